	.target	sm_90

	.elftype	@"ET_EXEC"


//--------------------- .note.nv.tkinfo           --------------------------
	.section	.note.nv.tkinfo,"",@"SHT_NOTE"
	.sectionflags	@"SHF_NOTE_NV_TKINFO"
	.tkinfo
        /*0018*/ 	.word	0x00000002
        /*0030*/ 	.string	""
        /*0030*/ 	.string	"ptxas"
        /*0030*/ 	.string	"Cuda compilation tools, release 13.0, V13.0.88"
        /*0030*/ 	.string	"Build cuda_13.0.r13.0/compiler.36424714_0"
        /*0030*/ 	.string	"-arch sm_90 -m 64 "



//--------------------- .note.nv.cuinfo           --------------------------
	.section	.note.nv.cuinfo,"",@"SHT_NOTE"
	.sectionflags	@"SHF_NOTE_NV_CUINFO"
        /*0018*/ 	.short	0x0002
        /*001a*/ 	.short	0x005a
        /*001c*/ 	.short	0x0082
	.zero		2


//--------------------- .nv.info                  --------------------------
	.section	.nv.info,"",@"SHT_CUDA_INFO"
	.align	4


	//----- nvinfo : EIATTR_REGCOUNT
	.align		4
        /*0000*/ 	.byte	0x04, 0x2f
        /*0002*/ 	.short	(.L_51 - .L_50)
	.align		4
.L_50:
        /*0004*/ 	.word	index@(_ZN2at6native29vectorized_elementwise_kernelILi8ENS0_13BinaryFunctorIbbbZNS0_19maximum_kernel_cudaERNS_18TensorIteratorBaseEEUlbbE_EESt5arrayIPcLm3EEEEviT0_T1_)
        /*0008*/ 	.word	0x00000020


	//----- nvinfo : EIATTR_FRAME_SIZE
	.align		4
.L_51:
        /*000c*/ 	.byte	0x04, 0x11
        /*000e*/ 	.short	(.L_53 - .L_52)
	.align		4
.L_52:
        /*0010*/ 	.word	index@(_ZN2at6native29vectorized_elementwise_kernelILi8ENS0_13BinaryFunctorIbbbZNS0_19maximum_kernel_cudaERNS_18TensorIteratorBaseEEUlbbE_EESt5arrayIPcLm3EEEEviT0_T1_)
        /*0014*/ 	.word	0x00000000


	//----- nvinfo : EIATTR_REGCOUNT
	.align		4
.L_53:
        /*0018*/ 	.byte	0x04, 0x2f
        /*001a*/ 	.short	(.L_55 - .L_54)
	.align		4
.L_54:
        /*001c*/ 	.word	index@(_ZN2at6native29vectorized_elementwise_kernelILi4ENS0_13BinaryFunctorIbbbZNS0_19maximum_kernel_cudaERNS_18TensorIteratorBaseEEUlbbE_EESt5arrayIPcLm3EEEEviT0_T1_)
        /*0020*/ 	.word	0x00000020


	//----- nvinfo : EIATTR_FRAME_SIZE
	.align		4
.L_55:
        /*0024*/ 	.byte	0x04, 0x11
        /*0026*/ 	.short	(.L_57 - .L_56)
	.align		4
.L_56:
        /*0028*/ 	.word	index@(_ZN2at6native29vectorized_elementwise_kernelILi4ENS0_13BinaryFunctorIbbbZNS0_19maximum_kernel_cudaERNS_18TensorIteratorBaseEEUlbbE_EESt5arrayIPcLm3EEEEviT0_T1_)
        /*002c*/ 	.word	0x00000000


	//----- nvinfo : EIATTR_REGCOUNT
	.align		4
.L_57:
        /*0030*/ 	.byte	0x04, 0x2f
        /*0032*/ 	.short	(.L_59 - .L_58)
	.align		4
.L_58:
        /*0034*/ 	.word	index@(_ZN2at6native29vectorized_elementwise_kernelILi2ENS0_13BinaryFunctorIbbbZNS0_19maximum_kernel_cudaERNS_18TensorIteratorBaseEEUlbbE_EESt5arrayIPcLm3EEEEviT0_T1_)
        /*0038*/ 	.word	0x00000020


	//----- nvinfo : EIATTR_FRAME_SIZE
	.align		4
.L_59:
        /*003c*/ 	.byte	0x04, 0x11
        /*003e*/ 	.short	(.L_61 - .L_60)
	.align		4
.L_60:
        /*0040*/ 	.word	index@(_ZN2at6native29vectorized_elementwise_kernelILi2ENS0_13BinaryFunctorIbbbZNS0_19maximum_kernel_cudaERNS_18TensorIteratorBaseEEUlbbE_EESt5arrayIPcLm3EEEEviT0_T1_)
        /*0044*/ 	.word	0x00000000


	//----- nvinfo : EIATTR_REGCOUNT
	.align		4
.L_61:
        /*0048*/ 	.byte	0x04, 0x2f
        /*004a*/ 	.short	(.L_63 - .L_62)
	.align		4
.L_62:
        /*004c*/ 	.word	index@(_ZN2at6native27unrolled_elementwise_kernelINS0_13BinaryFunctorIbbbZNS0_19maximum_kernel_cudaERNS_18TensorIteratorBaseEEUlbbE_EESt5arrayIPcLm3EELi4E23TrivialOffsetCalculatorILi2EjESA_ILi1EjENS0_6memory15LoadWithoutCastENSD_16StoreWithoutCastEEEviT_T0_T2_T3_T4_T5_)
        /*0050*/ 	.word	0x0000001e


	//----- nvinfo : EIATTR_FRAME_SIZE
	.align		4
.L_63:
        /*0054*/ 	.byte	0x04, 0x11
        /*0056*/ 	.short	(.L_65 - .L_64)
	.align		4
.L_64:
        /*0058*/ 	.word	index@(_ZN2at6native27unrolled_elementwise_kernelINS0_13BinaryFunctorIbbbZNS0_19maximum_kernel_cudaERNS_18TensorIteratorBaseEEUlbbE_EESt5arrayIPcLm3EELi4E23TrivialOffsetCalculatorILi2EjESA_ILi1EjENS0_6memory15LoadWithoutCastENSD_16StoreWithoutCastEEEviT_T0_T2_T3_T4_T5_)
        /*005c*/ 	.word	0x00000000


	//----- nvinfo : EIATTR_REGCOUNT
	.align		4
.L_65:
        /*0060*/ 	.byte	0x04, 0x2f
        /*0062*/ 	.short	(.L_67 - .L_66)
	.align		4
.L_66:
        /*0064*/ 	.word	index@(_ZN2at6native18elementwise_kernelILi128ELi4EZNS0_22gpu_kernel_impl_nocastINS0_13BinaryFunctorIbbbZNS0_19maximum_kernel_cudaERNS_18TensorIteratorBaseEEUlbbE_EEEEvS5_RKT_EUliE_EEviT1_)
        /*0068*/ 	.word	0x00000012


	//----- nvinfo : EIATTR_FRAME_SIZE
	.align		4
.L_67:
        /*006c*/ 	.byte	0x04, 0x11
        /*006e*/ 	.short	(.L_69 - .L_68)
	.align		4
.L_68:
        /*0070*/ 	.word	index@(_ZN2at6native18elementwise_kernelILi128ELi4EZNS0_22gpu_kernel_impl_nocastINS0_13BinaryFunctorIbbbZNS0_19maximum_kernel_cudaERNS_18TensorIteratorBaseEEUlbbE_EEEEvS5_RKT_EUliE_EEviT1_)
        /*0074*/ 	.word	0x00000000


	//----- nvinfo : EIATTR_REGCOUNT
	.align		4
.L_69:
        /*0078*/ 	.byte	0x04, 0x2f
        /*007a*/ 	.short	(.L_71 - .L_70)
	.align		4
.L_70:
        /*007c*/ 	.word	index@(_ZN2at6native27unrolled_elementwise_kernelINS0_13BinaryFunctorIbbbZNS0_19maximum_kernel_cudaERNS_18TensorIteratorBaseEEUlbbE_EESt5arrayIPcLm3EELi4E23TrivialOffsetCalculatorILi2EjESA_ILi1EjENS0_6memory12LoadWithCastILi2EEENSD_13StoreWithCastILi1EEEEEviT_T0_T2_T3_T4_T5_)
        /*0080*/ 	.word	0x0000001e


	//----- nvinfo : EIATTR_FRAME_SIZE
	.align		4
.L_71:
        /*0084*/ 	.byte	0x04, 0x11
        /*0086*/ 	.short	(.L_73 - .L_72)
	.align		4
.L_72:
        /*0088*/ 	.word	index@(_ZN2at6native27unrolled_elementwise_kernelINS0_13BinaryFunctorIbbbZNS0_19maximum_kernel_cudaERNS_18TensorIteratorBaseEEUlbbE_EESt5arrayIPcLm3EELi4E23TrivialOffsetCalculatorILi2EjESA_ILi1EjENS0_6memory12LoadWithCastILi2EEENSD_13StoreWithCastILi1EEEEEviT_T0_T2_T3_T4_T5_)
        /*008c*/ 	.word	0x00000000


	//----- nvinfo : EIATTR_REGCOUNT
	.align		4
.L_73:
        /*0090*/ 	.byte	0x04, 0x2f
        /*0092*/ 	.short	(.L_75 - .L_74)
	.align		4
.L_74:
        /*0094*/ 	.word	index@(_ZN2at6native18elementwise_kernelILi128ELi4EZNS0_15gpu_kernel_implINS0_13BinaryFunctorIbbbZNS0_19maximum_kernel_cudaERNS_18TensorIteratorBaseEEUlbbE_EEEEvS5_RKT_EUliE_EEviT1_)
        /*0098*/ 	.word	0x0000001a


	//----- nvinfo : EIATTR_FRAME_SIZE
	.align		4
.L_75:
        /*009c*/ 	.byte	0x04, 0x11
        /*009e*/ 	.short	(.L_77 - .L_76)
	.align		4
.L_76:
        /*00a0*/ 	.word	index@(_ZN2at6native18elementwise_kernelILi128ELi4EZNS0_15gpu_kernel_implINS0_13BinaryFunctorIbbbZNS0_19maximum_kernel_cudaERNS_18TensorIteratorBaseEEUlbbE_EEEEvS5_RKT_EUliE_EEviT1_)
        /*00a4*/ 	.word	0x00000000


	//----- nvinfo : EIATTR_REGCOUNT
	.align		4
.L_77:
        /*00a8*/ 	.byte	0x04, 0x2f
        /*00aa*/ 	.short	(.L_79 - .L_78)
	.align		4
.L_78:
        /*00ac*/ 	.word	index@(_ZN2at6native29vectorized_elementwise_kernelILi8ENS0_13AUnaryFunctorIbbbZNS0_19maximum_kernel_cudaERNS_18TensorIteratorBaseEEUlbbE_EESt5arrayIPcLm2EEEEviT0_T1_)
        /*00b0*/ 	.word	0x00000020


	//----- nvinfo : EIATTR_FRAME_SIZE
	.align		4
.L_79:
        /*00b4*/ 	.byte	0x04, 0x11
        /*00b6*/ 	.short	(.L_81 - .L_80)
	.align		4
.L_80:
        /*00b8*/ 	.word	index@(_ZN2at6native29vectorized_elementwise_kernelILi8ENS0_13AUnaryFunctorIbbbZNS0_19maximum_kernel_cudaERNS_18TensorIteratorBaseEEUlbbE_EESt5arrayIPcLm2EEEEviT0_T1_)
        /*00bc*/ 	.word	0x00000000


	//----- nvinfo : EIATTR_REGCOUNT
	.align		4
.L_81:
        /*00c0*/ 	.byte	0x04, 0x2f
        /*00c2*/ 	.short	(.L_83 - .L_82)
	.align		4
.L_82:
        /*00c4*/ 	.word	index@(_ZN2at6native29vectorized_elementwise_kernelILi4ENS0_13AUnaryFunctorIbbbZNS0_19maximum_kernel_cudaERNS_18TensorIteratorBaseEEUlbbE_EESt5arrayIPcLm2EEEEviT0_T1_)
        /*00c8*/ 	.word	0x00000020


	//----- nvinfo : EIATTR_FRAME_SIZE
	.align		4
.L_83:
        /*00cc*/ 	.byte	0x04, 0x11
        /*00ce*/ 	.short	(.L_85 - .L_84)
	.align		4
.L_84:
        /*00d0*/ 	.word	index@(_ZN2at6native29vectorized_elementwise_kernelILi4ENS0_13AUnaryFunctorIbbbZNS0_19maximum_kernel_cudaERNS_18TensorIteratorBaseEEUlbbE_EESt5arrayIPcLm2EEEEviT0_T1_)
        /*00d4*/ 	.word	0x00000000


	//----- nvinfo : EIATTR_REGCOUNT
	.align		4
.L_85:
        /*00d8*/ 	.byte	0x04, 0x2f
        /*00da*/ 	.short	(.L_87 - .L_86)
	.align		4
.L_86:
        /*00dc*/ 	.word	index@(_ZN2at6native29vectorized_elementwise_kernelILi2ENS0_13AUnaryFunctorIbbbZNS0_19maximum_kernel_cudaERNS_18TensorIteratorBaseEEUlbbE_EESt5arrayIPcLm2EEEEviT0_T1_)
        /*00e0*/ 	.word	0x00000020


	//----- nvinfo : EIATTR_FRAME_SIZE
	.align		4
.L_87:
        /*00e4*/ 	.byte	0x04, 0x11
        /*00e6*/ 	.short	(.L_89 - .L_88)
	.align		4
.L_88:
        /*00e8*/ 	.word	index@(_ZN2at6native29vectorized_elementwise_kernelILi2ENS0_13AUnaryFunctorIbbbZNS0_19maximum_kernel_cudaERNS_18TensorIteratorBaseEEUlbbE_EESt5arrayIPcLm2EEEEviT0_T1_)
        /*00ec*/ 	.word	0x00000000


	//----- nvinfo : EIATTR_REGCOUNT
	.align		4
.L_89:
        /*00f0*/ 	.byte	0x04, 0x2f
        /*00f2*/ 	.short	(.L_91 - .L_90)
	.align		4
.L_90:
        /*00f4*/ 	.word	index@(_ZN2at6native27unrolled_elementwise_kernelINS0_13AUnaryFunctorIbbbZNS0_19maximum_kernel_cudaERNS_18TensorIteratorBaseEEUlbbE_EESt5arrayIPcLm2EELi4E23TrivialOffsetCalculatorILi1EjESB_NS0_6memory15LoadWithoutCastENSC_16StoreWithoutCastEEEviT_T0_T2_T3_T4_T5_)
        /*00f8*/ 	.word	0x00000014


	//----- nvinfo : EIATTR_FRAME_SIZE
	.align		4
.L_91:
        /*00fc*/ 	.byte	0x04, 0x11
        /*00fe*/ 	.short	(.L_93 - .L_92)
	.align		4
.L_92:
        /*0100*/ 	.word	index@(_ZN2at6native27unrolled_elementwise_kernelINS0_13AUnaryFunctorIbbbZNS0_19maximum_kernel_cudaERNS_18TensorIteratorBaseEEUlbbE_EESt5arrayIPcLm2EELi4E23TrivialOffsetCalculatorILi1EjESB_NS0_6memory15LoadWithoutCastENSC_16StoreWithoutCastEEEviT_T0_T2_T3_T4_T5_)
        /*0104*/ 	.word	0x00000000


	//----- nvinfo : EIATTR_REGCOUNT
	.align		4
.L_93:
        /*0108*/ 	.byte	0x04, 0x2f
        /*010a*/ 	.short	(.L_95 - .L_94)
	.align		4
.L_94:
        /*010c*/ 	.word	index@(_ZN2at6native18elementwise_kernelILi128ELi4EZNS0_22gpu_kernel_impl_nocastINS0_13AUnaryFunctorIbbbZNS0_19maximum_kernel_cudaERNS_18TensorIteratorBaseEEUlbbE_EEEEvS5_RKT_EUliE_EEviT1_)
        /*0110*/ 	.word	0x00000012


	//----- nvinfo : EIATTR_FRAME_SIZE
	.align		4
.L_95:
        /*0114*/ 	.byte	0x04, 0x11
        /*0116*/ 	.short	(.L_97 - .L_96)
	.align		4
.L_96:
        /*0118*/ 	.word	index@(_ZN2at6native18elementwise_kernelILi128ELi4EZNS0_22gpu_kernel_impl_nocastINS0_13AUnaryFunctorIbbbZNS0_19maximum_kernel_cudaERNS_18TensorIteratorBaseEEUlbbE_EEEEvS5_RKT_EUliE_EEviT1_)
        /*011c*/ 	.word	0x00000000


	//----- nvinfo : EIATTR_REGCOUNT
	.align		4
.L_97:
        /*0120*/ 	.byte	0x04, 0x2f
        /*0122*/ 	.short	(.L_99 - .L_98)
	.align		4
.L_98:
        /*0124*/ 	.word	index@(_ZN2at6native27unrolled_elementwise_kernelINS0_13AUnaryFunctorIbbbZNS0_19maximum_kernel_cudaERNS_18TensorIteratorBaseEEUlbbE_EESt5arrayIPcLm2EELi4E23TrivialOffsetCalculatorILi1EjESB_NS0_6memory12LoadWithCastILi1EEENSC_13StoreWithCastILi1EEEEEviT_T0_T2_T3_T4_T5_)
        /*0128*/ 	.word	0x0000001e


	//----- nvinfo : EIATTR_FRAME_SIZE
	.align		4
.L_99:
        /*012c*/ 	.byte	0x04, 0x11
        /*012e*/ 	.short	(.L_101 - .L_100)
	.align		4
.L_100:
        /*0130*/ 	.word	index@(_ZN2at6native27unrolled_elementwise_kernelINS0_13AUnaryFunctorIbbbZNS0_19maximum_kernel_cudaERNS_18TensorIteratorBaseEEUlbbE_EESt5arrayIPcLm2EELi4E23TrivialOffsetCalculatorILi1EjESB_NS0_6memory12LoadWithCastILi1EEENSC_13StoreWithCastILi1EEEEEviT_T0_T2_T3_T4_T5_)
        /*0134*/ 	.word	0x00000000


	//----- nvinfo : EIATTR_REGCOUNT
	.align		4
.L_101:
        /*0138*/ 	.byte	0x04, 0x2f
        /*013a*/ 	.short	(.L_103 - .L_102)
	.align		4
.L_102:
        /*013c*/ 	.word	index@(_ZN2at6native18elementwise_kernelILi128ELi4EZNS0_15gpu_kernel_implINS0_13AUnaryFunctorIbbbZNS0_19maximum_kernel_cudaERNS_18TensorIteratorBaseEEUlbbE_EEEEvS5_RKT_EUliE_EEviT1_)
        /*0140*/ 	.word	0x0000001a


	//----- nvinfo : EIATTR_FRAME_SIZE
	.align		4
.L_103:
        /*0144*/ 	.byte	0x04, 0x11
        /*0146*/ 	.short	(.L_105 - .L_104)
	.align		4
.L_104:
        /*0148*/ 	.word	index@(_ZN2at6native18elementwise_kernelILi128ELi4EZNS0_15gpu_kernel_implINS0_13AUnaryFunctorIbbbZNS0_19maximum_kernel_cudaERNS_18TensorIteratorBaseEEUlbbE_EEEEvS5_RKT_EUliE_EEviT1_)
        /*014c*/ 	.word	0x00000000


	//----- nvinfo : EIATTR_REGCOUNT
	.align		4
.L_105:
        /*0150*/ 	.byte	0x04, 0x2f
        /*0152*/ 	.short	(.L_107 - .L_106)
	.align		4
.L_106:
        /*0154*/ 	.word	index@(_ZN2at6native29vectorized_elementwise_kernelILi8ENS0_13BinaryFunctorIhhhZZZNS0_19maximum_kernel_cudaERNS_18TensorIteratorBaseEENKUlvE_clEvENKUlvE_clEvEUlhhE_EESt5arrayIPcLm3EEEEviT0_T1_)
        /*0158*/ 	.word	0x00000020


	//----- nvinfo : EIATTR_FRAME_SIZE
	.align		4
.L_107:
        /*015c*/ 	.byte	0x04, 0x11
        /*015e*/ 	.short	(.L_109 - .L_108)
	.align		4
.L_108:
        /*0160*/ 	.word	index@(_ZN2at6native29vectorized_elementwise_kernelILi8ENS0_13BinaryFunctorIhhhZZZNS0_19maximum_kernel_cudaERNS_18TensorIteratorBaseEENKUlvE_clEvENKUlvE_clEvEUlhhE_EESt5arrayIPcLm3EEEEviT0_T1_)
        /*0164*/ 	.word	0x00000000


	//----- nvinfo : EIATTR_REGCOUNT
	.align		4
.L_109:
        /*0168*/ 	.byte	0x04, 0x2f
        /*016a*/ 	.short	(.L_111 - .L_110)
	.align		4
.L_110:
        /*016c*/ 	.word	index@(_ZN2at6native29vectorized_elementwise_kernelILi4ENS0_13BinaryFunctorIhhhZZZNS0_19maximum_kernel_cudaERNS_18TensorIteratorBaseEENKUlvE_clEvENKUlvE_clEvEUlhhE_EESt5arrayIPcLm3EEEEviT0_T1_)
        /*0170*/ 	.word	0x00000020


	//----- nvinfo : EIATTR_FRAME_SIZE
	.align		4
.L_111:
        /*0174*/ 	.byte	0x04, 0x11
        /*0176*/ 	.short	(.L_113 - .L_112)
	.align		4
.L_112:
        /*0178*/ 	.word	index@(_ZN2at6native29vectorized_elementwise_kernelILi4ENS0_13BinaryFunctorIhhhZZZNS0_19maximum_kernel_cudaERNS_18TensorIteratorBaseEENKUlvE_clEvENKUlvE_clEvEUlhhE_EESt5arrayIPcLm3EEEEviT0_T1_)
        /*017c*/ 	.word	0x00000000


	//----- nvinfo : EIATTR_REGCOUNT
	.align		4
.L_113:
        /*0180*/ 	.byte	0x04, 0x2f
        /*0182*/ 	.short	(.L_115 - .L_114)
	.align		4
.L_114:
        /*0184*/ 	.word	index@(_ZN2at6native29vectorized_elementwise_kernelILi2ENS0_13BinaryFunctorIhhhZZZNS0_19maximum_kernel_cudaERNS_18TensorIteratorBaseEENKUlvE_clEvENKUlvE_clEvEUlhhE_EESt5arrayIPcLm3EEEEviT0_T1_)
        /*0188*/ 	.word	0x00000020


	//----- nvinfo : EIATTR_FRAME_SIZE
	.align		4
.L_115:
        /*018c*/ 	.byte	0x04, 0x11
        /*018e*/ 	.short	(.L_117 - .L_116)
	.align		4
.L_116:
        /*0190*/ 	.word	index@(_ZN2at6native29vectorized_elementwise_kernelILi2ENS0_13BinaryFunctorIhhhZZZNS0_19maximum_kernel_cudaERNS_18TensorIteratorBaseEENKUlvE_clEvENKUlvE_clEvEUlhhE_EESt5arrayIPcLm3EEEEviT0_T1_)
        /*0194*/ 	.word	0x00000000


	//----- nvinfo : EIATTR_REGCOUNT
	.align		4
.L_117:
        /*0198*/ 	.byte	0x04, 0x2f
        /*019a*/ 	.short	(.L_119 - .L_118)
	.align		4
.L_118:
        /*019c*/ 	.word	index@(_ZN2at6native27unrolled_elementwise_kernelINS0_13BinaryFunctorIhhhZZZNS0_19maximum_kernel_cudaERNS_18TensorIteratorBaseEENKUlvE_clEvENKUlvE_clEvEUlhhE_EESt5arrayIPcLm3EELi4E23TrivialOffsetCalculatorILi2EjESC_ILi1EjENS0_6memory15LoadWithoutCastENSF_16StoreWithoutCastEEEviT_T0_T2_T3_T4_T5_)
        /*01a0*/ 	.word	0x0000001a


	//----- nvinfo : EIATTR_FRAME_SIZE
	.align		4
.L_119:
        /*01a4*/ 	.byte	0x04, 0x11
        /*01a6*/ 	.short	(.L_121 - .L_120)
	.align		4
.L_120:
        /*01a8*/ 	.word	index@(_ZN2at6native27unrolled_elementwise_kernelINS0_13BinaryFunctorIhhhZZZNS0_19maximum_kernel_cudaERNS_18TensorIteratorBaseEENKUlvE_clEvENKUlvE_clEvEUlhhE_EESt5arrayIPcLm3EELi4E23TrivialOffsetCalculatorILi2EjESC_ILi1EjENS0_6memory15LoadWithoutCastENSF_16StoreWithoutCastEEEviT_T0_T2_T3_T4_T5_)
        /*01ac*/ 	.word	0x00000000


	//----- nvinfo : EIATTR_REGCOUNT
	.align		4
.L_121:
        /*01b0*/ 	.byte	0x04, 0x2f
        /*01b2*/ 	.short	(.L_123 - .L_122)
	.align		4
.L_122:
        /*01b4*/ 	.word	index@(_ZN2at6native18elementwise_kernelILi128ELi4EZNS0_22gpu_kernel_impl_nocastINS0_13BinaryFunctorIhhhZZZNS0_19maximum_kernel_cudaERNS_18TensorIteratorBaseEENKUlvE_clEvENKUlvE_clEvEUlhhE_EEEEvS5_RKT_EUliE_EEviT1_)
        /*01b8*/ 	.word	0x00000012


	//----- nvinfo : EIATTR_FRAME_SIZE
	.align		4
.L_123:
        /*01bc*/ 	.byte	0x04, 0x11
        /*01be*/ 	.short	(.L_125 - .L_124)
	.align		4
.L_124:
        /*01c0*/ 	.word	index@(_ZN2at6native18elementwise_kernelILi128ELi4EZNS0_22gpu_kernel_impl_nocastINS0_13BinaryFunctorIhhhZZZNS0_19maximum_kernel_cudaERNS_18TensorIteratorBaseEENKUlvE_clEvENKUlvE_clEvEUlhhE_EEEEvS5_RKT_EUliE_EEviT1_)
        /*01c4*/ 	.word	0x00000000


	//----- nvinfo : EIATTR_REGCOUNT
	.align		4
.L_125:
        /*01c8*/ 	.byte	0x04, 0x2f
        /*01ca*/ 	.short	(.L_127 - .L_126)
	.align		4
.L_126:
        /*01cc*/ 	.word	index@(_ZN2at6native27unrolled_elementwise_kernelINS0_13BinaryFunctorIhhhZZZNS0_19maximum_kernel_cudaERNS_18TensorIteratorBaseEENKUlvE_clEvENKUlvE_clEvEUlhhE_EESt5arrayIPcLm3EELi4E23TrivialOffsetCalculatorILi2EjESC_ILi1EjENS0_6memory12LoadWithCastILi2EEENSF_13StoreWithCastILi1EEEEEviT_T0_T2_T3_T4_T5_)
        /*01d0*/ 	.word	0x0000001f


	//----- nvinfo : EIATTR_FRAME_SIZE
	.align		4
.L_127:
        /*01d4*/ 	.byte	0x04, 0x11
        /*01d6*/ 	.short	(.L_129 - .L_128)
	.align		4
.L_128:
        /*01d8*/ 	.word	index@(_ZN2at6native27unrolled_elementwise_kernelINS0_13BinaryFunctorIhhhZZZNS0_19maximum_kernel_cudaERNS_18TensorIteratorBaseEENKUlvE_clEvENKUlvE_clEvEUlhhE_EESt5arrayIPcLm3EELi4E23TrivialOffsetCalculatorILi2EjESC_ILi1EjENS0_6memory12LoadWithCastILi2EEENSF_13StoreWithCastILi1EEEEEviT_T0_T2_T3_T4_T5_)
        /*01dc*/ 	.word	0x00000000


	//----- nvinfo : EIATTR_REGCOUNT
	.align		4
.L_129:
        /*01e0*/ 	.byte	0x04, 0x2f
        /*01e2*/ 	.short	(.L_131 - .L_130)
	.align		4
.L_130:
        /*01e4*/ 	.word	index@(_ZN2at6native18elementwise_kernelILi128ELi4EZNS0_15gpu_kernel_implINS0_13BinaryFunctorIhhhZZZNS0_19maximum_kernel_cudaERNS_18TensorIteratorBaseEENKUlvE_clEvENKUlvE_clEvEUlhhE_EEEEvS5_RKT_EUliE_EEviT1_)
        /*01e8*/ 	.word	0x0000001a


	//----- nvinfo : EIATTR_FRAME_SIZE
	.align		4
.L_131:
        /*01ec*/ 	.byte	0x04, 0x11
        /*01ee*/ 	.short	(.L_133 - .L_132)
	.align		4
.L_132:
        /*01f0*/ 	.word	index@(_ZN2at6native18elementwise_kernelILi128ELi4EZNS0_15gpu_kernel_implINS0_13BinaryFunctorIhhhZZZNS0_19maximum_kernel_cudaERNS_18TensorIteratorBaseEENKUlvE_clEvENKUlvE_clEvEUlhhE_EEEEvS5_RKT_EUliE_EEviT1_)
        /*01f4*/ 	.word	0x00000000


	//----- nvinfo : EIATTR_REGCOUNT
	.align		4
.L_133:
        /*01f8*/ 	.byte	0x04, 0x2f
        /*01fa*/ 	.short	(.L_135 - .L_134)
	.align		4
.L_134:
        /*01fc*/ 	.word	index@(_ZN2at6native29vectorized_elementwise_kernelILi8ENS0_13AUnaryFunctorIhhhZZZNS0_19maximum_kernel_cudaERNS_18TensorIteratorBaseEENKUlvE_clEvENKUlvE_clEvEUlhhE_EESt5arrayIPcLm2EEEEviT0_T1_)
        /*0200*/ 	.word	0x0000001e


	//----- nvinfo : EIATTR_FRAME_SIZE
	.align		4
.L_135:
        /*0204*/ 	.byte	0x04, 0x11
        /*0206*/ 	.short	(.L_137 - .L_136)
	.align		4
.L_136:
        /*0208*/ 	.word	index@(_ZN2at6native29vectorized_elementwise_kernelILi8ENS0_13AUnaryFunctorIhhhZZZNS0_19maximum_kernel_cudaERNS_18TensorIteratorBaseEENKUlvE_clEvENKUlvE_clEvEUlhhE_EESt5arrayIPcLm2EEEEviT0_T1_)
        /*020c*/ 	.word	0x00000000


	//----- nvinfo : EIATTR_REGCOUNT
	.align		4
.L_137:
        /*0210*/ 	.byte	0x04, 0x2f
        /*0212*/ 	.short	(.L_139 - .L_138)
	.align		4
.L_138:
        /*0214*/ 	.word	index@(_ZN2at6native29vectorized_elementwise_kernelILi4ENS0_13AUnaryFunctorIhhhZZZNS0_19maximum_kernel_cudaERNS_18TensorIteratorBaseEENKUlvE_clEvENKUlvE_clEvEUlhhE_EESt5arrayIPcLm2EEEEviT0_T1_)
        /*0218*/ 	.word	0x0000001e


	//----- nvinfo : EIATTR_FRAME_SIZE
	.align		4
.L_139:
        /*021c*/ 	.byte	0x04, 0x11
        /*021e*/ 	.short	(.L_141 - .L_140)
	.align		4
.L_140:
        /*0220*/ 	.word	index@(_ZN2at6native29vectorized_elementwise_kernelILi4ENS0_13AUnaryFunctorIhhhZZZNS0_19maximum_kernel_cudaERNS_18TensorIteratorBaseEENKUlvE_clEvENKUlvE_clEvEUlhhE_EESt5arrayIPcLm2EEEEviT0_T1_)
        /*0224*/ 	.word	0x00000000


	//----- nvinfo : EIATTR_REGCOUNT
	.align		4
.L_141:
        /*0228*/ 	.byte	0x04, 0x2f
        /*022a*/ 	.short	(.L_143 - .L_142)
	.align		4
.L_142:
        /*022c*/ 	.word	index@(_ZN2at6native29vectorized_elementwise_kernelILi2ENS0_13AUnaryFunctorIhhhZZZNS0_19maximum_kernel_cudaERNS_18TensorIteratorBaseEENKUlvE_clEvENKUlvE_clEvEUlhhE_EESt5arrayIPcLm2EEEEviT0_T1_)
        /*0230*/ 	.word	0x0000001e


	//----- nvinfo : EIATTR_FRAME_SIZE
	.align		4
.L_143:
        /*0234*/ 	.byte	0x04, 0x11
        /*0236*/ 	.short	(.L_145 - .L_144)
	.align		4
.L_144:
        /*0238*/ 	.word	index@(_ZN2at6native29vectorized_elementwise_kernelILi2ENS0_13AUnaryFunctorIhhhZZZNS0_19maximum_kernel_cudaERNS_18TensorIteratorBaseEENKUlvE_clEvENKUlvE_clEvEUlhhE_EESt5arrayIPcLm2EEEEviT0_T1_)
        /*023c*/ 	.word	0x00000000


	//----- nvinfo : EIATTR_REGCOUNT
	.align		4
.L_145:
        /*0240*/ 	.byte	0x04, 0x2f
        /*0242*/ 	.short	(.L_147 - .L_146)
	.align		4
.L_146:
        /*0244*/ 	.word	index@(_ZN2at6native27unrolled_elementwise_kernelINS0_13AUnaryFunctorIhhhZZZNS0_19maximum_kernel_cudaERNS_18TensorIteratorBaseEENKUlvE_clEvENKUlvE_clEvEUlhhE_EESt5arrayIPcLm2EELi4E23TrivialOffsetCalculatorILi1EjESD_NS0_6memory15LoadWithoutCastENSE_16StoreWithoutCastEEEviT_T0_T2_T3_T4_T5_)
        /*0248*/ 	.word	0x00000016


	//----- nvinfo : EIATTR_FRAME_SIZE
	.align		4
.L_147:
        /*024c*/ 	.byte	0x04, 0x11
        /*024e*/ 	.short	(.L_149 - .L_148)
	.align		4
.L_148:
        /*0250*/ 	.word	index@(_ZN2at6native27unrolled_elementwise_kernelINS0_13AUnaryFunctorIhhhZZZNS0_19maximum_kernel_cudaERNS_18TensorIteratorBaseEENKUlvE_clEvENKUlvE_clEvEUlhhE_EESt5arrayIPcLm2EELi4E23TrivialOffsetCalculatorILi1EjESD_NS0_6memory15LoadWithoutCastENSE_16StoreWithoutCastEEEviT_T0_T2_T3_T4_T5_)
        /*0254*/ 	.word	0x00000000


	//----- nvinfo : EIATTR_REGCOUNT
	.align		4
.L_149:
        /*0258*/ 	.byte	0x04, 0x2f
        /*025a*/ 	.short	(.L_151 - .L_150)
	.align		4
.L_150:
        /*025c*/ 	.word	index@(_ZN2at6native18elementwise_kernelILi128ELi4EZNS0_22gpu_kernel_impl_nocastINS0_13AUnaryFunctorIhhhZZZNS0_19maximum_kernel_cudaERNS_18TensorIteratorBaseEENKUlvE_clEvENKUlvE_clEvEUlhhE_EEEEvS5_RKT_EUliE_EEviT1_)
        /*0260*/ 	.word	0x00000012


	//----- nvinfo : EIATTR_FRAME_SIZE
	.align		4
.L_151:
        /*0264*/ 	.byte	0x04, 0x11
        /*0266*/ 	.short	(.L_153 - .L_152)
	.align		4
.L_152:
        /*0268*/ 	.word	index@(_ZN2at6native18elementwise_kernelILi128ELi4EZNS0_22gpu_kernel_impl_nocastINS0_13AUnaryFunctorIhhhZZZNS0_19maximum_kernel_cudaERNS_18TensorIteratorBaseEENKUlvE_clEvENKUlvE_clEvEUlhhE_EEEEvS5_RKT_EUliE_EEviT1_)
        /*026c*/ 	.word	0x00000000


	//----- nvinfo : EIATTR_REGCOUNT
	.align		4
.L_153:
        /*0270*/ 	.byte	0x04, 0x2f
        /*0272*/ 	.short	(.L_155 - .L_154)
	.align		4
.L_154:
        /*0274*/ 	.word	index@(_ZN2at6native27unrolled_elementwise_kernelINS0_13AUnaryFunctorIhhhZZZNS0_19maximum_kernel_cudaERNS_18TensorIteratorBaseEENKUlvE_clEvENKUlvE_clEvEUlhhE_EESt5arrayIPcLm2EELi4E23TrivialOffsetCalculatorILi1EjESD_NS0_6memory12LoadWithCastILi1EEENSE_13StoreWithCastILi1EEEEEviT_T0_T2_T3_T4_T5_)
        /*0278*/ 	.word	0x0000001d


	//----- nvinfo : EIATTR_FRAME_SIZE
	.align		4
.L_155:
        /*027c*/ 	.byte	0x04, 0x11
        /*027e*/ 	.short	(.L_157 - .L_156)
	.align		4
.L_156:
        /*0280*/ 	.word	index@(_ZN2at6native27unrolled_elementwise_kernelINS0_13AUnaryFunctorIhhhZZZNS0_19maximum_kernel_cudaERNS_18TensorIteratorBaseEENKUlvE_clEvENKUlvE_clEvEUlhhE_EESt5arrayIPcLm2EELi4E23TrivialOffsetCalculatorILi1EjESD_NS0_6memory12LoadWithCastILi1EEENSE_13StoreWithCastILi1EEEEEviT_T0_T2_T3_T4_T5_)
        /*0284*/ 	.word	0x00000000


	//----- nvinfo : EIATTR_REGCOUNT
	.align		4
.L_157:
        /*0288*/ 	.byte	0x04, 0x2f
        /*028a*/ 	.short	(.L_159 - .L_158)
	.align		4
.L_158:
        /*028c*/ 	.word	index@(_ZN2at6native18elementwise_kernelILi128ELi4EZNS0_15gpu_kernel_implINS0_13AUnaryFunctorIhhhZZZNS0_19maximum_kernel_cudaERNS_18TensorIteratorBaseEENKUlvE_clEvENKUlvE_clEvEUlhhE_EEEEvS5_RKT_EUliE_EEviT1_)
        /*0290*/ 	.word	0x0000001a


	//----- nvinfo : EIATTR_FRAME_SIZE
	.align		4
.L_159:
        /*0294*/ 	.byte	0x04, 0x11
        /*0296*/ 	.short	(.L_161 - .L_160)
	.align		4
.L_160:
        /*0298*/ 	.word	index@(_ZN2at6native18elementwise_kernelILi128ELi4EZNS0_15gpu_kernel_implINS0_13AUnaryFunctorIhhhZZZNS0_19maximum_kernel_cudaERNS_18TensorIteratorBaseEENKUlvE_clEvENKUlvE_clEvEUlhhE_EEEEvS5_RKT_EUliE_EEviT1_)
        /*029c*/ 	.word	0x00000000


	//----- nvinfo : EIATTR_REGCOUNT
	.align		4
.L_161:
        /*02a0*/ 	.byte	0x04, 0x2f
        /*02a2*/ 	.short	(.L_163 - .L_162)
	.align		4
.L_162:
        /*02a4*/ 	.word	index@(_ZN2at6native29vectorized_elementwise_kernelILi8ENS0_13BinaryFunctorIaaaZZZNS0_19maximum_kernel_cudaERNS_18TensorIteratorBaseEENKUlvE_clEvENKUlvE0_clEvEUlaaE_EESt5arrayIPcLm3EEEEviT0_T1_)
        /*02a8*/ 	.word	0x00000020


	//----- nvinfo : EIATTR_FRAME_SIZE
	.align		4
.L_163:
        /*02ac*/ 	.byte	0x04, 0x11
        /*02ae*/ 	.short	(.L_165 - .L_164)
	.align		4
.L_164:
        /*02b0*/ 	.word	index@(_ZN2at6native29vectorized_elementwise_kernelILi8ENS0_13BinaryFunctorIaaaZZZNS0_19maximum_kernel_cudaERNS_18TensorIteratorBaseEENKUlvE_clEvENKUlvE0_clEvEUlaaE_EESt5arrayIPcLm3EEEEviT0_T1_)
        /*02b4*/ 	.word	0x00000000


	//----- nvinfo : EIATTR_REGCOUNT
	.align		4
.L_165:
        /*02b8*/ 	.byte	0x04, 0x2f
        /*02ba*/ 	.short	(.L_167 - .L_166)
	.align		4
.L_166:
        /*02bc*/ 	.word	index@(_ZN2at6native29vectorized_elementwise_kernelILi4ENS0_13BinaryFunctorIaaaZZZNS0_19maximum_kernel_cudaERNS_18TensorIteratorBaseEENKUlvE_clEvENKUlvE0_clEvEUlaaE_EESt5arrayIPcLm3EEEEviT0_T1_)
        /*02c0*/ 	.word	0x00000020


	//----- nvinfo : EIATTR_FRAME_SIZE
	.align		4
.L_167:
        /*02c4*/ 	.byte	0x04, 0x11
        /*02c6*/ 	.short	(.L_169 - .L_168)
	.align		4
.L_168:
        /*02c8*/ 	.word	index@(_ZN2at6native29vectorized_elementwise_kernelILi4ENS0_13BinaryFunctorIaaaZZZNS0_19maximum_kernel_cudaERNS_18TensorIteratorBaseEENKUlvE_clEvENKUlvE0_clEvEUlaaE_EESt5arrayIPcLm3EEEEviT0_T1_)
        /*02cc*/ 	.word	0x00000000


	//----- nvinfo : EIATTR_REGCOUNT
	.align		4
.L_169:
        /*02d0*/ 	.byte	0x04, 0x2f
        /*02d2*/ 	.short	(.L_171 - .L_170)
	.align		4
.L_170:
        /*02d4*/ 	.word	index@(_ZN2at6native29vectorized_elementwise_kernelILi2ENS0_13BinaryFunctorIaaaZZZNS0_19maximum_kernel_cudaERNS_18TensorIteratorBaseEENKUlvE_clEvENKUlvE0_clEvEUlaaE_EESt5arrayIPcLm3EEEEviT0_T1_)
        /*02d8*/ 	.word	0x00000020


	//----- nvinfo : EIATTR_FRAME_SIZE
	.align		4
.L_171:
        /*02dc*/ 	.byte	0x04, 0x11
        /*02de*/ 	.short	(.L_173 - .L_172)
	.align		4
.L_172:
        /*02e0*/ 	.word	index@(_ZN2at6native29vectorized_elementwise_kernelILi2ENS0_13BinaryFunctorIaaaZZZNS0_19maximum_kernel_cudaERNS_18TensorIteratorBaseEENKUlvE_clEvENKUlvE0_clEvEUlaaE_EESt5arrayIPcLm3EEEEviT0_T1_)
        /*02e4*/ 	.word	0x00000000


	//----- nvinfo : EIATTR_REGCOUNT
	.align		4
.L_173:
        /*02e8*/ 	.byte	0x04, 0x2f
        /*02ea*/ 	.short	(.L_175 - .L_174)
	.align		4
.L_174:
        /*02ec*/ 	.word	index@(_ZN2at6native27unrolled_elementwise_kernelINS0_13BinaryFunctorIaaaZZZNS0_19maximum_kernel_cudaERNS_18TensorIteratorBaseEENKUlvE_clEvENKUlvE0_clEvEUlaaE_EESt5arrayIPcLm3EELi4E23TrivialOffsetCalculatorILi2EjESC_ILi1EjENS0_6memory15LoadWithoutCastENSF_16StoreWithoutCastEEEviT_T0_T2_T3_T4_T5_)
        /*02f0*/ 	.word	0x0000001a


	//----- nvinfo : EIATTR_FRAME_SIZE
	.align		4
.L_175:
        /*02f4*/ 	.byte	0x04, 0x11
        /*02f6*/ 	.short	(.L_177 - .L_176)
	.align		4
.L_176:
        /*02f8*/ 	.word	index@(_ZN2at6native27unrolled_elementwise_kernelINS0_13BinaryFunctorIaaaZZZNS0_19maximum_kernel_cudaERNS_18TensorIteratorBaseEENKUlvE_clEvENKUlvE0_clEvEUlaaE_EESt5arrayIPcLm3EELi4E23TrivialOffsetCalculatorILi2EjESC_ILi1EjENS0_6memory15LoadWithoutCastENSF_16StoreWithoutCastEEEviT_T0_T2_T3_T4_T5_)
        /*02fc*/ 	.word	0x00000000


	//----- nvinfo : EIATTR_REGCOUNT
	.align		4
.L_177:
        /*0300*/ 	.byte	0x04, 0x2f
        /*0302*/ 	.short	(.L_179 - .L_178)
	.align		4
.L_178:
        /*0304*/ 	.word	index@(_ZN2at6native18elementwise_kernelILi128ELi4EZNS0_22gpu_kernel_impl_nocastINS0_13BinaryFunctorIaaaZZZNS0_19maximum_kernel_cudaERNS_18TensorIteratorBaseEENKUlvE_clEvENKUlvE0_clEvEUlaaE_EEEEvS5_RKT_EUliE_EEviT1_)
        /*0308*/ 	.word	0x00000012


	//----- nvinfo : EIATTR_FRAME_SIZE
	.align		4
.L_179:
        /*030c*/ 	.byte	0x04, 0x11
        /*030e*/ 	.short	(.L_181 - .L_180)
	.align		4
.L_180:
        /*0310*/ 	.word	index@(_ZN2at6native18elementwise_kernelILi128ELi4EZNS0_22gpu_kernel_impl_nocastINS0_13BinaryFunctorIaaaZZZNS0_19maximum_kernel_cudaERNS_18TensorIteratorBaseEENKUlvE_clEvENKUlvE0_clEvEUlaaE_EEEEvS5_RKT_EUliE_EEviT1_)
        /*0314*/ 	.word	0x00000000


	//----- nvinfo : EIATTR_REGCOUNT
	.align		4
.L_181:
        /*0318*/ 	.byte	0x04, 0x2f
        /*031a*/ 	.short	(.L_183 - .L_182)
	.align		4
.L_182:
        /*031c*/ 	.word	index@(_ZN2at6native27unrolled_elementwise_kernelINS0_13BinaryFunctorIaaaZZZNS0_19maximum_kernel_cudaERNS_18TensorIteratorBaseEENKUlvE_clEvENKUlvE0_clEvEUlaaE_EESt5arrayIPcLm3EELi4E23TrivialOffsetCalculatorILi2EjESC_ILi1EjENS0_6memory12LoadWithCastILi2EEENSF_13StoreWithCastILi1EEEEEviT_T0_T2_T3_T4_T5_)
        /*0320*/ 	.word	0x0000001f


	//----- nvinfo : EIATTR_FRAME_SIZE
	.align		4
.L_183:
        /*0324*/ 	.byte	0x04, 0x11
        /*0326*/ 	.short	(.L_185 - .L_184)
	.align		4
.L_184:
        /*0328*/ 	.word	index@(_ZN2at6native27unrolled_elementwise_kernelINS0_13BinaryFunctorIaaaZZZNS0_19maximum_kernel_cudaERNS_18TensorIteratorBaseEENKUlvE_clEvENKUlvE0_clEvEUlaaE_EESt5arrayIPcLm3EELi4E23TrivialOffsetCalculatorILi2EjESC_ILi1EjENS0_6memory12LoadWithCastILi2EEENSF_13StoreWithCastILi1EEEEEviT_T0_T2_T3_T4_T5_)
        /*032c*/ 	.word	0x00000000


	//----- nvinfo : EIATTR_REGCOUNT
	.align		4
.L_185:
        /*0330*/ 	.byte	0x04, 0x2f
        /*0332*/ 	.short	(.L_187 - .L_186)
	.align		4
.L_186:
        /*0334*/ 	.word	index@(_ZN2at6native18elementwise_kernelILi128ELi4EZNS0_15gpu_kernel_implINS0_13BinaryFunctorIaaaZZZNS0_19maximum_kernel_cudaERNS_18TensorIteratorBaseEENKUlvE_clEvENKUlvE0_clEvEUlaaE_EEEEvS5_RKT_EUliE_EEviT1_)
        /*0338*/ 	.word	0x0000001a


	//----- nvinfo : EIATTR_FRAME_SIZE
	.align		4
.L_187:
        /*033c*/ 	.byte	0x04, 0x11
        /*033e*/ 	.short	(.L_189 - .L_188)
	.align		4
.L_188:
        /*0340*/ 	.word	index@(_ZN2at6native18elementwise_kernelILi128ELi4EZNS0_15gpu_kernel_implINS0_13BinaryFunctorIaaaZZZNS0_19maximum_kernel_cudaERNS_18TensorIteratorBaseEENKUlvE_clEvENKUlvE0_clEvEUlaaE_EEEEvS5_RKT_EUliE_EEviT1_)
        /*0344*/ 	.word	0x00000000


	//----- nvinfo : EIATTR_REGCOUNT
	.align		4
.L_189:
        /*0348*/ 	.byte	0x04, 0x2f
        /*034a*/ 	.short	(.L_191 - .L_190)
	.align		4
.L_190:
        /*034c*/ 	.word	index@(_ZN2at6native29vectorized_elementwise_kernelILi8ENS0_13AUnaryFunctorIaaaZZZNS0_19maximum_kernel_cudaERNS_18TensorIteratorBaseEENKUlvE_clEvENKUlvE0_clEvEUlaaE_EESt5arrayIPcLm2EEEEviT0_T1_)
        /*0350*/ 	.word	0x0000001e


	//----- nvinfo : EIATTR_FRAME_SIZE
	.align		4
.L_191:
        /*0354*/ 	.byte	0x04, 0x11
        /*0356*/ 	.short	(.L_193 - .L_192)
	.align		4
.L_192:
        /*0358*/ 	.word	index@(_ZN2at6native29vectorized_elementwise_kernelILi8ENS0_13AUnaryFunctorIaaaZZZNS0_19maximum_kernel_cudaERNS_18TensorIteratorBaseEENKUlvE_clEvENKUlvE0_clEvEUlaaE_EESt5arrayIPcLm2EEEEviT0_T1_)
        /*035c*/ 	.word	0x00000000


	//----- nvinfo : EIATTR_REGCOUNT
	.align		4
.L_193:
        /*0360*/ 	.byte	0x04, 0x2f
        /*0362*/ 	.short	(.L_195 - .L_194)
	.align		4
.L_194:
        /*0364*/ 	.word	index@(_ZN2at6native29vectorized_elementwise_kernelILi4ENS0_13AUnaryFunctorIaaaZZZNS0_19maximum_kernel_cudaERNS_18TensorIteratorBaseEENKUlvE_clEvENKUlvE0_clEvEUlaaE_EESt5arrayIPcLm2EEEEviT0_T1_)
        /*0368*/ 	.word	0x0000001e


	//----- nvinfo : EIATTR_FRAME_SIZE
	.align		4
.L_195:
        /*036c*/ 	.byte	0x04, 0x11
        /*036e*/ 	.short	(.L_197 - .L_196)
	.align		4
.L_196:
        /*0370*/ 	.word	index@(_ZN2at6native29vectorized_elementwise_kernelILi4ENS0_13AUnaryFunctorIaaaZZZNS0_19maximum_kernel_cudaERNS_18TensorIteratorBaseEENKUlvE_clEvENKUlvE0_clEvEUlaaE_EESt5arrayIPcLm2EEEEviT0_T1_)
        /*0374*/ 	.word	0x00000000


	//----- nvinfo : EIATTR_REGCOUNT
	.align		4
.L_197:
        /*0378*/ 	.byte	0x04, 0x2f
        /*037a*/ 	.short	(.L_199 - .L_198)
	.align		4
.L_198:
        /*037c*/ 	.word	index@(_ZN2at6native29vectorized_elementwise_kernelILi2ENS0_13AUnaryFunctorIaaaZZZNS0_19maximum_kernel_cudaERNS_18TensorIteratorBaseEENKUlvE_clEvENKUlvE0_clEvEUlaaE_EESt5arrayIPcLm2EEEEviT0_T1_)
        /*0380*/ 	.word	0x0000001e


	//----- nvinfo : EIATTR_FRAME_SIZE
	.align		4
.L_199:
        /*0384*/ 	.byte	0x04, 0x11
        /*0386*/ 	.short	(.L_201 - .L_200)
	.align		4
.L_200:
        /*0388*/ 	.word	index@(_ZN2at6native29vectorized_elementwise_kernelILi2ENS0_13AUnaryFunctorIaaaZZZNS0_19maximum_kernel_cudaERNS_18TensorIteratorBaseEENKUlvE_clEvENKUlvE0_clEvEUlaaE_EESt5arrayIPcLm2EEEEviT0_T1_)
        /*038c*/ 	.word	0x00000000


	//----- nvinfo : EIATTR_REGCOUNT
	.align		4
.L_201:
        /*0390*/ 	.byte	0x04, 0x2f
        /*0392*/ 	.short	(.L_203 - .L_202)
	.align		4
.L_202:
        /*0394*/ 	.word	index@(_ZN2at6native27unrolled_elementwise_kernelINS0_13AUnaryFunctorIaaaZZZNS0_19maximum_kernel_cudaERNS_18TensorIteratorBaseEENKUlvE_clEvENKUlvE0_clEvEUlaaE_EESt5arrayIPcLm2EELi4E23TrivialOffsetCalculatorILi1EjESD_NS0_6memory15LoadWithoutCastENSE_16StoreWithoutCastEEEviT_T0_T2_T3_T4_T5_)
        /*0398*/ 	.word	0x00000016


	//----- nvinfo : EIATTR_FRAME_SIZE
	.align		4
.L_203:
        /*039c*/ 	.byte	0x04, 0x11
        /*039e*/ 	.short	(.L_205 - .L_204)
	.align		4
.L_204:
        /*03a0*/ 	.word	index@(_ZN2at6native27unrolled_elementwise_kernelINS0_13AUnaryFunctorIaaaZZZNS0_19maximum_kernel_cudaERNS_18TensorIteratorBaseEENKUlvE_clEvENKUlvE0_clEvEUlaaE_EESt5arrayIPcLm2EELi4E23TrivialOffsetCalculatorILi1EjESD_NS0_6memory15LoadWithoutCastENSE_16StoreWithoutCastEEEviT_T0_T2_T3_T4_T5_)
        /*03a4*/ 	.word	0x00000000


	//----- nvinfo : EIATTR_REGCOUNT
	.align		4
.L_205:
        /*03a8*/ 	.byte	0x04, 0x2f
        /*03aa*/ 	.short	(.L_207 - .L_206)
	.align		4
.L_206:
        /*03ac*/ 	.word	index@(_ZN2at6native18elementwise_kernelILi128ELi4EZNS0_22gpu_kernel_impl_nocastINS0_13AUnaryFunctorIaaaZZZNS0_19maximum_kernel_cudaERNS_18TensorIteratorBaseEENKUlvE_clEvENKUlvE0_clEvEUlaaE_EEEEvS5_RKT_EUliE_EEviT1_)
        /*03b0*/ 	.word	0x00000012


	//----- nvinfo : EIATTR_FRAME_SIZE
	.align		4
.L_207:
        /*03b4*/ 	.byte	0x04, 0x11
        /*03b6*/ 	.short	(.L_209 - .L_208)
	.align		4
.L_208:
        /*03b8*/ 	.word	index@(_ZN2at6native18elementwise_kernelILi128ELi4EZNS0_22gpu_kernel_impl_nocastINS0_13AUnaryFunctorIaaaZZZNS0_19maximum_kernel_cudaERNS_18TensorIteratorBaseEENKUlvE_clEvENKUlvE0_clEvEUlaaE_EEEEvS5_RKT_EUliE_EEviT1_)
        /*03bc*/ 	.word	0x00000000


	//----- nvinfo : EIATTR_REGCOUNT
	.align		4
.L_209:
        /*03c0*/ 	.byte	0x04, 0x2f
        /*03c2*/ 	.short	(.L_211 - .L_210)
	.align		4
.L_210:
        /*03c4*/ 	.word	index@(_ZN2at6native27unrolled_elementwise_kernelINS0_13AUnaryFunctorIaaaZZZNS0_19maximum_kernel_cudaERNS_18TensorIteratorBaseEENKUlvE_clEvENKUlvE0_clEvEUlaaE_EESt5arrayIPcLm2EELi4E23TrivialOffsetCalculatorILi1EjESD_NS0_6memory12LoadWithCastILi1EEENSE_13StoreWithCastILi1EEEEEviT_T0_T2_T3_T4_T5_)
        /*03c8*/ 	.word	0x0000001d


	//----- nvinfo : EIATTR_FRAME_SIZE
	.align		4
.L_211:
        /*03cc*/ 	.byte	0x04, 0x11
        /*03ce*/ 	.short	(.L_213 - .L_212)
	.align		4
.L_212:
        /*03d0*/ 	.word	index@(_ZN2at6native27unrolled_elementwise_kernelINS0_13AUnaryFunctorIaaaZZZNS0_19maximum_kernel_cudaERNS_18TensorIteratorBaseEENKUlvE_clEvENKUlvE0_clEvEUlaaE_EESt5arrayIPcLm2EELi4E23TrivialOffsetCalculatorILi1EjESD_NS0_6memory12LoadWithCastILi1EEENSE_13StoreWithCastILi1EEEEEviT_T0_T2_T3_T4_T5_)
        /*03d4*/ 	.word	0x00000000


	//----- nvinfo : EIATTR_REGCOUNT
	.align		4
.L_213:
        /*03d8*/ 	.byte	0x04, 0x2f
        /*03da*/ 	.short	(.L_215 - .L_214)
	.align		4
.L_214:
        /*03dc*/ 	.word	index@(_ZN2at6native18elementwise_kernelILi128ELi4EZNS0_15gpu_kernel_implINS0_13AUnaryFunctorIaaaZZZNS0_19maximum_kernel_cudaERNS_18TensorIteratorBaseEENKUlvE_clEvENKUlvE0_clEvEUlaaE_EEEEvS5_RKT_EUliE_EEviT1_)
        /*03e0*/ 	.word	0x0000001a


	//----- nvinfo : EIATTR_FRAME_SIZE
	.align		4
.L_215:
        /*03e4*/ 	.byte	0x04, 0x11
        /*03e6*/ 	.short	(.L_217 - .L_216)
	.align		4
.L_216:
        /*03e8*/ 	.word	index@(_ZN2at6native18elementwise_kernelILi128ELi4EZNS0_15gpu_kernel_implINS0_13AUnaryFunctorIaaaZZZNS0_19maximum_kernel_cudaERNS_18TensorIteratorBaseEENKUlvE_clEvENKUlvE0_clEvEUlaaE_EEEEvS5_RKT_EUliE_EEviT1_)
        /*03ec*/ 	.word	0x00000000


	//----- nvinfo : EIATTR_REGCOUNT
	.align		4
.L_217:
        /*03f0*/ 	.byte	0x04, 0x2f
        /*03f2*/ 	.short	(.L_219 - .L_218)
	.align		4
.L_218:
        /*03f4*/ 	.word	index@(_ZN2at6native29vectorized_elementwise_kernelILi8ENS0_13BinaryFunctorIiiiZZZNS0_19maximum_kernel_cudaERNS_18TensorIteratorBaseEENKUlvE_clEvENKUlvE1_clEvEUliiE_EESt5arrayIPcLm3EEEEviT0_T1_)
        /*03f8*/ 	.word	0x00000020


	//----- nvinfo : EIATTR_FRAME_SIZE
	.align		4
.L_219:
        /*03fc*/ 	.byte	0x04, 0x11
        /*03fe*/ 	.short	(.L_221 - .L_220)
	.align		4
.L_220:
        /*0400*/ 	.word	index@(_ZN2at6native29vectorized_elementwise_kernelILi8ENS0_13BinaryFunctorIiiiZZZNS0_19maximum_kernel_cudaERNS_18TensorIteratorBaseEENKUlvE_clEvENKUlvE1_clEvEUliiE_EESt5arrayIPcLm3EEEEviT0_T1_)
        /*0404*/ 	.word	0x00000000


	//----- nvinfo : EIATTR_REGCOUNT
	.align		4
.L_221:
        /*0408*/ 	.byte	0x04, 0x2f
        /*040a*/ 	.short	(.L_223 - .L_222)
	.align		4
.L_222:
        /*040c*/ 	.word	index@(_ZN2at6native29vectorized_elementwise_kernelILi4ENS0_13BinaryFunctorIiiiZZZNS0_19maximum_kernel_cudaERNS_18TensorIteratorBaseEENKUlvE_clEvENKUlvE1_clEvEUliiE_EESt5arrayIPcLm3EEEEviT0_T1_)
        /*0410*/ 	.word	0x00000020


	//----- nvinfo : EIATTR_FRAME_SIZE
	.align		4
.L_223:
        /*0414*/ 	.byte	0x04, 0x11
        /*0416*/ 	.short	(.L_225 - .L_224)
	.align		4
.L_224:
        /*0418*/ 	.word	index@(_ZN2at6native29vectorized_elementwise_kernelILi4ENS0_13BinaryFunctorIiiiZZZNS0_19maximum_kernel_cudaERNS_18TensorIteratorBaseEENKUlvE_clEvENKUlvE1_clEvEUliiE_EESt5arrayIPcLm3EEEEviT0_T1_)
        /*041c*/ 	.word	0x00000000


	//----- nvinfo : EIATTR_REGCOUNT
	.align		4
.L_225:
        /*0420*/ 	.byte	0x04, 0x2f
        /*0422*/ 	.short	(.L_227 - .L_226)
	.align		4
.L_226:
        /*0424*/ 	.word	index@(_ZN2at6native29vectorized_elementwise_kernelILi2ENS0_13BinaryFunctorIiiiZZZNS0_19maximum_kernel_cudaERNS_18TensorIteratorBaseEENKUlvE_clEvENKUlvE1_clEvEUliiE_EESt5arrayIPcLm3EEEEviT0_T1_)
        /*0428*/ 	.word	0x00000020


	//----- nvinfo : EIATTR_FRAME_SIZE
	.align		4
.L_227:
        /*042c*/ 	.byte	0x04, 0x11
        /*042e*/ 	.short	(.L_229 - .L_228)
	.align		4
.L_228:
        /*0430*/ 	.word	index@(_ZN2at6native29vectorized_elementwise_kernelILi2ENS0_13BinaryFunctorIiiiZZZNS0_19maximum_kernel_cudaERNS_18TensorIteratorBaseEENKUlvE_clEvENKUlvE1_clEvEUliiE_EESt5arrayIPcLm3EEEEviT0_T1_)
        /*0434*/ 	.word	0x00000000


	//----- nvinfo : EIATTR_REGCOUNT
	.align		4
.L_229:
        /*0438*/ 	.byte	0x04, 0x2f
        /*043a*/ 	.short	(.L_231 - .L_230)
	.align		4
.L_230:
        /*043c*/ 	.word	index@(_ZN2at6native27unrolled_elementwise_kernelINS0_13BinaryFunctorIiiiZZZNS0_19maximum_kernel_cudaERNS_18TensorIteratorBaseEENKUlvE_clEvENKUlvE1_clEvEUliiE_EESt5arrayIPcLm3EELi4E23TrivialOffsetCalculatorILi2EjESC_ILi1EjENS0_6memory15LoadWithoutCastENSF_16StoreWithoutCastEEEviT_T0_T2_T3_T4_T5_)
        /*0440*/ 	.word	0x0000001a


	//----- nvinfo : EIATTR_FRAME_SIZE
	.align		4
.L_231:
        /*0444*/ 	.byte	0x04, 0x11
        /*0446*/ 	.short	(.L_233 - .L_232)
	.align		4
.L_232:
        /*0448*/ 	.word	index@(_ZN2at6native27unrolled_elementwise_kernelINS0_13BinaryFunctorIiiiZZZNS0_19maximum_kernel_cudaERNS_18TensorIteratorBaseEENKUlvE_clEvENKUlvE1_clEvEUliiE_EESt5arrayIPcLm3EELi4E23TrivialOffsetCalculatorILi2EjESC_ILi1EjENS0_6memory15LoadWithoutCastENSF_16StoreWithoutCastEEEviT_T0_T2_T3_T4_T5_)
        /*044c*/ 	.word	0x00000000


	//----- nvinfo : EIATTR_REGCOUNT
	.align		4
.L_233:
        /*0450*/ 	.byte	0x04, 0x2f
        /*0452*/ 	.short	(.L_235 - .L_234)
	.align		4
.L_234:
        /*0454*/ 	.word	index@(_ZN2at6native18elementwise_kernelILi128ELi2EZNS0_22gpu_kernel_impl_nocastINS0_13BinaryFunctorIiiiZZZNS0_19maximum_kernel_cudaERNS_18TensorIteratorBaseEENKUlvE_clEvENKUlvE1_clEvEUliiE_EEEEvS5_RKT_EUliE_EEviT1_)
        /*0458*/ 	.word	0x00000012


	//----- nvinfo : EIATTR_FRAME_SIZE
	.align		4
.L_235:
        /*045c*/ 	.byte	0x04, 0x11
        /*045e*/ 	.short	(.L_237 - .L_236)
	.align		4
.L_236:
        /*0460*/ 	.word	index@(_ZN2at6native18elementwise_kernelILi128ELi2EZNS0_22gpu_kernel_impl_nocastINS0_13BinaryFunctorIiiiZZZNS0_19maximum_kernel_cudaERNS_18TensorIteratorBaseEENKUlvE_clEvENKUlvE1_clEvEUliiE_EEEEvS5_RKT_EUliE_EEviT1_)
        /*0464*/ 	.word	0x00000000


	//----- nvinfo : EIATTR_REGCOUNT
	.align		4
.L_237:
        /*0468*/ 	.byte	0x04, 0x2f
        /*046a*/ 	.short	(.L_239 - .L_238)
	.align		4
.L_238:
        /*046c*/ 	.word	index@(_ZN2at6native27unrolled_elementwise_kernelINS0_13BinaryFunctorIiiiZZZNS0_19maximum_kernel_cudaERNS_18TensorIteratorBaseEENKUlvE_clEvENKUlvE1_clEvEUliiE_EESt5arrayIPcLm3EELi4E23TrivialOffsetCalculatorILi2EjESC_ILi1EjENS0_6memory12LoadWithCastILi2EEENSF_13StoreWithCastILi1EEEEEviT_T0_T2_T3_T4_T5_)
        /*0470*/ 	.word	0x00000020


	//----- nvinfo : EIATTR_FRAME_SIZE
	.align		4
.L_239:
        /*0474*/ 	.byte	0x04, 0x11
        /*0476*/ 	.short	(.L_241 - .L_240)
	.align		4
.L_240:
        /*0478*/ 	.word	index@(_ZN2at6native27unrolled_elementwise_kernelINS0_13BinaryFunctorIiiiZZZNS0_19maximum_kernel_cudaERNS_18TensorIteratorBaseEENKUlvE_clEvENKUlvE1_clEvEUliiE_EESt5arrayIPcLm3EELi4E23TrivialOffsetCalculatorILi2EjESC_ILi1EjENS0_6memory12LoadWithCastILi2EEENSF_13StoreWithCastILi1EEEEEviT_T0_T2_T3_T4_T5_)
        /*047c*/ 	.word	0x00000000


	//----- nvinfo : EIATTR_REGCOUNT
	.align		4
.L_241:
        /*0480*/ 	.byte	0x04, 0x2f
        /*0482*/ 	.short	(.L_243 - .L_242)
	.align		4
.L_242:
        /*0484*/ 	.word	index@(_ZN2at6native18elementwise_kernelILi128ELi4EZNS0_15gpu_kernel_implINS0_13BinaryFunctorIiiiZZZNS0_19maximum_kernel_cudaERNS_18TensorIteratorBaseEENKUlvE_clEvENKUlvE1_clEvEUliiE_EEEEvS5_RKT_EUliE_EEviT1_)
        /*0488*/ 	.word	0x0000001a


	//----- nvinfo : EIATTR_FRAME_SIZE
	.align		4
.L_243:
        /*048c*/ 	.byte	0x04, 0x11
        /*048e*/ 	.short	(.L_245 - .L_244)
	.align		4
.L_244:
        /*0490*/ 	.word	index@(_ZN2at6native18elementwise_kernelILi128ELi4EZNS0_15gpu_kernel_implINS0_13BinaryFunctorIiiiZZZNS0_19maximum_kernel_cudaERNS_18TensorIteratorBaseEENKUlvE_clEvENKUlvE1_clEvEUliiE_EEEEvS5_RKT_EUliE_EEviT1_)
        /*0494*/ 	.word	0x00000000


	//----- nvinfo : EIATTR_REGCOUNT
	.align		4
.L_245:
        /*0498*/ 	.byte	0x04, 0x2f
        /*049a*/ 	.short	(.L_247 - .L_246)
	.align		4
.L_246:
        /*049c*/ 	.word	index@(_ZN2at6native29vectorized_elementwise_kernelILi8ENS0_13AUnaryFunctorIiiiZZZNS0_19maximum_kernel_cudaERNS_18TensorIteratorBaseEENKUlvE_clEvENKUlvE1_clEvEUliiE_EESt5arrayIPcLm2EEEEviT0_T1_)
        /*04a0*/ 	.word	0x00000020


	//----- nvinfo : EIATTR_FRAME_SIZE
	.align		4
.L_247:
        /*04a4*/ 	.byte	0x04, 0x11
        /*04a6*/ 	.short	(.L_249 - .L_248)
	.align		4
.L_248:
        /*04a8*/ 	.word	index@(_ZN2at6native29vectorized_elementwise_kernelILi8ENS0_13AUnaryFunctorIiiiZZZNS0_19maximum_kernel_cudaERNS_18TensorIteratorBaseEENKUlvE_clEvENKUlvE1_clEvEUliiE_EESt5arrayIPcLm2EEEEviT0_T1_)
        /*04ac*/ 	.word	0x00000000


	//----- nvinfo : EIATTR_REGCOUNT
	.align		4
.L_249:
        /*04b0*/ 	.byte	0x04, 0x2f
        /*04b2*/ 	.short	(.L_251 - .L_250)
	.align		4
.L_250:
        /*04b4*/ 	.word	index@(_ZN2at6native29vectorized_elementwise_kernelILi4ENS0_13AUnaryFunctorIiiiZZZNS0_19maximum_kernel_cudaERNS_18TensorIteratorBaseEENKUlvE_clEvENKUlvE1_clEvEUliiE_EESt5arrayIPcLm2EEEEviT0_T1_)
        /*04b8*/ 	.word	0x00000020


	//----- nvinfo : EIATTR_FRAME_SIZE
	.align		4
.L_251:
        /*04bc*/ 	.byte	0x04, 0x11
        /*04be*/ 	.short	(.L_253 - .L_252)
	.align		4
.L_252:
        /*04c0*/ 	.word	index@(_ZN2at6native29vectorized_elementwise_kernelILi4ENS0_13AUnaryFunctorIiiiZZZNS0_19maximum_kernel_cudaERNS_18TensorIteratorBaseEENKUlvE_clEvENKUlvE1_clEvEUliiE_EESt5arrayIPcLm2EEEEviT0_T1_)
        /*04c4*/ 	.word	0x00000000


	//----- nvinfo : EIATTR_REGCOUNT
	.align		4
.L_253:
        /*04c8*/ 	.byte	0x04, 0x2f
        /*04ca*/ 	.short	(.L_255 - .L_254)
	.align		4
.L_254:
        /*04cc*/ 	.word	index@(_ZN2at6native29vectorized_elementwise_kernelILi2ENS0_13AUnaryFunctorIiiiZZZNS0_19maximum_kernel_cudaERNS_18TensorIteratorBaseEENKUlvE_clEvENKUlvE1_clEvEUliiE_EESt5arrayIPcLm2EEEEviT0_T1_)
        /*04d0*/ 	.word	0x00000020


	//----- nvinfo : EIATTR_FRAME_SIZE
	.align		4
.L_255:
        /*04d4*/ 	.byte	0x04, 0x11
        /*04d6*/ 	.short	(.L_257 - .L_256)
	.align		4
.L_256:
        /*04d8*/ 	.word	index@(_ZN2at6native29vectorized_elementwise_kernelILi2ENS0_13AUnaryFunctorIiiiZZZNS0_19maximum_kernel_cudaERNS_18TensorIteratorBaseEENKUlvE_clEvENKUlvE1_clEvEUliiE_EESt5arrayIPcLm2EEEEviT0_T1_)
        /*04dc*/ 	.word	0x00000000


	//----- nvinfo : EIATTR_REGCOUNT
	.align		4
.L_257:
        /*04e0*/ 	.byte	0x04, 0x2f
        /*04e2*/ 	.short	(.L_259 - .L_258)
	.align		4
.L_258:
        /*04e4*/ 	.word	index@(_ZN2at6native27unrolled_elementwise_kernelINS0_13AUnaryFunctorIiiiZZZNS0_19maximum_kernel_cudaERNS_18TensorIteratorBaseEENKUlvE_clEvENKUlvE1_clEvEUliiE_EESt5arrayIPcLm2EELi4E23TrivialOffsetCalculatorILi1EjESD_NS0_6memory15LoadWithoutCastENSE_16StoreWithoutCastEEEviT_T0_T2_T3_T4_T5_)
        /*04e8*/ 	.word	0x00000018


	//----- nvinfo : EIATTR_FRAME_SIZE
	.align		4
.L_259:
        /*04ec*/ 	.byte	0x04, 0x11
        /*04ee*/ 	.short	(.L_261 - .L_260)
	.align		4
.L_260:
        /*04f0*/ 	.word	index@(_ZN2at6native27unrolled_elementwise_kernelINS0_13AUnaryFunctorIiiiZZZNS0_19maximum_kernel_cudaERNS_18TensorIteratorBaseEENKUlvE_clEvENKUlvE1_clEvEUliiE_EESt5arrayIPcLm2EELi4E23TrivialOffsetCalculatorILi1EjESD_NS0_6memory15LoadWithoutCastENSE_16StoreWithoutCastEEEviT_T0_T2_T3_T4_T5_)
        /*04f4*/ 	.word	0x00000000


	//----- nvinfo : EIATTR_REGCOUNT
	.align		4
.L_261:
        /*04f8*/ 	.byte	0x04, 0x2f
        /*04fa*/ 	.short	(.L_263 - .L_262)
	.align		4
.L_262:
        /*04fc*/ 	.word	index@(_ZN2at6native18elementwise_kernelILi128ELi2EZNS0_22gpu_kernel_impl_nocastINS0_13AUnaryFunctorIiiiZZZNS0_19maximum_kernel_cudaERNS_18TensorIteratorBaseEENKUlvE_clEvENKUlvE1_clEvEUliiE_EEEEvS5_RKT_EUliE_EEviT1_)
        /*0500*/ 	.word	0x00000012


	//----- nvinfo : EIATTR_FRAME_SIZE
	.align		4
.L_263:
        /*0504*/ 	.byte	0x04, 0x11
        /*0506*/ 	.short	(.L_265 - .L_264)
	.align		4
.L_264:
        /*0508*/ 	.word	index@(_ZN2at6native18elementwise_kernelILi128ELi2EZNS0_22gpu_kernel_impl_nocastINS0_13AUnaryFunctorIiiiZZZNS0_19maximum_kernel_cudaERNS_18TensorIteratorBaseEENKUlvE_clEvENKUlvE1_clEvEUliiE_EEEEvS5_RKT_EUliE_EEviT1_)
        /*050c*/ 	.word	0x00000000


	//----- nvinfo : EIATTR_REGCOUNT
	.align		4
.L_265:
        /*0510*/ 	.byte	0x04, 0x2f
        /*0512*/ 	.short	(.L_267 - .L_266)
	.align		4
.L_266:
        /*0514*/ 	.word	index@(_ZN2at6native27unrolled_elementwise_kernelINS0_13AUnaryFunctorIiiiZZZNS0_19maximum_kernel_cudaERNS_18TensorIteratorBaseEENKUlvE_clEvENKUlvE1_clEvEUliiE_EESt5arrayIPcLm2EELi4E23TrivialOffsetCalculatorILi1EjESD_NS0_6memory12LoadWithCastILi1EEENSE_13StoreWithCastILi1EEEEEviT_T0_T2_T3_T4_T5_)
        /*0518*/ 	.word	0x0000001d


	//----- nvinfo : EIATTR_FRAME_SIZE
	.align		4
.L_267:
        /*051c*/ 	.byte	0x04, 0x11
        /*051e*/ 	.short	(.L_269 - .L_268)
	.align		4
.L_268:
        /*0520*/ 	.word	index@(_ZN2at6native27unrolled_elementwise_kernelINS0_13AUnaryFunctorIiiiZZZNS0_19maximum_kernel_cudaERNS_18TensorIteratorBaseEENKUlvE_clEvENKUlvE1_clEvEUliiE_EESt5arrayIPcLm2EELi4E23TrivialOffsetCalculatorILi1EjESD_NS0_6memory12LoadWithCastILi1EEENSE_13StoreWithCastILi1EEEEEviT_T0_T2_T3_T4_T5_)
        /*0524*/ 	.word	0x00000000


	//----- nvinfo : EIATTR_REGCOUNT
	.align		4
.L_269:
        /*0528*/ 	.byte	0x04, 0x2f
        /*052a*/ 	.short	(.L_271 - .L_270)
	.align		4
.L_270:
        /*052c*/ 	.word	index@(_ZN2at6native18elementwise_kernelILi128ELi4EZNS0_15gpu_kernel_implINS0_13AUnaryFunctorIiiiZZZNS0_19maximum_kernel_cudaERNS_18TensorIteratorBaseEENKUlvE_clEvENKUlvE1_clEvEUliiE_EEEEvS5_RKT_EUliE_EEviT1_)
        /*0530*/ 	.word	0x0000001a


	//----- nvinfo : EIATTR_FRAME_SIZE
	.align		4
.L_271:
        /*0534*/ 	.byte	0x04, 0x11
        /*0536*/ 	.short	(.L_273 - .L_272)
	.align		4
.L_272:
        /*0538*/ 	.word	index@(_ZN2at6native18elementwise_kernelILi128ELi4EZNS0_15gpu_kernel_implINS0_13AUnaryFunctorIiiiZZZNS0_19maximum_kernel_cudaERNS_18TensorIteratorBaseEENKUlvE_clEvENKUlvE1_clEvEUliiE_EEEEvS5_RKT_EUliE_EEviT1_)
        /*053c*/ 	.word	0x00000000


	//----- nvinfo : EIATTR_REGCOUNT
	.align		4
.L_273:
        /*0540*/ 	.byte	0x04, 0x2f
        /*0542*/ 	.short	(.L_275 - .L_274)
	.align		4
.L_274:
        /*0544*/ 	.word	index@(_ZN2at6native29vectorized_elementwise_kernelILi8ENS0_13BinaryFunctorIlllZZZNS0_19maximum_kernel_cudaERNS_18TensorIteratorBaseEENKUlvE_clEvENKUlvE2_clEvEUlllE_EESt5arrayIPcLm3EEEEviT0_T1_)
        /*0548*/ 	.word	0x00000028


	//----- nvinfo : EIATTR_FRAME_SIZE
	.align		4
.L_275:
        /*054c*/ 	.byte	0x04, 0x11
        /*054e*/ 	.short	(.L_277 - .L_276)
	.align		4
.L_276:
        /*0550*/ 	.word	index@(_ZN2at6native29vectorized_elementwise_kernelILi8ENS0_13BinaryFunctorIlllZZZNS0_19maximum_kernel_cudaERNS_18TensorIteratorBaseEENKUlvE_clEvENKUlvE2_clEvEUlllE_EESt5arrayIPcLm3EEEEviT0_T1_)
        /*0554*/ 	.word	0x00000000


	//----- nvinfo : EIATTR_REGCOUNT
	.align		4
.L_277:
        /*0558*/ 	.byte	0x04, 0x2f
        /*055a*/ 	.short	(.L_279 - .L_278)
	.align		4
.L_278:
        /*055c*/ 	.word	index@(_ZN2at6native29vectorized_elementwise_kernelILi4ENS0_13BinaryFunctorIlllZZZNS0_19maximum_kernel_cudaERNS_18TensorIteratorBaseEENKUlvE_clEvENKUlvE2_clEvEUlllE_EESt5arrayIPcLm3EEEEviT0_T1_)
        /*0560*/ 	.word	0x00000028


	//----- nvinfo : EIATTR_FRAME_SIZE
	.align		4
.L_279:
        /*0564*/ 	.byte	0x04, 0x11
        /*0566*/ 	.short	(.L_281 - .L_280)
	.align		4
.L_280:
        /*0568*/ 	.word	index@(_ZN2at6native29vectorized_elementwise_kernelILi4ENS0_13BinaryFunctorIlllZZZNS0_19maximum_kernel_cudaERNS_18TensorIteratorBaseEENKUlvE_clEvENKUlvE2_clEvEUlllE_EESt5arrayIPcLm3EEEEviT0_T1_)
        /*056c*/ 	.word	0x00000000


	//----- nvinfo : EIATTR_REGCOUNT
	.align		4
.L_281:
        /*0570*/ 	.byte	0x04, 0x2f
        /*0572*/ 	.short	(.L_283 - .L_282)
	.align		4
.L_282:
        /*0574*/ 	.word	index@(_ZN2at6native29vectorized_elementwise_kernelILi2ENS0_13BinaryFunctorIlllZZZNS0_19maximum_kernel_cudaERNS_18TensorIteratorBaseEENKUlvE_clEvENKUlvE2_clEvEUlllE_EESt5arrayIPcLm3EEEEviT0_T1_)
        /*0578*/ 	.word	0x00000028


	//----- nvinfo : EIATTR_FRAME_SIZE
	.align		4
.L_283:
        /*057c*/ 	.byte	0x04, 0x11
        /*057e*/ 	.short	(.L_285 - .L_284)
	.align		4
.L_284:
        /*0580*/ 	.word	index@(_ZN2at6native29vectorized_elementwise_kernelILi2ENS0_13BinaryFunctorIlllZZZNS0_19maximum_kernel_cudaERNS_18TensorIteratorBaseEENKUlvE_clEvENKUlvE2_clEvEUlllE_EESt5arrayIPcLm3EEEEviT0_T1_)
        /*0584*/ 	.word	0x00000000


	//----- nvinfo : EIATTR_REGCOUNT
	.align		4
.L_285:
        /*0588*/ 	.byte	0x04, 0x2f
        /*058a*/ 	.short	(.L_287 - .L_286)
	.align		4
.L_286:
        /*058c*/ 	.word	index@(_ZN2at6native27unrolled_elementwise_kernelINS0_13BinaryFunctorIlllZZZNS0_19maximum_kernel_cudaERNS_18TensorIteratorBaseEENKUlvE_clEvENKUlvE2_clEvEUlllE_EESt5arrayIPcLm3EELi4E23TrivialOffsetCalculatorILi2EjESC_ILi1EjENS0_6memory15LoadWithoutCastENSF_16StoreWithoutCastEEEviT_T0_T2_T3_T4_T5_)
        /*0590*/ 	.word	0x00000020


	//----- nvinfo : EIATTR_FRAME_SIZE
	.align		4
.L_287:
        /*0594*/ 	.byte	0x04, 0x11
        /*0596*/ 	.short	(.L_289 - .L_288)
	.align		4
.L_288:
        /*0598*/ 	.word	index@(_ZN2at6native27unrolled_elementwise_kernelINS0_13BinaryFunctorIlllZZZNS0_19maximum_kernel_cudaERNS_18TensorIteratorBaseEENKUlvE_clEvENKUlvE2_clEvEUlllE_EESt5arrayIPcLm3EELi4E23TrivialOffsetCalculatorILi2EjESC_ILi1EjENS0_6memory15LoadWithoutCastENSF_16StoreWithoutCastEEEviT_T0_T2_T3_T4_T5_)
        /*059c*/ 	.word	0x00000000


	//----- nvinfo : EIATTR_REGCOUNT
	.align		4
.L_289:
        /*05a0*/ 	.byte	0x04, 0x2f
        /*05a2*/ 	.short	(.L_291 - .L_290)
	.align		4
.L_290:
        /*05a4*/ 	.word	index@(_ZN2at6native18elementwise_kernelILi128ELi2EZNS0_22gpu_kernel_impl_nocastINS0_13BinaryFunctorIlllZZZNS0_19maximum_kernel_cudaERNS_18TensorIteratorBaseEENKUlvE_clEvENKUlvE2_clEvEUlllE_EEEEvS5_RKT_EUliE_EEviT1_)
        /*05a8*/ 	.word	0x00000012


	//----- nvinfo : EIATTR_FRAME_SIZE
	.align		4
.L_291:
        /*05ac*/ 	.byte	0x04, 0x11
        /*05ae*/ 	.short	(.L_293 - .L_292)
	.align		4
.L_292:
        /*05b0*/ 	.word	index@(_ZN2at6native18elementwise_kernelILi128ELi2EZNS0_22gpu_kernel_impl_nocastINS0_13BinaryFunctorIlllZZZNS0_19maximum_kernel_cudaERNS_18TensorIteratorBaseEENKUlvE_clEvENKUlvE2_clEvEUlllE_EEEEvS5_RKT_EUliE_EEviT1_)
        /*05b4*/ 	.word	0x00000000


	//----- nvinfo : EIATTR_REGCOUNT
	.align		4
.L_293:
        /*05b8*/ 	.byte	0x04, 0x2f
        /*05ba*/ 	.short	(.L_295 - .L_294)
	.align		4
.L_294:
        /*05bc*/ 	.word	index@(_ZN2at6native27unrolled_elementwise_kernelINS0_13BinaryFunctorIlllZZZNS0_19maximum_kernel_cudaERNS_18TensorIteratorBaseEENKUlvE_clEvENKUlvE2_clEvEUlllE_EESt5arrayIPcLm3EELi4E23TrivialOffsetCalculatorILi2EjESC_ILi1EjENS0_6memory12LoadWithCastILi2EEENSF_13StoreWithCastILi1EEEEEviT_T0_T2_T3_T4_T5_)
        /*05c0*/ 	.word	0x00000028


	//----- nvinfo : EIATTR_FRAME_SIZE
	.align		4
.L_295:
        /*05c4*/ 	.byte	0x04, 0x11
        /*05c6*/ 	.short	(.L_297 - .L_296)
	.align		4
.L_296:
        /*05c8*/ 	.word	index@(_ZN2at6native27unrolled_elementwise_kernelINS0_13BinaryFunctorIlllZZZNS0_19maximum_kernel_cudaERNS_18TensorIteratorBaseEENKUlvE_clEvENKUlvE2_clEvEUlllE_EESt5arrayIPcLm3EELi4E23TrivialOffsetCalculatorILi2EjESC_ILi1EjENS0_6memory12LoadWithCastILi2EEENSF_13StoreWithCastILi1EEEEEviT_T0_T2_T3_T4_T5_)
        /*05cc*/ 	.word	0x00000000


	//----- nvinfo : EIATTR_REGCOUNT
	.align		4
.L_297:
        /*05d0*/ 	.byte	0x04, 0x2f
        /*05d2*/ 	.short	(.L_299 - .L_298)
	.align		4
.L_298:
        /*05d4*/ 	.word	index@(_ZN2at6native18elementwise_kernelILi128ELi4EZNS0_15gpu_kernel_implINS0_13BinaryFunctorIlllZZZNS0_19maximum_kernel_cudaERNS_18TensorIteratorBaseEENKUlvE_clEvENKUlvE2_clEvEUlllE_EEEEvS5_RKT_EUliE_EEviT1_)
        /*05d8*/ 	.word	0x0000001c


	//----- nvinfo : EIATTR_FRAME_SIZE
	.align		4
.L_299:
        /*05dc*/ 	.byte	0x04, 0x11
        /*05de*/ 	.short	(.L_301 - .L_300)
	.align		4
.L_300:
        /*05e0*/ 	.word	index@(_ZN2at6native18elementwise_kernelILi128ELi4EZNS0_15gpu_kernel_implINS0_13BinaryFunctorIlllZZZNS0_19maximum_kernel_cudaERNS_18TensorIteratorBaseEENKUlvE_clEvENKUlvE2_clEvEUlllE_EEEEvS5_RKT_EUliE_EEviT1_)
        /*05e4*/ 	.word	0x00000000


	//----- nvinfo : EIATTR_REGCOUNT
	.align		4
.L_301:
        /*05e8*/ 	.byte	0x04, 0x2f
        /*05ea*/ 	.short	(.L_303 - .L_302)
	.align		4
.L_302:
        /*05ec*/ 	.word	index@(_ZN2at6native29vectorized_elementwise_kernelILi8ENS0_13AUnaryFunctorIlllZZZNS0_19maximum_kernel_cudaERNS_18TensorIteratorBaseEENKUlvE_clEvENKUlvE2_clEvEUlllE_EESt5arrayIPcLm2EEEEviT0_T1_)
        /*05f0*/ 	.word	0x00000020


	//----- nvinfo : EIATTR_FRAME_SIZE
	.align		4
.L_303:
        /*05f4*/ 	.byte	0x04, 0x11
        /*05f6*/ 	.short	(.L_305 - .L_304)
	.align		4
.L_304:
        /*05f8*/ 	.word	index@(_ZN2at6native29vectorized_elementwise_kernelILi8ENS0_13AUnaryFunctorIlllZZZNS0_19maximum_kernel_cudaERNS_18TensorIteratorBaseEENKUlvE_clEvENKUlvE2_clEvEUlllE_EESt5arrayIPcLm2EEEEviT0_T1_)
        /*05fc*/ 	.word	0x00000000


	//----- nvinfo : EIATTR_REGCOUNT
	.align		4
.L_305:
        /*0600*/ 	.byte	0x04, 0x2f
        /*0602*/ 	.short	(.L_307 - .L_306)
	.align		4
.L_306:
        /*0604*/ 	.word	index@(_ZN2at6native29vectorized_elementwise_kernelILi4ENS0_13AUnaryFunctorIlllZZZNS0_19maximum_kernel_cudaERNS_18TensorIteratorBaseEENKUlvE_clEvENKUlvE2_clEvEUlllE_EESt5arrayIPcLm2EEEEviT0_T1_)
        /*0608*/ 	.word	0x00000020


	//----- nvinfo : EIATTR_FRAME_SIZE
	.align		4
.L_307:
        /*060c*/ 	.byte	0x04, 0x11
        /*060e*/ 	.short	(.L_309 - .L_308)
	.align		4
.L_308:
        /*0610*/ 	.word	index@(_ZN2at6native29vectorized_elementwise_kernelILi4ENS0_13AUnaryFunctorIlllZZZNS0_19maximum_kernel_cudaERNS_18TensorIteratorBaseEENKUlvE_clEvENKUlvE2_clEvEUlllE_EESt5arrayIPcLm2EEEEviT0_T1_)
        /*0614*/ 	.word	0x00000000


	//----- nvinfo : EIATTR_REGCOUNT
	.align		4
.L_309:
        /*0618*/ 	.byte	0x04, 0x2f
        /*061a*/ 	.short	(.L_311 - .L_310)
	.align		4
.L_310:
        /*061c*/ 	.word	index@(_ZN2at6native29vectorized_elementwise_kernelILi2ENS0_13AUnaryFunctorIlllZZZNS0_19maximum_kernel_cudaERNS_18TensorIteratorBaseEENKUlvE_clEvENKUlvE2_clEvEUlllE_EESt5arrayIPcLm2EEEEviT0_T1_)
        /*0620*/ 	.word	0x00000020


	//----- nvinfo : EIATTR_FRAME_SIZE
	.align		4
.L_311:
        /*0624*/ 	.byte	0x04, 0x11
        /*0626*/ 	.short	(.L_313 - .L_312)
	.align		4
.L_312:
        /*0628*/ 	.word	index@(_ZN2at6native29vectorized_elementwise_kernelILi2ENS0_13AUnaryFunctorIlllZZZNS0_19maximum_kernel_cudaERNS_18TensorIteratorBaseEENKUlvE_clEvENKUlvE2_clEvEUlllE_EESt5arrayIPcLm2EEEEviT0_T1_)
        /*062c*/ 	.word	0x00000000


	//----- nvinfo : EIATTR_REGCOUNT
	.align		4
.L_313:
        /*0630*/ 	.byte	0x04, 0x2f
        /*0632*/ 	.short	(.L_315 - .L_314)
	.align		4
.L_314:
        /*0634*/ 	.word	index@(_ZN2at6native27unrolled_elementwise_kernelINS0_13AUnaryFunctorIlllZZZNS0_19maximum_kernel_cudaERNS_18TensorIteratorBaseEENKUlvE_clEvENKUlvE2_clEvEUlllE_EESt5arrayIPcLm2EELi4E23TrivialOffsetCalculatorILi1EjESD_NS0_6memory15LoadWithoutCastENSE_16StoreWithoutCastEEEviT_T0_T2_T3_T4_T5_)
        /*0638*/ 	.word	0x00000018


	//----- nvinfo : EIATTR_FRAME_SIZE
	.align		4
.L_315:
        /*063c*/ 	.byte	0x04, 0x11
        /*063e*/ 	.short	(.L_317 - .L_316)
	.align		4
.L_316:
        /*0640*/ 	.word	index@(_ZN2at6native27unrolled_elementwise_kernelINS0_13AUnaryFunctorIlllZZZNS0_19maximum_kernel_cudaERNS_18TensorIteratorBaseEENKUlvE_clEvENKUlvE2_clEvEUlllE_EESt5arrayIPcLm2EELi4E23TrivialOffsetCalculatorILi1EjESD_NS0_6memory15LoadWithoutCastENSE_16StoreWithoutCastEEEviT_T0_T2_T3_T4_T5_)
        /*0644*/ 	.word	0x00000000


	//----- nvinfo : EIATTR_REGCOUNT
	.align		4
.L_317:
        /*0648*/ 	.byte	0x04, 0x2f
        /*064a*/ 	.short	(.L_319 - .L_318)
	.align		4
.L_318:
        /*064c*/ 	.word	index@(_ZN2at6native18elementwise_kernelILi128ELi2EZNS0_22gpu_kernel_impl_nocastINS0_13AUnaryFunctorIlllZZZNS0_19maximum_kernel_cudaERNS_18TensorIteratorBaseEENKUlvE_clEvENKUlvE2_clEvEUlllE_EEEEvS5_RKT_EUliE_EEviT1_)
        /*0650*/ 	.word	0x00000012


	//----- nvinfo : EIATTR_FRAME_SIZE
	.align		4
.L_319:
        /*0654*/ 	.byte	0x04, 0x11
        /*0656*/ 	.short	(.L_321 - .L_320)
	.align		4
.L_320:
        /*0658*/ 	.word	index@(_ZN2at6native18elementwise_kernelILi128ELi2EZNS0_22gpu_kernel_impl_nocastINS0_13AUnaryFunctorIlllZZZNS0_19maximum_kernel_cudaERNS_18TensorIteratorBaseEENKUlvE_clEvENKUlvE2_clEvEUlllE_EEEEvS5_RKT_EUliE_EEviT1_)
        /*065c*/ 	.word	0x00000000


	//----- nvinfo : EIATTR_REGCOUNT
	.align		4
.L_321:
        /*0660*/ 	.byte	0x04, 0x2f
        /*0662*/ 	.short	(.L_323 - .L_322)
	.align		4
.L_322:
        /*0664*/ 	.word	index@(_ZN2at6native27unrolled_elementwise_kernelINS0_13AUnaryFunctorIlllZZZNS0_19maximum_kernel_cudaERNS_18TensorIteratorBaseEENKUlvE_clEvENKUlvE2_clEvEUlllE_EESt5arrayIPcLm2EELi4E23TrivialOffsetCalculatorILi1EjESD_NS0_6memory12LoadWithCastILi1EEENSE_13StoreWithCastILi1EEEEEviT_T0_T2_T3_T4_T5_)
        /*0668*/ 	.word	0x00000020


	//----- nvinfo : EIATTR_FRAME_SIZE
	.align		4
.L_323:
        /*066c*/ 	.byte	0x04, 0x11
        /*066e*/ 	.short	(.L_325 - .L_324)
	.align		4
.L_324:
        /*0670*/ 	.word	index@(_ZN2at6native27unrolled_elementwise_kernelINS0_13AUnaryFunctorIlllZZZNS0_19maximum_kernel_cudaERNS_18TensorIteratorBaseEENKUlvE_clEvENKUlvE2_clEvEUlllE_EESt5arrayIPcLm2EELi4E23TrivialOffsetCalculatorILi1EjESD_NS0_6memory12LoadWithCastILi1EEENSE_13StoreWithCastILi1EEEEEviT_T0_T2_T3_T4_T5_)
        /*0674*/ 	.word	0x00000000


	//----- nvinfo : EIATTR_REGCOUNT
	.align		4
.L_325:
        /*0678*/ 	.byte	0x04, 0x2f
        /*067a*/ 	.short	(.L_327 - .L_326)
	.align		4
.L_326:
        /*067c*/ 	.word	index@(_ZN2at6native18elementwise_kernelILi128ELi4EZNS0_15gpu_kernel_implINS0_13AUnaryFunctorIlllZZZNS0_19maximum_kernel_cudaERNS_18TensorIteratorBaseEENKUlvE_clEvENKUlvE2_clEvEUlllE_EEEEvS5_RKT_EUliE_EEviT1_)
        /*0680*/ 	.word	0x0000001a


	//----- nvinfo : EIATTR_FRAME_SIZE
	.align		4
.L_327:
        /*0684*/ 	.byte	0x04, 0x11
        /*0686*/ 	.short	(.L_329 - .L_328)
	.align		4
.L_328:
        /*0688*/ 	.word	index@(_ZN2at6native18elementwise_kernelILi128ELi4EZNS0_15gpu_kernel_implINS0_13AUnaryFunctorIlllZZZNS0_19maximum_kernel_cudaERNS_18TensorIteratorBaseEENKUlvE_clEvENKUlvE2_clEvEUlllE_EEEEvS5_RKT_EUliE_EEviT1_)
        /*068c*/ 	.word	0x00000000


	//----- nvinfo : EIATTR_REGCOUNT
	.align		4
.L_329:
        /*0690*/ 	.byte	0x04, 0x2f
        /*0692*/ 	.short	(.L_331 - .L_330)
	.align		4
.L_330:
        /*0694*/ 	.word	index@(_ZN2at6native29vectorized_elementwise_kernelILi8ENS0_13BinaryFunctorIsssZZZNS0_19maximum_kernel_cudaERNS_18TensorIteratorBaseEENKUlvE_clEvENKUlvE3_clEvEUlssE_EESt5arrayIPcLm3EEEEviT0_T1_)
        /*0698*/ 	.word	0x00000020


	//----- nvinfo : EIATTR_FRAME_SIZE
	.align		4
.L_331:
        /*069c*/ 	.byte	0x04, 0x11
        /*069e*/ 	.short	(.L_333 - .L_332)
	.align		4
.L_332:
        /*06a0*/ 	.word	index@(_ZN2at6native29vectorized_elementwise_kernelILi8ENS0_13BinaryFunctorIsssZZZNS0_19maximum_kernel_cudaERNS_18TensorIteratorBaseEENKUlvE_clEvENKUlvE3_clEvEUlssE_EESt5arrayIPcLm3EEEEviT0_T1_)
        /*06a4*/ 	.word	0x00000000


	//----- nvinfo : EIATTR_REGCOUNT
	.align		4
.L_333:
        /*06a8*/ 	.byte	0x04, 0x2f
        /*06aa*/ 	.short	(.L_335 - .L_334)
	.align		4
.L_334:
        /*06ac*/ 	.word	index@(_ZN2at6native29vectorized_elementwise_kernelILi4ENS0_13BinaryFunctorIsssZZZNS0_19maximum_kernel_cudaERNS_18TensorIteratorBaseEENKUlvE_clEvENKUlvE3_clEvEUlssE_EESt5arrayIPcLm3EEEEviT0_T1_)
        /*06b0*/ 	.word	0x00000020


	//----- nvinfo : EIATTR_FRAME_SIZE
	.align		4
.L_335:
        /*06b4*/ 	.byte	0x04, 0x11
        /*06b6*/ 	.short	(.L_337 - .L_336)
	.align		4
.L_336:
        /*06b8*/ 	.word	index@(_ZN2at6native29vectorized_elementwise_kernelILi4ENS0_13BinaryFunctorIsssZZZNS0_19maximum_kernel_cudaERNS_18TensorIteratorBaseEENKUlvE_clEvENKUlvE3_clEvEUlssE_EESt5arrayIPcLm3EEEEviT0_T1_)
        /*06bc*/ 	.word	0x00000000


	//----- nvinfo : EIATTR_REGCOUNT
	.align		4
.L_337:
        /*06c0*/ 	.byte	0x04, 0x2f
        /*06c2*/ 	.short	(.L_339 - .L_338)
	.align		4
.L_338:
        /*06c4*/ 	.word	index@(_ZN2at6native29vectorized_elementwise_kernelILi2ENS0_13BinaryFunctorIsssZZZNS0_19maximum_kernel_cudaERNS_18TensorIteratorBaseEENKUlvE_clEvENKUlvE3_clEvEUlssE_EESt5arrayIPcLm3EEEEviT0_T1_)
        /*06c8*/ 	.word	0x00000020


	//----- nvinfo : EIATTR_FRAME_SIZE
	.align		4
.L_339:
        /*06cc*/ 	.byte	0x04, 0x11
        /*06ce*/ 	.short	(.L_341 - .L_340)
	.align		4
.L_340:
        /*06d0*/ 	.word	index@(_ZN2at6native29vectorized_elementwise_kernelILi2ENS0_13BinaryFunctorIsssZZZNS0_19maximum_kernel_cudaERNS_18TensorIteratorBaseEENKUlvE_clEvENKUlvE3_clEvEUlssE_EESt5arrayIPcLm3EEEEviT0_T1_)
        /*06d4*/ 	.word	0x00000000


	//----- nvinfo : EIATTR_REGCOUNT
	.align		4
.L_341:
        /*06d8*/ 	.byte	0x04, 0x2f
        /*06da*/ 	.short	(.L_343 - .L_342)
	.align		4
.L_342:
        /*06dc*/ 	.word	index@(_ZN2at6native27unrolled_elementwise_kernelINS0_13BinaryFunctorIsssZZZNS0_19maximum_kernel_cudaERNS_18TensorIteratorBaseEENKUlvE_clEvENKUlvE3_clEvEUlssE_EESt5arrayIPcLm3EELi4E23TrivialOffsetCalculatorILi2EjESC_ILi1EjENS0_6memory15LoadWithoutCastENSF_16StoreWithoutCastEEEviT_T0_T2_T3_T4_T5_)
        /*06e0*/ 	.word	0x0000001a


	//----- nvinfo : EIATTR_FRAME_SIZE
	.align		4
.L_343:
        /*06e4*/ 	.byte	0x04, 0x11
        /*06e6*/ 	.short	(.L_345 - .L_344)
	.align		4
.L_344:
        /*06e8*/ 	.word	index@(_ZN2at6native27unrolled_elementwise_kernelINS0_13BinaryFunctorIsssZZZNS0_19maximum_kernel_cudaERNS_18TensorIteratorBaseEENKUlvE_clEvENKUlvE3_clEvEUlssE_EESt5arrayIPcLm3EELi4E23TrivialOffsetCalculatorILi2EjESC_ILi1EjENS0_6memory15LoadWithoutCastENSF_16StoreWithoutCastEEEviT_T0_T2_T3_T4_T5_)
        /*06ec*/ 	.word	0x00000000


	//----- nvinfo : EIATTR_REGCOUNT
	.align		4
.L_345:
        /*06f0*/ 	.byte	0x04, 0x2f
        /*06f2*/ 	.short	(.L_347 - .L_346)
	.align		4
.L_346:
        /*06f4*/ 	.word	index@(_ZN2at6native18elementwise_kernelILi128ELi4EZNS0_22gpu_kernel_impl_nocastINS0_13BinaryFunctorIsssZZZNS0_19maximum_kernel_cudaERNS_18TensorIteratorBaseEENKUlvE_clEvENKUlvE3_clEvEUlssE_EEEEvS5_RKT_EUliE_EEviT1_)
        /*06f8*/ 	.word	0x00000012


	//----- nvinfo : EIATTR_FRAME_SIZE
	.align		4
.L_347:
        /*06fc*/ 	.byte	0x04, 0x11
        /*06fe*/ 	.short	(.L_349 - .L_348)
	.align		4
.L_348:
        /*0700*/ 	.word	index@(_ZN2at6native18elementwise_kernelILi128ELi4EZNS0_22gpu_kernel_impl_nocastINS0_13BinaryFunctorIsssZZZNS0_19maximum_kernel_cudaERNS_18TensorIteratorBaseEENKUlvE_clEvENKUlvE3_clEvEUlssE_EEEEvS5_RKT_EUliE_EEviT1_)
        /*0704*/ 	.word	0x00000000


	//----- nvinfo : EIATTR_REGCOUNT
	.align		4
.L_349:
        /*0708*/ 	.byte	0x04, 0x2f
        /*070a*/ 	.short	(.L_351 - .L_350)
	.align		4
.L_350:
        /*070c*/ 	.word	index@(_ZN2at6native27unrolled_elementwise_kernelINS0_13BinaryFunctorIsssZZZNS0_19maximum_kernel_cudaERNS_18TensorIteratorBaseEENKUlvE_clEvENKUlvE3_clEvEUlssE_EESt5arrayIPcLm3EELi4E23TrivialOffsetCalculatorILi2EjESC_ILi1EjENS0_6memory12LoadWithCastILi2EEENSF_13StoreWithCastILi1EEEEEviT_T0_T2_T3_T4_T5_)
        /*0710*/ 	.word	0x0000001f


	//----- nvinfo : EIATTR_FRAME_SIZE
	.align		4
.L_351:
        /*0714*/ 	.byte	0x04, 0x11
        /*0716*/ 	.short	(.L_353 - .L_352)
	.align		4
.L_352:
        /*0718*/ 	.word	index@(_ZN2at6native27unrolled_elementwise_kernelINS0_13BinaryFunctorIsssZZZNS0_19maximum_kernel_cudaERNS_18TensorIteratorBaseEENKUlvE_clEvENKUlvE3_clEvEUlssE_EESt5arrayIPcLm3EELi4E23TrivialOffsetCalculatorILi2EjESC_ILi1EjENS0_6memory12LoadWithCastILi2EEENSF_13StoreWithCastILi1EEEEEviT_T0_T2_T3_T4_T5_)
        /*071c*/ 	.word	0x00000000


	//----- nvinfo : EIATTR_REGCOUNT
	.align		4
.L_353:
        /*0720*/ 	.byte	0x04, 0x2f
        /*0722*/ 	.short	(.L_355 - .L_354)
	.align		4
.L_354:
        /*0724*/ 	.word	index@(_ZN2at6native18elementwise_kernelILi128ELi4EZNS0_15gpu_kernel_implINS0_13BinaryFunctorIsssZZZNS0_19maximum_kernel_cudaERNS_18TensorIteratorBaseEENKUlvE_clEvENKUlvE3_clEvEUlssE_EEEEvS5_RKT_EUliE_EEviT1_)
        /*0728*/ 	.word	0x0000001a


	//----- nvinfo : EIATTR_FRAME_SIZE
	.align		4
.L_355:
        /*072c*/ 	.byte	0x04, 0x11
        /*072e*/ 	.short	(.L_357 - .L_356)
	.align		4
.L_356:
        /*0730*/ 	.word	index@(_ZN2at6native18elementwise_kernelILi128ELi4EZNS0_15gpu_kernel_implINS0_13BinaryFunctorIsssZZZNS0_19maximum_kernel_cudaERNS_18TensorIteratorBaseEENKUlvE_clEvENKUlvE3_clEvEUlssE_EEEEvS5_RKT_EUliE_EEviT1_)
        /*0734*/ 	.word	0x00000000


	//----- nvinfo : EIATTR_REGCOUNT
	.align		4
.L_357:
        /*0738*/ 	.byte	0x04, 0x2f
        /*073a*/ 	.short	(.L_359 - .L_358)
	.align		4
.L_358:
        /*073c*/ 	.word	index@(_ZN2at6native29vectorized_elementwise_kernelILi8ENS0_13AUnaryFunctorIsssZZZNS0_19maximum_kernel_cudaERNS_18TensorIteratorBaseEENKUlvE_clEvENKUlvE3_clEvEUlssE_EESt5arrayIPcLm2EEEEviT0_T1_)
        /*0740*/ 	.word	0x00000020


	//----- nvinfo : EIATTR_FRAME_SIZE
	.align		4
.L_359:
        /*0744*/ 	.byte	0x04, 0x11
        /*0746*/ 	.short	(.L_361 - .L_360)
	.align		4
.L_360:
        /*0748*/ 	.word	index@(_ZN2at6native29vectorized_elementwise_kernelILi8ENS0_13AUnaryFunctorIsssZZZNS0_19maximum_kernel_cudaERNS_18TensorIteratorBaseEENKUlvE_clEvENKUlvE3_clEvEUlssE_EESt5arrayIPcLm2EEEEviT0_T1_)
        /*074c*/ 	.word	0x00000000


	//----- nvinfo : EIATTR_REGCOUNT
	.align		4
.L_361:
        /*0750*/ 	.byte	0x04, 0x2f
        /*0752*/ 	.short	(.L_363 - .L_362)
	.align		4
.L_362:
        /*0754*/ 	.word	index@(_ZN2at6native29vectorized_elementwise_kernelILi4ENS0_13AUnaryFunctorIsssZZZNS0_19maximum_kernel_cudaERNS_18TensorIteratorBaseEENKUlvE_clEvENKUlvE3_clEvEUlssE_EESt5arrayIPcLm2EEEEviT0_T1_)
        /*0758*/ 	.word	0x00000020


	//----- nvinfo : EIATTR_FRAME_SIZE
	.align		4
.L_363:
        /*075c*/ 	.byte	0x04, 0x11
        /*075e*/ 	.short	(.L_365 - .L_364)
	.align		4
.L_364:
        /*0760*/ 	.word	index@(_ZN2at6native29vectorized_elementwise_kernelILi4ENS0_13AUnaryFunctorIsssZZZNS0_19maximum_kernel_cudaERNS_18TensorIteratorBaseEENKUlvE_clEvENKUlvE3_clEvEUlssE_EESt5arrayIPcLm2EEEEviT0_T1_)
        /*0764*/ 	.word	0x00000000


	//----- nvinfo : EIATTR_REGCOUNT
	.align		4
.L_365:
        /*0768*/ 	.byte	0x04, 0x2f
        /*076a*/ 	.short	(.L_367 - .L_366)
	.align		4
.L_366:
        /*076c*/ 	.word	index@(_ZN2at6native29vectorized_elementwise_kernelILi2ENS0_13AUnaryFunctorIsssZZZNS0_19maximum_kernel_cudaERNS_18TensorIteratorBaseEENKUlvE_clEvENKUlvE3_clEvEUlssE_EESt5arrayIPcLm2EEEEviT0_T1_)
        /*0770*/ 	.word	0x00000020


	//----- nvinfo : EIATTR_FRAME_SIZE
	.align		4
.L_367:
        /*0774*/ 	.byte	0x04, 0x11
        /*0776*/ 	.short	(.L_369 - .L_368)
	.align		4
.L_368:
        /*0778*/ 	.word	index@(_ZN2at6native29vectorized_elementwise_kernelILi2ENS0_13AUnaryFunctorIsssZZZNS0_19maximum_kernel_cudaERNS_18TensorIteratorBaseEENKUlvE_clEvENKUlvE3_clEvEUlssE_EESt5arrayIPcLm2EEEEviT0_T1_)
        /*077c*/ 	.word	0x00000000


	//----- nvinfo : EIATTR_REGCOUNT
	.align		4
.L_369:
        /*0780*/ 	.byte	0x04, 0x2f
        /*0782*/ 	.short	(.L_371 - .L_370)
	.align		4
.L_370:
        /*0784*/ 	.word	index@(_ZN2at6native27unrolled_elementwise_kernelINS0_13AUnaryFunctorIsssZZZNS0_19maximum_kernel_cudaERNS_18TensorIteratorBaseEENKUlvE_clEvENKUlvE3_clEvEUlssE_EESt5arrayIPcLm2EELi4E23TrivialOffsetCalculatorILi1EjESD_NS0_6memory15LoadWithoutCastENSE_16StoreWithoutCastEEEviT_T0_T2_T3_T4_T5_)
        /*0788*/ 	.word	0x00000018


	//----- nvinfo : EIATTR_FRAME_SIZE
	.align		4
.L_371:
        /*078c*/ 	.byte	0x04, 0x11
        /*078e*/ 	.short	(.L_373 - .L_372)
	.align		4
.L_372:
        /*0790*/ 	.word	index@(_ZN2at6native27unrolled_elementwise_kernelINS0_13AUnaryFunctorIsssZZZNS0_19maximum_kernel_cudaERNS_18TensorIteratorBaseEENKUlvE_clEvENKUlvE3_clEvEUlssE_EESt5arrayIPcLm2EELi4E23TrivialOffsetCalculatorILi1EjESD_NS0_6memory15LoadWithoutCastENSE_16StoreWithoutCastEEEviT_T0_T2_T3_T4_T5_)
        /*0794*/ 	.word	0x00000000


	//----- nvinfo : EIATTR_REGCOUNT
	.align		4
.L_373:
        /*0798*/ 	.byte	0x04, 0x2f
        /*079a*/ 	.short	(.L_375 - .L_374)
	.align		4
.L_374:
        /*079c*/ 	.word	index@(_ZN2at6native18elementwise_kernelILi128ELi4EZNS0_22gpu_kernel_impl_nocastINS0_13AUnaryFunctorIsssZZZNS0_19maximum_kernel_cudaERNS_18TensorIteratorBaseEENKUlvE_clEvENKUlvE3_clEvEUlssE_EEEEvS5_RKT_EUliE_EEviT1_)
        /*07a0*/ 	.word	0x00000012


	//----- nvinfo : EIATTR_FRAME_SIZE
	.align		4
.L_375:
        /*07a4*/ 	.byte	0x04, 0x11
        /*07a6*/ 	.short	(.L_377 - .L_376)
	.align		4
.L_376:
        /*07a8*/ 	.word	index@(_ZN2at6native18elementwise_kernelILi128ELi4EZNS0_22gpu_kernel_impl_nocastINS0_13AUnaryFunctorIsssZZZNS0_19maximum_kernel_cudaERNS_18TensorIteratorBaseEENKUlvE_clEvENKUlvE3_clEvEUlssE_EEEEvS5_RKT_EUliE_EEviT1_)
        /*07ac*/ 	.word	0x00000000


	//----- nvinfo : EIATTR_REGCOUNT
	.align		4
.L_377:
        /*07b0*/ 	.byte	0x04, 0x2f
        /*07b2*/ 	.short	(.L_379 - .L_378)
	.align		4
.L_378:
        /*07b4*/ 	.word	index@(_ZN2at6native27unrolled_elementwise_kernelINS0_13AUnaryFunctorIsssZZZNS0_19maximum_kernel_cudaERNS_18TensorIteratorBaseEENKUlvE_clEvENKUlvE3_clEvEUlssE_EESt5arrayIPcLm2EELi4E23TrivialOffsetCalculatorILi1EjESD_NS0_6memory12LoadWithCastILi1EEENSE_13StoreWithCastILi1EEEEEviT_T0_T2_T3_T4_T5_)
        /*07b8*/ 	.word	0x0000001c


	//----- nvinfo : EIATTR_FRAME_SIZE
	.align		4
.L_379:
        /*07bc*/ 	.byte	0x04, 0x11
        /*07be*/ 	.short	(.L_381 - .L_380)
	.align		4
.L_380:
        /*07c0*/ 	.word	index@(_ZN2at6native27unrolled_elementwise_kernelINS0_13AUnaryFunctorIsssZZZNS0_19maximum_kernel_cudaERNS_18TensorIteratorBaseEENKUlvE_clEvENKUlvE3_clEvEUlssE_EESt5arrayIPcLm2EELi4E23TrivialOffsetCalculatorILi1EjESD_NS0_6memory12LoadWithCastILi1EEENSE_13StoreWithCastILi1EEEEEviT_T0_T2_T3_T4_T5_)
        /*07c4*/ 	.word	0x00000000


	//----- nvinfo : EIATTR_REGCOUNT
	.align		4
.L_381:
        /*07c8*/ 	.byte	0x04, 0x2f
        /*07ca*/ 	.short	(.L_383 - .L_382)
	.align		4
.L_382:
        /*07cc*/ 	.word	index@(_ZN2at6native18elementwise_kernelILi128ELi4EZNS0_15gpu_kernel_implINS0_13AUnaryFunctorIsssZZZNS0_19maximum_kernel_cudaERNS_18TensorIteratorBaseEENKUlvE_clEvENKUlvE3_clEvEUlssE_EEEEvS5_RKT_EUliE_EEviT1_)
        /*07d0*/ 	.word	0x0000001a


	//----- nvinfo : EIATTR_FRAME_SIZE
	.align		4
.L_383:
        /*07d4*/ 	.byte	0x04, 0x11
        /*07d6*/ 	.short	(.L_385 - .L_384)
	.align		4
.L_384:
        /*07d8*/ 	.word	index@(_ZN2at6native18elementwise_kernelILi128ELi4EZNS0_15gpu_kernel_implINS0_13AUnaryFunctorIsssZZZNS0_19maximum_kernel_cudaERNS_18TensorIteratorBaseEENKUlvE_clEvENKUlvE3_clEvEUlssE_EEEEvS5_RKT_EUliE_EEviT1_)
        /*07dc*/ 	.word	0x00000000


	//----- nvinfo : EIATTR_REGCOUNT
	.align		4
.L_385:
        /*07e0*/ 	.byte	0x04, 0x2f
        /*07e2*/ 	.short	(.L_387 - .L_386)
	.align		4
.L_386:
        /*07e4*/ 	.word	index@(_ZN2at6native29vectorized_elementwise_kernelILi8ENS0_13BinaryFunctorIdddZZZNS0_19maximum_kernel_cudaERNS_18TensorIteratorBaseEENKUlvE0_clEvENKUlvE_clEvEUlddE_EESt5arrayIPcLm3EEEEviT0_T1_)
        /*07e8*/ 	.word	0x00000030


	//----- nvinfo : EIATTR_FRAME_SIZE
	.align		4
.L_387:
        /*07ec*/ 	.byte	0x04, 0x11
        /*07ee*/ 	.short	(.L_389 - .L_388)
	.align		4
.L_388:
        /*07f0*/ 	.word	index@(_ZN2at6native29vectorized_elementwise_kernelILi8ENS0_13BinaryFunctorIdddZZZNS0_19maximum_kernel_cudaERNS_18TensorIteratorBaseEENKUlvE0_clEvENKUlvE_clEvEUlddE_EESt5arrayIPcLm3EEEEviT0_T1_)
        /*07f4*/ 	.word	0x00000000


	//----- nvinfo : EIATTR_REGCOUNT
	.align		4
.L_389:
        /*07f8*/ 	.byte	0x04, 0x2f
        /*07fa*/ 	.short	(.L_391 - .L_390)
	.align		4
.L_390:
        /*07fc*/ 	.word	index@(_ZN2at6native29vectorized_elementwise_kernelILi4ENS0_13BinaryFunctorIdddZZZNS0_19maximum_kernel_cudaERNS_18TensorIteratorBaseEENKUlvE0_clEvENKUlvE_clEvEUlddE_EESt5arrayIPcLm3EEEEviT0_T1_)
        /*0800*/ 	.word	0x00000030


	//----- nvinfo : EIATTR_FRAME_SIZE
	.align		4
.L_391:
        /*0804*/ 	.byte	0x04, 0x11
        /*0806*/ 	.short	(.L_393 - .L_392)
	.align		4
.L_392:
        /*0808*/ 	.word	index@(_ZN2at6native29vectorized_elementwise_kernelILi4ENS0_13BinaryFunctorIdddZZZNS0_19maximum_kernel_cudaERNS_18TensorIteratorBaseEENKUlvE0_clEvENKUlvE_clEvEUlddE_EESt5arrayIPcLm3EEEEviT0_T1_)
        /*080c*/ 	.word	0x00000000


	//----- nvinfo : EIATTR_REGCOUNT
	.align		4
.L_393:
        /*0810*/ 	.byte	0x04, 0x2f
        /*0812*/ 	.short	(.L_395 - .L_394)
	.align		4
.L_394:
        /*0814*/ 	.word	index@(_ZN2at6native29vectorized_elementwise_kernelILi2ENS0_13BinaryFunctorIdddZZZNS0_19maximum_kernel_cudaERNS_18TensorIteratorBaseEENKUlvE0_clEvENKUlvE_clEvEUlddE_EESt5arrayIPcLm3EEEEviT0_T1_)
        /*0818*/ 	.word	0x00000030


	//----- nvinfo : EIATTR_FRAME_SIZE
	.align		4
.L_395:
        /*081c*/ 	.byte	0x04, 0x11
        /*081e*/ 	.short	(.L_397 - .L_396)
	.align		4
.L_396:
        /*0820*/ 	.word	index@(_ZN2at6native29vectorized_elementwise_kernelILi2ENS0_13BinaryFunctorIdddZZZNS0_19maximum_kernel_cudaERNS_18TensorIteratorBaseEENKUlvE0_clEvENKUlvE_clEvEUlddE_EESt5arrayIPcLm3EEEEviT0_T1_)
        /*0824*/ 	.word	0x00000000


	//----- nvinfo : EIATTR_REGCOUNT
	.align		4
.L_397:
        /*0828*/ 	.byte	0x04, 0x2f
        /*082a*/ 	.short	(.L_399 - .L_398)
	.align		4
.L_398:
        /*082c*/ 	.word	index@(_ZN2at6native27unrolled_elementwise_kernelINS0_13BinaryFunctorIdddZZZNS0_19maximum_kernel_cudaERNS_18TensorIteratorBaseEENKUlvE0_clEvENKUlvE_clEvEUlddE_EESt5arrayIPcLm3EELi4E23TrivialOffsetCalculatorILi2EjESC_ILi1EjENS0_6memory15LoadWithoutCastENSF_16StoreWithoutCastEEEviT_T0_T2_T3_T4_T5_)
        /*0830*/ 	.word	0x0000001e


	//----- nvinfo : EIATTR_FRAME_SIZE
	.align		4
.L_399:
        /*0834*/ 	.byte	0x04, 0x11
        /*0836*/ 	.short	(.L_401 - .L_400)
	.align		4
.L_400:
        /*0838*/ 	.word	index@(_ZN2at6native27unrolled_elementwise_kernelINS0_13BinaryFunctorIdddZZZNS0_19maximum_kernel_cudaERNS_18TensorIteratorBaseEENKUlvE0_clEvENKUlvE_clEvEUlddE_EESt5arrayIPcLm3EELi4E23TrivialOffsetCalculatorILi2EjESC_ILi1EjENS0_6memory15LoadWithoutCastENSF_16StoreWithoutCastEEEviT_T0_T2_T3_T4_T5_)
        /*083c*/ 	.word	0x00000000


	//----- nvinfo : EIATTR_REGCOUNT
	.align		4
.L_401:
        /*0840*/ 	.byte	0x04, 0x2f
        /*0842*/ 	.short	(.L_403 - .L_402)
	.align		4
.L_402:
        /*0844*/ 	.word	index@(_ZN2at6native18elementwise_kernelILi128ELi2EZNS0_22gpu_kernel_impl_nocastINS0_13BinaryFunctorIdddZZZNS0_19maximum_kernel_cudaERNS_18TensorIteratorBaseEENKUlvE0_clEvENKUlvE_clEvEUlddE_EEEEvS5_RKT_EUliE_EEviT1_)
        /*0848*/ 	.word	0x00000012


	//----- nvinfo : EIATTR_FRAME_SIZE
	.align		4
.L_403:
        /*084c*/ 	.byte	0x04, 0x11
        /*084e*/ 	.short	(.L_405 - .L_404)
	.align		4
.L_404:
        /*0850*/ 	.word	index@(_ZN2at6native18elementwise_kernelILi128ELi2EZNS0_22gpu_kernel_impl_nocastINS0_13BinaryFunctorIdddZZZNS0_19maximum_kernel_cudaERNS_18TensorIteratorBaseEENKUlvE0_clEvENKUlvE_clEvEUlddE_EEEEvS5_RKT_EUliE_EEviT1_)
        /*0854*/ 	.word	0x00000000


	//----- nvinfo : EIATTR_REGCOUNT
	.align		4
.L_405:
        /*0858*/ 	.byte	0x04, 0x2f
        /*085a*/ 	.short	(.L_407 - .L_406)
	.align		4
.L_406:
        /*085c*/ 	.word	index@(_ZN2at6native27unrolled_elementwise_kernelINS0_13BinaryFunctorIdddZZZNS0_19maximum_kernel_cudaERNS_18TensorIteratorBaseEENKUlvE0_clEvENKUlvE_clEvEUlddE_EESt5arrayIPcLm3EELi4E23TrivialOffsetCalculatorILi2EjESC_ILi1EjENS0_6memory12LoadWithCastILi2EEENSF_13StoreWithCastILi1EEEEEviT_T0_T2_T3_T4_T5_)
        /*0860*/ 	.word	0x00000028


	//----- nvinfo : EIATTR_FRAME_SIZE
	.align		4
.L_407:
        /*0864*/ 	.byte	0x04, 0x11
        /*0866*/ 	.short	(.L_409 - .L_408)
	.align		4
.L_408:
        /*0868*/ 	.word	index@(_ZN2at6native27unrolled_elementwise_kernelINS0_13BinaryFunctorIdddZZZNS0_19maximum_kernel_cudaERNS_18TensorIteratorBaseEENKUlvE0_clEvENKUlvE_clEvEUlddE_EESt5arrayIPcLm3EELi4E23TrivialOffsetCalculatorILi2EjESC_ILi1EjENS0_6memory12LoadWithCastILi2EEENSF_13StoreWithCastILi1EEEEEviT_T0_T2_T3_T4_T5_)
        /*086c*/ 	.word	0x00000000


	//----- nvinfo : EIATTR_REGCOUNT
	.align		4
.L_409:
        /*0870*/ 	.byte	0x04, 0x2f
        /*0872*/ 	.short	(.L_411 - .L_410)
	.align		4
.L_410:
        /*0874*/ 	.word	index@(_ZN2at6native18elementwise_kernelILi128ELi4EZNS0_15gpu_kernel_implINS0_13BinaryFunctorIdddZZZNS0_19maximum_kernel_cudaERNS_18TensorIteratorBaseEENKUlvE0_clEvENKUlvE_clEvEUlddE_EEEEvS5_RKT_EUliE_EEviT1_)
        /*0878*/ 	.word	0x0000001c


	//----- nvinfo : EIATTR_FRAME_SIZE
	.align		4
.L_411:
        /*087c*/ 	.byte	0x04, 0x11
        /*087e*/ 	.short	(.L_413 - .L_412)
	.align		4
.L_412:
        /*0880*/ 	.word	index@(_ZN2at6native18elementwise_kernelILi128ELi4EZNS0_15gpu_kernel_implINS0_13BinaryFunctorIdddZZZNS0_19maximum_kernel_cudaERNS_18TensorIteratorBaseEENKUlvE0_clEvENKUlvE_clEvEUlddE_EEEEvS5_RKT_EUliE_EEviT1_)
        /*0884*/ 	.word	0x00000000


	//----- nvinfo : EIATTR_REGCOUNT
	.align		4
.L_413:
        /*0888*/ 	.byte	0x04, 0x2f
        /*088a*/ 	.short	(.L_415 - .L_414)
	.align		4
.L_414:
        /*088c*/ 	.word	index@(_ZN2at6native29vectorized_elementwise_kernelILi8ENS0_13AUnaryFunctorIdddZZZNS0_19maximum_kernel_cudaERNS_18TensorIteratorBaseEENKUlvE0_clEvENKUlvE_clEvEUlddE_EESt5arrayIPcLm2EEEEviT0_T1_)
        /*0890*/ 	.word	0x0000002e


	//----- nvinfo : EIATTR_FRAME_SIZE
	.align		4
.L_415:
        /*0894*/ 	.byte	0x04, 0x11
        /*0896*/ 	.short	(.L_417 - .L_416)
	.align		4
.L_416:
        /*0898*/ 	.word	index@(_ZN2at6native29vectorized_elementwise_kernelILi8ENS0_13AUnaryFunctorIdddZZZNS0_19maximum_kernel_cudaERNS_18TensorIteratorBaseEENKUlvE0_clEvENKUlvE_clEvEUlddE_EESt5arrayIPcLm2EEEEviT0_T1_)
        /*089c*/ 	.word	0x00000000


	//----- nvinfo : EIATTR_REGCOUNT
	.align		4
.L_417:
        /*08a0*/ 	.byte	0x04, 0x2f
        /*08a2*/ 	.short	(.L_419 - .L_418)
	.align		4
.L_418:
        /*08a4*/ 	.word	index@(_ZN2at6native29vectorized_elementwise_kernelILi4ENS0_13AUnaryFunctorIdddZZZNS0_19maximum_kernel_cudaERNS_18TensorIteratorBaseEENKUlvE0_clEvENKUlvE_clEvEUlddE_EESt5arrayIPcLm2EEEEviT0_T1_)
        /*08a8*/ 	.word	0x0000002e


	//----- nvinfo : EIATTR_FRAME_SIZE
	.align		4
.L_419:
        /*08ac*/ 	.byte	0x04, 0x11
        /*08ae*/ 	.short	(.L_421 - .L_420)
	.align		4
.L_420:
        /*08b0*/ 	.word	index@(_ZN2at6native29vectorized_elementwise_kernelILi4ENS0_13AUnaryFunctorIdddZZZNS0_19maximum_kernel_cudaERNS_18TensorIteratorBaseEENKUlvE0_clEvENKUlvE_clEvEUlddE_EESt5arrayIPcLm2EEEEviT0_T1_)
        /*08b4*/ 	.word	0x00000000


	//----- nvinfo : EIATTR_REGCOUNT
	.align		4
.L_421:
        /*08b8*/ 	.byte	0x04, 0x2f
        /*08ba*/ 	.short	(.L_423 - .L_422)
	.align		4
.L_422:
        /*08bc*/ 	.word	index@(_ZN2at6native29vectorized_elementwise_kernelILi2ENS0_13AUnaryFunctorIdddZZZNS0_19maximum_kernel_cudaERNS_18TensorIteratorBaseEENKUlvE0_clEvENKUlvE_clEvEUlddE_EESt5arrayIPcLm2EEEEviT0_T1_)
        /*08c0*/ 	.word	0x0000002e


	//----- nvinfo : EIATTR_FRAME_SIZE
	.align		4
.L_423:
        /*08c4*/ 	.byte	0x04, 0x11
        /*08c6*/ 	.short	(.L_425 - .L_424)
	.align		4
.L_424:
        /*08c8*/ 	.word	index@(_ZN2at6native29vectorized_elementwise_kernelILi2ENS0_13AUnaryFunctorIdddZZZNS0_19maximum_kernel_cudaERNS_18TensorIteratorBaseEENKUlvE0_clEvENKUlvE_clEvEUlddE_EESt5arrayIPcLm2EEEEviT0_T1_)
        /*08cc*/ 	.word	0x00000000


	//----- nvinfo : EIATTR_REGCOUNT
	.align		4
.L_425:
        /*08d0*/ 	.byte	0x04, 0x2f
        /*08d2*/ 	.short	(.L_427 - .L_426)
	.align		4
.L_426:
        /*08d4*/ 	.word	index@(_ZN2at6native27unrolled_elementwise_kernelINS0_13AUnaryFunctorIdddZZZNS0_19maximum_kernel_cudaERNS_18TensorIteratorBaseEENKUlvE0_clEvENKUlvE_clEvEUlddE_EESt5arrayIPcLm2EELi4E23TrivialOffsetCalculatorILi1EjESD_NS0_6memory15LoadWithoutCastENSE_16StoreWithoutCastEEEviT_T0_T2_T3_T4_T5_)
        /*08d8*/ 	.word	0x00000020


	//----- nvinfo : EIATTR_FRAME_SIZE
	.align		4
.L_427:
        /*08dc*/ 	.byte	0x04, 0x11
        /*08de*/ 	.short	(.L_429 - .L_428)
	.align		4
.L_428:
        /*08e0*/ 	.word	index@(_ZN2at6native27unrolled_elementwise_kernelINS0_13AUnaryFunctorIdddZZZNS0_19maximum_kernel_cudaERNS_18TensorIteratorBaseEENKUlvE0_clEvENKUlvE_clEvEUlddE_EESt5arrayIPcLm2EELi4E23TrivialOffsetCalculatorILi1EjESD_NS0_6memory15LoadWithoutCastENSE_16StoreWithoutCastEEEviT_T0_T2_T3_T4_T5_)
        /*08e4*/ 	.word	0x00000000


	//----- nvinfo : EIATTR_REGCOUNT
	.align		4
.L_429:
        /*08e8*/ 	.byte	0x04, 0x2f
        /*08ea*/ 	.short	(.L_431 - .L_430)
	.align		4
.L_430:
        /*08ec*/ 	.word	index@(_ZN2at6native18elementwise_kernelILi128ELi2EZNS0_22gpu_kernel_impl_nocastINS0_13AUnaryFunctorIdddZZZNS0_19maximum_kernel_cudaERNS_18TensorIteratorBaseEENKUlvE0_clEvENKUlvE_clEvEUlddE_EEEEvS5_RKT_EUliE_EEviT1_)
        /*08f0*/ 	.word	0x00000012


	//----- nvinfo : EIATTR_FRAME_SIZE
	.align		4
.L_431:
        /*08f4*/ 	.byte	0x04, 0x11
        /*08f6*/ 	.short	(.L_433 - .L_432)
	.align		4
.L_432:
        /*08f8*/ 	.word	index@(_ZN2at6native18elementwise_kernelILi128ELi2EZNS0_22gpu_kernel_impl_nocastINS0_13AUnaryFunctorIdddZZZNS0_19maximum_kernel_cudaERNS_18TensorIteratorBaseEENKUlvE0_clEvENKUlvE_clEvEUlddE_EEEEvS5_RKT_EUliE_EEviT1_)
        /*08fc*/ 	.word	0x00000000


	//----- nvinfo : EIATTR_REGCOUNT
	.align		4
.L_433:
        /*0900*/ 	.byte	0x04, 0x2f
        /*0902*/ 	.short	(.L_435 - .L_434)
	.align		4
.L_434:
        /*0904*/ 	.word	index@(_ZN2at6native27unrolled_elementwise_kernelINS0_13AUnaryFunctorIdddZZZNS0_19maximum_kernel_cudaERNS_18TensorIteratorBaseEENKUlvE0_clEvENKUlvE_clEvEUlddE_EESt5arrayIPcLm2EELi4E23TrivialOffsetCalculatorILi1EjESD_NS0_6memory12LoadWithCastILi1EEENSE_13StoreWithCastILi1EEEEEviT_T0_T2_T3_T4_T5_)
        /*0908*/ 	.word	0x00000024


	//----- nvinfo : EIATTR_FRAME_SIZE
	.align		4
.L_435:
        /*090c*/ 	.byte	0x04, 0x11
        /*090e*/ 	.short	(.L_437 - .L_436)
	.align		4
.L_436:
        /*0910*/ 	.word	index@(_ZN2at6native27unrolled_elementwise_kernelINS0_13AUnaryFunctorIdddZZZNS0_19maximum_kernel_cudaERNS_18TensorIteratorBaseEENKUlvE0_clEvENKUlvE_clEvEUlddE_EESt5arrayIPcLm2EELi4E23TrivialOffsetCalculatorILi1EjESD_NS0_6memory12LoadWithCastILi1EEENSE_13StoreWithCastILi1EEEEEviT_T0_T2_T3_T4_T5_)
        /*0914*/ 	.word	0x00000000


	//----- nvinfo : EIATTR_REGCOUNT
	.align		4
.L_437:
        /*0918*/ 	.byte	0x04, 0x2f
        /*091a*/ 	.short	(.L_439 - .L_438)
	.align		4
.L_438:
        /*091c*/ 	.word	index@(_ZN2at6native18elementwise_kernelILi128ELi4EZNS0_15gpu_kernel_implINS0_13AUnaryFunctorIdddZZZNS0_19maximum_kernel_cudaERNS_18TensorIteratorBaseEENKUlvE0_clEvENKUlvE_clEvEUlddE_EEEEvS5_RKT_EUliE_EEviT1_)
        /*0920*/ 	.word	0x0000001a


	//----- nvinfo : EIATTR_FRAME_SIZE
	.align		4
.L_439:
        /*0924*/ 	.byte	0x04, 0x11
        /*0926*/ 	.short	(.L_441 - .L_440)
	.align		4
.L_440:
        /*0928*/ 	.word	index@(_ZN2at6native18elementwise_kernelILi128ELi4EZNS0_15gpu_kernel_implINS0_13AUnaryFunctorIdddZZZNS0_19maximum_kernel_cudaERNS_18TensorIteratorBaseEENKUlvE0_clEvENKUlvE_clEvEUlddE_EEEEvS5_RKT_EUliE_EEviT1_)
        /*092c*/ 	.word	0x00000000


	//----- nvinfo : EIATTR_REGCOUNT
	.align		4
.L_441:
        /*0930*/ 	.byte	0x04, 0x2f
        /*0932*/ 	.short	(.L_443 - .L_442)
	.align		4
.L_442:
        /*0934*/ 	.word	index@(_ZN2at6native29vectorized_elementwise_kernelILi8ENS0_13BinaryFunctorIfffZZZNS0_19maximum_kernel_cudaERNS_18TensorIteratorBaseEENKUlvE0_clEvENKUlvE0_clEvEUlffE_EESt5arrayIPcLm3EEEEviT0_T1_)
        /*0938*/ 	.word	0x00000020


	//----- nvinfo : EIATTR_FRAME_SIZE
	.align		4
.L_443:
        /*093c*/ 	.byte	0x04, 0x11
        /*093e*/ 	.short	(.L_445 - .L_444)
	.align		4
.L_444:
        /*0940*/ 	.word	index@(_ZN2at6native29vectorized_elementwise_kernelILi8ENS0_13BinaryFunctorIfffZZZNS0_19maximum_kernel_cudaERNS_18TensorIteratorBaseEENKUlvE0_clEvENKUlvE0_clEvEUlffE_EESt5arrayIPcLm3EEEEviT0_T1_)
        /*0944*/ 	.word	0x00000000


	//----- nvinfo : EIATTR_REGCOUNT
	.align		4
.L_445:
        /*0948*/ 	.byte	0x04, 0x2f
        /*094a*/ 	.short	(.L_447 - .L_446)
	.align		4
.L_446:
        /*094c*/ 	.word	index@(_ZN2at6native29vectorized_elementwise_kernelILi4ENS0_13BinaryFunctorIfffZZZNS0_19maximum_kernel_cudaERNS_18TensorIteratorBaseEENKUlvE0_clEvENKUlvE0_clEvEUlffE_EESt5arrayIPcLm3EEEEviT0_T1_)
        /*0950*/ 	.word	0x00000020


	//----- nvinfo : EIATTR_FRAME_SIZE
	.align		4
.L_447:
        /*0954*/ 	.byte	0x04, 0x11
        /*0956*/ 	.short	(.L_449 - .L_448)
	.align		4
.L_448:
        /*0958*/ 	.word	index@(_ZN2at6native29vectorized_elementwise_kernelILi4ENS0_13BinaryFunctorIfffZZZNS0_19maximum_kernel_cudaERNS_18TensorIteratorBaseEENKUlvE0_clEvENKUlvE0_clEvEUlffE_EESt5arrayIPcLm3EEEEviT0_T1_)
        /*095c*/ 	.word	0x00000000


	//----- nvinfo : EIATTR_REGCOUNT
	.align		4
.L_449:
        /*0960*/ 	.byte	0x04, 0x2f
        /*0962*/ 	.short	(.L_451 - .L_450)
	.align		4
.L_450:
        /*0964*/ 	.word	index@(_ZN2at6native29vectorized_elementwise_kernelILi2ENS0_13BinaryFunctorIfffZZZNS0_19maximum_kernel_cudaERNS_18TensorIteratorBaseEENKUlvE0_clEvENKUlvE0_clEvEUlffE_EESt5arrayIPcLm3EEEEviT0_T1_)
        /*0968*/ 	.word	0x00000020


	//----- nvinfo : EIATTR_FRAME_SIZE
	.align		4
.L_451:
        /*096c*/ 	.byte	0x04, 0x11
        /*096e*/ 	.short	(.L_453 - .L_452)
	.align		4
.L_452:
        /*0970*/ 	.word	index@(_ZN2at6native29vectorized_elementwise_kernelILi2ENS0_13BinaryFunctorIfffZZZNS0_19maximum_kernel_cudaERNS_18TensorIteratorBaseEENKUlvE0_clEvENKUlvE0_clEvEUlffE_EESt5arrayIPcLm3EEEEviT0_T1_)
        /*0974*/ 	.word	0x00000000


	//----- nvinfo : EIATTR_REGCOUNT
	.align		4
.L_453:
        /*0978*/ 	.byte	0x04, 0x2f
        /*097a*/ 	.short	(.L_455 - .L_454)
	.align		4
.L_454:
        /*097c*/ 	.word	index@(_ZN2at6native27unrolled_elementwise_kernelINS0_13BinaryFunctorIfffZZZNS0_19maximum_kernel_cudaERNS_18TensorIteratorBaseEENKUlvE0_clEvENKUlvE0_clEvEUlffE_EESt5arrayIPcLm3EELi4E23TrivialOffsetCalculatorILi2EjESC_ILi1EjENS0_6memory15LoadWithoutCastENSF_16StoreWithoutCastEEEviT_T0_T2_T3_T4_T5_)
        /*0980*/ 	.word	0x0000001e


	//----- nvinfo : EIATTR_FRAME_SIZE
	.align		4
.L_455:
        /*0984*/ 	.byte	0x04, 0x11
        /*0986*/ 	.short	(.L_457 - .L_456)
	.align		4
.L_456:
        /*0988*/ 	.word	index@(_ZN2at6native27unrolled_elementwise_kernelINS0_13BinaryFunctorIfffZZZNS0_19maximum_kernel_cudaERNS_18TensorIteratorBaseEENKUlvE0_clEvENKUlvE0_clEvEUlffE_EESt5arrayIPcLm3EELi4E23TrivialOffsetCalculatorILi2EjESC_ILi1EjENS0_6memory15LoadWithoutCastENSF_16StoreWithoutCastEEEviT_T0_T2_T3_T4_T5_)
        /*098c*/ 	.word	0x00000000


	//----- nvinfo : EIATTR_REGCOUNT
	.align		4
.L_457:
        /*0990*/ 	.byte	0x04, 0x2f
        /*0992*/ 	.short	(.L_459 - .L_458)
	.align		4
.L_458:
        /*0994*/ 	.word	index@(_ZN2at6native18elementwise_kernelILi128ELi2EZNS0_22gpu_kernel_impl_nocastINS0_13BinaryFunctorIfffZZZNS0_19maximum_kernel_cudaERNS_18TensorIteratorBaseEENKUlvE0_clEvENKUlvE0_clEvEUlffE_EEEEvS5_RKT_EUliE_EEviT1_)
        /*0998*/ 	.word	0x00000012


	//----- nvinfo : EIATTR_FRAME_SIZE
	.align		4
.L_459:
        /*099c*/ 	.byte	0x04, 0x11
        /*099e*/ 	.short	(.L_461 - .L_460)
	.align		4
.L_460:
        /*09a0*/ 	.word	index@(_ZN2at6native18elementwise_kernelILi128ELi2EZNS0_22gpu_kernel_impl_nocastINS0_13BinaryFunctorIfffZZZNS0_19maximum_kernel_cudaERNS_18TensorIteratorBaseEENKUlvE0_clEvENKUlvE0_clEvEUlffE_EEEEvS5_RKT_EUliE_EEviT1_)
        /*09a4*/ 	.word	0x00000000


	//----- nvinfo : EIATTR_REGCOUNT
	.align		4
.L_461:
        /*09a8*/ 	.byte	0x04, 0x2f
        /*09aa*/ 	.short	(.L_463 - .L_462)
	.align		4
.L_462:
        /*09ac*/ 	.word	index@(_ZN2at6native27unrolled_elementwise_kernelINS0_13BinaryFunctorIfffZZZNS0_19maximum_kernel_cudaERNS_18TensorIteratorBaseEENKUlvE0_clEvENKUlvE0_clEvEUlffE_EESt5arrayIPcLm3EELi4E23TrivialOffsetCalculatorILi2EjESC_ILi1EjENS0_6memory12LoadWithCastILi2EEENSF_13StoreWithCastILi1EEEEEviT_T0_T2_T3_T4_T5_)
        /*09b0*/ 	.word	0x00000020


	//----- nvinfo : EIATTR_FRAME_SIZE
	.align		4
.L_463:
        /*09b4*/ 	.byte	0x04, 0x11
        /*09b6*/ 	.short	(.L_465 - .L_464)
	.align		4
.L_464:
        /*09b8*/ 	.word	index@(_ZN2at6native27unrolled_elementwise_kernelINS0_13BinaryFunctorIfffZZZNS0_19maximum_kernel_cudaERNS_18TensorIteratorBaseEENKUlvE0_clEvENKUlvE0_clEvEUlffE_EESt5arrayIPcLm3EELi4E23TrivialOffsetCalculatorILi2EjESC_ILi1EjENS0_6memory12LoadWithCastILi2EEENSF_13StoreWithCastILi1EEEEEviT_T0_T2_T3_T4_T5_)
        /*09bc*/ 	.word	0x00000000


	//----- nvinfo : EIATTR_REGCOUNT
	.align		4
.L_465:
        /*09c0*/ 	.byte	0x04, 0x2f
        /*09c2*/ 	.short	(.L_467 - .L_466)
	.align		4
.L_466:
        /*09c4*/ 	.word	index@(_ZN2at6native18elementwise_kernelILi128ELi4EZNS0_15gpu_kernel_implINS0_13BinaryFunctorIfffZZZNS0_19maximum_kernel_cudaERNS_18TensorIteratorBaseEENKUlvE0_clEvENKUlvE0_clEvEUlffE_EEEEvS5_RKT_EUliE_EEviT1_)
        /*09c8*/ 	.word	0x0000001a


	//----- nvinfo : EIATTR_FRAME_SIZE
	.align		4
.L_467:
        /*09cc*/ 	.byte	0x04, 0x11
        /*09ce*/ 	.short	(.L_469 - .L_468)
	.align		4
.L_468:
        /*09d0*/ 	.word	index@(_ZN2at6native18elementwise_kernelILi128ELi4EZNS0_15gpu_kernel_implINS0_13BinaryFunctorIfffZZZNS0_19maximum_kernel_cudaERNS_18TensorIteratorBaseEENKUlvE0_clEvENKUlvE0_clEvEUlffE_EEEEvS5_RKT_EUliE_EEviT1_)
        /*09d4*/ 	.word	0x00000000


	//----- nvinfo : EIATTR_REGCOUNT
	.align		4
.L_469:
        /*09d8*/ 	.byte	0x04, 0x2f
        /*09da*/ 	.short	(.L_471 - .L_470)
	.align		4
.L_470:
        /*09dc*/ 	.word	index@(_ZN2at6native29vectorized_elementwise_kernelILi8ENS0_13AUnaryFunctorIfffZZZNS0_19maximum_kernel_cudaERNS_18TensorIteratorBaseEENKUlvE0_clEvENKUlvE0_clEvEUlffE_EESt5arrayIPcLm2EEEEviT0_T1_)
        /*09e0*/ 	.word	0x00000020


	//----- nvinfo : EIATTR_FRAME_SIZE
	.align		4
.L_471:
        /*09e4*/ 	.byte	0x04, 0x11
        /*09e6*/ 	.short	(.L_473 - .L_472)
	.align		4
.L_472:
        /*09e8*/ 	.word	index@(_ZN2at6native29vectorized_elementwise_kernelILi8ENS0_13AUnaryFunctorIfffZZZNS0_19maximum_kernel_cudaERNS_18TensorIteratorBaseEENKUlvE0_clEvENKUlvE0_clEvEUlffE_EESt5arrayIPcLm2EEEEviT0_T1_)
        /*09ec*/ 	.word	0x00000000


	//----- nvinfo : EIATTR_REGCOUNT
	.align		4
.L_473:
        /*09f0*/ 	.byte	0x04, 0x2f
        /*09f2*/ 	.short	(.L_475 - .L_474)
	.align		4
.L_474:
        /*09f4*/ 	.word	index@(_ZN2at6native29vectorized_elementwise_kernelILi4ENS0_13AUnaryFunctorIfffZZZNS0_19maximum_kernel_cudaERNS_18TensorIteratorBaseEENKUlvE0_clEvENKUlvE0_clEvEUlffE_EESt5arrayIPcLm2EEEEviT0_T1_)
        /*09f8*/ 	.word	0x00000020


	//----- nvinfo : EIATTR_FRAME_SIZE
	.align		4
.L_475:
        /*09fc*/ 	.byte	0x04, 0x11
        /*09fe*/ 	.short	(.L_477 - .L_476)
	.align		4
.L_476:
        /*0a00*/ 	.word	index@(_ZN2at6native29vectorized_elementwise_kernelILi4ENS0_13AUnaryFunctorIfffZZZNS0_19maximum_kernel_cudaERNS_18TensorIteratorBaseEENKUlvE0_clEvENKUlvE0_clEvEUlffE_EESt5arrayIPcLm2EEEEviT0_T1_)
        /*0a04*/ 	.word	0x00000000


	//----- nvinfo : EIATTR_REGCOUNT
	.align		4
.L_477:
        /*0a08*/ 	.byte	0x04, 0x2f
        /*0a0a*/ 	.short	(.L_479 - .L_478)
	.align		4
.L_478:
        /*0a0c*/ 	.word	index@(_ZN2at6native29vectorized_elementwise_kernelILi2ENS0_13AUnaryFunctorIfffZZZNS0_19maximum_kernel_cudaERNS_18TensorIteratorBaseEENKUlvE0_clEvENKUlvE0_clEvEUlffE_EESt5arrayIPcLm2EEEEviT0_T1_)
        /*0a10*/ 	.word	0x00000020


	//----- nvinfo : EIATTR_FRAME_SIZE
	.align		4
.L_479:
        /*0a14*/ 	.byte	0x04, 0x11
        /*0a16*/ 	.short	(.L_481 - .L_480)
	.align		4
.L_480:
        /*0a18*/ 	.word	index@(_ZN2at6native29vectorized_elementwise_kernelILi2ENS0_13AUnaryFunctorIfffZZZNS0_19maximum_kernel_cudaERNS_18TensorIteratorBaseEENKUlvE0_clEvENKUlvE0_clEvEUlffE_EESt5arrayIPcLm2EEEEviT0_T1_)
        /*0a1c*/ 	.word	0x00000000


	//----- nvinfo : EIATTR_REGCOUNT
	.align		4
.L_481:
        /*0a20*/ 	.byte	0x04, 0x2f
        /*0a22*/ 	.short	(.L_483 - .L_482)
	.align		4
.L_482:
        /*0a24*/ 	.word	index@(_ZN2at6native27unrolled_elementwise_kernelINS0_13AUnaryFunctorIfffZZZNS0_19maximum_kernel_cudaERNS_18TensorIteratorBaseEENKUlvE0_clEvENKUlvE0_clEvEUlffE_EESt5arrayIPcLm2EELi4E23TrivialOffsetCalculatorILi1EjESD_NS0_6memory15LoadWithoutCastENSE_16StoreWithoutCastEEEviT_T0_T2_T3_T4_T5_)
        /*0a28*/ 	.word	0x00000018


	//----- nvinfo : EIATTR_FRAME_SIZE
	.align		4
.L_483:
        /*0a2c*/ 	.byte	0x04, 0x11
        /*0a2e*/ 	.short	(.L_485 - .L_484)
	.align		4
.L_484:
        /*0a30*/ 	.word	index@(_ZN2at6native27unrolled_elementwise_kernelINS0_13AUnaryFunctorIfffZZZNS0_19maximum_kernel_cudaERNS_18TensorIteratorBaseEENKUlvE0_clEvENKUlvE0_clEvEUlffE_EESt5arrayIPcLm2EELi4E23TrivialOffsetCalculatorILi1EjESD_NS0_6memory15LoadWithoutCastENSE_16StoreWithoutCastEEEviT_T0_T2_T3_T4_T5_)
        /*0a34*/ 	.word	0x00000000


	//----- nvinfo : EIATTR_REGCOUNT
	.align		4
.L_485:
        /*0a38*/ 	.byte	0x04, 0x2f
        /*0a3a*/ 	.short	(.L_487 - .L_486)
	.align		4
.L_486:
        /*0a3c*/ 	.word	index@(_ZN2at6native18elementwise_kernelILi128ELi2EZNS0_22gpu_kernel_impl_nocastINS0_13AUnaryFunctorIfffZZZNS0_19maximum_kernel_cudaERNS_18TensorIteratorBaseEENKUlvE0_clEvENKUlvE0_clEvEUlffE_EEEEvS5_RKT_EUliE_EEviT1_)
        /*0a40*/ 	.word	0x00000012


	//----- nvinfo : EIATTR_FRAME_SIZE
	.align		4
.L_487:
        /*0a44*/ 	.byte	0x04, 0x11
        /*0a46*/ 	.short	(.L_489 - .L_488)
	.align		4
.L_488:
        /*0a48*/ 	.word	index@(_ZN2at6native18elementwise_kernelILi128ELi2EZNS0_22gpu_kernel_impl_nocastINS0_13AUnaryFunctorIfffZZZNS0_19maximum_kernel_cudaERNS_18TensorIteratorBaseEENKUlvE0_clEvENKUlvE0_clEvEUlffE_EEEEvS5_RKT_EUliE_EEviT1_)
        /*0a4c*/ 	.word	0x00000000


	//----- nvinfo : EIATTR_REGCOUNT
	.align		4
.L_489:
        /*0a50*/ 	.byte	0x04, 0x2f
        /*0a52*/ 	.short	(.L_491 - .L_490)
	.align		4
.L_490:
        /*0a54*/ 	.word	index@(_ZN2at6native27unrolled_elementwise_kernelINS0_13AUnaryFunctorIfffZZZNS0_19maximum_kernel_cudaERNS_18TensorIteratorBaseEENKUlvE0_clEvENKUlvE0_clEvEUlffE_EESt5arrayIPcLm2EELi4E23TrivialOffsetCalculatorILi1EjESD_NS0_6memory12LoadWithCastILi1EEENSE_13StoreWithCastILi1EEEEEviT_T0_T2_T3_T4_T5_)
        /*0a58*/ 	.word	0x0000001c


	//----- nvinfo : EIATTR_FRAME_SIZE
	.align		4
.L_491:
        /*0a5c*/ 	.byte	0x04, 0x11
        /*0a5e*/ 	.short	(.L_493 - .L_492)
	.align		4
.L_492:
        /*0a60*/ 	.word	index@(_ZN2at6native27unrolled_elementwise_kernelINS0_13AUnaryFunctorIfffZZZNS0_19maximum_kernel_cudaERNS_18TensorIteratorBaseEENKUlvE0_clEvENKUlvE0_clEvEUlffE_EESt5arrayIPcLm2EELi4E23TrivialOffsetCalculatorILi1EjESD_NS0_6memory12LoadWithCastILi1EEENSE_13StoreWithCastILi1EEEEEviT_T0_T2_T3_T4_T5_)
        /*0a64*/ 	.word	0x00000000


	//----- nvinfo : EIATTR_REGCOUNT
	.align		4
.L_493:
        /*0a68*/ 	.byte	0x04, 0x2f
        /*0a6a*/ 	.short	(.L_495 - .L_494)
	.align		4
.L_494:
        /*0a6c*/ 	.word	index@(_ZN2at6native18elementwise_kernelILi128ELi4EZNS0_15gpu_kernel_implINS0_13AUnaryFunctorIfffZZZNS0_19maximum_kernel_cudaERNS_18TensorIteratorBaseEENKUlvE0_clEvENKUlvE0_clEvEUlffE_EEEEvS5_RKT_EUliE_EEviT1_)
        /*0a70*/ 	.word	0x0000001a


	//----- nvinfo : EIATTR_FRAME_SIZE
	.align		4
.L_495:
        /*0a74*/ 	.byte	0x04, 0x11
        /*0a76*/ 	.short	(.L_497 - .L_496)
	.align		4
.L_496:
        /*0a78*/ 	.word	index@(_ZN2at6native18elementwise_kernelILi128ELi4EZNS0_15gpu_kernel_implINS0_13AUnaryFunctorIfffZZZNS0_19maximum_kernel_cudaERNS_18TensorIteratorBaseEENKUlvE0_clEvENKUlvE0_clEvEUlffE_EEEEvS5_RKT_EUliE_EEviT1_)
        /*0a7c*/ 	.word	0x00000000


	//----- nvinfo : EIATTR_REGCOUNT
	.align		4
.L_497:
        /*0a80*/ 	.byte	0x04, 0x2f
        /*0a82*/ 	.short	(.L_499 - .L_498)
	.align		4
.L_498:
        /*0a84*/ 	.word	index@(_ZN2at6native29vectorized_elementwise_kernelILi8ENS0_13BinaryFunctorIN3c104HalfES4_S4_ZZZNS0_19maximum_kernel_cudaERNS_18TensorIteratorBaseEENKUlvE0_clEvENKUlvE1_clEvEUlS4_S4_E_EESt5arrayIPcLm3EEEEviT0_T1_)
        /*0a88*/ 	.word	0x00000020


	//----- nvinfo : EIATTR_FRAME_SIZE
	.align		4
.L_499:
        /*0a8c*/ 	.byte	0x04, 0x11
        /*0a8e*/ 	.short	(.L_501 - .L_500)
	.align		4
.L_500:
        /*0a90*/ 	.word	index@(_ZN2at6native29vectorized_elementwise_kernelILi8ENS0_13BinaryFunctorIN3c104HalfES4_S4_ZZZNS0_19maximum_kernel_cudaERNS_18TensorIteratorBaseEENKUlvE0_clEvENKUlvE1_clEvEUlS4_S4_E_EESt5arrayIPcLm3EEEEviT0_T1_)
        /*0a94*/ 	.word	0x00000000


	//----- nvinfo : EIATTR_REGCOUNT
	.align		4
.L_501:
        /*0a98*/ 	.byte	0x04, 0x2f
        /*0a9a*/ 	.short	(.L_503 - .L_502)
	.align		4
.L_502:
        /*0a9c*/ 	.word	index@(_ZN2at6native29vectorized_elementwise_kernelILi4ENS0_13BinaryFunctorIN3c104HalfES4_S4_ZZZNS0_19maximum_kernel_cudaERNS_18TensorIteratorBaseEENKUlvE0_clEvENKUlvE1_clEvEUlS4_S4_E_EESt5arrayIPcLm3EEEEviT0_T1_)
        /*0aa0*/ 	.word	0x00000020


	//----- nvinfo : EIATTR_FRAME_SIZE
	.align		4
.L_503:
        /*0aa4*/ 	.byte	0x04, 0x11
        /*0aa6*/ 	.short	(.L_505 - .L_504)
	.align		4
.L_504:
        /*0aa8*/ 	.word	index@(_ZN2at6native29vectorized_elementwise_kernelILi4ENS0_13BinaryFunctorIN3c104HalfES4_S4_ZZZNS0_19maximum_kernel_cudaERNS_18TensorIteratorBaseEENKUlvE0_clEvENKUlvE1_clEvEUlS4_S4_E_EESt5arrayIPcLm3EEEEviT0_T1_)
        /*0aac*/ 	.word	0x00000000


	//----- nvinfo : EIATTR_REGCOUNT
	.align		4
.L_505:
        /*0ab0*/ 	.byte	0x04, 0x2f
        /*0ab2*/ 	.short	(.L_507 - .L_506)
	.align		4
.L_506:
        /*0ab4*/ 	.word	index@(_ZN2at6native29vectorized_elementwise_kernelILi2ENS0_13BinaryFunctorIN3c104HalfES4_S4_ZZZNS0_19maximum_kernel_cudaERNS_18TensorIteratorBaseEENKUlvE0_clEvENKUlvE1_clEvEUlS4_S4_E_EESt5arrayIPcLm3EEEEviT0_T1_)
        /*0ab8*/ 	.word	0x00000020


	//----- nvinfo : EIATTR_FRAME_SIZE
	.align		4
.L_507:
        /*0abc*/ 	.byte	0x04, 0x11
        /*0abe*/ 	.short	(.L_509 - .L_508)
	.align		4
.L_508:
        /*0ac0*/ 	.word	index@(_ZN2at6native29vectorized_elementwise_kernelILi2ENS0_13BinaryFunctorIN3c104HalfES4_S4_ZZZNS0_19maximum_kernel_cudaERNS_18TensorIteratorBaseEENKUlvE0_clEvENKUlvE1_clEvEUlS4_S4_E_EESt5arrayIPcLm3EEEEviT0_T1_)
        /*0ac4*/ 	.word	0x00000000


	//----- nvinfo : EIATTR_REGCOUNT
	.align		4
.L_509:
        /*0ac8*/ 	.byte	0x04, 0x2f
        /*0aca*/ 	.short	(.L_511 - .L_510)
	.align		4
.L_510:
        /*0acc*/ 	.word	index@(_ZN2at6native27unrolled_elementwise_kernelINS0_13BinaryFunctorIN3c104HalfES4_S4_ZZZNS0_19maximum_kernel_cudaERNS_18TensorIteratorBaseEENKUlvE0_clEvENKUlvE1_clEvEUlS4_S4_E_EESt5arrayIPcLm3EELi4E23TrivialOffsetCalculatorILi2EjESE_ILi1EjENS0_6memory15LoadWithoutCastENSH_16StoreWithoutCastEEEviT_T0_T2_T3_T4_T5_)
        /*0ad0*/ 	.word	0x0000001e


	//----- nvinfo : EIATTR_FRAME_SIZE
	.align		4
.L_511:
        /*0ad4*/ 	.byte	0x04, 0x11
        /*0ad6*/ 	.short	(.L_513 - .L_512)
	.align		4
.L_512:
        /*0ad8*/ 	.word	index@(_ZN2at6native27unrolled_elementwise_kernelINS0_13BinaryFunctorIN3c104HalfES4_S4_ZZZNS0_19maximum_kernel_cudaERNS_18TensorIteratorBaseEENKUlvE0_clEvENKUlvE1_clEvEUlS4_S4_E_EESt5arrayIPcLm3EELi4E23TrivialOffsetCalculatorILi2EjESE_ILi1EjENS0_6memory15LoadWithoutCastENSH_16StoreWithoutCastEEEviT_T0_T2_T3_T4_T5_)
        /*0adc*/ 	.word	0x00000000


	//----- nvinfo : EIATTR_REGCOUNT
	.align		4
.L_513:
        /*0ae0*/ 	.byte	0x04, 0x2f
        /*0ae2*/ 	.short	(.L_515 - .L_514)
	.align		4
.L_514:
        /*0ae4*/ 	.word	index@(_ZN2at6native18elementwise_kernelILi128ELi4EZNS0_22gpu_kernel_impl_nocastINS0_13BinaryFunctorIN3c104HalfES5_S5_ZZZNS0_19maximum_kernel_cudaERNS_18TensorIteratorBaseEENKUlvE0_clEvENKUlvE1_clEvEUlS5_S5_E_EEEEvS7_RKT_EUliE_EEviT1_)
        /*0ae8*/ 	.word	0x00000012


	//----- nvinfo : EIATTR_FRAME_SIZE
	.align		4
.L_515:
        /*0aec*/ 	.byte	0x04, 0x11
        /*0aee*/ 	.short	(.L_517 - .L_516)
	.align		4
.L_516:
        /*0af0*/ 	.word	index@(_ZN2at6native18elementwise_kernelILi128ELi4EZNS0_22gpu_kernel_impl_nocastINS0_13BinaryFunctorIN3c104HalfES5_S5_ZZZNS0_19maximum_kernel_cudaERNS_18TensorIteratorBaseEENKUlvE0_clEvENKUlvE1_clEvEUlS5_S5_E_EEEEvS7_RKT_EUliE_EEviT1_)
        /*0af4*/ 	.word	0x00000000


	//----- nvinfo : EIATTR_REGCOUNT
	.align		4
.L_517:
        /*0af8*/ 	.byte	0x04, 0x2f
        /*0afa*/ 	.short	(.L_519 - .L_518)
	.align		4
.L_518:
        /*0afc*/ 	.word	index@(_ZN2at6native27unrolled_elementwise_kernelINS0_13BinaryFunctorIN3c104HalfES4_S4_ZZZNS0_19maximum_kernel_cudaERNS_18TensorIteratorBaseEENKUlvE0_clEvENKUlvE1_clEvEUlS4_S4_E_EESt5arrayIPcLm3EELi4E23TrivialOffsetCalculatorILi2EjESE_ILi1EjENS0_6memory12LoadWithCastILi2EEENSH_13StoreWithCastILi1EEEEEviT_T0_T2_T3_T4_T5_)
        /*0b00*/ 	.word	0x00000020


	//----- nvinfo : EIATTR_FRAME_SIZE
	.align		4
.L_519:
        /*0b04*/ 	.byte	0x04, 0x11
        /*0b06*/ 	.short	(.L_521 - .L_520)
	.align		4
.L_520:
        /*0b08*/ 	.word	index@(_ZN2at6native27unrolled_elementwise_kernelINS0_13BinaryFunctorIN3c104HalfES4_S4_ZZZNS0_19maximum_kernel_cudaERNS_18TensorIteratorBaseEENKUlvE0_clEvENKUlvE1_clEvEUlS4_S4_E_EESt5arrayIPcLm3EELi4E23TrivialOffsetCalculatorILi2EjESE_ILi1EjENS0_6memory12LoadWithCastILi2EEENSH_13StoreWithCastILi1EEEEEviT_T0_T2_T3_T4_T5_)
        /*0b0c*/ 	.word	0x00000000


	//----- nvinfo : EIATTR_REGCOUNT
	.align		4
.L_521:
        /*0b10*/ 	.byte	0x04, 0x2f
        /*0b12*/ 	.short	(.L_523 - .L_522)
	.align		4
.L_522:
        /*0b14*/ 	.word	index@(_ZN2at6native18elementwise_kernelILi128ELi4EZNS0_15gpu_kernel_implINS0_13BinaryFunctorIN3c104HalfES5_S5_ZZZNS0_19maximum_kernel_cudaERNS_18TensorIteratorBaseEENKUlvE0_clEvENKUlvE1_clEvEUlS5_S5_E_EEEEvS7_RKT_EUliE_EEviT1_)
        /*0b18*/ 	.word	0x0000001a


	//----- nvinfo : EIATTR_FRAME_SIZE
	.align		4
.L_523:
        /*0b1c*/ 	.byte	0x04, 0x11
        /*0b1e*/ 	.short	(.L_525 - .L_524)
	.align		4
.L_524:
        /*0b20*/ 	.word	index@(_ZN2at6native18elementwise_kernelILi128ELi4EZNS0_15gpu_kernel_implINS0_13BinaryFunctorIN3c104HalfES5_S5_ZZZNS0_19maximum_kernel_cudaERNS_18TensorIteratorBaseEENKUlvE0_clEvENKUlvE1_clEvEUlS5_S5_E_EEEEvS7_RKT_EUliE_EEviT1_)
        /*0b24*/ 	.word	0x00000000


	//----- nvinfo : EIATTR_REGCOUNT
	.align		4
.L_525:
        /*0b28*/ 	.byte	0x04, 0x2f
        /*0b2a*/ 	.short	(.L_527 - .L_526)
	.align		4
.L_526:
        /*0b2c*/ 	.word	index@(_ZN2at6native29vectorized_elementwise_kernelILi8ENS0_13AUnaryFunctorIN3c104HalfES4_S4_ZZZNS0_19maximum_kernel_cudaERNS_18TensorIteratorBaseEENKUlvE0_clEvENKUlvE1_clEvEUlS4_S4_E_EESt5arrayIPcLm2EEEEviT0_T1_)
        /*0b30*/ 	.word	0x0000001c


	//----- nvinfo : EIATTR_FRAME_SIZE
	.align		4
.L_527:
        /*0b34*/ 	.byte	0x04, 0x11
        /*0b36*/ 	.short	(.L_529 - .L_528)
	.align		4
.L_528:
        /*0b38*/ 	.word	index@(_ZN2at6native29vectorized_elementwise_kernelILi8ENS0_13AUnaryFunctorIN3c104HalfES4_S4_ZZZNS0_19maximum_kernel_cudaERNS_18TensorIteratorBaseEENKUlvE0_clEvENKUlvE1_clEvEUlS4_S4_E_EESt5arrayIPcLm2EEEEviT0_T1_)
        /*0b3c*/ 	.word	0x00000000


	//----- nvinfo : EIATTR_REGCOUNT
	.align		4
.L_529:
        /*0b40*/ 	.byte	0x04, 0x2f
        /*0b42*/ 	.short	(.L_531 - .L_530)
	.align		4
.L_530:
        /*0b44*/ 	.word	index@(_ZN2at6native29vectorized_elementwise_kernelILi4ENS0_13AUnaryFunctorIN3c104HalfES4_S4_ZZZNS0_19maximum_kernel_cudaERNS_18TensorIteratorBaseEENKUlvE0_clEvENKUlvE1_clEvEUlS4_S4_E_EESt5arrayIPcLm2EEEEviT0_T1_)
        /*0b48*/ 	.word	0x0000001c


	//----- nvinfo : EIATTR_FRAME_SIZE
	.align		4
.L_531:
        /*0b4c*/ 	.byte	0x04, 0x11
        /*0b4e*/ 	.short	(.L_533 - .L_532)
	.align		4
.L_532:
        /*0b50*/ 	.word	index@(_ZN2at6native29vectorized_elementwise_kernelILi4ENS0_13AUnaryFunctorIN3c104HalfES4_S4_ZZZNS0_19maximum_kernel_cudaERNS_18TensorIteratorBaseEENKUlvE0_clEvENKUlvE1_clEvEUlS4_S4_E_EESt5arrayIPcLm2EEEEviT0_T1_)
        /*0b54*/ 	.word	0x00000000


	//----- nvinfo : EIATTR_REGCOUNT
	.align		4
.L_533:
        /*0b58*/ 	.byte	0x04, 0x2f
        /*0b5a*/ 	.short	(.L_535 - .L_534)
	.align		4
.L_534:
        /*0b5c*/ 	.word	index@(_ZN2at6native29vectorized_elementwise_kernelILi2ENS0_13AUnaryFunctorIN3c104HalfES4_S4_ZZZNS0_19maximum_kernel_cudaERNS_18TensorIteratorBaseEENKUlvE0_clEvENKUlvE1_clEvEUlS4_S4_E_EESt5arrayIPcLm2EEEEviT0_T1_)
        /*0b60*/ 	.word	0x0000001c


	//----- nvinfo : EIATTR_FRAME_SIZE
	.align		4
.L_535:
        /*0b64*/ 	.byte	0x04, 0x11
        /*0b66*/ 	.short	(.L_537 - .L_536)
	.align		4
.L_536:
        /*0b68*/ 	.word	index@(_ZN2at6native29vectorized_elementwise_kernelILi2ENS0_13AUnaryFunctorIN3c104HalfES4_S4_ZZZNS0_19maximum_kernel_cudaERNS_18TensorIteratorBaseEENKUlvE0_clEvENKUlvE1_clEvEUlS4_S4_E_EESt5arrayIPcLm2EEEEviT0_T1_)
        /*0b6c*/ 	.word	0x00000000


	//----- nvinfo : EIATTR_REGCOUNT
	.align		4
.L_537:
        /*0b70*/ 	.byte	0x04, 0x2f
        /*0b72*/ 	.short	(.L_539 - .L_538)
	.align		4
.L_538:
        /*0b74*/ 	.word	index@(_ZN2at6native27unrolled_elementwise_kernelINS0_13AUnaryFunctorIN3c104HalfES4_S4_ZZZNS0_19maximum_kernel_cudaERNS_18TensorIteratorBaseEENKUlvE0_clEvENKUlvE1_clEvEUlS4_S4_E_EESt5arrayIPcLm2EELi4E23TrivialOffsetCalculatorILi1EjESF_NS0_6memory15LoadWithoutCastENSG_16StoreWithoutCastEEEviT_T0_T2_T3_T4_T5_)
        /*0b78*/ 	.word	0x00000017


	//----- nvinfo : EIATTR_FRAME_SIZE
	.align		4
.L_539:
        /*0b7c*/ 	.byte	0x04, 0x11
        /*0b7e*/ 	.short	(.L_541 - .L_540)
	.align		4
.L_540:
        /*0b80*/ 	.word	index@(_ZN2at6native27unrolled_elementwise_kernelINS0_13AUnaryFunctorIN3c104HalfES4_S4_ZZZNS0_19maximum_kernel_cudaERNS_18TensorIteratorBaseEENKUlvE0_clEvENKUlvE1_clEvEUlS4_S4_E_EESt5arrayIPcLm2EELi4E23TrivialOffsetCalculatorILi1EjESF_NS0_6memory15LoadWithoutCastENSG_16StoreWithoutCastEEEviT_T0_T2_T3_T4_T5_)
        /*0b84*/ 	.word	0x00000000


	//----- nvinfo : EIATTR_REGCOUNT
	.align		4
.L_541:
        /*0b88*/ 	.byte	0x04, 0x2f
        /*0b8a*/ 	.short	(.L_543 - .L_542)
	.align		4
.L_542:
        /*0b8c*/ 	.word	index@(_ZN2at6native18elementwise_kernelILi128ELi4EZNS0_22gpu_kernel_impl_nocastINS0_13AUnaryFunctorIN3c104HalfES5_S5_ZZZNS0_19maximum_kernel_cudaERNS_18TensorIteratorBaseEENKUlvE0_clEvENKUlvE1_clEvEUlS5_S5_E_EEEEvS7_RKT_EUliE_EEviT1_)
        /*0b90*/ 	.word	0x00000012


	//----- nvinfo : EIATTR_FRAME_SIZE
	.align		4
.L_543:
        /*0b94*/ 	.byte	0x04, 0x11
        /*0b96*/ 	.short	(.L_545 - .L_544)
	.align		4
.L_544:
        /*0b98*/ 	.word	index@(_ZN2at6native18elementwise_kernelILi128ELi4EZNS0_22gpu_kernel_impl_nocastINS0_13AUnaryFunctorIN3c104HalfES5_S5_ZZZNS0_19maximum_kernel_cudaERNS_18TensorIteratorBaseEENKUlvE0_clEvENKUlvE1_clEvEUlS5_S5_E_EEEEvS7_RKT_EUliE_EEviT1_)
        /*0b9c*/ 	.word	0x00000000


	//----- nvinfo : EIATTR_REGCOUNT
	.align		4
.L_545:
        /*0ba0*/ 	.byte	0x04, 0x2f
        /*0ba2*/ 	.short	(.L_547 - .L_546)
	.align		4
.L_546:
        /*0ba4*/ 	.word	index@(_ZN2at6native27unrolled_elementwise_kernelINS0_13AUnaryFunctorIN3c104HalfES4_S4_ZZZNS0_19maximum_kernel_cudaERNS_18TensorIteratorBaseEENKUlvE0_clEvENKUlvE1_clEvEUlS4_S4_E_EESt5arrayIPcLm2EELi4E23TrivialOffsetCalculatorILi1EjESF_NS0_6memory12LoadWithCastILi1EEENSG_13StoreWithCastILi1EEEEEviT_T0_T2_T3_T4_T5_)
        /*0ba8*/ 	.word	0x0000001d


	//----- nvinfo : EIATTR_FRAME_SIZE
	.align		4
.L_547:
        /*0bac*/ 	.byte	0x04, 0x11
        /*0bae*/ 	.short	(.L_549 - .L_548)
	.align		4
.L_548:
        /*0bb0*/ 	.word	index@(_ZN2at6native27unrolled_elementwise_kernelINS0_13AUnaryFunctorIN3c104HalfES4_S4_ZZZNS0_19maximum_kernel_cudaERNS_18TensorIteratorBaseEENKUlvE0_clEvENKUlvE1_clEvEUlS4_S4_E_EESt5arrayIPcLm2EELi4E23TrivialOffsetCalculatorILi1EjESF_NS0_6memory12LoadWithCastILi1EEENSG_13StoreWithCastILi1EEEEEviT_T0_T2_T3_T4_T5_)
        /*0bb4*/ 	.word	0x00000000


	//----- nvinfo : EIATTR_REGCOUNT
	.align		4
.L_549:
        /*0bb8*/ 	.byte	0x04, 0x2f
        /*0bba*/ 	.short	(.L_551 - .L_550)
	.align		4
.L_550:
        /*0bbc*/ 	.word	index@(_ZN2at6native18elementwise_kernelILi128ELi4EZNS0_15gpu_kernel_implINS0_13AUnaryFunctorIN3c104HalfES5_S5_ZZZNS0_19maximum_kernel_cudaERNS_18TensorIteratorBaseEENKUlvE0_clEvENKUlvE1_clEvEUlS5_S5_E_EEEEvS7_RKT_EUliE_EEviT1_)
        /*0bc0*/ 	.word	0x0000001a


	//----- nvinfo : EIATTR_FRAME_SIZE
	.align		4
.L_551:
        /*0bc4*/ 	.byte	0x04, 0x11
        /*0bc6*/ 	.short	(.L_553 - .L_552)
	.align		4
.L_552:
        /*0bc8*/ 	.word	index@(_ZN2at6native18elementwise_kernelILi128ELi4EZNS0_15gpu_kernel_implINS0_13AUnaryFunctorIN3c104HalfES5_S5_ZZZNS0_19maximum_kernel_cudaERNS_18TensorIteratorBaseEENKUlvE0_clEvENKUlvE1_clEvEUlS5_S5_E_EEEEvS7_RKT_EUliE_EEviT1_)
        /*0bcc*/ 	.word	0x00000000


	//----- nvinfo : EIATTR_REGCOUNT
	.align		4
.L_553:
        /*0bd0*/ 	.byte	0x04, 0x2f
        /*0bd2*/ 	.short	(.L_555 - .L_554)
	.align		4
.L_554:
        /*0bd4*/ 	.word	index@(_ZN2at6native29vectorized_elementwise_kernelILi8ENS0_13BinaryFunctorIN3c108BFloat16ES4_S4_ZZZNS0_19maximum_kernel_cudaERNS_18TensorIteratorBaseEENKUlvE0_clEvENKUlvE2_clEvEUlS4_S4_E_EESt5arrayIPcLm3EEEEviT0_T1_)
        /*0bd8*/ 	.word	0x00000020


	//----- nvinfo : EIATTR_FRAME_SIZE
	.align		4
.L_555:
        /*0bdc*/ 	.byte	0x04, 0x11
        /*0bde*/ 	.short	(.L_557 - .L_556)
	.align		4
.L_556:
        /*0be0*/ 	.word	index@(_ZN2at6native29vectorized_elementwise_kernelILi8ENS0_13BinaryFunctorIN3c108BFloat16ES4_S4_ZZZNS0_19maximum_kernel_cudaERNS_18TensorIteratorBaseEENKUlvE0_clEvENKUlvE2_clEvEUlS4_S4_E_EESt5arrayIPcLm3EEEEviT0_T1_)
        /*0be4*/ 	.word	0x00000000


	//----- nvinfo : EIATTR_REGCOUNT
	.align		4
.L_557:
        /*0be8*/ 	.byte	0x04, 0x2f
        /*0bea*/ 	.short	(.L_559 - .L_558)
	.align		4
.L_558:
        /*0bec*/ 	.word	index@(_ZN2at6native29vectorized_elementwise_kernelILi4ENS0_13BinaryFunctorIN3c108BFloat16ES4_S4_ZZZNS0_19maximum_kernel_cudaERNS_18TensorIteratorBaseEENKUlvE0_clEvENKUlvE2_clEvEUlS4_S4_E_EESt5arrayIPcLm3EEEEviT0_T1_)
        /*0bf0*/ 	.word	0x00000020


	//----- nvinfo : EIATTR_FRAME_SIZE
	.align		4
.L_559:
        /*0bf4*/ 	.byte	0x04, 0x11
        /*0bf6*/ 	.short	(.L_561 - .L_560)
	.align		4
.L_560:
        /*0bf8*/ 	.word	index@(_ZN2at6native29vectorized_elementwise_kernelILi4ENS0_13BinaryFunctorIN3c108BFloat16ES4_S4_ZZZNS0_19maximum_kernel_cudaERNS_18TensorIteratorBaseEENKUlvE0_clEvENKUlvE2_clEvEUlS4_S4_E_EESt5arrayIPcLm3EEEEviT0_T1_)
        /*0bfc*/ 	.word	0x00000000


	//----- nvinfo : EIATTR_REGCOUNT
	.align		4
.L_561:
        /*0c00*/ 	.byte	0x04, 0x2f
        /*0c02*/ 	.short	(.L_563 - .L_562)
	.align		4
.L_562:
        /*0c04*/ 	.word	index@(_ZN2at6native29vectorized_elementwise_kernelILi2ENS0_13BinaryFunctorIN3c108BFloat16ES4_S4_ZZZNS0_19maximum_kernel_cudaERNS_18TensorIteratorBaseEENKUlvE0_clEvENKUlvE2_clEvEUlS4_S4_E_EESt5arrayIPcLm3EEEEviT0_T1_)
        /*0c08*/ 	.word	0x00000020


	//----- nvinfo : EIATTR_FRAME_SIZE
	.align		4
.L_563:
        /*0c0c*/ 	.byte	0x04, 0x11
        /*0c0e*/ 	.short	(.L_565 - .L_564)
	.align		4
.L_564:
        /*0c10*/ 	.word	index@(_ZN2at6native29vectorized_elementwise_kernelILi2ENS0_13BinaryFunctorIN3c108BFloat16ES4_S4_ZZZNS0_19maximum_kernel_cudaERNS_18TensorIteratorBaseEENKUlvE0_clEvENKUlvE2_clEvEUlS4_S4_E_EESt5arrayIPcLm3EEEEviT0_T1_)
        /*0c14*/ 	.word	0x00000000


	//----- nvinfo : EIATTR_REGCOUNT
	.align		4
.L_565:
        /*0c18*/ 	.byte	0x04, 0x2f
        /*0c1a*/ 	.short	(.L_567 - .L_566)
	.align		4
.L_566:
        /*0c1c*/ 	.word	index@(_ZN2at6native27unrolled_elementwise_kernelINS0_13BinaryFunctorIN3c108BFloat16ES4_S4_ZZZNS0_19maximum_kernel_cudaERNS_18TensorIteratorBaseEENKUlvE0_clEvENKUlvE2_clEvEUlS4_S4_E_EESt5arrayIPcLm3EELi4E23TrivialOffsetCalculatorILi2EjESE_ILi1EjENS0_6memory15LoadWithoutCastENSH_16StoreWithoutCastEEEviT_T0_T2_T3_T4_T5_)
        /*0c20*/ 	.word	0x0000001e


	//----- nvinfo : EIATTR_FRAME_SIZE
	.align		4
.L_567:
        /*0c24*/ 	.byte	0x04, 0x11
        /*0c26*/ 	.short	(.L_569 - .L_568)
	.align		4
.L_568:
        /*0c28*/ 	.word	index@(_ZN2at6native27unrolled_elementwise_kernelINS0_13BinaryFunctorIN3c108BFloat16ES4_S4_ZZZNS0_19maximum_kernel_cudaERNS_18TensorIteratorBaseEENKUlvE0_clEvENKUlvE2_clEvEUlS4_S4_E_EESt5arrayIPcLm3EELi4E23TrivialOffsetCalculatorILi2EjESE_ILi1EjENS0_6memory15LoadWithoutCastENSH_16StoreWithoutCastEEEviT_T0_T2_T3_T4_T5_)
        /*0c2c*/ 	.word	0x00000000


	//----- nvinfo : EIATTR_REGCOUNT
	.align		4
.L_569:
        /*0c30*/ 	.byte	0x04, 0x2f
        /*0c32*/ 	.short	(.L_571 - .L_570)
	.align		4
.L_570:
        /*0c34*/ 	.word	index@(_ZN2at6native18elementwise_kernelILi128ELi4EZNS0_22gpu_kernel_impl_nocastINS0_13BinaryFunctorIN3c108BFloat16ES5_S5_ZZZNS0_19maximum_kernel_cudaERNS_18TensorIteratorBaseEENKUlvE0_clEvENKUlvE2_clEvEUlS5_S5_E_EEEEvS7_RKT_EUliE_EEviT1_)
        /*0c38*/ 	.word	0x00000012


	//----- nvinfo : EIATTR_FRAME_SIZE
	.align		4
.L_571:
        /*0c3c*/ 	.byte	0x04, 0x11
        /*0c3e*/ 	.short	(.L_573 - .L_572)
	.align		4
.L_572:
        /*0c40*/ 	.word	index@(_ZN2at6native18elementwise_kernelILi128ELi4EZNS0_22gpu_kernel_impl_nocastINS0_13BinaryFunctorIN3c108BFloat16ES5_S5_ZZZNS0_19maximum_kernel_cudaERNS_18TensorIteratorBaseEENKUlvE0_clEvENKUlvE2_clEvEUlS5_S5_E_EEEEvS7_RKT_EUliE_EEviT1_)
        /*0c44*/ 	.word	0x00000000


	//----- nvinfo : EIATTR_REGCOUNT
	.align		4
.L_573:
        /*0c48*/ 	.byte	0x04, 0x2f
        /*0c4a*/ 	.short	(.L_575 - .L_574)
	.align		4
.L_574:
        /*0c4c*/ 	.word	index@(_ZN2at6native27unrolled_elementwise_kernelINS0_13BinaryFunctorIN3c108BFloat16ES4_S4_ZZZNS0_19maximum_kernel_cudaERNS_18TensorIteratorBaseEENKUlvE0_clEvENKUlvE2_clEvEUlS4_S4_E_EESt5arrayIPcLm3EELi4E23TrivialOffsetCalculatorILi2EjESE_ILi1EjENS0_6memory12LoadWithCastILi2EEENSH_13StoreWithCastILi1EEEEEviT_T0_T2_T3_T4_T5_)
        /*0c50*/ 	.word	0x00000020


	//----- nvinfo : EIATTR_FRAME_SIZE
	.align		4
.L_575:
        /*0c54*/ 	.byte	0x04, 0x11
        /*0c56*/ 	.short	(.L_577 - .L_576)
	.align		4
.L_576:
        /*0c58*/ 	.word	index@(_ZN2at6native27unrolled_elementwise_kernelINS0_13BinaryFunctorIN3c108BFloat16ES4_S4_ZZZNS0_19maximum_kernel_cudaERNS_18TensorIteratorBaseEENKUlvE0_clEvENKUlvE2_clEvEUlS4_S4_E_EESt5arrayIPcLm3EELi4E23TrivialOffsetCalculatorILi2EjESE_ILi1EjENS0_6memory12LoadWithCastILi2EEENSH_13StoreWithCastILi1EEEEEviT_T0_T2_T3_T4_T5_)
        /*0c5c*/ 	.word	0x00000000


	//----- nvinfo : EIATTR_REGCOUNT
	.align		4
.L_577:
        /*0c60*/ 	.byte	0x04, 0x2f
        /*0c62*/ 	.short	(.L_579 - .L_578)
	.align		4
.L_578:
        /*0c64*/ 	.word	index@(_ZN2at6native18elementwise_kernelILi128ELi4EZNS0_15gpu_kernel_implINS0_13BinaryFunctorIN3c108BFloat16ES5_S5_ZZZNS0_19maximum_kernel_cudaERNS_18TensorIteratorBaseEENKUlvE0_clEvENKUlvE2_clEvEUlS5_S5_E_EEEEvS7_RKT_EUliE_EEviT1_)
        /*0c68*/ 	.word	0x0000001a


	//----- nvinfo : EIATTR_FRAME_SIZE
	.align		4
.L_579:
        /*0c6c*/ 	.byte	0x04, 0x11
        /*0c6e*/ 	.short	(.L_581 - .L_580)
	.align		4
.L_580:
        /*0c70*/ 	.word	index@(_ZN2at6native18elementwise_kernelILi128ELi4EZNS0_15gpu_kernel_implINS0_13BinaryFunctorIN3c108BFloat16ES5_S5_ZZZNS0_19maximum_kernel_cudaERNS_18TensorIteratorBaseEENKUlvE0_clEvENKUlvE2_clEvEUlS5_S5_E_EEEEvS7_RKT_EUliE_EEviT1_)
        /*0c74*/ 	.word	0x00000000


	//----- nvinfo : EIATTR_REGCOUNT
	.align		4
.L_581:
        /*0c78*/ 	.byte	0x04, 0x2f
        /*0c7a*/ 	.short	(.L_583 - .L_582)
	.align		4
.L_582:
        /*0c7c*/ 	.word	index@(_ZN2at6native29vectorized_elementwise_kernelILi8ENS0_13AUnaryFunctorIN3c108BFloat16ES4_S4_ZZZNS0_19maximum_kernel_cudaERNS_18TensorIteratorBaseEENKUlvE0_clEvENKUlvE2_clEvEUlS4_S4_E_EESt5arrayIPcLm2EEEEviT0_T1_)
        /*0c80*/ 	.word	0x0000001c


	//----- nvinfo : EIATTR_FRAME_SIZE
	.align		4
.L_583:
        /*0c84*/ 	.byte	0x04, 0x11
        /*0c86*/ 	.short	(.L_585 - .L_584)
	.align		4
.L_584:
        /*0c88*/ 	.word	index@(_ZN2at6native29vectorized_elementwise_kernelILi8ENS0_13AUnaryFunctorIN3c108BFloat16ES4_S4_ZZZNS0_19maximum_kernel_cudaERNS_18TensorIteratorBaseEENKUlvE0_clEvENKUlvE2_clEvEUlS4_S4_E_EESt5arrayIPcLm2EEEEviT0_T1_)
        /*0c8c*/ 	.word	0x00000000


	//----- nvinfo : EIATTR_REGCOUNT
	.align		4
.L_585:
        /*0c90*/ 	.byte	0x04, 0x2f
        /*0c92*/ 	.short	(.L_587 - .L_586)
	.align		4
.L_586:
        /*0c94*/ 	.word	index@(_ZN2at6native29vectorized_elementwise_kernelILi4ENS0_13AUnaryFunctorIN3c108BFloat16ES4_S4_ZZZNS0_19maximum_kernel_cudaERNS_18TensorIteratorBaseEENKUlvE0_clEvENKUlvE2_clEvEUlS4_S4_E_EESt5arrayIPcLm2EEEEviT0_T1_)
        /*0c98*/ 	.word	0x0000001d


	//----- nvinfo : EIATTR_FRAME_SIZE
	.align		4
.L_587:
        /*0c9c*/ 	.byte	0x04, 0x11
        /*0c9e*/ 	.short	(.L_589 - .L_588)
	.align		4
.L_588:
        /*0ca0*/ 	.word	index@(_ZN2at6native29vectorized_elementwise_kernelILi4ENS0_13AUnaryFunctorIN3c108BFloat16ES4_S4_ZZZNS0_19maximum_kernel_cudaERNS_18TensorIteratorBaseEENKUlvE0_clEvENKUlvE2_clEvEUlS4_S4_E_EESt5arrayIPcLm2EEEEviT0_T1_)
        /*0ca4*/ 	.word	0x00000000


	//----- nvinfo : EIATTR_REGCOUNT
	.align		4
.L_589:
        /*0ca8*/ 	.byte	0x04, 0x2f
        /*0caa*/ 	.short	(.L_591 - .L_590)
	.align		4
.L_590:
        /*0cac*/ 	.word	index@(_ZN2at6native29vectorized_elementwise_kernelILi2ENS0_13AUnaryFunctorIN3c108BFloat16ES4_S4_ZZZNS0_19maximum_kernel_cudaERNS_18TensorIteratorBaseEENKUlvE0_clEvENKUlvE2_clEvEUlS4_S4_E_EESt5arrayIPcLm2EEEEviT0_T1_)
        /*0cb0*/ 	.word	0x0000001d


	//----- nvinfo : EIATTR_FRAME_SIZE
	.align		4
.L_591:
        /*0cb4*/ 	.byte	0x04, 0x11
        /*0cb6*/ 	.short	(.L_593 - .L_592)
	.align		4
.L_592:
        /*0cb8*/ 	.word	index@(_ZN2at6native29vectorized_elementwise_kernelILi2ENS0_13AUnaryFunctorIN3c108BFloat16ES4_S4_ZZZNS0_19maximum_kernel_cudaERNS_18TensorIteratorBaseEENKUlvE0_clEvENKUlvE2_clEvEUlS4_S4_E_EESt5arrayIPcLm2EEEEviT0_T1_)
        /*0cbc*/ 	.word	0x00000000


	//----- nvinfo : EIATTR_REGCOUNT
	.align		4
.L_593:
        /*0cc0*/ 	.byte	0x04, 0x2f
        /*0cc2*/ 	.short	(.L_595 - .L_594)
	.align		4
.L_594:
        /*0cc4*/ 	.word	index@(_ZN2at6native27unrolled_elementwise_kernelINS0_13AUnaryFunctorIN3c108BFloat16ES4_S4_ZZZNS0_19maximum_kernel_cudaERNS_18TensorIteratorBaseEENKUlvE0_clEvENKUlvE2_clEvEUlS4_S4_E_EESt5arrayIPcLm2EELi4E23TrivialOffsetCalculatorILi1EjESF_NS0_6memory15LoadWithoutCastENSG_16StoreWithoutCastEEEviT_T0_T2_T3_T4_T5_)
        /*0cc8*/ 	.word	0x00000017


	//----- nvinfo : EIATTR_FRAME_SIZE
	.align		4
.L_595:
        /*0ccc*/ 	.byte	0x04, 0x11
        /*0cce*/ 	.short	(.L_597 - .L_596)
	.align		4
.L_596:
        /*0cd0*/ 	.word	index@(_ZN2at6native27unrolled_elementwise_kernelINS0_13AUnaryFunctorIN3c108BFloat16ES4_S4_ZZZNS0_19maximum_kernel_cudaERNS_18TensorIteratorBaseEENKUlvE0_clEvENKUlvE2_clEvEUlS4_S4_E_EESt5arrayIPcLm2EELi4E23TrivialOffsetCalculatorILi1EjESF_NS0_6memory15LoadWithoutCastENSG_16StoreWithoutCastEEEviT_T0_T2_T3_T4_T5_)
        /*0cd4*/ 	.word	0x00000000


	//----- nvinfo : EIATTR_REGCOUNT
	.align		4
.L_597:
        /*0cd8*/ 	.byte	0x04, 0x2f
        /*0cda*/ 	.short	(.L_599 - .L_598)
	.align		4
.L_598:
        /*0cdc*/ 	.word	index@(_ZN2at6native18elementwise_kernelILi128ELi4EZNS0_22gpu_kernel_impl_nocastINS0_13AUnaryFunctorIN3c108BFloat16ES5_S5_ZZZNS0_19maximum_kernel_cudaERNS_18TensorIteratorBaseEENKUlvE0_clEvENKUlvE2_clEvEUlS5_S5_E_EEEEvS7_RKT_EUliE_EEviT1_)
        /*0ce0*/ 	.word	0x00000012


	//----- nvinfo : EIATTR_FRAME_SIZE
	.align		4
.L_599:
        /*0ce4*/ 	.byte	0x04, 0x11
        /*0ce6*/ 	.short	(.L_601 - .L_600)
	.align		4
.L_600:
        /*0ce8*/ 	.word	index@(_ZN2at6native18elementwise_kernelILi128ELi4EZNS0_22gpu_kernel_impl_nocastINS0_13AUnaryFunctorIN3c108BFloat16ES5_S5_ZZZNS0_19maximum_kernel_cudaERNS_18TensorIteratorBaseEENKUlvE0_clEvENKUlvE2_clEvEUlS5_S5_E_EEEEvS7_RKT_EUliE_EEviT1_)
        /*0cec*/ 	.word	0x00000000


	//----- nvinfo : EIATTR_REGCOUNT
	.align		4
.L_601:
        /*0cf0*/ 	.byte	0x04, 0x2f
        /*0cf2*/ 	.short	(.L_603 - .L_602)
	.align		4
.L_602:
        /*0cf4*/ 	.word	index@(_ZN2at6native27unrolled_elementwise_kernelINS0_13AUnaryFunctorIN3c108BFloat16ES4_S4_ZZZNS0_19maximum_kernel_cudaERNS_18TensorIteratorBaseEENKUlvE0_clEvENKUlvE2_clEvEUlS4_S4_E_EESt5arrayIPcLm2EELi4E23TrivialOffsetCalculatorILi1EjESF_NS0_6memory12LoadWithCastILi1EEENSG_13StoreWithCastILi1EEEEEviT_T0_T2_T3_T4_T5_)
        /*0cf8*/ 	.word	0x0000001d


	//----- nvinfo : EIATTR_FRAME_SIZE
	.align		4
.L_603:
        /*0cfc*/ 	.byte	0x04, 0x11
        /*0cfe*/ 	.short	(.L_605 - .L_604)
	.align		4
.L_604:
        /*0d00*/ 	.word	index@(_ZN2at6native27unrolled_elementwise_kernelINS0_13AUnaryFunctorIN3c108BFloat16ES4_S4_ZZZNS0_19maximum_kernel_cudaERNS_18TensorIteratorBaseEENKUlvE0_clEvENKUlvE2_clEvEUlS4_S4_E_EESt5arrayIPcLm2EELi4E23TrivialOffsetCalculatorILi1EjESF_NS0_6memory12LoadWithCastILi1EEENSG_13StoreWithCastILi1EEEEEviT_T0_T2_T3_T4_T5_)
        /*0d04*/ 	.word	0x00000000


	//----- nvinfo : EIATTR_REGCOUNT
	.align		4
.L_605:
        /*0d08*/ 	.byte	0x04, 0x2f
        /*0d0a*/ 	.short	(.L_607 - .L_606)
	.align		4
.L_606:
        /*0d0c*/ 	.word	index@(_ZN2at6native18elementwise_kernelILi128ELi4EZNS0_15gpu_kernel_implINS0_13AUnaryFunctorIN3c108BFloat16ES5_S5_ZZZNS0_19maximum_kernel_cudaERNS_18TensorIteratorBaseEENKUlvE0_clEvENKUlvE2_clEvEUlS5_S5_E_EEEEvS7_RKT_EUliE_EEviT1_)
        /*0d10*/ 	.word	0x0000001a


	//----- nvinfo : EIATTR_FRAME_SIZE
	.align		4
.L_607:
        /*0d14*/ 	.byte	0x04, 0x11
        /*0d16*/ 	.short	(.L_609 - .L_608)
	.align		4
.L_608:
        /*0d18*/ 	.word	index@(_ZN2at6native18elementwise_kernelILi128ELi4EZNS0_15gpu_kernel_implINS0_13AUnaryFunctorIN3c108BFloat16ES5_S5_ZZZNS0_19maximum_kernel_cudaERNS_18TensorIteratorBaseEENKUlvE0_clEvENKUlvE2_clEvEUlS5_S5_E_EEEEvS7_RKT_EUliE_EEviT1_)
        /*0d1c*/ 	.word	0x00000000


	//----- nvinfo : EIATTR_REGCOUNT
	.align		4
.L_609:
        /*0d20*/ 	.byte	0x04, 0x2f
        /*0d22*/ 	.short	(.L_611 - .L_610)
	.align		4
.L_610:
        /*0d24*/ 	.word	index@(_ZN2at6native29vectorized_elementwise_kernelILi8ENS0_13BinaryFunctorIbbbZNS0_19minimum_kernel_cudaERNS_18TensorIteratorBaseEEUlbbE_EESt5arrayIPcLm3EEEEviT0_T1_)
        /*0d28*/ 	.word	0x00000020


	//----- nvinfo : EIATTR_FRAME_SIZE
	.align		4
.L_611:
        /*0d2c*/ 	.byte	0x04, 0x11
        /*0d2e*/ 	.short	(.L_613 - .L_612)
	.align		4
.L_612:
        /*0d30*/ 	.word	index@(_ZN2at6native29vectorized_elementwise_kernelILi8ENS0_13BinaryFunctorIbbbZNS0_19minimum_kernel_cudaERNS_18TensorIteratorBaseEEUlbbE_EESt5arrayIPcLm3EEEEviT0_T1_)
        /*0d34*/ 	.word	0x00000000


	//----- nvinfo : EIATTR_REGCOUNT
	.align		4
.L_613:
        /*0d38*/ 	.byte	0x04, 0x2f
        /*0d3a*/ 	.short	(.L_615 - .L_614)
	.align		4
.L_614:
        /*0d3c*/ 	.word	index@(_ZN2at6native29vectorized_elementwise_kernelILi4ENS0_13BinaryFunctorIbbbZNS0_19minimum_kernel_cudaERNS_18TensorIteratorBaseEEUlbbE_EESt5arrayIPcLm3EEEEviT0_T1_)
        /*0d40*/ 	.word	0x00000020


	//----- nvinfo : EIATTR_FRAME_SIZE
	.align		4
.L_615:
        /*0d44*/ 	.byte	0x04, 0x11
        /*0d46*/ 	.short	(.L_617 - .L_616)
	.align		4
.L_616:
        /*0d48*/ 	.word	index@(_ZN2at6native29vectorized_elementwise_kernelILi4ENS0_13BinaryFunctorIbbbZNS0_19minimum_kernel_cudaERNS_18TensorIteratorBaseEEUlbbE_EESt5arrayIPcLm3EEEEviT0_T1_)
        /*0d4c*/ 	.word	0x00000000


	//----- nvinfo : EIATTR_REGCOUNT
	.align		4
.L_617:
        /*0d50*/ 	.byte	0x04, 0x2f
        /*0d52*/ 	.short	(.L_619 - .L_618)
	.align		4
.L_618:
        /*0d54*/ 	.word	index@(_ZN2at6native29vectorized_elementwise_kernelILi2ENS0_13BinaryFunctorIbbbZNS0_19minimum_kernel_cudaERNS_18TensorIteratorBaseEEUlbbE_EESt5arrayIPcLm3EEEEviT0_T1_)
        /*0d58*/ 	.word	0x00000020


	//----- nvinfo : EIATTR_FRAME_SIZE
	.align		4
.L_619:
        /*0d5c*/ 	.byte	0x04, 0x11
        /*0d5e*/ 	.short	(.L_621 - .L_620)
	.align		4
.L_620:
        /*0d60*/ 	.word	index@(_ZN2at6native29vectorized_elementwise_kernelILi2ENS0_13BinaryFunctorIbbbZNS0_19minimum_kernel_cudaERNS_18TensorIteratorBaseEEUlbbE_EESt5arrayIPcLm3EEEEviT0_T1_)
        /*0d64*/ 	.word	0x00000000


	//----- nvinfo : EIATTR_REGCOUNT
	.align		4
.L_621:
        /*0d68*/ 	.byte	0x04, 0x2f
        /*0d6a*/ 	.short	(.L_623 - .L_622)
	.align		4
.L_622:
        /*0d6c*/ 	.word	index@(_ZN2at6native27unrolled_elementwise_kernelINS0_13BinaryFunctorIbbbZNS0_19minimum_kernel_cudaERNS_18TensorIteratorBaseEEUlbbE_EESt5arrayIPcLm3EELi4E23TrivialOffsetCalculatorILi2EjESA_ILi1EjENS0_6memory15LoadWithoutCastENSD_16StoreWithoutCastEEEviT_T0_T2_T3_T4_T5_)
        /*0d70*/ 	.word	0x0000001a


	//----- nvinfo : EIATTR_FRAME_SIZE
	.align		4
.L_623:
        /*0d74*/ 	.byte	0x04, 0x11
        /*0d76*/ 	.short	(.L_625 - .L_624)
	.align		4
.L_624:
        /*0d78*/ 	.word	index@(_ZN2at6native27unrolled_elementwise_kernelINS0_13BinaryFunctorIbbbZNS0_19minimum_kernel_cudaERNS_18TensorIteratorBaseEEUlbbE_EESt5arrayIPcLm3EELi4E23TrivialOffsetCalculatorILi2EjESA_ILi1EjENS0_6memory15LoadWithoutCastENSD_16StoreWithoutCastEEEviT_T0_T2_T3_T4_T5_)
        /*0d7c*/ 	.word	0x00000000


	//----- nvinfo : EIATTR_REGCOUNT
	.align		4
.L_625:
        /*0d80*/ 	.byte	0x04, 0x2f
        /*0d82*/ 	.short	(.L_627 - .L_626)
	.align		4
.L_626:
        /*0d84*/ 	.word	index@(_ZN2at6native18elementwise_kernelILi128ELi4EZNS0_22gpu_kernel_impl_nocastINS0_13BinaryFunctorIbbbZNS0_19minimum_kernel_cudaERNS_18TensorIteratorBaseEEUlbbE_EEEEvS5_RKT_EUliE_EEviT1_)
        /*0d88*/ 	.word	0x00000012


	//----- nvinfo : EIATTR_FRAME_SIZE
	.align		4
.L_627:
        /*0d8c*/ 	.byte	0x04, 0x11
        /*0d8e*/ 	.short	(.L_629 - .L_628)
	.align		4
.L_628:
        /*0d90*/ 	.word	index@(_ZN2at6native18elementwise_kernelILi128ELi4EZNS0_22gpu_kernel_impl_nocastINS0_13BinaryFunctorIbbbZNS0_19minimum_kernel_cudaERNS_18TensorIteratorBaseEEUlbbE_EEEEvS5_RKT_EUliE_EEviT1_)
        /*0d94*/ 	.word	0x00000000


	//----- nvinfo : EIATTR_REGCOUNT
	.align		4
.L_629:
        /*0d98*/ 	.byte	0x04, 0x2f
        /*0d9a*/ 	.short	(.L_631 - .L_630)
	.align		4
.L_630:
        /*0d9c*/ 	.word	index@(_ZN2at6native27unrolled_elementwise_kernelINS0_13BinaryFunctorIbbbZNS0_19minimum_kernel_cudaERNS_18TensorIteratorBaseEEUlbbE_EESt5arrayIPcLm3EELi4E23TrivialOffsetCalculatorILi2EjESA_ILi1EjENS0_6memory12LoadWithCastILi2EEENSD_13StoreWithCastILi1EEEEEviT_T0_T2_T3_T4_T5_)
        /*0da0*/ 	.word	0x0000001e


	//----- nvinfo : EIATTR_FRAME_SIZE
	.align		4
.L_631:
        /*0da4*/ 	.byte	0x04, 0x11
        /*0da6*/ 	.short	(.L_633 - .L_632)
	.align		4
.L_632:
        /*0da8*/ 	.word	index@(_ZN2at6native27unrolled_elementwise_kernelINS0_13BinaryFunctorIbbbZNS0_19minimum_kernel_cudaERNS_18TensorIteratorBaseEEUlbbE_EESt5arrayIPcLm3EELi4E23TrivialOffsetCalculatorILi2EjESA_ILi1EjENS0_6memory12LoadWithCastILi2EEENSD_13StoreWithCastILi1EEEEEviT_T0_T2_T3_T4_T5_)
        /*0dac*/ 	.word	0x00000000


	//----- nvinfo : EIATTR_REGCOUNT
	.align		4
.L_633:
        /*0db0*/ 	.byte	0x04, 0x2f
        /*0db2*/ 	.short	(.L_635 - .L_634)
	.align		4
.L_634:
        /*0db4*/ 	.word	index@(_ZN2at6native18elementwise_kernelILi128ELi4EZNS0_15gpu_kernel_implINS0_13BinaryFunctorIbbbZNS0_19minimum_kernel_cudaERNS_18TensorIteratorBaseEEUlbbE_EEEEvS5_RKT_EUliE_EEviT1_)
        /*0db8*/ 	.word	0x0000001a


	//----- nvinfo : EIATTR_FRAME_SIZE
	.align		4
.L_635:
        /*0dbc*/ 	.byte	0x04, 0x11
        /*0dbe*/ 	.short	(.L_637 - .L_636)
	.align		4
.L_636:
        /*0dc0*/ 	.word	index@(_ZN2at6native18elementwise_kernelILi128ELi4EZNS0_15gpu_kernel_implINS0_13BinaryFunctorIbbbZNS0_19minimum_kernel_cudaERNS_18TensorIteratorBaseEEUlbbE_EEEEvS5_RKT_EUliE_EEviT1_)
        /*0dc4*/ 	.word	0x00000000


	//----- nvinfo : EIATTR_REGCOUNT
	.align		4
.L_637:
        /*0dc8*/ 	.byte	0x04, 0x2f
        /*0dca*/ 	.short	(.L_639 - .L_638)
	.align		4
.L_638:
        /*0dcc*/ 	.word	index@(_ZN2at6native29vectorized_elementwise_kernelILi8ENS0_13AUnaryFunctorIbbbZNS0_19minimum_kernel_cudaERNS_18TensorIteratorBaseEEUlbbE_EESt5arrayIPcLm2EEEEviT0_T1_)
        /*0dd0*/ 	.word	0x0000001a


	//----- nvinfo : EIATTR_FRAME_SIZE
	.align		4
.L_639:
        /*0dd4*/ 	.byte	0x04, 0x11
        /*0dd6*/ 	.short	(.L_641 - .L_640)
	.align		4
.L_640:
        /*0dd8*/ 	.word	index@(_ZN2at6native29vectorized_elementwise_kernelILi8ENS0_13AUnaryFunctorIbbbZNS0_19minimum_kernel_cudaERNS_18TensorIteratorBaseEEUlbbE_EESt5arrayIPcLm2EEEEviT0_T1_)
        /*0ddc*/ 	.word	0x00000000


	//----- nvinfo : EIATTR_REGCOUNT
	.align		4
.L_641:
        /*0de0*/ 	.byte	0x04, 0x2f
        /*0de2*/ 	.short	(.L_643 - .L_642)
	.align		4
.L_642:
        /*0de4*/ 	.word	index@(_ZN2at6native29vectorized_elementwise_kernelILi4ENS0_13AUnaryFunctorIbbbZNS0_19minimum_kernel_cudaERNS_18TensorIteratorBaseEEUlbbE_EESt5arrayIPcLm2EEEEviT0_T1_)
        /*0de8*/ 	.word	0x0000001a


	//----- nvinfo : EIATTR_FRAME_SIZE
	.align		4
.L_643:
        /*0dec*/ 	.byte	0x04, 0x11
        /*0dee*/ 	.short	(.L_645 - .L_644)
	.align		4
.L_644:
        /*0df0*/ 	.word	index@(_ZN2at6native29vectorized_elementwise_kernelILi4ENS0_13AUnaryFunctorIbbbZNS0_19minimum_kernel_cudaERNS_18TensorIteratorBaseEEUlbbE_EESt5arrayIPcLm2EEEEviT0_T1_)
        /*0df4*/ 	.word	0x00000000


	//----- nvinfo : EIATTR_REGCOUNT
	.align		4
.L_645:
        /*0df8*/ 	.byte	0x04, 0x2f
        /*0dfa*/ 	.short	(.L_647 - .L_646)
	.align		4
.L_646:
        /*0dfc*/ 	.word	index@(_ZN2at6native29vectorized_elementwise_kernelILi2ENS0_13AUnaryFunctorIbbbZNS0_19minimum_kernel_cudaERNS_18TensorIteratorBaseEEUlbbE_EESt5arrayIPcLm2EEEEviT0_T1_)
        /*0e00*/ 	.word	0x0000001a


	//----- nvinfo : EIATTR_FRAME_SIZE
	.align		4
.L_647:
        /*0e04*/ 	.byte	0x04, 0x11
        /*0e06*/ 	.short	(.L_649 - .L_648)
	.align		4
.L_648:
        /*0e08*/ 	.word	index@(_ZN2at6native29vectorized_elementwise_kernelILi2ENS0_13AUnaryFunctorIbbbZNS0_19minimum_kernel_cudaERNS_18TensorIteratorBaseEEUlbbE_EESt5arrayIPcLm2EEEEviT0_T1_)
        /*0e0c*/ 	.word	0x00000000


	//----- nvinfo : EIATTR_REGCOUNT
	.align		4
.L_649:
        /*0e10*/ 	.byte	0x04, 0x2f
        /*0e12*/ 	.short	(.L_651 - .L_650)
	.align		4
.L_650:
        /*0e14*/ 	.word	index@(_ZN2at6native27unrolled_elementwise_kernelINS0_13AUnaryFunctorIbbbZNS0_19minimum_kernel_cudaERNS_18TensorIteratorBaseEEUlbbE_EESt5arrayIPcLm2EELi4E23TrivialOffsetCalculatorILi1EjESB_NS0_6memory15LoadWithoutCastENSC_16StoreWithoutCastEEEviT_T0_T2_T3_T4_T5_)
        /*0e18*/ 	.word	0x00000014


	//----- nvinfo : EIATTR_FRAME_SIZE
	.align		4
.L_651:
        /*0e1c*/ 	.byte	0x04, 0x11
        /*0e1e*/ 	.short	(.L_653 - .L_652)
	.align		4
.L_652:
        /*0e20*/ 	.word	index@(_ZN2at6native27unrolled_elementwise_kernelINS0_13AUnaryFunctorIbbbZNS0_19minimum_kernel_cudaERNS_18TensorIteratorBaseEEUlbbE_EESt5arrayIPcLm2EELi4E23TrivialOffsetCalculatorILi1EjESB_NS0_6memory15LoadWithoutCastENSC_16StoreWithoutCastEEEviT_T0_T2_T3_T4_T5_)
        /*0e24*/ 	.word	0x00000000


	//----- nvinfo : EIATTR_REGCOUNT
	.align		4
.L_653:
        /*0e28*/ 	.byte	0x04, 0x2f
        /*0e2a*/ 	.short	(.L_655 - .L_654)
	.align		4
.L_654:
        /*0e2c*/ 	.word	index@(_ZN2at6native18elementwise_kernelILi128ELi4EZNS0_22gpu_kernel_impl_nocastINS0_13AUnaryFunctorIbbbZNS0_19minimum_kernel_cudaERNS_18TensorIteratorBaseEEUlbbE_EEEEvS5_RKT_EUliE_EEviT1_)
        /*0e30*/ 	.word	0x00000012


	//----- nvinfo : EIATTR_FRAME_SIZE
	.align		4
.L_655:
        /*0e34*/ 	.byte	0x04, 0x11
        /*0e36*/ 	.short	(.L_657 - .L_656)
	.align		4
.L_656:
        /*0e38*/ 	.word	index@(_ZN2at6native18elementwise_kernelILi128ELi4EZNS0_22gpu_kernel_impl_nocastINS0_13AUnaryFunctorIbbbZNS0_19minimum_kernel_cudaERNS_18TensorIteratorBaseEEUlbbE_EEEEvS5_RKT_EUliE_EEviT1_)
        /*0e3c*/ 	.word	0x00000000


	//----- nvinfo : EIATTR_REGCOUNT
	.align		4
.L_657:
        /*0e40*/ 	.byte	0x04, 0x2f
        /*0e42*/ 	.short	(.L_659 - .L_658)
	.align		4
.L_658:
        /*0e44*/ 	.word	index@(_ZN2at6native27unrolled_elementwise_kernelINS0_13AUnaryFunctorIbbbZNS0_19minimum_kernel_cudaERNS_18TensorIteratorBaseEEUlbbE_EESt5arrayIPcLm2EELi4E23TrivialOffsetCalculatorILi1EjESB_NS0_6memory12LoadWithCastILi1EEENSC_13StoreWithCastILi1EEEEEviT_T0_T2_T3_T4_T5_)
        /*0e48*/ 	.word	0x0000001e


	//----- nvinfo : EIATTR_FRAME_SIZE
	.align		4
.L_659:
        /*0e4c*/ 	.byte	0x04, 0x11
        /*0e4e*/ 	.short	(.L_661 - .L_660)
	.align		4
.L_660:
        /*0e50*/ 	.word	index@(_ZN2at6native27unrolled_elementwise_kernelINS0_13AUnaryFunctorIbbbZNS0_19minimum_kernel_cudaERNS_18TensorIteratorBaseEEUlbbE_EESt5arrayIPcLm2EELi4E23TrivialOffsetCalculatorILi1EjESB_NS0_6memory12LoadWithCastILi1EEENSC_13StoreWithCastILi1EEEEEviT_T0_T2_T3_T4_T5_)
        /*0e54*/ 	.word	0x00000000


	//----- nvinfo : EIATTR_REGCOUNT
	.align		4
.L_661:
        /*0e58*/ 	.byte	0x04, 0x2f
        /*0e5a*/ 	.short	(.L_663 - .L_662)
	.align		4
.L_662:
        /*0e5c*/ 	.word	index@(_ZN2at6native18elementwise_kernelILi128ELi4EZNS0_15gpu_kernel_implINS0_13AUnaryFunctorIbbbZNS0_19minimum_kernel_cudaERNS_18TensorIteratorBaseEEUlbbE_EEEEvS5_RKT_EUliE_EEviT1_)
        /*0e60*/ 	.word	0x0000001a


	//----- nvinfo : EIATTR_FRAME_SIZE
	.align		4
.L_663:
        /*0e64*/ 	.byte	0x04, 0x11
        /*0e66*/ 	.short	(.L_665 - .L_664)
	.align		4
.L_664:
        /*0e68*/ 	.word	index@(_ZN2at6native18elementwise_kernelILi128ELi4EZNS0_15gpu_kernel_implINS0_13AUnaryFunctorIbbbZNS0_19minimum_kernel_cudaERNS_18TensorIteratorBaseEEUlbbE_EEEEvS5_RKT_EUliE_EEviT1_)
        /*0e6c*/ 	.word	0x00000000


	//----- nvinfo : EIATTR_REGCOUNT
	.align		4
.L_665:
        /*0e70*/ 	.byte	0x04, 0x2f
        /*0e72*/ 	.short	(.L_667 - .L_666)
	.align		4
.L_666:
        /*0e74*/ 	.word	index@(_ZN2at6native29vectorized_elementwise_kernelILi8ENS0_13BinaryFunctorIhhhZZZNS0_19minimum_kernel_cudaERNS_18TensorIteratorBaseEENKUlvE_clEvENKUlvE_clEvEUlhhE_EESt5arrayIPcLm3EEEEviT0_T1_)
        /*0e78*/ 	.word	0x00000020


	//----- nvinfo : EIATTR_FRAME_SIZE
	.align		4
.L_667:
        /*0e7c*/ 	.byte	0x04, 0x11
        /*0e7e*/ 	.short	(.L_669 - .L_668)
	.align		4
.L_668:
        /*0e80*/ 	.word	index@(_ZN2at6native29vectorized_elementwise_kernelILi8ENS0_13BinaryFunctorIhhhZZZNS0_19minimum_kernel_cudaERNS_18TensorIteratorBaseEENKUlvE_clEvENKUlvE_clEvEUlhhE_EESt5arrayIPcLm3EEEEviT0_T1_)
        /*0e84*/ 	.word	0x00000000


	//----- nvinfo : EIATTR_REGCOUNT
	.align		4
.L_669:
        /*0e88*/ 	.byte	0x04, 0x2f
        /*0e8a*/ 	.short	(.L_671 - .L_670)
	.align		4
.L_670:
        /*0e8c*/ 	.word	index@(_ZN2at6native29vectorized_elementwise_kernelILi4ENS0_13BinaryFunctorIhhhZZZNS0_19minimum_kernel_cudaERNS_18TensorIteratorBaseEENKUlvE_clEvENKUlvE_clEvEUlhhE_EESt5arrayIPcLm3EEEEviT0_T1_)
        /*0e90*/ 	.word	0x00000020


	//----- nvinfo : EIATTR_FRAME_SIZE
	.align		4
.L_671:
        /*0e94*/ 	.byte	0x04, 0x11
        /*0e96*/ 	.short	(.L_673 - .L_672)
	.align		4
.L_672:
        /*0e98*/ 	.word	index@(_ZN2at6native29vectorized_elementwise_kernelILi4ENS0_13BinaryFunctorIhhhZZZNS0_19minimum_kernel_cudaERNS_18TensorIteratorBaseEENKUlvE_clEvENKUlvE_clEvEUlhhE_EESt5arrayIPcLm3EEEEviT0_T1_)
        /*0e9c*/ 	.word	0x00000000


	//----- nvinfo : EIATTR_REGCOUNT
	.align		4
.L_673:
        /*0ea0*/ 	.byte	0x04, 0x2f
        /*0ea2*/ 	.short	(.L_675 - .L_674)
	.align		4
.L_674:
        /*0ea4*/ 	.word	index@(_ZN2at6native29vectorized_elementwise_kernelILi2ENS0_13BinaryFunctorIhhhZZZNS0_19minimum_kernel_cudaERNS_18TensorIteratorBaseEENKUlvE_clEvENKUlvE_clEvEUlhhE_EESt5arrayIPcLm3EEEEviT0_T1_)
        /*0ea8*/ 	.word	0x00000020


	//----- nvinfo : EIATTR_FRAME_SIZE
	.align		4
.L_675:
        /*0eac*/ 	.byte	0x04, 0x11
        /*0eae*/ 	.short	(.L_677 - .L_676)
	.align		4
.L_676:
        /*0eb0*/ 	.word	index@(_ZN2at6native29vectorized_elementwise_kernelILi2ENS0_13BinaryFunctorIhhhZZZNS0_19minimum_kernel_cudaERNS_18TensorIteratorBaseEENKUlvE_clEvENKUlvE_clEvEUlhhE_EESt5arrayIPcLm3EEEEviT0_T1_)
        /*0eb4*/ 	.word	0x00000000


	//----- nvinfo : EIATTR_REGCOUNT
	.align		4
.L_677:
        /*0eb8*/ 	.byte	0x04, 0x2f
        /*0eba*/ 	.short	(.L_679 - .L_678)
	.align		4
.L_678:
        /*0ebc*/ 	.word	index@(_ZN2at6native27unrolled_elementwise_kernelINS0_13BinaryFunctorIhhhZZZNS0_19minimum_kernel_cudaERNS_18TensorIteratorBaseEENKUlvE_clEvENKUlvE_clEvEUlhhE_EESt5arrayIPcLm3EELi4E23TrivialOffsetCalculatorILi2EjESC_ILi1EjENS0_6memory15LoadWithoutCastENSF_16StoreWithoutCastEEEviT_T0_T2_T3_T4_T5_)
        /*0ec0*/ 	.word	0x0000001a


	//----- nvinfo : EIATTR_FRAME_SIZE
	.align		4
.L_679:
        /*0ec4*/ 	.byte	0x04, 0x11
        /*0ec6*/ 	.short	(.L_681 - .L_680)
	.align		4
.L_680:
        /*0ec8*/ 	.word	index@(_ZN2at6native27unrolled_elementwise_kernelINS0_13BinaryFunctorIhhhZZZNS0_19minimum_kernel_cudaERNS_18TensorIteratorBaseEENKUlvE_clEvENKUlvE_clEvEUlhhE_EESt5arrayIPcLm3EELi4E23TrivialOffsetCalculatorILi2EjESC_ILi1EjENS0_6memory15LoadWithoutCastENSF_16StoreWithoutCastEEEviT_T0_T2_T3_T4_T5_)
        /*0ecc*/ 	.word	0x00000000


	//----- nvinfo : EIATTR_REGCOUNT
	.align		4
.L_681:
        /*0ed0*/ 	.byte	0x04, 0x2f
        /*0ed2*/ 	.short	(.L_683 - .L_682)
	.align		4
.L_682:
        /*0ed4*/ 	.word	index@(_ZN2at6native18elementwise_kernelILi128ELi4EZNS0_22gpu_kernel_impl_nocastINS0_13BinaryFunctorIhhhZZZNS0_19minimum_kernel_cudaERNS_18TensorIteratorBaseEENKUlvE_clEvENKUlvE_clEvEUlhhE_EEEEvS5_RKT_EUliE_EEviT1_)
        /*0ed8*/ 	.word	0x00000012


	//----- nvinfo : EIATTR_FRAME_SIZE
	.align		4
.L_683:
        /*0edc*/ 	.byte	0x04, 0x11
        /*0ede*/ 	.short	(.L_685 - .L_684)
	.align		4
.L_684:
        /*0ee0*/ 	.word	index@(_ZN2at6native18elementwise_kernelILi128ELi4EZNS0_22gpu_kernel_impl_nocastINS0_13BinaryFunctorIhhhZZZNS0_19minimum_kernel_cudaERNS_18TensorIteratorBaseEENKUlvE_clEvENKUlvE_clEvEUlhhE_EEEEvS5_RKT_EUliE_EEviT1_)
        /*0ee4*/ 	.word	0x00000000


	//----- nvinfo : EIATTR_REGCOUNT
	.align		4
.L_685:
        /*0ee8*/ 	.byte	0x04, 0x2f
        /*0eea*/ 	.short	(.L_687 - .L_686)
	.align		4
.L_686:
        /*0eec*/ 	.word	index@(_ZN2at6native27unrolled_elementwise_kernelINS0_13BinaryFunctorIhhhZZZNS0_19minimum_kernel_cudaERNS_18TensorIteratorBaseEENKUlvE_clEvENKUlvE_clEvEUlhhE_EESt5arrayIPcLm3EELi4E23TrivialOffsetCalculatorILi2EjESC_ILi1EjENS0_6memory12LoadWithCastILi2EEENSF_13StoreWithCastILi1EEEEEviT_T0_T2_T3_T4_T5_)
        /*0ef0*/ 	.word	0x0000001f


	//----- nvinfo : EIATTR_FRAME_SIZE
	.align		4
.L_687:
        /*0ef4*/ 	.byte	0x04, 0x11
        /*0ef6*/ 	.short	(.L_689 - .L_688)
	.align		4
.L_688:
        /*0ef8*/ 	.word	index@(_ZN2at6native27unrolled_elementwise_kernelINS0_13BinaryFunctorIhhhZZZNS0_19minimum_kernel_cudaERNS_18TensorIteratorBaseEENKUlvE_clEvENKUlvE_clEvEUlhhE_EESt5arrayIPcLm3EELi4E23TrivialOffsetCalculatorILi2EjESC_ILi1EjENS0_6memory12LoadWithCastILi2EEENSF_13StoreWithCastILi1EEEEEviT_T0_T2_T3_T4_T5_)
        /*0efc*/ 	.word	0x00000000


	//----- nvinfo : EIATTR_REGCOUNT
	.align		4
.L_689:
        /*0f00*/ 	.byte	0x04, 0x2f
        /*0f02*/ 	.short	(.L_691 - .L_690)
	.align		4
.L_690:
        /*0f04*/ 	.word	index@(_ZN2at6native18elementwise_kernelILi128ELi4EZNS0_15gpu_kernel_implINS0_13BinaryFunctorIhhhZZZNS0_19minimum_kernel_cudaERNS_18TensorIteratorBaseEENKUlvE_clEvENKUlvE_clEvEUlhhE_EEEEvS5_RKT_EUliE_EEviT1_)
        /*0f08*/ 	.word	0x0000001a


	//----- nvinfo : EIATTR_FRAME_SIZE
	.align		4
.L_691:
        /*0f0c*/ 	.byte	0x04, 0x11
        /*0f0e*/ 	.short	(.L_693 - .L_692)
	.align		4
.L_692:
        /*0f10*/ 	.word	index@(_ZN2at6native18elementwise_kernelILi128ELi4EZNS0_15gpu_kernel_implINS0_13BinaryFunctorIhhhZZZNS0_19minimum_kernel_cudaERNS_18TensorIteratorBaseEENKUlvE_clEvENKUlvE_clEvEUlhhE_EEEEvS5_RKT_EUliE_EEviT1_)
        /*0f14*/ 	.word	0x00000000


	//----- nvinfo : EIATTR_REGCOUNT
	.align		4
.L_693:
        /*0f18*/ 	.byte	0x04, 0x2f
        /*0f1a*/ 	.short	(.L_695 - .L_694)
	.align		4
.L_694:
        /*0f1c*/ 	.word	index@(_ZN2at6native29vectorized_elementwise_kernelILi8ENS0_13AUnaryFunctorIhhhZZZNS0_19minimum_kernel_cudaERNS_18TensorIteratorBaseEENKUlvE_clEvENKUlvE_clEvEUlhhE_EESt5arrayIPcLm2EEEEviT0_T1_)
        /*0f20*/ 	.word	0x0000001e


	//----- nvinfo : EIATTR_FRAME_SIZE
	.align		4
.L_695:
        /*0f24*/ 	.byte	0x04, 0x11
        /*0f26*/ 	.short	(.L_697 - .L_696)
	.align		4
.L_696:
        /*0f28*/ 	.word	index@(_ZN2at6native29vectorized_elementwise_kernelILi8ENS0_13AUnaryFunctorIhhhZZZNS0_19minimum_kernel_cudaERNS_18TensorIteratorBaseEENKUlvE_clEvENKUlvE_clEvEUlhhE_EESt5arrayIPcLm2EEEEviT0_T1_)
        /*0f2c*/ 	.word	0x00000000


	//----- nvinfo : EIATTR_REGCOUNT
	.align		4
.L_697:
        /*0f30*/ 	.byte	0x04, 0x2f
        /*0f32*/ 	.short	(.L_699 - .L_698)
	.align		4
.L_698:
        /*0f34*/ 	.word	index@(_ZN2at6native29vectorized_elementwise_kernelILi4ENS0_13AUnaryFunctorIhhhZZZNS0_19minimum_kernel_cudaERNS_18TensorIteratorBaseEENKUlvE_clEvENKUlvE_clEvEUlhhE_EESt5arrayIPcLm2EEEEviT0_T1_)
        /*0f38*/ 	.word	0x0000001e


	//----- nvinfo : EIATTR_FRAME_SIZE
	.align		4
.L_699:
        /*0f3c*/ 	.byte	0x04, 0x11
        /*0f3e*/ 	.short	(.L_701 - .L_700)
	.align		4
.L_700:
        /*0f40*/ 	.word	index@(_ZN2at6native29vectorized_elementwise_kernelILi4ENS0_13AUnaryFunctorIhhhZZZNS0_19minimum_kernel_cudaERNS_18TensorIteratorBaseEENKUlvE_clEvENKUlvE_clEvEUlhhE_EESt5arrayIPcLm2EEEEviT0_T1_)
        /*0f44*/ 	.word	0x00000000


	//----- nvinfo : EIATTR_REGCOUNT
	.align		4
.L_701:
        /*0f48*/ 	.byte	0x04, 0x2f
        /*0f4a*/ 	.short	(.L_703 - .L_702)
	.align		4
.L_702:
        /*0f4c*/ 	.word	index@(_ZN2at6native29vectorized_elementwise_kernelILi2ENS0_13AUnaryFunctorIhhhZZZNS0_19minimum_kernel_cudaERNS_18TensorIteratorBaseEENKUlvE_clEvENKUlvE_clEvEUlhhE_EESt5arrayIPcLm2EEEEviT0_T1_)
        /*0f50*/ 	.word	0x0000001e


	//----- nvinfo : EIATTR_FRAME_SIZE
	.align		4
.L_703:
        /*0f54*/ 	.byte	0x04, 0x11
        /*0f56*/ 	.short	(.L_705 - .L_704)
	.align		4
.L_704:
        /*0f58*/ 	.word	index@(_ZN2at6native29vectorized_elementwise_kernelILi2ENS0_13AUnaryFunctorIhhhZZZNS0_19minimum_kernel_cudaERNS_18TensorIteratorBaseEENKUlvE_clEvENKUlvE_clEvEUlhhE_EESt5arrayIPcLm2EEEEviT0_T1_)
        /*0f5c*/ 	.word	0x00000000


	//----- nvinfo : EIATTR_REGCOUNT
	.align		4
.L_705:
        /*0f60*/ 	.byte	0x04, 0x2f
        /*0f62*/ 	.short	(.L_707 - .L_706)
	.align		4
.L_706:
        /*0f64*/ 	.word	index@(_ZN2at6native27unrolled_elementwise_kernelINS0_13AUnaryFunctorIhhhZZZNS0_19minimum_kernel_cudaERNS_18TensorIteratorBaseEENKUlvE_clEvENKUlvE_clEvEUlhhE_EESt5arrayIPcLm2EELi4E23TrivialOffsetCalculatorILi1EjESD_NS0_6memory15LoadWithoutCastENSE_16StoreWithoutCastEEEviT_T0_T2_T3_T4_T5_)
        /*0f68*/ 	.word	0x00000016


	//----- nvinfo : EIATTR_FRAME_SIZE
	.align		4
.L_707:
        /*0f6c*/ 	.byte	0x04, 0x11
        /*0f6e*/ 	.short	(.L_709 - .L_708)
	.align		4
.L_708:
        /*0f70*/ 	.word	index@(_ZN2at6native27unrolled_elementwise_kernelINS0_13AUnaryFunctorIhhhZZZNS0_19minimum_kernel_cudaERNS_18TensorIteratorBaseEENKUlvE_clEvENKUlvE_clEvEUlhhE_EESt5arrayIPcLm2EELi4E23TrivialOffsetCalculatorILi1EjESD_NS0_6memory15LoadWithoutCastENSE_16StoreWithoutCastEEEviT_T0_T2_T3_T4_T5_)
        /*0f74*/ 	.word	0x00000000


	//----- nvinfo : EIATTR_REGCOUNT
	.align		4
.L_709:
        /*0f78*/ 	.byte	0x04, 0x2f
        /*0f7a*/ 	.short	(.L_711 - .L_710)
	.align		4
.L_710:
        /*0f7c*/ 	.word	index@(_ZN2at6native18elementwise_kernelILi128ELi4EZNS0_22gpu_kernel_impl_nocastINS0_13AUnaryFunctorIhhhZZZNS0_19minimum_kernel_cudaERNS_18TensorIteratorBaseEENKUlvE_clEvENKUlvE_clEvEUlhhE_EEEEvS5_RKT_EUliE_EEviT1_)
        /*0f80*/ 	.word	0x00000012


	//----- nvinfo : EIATTR_FRAME_SIZE
	.align		4
.L_711:
        /*0f84*/ 	.byte	0x04, 0x11
        /*0f86*/ 	.short	(.L_713 - .L_712)
	.align		4
.L_712:
        /*0f88*/ 	.word	index@(_ZN2at6native18elementwise_kernelILi128ELi4EZNS0_22gpu_kernel_impl_nocastINS0_13AUnaryFunctorIhhhZZZNS0_19minimum_kernel_cudaERNS_18TensorIteratorBaseEENKUlvE_clEvENKUlvE_clEvEUlhhE_EEEEvS5_RKT_EUliE_EEviT1_)
        /*0f8c*/ 	.word	0x00000000


	//----- nvinfo : EIATTR_REGCOUNT
	.align		4
.L_713:
        /*0f90*/ 	.byte	0x04, 0x2f
        /*0f92*/ 	.short	(.L_715 - .L_714)
	.align		4
.L_714:
        /*0f94*/ 	.word	index@(_ZN2at6native27unrolled_elementwise_kernelINS0_13AUnaryFunctorIhhhZZZNS0_19minimum_kernel_cudaERNS_18TensorIteratorBaseEENKUlvE_clEvENKUlvE_clEvEUlhhE_EESt5arrayIPcLm2EELi4E23TrivialOffsetCalculatorILi1EjESD_NS0_6memory12LoadWithCastILi1EEENSE_13StoreWithCastILi1EEEEEviT_T0_T2_T3_T4_T5_)
        /*0f98*/ 	.word	0x0000001d


	//----- nvinfo : EIATTR_FRAME_SIZE
	.align		4
.L_715:
        /*0f9c*/ 	.byte	0x04, 0x11
        /*0f9e*/ 	.short	(.L_717 - .L_716)
	.align		4
.L_716:
        /*0fa0*/ 	.word	index@(_ZN2at6native27unrolled_elementwise_kernelINS0_13AUnaryFunctorIhhhZZZNS0_19minimum_kernel_cudaERNS_18TensorIteratorBaseEENKUlvE_clEvENKUlvE_clEvEUlhhE_EESt5arrayIPcLm2EELi4E23TrivialOffsetCalculatorILi1EjESD_NS0_6memory12LoadWithCastILi1EEENSE_13StoreWithCastILi1EEEEEviT_T0_T2_T3_T4_T5_)
        /*0fa4*/ 	.word	0x00000000


	//----- nvinfo : EIATTR_REGCOUNT
	.align		4
.L_717:
        /*0fa8*/ 	.byte	0x04, 0x2f
        /*0faa*/ 	.short	(.L_719 - .L_718)
	.align		4
.L_718:
        /*0fac*/ 	.word	index@(_ZN2at6native18elementwise_kernelILi128ELi4EZNS0_15gpu_kernel_implINS0_13AUnaryFunctorIhhhZZZNS0_19minimum_kernel_cudaERNS_18TensorIteratorBaseEENKUlvE_clEvENKUlvE_clEvEUlhhE_EEEEvS5_RKT_EUliE_EEviT1_)
        /*0fb0*/ 	.word	0x0000001a


	//----- nvinfo : EIATTR_FRAME_SIZE
	.align		4
.L_719:
        /*0fb4*/ 	.byte	0x04, 0x11
        /*0fb6*/ 	.short	(.L_721 - .L_720)
	.align		4
.L_720:
        /*0fb8*/ 	.word	index@(_ZN2at6native18elementwise_kernelILi128ELi4EZNS0_15gpu_kernel_implINS0_13AUnaryFunctorIhhhZZZNS0_19minimum_kernel_cudaERNS_18TensorIteratorBaseEENKUlvE_clEvENKUlvE_clEvEUlhhE_EEEEvS5_RKT_EUliE_EEviT1_)
        /*0fbc*/ 	.word	0x00000000


	//----- nvinfo : EIATTR_REGCOUNT
	.align		4
.L_721:
        /*0fc0*/ 	.byte	0x04, 0x2f
        /*0fc2*/ 	.short	(.L_723 - .L_722)
	.align		4
.L_722:
        /*0fc4*/ 	.word	index@(_ZN2at6native29vectorized_elementwise_kernelILi8ENS0_13BinaryFunctorIaaaZZZNS0_19minimum_kernel_cudaERNS_18TensorIteratorBaseEENKUlvE_clEvENKUlvE0_clEvEUlaaE_EESt5arrayIPcLm3EEEEviT0_T1_)
        /*0fc8*/ 	.word	0x00000020


	//----- nvinfo : EIATTR_FRAME_SIZE
	.align		4
.L_723:
        /*0fcc*/ 	.byte	0x04, 0x11
        /*0fce*/ 	.short	(.L_725 - .L_724)
	.align		4
.L_724:
        /*0fd0*/ 	.word	index@(_ZN2at6native29vectorized_elementwise_kernelILi8ENS0_13BinaryFunctorIaaaZZZNS0_19minimum_kernel_cudaERNS_18TensorIteratorBaseEENKUlvE_clEvENKUlvE0_clEvEUlaaE_EESt5arrayIPcLm3EEEEviT0_T1_)
        /*0fd4*/ 	.word	0x00000000


	//----- nvinfo : EIATTR_REGCOUNT
	.align		4
.L_725:
        /*0fd8*/ 	.byte	0x04, 0x2f
        /*0fda*/ 	.short	(.L_727 - .L_726)
	.align		4
.L_726:
        /*0fdc*/ 	.word	index@(_ZN2at6native29vectorized_elementwise_kernelILi4ENS0_13BinaryFunctorIaaaZZZNS0_19minimum_kernel_cudaERNS_18TensorIteratorBaseEENKUlvE_clEvENKUlvE0_clEvEUlaaE_EESt5arrayIPcLm3EEEEviT0_T1_)
        /*0fe0*/ 	.word	0x00000020


	//----- nvinfo : EIATTR_FRAME_SIZE
	.align		4
.L_727:
        /*0fe4*/ 	.byte	0x04, 0x11
        /*0fe6*/ 	.short	(.L_729 - .L_728)
	.align		4
.L_728:
        /*0fe8*/ 	.word	index@(_ZN2at6native29vectorized_elementwise_kernelILi4ENS0_13BinaryFunctorIaaaZZZNS0_19minimum_kernel_cudaERNS_18TensorIteratorBaseEENKUlvE_clEvENKUlvE0_clEvEUlaaE_EESt5arrayIPcLm3EEEEviT0_T1_)
        /*0fec*/ 	.word	0x00000000


	//----- nvinfo : EIATTR_REGCOUNT
	.align		4
.L_729:
        /*0ff0*/ 	.byte	0x04, 0x2f
        /*0ff2*/ 	.short	(.L_731 - .L_730)
	.align		4
.L_730:
        /*0ff4*/ 	.word	index@(_ZN2at6native29vectorized_elementwise_kernelILi2ENS0_13BinaryFunctorIaaaZZZNS0_19minimum_kernel_cudaERNS_18TensorIteratorBaseEENKUlvE_clEvENKUlvE0_clEvEUlaaE_EESt5arrayIPcLm3EEEEviT0_T1_)
        /*0ff8*/ 	.word	0x00000020


	//----- nvinfo : EIATTR_FRAME_SIZE
	.align		4
.L_731:
        /*0ffc*/ 	.byte	0x04, 0x11
        /*0ffe*/ 	.short	(.L_733 - .L_732)
	.align		4
.L_732:
        /*1000*/ 	.word	index@(_ZN2at6native29vectorized_elementwise_kernelILi2ENS0_13BinaryFunctorIaaaZZZNS0_19minimum_kernel_cudaERNS_18TensorIteratorBaseEENKUlvE_clEvENKUlvE0_clEvEUlaaE_EESt5arrayIPcLm3EEEEviT0_T1_)
        /*1004*/ 	.word	0x00000000


	//----- nvinfo : EIATTR_REGCOUNT
	.align		4
.L_733:
        /*1008*/ 	.byte	0x04, 0x2f
        /*100a*/ 	.short	(.L_735 - .L_734)
	.align		4
.L_734:
        /*100c*/ 	.word	index@(_ZN2at6native27unrolled_elementwise_kernelINS0_13BinaryFunctorIaaaZZZNS0_19minimum_kernel_cudaERNS_18TensorIteratorBaseEENKUlvE_clEvENKUlvE0_clEvEUlaaE_EESt5arrayIPcLm3EELi4E23TrivialOffsetCalculatorILi2EjESC_ILi1EjENS0_6memory15LoadWithoutCastENSF_16StoreWithoutCastEEEviT_T0_T2_T3_T4_T5_)
        /*1010*/ 	.word	0x0000001a


	//----- nvinfo : EIATTR_FRAME_SIZE
	.align		4
.L_735:
        /*1014*/ 	.byte	0x04, 0x11
        /*1016*/ 	.short	(.L_737 - .L_736)
	.align		4
.L_736:
        /*1018*/ 	.word	index@(_ZN2at6native27unrolled_elementwise_kernelINS0_13BinaryFunctorIaaaZZZNS0_19minimum_kernel_cudaERNS_18TensorIteratorBaseEENKUlvE_clEvENKUlvE0_clEvEUlaaE_EESt5arrayIPcLm3EELi4E23TrivialOffsetCalculatorILi2EjESC_ILi1EjENS0_6memory15LoadWithoutCastENSF_16StoreWithoutCastEEEviT_T0_T2_T3_T4_T5_)
        /*101c*/ 	.word	0x00000000


	//----- nvinfo : EIATTR_REGCOUNT
	.align		4
.L_737:
        /*1020*/ 	.byte	0x04, 0x2f
        /*1022*/ 	.short	(.L_739 - .L_738)
	.align		4
.L_738:
        /*1024*/ 	.word	index@(_ZN2at6native18elementwise_kernelILi128ELi4EZNS0_22gpu_kernel_impl_nocastINS0_13BinaryFunctorIaaaZZZNS0_19minimum_kernel_cudaERNS_18TensorIteratorBaseEENKUlvE_clEvENKUlvE0_clEvEUlaaE_EEEEvS5_RKT_EUliE_EEviT1_)
        /*1028*/ 	.word	0x00000012


	//----- nvinfo : EIATTR_FRAME_SIZE
	.align		4
.L_739:
        /*102c*/ 	.byte	0x04, 0x11
        /*102e*/ 	.short	(.L_741 - .L_740)
	.align		4
.L_740:
        /*1030*/ 	.word	index@(_ZN2at6native18elementwise_kernelILi128ELi4EZNS0_22gpu_kernel_impl_nocastINS0_13BinaryFunctorIaaaZZZNS0_19minimum_kernel_cudaERNS_18TensorIteratorBaseEENKUlvE_clEvENKUlvE0_clEvEUlaaE_EEEEvS5_RKT_EUliE_EEviT1_)
        /*1034*/ 	.word	0x00000000


	//----- nvinfo : EIATTR_REGCOUNT
	.align		4
.L_741:
        /*1038*/ 	.byte	0x04, 0x2f
        /*103a*/ 	.short	(.L_743 - .L_742)
	.align		4
.L_742:
        /*103c*/ 	.word	index@(_ZN2at6native27unrolled_elementwise_kernelINS0_13BinaryFunctorIaaaZZZNS0_19minimum_kernel_cudaERNS_18TensorIteratorBaseEENKUlvE_clEvENKUlvE0_clEvEUlaaE_EESt5arrayIPcLm3EELi4E23TrivialOffsetCalculatorILi2EjESC_ILi1EjENS0_6memory12LoadWithCastILi2EEENSF_13StoreWithCastILi1EEEEEviT_T0_T2_T3_T4_T5_)
        /*1040*/ 	.word	0x0000001f


	//----- nvinfo : EIATTR_FRAME_SIZE
	.align		4
.L_743:
        /*1044*/ 	.byte	0x04, 0x11
        /*1046*/ 	.short	(.L_745 - .L_744)
	.align		4
.L_744:
        /*1048*/ 	.word	index@(_ZN2at6native27unrolled_elementwise_kernelINS0_13BinaryFunctorIaaaZZZNS0_19minimum_kernel_cudaERNS_18TensorIteratorBaseEENKUlvE_clEvENKUlvE0_clEvEUlaaE_EESt5arrayIPcLm3EELi4E23TrivialOffsetCalculatorILi2EjESC_ILi1EjENS0_6memory12LoadWithCastILi2EEENSF_13StoreWithCastILi1EEEEEviT_T0_T2_T3_T4_T5_)
        /*104c*/ 	.word	0x00000000


	//----- nvinfo : EIATTR_REGCOUNT
	.align		4
.L_745:
        /*1050*/ 	.byte	0x04, 0x2f
        /*1052*/ 	.short	(.L_747 - .L_746)
	.align		4
.L_746:
        /*1054*/ 	.word	index@(_ZN2at6native18elementwise_kernelILi128ELi4EZNS0_15gpu_kernel_implINS0_13BinaryFunctorIaaaZZZNS0_19minimum_kernel_cudaERNS_18TensorIteratorBaseEENKUlvE_clEvENKUlvE0_clEvEUlaaE_EEEEvS5_RKT_EUliE_EEviT1_)
        /*1058*/ 	.word	0x0000001a


	//----- nvinfo : EIATTR_FRAME_SIZE
	.align		4
.L_747:
        /*105c*/ 	.byte	0x04, 0x11
        /*105e*/ 	.short	(.L_749 - .L_748)
	.align		4
.L_748:
        /*1060*/ 	.word	index@(_ZN2at6native18elementwise_kernelILi128ELi4EZNS0_15gpu_kernel_implINS0_13BinaryFunctorIaaaZZZNS0_19minimum_kernel_cudaERNS_18TensorIteratorBaseEENKUlvE_clEvENKUlvE0_clEvEUlaaE_EEEEvS5_RKT_EUliE_EEviT1_)
        /*1064*/ 	.word	0x00000000


	//----- nvinfo : EIATTR_REGCOUNT
	.align		4
.L_749:
        /*1068*/ 	.byte	0x04, 0x2f
        /*106a*/ 	.short	(.L_751 - .L_750)
	.align		4
.L_750:
        /*106c*/ 	.word	index@(_ZN2at6native29vectorized_elementwise_kernelILi8ENS0_13AUnaryFunctorIaaaZZZNS0_19minimum_kernel_cudaERNS_18TensorIteratorBaseEENKUlvE_clEvENKUlvE0_clEvEUlaaE_EESt5arrayIPcLm2EEEEviT0_T1_)
        /*1070*/ 	.word	0x0000001e


	//----- nvinfo : EIATTR_FRAME_SIZE
	.align		4
.L_751:
        /*1074*/ 	.byte	0x04, 0x11
        /*1076*/ 	.short	(.L_753 - .L_752)
	.align		4
.L_752:
        /*1078*/ 	.word	index@(_ZN2at6native29vectorized_elementwise_kernelILi8ENS0_13AUnaryFunctorIaaaZZZNS0_19minimum_kernel_cudaERNS_18TensorIteratorBaseEENKUlvE_clEvENKUlvE0_clEvEUlaaE_EESt5arrayIPcLm2EEEEviT0_T1_)
        /*107c*/ 	.word	0x00000000


	//----- nvinfo : EIATTR_REGCOUNT
	.align		4
.L_753:
        /*1080*/ 	.byte	0x04, 0x2f
        /*1082*/ 	.short	(.L_755 - .L_754)
	.align		4
.L_754:
        /*1084*/ 	.word	index@(_ZN2at6native29vectorized_elementwise_kernelILi4ENS0_13AUnaryFunctorIaaaZZZNS0_19minimum_kernel_cudaERNS_18TensorIteratorBaseEENKUlvE_clEvENKUlvE0_clEvEUlaaE_EESt5arrayIPcLm2EEEEviT0_T1_)
        /*1088*/ 	.word	0x0000001e


	//----- nvinfo : EIATTR_FRAME_SIZE
	.align		4
.L_755:
        /*108c*/ 	.byte	0x04, 0x11
        /*108e*/ 	.short	(.L_757 - .L_756)
	.align		4
.L_756:
        /*1090*/ 	.word	index@(_ZN2at6native29vectorized_elementwise_kernelILi4ENS0_13AUnaryFunctorIaaaZZZNS0_19minimum_kernel_cudaERNS_18TensorIteratorBaseEENKUlvE_clEvENKUlvE0_clEvEUlaaE_EESt5arrayIPcLm2EEEEviT0_T1_)
        /*1094*/ 	.word	0x00000000


	//----- nvinfo : EIATTR_REGCOUNT
	.align		4
.L_757:
        /*1098*/ 	.byte	0x04, 0x2f
        /*109a*/ 	.short	(.L_759 - .L_758)
	.align		4
.L_758:
        /*109c*/ 	.word	index@(_ZN2at6native29vectorized_elementwise_kernelILi2ENS0_13AUnaryFunctorIaaaZZZNS0_19minimum_kernel_cudaERNS_18TensorIteratorBaseEENKUlvE_clEvENKUlvE0_clEvEUlaaE_EESt5arrayIPcLm2EEEEviT0_T1_)
        /*10a0*/ 	.word	0x0000001e


	//----- nvinfo : EIATTR_FRAME_SIZE
	.align		4
.L_759:
        /*10a4*/ 	.byte	0x04, 0x11
        /*10a6*/ 	.short	(.L_761 - .L_760)
	.align		4
.L_760:
        /*10a8*/ 	.word	index@(_ZN2at6native29vectorized_elementwise_kernelILi2ENS0_13AUnaryFunctorIaaaZZZNS0_19minimum_kernel_cudaERNS_18TensorIteratorBaseEENKUlvE_clEvENKUlvE0_clEvEUlaaE_EESt5arrayIPcLm2EEEEviT0_T1_)
        /*10ac*/ 	.word	0x00000000


	//----- nvinfo : EIATTR_REGCOUNT
	.align		4
.L_761:
        /*10b0*/ 	.byte	0x04, 0x2f
        /*10b2*/ 	.short	(.L_763 - .L_762)
	.align		4
.L_762:
        /*10b4*/ 	.word	index@(_ZN2at6native27unrolled_elementwise_kernelINS0_13AUnaryFunctorIaaaZZZNS0_19minimum_kernel_cudaERNS_18TensorIteratorBaseEENKUlvE_clEvENKUlvE0_clEvEUlaaE_EESt5arrayIPcLm2EELi4E23TrivialOffsetCalculatorILi1EjESD_NS0_6memory15LoadWithoutCastENSE_16StoreWithoutCastEEEviT_T0_T2_T3_T4_T5_)
        /*10b8*/ 	.word	0x00000016


	//----- nvinfo : EIATTR_FRAME_SIZE
	.align		4
.L_763:
        /*10bc*/ 	.byte	0x04, 0x11
        /*10be*/ 	.short	(.L_765 - .L_764)
	.align		4
.L_764:
        /*10c0*/ 	.word	index@(_ZN2at6native27unrolled_elementwise_kernelINS0_13AUnaryFunctorIaaaZZZNS0_19minimum_kernel_cudaERNS_18TensorIteratorBaseEENKUlvE_clEvENKUlvE0_clEvEUlaaE_EESt5arrayIPcLm2EELi4E23TrivialOffsetCalculatorILi1EjESD_NS0_6memory15LoadWithoutCastENSE_16StoreWithoutCastEEEviT_T0_T2_T3_T4_T5_)
        /*10c4*/ 	.word	0x00000000


	//----- nvinfo : EIATTR_REGCOUNT
	.align		4
.L_765:
        /*10c8*/ 	.byte	0x04, 0x2f
        /*10ca*/ 	.short	(.L_767 - .L_766)
	.align		4
.L_766:
        /*10cc*/ 	.word	index@(_ZN2at6native18elementwise_kernelILi128ELi4EZNS0_22gpu_kernel_impl_nocastINS0_13AUnaryFunctorIaaaZZZNS0_19minimum_kernel_cudaERNS_18TensorIteratorBaseEENKUlvE_clEvENKUlvE0_clEvEUlaaE_EEEEvS5_RKT_EUliE_EEviT1_)
        /*10d0*/ 	.word	0x00000012


	//----- nvinfo : EIATTR_FRAME_SIZE
	.align		4
.L_767:
        /*10d4*/ 	.byte	0x04, 0x11
        /*10d6*/ 	.short	(.L_769 - .L_768)
	.align		4
.L_768:
        /*10d8*/ 	.word	index@(_ZN2at6native18elementwise_kernelILi128ELi4EZNS0_22gpu_kernel_impl_nocastINS0_13AUnaryFunctorIaaaZZZNS0_19minimum_kernel_cudaERNS_18TensorIteratorBaseEENKUlvE_clEvENKUlvE0_clEvEUlaaE_EEEEvS5_RKT_EUliE_EEviT1_)
        /*10dc*/ 	.word	0x00000000


	//----- nvinfo : EIATTR_REGCOUNT
	.align		4
.L_769:
        /*10e0*/ 	.byte	0x04, 0x2f
        /*10e2*/ 	.short	(.L_771 - .L_770)
	.align		4
.L_770:
        /*10e4*/ 	.word	index@(_ZN2at6native27unrolled_elementwise_kernelINS0_13AUnaryFunctorIaaaZZZNS0_19minimum_kernel_cudaERNS_18TensorIteratorBaseEENKUlvE_clEvENKUlvE0_clEvEUlaaE_EESt5arrayIPcLm2EELi4E23TrivialOffsetCalculatorILi1EjESD_NS0_6memory12LoadWithCastILi1EEENSE_13StoreWithCastILi1EEEEEviT_T0_T2_T3_T4_T5_)
        /*10e8*/ 	.word	0x0000001d


	//----- nvinfo : EIATTR_FRAME_SIZE
	.align		4
.L_771:
        /*10ec*/ 	.byte	0x04, 0x11
        /*10ee*/ 	.short	(.L_773 - .L_772)
	.align		4
.L_772:
        /*10f0*/ 	.word	index@(_ZN2at6native27unrolled_elementwise_kernelINS0_13AUnaryFunctorIaaaZZZNS0_19minimum_kernel_cudaERNS_18TensorIteratorBaseEENKUlvE_clEvENKUlvE0_clEvEUlaaE_EESt5arrayIPcLm2EELi4E23TrivialOffsetCalculatorILi1EjESD_NS0_6memory12LoadWithCastILi1EEENSE_13StoreWithCastILi1EEEEEviT_T0_T2_T3_T4_T5_)
        /*10f4*/ 	.word	0x00000000


	//----- nvinfo : EIATTR_REGCOUNT
	.align		4
.L_773:
        /*10f8*/ 	.byte	0x04, 0x2f
        /*10fa*/ 	.short	(.L_775 - .L_774)
	.align		4
.L_774:
        /*10fc*/ 	.word	index@(_ZN2at6native18elementwise_kernelILi128ELi4EZNS0_15gpu_kernel_implINS0_13AUnaryFunctorIaaaZZZNS0_19minimum_kernel_cudaERNS_18TensorIteratorBaseEENKUlvE_clEvENKUlvE0_clEvEUlaaE_EEEEvS5_RKT_EUliE_EEviT1_)
        /*1100*/ 	.word	0x0000001a


	//----- nvinfo : EIATTR_FRAME_SIZE
	.align		4
.L_775:
        /*1104*/ 	.byte	0x04, 0x11
        /*1106*/ 	.short	(.L_777 - .L_776)
	.align		4
.L_776:
        /*1108*/ 	.word	index@(_ZN2at6native18elementwise_kernelILi128ELi4EZNS0_15gpu_kernel_implINS0_13AUnaryFunctorIaaaZZZNS0_19minimum_kernel_cudaERNS_18TensorIteratorBaseEENKUlvE_clEvENKUlvE0_clEvEUlaaE_EEEEvS5_RKT_EUliE_EEviT1_)
        /*110c*/ 	.word	0x00000000


	//----- nvinfo : EIATTR_REGCOUNT
	.align		4
.L_777:
        /*1110*/ 	.byte	0x04, 0x2f
        /*1112*/ 	.short	(.L_779 - .L_778)
	.align		4
.L_778:
        /*1114*/ 	.word	index@(_ZN2at6native29vectorized_elementwise_kernelILi8ENS0_13BinaryFunctorIiiiZZZNS0_19minimum_kernel_cudaERNS_18TensorIteratorBaseEENKUlvE_clEvENKUlvE1_clEvEUliiE_EESt5arrayIPcLm3EEEEviT0_T1_)
        /*1118*/ 	.word	0x00000020


	//----- nvinfo : EIATTR_FRAME_SIZE
	.align		4
.L_779:
        /*111c*/ 	.byte	0x04, 0x11
        /*111e*/ 	.short	(.L_781 - .L_780)
	.align		4
.L_780:
        /*1120*/ 	.word	index@(_ZN2at6native29vectorized_elementwise_kernelILi8ENS0_13BinaryFunctorIiiiZZZNS0_19minimum_kernel_cudaERNS_18TensorIteratorBaseEENKUlvE_clEvENKUlvE1_clEvEUliiE_EESt5arrayIPcLm3EEEEviT0_T1_)
        /*1124*/ 	.word	0x00000000


	//----- nvinfo : EIATTR_REGCOUNT
	.align		4
.L_781:
        /*1128*/ 	.byte	0x04, 0x2f
        /*112a*/ 	.short	(.L_783 - .L_782)
	.align		4
.L_782:
        /*112c*/ 	.word	index@(_ZN2at6native29vectorized_elementwise_kernelILi4ENS0_13BinaryFunctorIiiiZZZNS0_19minimum_kernel_cudaERNS_18TensorIteratorBaseEENKUlvE_clEvENKUlvE1_clEvEUliiE_EESt5arrayIPcLm3EEEEviT0_T1_)
        /*1130*/ 	.word	0x00000020


	//----- nvinfo : EIATTR_FRAME_SIZE
	.align		4
.L_783:
        /*1134*/ 	.byte	0x04, 0x11
        /*1136*/ 	.short	(.L_785 - .L_784)
	.align		4
.L_784:
        /*1138*/ 	.word	index@(_ZN2at6native29vectorized_elementwise_kernelILi4ENS0_13BinaryFunctorIiiiZZZNS0_19minimum_kernel_cudaERNS_18TensorIteratorBaseEENKUlvE_clEvENKUlvE1_clEvEUliiE_EESt5arrayIPcLm3EEEEviT0_T1_)
        /*113c*/ 	.word	0x00000000


	//----- nvinfo : EIATTR_REGCOUNT
	.align		4
.L_785:
        /*1140*/ 	.byte	0x04, 0x2f
        /*1142*/ 	.short	(.L_787 - .L_786)
	.align		4
.L_786:
        /*1144*/ 	.word	index@(_ZN2at6native29vectorized_elementwise_kernelILi2ENS0_13BinaryFunctorIiiiZZZNS0_19minimum_kernel_cudaERNS_18TensorIteratorBaseEENKUlvE_clEvENKUlvE1_clEvEUliiE_EESt5arrayIPcLm3EEEEviT0_T1_)
        /*1148*/ 	.word	0x00000020


	//----- nvinfo : EIATTR_FRAME_SIZE
	.align		4
.L_787:
        /*114c*/ 	.byte	0x04, 0x11
        /*114e*/ 	.short	(.L_789 - .L_788)
	.align		4
.L_788:
        /*1150*/ 	.word	index@(_ZN2at6native29vectorized_elementwise_kernelILi2ENS0_13BinaryFunctorIiiiZZZNS0_19minimum_kernel_cudaERNS_18TensorIteratorBaseEENKUlvE_clEvENKUlvE1_clEvEUliiE_EESt5arrayIPcLm3EEEEviT0_T1_)
        /*1154*/ 	.word	0x00000000


	//----- nvinfo : EIATTR_REGCOUNT
	.align		4
.L_789:
        /*1158*/ 	.byte	0x04, 0x2f
        /*115a*/ 	.short	(.L_791 - .L_790)
	.align		4
.L_790:
        /*115c*/ 	.word	index@(_ZN2at6native27unrolled_elementwise_kernelINS0_13BinaryFunctorIiiiZZZNS0_19minimum_kernel_cudaERNS_18TensorIteratorBaseEENKUlvE_clEvENKUlvE1_clEvEUliiE_EESt5arrayIPcLm3EELi4E23TrivialOffsetCalculatorILi2EjESC_ILi1EjENS0_6memory15LoadWithoutCastENSF_16StoreWithoutCastEEEviT_T0_T2_T3_T4_T5_)
        /*1160*/ 	.word	0x0000001a


	//----- nvinfo : EIATTR_FRAME_SIZE
	.align		4
.L_791:
        /*1164*/ 	.byte	0x04, 0x11
        /*1166*/ 	.short	(.L_793 - .L_792)
	.align		4
.L_792:
        /*1168*/ 	.word	index@(_ZN2at6native27unrolled_elementwise_kernelINS0_13BinaryFunctorIiiiZZZNS0_19minimum_kernel_cudaERNS_18TensorIteratorBaseEENKUlvE_clEvENKUlvE1_clEvEUliiE_EESt5arrayIPcLm3EELi4E23TrivialOffsetCalculatorILi2EjESC_ILi1EjENS0_6memory15LoadWithoutCastENSF_16StoreWithoutCastEEEviT_T0_T2_T3_T4_T5_)
        /*116c*/ 	.word	0x00000000


	//----- nvinfo : EIATTR_REGCOUNT
	.align		4
.L_793:
        /*1170*/ 	.byte	0x04, 0x2f
        /*1172*/ 	.short	(.L_795 - .L_794)
	.align		4
.L_794:
        /*1174*/ 	.word	index@(_ZN2at6native18elementwise_kernelILi128ELi2EZNS0_22gpu_kernel_impl_nocastINS0_13BinaryFunctorIiiiZZZNS0_19minimum_kernel_cudaERNS_18TensorIteratorBaseEENKUlvE_clEvENKUlvE1_clEvEUliiE_EEEEvS5_RKT_EUliE_EEviT1_)
        /*1178*/ 	.word	0x00000012


	//----- nvinfo : EIATTR_FRAME_SIZE
	.align		4
.L_795:
        /*117c*/ 	.byte	0x04, 0x11
        /*117e*/ 	.short	(.L_797 - .L_796)
	.align		4
.L_796:
        /*1180*/ 	.word	index@(_ZN2at6native18elementwise_kernelILi128ELi2EZNS0_22gpu_kernel_impl_nocastINS0_13BinaryFunctorIiiiZZZNS0_19minimum_kernel_cudaERNS_18TensorIteratorBaseEENKUlvE_clEvENKUlvE1_clEvEUliiE_EEEEvS5_RKT_EUliE_EEviT1_)
        /*1184*/ 	.word	0x00000000


	//----- nvinfo : EIATTR_REGCOUNT
	.align		4
.L_797:
        /*1188*/ 	.byte	0x04, 0x2f
        /*118a*/ 	.short	(.L_799 - .L_798)
	.align		4
.L_798:
        /*118c*/ 	.word	index@(_ZN2at6native27unrolled_elementwise_kernelINS0_13BinaryFunctorIiiiZZZNS0_19minimum_kernel_cudaERNS_18TensorIteratorBaseEENKUlvE_clEvENKUlvE1_clEvEUliiE_EESt5arrayIPcLm3EELi4E23TrivialOffsetCalculatorILi2EjESC_ILi1EjENS0_6memory12LoadWithCastILi2EEENSF_13StoreWithCastILi1EEEEEviT_T0_T2_T3_T4_T5_)
        /*1190*/ 	.word	0x00000020


	//----- nvinfo : EIATTR_FRAME_SIZE
	.align		4
.L_799:
        /*1194*/ 	.byte	0x04, 0x11
        /*1196*/ 	.short	(.L_801 - .L_800)
	.align		4
.L_800:
        /*1198*/ 	.word	index@(_ZN2at6native27unrolled_elementwise_kernelINS0_13BinaryFunctorIiiiZZZNS0_19minimum_kernel_cudaERNS_18TensorIteratorBaseEENKUlvE_clEvENKUlvE1_clEvEUliiE_EESt5arrayIPcLm3EELi4E23TrivialOffsetCalculatorILi2EjESC_ILi1EjENS0_6memory12LoadWithCastILi2EEENSF_13StoreWithCastILi1EEEEEviT_T0_T2_T3_T4_T5_)
        /*119c*/ 	.word	0x00000000


	//----- nvinfo : EIATTR_REGCOUNT
	.align		4
.L_801:
        /*11a0*/ 	.byte	0x04, 0x2f
        /*11a2*/ 	.short	(.L_803 - .L_802)
	.align		4
.L_802:
        /*11a4*/ 	.word	index@(_ZN2at6native18elementwise_kernelILi128ELi4EZNS0_15gpu_kernel_implINS0_13BinaryFunctorIiiiZZZNS0_19minimum_kernel_cudaERNS_18TensorIteratorBaseEENKUlvE_clEvENKUlvE1_clEvEUliiE_EEEEvS5_RKT_EUliE_EEviT1_)
        /*11a8*/ 	.word	0x0000001a


	//----- nvinfo : EIATTR_FRAME_SIZE
	.align		4
.L_803:
        /*11ac*/ 	.byte	0x04, 0x11
        /*11ae*/ 	.short	(.L_805 - .L_804)
	.align		4
.L_804:
        /*11b0*/ 	.word	index@(_ZN2at6native18elementwise_kernelILi128ELi4EZNS0_15gpu_kernel_implINS0_13BinaryFunctorIiiiZZZNS0_19minimum_kernel_cudaERNS_18TensorIteratorBaseEENKUlvE_clEvENKUlvE1_clEvEUliiE_EEEEvS5_RKT_EUliE_EEviT1_)
        /*11b4*/ 	.word	0x00000000


	//----- nvinfo : EIATTR_REGCOUNT
	.align		4
.L_805:
        /*11b8*/ 	.byte	0x04, 0x2f
        /*11ba*/ 	.short	(.L_807 - .L_806)
	.align		4
.L_806:
        /*11bc*/ 	.word	index@(_ZN2at6native29vectorized_elementwise_kernelILi8ENS0_13AUnaryFunctorIiiiZZZNS0_19minimum_kernel_cudaERNS_18TensorIteratorBaseEENKUlvE_clEvENKUlvE1_clEvEUliiE_EESt5arrayIPcLm2EEEEviT0_T1_)
        /*11c0*/ 	.word	0x00000020


	//----- nvinfo : EIATTR_FRAME_SIZE
	.align		4
.L_807:
        /*11c4*/ 	.byte	0x04, 0x11
        /*11c6*/ 	.short	(.L_809 - .L_808)
	.align		4
.L_808:
        /*11c8*/ 	.word	index@(_ZN2at6native29vectorized_elementwise_kernelILi8ENS0_13AUnaryFunctorIiiiZZZNS0_19minimum_kernel_cudaERNS_18TensorIteratorBaseEENKUlvE_clEvENKUlvE1_clEvEUliiE_EESt5arrayIPcLm2EEEEviT0_T1_)
        /*11cc*/ 	.word	0x00000000


	//----- nvinfo : EIATTR_REGCOUNT
	.align		4
.L_809:
        /*11d0*/ 	.byte	0x04, 0x2f
        /*11d2*/ 	.short	(.L_811 - .L_810)
	.align		4
.L_810:
        /*11d4*/ 	.word	index@(_ZN2at6native29vectorized_elementwise_kernelILi4ENS0_13AUnaryFunctorIiiiZZZNS0_19minimum_kernel_cudaERNS_18TensorIteratorBaseEENKUlvE_clEvENKUlvE1_clEvEUliiE_EESt5arrayIPcLm2EEEEviT0_T1_)
        /*11d8*/ 	.word	0x00000020


	//----- nvinfo : EIATTR_FRAME_SIZE
	.align		4
.L_811:
        /*11dc*/ 	.byte	0x04, 0x11
        /*11de*/ 	.short	(.L_813 - .L_812)
	.align		4
.L_812:
        /*11e0*/ 	.word	index@(_ZN2at6native29vectorized_elementwise_kernelILi4ENS0_13AUnaryFunctorIiiiZZZNS0_19minimum_kernel_cudaERNS_18TensorIteratorBaseEENKUlvE_clEvENKUlvE1_clEvEUliiE_EESt5arrayIPcLm2EEEEviT0_T1_)
        /*11e4*/ 	.word	0x00000000


	//----- nvinfo : EIATTR_REGCOUNT
	.align		4
.L_813:
        /*11e8*/ 	.byte	0x04, 0x2f
        /*11ea*/ 	.short	(.L_815 - .L_814)
	.align		4
.L_814:
        /*11ec*/ 	.word	index@(_ZN2at6native29vectorized_elementwise_kernelILi2ENS0_13AUnaryFunctorIiiiZZZNS0_19minimum_kernel_cudaERNS_18TensorIteratorBaseEENKUlvE_clEvENKUlvE1_clEvEUliiE_EESt5arrayIPcLm2EEEEviT0_T1_)
        /*11f0*/ 	.word	0x00000020


	//----- nvinfo : EIATTR_FRAME_SIZE
	.align		4
.L_815:
        /*11f4*/ 	.byte	0x04, 0x11
        /*11f6*/ 	.short	(.L_817 - .L_816)
	.align		4
.L_816:
        /*11f8*/ 	.word	index@(_ZN2at6native29vectorized_elementwise_kernelILi2ENS0_13AUnaryFunctorIiiiZZZNS0_19minimum_kernel_cudaERNS_18TensorIteratorBaseEENKUlvE_clEvENKUlvE1_clEvEUliiE_EESt5arrayIPcLm2EEEEviT0_T1_)
        /*11fc*/ 	.word	0x00000000


	//----- nvinfo : EIATTR_REGCOUNT
	.align		4
.L_817:
        /*1200*/ 	.byte	0x04, 0x2f
        /*1202*/ 	.short	(.L_819 - .L_818)
	.align		4
.L_818:
        /*1204*/ 	.word	index@(_ZN2at6native27unrolled_elementwise_kernelINS0_13AUnaryFunctorIiiiZZZNS0_19minimum_kernel_cudaERNS_18TensorIteratorBaseEENKUlvE_clEvENKUlvE1_clEvEUliiE_EESt5arrayIPcLm2EELi4E23TrivialOffsetCalculatorILi1EjESD_NS0_6memory15LoadWithoutCastENSE_16StoreWithoutCastEEEviT_T0_T2_T3_T4_T5_)
        /*1208*/ 	.word	0x00000018


	//----- nvinfo : EIATTR_FRAME_SIZE
	.align		4
.L_819:
        /*120c*/ 	.byte	0x04, 0x11
        /*120e*/ 	.short	(.L_821 - .L_820)
	.align		4
.L_820:
        /*1210*/ 	.word	index@(_ZN2at6native27unrolled_elementwise_kernelINS0_13AUnaryFunctorIiiiZZZNS0_19minimum_kernel_cudaERNS_18TensorIteratorBaseEENKUlvE_clEvENKUlvE1_clEvEUliiE_EESt5arrayIPcLm2EELi4E23TrivialOffsetCalculatorILi1EjESD_NS0_6memory15LoadWithoutCastENSE_16StoreWithoutCastEEEviT_T0_T2_T3_T4_T5_)
        /*1214*/ 	.word	0x00000000


	//----- nvinfo : EIATTR_REGCOUNT
	.align		4
.L_821:
        /*1218*/ 	.byte	0x04, 0x2f
        /*121a*/ 	.short	(.L_823 - .L_822)
	.align		4
.L_822:
        /*121c*/ 	.word	index@(_ZN2at6native18elementwise_kernelILi128ELi2EZNS0_22gpu_kernel_impl_nocastINS0_13AUnaryFunctorIiiiZZZNS0_19minimum_kernel_cudaERNS_18TensorIteratorBaseEENKUlvE_clEvENKUlvE1_clEvEUliiE_EEEEvS5_RKT_EUliE_EEviT1_)
        /*1220*/ 	.word	0x00000012


	//----- nvinfo : EIATTR_FRAME_SIZE
	.align		4
.L_823:
        /*1224*/ 	.byte	0x04, 0x11
        /*1226*/ 	.short	(.L_825 - .L_824)
	.align		4
.L_824:
        /*1228*/ 	.word	index@(_ZN2at6native18elementwise_kernelILi128ELi2EZNS0_22gpu_kernel_impl_nocastINS0_13AUnaryFunctorIiiiZZZNS0_19minimum_kernel_cudaERNS_18TensorIteratorBaseEENKUlvE_clEvENKUlvE1_clEvEUliiE_EEEEvS5_RKT_EUliE_EEviT1_)
        /*122c*/ 	.word	0x00000000


	//----- nvinfo : EIATTR_REGCOUNT
	.align		4
.L_825:
        /*1230*/ 	.byte	0x04, 0x2f
        /*1232*/ 	.short	(.L_827 - .L_826)
	.align		4
.L_826:
        /*1234*/ 	.word	index@(_ZN2at6native27unrolled_elementwise_kernelINS0_13AUnaryFunctorIiiiZZZNS0_19minimum_kernel_cudaERNS_18TensorIteratorBaseEENKUlvE_clEvENKUlvE1_clEvEUliiE_EESt5arrayIPcLm2EELi4E23TrivialOffsetCalculatorILi1EjESD_NS0_6memory12LoadWithCastILi1EEENSE_13StoreWithCastILi1EEEEEviT_T0_T2_T3_T4_T5_)
        /*1238*/ 	.word	0x0000001d


	//----- nvinfo : EIATTR_FRAME_SIZE
	.align		4
.L_827:
        /*123c*/ 	.byte	0x04, 0x11
        /*123e*/ 	.short	(.L_829 - .L_828)
	.align		4
.L_828:
        /*1240*/ 	.word	index@(_ZN2at6native27unrolled_elementwise_kernelINS0_13AUnaryFunctorIiiiZZZNS0_19minimum_kernel_cudaERNS_18TensorIteratorBaseEENKUlvE_clEvENKUlvE1_clEvEUliiE_EESt5arrayIPcLm2EELi4E23TrivialOffsetCalculatorILi1EjESD_NS0_6memory12LoadWithCastILi1EEENSE_13StoreWithCastILi1EEEEEviT_T0_T2_T3_T4_T5_)
        /*1244*/ 	.word	0x00000000


	//----- nvinfo : EIATTR_REGCOUNT
	.align		4
.L_829:
        /*1248*/ 	.byte	0x04, 0x2f
        /*124a*/ 	.short	(.L_831 - .L_830)
	.align		4
.L_830:
        /*124c*/ 	.word	index@(_ZN2at6native18elementwise_kernelILi128ELi4EZNS0_15gpu_kernel_implINS0_13AUnaryFunctorIiiiZZZNS0_19minimum_kernel_cudaERNS_18TensorIteratorBaseEENKUlvE_clEvENKUlvE1_clEvEUliiE_EEEEvS5_RKT_EUliE_EEviT1_)
        /*1250*/ 	.word	0x0000001a


	//----- nvinfo : EIATTR_FRAME_SIZE
	.align		4
.L_831:
        /*1254*/ 	.byte	0x04, 0x11
        /*1256*/ 	.short	(.L_833 - .L_832)
	.align		4
.L_832:
        /*1258*/ 	.word	index@(_ZN2at6native18elementwise_kernelILi128ELi4EZNS0_15gpu_kernel_implINS0_13AUnaryFunctorIiiiZZZNS0_19minimum_kernel_cudaERNS_18TensorIteratorBaseEENKUlvE_clEvENKUlvE1_clEvEUliiE_EEEEvS5_RKT_EUliE_EEviT1_)
        /*125c*/ 	.word	0x00000000


	//----- nvinfo : EIATTR_REGCOUNT
	.align		4
.L_833:
        /*1260*/ 	.byte	0x04, 0x2f
        /*1262*/ 	.short	(.L_835 - .L_834)
	.align		4
.L_834:
        /*1264*/ 	.word	index@(_ZN2at6native29vectorized_elementwise_kernelILi8ENS0_13BinaryFunctorIlllZZZNS0_19minimum_kernel_cudaERNS_18TensorIteratorBaseEENKUlvE_clEvENKUlvE2_clEvEUlllE_EESt5arrayIPcLm3EEEEviT0_T1_)
        /*1268*/ 	.word	0x00000028


	//----- nvinfo : EIATTR_FRAME_SIZE
	.align		4
.L_835:
        /*126c*/ 	.byte	0x04, 0x11
        /*126e*/ 	.short	(.L_837 - .L_836)
	.align		4
.L_836:
        /*1270*/ 	.word	index@(_ZN2at6native29vectorized_elementwise_kernelILi8ENS0_13BinaryFunctorIlllZZZNS0_19minimum_kernel_cudaERNS_18TensorIteratorBaseEENKUlvE_clEvENKUlvE2_clEvEUlllE_EESt5arrayIPcLm3EEEEviT0_T1_)
        /*1274*/ 	.word	0x00000000


	//----- nvinfo : EIATTR_REGCOUNT
	.align		4
.L_837:
        /*1278*/ 	.byte	0x04, 0x2f
        /*127a*/ 	.short	(.L_839 - .L_838)
	.align		4
.L_838:
        /*127c*/ 	.word	index@(_ZN2at6native29vectorized_elementwise_kernelILi4ENS0_13BinaryFunctorIlllZZZNS0_19minimum_kernel_cudaERNS_18TensorIteratorBaseEENKUlvE_clEvENKUlvE2_clEvEUlllE_EESt5arrayIPcLm3EEEEviT0_T1_)
        /*1280*/ 	.word	0x00000028


	//----- nvinfo : EIATTR_FRAME_SIZE
	.align		4
.L_839:
        /*1284*/ 	.byte	0x04, 0x11
        /*1286*/ 	.short	(.L_841 - .L_840)
	.align		4
.L_840:
        /*1288*/ 	.word	index@(_ZN2at6native29vectorized_elementwise_kernelILi4ENS0_13BinaryFunctorIlllZZZNS0_19minimum_kernel_cudaERNS_18TensorIteratorBaseEENKUlvE_clEvENKUlvE2_clEvEUlllE_EESt5arrayIPcLm3EEEEviT0_T1_)
        /*128c*/ 	.word	0x00000000


	//----- nvinfo : EIATTR_REGCOUNT
	.align		4
.L_841:
        /*1290*/ 	.byte	0x04, 0x2f
        /*1292*/ 	.short	(.L_843 - .L_842)
	.align		4
.L_842:
        /*1294*/ 	.word	index@(_ZN2at6native29vectorized_elementwise_kernelILi2ENS0_13BinaryFunctorIlllZZZNS0_19minimum_kernel_cudaERNS_18TensorIteratorBaseEENKUlvE_clEvENKUlvE2_clEvEUlllE_EESt5arrayIPcLm3EEEEviT0_T1_)
        /*1298*/ 	.word	0x00000028


	//----- nvinfo : EIATTR_FRAME_SIZE
	.align		4
.L_843:
        /*129c*/ 	.byte	0x04, 0x11
        /*129e*/ 	.short	(.L_845 - .L_844)
	.align		4
.L_844:
        /*12a0*/ 	.word	index@(_ZN2at6native29vectorized_elementwise_kernelILi2ENS0_13BinaryFunctorIlllZZZNS0_19minimum_kernel_cudaERNS_18TensorIteratorBaseEENKUlvE_clEvENKUlvE2_clEvEUlllE_EESt5arrayIPcLm3EEEEviT0_T1_)
        /*12a4*/ 	.word	0x00000000


	//----- nvinfo : EIATTR_REGCOUNT
	.align		4
.L_845:
        /*12a8*/ 	.byte	0x04, 0x2f
        /*12aa*/ 	.short	(.L_847 - .L_846)
	.align		4
.L_846:
        /*12ac*/ 	.word	index@(_ZN2at6native27unrolled_elementwise_kernelINS0_13BinaryFunctorIlllZZZNS0_19minimum_kernel_cudaERNS_18TensorIteratorBaseEENKUlvE_clEvENKUlvE2_clEvEUlllE_EESt5arrayIPcLm3EELi4E23TrivialOffsetCalculatorILi2EjESC_ILi1EjENS0_6memory15LoadWithoutCastENSF_16StoreWithoutCastEEEviT_T0_T2_T3_T4_T5_)
        /*12b0*/ 	.word	0x00000020


	//----- nvinfo : EIATTR_FRAME_SIZE
	.align		4
.L_847:
        /*12b4*/ 	.byte	0x04, 0x11
        /*12b6*/ 	.short	(.L_849 - .L_848)
	.align		4
.L_848:
        /*12b8*/ 	.word	index@(_ZN2at6native27unrolled_elementwise_kernelINS0_13BinaryFunctorIlllZZZNS0_19minimum_kernel_cudaERNS_18TensorIteratorBaseEENKUlvE_clEvENKUlvE2_clEvEUlllE_EESt5arrayIPcLm3EELi4E23TrivialOffsetCalculatorILi2EjESC_ILi1EjENS0_6memory15LoadWithoutCastENSF_16StoreWithoutCastEEEviT_T0_T2_T3_T4_T5_)
        /*12bc*/ 	.word	0x00000000


	//----- nvinfo : EIATTR_REGCOUNT
	.align		4
.L_849:
        /*12c0*/ 	.byte	0x04, 0x2f
        /*12c2*/ 	.short	(.L_851 - .L_850)
	.align		4
.L_850:
        /*12c4*/ 	.word	index@(_ZN2at6native18elementwise_kernelILi128ELi2EZNS0_22gpu_kernel_impl_nocastINS0_13BinaryFunctorIlllZZZNS0_19minimum_kernel_cudaERNS_18TensorIteratorBaseEENKUlvE_clEvENKUlvE2_clEvEUlllE_EEEEvS5_RKT_EUliE_EEviT1_)
        /*12c8*/ 	.word	0x00000012


	//----- nvinfo : EIATTR_FRAME_SIZE
	.align		4
.L_851:
        /*12cc*/ 	.byte	0x04, 0x11
        /*12ce*/ 	.short	(.L_853 - .L_852)
	.align		4
.L_852:
        /*12d0*/ 	.word	index@(_ZN2at6native18elementwise_kernelILi128ELi2EZNS0_22gpu_kernel_impl_nocastINS0_13BinaryFunctorIlllZZZNS0_19minimum_kernel_cudaERNS_18TensorIteratorBaseEENKUlvE_clEvENKUlvE2_clEvEUlllE_EEEEvS5_RKT_EUliE_EEviT1_)
        /*12d4*/ 	.word	0x00000000


	//----- nvinfo : EIATTR_REGCOUNT
	.align		4
.L_853:
        /*12d8*/ 	.byte	0x04, 0x2f
        /*12da*/ 	.short	(.L_855 - .L_854)
	.align		4
.L_854:
        /*12dc*/ 	.word	index@(_ZN2at6native27unrolled_elementwise_kernelINS0_13BinaryFunctorIlllZZZNS0_19minimum_kernel_cudaERNS_18TensorIteratorBaseEENKUlvE_clEvENKUlvE2_clEvEUlllE_EESt5arrayIPcLm3EELi4E23TrivialOffsetCalculatorILi2EjESC_ILi1EjENS0_6memory12LoadWithCastILi2EEENSF_13StoreWithCastILi1EEEEEviT_T0_T2_T3_T4_T5_)
        /*12e0*/ 	.word	0x00000028


	//----- nvinfo : EIATTR_FRAME_SIZE
	.align		4
.L_855:
        /*12e4*/ 	.byte	0x04, 0x11
        /*12e6*/ 	.short	(.L_857 - .L_856)
	.align		4
.L_856:
        /*12e8*/ 	.word	index@(_ZN2at6native27unrolled_elementwise_kernelINS0_13BinaryFunctorIlllZZZNS0_19minimum_kernel_cudaERNS_18TensorIteratorBaseEENKUlvE_clEvENKUlvE2_clEvEUlllE_EESt5arrayIPcLm3EELi4E23TrivialOffsetCalculatorILi2EjESC_ILi1EjENS0_6memory12LoadWithCastILi2EEENSF_13StoreWithCastILi1EEEEEviT_T0_T2_T3_T4_T5_)
        /*12ec*/ 	.word	0x00000000


	//----- nvinfo : EIATTR_REGCOUNT
	.align		4
.L_857:
        /*12f0*/ 	.byte	0x04, 0x2f
        /*12f2*/ 	.short	(.L_859 - .L_858)
	.align		4
.L_858:
        /*12f4*/ 	.word	index@(_ZN2at6native18elementwise_kernelILi128ELi4EZNS0_15gpu_kernel_implINS0_13BinaryFunctorIlllZZZNS0_19minimum_kernel_cudaERNS_18TensorIteratorBaseEENKUlvE_clEvENKUlvE2_clEvEUlllE_EEEEvS5_RKT_EUliE_EEviT1_)
        /*12f8*/ 	.word	0x0000001c


	//----- nvinfo : EIATTR_FRAME_SIZE
	.align		4
.L_859:
        /*12fc*/ 	.byte	0x04, 0x11
        /*12fe*/ 	.short	(.L_861 - .L_860)
	.align		4
.L_860:
        /*1300*/ 	.word	index@(_ZN2at6native18elementwise_kernelILi128ELi4EZNS0_15gpu_kernel_implINS0_13BinaryFunctorIlllZZZNS0_19minimum_kernel_cudaERNS_18TensorIteratorBaseEENKUlvE_clEvENKUlvE2_clEvEUlllE_EEEEvS5_RKT_EUliE_EEviT1_)
        /*1304*/ 	.word	0x00000000


	//----- nvinfo : EIATTR_REGCOUNT
	.align		4
.L_861:
        /*1308*/ 	.byte	0x04, 0x2f
        /*130a*/ 	.short	(.L_863 - .L_862)
	.align		4
.L_862:
        /*130c*/ 	.word	index@(_ZN2at6native29vectorized_elementwise_kernelILi8ENS0_13AUnaryFunctorIlllZZZNS0_19minimum_kernel_cudaERNS_18TensorIteratorBaseEENKUlvE_clEvENKUlvE2_clEvEUlllE_EESt5arrayIPcLm2EEEEviT0_T1_)
        /*1310*/ 	.word	0x00000020


	//----- nvinfo : EIATTR_FRAME_SIZE
	.align		4
.L_863:
        /*1314*/ 	.byte	0x04, 0x11
        /*1316*/ 	.short	(.L_865 - .L_864)
	.align		4
.L_864:
        /*1318*/ 	.word	index@(_ZN2at6native29vectorized_elementwise_kernelILi8ENS0_13AUnaryFunctorIlllZZZNS0_19minimum_kernel_cudaERNS_18TensorIteratorBaseEENKUlvE_clEvENKUlvE2_clEvEUlllE_EESt5arrayIPcLm2EEEEviT0_T1_)
        /*131c*/ 	.word	0x00000000


	//----- nvinfo : EIATTR_REGCOUNT
	.align		4
.L_865:
        /*1320*/ 	.byte	0x04, 0x2f
        /*1322*/ 	.short	(.L_867 - .L_866)
	.align		4
.L_866:
        /*1324*/ 	.word	index@(_ZN2at6native29vectorized_elementwise_kernelILi4ENS0_13AUnaryFunctorIlllZZZNS0_19minimum_kernel_cudaERNS_18TensorIteratorBaseEENKUlvE_clEvENKUlvE2_clEvEUlllE_EESt5arrayIPcLm2EEEEviT0_T1_)
        /*1328*/ 	.word	0x00000020


	//----- nvinfo : EIATTR_FRAME_SIZE
	.align		4
.L_867:
        /*132c*/ 	.byte	0x04, 0x11
        /*132e*/ 	.short	(.L_869 - .L_868)
	.align		4
.L_868:
        /*1330*/ 	.word	index@(_ZN2at6native29vectorized_elementwise_kernelILi4ENS0_13AUnaryFunctorIlllZZZNS0_19minimum_kernel_cudaERNS_18TensorIteratorBaseEENKUlvE_clEvENKUlvE2_clEvEUlllE_EESt5arrayIPcLm2EEEEviT0_T1_)
        /*1334*/ 	.word	0x00000000


	//----- nvinfo : EIATTR_REGCOUNT
	.align		4
.L_869:
        /*1338*/ 	.byte	0x04, 0x2f
        /*133a*/ 	.short	(.L_871 - .L_870)
	.align		4
.L_870:
        /*133c*/ 	.word	index@(_ZN2at6native29vectorized_elementwise_kernelILi2ENS0_13AUnaryFunctorIlllZZZNS0_19minimum_kernel_cudaERNS_18TensorIteratorBaseEENKUlvE_clEvENKUlvE2_clEvEUlllE_EESt5arrayIPcLm2EEEEviT0_T1_)
        /*1340*/ 	.word	0x00000020


	//----- nvinfo : EIATTR_FRAME_SIZE
	.align		4
.L_871:
        /*1344*/ 	.byte	0x04, 0x11
        /*1346*/ 	.short	(.L_873 - .L_872)
	.align		4
.L_872:
        /*1348*/ 	.word	index@(_ZN2at6native29vectorized_elementwise_kernelILi2ENS0_13AUnaryFunctorIlllZZZNS0_19minimum_kernel_cudaERNS_18TensorIteratorBaseEENKUlvE_clEvENKUlvE2_clEvEUlllE_EESt5arrayIPcLm2EEEEviT0_T1_)
        /*134c*/ 	.word	0x00000000


	//----- nvinfo : EIATTR_REGCOUNT
	.align		4
.L_873:
        /*1350*/ 	.byte	0x04, 0x2f
        /*1352*/ 	.short	(.L_875 - .L_874)
	.align		4
.L_874:
        /*1354*/ 	.word	index@(_ZN2at6native27unrolled_elementwise_kernelINS0_13AUnaryFunctorIlllZZZNS0_19minimum_kernel_cudaERNS_18TensorIteratorBaseEENKUlvE_clEvENKUlvE2_clEvEUlllE_EESt5arrayIPcLm2EELi4E23TrivialOffsetCalculatorILi1EjESD_NS0_6memory15LoadWithoutCastENSE_16StoreWithoutCastEEEviT_T0_T2_T3_T4_T5_)
        /*1358*/ 	.word	0x00000018


	//----- nvinfo : EIATTR_FRAME_SIZE
	.align		4
.L_875:
        /*135c*/ 	.byte	0x04, 0x11
        /*135e*/ 	.short	(.L_877 - .L_876)
	.align		4
.L_876:
        /*1360*/ 	.word	index@(_ZN2at6native27unrolled_elementwise_kernelINS0_13AUnaryFunctorIlllZZZNS0_19minimum_kernel_cudaERNS_18TensorIteratorBaseEENKUlvE_clEvENKUlvE2_clEvEUlllE_EESt5arrayIPcLm2EELi4E23TrivialOffsetCalculatorILi1EjESD_NS0_6memory15LoadWithoutCastENSE_16StoreWithoutCastEEEviT_T0_T2_T3_T4_T5_)
        /*1364*/ 	.word	0x00000000


	//----- nvinfo : EIATTR_REGCOUNT
	.align		4
.L_877:
        /*1368*/ 	.byte	0x04, 0x2f
        /*136a*/ 	.short	(.L_879 - .L_878)
	.align		4
.L_878:
        /*136c*/ 	.word	index@(_ZN2at6native18elementwise_kernelILi128ELi2EZNS0_22gpu_kernel_impl_nocastINS0_13AUnaryFunctorIlllZZZNS0_19minimum_kernel_cudaERNS_18TensorIteratorBaseEENKUlvE_clEvENKUlvE2_clEvEUlllE_EEEEvS5_RKT_EUliE_EEviT1_)
        /*1370*/ 	.word	0x00000012


	//----- nvinfo : EIATTR_FRAME_SIZE
	.align		4
.L_879:
        /*1374*/ 	.byte	0x04, 0x11
        /*1376*/ 	.short	(.L_881 - .L_880)
	.align		4
.L_880:
        /*1378*/ 	.word	index@(_ZN2at6native18elementwise_kernelILi128ELi2EZNS0_22gpu_kernel_impl_nocastINS0_13AUnaryFunctorIlllZZZNS0_19minimum_kernel_cudaERNS_18TensorIteratorBaseEENKUlvE_clEvENKUlvE2_clEvEUlllE_EEEEvS5_RKT_EUliE_EEviT1_)
        /*137c*/ 	.word	0x00000000


	//----- nvinfo : EIATTR_REGCOUNT
	.align		4
.L_881:
        /*1380*/ 	.byte	0x04, 0x2f
        /*1382*/ 	.short	(.L_883 - .L_882)
	.align		4
.L_882:
        /*1384*/ 	.word	index@(_ZN2at6native27unrolled_elementwise_kernelINS0_13AUnaryFunctorIlllZZZNS0_19minimum_kernel_cudaERNS_18TensorIteratorBaseEENKUlvE_clEvENKUlvE2_clEvEUlllE_EESt5arrayIPcLm2EELi4E23TrivialOffsetCalculatorILi1EjESD_NS0_6memory12LoadWithCastILi1EEENSE_13StoreWithCastILi1EEEEEviT_T0_T2_T3_T4_T5_)
        /*1388*/ 	.word	0x00000020


	//----- nvinfo : EIATTR_FRAME_SIZE
	.align		4
.L_883:
        /*138c*/ 	.byte	0x04, 0x11
        /*138e*/ 	.short	(.L_885 - .L_884)
	.align		4
.L_884:
        /*1390*/ 	.word	index@(_ZN2at6native27unrolled_elementwise_kernelINS0_13AUnaryFunctorIlllZZZNS0_19minimum_kernel_cudaERNS_18TensorIteratorBaseEENKUlvE_clEvENKUlvE2_clEvEUlllE_EESt5arrayIPcLm2EELi4E23TrivialOffsetCalculatorILi1EjESD_NS0_6memory12LoadWithCastILi1EEENSE_13StoreWithCastILi1EEEEEviT_T0_T2_T3_T4_T5_)
        /*1394*/ 	.word	0x00000000


	//----- nvinfo : EIATTR_REGCOUNT
	.align		4
.L_885:
        /*1398*/ 	.byte	0x04, 0x2f
        /*139a*/ 	.short	(.L_887 - .L_886)
	.align		4
.L_886:
        /*139c*/ 	.word	index@(_ZN2at6native18elementwise_kernelILi128ELi4EZNS0_15gpu_kernel_implINS0_13AUnaryFunctorIlllZZZNS0_19minimum_kernel_cudaERNS_18TensorIteratorBaseEENKUlvE_clEvENKUlvE2_clEvEUlllE_EEEEvS5_RKT_EUliE_EEviT1_)
        /*13a0*/ 	.word	0x0000001a


	//----- nvinfo : EIATTR_FRAME_SIZE
	.align		4
.L_887:
        /*13a4*/ 	.byte	0x04, 0x11
        /*13a6*/ 	.short	(.L_889 - .L_888)
	.align		4
.L_888:
        /*13a8*/ 	.word	index@(_ZN2at6native18elementwise_kernelILi128ELi4EZNS0_15gpu_kernel_implINS0_13AUnaryFunctorIlllZZZNS0_19minimum_kernel_cudaERNS_18TensorIteratorBaseEENKUlvE_clEvENKUlvE2_clEvEUlllE_EEEEvS5_RKT_EUliE_EEviT1_)
        /*13ac*/ 	.word	0x00000000


	//----- nvinfo : EIATTR_REGCOUNT
	.align		4
.L_889:
        /*13b0*/ 	.byte	0x04, 0x2f
        /*13b2*/ 	.short	(.L_891 - .L_890)
	.align		4
.L_890:
        /*13b4*/ 	.word	index@(_ZN2at6native29vectorized_elementwise_kernelILi8ENS0_13BinaryFunctorIsssZZZNS0_19minimum_kernel_cudaERNS_18TensorIteratorBaseEENKUlvE_clEvENKUlvE3_clEvEUlssE_EESt5arrayIPcLm3EEEEviT0_T1_)
        /*13b8*/ 	.word	0x00000020


	//----- nvinfo : EIATTR_FRAME_SIZE
	.align		4
.L_891:
        /*13bc*/ 	.byte	0x04, 0x11
        /*13be*/ 	.short	(.L_893 - .L_892)
	.align		4
.L_892:
        /*13c0*/ 	.word	index@(_ZN2at6native29vectorized_elementwise_kernelILi8ENS0_13BinaryFunctorIsssZZZNS0_19minimum_kernel_cudaERNS_18TensorIteratorBaseEENKUlvE_clEvENKUlvE3_clEvEUlssE_EESt5arrayIPcLm3EEEEviT0_T1_)
        /*13c4*/ 	.word	0x00000000


	//----- nvinfo : EIATTR_REGCOUNT
	.align		4
.L_893:
        /*13c8*/ 	.byte	0x04, 0x2f
        /*13ca*/ 	.short	(.L_895 - .L_894)
	.align		4
.L_894:
        /*13cc*/ 	.word	index@(_ZN2at6native29vectorized_elementwise_kernelILi4ENS0_13BinaryFunctorIsssZZZNS0_19minimum_kernel_cudaERNS_18TensorIteratorBaseEENKUlvE_clEvENKUlvE3_clEvEUlssE_EESt5arrayIPcLm3EEEEviT0_T1_)
        /*13d0*/ 	.word	0x00000020


	//----- nvinfo : EIATTR_FRAME_SIZE
	.align		4
.L_895:
        /*13d4*/ 	.byte	0x04, 0x11
        /*13d6*/ 	.short	(.L_897 - .L_896)
	.align		4
.L_896:
        /*13d8*/ 	.word	index@(_ZN2at6native29vectorized_elementwise_kernelILi4ENS0_13BinaryFunctorIsssZZZNS0_19minimum_kernel_cudaERNS_18TensorIteratorBaseEENKUlvE_clEvENKUlvE3_clEvEUlssE_EESt5arrayIPcLm3EEEEviT0_T1_)
        /*13dc*/ 	.word	0x00000000


	//----- nvinfo : EIATTR_REGCOUNT
	.align		4
.L_897:
        /*13e0*/ 	.byte	0x04, 0x2f
        /*13e2*/ 	.short	(.L_899 - .L_898)
	.align		4
.L_898:
        /*13e4*/ 	.word	index@(_ZN2at6native29vectorized_elementwise_kernelILi2ENS0_13BinaryFunctorIsssZZZNS0_19minimum_kernel_cudaERNS_18TensorIteratorBaseEENKUlvE_clEvENKUlvE3_clEvEUlssE_EESt5arrayIPcLm3EEEEviT0_T1_)
        /*13e8*/ 	.word	0x00000020


	//----- nvinfo : EIATTR_FRAME_SIZE
	.align		4
.L_899:
        /*13ec*/ 	.byte	0x04, 0x11
        /*13ee*/ 	.short	(.L_901 - .L_900)
	.align		4
.L_900:
        /*13f0*/ 	.word	index@(_ZN2at6native29vectorized_elementwise_kernelILi2ENS0_13BinaryFunctorIsssZZZNS0_19minimum_kernel_cudaERNS_18TensorIteratorBaseEENKUlvE_clEvENKUlvE3_clEvEUlssE_EESt5arrayIPcLm3EEEEviT0_T1_)
        /*13f4*/ 	.word	0x00000000


	//----- nvinfo : EIATTR_REGCOUNT
	.align		4
.L_901:
        /*13f8*/ 	.byte	0x04, 0x2f
        /*13fa*/ 	.short	(.L_903 - .L_902)
	.align		4
.L_902:
        /*13fc*/ 	.word	index@(_ZN2at6native27unrolled_elementwise_kernelINS0_13BinaryFunctorIsssZZZNS0_19minimum_kernel_cudaERNS_18TensorIteratorBaseEENKUlvE_clEvENKUlvE3_clEvEUlssE_EESt5arrayIPcLm3EELi4E23TrivialOffsetCalculatorILi2EjESC_ILi1EjENS0_6memory15LoadWithoutCastENSF_16StoreWithoutCastEEEviT_T0_T2_T3_T4_T5_)
        /*1400*/ 	.word	0x0000001a


	//----- nvinfo : EIATTR_FRAME_SIZE
	.align		4
.L_903:
        /*1404*/ 	.byte	0x04, 0x11
        /*1406*/ 	.short	(.L_905 - .L_904)
	.align		4
.L_904:
        /*1408*/ 	.word	index@(_ZN2at6native27unrolled_elementwise_kernelINS0_13BinaryFunctorIsssZZZNS0_19minimum_kernel_cudaERNS_18TensorIteratorBaseEENKUlvE_clEvENKUlvE3_clEvEUlssE_EESt5arrayIPcLm3EELi4E23TrivialOffsetCalculatorILi2EjESC_ILi1EjENS0_6memory15LoadWithoutCastENSF_16StoreWithoutCastEEEviT_T0_T2_T3_T4_T5_)
        /*140c*/ 	.word	0x00000000


	//----- nvinfo : EIATTR_REGCOUNT
	.align		4
.L_905:
        /*1410*/ 	.byte	0x04, 0x2f
        /*1412*/ 	.short	(.L_907 - .L_906)
	.align		4
.L_906:
        /*1414*/ 	.word	index@(_ZN2at6native18elementwise_kernelILi128ELi4EZNS0_22gpu_kernel_impl_nocastINS0_13BinaryFunctorIsssZZZNS0_19minimum_kernel_cudaERNS_18TensorIteratorBaseEENKUlvE_clEvENKUlvE3_clEvEUlssE_EEEEvS5_RKT_EUliE_EEviT1_)
        /*1418*/ 	.word	0x00000012


	//----- nvinfo : EIATTR_FRAME_SIZE
	.align		4
.L_907:
        /*141c*/ 	.byte	0x04, 0x11
        /*141e*/ 	.short	(.L_909 - .L_908)
	.align		4
.L_908:
        /*1420*/ 	.word	index@(_ZN2at6native18elementwise_kernelILi128ELi4EZNS0_22gpu_kernel_impl_nocastINS0_13BinaryFunctorIsssZZZNS0_19minimum_kernel_cudaERNS_18TensorIteratorBaseEENKUlvE_clEvENKUlvE3_clEvEUlssE_EEEEvS5_RKT_EUliE_EEviT1_)
        /*1424*/ 	.word	0x00000000


	//----- nvinfo : EIATTR_REGCOUNT
	.align		4
.L_909:
        /*1428*/ 	.byte	0x04, 0x2f
        /*142a*/ 	.short	(.L_911 - .L_910)
	.align		4
.L_910:
        /*142c*/ 	.word	index@(_ZN2at6native27unrolled_elementwise_kernelINS0_13BinaryFunctorIsssZZZNS0_19minimum_kernel_cudaERNS_18TensorIteratorBaseEENKUlvE_clEvENKUlvE3_clEvEUlssE_EESt5arrayIPcLm3EELi4E23TrivialOffsetCalculatorILi2EjESC_ILi1EjENS0_6memory12LoadWithCastILi2EEENSF_13StoreWithCastILi1EEEEEviT_T0_T2_T3_T4_T5_)
        /*1430*/ 	.word	0x0000001f


	//----- nvinfo : EIATTR_FRAME_SIZE
	.align		4
.L_911:
        /*1434*/ 	.byte	0x04, 0x11
        /*1436*/ 	.short	(.L_913 - .L_912)
	.align		4
.L_912:
        /*1438*/ 	.word	index@(_ZN2at6native27unrolled_elementwise_kernelINS0_13BinaryFunctorIsssZZZNS0_19minimum_kernel_cudaERNS_18TensorIteratorBaseEENKUlvE_clEvENKUlvE3_clEvEUlssE_EESt5arrayIPcLm3EELi4E23TrivialOffsetCalculatorILi2EjESC_ILi1EjENS0_6memory12LoadWithCastILi2EEENSF_13StoreWithCastILi1EEEEEviT_T0_T2_T3_T4_T5_)
        /*143c*/ 	.word	0x00000000


	//----- nvinfo : EIATTR_REGCOUNT
	.align		4
.L_913:
        /*1440*/ 	.byte	0x04, 0x2f
        /*1442*/ 	.short	(.L_915 - .L_914)
	.align		4
.L_914:
        /*1444*/ 	.word	index@(_ZN2at6native18elementwise_kernelILi128ELi4EZNS0_15gpu_kernel_implINS0_13BinaryFunctorIsssZZZNS0_19minimum_kernel_cudaERNS_18TensorIteratorBaseEENKUlvE_clEvENKUlvE3_clEvEUlssE_EEEEvS5_RKT_EUliE_EEviT1_)
        /*1448*/ 	.word	0x0000001a


	//----- nvinfo : EIATTR_FRAME_SIZE
	.align		4
.L_915:
        /*144c*/ 	.byte	0x04, 0x11
        /*144e*/ 	.short	(.L_917 - .L_916)
	.align		4
.L_916:
        /*1450*/ 	.word	index@(_ZN2at6native18elementwise_kernelILi128ELi4EZNS0_15gpu_kernel_implINS0_13BinaryFunctorIsssZZZNS0_19minimum_kernel_cudaERNS_18TensorIteratorBaseEENKUlvE_clEvENKUlvE3_clEvEUlssE_EEEEvS5_RKT_EUliE_EEviT1_)
        /*1454*/ 	.word	0x00000000


	//----- nvinfo : EIATTR_REGCOUNT
	.align		4
.L_917:
        /*1458*/ 	.byte	0x04, 0x2f
        /*145a*/ 	.short	(.L_919 - .L_918)
	.align		4
.L_918:
        /*145c*/ 	.word	index@(_ZN2at6native29vectorized_elementwise_kernelILi8ENS0_13AUnaryFunctorIsssZZZNS0_19minimum_kernel_cudaERNS_18TensorIteratorBaseEENKUlvE_clEvENKUlvE3_clEvEUlssE_EESt5arrayIPcLm2EEEEviT0_T1_)
        /*1460*/ 	.word	0x00000020


	//----- nvinfo : EIATTR_FRAME_SIZE
	.align		4
.L_919:
        /*1464*/ 	.byte	0x04, 0x11
        /*1466*/ 	.short	(.L_921 - .L_920)
	.align		4
.L_920:
        /*1468*/ 	.word	index@(_ZN2at6native29vectorized_elementwise_kernelILi8ENS0_13AUnaryFunctorIsssZZZNS0_19minimum_kernel_cudaERNS_18TensorIteratorBaseEENKUlvE_clEvENKUlvE3_clEvEUlssE_EESt5arrayIPcLm2EEEEviT0_T1_)
        /*146c*/ 	.word	0x00000000


	//----- nvinfo : EIATTR_REGCOUNT
	.align		4
.L_921:
        /*1470*/ 	.byte	0x04, 0x2f
        /*1472*/ 	.short	(.L_923 - .L_922)
	.align		4
.L_922:
        /*1474*/ 	.word	index@(_ZN2at6native29vectorized_elementwise_kernelILi4ENS0_13AUnaryFunctorIsssZZZNS0_19minimum_kernel_cudaERNS_18TensorIteratorBaseEENKUlvE_clEvENKUlvE3_clEvEUlssE_EESt5arrayIPcLm2EEEEviT0_T1_)
        /*1478*/ 	.word	0x00000020


	//----- nvinfo : EIATTR_FRAME_SIZE
	.align		4
.L_923:
        /*147c*/ 	.byte	0x04, 0x11
        /*147e*/ 	.short	(.L_925 - .L_924)
	.align		4
.L_924:
        /*1480*/ 	.word	index@(_ZN2at6native29vectorized_elementwise_kernelILi4ENS0_13AUnaryFunctorIsssZZZNS0_19minimum_kernel_cudaERNS_18TensorIteratorBaseEENKUlvE_clEvENKUlvE3_clEvEUlssE_EESt5arrayIPcLm2EEEEviT0_T1_)
        /*1484*/ 	.word	0x00000000


	//----- nvinfo : EIATTR_REGCOUNT
	.align		4
.L_925:
        /*1488*/ 	.byte	0x04, 0x2f
        /*148a*/ 	.short	(.L_927 - .L_926)
	.align		4
.L_926:
        /*148c*/ 	.word	index@(_ZN2at6native29vectorized_elementwise_kernelILi2ENS0_13AUnaryFunctorIsssZZZNS0_19minimum_kernel_cudaERNS_18TensorIteratorBaseEENKUlvE_clEvENKUlvE3_clEvEUlssE_EESt5arrayIPcLm2EEEEviT0_T1_)
        /*1490*/ 	.word	0x00000020


	//----- nvinfo : EIATTR_FRAME_SIZE
	.align		4
.L_927:
        /*1494*/ 	.byte	0x04, 0x11
        /*1496*/ 	.short	(.L_929 - .L_928)
	.align		4
.L_928:
        /*1498*/ 	.word	index@(_ZN2at6native29vectorized_elementwise_kernelILi2ENS0_13AUnaryFunctorIsssZZZNS0_19minimum_kernel_cudaERNS_18TensorIteratorBaseEENKUlvE_clEvENKUlvE3_clEvEUlssE_EESt5arrayIPcLm2EEEEviT0_T1_)
        /*149c*/ 	.word	0x00000000


	//----- nvinfo : EIATTR_REGCOUNT
	.align		4
.L_929:
        /*14a0*/ 	.byte	0x04, 0x2f
        /*14a2*/ 	.short	(.L_931 - .L_930)
	.align		4
.L_930:
        /*14a4*/ 	.word	index@(_ZN2at6native27unrolled_elementwise_kernelINS0_13AUnaryFunctorIsssZZZNS0_19minimum_kernel_cudaERNS_18TensorIteratorBaseEENKUlvE_clEvENKUlvE3_clEvEUlssE_EESt5arrayIPcLm2EELi4E23TrivialOffsetCalculatorILi1EjESD_NS0_6memory15LoadWithoutCastENSE_16StoreWithoutCastEEEviT_T0_T2_T3_T4_T5_)
        /*14a8*/ 	.word	0x00000018


	//----- nvinfo : EIATTR_FRAME_SIZE
	.align		4
.L_931:
        /*14ac*/ 	.byte	0x04, 0x11
        /*14ae*/ 	.short	(.L_933 - .L_932)
	.align		4
.L_932:
        /*14b0*/ 	.word	index@(_ZN2at6native27unrolled_elementwise_kernelINS0_13AUnaryFunctorIsssZZZNS0_19minimum_kernel_cudaERNS_18TensorIteratorBaseEENKUlvE_clEvENKUlvE3_clEvEUlssE_EESt5arrayIPcLm2EELi4E23TrivialOffsetCalculatorILi1EjESD_NS0_6memory15LoadWithoutCastENSE_16StoreWithoutCastEEEviT_T0_T2_T3_T4_T5_)
        /*14b4*/ 	.word	0x00000000


	//----- nvinfo : EIATTR_REGCOUNT
	.align		4
.L_933:
        /*14b8*/ 	.byte	0x04, 0x2f
        /*14ba*/ 	.short	(.L_935 - .L_934)
	.align		4
.L_934:
        /*14bc*/ 	.word	index@(_ZN2at6native18elementwise_kernelILi128ELi4EZNS0_22gpu_kernel_impl_nocastINS0_13AUnaryFunctorIsssZZZNS0_19minimum_kernel_cudaERNS_18TensorIteratorBaseEENKUlvE_clEvENKUlvE3_clEvEUlssE_EEEEvS5_RKT_EUliE_EEviT1_)
        /*14c0*/ 	.word	0x00000012


	//----- nvinfo : EIATTR_FRAME_SIZE
	.align		4
.L_935:
        /*14c4*/ 	.byte	0x04, 0x11
        /*14c6*/ 	.short	(.L_937 - .L_936)
	.align		4
.L_936:
        /*14c8*/ 	.word	index@(_ZN2at6native18elementwise_kernelILi128ELi4EZNS0_22gpu_kernel_impl_nocastINS0_13AUnaryFunctorIsssZZZNS0_19minimum_kernel_cudaERNS_18TensorIteratorBaseEENKUlvE_clEvENKUlvE3_clEvEUlssE_EEEEvS5_RKT_EUliE_EEviT1_)
        /*14cc*/ 	.word	0x00000000


	//----- nvinfo : EIATTR_REGCOUNT
	.align		4
.L_937:
        /*14d0*/ 	.byte	0x04, 0x2f
        /*14d2*/ 	.short	(.L_939 - .L_938)
	.align		4
.L_938:
        /*14d4*/ 	.word	index@(_ZN2at6native27unrolled_elementwise_kernelINS0_13AUnaryFunctorIsssZZZNS0_19minimum_kernel_cudaERNS_18TensorIteratorBaseEENKUlvE_clEvENKUlvE3_clEvEUlssE_EESt5arrayIPcLm2EELi4E23TrivialOffsetCalculatorILi1EjESD_NS0_6memory12LoadWithCastILi1EEENSE_13StoreWithCastILi1EEEEEviT_T0_T2_T3_T4_T5_)
        /*14d8*/ 	.word	0x0000001c


	//----- nvinfo : EIATTR_FRAME_SIZE
	.align		4
.L_939:
        /*14dc*/ 	.byte	0x04, 0x11
        /*14de*/ 	.short	(.L_941 - .L_940)
	.align		4
.L_940:
        /*14e0*/ 	.word	index@(_ZN2at6native27unrolled_elementwise_kernelINS0_13AUnaryFunctorIsssZZZNS0_19minimum_kernel_cudaERNS_18TensorIteratorBaseEENKUlvE_clEvENKUlvE3_clEvEUlssE_EESt5arrayIPcLm2EELi4E23TrivialOffsetCalculatorILi1EjESD_NS0_6memory12LoadWithCastILi1EEENSE_13StoreWithCastILi1EEEEEviT_T0_T2_T3_T4_T5_)
        /*14e4*/ 	.word	0x00000000


	//----- nvinfo : EIATTR_REGCOUNT
	.align		4
.L_941:
        /*14e8*/ 	.byte	0x04, 0x2f
        /*14ea*/ 	.short	(.L_943 - .L_942)
	.align		4
.L_942:
        /*14ec*/ 	.word	index@(_ZN2at6native18elementwise_kernelILi128ELi4EZNS0_15gpu_kernel_implINS0_13AUnaryFunctorIsssZZZNS0_19minimum_kernel_cudaERNS_18TensorIteratorBaseEENKUlvE_clEvENKUlvE3_clEvEUlssE_EEEEvS5_RKT_EUliE_EEviT1_)
        /*14f0*/ 	.word	0x0000001a


	//----- nvinfo : EIATTR_FRAME_SIZE
	.align		4
.L_943:
        /*14f4*/ 	.byte	0x04, 0x11
        /*14f6*/ 	.short	(.L_945 - .L_944)
	.align		4
.L_944:
        /*14f8*/ 	.word	index@(_ZN2at6native18elementwise_kernelILi128ELi4EZNS0_15gpu_kernel_implINS0_13AUnaryFunctorIsssZZZNS0_19minimum_kernel_cudaERNS_18TensorIteratorBaseEENKUlvE_clEvENKUlvE3_clEvEUlssE_EEEEvS5_RKT_EUliE_EEviT1_)
        /*14fc*/ 	.word	0x00000000


	//----- nvinfo : EIATTR_REGCOUNT
	.align		4
.L_945:
        /*1500*/ 	.byte	0x04, 0x2f
        /*1502*/ 	.short	(.L_947 - .L_946)
	.align		4
.L_946:
        /*1504*/ 	.word	index@(_ZN2at6native29vectorized_elementwise_kernelILi8ENS0_13BinaryFunctorIdddZZZNS0_19minimum_kernel_cudaERNS_18TensorIteratorBaseEENKUlvE0_clEvENKUlvE_clEvEUlddE_EESt5arrayIPcLm3EEEEviT0_T1_)
        /*1508*/ 	.word	0x00000030


	//----- nvinfo : EIATTR_FRAME_SIZE
	.align		4
.L_947:
        /*150c*/ 	.byte	0x04, 0x11
        /*150e*/ 	.short	(.L_949 - .L_948)
	.align		4
.L_948:
        /*1510*/ 	.word	index@(_ZN2at6native29vectorized_elementwise_kernelILi8ENS0_13BinaryFunctorIdddZZZNS0_19minimum_kernel_cudaERNS_18TensorIteratorBaseEENKUlvE0_clEvENKUlvE_clEvEUlddE_EESt5arrayIPcLm3EEEEviT0_T1_)
        /*1514*/ 	.word	0x00000000


	//----- nvinfo : EIATTR_REGCOUNT
	.align		4
.L_949:
        /*1518*/ 	.byte	0x04, 0x2f
        /*151a*/ 	.short	(.L_951 - .L_950)
	.align		4
.L_950:
        /*151c*/ 	.word	index@(_ZN2at6native29vectorized_elementwise_kernelILi4ENS0_13BinaryFunctorIdddZZZNS0_19minimum_kernel_cudaERNS_18TensorIteratorBaseEENKUlvE0_clEvENKUlvE_clEvEUlddE_EESt5arrayIPcLm3EEEEviT0_T1_)
        /*1520*/ 	.word	0x00000030


	//----- nvinfo : EIATTR_FRAME_SIZE
	.align		4
.L_951:
        /*1524*/ 	.byte	0x04, 0x11
        /*1526*/ 	.short	(.L_953 - .L_952)
	.align		4
.L_952:
        /*1528*/ 	.word	index@(_ZN2at6native29vectorized_elementwise_kernelILi4ENS0_13BinaryFunctorIdddZZZNS0_19minimum_kernel_cudaERNS_18TensorIteratorBaseEENKUlvE0_clEvENKUlvE_clEvEUlddE_EESt5arrayIPcLm3EEEEviT0_T1_)
        /*152c*/ 	.word	0x00000000


	//----- nvinfo : EIATTR_REGCOUNT
	.align		4
.L_953:
        /*1530*/ 	.byte	0x04, 0x2f
        /*1532*/ 	.short	(.L_955 - .L_954)
	.align		4
.L_954:
        /*1534*/ 	.word	index@(_ZN2at6native29vectorized_elementwise_kernelILi2ENS0_13BinaryFunctorIdddZZZNS0_19minimum_kernel_cudaERNS_18TensorIteratorBaseEENKUlvE0_clEvENKUlvE_clEvEUlddE_EESt5arrayIPcLm3EEEEviT0_T1_)
        /*1538*/ 	.word	0x00000030


	//----- nvinfo : EIATTR_FRAME_SIZE
	.align		4
.L_955:
        /*153c*/ 	.byte	0x04, 0x11
        /*153e*/ 	.short	(.L_957 - .L_956)
	.align		4
.L_956:
        /*1540*/ 	.word	index@(_ZN2at6native29vectorized_elementwise_kernelILi2ENS0_13BinaryFunctorIdddZZZNS0_19minimum_kernel_cudaERNS_18TensorIteratorBaseEENKUlvE0_clEvENKUlvE_clEvEUlddE_EESt5arrayIPcLm3EEEEviT0_T1_)
        /*1544*/ 	.word	0x00000000


	//----- nvinfo : EIATTR_REGCOUNT
	.align		4
.L_957:
        /*1548*/ 	.byte	0x04, 0x2f
        /*154a*/ 	.short	(.L_959 - .L_958)
	.align		4
.L_958:
        /*154c*/ 	.word	index@(_ZN2at6native27unrolled_elementwise_kernelINS0_13BinaryFunctorIdddZZZNS0_19minimum_kernel_cudaERNS_18TensorIteratorBaseEENKUlvE0_clEvENKUlvE_clEvEUlddE_EESt5arrayIPcLm3EELi4E23TrivialOffsetCalculatorILi2EjESC_ILi1EjENS0_6memory15LoadWithoutCastENSF_16StoreWithoutCastEEEviT_T0_T2_T3_T4_T5_)
        /*1550*/ 	.word	0x0000001e


	//----- nvinfo : EIATTR_FRAME_SIZE
	.align		4
.L_959:
        /*1554*/ 	.byte	0x04, 0x11
        /*1556*/ 	.short	(.L_961 - .L_960)
	.align		4
.L_960:
        /*1558*/ 	.word	index@(_ZN2at6native27unrolled_elementwise_kernelINS0_13BinaryFunctorIdddZZZNS0_19minimum_kernel_cudaERNS_18TensorIteratorBaseEENKUlvE0_clEvENKUlvE_clEvEUlddE_EESt5arrayIPcLm3EELi4E23TrivialOffsetCalculatorILi2EjESC_ILi1EjENS0_6memory15LoadWithoutCastENSF_16StoreWithoutCastEEEviT_T0_T2_T3_T4_T5_)
        /*155c*/ 	.word	0x00000000


	//----- nvinfo : EIATTR_REGCOUNT
	.align		4
.L_961:
        /*1560*/ 	.byte	0x04, 0x2f
        /*1562*/ 	.short	(.L_963 - .L_962)
	.align		4
.L_962:
        /*1564*/ 	.word	index@(_ZN2at6native18elementwise_kernelILi128ELi2EZNS0_22gpu_kernel_impl_nocastINS0_13BinaryFunctorIdddZZZNS0_19minimum_kernel_cudaERNS_18TensorIteratorBaseEENKUlvE0_clEvENKUlvE_clEvEUlddE_EEEEvS5_RKT_EUliE_EEviT1_)
        /*1568*/ 	.word	0x00000012


	//----- nvinfo : EIATTR_FRAME_SIZE
	.align		4
.L_963:
        /*156c*/ 	.byte	0x04, 0x11
        /*156e*/ 	.short	(.L_965 - .L_964)
	.align		4
.L_964:
        /*1570*/ 	.word	index@(_ZN2at6native18elementwise_kernelILi128ELi2EZNS0_22gpu_kernel_impl_nocastINS0_13BinaryFunctorIdddZZZNS0_19minimum_kernel_cudaERNS_18TensorIteratorBaseEENKUlvE0_clEvENKUlvE_clEvEUlddE_EEEEvS5_RKT_EUliE_EEviT1_)
        /*1574*/ 	.word	0x00000000


	//----- nvinfo : EIATTR_REGCOUNT
	.align		4
.L_965:
        /*1578*/ 	.byte	0x04, 0x2f
        /*157a*/ 	.short	(.L_967 - .L_966)
	.align		4
.L_966:
        /*157c*/ 	.word	index@(_ZN2at6native27unrolled_elementwise_kernelINS0_13BinaryFunctorIdddZZZNS0_19minimum_kernel_cudaERNS_18TensorIteratorBaseEENKUlvE0_clEvENKUlvE_clEvEUlddE_EESt5arrayIPcLm3EELi4E23TrivialOffsetCalculatorILi2EjESC_ILi1EjENS0_6memory12LoadWithCastILi2EEENSF_13StoreWithCastILi1EEEEEviT_T0_T2_T3_T4_T5_)
        /*1580*/ 	.word	0x00000028


	//----- nvinfo : EIATTR_FRAME_SIZE
	.align		4
.L_967:
        /*1584*/ 	.byte	0x04, 0x11
        /*1586*/ 	.short	(.L_969 - .L_968)
	.align		4
.L_968:
        /*1588*/ 	.word	index@(_ZN2at6native27unrolled_elementwise_kernelINS0_13BinaryFunctorIdddZZZNS0_19minimum_kernel_cudaERNS_18TensorIteratorBaseEENKUlvE0_clEvENKUlvE_clEvEUlddE_EESt5arrayIPcLm3EELi4E23TrivialOffsetCalculatorILi2EjESC_ILi1EjENS0_6memory12LoadWithCastILi2EEENSF_13StoreWithCastILi1EEEEEviT_T0_T2_T3_T4_T5_)
        /*158c*/ 	.word	0x00000000


	//----- nvinfo : EIATTR_REGCOUNT
	.align		4
.L_969:
        /*1590*/ 	.byte	0x04, 0x2f
        /*1592*/ 	.short	(.L_971 - .L_970)
	.align		4
.L_970:
        /*1594*/ 	.word	index@(_ZN2at6native18elementwise_kernelILi128ELi4EZNS0_15gpu_kernel_implINS0_13BinaryFunctorIdddZZZNS0_19minimum_kernel_cudaERNS_18TensorIteratorBaseEENKUlvE0_clEvENKUlvE_clEvEUlddE_EEEEvS5_RKT_EUliE_EEviT1_)
        /*1598*/ 	.word	0x0000001c


	//----- nvinfo : EIATTR_FRAME_SIZE
	.align		4
.L_971:
        /*159c*/ 	.byte	0x04, 0x11
        /*159e*/ 	.short	(.L_973 - .L_972)
	.align		4
.L_972:
        /*15a0*/ 	.word	index@(_ZN2at6native18elementwise_kernelILi128ELi4EZNS0_15gpu_kernel_implINS0_13BinaryFunctorIdddZZZNS0_19minimum_kernel_cudaERNS_18TensorIteratorBaseEENKUlvE0_clEvENKUlvE_clEvEUlddE_EEEEvS5_RKT_EUliE_EEviT1_)
        /*15a4*/ 	.word	0x00000000


	//----- nvinfo : EIATTR_REGCOUNT
	.align		4
.L_973:
        /*15a8*/ 	.byte	0x04, 0x2f
        /*15aa*/ 	.short	(.L_975 - .L_974)
	.align		4
.L_974:
        /*15ac*/ 	.word	index@(_ZN2at6native29vectorized_elementwise_kernelILi8ENS0_13AUnaryFunctorIdddZZZNS0_19minimum_kernel_cudaERNS_18TensorIteratorBaseEENKUlvE0_clEvENKUlvE_clEvEUlddE_EESt5arrayIPcLm2EEEEviT0_T1_)
        /*15b0*/ 	.word	0x0000002e


	//----- nvinfo : EIATTR_FRAME_SIZE
	.align		4
.L_975:
        /*15b4*/ 	.byte	0x04, 0x11
        /*15b6*/ 	.short	(.L_977 - .L_976)
	.align		4
.L_976:
        /*15b8*/ 	.word	index@(_ZN2at6native29vectorized_elementwise_kernelILi8ENS0_13AUnaryFunctorIdddZZZNS0_19minimum_kernel_cudaERNS_18TensorIteratorBaseEENKUlvE0_clEvENKUlvE_clEvEUlddE_EESt5arrayIPcLm2EEEEviT0_T1_)
        /*15bc*/ 	.word	0x00000000


	//----- nvinfo : EIATTR_REGCOUNT
	.align		4
.L_977:
        /*15c0*/ 	.byte	0x04, 0x2f
        /*15c2*/ 	.short	(.L_979 - .L_978)
	.align		4
.L_978:
        /*15c4*/ 	.word	index@(_ZN2at6native29vectorized_elementwise_kernelILi4ENS0_13AUnaryFunctorIdddZZZNS0_19minimum_kernel_cudaERNS_18TensorIteratorBaseEENKUlvE0_clEvENKUlvE_clEvEUlddE_EESt5arrayIPcLm2EEEEviT0_T1_)
        /*15c8*/ 	.word	0x0000002e


	//----- nvinfo : EIATTR_FRAME_SIZE
	.align		4
.L_979:
        /*15cc*/ 	.byte	0x04, 0x11
        /*15ce*/ 	.short	(.L_981 - .L_980)
	.align		4
.L_980:
        /*15d0*/ 	.word	index@(_ZN2at6native29vectorized_elementwise_kernelILi4ENS0_13AUnaryFunctorIdddZZZNS0_19minimum_kernel_cudaERNS_18TensorIteratorBaseEENKUlvE0_clEvENKUlvE_clEvEUlddE_EESt5arrayIPcLm2EEEEviT0_T1_)
        /*15d4*/ 	.word	0x00000000


	//----- nvinfo : EIATTR_REGCOUNT
	.align		4
.L_981:
        /*15d8*/ 	.byte	0x04, 0x2f
        /*15da*/ 	.short	(.L_983 - .L_982)
	.align		4
.L_982:
        /*15dc*/ 	.word	index@(_ZN2at6native29vectorized_elementwise_kernelILi2ENS0_13AUnaryFunctorIdddZZZNS0_19minimum_kernel_cudaERNS_18TensorIteratorBaseEENKUlvE0_clEvENKUlvE_clEvEUlddE_EESt5arrayIPcLm2EEEEviT0_T1_)
        /*15e0*/ 	.word	0x0000002e


	//----- nvinfo : EIATTR_FRAME_SIZE
	.align		4
.L_983:
        /*15e4*/ 	.byte	0x04, 0x11
        /*15e6*/ 	.short	(.L_985 - .L_984)
	.align		4
.L_984:
        /*15e8*/ 	.word	index@(_ZN2at6native29vectorized_elementwise_kernelILi2ENS0_13AUnaryFunctorIdddZZZNS0_19minimum_kernel_cudaERNS_18TensorIteratorBaseEENKUlvE0_clEvENKUlvE_clEvEUlddE_EESt5arrayIPcLm2EEEEviT0_T1_)
        /*15ec*/ 	.word	0x00000000


	//----- nvinfo : EIATTR_REGCOUNT
	.align		4
.L_985:
        /*15f0*/ 	.byte	0x04, 0x2f
        /*15f2*/ 	.short	(.L_987 - .L_986)
	.align		4
.L_986:
        /*15f4*/ 	.word	index@(_ZN2at6native27unrolled_elementwise_kernelINS0_13AUnaryFunctorIdddZZZNS0_19minimum_kernel_cudaERNS_18TensorIteratorBaseEENKUlvE0_clEvENKUlvE_clEvEUlddE_EESt5arrayIPcLm2EELi4E23TrivialOffsetCalculatorILi1EjESD_NS0_6memory15LoadWithoutCastENSE_16StoreWithoutCastEEEviT_T0_T2_T3_T4_T5_)
        /*15f8*/ 	.word	0x00000020


	//----- nvinfo : EIATTR_FRAME_SIZE
	.align		4
.L_987:
        /*15fc*/ 	.byte	0x04, 0x11
        /*15fe*/ 	.short	(.L_989 - .L_988)
	.align		4
.L_988:
        /*1600*/ 	.word	index@(_ZN2at6native27unrolled_elementwise_kernelINS0_13AUnaryFunctorIdddZZZNS0_19minimum_kernel_cudaERNS_18TensorIteratorBaseEENKUlvE0_clEvENKUlvE_clEvEUlddE_EESt5arrayIPcLm2EELi4E23TrivialOffsetCalculatorILi1EjESD_NS0_6memory15LoadWithoutCastENSE_16StoreWithoutCastEEEviT_T0_T2_T3_T4_T5_)
        /*1604*/ 	.word	0x00000000


	//----- nvinfo : EIATTR_REGCOUNT
	.align		4
.L_989:
        /*1608*/ 	.byte	0x04, 0x2f
        /*160a*/ 	.short	(.L_991 - .L_990)
	.align		4
.L_990:
        /*160c*/ 	.word	index@(_ZN2at6native18elementwise_kernelILi128ELi2EZNS0_22gpu_kernel_impl_nocastINS0_13AUnaryFunctorIdddZZZNS0_19minimum_kernel_cudaERNS_18TensorIteratorBaseEENKUlvE0_clEvENKUlvE_clEvEUlddE_EEEEvS5_RKT_EUliE_EEviT1_)
        /*1610*/ 	.word	0x00000012


	//----- nvinfo : EIATTR_FRAME_SIZE
	.align		4
.L_991:
        /*1614*/ 	.byte	0x04, 0x11
        /*1616*/ 	.short	(.L_993 - .L_992)
	.align		4
.L_992:
        /*1618*/ 	.word	index@(_ZN2at6native18elementwise_kernelILi128ELi2EZNS0_22gpu_kernel_impl_nocastINS0_13AUnaryFunctorIdddZZZNS0_19minimum_kernel_cudaERNS_18TensorIteratorBaseEENKUlvE0_clEvENKUlvE_clEvEUlddE_EEEEvS5_RKT_EUliE_EEviT1_)
        /*161c*/ 	.word	0x00000000


	//----- nvinfo : EIATTR_REGCOUNT
	.align		4
.L_993:
        /*1620*/ 	.byte	0x04, 0x2f
        /*1622*/ 	.short	(.L_995 - .L_994)
	.align		4
.L_994:
        /*1624*/ 	.word	index@(_ZN2at6native27unrolled_elementwise_kernelINS0_13AUnaryFunctorIdddZZZNS0_19minimum_kernel_cudaERNS_18TensorIteratorBaseEENKUlvE0_clEvENKUlvE_clEvEUlddE_EESt5arrayIPcLm2EELi4E23TrivialOffsetCalculatorILi1EjESD_NS0_6memory12LoadWithCastILi1EEENSE_13StoreWithCastILi1EEEEEviT_T0_T2_T3_T4_T5_)
        /*1628*/ 	.word	0x00000024


	//----- nvinfo : EIATTR_FRAME_SIZE
	.align		4
.L_995:
        /*162c*/ 	.byte	0x04, 0x11
        /*162e*/ 	.short	(.L_997 - .L_996)
	.align		4
.L_996:
        /*1630*/ 	.word	index@(_ZN2at6native27unrolled_elementwise_kernelINS0_13AUnaryFunctorIdddZZZNS0_19minimum_kernel_cudaERNS_18TensorIteratorBaseEENKUlvE0_clEvENKUlvE_clEvEUlddE_EESt5arrayIPcLm2EELi4E23TrivialOffsetCalculatorILi1EjESD_NS0_6memory12LoadWithCastILi1EEENSE_13StoreWithCastILi1EEEEEviT_T0_T2_T3_T4_T5_)
        /*1634*/ 	.word	0x00000000


	//----- nvinfo : EIATTR_REGCOUNT
	.align		4
.L_997:
        /*1638*/ 	.byte	0x04, 0x2f
        /*163a*/ 	.short	(.L_999 - .L_998)
	.align		4
.L_998:
        /*163c*/ 	.word	index@(_ZN2at6native18elementwise_kernelILi128ELi4EZNS0_15gpu_kernel_implINS0_13AUnaryFunctorIdddZZZNS0_19minimum_kernel_cudaERNS_18TensorIteratorBaseEENKUlvE0_clEvENKUlvE_clEvEUlddE_EEEEvS5_RKT_EUliE_EEviT1_)
        /*1640*/ 	.word	0x0000001a


	//----- nvinfo : EIATTR_FRAME_SIZE
	.align		4
.L_999:
        /*1644*/ 	.byte	0x04, 0x11
        /*1646*/ 	.short	(.L_1001 - .L_1000)
	.align		4
.L_1000:
        /*1648*/ 	.word	index@(_ZN2at6native18elementwise_kernelILi128ELi4EZNS0_15gpu_kernel_implINS0_13AUnaryFunctorIdddZZZNS0_19minimum_kernel_cudaERNS_18TensorIteratorBaseEENKUlvE0_clEvENKUlvE_clEvEUlddE_EEEEvS5_RKT_EUliE_EEviT1_)
        /*164c*/ 	.word	0x00000000


	//----- nvinfo : EIATTR_REGCOUNT
	.align		4
.L_1001:
        /*1650*/ 	.byte	0x04, 0x2f
        /*1652*/ 	.short	(.L_1003 - .L_1002)
	.align		4
.L_1002:
        /*1654*/ 	.word	index@(_ZN2at6native29vectorized_elementwise_kernelILi8ENS0_13BinaryFunctorIfffZZZNS0_19minimum_kernel_cudaERNS_18TensorIteratorBaseEENKUlvE0_clEvENKUlvE0_clEvEUlffE_EESt5arrayIPcLm3EEEEviT0_T1_)
        /*1658*/ 	.word	0x00000020


	//----- nvinfo : EIATTR_FRAME_SIZE
	.align		4
.L_1003:
        /*165c*/ 	.byte	0x04, 0x11
        /*165e*/ 	.short	(.L_1005 - .L_1004)
	.align		4
.L_1004:
        /*1660*/ 	.word	index@(_ZN2at6native29vectorized_elementwise_kernelILi8ENS0_13BinaryFunctorIfffZZZNS0_19minimum_kernel_cudaERNS_18TensorIteratorBaseEENKUlvE0_clEvENKUlvE0_clEvEUlffE_EESt5arrayIPcLm3EEEEviT0_T1_)
        /*1664*/ 	.word	0x00000000


	//----- nvinfo : EIATTR_REGCOUNT
	.align		4
.L_1005:
        /*1668*/ 	.byte	0x04, 0x2f
        /*166a*/ 	.short	(.L_1007 - .L_1006)
	.align		4
.L_1006:
        /*166c*/ 	.word	index@(_ZN2at6native29vectorized_elementwise_kernelILi4ENS0_13BinaryFunctorIfffZZZNS0_19minimum_kernel_cudaERNS_18TensorIteratorBaseEENKUlvE0_clEvENKUlvE0_clEvEUlffE_EESt5arrayIPcLm3EEEEviT0_T1_)
        /*1670*/ 	.word	0x00000020


	//----- nvinfo : EIATTR_FRAME_SIZE
	.align		4
.L_1007:
        /*1674*/ 	.byte	0x04, 0x11
        /*1676*/ 	.short	(.L_1009 - .L_1008)
	.align		4
.L_1008:
        /*1678*/ 	.word	index@(_ZN2at6native29vectorized_elementwise_kernelILi4ENS0_13BinaryFunctorIfffZZZNS0_19minimum_kernel_cudaERNS_18TensorIteratorBaseEENKUlvE0_clEvENKUlvE0_clEvEUlffE_EESt5arrayIPcLm3EEEEviT0_T1_)
        /*167c*/ 	.word	0x00000000


	//----- nvinfo : EIATTR_REGCOUNT
	.align		4
.L_1009:
        /*1680*/ 	.byte	0x04, 0x2f
        /*1682*/ 	.short	(.L_1011 - .L_1010)
	.align		4
.L_1010:
        /*1684*/ 	.word	index@(_ZN2at6native29vectorized_elementwise_kernelILi2ENS0_13BinaryFunctorIfffZZZNS0_19minimum_kernel_cudaERNS_18TensorIteratorBaseEENKUlvE0_clEvENKUlvE0_clEvEUlffE_EESt5arrayIPcLm3EEEEviT0_T1_)
        /*1688*/ 	.word	0x00000020


	//----- nvinfo : EIATTR_FRAME_SIZE
	.align		4
.L_1011:
        /*168c*/ 	.byte	0x04, 0x11
        /*168e*/ 	.short	(.L_1013 - .L_1012)
	.align		4
.L_1012:
        /*1690*/ 	.word	index@(_ZN2at6native29vectorized_elementwise_kernelILi2ENS0_13BinaryFunctorIfffZZZNS0_19minimum_kernel_cudaERNS_18TensorIteratorBaseEENKUlvE0_clEvENKUlvE0_clEvEUlffE_EESt5arrayIPcLm3EEEEviT0_T1_)
        /*1694*/ 	.word	0x00000000


	//----- nvinfo : EIATTR_REGCOUNT
	.align		4
.L_1013:
        /*1698*/ 	.byte	0x04, 0x2f
        /*169a*/ 	.short	(.L_1015 - .L_1014)
	.align		4
.L_1014:
        /*169c*/ 	.word	index@(_ZN2at6native27unrolled_elementwise_kernelINS0_13BinaryFunctorIfffZZZNS0_19minimum_kernel_cudaERNS_18TensorIteratorBaseEENKUlvE0_clEvENKUlvE0_clEvEUlffE_EESt5arrayIPcLm3EELi4E23TrivialOffsetCalculatorILi2EjESC_ILi1EjENS0_6memory15LoadWithoutCastENSF_16StoreWithoutCastEEEviT_T0_T2_T3_T4_T5_)
        /*16a0*/ 	.word	0x0000001e


	//----- nvinfo : EIATTR_FRAME_SIZE
	.align		4
.L_1015:
        /*16a4*/ 	.byte	0x04, 0x11
        /*16a6*/ 	.short	(.L_1017 - .L_1016)
	.align		4
.L_1016:
        /*16a8*/ 	.word	index@(_ZN2at6native27unrolled_elementwise_kernelINS0_13BinaryFunctorIfffZZZNS0_19minimum_kernel_cudaERNS_18TensorIteratorBaseEENKUlvE0_clEvENKUlvE0_clEvEUlffE_EESt5arrayIPcLm3EELi4E23TrivialOffsetCalculatorILi2EjESC_ILi1EjENS0_6memory15LoadWithoutCastENSF_16StoreWithoutCastEEEviT_T0_T2_T3_T4_T5_)
        /*16ac*/ 	.word	0x00000000


	//----- nvinfo : EIATTR_REGCOUNT
	.align		4
.L_1017:
        /*16b0*/ 	.byte	0x04, 0x2f
        /*16b2*/ 	.short	(.L_1019 - .L_1018)
	.align		4
.L_1018:
        /*16b4*/ 	.word	index@(_ZN2at6native18elementwise_kernelILi128ELi2EZNS0_22gpu_kernel_impl_nocastINS0_13BinaryFunctorIfffZZZNS0_19minimum_kernel_cudaERNS_18TensorIteratorBaseEENKUlvE0_clEvENKUlvE0_clEvEUlffE_EEEEvS5_RKT_EUliE_EEviT1_)
        /*16b8*/ 	.word	0x00000012


	//----- nvinfo : EIATTR_FRAME_SIZE
	.align		4
.L_1019:
        /*16bc*/ 	.byte	0x04, 0x11
        /*16be*/ 	.short	(.L_1021 - .L_1020)
	.align		4
.L_1020:
        /*16c0*/ 	.word	index@(_ZN2at6native18elementwise_kernelILi128ELi2EZNS0_22gpu_kernel_impl_nocastINS0_13BinaryFunctorIfffZZZNS0_19minimum_kernel_cudaERNS_18TensorIteratorBaseEENKUlvE0_clEvENKUlvE0_clEvEUlffE_EEEEvS5_RKT_EUliE_EEviT1_)
        /*16c4*/ 	.word	0x00000000


	//----- nvinfo : EIATTR_REGCOUNT
	.align		4
.L_1021:
        /*16c8*/ 	.byte	0x04, 0x2f
        /*16ca*/ 	.short	(.L_1023 - .L_1022)
	.align		4
.L_1022:
        /*16cc*/ 	.word	index@(_ZN2at6native27unrolled_elementwise_kernelINS0_13BinaryFunctorIfffZZZNS0_19minimum_kernel_cudaERNS_18TensorIteratorBaseEENKUlvE0_clEvENKUlvE0_clEvEUlffE_EESt5arrayIPcLm3EELi4E23TrivialOffsetCalculatorILi2EjESC_ILi1EjENS0_6memory12LoadWithCastILi2EEENSF_13StoreWithCastILi1EEEEEviT_T0_T2_T3_T4_T5_)
        /*16d0*/ 	.word	0x00000020


	//----- nvinfo : EIATTR_FRAME_SIZE
	.align		4
.L_1023:
        /*16d4*/ 	.byte	0x04, 0x11
        /*16d6*/ 	.short	(.L_1025 - .L_1024)
	.align		4
.L_1024:
        /*16d8*/ 	.word	index@(_ZN2at6native27unrolled_elementwise_kernelINS0_13BinaryFunctorIfffZZZNS0_19minimum_kernel_cudaERNS_18TensorIteratorBaseEENKUlvE0_clEvENKUlvE0_clEvEUlffE_EESt5arrayIPcLm3EELi4E23TrivialOffsetCalculatorILi2EjESC_ILi1EjENS0_6memory12LoadWithCastILi2EEENSF_13StoreWithCastILi1EEEEEviT_T0_T2_T3_T4_T5_)
        /*16dc*/ 	.word	0x00000000


	//----- nvinfo : EIATTR_REGCOUNT
	.align		4
.L_1025:
        /*16e0*/ 	.byte	0x04, 0x2f
        /*16e2*/ 	.short	(.L_1027 - .L_1026)
	.align		4
.L_1026:
        /*16e4*/ 	.word	index@(_ZN2at6native18elementwise_kernelILi128ELi4EZNS0_15gpu_kernel_implINS0_13BinaryFunctorIfffZZZNS0_19minimum_kernel_cudaERNS_18TensorIteratorBaseEENKUlvE0_clEvENKUlvE0_clEvEUlffE_EEEEvS5_RKT_EUliE_EEviT1_)
        /*16e8*/ 	.word	0x0000001a


	//----- nvinfo : EIATTR_FRAME_SIZE
	.align		4
.L_1027:
        /*16ec*/ 	.byte	0x04, 0x11
        /*16ee*/ 	.short	(.L_1029 - .L_1028)
	.align		4
.L_1028:
        /*16f0*/ 	.word	index@(_ZN2at6native18elementwise_kernelILi128ELi4EZNS0_15gpu_kernel_implINS0_13BinaryFunctorIfffZZZNS0_19minimum_kernel_cudaERNS_18TensorIteratorBaseEENKUlvE0_clEvENKUlvE0_clEvEUlffE_EEEEvS5_RKT_EUliE_EEviT1_)
        /*16f4*/ 	.word	0x00000000


	//----- nvinfo : EIATTR_REGCOUNT
	.align		4
.L_1029:
        /*16f8*/ 	.byte	0x04, 0x2f
        /*16fa*/ 	.short	(.L_1031 - .L_1030)
	.align		4
.L_1030:
        /*16fc*/ 	.word	index@(_ZN2at6native29vectorized_elementwise_kernelILi8ENS0_13AUnaryFunctorIfffZZZNS0_19minimum_kernel_cudaERNS_18TensorIteratorBaseEENKUlvE0_clEvENKUlvE0_clEvEUlffE_EESt5arrayIPcLm2EEEEviT0_T1_)
        /*1700*/ 	.word	0x00000020


	//----- nvinfo : EIATTR_FRAME_SIZE
	.align		4
.L_1031:
        /*1704*/ 	.byte	0x04, 0x11
        /*1706*/ 	.short	(.L_1033 - .L_1032)
	.align		4
.L_1032:
        /*1708*/ 	.word	index@(_ZN2at6native29vectorized_elementwise_kernelILi8ENS0_13AUnaryFunctorIfffZZZNS0_19minimum_kernel_cudaERNS_18TensorIteratorBaseEENKUlvE0_clEvENKUlvE0_clEvEUlffE_EESt5arrayIPcLm2EEEEviT0_T1_)
        /*170c*/ 	.word	0x00000000


	//----- nvinfo : EIATTR_REGCOUNT
	.align		4
.L_1033:
        /*1710*/ 	.byte	0x04, 0x2f
        /*1712*/ 	.short	(.L_1035 - .L_1034)
	.align		4
.L_1034:
        /*1714*/ 	.word	index@(_ZN2at6native29vectorized_elementwise_kernelILi4ENS0_13AUnaryFunctorIfffZZZNS0_19minimum_kernel_cudaERNS_18TensorIteratorBaseEENKUlvE0_clEvENKUlvE0_clEvEUlffE_EESt5arrayIPcLm2EEEEviT0_T1_)
        /*1718*/ 	.word	0x00000020


	//----- nvinfo : EIATTR_FRAME_SIZE
	.align		4
.L_1035:
        /*171c*/ 	.byte	0x04, 0x11
        /*171e*/ 	.short	(.L_1037 - .L_1036)
	.align		4
.L_1036:
        /*1720*/ 	.word	index@(_ZN2at6native29vectorized_elementwise_kernelILi4ENS0_13AUnaryFunctorIfffZZZNS0_19minimum_kernel_cudaERNS_18TensorIteratorBaseEENKUlvE0_clEvENKUlvE0_clEvEUlffE_EESt5arrayIPcLm2EEEEviT0_T1_)
        /*1724*/ 	.word	0x00000000


	//----- nvinfo : EIATTR_REGCOUNT
	.align		4
.L_1037:
        /*1728*/ 	.byte	0x04, 0x2f
        /*172a*/ 	.short	(.L_1039 - .L_1038)
	.align		4
.L_1038:
        /*172c*/ 	.word	index@(_ZN2at6native29vectorized_elementwise_kernelILi2ENS0_13AUnaryFunctorIfffZZZNS0_19minimum_kernel_cudaERNS_18TensorIteratorBaseEENKUlvE0_clEvENKUlvE0_clEvEUlffE_EESt5arrayIPcLm2EEEEviT0_T1_)
        /*1730*/ 	.word	0x00000020


	//----- nvinfo : EIATTR_FRAME_SIZE
	.align		4
.L_1039:
        /*1734*/ 	.byte	0x04, 0x11
        /*1736*/ 	.short	(.L_1041 - .L_1040)
	.align		4
.L_1040:
        /*1738*/ 	.word	index@(_ZN2at6native29vectorized_elementwise_kernelILi2ENS0_13AUnaryFunctorIfffZZZNS0_19minimum_kernel_cudaERNS_18TensorIteratorBaseEENKUlvE0_clEvENKUlvE0_clEvEUlffE_EESt5arrayIPcLm2EEEEviT0_T1_)
        /*173c*/ 	.word	0x00000000


	//----- nvinfo : EIATTR_REGCOUNT
	.align		4
.L_1041:
        /*1740*/ 	.byte	0x04, 0x2f
        /*1742*/ 	.short	(.L_1043 - .L_1042)
	.align		4
.L_1042:
        /*1744*/ 	.word	index@(_ZN2at6native27unrolled_elementwise_kernelINS0_13AUnaryFunctorIfffZZZNS0_19minimum_kernel_cudaERNS_18TensorIteratorBaseEENKUlvE0_clEvENKUlvE0_clEvEUlffE_EESt5arrayIPcLm2EELi4E23TrivialOffsetCalculatorILi1EjESD_NS0_6memory15LoadWithoutCastENSE_16StoreWithoutCastEEEviT_T0_T2_T3_T4_T5_)
        /*1748*/ 	.word	0x00000018


	//----- nvinfo : EIATTR_FRAME_SIZE
	.align		4
.L_1043:
        /*174c*/ 	.byte	0x04, 0x11
        /*174e*/ 	.short	(.L_1045 - .L_1044)
	.align		4
.L_1044:
        /*1750*/ 	.word	index@(_ZN2at6native27unrolled_elementwise_kernelINS0_13AUnaryFunctorIfffZZZNS0_19minimum_kernel_cudaERNS_18TensorIteratorBaseEENKUlvE0_clEvENKUlvE0_clEvEUlffE_EESt5arrayIPcLm2EELi4E23TrivialOffsetCalculatorILi1EjESD_NS0_6memory15LoadWithoutCastENSE_16StoreWithoutCastEEEviT_T0_T2_T3_T4_T5_)
        /*1754*/ 	.word	0x00000000


	//----- nvinfo : EIATTR_REGCOUNT
	.align		4
.L_1045:
        /*1758*/ 	.byte	0x04, 0x2f
        /*175a*/ 	.short	(.L_1047 - .L_1046)
	.align		4
.L_1046:
        /*175c*/ 	.word	index@(_ZN2at6native18elementwise_kernelILi128ELi2EZNS0_22gpu_kernel_impl_nocastINS0_13AUnaryFunctorIfffZZZNS0_19minimum_kernel_cudaERNS_18TensorIteratorBaseEENKUlvE0_clEvENKUlvE0_clEvEUlffE_EEEEvS5_RKT_EUliE_EEviT1_)
        /*1760*/ 	.word	0x00000012


	//----- nvinfo : EIATTR_FRAME_SIZE
	.align		4
.L_1047:
        /*1764*/ 	.byte	0x04, 0x11
        /*1766*/ 	.short	(.L_1049 - .L_1048)
	.align		4
.L_1048:
        /*1768*/ 	.word	index@(_ZN2at6native18elementwise_kernelILi128ELi2EZNS0_22gpu_kernel_impl_nocastINS0_13AUnaryFunctorIfffZZZNS0_19minimum_kernel_cudaERNS_18TensorIteratorBaseEENKUlvE0_clEvENKUlvE0_clEvEUlffE_EEEEvS5_RKT_EUliE_EEviT1_)
        /*176c*/ 	.word	0x00000000


	//----- nvinfo : EIATTR_REGCOUNT
	.align		4
.L_1049:
        /*1770*/ 	.byte	0x04, 0x2f
        /*1772*/ 	.short	(.L_1051 - .L_1050)
	.align		4
.L_1050:
        /*1774*/ 	.word	index@(_ZN2at6native27unrolled_elementwise_kernelINS0_13AUnaryFunctorIfffZZZNS0_19minimum_kernel_cudaERNS_18TensorIteratorBaseEENKUlvE0_clEvENKUlvE0_clEvEUlffE_EESt5arrayIPcLm2EELi4E23TrivialOffsetCalculatorILi1EjESD_NS0_6memory12LoadWithCastILi1EEENSE_13StoreWithCastILi1EEEEEviT_T0_T2_T3_T4_T5_)
        /*1778*/ 	.word	0x0000001c


	//----- nvinfo : EIATTR_FRAME_SIZE
	.align		4
.L_1051:
        /*177c*/ 	.byte	0x04, 0x11
        /*177e*/ 	.short	(.L_1053 - .L_1052)
	.align		4
.L_1052:
        /*1780*/ 	.word	index@(_ZN2at6native27unrolled_elementwise_kernelINS0_13AUnaryFunctorIfffZZZNS0_19minimum_kernel_cudaERNS_18TensorIteratorBaseEENKUlvE0_clEvENKUlvE0_clEvEUlffE_EESt5arrayIPcLm2EELi4E23TrivialOffsetCalculatorILi1EjESD_NS0_6memory12LoadWithCastILi1EEENSE_13StoreWithCastILi1EEEEEviT_T0_T2_T3_T4_T5_)
        /*1784*/ 	.word	0x00000000


	//----- nvinfo : EIATTR_REGCOUNT
	.align		4
.L_1053:
        /*1788*/ 	.byte	0x04, 0x2f
        /*178a*/ 	.short	(.L_1055 - .L_1054)
	.align		4
.L_1054:
        /*178c*/ 	.word	index@(_ZN2at6native18elementwise_kernelILi128ELi4EZNS0_15gpu_kernel_implINS0_13AUnaryFunctorIfffZZZNS0_19minimum_kernel_cudaERNS_18TensorIteratorBaseEENKUlvE0_clEvENKUlvE0_clEvEUlffE_EEEEvS5_RKT_EUliE_EEviT1_)
        /*1790*/ 	.word	0x0000001a


	//----- nvinfo : EIATTR_FRAME_SIZE
	.align		4
.L_1055:
        /*1794*/ 	.byte	0x04, 0x11
        /*1796*/ 	.short	(.L_1057 - .L_1056)
	.align		4
.L_1056:
        /*1798*/ 	.word	index@(_ZN2at6native18elementwise_kernelILi128ELi4EZNS0_15gpu_kernel_implINS0_13AUnaryFunctorIfffZZZNS0_19minimum_kernel_cudaERNS_18TensorIteratorBaseEENKUlvE0_clEvENKUlvE0_clEvEUlffE_EEEEvS5_RKT_EUliE_EEviT1_)
        /*179c*/ 	.word	0x00000000


	//----- nvinfo : EIATTR_REGCOUNT
	.align		4
.L_1057:
        /*17a0*/ 	.byte	0x04, 0x2f
        /*17a2*/ 	.short	(.L_1059 - .L_1058)
	.align		4
.L_1058:
        /*17a4*/ 	.word	index@(_ZN2at6native29vectorized_elementwise_kernelILi8ENS0_13BinaryFunctorIN3c104HalfES4_S4_ZZZNS0_19minimum_kernel_cudaERNS_18TensorIteratorBaseEENKUlvE0_clEvENKUlvE1_clEvEUlS4_S4_E_EESt5arrayIPcLm3EEEEviT0_T1_)
        /*17a8*/ 	.word	0x00000020


	//----- nvinfo : EIATTR_FRAME_SIZE
	.align		4
.L_1059:
        /*17ac*/ 	.byte	0x04, 0x11
        /*17ae*/ 	.short	(.L_1061 - .L_1060)
	.align		4
.L_1060:
        /*17b0*/ 	.word	index@(_ZN2at6native29vectorized_elementwise_kernelILi8ENS0_13BinaryFunctorIN3c104HalfES4_S4_ZZZNS0_19minimum_kernel_cudaERNS_18TensorIteratorBaseEENKUlvE0_clEvENKUlvE1_clEvEUlS4_S4_E_EESt5arrayIPcLm3EEEEviT0_T1_)
        /*17b4*/ 	.word	0x00000000


	//----- nvinfo : EIATTR_REGCOUNT
	.align		4
.L_1061:
        /*17b8*/ 	.byte	0x04, 0x2f
        /*17ba*/ 	.short	(.L_1063 - .L_1062)
	.align		4
.L_1062:
        /*17bc*/ 	.word	index@(_ZN2at6native29vectorized_elementwise_kernelILi4ENS0_13BinaryFunctorIN3c104HalfES4_S4_ZZZNS0_19minimum_kernel_cudaERNS_18TensorIteratorBaseEENKUlvE0_clEvENKUlvE1_clEvEUlS4_S4_E_EESt5arrayIPcLm3EEEEviT0_T1_)
        /*17c0*/ 	.word	0x00000020


	//----- nvinfo : EIATTR_FRAME_SIZE
	.align		4
.L_1063:
        /*17c4*/ 	.byte	0x04, 0x11
        /*17c6*/ 	.short	(.L_1065 - .L_1064)
	.align		4
.L_1064:
        /*17c8*/ 	.word	index@(_ZN2at6native29vectorized_elementwise_kernelILi4ENS0_13BinaryFunctorIN3c104HalfES4_S4_ZZZNS0_19minimum_kernel_cudaERNS_18TensorIteratorBaseEENKUlvE0_clEvENKUlvE1_clEvEUlS4_S4_E_EESt5arrayIPcLm3EEEEviT0_T1_)
        /*17cc*/ 	.word	0x00000000


	//----- nvinfo : EIATTR_REGCOUNT
	.align		4
.L_1065:
        /*17d0*/ 	.byte	0x04, 0x2f
        /*17d2*/ 	.short	(.L_1067 - .L_1066)
	.align		4
.L_1066:
        /*17d4*/ 	.word	index@(_ZN2at6native29vectorized_elementwise_kernelILi2ENS0_13BinaryFunctorIN3c104HalfES4_S4_ZZZNS0_19minimum_kernel_cudaERNS_18TensorIteratorBaseEENKUlvE0_clEvENKUlvE1_clEvEUlS4_S4_E_EESt5arrayIPcLm3EEEEviT0_T1_)
        /*17d8*/ 	.word	0x00000020


	//----- nvinfo : EIATTR_FRAME_SIZE
	.align		4
.L_1067:
        /*17dc*/ 	.byte	0x04, 0x11
        /*17de*/ 	.short	(.L_1069 - .L_1068)
	.align		4
.L_1068:
        /*17e0*/ 	.word	index@(_ZN2at6native29vectorized_elementwise_kernelILi2ENS0_13BinaryFunctorIN3c104HalfES4_S4_ZZZNS0_19minimum_kernel_cudaERNS_18TensorIteratorBaseEENKUlvE0_clEvENKUlvE1_clEvEUlS4_S4_E_EESt5arrayIPcLm3EEEEviT0_T1_)
        /*17e4*/ 	.word	0x00000000


	//----- nvinfo : EIATTR_REGCOUNT
	.align		4
.L_1069:
        /*17e8*/ 	.byte	0x04, 0x2f
        /*17ea*/ 	.short	(.L_1071 - .L_1070)
	.align		4
.L_1070:
        /*17ec*/ 	.word	index@(_ZN2at6native27unrolled_elementwise_kernelINS0_13BinaryFunctorIN3c104HalfES4_S4_ZZZNS0_19minimum_kernel_cudaERNS_18TensorIteratorBaseEENKUlvE0_clEvENKUlvE1_clEvEUlS4_S4_E_EESt5arrayIPcLm3EELi4E23TrivialOffsetCalculatorILi2EjESE_ILi1EjENS0_6memory15LoadWithoutCastENSH_16StoreWithoutCastEEEviT_T0_T2_T3_T4_T5_)
        /*17f0*/ 	.word	0x0000001e


	//----- nvinfo : EIATTR_FRAME_SIZE
	.align		4
.L_1071:
        /*17f4*/ 	.byte	0x04, 0x11
        /*17f6*/ 	.short	(.L_1073 - .L_1072)
	.align		4
.L_1072:
        /*17f8*/ 	.word	index@(_ZN2at6native27unrolled_elementwise_kernelINS0_13BinaryFunctorIN3c104HalfES4_S4_ZZZNS0_19minimum_kernel_cudaERNS_18TensorIteratorBaseEENKUlvE0_clEvENKUlvE1_clEvEUlS4_S4_E_EESt5arrayIPcLm3EELi4E23TrivialOffsetCalculatorILi2EjESE_ILi1EjENS0_6memory15LoadWithoutCastENSH_16StoreWithoutCastEEEviT_T0_T2_T3_T4_T5_)
        /*17fc*/ 	.word	0x00000000


	//----- nvinfo : EIATTR_REGCOUNT
	.align		4
.L_1073:
        /*1800*/ 	.byte	0x04, 0x2f
        /*1802*/ 	.short	(.L_1075 - .L_1074)
	.align		4
.L_1074:
        /*1804*/ 	.word	index@(_ZN2at6native18elementwise_kernelILi128ELi4EZNS0_22gpu_kernel_impl_nocastINS0_13BinaryFunctorIN3c104HalfES5_S5_ZZZNS0_19minimum_kernel_cudaERNS_18TensorIteratorBaseEENKUlvE0_clEvENKUlvE1_clEvEUlS5_S5_E_EEEEvS7_RKT_EUliE_EEviT1_)
        /*1808*/ 	.word	0x00000012


	//----- nvinfo : EIATTR_FRAME_SIZE
	.align		4
.L_1075:
        /*180c*/ 	.byte	0x04, 0x11
        /*180e*/ 	.short	(.L_1077 - .L_1076)
	.align		4
.L_1076:
        /*1810*/ 	.word	index@(_ZN2at6native18elementwise_kernelILi128ELi4EZNS0_22gpu_kernel_impl_nocastINS0_13BinaryFunctorIN3c104HalfES5_S5_ZZZNS0_19minimum_kernel_cudaERNS_18TensorIteratorBaseEENKUlvE0_clEvENKUlvE1_clEvEUlS5_S5_E_EEEEvS7_RKT_EUliE_EEviT1_)
        /*1814*/ 	.word	0x00000000


	//----- nvinfo : EIATTR_REGCOUNT
	.align		4
.L_1077:
        /*1818*/ 	.byte	0x04, 0x2f
        /*181a*/ 	.short	(.L_1079 - .L_1078)
	.align		4
.L_1078:
        /*181c*/ 	.word	index@(_ZN2at6native27unrolled_elementwise_kernelINS0_13BinaryFunctorIN3c104HalfES4_S4_ZZZNS0_19minimum_kernel_cudaERNS_18TensorIteratorBaseEENKUlvE0_clEvENKUlvE1_clEvEUlS4_S4_E_EESt5arrayIPcLm3EELi4E23TrivialOffsetCalculatorILi2EjESE_ILi1EjENS0_6memory12LoadWithCastILi2EEENSH_13StoreWithCastILi1EEEEEviT_T0_T2_T3_T4_T5_)
        /*1820*/ 	.word	0x00000020


	//----- nvinfo : EIATTR_FRAME_SIZE
	.align		4
.L_1079:
        /*1824*/ 	.byte	0x04, 0x11
        /*1826*/ 	.short	(.L_1081 - .L_1080)
	.align		4
.L_1080:
        /*1828*/ 	.word	index@(_ZN2at6native27unrolled_elementwise_kernelINS0_13BinaryFunctorIN3c104HalfES4_S4_ZZZNS0_19minimum_kernel_cudaERNS_18TensorIteratorBaseEENKUlvE0_clEvENKUlvE1_clEvEUlS4_S4_E_EESt5arrayIPcLm3EELi4E23TrivialOffsetCalculatorILi2EjESE_ILi1EjENS0_6memory12LoadWithCastILi2EEENSH_13StoreWithCastILi1EEEEEviT_T0_T2_T3_T4_T5_)
        /*182c*/ 	.word	0x00000000


	//----- nvinfo : EIATTR_REGCOUNT
	.align		4
.L_1081:
        /*1830*/ 	.byte	0x04, 0x2f
        /*1832*/ 	.short	(.L_1083 - .L_1082)
	.align		4
.L_1082:
        /*1834*/ 	.word	index@(_ZN2at6native18elementwise_kernelILi128ELi4EZNS0_15gpu_kernel_implINS0_13BinaryFunctorIN3c104HalfES5_S5_ZZZNS0_19minimum_kernel_cudaERNS_18TensorIteratorBaseEENKUlvE0_clEvENKUlvE1_clEvEUlS5_S5_E_EEEEvS7_RKT_EUliE_EEviT1_)
        /*1838*/ 	.word	0x0000001a


	//----- nvinfo : EIATTR_FRAME_SIZE
	.align		4
.L_1083:
        /*183c*/ 	.byte	0x04, 0x11
        /*183e*/ 	.short	(.L_1085 - .L_1084)
	.align		4
.L_1084:
        /*1840*/ 	.word	index@(_ZN2at6native18elementwise_kernelILi128ELi4EZNS0_15gpu_kernel_implINS0_13BinaryFunctorIN3c104HalfES5_S5_ZZZNS0_19minimum_kernel_cudaERNS_18TensorIteratorBaseEENKUlvE0_clEvENKUlvE1_clEvEUlS5_S5_E_EEEEvS7_RKT_EUliE_EEviT1_)
        /*1844*/ 	.word	0x00000000


	//----- nvinfo : EIATTR_REGCOUNT
	.align		4
.L_1085:
        /*1848*/ 	.byte	0x04, 0x2f
        /*184a*/ 	.short	(.L_1087 - .L_1086)
	.align		4
.L_1086:
        /*184c*/ 	.word	index@(_ZN2at6native29vectorized_elementwise_kernelILi8ENS0_13AUnaryFunctorIN3c104HalfES4_S4_ZZZNS0_19minimum_kernel_cudaERNS_18TensorIteratorBaseEENKUlvE0_clEvENKUlvE1_clEvEUlS4_S4_E_EESt5arrayIPcLm2EEEEviT0_T1_)
        /*1850*/ 	.word	0x0000001c


	//----- nvinfo : EIATTR_FRAME_SIZE
	.align		4
.L_1087:
        /*1854*/ 	.byte	0x04, 0x11
        /*1856*/ 	.short	(.L_1089 - .L_1088)
	.align		4
.L_1088:
        /*1858*/ 	.word	index@(_ZN2at6native29vectorized_elementwise_kernelILi8ENS0_13AUnaryFunctorIN3c104HalfES4_S4_ZZZNS0_19minimum_kernel_cudaERNS_18TensorIteratorBaseEENKUlvE0_clEvENKUlvE1_clEvEUlS4_S4_E_EESt5arrayIPcLm2EEEEviT0_T1_)
        /*185c*/ 	.word	0x00000000


	//----- nvinfo : EIATTR_REGCOUNT
	.align		4
.L_1089:
        /*1860*/ 	.byte	0x04, 0x2f
        /*1862*/ 	.short	(.L_1091 - .L_1090)
	.align		4
.L_1090:
        /*1864*/ 	.word	index@(_ZN2at6native29vectorized_elementwise_kernelILi4ENS0_13AUnaryFunctorIN3c104HalfES4_S4_ZZZNS0_19minimum_kernel_cudaERNS_18TensorIteratorBaseEENKUlvE0_clEvENKUlvE1_clEvEUlS4_S4_E_EESt5arrayIPcLm2EEEEviT0_T1_)
        /*1868*/ 	.word	0x0000001c


	//----- nvinfo : EIATTR_FRAME_SIZE
	.align		4
.L_1091:
        /*186c*/ 	.byte	0x04, 0x11
        /*186e*/ 	.short	(.L_1093 - .L_1092)
	.align		4
.L_1092:
        /*1870*/ 	.word	index@(_ZN2at6native29vectorized_elementwise_kernelILi4ENS0_13AUnaryFunctorIN3c104HalfES4_S4_ZZZNS0_19minimum_kernel_cudaERNS_18TensorIteratorBaseEENKUlvE0_clEvENKUlvE1_clEvEUlS4_S4_E_EESt5arrayIPcLm2EEEEviT0_T1_)
        /*1874*/ 	.word	0x00000000


	//----- nvinfo : EIATTR_REGCOUNT
	.align		4
.L_1093:
        /*1878*/ 	.byte	0x04, 0x2f
        /*187a*/ 	.short	(.L_1095 - .L_1094)
	.align		4
.L_1094:
        /*187c*/ 	.word	index@(_ZN2at6native29vectorized_elementwise_kernelILi2ENS0_13AUnaryFunctorIN3c104HalfES4_S4_ZZZNS0_19minimum_kernel_cudaERNS_18TensorIteratorBaseEENKUlvE0_clEvENKUlvE1_clEvEUlS4_S4_E_EESt5arrayIPcLm2EEEEviT0_T1_)
        /*1880*/ 	.word	0x0000001c


	//----- nvinfo : EIATTR_FRAME_SIZE
	.align		4
.L_1095:
        /*1884*/ 	.byte	0x04, 0x11
        /*1886*/ 	.short	(.L_1097 - .L_1096)
	.align		4
.L_1096:
        /*1888*/ 	.word	index@(_ZN2at6native29vectorized_elementwise_kernelILi2ENS0_13AUnaryFunctorIN3c104HalfES4_S4_ZZZNS0_19minimum_kernel_cudaERNS_18TensorIteratorBaseEENKUlvE0_clEvENKUlvE1_clEvEUlS4_S4_E_EESt5arrayIPcLm2EEEEviT0_T1_)
        /*188c*/ 	.word	0x00000000


	//----- nvinfo : EIATTR_REGCOUNT
	.align		4
.L_1097:
        /*1890*/ 	.byte	0x04, 0x2f
        /*1892*/ 	.short	(.L_1099 - .L_1098)
	.align		4
.L_1098:
        /*1894*/ 	.word	index@(_ZN2at6native27unrolled_elementwise_kernelINS0_13AUnaryFunctorIN3c104HalfES4_S4_ZZZNS0_19minimum_kernel_cudaERNS_18TensorIteratorBaseEENKUlvE0_clEvENKUlvE1_clEvEUlS4_S4_E_EESt5arrayIPcLm2EELi4E23TrivialOffsetCalculatorILi1EjESF_NS0_6memory15LoadWithoutCastENSG_16StoreWithoutCastEEEviT_T0_T2_T3_T4_T5_)
        /*1898*/ 	.word	0x00000017


	//----- nvinfo : EIATTR_FRAME_SIZE
	.align		4
.L_1099:
        /*189c*/ 	.byte	0x04, 0x11
        /*189e*/ 	.short	(.L_1101 - .L_1100)
	.align		4
.L_1100:
        /*18a0*/ 	.word	index@(_ZN2at6native27unrolled_elementwise_kernelINS0_13AUnaryFunctorIN3c104HalfES4_S4_ZZZNS0_19minimum_kernel_cudaERNS_18TensorIteratorBaseEENKUlvE0_clEvENKUlvE1_clEvEUlS4_S4_E_EESt5arrayIPcLm2EELi4E23TrivialOffsetCalculatorILi1EjESF_NS0_6memory15LoadWithoutCastENSG_16StoreWithoutCastEEEviT_T0_T2_T3_T4_T5_)
        /*18a4*/ 	.word	0x00000000


	//----- nvinfo : EIATTR_REGCOUNT
	.align		4
.L_1101:
        /*18a8*/ 	.byte	0x04, 0x2f
        /*18aa*/ 	.short	(.L_1103 - .L_1102)
	.align		4
.L_1102:
        /*18ac*/ 	.word	index@(_ZN2at6native18elementwise_kernelILi128ELi4EZNS0_22gpu_kernel_impl_nocastINS0_13AUnaryFunctorIN3c104HalfES5_S5_ZZZNS0_19minimum_kernel_cudaERNS_18TensorIteratorBaseEENKUlvE0_clEvENKUlvE1_clEvEUlS5_S5_E_EEEEvS7_RKT_EUliE_EEviT1_)
        /*18b0*/ 	.word	0x00000012


	//----- nvinfo : EIATTR_FRAME_SIZE
	.align		4
.L_1103:
        /*18b4*/ 	.byte	0x04, 0x11
        /*18b6*/ 	.short	(.L_1105 - .L_1104)
	.align		4
.L_1104:
        /*18b8*/ 	.word	index@(_ZN2at6native18elementwise_kernelILi128ELi4EZNS0_22gpu_kernel_impl_nocastINS0_13AUnaryFunctorIN3c104HalfES5_S5_ZZZNS0_19minimum_kernel_cudaERNS_18TensorIteratorBaseEENKUlvE0_clEvENKUlvE1_clEvEUlS5_S5_E_EEEEvS7_RKT_EUliE_EEviT1_)
        /*18bc*/ 	.word	0x00000000


	//----- nvinfo : EIATTR_REGCOUNT
	.align		4
.L_1105:
        /*18c0*/ 	.byte	0x04, 0x2f
        /*18c2*/ 	.short	(.L_1107 - .L_1106)
	.align		4
.L_1106:
        /*18c4*/ 	.word	index@(_ZN2at6native27unrolled_elementwise_kernelINS0_13AUnaryFunctorIN3c104HalfES4_S4_ZZZNS0_19minimum_kernel_cudaERNS_18TensorIteratorBaseEENKUlvE0_clEvENKUlvE1_clEvEUlS4_S4_E_EESt5arrayIPcLm2EELi4E23TrivialOffsetCalculatorILi1EjESF_NS0_6memory12LoadWithCastILi1EEENSG_13StoreWithCastILi1EEEEEviT_T0_T2_T3_T4_T5_)
        /*18c8*/ 	.word	0x0000001d


	//----- nvinfo : EIATTR_FRAME_SIZE
	.align		4
.L_1107:
        /*18cc*/ 	.byte	0x04, 0x11
        /*18ce*/ 	.short	(.L_1109 - .L_1108)
	.align		4
.L_1108:
        /*18d0*/ 	.word	index@(_ZN2at6native27unrolled_elementwise_kernelINS0_13AUnaryFunctorIN3c104HalfES4_S4_ZZZNS0_19minimum_kernel_cudaERNS_18TensorIteratorBaseEENKUlvE0_clEvENKUlvE1_clEvEUlS4_S4_E_EESt5arrayIPcLm2EELi4E23TrivialOffsetCalculatorILi1EjESF_NS0_6memory12LoadWithCastILi1EEENSG_13StoreWithCastILi1EEEEEviT_T0_T2_T3_T4_T5_)
        /*18d4*/ 	.word	0x00000000


	//----- nvinfo : EIATTR_REGCOUNT
	.align		4
.L_1109:
        /*18d8*/ 	.byte	0x04, 0x2f
        /*18da*/ 	.short	(.L_1111 - .L_1110)
	.align		4
.L_1110:
        /*18dc*/ 	.word	index@(_ZN2at6native18elementwise_kernelILi128ELi4EZNS0_15gpu_kernel_implINS0_13AUnaryFunctorIN3c104HalfES5_S5_ZZZNS0_19minimum_kernel_cudaERNS_18TensorIteratorBaseEENKUlvE0_clEvENKUlvE1_clEvEUlS5_S5_E_EEEEvS7_RKT_EUliE_EEviT1_)
        /*18e0*/ 	.word	0x0000001a


	//----- nvinfo : EIATTR_FRAME_SIZE
	.align		4
.L_1111:
        /*18e4*/ 	.byte	0x04, 0x11
        /*18e6*/ 	.short	(.L_1113 - .L_1112)
	.align		4
.L_1112:
        /*18e8*/ 	.word	index@(_ZN2at6native18elementwise_kernelILi128ELi4EZNS0_15gpu_kernel_implINS0_13AUnaryFunctorIN3c104HalfES5_S5_ZZZNS0_19minimum_kernel_cudaERNS_18TensorIteratorBaseEENKUlvE0_clEvENKUlvE1_clEvEUlS5_S5_E_EEEEvS7_RKT_EUliE_EEviT1_)
        /*18ec*/ 	.word	0x00000000


	//----- nvinfo : EIATTR_REGCOUNT
	.align		4
.L_1113:
        /*18f0*/ 	.byte	0x04, 0x2f
        /*18f2*/ 	.short	(.L_1115 - .L_1114)
	.align		4
.L_1114:
        /*18f4*/ 	.word	index@(_ZN2at6native29vectorized_elementwise_kernelILi8ENS0_13BinaryFunctorIN3c108BFloat16ES4_S4_ZZZNS0_19minimum_kernel_cudaERNS_18TensorIteratorBaseEENKUlvE0_clEvENKUlvE2_clEvEUlS4_S4_E_EESt5arrayIPcLm3EEEEviT0_T1_)
        /*18f8*/ 	.word	0x00000020


	//----- nvinfo : EIATTR_FRAME_SIZE
	.align		4
.L_1115:
        /*18fc*/ 	.byte	0x04, 0x11
        /*18fe*/ 	.short	(.L_1117 - .L_1116)
	.align		4
.L_1116:
        /*1900*/ 	.word	index@(_ZN2at6native29vectorized_elementwise_kernelILi8ENS0_13BinaryFunctorIN3c108BFloat16ES4_S4_ZZZNS0_19minimum_kernel_cudaERNS_18TensorIteratorBaseEENKUlvE0_clEvENKUlvE2_clEvEUlS4_S4_E_EESt5arrayIPcLm3EEEEviT0_T1_)
        /*1904*/ 	.word	0x00000000


	//----- nvinfo : EIATTR_REGCOUNT
	.align		4
.L_1117:
        /*1908*/ 	.byte	0x04, 0x2f
        /*190a*/ 	.short	(.L_1119 - .L_1118)
	.align		4
.L_1118:
        /*190c*/ 	.word	index@(_ZN2at6native29vectorized_elementwise_kernelILi4ENS0_13BinaryFunctorIN3c108BFloat16ES4_S4_ZZZNS0_19minimum_kernel_cudaERNS_18TensorIteratorBaseEENKUlvE0_clEvENKUlvE2_clEvEUlS4_S4_E_EESt5arrayIPcLm3EEEEviT0_T1_)
        /*1910*/ 	.word	0x00000020


	//----- nvinfo : EIATTR_FRAME_SIZE
	.align		4
.L_1119:
        /*1914*/ 	.byte	0x04, 0x11
        /*1916*/ 	.short	(.L_1121 - .L_1120)
	.align		4
.L_1120:
        /*1918*/ 	.word	index@(_ZN2at6native29vectorized_elementwise_kernelILi4ENS0_13BinaryFunctorIN3c108BFloat16ES4_S4_ZZZNS0_19minimum_kernel_cudaERNS_18TensorIteratorBaseEENKUlvE0_clEvENKUlvE2_clEvEUlS4_S4_E_EESt5arrayIPcLm3EEEEviT0_T1_)
        /*191c*/ 	.word	0x00000000


	//----- nvinfo : EIATTR_REGCOUNT
	.align		4
.L_1121:
        /*1920*/ 	.byte	0x04, 0x2f
        /*1922*/ 	.short	(.L_1123 - .L_1122)
	.align		4
.L_1122:
        /*1924*/ 	.word	index@(_ZN2at6native29vectorized_elementwise_kernelILi2ENS0_13BinaryFunctorIN3c108BFloat16ES4_S4_ZZZNS0_19minimum_kernel_cudaERNS_18TensorIteratorBaseEENKUlvE0_clEvENKUlvE2_clEvEUlS4_S4_E_EESt5arrayIPcLm3EEEEviT0_T1_)
        /*1928*/ 	.word	0x00000020


	//----- nvinfo : EIATTR_FRAME_SIZE
	.align		4
.L_1123:
        /*192c*/ 	.byte	0x04, 0x11
        /*192e*/ 	.short	(.L_1125 - .L_1124)
	.align		4
.L_1124:
        /*1930*/ 	.word	index@(_ZN2at6native29vectorized_elementwise_kernelILi2ENS0_13BinaryFunctorIN3c108BFloat16ES4_S4_ZZZNS0_19minimum_kernel_cudaERNS_18TensorIteratorBaseEENKUlvE0_clEvENKUlvE2_clEvEUlS4_S4_E_EESt5arrayIPcLm3EEEEviT0_T1_)
        /*1934*/ 	.word	0x00000000


	//----- nvinfo : EIATTR_REGCOUNT
	.align		4
.L_1125:
        /*1938*/ 	.byte	0x04, 0x2f
        /*193a*/ 	.short	(.L_1127 - .L_1126)
	.align		4
.L_1126:
        /*193c*/ 	.word	index@(_ZN2at6native27unrolled_elementwise_kernelINS0_13BinaryFunctorIN3c108BFloat16ES4_S4_ZZZNS0_19minimum_kernel_cudaERNS_18TensorIteratorBaseEENKUlvE0_clEvENKUlvE2_clEvEUlS4_S4_E_EESt5arrayIPcLm3EELi4E23TrivialOffsetCalculatorILi2EjESE_ILi1EjENS0_6memory15LoadWithoutCastENSH_16StoreWithoutCastEEEviT_T0_T2_T3_T4_T5_)
        /*1940*/ 	.word	0x0000001e


	//----- nvinfo : EIATTR_FRAME_SIZE
	.align		4
.L_1127:
        /*1944*/ 	.byte	0x04, 0x11
        /*1946*/ 	.short	(.L_1129 - .L_1128)
	.align		4
.L_1128:
        /*1948*/ 	.word	index@(_ZN2at6native27unrolled_elementwise_kernelINS0_13BinaryFunctorIN3c108BFloat16ES4_S4_ZZZNS0_19minimum_kernel_cudaERNS_18TensorIteratorBaseEENKUlvE0_clEvENKUlvE2_clEvEUlS4_S4_E_EESt5arrayIPcLm3EELi4E23TrivialOffsetCalculatorILi2EjESE_ILi1EjENS0_6memory15LoadWithoutCastENSH_16StoreWithoutCastEEEviT_T0_T2_T3_T4_T5_)
        /*194c*/ 	.word	0x00000000


	//----- nvinfo : EIATTR_REGCOUNT
	.align		4
.L_1129:
        /*1950*/ 	.byte	0x04, 0x2f
        /*1952*/ 	.short	(.L_1131 - .L_1130)
	.align		4
.L_1130:
        /*1954*/ 	.word	index@(_ZN2at6native18elementwise_kernelILi128ELi4EZNS0_22gpu_kernel_impl_nocastINS0_13BinaryFunctorIN3c108BFloat16ES5_S5_ZZZNS0_19minimum_kernel_cudaERNS_18TensorIteratorBaseEENKUlvE0_clEvENKUlvE2_clEvEUlS5_S5_E_EEEEvS7_RKT_EUliE_EEviT1_)
        /*1958*/ 	.word	0x00000012


	//----- nvinfo : EIATTR_FRAME_SIZE
	.align		4
.L_1131:
        /*195c*/ 	.byte	0x04, 0x11
        /*195e*/ 	.short	(.L_1133 - .L_1132)
	.align		4
.L_1132:
        /*1960*/ 	.word	index@(_ZN2at6native18elementwise_kernelILi128ELi4EZNS0_22gpu_kernel_impl_nocastINS0_13BinaryFunctorIN3c108BFloat16ES5_S5_ZZZNS0_19minimum_kernel_cudaERNS_18TensorIteratorBaseEENKUlvE0_clEvENKUlvE2_clEvEUlS5_S5_E_EEEEvS7_RKT_EUliE_EEviT1_)
        /*1964*/ 	.word	0x00000000


	//----- nvinfo : EIATTR_REGCOUNT
	.align		4
.L_1133:
        /*1968*/ 	.byte	0x04, 0x2f
        /*196a*/ 	.short	(.L_1135 - .L_1134)
	.align		4
.L_1134:
        /*196c*/ 	.word	index@(_ZN2at6native27unrolled_elementwise_kernelINS0_13BinaryFunctorIN3c108BFloat16ES4_S4_ZZZNS0_19minimum_kernel_cudaERNS_18TensorIteratorBaseEENKUlvE0_clEvENKUlvE2_clEvEUlS4_S4_E_EESt5arrayIPcLm3EELi4E23TrivialOffsetCalculatorILi2EjESE_ILi1EjENS0_6memory12LoadWithCastILi2EEENSH_13StoreWithCastILi1EEEEEviT_T0_T2_T3_T4_T5_)
        /*1970*/ 	.word	0x00000020


	//----- nvinfo : EIATTR_FRAME_SIZE
	.align		4
.L_1135:
        /*1974*/ 	.byte	0x04, 0x11
        /*1976*/ 	.short	(.L_1137 - .L_1136)
	.align		4
.L_1136:
        /*1978*/ 	.word	index@(_ZN2at6native27unrolled_elementwise_kernelINS0_13BinaryFunctorIN3c108BFloat16ES4_S4_ZZZNS0_19minimum_kernel_cudaERNS_18TensorIteratorBaseEENKUlvE0_clEvENKUlvE2_clEvEUlS4_S4_E_EESt5arrayIPcLm3EELi4E23TrivialOffsetCalculatorILi2EjESE_ILi1EjENS0_6memory12LoadWithCastILi2EEENSH_13StoreWithCastILi1EEEEEviT_T0_T2_T3_T4_T5_)
        /*197c*/ 	.word	0x00000000


	//----- nvinfo : EIATTR_REGCOUNT
	.align		4
.L_1137:
        /*1980*/ 	.byte	0x04, 0x2f
        /*1982*/ 	.short	(.L_1139 - .L_1138)
	.align		4
.L_1138:
        /*1984*/ 	.word	index@(_ZN2at6native18elementwise_kernelILi128ELi4EZNS0_15gpu_kernel_implINS0_13BinaryFunctorIN3c108BFloat16ES5_S5_ZZZNS0_19minimum_kernel_cudaERNS_18TensorIteratorBaseEENKUlvE0_clEvENKUlvE2_clEvEUlS5_S5_E_EEEEvS7_RKT_EUliE_EEviT1_)
        /*1988*/ 	.word	0x0000001a


	//----- nvinfo : EIATTR_FRAME_SIZE
	.align		4
.L_1139:
        /*198c*/ 	.byte	0x04, 0x11
        /*198e*/ 	.short	(.L_1141 - .L_1140)
	.align		4
.L_1140:
        /*1990*/ 	.word	index@(_ZN2at6native18elementwise_kernelILi128ELi4EZNS0_15gpu_kernel_implINS0_13BinaryFunctorIN3c108BFloat16ES5_S5_ZZZNS0_19minimum_kernel_cudaERNS_18TensorIteratorBaseEENKUlvE0_clEvENKUlvE2_clEvEUlS5_S5_E_EEEEvS7_RKT_EUliE_EEviT1_)
        /*1994*/ 	.word	0x00000000


	//----- nvinfo : EIATTR_REGCOUNT
	.align		4
.L_1141:
        /*1998*/ 	.byte	0x04, 0x2f
        /*199a*/ 	.short	(.L_1143 - .L_1142)
	.align		4
.L_1142:
        /*199c*/ 	.word	index@(_ZN2at6native29vectorized_elementwise_kernelILi8ENS0_13AUnaryFunctorIN3c108BFloat16ES4_S4_ZZZNS0_19minimum_kernel_cudaERNS_18TensorIteratorBaseEENKUlvE0_clEvENKUlvE2_clEvEUlS4_S4_E_EESt5arrayIPcLm2EEEEviT0_T1_)
        /*19a0*/ 	.word	0x0000001c


	//----- nvinfo : EIATTR_FRAME_SIZE
	.align		4
.L_1143:
        /*19a4*/ 	.byte	0x04, 0x11
        /*19a6*/ 	.short	(.L_1145 - .L_1144)
	.align		4
.L_1144:
        /*19a8*/ 	.word	index@(_ZN2at6native29vectorized_elementwise_kernelILi8ENS0_13AUnaryFunctorIN3c108BFloat16ES4_S4_ZZZNS0_19minimum_kernel_cudaERNS_18TensorIteratorBaseEENKUlvE0_clEvENKUlvE2_clEvEUlS4_S4_E_EESt5arrayIPcLm2EEEEviT0_T1_)
        /*19ac*/ 	.word	0x00000000


	//----- nvinfo : EIATTR_REGCOUNT
	.align		4
.L_1145:
        /*19b0*/ 	.byte	0x04, 0x2f
        /*19b2*/ 	.short	(.L_1147 - .L_1146)
	.align		4
.L_1146:
        /*19b4*/ 	.word	index@(_ZN2at6native29vectorized_elementwise_kernelILi4ENS0_13AUnaryFunctorIN3c108BFloat16ES4_S4_ZZZNS0_19minimum_kernel_cudaERNS_18TensorIteratorBaseEENKUlvE0_clEvENKUlvE2_clEvEUlS4_S4_E_EESt5arrayIPcLm2EEEEviT0_T1_)
        /*19b8*/ 	.word	0x0000001d


	//----- nvinfo : EIATTR_FRAME_SIZE
	.align		4
.L_1147:
        /*19bc*/ 	.byte	0x04, 0x11
        /*19be*/ 	.short	(.L_1149 - .L_1148)
	.align		4
.L_1148:
        /*19c0*/ 	.word	index@(_ZN2at6native29vectorized_elementwise_kernelILi4ENS0_13AUnaryFunctorIN3c108BFloat16ES4_S4_ZZZNS0_19minimum_kernel_cudaERNS_18TensorIteratorBaseEENKUlvE0_clEvENKUlvE2_clEvEUlS4_S4_E_EESt5arrayIPcLm2EEEEviT0_T1_)
        /*19c4*/ 	.word	0x00000000


	//----- nvinfo : EIATTR_REGCOUNT
	.align		4
.L_1149:
        /*19c8*/ 	.byte	0x04, 0x2f
        /*19ca*/ 	.short	(.L_1151 - .L_1150)
	.align		4
.L_1150:
        /*19cc*/ 	.word	index@(_ZN2at6native29vectorized_elementwise_kernelILi2ENS0_13AUnaryFunctorIN3c108BFloat16ES4_S4_ZZZNS0_19minimum_kernel_cudaERNS_18TensorIteratorBaseEENKUlvE0_clEvENKUlvE2_clEvEUlS4_S4_E_EESt5arrayIPcLm2EEEEviT0_T1_)
        /*19d0*/ 	.word	0x0000001d


	//----- nvinfo : EIATTR_FRAME_SIZE
	.align		4
.L_1151:
        /*19d4*/ 	.byte	0x04, 0x11
        /*19d6*/ 	.short	(.L_1153 - .L_1152)
	.align		4
.L_1152:
        /*19d8*/ 	.word	index@(_ZN2at6native29vectorized_elementwise_kernelILi2ENS0_13AUnaryFunctorIN3c108BFloat16ES4_S4_ZZZNS0_19minimum_kernel_cudaERNS_18TensorIteratorBaseEENKUlvE0_clEvENKUlvE2_clEvEUlS4_S4_E_EESt5arrayIPcLm2EEEEviT0_T1_)
        /*19dc*/ 	.word	0x00000000


	//----- nvinfo : EIATTR_REGCOUNT
	.align		4
.L_1153:
        /*19e0*/ 	.byte	0x04, 0x2f
        /*19e2*/ 	.short	(.L_1155 - .L_1154)
	.align		4
.L_1154:
        /*19e4*/ 	.word	index@(_ZN2at6native27unrolled_elementwise_kernelINS0_13AUnaryFunctorIN3c108BFloat16ES4_S4_ZZZNS0_19minimum_kernel_cudaERNS_18TensorIteratorBaseEENKUlvE0_clEvENKUlvE2_clEvEUlS4_S4_E_EESt5arrayIPcLm2EELi4E23TrivialOffsetCalculatorILi1EjESF_NS0_6memory15LoadWithoutCastENSG_16StoreWithoutCastEEEviT_T0_T2_T3_T4_T5_)
        /*19e8*/ 	.word	0x00000017


	//----- nvinfo : EIATTR_FRAME_SIZE
	.align		4
.L_1155:
        /*19ec*/ 	.byte	0x04, 0x11
        /*19ee*/ 	.short	(.L_1157 - .L_1156)
	.align		4
.L_1156:
        /*19f0*/ 	.word	index@(_ZN2at6native27unrolled_elementwise_kernelINS0_13AUnaryFunctorIN3c108BFloat16ES4_S4_ZZZNS0_19minimum_kernel_cudaERNS_18TensorIteratorBaseEENKUlvE0_clEvENKUlvE2_clEvEUlS4_S4_E_EESt5arrayIPcLm2EELi4E23TrivialOffsetCalculatorILi1EjESF_NS0_6memory15LoadWithoutCastENSG_16StoreWithoutCastEEEviT_T0_T2_T3_T4_T5_)
        /*19f4*/ 	.word	0x00000000


	//----- nvinfo : EIATTR_REGCOUNT
	.align		4
.L_1157:
        /*19f8*/ 	.byte	0x04, 0x2f
        /*19fa*/ 	.short	(.L_1159 - .L_1158)
	.align		4
.L_1158:
        /*19fc*/ 	.word	index@(_ZN2at6native18elementwise_kernelILi128ELi4EZNS0_22gpu_kernel_impl_nocastINS0_13AUnaryFunctorIN3c108BFloat16ES5_S5_ZZZNS0_19minimum_kernel_cudaERNS_18TensorIteratorBaseEENKUlvE0_clEvENKUlvE2_clEvEUlS5_S5_E_EEEEvS7_RKT_EUliE_EEviT1_)
        /*1a00*/ 	.word	0x00000012


	//----- nvinfo : EIATTR_FRAME_SIZE
	.align		4
.L_1159:
        /*1a04*/ 	.byte	0x04, 0x11
        /*1a06*/ 	.short	(.L_1161 - .L_1160)
	.align		4
.L_1160:
        /*1a08*/ 	.word	index@(_ZN2at6native18elementwise_kernelILi128ELi4EZNS0_22gpu_kernel_impl_nocastINS0_13AUnaryFunctorIN3c108BFloat16ES5_S5_ZZZNS0_19minimum_kernel_cudaERNS_18TensorIteratorBaseEENKUlvE0_clEvENKUlvE2_clEvEUlS5_S5_E_EEEEvS7_RKT_EUliE_EEviT1_)
        /*1a0c*/ 	.word	0x00000000


	//----- nvinfo : EIATTR_REGCOUNT
	.align		4
.L_1161:
        /*1a10*/ 	.byte	0x04, 0x2f
        /*1a12*/ 	.short	(.L_1163 - .L_1162)
	.align		4
.L_1162:
        /*1a14*/ 	.word	index@(_ZN2at6native27unrolled_elementwise_kernelINS0_13AUnaryFunctorIN3c108BFloat16ES4_S4_ZZZNS0_19minimum_kernel_cudaERNS_18TensorIteratorBaseEENKUlvE0_clEvENKUlvE2_clEvEUlS4_S4_E_EESt5arrayIPcLm2EELi4E23TrivialOffsetCalculatorILi1EjESF_NS0_6memory12LoadWithCastILi1EEENSG_13StoreWithCastILi1EEEEEviT_T0_T2_T3_T4_T5_)
        /*1a18*/ 	.word	0x0000001d


	//----- nvinfo : EIATTR_FRAME_SIZE
	.align		4
.L_1163:
        /*1a1c*/ 	.byte	0x04, 0x11
        /*1a1e*/ 	.short	(.L_1165 - .L_1164)
	.align		4
.L_1164:
        /*1a20*/ 	.word	index@(_ZN2at6native27unrolled_elementwise_kernelINS0_13AUnaryFunctorIN3c108BFloat16ES4_S4_ZZZNS0_19minimum_kernel_cudaERNS_18TensorIteratorBaseEENKUlvE0_clEvENKUlvE2_clEvEUlS4_S4_E_EESt5arrayIPcLm2EELi4E23TrivialOffsetCalculatorILi1EjESF_NS0_6memory12LoadWithCastILi1EEENSG_13StoreWithCastILi1EEEEEviT_T0_T2_T3_T4_T5_)
        /*1a24*/ 	.word	0x00000000


	//----- nvinfo : EIATTR_REGCOUNT
	.align		4
.L_1165:
        /*1a28*/ 	.byte	0x04, 0x2f
        /*1a2a*/ 	.short	(.L_1167 - .L_1166)
	.align		4
.L_1166:
        /*1a2c*/ 	.word	index@(_ZN2at6native18elementwise_kernelILi128ELi4EZNS0_15gpu_kernel_implINS0_13AUnaryFunctorIN3c108BFloat16ES5_S5_ZZZNS0_19minimum_kernel_cudaERNS_18TensorIteratorBaseEENKUlvE0_clEvENKUlvE2_clEvEUlS5_S5_E_EEEEvS7_RKT_EUliE_EEviT1_)
        /*1a30*/ 	.word	0x0000001a


	//----- nvinfo : EIATTR_FRAME_SIZE
	.align		4
.L_1167:
        /*1a34*/ 	.byte	0x04, 0x11
        /*1a36*/ 	.short	(.L_1169 - .L_1168)
	.align		4
.L_1168:
        /*1a38*/ 	.word	index@(_ZN2at6native18elementwise_kernelILi128ELi4EZNS0_15gpu_kernel_implINS0_13AUnaryFunctorIN3c108BFloat16ES5_S5_ZZZNS0_19minimum_kernel_cudaERNS_18TensorIteratorBaseEENKUlvE0_clEvENKUlvE2_clEvEUlS5_S5_E_EEEEvS7_RKT_EUliE_EEviT1_)
        /*1a3c*/ 	.word	0x00000000


	//----- nvinfo : EIATTR_REGCOUNT
	.align		4
.L_1169:
        /*1a40*/ 	.byte	0x04, 0x2f
        /*1a42*/ 	.short	(.L_1171 - .L_1170)
	.align		4
.L_1170:
        /*1a44*/ 	.word	index@(_ZN2at6native29vectorized_elementwise_kernelILi8ENS0_13BinaryFunctorIdddZZZNS0_16fmax_kernel_cudaERNS_18TensorIteratorBaseEENKUlvE_clEvENKUlvE_clEvEUlddE_EESt5arrayIPcLm3EEEEviT0_T1_)
        /*1a48*/ 	.word	0x00000038


	//----- nvinfo : EIATTR_FRAME_SIZE
	.align		4
.L_1171:
        /*1a4c*/ 	.byte	0x04, 0x11
        /*1a4e*/ 	.short	(.L_1173 - .L_1172)
	.align		4
.L_1172:
        /*1a50*/ 	.word	index@(_ZN2at6native29vectorized_elementwise_kernelILi8ENS0_13BinaryFunctorIdddZZZNS0_16fmax_kernel_cudaERNS_18TensorIteratorBaseEENKUlvE_clEvENKUlvE_clEvEUlddE_EESt5arrayIPcLm3EEEEviT0_T1_)
        /*1a54*/ 	.word	0x00000000


	//----- nvinfo : EIATTR_REGCOUNT
	.align		4
.L_1173:
        /*1a58*/ 	.byte	0x04, 0x2f
        /*1a5a*/ 	.short	(.L_1175 - .L_1174)
	.align		4
.L_1174:
        /*1a5c*/ 	.word	index@(_ZN2at6native29vectorized_elementwise_kernelILi4ENS0_13BinaryFunctorIdddZZZNS0_16fmax_kernel_cudaERNS_18TensorIteratorBaseEENKUlvE_clEvENKUlvE_clEvEUlddE_EESt5arrayIPcLm3EEEEviT0_T1_)
        /*1a60*/ 	.word	0x00000038


	//----- nvinfo : EIATTR_FRAME_SIZE
	.align		4
.L_1175:
        /*1a64*/ 	.byte	0x04, 0x11
        /*1a66*/ 	.short	(.L_1177 - .L_1176)
	.align		4
.L_1176:
        /*1a68*/ 	.word	index@(_ZN2at6native29vectorized_elementwise_kernelILi4ENS0_13BinaryFunctorIdddZZZNS0_16fmax_kernel_cudaERNS_18TensorIteratorBaseEENKUlvE_clEvENKUlvE_clEvEUlddE_EESt5arrayIPcLm3EEEEviT0_T1_)
        /*1a6c*/ 	.word	0x00000000


	//----- nvinfo : EIATTR_REGCOUNT
	.align		4
.L_1177:
        /*1a70*/ 	.byte	0x04, 0x2f
        /*1a72*/ 	.short	(.L_1179 - .L_1178)
	.align		4
.L_1178:
        /*1a74*/ 	.word	index@(_ZN2at6native29vectorized_elementwise_kernelILi2ENS0_13BinaryFunctorIdddZZZNS0_16fmax_kernel_cudaERNS_18TensorIteratorBaseEENKUlvE_clEvENKUlvE_clEvEUlddE_EESt5arrayIPcLm3EEEEviT0_T1_)
        /*1a78*/ 	.word	0x00000038


	//----- nvinfo : EIATTR_FRAME_SIZE
	.align		4
.L_1179:
        /*1a7c*/ 	.byte	0x04, 0x11
        /*1a7e*/ 	.short	(.L_1181 - .L_1180)
	.align		4
.L_1180:
        /*1a80*/ 	.word	index@(_ZN2at6native29vectorized_elementwise_kernelILi2ENS0_13BinaryFunctorIdddZZZNS0_16fmax_kernel_cudaERNS_18TensorIteratorBaseEENKUlvE_clEvENKUlvE_clEvEUlddE_EESt5arrayIPcLm3EEEEviT0_T1_)
        /*1a84*/ 	.word	0x00000000


	//----- nvinfo : EIATTR_REGCOUNT
	.align		4
.L_1181:
        /*1a88*/ 	.byte	0x04, 0x2f
        /*1a8a*/ 	.short	(.L_1183 - .L_1182)
	.align		4
.L_1182:
        /*1a8c*/ 	.word	index@(_ZN2at6native27unrolled_elementwise_kernelINS0_13BinaryFunctorIdddZZZNS0_16fmax_kernel_cudaERNS_18TensorIteratorBaseEENKUlvE_clEvENKUlvE_clEvEUlddE_EESt5arrayIPcLm3EELi4E23TrivialOffsetCalculatorILi2EjESC_ILi1EjENS0_6memory15LoadWithoutCastENSF_16StoreWithoutCastEEEviT_T0_T2_T3_T4_T5_)
        /*1a90*/ 	.word	0x00000020


	//----- nvinfo : EIATTR_FRAME_SIZE
	.align		4
.L_1183:
        /*1a94*/ 	.byte	0x04, 0x11
        /*1a96*/ 	.short	(.L_1185 - .L_1184)
	.align		4
.L_1184:
        /*1a98*/ 	.word	index@(_ZN2at6native27unrolled_elementwise_kernelINS0_13BinaryFunctorIdddZZZNS0_16fmax_kernel_cudaERNS_18TensorIteratorBaseEENKUlvE_clEvENKUlvE_clEvEUlddE_EESt5arrayIPcLm3EELi4E23TrivialOffsetCalculatorILi2EjESC_ILi1EjENS0_6memory15LoadWithoutCastENSF_16StoreWithoutCastEEEviT_T0_T2_T3_T4_T5_)
        /*1a9c*/ 	.word	0x00000000


	//----- nvinfo : EIATTR_REGCOUNT
	.align		4
.L_1185:
        /*1aa0*/ 	.byte	0x04, 0x2f
        /*1aa2*/ 	.short	(.L_1187 - .L_1186)
	.align		4
.L_1186:
        /*1aa4*/ 	.word	index@(_ZN2at6native18elementwise_kernelILi128ELi2EZNS0_22gpu_kernel_impl_nocastINS0_13BinaryFunctorIdddZZZNS0_16fmax_kernel_cudaERNS_18TensorIteratorBaseEENKUlvE_clEvENKUlvE_clEvEUlddE_EEEEvS5_RKT_EUliE_EEviT1_)
        /*1aa8*/ 	.word	0x00000012


	//----- nvinfo : EIATTR_FRAME_SIZE
	.align		4
.L_1187:
        /*1aac*/ 	.byte	0x04, 0x11
        /*1aae*/ 	.short	(.L_1189 - .L_1188)
	.align		4
.L_1188:
        /*1ab0*/ 	.word	index@(_ZN2at6native18elementwise_kernelILi128ELi2EZNS0_22gpu_kernel_impl_nocastINS0_13BinaryFunctorIdddZZZNS0_16fmax_kernel_cudaERNS_18TensorIteratorBaseEENKUlvE_clEvENKUlvE_clEvEUlddE_EEEEvS5_RKT_EUliE_EEviT1_)
        /*1ab4*/ 	.word	0x00000000


	//----- nvinfo : EIATTR_REGCOUNT
	.align		4
.L_1189:
        /*1ab8*/ 	.byte	0x04, 0x2f
        /*1aba*/ 	.short	(.L_1191 - .L_1190)
	.align		4
.L_1190:
        /*1abc*/ 	.word	index@(_ZN2at6native27unrolled_elementwise_kernelINS0_13BinaryFunctorIdddZZZNS0_16fmax_kernel_cudaERNS_18TensorIteratorBaseEENKUlvE_clEvENKUlvE_clEvEUlddE_EESt5arrayIPcLm3EELi4E23TrivialOffsetCalculatorILi2EjESC_ILi1EjENS0_6memory12LoadWithCastILi2EEENSF_13StoreWithCastILi1EEEEEviT_T0_T2_T3_T4_T5_)
        /*1ac0*/ 	.word	0x00000028


	//----- nvinfo : EIATTR_FRAME_SIZE
	.align		4
.L_1191:
        /*1ac4*/ 	.byte	0x04, 0x11
        /*1ac6*/ 	.short	(.L_1193 - .L_1192)
	.align		4
.L_1192:
        /*1ac8*/ 	.word	index@(_ZN2at6native27unrolled_elementwise_kernelINS0_13BinaryFunctorIdddZZZNS0_16fmax_kernel_cudaERNS_18TensorIteratorBaseEENKUlvE_clEvENKUlvE_clEvEUlddE_EESt5arrayIPcLm3EELi4E23TrivialOffsetCalculatorILi2EjESC_ILi1EjENS0_6memory12LoadWithCastILi2EEENSF_13StoreWithCastILi1EEEEEviT_T0_T2_T3_T4_T5_)
        /*1acc*/ 	.word	0x00000000


	//----- nvinfo : EIATTR_REGCOUNT
	.align		4
.L_1193:
        /*1ad0*/ 	.byte	0x04, 0x2f
        /*1ad2*/ 	.short	(.L_1195 - .L_1194)
	.align		4
.L_1194:
        /*1ad4*/ 	.word	index@(_ZN2at6native18elementwise_kernelILi128ELi4EZNS0_15gpu_kernel_implINS0_13BinaryFunctorIdddZZZNS0_16fmax_kernel_cudaERNS_18TensorIteratorBaseEENKUlvE_clEvENKUlvE_clEvEUlddE_EEEEvS5_RKT_EUliE_EEviT1_)
        /*1ad8*/ 	.word	0x0000001c


	//----- nvinfo : EIATTR_FRAME_SIZE
	.align		4
.L_1195:
        /*1adc*/ 	.byte	0x04, 0x11
        /*1ade*/ 	.short	(.L_1197 - .L_1196)
	.align		4
.L_1196:
        /*1ae0*/ 	.word	index@(_ZN2at6native18elementwise_kernelILi128ELi4EZNS0_15gpu_kernel_implINS0_13BinaryFunctorIdddZZZNS0_16fmax_kernel_cudaERNS_18TensorIteratorBaseEENKUlvE_clEvENKUlvE_clEvEUlddE_EEEEvS5_RKT_EUliE_EEviT1_)
        /*1ae4*/ 	.word	0x00000000


	//----- nvinfo : EIATTR_REGCOUNT
	.align		4
.L_1197:
        /*1ae8*/ 	.byte	0x04, 0x2f
        /*1aea*/ 	.short	(.L_1199 - .L_1198)
	.align		4
.L_1198:
        /*1aec*/ 	.word	index@(_ZN2at6native29vectorized_elementwise_kernelILi8ENS0_13AUnaryFunctorIdddZZZNS0_16fmax_kernel_cudaERNS_18TensorIteratorBaseEENKUlvE_clEvENKUlvE_clEvEUlddE_EESt5arrayIPcLm2EEEEviT0_T1_)
        /*1af0*/ 	.word	0x00000030


	//----- nvinfo : EIATTR_FRAME_SIZE
	.align		4
.L_1199:
        /*1af4*/ 	.byte	0x04, 0x11
        /*1af6*/ 	.short	(.L_1201 - .L_1200)
	.align		4
.L_1200:
        /*1af8*/ 	.word	index@(_ZN2at6native29vectorized_elementwise_kernelILi8ENS0_13AUnaryFunctorIdddZZZNS0_16fmax_kernel_cudaERNS_18TensorIteratorBaseEENKUlvE_clEvENKUlvE_clEvEUlddE_EESt5arrayIPcLm2EEEEviT0_T1_)
        /*1afc*/ 	.word	0x00000000


	//----- nvinfo : EIATTR_REGCOUNT
	.align		4
.L_1201:
        /*1b00*/ 	.byte	0x04, 0x2f
        /*1b02*/ 	.short	(.L_1203 - .L_1202)
	.align		4
.L_1202:
        /*1b04*/ 	.word	index@(_ZN2at6native29vectorized_elementwise_kernelILi4ENS0_13AUnaryFunctorIdddZZZNS0_16fmax_kernel_cudaERNS_18TensorIteratorBaseEENKUlvE_clEvENKUlvE_clEvEUlddE_EESt5arrayIPcLm2EEEEviT0_T1_)
        /*1b08*/ 	.word	0x00000030


	//----- nvinfo : EIATTR_FRAME_SIZE
	.align		4
.L_1203:
        /*1b0c*/ 	.byte	0x04, 0x11
        /*1b0e*/ 	.short	(.L_1205 - .L_1204)
	.align		4
.L_1204:
        /*1b10*/ 	.word	index@(_ZN2at6native29vectorized_elementwise_kernelILi4ENS0_13AUnaryFunctorIdddZZZNS0_16fmax_kernel_cudaERNS_18TensorIteratorBaseEENKUlvE_clEvENKUlvE_clEvEUlddE_EESt5arrayIPcLm2EEEEviT0_T1_)
        /*1b14*/ 	.word	0x00000000


	//----- nvinfo : EIATTR_REGCOUNT
	.align		4
.L_1205:
        /*1b18*/ 	.byte	0x04, 0x2f
        /*1b1a*/ 	.short	(.L_1207 - .L_1206)
	.align		4
.L_1206:
        /*1b1c*/ 	.word	index@(_ZN2at6native29vectorized_elementwise_kernelILi2ENS0_13AUnaryFunctorIdddZZZNS0_16fmax_kernel_cudaERNS_18TensorIteratorBaseEENKUlvE_clEvENKUlvE_clEvEUlddE_EESt5arrayIPcLm2EEEEviT0_T1_)
        /*1b20*/ 	.word	0x00000030


	//----- nvinfo : EIATTR_FRAME_SIZE
	.align		4
.L_1207:
        /*1b24*/ 	.byte	0x04, 0x11
        /*1b26*/ 	.short	(.L_1209 - .L_1208)
	.align		4
.L_1208:
        /*1b28*/ 	.word	index@(_ZN2at6native29vectorized_elementwise_kernelILi2ENS0_13AUnaryFunctorIdddZZZNS0_16fmax_kernel_cudaERNS_18TensorIteratorBaseEENKUlvE_clEvENKUlvE_clEvEUlddE_EESt5arrayIPcLm2EEEEviT0_T1_)
        /*1b2c*/ 	.word	0x00000000


	//----- nvinfo : EIATTR_REGCOUNT
	.align		4
.L_1209:
        /*1b30*/ 	.byte	0x04, 0x2f
        /*1b32*/ 	.short	(.L_1211 - .L_1210)
	.align		4
.L_1210:
        /*1b34*/ 	.word	index@(_ZN2at6native27unrolled_elementwise_kernelINS0_13AUnaryFunctorIdddZZZNS0_16fmax_kernel_cudaERNS_18TensorIteratorBaseEENKUlvE_clEvENKUlvE_clEvEUlddE_EESt5arrayIPcLm2EELi4E23TrivialOffsetCalculatorILi1EjESD_NS0_6memory15LoadWithoutCastENSE_16StoreWithoutCastEEEviT_T0_T2_T3_T4_T5_)
        /*1b38*/ 	.word	0x0000001c


	//----- nvinfo : EIATTR_FRAME_SIZE
	.align		4
.L_1211:
        /*1b3c*/ 	.byte	0x04, 0x11
        /*1b3e*/ 	.short	(.L_1213 - .L_1212)
	.align		4
.L_1212:
        /*1b40*/ 	.word	index@(_ZN2at6native27unrolled_elementwise_kernelINS0_13AUnaryFunctorIdddZZZNS0_16fmax_kernel_cudaERNS_18TensorIteratorBaseEENKUlvE_clEvENKUlvE_clEvEUlddE_EESt5arrayIPcLm2EELi4E23TrivialOffsetCalculatorILi1EjESD_NS0_6memory15LoadWithoutCastENSE_16StoreWithoutCastEEEviT_T0_T2_T3_T4_T5_)
        /*1b44*/ 	.word	0x00000000


	//----- nvinfo : EIATTR_REGCOUNT
	.align		4
.L_1213:
        /*1b48*/ 	.byte	0x04, 0x2f
        /*1b4a*/ 	.short	(.L_1215 - .L_1214)
	.align		4
.L_1214:
        /*1b4c*/ 	.word	index@(_ZN2at6native18elementwise_kernelILi128ELi2EZNS0_22gpu_kernel_impl_nocastINS0_13AUnaryFunctorIdddZZZNS0_16fmax_kernel_cudaERNS_18TensorIteratorBaseEENKUlvE_clEvENKUlvE_clEvEUlddE_EEEEvS5_RKT_EUliE_EEviT1_)
        /*1b50*/ 	.word	0x00000012


	//----- nvinfo : EIATTR_FRAME_SIZE
	.align		4
.L_1215:
        /*1b54*/ 	.byte	0x04, 0x11
        /*1b56*/ 	.short	(.L_1217 - .L_1216)
	.align		4
.L_1216:
        /*1b58*/ 	.word	index@(_ZN2at6native18elementwise_kernelILi128ELi2EZNS0_22gpu_kernel_impl_nocastINS0_13AUnaryFunctorIdddZZZNS0_16fmax_kernel_cudaERNS_18TensorIteratorBaseEENKUlvE_clEvENKUlvE_clEvEUlddE_EEEEvS5_RKT_EUliE_EEviT1_)
        /*1b5c*/ 	.word	0x00000000


	//----- nvinfo : EIATTR_REGCOUNT
	.align		4
.L_1217:
        /*1b60*/ 	.byte	0x04, 0x2f
        /*1b62*/ 	.short	(.L_1219 - .L_1218)
	.align		4
.L_1218:
        /*1b64*/ 	.word	index@(_ZN2at6native27unrolled_elementwise_kernelINS0_13AUnaryFunctorIdddZZZNS0_16fmax_kernel_cudaERNS_18TensorIteratorBaseEENKUlvE_clEvENKUlvE_clEvEUlddE_EESt5arrayIPcLm2EELi4E23TrivialOffsetCalculatorILi1EjESD_NS0_6memory12LoadWithCastILi1EEENSE_13StoreWithCastILi1EEEEEviT_T0_T2_T3_T4_T5_)
        /*1b68*/ 	.word	0x00000022


	//----- nvinfo : EIATTR_FRAME_SIZE
	.align		4
.L_1219:
        /*1b6c*/ 	.byte	0x04, 0x11
        /*1b6e*/ 	.short	(.L_1221 - .L_1220)
	.align		4
.L_1220:
        /*1b70*/ 	.word	index@(_ZN2at6native27unrolled_elementwise_kernelINS0_13AUnaryFunctorIdddZZZNS0_16fmax_kernel_cudaERNS_18TensorIteratorBaseEENKUlvE_clEvENKUlvE_clEvEUlddE_EESt5arrayIPcLm2EELi4E23TrivialOffsetCalculatorILi1EjESD_NS0_6memory12LoadWithCastILi1EEENSE_13StoreWithCastILi1EEEEEviT_T0_T2_T3_T4_T5_)
        /*1b74*/ 	.word	0x00000000


	//----- nvinfo : EIATTR_REGCOUNT
	.align		4
.L_1221:
        /*1b78*/ 	.byte	0x04, 0x2f
        /*1b7a*/ 	.short	(.L_1223 - .L_1222)
	.align		4
.L_1222:
        /*1b7c*/ 	.word	index@(_ZN2at6native18elementwise_kernelILi128ELi4EZNS0_15gpu_kernel_implINS0_13AUnaryFunctorIdddZZZNS0_16fmax_kernel_cudaERNS_18TensorIteratorBaseEENKUlvE_clEvENKUlvE_clEvEUlddE_EEEEvS5_RKT_EUliE_EEviT1_)
        /*1b80*/ 	.word	0x0000001a


	//----- nvinfo : EIATTR_FRAME_SIZE
	.align		4
.L_1223:
        /*1b84*/ 	.byte	0x04, 0x11
        /*1b86*/ 	.short	(.L_1225 - .L_1224)
	.align		4
.L_1224:
        /*1b88*/ 	.word	index@(_ZN2at6native18elementwise_kernelILi128ELi4EZNS0_15gpu_kernel_implINS0_13AUnaryFunctorIdddZZZNS0_16fmax_kernel_cudaERNS_18TensorIteratorBaseEENKUlvE_clEvENKUlvE_clEvEUlddE_EEEEvS5_RKT_EUliE_EEviT1_)
        /*1b8c*/ 	.word	0x00000000


	//----- nvinfo : EIATTR_REGCOUNT
	.align		4
.L_1225:
        /*1b90*/ 	.byte	0x04, 0x2f
        /*1b92*/ 	.short	(.L_1227 - .L_1226)
	.align		4
.L_1226:
        /*1b94*/ 	.word	index@(_ZN2at6native29vectorized_elementwise_kernelILi8ENS0_13BinaryFunctorIfffZZZNS0_16fmax_kernel_cudaERNS_18TensorIteratorBaseEENKUlvE_clEvENKUlvE0_clEvEUlffE_EESt5arrayIPcLm3EEEEviT0_T1_)
        /*1b98*/ 	.word	0x00000020


	//----- nvinfo : EIATTR_FRAME_SIZE
	.align		4
.L_1227:
        /*1b9c*/ 	.byte	0x04, 0x11
        /*1b9e*/ 	.short	(.L_1229 - .L_1228)
	.align		4
.L_1228:
        /*1ba0*/ 	.word	index@(_ZN2at6native29vectorized_elementwise_kernelILi8ENS0_13BinaryFunctorIfffZZZNS0_16fmax_kernel_cudaERNS_18TensorIteratorBaseEENKUlvE_clEvENKUlvE0_clEvEUlffE_EESt5arrayIPcLm3EEEEviT0_T1_)
        /*1ba4*/ 	.word	0x00000000


	//----- nvinfo : EIATTR_REGCOUNT
	.align		4
.L_1229:
        /*1ba8*/ 	.byte	0x04, 0x2f
        /*1baa*/ 	.short	(.L_1231 - .L_1230)
	.align		4
.L_1230:
        /*1bac*/ 	.word	index@(_ZN2at6native29vectorized_elementwise_kernelILi4ENS0_13BinaryFunctorIfffZZZNS0_16fmax_kernel_cudaERNS_18TensorIteratorBaseEENKUlvE_clEvENKUlvE0_clEvEUlffE_EESt5arrayIPcLm3EEEEviT0_T1_)
        /*1bb0*/ 	.word	0x00000020


	//----- nvinfo : EIATTR_FRAME_SIZE
	.align		4
.L_1231:
        /*1bb4*/ 	.byte	0x04, 0x11
        /*1bb6*/ 	.short	(.L_1233 - .L_1232)
	.align		4
.L_1232:
        /*1bb8*/ 	.word	index@(_ZN2at6native29vectorized_elementwise_kernelILi4ENS0_13BinaryFunctorIfffZZZNS0_16fmax_kernel_cudaERNS_18TensorIteratorBaseEENKUlvE_clEvENKUlvE0_clEvEUlffE_EESt5arrayIPcLm3EEEEviT0_T1_)
        /*1bbc*/ 	.word	0x00000000


	//----- nvinfo : EIATTR_REGCOUNT
	.align		4
.L_1233:
        /*1bc0*/ 	.byte	0x04, 0x2f
        /*1bc2*/ 	.short	(.L_1235 - .L_1234)
	.align		4
.L_1234:
        /*1bc4*/ 	.word	index@(_ZN2at6native29vectorized_elementwise_kernelILi2ENS0_13BinaryFunctorIfffZZZNS0_16fmax_kernel_cudaERNS_18TensorIteratorBaseEENKUlvE_clEvENKUlvE0_clEvEUlffE_EESt5arrayIPcLm3EEEEviT0_T1_)
        /*1bc8*/ 	.word	0x00000020


	//----- nvinfo : EIATTR_FRAME_SIZE
	.align		4
.L_1235:
        /*1bcc*/ 	.byte	0x04, 0x11
        /*1bce*/ 	.short	(.L_1237 - .L_1236)
	.align		4
.L_1236:
        /*1bd0*/ 	.word	index@(_ZN2at6native29vectorized_elementwise_kernelILi2ENS0_13BinaryFunctorIfffZZZNS0_16fmax_kernel_cudaERNS_18TensorIteratorBaseEENKUlvE_clEvENKUlvE0_clEvEUlffE_EESt5arrayIPcLm3EEEEviT0_T1_)
        /*1bd4*/ 	.word	0x00000000


	//----- nvinfo : EIATTR_REGCOUNT
	.align		4
.L_1237:
        /*1bd8*/ 	.byte	0x04, 0x2f
        /*1bda*/ 	.short	(.L_1239 - .L_1238)
	.align		4
.L_1238:
        /*1bdc*/ 	.word	index@(_ZN2at6native27unrolled_elementwise_kernelINS0_13BinaryFunctorIfffZZZNS0_16fmax_kernel_cudaERNS_18TensorIteratorBaseEENKUlvE_clEvENKUlvE0_clEvEUlffE_EESt5arrayIPcLm3EELi4E23TrivialOffsetCalculatorILi2EjESC_ILi1EjENS0_6memory15LoadWithoutCastENSF_16StoreWithoutCastEEEviT_T0_T2_T3_T4_T5_)
        /*1be0*/ 	.word	0x0000001e


	//----- nvinfo : EIATTR_FRAME_SIZE
	.align		4
.L_1239:
        /*1be4*/ 	.byte	0x04, 0x11
        /*1be6*/ 	.short	(.L_1241 - .L_1240)
	.align		4
.L_1240:
        /*1be8*/ 	.word	index@(_ZN2at6native27unrolled_elementwise_kernelINS0_13BinaryFunctorIfffZZZNS0_16fmax_kernel_cudaERNS_18TensorIteratorBaseEENKUlvE_clEvENKUlvE0_clEvEUlffE_EESt5arrayIPcLm3EELi4E23TrivialOffsetCalculatorILi2EjESC_ILi1EjENS0_6memory15LoadWithoutCastENSF_16StoreWithoutCastEEEviT_T0_T2_T3_T4_T5_)
        /*1bec*/ 	.word	0x00000000


	//----- nvinfo : EIATTR_REGCOUNT
	.align		4
.L_1241:
        /*1bf0*/ 	.byte	0x04, 0x2f
        /*1bf2*/ 	.short	(.L_1243 - .L_1242)
	.align		4
.L_1242:
        /*1bf4*/ 	.word	index@(_ZN2at6native18elementwise_kernelILi128ELi2EZNS0_22gpu_kernel_impl_nocastINS0_13BinaryFunctorIfffZZZNS0_16fmax_kernel_cudaERNS_18TensorIteratorBaseEENKUlvE_clEvENKUlvE0_clEvEUlffE_EEEEvS5_RKT_EUliE_EEviT1_)
        /*1bf8*/ 	.word	0x00000012


	//----- nvinfo : EIATTR_FRAME_SIZE
	.align		4
.L_1243:
        /*1bfc*/ 	.byte	0x04, 0x11
        /*1bfe*/ 	.short	(.L_1245 - .L_1244)
	.align		4
.L_1244:
        /*1c00*/ 	.word	index@(_ZN2at6native18elementwise_kernelILi128ELi2EZNS0_22gpu_kernel_impl_nocastINS0_13BinaryFunctorIfffZZZNS0_16fmax_kernel_cudaERNS_18TensorIteratorBaseEENKUlvE_clEvENKUlvE0_clEvEUlffE_EEEEvS5_RKT_EUliE_EEviT1_)
        /*1c04*/ 	.word	0x00000000


	//----- nvinfo : EIATTR_REGCOUNT
	.align		4
.L_1245:
        /*1c08*/ 	.byte	0x04, 0x2f
        /*1c0a*/ 	.short	(.L_1247 - .L_1246)
	.align		4
.L_1246:
        /*1c0c*/ 	.word	index@(_ZN2at6native27unrolled_elementwise_kernelINS0_13BinaryFunctorIfffZZZNS0_16fmax_kernel_cudaERNS_18TensorIteratorBaseEENKUlvE_clEvENKUlvE0_clEvEUlffE_EESt5arrayIPcLm3EELi4E23TrivialOffsetCalculatorILi2EjESC_ILi1EjENS0_6memory12LoadWithCastILi2EEENSF_13StoreWithCastILi1EEEEEviT_T0_T2_T3_T4_T5_)
        /*1c10*/ 	.word	0x00000020


	//----- nvinfo : EIATTR_FRAME_SIZE
	.align		4
.L_1247:
        /*1c14*/ 	.byte	0x04, 0x11
        /*1c16*/ 	.short	(.L_1249 - .L_1248)
	.align		4
.L_1248:
        /*1c18*/ 	.word	index@(_ZN2at6native27unrolled_elementwise_kernelINS0_13BinaryFunctorIfffZZZNS0_16fmax_kernel_cudaERNS_18TensorIteratorBaseEENKUlvE_clEvENKUlvE0_clEvEUlffE_EESt5arrayIPcLm3EELi4E23TrivialOffsetCalculatorILi2EjESC_ILi1EjENS0_6memory12LoadWithCastILi2EEENSF_13StoreWithCastILi1EEEEEviT_T0_T2_T3_T4_T5_)
        /*1c1c*/ 	.word	0x00000000


	//----- nvinfo : EIATTR_REGCOUNT
	.align		4
.L_1249:
        /*1c20*/ 	.byte	0x04, 0x2f
        /*1c22*/ 	.short	(.L_1251 - .L_1250)
	.align		4
.L_1250:
        /*1c24*/ 	.word	index@(_ZN2at6native18elementwise_kernelILi128ELi4EZNS0_15gpu_kernel_implINS0_13BinaryFunctorIfffZZZNS0_16fmax_kernel_cudaERNS_18TensorIteratorBaseEENKUlvE_clEvENKUlvE0_clEvEUlffE_EEEEvS5_RKT_EUliE_EEviT1_)
        /*1c28*/ 	.word	0x0000001a


	//----- nvinfo : EIATTR_FRAME_SIZE
	.align		4
.L_1251:
        /*1c2c*/ 	.byte	0x04, 0x11
        /*1c2e*/ 	.short	(.L_1253 - .L_1252)
	.align		4
.L_1252:
        /*1c30*/ 	.word	index@(_ZN2at6native18elementwise_kernelILi128ELi4EZNS0_15gpu_kernel_implINS0_13BinaryFunctorIfffZZZNS0_16fmax_kernel_cudaERNS_18TensorIteratorBaseEENKUlvE_clEvENKUlvE0_clEvEUlffE_EEEEvS5_RKT_EUliE_EEviT1_)
        /*1c34*/ 	.word	0x00000000


	//----- nvinfo : EIATTR_REGCOUNT
	.align		4
.L_1253:
        /*1c38*/ 	.byte	0x04, 0x2f
        /*1c3a*/ 	.short	(.L_1255 - .L_1254)
	.align		4
.L_1254:
        /*1c3c*/ 	.word	index@(_ZN2at6native29vectorized_elementwise_kernelILi8ENS0_13AUnaryFunctorIfffZZZNS0_16fmax_kernel_cudaERNS_18TensorIteratorBaseEENKUlvE_clEvENKUlvE0_clEvEUlffE_EESt5arrayIPcLm2EEEEviT0_T1_)
        /*1c40*/ 	.word	0x00000020


	//----- nvinfo : EIATTR_FRAME_SIZE
	.align		4
.L_1255:
        /*1c44*/ 	.byte	0x04, 0x11
        /*1c46*/ 	.short	(.L_1257 - .L_1256)
	.align		4
.L_1256:
        /*1c48*/ 	.word	index@(_ZN2at6native29vectorized_elementwise_kernelILi8ENS0_13AUnaryFunctorIfffZZZNS0_16fmax_kernel_cudaERNS_18TensorIteratorBaseEENKUlvE_clEvENKUlvE0_clEvEUlffE_EESt5arrayIPcLm2EEEEviT0_T1_)
        /*1c4c*/ 	.word	0x00000000


	//----- nvinfo : EIATTR_REGCOUNT
	.align		4
.L_1257:
        /*1c50*/ 	.byte	0x04, 0x2f
        /*1c52*/ 	.short	(.L_1259 - .L_1258)
	.align		4
.L_1258:
        /*1c54*/ 	.word	index@(_ZN2at6native29vectorized_elementwise_kernelILi4ENS0_13AUnaryFunctorIfffZZZNS0_16fmax_kernel_cudaERNS_18TensorIteratorBaseEENKUlvE_clEvENKUlvE0_clEvEUlffE_EESt5arrayIPcLm2EEEEviT0_T1_)
        /*1c58*/ 	.word	0x00000020


	//----- nvinfo : EIATTR_FRAME_SIZE
	.align		4
.L_1259:
        /*1c5c*/ 	.byte	0x04, 0x11
        /*1c5e*/ 	.short	(.L_1261 - .L_1260)
	.align		4
.L_1260:
        /*1c60*/ 	.word	index@(_ZN2at6native29vectorized_elementwise_kernelILi4ENS0_13AUnaryFunctorIfffZZZNS0_16fmax_kernel_cudaERNS_18TensorIteratorBaseEENKUlvE_clEvENKUlvE0_clEvEUlffE_EESt5arrayIPcLm2EEEEviT0_T1_)
        /*1c64*/ 	.word	0x00000000


	//----- nvinfo : EIATTR_REGCOUNT
	.align		4
.L_1261:
        /*1c68*/ 	.byte	0x04, 0x2f
        /*1c6a*/ 	.short	(.L_1263 - .L_1262)
	.align		4
.L_1262:
        /*1c6c*/ 	.word	index@(_ZN2at6native29vectorized_elementwise_kernelILi2ENS0_13AUnaryFunctorIfffZZZNS0_16fmax_kernel_cudaERNS_18TensorIteratorBaseEENKUlvE_clEvENKUlvE0_clEvEUlffE_EESt5arrayIPcLm2EEEEviT0_T1_)
        /*1c70*/ 	.word	0x00000020


	//----- nvinfo : EIATTR_FRAME_SIZE
	.align		4
.L_1263:
        /*1c74*/ 	.byte	0x04, 0x11
        /*1c76*/ 	.short	(.L_1265 - .L_1264)
	.align		4
.L_1264:
        /*1c78*/ 	.word	index@(_ZN2at6native29vectorized_elementwise_kernelILi2ENS0_13AUnaryFunctorIfffZZZNS0_16fmax_kernel_cudaERNS_18TensorIteratorBaseEENKUlvE_clEvENKUlvE0_clEvEUlffE_EESt5arrayIPcLm2EEEEviT0_T1_)
        /*1c7c*/ 	.word	0x00000000


	//----- nvinfo : EIATTR_REGCOUNT
	.align		4
.L_1265:
        /*1c80*/ 	.byte	0x04, 0x2f
        /*1c82*/ 	.short	(.L_1267 - .L_1266)
	.align		4
.L_1266:
        /*1c84*/ 	.word	index@(_ZN2at6native27unrolled_elementwise_kernelINS0_13AUnaryFunctorIfffZZZNS0_16fmax_kernel_cudaERNS_18TensorIteratorBaseEENKUlvE_clEvENKUlvE0_clEvEUlffE_EESt5arrayIPcLm2EELi4E23TrivialOffsetCalculatorILi1EjESD_NS0_6memory15LoadWithoutCastENSE_16StoreWithoutCastEEEviT_T0_T2_T3_T4_T5_)
        /*1c88*/ 	.word	0x00000018


	//----- nvinfo : EIATTR_FRAME_SIZE
	.align		4
.L_1267:
        /*1c8c*/ 	.byte	0x04, 0x11
        /*1c8e*/ 	.short	(.L_1269 - .L_1268)
	.align		4
.L_1268:
        /*1c90*/ 	.word	index@(_ZN2at6native27unrolled_elementwise_kernelINS0_13AUnaryFunctorIfffZZZNS0_16fmax_kernel_cudaERNS_18TensorIteratorBaseEENKUlvE_clEvENKUlvE0_clEvEUlffE_EESt5arrayIPcLm2EELi4E23TrivialOffsetCalculatorILi1EjESD_NS0_6memory15LoadWithoutCastENSE_16StoreWithoutCastEEEviT_T0_T2_T3_T4_T5_)
        /*1c94*/ 	.word	0x00000000


	//----- nvinfo : EIATTR_REGCOUNT
	.align		4
.L_1269:
        /*1c98*/ 	.byte	0x04, 0x2f
        /*1c9a*/ 	.short	(.L_1271 - .L_1270)
	.align		4
.L_1270:
        /*1c9c*/ 	.word	index@(_ZN2at6native18elementwise_kernelILi128ELi2EZNS0_22gpu_kernel_impl_nocastINS0_13AUnaryFunctorIfffZZZNS0_16fmax_kernel_cudaERNS_18TensorIteratorBaseEENKUlvE_clEvENKUlvE0_clEvEUlffE_EEEEvS5_RKT_EUliE_EEviT1_)
        /*1ca0*/ 	.word	0x00000012


	//----- nvinfo : EIATTR_FRAME_SIZE
	.align		4
.L_1271:
        /*1ca4*/ 	.byte	0x04, 0x11
        /*1ca6*/ 	.short	(.L_1273 - .L_1272)
	.align		4
.L_1272:
        /*1ca8*/ 	.word	index@(_ZN2at6native18elementwise_kernelILi128ELi2EZNS0_22gpu_kernel_impl_nocastINS0_13AUnaryFunctorIfffZZZNS0_16fmax_kernel_cudaERNS_18TensorIteratorBaseEENKUlvE_clEvENKUlvE0_clEvEUlffE_EEEEvS5_RKT_EUliE_EEviT1_)
        /*1cac*/ 	.word	0x00000000


	//----- nvinfo : EIATTR_REGCOUNT
	.align		4
.L_1273:
        /*1cb0*/ 	.byte	0x04, 0x2f
        /*1cb2*/ 	.short	(.L_1275 - .L_1274)
	.align		4
.L_1274:
        /*1cb4*/ 	.word	index@(_ZN2at6native27unrolled_elementwise_kernelINS0_13AUnaryFunctorIfffZZZNS0_16fmax_kernel_cudaERNS_18TensorIteratorBaseEENKUlvE_clEvENKUlvE0_clEvEUlffE_EESt5arrayIPcLm2EELi4E23TrivialOffsetCalculatorILi1EjESD_NS0_6memory12LoadWithCastILi1EEENSE_13StoreWithCastILi1EEEEEviT_T0_T2_T3_T4_T5_)
        /*1cb8*/ 	.word	0x0000001d


	//----- nvinfo : EIATTR_FRAME_SIZE
	.align		4
.L_1275:
        /*1cbc*/ 	.byte	0x04, 0x11
        /*1cbe*/ 	.short	(.L_1277 - .L_1276)
	.align		4
.L_1276:
        /*1cc0*/ 	.word	index@(_ZN2at6native27unrolled_elementwise_kernelINS0_13AUnaryFunctorIfffZZZNS0_16fmax_kernel_cudaERNS_18TensorIteratorBaseEENKUlvE_clEvENKUlvE0_clEvEUlffE_EESt5arrayIPcLm2EELi4E23TrivialOffsetCalculatorILi1EjESD_NS0_6memory12LoadWithCastILi1EEENSE_13StoreWithCastILi1EEEEEviT_T0_T2_T3_T4_T5_)
        /*1cc4*/ 	.word	0x00000000


	//----- nvinfo : EIATTR_REGCOUNT
	.align		4
.L_1277:
        /*1cc8*/ 	.byte	0x04, 0x2f
        /*1cca*/ 	.short	(.L_1279 - .L_1278)
	.align		4
.L_1278:
        /*1ccc*/ 	.word	index@(_ZN2at6native18elementwise_kernelILi128ELi4EZNS0_15gpu_kernel_implINS0_13AUnaryFunctorIfffZZZNS0_16fmax_kernel_cudaERNS_18TensorIteratorBaseEENKUlvE_clEvENKUlvE0_clEvEUlffE_EEEEvS5_RKT_EUliE_EEviT1_)
        /*1cd0*/ 	.word	0x0000001a


	//----- nvinfo : EIATTR_FRAME_SIZE
	.align		4
.L_1279:
        /*1cd4*/ 	.byte	0x04, 0x11
        /*1cd6*/ 	.short	(.L_1281 - .L_1280)
	.align		4
.L_1280:
        /*1cd8*/ 	.word	index@(_ZN2at6native18elementwise_kernelILi128ELi4EZNS0_15gpu_kernel_implINS0_13AUnaryFunctorIfffZZZNS0_16fmax_kernel_cudaERNS_18TensorIteratorBaseEENKUlvE_clEvENKUlvE0_clEvEUlffE_EEEEvS5_RKT_EUliE_EEviT1_)
        /*1cdc*/ 	.word	0x00000000


	//----- nvinfo : EIATTR_REGCOUNT
	.align		4
.L_1281:
        /*1ce0*/ 	.byte	0x04, 0x2f
        /*1ce2*/ 	.short	(.L_1283 - .L_1282)
	.align		4
.L_1282:
        /*1ce4*/ 	.word	index@(_ZN2at6native29vectorized_elementwise_kernelILi8ENS0_13BinaryFunctorIN3c104HalfES4_S4_ZZZNS0_16fmax_kernel_cudaERNS_18TensorIteratorBaseEENKUlvE_clEvENKUlvE1_clEvEUlS4_S4_E_EESt5arrayIPcLm3EEEEviT0_T1_)
        /*1ce8*/ 	.word	0x00000028


	//----- nvinfo : EIATTR_FRAME_SIZE
	.align		4
.L_1283:
        /*1cec*/ 	.byte	0x04, 0x11
        /*1cee*/ 	.short	(.L_1285 - .L_1284)
	.align		4
.L_1284:
        /*1cf0*/ 	.word	index@(_ZN2at6native29vectorized_elementwise_kernelILi8ENS0_13BinaryFunctorIN3c104HalfES4_S4_ZZZNS0_16fmax_kernel_cudaERNS_18TensorIteratorBaseEENKUlvE_clEvENKUlvE1_clEvEUlS4_S4_E_EESt5arrayIPcLm3EEEEviT0_T1_)
        /*1cf4*/ 	.word	0x00000000


	//----- nvinfo : EIATTR_REGCOUNT
	.align		4
.L_1285:
        /*1cf8*/ 	.byte	0x04, 0x2f
        /*1cfa*/ 	.short	(.L_1287 - .L_1286)
	.align		4
.L_1286:
        /*1cfc*/ 	.word	index@(_ZN2at6native29vectorized_elementwise_kernelILi4ENS0_13BinaryFunctorIN3c104HalfES4_S4_ZZZNS0_16fmax_kernel_cudaERNS_18TensorIteratorBaseEENKUlvE_clEvENKUlvE1_clEvEUlS4_S4_E_EESt5arrayIPcLm3EEEEviT0_T1_)
        /*1d00*/ 	.word	0x00000028


	//----- nvinfo : EIATTR_FRAME_SIZE
	.align		4
.L_1287:
        /*1d04*/ 	.byte	0x04, 0x11
        /*1d06*/ 	.short	(.L_1289 - .L_1288)
	.align		4
.L_1288:
        /*1d08*/ 	.word	index@(_ZN2at6native29vectorized_elementwise_kernelILi4ENS0_13BinaryFunctorIN3c104HalfES4_S4_ZZZNS0_16fmax_kernel_cudaERNS_18TensorIteratorBaseEENKUlvE_clEvENKUlvE1_clEvEUlS4_S4_E_EESt5arrayIPcLm3EEEEviT0_T1_)
        /*1d0c*/ 	.word	0x00000000


	//----- nvinfo : EIATTR_REGCOUNT
	.align		4
.L_1289:
        /*1d10*/ 	.byte	0x04, 0x2f
        /*1d12*/ 	.short	(.L_1291 - .L_1290)
	.align		4
.L_1290:
        /*1d14*/ 	.word	index@(_ZN2at6native29vectorized_elementwise_kernelILi2ENS0_13BinaryFunctorIN3c104HalfES4_S4_ZZZNS0_16fmax_kernel_cudaERNS_18TensorIteratorBaseEENKUlvE_clEvENKUlvE1_clEvEUlS4_S4_E_EESt5arrayIPcLm3EEEEviT0_T1_)
        /*1d18*/ 	.word	0x00000028


	//----- nvinfo : EIATTR_FRAME_SIZE
	.align		4
.L_1291:
        /*1d1c*/ 	.byte	0x04, 0x11
        /*1d1e*/ 	.short	(.L_1293 - .L_1292)
	.align		4
.L_1292:
        /*1d20*/ 	.word	index@(_ZN2at6native29vectorized_elementwise_kernelILi2ENS0_13BinaryFunctorIN3c104HalfES4_S4_ZZZNS0_16fmax_kernel_cudaERNS_18TensorIteratorBaseEENKUlvE_clEvENKUlvE1_clEvEUlS4_S4_E_EESt5arrayIPcLm3EEEEviT0_T1_)
        /*1d24*/ 	.word	0x00000000


	//----- nvinfo : EIATTR_REGCOUNT
	.align		4
.L_1293:
        /*1d28*/ 	.byte	0x04, 0x2f
        /*1d2a*/ 	.short	(.L_1295 - .L_1294)
	.align		4
.L_1294:
        /*1d2c*/ 	.word	index@(_ZN2at6native27unrolled_elementwise_kernelINS0_13BinaryFunctorIN3c104HalfES4_S4_ZZZNS0_16fmax_kernel_cudaERNS_18TensorIteratorBaseEENKUlvE_clEvENKUlvE1_clEvEUlS4_S4_E_EESt5arrayIPcLm3EELi4E23TrivialOffsetCalculatorILi2EjESE_ILi1EjENS0_6memory15LoadWithoutCastENSH_16StoreWithoutCastEEEviT_T0_T2_T3_T4_T5_)
        /*1d30*/ 	.word	0x0000001d


	//----- nvinfo : EIATTR_FRAME_SIZE
	.align		4
.L_1295:
        /*1d34*/ 	.byte	0x04, 0x11
        /*1d36*/ 	.short	(.L_1297 - .L_1296)
	.align		4
.L_1296:
        /*1d38*/ 	.word	index@(_ZN2at6native27unrolled_elementwise_kernelINS0_13BinaryFunctorIN3c104HalfES4_S4_ZZZNS0_16fmax_kernel_cudaERNS_18TensorIteratorBaseEENKUlvE_clEvENKUlvE1_clEvEUlS4_S4_E_EESt5arrayIPcLm3EELi4E23TrivialOffsetCalculatorILi2EjESE_ILi1EjENS0_6memory15LoadWithoutCastENSH_16StoreWithoutCastEEEviT_T0_T2_T3_T4_T5_)
        /*1d3c*/ 	.word	0x00000000


	//----- nvinfo : EIATTR_REGCOUNT
	.align		4
.L_1297:
        /*1d40*/ 	.byte	0x04, 0x2f
        /*1d42*/ 	.short	(.L_1299 - .L_1298)
	.align		4
.L_1298:
        /*1d44*/ 	.word	index@(_ZN2at6native18elementwise_kernelILi128ELi4EZNS0_22gpu_kernel_impl_nocastINS0_13BinaryFunctorIN3c104HalfES5_S5_ZZZNS0_16fmax_kernel_cudaERNS_18TensorIteratorBaseEENKUlvE_clEvENKUlvE1_clEvEUlS5_S5_E_EEEEvS7_RKT_EUliE_EEviT1_)
        /*1d48*/ 	.word	0x00000012


	//----- nvinfo : EIATTR_FRAME_SIZE
	.align		4
.L_1299:
        /*1d4c*/ 	.byte	0x04, 0x11
        /*1d4e*/ 	.short	(.L_1301 - .L_1300)
	.align		4
.L_1300:
        /*1d50*/ 	.word	index@(_ZN2at6native18elementwise_kernelILi128ELi4EZNS0_22gpu_kernel_impl_nocastINS0_13BinaryFunctorIN3c104HalfES5_S5_ZZZNS0_16fmax_kernel_cudaERNS_18TensorIteratorBaseEENKUlvE_clEvENKUlvE1_clEvEUlS5_S5_E_EEEEvS7_RKT_EUliE_EEviT1_)
        /*1d54*/ 	.word	0x00000000


	//----- nvinfo : EIATTR_REGCOUNT
	.align		4
.L_1301:
        /*1d58*/ 	.byte	0x04, 0x2f
        /*1d5a*/ 	.short	(.L_1303 - .L_1302)
	.align		4
.L_1302:
        /*1d5c*/ 	.word	index@(_ZN2at6native27unrolled_elementwise_kernelINS0_13BinaryFunctorIN3c104HalfES4_S4_ZZZNS0_16fmax_kernel_cudaERNS_18TensorIteratorBaseEENKUlvE_clEvENKUlvE1_clEvEUlS4_S4_E_EESt5arrayIPcLm3EELi4E23TrivialOffsetCalculatorILi2EjESE_ILi1EjENS0_6memory12LoadWithCastILi2EEENSH_13StoreWithCastILi1EEEEEviT_T0_T2_T3_T4_T5_)
        /*1d60*/ 	.word	0x0000001f


	//----- nvinfo : EIATTR_FRAME_SIZE
	.align		4
.L_1303:
        /*1d64*/ 	.byte	0x04, 0x11
        /*1d66*/ 	.short	(.L_1305 - .L_1304)
	.align		4
.L_1304:
        /*1d68*/ 	.word	index@(_ZN2at6native27unrolled_elementwise_kernelINS0_13BinaryFunctorIN3c104HalfES4_S4_ZZZNS0_16fmax_kernel_cudaERNS_18TensorIteratorBaseEENKUlvE_clEvENKUlvE1_clEvEUlS4_S4_E_EESt5arrayIPcLm3EELi4E23TrivialOffsetCalculatorILi2EjESE_ILi1EjENS0_6memory12LoadWithCastILi2EEENSH_13StoreWithCastILi1EEEEEviT_T0_T2_T3_T4_T5_)
        /*1d6c*/ 	.word	0x00000000


	//----- nvinfo : EIATTR_REGCOUNT
	.align		4
.L_1305:
        /*1d70*/ 	.byte	0x04, 0x2f
        /*1d72*/ 	.short	(.L_1307 - .L_1306)
	.align		4
.L_1306:
        /*1d74*/ 	.word	index@(_ZN2at6native18elementwise_kernelILi128ELi4EZNS0_15gpu_kernel_implINS0_13BinaryFunctorIN3c104HalfES5_S5_ZZZNS0_16fmax_kernel_cudaERNS_18TensorIteratorBaseEENKUlvE_clEvENKUlvE1_clEvEUlS5_S5_E_EEEEvS7_RKT_EUliE_EEviT1_)
        /*1d78*/ 	.word	0x0000001a


	//----- nvinfo : EIATTR_FRAME_SIZE
	.align		4
.L_1307:
        /*1d7c*/ 	.byte	0x04, 0x11
        /*1d7e*/ 	.short	(.L_1309 - .L_1308)
	.align		4
.L_1308:
        /*1d80*/ 	.word	index@(_ZN2at6native18elementwise_kernelILi128ELi4EZNS0_15gpu_kernel_implINS0_13BinaryFunctorIN3c104HalfES5_S5_ZZZNS0_16fmax_kernel_cudaERNS_18TensorIteratorBaseEENKUlvE_clEvENKUlvE1_clEvEUlS5_S5_E_EEEEvS7_RKT_EUliE_EEviT1_)
        /*1d84*/ 	.word	0x00000000


	//----- nvinfo : EIATTR_REGCOUNT
	.align		4
.L_1309:
        /*1d88*/ 	.byte	0x04, 0x2f
        /*1d8a*/ 	.short	(.L_1311 - .L_1310)
	.align		4
.L_1310:
        /*1d8c*/ 	.word	index@(_ZN2at6native29vectorized_elementwise_kernelILi8ENS0_13AUnaryFunctorIN3c104HalfES4_S4_ZZZNS0_16fmax_kernel_cudaERNS_18TensorIteratorBaseEENKUlvE_clEvENKUlvE1_clEvEUlS4_S4_E_EESt5arrayIPcLm2EEEEviT0_T1_)
        /*1d90*/ 	.word	0x00000020


	//----- nvinfo : EIATTR_FRAME_SIZE
	.align		4
.L_1311:
        /*1d94*/ 	.byte	0x04, 0x11
        /*1d96*/ 	.short	(.L_1313 - .L_1312)
	.align		4
.L_1312:
        /*1d98*/ 	.word	index@(_ZN2at6native29vectorized_elementwise_kernelILi8ENS0_13AUnaryFunctorIN3c104HalfES4_S4_ZZZNS0_16fmax_kernel_cudaERNS_18TensorIteratorBaseEENKUlvE_clEvENKUlvE1_clEvEUlS4_S4_E_EESt5arrayIPcLm2EEEEviT0_T1_)
        /*1d9c*/ 	.word	0x00000000


	//----- nvinfo : EIATTR_REGCOUNT
	.align		4
.L_1313:
        /*1da0*/ 	.byte	0x04, 0x2f
        /*1da2*/ 	.short	(.L_1315 - .L_1314)
	.align		4
.L_1314:
        /*1da4*/ 	.word	index@(_ZN2at6native29vectorized_elementwise_kernelILi4ENS0_13AUnaryFunctorIN3c104HalfES4_S4_ZZZNS0_16fmax_kernel_cudaERNS_18TensorIteratorBaseEENKUlvE_clEvENKUlvE1_clEvEUlS4_S4_E_EESt5arrayIPcLm2EEEEviT0_T1_)
        /*1da8*/ 	.word	0x00000020


	//----- nvinfo : EIATTR_FRAME_SIZE
	.align		4
.L_1315:
        /*1dac*/ 	.byte	0x04, 0x11
        /*1dae*/ 	.short	(.L_1317 - .L_1316)
	.align		4
.L_1316:
        /*1db0*/ 	.word	index@(_ZN2at6native29vectorized_elementwise_kernelILi4ENS0_13AUnaryFunctorIN3c104HalfES4_S4_ZZZNS0_16fmax_kernel_cudaERNS_18TensorIteratorBaseEENKUlvE_clEvENKUlvE1_clEvEUlS4_S4_E_EESt5arrayIPcLm2EEEEviT0_T1_)
        /*1db4*/ 	.word	0x00000000


	//----- nvinfo : EIATTR_REGCOUNT
	.align		4
.L_1317:
        /*1db8*/ 	.byte	0x04, 0x2f
        /*1dba*/ 	.short	(.L_1319 - .L_1318)
	.align		4
.L_1318:
        /*1dbc*/ 	.word	index@(_ZN2at6native29vectorized_elementwise_kernelILi2ENS0_13AUnaryFunctorIN3c104HalfES4_S4_ZZZNS0_16fmax_kernel_cudaERNS_18TensorIteratorBaseEENKUlvE_clEvENKUlvE1_clEvEUlS4_S4_E_EESt5arrayIPcLm2EEEEviT0_T1_)
        /*1dc0*/ 	.word	0x00000020


	//----- nvinfo : EIATTR_FRAME_SIZE
	.align		4
.L_1319:
        /*1dc4*/ 	.byte	0x04, 0x11
        /*1dc6*/ 	.short	(.L_1321 - .L_1320)
	.align		4
.L_1320:
        /*1dc8*/ 	.word	index@(_ZN2at6native29vectorized_elementwise_kernelILi2ENS0_13AUnaryFunctorIN3c104HalfES4_S4_ZZZNS0_16fmax_kernel_cudaERNS_18TensorIteratorBaseEENKUlvE_clEvENKUlvE1_clEvEUlS4_S4_E_EESt5arrayIPcLm2EEEEviT0_T1_)
        /*1dcc*/ 	.word	0x00000000


	//----- nvinfo : EIATTR_REGCOUNT
	.align		4
.L_1321:
        /*1dd0*/ 	.byte	0x04, 0x2f
        /*1dd2*/ 	.short	(.L_1323 - .L_1322)
	.align		4
.L_1322:
        /*1dd4*/ 	.word	index@(_ZN2at6native27unrolled_elementwise_kernelINS0_13AUnaryFunctorIN3c104HalfES4_S4_ZZZNS0_16fmax_kernel_cudaERNS_18TensorIteratorBaseEENKUlvE_clEvENKUlvE1_clEvEUlS4_S4_E_EESt5arrayIPcLm2EELi4E23TrivialOffsetCalculatorILi1EjESF_NS0_6memory15LoadWithoutCastENSG_16StoreWithoutCastEEEviT_T0_T2_T3_T4_T5_)
        /*1dd8*/ 	.word	0x00000018


	//----- nvinfo : EIATTR_FRAME_SIZE
	.align		4
.L_1323:
        /*1ddc*/ 	.byte	0x04, 0x11
        /*1dde*/ 	.short	(.L_1325 - .L_1324)
	.align		4
.L_1324:
        /*1de0*/ 	.word	index@(_ZN2at6native27unrolled_elementwise_kernelINS0_13AUnaryFunctorIN3c104HalfES4_S4_ZZZNS0_16fmax_kernel_cudaERNS_18TensorIteratorBaseEENKUlvE_clEvENKUlvE1_clEvEUlS4_S4_E_EESt5arrayIPcLm2EELi4E23TrivialOffsetCalculatorILi1EjESF_NS0_6memory15LoadWithoutCastENSG_16StoreWithoutCastEEEviT_T0_T2_T3_T4_T5_)
        /*1de4*/ 	.word	0x00000000


	//----- nvinfo : EIATTR_REGCOUNT
	.align		4
.L_1325:
        /*1de8*/ 	.byte	0x04, 0x2f
        /*1dea*/ 	.short	(.L_1327 - .L_1326)
	.align		4
.L_1326:
        /*1dec*/ 	.word	index@(_ZN2at6native18elementwise_kernelILi128ELi4EZNS0_22gpu_kernel_impl_nocastINS0_13AUnaryFunctorIN3c104HalfES5_S5_ZZZNS0_16fmax_kernel_cudaERNS_18TensorIteratorBaseEENKUlvE_clEvENKUlvE1_clEvEUlS5_S5_E_EEEEvS7_RKT_EUliE_EEviT1_)
        /*1df0*/ 	.word	0x00000012


	//----- nvinfo : EIATTR_FRAME_SIZE
	.align		4
.L_1327:
        /*1df4*/ 	.byte	0x04, 0x11
        /*1df6*/ 	.short	(.L_1329 - .L_1328)
	.align		4
.L_1328:
        /*1df8*/ 	.word	index@(_ZN2at6native18elementwise_kernelILi128ELi4EZNS0_22gpu_kernel_impl_nocastINS0_13AUnaryFunctorIN3c104HalfES5_S5_ZZZNS0_16fmax_kernel_cudaERNS_18TensorIteratorBaseEENKUlvE_clEvENKUlvE1_clEvEUlS5_S5_E_EEEEvS7_RKT_EUliE_EEviT1_)
        /*1dfc*/ 	.word	0x00000000


	//----- nvinfo : EIATTR_REGCOUNT
	.align		4
.L_1329:
        /*1e00*/ 	.byte	0x04, 0x2f
        /*1e02*/ 	.short	(.L_1331 - .L_1330)
	.align		4
.L_1330:
        /*1e04*/ 	.word	index@(_ZN2at6native27unrolled_elementwise_kernelINS0_13AUnaryFunctorIN3c104HalfES4_S4_ZZZNS0_16fmax_kernel_cudaERNS_18TensorIteratorBaseEENKUlvE_clEvENKUlvE1_clEvEUlS4_S4_E_EESt5arrayIPcLm2EELi4E23TrivialOffsetCalculatorILi1EjESF_NS0_6memory12LoadWithCastILi1EEENSG_13StoreWithCastILi1EEEEEviT_T0_T2_T3_T4_T5_)
        /*1e08*/ 	.word	0x0000001e


	//----- nvinfo : EIATTR_FRAME_SIZE
	.align		4
.L_1331:
        /*1e0c*/ 	.byte	0x04, 0x11
        /*1e0e*/ 	.short	(.L_1333 - .L_1332)
	.align		4
.L_1332:
        /*1e10*/ 	.word	index@(_ZN2at6native27unrolled_elementwise_kernelINS0_13AUnaryFunctorIN3c104HalfES4_S4_ZZZNS0_16fmax_kernel_cudaERNS_18TensorIteratorBaseEENKUlvE_clEvENKUlvE1_clEvEUlS4_S4_E_EESt5arrayIPcLm2EELi4E23TrivialOffsetCalculatorILi1EjESF_NS0_6memory12LoadWithCastILi1EEENSG_13StoreWithCastILi1EEEEEviT_T0_T2_T3_T4_T5_)
        /*1e14*/ 	.word	0x00000000


	//----- nvinfo : EIATTR_REGCOUNT
	.align		4
.L_1333:
        /*1e18*/ 	.byte	0x04, 0x2f
        /*1e1a*/ 	.short	(.L_1335 - .L_1334)
	.align		4
.L_1334:
        /*1e1c*/ 	.word	index@(_ZN2at6native18elementwise_kernelILi128ELi4EZNS0_15gpu_kernel_implINS0_13AUnaryFunctorIN3c104HalfES5_S5_ZZZNS0_16fmax_kernel_cudaERNS_18TensorIteratorBaseEENKUlvE_clEvENKUlvE1_clEvEUlS5_S5_E_EEEEvS7_RKT_EUliE_EEviT1_)
        /*1e20*/ 	.word	0x0000001a


	//----- nvinfo : EIATTR_FRAME_SIZE
	.align		4
.L_1335:
        /*1e24*/ 	.byte	0x04, 0x11
        /*1e26*/ 	.short	(.L_1337 - .L_1336)
	.align		4
.L_1336:
        /*1e28*/ 	.word	index@(_ZN2at6native18elementwise_kernelILi128ELi4EZNS0_15gpu_kernel_implINS0_13AUnaryFunctorIN3c104HalfES5_S5_ZZZNS0_16fmax_kernel_cudaERNS_18TensorIteratorBaseEENKUlvE_clEvENKUlvE1_clEvEUlS5_S5_E_EEEEvS7_RKT_EUliE_EEviT1_)
        /*1e2c*/ 	.word	0x00000000


	//----- nvinfo : EIATTR_REGCOUNT
	.align		4
.L_1337:
        /*1e30*/ 	.byte	0x04, 0x2f
        /*1e32*/ 	.short	(.L_1339 - .L_1338)
	.align		4
.L_1338:
        /*1e34*/ 	.word	index@(_ZN2at6native29vectorized_elementwise_kernelILi8ENS0_13BinaryFunctorIN3c108BFloat16ES4_S4_ZZZNS0_16fmax_kernel_cudaERNS_18TensorIteratorBaseEENKUlvE_clEvENKUlvE2_clEvEUlS4_S4_E_EESt5arrayIPcLm3EEEEviT0_T1_)
        /*1e38*/ 	.word	0x00000022


	//----- nvinfo : EIATTR_FRAME_SIZE
	.align		4
.L_1339:
        /*1e3c*/ 	.byte	0x04, 0x11
        /*1e3e*/ 	.short	(.L_1341 - .L_1340)
	.align		4
.L_1340:
        /*1e40*/ 	.word	index@(_ZN2at6native29vectorized_elementwise_kernelILi8ENS0_13BinaryFunctorIN3c108BFloat16ES4_S4_ZZZNS0_16fmax_kernel_cudaERNS_18TensorIteratorBaseEENKUlvE_clEvENKUlvE2_clEvEUlS4_S4_E_EESt5arrayIPcLm3EEEEviT0_T1_)
        /*1e44*/ 	.word	0x00000000


	//----- nvinfo : EIATTR_REGCOUNT
	.align		4
.L_1341:
        /*1e48*/ 	.byte	0x04, 0x2f
        /*1e4a*/ 	.short	(.L_1343 - .L_1342)
	.align		4
.L_1342:
        /*1e4c*/ 	.word	index@(_ZN2at6native29vectorized_elementwise_kernelILi4ENS0_13BinaryFunctorIN3c108BFloat16ES4_S4_ZZZNS0_16fmax_kernel_cudaERNS_18TensorIteratorBaseEENKUlvE_clEvENKUlvE2_clEvEUlS4_S4_E_EESt5arrayIPcLm3EEEEviT0_T1_)
        /*1e50*/ 	.word	0x00000022


	//----- nvinfo : EIATTR_FRAME_SIZE
	.align		4
.L_1343:
        /*1e54*/ 	.byte	0x04, 0x11
        /*1e56*/ 	.short	(.L_1345 - .L_1344)
	.align		4
.L_1344:
        /*1e58*/ 	.word	index@(_ZN2at6native29vectorized_elementwise_kernelILi4ENS0_13BinaryFunctorIN3c108BFloat16ES4_S4_ZZZNS0_16fmax_kernel_cudaERNS_18TensorIteratorBaseEENKUlvE_clEvENKUlvE2_clEvEUlS4_S4_E_EESt5arrayIPcLm3EEEEviT0_T1_)
        /*1e5c*/ 	.word	0x00000000


	//----- nvinfo : EIATTR_REGCOUNT
	.align		4
.L_1345:
        /*1e60*/ 	.byte	0x04, 0x2f
        /*1e62*/ 	.short	(.L_1347 - .L_1346)
	.align		4
.L_1346:
        /*1e64*/ 	.word	index@(_ZN2at6native29vectorized_elementwise_kernelILi2ENS0_13BinaryFunctorIN3c108BFloat16ES4_S4_ZZZNS0_16fmax_kernel_cudaERNS_18TensorIteratorBaseEENKUlvE_clEvENKUlvE2_clEvEUlS4_S4_E_EESt5arrayIPcLm3EEEEviT0_T1_)
        /*1e68*/ 	.word	0x00000022


	//----- nvinfo : EIATTR_FRAME_SIZE
	.align		4
.L_1347:
        /*1e6c*/ 	.byte	0x04, 0x11
        /*1e6e*/ 	.short	(.L_1349 - .L_1348)
	.align		4
.L_1348:
        /*1e70*/ 	.word	index@(_ZN2at6native29vectorized_elementwise_kernelILi2ENS0_13BinaryFunctorIN3c108BFloat16ES4_S4_ZZZNS0_16fmax_kernel_cudaERNS_18TensorIteratorBaseEENKUlvE_clEvENKUlvE2_clEvEUlS4_S4_E_EESt5arrayIPcLm3EEEEviT0_T1_)
        /*1e74*/ 	.word	0x00000000


	//----- nvinfo : EIATTR_REGCOUNT
	.align		4
.L_1349:
        /*1e78*/ 	.byte	0x04, 0x2f
        /*1e7a*/ 	.short	(.L_1351 - .L_1350)
	.align		4
.L_1350:
        /*1e7c*/ 	.word	index@(_ZN2at6native27unrolled_elementwise_kernelINS0_13BinaryFunctorIN3c108BFloat16ES4_S4_ZZZNS0_16fmax_kernel_cudaERNS_18TensorIteratorBaseEENKUlvE_clEvENKUlvE2_clEvEUlS4_S4_E_EESt5arrayIPcLm3EELi4E23TrivialOffsetCalculatorILi2EjESE_ILi1EjENS0_6memory15LoadWithoutCastENSH_16StoreWithoutCastEEEviT_T0_T2_T3_T4_T5_)
        /*1e80*/ 	.word	0x0000001d


	//----- nvinfo : EIATTR_FRAME_SIZE
	.align		4
.L_1351:
        /*1e84*/ 	.byte	0x04, 0x11
        /*1e86*/ 	.short	(.L_1353 - .L_1352)
	.align		4
.L_1352:
        /*1e88*/ 	.word	index@(_ZN2at6native27unrolled_elementwise_kernelINS0_13BinaryFunctorIN3c108BFloat16ES4_S4_ZZZNS0_16fmax_kernel_cudaERNS_18TensorIteratorBaseEENKUlvE_clEvENKUlvE2_clEvEUlS4_S4_E_EESt5arrayIPcLm3EELi4E23TrivialOffsetCalculatorILi2EjESE_ILi1EjENS0_6memory15LoadWithoutCastENSH_16StoreWithoutCastEEEviT_T0_T2_T3_T4_T5_)
        /*1e8c*/ 	.word	0x00000000


	//----- nvinfo : EIATTR_REGCOUNT
	.align		4
.L_1353:
        /*1e90*/ 	.byte	0x04, 0x2f
        /*1e92*/ 	.short	(.L_1355 - .L_1354)
	.align		4
.L_1354:
        /*1e94*/ 	.word	index@(_ZN2at6native18elementwise_kernelILi128ELi4EZNS0_22gpu_kernel_impl_nocastINS0_13BinaryFunctorIN3c108BFloat16ES5_S5_ZZZNS0_16fmax_kernel_cudaERNS_18TensorIteratorBaseEENKUlvE_clEvENKUlvE2_clEvEUlS5_S5_E_EEEEvS7_RKT_EUliE_EEviT1_)
        /*1e98*/ 	.word	0x00000012


	//----- nvinfo : EIATTR_FRAME_SIZE
	.align		4
.L_1355:
        /*1e9c*/ 	.byte	0x04, 0x11
        /*1e9e*/ 	.short	(.L_1357 - .L_1356)
	.align		4
.L_1356:
        /*1ea0*/ 	.word	index@(_ZN2at6native18elementwise_kernelILi128ELi4EZNS0_22gpu_kernel_impl_nocastINS0_13BinaryFunctorIN3c108BFloat16ES5_S5_ZZZNS0_16fmax_kernel_cudaERNS_18TensorIteratorBaseEENKUlvE_clEvENKUlvE2_clEvEUlS5_S5_E_EEEEvS7_RKT_EUliE_EEviT1_)
        /*1ea4*/ 	.word	0x00000000


	//----- nvinfo : EIATTR_REGCOUNT
	.align		4
.L_1357:
        /*1ea8*/ 	.byte	0x04, 0x2f
        /*1eaa*/ 	.short	(.L_1359 - .L_1358)
	.align		4
.L_1358:
        /*1eac*/ 	.word	index@(_ZN2at6native27unrolled_elementwise_kernelINS0_13BinaryFunctorIN3c108BFloat16ES4_S4_ZZZNS0_16fmax_kernel_cudaERNS_18TensorIteratorBaseEENKUlvE_clEvENKUlvE2_clEvEUlS4_S4_E_EESt5arrayIPcLm3EELi4E23TrivialOffsetCalculatorILi2EjESE_ILi1EjENS0_6memory12LoadWithCastILi2EEENSH_13StoreWithCastILi1EEEEEviT_T0_T2_T3_T4_T5_)
        /*1eb0*/ 	.word	0x0000001e


	//----- nvinfo : EIATTR_FRAME_SIZE
	.align		4
.L_1359:
        /*1eb4*/ 	.byte	0x04, 0x11
        /*1eb6*/ 	.short	(.L_1361 - .L_1360)
	.align		4
.L_1360:
        /*1eb8*/ 	.word	index@(_ZN2at6native27unrolled_elementwise_kernelINS0_13BinaryFunctorIN3c108BFloat16ES4_S4_ZZZNS0_16fmax_kernel_cudaERNS_18TensorIteratorBaseEENKUlvE_clEvENKUlvE2_clEvEUlS4_S4_E_EESt5arrayIPcLm3EELi4E23TrivialOffsetCalculatorILi2EjESE_ILi1EjENS0_6memory12LoadWithCastILi2EEENSH_13StoreWithCastILi1EEEEEviT_T0_T2_T3_T4_T5_)
        /*1ebc*/ 	.word	0x00000000


	//----- nvinfo : EIATTR_REGCOUNT
	.align		4
.L_1361:
        /*1ec0*/ 	.byte	0x04, 0x2f
        /*1ec2*/ 	.short	(.L_1363 - .L_1362)
	.align		4
.L_1362:
        /*1ec4*/ 	.word	index@(_ZN2at6native18elementwise_kernelILi128ELi4EZNS0_15gpu_kernel_implINS0_13BinaryFunctorIN3c108BFloat16ES5_S5_ZZZNS0_16fmax_kernel_cudaERNS_18TensorIteratorBaseEENKUlvE_clEvENKUlvE2_clEvEUlS5_S5_E_EEEEvS7_RKT_EUliE_EEviT1_)
        /*1ec8*/ 	.word	0x0000001a


	//----- nvinfo : EIATTR_FRAME_SIZE
	.align		4
.L_1363:
        /*1ecc*/ 	.byte	0x04, 0x11
        /*1ece*/ 	.short	(.L_1365 - .L_1364)
	.align		4
.L_1364:
        /*1ed0*/ 	.word	index@(_ZN2at6native18elementwise_kernelILi128ELi4EZNS0_15gpu_kernel_implINS0_13BinaryFunctorIN3c108BFloat16ES5_S5_ZZZNS0_16fmax_kernel_cudaERNS_18TensorIteratorBaseEENKUlvE_clEvENKUlvE2_clEvEUlS5_S5_E_EEEEvS7_RKT_EUliE_EEviT1_)
        /*1ed4*/ 	.word	0x00000000


	//----- nvinfo : EIATTR_REGCOUNT
	.align		4
.L_1365:
        /*1ed8*/ 	.byte	0x04, 0x2f
        /*1eda*/ 	.short	(.L_1367 - .L_1366)
	.align		4
.L_1366:
        /*1edc*/ 	.word	index@(_ZN2at6native29vectorized_elementwise_kernelILi8ENS0_13AUnaryFunctorIN3c108BFloat16ES4_S4_ZZZNS0_16fmax_kernel_cudaERNS_18TensorIteratorBaseEENKUlvE_clEvENKUlvE2_clEvEUlS4_S4_E_EESt5arrayIPcLm2EEEEviT0_T1_)
        /*1ee0*/ 	.word	0x00000020


	//----- nvinfo : EIATTR_FRAME_SIZE
	.align		4
.L_1367:
        /*1ee4*/ 	.byte	0x04, 0x11
        /*1ee6*/ 	.short	(.L_1369 - .L_1368)
	.align		4
.L_1368:
        /*1ee8*/ 	.word	index@(_ZN2at6native29vectorized_elementwise_kernelILi8ENS0_13AUnaryFunctorIN3c108BFloat16ES4_S4_ZZZNS0_16fmax_kernel_cudaERNS_18TensorIteratorBaseEENKUlvE_clEvENKUlvE2_clEvEUlS4_S4_E_EESt5arrayIPcLm2EEEEviT0_T1_)
        /*1eec*/ 	.word	0x00000000


	//----- nvinfo : EIATTR_REGCOUNT
	.align		4
.L_1369:
        /*1ef0*/ 	.byte	0x04, 0x2f
        /*1ef2*/ 	.short	(.L_1371 - .L_1370)
	.align		4
.L_1370:
        /*1ef4*/ 	.word	index@(_ZN2at6native29vectorized_elementwise_kernelILi4ENS0_13AUnaryFunctorIN3c108BFloat16ES4_S4_ZZZNS0_16fmax_kernel_cudaERNS_18TensorIteratorBaseEENKUlvE_clEvENKUlvE2_clEvEUlS4_S4_E_EESt5arrayIPcLm2EEEEviT0_T1_)
        /*1ef8*/ 	.word	0x00000020


	//----- nvinfo : EIATTR_FRAME_SIZE
	.align		4
.L_1371:
        /*1efc*/ 	.byte	0x04, 0x11
        /*1efe*/ 	.short	(.L_1373 - .L_1372)
	.align		4
.L_1372:
        /*1f00*/ 	.word	index@(_ZN2at6native29vectorized_elementwise_kernelILi4ENS0_13AUnaryFunctorIN3c108BFloat16ES4_S4_ZZZNS0_16fmax_kernel_cudaERNS_18TensorIteratorBaseEENKUlvE_clEvENKUlvE2_clEvEUlS4_S4_E_EESt5arrayIPcLm2EEEEviT0_T1_)
        /*1f04*/ 	.word	0x00000000


	//----- nvinfo : EIATTR_REGCOUNT
	.align		4
.L_1373:
        /*1f08*/ 	.byte	0x04, 0x2f
        /*1f0a*/ 	.short	(.L_1375 - .L_1374)
	.align		4
.L_1374:
        /*1f0c*/ 	.word	index@(_ZN2at6native29vectorized_elementwise_kernelILi2ENS0_13AUnaryFunctorIN3c108BFloat16ES4_S4_ZZZNS0_16fmax_kernel_cudaERNS_18TensorIteratorBaseEENKUlvE_clEvENKUlvE2_clEvEUlS4_S4_E_EESt5arrayIPcLm2EEEEviT0_T1_)
        /*1f10*/ 	.word	0x00000020


	//----- nvinfo : EIATTR_FRAME_SIZE
	.align		4
.L_1375:
        /*1f14*/ 	.byte	0x04, 0x11
        /*1f16*/ 	.short	(.L_1377 - .L_1376)
	.align		4
.L_1376:
        /*1f18*/ 	.word	index@(_ZN2at6native29vectorized_elementwise_kernelILi2ENS0_13AUnaryFunctorIN3c108BFloat16ES4_S4_ZZZNS0_16fmax_kernel_cudaERNS_18TensorIteratorBaseEENKUlvE_clEvENKUlvE2_clEvEUlS4_S4_E_EESt5arrayIPcLm2EEEEviT0_T1_)
        /*1f1c*/ 	.word	0x00000000


	//----- nvinfo : EIATTR_REGCOUNT
	.align		4
.L_1377:
        /*1f20*/ 	.byte	0x04, 0x2f
        /*1f22*/ 	.short	(.L_1379 - .L_1378)
	.align		4
.L_1378:
        /*1f24*/ 	.word	index@(_ZN2at6native27unrolled_elementwise_kernelINS0_13AUnaryFunctorIN3c108BFloat16ES4_S4_ZZZNS0_16fmax_kernel_cudaERNS_18TensorIteratorBaseEENKUlvE_clEvENKUlvE2_clEvEUlS4_S4_E_EESt5arrayIPcLm2EELi4E23TrivialOffsetCalculatorILi1EjESF_NS0_6memory15LoadWithoutCastENSG_16StoreWithoutCastEEEviT_T0_T2_T3_T4_T5_)
        /*1f28*/ 	.word	0x00000018


	//----- nvinfo : EIATTR_FRAME_SIZE
	.align		4
.L_1379:
        /*1f2c*/ 	.byte	0x04, 0x11
        /*1f2e*/ 	.short	(.L_1381 - .L_1380)
	.align		4
.L_1380:
        /*1f30*/ 	.word	index@(_ZN2at6native27unrolled_elementwise_kernelINS0_13AUnaryFunctorIN3c108BFloat16ES4_S4_ZZZNS0_16fmax_kernel_cudaERNS_18TensorIteratorBaseEENKUlvE_clEvENKUlvE2_clEvEUlS4_S4_E_EESt5arrayIPcLm2EELi4E23TrivialOffsetCalculatorILi1EjESF_NS0_6memory15LoadWithoutCastENSG_16StoreWithoutCastEEEviT_T0_T2_T3_T4_T5_)
        /*1f34*/ 	.word	0x00000000


	//----- nvinfo : EIATTR_REGCOUNT
	.align		4
.L_1381:
        /*1f38*/ 	.byte	0x04, 0x2f
        /*1f3a*/ 	.short	(.L_1383 - .L_1382)
	.align		4
.L_1382:
        /*1f3c*/ 	.word	index@(_ZN2at6native18elementwise_kernelILi128ELi4EZNS0_22gpu_kernel_impl_nocastINS0_13AUnaryFunctorIN3c108BFloat16ES5_S5_ZZZNS0_16fmax_kernel_cudaERNS_18TensorIteratorBaseEENKUlvE_clEvENKUlvE2_clEvEUlS5_S5_E_EEEEvS7_RKT_EUliE_EEviT1_)
        /*1f40*/ 	.word	0x00000012


	//----- nvinfo : EIATTR_FRAME_SIZE
	.align		4
.L_1383:
        /*1f44*/ 	.byte	0x04, 0x11
        /*1f46*/ 	.short	(.L_1385 - .L_1384)
	.align		4
.L_1384:
        /*1f48*/ 	.word	index@(_ZN2at6native18elementwise_kernelILi128ELi4EZNS0_22gpu_kernel_impl_nocastINS0_13AUnaryFunctorIN3c108BFloat16ES5_S5_ZZZNS0_16fmax_kernel_cudaERNS_18TensorIteratorBaseEENKUlvE_clEvENKUlvE2_clEvEUlS5_S5_E_EEEEvS7_RKT_EUliE_EEviT1_)
        /*1f4c*/ 	.word	0x00000000


	//----- nvinfo : EIATTR_REGCOUNT
	.align		4
.L_1385:
        /*1f50*/ 	.byte	0x04, 0x2f
        /*1f52*/ 	.short	(.L_1387 - .L_1386)
	.align		4
.L_1386:
        /*1f54*/ 	.word	index@(_ZN2at6native27unrolled_elementwise_kernelINS0_13AUnaryFunctorIN3c108BFloat16ES4_S4_ZZZNS0_16fmax_kernel_cudaERNS_18TensorIteratorBaseEENKUlvE_clEvENKUlvE2_clEvEUlS4_S4_E_EESt5arrayIPcLm2EELi4E23TrivialOffsetCalculatorILi1EjESF_NS0_6memory12LoadWithCastILi1EEENSG_13StoreWithCastILi1EEEEEviT_T0_T2_T3_T4_T5_)
        /*1f58*/ 	.word	0x0000001c


	//----- nvinfo : EIATTR_FRAME_SIZE
	.align		4
.L_1387:
        /*1f5c*/ 	.byte	0x04, 0x11
        /*1f5e*/ 	.short	(.L_1389 - .L_1388)
	.align		4
.L_1388:
        /*1f60*/ 	.word	index@(_ZN2at6native27unrolled_elementwise_kernelINS0_13AUnaryFunctorIN3c108BFloat16ES4_S4_ZZZNS0_16fmax_kernel_cudaERNS_18TensorIteratorBaseEENKUlvE_clEvENKUlvE2_clEvEUlS4_S4_E_EESt5arrayIPcLm2EELi4E23TrivialOffsetCalculatorILi1EjESF_NS0_6memory12LoadWithCastILi1EEENSG_13StoreWithCastILi1EEEEEviT_T0_T2_T3_T4_T5_)
        /*1f64*/ 	.word	0x00000000


	//----- nvinfo : EIATTR_REGCOUNT
	.align		4
.L_1389:
        /*1f68*/ 	.byte	0x04, 0x2f
        /*1f6a*/ 	.short	(.L_1391 - .L_1390)
	.align		4
.L_1390:
        /*1f6c*/ 	.word	index@(_ZN2at6native18elementwise_kernelILi128ELi4EZNS0_15gpu_kernel_implINS0_13AUnaryFunctorIN3c108BFloat16ES5_S5_ZZZNS0_16fmax_kernel_cudaERNS_18TensorIteratorBaseEENKUlvE_clEvENKUlvE2_clEvEUlS5_S5_E_EEEEvS7_RKT_EUliE_EEviT1_)
        /*1f70*/ 	.word	0x0000001a


	//----- nvinfo : EIATTR_FRAME_SIZE
	.align		4
.L_1391:
        /*1f74*/ 	.byte	0x04, 0x11
        /*1f76*/ 	.short	(.L_1393 - .L_1392)
	.align		4
.L_1392:
        /*1f78*/ 	.word	index@(_ZN2at6native18elementwise_kernelILi128ELi4EZNS0_15gpu_kernel_implINS0_13AUnaryFunctorIN3c108BFloat16ES5_S5_ZZZNS0_16fmax_kernel_cudaERNS_18TensorIteratorBaseEENKUlvE_clEvENKUlvE2_clEvEUlS5_S5_E_EEEEvS7_RKT_EUliE_EEviT1_)
        /*1f7c*/ 	.word	0x00000000


	//----- nvinfo : EIATTR_REGCOUNT
	.align		4
.L_1393:
        /*1f80*/ 	.byte	0x04, 0x2f
        /*1f82*/ 	.short	(.L_1395 - .L_1394)
	.align		4
.L_1394:
        /*1f84*/ 	.word	index@(_ZN2at6native29vectorized_elementwise_kernelILi8ENS0_13BinaryFunctorIdddZZZNS0_16fmin_kernel_cudaERNS_18TensorIteratorBaseEENKUlvE_clEvENKUlvE_clEvEUlddE_EESt5arrayIPcLm3EEEEviT0_T1_)
        /*1f88*/ 	.word	0x00000038


	//----- nvinfo : EIATTR_FRAME_SIZE
	.align		4
.L_1395:
        /*1f8c*/ 	.byte	0x04, 0x11
        /*1f8e*/ 	.short	(.L_1397 - .L_1396)
	.align		4
.L_1396:
        /*1f90*/ 	.word	index@(_ZN2at6native29vectorized_elementwise_kernelILi8ENS0_13BinaryFunctorIdddZZZNS0_16fmin_kernel_cudaERNS_18TensorIteratorBaseEENKUlvE_clEvENKUlvE_clEvEUlddE_EESt5arrayIPcLm3EEEEviT0_T1_)
        /*1f94*/ 	.word	0x00000000


	//----- nvinfo : EIATTR_REGCOUNT
	.align		4
.L_1397:
        /*1f98*/ 	.byte	0x04, 0x2f
        /*1f9a*/ 	.short	(.L_1399 - .L_1398)
	.align		4
.L_1398:
        /*1f9c*/ 	.word	index@(_ZN2at6native29vectorized_elementwise_kernelILi4ENS0_13BinaryFunctorIdddZZZNS0_16fmin_kernel_cudaERNS_18TensorIteratorBaseEENKUlvE_clEvENKUlvE_clEvEUlddE_EESt5arrayIPcLm3EEEEviT0_T1_)
        /*1fa0*/ 	.word	0x00000038


	//----- nvinfo : EIATTR_FRAME_SIZE
	.align		4
.L_1399:
        /*1fa4*/ 	.byte	0x04, 0x11
        /*1fa6*/ 	.short	(.L_1401 - .L_1400)
	.align		4
.L_1400:
        /*1fa8*/ 	.word	index@(_ZN2at6native29vectorized_elementwise_kernelILi4ENS0_13BinaryFunctorIdddZZZNS0_16fmin_kernel_cudaERNS_18TensorIteratorBaseEENKUlvE_clEvENKUlvE_clEvEUlddE_EESt5arrayIPcLm3EEEEviT0_T1_)
        /*1fac*/ 	.word	0x00000000


	//----- nvinfo : EIATTR_REGCOUNT
	.align		4
.L_1401:
        /*1fb0*/ 	.byte	0x04, 0x2f
        /*1fb2*/ 	.short	(.L_1403 - .L_1402)
	.align		4
.L_1402:
        /*1fb4*/ 	.word	index@(_ZN2at6native29vectorized_elementwise_kernelILi2ENS0_13BinaryFunctorIdddZZZNS0_16fmin_kernel_cudaERNS_18TensorIteratorBaseEENKUlvE_clEvENKUlvE_clEvEUlddE_EESt5arrayIPcLm3EEEEviT0_T1_)
        /*1fb8*/ 	.word	0x00000038


	//----- nvinfo : EIATTR_FRAME_SIZE
	.align		4
.L_1403:
        /*1fbc*/ 	.byte	0x04, 0x11
        /*1fbe*/ 	.short	(.L_1405 - .L_1404)
	.align		4
.L_1404:
        /*1fc0*/ 	.word	index@(_ZN2at6native29vectorized_elementwise_kernelILi2ENS0_13BinaryFunctorIdddZZZNS0_16fmin_kernel_cudaERNS_18TensorIteratorBaseEENKUlvE_clEvENKUlvE_clEvEUlddE_EESt5arrayIPcLm3EEEEviT0_T1_)
        /*1fc4*/ 	.word	0x00000000


	//----- nvinfo : EIATTR_REGCOUNT
	.align		4
.L_1405:
        /*1fc8*/ 	.byte	0x04, 0x2f
        /*1fca*/ 	.short	(.L_1407 - .L_1406)
	.align		4
.L_1406:
        /*1fcc*/ 	.word	index@(_ZN2at6native27unrolled_elementwise_kernelINS0_13BinaryFunctorIdddZZZNS0_16fmin_kernel_cudaERNS_18TensorIteratorBaseEENKUlvE_clEvENKUlvE_clEvEUlddE_EESt5arrayIPcLm3EELi4E23TrivialOffsetCalculatorILi2EjESC_ILi1EjENS0_6memory15LoadWithoutCastENSF_16StoreWithoutCastEEEviT_T0_T2_T3_T4_T5_)
        /*1fd0*/ 	.word	0x00000020


	//----- nvinfo : EIATTR_FRAME_SIZE
	.align		4
.L_1407:
        /*1fd4*/ 	.byte	0x04, 0x11
        /*1fd6*/ 	.short	(.L_1409 - .L_1408)
	.align		4
.L_1408:
        /*1fd8*/ 	.word	index@(_ZN2at6native27unrolled_elementwise_kernelINS0_13BinaryFunctorIdddZZZNS0_16fmin_kernel_cudaERNS_18TensorIteratorBaseEENKUlvE_clEvENKUlvE_clEvEUlddE_EESt5arrayIPcLm3EELi4E23TrivialOffsetCalculatorILi2EjESC_ILi1EjENS0_6memory15LoadWithoutCastENSF_16StoreWithoutCastEEEviT_T0_T2_T3_T4_T5_)
        /*1fdc*/ 	.word	0x00000000


	//----- nvinfo : EIATTR_REGCOUNT
	.align		4
.L_1409:
        /*1fe0*/ 	.byte	0x04, 0x2f
        /*1fe2*/ 	.short	(.L_1411 - .L_1410)
	.align		4
.L_1410:
        /*1fe4*/ 	.word	index@(_ZN2at6native18elementwise_kernelILi128ELi2EZNS0_22gpu_kernel_impl_nocastINS0_13BinaryFunctorIdddZZZNS0_16fmin_kernel_cudaERNS_18TensorIteratorBaseEENKUlvE_clEvENKUlvE_clEvEUlddE_EEEEvS5_RKT_EUliE_EEviT1_)
        /*1fe8*/ 	.word	0x00000012


	//----- nvinfo : EIATTR_FRAME_SIZE
	.align		4
.L_1411:
        /*1fec*/ 	.byte	0x04, 0x11
        /*1fee*/ 	.short	(.L_1413 - .L_1412)
	.align		4
.L_1412:
        /*1ff0*/ 	.word	index@(_ZN2at6native18elementwise_kernelILi128ELi2EZNS0_22gpu_kernel_impl_nocastINS0_13BinaryFunctorIdddZZZNS0_16fmin_kernel_cudaERNS_18TensorIteratorBaseEENKUlvE_clEvENKUlvE_clEvEUlddE_EEEEvS5_RKT_EUliE_EEviT1_)
        /*1ff4*/ 	.word	0x00000000


	//----- nvinfo : EIATTR_REGCOUNT
	.align		4
.L_1413:
        /*1ff8*/ 	.byte	0x04, 0x2f
        /*1ffa*/ 	.short	(.L_1415 - .L_1414)
	.align		4
.L_1414:
        /*1ffc*/ 	.word	index@(_ZN2at6native27unrolled_elementwise_kernelINS0_13BinaryFunctorIdddZZZNS0_16fmin_kernel_cudaERNS_18TensorIteratorBaseEENKUlvE_clEvENKUlvE_clEvEUlddE_EESt5arrayIPcLm3EELi4E23TrivialOffsetCalculatorILi2EjESC_ILi1EjENS0_6memory12LoadWithCastILi2EEENSF_13StoreWithCastILi1EEEEEviT_T0_T2_T3_T4_T5_)
        /*2000*/ 	.word	0x00000028


	//----- nvinfo : EIATTR_FRAME_SIZE
	.align		4
.L_1415:
        /*2004*/ 	.byte	0x04, 0x11
        /*2006*/ 	.short	(.L_1417 - .L_1416)
	.align		4
.L_1416:
        /*2008*/ 	.word	index@(_ZN2at6native27unrolled_elementwise_kernelINS0_13BinaryFunctorIdddZZZNS0_16fmin_kernel_cudaERNS_18TensorIteratorBaseEENKUlvE_clEvENKUlvE_clEvEUlddE_EESt5arrayIPcLm3EELi4E23TrivialOffsetCalculatorILi2EjESC_ILi1EjENS0_6memory12LoadWithCastILi2EEENSF_13StoreWithCastILi1EEEEEviT_T0_T2_T3_T4_T5_)
        /*200c*/ 	.word	0x00000000


	//----- nvinfo : EIATTR_REGCOUNT
	.align		4
.L_1417:
        /*2010*/ 	.byte	0x04, 0x2f
        /*2012*/ 	.short	(.L_1419 - .L_1418)
	.align		4
.L_1418:
        /*2014*/ 	.word	index@(_ZN2at6native18elementwise_kernelILi128ELi4EZNS0_15gpu_kernel_implINS0_13BinaryFunctorIdddZZZNS0_16fmin_kernel_cudaERNS_18TensorIteratorBaseEENKUlvE_clEvENKUlvE_clEvEUlddE_EEEEvS5_RKT_EUliE_EEviT1_)
        /*2018*/ 	.word	0x0000001c


	//----- nvinfo : EIATTR_FRAME_SIZE
	.align		4
.L_1419:
        /*201c*/ 	.byte	0x04, 0x11
        /*201e*/ 	.short	(.L_1421 - .L_1420)
	.align		4
.L_1420:
        /*2020*/ 	.word	index@(_ZN2at6native18elementwise_kernelILi128ELi4EZNS0_15gpu_kernel_implINS0_13BinaryFunctorIdddZZZNS0_16fmin_kernel_cudaERNS_18TensorIteratorBaseEENKUlvE_clEvENKUlvE_clEvEUlddE_EEEEvS5_RKT_EUliE_EEviT1_)
        /*2024*/ 	.word	0x00000000


	//----- nvinfo : EIATTR_REGCOUNT
	.align		4
.L_1421:
        /*2028*/ 	.byte	0x04, 0x2f
        /*202a*/ 	.short	(.L_1423 - .L_1422)
	.align		4
.L_1422:
        /*202c*/ 	.word	index@(_ZN2at6native29vectorized_elementwise_kernelILi8ENS0_13AUnaryFunctorIdddZZZNS0_16fmin_kernel_cudaERNS_18TensorIteratorBaseEENKUlvE_clEvENKUlvE_clEvEUlddE_EESt5arrayIPcLm2EEEEviT0_T1_)
        /*2030*/ 	.word	0x00000030


	//----- nvinfo : EIATTR_FRAME_SIZE
	.align		4
.L_1423:
        /*2034*/ 	.byte	0x04, 0x11
        /*2036*/ 	.short	(.L_1425 - .L_1424)
	.align		4
.L_1424:
        /*2038*/ 	.word	index@(_ZN2at6native29vectorized_elementwise_kernelILi8ENS0_13AUnaryFunctorIdddZZZNS0_16fmin_kernel_cudaERNS_18TensorIteratorBaseEENKUlvE_clEvENKUlvE_clEvEUlddE_EESt5arrayIPcLm2EEEEviT0_T1_)
        /*203c*/ 	.word	0x00000000


	//----- nvinfo : EIATTR_REGCOUNT
	.align		4
.L_1425:
        /*2040*/ 	.byte	0x04, 0x2f
        /*2042*/ 	.short	(.L_1427 - .L_1426)
	.align		4
.L_1426:
        /*2044*/ 	.word	index@(_ZN2at6native29vectorized_elementwise_kernelILi4ENS0_13AUnaryFunctorIdddZZZNS0_16fmin_kernel_cudaERNS_18TensorIteratorBaseEENKUlvE_clEvENKUlvE_clEvEUlddE_EESt5arrayIPcLm2EEEEviT0_T1_)
        /*2048*/ 	.word	0x00000030


	//----- nvinfo : EIATTR_FRAME_SIZE
	.align		4
.L_1427:
        /*204c*/ 	.byte	0x04, 0x11
        /*204e*/ 	.short	(.L_1429 - .L_1428)
	.align		4
.L_1428:
        /*2050*/ 	.word	index@(_ZN2at6native29vectorized_elementwise_kernelILi4ENS0_13AUnaryFunctorIdddZZZNS0_16fmin_kernel_cudaERNS_18TensorIteratorBaseEENKUlvE_clEvENKUlvE_clEvEUlddE_EESt5arrayIPcLm2EEEEviT0_T1_)
        /*2054*/ 	.word	0x00000000


	//----- nvinfo : EIATTR_REGCOUNT
	.align		4
.L_1429:
        /*2058*/ 	.byte	0x04, 0x2f
        /*205a*/ 	.short	(.L_1431 - .L_1430)
	.align		4
.L_1430:
        /*205c*/ 	.word	index@(_ZN2at6native29vectorized_elementwise_kernelILi2ENS0_13AUnaryFunctorIdddZZZNS0_16fmin_kernel_cudaERNS_18TensorIteratorBaseEENKUlvE_clEvENKUlvE_clEvEUlddE_EESt5arrayIPcLm2EEEEviT0_T1_)
        /*2060*/ 	.word	0x00000030


	//----- nvinfo : EIATTR_FRAME_SIZE
	.align		4
.L_1431:
        /*2064*/ 	.byte	0x04, 0x11
        /*2066*/ 	.short	(.L_1433 - .L_1432)
	.align		4
.L_1432:
        /*2068*/ 	.word	index@(_ZN2at6native29vectorized_elementwise_kernelILi2ENS0_13AUnaryFunctorIdddZZZNS0_16fmin_kernel_cudaERNS_18TensorIteratorBaseEENKUlvE_clEvENKUlvE_clEvEUlddE_EESt5arrayIPcLm2EEEEviT0_T1_)
        /*206c*/ 	.word	0x00000000


	//----- nvinfo : EIATTR_REGCOUNT
	.align		4
.L_1433:
        /*2070*/ 	.byte	0x04, 0x2f
        /*2072*/ 	.short	(.L_1435 - .L_1434)
	.align		4
.L_1434:
        /*2074*/ 	.word	index@(_ZN2at6native27unrolled_elementwise_kernelINS0_13AUnaryFunctorIdddZZZNS0_16fmin_kernel_cudaERNS_18TensorIteratorBaseEENKUlvE_clEvENKUlvE_clEvEUlddE_EESt5arrayIPcLm2EELi4E23TrivialOffsetCalculatorILi1EjESD_NS0_6memory15LoadWithoutCastENSE_16StoreWithoutCastEEEviT_T0_T2_T3_T4_T5_)
        /*2078*/ 	.word	0x0000001c


	//----- nvinfo : EIATTR_FRAME_SIZE
	.align		4
.L_1435:
        /*207c*/ 	.byte	0x04, 0x11
        /*207e*/ 	.short	(.L_1437 - .L_1436)
	.align		4
.L_1436:
        /*2080*/ 	.word	index@(_ZN2at6native27unrolled_elementwise_kernelINS0_13AUnaryFunctorIdddZZZNS0_16fmin_kernel_cudaERNS_18TensorIteratorBaseEENKUlvE_clEvENKUlvE_clEvEUlddE_EESt5arrayIPcLm2EELi4E23TrivialOffsetCalculatorILi1EjESD_NS0_6memory15LoadWithoutCastENSE_16StoreWithoutCastEEEviT_T0_T2_T3_T4_T5_)
        /*2084*/ 	.word	0x00000000


	//----- nvinfo : EIATTR_REGCOUNT
	.align		4
.L_1437:
        /*2088*/ 	.byte	0x04, 0x2f
        /*208a*/ 	.short	(.L_1439 - .L_1438)
	.align		4
.L_1438:
        /*208c*/ 	.word	index@(_ZN2at6native18elementwise_kernelILi128ELi2EZNS0_22gpu_kernel_impl_nocastINS0_13AUnaryFunctorIdddZZZNS0_16fmin_kernel_cudaERNS_18TensorIteratorBaseEENKUlvE_clEvENKUlvE_clEvEUlddE_EEEEvS5_RKT_EUliE_EEviT1_)
        /*2090*/ 	.word	0x00000012


	//----- nvinfo : EIATTR_FRAME_SIZE
	.align		4
.L_1439:
        /*2094*/ 	.byte	0x04, 0x11
        /*2096*/ 	.short	(.L_1441 - .L_1440)
	.align		4
.L_1440:
        /*2098*/ 	.word	index@(_ZN2at6native18elementwise_kernelILi128ELi2EZNS0_22gpu_kernel_impl_nocastINS0_13AUnaryFunctorIdddZZZNS0_16fmin_kernel_cudaERNS_18TensorIteratorBaseEENKUlvE_clEvENKUlvE_clEvEUlddE_EEEEvS5_RKT_EUliE_EEviT1_)
        /*209c*/ 	.word	0x00000000


	//----- nvinfo : EIATTR_REGCOUNT
	.align		4
.L_1441:
        /*20a0*/ 	.byte	0x04, 0x2f
        /*20a2*/ 	.short	(.L_1443 - .L_1442)
	.align		4
.L_1442:
        /*20a4*/ 	.word	index@(_ZN2at6native27unrolled_elementwise_kernelINS0_13AUnaryFunctorIdddZZZNS0_16fmin_kernel_cudaERNS_18TensorIteratorBaseEENKUlvE_clEvENKUlvE_clEvEUlddE_EESt5arrayIPcLm2EELi4E23TrivialOffsetCalculatorILi1EjESD_NS0_6memory12LoadWithCastILi1EEENSE_13StoreWithCastILi1EEEEEviT_T0_T2_T3_T4_T5_)
        /*20a8*/ 	.word	0x00000022


	//----- nvinfo : EIATTR_FRAME_SIZE
	.align		4
.L_1443:
        /*20ac*/ 	.byte	0x04, 0x11
        /*20ae*/ 	.short	(.L_1445 - .L_1444)
	.align		4
.L_1444:
        /*20b0*/ 	.word	index@(_ZN2at6native27unrolled_elementwise_kernelINS0_13AUnaryFunctorIdddZZZNS0_16fmin_kernel_cudaERNS_18TensorIteratorBaseEENKUlvE_clEvENKUlvE_clEvEUlddE_EESt5arrayIPcLm2EELi4E23TrivialOffsetCalculatorILi1EjESD_NS0_6memory12LoadWithCastILi1EEENSE_13StoreWithCastILi1EEEEEviT_T0_T2_T3_T4_T5_)
        /*20b4*/ 	.word	0x00000000


	//----- nvinfo : EIATTR_REGCOUNT
	.align		4
.L_1445:
        /*20b8*/ 	.byte	0x04, 0x2f
        /*20ba*/ 	.short	(.L_1447 - .L_1446)
	.align		4
.L_1446:
        /*20bc*/ 	.word	index@(_ZN2at6native18elementwise_kernelILi128ELi4EZNS0_15gpu_kernel_implINS0_13AUnaryFunctorIdddZZZNS0_16fmin_kernel_cudaERNS_18TensorIteratorBaseEENKUlvE_clEvENKUlvE_clEvEUlddE_EEEEvS5_RKT_EUliE_EEviT1_)
        /*20c0*/ 	.word	0x0000001a


	//----- nvinfo : EIATTR_FRAME_SIZE
	.align		4
.L_1447:
        /*20c4*/ 	.byte	0x04, 0x11
        /*20c6*/ 	.short	(.L_1449 - .L_1448)
	.align		4
.L_1448:
        /*20c8*/ 	.word	index@(_ZN2at6native18elementwise_kernelILi128ELi4EZNS0_15gpu_kernel_implINS0_13AUnaryFunctorIdddZZZNS0_16fmin_kernel_cudaERNS_18TensorIteratorBaseEENKUlvE_clEvENKUlvE_clEvEUlddE_EEEEvS5_RKT_EUliE_EEviT1_)
        /*20cc*/ 	.word	0x00000000


	//----- nvinfo : EIATTR_REGCOUNT
	.align		4
.L_1449:
        /*20d0*/ 	.byte	0x04, 0x2f
        /*20d2*/ 	.short	(.L_1451 - .L_1450)
	.align		4
.L_1450:
        /*20d4*/ 	.word	index@(_ZN2at6native29vectorized_elementwise_kernelILi8ENS0_13BinaryFunctorIfffZZZNS0_16fmin_kernel_cudaERNS_18TensorIteratorBaseEENKUlvE_clEvENKUlvE0_clEvEUlffE_EESt5arrayIPcLm3EEEEviT0_T1_)
        /*20d8*/ 	.word	0x00000020


	//----- nvinfo : EIATTR_FRAME_SIZE
	.align		4
.L_1451:
        /*20dc*/ 	.byte	0x04, 0x11
        /*20de*/ 	.short	(.L_1453 - .L_1452)
	.align		4
.L_1452:
        /*20e0*/ 	.word	index@(_ZN2at6native29vectorized_elementwise_kernelILi8ENS0_13BinaryFunctorIfffZZZNS0_16fmin_kernel_cudaERNS_18TensorIteratorBaseEENKUlvE_clEvENKUlvE0_clEvEUlffE_EESt5arrayIPcLm3EEEEviT0_T1_)
        /*20e4*/ 	.word	0x00000000


	//----- nvinfo : EIATTR_REGCOUNT
	.align		4
.L_1453:
        /*20e8*/ 	.byte	0x04, 0x2f
        /*20ea*/ 	.short	(.L_1455 - .L_1454)
	.align		4
.L_1454:
        /*20ec*/ 	.word	index@(_ZN2at6native29vectorized_elementwise_kernelILi4ENS0_13BinaryFunctorIfffZZZNS0_16fmin_kernel_cudaERNS_18TensorIteratorBaseEENKUlvE_clEvENKUlvE0_clEvEUlffE_EESt5arrayIPcLm3EEEEviT0_T1_)
        /*20f0*/ 	.word	0x00000020


	//----- nvinfo : EIATTR_FRAME_SIZE
	.align		4
.L_1455:
        /*20f4*/ 	.byte	0x04, 0x11
        /*20f6*/ 	.short	(.L_1457 - .L_1456)
	.align		4
.L_1456:
        /*20f8*/ 	.word	index@(_ZN2at6native29vectorized_elementwise_kernelILi4ENS0_13BinaryFunctorIfffZZZNS0_16fmin_kernel_cudaERNS_18TensorIteratorBaseEENKUlvE_clEvENKUlvE0_clEvEUlffE_EESt5arrayIPcLm3EEEEviT0_T1_)
        /*20fc*/ 	.word	0x00000000


	//----- nvinfo : EIATTR_REGCOUNT
	.align		4
.L_1457:
        /*2100*/ 	.byte	0x04, 0x2f
        /*2102*/ 	.short	(.L_1459 - .L_1458)
	.align		4
.L_1458:
        /*2104*/ 	.word	index@(_ZN2at6native29vectorized_elementwise_kernelILi2ENS0_13BinaryFunctorIfffZZZNS0_16fmin_kernel_cudaERNS_18TensorIteratorBaseEENKUlvE_clEvENKUlvE0_clEvEUlffE_EESt5arrayIPcLm3EEEEviT0_T1_)
        /*2108*/ 	.word	0x00000020


	//----- nvinfo : EIATTR_FRAME_SIZE
	.align		4
.L_1459:
        /*210c*/ 	.byte	0x04, 0x11
        /*210e*/ 	.short	(.L_1461 - .L_1460)
	.align		4
.L_1460:
        /*2110*/ 	.word	index@(_ZN2at6native29vectorized_elementwise_kernelILi2ENS0_13BinaryFunctorIfffZZZNS0_16fmin_kernel_cudaERNS_18TensorIteratorBaseEENKUlvE_clEvENKUlvE0_clEvEUlffE_EESt5arrayIPcLm3EEEEviT0_T1_)
        /*2114*/ 	.word	0x00000000


	//----- nvinfo : EIATTR_REGCOUNT
	.align		4
.L_1461:
        /*2118*/ 	.byte	0x04, 0x2f
        /*211a*/ 	.short	(.L_1463 - .L_1462)
	.align		4
.L_1462:
        /*211c*/ 	.word	index@(_ZN2at6native27unrolled_elementwise_kernelINS0_13BinaryFunctorIfffZZZNS0_16fmin_kernel_cudaERNS_18TensorIteratorBaseEENKUlvE_clEvENKUlvE0_clEvEUlffE_EESt5arrayIPcLm3EELi4E23TrivialOffsetCalculatorILi2EjESC_ILi1EjENS0_6memory15LoadWithoutCastENSF_16StoreWithoutCastEEEviT_T0_T2_T3_T4_T5_)
        /*2120*/ 	.word	0x0000001e


	//----- nvinfo : EIATTR_FRAME_SIZE
	.align		4
.L_1463:
        /*2124*/ 	.byte	0x04, 0x11
        /*2126*/ 	.short	(.L_1465 - .L_1464)
	.align		4
.L_1464:
        /*2128*/ 	.word	index@(_ZN2at6native27unrolled_elementwise_kernelINS0_13BinaryFunctorIfffZZZNS0_16fmin_kernel_cudaERNS_18TensorIteratorBaseEENKUlvE_clEvENKUlvE0_clEvEUlffE_EESt5arrayIPcLm3EELi4E23TrivialOffsetCalculatorILi2EjESC_ILi1EjENS0_6memory15LoadWithoutCastENSF_16StoreWithoutCastEEEviT_T0_T2_T3_T4_T5_)
        /*212c*/ 	.word	0x00000000


	//----- nvinfo : EIATTR_REGCOUNT
	.align		4
.L_1465:
        /*2130*/ 	.byte	0x04, 0x2f
        /*2132*/ 	.short	(.L_1467 - .L_1466)
	.align		4
.L_1466:
        /*2134*/ 	.word	index@(_ZN2at6native18elementwise_kernelILi128ELi2EZNS0_22gpu_kernel_impl_nocastINS0_13BinaryFunctorIfffZZZNS0_16fmin_kernel_cudaERNS_18TensorIteratorBaseEENKUlvE_clEvENKUlvE0_clEvEUlffE_EEEEvS5_RKT_EUliE_EEviT1_)
        /*2138*/ 	.word	0x00000012


	//----- nvinfo : EIATTR_FRAME_SIZE
	.align		4
.L_1467:
        /*213c*/ 	.byte	0x04, 0x11
        /*213e*/ 	.short	(.L_1469 - .L_1468)
	.align		4
.L_1468:
        /*2140*/ 	.word	index@(_ZN2at6native18elementwise_kernelILi128ELi2EZNS0_22gpu_kernel_impl_nocastINS0_13BinaryFunctorIfffZZZNS0_16fmin_kernel_cudaERNS_18TensorIteratorBaseEENKUlvE_clEvENKUlvE0_clEvEUlffE_EEEEvS5_RKT_EUliE_EEviT1_)
        /*2144*/ 	.word	0x00000000


	//----- nvinfo : EIATTR_REGCOUNT
	.align		4
.L_1469:
        /*2148*/ 	.byte	0x04, 0x2f
        /*214a*/ 	.short	(.L_1471 - .L_1470)
	.align		4
.L_1470:
        /*214c*/ 	.word	index@(_ZN2at6native27unrolled_elementwise_kernelINS0_13BinaryFunctorIfffZZZNS0_16fmin_kernel_cudaERNS_18TensorIteratorBaseEENKUlvE_clEvENKUlvE0_clEvEUlffE_EESt5arrayIPcLm3EELi4E23TrivialOffsetCalculatorILi2EjESC_ILi1EjENS0_6memory12LoadWithCastILi2EEENSF_13StoreWithCastILi1EEEEEviT_T0_T2_T3_T4_T5_)
        /*2150*/ 	.word	0x00000020


	//----- nvinfo : EIATTR_FRAME_SIZE
	.align		4
.L_1471:
        /*2154*/ 	.byte	0x04, 0x11
        /*2156*/ 	.short	(.L_1473 - .L_1472)
	.align		4
.L_1472:
        /*2158*/ 	.word	index@(_ZN2at6native27unrolled_elementwise_kernelINS0_13BinaryFunctorIfffZZZNS0_16fmin_kernel_cudaERNS_18TensorIteratorBaseEENKUlvE_clEvENKUlvE0_clEvEUlffE_EESt5arrayIPcLm3EELi4E23TrivialOffsetCalculatorILi2EjESC_ILi1EjENS0_6memory12LoadWithCastILi2EEENSF_13StoreWithCastILi1EEEEEviT_T0_T2_T3_T4_T5_)
        /*215c*/ 	.word	0x00000000


	//----- nvinfo : EIATTR_REGCOUNT
	.align		4
.L_1473:
        /*2160*/ 	.byte	0x04, 0x2f
        /*2162*/ 	.short	(.L_1475 - .L_1474)
	.align		4
.L_1474:
        /*2164*/ 	.word	index@(_ZN2at6native18elementwise_kernelILi128ELi4EZNS0_15gpu_kernel_implINS0_13BinaryFunctorIfffZZZNS0_16fmin_kernel_cudaERNS_18TensorIteratorBaseEENKUlvE_clEvENKUlvE0_clEvEUlffE_EEEEvS5_RKT_EUliE_EEviT1_)
        /*2168*/ 	.word	0x0000001a


	//----- nvinfo : EIATTR_FRAME_SIZE
	.align		4
.L_1475:
        /*216c*/ 	.byte	0x04, 0x11
        /*216e*/ 	.short	(.L_1477 - .L_1476)
	.align		4
.L_1476:
        /*2170*/ 	.word	index@(_ZN2at6native18elementwise_kernelILi128ELi4EZNS0_15gpu_kernel_implINS0_13BinaryFunctorIfffZZZNS0_16fmin_kernel_cudaERNS_18TensorIteratorBaseEENKUlvE_clEvENKUlvE0_clEvEUlffE_EEEEvS5_RKT_EUliE_EEviT1_)
        /*2174*/ 	.word	0x00000000


	//----- nvinfo : EIATTR_REGCOUNT
	.align		4
.L_1477:
        /*2178*/ 	.byte	0x04, 0x2f
        /*217a*/ 	.short	(.L_1479 - .L_1478)
	.align		4
.L_1478:
        /*217c*/ 	.word	index@(_ZN2at6native29vectorized_elementwise_kernelILi8ENS0_13AUnaryFunctorIfffZZZNS0_16fmin_kernel_cudaERNS_18TensorIteratorBaseEENKUlvE_clEvENKUlvE0_clEvEUlffE_EESt5arrayIPcLm2EEEEviT0_T1_)
        /*2180*/ 	.word	0x00000020


	//----- nvinfo : EIATTR_FRAME_SIZE
	.align		4
.L_1479:
        /*2184*/ 	.byte	0x04, 0x11
        /*2186*/ 	.short	(.L_1481 - .L_1480)
	.align		4
.L_1480:
        /*2188*/ 	.word	index@(_ZN2at6native29vectorized_elementwise_kernelILi8ENS0_13AUnaryFunctorIfffZZZNS0_16fmin_kernel_cudaERNS_18TensorIteratorBaseEENKUlvE_clEvENKUlvE0_clEvEUlffE_EESt5arrayIPcLm2EEEEviT0_T1_)
        /*218c*/ 	.word	0x00000000


	//----- nvinfo : EIATTR_REGCOUNT
	.align		4
.L_1481:
        /*2190*/ 	.byte	0x04, 0x2f
        /*2192*/ 	.short	(.L_1483 - .L_1482)
	.align		4
.L_1482:
        /*2194*/ 	.word	index@(_ZN2at6native29vectorized_elementwise_kernelILi4ENS0_13AUnaryFunctorIfffZZZNS0_16fmin_kernel_cudaERNS_18TensorIteratorBaseEENKUlvE_clEvENKUlvE0_clEvEUlffE_EESt5arrayIPcLm2EEEEviT0_T1_)
        /*2198*/ 	.word	0x00000020


	//----- nvinfo : EIATTR_FRAME_SIZE
	.align		4
.L_1483:
        /*219c*/ 	.byte	0x04, 0x11
        /*219e*/ 	.short	(.L_1485 - .L_1484)
	.align		4
.L_1484:
        /*21a0*/ 	.word	index@(_ZN2at6native29vectorized_elementwise_kernelILi4ENS0_13AUnaryFunctorIfffZZZNS0_16fmin_kernel_cudaERNS_18TensorIteratorBaseEENKUlvE_clEvENKUlvE0_clEvEUlffE_EESt5arrayIPcLm2EEEEviT0_T1_)
        /*21a4*/ 	.word	0x00000000


	//----- nvinfo : EIATTR_REGCOUNT
	.align		4
.L_1485:
        /*21a8*/ 	.byte	0x04, 0x2f
        /*21aa*/ 	.short	(.L_1487 - .L_1486)
	.align		4
.L_1486:
        /*21ac*/ 	.word	index@(_ZN2at6native29vectorized_elementwise_kernelILi2ENS0_13AUnaryFunctorIfffZZZNS0_16fmin_kernel_cudaERNS_18TensorIteratorBaseEENKUlvE_clEvENKUlvE0_clEvEUlffE_EESt5arrayIPcLm2EEEEviT0_T1_)
        /*21b0*/ 	.word	0x00000020


	//----- nvinfo : EIATTR_FRAME_SIZE
	.align		4
.L_1487:
        /*21b4*/ 	.byte	0x04, 0x11
        /*21b6*/ 	.short	(.L_1489 - .L_1488)
	.align		4
.L_1488:
        /*21b8*/ 	.word	index@(_ZN2at6native29vectorized_elementwise_kernelILi2ENS0_13AUnaryFunctorIfffZZZNS0_16fmin_kernel_cudaERNS_18TensorIteratorBaseEENKUlvE_clEvENKUlvE0_clEvEUlffE_EESt5arrayIPcLm2EEEEviT0_T1_)
        /*21bc*/ 	.word	0x00000000


	//----- nvinfo : EIATTR_REGCOUNT
	.align		4
.L_1489:
        /*21c0*/ 	.byte	0x04, 0x2f
        /*21c2*/ 	.short	(.L_1491 - .L_1490)
	.align		4
.L_1490:
        /*21c4*/ 	.word	index@(_ZN2at6native27unrolled_elementwise_kernelINS0_13AUnaryFunctorIfffZZZNS0_16fmin_kernel_cudaERNS_18TensorIteratorBaseEENKUlvE_clEvENKUlvE0_clEvEUlffE_EESt5arrayIPcLm2EELi4E23TrivialOffsetCalculatorILi1EjESD_NS0_6memory15LoadWithoutCastENSE_16StoreWithoutCastEEEviT_T0_T2_T3_T4_T5_)
        /*21c8*/ 	.word	0x00000018


	//----- nvinfo : EIATTR_FRAME_SIZE
	.align		4
.L_1491:
        /*21cc*/ 	.byte	0x04, 0x11
        /*21ce*/ 	.short	(.L_1493 - .L_1492)
	.align		4
.L_1492:
        /*21d0*/ 	.word	index@(_ZN2at6native27unrolled_elementwise_kernelINS0_13AUnaryFunctorIfffZZZNS0_16fmin_kernel_cudaERNS_18TensorIteratorBaseEENKUlvE_clEvENKUlvE0_clEvEUlffE_EESt5arrayIPcLm2EELi4E23TrivialOffsetCalculatorILi1EjESD_NS0_6memory15LoadWithoutCastENSE_16StoreWithoutCastEEEviT_T0_T2_T3_T4_T5_)
        /*21d4*/ 	.word	0x00000000


	//----- nvinfo : EIATTR_REGCOUNT
	.align		4
.L_1493:
        /*21d8*/ 	.byte	0x04, 0x2f
        /*21da*/ 	.short	(.L_1495 - .L_1494)
	.align		4
.L_1494:
        /*21dc*/ 	.word	index@(_ZN2at6native18elementwise_kernelILi128ELi2EZNS0_22gpu_kernel_impl_nocastINS0_13AUnaryFunctorIfffZZZNS0_16fmin_kernel_cudaERNS_18TensorIteratorBaseEENKUlvE_clEvENKUlvE0_clEvEUlffE_EEEEvS5_RKT_EUliE_EEviT1_)
        /*21e0*/ 	.word	0x00000012


	//----- nvinfo : EIATTR_FRAME_SIZE
	.align		4
.L_1495:
        /*21e4*/ 	.byte	0x04, 0x11
        /*21e6*/ 	.short	(.L_1497 - .L_1496)
	.align		4
.L_1496:
        /*21e8*/ 	.word	index@(_ZN2at6native18elementwise_kernelILi128ELi2EZNS0_22gpu_kernel_impl_nocastINS0_13AUnaryFunctorIfffZZZNS0_16fmin_kernel_cudaERNS_18TensorIteratorBaseEENKUlvE_clEvENKUlvE0_clEvEUlffE_EEEEvS5_RKT_EUliE_EEviT1_)
        /*21ec*/ 	.word	0x00000000


	//----- nvinfo : EIATTR_REGCOUNT
	.align		4
.L_1497:
        /*21f0*/ 	.byte	0x04, 0x2f
        /*21f2*/ 	.short	(.L_1499 - .L_1498)
	.align		4
.L_1498:
        /*21f4*/ 	.word	index@(_ZN2at6native27unrolled_elementwise_kernelINS0_13AUnaryFunctorIfffZZZNS0_16fmin_kernel_cudaERNS_18TensorIteratorBaseEENKUlvE_clEvENKUlvE0_clEvEUlffE_EESt5arrayIPcLm2EELi4E23TrivialOffsetCalculatorILi1EjESD_NS0_6memory12LoadWithCastILi1EEENSE_13StoreWithCastILi1EEEEEviT_T0_T2_T3_T4_T5_)
        /*21f8*/ 	.word	0x0000001d


	//----- nvinfo : EIATTR_FRAME_SIZE
	.align		4
.L_1499:
        /*21fc*/ 	.byte	0x04, 0x11
        /*21fe*/ 	.short	(.L_1501 - .L_1500)
	.align		4
.L_1500:
        /*2200*/ 	.word	index@(_ZN2at6native27unrolled_elementwise_kernelINS0_13AUnaryFunctorIfffZZZNS0_16fmin_kernel_cudaERNS_18TensorIteratorBaseEENKUlvE_clEvENKUlvE0_clEvEUlffE_EESt5arrayIPcLm2EELi4E23TrivialOffsetCalculatorILi1EjESD_NS0_6memory12LoadWithCastILi1EEENSE_13StoreWithCastILi1EEEEEviT_T0_T2_T3_T4_T5_)
        /*2204*/ 	.word	0x00000000


	//----- nvinfo : EIATTR_REGCOUNT
	.align		4
.L_1501:
        /*2208*/ 	.byte	0x04, 0x2f
        /*220a*/ 	.short	(.L_1503 - .L_1502)
	.align		4
.L_1502:
        /*220c*/ 	.word	index@(_ZN2at6native18elementwise_kernelILi128ELi4EZNS0_15gpu_kernel_implINS0_13AUnaryFunctorIfffZZZNS0_16fmin_kernel_cudaERNS_18TensorIteratorBaseEENKUlvE_clEvENKUlvE0_clEvEUlffE_EEEEvS5_RKT_EUliE_EEviT1_)
        /*2210*/ 	.word	0x0000001a


	//----- nvinfo : EIATTR_FRAME_SIZE
	.align		4
.L_1503:
        /*2214*/ 	.byte	0x04, 0x11
        /*2216*/ 	.short	(.L_1505 - .L_1504)
	.align		4
.L_1504:
        /*2218*/ 	.word	index@(_ZN2at6native18elementwise_kernelILi128ELi4EZNS0_15gpu_kernel_implINS0_13AUnaryFunctorIfffZZZNS0_16fmin_kernel_cudaERNS_18TensorIteratorBaseEENKUlvE_clEvENKUlvE0_clEvEUlffE_EEEEvS5_RKT_EUliE_EEviT1_)
        /*221c*/ 	.word	0x00000000


	//----- nvinfo : EIATTR_REGCOUNT
	.align		4
.L_1505:
        /*2220*/ 	.byte	0x04, 0x2f
        /*2222*/ 	.short	(.L_1507 - .L_1506)
	.align		4
.L_1506:
        /*2224*/ 	.word	index@(_ZN2at6native29vectorized_elementwise_kernelILi8ENS0_13BinaryFunctorIN3c104HalfES4_S4_ZZZNS0_16fmin_kernel_cudaERNS_18TensorIteratorBaseEENKUlvE_clEvENKUlvE1_clEvEUlS4_S4_E_EESt5arrayIPcLm3EEEEviT0_T1_)
        /*2228*/ 	.word	0x00000028


	//----- nvinfo : EIATTR_FRAME_SIZE
	.align		4
.L_1507:
        /*222c*/ 	.byte	0x04, 0x11
        /*222e*/ 	.short	(.L_1509 - .L_1508)
	.align		4
.L_1508:
        /*2230*/ 	.word	index@(_ZN2at6native29vectorized_elementwise_kernelILi8ENS0_13BinaryFunctorIN3c104HalfES4_S4_ZZZNS0_16fmin_kernel_cudaERNS_18TensorIteratorBaseEENKUlvE_clEvENKUlvE1_clEvEUlS4_S4_E_EESt5arrayIPcLm3EEEEviT0_T1_)
        /*2234*/ 	.word	0x00000000


	//----- nvinfo : EIATTR_REGCOUNT
	.align		4
.L_1509:
        /*2238*/ 	.byte	0x04, 0x2f
        /*223a*/ 	.short	(.L_1511 - .L_1510)
	.align		4
.L_1510:
        /*223c*/ 	.word	index@(_ZN2at6native29vectorized_elementwise_kernelILi4ENS0_13BinaryFunctorIN3c104HalfES4_S4_ZZZNS0_16fmin_kernel_cudaERNS_18TensorIteratorBaseEENKUlvE_clEvENKUlvE1_clEvEUlS4_S4_E_EESt5arrayIPcLm3EEEEviT0_T1_)
        /*2240*/ 	.word	0x00000028


	//----- nvinfo : EIATTR_FRAME_SIZE
	.align		4
.L_1511:
        /*2244*/ 	.byte	0x04, 0x11
        /*2246*/ 	.short	(.L_1513 - .L_1512)
	.align		4
.L_1512:
        /*2248*/ 	.word	index@(_ZN2at6native29vectorized_elementwise_kernelILi4ENS0_13BinaryFunctorIN3c104HalfES4_S4_ZZZNS0_16fmin_kernel_cudaERNS_18TensorIteratorBaseEENKUlvE_clEvENKUlvE1_clEvEUlS4_S4_E_EESt5arrayIPcLm3EEEEviT0_T1_)
        /*224c*/ 	.word	0x00000000


	//----- nvinfo : EIATTR_REGCOUNT
	.align		4
.L_1513:
        /*2250*/ 	.byte	0x04, 0x2f
        /*2252*/ 	.short	(.L_1515 - .L_1514)
	.align		4
.L_1514:
        /*2254*/ 	.word	index@(_ZN2at6native29vectorized_elementwise_kernelILi2ENS0_13BinaryFunctorIN3c104HalfES4_S4_ZZZNS0_16fmin_kernel_cudaERNS_18TensorIteratorBaseEENKUlvE_clEvENKUlvE1_clEvEUlS4_S4_E_EESt5arrayIPcLm3EEEEviT0_T1_)
        /*2258*/ 	.word	0x00000028


	//----- nvinfo : EIATTR_FRAME_SIZE
	.align		4
.L_1515:
        /*225c*/ 	.byte	0x04, 0x11
        /*225e*/ 	.short	(.L_1517 - .L_1516)
	.align		4
.L_1516:
        /*2260*/ 	.word	index@(_ZN2at6native29vectorized_elementwise_kernelILi2ENS0_13BinaryFunctorIN3c104HalfES4_S4_ZZZNS0_16fmin_kernel_cudaERNS_18TensorIteratorBaseEENKUlvE_clEvENKUlvE1_clEvEUlS4_S4_E_EESt5arrayIPcLm3EEEEviT0_T1_)
        /*2264*/ 	.word	0x00000000


	//----- nvinfo : EIATTR_REGCOUNT
	.align		4
.L_1517:
        /*2268*/ 	.byte	0x04, 0x2f
        /*226a*/ 	.short	(.L_1519 - .L_1518)
	.align		4
.L_1518:
        /*226c*/ 	.word	index@(_ZN2at6native27unrolled_elementwise_kernelINS0_13BinaryFunctorIN3c104HalfES4_S4_ZZZNS0_16fmin_kernel_cudaERNS_18TensorIteratorBaseEENKUlvE_clEvENKUlvE1_clEvEUlS4_S4_E_EESt5arrayIPcLm3EELi4E23TrivialOffsetCalculatorILi2EjESE_ILi1EjENS0_6memory15LoadWithoutCastENSH_16StoreWithoutCastEEEviT_T0_T2_T3_T4_T5_)
        /*2270*/ 	.word	0x0000001d


	//----- nvinfo : EIATTR_FRAME_SIZE
	.align		4
.L_1519:
        /*2274*/ 	.byte	0x04, 0x11
        /*2276*/ 	.short	(.L_1521 - .L_1520)
	.align		4
.L_1520:
        /*2278*/ 	.word	index@(_ZN2at6native27unrolled_elementwise_kernelINS0_13BinaryFunctorIN3c104HalfES4_S4_ZZZNS0_16fmin_kernel_cudaERNS_18TensorIteratorBaseEENKUlvE_clEvENKUlvE1_clEvEUlS4_S4_E_EESt5arrayIPcLm3EELi4E23TrivialOffsetCalculatorILi2EjESE_ILi1EjENS0_6memory15LoadWithoutCastENSH_16StoreWithoutCastEEEviT_T0_T2_T3_T4_T5_)
        /*227c*/ 	.word	0x00000000


	//----- nvinfo : EIATTR_REGCOUNT
	.align		4
.L_1521:
        /*2280*/ 	.byte	0x04, 0x2f
        /*2282*/ 	.short	(.L_1523 - .L_1522)
	.align		4
.L_1522:
        /*2284*/ 	.word	index@(_ZN2at6native18elementwise_kernelILi128ELi4EZNS0_22gpu_kernel_impl_nocastINS0_13BinaryFunctorIN3c104HalfES5_S5_ZZZNS0_16fmin_kernel_cudaERNS_18TensorIteratorBaseEENKUlvE_clEvENKUlvE1_clEvEUlS5_S5_E_EEEEvS7_RKT_EUliE_EEviT1_)
        /*2288*/ 	.word	0x00000012


	//----- nvinfo : EIATTR_FRAME_SIZE
	.align		4
.L_1523:
        /*228c*/ 	.byte	0x04, 0x11
        /*228e*/ 	.short	(.L_1525 - .L_1524)
	.align		4
.L_1524:
        /*2290*/ 	.word	index@(_ZN2at6native18elementwise_kernelILi128ELi4EZNS0_22gpu_kernel_impl_nocastINS0_13BinaryFunctorIN3c104HalfES5_S5_ZZZNS0_16fmin_kernel_cudaERNS_18TensorIteratorBaseEENKUlvE_clEvENKUlvE1_clEvEUlS5_S5_E_EEEEvS7_RKT_EUliE_EEviT1_)
        /*2294*/ 	.word	0x00000000


	//----- nvinfo : EIATTR_REGCOUNT
	.align		4
.L_1525:
        /*2298*/ 	.byte	0x04, 0x2f
        /*229a*/ 	.short	(.L_1527 - .L_1526)
	.align		4
.L_1526:
        /*229c*/ 	.word	index@(_ZN2at6native27unrolled_elementwise_kernelINS0_13BinaryFunctorIN3c104HalfES4_S4_ZZZNS0_16fmin_kernel_cudaERNS_18TensorIteratorBaseEENKUlvE_clEvENKUlvE1_clEvEUlS4_S4_E_EESt5arrayIPcLm3EELi4E23TrivialOffsetCalculatorILi2EjESE_ILi1EjENS0_6memory12LoadWithCastILi2EEENSH_13StoreWithCastILi1EEEEEviT_T0_T2_T3_T4_T5_)
        /*22a0*/ 	.word	0x0000001f


	//----- nvinfo : EIATTR_FRAME_SIZE
	.align		4
.L_1527:
        /*22a4*/ 	.byte	0x04, 0x11
        /*22a6*/ 	.short	(.L_1529 - .L_1528)
	.align		4
.L_1528:
        /*22a8*/ 	.word	index@(_ZN2at6native27unrolled_elementwise_kernelINS0_13BinaryFunctorIN3c104HalfES4_S4_ZZZNS0_16fmin_kernel_cudaERNS_18TensorIteratorBaseEENKUlvE_clEvENKUlvE1_clEvEUlS4_S4_E_EESt5arrayIPcLm3EELi4E23TrivialOffsetCalculatorILi2EjESE_ILi1EjENS0_6memory12LoadWithCastILi2EEENSH_13StoreWithCastILi1EEEEEviT_T0_T2_T3_T4_T5_)
        /*22ac*/ 	.word	0x00000000


	//----- nvinfo : EIATTR_REGCOUNT
	.align		4
.L_1529:
        /*22b0*/ 	.byte	0x04, 0x2f
        /*22b2*/ 	.short	(.L_1531 - .L_1530)
	.align		4
.L_1530:
        /*22b4*/ 	.word	index@(_ZN2at6native18elementwise_kernelILi128ELi4EZNS0_15gpu_kernel_implINS0_13BinaryFunctorIN3c104HalfES5_S5_ZZZNS0_16fmin_kernel_cudaERNS_18TensorIteratorBaseEENKUlvE_clEvENKUlvE1_clEvEUlS5_S5_E_EEEEvS7_RKT_EUliE_EEviT1_)
        /*22b8*/ 	.word	0x0000001a


	//----- nvinfo : EIATTR_FRAME_SIZE
	.align		4
.L_1531:
        /*22bc*/ 	.byte	0x04, 0x11
        /*22be*/ 	.short	(.L_1533 - .L_1532)
	.align		4
.L_1532:
        /*22c0*/ 	.word	index@(_ZN2at6native18elementwise_kernelILi128ELi4EZNS0_15gpu_kernel_implINS0_13BinaryFunctorIN3c104HalfES5_S5_ZZZNS0_16fmin_kernel_cudaERNS_18TensorIteratorBaseEENKUlvE_clEvENKUlvE1_clEvEUlS5_S5_E_EEEEvS7_RKT_EUliE_EEviT1_)
        /*22c4*/ 	.word	0x00000000


	//----- nvinfo : EIATTR_REGCOUNT
	.align		4
.L_1533:
        /*22c8*/ 	.byte	0x04, 0x2f
        /*22ca*/ 	.short	(.L_1535 - .L_1534)
	.align		4
.L_1534:
        /*22cc*/ 	.word	index@(_ZN2at6native29vectorized_elementwise_kernelILi8ENS0_13AUnaryFunctorIN3c104HalfES4_S4_ZZZNS0_16fmin_kernel_cudaERNS_18TensorIteratorBaseEENKUlvE_clEvENKUlvE1_clEvEUlS4_S4_E_EESt5arrayIPcLm2EEEEviT0_T1_)
        /*22d0*/ 	.word	0x00000020


	//----- nvinfo : EIATTR_FRAME_SIZE
	.align		4
.L_1535:
        /*22d4*/ 	.byte	0x04, 0x11
        /*22d6*/ 	.short	(.L_1537 - .L_1536)
	.align		4
.L_1536:
        /*22d8*/ 	.word	index@(_ZN2at6native29vectorized_elementwise_kernelILi8ENS0_13AUnaryFunctorIN3c104HalfES4_S4_ZZZNS0_16fmin_kernel_cudaERNS_18TensorIteratorBaseEENKUlvE_clEvENKUlvE1_clEvEUlS4_S4_E_EESt5arrayIPcLm2EEEEviT0_T1_)
        /*22dc*/ 	.word	0x00000000


	//----- nvinfo : EIATTR_REGCOUNT
	.align		4
.L_1537:
        /*22e0*/ 	.byte	0x04, 0x2f
        /*22e2*/ 	.short	(.L_1539 - .L_1538)
	.align		4
.L_1538:
        /*22e4*/ 	.word	index@(_ZN2at6native29vectorized_elementwise_kernelILi4ENS0_13AUnaryFunctorIN3c104HalfES4_S4_ZZZNS0_16fmin_kernel_cudaERNS_18TensorIteratorBaseEENKUlvE_clEvENKUlvE1_clEvEUlS4_S4_E_EESt5arrayIPcLm2EEEEviT0_T1_)
        /*22e8*/ 	.word	0x00000020


	//----- nvinfo : EIATTR_FRAME_SIZE
	.align		4
.L_1539:
        /*22ec*/ 	.byte	0x04, 0x11
        /*22ee*/ 	.short	(.L_1541 - .L_1540)
	.align		4
.L_1540:
        /*22f0*/ 	.word	index@(_ZN2at6native29vectorized_elementwise_kernelILi4ENS0_13AUnaryFunctorIN3c104HalfES4_S4_ZZZNS0_16fmin_kernel_cudaERNS_18TensorIteratorBaseEENKUlvE_clEvENKUlvE1_clEvEUlS4_S4_E_EESt5arrayIPcLm2EEEEviT0_T1_)
        /*22f4*/ 	.word	0x00000000


	//----- nvinfo : EIATTR_REGCOUNT
	.align		4
.L_1541:
        /*22f8*/ 	.byte	0x04, 0x2f
        /*22fa*/ 	.short	(.L_1543 - .L_1542)
	.align		4
.L_1542:
        /*22fc*/ 	.word	index@(_ZN2at6native29vectorized_elementwise_kernelILi2ENS0_13AUnaryFunctorIN3c104HalfES4_S4_ZZZNS0_16fmin_kernel_cudaERNS_18TensorIteratorBaseEENKUlvE_clEvENKUlvE1_clEvEUlS4_S4_E_EESt5arrayIPcLm2EEEEviT0_T1_)
        /*2300*/ 	.word	0x00000020


	//----- nvinfo : EIATTR_FRAME_SIZE
	.align		4
.L_1543:
        /*2304*/ 	.byte	0x04, 0x11
        /*2306*/ 	.short	(.L_1545 - .L_1544)
	.align		4
.L_1544:
        /*2308*/ 	.word	index@(_ZN2at6native29vectorized_elementwise_kernelILi2ENS0_13AUnaryFunctorIN3c104HalfES4_S4_ZZZNS0_16fmin_kernel_cudaERNS_18TensorIteratorBaseEENKUlvE_clEvENKUlvE1_clEvEUlS4_S4_E_EESt5arrayIPcLm2EEEEviT0_T1_)
        /*230c*/ 	.word	0x00000000


	//----- nvinfo : EIATTR_REGCOUNT
	.align		4
.L_1545:
        /*2310*/ 	.byte	0x04, 0x2f
        /*2312*/ 	.short	(.L_1547 - .L_1546)
	.align		4
.L_1546:
        /*2314*/ 	.word	index@(_ZN2at6native27unrolled_elementwise_kernelINS0_13AUnaryFunctorIN3c104HalfES4_S4_ZZZNS0_16fmin_kernel_cudaERNS_18TensorIteratorBaseEENKUlvE_clEvENKUlvE1_clEvEUlS4_S4_E_EESt5arrayIPcLm2EELi4E23TrivialOffsetCalculatorILi1EjESF_NS0_6memory15LoadWithoutCastENSG_16StoreWithoutCastEEEviT_T0_T2_T3_T4_T5_)
        /*2318*/ 	.word	0x00000018


	//----- nvinfo : EIATTR_FRAME_SIZE
	.align		4
.L_1547:
        /*231c*/ 	.byte	0x04, 0x11
        /*231e*/ 	.short	(.L_1549 - .L_1548)
	.align		4
.L_1548:
        /*2320*/ 	.word	index@(_ZN2at6native27unrolled_elementwise_kernelINS0_13AUnaryFunctorIN3c104HalfES4_S4_ZZZNS0_16fmin_kernel_cudaERNS_18TensorIteratorBaseEENKUlvE_clEvENKUlvE1_clEvEUlS4_S4_E_EESt5arrayIPcLm2EELi4E23TrivialOffsetCalculatorILi1EjESF_NS0_6memory15LoadWithoutCastENSG_16StoreWithoutCastEEEviT_T0_T2_T3_T4_T5_)
        /*2324*/ 	.word	0x00000000


	//----- nvinfo : EIATTR_REGCOUNT
	.align		4
.L_1549:
        /*2328*/ 	.byte	0x04, 0x2f
        /*232a*/ 	.short	(.L_1551 - .L_1550)
	.align		4
.L_1550:
        /*232c*/ 	.word	index@(_ZN2at6native18elementwise_kernelILi128ELi4EZNS0_22gpu_kernel_impl_nocastINS0_13AUnaryFunctorIN3c104HalfES5_S5_ZZZNS0_16fmin_kernel_cudaERNS_18TensorIteratorBaseEENKUlvE_clEvENKUlvE1_clEvEUlS5_S5_E_EEEEvS7_RKT_EUliE_EEviT1_)
        /*2330*/ 	.word	0x00000012


	//----- nvinfo : EIATTR_FRAME_SIZE
	.align		4
.L_1551:
        /*2334*/ 	.byte	0x04, 0x11
        /*2336*/ 	.short	(.L_1553 - .L_1552)
	.align		4
.L_1552:
        /*2338*/ 	.word	index@(_ZN2at6native18elementwise_kernelILi128ELi4EZNS0_22gpu_kernel_impl_nocastINS0_13AUnaryFunctorIN3c104HalfES5_S5_ZZZNS0_16fmin_kernel_cudaERNS_18TensorIteratorBaseEENKUlvE_clEvENKUlvE1_clEvEUlS5_S5_E_EEEEvS7_RKT_EUliE_EEviT1_)
        /*233c*/ 	.word	0x00000000


	//----- nvinfo : EIATTR_REGCOUNT
	.align		4
.L_1553:
        /*2340*/ 	.byte	0x04, 0x2f
        /*2342*/ 	.short	(.L_1555 - .L_1554)
	.align		4
.L_1554:
        /*2344*/ 	.word	index@(_ZN2at6native27unrolled_elementwise_kernelINS0_13AUnaryFunctorIN3c104HalfES4_S4_ZZZNS0_16fmin_kernel_cudaERNS_18TensorIteratorBaseEENKUlvE_clEvENKUlvE1_clEvEUlS4_S4_E_EESt5arrayIPcLm2EELi4E23TrivialOffsetCalculatorILi1EjESF_NS0_6memory12LoadWithCastILi1EEENSG_13StoreWithCastILi1EEEEEviT_T0_T2_T3_T4_T5_)
        /*2348*/ 	.word	0x0000001e


	//----- nvinfo : EIATTR_FRAME_SIZE
	.align		4
.L_1555:
        /*234c*/ 	.byte	0x04, 0x11
        /*234e*/ 	.short	(.L_1557 - .L_1556)
	.align		4
.L_1556:
        /*2350*/ 	.word	index@(_ZN2at6native27unrolled_elementwise_kernelINS0_13AUnaryFunctorIN3c104HalfES4_S4_ZZZNS0_16fmin_kernel_cudaERNS_18TensorIteratorBaseEENKUlvE_clEvENKUlvE1_clEvEUlS4_S4_E_EESt5arrayIPcLm2EELi4E23TrivialOffsetCalculatorILi1EjESF_NS0_6memory12LoadWithCastILi1EEENSG_13StoreWithCastILi1EEEEEviT_T0_T2_T3_T4_T5_)
        /*2354*/ 	.word	0x00000000


	//----- nvinfo : EIATTR_REGCOUNT
	.align		4
.L_1557:
        /*2358*/ 	.byte	0x04, 0x2f
        /*235a*/ 	.short	(.L_1559 - .L_1558)
	.align		4
.L_1558:
        /*235c*/ 	.word	index@(_ZN2at6native18elementwise_kernelILi128ELi4EZNS0_15gpu_kernel_implINS0_13AUnaryFunctorIN3c104HalfES5_S5_ZZZNS0_16fmin_kernel_cudaERNS_18TensorIteratorBaseEENKUlvE_clEvENKUlvE1_clEvEUlS5_S5_E_EEEEvS7_RKT_EUliE_EEviT1_)
        /*2360*/ 	.word	0x0000001a


	//----- nvinfo : EIATTR_FRAME_SIZE
	.align		4
.L_1559:
        /*2364*/ 	.byte	0x04, 0x11
        /*2366*/ 	.short	(.L_1561 - .L_1560)
	.align		4
.L_1560:
        /*2368*/ 	.word	index@(_ZN2at6native18elementwise_kernelILi128ELi4EZNS0_15gpu_kernel_implINS0_13AUnaryFunctorIN3c104HalfES5_S5_ZZZNS0_16fmin_kernel_cudaERNS_18TensorIteratorBaseEENKUlvE_clEvENKUlvE1_clEvEUlS5_S5_E_EEEEvS7_RKT_EUliE_EEviT1_)
        /*236c*/ 	.word	0x00000000


	//----- nvinfo : EIATTR_REGCOUNT
	.align		4
.L_1561:
        /*2370*/ 	.byte	0x04, 0x2f
        /*2372*/ 	.short	(.L_1563 - .L_1562)
	.align		4
.L_1562:
        /*2374*/ 	.word	index@(_ZN2at6native29vectorized_elementwise_kernelILi8ENS0_13BinaryFunctorIN3c108BFloat16ES4_S4_ZZZNS0_16fmin_kernel_cudaERNS_18TensorIteratorBaseEENKUlvE_clEvENKUlvE2_clEvEUlS4_S4_E_EESt5arrayIPcLm3EEEEviT0_T1_)
        /*2378*/ 	.word	0x00000022


	//----- nvinfo : EIATTR_FRAME_SIZE
	.align		4
.L_1563:
        /*237c*/ 	.byte	0x04, 0x11
        /*237e*/ 	.short	(.L_1565 - .L_1564)
	.align		4
.L_1564:
        /*2380*/ 	.word	index@(_ZN2at6native29vectorized_elementwise_kernelILi8ENS0_13BinaryFunctorIN3c108BFloat16ES4_S4_ZZZNS0_16fmin_kernel_cudaERNS_18TensorIteratorBaseEENKUlvE_clEvENKUlvE2_clEvEUlS4_S4_E_EESt5arrayIPcLm3EEEEviT0_T1_)
        /*2384*/ 	.word	0x00000000


	//----- nvinfo : EIATTR_REGCOUNT
	.align		4
.L_1565:
        /*2388*/ 	.byte	0x04, 0x2f
        /*238a*/ 	.short	(.L_1567 - .L_1566)
	.align		4
.L_1566:
        /*238c*/ 	.word	index@(_ZN2at6native29vectorized_elementwise_kernelILi4ENS0_13BinaryFunctorIN3c108BFloat16ES4_S4_ZZZNS0_16fmin_kernel_cudaERNS_18TensorIteratorBaseEENKUlvE_clEvENKUlvE2_clEvEUlS4_S4_E_EESt5arrayIPcLm3EEEEviT0_T1_)
        /*2390*/ 	.word	0x00000022


	//----- nvinfo : EIATTR_FRAME_SIZE
	.align		4
.L_1567:
        /*2394*/ 	.byte	0x04, 0x11
        /*2396*/ 	.short	(.L_1569 - .L_1568)
	.align		4
.L_1568:
        /*2398*/ 	.word	index@(_ZN2at6native29vectorized_elementwise_kernelILi4ENS0_13BinaryFunctorIN3c108BFloat16ES4_S4_ZZZNS0_16fmin_kernel_cudaERNS_18TensorIteratorBaseEENKUlvE_clEvENKUlvE2_clEvEUlS4_S4_E_EESt5arrayIPcLm3EEEEviT0_T1_)
        /*239c*/ 	.word	0x00000000


	//----- nvinfo : EIATTR_REGCOUNT
	.align		4
.L_1569:
        /*23a0*/ 	.byte	0x04, 0x2f
        /*23a2*/ 	.short	(.L_1571 - .L_1570)
	.align		4
.L_1570:
        /*23a4*/ 	.word	index@(_ZN2at6native29vectorized_elementwise_kernelILi2ENS0_13BinaryFunctorIN3c108BFloat16ES4_S4_ZZZNS0_16fmin_kernel_cudaERNS_18TensorIteratorBaseEENKUlvE_clEvENKUlvE2_clEvEUlS4_S4_E_EESt5arrayIPcLm3EEEEviT0_T1_)
        /*23a8*/ 	.word	0x00000022


	//----- nvinfo : EIATTR_FRAME_SIZE
	.align		4
.L_1571:
        /*23ac*/ 	.byte	0x04, 0x11
        /*23ae*/ 	.short	(.L_1573 - .L_1572)
	.align		4
.L_1572:
        /*23b0*/ 	.word	index@(_ZN2at6native29vectorized_elementwise_kernelILi2ENS0_13BinaryFunctorIN3c108BFloat16ES4_S4_ZZZNS0_16fmin_kernel_cudaERNS_18TensorIteratorBaseEENKUlvE_clEvENKUlvE2_clEvEUlS4_S4_E_EESt5arrayIPcLm3EEEEviT0_T1_)
        /*23b4*/ 	.word	0x00000000


	//----- nvinfo : EIATTR_REGCOUNT
	.align		4
.L_1573:
        /*23b8*/ 	.byte	0x04, 0x2f
        /*23ba*/ 	.short	(.L_1575 - .L_1574)
	.align		4
.L_1574:
        /*23bc*/ 	.word	index@(_ZN2at6native27unrolled_elementwise_kernelINS0_13BinaryFunctorIN3c108BFloat16ES4_S4_ZZZNS0_16fmin_kernel_cudaERNS_18TensorIteratorBaseEENKUlvE_clEvENKUlvE2_clEvEUlS4_S4_E_EESt5arrayIPcLm3EELi4E23TrivialOffsetCalculatorILi2EjESE_ILi1EjENS0_6memory15LoadWithoutCastENSH_16StoreWithoutCastEEEviT_T0_T2_T3_T4_T5_)
        /*23c0*/ 	.word	0x0000001d


	//----- nvinfo : EIATTR_FRAME_SIZE
	.align		4
.L_1575:
        /*23c4*/ 	.byte	0x04, 0x11
        /*23c6*/ 	.short	(.L_1577 - .L_1576)
	.align		4
.L_1576:
        /*23c8*/ 	.word	index@(_ZN2at6native27unrolled_elementwise_kernelINS0_13BinaryFunctorIN3c108BFloat16ES4_S4_ZZZNS0_16fmin_kernel_cudaERNS_18TensorIteratorBaseEENKUlvE_clEvENKUlvE2_clEvEUlS4_S4_E_EESt5arrayIPcLm3EELi4E23TrivialOffsetCalculatorILi2EjESE_ILi1EjENS0_6memory15LoadWithoutCastENSH_16StoreWithoutCastEEEviT_T0_T2_T3_T4_T5_)
        /*23cc*/ 	.word	0x00000000


	//----- nvinfo : EIATTR_REGCOUNT
	.align		4
.L_1577:
        /*23d0*/ 	.byte	0x04, 0x2f
        /*23d2*/ 	.short	(.L_1579 - .L_1578)
	.align		4
.L_1578:
        /*23d4*/ 	.word	index@(_ZN2at6native18elementwise_kernelILi128ELi4EZNS0_22gpu_kernel_impl_nocastINS0_13BinaryFunctorIN3c108BFloat16ES5_S5_ZZZNS0_16fmin_kernel_cudaERNS_18TensorIteratorBaseEENKUlvE_clEvENKUlvE2_clEvEUlS5_S5_E_EEEEvS7_RKT_EUliE_EEviT1_)
        /*23d8*/ 	.word	0x00000012


	//----- nvinfo : EIATTR_FRAME_SIZE
	.align		4
.L_1579:
        /*23dc*/ 	.byte	0x04, 0x11
        /*23de*/ 	.short	(.L_1581 - .L_1580)
	.align		4
.L_1580:
        /*23e0*/ 	.word	index@(_ZN2at6native18elementwise_kernelILi128ELi4EZNS0_22gpu_kernel_impl_nocastINS0_13BinaryFunctorIN3c108BFloat16ES5_S5_ZZZNS0_16fmin_kernel_cudaERNS_18TensorIteratorBaseEENKUlvE_clEvENKUlvE2_clEvEUlS5_S5_E_EEEEvS7_RKT_EUliE_EEviT1_)
        /*23e4*/ 	.word	0x00000000


	//----- nvinfo : EIATTR_REGCOUNT
	.align		4
.L_1581:
        /*23e8*/ 	.byte	0x04, 0x2f
        /*23ea*/ 	.short	(.L_1583 - .L_1582)
	.align		4
.L_1582:
        /*23ec*/ 	.word	index@(_ZN2at6native27unrolled_elementwise_kernelINS0_13BinaryFunctorIN3c108BFloat16ES4_S4_ZZZNS0_16fmin_kernel_cudaERNS_18TensorIteratorBaseEENKUlvE_clEvENKUlvE2_clEvEUlS4_S4_E_EESt5arrayIPcLm3EELi4E23TrivialOffsetCalculatorILi2EjESE_ILi1EjENS0_6memory12LoadWithCastILi2EEENSH_13StoreWithCastILi1EEEEEviT_T0_T2_T3_T4_T5_)
        /*23f0*/ 	.word	0x0000001e


	//----- nvinfo : EIATTR_FRAME_SIZE
	.align		4
.L_1583:
        /*23f4*/ 	.byte	0x04, 0x11
        /*23f6*/ 	.short	(.L_1585 - .L_1584)
	.align		4
.L_1584:
        /*23f8*/ 	.word	index@(_ZN2at6native27unrolled_elementwise_kernelINS0_13BinaryFunctorIN3c108BFloat16ES4_S4_ZZZNS0_16fmin_kernel_cudaERNS_18TensorIteratorBaseEENKUlvE_clEvENKUlvE2_clEvEUlS4_S4_E_EESt5arrayIPcLm3EELi4E23TrivialOffsetCalculatorILi2EjESE_ILi1EjENS0_6memory12LoadWithCastILi2EEENSH_13StoreWithCastILi1EEEEEviT_T0_T2_T3_T4_T5_)
        /*23fc*/ 	.word	0x00000000


	//----- nvinfo : EIATTR_REGCOUNT
	.align		4
.L_1585:
        /*2400*/ 	.byte	0x04, 0x2f
        /*2402*/ 	.short	(.L_1587 - .L_1586)
	.align		4
.L_1586:
        /*2404*/ 	.word	index@(_ZN2at6native18elementwise_kernelILi128ELi4EZNS0_15gpu_kernel_implINS0_13BinaryFunctorIN3c108BFloat16ES5_S5_ZZZNS0_16fmin_kernel_cudaERNS_18TensorIteratorBaseEENKUlvE_clEvENKUlvE2_clEvEUlS5_S5_E_EEEEvS7_RKT_EUliE_EEviT1_)
        /*2408*/ 	.word	0x0000001a


	//----- nvinfo : EIATTR_FRAME_SIZE
	.align		4
.L_1587:
        /*240c*/ 	.byte	0x04, 0x11
        /*240e*/ 	.short	(.L_1589 - .L_1588)
	.align		4
.L_1588:
        /*2410*/ 	.word	index@(_ZN2at6native18elementwise_kernelILi128ELi4EZNS0_15gpu_kernel_implINS0_13BinaryFunctorIN3c108BFloat16ES5_S5_ZZZNS0_16fmin_kernel_cudaERNS_18TensorIteratorBaseEENKUlvE_clEvENKUlvE2_clEvEUlS5_S5_E_EEEEvS7_RKT_EUliE_EEviT1_)
        /*2414*/ 	.word	0x00000000


	//----- nvinfo : EIATTR_REGCOUNT
	.align		4
.L_1589:
        /*2418*/ 	.byte	0x04, 0x2f
        /*241a*/ 	.short	(.L_1591 - .L_1590)
	.align		4
.L_1590:
        /*241c*/ 	.word	index@(_ZN2at6native29vectorized_elementwise_kernelILi8ENS0_13AUnaryFunctorIN3c108BFloat16ES4_S4_ZZZNS0_16fmin_kernel_cudaERNS_18TensorIteratorBaseEENKUlvE_clEvENKUlvE2_clEvEUlS4_S4_E_EESt5arrayIPcLm2EEEEviT0_T1_)
        /*2420*/ 	.word	0x00000020


	//----- nvinfo : EIATTR_FRAME_SIZE
	.align		4
.L_1591:
        /*2424*/ 	.byte	0x04, 0x11
        /*2426*/ 	.short	(.L_1593 - .L_1592)
	.align		4
.L_1592:
        /*2428*/ 	.word	index@(_ZN2at6native29vectorized_elementwise_kernelILi8ENS0_13AUnaryFunctorIN3c108BFloat16ES4_S4_ZZZNS0_16fmin_kernel_cudaERNS_18TensorIteratorBaseEENKUlvE_clEvENKUlvE2_clEvEUlS4_S4_E_EESt5arrayIPcLm2EEEEviT0_T1_)
        /*242c*/ 	.word	0x00000000


	//----- nvinfo : EIATTR_REGCOUNT
	.align		4
.L_1593:
        /*2430*/ 	.byte	0x04, 0x2f
        /*2432*/ 	.short	(.L_1595 - .L_1594)
	.align		4
.L_1594:
        /*2434*/ 	.word	index@(_ZN2at6native29vectorized_elementwise_kernelILi4ENS0_13AUnaryFunctorIN3c108BFloat16ES4_S4_ZZZNS0_16fmin_kernel_cudaERNS_18TensorIteratorBaseEENKUlvE_clEvENKUlvE2_clEvEUlS4_S4_E_EESt5arrayIPcLm2EEEEviT0_T1_)
        /*2438*/ 	.word	0x00000020


	//----- nvinfo : EIATTR_FRAME_SIZE
	.align		4
.L_1595:
        /*243c*/ 	.byte	0x04, 0x11
        /*243e*/ 	.short	(.L_1597 - .L_1596)
	.align		4
.L_1596:
        /*2440*/ 	.word	index@(_ZN2at6native29vectorized_elementwise_kernelILi4ENS0_13AUnaryFunctorIN3c108BFloat16ES4_S4_ZZZNS0_16fmin_kernel_cudaERNS_18TensorIteratorBaseEENKUlvE_clEvENKUlvE2_clEvEUlS4_S4_E_EESt5arrayIPcLm2EEEEviT0_T1_)
        /*2444*/ 	.word	0x00000000


	//----- nvinfo : EIATTR_REGCOUNT
	.align		4
.L_1597:
        /*2448*/ 	.byte	0x04, 0x2f
        /*244a*/ 	.short	(.L_1599 - .L_1598)
	.align		4
.L_1598:
        /*244c*/ 	.word	index@(_ZN2at6native29vectorized_elementwise_kernelILi2ENS0_13AUnaryFunctorIN3c108BFloat16ES4_S4_ZZZNS0_16fmin_kernel_cudaERNS_18TensorIteratorBaseEENKUlvE_clEvENKUlvE2_clEvEUlS4_S4_E_EESt5arrayIPcLm2EEEEviT0_T1_)
        /*2450*/ 	.word	0x00000020


	//----- nvinfo : EIATTR_FRAME_SIZE
	.align		4
.L_1599:
        /*2454*/ 	.byte	0x04, 0x11
        /*2456*/ 	.short	(.L_1601 - .L_1600)
	.align		4
.L_1600:
        /*2458*/ 	.word	index@(_ZN2at6native29vectorized_elementwise_kernelILi2ENS0_13AUnaryFunctorIN3c108BFloat16ES4_S4_ZZZNS0_16fmin_kernel_cudaERNS_18TensorIteratorBaseEENKUlvE_clEvENKUlvE2_clEvEUlS4_S4_E_EESt5arrayIPcLm2EEEEviT0_T1_)
        /*245c*/ 	.word	0x00000000


	//----- nvinfo : EIATTR_REGCOUNT
	.align		4
.L_1601:
        /*2460*/ 	.byte	0x04, 0x2f
        /*2462*/ 	.short	(.L_1603 - .L_1602)
	.align		4
.L_1602:
        /*2464*/ 	.word	index@(_ZN2at6native27unrolled_elementwise_kernelINS0_13AUnaryFunctorIN3c108BFloat16ES4_S4_ZZZNS0_16fmin_kernel_cudaERNS_18TensorIteratorBaseEENKUlvE_clEvENKUlvE2_clEvEUlS4_S4_E_EESt5arrayIPcLm2EELi4E23TrivialOffsetCalculatorILi1EjESF_NS0_6memory15LoadWithoutCastENSG_16StoreWithoutCastEEEviT_T0_T2_T3_T4_T5_)
        /*2468*/ 	.word	0x00000018


	//----- nvinfo : EIATTR_FRAME_SIZE
	.align		4
.L_1603:
        /*246c*/ 	.byte	0x04, 0x11
        /*246e*/ 	.short	(.L_1605 - .L_1604)
	.align		4
.L_1604:
        /*2470*/ 	.word	index@(_ZN2at6native27unrolled_elementwise_kernelINS0_13AUnaryFunctorIN3c108BFloat16ES4_S4_ZZZNS0_16fmin_kernel_cudaERNS_18TensorIteratorBaseEENKUlvE_clEvENKUlvE2_clEvEUlS4_S4_E_EESt5arrayIPcLm2EELi4E23TrivialOffsetCalculatorILi1EjESF_NS0_6memory15LoadWithoutCastENSG_16StoreWithoutCastEEEviT_T0_T2_T3_T4_T5_)
        /*2474*/ 	.word	0x00000000


	//----- nvinfo : EIATTR_REGCOUNT
	.align		4
.L_1605:
        /*2478*/ 	.byte	0x04, 0x2f
        /*247a*/ 	.short	(.L_1607 - .L_1606)
	.align		4
.L_1606:
        /*247c*/ 	.word	index@(_ZN2at6native18elementwise_kernelILi128ELi4EZNS0_22gpu_kernel_impl_nocastINS0_13AUnaryFunctorIN3c108BFloat16ES5_S5_ZZZNS0_16fmin_kernel_cudaERNS_18TensorIteratorBaseEENKUlvE_clEvENKUlvE2_clEvEUlS5_S5_E_EEEEvS7_RKT_EUliE_EEviT1_)
        /*2480*/ 	.word	0x00000012


	//----- nvinfo : EIATTR_FRAME_SIZE
	.align		4
.L_1607:
        /*2484*/ 	.byte	0x04, 0x11
        /*2486*/ 	.short	(.L_1609 - .L_1608)
	.align		4
.L_1608:
        /*2488*/ 	.word	index@(_ZN2at6native18elementwise_kernelILi128ELi4EZNS0_22gpu_kernel_impl_nocastINS0_13AUnaryFunctorIN3c108BFloat16ES5_S5_ZZZNS0_16fmin_kernel_cudaERNS_18TensorIteratorBaseEENKUlvE_clEvENKUlvE2_clEvEUlS5_S5_E_EEEEvS7_RKT_EUliE_EEviT1_)
        /*248c*/ 	.word	0x00000000


	//----- nvinfo : EIATTR_REGCOUNT
	.align		4
.L_1609:
        /*2490*/ 	.byte	0x04, 0x2f
        /*2492*/ 	.short	(.L_1611 - .L_1610)
	.align		4
.L_1610:
        /*2494*/ 	.word	index@(_ZN2at6native27unrolled_elementwise_kernelINS0_13AUnaryFunctorIN3c108BFloat16ES4_S4_ZZZNS0_16fmin_kernel_cudaERNS_18TensorIteratorBaseEENKUlvE_clEvENKUlvE2_clEvEUlS4_S4_E_EESt5arrayIPcLm2EELi4E23TrivialOffsetCalculatorILi1EjESF_NS0_6memory12LoadWithCastILi1EEENSG_13StoreWithCastILi1EEEEEviT_T0_T2_T3_T4_T5_)
        /*2498*/ 	.word	0x0000001c


	//----- nvinfo : EIATTR_FRAME_SIZE
	.align		4
.L_1611:
        /*249c*/ 	.byte	0x04, 0x11
        /*249e*/ 	.short	(.L_1613 - .L_1612)
	.align		4
.L_1612:
        /*24a0*/ 	.word	index@(_ZN2at6native27unrolled_elementwise_kernelINS0_13AUnaryFunctorIN3c108BFloat16ES4_S4_ZZZNS0_16fmin_kernel_cudaERNS_18TensorIteratorBaseEENKUlvE_clEvENKUlvE2_clEvEUlS4_S4_E_EESt5arrayIPcLm2EELi4E23TrivialOffsetCalculatorILi1EjESF_NS0_6memory12LoadWithCastILi1EEENSG_13StoreWithCastILi1EEEEEviT_T0_T2_T3_T4_T5_)
        /*24a4*/ 	.word	0x00000000


	//----- nvinfo : EIATTR_REGCOUNT
	.align		4
.L_1613:
        /*24a8*/ 	.byte	0x04, 0x2f
        /*24aa*/ 	.short	(.L_1615 - .L_1614)
	.align		4
.L_1614:
        /*24ac*/ 	.word	index@(_ZN2at6native18elementwise_kernelILi128ELi4EZNS0_15gpu_kernel_implINS0_13AUnaryFunctorIN3c108BFloat16ES5_S5_ZZZNS0_16fmin_kernel_cudaERNS_18TensorIteratorBaseEENKUlvE_clEvENKUlvE2_clEvEUlS5_S5_E_EEEEvS7_RKT_EUliE_EEviT1_)
        /*24b0*/ 	.word	0x0000001a


	//----- nvinfo : EIATTR_FRAME_SIZE
	.align		4
.L_1615:
        /*24b4*/ 	.byte	0x04, 0x11
        /*24b6*/ 	.short	(.L_1617 - .L_1616)
	.align		4
.L_1616:
        /*24b8*/ 	.word	index@(_ZN2at6native18elementwise_kernelILi128ELi4EZNS0_15gpu_kernel_implINS0_13AUnaryFunctorIN3c108BFloat16ES5_S5_ZZZNS0_16fmin_kernel_cudaERNS_18TensorIteratorBaseEENKUlvE_clEvENKUlvE2_clEvEUlS5_S5_E_EEEEvS7_RKT_EUliE_EEviT1_)
        /*24bc*/ 	.word	0x00000000


	//----- nvinfo : EIATTR_MIN_STACK_SIZE
	.align		4
.L_1617:
        /*24c0*/ 	.byte	0x04, 0x12
        /*24c2*/ 	.short	(.L_1619 - .L_1618)
	.align		4
.L_1618:
        /*24c4*/ 	.word	index@(_ZN2at6native18elementwise_kernelILi128ELi4EZNS0_15gpu_kernel_implINS0_13AUnaryFunctorIN3c108BFloat16ES5_S5_ZZZNS0_16fmin_kernel_cudaERNS_18TensorIteratorBaseEENKUlvE_clEvENKUlvE2_clEvEUlS5_S5_E_EEEEvS7_RKT_EUliE_EEviT1_)
        /*24c8*/ 	.word	0x00000000


	//----- nvinfo : EIATTR_MIN_STACK_SIZE
	.align		4
.L_1619:
        /*24cc*/ 	.byte	0x04, 0x12
        /*24ce*/ 	.short	(.L_1621 - .L_1620)
	.align		4
.L_1620:
        /*24d0*/ 	.word	index@(_ZN2at6native27unrolled_elementwise_kernelINS0_13AUnaryFunctorIN3c108BFloat16ES4_S4_ZZZNS0_16fmin_kernel_cudaERNS_18TensorIteratorBaseEENKUlvE_clEvENKUlvE2_clEvEUlS4_S4_E_EESt5arrayIPcLm2EELi4E23TrivialOffsetCalculatorILi1EjESF_NS0_6memory12LoadWithCastILi1EEENSG_13StoreWithCastILi1EEEEEviT_T0_T2_T3_T4_T5_)
        /*24d4*/ 	.word	0x00000000


	//----- nvinfo : EIATTR_MIN_STACK_SIZE
	.align		4
.L_1621:
        /*24d8*/ 	.byte	0x04, 0x12
        /*24da*/ 	.short	(.L_1623 - .L_1622)
	.align		4
.L_1622:
        /*24dc*/ 	.word	index@(_ZN2at6native18elementwise_kernelILi128ELi4EZNS0_22gpu_kernel_impl_nocastINS0_13AUnaryFunctorIN3c108BFloat16ES5_S5_ZZZNS0_16fmin_kernel_cudaERNS_18TensorIteratorBaseEENKUlvE_clEvENKUlvE2_clEvEUlS5_S5_E_EEEEvS7_RKT_EUliE_EEviT1_)
        /*24e0*/ 	.word	0x00000000


	//----- nvinfo : EIATTR_MIN_STACK_SIZE
	.align		4
.L_1623:
        /*24e4*/ 	.byte	0x04, 0x12
        /*24e6*/ 	.short	(.L_1625 - .L_1624)
	.align		4
.L_1624:
        /*24e8*/ 	.word	index@(_ZN2at6native27unrolled_elementwise_kernelINS0_13AUnaryFunctorIN3c108BFloat16ES4_S4_ZZZNS0_16fmin_kernel_cudaERNS_18TensorIteratorBaseEENKUlvE_clEvENKUlvE2_clEvEUlS4_S4_E_EESt5arrayIPcLm2EELi4E23TrivialOffsetCalculatorILi1EjESF_NS0_6memory15LoadWithoutCastENSG_16StoreWithoutCastEEEviT_T0_T2_T3_T4_T5_)
        /*24ec*/ 	.word	0x00000000


	//----- nvinfo : EIATTR_MIN_STACK_SIZE
	.align		4
.L_1625:
        /*24f0*/ 	.byte	0x04, 0x12
        /*24f2*/ 	.short	(.L_1627 - .L_1626)
	.align		4
.L_1626:
        /*24f4*/ 	.word	index@(_ZN2at6native29vectorized_elementwise_kernelILi2ENS0_13AUnaryFunctorIN3c108BFloat16ES4_S4_ZZZNS0_16fmin_kernel_cudaERNS_18TensorIteratorBaseEENKUlvE_clEvENKUlvE2_clEvEUlS4_S4_E_EESt5arrayIPcLm2EEEEviT0_T1_)
        /*24f8*/ 	.word	0x00000000


	//----- nvinfo : EIATTR_MIN_STACK_SIZE
	.align		4
.L_1627:
        /*24fc*/ 	.byte	0x04, 0x12
        /*24fe*/ 	.short	(.L_1629 - .L_1628)
	.align		4
.L_1628:
        /*2500*/ 	.word	index@(_ZN2at6native29vectorized_elementwise_kernelILi4ENS0_13AUnaryFunctorIN3c108BFloat16ES4_S4_ZZZNS0_16fmin_kernel_cudaERNS_18TensorIteratorBaseEENKUlvE_clEvENKUlvE2_clEvEUlS4_S4_E_EESt5arrayIPcLm2EEEEviT0_T1_)
        /*2504*/ 	.word	0x00000000


	//----- nvinfo : EIATTR_MIN_STACK_SIZE
	.align		4
.L_1629:
        /*2508*/ 	.byte	0x04, 0x12
        /*250a*/ 	.short	(.L_1631 - .L_1630)
	.align		4
.L_1630:
        /*250c*/ 	.word	index@(_ZN2at6native29vectorized_elementwise_kernelILi8ENS0_13AUnaryFunctorIN3c108BFloat16ES4_S4_ZZZNS0_16fmin_kernel_cudaERNS_18TensorIteratorBaseEENKUlvE_clEvENKUlvE2_clEvEUlS4_S4_E_EESt5arrayIPcLm2EEEEviT0_T1_)
        /*2510*/ 	.word	0x00000000


	//----- nvinfo : EIATTR_MIN_STACK_SIZE
	.align		4
.L_1631:
        /*2514*/ 	.byte	0x04, 0x12
        /*2516*/ 	.short	(.L_1633 - .L_1632)
	.align		4
.L_1632:
        /*2518*/ 	.word	index@(_ZN2at6native18elementwise_kernelILi128ELi4EZNS0_15gpu_kernel_implINS0_13BinaryFunctorIN3c108BFloat16ES5_S5_ZZZNS0_16fmin_kernel_cudaERNS_18TensorIteratorBaseEENKUlvE_clEvENKUlvE2_clEvEUlS5_S5_E_EEEEvS7_RKT_EUliE_EEviT1_)
        /*251c*/ 	.word	0x00000000


	//----- nvinfo : EIATTR_MIN_STACK_SIZE
	.align		4
.L_1633:
        /*2520*/ 	.byte	0x04, 0x12
        /*2522*/ 	.short	(.L_1635 - .L_1634)
	.align		4
.L_1634:
        /*2524*/ 	.word	index@(_ZN2at6native27unrolled_elementwise_kernelINS0_13BinaryFunctorIN3c108BFloat16ES4_S4_ZZZNS0_16fmin_kernel_cudaERNS_18TensorIteratorBaseEENKUlvE_clEvENKUlvE2_clEvEUlS4_S4_E_EESt5arrayIPcLm3EELi4E23TrivialOffsetCalculatorILi2EjESE_ILi1EjENS0_6memory12LoadWithCastILi2EEENSH_13StoreWithCastILi1EEEEEviT_T0_T2_T3_T4_T5_)
        /*2528*/ 	.word	0x00000000


	//----- nvinfo : EIATTR_MIN_STACK_SIZE
	.align		4
.L_1635:
        /*252c*/ 	.byte	0x04, 0x12
        /*252e*/ 	.short	(.L_1637 - .L_1636)
	.align		4
.L_1636:
        /*2530*/ 	.word	index@(_ZN2at6native18elementwise_kernelILi128ELi4EZNS0_22gpu_kernel_impl_nocastINS0_13BinaryFunctorIN3c108BFloat16ES5_S5_ZZZNS0_16fmin_kernel_cudaERNS_18TensorIteratorBaseEENKUlvE_clEvENKUlvE2_clEvEUlS5_S5_E_EEEEvS7_RKT_EUliE_EEviT1_)
        /*2534*/ 	.word	0x00000000


	//----- nvinfo : EIATTR_MIN_STACK_SIZE
	.align		4
.L_1637:
        /*2538*/ 	.byte	0x04, 0x12
        /*253a*/ 	.short	(.L_1639 - .L_1638)
	.align		4
.L_1638:
        /*253c*/ 	.word	index@(_ZN2at6native27unrolled_elementwise_kernelINS0_13BinaryFunctorIN3c108BFloat16ES4_S4_ZZZNS0_16fmin_kernel_cudaERNS_18TensorIteratorBaseEENKUlvE_clEvENKUlvE2_clEvEUlS4_S4_E_EESt5arrayIPcLm3EELi4E23TrivialOffsetCalculatorILi2EjESE_ILi1EjENS0_6memory15LoadWithoutCastENSH_16StoreWithoutCastEEEviT_T0_T2_T3_T4_T5_)
        /*2540*/ 	.word	0x00000000


	//----- nvinfo : EIATTR_MIN_STACK_SIZE
	.align		4
.L_1639:
        /*2544*/ 	.byte	0x04, 0x12
        /*2546*/ 	.short	(.L_1641 - .L_1640)
	.align		4
.L_1640:
        /*2548*/ 	.word	index@(_ZN2at6native29vectorized_elementwise_kernelILi2ENS0_13BinaryFunctorIN3c108BFloat16ES4_S4_ZZZNS0_16fmin_kernel_cudaERNS_18TensorIteratorBaseEENKUlvE_clEvENKUlvE2_clEvEUlS4_S4_E_EESt5arrayIPcLm3EEEEviT0_T1_)
        /*254c*/ 	.word	0x00000000


	//----- nvinfo : EIATTR_MIN_STACK_SIZE
	.align		4
.L_1641:
        /*2550*/ 	.byte	0x04, 0x12
        /*2552*/ 	.short	(.L_1643 - .L_1642)
	.align		4
.L_1642:
        /*2554*/ 	.word	index@(_ZN2at6native29vectorized_elementwise_kernelILi4ENS0_13BinaryFunctorIN3c108BFloat16ES4_S4_ZZZNS0_16fmin_kernel_cudaERNS_18TensorIteratorBaseEENKUlvE_clEvENKUlvE2_clEvEUlS4_S4_E_EESt5arrayIPcLm3EEEEviT0_T1_)
        /*2558*/ 	.word	0x00000000


	//----- nvinfo : EIATTR_MIN_STACK_SIZE
	.align		4
.L_1643:
        /*255c*/ 	.byte	0x04, 0x12
        /*255e*/ 	.short	(.L_1645 - .L_1644)
	.align		4
.L_1644:
        /*2560*/ 	.word	index@(_ZN2at6native29vectorized_elementwise_kernelILi8ENS0_13BinaryFunctorIN3c108BFloat16ES4_S4_ZZZNS0_16fmin_kernel_cudaERNS_18TensorIteratorBaseEENKUlvE_clEvENKUlvE2_clEvEUlS4_S4_E_EESt5arrayIPcLm3EEEEviT0_T1_)
        /*2564*/ 	.word	0x00000000


	//----- nvinfo : EIATTR_MIN_STACK_SIZE
	.align		4
.L_1645:
        /*2568*/ 	.byte	0x04, 0x12
        /*256a*/ 	.short	(.L_1647 - .L_1646)
	.align		4
.L_1646:
        /*256c*/ 	.word	index@(_ZN2at6native18elementwise_kernelILi128ELi4EZNS0_15gpu_kernel_implINS0_13AUnaryFunctorIN3c104HalfES5_S5_ZZZNS0_16fmin_kernel_cudaERNS_18TensorIteratorBaseEENKUlvE_clEvENKUlvE1_clEvEUlS5_S5_E_EEEEvS7_RKT_EUliE_EEviT1_)
        /*2570*/ 	.word	0x00000000


	//----- nvinfo : EIATTR_MIN_STACK_SIZE
	.align		4
.L_1647:
        /*2574*/ 	.byte	0x04, 0x12
        /*2576*/ 	.short	(.L_1649 - .L_1648)
	.align		4
.L_1648:
        /*2578*/ 	.word	index@(_ZN2at6native27unrolled_elementwise_kernelINS0_13AUnaryFunctorIN3c104HalfES4_S4_ZZZNS0_16fmin_kernel_cudaERNS_18TensorIteratorBaseEENKUlvE_clEvENKUlvE1_clEvEUlS4_S4_E_EESt5arrayIPcLm2EELi4E23TrivialOffsetCalculatorILi1EjESF_NS0_6memory12LoadWithCastILi1EEENSG_13StoreWithCastILi1EEEEEviT_T0_T2_T3_T4_T5_)
        /*257c*/ 	.word	0x00000000


	//----- nvinfo : EIATTR_MIN_STACK_SIZE
	.align		4
.L_1649:
        /*2580*/ 	.byte	0x04, 0x12
        /*2582*/ 	.short	(.L_1651 - .L_1650)
	.align		4
.L_1650:
        /*2584*/ 	.word	index@(_ZN2at6native18elementwise_kernelILi128ELi4EZNS0_22gpu_kernel_impl_nocastINS0_13AUnaryFunctorIN3c104HalfES5_S5_ZZZNS0_16fmin_kernel_cudaERNS_18TensorIteratorBaseEENKUlvE_clEvENKUlvE1_clEvEUlS5_S5_E_EEEEvS7_RKT_EUliE_EEviT1_)
        /*2588*/ 	.word	0x00000000


	//----- nvinfo : EIATTR_MIN_STACK_SIZE
	.align		4
.L_1651:
        /*258c*/ 	.byte	0x04, 0x12
        /*258e*/ 	.short	(.L_1653 - .L_1652)
	.align		4
.L_1652:
        /*2590*/ 	.word	index@(_ZN2at6native27unrolled_elementwise_kernelINS0_13AUnaryFunctorIN3c104HalfES4_S4_ZZZNS0_16fmin_kernel_cudaERNS_18TensorIteratorBaseEENKUlvE_clEvENKUlvE1_clEvEUlS4_S4_E_EESt5arrayIPcLm2EELi4E23TrivialOffsetCalculatorILi1EjESF_NS0_6memory15LoadWithoutCastENSG_16StoreWithoutCastEEEviT_T0_T2_T3_T4_T5_)
        /*2594*/ 	.word	0x00000000


	//----- nvinfo : EIATTR_MIN_STACK_SIZE
	.align		4
.L_1653:
        /*2598*/ 	.byte	0x04, 0x12
        /*259a*/ 	.short	(.L_1655 - .L_1654)
	.align		4
.L_1654:
        /*259c*/ 	.word	index@(_ZN2at6native29vectorized_elementwise_kernelILi2ENS0_13AUnaryFunctorIN3c104HalfES4_S4_ZZZNS0_16fmin_kernel_cudaERNS_18TensorIteratorBaseEENKUlvE_clEvENKUlvE1_clEvEUlS4_S4_E_EESt5arrayIPcLm2EEEEviT0_T1_)
        /*25a0*/ 	.word	0x00000000


	//----- nvinfo : EIATTR_MIN_STACK_SIZE
	.align		4
.L_1655:
        /*25a4*/ 	.byte	0x04, 0x12
        /*25a6*/ 	.short	(.L_1657 - .L_1656)
	.align		4
.L_1656:
        /*25a8*/ 	.word	index@(_ZN2at6native29vectorized_elementwise_kernelILi4ENS0_13AUnaryFunctorIN3c104HalfES4_S4_ZZZNS0_16fmin_kernel_cudaERNS_18TensorIteratorBaseEENKUlvE_clEvENKUlvE1_clEvEUlS4_S4_E_EESt5arrayIPcLm2EEEEviT0_T1_)
        /*25ac*/ 	.word	0x00000000


	//----- nvinfo : EIATTR_MIN_STACK_SIZE
	.align		4
.L_1657:
        /*25b0*/ 	.byte	0x04, 0x12
        /*25b2*/ 	.short	(.L_1659 - .L_1658)
	.align		4
.L_1658:
        /*25b4*/ 	.word	index@(_ZN2at6native29vectorized_elementwise_kernelILi8ENS0_13AUnaryFunctorIN3c104HalfES4_S4_ZZZNS0_16fmin_kernel_cudaERNS_18TensorIteratorBaseEENKUlvE_clEvENKUlvE1_clEvEUlS4_S4_E_EESt5arrayIPcLm2EEEEviT0_T1_)
        /*25b8*/ 	.word	0x00000000


	//----- nvinfo : EIATTR_MIN_STACK_SIZE
	.align		4
.L_1659:
        /*25bc*/ 	.byte	0x04, 0x12
        /*25be*/ 	.short	(.L_1661 - .L_1660)
	.align		4
.L_1660:
        /*25c0*/ 	.word	index@(_ZN2at6native18elementwise_kernelILi128ELi4EZNS0_15gpu_kernel_implINS0_13BinaryFunctorIN3c104HalfES5_S5_ZZZNS0_16fmin_kernel_cudaERNS_18TensorIteratorBaseEENKUlvE_clEvENKUlvE1_clEvEUlS5_S5_E_EEEEvS7_RKT_EUliE_EEviT1_)
        /*25c4*/ 	.word	0x00000000


	//----- nvinfo : EIATTR_MIN_STACK_SIZE
	.align		4
.L_1661:
        /*25c8*/ 	.byte	0x04, 0x12
        /*25ca*/ 	.short	(.L_1663 - .L_1662)
	.align		4
.L_1662:
        /*25cc*/ 	.word	index@(_ZN2at6native27unrolled_elementwise_kernelINS0_13BinaryFunctorIN3c104HalfES4_S4_ZZZNS0_16fmin_kernel_cudaERNS_18TensorIteratorBaseEENKUlvE_clEvENKUlvE1_clEvEUlS4_S4_E_EESt5arrayIPcLm3EELi4E23TrivialOffsetCalculatorILi2EjESE_ILi1EjENS0_6memory12LoadWithCastILi2EEENSH_13StoreWithCastILi1EEEEEviT_T0_T2_T3_T4_T5_)
        /*25d0*/ 	.word	0x00000000


	//----- nvinfo : EIATTR_MIN_STACK_SIZE
	.align		4
.L_1663:
        /*25d4*/ 	.byte	0x04, 0x12
        /*25d6*/ 	.short	(.L_1665 - .L_1664)
	.align		4
.L_1664:
        /*25d8*/ 	.word	index@(_ZN2at6native18elementwise_kernelILi128ELi4EZNS0_22gpu_kernel_impl_nocastINS0_13BinaryFunctorIN3c104HalfES5_S5_ZZZNS0_16fmin_kernel_cudaERNS_18TensorIteratorBaseEENKUlvE_clEvENKUlvE1_clEvEUlS5_S5_E_EEEEvS7_RKT_EUliE_EEviT1_)
        /*25dc*/ 	.word	0x00000000


	//----- nvinfo : EIATTR_MIN_STACK_SIZE
	.align		4
.L_1665:
        /*25e0*/ 	.byte	0x04, 0x12
        /*25e2*/ 	.short	(.L_1667 - .L_1666)
	.align		4
.L_1666:
        /*25e4*/ 	.word	index@(_ZN2at6native27unrolled_elementwise_kernelINS0_13BinaryFunctorIN3c104HalfES4_S4_ZZZNS0_16fmin_kernel_cudaERNS_18TensorIteratorBaseEENKUlvE_clEvENKUlvE1_clEvEUlS4_S4_E_EESt5arrayIPcLm3EELi4E23TrivialOffsetCalculatorILi2EjESE_ILi1EjENS0_6memory15LoadWithoutCastENSH_16StoreWithoutCastEEEviT_T0_T2_T3_T4_T5_)
        /*25e8*/ 	.word	0x00000000


	//----- nvinfo : EIATTR_MIN_STACK_SIZE
	.align		4
.L_1667:
        /*25ec*/ 	.byte	0x04, 0x12
        /*25ee*/ 	.short	(.L_1669 - .L_1668)
	.align		4
.L_1668:
        /*25f0*/ 	.word	index@(_ZN2at6native29vectorized_elementwise_kernelILi2ENS0_13BinaryFunctorIN3c104HalfES4_S4_ZZZNS0_16fmin_kernel_cudaERNS_18TensorIteratorBaseEENKUlvE_clEvENKUlvE1_clEvEUlS4_S4_E_EESt5arrayIPcLm3EEEEviT0_T1_)
        /*25f4*/ 	.word	0x00000000


	//----- nvinfo : EIATTR_MIN_STACK_SIZE
	.align		4
.L_1669:
        /*25f8*/ 	.byte	0x04, 0x12
        /*25fa*/ 	.short	(.L_1671 - .L_1670)
	.align		4
.L_1670:
        /*25fc*/ 	.word	index@(_ZN2at6native29vectorized_elementwise_kernelILi4ENS0_13BinaryFunctorIN3c104HalfES4_S4_ZZZNS0_16fmin_kernel_cudaERNS_18TensorIteratorBaseEENKUlvE_clEvENKUlvE1_clEvEUlS4_S4_E_EESt5arrayIPcLm3EEEEviT0_T1_)
        /*2600*/ 	.word	0x00000000


	//----- nvinfo : EIATTR_MIN_STACK_SIZE
	.align		4
.L_1671:
        /*2604*/ 	.byte	0x04, 0x12
        /*2606*/ 	.short	(.L_1673 - .L_1672)
	.align		4
.L_1672:
        /*2608*/ 	.word	index@(_ZN2at6native29vectorized_elementwise_kernelILi8ENS0_13BinaryFunctorIN3c104HalfES4_S4_ZZZNS0_16fmin_kernel_cudaERNS_18TensorIteratorBaseEENKUlvE_clEvENKUlvE1_clEvEUlS4_S4_E_EESt5arrayIPcLm3EEEEviT0_T1_)
        /*260c*/ 	.word	0x00000000


	//----- nvinfo : EIATTR_MIN_STACK_SIZE
	.align		4
.L_1673:
        /*2610*/ 	.byte	0x04, 0x12
        /*2612*/ 	.short	(.L_1675 - .L_1674)
	.align		4
.L_1674:
        /*2614*/ 	.word	index@(_ZN2at6native18elementwise_kernelILi128ELi4EZNS0_15gpu_kernel_implINS0_13AUnaryFunctorIfffZZZNS0_16fmin_kernel_cudaERNS_18TensorIteratorBaseEENKUlvE_clEvENKUlvE0_clEvEUlffE_EEEEvS5_RKT_EUliE_EEviT1_)
        /*2618*/ 	.word	0x00000000


	//----- nvinfo : EIATTR_MIN_STACK_SIZE
	.align		4
.L_1675:
        /*261c*/ 	.byte	0x04, 0x12
        /*261e*/ 	.short	(.L_1677 - .L_1676)
	.align		4
.L_1676:
        /*2620*/ 	.word	index@(_ZN2at6native27unrolled_elementwise_kernelINS0_13AUnaryFunctorIfffZZZNS0_16fmin_kernel_cudaERNS_18TensorIteratorBaseEENKUlvE_clEvENKUlvE0_clEvEUlffE_EESt5arrayIPcLm2EELi4E23TrivialOffsetCalculatorILi1EjESD_NS0_6memory12LoadWithCastILi1EEENSE_13StoreWithCastILi1EEEEEviT_T0_T2_T3_T4_T5_)
        /*2624*/ 	.word	0x00000000


	//----- nvinfo : EIATTR_MIN_STACK_SIZE
	.align		4
.L_1677:
        /*2628*/ 	.byte	0x04, 0x12
        /*262a*/ 	.short	(.L_1679 - .L_1678)
	.align		4
.L_1678:
        /*262c*/ 	.word	index@(_ZN2at6native18elementwise_kernelILi128ELi2EZNS0_22gpu_kernel_impl_nocastINS0_13AUnaryFunctorIfffZZZNS0_16fmin_kernel_cudaERNS_18TensorIteratorBaseEENKUlvE_clEvENKUlvE0_clEvEUlffE_EEEEvS5_RKT_EUliE_EEviT1_)
        /*2630*/ 	.word	0x00000000


	//----- nvinfo : EIATTR_MIN_STACK_SIZE
	.align		4
.L_1679:
        /*2634*/ 	.byte	0x04, 0x12
        /*2636*/ 	.short	(.L_1681 - .L_1680)
	.align		4
.L_1680:
        /*2638*/ 	.word	index@(_ZN2at6native27unrolled_elementwise_kernelINS0_13AUnaryFunctorIfffZZZNS0_16fmin_kernel_cudaERNS_18TensorIteratorBaseEENKUlvE_clEvENKUlvE0_clEvEUlffE_EESt5arrayIPcLm2EELi4E23TrivialOffsetCalculatorILi1EjESD_NS0_6memory15LoadWithoutCastENSE_16StoreWithoutCastEEEviT_T0_T2_T3_T4_T5_)
        /*263c*/ 	.word	0x00000000


	//----- nvinfo : EIATTR_MIN_STACK_SIZE
	.align		4
.L_1681:
        /*2640*/ 	.byte	0x04, 0x12
        /*2642*/ 	.short	(.L_1683 - .L_1682)
	.align		4
.L_1682:
        /*2644*/ 	.word	index@(_ZN2at6native29vectorized_elementwise_kernelILi2ENS0_13AUnaryFunctorIfffZZZNS0_16fmin_kernel_cudaERNS_18TensorIteratorBaseEENKUlvE_clEvENKUlvE0_clEvEUlffE_EESt5arrayIPcLm2EEEEviT0_T1_)
        /*2648*/ 	.word	0x00000000


	//----- nvinfo : EIATTR_MIN_STACK_SIZE
	.align		4
.L_1683:
        /*264c*/ 	.byte	0x04, 0x12
        /*264e*/ 	.short	(.L_1685 - .L_1684)
	.align		4
.L_1684:
        /*2650*/ 	.word	index@(_ZN2at6native29vectorized_elementwise_kernelILi4ENS0_13AUnaryFunctorIfffZZZNS0_16fmin_kernel_cudaERNS_18TensorIteratorBaseEENKUlvE_clEvENKUlvE0_clEvEUlffE_EESt5arrayIPcLm2EEEEviT0_T1_)
        /*2654*/ 	.word	0x00000000


	//----- nvinfo : EIATTR_MIN_STACK_SIZE
	.align		4
.L_1685:
        /*2658*/ 	.byte	0x04, 0x12
        /*265a*/ 	.short	(.L_1687 - .L_1686)
	.align		4
.L_1686:
        /*265c*/ 	.word	index@(_ZN2at6native29vectorized_elementwise_kernelILi8ENS0_13AUnaryFunctorIfffZZZNS0_16fmin_kernel_cudaERNS_18TensorIteratorBaseEENKUlvE_clEvENKUlvE0_clEvEUlffE_EESt5arrayIPcLm2EEEEviT0_T1_)
        /*2660*/ 	.word	0x00000000


	//----- nvinfo : EIATTR_MIN_STACK_SIZE
	.align		4
.L_1687:
        /*2664*/ 	.byte	0x04, 0x12
        /*2666*/ 	.short	(.L_1689 - .L_1688)
	.align		4
.L_1688:
        /*2668*/ 	.word	index@(_ZN2at6native18elementwise_kernelILi128ELi4EZNS0_15gpu_kernel_implINS0_13BinaryFunctorIfffZZZNS0_16fmin_kernel_cudaERNS_18TensorIteratorBaseEENKUlvE_clEvENKUlvE0_clEvEUlffE_EEEEvS5_RKT_EUliE_EEviT1_)
        /*266c*/ 	.word	0x00000000


	//----- nvinfo : EIATTR_MIN_STACK_SIZE
	.align		4
.L_1689:
        /*2670*/ 	.byte	0x04, 0x12
        /*2672*/ 	.short	(.L_1691 - .L_1690)
	.align		4
.L_1690:
        /*2674*/ 	.word	index@(_ZN2at6native27unrolled_elementwise_kernelINS0_13BinaryFunctorIfffZZZNS0_16fmin_kernel_cudaERNS_18TensorIteratorBaseEENKUlvE_clEvENKUlvE0_clEvEUlffE_EESt5arrayIPcLm3EELi4E23TrivialOffsetCalculatorILi2EjESC_ILi1EjENS0_6memory12LoadWithCastILi2EEENSF_13StoreWithCastILi1EEEEEviT_T0_T2_T3_T4_T5_)
        /*2678*/ 	.word	0x00000000


	//----- nvinfo : EIATTR_MIN_STACK_SIZE
	.align		4
.L_1691:
        /*267c*/ 	.byte	0x04, 0x12
        /*267e*/ 	.short	(.L_1693 - .L_1692)
	.align		4
.L_1692:
        /*2680*/ 	.word	index@(_ZN2at6native18elementwise_kernelILi128ELi2EZNS0_22gpu_kernel_impl_nocastINS0_13BinaryFunctorIfffZZZNS0_16fmin_kernel_cudaERNS_18TensorIteratorBaseEENKUlvE_clEvENKUlvE0_clEvEUlffE_EEEEvS5_RKT_EUliE_EEviT1_)
        /*2684*/ 	.word	0x00000000


	//----- nvinfo : EIATTR_MIN_STACK_SIZE
	.align		4
.L_1693:
        /*2688*/ 	.byte	0x04, 0x12
        /*268a*/ 	.short	(.L_1695 - .L_1694)
	.align		4
.L_1694:
        /*268c*/ 	.word	index@(_ZN2at6native27unrolled_elementwise_kernelINS0_13BinaryFunctorIfffZZZNS0_16fmin_kernel_cudaERNS_18TensorIteratorBaseEENKUlvE_clEvENKUlvE0_clEvEUlffE_EESt5arrayIPcLm3EELi4E23TrivialOffsetCalculatorILi2EjESC_ILi1EjENS0_6memory15LoadWithoutCastENSF_16StoreWithoutCastEEEviT_T0_T2_T3_T4_T5_)
        /*2690*/ 	.word	0x00000000


	//----- nvinfo : EIATTR_MIN_STACK_SIZE
	.align		4
.L_1695:
        /*2694*/ 	.byte	0x04, 0x12
        /*2696*/ 	.short	(.L_1697 - .L_1696)
	.align		4
.L_1696:
        /*2698*/ 	.word	index@(_ZN2at6native29vectorized_elementwise_kernelILi2ENS0_13BinaryFunctorIfffZZZNS0_16fmin_kernel_cudaERNS_18TensorIteratorBaseEENKUlvE_clEvENKUlvE0_clEvEUlffE_EESt5arrayIPcLm3EEEEviT0_T1_)
        /*269c*/ 	.word	0x00000000


	//----- nvinfo : EIATTR_MIN_STACK_SIZE
	.align		4
.L_1697:
        /*26a0*/ 	.byte	0x04, 0x12
        /*26a2*/ 	.short	(.L_1699 - .L_1698)
	.align		4
.L_1698:
        /*26a4*/ 	.word	index@(_ZN2at6native29vectorized_elementwise_kernelILi4ENS0_13BinaryFunctorIfffZZZNS0_16fmin_kernel_cudaERNS_18TensorIteratorBaseEENKUlvE_clEvENKUlvE0_clEvEUlffE_EESt5arrayIPcLm3EEEEviT0_T1_)
        /*26a8*/ 	.word	0x00000000


	//----- nvinfo : EIATTR_MIN_STACK_SIZE
	.align		4
.L_1699:
        /*26ac*/ 	.byte	0x04, 0x12
        /*26ae*/ 	.short	(.L_1701 - .L_1700)
	.align		4
.L_1700:
        /*26b0*/ 	.word	index@(_ZN2at6native29vectorized_elementwise_kernelILi8ENS0_13BinaryFunctorIfffZZZNS0_16fmin_kernel_cudaERNS_18TensorIteratorBaseEENKUlvE_clEvENKUlvE0_clEvEUlffE_EESt5arrayIPcLm3EEEEviT0_T1_)
        /*26b4*/ 	.word	0x00000000


	//----- nvinfo : EIATTR_MIN_STACK_SIZE
	.align		4
.L_1701:
        /*26b8*/ 	.byte	0x04, 0x12
        /*26ba*/ 	.short	(.L_1703 - .L_1702)
	.align		4
.L_1702:
        /*26bc*/ 	.word	index@(_ZN2at6native18elementwise_kernelILi128ELi4EZNS0_15gpu_kernel_implINS0_13AUnaryFunctorIdddZZZNS0_16fmin_kernel_cudaERNS_18TensorIteratorBaseEENKUlvE_clEvENKUlvE_clEvEUlddE_EEEEvS5_RKT_EUliE_EEviT1_)
        /*26c0*/ 	.word	0x00000000


	//----- nvinfo : EIATTR_MIN_STACK_SIZE
	.align		4
.L_1703:
        /*26c4*/ 	.byte	0x04, 0x12
        /*26c6*/ 	.short	(.L_1705 - .L_1704)
	.align		4
.L_1704:
        /*26c8*/ 	.word	index@(_ZN2at6native27unrolled_elementwise_kernelINS0_13AUnaryFunctorIdddZZZNS0_16fmin_kernel_cudaERNS_18TensorIteratorBaseEENKUlvE_clEvENKUlvE_clEvEUlddE_EESt5arrayIPcLm2EELi4E23TrivialOffsetCalculatorILi1EjESD_NS0_6memory12LoadWithCastILi1EEENSE_13StoreWithCastILi1EEEEEviT_T0_T2_T3_T4_T5_)
        /*26cc*/ 	.word	0x00000000


	//----- nvinfo : EIATTR_MIN_STACK_SIZE
	.align		4
.L_1705:
        /*26d0*/ 	.byte	0x04, 0x12
        /*26d2*/ 	.short	(.L_1707 - .L_1706)
	.align		4
.L_1706:
        /*26d4*/ 	.word	index@(_ZN2at6native18elementwise_kernelILi128ELi2EZNS0_22gpu_kernel_impl_nocastINS0_13AUnaryFunctorIdddZZZNS0_16fmin_kernel_cudaERNS_18TensorIteratorBaseEENKUlvE_clEvENKUlvE_clEvEUlddE_EEEEvS5_RKT_EUliE_EEviT1_)
        /*26d8*/ 	.word	0x00000000


	//----- nvinfo : EIATTR_MIN_STACK_SIZE
	.align		4
.L_1707:
        /*26dc*/ 	.byte	0x04, 0x12
        /*26de*/ 	.short	(.L_1709 - .L_1708)
	.align		4
.L_1708:
        /*26e0*/ 	.word	index@(_ZN2at6native27unrolled_elementwise_kernelINS0_13AUnaryFunctorIdddZZZNS0_16fmin_kernel_cudaERNS_18TensorIteratorBaseEENKUlvE_clEvENKUlvE_clEvEUlddE_EESt5arrayIPcLm2EELi4E23TrivialOffsetCalculatorILi1EjESD_NS0_6memory15LoadWithoutCastENSE_16StoreWithoutCastEEEviT_T0_T2_T3_T4_T5_)
        /*26e4*/ 	.word	0x00000000


	//----- nvinfo : EIATTR_MIN_STACK_SIZE
	.align		4
.L_1709:
        /*26e8*/ 	.byte	0x04, 0x12
        /*26ea*/ 	.short	(.L_1711 - .L_1710)
	.align		4
.L_1710:
        /*26ec*/ 	.word	index@(_ZN2at6native29vectorized_elementwise_kernelILi2ENS0_13AUnaryFunctorIdddZZZNS0_16fmin_kernel_cudaERNS_18TensorIteratorBaseEENKUlvE_clEvENKUlvE_clEvEUlddE_EESt5arrayIPcLm2EEEEviT0_T1_)
        /*26f0*/ 	.word	0x00000000


	//----- nvinfo : EIATTR_MIN_STACK_SIZE
	.align		4
.L_1711:
        /*26f4*/ 	.byte	0x04, 0x12
        /*26f6*/ 	.short	(.L_1713 - .L_1712)
	.align		4
.L_1712:
        /*26f8*/ 	.word	index@(_ZN2at6native29vectorized_elementwise_kernelILi4ENS0_13AUnaryFunctorIdddZZZNS0_16fmin_kernel_cudaERNS_18TensorIteratorBaseEENKUlvE_clEvENKUlvE_clEvEUlddE_EESt5arrayIPcLm2EEEEviT0_T1_)
        /*26fc*/ 	.word	0x00000000


	//----- nvinfo : EIATTR_MIN_STACK_SIZE
	.align		4
.L_1713:
        /*2700*/ 	.byte	0x04, 0x12
        /*2702*/ 	.short	(.L_1715 - .L_1714)
	.align		4
.L_1714:
        /*2704*/ 	.word	index@(_ZN2at6native29vectorized_elementwise_kernelILi8ENS0_13AUnaryFunctorIdddZZZNS0_16fmin_kernel_cudaERNS_18TensorIteratorBaseEENKUlvE_clEvENKUlvE_clEvEUlddE_EESt5arrayIPcLm2EEEEviT0_T1_)
        /*2708*/ 	.word	0x00000000


	//----- nvinfo : EIATTR_MIN_STACK_SIZE
	.align		4
.L_1715:
        /*270c*/ 	.byte	0x04, 0x12
        /*270e*/ 	.short	(.L_1717 - .L_1716)
	.align		4
.L_1716:
        /*2710*/ 	.word	index@(_ZN2at6native18elementwise_kernelILi128ELi4EZNS0_15gpu_kernel_implINS0_13BinaryFunctorIdddZZZNS0_16fmin_kernel_cudaERNS_18TensorIteratorBaseEENKUlvE_clEvENKUlvE_clEvEUlddE_EEEEvS5_RKT_EUliE_EEviT1_)
        /*2714*/ 	.word	0x00000000


	//----- nvinfo : EIATTR_MIN_STACK_SIZE
	.align		4
.L_1717:
        /*2718*/ 	.byte	0x04, 0x12
        /*271a*/ 	.short	(.L_1719 - .L_1718)
	.align		4
.L_1718:
        /*271c*/ 	.word	index@(_ZN2at6native27unrolled_elementwise_kernelINS0_13BinaryFunctorIdddZZZNS0_16fmin_kernel_cudaERNS_18TensorIteratorBaseEENKUlvE_clEvENKUlvE_clEvEUlddE_EESt5arrayIPcLm3EELi4E23TrivialOffsetCalculatorILi2EjESC_ILi1EjENS0_6memory12LoadWithCastILi2EEENSF_13StoreWithCastILi1EEEEEviT_T0_T2_T3_T4_T5_)
        /*2720*/ 	.word	0x00000000


	//----- nvinfo : EIATTR_MIN_STACK_SIZE
	.align		4
.L_1719:
        /*2724*/ 	.byte	0x04, 0x12
        /*2726*/ 	.short	(.L_1721 - .L_1720)
	.align		4
.L_1720:
        /*2728*/ 	.word	index@(_ZN2at6native18elementwise_kernelILi128ELi2EZNS0_22gpu_kernel_impl_nocastINS0_13BinaryFunctorIdddZZZNS0_16fmin_kernel_cudaERNS_18TensorIteratorBaseEENKUlvE_clEvENKUlvE_clEvEUlddE_EEEEvS5_RKT_EUliE_EEviT1_)
        /*272c*/ 	.word	0x00000000


	//----- nvinfo : EIATTR_MIN_STACK_SIZE
	.align		4
.L_1721:
        /*2730*/ 	.byte	0x04, 0x12
        /*2732*/ 	.short	(.L_1723 - .L_1722)
	.align		4
.L_1722:
        /*2734*/ 	.word	index@(_ZN2at6native27unrolled_elementwise_kernelINS0_13BinaryFunctorIdddZZZNS0_16fmin_kernel_cudaERNS_18TensorIteratorBaseEENKUlvE_clEvENKUlvE_clEvEUlddE_EESt5arrayIPcLm3EELi4E23TrivialOffsetCalculatorILi2EjESC_ILi1EjENS0_6memory15LoadWithoutCastENSF_16StoreWithoutCastEEEviT_T0_T2_T3_T4_T5_)
        /*2738*/ 	.word	0x00000000


	//----- nvinfo : EIATTR_MIN_STACK_SIZE
	.align		4
.L_1723:
        /*273c*/ 	.byte	0x04, 0x12
        /*273e*/ 	.short	(.L_1725 - .L_1724)
	.align		4
.L_1724:
        /*2740*/ 	.word	index@(_ZN2at6native29vectorized_elementwise_kernelILi2ENS0_13BinaryFunctorIdddZZZNS0_16fmin_kernel_cudaERNS_18TensorIteratorBaseEENKUlvE_clEvENKUlvE_clEvEUlddE_EESt5arrayIPcLm3EEEEviT0_T1_)
        /*2744*/ 	.word	0x00000000


	//----- nvinfo : EIATTR_MIN_STACK_SIZE
	.align		4
.L_1725:
        /*2748*/ 	.byte	0x04, 0x12
        /*274a*/ 	.short	(.L_1727 - .L_1726)
	.align		4
.L_1726:
        /*274c*/ 	.word	index@(_ZN2at6native29vectorized_elementwise_kernelILi4ENS0_13BinaryFunctorIdddZZZNS0_16fmin_kernel_cudaERNS_18TensorIteratorBaseEENKUlvE_clEvENKUlvE_clEvEUlddE_EESt5arrayIPcLm3EEEEviT0_T1_)
        /*2750*/ 	.word	0x00000000


	//----- nvinfo : EIATTR_MIN_STACK_SIZE
	.align		4
.L_1727:
        /*2754*/ 	.byte	0x04, 0x12
        /*2756*/ 	.short	(.L_1729 - .L_1728)
	.align		4
.L_1728:
        /*2758*/ 	.word	index@(_ZN2at6native29vectorized_elementwise_kernelILi8ENS0_13BinaryFunctorIdddZZZNS0_16fmin_kernel_cudaERNS_18TensorIteratorBaseEENKUlvE_clEvENKUlvE_clEvEUlddE_EESt5arrayIPcLm3EEEEviT0_T1_)
        /*275c*/ 	.word	0x00000000


	//----- nvinfo : EIATTR_MIN_STACK_SIZE
	.align		4
.L_1729:
        /*2760*/ 	.byte	0x04, 0x12
        /*2762*/ 	.short	(.L_1731 - .L_1730)
	.align		4
.L_1730:
        /*2764*/ 	.word	index@(_ZN2at6native18elementwise_kernelILi128ELi4EZNS0_15gpu_kernel_implINS0_13AUnaryFunctorIN3c108BFloat16ES5_S5_ZZZNS0_16fmax_kernel_cudaERNS_18TensorIteratorBaseEENKUlvE_clEvENKUlvE2_clEvEUlS5_S5_E_EEEEvS7_RKT_EUliE_EEviT1_)
        /*2768*/ 	.word	0x00000000


	//----- nvinfo : EIATTR_MIN_STACK_SIZE
	.align		4
.L_1731:
        /*276c*/ 	.byte	0x04, 0x12
        /*276e*/ 	.short	(.L_1733 - .L_1732)
	.align		4
.L_1732:
        /*2770*/ 	.word	index@(_ZN2at6native27unrolled_elementwise_kernelINS0_13AUnaryFunctorIN3c108BFloat16ES4_S4_ZZZNS0_16fmax_kernel_cudaERNS_18TensorIteratorBaseEENKUlvE_clEvENKUlvE2_clEvEUlS4_S4_E_EESt5arrayIPcLm2EELi4E23TrivialOffsetCalculatorILi1EjESF_NS0_6memory12LoadWithCastILi1EEENSG_13StoreWithCastILi1EEEEEviT_T0_T2_T3_T4_T5_)
        /*2774*/ 	.word	0x00000000


	//----- nvinfo : EIATTR_MIN_STACK_SIZE
	.align		4
.L_1733:
        /*2778*/ 	.byte	0x04, 0x12
        /*277a*/ 	.short	(.L_1735 - .L_1734)
	.align		4
.L_1734:
        /*277c*/ 	.word	index@(_ZN2at6native18elementwise_kernelILi128ELi4EZNS0_22gpu_kernel_impl_nocastINS0_13AUnaryFunctorIN3c108BFloat16ES5_S5_ZZZNS0_16fmax_kernel_cudaERNS_18TensorIteratorBaseEENKUlvE_clEvENKUlvE2_clEvEUlS5_S5_E_EEEEvS7_RKT_EUliE_EEviT1_)
        /*2780*/ 	.word	0x00000000


	//----- nvinfo : EIATTR_MIN_STACK_SIZE
	.align		4
.L_1735:
        /*2784*/ 	.byte	0x04, 0x12
        /*2786*/ 	.short	(.L_1737 - .L_1736)
	.align		4
.L_1736:
        /*2788*/ 	.word	index@(_ZN2at6native27unrolled_elementwise_kernelINS0_13AUnaryFunctorIN3c108BFloat16ES4_S4_ZZZNS0_16fmax_kernel_cudaERNS_18TensorIteratorBaseEENKUlvE_clEvENKUlvE2_clEvEUlS4_S4_E_EESt5arrayIPcLm2EELi4E23TrivialOffsetCalculatorILi1EjESF_NS0_6memory15LoadWithoutCastENSG_16StoreWithoutCastEEEviT_T0_T2_T3_T4_T5_)
        /*278c*/ 	.word	0x00000000


	//----- nvinfo : EIATTR_MIN_STACK_SIZE
	.align		4
.L_1737:
        /*2790*/ 	.byte	0x04, 0x12
        /*2792*/ 	.short	(.L_1739 - .L_1738)
	.align		4
.L_1738:
        /*2794*/ 	.word	index@(_ZN2at6native29vectorized_elementwise_kernelILi2ENS0_13AUnaryFunctorIN3c108BFloat16ES4_S4_ZZZNS0_16fmax_kernel_cudaERNS_18TensorIteratorBaseEENKUlvE_clEvENKUlvE2_clEvEUlS4_S4_E_EESt5arrayIPcLm2EEEEviT0_T1_)
        /*2798*/ 	.word	0x00000000


	//----- nvinfo : EIATTR_MIN_STACK_SIZE
	.align		4
.L_1739:
        /*279c*/ 	.byte	0x04, 0x12
        /*279e*/ 	.short	(.L_1741 - .L_1740)
	.align		4
.L_1740:
        /*27a0*/ 	.word	index@(_ZN2at6native29vectorized_elementwise_kernelILi4ENS0_13AUnaryFunctorIN3c108BFloat16ES4_S4_ZZZNS0_16fmax_kernel_cudaERNS_18TensorIteratorBaseEENKUlvE_clEvENKUlvE2_clEvEUlS4_S4_E_EESt5arrayIPcLm2EEEEviT0_T1_)
        /*27a4*/ 	.word	0x00000000


	//----- nvinfo : EIATTR_MIN_STACK_SIZE
	.align		4
.L_1741:
        /*27a8*/ 	.byte	0x04, 0x12
        /*27aa*/ 	.short	(.L_1743 - .L_1742)
	.align		4
.L_1742:
        /*27ac*/ 	.word	index@(_ZN2at6native29vectorized_elementwise_kernelILi8ENS0_13AUnaryFunctorIN3c108BFloat16ES4_S4_ZZZNS0_16fmax_kernel_cudaERNS_18TensorIteratorBaseEENKUlvE_clEvENKUlvE2_clEvEUlS4_S4_E_EESt5arrayIPcLm2EEEEviT0_T1_)
        /*27b0*/ 	.word	0x00000000


	//----- nvinfo : EIATTR_MIN_STACK_SIZE
	.align		4
.L_1743:
        /*27b4*/ 	.byte	0x04, 0x12
        /*27b6*/ 	.short	(.L_1745 - .L_1744)
	.align		4
.L_1744:
        /*27b8*/ 	.word	index@(_ZN2at6native18elementwise_kernelILi128ELi4EZNS0_15gpu_kernel_implINS0_13BinaryFunctorIN3c108BFloat16ES5_S5_ZZZNS0_16fmax_kernel_cudaERNS_18TensorIteratorBaseEENKUlvE_clEvENKUlvE2_clEvEUlS5_S5_E_EEEEvS7_RKT_EUliE_EEviT1_)
        /*27bc*/ 	.word	0x00000000


	//----- nvinfo : EIATTR_MIN_STACK_SIZE
	.align		4
.L_1745:
        /*27c0*/ 	.byte	0x04, 0x12
        /*27c2*/ 	.short	(.L_1747 - .L_1746)
	.align		4
.L_1746:
        /*27c4*/ 	.word	index@(_ZN2at6native27unrolled_elementwise_kernelINS0_13BinaryFunctorIN3c108BFloat16ES4_S4_ZZZNS0_16fmax_kernel_cudaERNS_18TensorIteratorBaseEENKUlvE_clEvENKUlvE2_clEvEUlS4_S4_E_EESt5arrayIPcLm3EELi4E23TrivialOffsetCalculatorILi2EjESE_ILi1EjENS0_6memory12LoadWithCastILi2EEENSH_13StoreWithCastILi1EEEEEviT_T0_T2_T3_T4_T5_)
        /*27c8*/ 	.word	0x00000000


	//----- nvinfo : EIATTR_MIN_STACK_SIZE
	.align		4
.L_1747:
        /*27cc*/ 	.byte	0x04, 0x12
        /*27ce*/ 	.short	(.L_1749 - .L_1748)
	.align		4
.L_1748:
        /*27d0*/ 	.word	index@(_ZN2at6native18elementwise_kernelILi128ELi4EZNS0_22gpu_kernel_impl_nocastINS0_13BinaryFunctorIN3c108BFloat16ES5_S5_ZZZNS0_16fmax_kernel_cudaERNS_18TensorIteratorBaseEENKUlvE_clEvENKUlvE2_clEvEUlS5_S5_E_EEEEvS7_RKT_EUliE_EEviT1_)
        /*27d4*/ 	.word	0x00000000


	//----- nvinfo : EIATTR_MIN_STACK_SIZE
	.align		4
.L_1749:
        /*27d8*/ 	.byte	0x04, 0x12
        /*27da*/ 	.short	(.L_1751 - .L_1750)
	.align		4
.L_1750:
        /*27dc*/ 	.word	index@(_ZN2at6native27unrolled_elementwise_kernelINS0_13BinaryFunctorIN3c108BFloat16ES4_S4_ZZZNS0_16fmax_kernel_cudaERNS_18TensorIteratorBaseEENKUlvE_clEvENKUlvE2_clEvEUlS4_S4_E_EESt5arrayIPcLm3EELi4E23TrivialOffsetCalculatorILi2EjESE_ILi1EjENS0_6memory15LoadWithoutCastENSH_16StoreWithoutCastEEEviT_T0_T2_T3_T4_T5_)
        /*27e0*/ 	.word	0x00000000


	//----- nvinfo : EIATTR_MIN_STACK_SIZE
	.align		4
.L_1751:
        /*27e4*/ 	.byte	0x04, 0x12
        /*27e6*/ 	.short	(.L_1753 - .L_1752)
	.align		4
.L_1752:
        /*27e8*/ 	.word	index@(_ZN2at6native29vectorized_elementwise_kernelILi2ENS0_13BinaryFunctorIN3c108BFloat16ES4_S4_ZZZNS0_16fmax_kernel_cudaERNS_18TensorIteratorBaseEENKUlvE_clEvENKUlvE2_clEvEUlS4_S4_E_EESt5arrayIPcLm3EEEEviT0_T1_)
        /*27ec*/ 	.word	0x00000000


	//----- nvinfo : EIATTR_MIN_STACK_SIZE
	.align		4
.L_1753:
        /*27f0*/ 	.byte	0x04, 0x12
        /*27f2*/ 	.short	(.L_1755 - .L_1754)
	.align		4
.L_1754:
        /*27f4*/ 	.word	index@(_ZN2at6native29vectorized_elementwise_kernelILi4ENS0_13BinaryFunctorIN3c108BFloat16ES4_S4_ZZZNS0_16fmax_kernel_cudaERNS_18TensorIteratorBaseEENKUlvE_clEvENKUlvE2_clEvEUlS4_S4_E_EESt5arrayIPcLm3EEEEviT0_T1_)
        /*27f8*/ 	.word	0x00000000


	//----- nvinfo : EIATTR_MIN_STACK_SIZE
	.align		4
.L_1755:
        /*27fc*/ 	.byte	0x04, 0x12
        /*27fe*/ 	.short	(.L_1757 - .L_1756)
	.align		4
.L_1756:
        /*2800*/ 	.word	index@(_ZN2at6native29vectorized_elementwise_kernelILi8ENS0_13BinaryFunctorIN3c108BFloat16ES4_S4_ZZZNS0_16fmax_kernel_cudaERNS_18TensorIteratorBaseEENKUlvE_clEvENKUlvE2_clEvEUlS4_S4_E_EESt5arrayIPcLm3EEEEviT0_T1_)
        /*2804*/ 	.word	0x00000000


	//----- nvinfo : EIATTR_MIN_STACK_SIZE
	.align		4
.L_1757:
        /*2808*/ 	.byte	0x04, 0x12
        /*280a*/ 	.short	(.L_1759 - .L_1758)
	.align		4
.L_1758:
        /*280c*/ 	.word	index@(_ZN2at6native18elementwise_kernelILi128ELi4EZNS0_15gpu_kernel_implINS0_13AUnaryFunctorIN3c104HalfES5_S5_ZZZNS0_16fmax_kernel_cudaERNS_18TensorIteratorBaseEENKUlvE_clEvENKUlvE1_clEvEUlS5_S5_E_EEEEvS7_RKT_EUliE_EEviT1_)
        /*2810*/ 	.word	0x00000000


	//----- nvinfo : EIATTR_MIN_STACK_SIZE
	.align		4
.L_1759:
        /*2814*/ 	.byte	0x04, 0x12
        /*2816*/ 	.short	(.L_1761 - .L_1760)
	.align		4
.L_1760:
        /*2818*/ 	.word	index@(_ZN2at6native27unrolled_elementwise_kernelINS0_13AUnaryFunctorIN3c104HalfES4_S4_ZZZNS0_16fmax_kernel_cudaERNS_18TensorIteratorBaseEENKUlvE_clEvENKUlvE1_clEvEUlS4_S4_E_EESt5arrayIPcLm2EELi4E23TrivialOffsetCalculatorILi1EjESF_NS0_6memory12LoadWithCastILi1EEENSG_13StoreWithCastILi1EEEEEviT_T0_T2_T3_T4_T5_)
        /*281c*/ 	.word	0x00000000


	//----- nvinfo : EIATTR_MIN_STACK_SIZE
	.align		4
.L_1761:
        /*2820*/ 	.byte	0x04, 0x12
        /*2822*/ 	.short	(.L_1763 - .L_1762)
	.align		4
.L_1762:
        /*2824*/ 	.word	index@(_ZN2at6native18elementwise_kernelILi128ELi4EZNS0_22gpu_kernel_impl_nocastINS0_13AUnaryFunctorIN3c104HalfES5_S5_ZZZNS0_16fmax_kernel_cudaERNS_18TensorIteratorBaseEENKUlvE_clEvENKUlvE1_clEvEUlS5_S5_E_EEEEvS7_RKT_EUliE_EEviT1_)
        /*2828*/ 	.word	0x00000000


	//----- nvinfo : EIATTR_MIN_STACK_SIZE
	.align		4
.L_1763:
        /*282c*/ 	.byte	0x04, 0x12
        /*282e*/ 	.short	(.L_1765 - .L_1764)
	.align		4
.L_1764:
        /*2830*/ 	.word	index@(_ZN2at6native27unrolled_elementwise_kernelINS0_13AUnaryFunctorIN3c104HalfES4_S4_ZZZNS0_16fmax_kernel_cudaERNS_18TensorIteratorBaseEENKUlvE_clEvENKUlvE1_clEvEUlS4_S4_E_EESt5arrayIPcLm2EELi4E23TrivialOffsetCalculatorILi1EjESF_NS0_6memory15LoadWithoutCastENSG_16StoreWithoutCastEEEviT_T0_T2_T3_T4_T5_)
        /*2834*/ 	.word	0x00000000


	//----- nvinfo : EIATTR_MIN_STACK_SIZE
	.align		4
.L_1765:
        /*2838*/ 	.byte	0x04, 0x12
        /*283a*/ 	.short	(.L_1767 - .L_1766)
	.align		4
.L_1766:
        /*283c*/ 	.word	index@(_ZN2at6native29vectorized_elementwise_kernelILi2ENS0_13AUnaryFunctorIN3c104HalfES4_S4_ZZZNS0_16fmax_kernel_cudaERNS_18TensorIteratorBaseEENKUlvE_clEvENKUlvE1_clEvEUlS4_S4_E_EESt5arrayIPcLm2EEEEviT0_T1_)
        /*2840*/ 	.word	0x00000000


	//----- nvinfo : EIATTR_MIN_STACK_SIZE
	.align		4
.L_1767:
        /*2844*/ 	.byte	0x04, 0x12
        /*2846*/ 	.short	(.L_1769 - .L_1768)
	.align		4
.L_1768:
        /*2848*/ 	.word	index@(_ZN2at6native29vectorized_elementwise_kernelILi4ENS0_13AUnaryFunctorIN3c104HalfES4_S4_ZZZNS0_16fmax_kernel_cudaERNS_18TensorIteratorBaseEENKUlvE_clEvENKUlvE1_clEvEUlS4_S4_E_EESt5arrayIPcLm2EEEEviT0_T1_)
        /*284c*/ 	.word	0x00000000


	//----- nvinfo : EIATTR_MIN_STACK_SIZE
	.align		4
.L_1769:
        /*2850*/ 	.byte	0x04, 0x12
        /*2852*/ 	.short	(.L_1771 - .L_1770)
	.align		4
.L_1770:
        /*2854*/ 	.word	index@(_ZN2at6native29vectorized_elementwise_kernelILi8ENS0_13AUnaryFunctorIN3c104HalfES4_S4_ZZZNS0_16fmax_kernel_cudaERNS_18TensorIteratorBaseEENKUlvE_clEvENKUlvE1_clEvEUlS4_S4_E_EESt5arrayIPcLm2EEEEviT0_T1_)
        /*2858*/ 	.word	0x00000000


	//----- nvinfo : EIATTR_MIN_STACK_SIZE
	.align		4
.L_1771:
        /*285c*/ 	.byte	0x04, 0x12
        /*285e*/ 	.short	(.L_1773 - .L_1772)
	.align		4
.L_1772:
        /*2860*/ 	.word	index@(_ZN2at6native18elementwise_kernelILi128ELi4EZNS0_15gpu_kernel_implINS0_13BinaryFunctorIN3c104HalfES5_S5_ZZZNS0_16fmax_kernel_cudaERNS_18TensorIteratorBaseEENKUlvE_clEvENKUlvE1_clEvEUlS5_S5_E_EEEEvS7_RKT_EUliE_EEviT1_)
        /*2864*/ 	.word	0x00000000


	//----- nvinfo : EIATTR_MIN_STACK_SIZE
	.align		4
.L_1773:
        /*2868*/ 	.byte	0x04, 0x12
        /*286a*/ 	.short	(.L_1775 - .L_1774)
	.align		4
.L_1774:
        /*286c*/ 	.word	index@(_ZN2at6native27unrolled_elementwise_kernelINS0_13BinaryFunctorIN3c104HalfES4_S4_ZZZNS0_16fmax_kernel_cudaERNS_18TensorIteratorBaseEENKUlvE_clEvENKUlvE1_clEvEUlS4_S4_E_EESt5arrayIPcLm3EELi4E23TrivialOffsetCalculatorILi2EjESE_ILi1EjENS0_6memory12LoadWithCastILi2EEENSH_13StoreWithCastILi1EEEEEviT_T0_T2_T3_T4_T5_)
        /*2870*/ 	.word	0x00000000


	//----- nvinfo : EIATTR_MIN_STACK_SIZE
	.align		4
.L_1775:
        /*2874*/ 	.byte	0x04, 0x12
        /*2876*/ 	.short	(.L_1777 - .L_1776)
	.align		4
.L_1776:
        /*2878*/ 	.word	index@(_ZN2at6native18elementwise_kernelILi128ELi4EZNS0_22gpu_kernel_impl_nocastINS0_13BinaryFunctorIN3c104HalfES5_S5_ZZZNS0_16fmax_kernel_cudaERNS_18TensorIteratorBaseEENKUlvE_clEvENKUlvE1_clEvEUlS5_S5_E_EEEEvS7_RKT_EUliE_EEviT1_)
        /*287c*/ 	.word	0x00000000


	//----- nvinfo : EIATTR_MIN_STACK_SIZE
	.align		4
.L_1777:
        /*2880*/ 	.byte	0x04, 0x12
        /*2882*/ 	.short	(.L_1779 - .L_1778)
	.align		4
.L_1778:
        /*2884*/ 	.word	index@(_ZN2at6native27unrolled_elementwise_kernelINS0_13BinaryFunctorIN3c104HalfES4_S4_ZZZNS0_16fmax_kernel_cudaERNS_18TensorIteratorBaseEENKUlvE_clEvENKUlvE1_clEvEUlS4_S4_E_EESt5arrayIPcLm3EELi4E23TrivialOffsetCalculatorILi2EjESE_ILi1EjENS0_6memory15LoadWithoutCastENSH_16StoreWithoutCastEEEviT_T0_T2_T3_T4_T5_)
        /*2888*/ 	.word	0x00000000


	//----- nvinfo : EIATTR_MIN_STACK_SIZE
	.align		4
.L_1779:
        /*288c*/ 	.byte	0x04, 0x12
        /*288e*/ 	.short	(.L_1781 - .L_1780)
	.align		4
.L_1780:
        /*2890*/ 	.word	index@(_ZN2at6native29vectorized_elementwise_kernelILi2ENS0_13BinaryFunctorIN3c104HalfES4_S4_ZZZNS0_16fmax_kernel_cudaERNS_18TensorIteratorBaseEENKUlvE_clEvENKUlvE1_clEvEUlS4_S4_E_EESt5arrayIPcLm3EEEEviT0_T1_)
        /*2894*/ 	.word	0x00000000


	//----- nvinfo : EIATTR_MIN_STACK_SIZE
	.align		4
.L_1781:
        /*2898*/ 	.byte	0x04, 0x12
        /*289a*/ 	.short	(.L_1783 - .L_1782)
	.align		4
.L_1782:
        /*289c*/ 	.word	index@(_ZN2at6native29vectorized_elementwise_kernelILi4ENS0_13BinaryFunctorIN3c104HalfES4_S4_ZZZNS0_16fmax_kernel_cudaERNS_18TensorIteratorBaseEENKUlvE_clEvENKUlvE1_clEvEUlS4_S4_E_EESt5arrayIPcLm3EEEEviT0_T1_)
        /*28a0*/ 	.word	0x00000000


	//----- nvinfo : EIATTR_MIN_STACK_SIZE
	.align		4
.L_1783:
        /*28a4*/ 	.byte	0x04, 0x12
        /*28a6*/ 	.short	(.L_1785 - .L_1784)
	.align		4
.L_1784:
        /*28a8*/ 	.word	index@(_ZN2at6native29vectorized_elementwise_kernelILi8ENS0_13BinaryFunctorIN3c104HalfES4_S4_ZZZNS0_16fmax_kernel_cudaERNS_18TensorIteratorBaseEENKUlvE_clEvENKUlvE1_clEvEUlS4_S4_E_EESt5arrayIPcLm3EEEEviT0_T1_)
        /*28ac*/ 	.word	0x00000000


	//----- nvinfo : EIATTR_MIN_STACK_SIZE
	.align		4
.L_1785:
        /*28b0*/ 	.byte	0x04, 0x12
        /*28b2*/ 	.short	(.L_1787 - .L_1786)
	.align		4
.L_1786:
        /*28b4*/ 	.word	index@(_ZN2at6native18elementwise_kernelILi128ELi4EZNS0_15gpu_kernel_implINS0_13AUnaryFunctorIfffZZZNS0_16fmax_kernel_cudaERNS_18TensorIteratorBaseEENKUlvE_clEvENKUlvE0_clEvEUlffE_EEEEvS5_RKT_EUliE_EEviT1_)
        /*28b8*/ 	.word	0x00000000


	//----- nvinfo : EIATTR_MIN_STACK_SIZE
	.align		4
.L_1787:
        /*28bc*/ 	.byte	0x04, 0x12
        /*28be*/ 	.short	(.L_1789 - .L_1788)
	.align		4
.L_1788:
        /*28c0*/ 	.word	index@(_ZN2at6native27unrolled_elementwise_kernelINS0_13AUnaryFunctorIfffZZZNS0_16fmax_kernel_cudaERNS_18TensorIteratorBaseEENKUlvE_clEvENKUlvE0_clEvEUlffE_EESt5arrayIPcLm2EELi4E23TrivialOffsetCalculatorILi1EjESD_NS0_6memory12LoadWithCastILi1EEENSE_13StoreWithCastILi1EEEEEviT_T0_T2_T3_T4_T5_)
        /*28c4*/ 	.word	0x00000000


	//----- nvinfo : EIATTR_MIN_STACK_SIZE
	.align		4
.L_1789:
        /*28c8*/ 	.byte	0x04, 0x12
        /*28ca*/ 	.short	(.L_1791 - .L_1790)
	.align		4
.L_1790:
        /*28cc*/ 	.word	index@(_ZN2at6native18elementwise_kernelILi128ELi2EZNS0_22gpu_kernel_impl_nocastINS0_13AUnaryFunctorIfffZZZNS0_16fmax_kernel_cudaERNS_18TensorIteratorBaseEENKUlvE_clEvENKUlvE0_clEvEUlffE_EEEEvS5_RKT_EUliE_EEviT1_)
        /*28d0*/ 	.word	0x00000000


	//----- nvinfo : EIATTR_MIN_STACK_SIZE
	.align		4
.L_1791:
        /*28d4*/ 	.byte	0x04, 0x12
        /*28d6*/ 	.short	(.L_1793 - .L_1792)
	.align		4
.L_1792:
        /*28d8*/ 	.word	index@(_ZN2at6native27unrolled_elementwise_kernelINS0_13AUnaryFunctorIfffZZZNS0_16fmax_kernel_cudaERNS_18TensorIteratorBaseEENKUlvE_clEvENKUlvE0_clEvEUlffE_EESt5arrayIPcLm2EELi4E23TrivialOffsetCalculatorILi1EjESD_NS0_6memory15LoadWithoutCastENSE_16StoreWithoutCastEEEviT_T0_T2_T3_T4_T5_)
        /*28dc*/ 	.word	0x00000000


	//----- nvinfo : EIATTR_MIN_STACK_SIZE
	.align		4
.L_1793:
        /*28e0*/ 	.byte	0x04, 0x12
        /*28e2*/ 	.short	(.L_1795 - .L_1794)
	.align		4
.L_1794:
        /*28e4*/ 	.word	index@(_ZN2at6native29vectorized_elementwise_kernelILi2ENS0_13AUnaryFunctorIfffZZZNS0_16fmax_kernel_cudaERNS_18TensorIteratorBaseEENKUlvE_clEvENKUlvE0_clEvEUlffE_EESt5arrayIPcLm2EEEEviT0_T1_)
        /*28e8*/ 	.word	0x00000000


	//----- nvinfo : EIATTR_MIN_STACK_SIZE
	.align		4
.L_1795:
        /*28ec*/ 	.byte	0x04, 0x12
        /*28ee*/ 	.short	(.L_1797 - .L_1796)
	.align		4
.L_1796:
        /*28f0*/ 	.word	index@(_ZN2at6native29vectorized_elementwise_kernelILi4ENS0_13AUnaryFunctorIfffZZZNS0_16fmax_kernel_cudaERNS_18TensorIteratorBaseEENKUlvE_clEvENKUlvE0_clEvEUlffE_EESt5arrayIPcLm2EEEEviT0_T1_)
        /*28f4*/ 	.word	0x00000000


	//----- nvinfo : EIATTR_MIN_STACK_SIZE
	.align		4
.L_1797:
        /*28f8*/ 	.byte	0x04, 0x12
        /*28fa*/ 	.short	(.L_1799 - .L_1798)
	.align		4
.L_1798:
        /*28fc*/ 	.word	index@(_ZN2at6native29vectorized_elementwise_kernelILi8ENS0_13AUnaryFunctorIfffZZZNS0_16fmax_kernel_cudaERNS_18TensorIteratorBaseEENKUlvE_clEvENKUlvE0_clEvEUlffE_EESt5arrayIPcLm2EEEEviT0_T1_)
        /*2900*/ 	.word	0x00000000


	//----- nvinfo : EIATTR_MIN_STACK_SIZE
	.align		4
.L_1799:
        /*2904*/ 	.byte	0x04, 0x12
        /*2906*/ 	.short	(.L_1801 - .L_1800)
	.align		4
.L_1800:
        /*2908*/ 	.word	index@(_ZN2at6native18elementwise_kernelILi128ELi4EZNS0_15gpu_kernel_implINS0_13BinaryFunctorIfffZZZNS0_16fmax_kernel_cudaERNS_18TensorIteratorBaseEENKUlvE_clEvENKUlvE0_clEvEUlffE_EEEEvS5_RKT_EUliE_EEviT1_)
        /*290c*/ 	.word	0x00000000


	//----- nvinfo : EIATTR_MIN_STACK_SIZE
	.align		4
.L_1801:
        /*2910*/ 	.byte	0x04, 0x12
        /*2912*/ 	.short	(.L_1803 - .L_1802)
	.align		4
.L_1802:
        /*2914*/ 	.word	index@(_ZN2at6native27unrolled_elementwise_kernelINS0_13BinaryFunctorIfffZZZNS0_16fmax_kernel_cudaERNS_18TensorIteratorBaseEENKUlvE_clEvENKUlvE0_clEvEUlffE_EESt5arrayIPcLm3EELi4E23TrivialOffsetCalculatorILi2EjESC_ILi1EjENS0_6memory12LoadWithCastILi2EEENSF_13StoreWithCastILi1EEEEEviT_T0_T2_T3_T4_T5_)
        /*2918*/ 	.word	0x00000000


	//----- nvinfo : EIATTR_MIN_STACK_SIZE
	.align		4
.L_1803:
        /*291c*/ 	.byte	0x04, 0x12
        /*291e*/ 	.short	(.L_1805 - .L_1804)
	.align		4
.L_1804:
        /*2920*/ 	.word	index@(_ZN2at6native18elementwise_kernelILi128ELi2EZNS0_22gpu_kernel_impl_nocastINS0_13BinaryFunctorIfffZZZNS0_16fmax_kernel_cudaERNS_18TensorIteratorBaseEENKUlvE_clEvENKUlvE0_clEvEUlffE_EEEEvS5_RKT_EUliE_EEviT1_)
        /*2924*/ 	.word	0x00000000


	//----- nvinfo : EIATTR_MIN_STACK_SIZE
	.align		4
.L_1805:
        /*2928*/ 	.byte	0x04, 0x12
        /*292a*/ 	.short	(.L_1807 - .L_1806)
	.align		4
.L_1806:
        /*292c*/ 	.word	index@(_ZN2at6native27unrolled_elementwise_kernelINS0_13BinaryFunctorIfffZZZNS0_16fmax_kernel_cudaERNS_18TensorIteratorBaseEENKUlvE_clEvENKUlvE0_clEvEUlffE_EESt5arrayIPcLm3EELi4E23TrivialOffsetCalculatorILi2EjESC_ILi1EjENS0_6memory15LoadWithoutCastENSF_16StoreWithoutCastEEEviT_T0_T2_T3_T4_T5_)
        /*2930*/ 	.word	0x00000000


	//----- nvinfo : EIATTR_MIN_STACK_SIZE
	.align		4
.L_1807:
        /*2934*/ 	.byte	0x04, 0x12
        /*2936*/ 	.short	(.L_1809 - .L_1808)
	.align		4
.L_1808:
        /*2938*/ 	.word	index@(_ZN2at6native29vectorized_elementwise_kernelILi2ENS0_13BinaryFunctorIfffZZZNS0_16fmax_kernel_cudaERNS_18TensorIteratorBaseEENKUlvE_clEvENKUlvE0_clEvEUlffE_EESt5arrayIPcLm3EEEEviT0_T1_)
        /*293c*/ 	.word	0x00000000


	//----- nvinfo : EIATTR_MIN_STACK_SIZE
	.align		4
.L_1809:
        /*2940*/ 	.byte	0x04, 0x12
        /*2942*/ 	.short	(.L_1811 - .L_1810)
	.align		4
.L_1810:
        /*2944*/ 	.word	index@(_ZN2at6native29vectorized_elementwise_kernelILi4ENS0_13BinaryFunctorIfffZZZNS0_16fmax_kernel_cudaERNS_18TensorIteratorBaseEENKUlvE_clEvENKUlvE0_clEvEUlffE_EESt5arrayIPcLm3EEEEviT0_T1_)
        /*2948*/ 	.word	0x00000000


	//----- nvinfo : EIATTR_MIN_STACK_SIZE
	.align		4
.L_1811:
        /*294c*/ 	.byte	0x04, 0x12
        /*294e*/ 	.short	(.L_1813 - .L_1812)
	.align		4
.L_1812:
        /*2950*/ 	.word	index@(_ZN2at6native29vectorized_elementwise_kernelILi8ENS0_13BinaryFunctorIfffZZZNS0_16fmax_kernel_cudaERNS_18TensorIteratorBaseEENKUlvE_clEvENKUlvE0_clEvEUlffE_EESt5arrayIPcLm3EEEEviT0_T1_)
        /*2954*/ 	.word	0x00000000


	//----- nvinfo : EIATTR_MIN_STACK_SIZE
	.align		4
.L_1813:
        /*2958*/ 	.byte	0x04, 0x12
        /*295a*/ 	.short	(.L_1815 - .L_1814)
	.align		4
.L_1814:
        /*295c*/ 	.word	index@(_ZN2at6native18elementwise_kernelILi128ELi4EZNS0_15gpu_kernel_implINS0_13AUnaryFunctorIdddZZZNS0_16fmax_kernel_cudaERNS_18TensorIteratorBaseEENKUlvE_clEvENKUlvE_clEvEUlddE_EEEEvS5_RKT_EUliE_EEviT1_)
        /*2960*/ 	.word	0x00000000


	//----- nvinfo : EIATTR_MIN_STACK_SIZE
	.align		4
.L_1815:
        /*2964*/ 	.byte	0x04, 0x12
        /*2966*/ 	.short	(.L_1817 - .L_1816)
	.align		4
.L_1816:
        /*2968*/ 	.word	index@(_ZN2at6native27unrolled_elementwise_kernelINS0_13AUnaryFunctorIdddZZZNS0_16fmax_kernel_cudaERNS_18TensorIteratorBaseEENKUlvE_clEvENKUlvE_clEvEUlddE_EESt5arrayIPcLm2EELi4E23TrivialOffsetCalculatorILi1EjESD_NS0_6memory12LoadWithCastILi1EEENSE_13StoreWithCastILi1EEEEEviT_T0_T2_T3_T4_T5_)
        /*296c*/ 	.word	0x00000000


	//----- nvinfo : EIATTR_MIN_STACK_SIZE
	.align		4
.L_1817:
        /*2970*/ 	.byte	0x04, 0x12
        /*2972*/ 	.short	(.L_1819 - .L_1818)
	.align		4
.L_1818:
        /*2974*/ 	.word	index@(_ZN2at6native18elementwise_kernelILi128ELi2EZNS0_22gpu_kernel_impl_nocastINS0_13AUnaryFunctorIdddZZZNS0_16fmax_kernel_cudaERNS_18TensorIteratorBaseEENKUlvE_clEvENKUlvE_clEvEUlddE_EEEEvS5_RKT_EUliE_EEviT1_)
        /*2978*/ 	.word	0x00000000


	//----- nvinfo : EIATTR_MIN_STACK_SIZE
	.align		4
.L_1819:
        /*297c*/ 	.byte	0x04, 0x12
        /*297e*/ 	.short	(.L_1821 - .L_1820)
	.align		4
.L_1820:
        /*2980*/ 	.word	index@(_ZN2at6native27unrolled_elementwise_kernelINS0_13AUnaryFunctorIdddZZZNS0_16fmax_kernel_cudaERNS_18TensorIteratorBaseEENKUlvE_clEvENKUlvE_clEvEUlddE_EESt5arrayIPcLm2EELi4E23TrivialOffsetCalculatorILi1EjESD_NS0_6memory15LoadWithoutCastENSE_16StoreWithoutCastEEEviT_T0_T2_T3_T4_T5_)
        /*2984*/ 	.word	0x00000000


	//----- nvinfo : EIATTR_MIN_STACK_SIZE
	.align		4
.L_1821:
        /*2988*/ 	.byte	0x04, 0x12
        /*298a*/ 	.short	(.L_1823 - .L_1822)
	.align		4
.L_1822:
        /*298c*/ 	.word	index@(_ZN2at6native29vectorized_elementwise_kernelILi2ENS0_13AUnaryFunctorIdddZZZNS0_16fmax_kernel_cudaERNS_18TensorIteratorBaseEENKUlvE_clEvENKUlvE_clEvEUlddE_EESt5arrayIPcLm2EEEEviT0_T1_)
        /*2990*/ 	.word	0x00000000


	//----- nvinfo : EIATTR_MIN_STACK_SIZE
	.align		4
.L_1823:
        /*2994*/ 	.byte	0x04, 0x12
        /*2996*/ 	.short	(.L_1825 - .L_1824)
	.align		4
.L_1824:
        /*2998*/ 	.word	index@(_ZN2at6native29vectorized_elementwise_kernelILi4ENS0_13AUnaryFunctorIdddZZZNS0_16fmax_kernel_cudaERNS_18TensorIteratorBaseEENKUlvE_clEvENKUlvE_clEvEUlddE_EESt5arrayIPcLm2EEEEviT0_T1_)
        /*299c*/ 	.word	0x00000000


	//----- nvinfo : EIATTR_MIN_STACK_SIZE
	.align		4
.L_1825:
        /*29a0*/ 	.byte	0x04, 0x12
        /*29a2*/ 	.short	(.L_1827 - .L_1826)
	.align		4
.L_1826:
        /*29a4*/ 	.word	index@(_ZN2at6native29vectorized_elementwise_kernelILi8ENS0_13AUnaryFunctorIdddZZZNS0_16fmax_kernel_cudaERNS_18TensorIteratorBaseEENKUlvE_clEvENKUlvE_clEvEUlddE_EESt5arrayIPcLm2EEEEviT0_T1_)
        /*29a8*/ 	.word	0x00000000


	//----- nvinfo : EIATTR_MIN_STACK_SIZE
	.align		4
.L_1827:
        /*29ac*/ 	.byte	0x04, 0x12
        /*29ae*/ 	.short	(.L_1829 - .L_1828)
	.align		4
.L_1828:
        /*29b0*/ 	.word	index@(_ZN2at6native18elementwise_kernelILi128ELi4EZNS0_15gpu_kernel_implINS0_13BinaryFunctorIdddZZZNS0_16fmax_kernel_cudaERNS_18TensorIteratorBaseEENKUlvE_clEvENKUlvE_clEvEUlddE_EEEEvS5_RKT_EUliE_EEviT1_)
        /*29b4*/ 	.word	0x00000000


	//----- nvinfo : EIATTR_MIN_STACK_SIZE
	.align		4
.L_1829:
        /*29b8*/ 	.byte	0x04, 0x12
        /*29ba*/ 	.short	(.L_1831 - .L_1830)
	.align		4
.L_1830:
        /*29bc*/ 	.word	index@(_ZN2at6native27unrolled_elementwise_kernelINS0_13BinaryFunctorIdddZZZNS0_16fmax_kernel_cudaERNS_18TensorIteratorBaseEENKUlvE_clEvENKUlvE_clEvEUlddE_EESt5arrayIPcLm3EELi4E23TrivialOffsetCalculatorILi2EjESC_ILi1EjENS0_6memory12LoadWithCastILi2EEENSF_13StoreWithCastILi1EEEEEviT_T0_T2_T3_T4_T5_)
        /*29c0*/ 	.word	0x00000000


	//----- nvinfo : EIATTR_MIN_STACK_SIZE
	.align		4
.L_1831:
        /*29c4*/ 	.byte	0x04, 0x12
        /*29c6*/ 	.short	(.L_1833 - .L_1832)
	.align		4
.L_1832:
        /*29c8*/ 	.word	index@(_ZN2at6native18elementwise_kernelILi128ELi2EZNS0_22gpu_kernel_impl_nocastINS0_13BinaryFunctorIdddZZZNS0_16fmax_kernel_cudaERNS_18TensorIteratorBaseEENKUlvE_clEvENKUlvE_clEvEUlddE_EEEEvS5_RKT_EUliE_EEviT1_)
        /*29cc*/ 	.word	0x00000000


	//----- nvinfo : EIATTR_MIN_STACK_SIZE
	.align		4
.L_1833:
        /*29d0*/ 	.byte	0x04, 0x12
        /*29d2*/ 	.short	(.L_1835 - .L_1834)
	.align		4
.L_1834:
        /*29d4*/ 	.word	index@(_ZN2at6native27unrolled_elementwise_kernelINS0_13BinaryFunctorIdddZZZNS0_16fmax_kernel_cudaERNS_18TensorIteratorBaseEENKUlvE_clEvENKUlvE_clEvEUlddE_EESt5arrayIPcLm3EELi4E23TrivialOffsetCalculatorILi2EjESC_ILi1EjENS0_6memory15LoadWithoutCastENSF_16StoreWithoutCastEEEviT_T0_T2_T3_T4_T5_)
        /*29d8*/ 	.word	0x00000000


	//----- nvinfo : EIATTR_MIN_STACK_SIZE
	.align		4
.L_1835:
        /*29dc*/ 	.byte	0x04, 0x12
        /*29de*/ 	.short	(.L_1837 - .L_1836)
	.align		4
.L_1836:
        /*29e0*/ 	.word	index@(_ZN2at6native29vectorized_elementwise_kernelILi2ENS0_13BinaryFunctorIdddZZZNS0_16fmax_kernel_cudaERNS_18TensorIteratorBaseEENKUlvE_clEvENKUlvE_clEvEUlddE_EESt5arrayIPcLm3EEEEviT0_T1_)
        /*29e4*/ 	.word	0x00000000


	//----- nvinfo : EIATTR_MIN_STACK_SIZE
	.align		4
.L_1837:
        /*29e8*/ 	.byte	0x04, 0x12
        /*29ea*/ 	.short	(.L_1839 - .L_1838)
	.align		4
.L_1838:
        /*29ec*/ 	.word	index@(_ZN2at6native29vectorized_elementwise_kernelILi4ENS0_13BinaryFunctorIdddZZZNS0_16fmax_kernel_cudaERNS_18TensorIteratorBaseEENKUlvE_clEvENKUlvE_clEvEUlddE_EESt5arrayIPcLm3EEEEviT0_T1_)
        /*29f0*/ 	.word	0x00000000


	//----- nvinfo : EIATTR_MIN_STACK_SIZE
	.align		4
.L_1839:
        /*29f4*/ 	.byte	0x04, 0x12
        /*29f6*/ 	.short	(.L_1841 - .L_1840)
	.align		4
.L_1840:
        /*29f8*/ 	.word	index@(_ZN2at6native29vectorized_elementwise_kernelILi8ENS0_13BinaryFunctorIdddZZZNS0_16fmax_kernel_cudaERNS_18TensorIteratorBaseEENKUlvE_clEvENKUlvE_clEvEUlddE_EESt5arrayIPcLm3EEEEviT0_T1_)
        /*29fc*/ 	.word	0x00000000


	//----- nvinfo : EIATTR_MIN_STACK_SIZE
	.align		4
.L_1841:
        /*2a00*/ 	.byte	0x04, 0x12
        /*2a02*/ 	.short	(.L_1843 - .L_1842)
	.align		4
.L_1842:
        /*2a04*/ 	.word	index@(_ZN2at6native18elementwise_kernelILi128ELi4EZNS0_15gpu_kernel_implINS0_13AUnaryFunctorIN3c108BFloat16ES5_S5_ZZZNS0_19minimum_kernel_cudaERNS_18TensorIteratorBaseEENKUlvE0_clEvENKUlvE2_clEvEUlS5_S5_E_EEEEvS7_RKT_EUliE_EEviT1_)
        /*2a08*/ 	.word	0x00000000


	//----- nvinfo : EIATTR_MIN_STACK_SIZE
	.align		4
.L_1843:
        /*2a0c*/ 	.byte	0x04, 0x12
        /*2a0e*/ 	.short	(.L_1845 - .L_1844)
	.align		4
.L_1844:
        /*2a10*/ 	.word	index@(_ZN2at6native27unrolled_elementwise_kernelINS0_13AUnaryFunctorIN3c108BFloat16ES4_S4_ZZZNS0_19minimum_kernel_cudaERNS_18TensorIteratorBaseEENKUlvE0_clEvENKUlvE2_clEvEUlS4_S4_E_EESt5arrayIPcLm2EELi4E23TrivialOffsetCalculatorILi1EjESF_NS0_6memory12LoadWithCastILi1EEENSG_13StoreWithCastILi1EEEEEviT_T0_T2_T3_T4_T5_)
        /*2a14*/ 	.word	0x00000000


	//----- nvinfo : EIATTR_MIN_STACK_SIZE
	.align		4
.L_1845:
        /*2a18*/ 	.byte	0x04, 0x12
        /*2a1a*/ 	.short	(.L_1847 - .L_1846)
	.align		4
.L_1846:
        /*2a1c*/ 	.word	index@(_ZN2at6native18elementwise_kernelILi128ELi4EZNS0_22gpu_kernel_impl_nocastINS0_13AUnaryFunctorIN3c108BFloat16ES5_S5_ZZZNS0_19minimum_kernel_cudaERNS_18TensorIteratorBaseEENKUlvE0_clEvENKUlvE2_clEvEUlS5_S5_E_EEEEvS7_RKT_EUliE_EEviT1_)
        /*2a20*/ 	.word	0x00000000


	//----- nvinfo : EIATTR_MIN_STACK_SIZE
	.align		4
.L_1847:
        /*2a24*/ 	.byte	0x04, 0x12
        /*2a26*/ 	.short	(.L_1849 - .L_1848)
	.align		4
.L_1848:
        /*2a28*/ 	.word	index@(_ZN2at6native27unrolled_elementwise_kernelINS0_13AUnaryFunctorIN3c108BFloat16ES4_S4_ZZZNS0_19minimum_kernel_cudaERNS_18TensorIteratorBaseEENKUlvE0_clEvENKUlvE2_clEvEUlS4_S4_E_EESt5arrayIPcLm2EELi4E23TrivialOffsetCalculatorILi1EjESF_NS0_6memory15LoadWithoutCastENSG_16StoreWithoutCastEEEviT_T0_T2_T3_T4_T5_)
        /*2a2c*/ 	.word	0x00000000


	//----- nvinfo : EIATTR_MIN_STACK_SIZE
	.align		4
.L_1849:
        /*2a30*/ 	.byte	0x04, 0x12
        /*2a32*/ 	.short	(.L_1851 - .L_1850)
	.align		4
.L_1850:
        /*2a34*/ 	.word	index@(_ZN2at6native29vectorized_elementwise_kernelILi2ENS0_13AUnaryFunctorIN3c108BFloat16ES4_S4_ZZZNS0_19minimum_kernel_cudaERNS_18TensorIteratorBaseEENKUlvE0_clEvENKUlvE2_clEvEUlS4_S4_E_EESt5arrayIPcLm2EEEEviT0_T1_)
        /*2a38*/ 	.word	0x00000000


	//----- nvinfo : EIATTR_MIN_STACK_SIZE
	.align		4
.L_1851:
        /*2a3c*/ 	.byte	0x04, 0x12
        /*2a3e*/ 	.short	(.L_1853 - .L_1852)
	.align		4
.L_1852:
        /*2a40*/ 	.word	index@(_ZN2at6native29vectorized_elementwise_kernelILi4ENS0_13AUnaryFunctorIN3c108BFloat16ES4_S4_ZZZNS0_19minimum_kernel_cudaERNS_18TensorIteratorBaseEENKUlvE0_clEvENKUlvE2_clEvEUlS4_S4_E_EESt5arrayIPcLm2EEEEviT0_T1_)
        /*2a44*/ 	.word	0x00000000


	//----- nvinfo : EIATTR_MIN_STACK_SIZE
	.align		4
.L_1853:
        /*2a48*/ 	.byte	0x04, 0x12
        /*2a4a*/ 	.short	(.L_1855 - .L_1854)
	.align		4
.L_1854:
        /*2a4c*/ 	.word	index@(_ZN2at6native29vectorized_elementwise_kernelILi8ENS0_13AUnaryFunctorIN3c108BFloat16ES4_S4_ZZZNS0_19minimum_kernel_cudaERNS_18TensorIteratorBaseEENKUlvE0_clEvENKUlvE2_clEvEUlS4_S4_E_EESt5arrayIPcLm2EEEEviT0_T1_)
        /*2a50*/ 	.word	0x00000000


	//----- nvinfo : EIATTR_MIN_STACK_SIZE
	.align		4
.L_1855:
        /*2a54*/ 	.byte	0x04, 0x12
        /*2a56*/ 	.short	(.L_1857 - .L_1856)
	.align		4
.L_1856:
        /*2a58*/ 	.word	index@(_ZN2at6native18elementwise_kernelILi128ELi4EZNS0_15gpu_kernel_implINS0_13BinaryFunctorIN3c108BFloat16ES5_S5_ZZZNS0_19minimum_kernel_cudaERNS_18TensorIteratorBaseEENKUlvE0_clEvENKUlvE2_clEvEUlS5_S5_E_EEEEvS7_RKT_EUliE_EEviT1_)
        /*2a5c*/ 	.word	0x00000000


	//----- nvinfo : EIATTR_MIN_STACK_SIZE
	.align		4
.L_1857:
        /*2a60*/ 	.byte	0x04, 0x12
        /*2a62*/ 	.short	(.L_1859 - .L_1858)
	.align		4
.L_1858:
        /*2a64*/ 	.word	index@(_ZN2at6native27unrolled_elementwise_kernelINS0_13BinaryFunctorIN3c108BFloat16ES4_S4_ZZZNS0_19minimum_kernel_cudaERNS_18TensorIteratorBaseEENKUlvE0_clEvENKUlvE2_clEvEUlS4_S4_E_EESt5arrayIPcLm3EELi4E23TrivialOffsetCalculatorILi2EjESE_ILi1EjENS0_6memory12LoadWithCastILi2EEENSH_13StoreWithCastILi1EEEEEviT_T0_T2_T3_T4_T5_)
        /*2a68*/ 	.word	0x00000000


	//----- nvinfo : EIATTR_MIN_STACK_SIZE
	.align		4
.L_1859:
        /*2a6c*/ 	.byte	0x04, 0x12
        /*2a6e*/ 	.short	(.L_1861 - .L_1860)
	.align		4
.L_1860:
        /*2a70*/ 	.word	index@(_ZN2at6native18elementwise_kernelILi128ELi4EZNS0_22gpu_kernel_impl_nocastINS0_13BinaryFunctorIN3c108BFloat16ES5_S5_ZZZNS0_19minimum_kernel_cudaERNS_18TensorIteratorBaseEENKUlvE0_clEvENKUlvE2_clEvEUlS5_S5_E_EEEEvS7_RKT_EUliE_EEviT1_)
        /*2a74*/ 	.word	0x00000000


	//----- nvinfo : EIATTR_MIN_STACK_SIZE
	.align		4
.L_1861:
        /*2a78*/ 	.byte	0x04, 0x12
        /*2a7a*/ 	.short	(.L_1863 - .L_1862)
	.align		4
.L_1862:
        /*2a7c*/ 	.word	index@(_ZN2at6native27unrolled_elementwise_kernelINS0_13BinaryFunctorIN3c108BFloat16ES4_S4_ZZZNS0_19minimum_kernel_cudaERNS_18TensorIteratorBaseEENKUlvE0_clEvENKUlvE2_clEvEUlS4_S4_E_EESt5arrayIPcLm3EELi4E23TrivialOffsetCalculatorILi2EjESE_ILi1EjENS0_6memory15LoadWithoutCastENSH_16StoreWithoutCastEEEviT_T0_T2_T3_T4_T5_)
        /*2a80*/ 	.word	0x00000000


	//----- nvinfo : EIATTR_MIN_STACK_SIZE
	.align		4
.L_1863:
        /*2a84*/ 	.byte	0x04, 0x12
        /*2a86*/ 	.short	(.L_1865 - .L_1864)
	.align		4
.L_1864:
        /*2a88*/ 	.word	index@(_ZN2at6native29vectorized_elementwise_kernelILi2ENS0_13BinaryFunctorIN3c108BFloat16ES4_S4_ZZZNS0_19minimum_kernel_cudaERNS_18TensorIteratorBaseEENKUlvE0_clEvENKUlvE2_clEvEUlS4_S4_E_EESt5arrayIPcLm3EEEEviT0_T1_)
        /*2a8c*/ 	.word	0x00000000


	//----- nvinfo : EIATTR_MIN_STACK_SIZE
	.align		4
.L_1865:
        /*2a90*/ 	.byte	0x04, 0x12
        /*2a92*/ 	.short	(.L_1867 - .L_1866)
	.align		4
.L_1866:
        /*2a94*/ 	.word	index@(_ZN2at6native29vectorized_elementwise_kernelILi4ENS0_13BinaryFunctorIN3c108BFloat16ES4_S4_ZZZNS0_19minimum_kernel_cudaERNS_18TensorIteratorBaseEENKUlvE0_clEvENKUlvE2_clEvEUlS4_S4_E_EESt5arrayIPcLm3EEEEviT0_T1_)
        /*2a98*/ 	.word	0x00000000


	//----- nvinfo : EIATTR_MIN_STACK_SIZE
	.align		4
.L_1867:
        /*2a9c*/ 	.byte	0x04, 0x12
        /*2a9e*/ 	.short	(.L_1869 - .L_1868)
	.align		4
.L_1868:
        /*2aa0*/ 	.word	index@(_ZN2at6native29vectorized_elementwise_kernelILi8ENS0_13BinaryFunctorIN3c108BFloat16ES4_S4_ZZZNS0_19minimum_kernel_cudaERNS_18TensorIteratorBaseEENKUlvE0_clEvENKUlvE2_clEvEUlS4_S4_E_EESt5arrayIPcLm3EEEEviT0_T1_)
        /*2aa4*/ 	.word	0x00000000


	//----- nvinfo : EIATTR_MIN_STACK_SIZE
	.align		4
.L_1869:
        /*2aa8*/ 	.byte	0x04, 0x12
        /*2aaa*/ 	.short	(.L_1871 - .L_1870)
	.align		4
.L_1870:
        /*2aac*/ 	.word	index@(_ZN2at6native18elementwise_kernelILi128ELi4EZNS0_15gpu_kernel_implINS0_13AUnaryFunctorIN3c104HalfES5_S5_ZZZNS0_19minimum_kernel_cudaERNS_18TensorIteratorBaseEENKUlvE0_clEvENKUlvE1_clEvEUlS5_S5_E_EEEEvS7_RKT_EUliE_EEviT1_)
        /*2ab0*/ 	.word	0x00000000


	//----- nvinfo : EIATTR_MIN_STACK_SIZE
	.align		4
.L_1871:
        /*2ab4*/ 	.byte	0x04, 0x12
        /*2ab6*/ 	.short	(.L_1873 - .L_1872)
	.align		4
.L_1872:
        /*2ab8*/ 	.word	index@(_ZN2at6native27unrolled_elementwise_kernelINS0_13AUnaryFunctorIN3c104HalfES4_S4_ZZZNS0_19minimum_kernel_cudaERNS_18TensorIteratorBaseEENKUlvE0_clEvENKUlvE1_clEvEUlS4_S4_E_EESt5arrayIPcLm2EELi4E23TrivialOffsetCalculatorILi1EjESF_NS0_6memory12LoadWithCastILi1EEENSG_13StoreWithCastILi1EEEEEviT_T0_T2_T3_T4_T5_)
        /*2abc*/ 	.word	0x00000000


	//----- nvinfo : EIATTR_MIN_STACK_SIZE
	.align		4
.L_1873:
        /*2ac0*/ 	.byte	0x04, 0x12
        /*2ac2*/ 	.short	(.L_1875 - .L_1874)
	.align		4
.L_1874:
        /*2ac4*/ 	.word	index@(_ZN2at6native18elementwise_kernelILi128ELi4EZNS0_22gpu_kernel_impl_nocastINS0_13AUnaryFunctorIN3c104HalfES5_S5_ZZZNS0_19minimum_kernel_cudaERNS_18TensorIteratorBaseEENKUlvE0_clEvENKUlvE1_clEvEUlS5_S5_E_EEEEvS7_RKT_EUliE_EEviT1_)
        /*2ac8*/ 	.word	0x00000000


	//----- nvinfo : EIATTR_MIN_STACK_SIZE
	.align		4
.L_1875:
        /*2acc*/ 	.byte	0x04, 0x12
        /*2ace*/ 	.short	(.L_1877 - .L_1876)
	.align		4
.L_1876:
        /*2ad0*/ 	.word	index@(_ZN2at6native27unrolled_elementwise_kernelINS0_13AUnaryFunctorIN3c104HalfES4_S4_ZZZNS0_19minimum_kernel_cudaERNS_18TensorIteratorBaseEENKUlvE0_clEvENKUlvE1_clEvEUlS4_S4_E_EESt5arrayIPcLm2EELi4E23TrivialOffsetCalculatorILi1EjESF_NS0_6memory15LoadWithoutCastENSG_16StoreWithoutCastEEEviT_T0_T2_T3_T4_T5_)
        /*2ad4*/ 	.word	0x00000000


	//----- nvinfo : EIATTR_MIN_STACK_SIZE
	.align		4
.L_1877:
        /*2ad8*/ 	.byte	0x04, 0x12
        /*2ada*/ 	.short	(.L_1879 - .L_1878)
	.align		4
.L_1878:
        /*2adc*/ 	.word	index@(_ZN2at6native29vectorized_elementwise_kernelILi2ENS0_13AUnaryFunctorIN3c104HalfES4_S4_ZZZNS0_19minimum_kernel_cudaERNS_18TensorIteratorBaseEENKUlvE0_clEvENKUlvE1_clEvEUlS4_S4_E_EESt5arrayIPcLm2EEEEviT0_T1_)
        /*2ae0*/ 	.word	0x00000000


	//----- nvinfo : EIATTR_MIN_STACK_SIZE
	.align		4
.L_1879:
        /*2ae4*/ 	.byte	0x04, 0x12
        /*2ae6*/ 	.short	(.L_1881 - .L_1880)
	.align		4
.L_1880:
        /*2ae8*/ 	.word	index@(_ZN2at6native29vectorized_elementwise_kernelILi4ENS0_13AUnaryFunctorIN3c104HalfES4_S4_ZZZNS0_19minimum_kernel_cudaERNS_18TensorIteratorBaseEENKUlvE0_clEvENKUlvE1_clEvEUlS4_S4_E_EESt5arrayIPcLm2EEEEviT0_T1_)
        /*2aec*/ 	.word	0x00000000


	//----- nvinfo : EIATTR_MIN_STACK_SIZE
	.align		4
.L_1881:
        /*2af0*/ 	.byte	0x04, 0x12
        /*2af2*/ 	.short	(.L_1883 - .L_1882)
	.align		4
.L_1882:
        /*2af4*/ 	.word	index@(_ZN2at6native29vectorized_elementwise_kernelILi8ENS0_13AUnaryFunctorIN3c104HalfES4_S4_ZZZNS0_19minimum_kernel_cudaERNS_18TensorIteratorBaseEENKUlvE0_clEvENKUlvE1_clEvEUlS4_S4_E_EESt5arrayIPcLm2EEEEviT0_T1_)
        /*2af8*/ 	.word	0x00000000


	//----- nvinfo : EIATTR_MIN_STACK_SIZE
	.align		4
.L_1883:
        /*2afc*/ 	.byte	0x04, 0x12
        /*2afe*/ 	.short	(.L_1885 - .L_1884)
	.align		4
.L_1884:
        /*2b00*/ 	.word	index@(_ZN2at6native18elementwise_kernelILi128ELi4EZNS0_15gpu_kernel_implINS0_13BinaryFunctorIN3c104HalfES5_S5_ZZZNS0_19minimum_kernel_cudaERNS_18TensorIteratorBaseEENKUlvE0_clEvENKUlvE1_clEvEUlS5_S5_E_EEEEvS7_RKT_EUliE_EEviT1_)
        /*2b04*/ 	.word	0x00000000


	//----- nvinfo : EIATTR_MIN_STACK_SIZE
	.align		4
.L_1885:
        /*2b08*/ 	.byte	0x04, 0x12
        /*2b0a*/ 	.short	(.L_1887 - .L_1886)
	.align		4
.L_1886:
        /*2b0c*/ 	.word	index@(_ZN2at6native27unrolled_elementwise_kernelINS0_13BinaryFunctorIN3c104HalfES4_S4_ZZZNS0_19minimum_kernel_cudaERNS_18TensorIteratorBaseEENKUlvE0_clEvENKUlvE1_clEvEUlS4_S4_E_EESt5arrayIPcLm3EELi4E23TrivialOffsetCalculatorILi2EjESE_ILi1EjENS0_6memory12LoadWithCastILi2EEENSH_13StoreWithCastILi1EEEEEviT_T0_T2_T3_T4_T5_)
        /*2b10*/ 	.word	0x00000000


	//----- nvinfo : EIATTR_MIN_STACK_SIZE
	.align		4
.L_1887:
        /*2b14*/ 	.byte	0x04, 0x12
        /*2b16*/ 	.short	(.L_1889 - .L_1888)
	.align		4
.L_1888:
        /*2b18*/ 	.word	index@(_ZN2at6native18elementwise_kernelILi128ELi4EZNS0_22gpu_kernel_impl_nocastINS0_13BinaryFunctorIN3c104HalfES5_S5_ZZZNS0_19minimum_kernel_cudaERNS_18TensorIteratorBaseEENKUlvE0_clEvENKUlvE1_clEvEUlS5_S5_E_EEEEvS7_RKT_EUliE_EEviT1_)
        /*2b1c*/ 	.word	0x00000000


	//----- nvinfo : EIATTR_MIN_STACK_SIZE
	.align		4
.L_1889:
        /*2b20*/ 	.byte	0x04, 0x12
        /*2b22*/ 	.short	(.L_1891 - .L_1890)
	.align		4
.L_1890:
        /*2b24*/ 	.word	index@(_ZN2at6native27unrolled_elementwise_kernelINS0_13BinaryFunctorIN3c104HalfES4_S4_ZZZNS0_19minimum_kernel_cudaERNS_18TensorIteratorBaseEENKUlvE0_clEvENKUlvE1_clEvEUlS4_S4_E_EESt5arrayIPcLm3EELi4E23TrivialOffsetCalculatorILi2EjESE_ILi1EjENS0_6memory15LoadWithoutCastENSH_16StoreWithoutCastEEEviT_T0_T2_T3_T4_T5_)
        /*2b28*/ 	.word	0x00000000


	//----- nvinfo : EIATTR_MIN_STACK_SIZE
	.align		4
.L_1891:
        /*2b2c*/ 	.byte	0x04, 0x12
        /*2b2e*/ 	.short	(.L_1893 - .L_1892)
	.align		4
.L_1892:
        /*2b30*/ 	.word	index@(_ZN2at6native29vectorized_elementwise_kernelILi2ENS0_13BinaryFunctorIN3c104HalfES4_S4_ZZZNS0_19minimum_kernel_cudaERNS_18TensorIteratorBaseEENKUlvE0_clEvENKUlvE1_clEvEUlS4_S4_E_EESt5arrayIPcLm3EEEEviT0_T1_)
        /*2b34*/ 	.word	0x00000000


	//----- nvinfo : EIATTR_MIN_STACK_SIZE
	.align		4
.L_1893:
        /*2b38*/ 	.byte	0x04, 0x12
        /*2b3a*/ 	.short	(.L_1895 - .L_1894)
	.align		4
.L_1894:
        /*2b3c*/ 	.word	index@(_ZN2at6native29vectorized_elementwise_kernelILi4ENS0_13BinaryFunctorIN3c104HalfES4_S4_ZZZNS0_19minimum_kernel_cudaERNS_18TensorIteratorBaseEENKUlvE0_clEvENKUlvE1_clEvEUlS4_S4_E_EESt5arrayIPcLm3EEEEviT0_T1_)
        /*2b40*/ 	.word	0x00000000


	//----- nvinfo : EIATTR_MIN_STACK_SIZE
	.align		4
.L_1895:
        /*2b44*/ 	.byte	0x04, 0x12
        /*2b46*/ 	.short	(.L_1897 - .L_1896)
	.align		4
.L_1896:
        /*2b48*/ 	.word	index@(_ZN2at6native29vectorized_elementwise_kernelILi8ENS0_13BinaryFunctorIN3c104HalfES4_S4_ZZZNS0_19minimum_kernel_cudaERNS_18TensorIteratorBaseEENKUlvE0_clEvENKUlvE1_clEvEUlS4_S4_E_EESt5arrayIPcLm3EEEEviT0_T1_)
        /*2b4c*/ 	.word	0x00000000


	//----- nvinfo : EIATTR_MIN_STACK_SIZE
	.align		4
.L_1897:
        /*2b50*/ 	.byte	0x04, 0x12
        /*2b52*/ 	.short	(.L_1899 - .L_1898)
	.align		4
.L_1898:
        /*2b54*/ 	.word	index@(_ZN2at6native18elementwise_kernelILi128ELi4EZNS0_15gpu_kernel_implINS0_13AUnaryFunctorIfffZZZNS0_19minimum_kernel_cudaERNS_18TensorIteratorBaseEENKUlvE0_clEvENKUlvE0_clEvEUlffE_EEEEvS5_RKT_EUliE_EEviT1_)
        /*2b58*/ 	.word	0x00000000


	//----- nvinfo : EIATTR_MIN_STACK_SIZE
	.align		4
.L_1899:
        /*2b5c*/ 	.byte	0x04, 0x12
        /*2b5e*/ 	.short	(.L_1901 - .L_1900)
	.align		4
.L_1900:
        /*2b60*/ 	.word	index@(_ZN2at6native27unrolled_elementwise_kernelINS0_13AUnaryFunctorIfffZZZNS0_19minimum_kernel_cudaERNS_18TensorIteratorBaseEENKUlvE0_clEvENKUlvE0_clEvEUlffE_EESt5arrayIPcLm2EELi4E23TrivialOffsetCalculatorILi1EjESD_NS0_6memory12LoadWithCastILi1EEENSE_13StoreWithCastILi1EEEEEviT_T0_T2_T3_T4_T5_)
        /*2b64*/ 	.word	0x00000000


	//----- nvinfo : EIATTR_MIN_STACK_SIZE
	.align		4
.L_1901:
        /*2b68*/ 	.byte	0x04, 0x12
        /*2b6a*/ 	.short	(.L_1903 - .L_1902)
	.align		4
.L_1902:
        /*2b6c*/ 	.word	index@(_ZN2at6native18elementwise_kernelILi128ELi2EZNS0_22gpu_kernel_impl_nocastINS0_13AUnaryFunctorIfffZZZNS0_19minimum_kernel_cudaERNS_18TensorIteratorBaseEENKUlvE0_clEvENKUlvE0_clEvEUlffE_EEEEvS5_RKT_EUliE_EEviT1_)
        /*2b70*/ 	.word	0x00000000


	//----- nvinfo : EIATTR_MIN_STACK_SIZE
	.align		4
.L_1903:
        /*2b74*/ 	.byte	0x04, 0x12
        /*2b76*/ 	.short	(.L_1905 - .L_1904)
	.align		4
.L_1904:
        /*2b78*/ 	.word	index@(_ZN2at6native27unrolled_elementwise_kernelINS0_13AUnaryFunctorIfffZZZNS0_19minimum_kernel_cudaERNS_18TensorIteratorBaseEENKUlvE0_clEvENKUlvE0_clEvEUlffE_EESt5arrayIPcLm2EELi4E23TrivialOffsetCalculatorILi1EjESD_NS0_6memory15LoadWithoutCastENSE_16StoreWithoutCastEEEviT_T0_T2_T3_T4_T5_)
        /*2b7c*/ 	.word	0x00000000


	//----- nvinfo : EIATTR_MIN_STACK_SIZE
	.align		4
.L_1905:
        /*2b80*/ 	.byte	0x04, 0x12
        /*2b82*/ 	.short	(.L_1907 - .L_1906)
	.align		4
.L_1906:
        /*2b84*/ 	.word	index@(_ZN2at6native29vectorized_elementwise_kernelILi2ENS0_13AUnaryFunctorIfffZZZNS0_19minimum_kernel_cudaERNS_18TensorIteratorBaseEENKUlvE0_clEvENKUlvE0_clEvEUlffE_EESt5arrayIPcLm2EEEEviT0_T1_)
        /*2b88*/ 	.word	0x00000000


	//----- nvinfo : EIATTR_MIN_STACK_SIZE
	.align		4
.L_1907:
        /*2b8c*/ 	.byte	0x04, 0x12
        /*2b8e*/ 	.short	(.L_1909 - .L_1908)
	.align		4
.L_1908:
        /*2b90*/ 	.word	index@(_ZN2at6native29vectorized_elementwise_kernelILi4ENS0_13AUnaryFunctorIfffZZZNS0_19minimum_kernel_cudaERNS_18TensorIteratorBaseEENKUlvE0_clEvENKUlvE0_clEvEUlffE_EESt5arrayIPcLm2EEEEviT0_T1_)
        /*2b94*/ 	.word	0x00000000


	//----- nvinfo : EIATTR_MIN_STACK_SIZE
	.align		4
.L_1909:
        /*2b98*/ 	.byte	0x04, 0x12
        /*2b9a*/ 	.short	(.L_1911 - .L_1910)
	.align		4
.L_1910:
        /*2b9c*/ 	.word	index@(_ZN2at6native29vectorized_elementwise_kernelILi8ENS0_13AUnaryFunctorIfffZZZNS0_19minimum_kernel_cudaERNS_18TensorIteratorBaseEENKUlvE0_clEvENKUlvE0_clEvEUlffE_EESt5arrayIPcLm2EEEEviT0_T1_)
        /*2ba0*/ 	.word	0x00000000


	//----- nvinfo : EIATTR_MIN_STACK_SIZE
	.align		4
.L_1911:
        /*2ba4*/ 	.byte	0x04, 0x12
        /*2ba6*/ 	.short	(.L_1913 - .L_1912)
	.align		4
.L_1912:
        /*2ba8*/ 	.word	index@(_ZN2at6native18elementwise_kernelILi128ELi4EZNS0_15gpu_kernel_implINS0_13BinaryFunctorIfffZZZNS0_19minimum_kernel_cudaERNS_18TensorIteratorBaseEENKUlvE0_clEvENKUlvE0_clEvEUlffE_EEEEvS5_RKT_EUliE_EEviT1_)
        /*2bac*/ 	.word	0x00000000


	//----- nvinfo : EIATTR_MIN_STACK_SIZE
	.align		4
.L_1913:
        /*2bb0*/ 	.byte	0x04, 0x12
        /*2bb2*/ 	.short	(.L_1915 - .L_1914)
	.align		4
.L_1914:
        /*2bb4*/ 	.word	index@(_ZN2at6native27unrolled_elementwise_kernelINS0_13BinaryFunctorIfffZZZNS0_19minimum_kernel_cudaERNS_18TensorIteratorBaseEENKUlvE0_clEvENKUlvE0_clEvEUlffE_EESt5arrayIPcLm3EELi4E23TrivialOffsetCalculatorILi2EjESC_ILi1EjENS0_6memory12LoadWithCastILi2EEENSF_13StoreWithCastILi1EEEEEviT_T0_T2_T3_T4_T5_)
        /*2bb8*/ 	.word	0x00000000


	//----- nvinfo : EIATTR_MIN_STACK_SIZE
	.align		4
.L_1915:
        /*2bbc*/ 	.byte	0x04, 0x12
        /*2bbe*/ 	.short	(.L_1917 - .L_1916)
	.align		4
.L_1916:
        /*2bc0*/ 	.word	index@(_ZN2at6native18elementwise_kernelILi128ELi2EZNS0_22gpu_kernel_impl_nocastINS0_13BinaryFunctorIfffZZZNS0_19minimum_kernel_cudaERNS_18TensorIteratorBaseEENKUlvE0_clEvENKUlvE0_clEvEUlffE_EEEEvS5_RKT_EUliE_EEviT1_)
        /*2bc4*/ 	.word	0x00000000


	//----- nvinfo : EIATTR_MIN_STACK_SIZE
	.align		4
.L_1917:
        /*2bc8*/ 	.byte	0x04, 0x12
        /*2bca*/ 	.short	(.L_1919 - .L_1918)
	.align		4
.L_1918:
        /*2bcc*/ 	.word	index@(_ZN2at6native27unrolled_elementwise_kernelINS0_13BinaryFunctorIfffZZZNS0_19minimum_kernel_cudaERNS_18TensorIteratorBaseEENKUlvE0_clEvENKUlvE0_clEvEUlffE_EESt5arrayIPcLm3EELi4E23TrivialOffsetCalculatorILi2EjESC_ILi1EjENS0_6memory15LoadWithoutCastENSF_16StoreWithoutCastEEEviT_T0_T2_T3_T4_T5_)
        /*2bd0*/ 	.word	0x00000000


	//----- nvinfo : EIATTR_MIN_STACK_SIZE
	.align		4
.L_1919:
        /*2bd4*/ 	.byte	0x04, 0x12
        /*2bd6*/ 	.short	(.L_1921 - .L_1920)
	.align		4
.L_1920:
        /*2bd8*/ 	.word	index@(_ZN2at6native29vectorized_elementwise_kernelILi2ENS0_13BinaryFunctorIfffZZZNS0_19minimum_kernel_cudaERNS_18TensorIteratorBaseEENKUlvE0_clEvENKUlvE0_clEvEUlffE_EESt5arrayIPcLm3EEEEviT0_T1_)
        /*2bdc*/ 	.word	0x00000000


	//----- nvinfo : EIATTR_MIN_STACK_SIZE
	.align		4
.L_1921:
        /*2be0*/ 	.byte	0x04, 0x12
        /*2be2*/ 	.short	(.L_1923 - .L_1922)
	.align		4
.L_1922:
        /*2be4*/ 	.word	index@(_ZN2at6native29vectorized_elementwise_kernelILi4ENS0_13BinaryFunctorIfffZZZNS0_19minimum_kernel_cudaERNS_18TensorIteratorBaseEENKUlvE0_clEvENKUlvE0_clEvEUlffE_EESt5arrayIPcLm3EEEEviT0_T1_)
        /*2be8*/ 	.word	0x00000000


	//----- nvinfo : EIATTR_MIN_STACK_SIZE
	.align		4
.L_1923:
        /*2bec*/ 	.byte	0x04, 0x12
        /*2bee*/ 	.short	(.L_1925 - .L_1924)
	.align		4
.L_1924:
        /*2bf0*/ 	.word	index@(_ZN2at6native29vectorized_elementwise_kernelILi8ENS0_13BinaryFunctorIfffZZZNS0_19minimum_kernel_cudaERNS_18TensorIteratorBaseEENKUlvE0_clEvENKUlvE0_clEvEUlffE_EESt5arrayIPcLm3EEEEviT0_T1_)
        /*2bf4*/ 	.word	0x00000000


	//----- nvinfo : EIATTR_MIN_STACK_SIZE
	.align		4
.L_1925:
        /*2bf8*/ 	.byte	0x04, 0x12
        /*2bfa*/ 	.short	(.L_1927 - .L_1926)
	.align		4
.L_1926:
        /*2bfc*/ 	.word	index@(_ZN2at6native18elementwise_kernelILi128ELi4EZNS0_15gpu_kernel_implINS0_13AUnaryFunctorIdddZZZNS0_19minimum_kernel_cudaERNS_18TensorIteratorBaseEENKUlvE0_clEvENKUlvE_clEvEUlddE_EEEEvS5_RKT_EUliE_EEviT1_)
        /*2c00*/ 	.word	0x00000000


	//----- nvinfo : EIATTR_MIN_STACK_SIZE
	.align		4
.L_1927:
        /*2c04*/ 	.byte	0x04, 0x12
        /*2c06*/ 	.short	(.L_1929 - .L_1928)
	.align		4
.L_1928:
        /*2c08*/ 	.word	index@(_ZN2at6native27unrolled_elementwise_kernelINS0_13AUnaryFunctorIdddZZZNS0_19minimum_kernel_cudaERNS_18TensorIteratorBaseEENKUlvE0_clEvENKUlvE_clEvEUlddE_EESt5arrayIPcLm2EELi4E23TrivialOffsetCalculatorILi1EjESD_NS0_6memory12LoadWithCastILi1EEENSE_13StoreWithCastILi1EEEEEviT_T0_T2_T3_T4_T5_)
        /*2c0c*/ 	.word	0x00000000


	//----- nvinfo : EIATTR_MIN_STACK_SIZE
	.align		4
.L_1929:
        /*2c10*/ 	.byte	0x04, 0x12
        /*2c12*/ 	.short	(.L_1931 - .L_1930)
	.align		4
.L_1930:
        /*2c14*/ 	.word	index@(_ZN2at6native18elementwise_kernelILi128ELi2EZNS0_22gpu_kernel_impl_nocastINS0_13AUnaryFunctorIdddZZZNS0_19minimum_kernel_cudaERNS_18TensorIteratorBaseEENKUlvE0_clEvENKUlvE_clEvEUlddE_EEEEvS5_RKT_EUliE_EEviT1_)
        /*2c18*/ 	.word	0x00000000


	//----- nvinfo : EIATTR_MIN_STACK_SIZE
	.align		4
.L_1931:
        /*2c1c*/ 	.byte	0x04, 0x12
        /*2c1e*/ 	.short	(.L_1933 - .L_1932)
	.align		4
.L_1932:
        /*2c20*/ 	.word	index@(_ZN2at6native27unrolled_elementwise_kernelINS0_13AUnaryFunctorIdddZZZNS0_19minimum_kernel_cudaERNS_18TensorIteratorBaseEENKUlvE0_clEvENKUlvE_clEvEUlddE_EESt5arrayIPcLm2EELi4E23TrivialOffsetCalculatorILi1EjESD_NS0_6memory15LoadWithoutCastENSE_16StoreWithoutCastEEEviT_T0_T2_T3_T4_T5_)
        /*2c24*/ 	.word	0x00000000


	//----- nvinfo : EIATTR_MIN_STACK_SIZE
	.align		4
.L_1933:
        /*2c28*/ 	.byte	0x04, 0x12
        /*2c2a*/ 	.short	(.L_1935 - .L_1934)
	.align		4
.L_1934:
        /*2c2c*/ 	.word	index@(_ZN2at6native29vectorized_elementwise_kernelILi2ENS0_13AUnaryFunctorIdddZZZNS0_19minimum_kernel_cudaERNS_18TensorIteratorBaseEENKUlvE0_clEvENKUlvE_clEvEUlddE_EESt5arrayIPcLm2EEEEviT0_T1_)
        /*2c30*/ 	.word	0x00000000


	//----- nvinfo : EIATTR_MIN_STACK_SIZE
	.align		4
.L_1935:
        /*2c34*/ 	.byte	0x04, 0x12
        /*2c36*/ 	.short	(.L_1937 - .L_1936)
	.align		4
.L_1936:
        /*2c38*/ 	.word	index@(_ZN2at6native29vectorized_elementwise_kernelILi4ENS0_13AUnaryFunctorIdddZZZNS0_19minimum_kernel_cudaERNS_18TensorIteratorBaseEENKUlvE0_clEvENKUlvE_clEvEUlddE_EESt5arrayIPcLm2EEEEviT0_T1_)
        /*2c3c*/ 	.word	0x00000000


	//----- nvinfo : EIATTR_MIN_STACK_SIZE
	.align		4
.L_1937:
        /*2c40*/ 	.byte	0x04, 0x12
        /*2c42*/ 	.short	(.L_1939 - .L_1938)
	.align		4
.L_1938:
        /*2c44*/ 	.word	index@(_ZN2at6native29vectorized_elementwise_kernelILi8ENS0_13AUnaryFunctorIdddZZZNS0_19minimum_kernel_cudaERNS_18TensorIteratorBaseEENKUlvE0_clEvENKUlvE_clEvEUlddE_EESt5arrayIPcLm2EEEEviT0_T1_)
        /*2c48*/ 	.word	0x00000000


	//----- nvinfo : EIATTR_MIN_STACK_SIZE
	.align		4
.L_1939:
        /*2c4c*/ 	.byte	0x04, 0x12
        /*2c4e*/ 	.short	(.L_1941 - .L_1940)
	.align		4
.L_1940:
        /*2c50*/ 	.word	index@(_ZN2at6native18elementwise_kernelILi128ELi4EZNS0_15gpu_kernel_implINS0_13BinaryFunctorIdddZZZNS0_19minimum_kernel_cudaERNS_18TensorIteratorBaseEENKUlvE0_clEvENKUlvE_clEvEUlddE_EEEEvS5_RKT_EUliE_EEviT1_)
        /*2c54*/ 	.word	0x00000000


	//----- nvinfo : EIATTR_MIN_STACK_SIZE
	.align		4
.L_1941:
        /*2c58*/ 	.byte	0x04, 0x12
        /*2c5a*/ 	.short	(.L_1943 - .L_1942)
	.align		4
.L_1942:
        /*2c5c*/ 	.word	index@(_ZN2at6native27unrolled_elementwise_kernelINS0_13BinaryFunctorIdddZZZNS0_19minimum_kernel_cudaERNS_18TensorIteratorBaseEENKUlvE0_clEvENKUlvE_clEvEUlddE_EESt5arrayIPcLm3EELi4E23TrivialOffsetCalculatorILi2EjESC_ILi1EjENS0_6memory12LoadWithCastILi2EEENSF_13StoreWithCastILi1EEEEEviT_T0_T2_T3_T4_T5_)
        /*2c60*/ 	.word	0x00000000


	//----- nvinfo : EIATTR_MIN_STACK_SIZE
	.align		4
.L_1943:
        /*2c64*/ 	.byte	0x04, 0x12
        /*2c66*/ 	.short	(.L_1945 - .L_1944)
	.align		4
.L_1944:
        /*2c68*/ 	.word	index@(_ZN2at6native18elementwise_kernelILi128ELi2EZNS0_22gpu_kernel_impl_nocastINS0_13BinaryFunctorIdddZZZNS0_19minimum_kernel_cudaERNS_18TensorIteratorBaseEENKUlvE0_clEvENKUlvE_clEvEUlddE_EEEEvS5_RKT_EUliE_EEviT1_)
        /*2c6c*/ 	.word	0x00000000


	//----- nvinfo : EIATTR_MIN_STACK_SIZE
	.align		4
.L_1945:
        /*2c70*/ 	.byte	0x04, 0x12
        /*2c72*/ 	.short	(.L_1947 - .L_1946)
	.align		4
.L_1946:
        /*2c74*/ 	.word	index@(_ZN2at6native27unrolled_elementwise_kernelINS0_13BinaryFunctorIdddZZZNS0_19minimum_kernel_cudaERNS_18TensorIteratorBaseEENKUlvE0_clEvENKUlvE_clEvEUlddE_EESt5arrayIPcLm3EELi4E23TrivialOffsetCalculatorILi2EjESC_ILi1EjENS0_6memory15LoadWithoutCastENSF_16StoreWithoutCastEEEviT_T0_T2_T3_T4_T5_)
        /*2c78*/ 	.word	0x00000000


	//----- nvinfo : EIATTR_MIN_STACK_SIZE
	.align		4
.L_1947:
        /*2c7c*/ 	.byte	0x04, 0x12
        /*2c7e*/ 	.short	(.L_1949 - .L_1948)
	.align		4
.L_1948:
        /*2c80*/ 	.word	index@(_ZN2at6native29vectorized_elementwise_kernelILi2ENS0_13BinaryFunctorIdddZZZNS0_19minimum_kernel_cudaERNS_18TensorIteratorBaseEENKUlvE0_clEvENKUlvE_clEvEUlddE_EESt5arrayIPcLm3EEEEviT0_T1_)
        /*2c84*/ 	.word	0x00000000


	//----- nvinfo : EIATTR_MIN_STACK_SIZE
	.align		4
.L_1949:
        /*2c88*/ 	.byte	0x04, 0x12
        /*2c8a*/ 	.short	(.L_1951 - .L_1950)
	.align		4
.L_1950:
        /*2c8c*/ 	.word	index@(_ZN2at6native29vectorized_elementwise_kernelILi4ENS0_13BinaryFunctorIdddZZZNS0_19minimum_kernel_cudaERNS_18TensorIteratorBaseEENKUlvE0_clEvENKUlvE_clEvEUlddE_EESt5arrayIPcLm3EEEEviT0_T1_)
        /*2c90*/ 	.word	0x00000000


	//----- nvinfo : EIATTR_MIN_STACK_SIZE
	.align		4
.L_1951:
        /*2c94*/ 	.byte	0x04, 0x12
        /*2c96*/ 	.short	(.L_1953 - .L_1952)
	.align		4
.L_1952:
        /*2c98*/ 	.word	index@(_ZN2at6native29vectorized_elementwise_kernelILi8ENS0_13BinaryFunctorIdddZZZNS0_19minimum_kernel_cudaERNS_18TensorIteratorBaseEENKUlvE0_clEvENKUlvE_clEvEUlddE_EESt5arrayIPcLm3EEEEviT0_T1_)
        /*2c9c*/ 	.word	0x00000000


	//----- nvinfo : EIATTR_MIN_STACK_SIZE
	.align		4
.L_1953:
        /*2ca0*/ 	.byte	0x04, 0x12
        /*2ca2*/ 	.short	(.L_1955 - .L_1954)
	.align		4
.L_1954:
        /*2ca4*/ 	.word	index@(_ZN2at6native18elementwise_kernelILi128ELi4EZNS0_15gpu_kernel_implINS0_13AUnaryFunctorIsssZZZNS0_19minimum_kernel_cudaERNS_18TensorIteratorBaseEENKUlvE_clEvENKUlvE3_clEvEUlssE_EEEEvS5_RKT_EUliE_EEviT1_)
        /*2ca8*/ 	.word	0x00000000


	//----- nvinfo : EIATTR_MIN_STACK_SIZE
	.align		4
.L_1955:
        /*2cac*/ 	.byte	0x04, 0x12
        /*2cae*/ 	.short	(.L_1957 - .L_1956)
	.align		4
.L_1956:
        /*2cb0*/ 	.word	index@(_ZN2at6native27unrolled_elementwise_kernelINS0_13AUnaryFunctorIsssZZZNS0_19minimum_kernel_cudaERNS_18TensorIteratorBaseEENKUlvE_clEvENKUlvE3_clEvEUlssE_EESt5arrayIPcLm2EELi4E23TrivialOffsetCalculatorILi1EjESD_NS0_6memory12LoadWithCastILi1EEENSE_13StoreWithCastILi1EEEEEviT_T0_T2_T3_T4_T5_)
        /*2cb4*/ 	.word	0x00000000


	//----- nvinfo : EIATTR_MIN_STACK_SIZE
	.align		4
.L_1957:
        /*2cb8*/ 	.byte	0x04, 0x12
        /*2cba*/ 	.short	(.L_1959 - .L_1958)
	.align		4
.L_1958:
        /*2cbc*/ 	.word	index@(_ZN2at6native18elementwise_kernelILi128ELi4EZNS0_22gpu_kernel_impl_nocastINS0_13AUnaryFunctorIsssZZZNS0_19minimum_kernel_cudaERNS_18TensorIteratorBaseEENKUlvE_clEvENKUlvE3_clEvEUlssE_EEEEvS5_RKT_EUliE_EEviT1_)
        /*2cc0*/ 	.word	0x00000000


	//----- nvinfo : EIATTR_MIN_STACK_SIZE
	.align		4
.L_1959:
        /*2cc4*/ 	.byte	0x04, 0x12
        /*2cc6*/ 	.short	(.L_1961 - .L_1960)
	.align		4
.L_1960:
        /*2cc8*/ 	.word	index@(_ZN2at6native27unrolled_elementwise_kernelINS0_13AUnaryFunctorIsssZZZNS0_19minimum_kernel_cudaERNS_18TensorIteratorBaseEENKUlvE_clEvENKUlvE3_clEvEUlssE_EESt5arrayIPcLm2EELi4E23TrivialOffsetCalculatorILi1EjESD_NS0_6memory15LoadWithoutCastENSE_16StoreWithoutCastEEEviT_T0_T2_T3_T4_T5_)
        /*2ccc*/ 	.word	0x00000000


	//----- nvinfo : EIATTR_MIN_STACK_SIZE
	.align		4
.L_1961:
        /*2cd0*/ 	.byte	0x04, 0x12
        /*2cd2*/ 	.short	(.L_1963 - .L_1962)
	.align		4
.L_1962:
        /*2cd4*/ 	.word	index@(_ZN2at6native29vectorized_elementwise_kernelILi2ENS0_13AUnaryFunctorIsssZZZNS0_19minimum_kernel_cudaERNS_18TensorIteratorBaseEENKUlvE_clEvENKUlvE3_clEvEUlssE_EESt5arrayIPcLm2EEEEviT0_T1_)
        /*2cd8*/ 	.word	0x00000000


	//----- nvinfo : EIATTR_MIN_STACK_SIZE
	.align		4
.L_1963:
        /*2cdc*/ 	.byte	0x04, 0x12
        /*2cde*/ 	.short	(.L_1965 - .L_1964)
	.align		4
.L_1964:
        /*2ce0*/ 	.word	index@(_ZN2at6native29vectorized_elementwise_kernelILi4ENS0_13AUnaryFunctorIsssZZZNS0_19minimum_kernel_cudaERNS_18TensorIteratorBaseEENKUlvE_clEvENKUlvE3_clEvEUlssE_EESt5arrayIPcLm2EEEEviT0_T1_)
        /*2ce4*/ 	.word	0x00000000


	//----- nvinfo : EIATTR_MIN_STACK_SIZE
	.align		4
.L_1965:
        /*2ce8*/ 	.byte	0x04, 0x12
        /*2cea*/ 	.short	(.L_1967 - .L_1966)
	.align		4
.L_1966:
        /*2cec*/ 	.word	index@(_ZN2at6native29vectorized_elementwise_kernelILi8ENS0_13AUnaryFunctorIsssZZZNS0_19minimum_kernel_cudaERNS_18TensorIteratorBaseEENKUlvE_clEvENKUlvE3_clEvEUlssE_EESt5arrayIPcLm2EEEEviT0_T1_)
        /*2cf0*/ 	.word	0x00000000


	//----- nvinfo : EIATTR_MIN_STACK_SIZE
	.align		4
.L_1967:
        /*2cf4*/ 	.byte	0x04, 0x12
        /*2cf6*/ 	.short	(.L_1969 - .L_1968)
	.align		4
.L_1968:
        /*2cf8*/ 	.word	index@(_ZN2at6native18elementwise_kernelILi128ELi4EZNS0_15gpu_kernel_implINS0_13BinaryFunctorIsssZZZNS0_19minimum_kernel_cudaERNS_18TensorIteratorBaseEENKUlvE_clEvENKUlvE3_clEvEUlssE_EEEEvS5_RKT_EUliE_EEviT1_)
        /*2cfc*/ 	.word	0x00000000


	//----- nvinfo : EIATTR_MIN_STACK_SIZE
	.align		4
.L_1969:
        /*2d00*/ 	.byte	0x04, 0x12
        /*2d02*/ 	.short	(.L_1971 - .L_1970)
	.align		4
.L_1970:
        /*2d04*/ 	.word	index@(_ZN2at6native27unrolled_elementwise_kernelINS0_13BinaryFunctorIsssZZZNS0_19minimum_kernel_cudaERNS_18TensorIteratorBaseEENKUlvE_clEvENKUlvE3_clEvEUlssE_EESt5arrayIPcLm3EELi4E23TrivialOffsetCalculatorILi2EjESC_ILi1EjENS0_6memory12LoadWithCastILi2EEENSF_13StoreWithCastILi1EEEEEviT_T0_T2_T3_T4_T5_)
        /*2d08*/ 	.word	0x00000000


	//----- nvinfo : EIATTR_MIN_STACK_SIZE
	.align		4
.L_1971:
        /*2d0c*/ 	.byte	0x04, 0x12
        /*2d0e*/ 	.short	(.L_1973 - .L_1972)
	.align		4
.L_1972:
        /*2d10*/ 	.word	index@(_ZN2at6native18elementwise_kernelILi128ELi4EZNS0_22gpu_kernel_impl_nocastINS0_13BinaryFunctorIsssZZZNS0_19minimum_kernel_cudaERNS_18TensorIteratorBaseEENKUlvE_clEvENKUlvE3_clEvEUlssE_EEEEvS5_RKT_EUliE_EEviT1_)
        /*2d14*/ 	.word	0x00000000


	//----- nvinfo : EIATTR_MIN_STACK_SIZE
	.align		4
.L_1973:
        /*2d18*/ 	.byte	0x04, 0x12
        /*2d1a*/ 	.short	(.L_1975 - .L_1974)
	.align		4
.L_1974:
        /*2d1c*/ 	.word	index@(_ZN2at6native27unrolled_elementwise_kernelINS0_13BinaryFunctorIsssZZZNS0_19minimum_kernel_cudaERNS_18TensorIteratorBaseEENKUlvE_clEvENKUlvE3_clEvEUlssE_EESt5arrayIPcLm3EELi4E23TrivialOffsetCalculatorILi2EjESC_ILi1EjENS0_6memory15LoadWithoutCastENSF_16StoreWithoutCastEEEviT_T0_T2_T3_T4_T5_)
        /*2d20*/ 	.word	0x00000000


	//----- nvinfo : EIATTR_MIN_STACK_SIZE
	.align		4
.L_1975:
        /*2d24*/ 	.byte	0x04, 0x12
        /*2d26*/ 	.short	(.L_1977 - .L_1976)
	.align		4
.L_1976:
        /*2d28*/ 	.word	index@(_ZN2at6native29vectorized_elementwise_kernelILi2ENS0_13BinaryFunctorIsssZZZNS0_19minimum_kernel_cudaERNS_18TensorIteratorBaseEENKUlvE_clEvENKUlvE3_clEvEUlssE_EESt5arrayIPcLm3EEEEviT0_T1_)
        /*2d2c*/ 	.word	0x00000000


	//----- nvinfo : EIATTR_MIN_STACK_SIZE
	.align		4
.L_1977:
        /*2d30*/ 	.byte	0x04, 0x12
        /*2d32*/ 	.short	(.L_1979 - .L_1978)
	.align		4
.L_1978:
        /*2d34*/ 	.word	index@(_ZN2at6native29vectorized_elementwise_kernelILi4ENS0_13BinaryFunctorIsssZZZNS0_19minimum_kernel_cudaERNS_18TensorIteratorBaseEENKUlvE_clEvENKUlvE3_clEvEUlssE_EESt5arrayIPcLm3EEEEviT0_T1_)
        /*2d38*/ 	.word	0x00000000


	//----- nvinfo : EIATTR_MIN_STACK_SIZE
	.align		4
.L_1979:
        /*2d3c*/ 	.byte	0x04, 0x12
        /*2d3e*/ 	.short	(.L_1981 - .L_1980)
	.align		4
.L_1980:
        /*2d40*/ 	.word	index@(_ZN2at6native29vectorized_elementwise_kernelILi8ENS0_13BinaryFunctorIsssZZZNS0_19minimum_kernel_cudaERNS_18TensorIteratorBaseEENKUlvE_clEvENKUlvE3_clEvEUlssE_EESt5arrayIPcLm3EEEEviT0_T1_)
        /*2d44*/ 	.word	0x00000000


	//----- nvinfo : EIATTR_MIN_STACK_SIZE
	.align		4
.L_1981:
        /*2d48*/ 	.byte	0x04, 0x12
        /*2d4a*/ 	.short	(.L_1983 - .L_1982)
	.align		4
.L_1982:
        /*2d4c*/ 	.word	index@(_ZN2at6native18elementwise_kernelILi128ELi4EZNS0_15gpu_kernel_implINS0_13AUnaryFunctorIlllZZZNS0_19minimum_kernel_cudaERNS_18TensorIteratorBaseEENKUlvE_clEvENKUlvE2_clEvEUlllE_EEEEvS5_RKT_EUliE_EEviT1_)
        /*2d50*/ 	.word	0x00000000


	//----- nvinfo : EIATTR_MIN_STACK_SIZE
	.align		4
.L_1983:
        /*2d54*/ 	.byte	0x04, 0x12
        /*2d56*/ 	.short	(.L_1985 - .L_1984)
	.align		4
.L_1984:
        /*2d58*/ 	.word	index@(_ZN2at6native27unrolled_elementwise_kernelINS0_13AUnaryFunctorIlllZZZNS0_19minimum_kernel_cudaERNS_18TensorIteratorBaseEENKUlvE_clEvENKUlvE2_clEvEUlllE_EESt5arrayIPcLm2EELi4E23TrivialOffsetCalculatorILi1EjESD_NS0_6memory12LoadWithCastILi1EEENSE_13StoreWithCastILi1EEEEEviT_T0_T2_T3_T4_T5_)
        /*2d5c*/ 	.word	0x00000000


	//----- nvinfo : EIATTR_MIN_STACK_SIZE
	.align		4
.L_1985:
        /*2d60*/ 	.byte	0x04, 0x12
        /*2d62*/ 	.short	(.L_1987 - .L_1986)
	.align		4
.L_1986:
        /*2d64*/ 	.word	index@(_ZN2at6native18elementwise_kernelILi128ELi2EZNS0_22gpu_kernel_impl_nocastINS0_13AUnaryFunctorIlllZZZNS0_19minimum_kernel_cudaERNS_18TensorIteratorBaseEENKUlvE_clEvENKUlvE2_clEvEUlllE_EEEEvS5_RKT_EUliE_EEviT1_)
        /*2d68*/ 	.word	0x00000000


	//----- nvinfo : EIATTR_MIN_STACK_SIZE
	.align		4
.L_1987:
        /*2d6c*/ 	.byte	0x04, 0x12
        /*2d6e*/ 	.short	(.L_1989 - .L_1988)
	.align		4
.L_1988:
        /*2d70*/ 	.word	index@(_ZN2at6native27unrolled_elementwise_kernelINS0_13AUnaryFunctorIlllZZZNS0_19minimum_kernel_cudaERNS_18TensorIteratorBaseEENKUlvE_clEvENKUlvE2_clEvEUlllE_EESt5arrayIPcLm2EELi4E23TrivialOffsetCalculatorILi1EjESD_NS0_6memory15LoadWithoutCastENSE_16StoreWithoutCastEEEviT_T0_T2_T3_T4_T5_)
        /*2d74*/ 	.word	0x00000000


	//----- nvinfo : EIATTR_MIN_STACK_SIZE
	.align		4
.L_1989:
        /*2d78*/ 	.byte	0x04, 0x12
        /*2d7a*/ 	.short	(.L_1991 - .L_1990)
	.align		4
.L_1990:
        /*2d7c*/ 	.word	index@(_ZN2at6native29vectorized_elementwise_kernelILi2ENS0_13AUnaryFunctorIlllZZZNS0_19minimum_kernel_cudaERNS_18TensorIteratorBaseEENKUlvE_clEvENKUlvE2_clEvEUlllE_EESt5arrayIPcLm2EEEEviT0_T1_)
        /*2d80*/ 	.word	0x00000000


	//----- nvinfo : EIATTR_MIN_STACK_SIZE
	.align		4
.L_1991:
        /*2d84*/ 	.byte	0x04, 0x12
        /*2d86*/ 	.short	(.L_1993 - .L_1992)
	.align		4
.L_1992:
        /*2d88*/ 	.word	index@(_ZN2at6native29vectorized_elementwise_kernelILi4ENS0_13AUnaryFunctorIlllZZZNS0_19minimum_kernel_cudaERNS_18TensorIteratorBaseEENKUlvE_clEvENKUlvE2_clEvEUlllE_EESt5arrayIPcLm2EEEEviT0_T1_)
        /*2d8c*/ 	.word	0x00000000


	//----- nvinfo : EIATTR_MIN_STACK_SIZE
	.align		4
.L_1993:
        /*2d90*/ 	.byte	0x04, 0x12
        /*2d92*/ 	.short	(.L_1995 - .L_1994)
	.align		4
.L_1994:
        /*2d94*/ 	.word	index@(_ZN2at6native29vectorized_elementwise_kernelILi8ENS0_13AUnaryFunctorIlllZZZNS0_19minimum_kernel_cudaERNS_18TensorIteratorBaseEENKUlvE_clEvENKUlvE2_clEvEUlllE_EESt5arrayIPcLm2EEEEviT0_T1_)
        /*2d98*/ 	.word	0x00000000


	//----- nvinfo : EIATTR_MIN_STACK_SIZE
	.align		4
.L_1995:
        /*2d9c*/ 	.byte	0x04, 0x12
        /*2d9e*/ 	.short	(.L_1997 - .L_1996)
	.align		4
.L_1996:
        /*2da0*/ 	.word	index@(_ZN2at6native18elementwise_kernelILi128ELi4EZNS0_15gpu_kernel_implINS0_13BinaryFunctorIlllZZZNS0_19minimum_kernel_cudaERNS_18TensorIteratorBaseEENKUlvE_clEvENKUlvE2_clEvEUlllE_EEEEvS5_RKT_EUliE_EEviT1_)
        /*2da4*/ 	.word	0x00000000


	//----- nvinfo : EIATTR_MIN_STACK_SIZE
	.align		4
.L_1997:
        /*2da8*/ 	.byte	0x04, 0x12
        /*2daa*/ 	.short	(.L_1999 - .L_1998)
	.align		4
.L_1998:
        /*2dac*/ 	.word	index@(_ZN2at6native27unrolled_elementwise_kernelINS0_13BinaryFunctorIlllZZZNS0_19minimum_kernel_cudaERNS_18TensorIteratorBaseEENKUlvE_clEvENKUlvE2_clEvEUlllE_EESt5arrayIPcLm3EELi4E23TrivialOffsetCalculatorILi2EjESC_ILi1EjENS0_6memory12LoadWithCastILi2EEENSF_13StoreWithCastILi1EEEEEviT_T0_T2_T3_T4_T5_)
        /*2db0*/ 	.word	0x00000000


	//----- nvinfo : EIATTR_MIN_STACK_SIZE
	.align		4
.L_1999:
        /*2db4*/ 	.byte	0x04, 0x12
        /*2db6*/ 	.short	(.L_2001 - .L_2000)
	.align		4
.L_2000:
        /*2db8*/ 	.word	index@(_ZN2at6native18elementwise_kernelILi128ELi2EZNS0_22gpu_kernel_impl_nocastINS0_13BinaryFunctorIlllZZZNS0_19minimum_kernel_cudaERNS_18TensorIteratorBaseEENKUlvE_clEvENKUlvE2_clEvEUlllE_EEEEvS5_RKT_EUliE_EEviT1_)
        /*2dbc*/ 	.word	0x00000000


	//----- nvinfo : EIATTR_MIN_STACK_SIZE
	.align		4
.L_2001:
        /*2dc0*/ 	.byte	0x04, 0x12
        /*2dc2*/ 	.short	(.L_2003 - .L_2002)
	.align		4
.L_2002:
        /*2dc4*/ 	.word	index@(_ZN2at6native27unrolled_elementwise_kernelINS0_13BinaryFunctorIlllZZZNS0_19minimum_kernel_cudaERNS_18TensorIteratorBaseEENKUlvE_clEvENKUlvE2_clEvEUlllE_EESt5arrayIPcLm3EELi4E23TrivialOffsetCalculatorILi2EjESC_ILi1EjENS0_6memory15LoadWithoutCastENSF_16StoreWithoutCastEEEviT_T0_T2_T3_T4_T5_)
        /*2dc8*/ 	.word	0x00000000


	//----- nvinfo : EIATTR_MIN_STACK_SIZE
	.align		4
.L_2003:
        /*2dcc*/ 	.byte	0x04, 0x12
        /*2dce*/ 	.short	(.L_2005 - .L_2004)
	.align		4
.L_2004:
        /*2dd0*/ 	.word	index@(_ZN2at6native29vectorized_elementwise_kernelILi2ENS0_13BinaryFunctorIlllZZZNS0_19minimum_kernel_cudaERNS_18TensorIteratorBaseEENKUlvE_clEvENKUlvE2_clEvEUlllE_EESt5arrayIPcLm3EEEEviT0_T1_)
        /*2dd4*/ 	.word	0x00000000


	//----- nvinfo : EIATTR_MIN_STACK_SIZE
	.align		4
.L_2005:
        /*2dd8*/ 	.byte	0x04, 0x12
        /*2dda*/ 	.short	(.L_2007 - .L_2006)
	.align		4
.L_2006:
        /*2ddc*/ 	.word	index@(_ZN2at6native29vectorized_elementwise_kernelILi4ENS0_13BinaryFunctorIlllZZZNS0_19minimum_kernel_cudaERNS_18TensorIteratorBaseEENKUlvE_clEvENKUlvE2_clEvEUlllE_EESt5arrayIPcLm3EEEEviT0_T1_)
        /*2de0*/ 	.word	0x00000000


	//----- nvinfo : EIATTR_MIN_STACK_SIZE
	.align		4
.L_2007:
        /*2de4*/ 	.byte	0x04, 0x12
        /*2de6*/ 	.short	(.L_2009 - .L_2008)
	.align		4
.L_2008:
        /*2de8*/ 	.word	index@(_ZN2at6native29vectorized_elementwise_kernelILi8ENS0_13BinaryFunctorIlllZZZNS0_19minimum_kernel_cudaERNS_18TensorIteratorBaseEENKUlvE_clEvENKUlvE2_clEvEUlllE_EESt5arrayIPcLm3EEEEviT0_T1_)
        /*2dec*/ 	.word	0x00000000


	//----- nvinfo : EIATTR_MIN_STACK_SIZE
	.align		4
.L_2009:
        /*2df0*/ 	.byte	0x04, 0x12
        /*2df2*/ 	.short	(.L_2011 - .L_2010)
	.align		4
.L_2010:
        /*2df4*/ 	.word	index@(_ZN2at6native18elementwise_kernelILi128ELi4EZNS0_15gpu_kernel_implINS0_13AUnaryFunctorIiiiZZZNS0_19minimum_kernel_cudaERNS_18TensorIteratorBaseEENKUlvE_clEvENKUlvE1_clEvEUliiE_EEEEvS5_RKT_EUliE_EEviT1_)
        /*2df8*/ 	.word	0x00000000


	//----- nvinfo : EIATTR_MIN_STACK_SIZE
	.align		4
.L_2011:
        /*2dfc*/ 	.byte	0x04, 0x12
        /*2dfe*/ 	.short	(.L_2013 - .L_2012)
	.align		4
.L_2012:
        /*2e00*/ 	.word	index@(_ZN2at6native27unrolled_elementwise_kernelINS0_13AUnaryFunctorIiiiZZZNS0_19minimum_kernel_cudaERNS_18TensorIteratorBaseEENKUlvE_clEvENKUlvE1_clEvEUliiE_EESt5arrayIPcLm2EELi4E23TrivialOffsetCalculatorILi1EjESD_NS0_6memory12LoadWithCastILi1EEENSE_13StoreWithCastILi1EEEEEviT_T0_T2_T3_T4_T5_)
        /*2e04*/ 	.word	0x00000000


	//----- nvinfo : EIATTR_MIN_STACK_SIZE
	.align		4
.L_2013:
        /*2e08*/ 	.byte	0x04, 0x12
        /*2e0a*/ 	.short	(.L_2015 - .L_2014)
	.align		4
.L_2014:
        /*2e0c*/ 	.word	index@(_ZN2at6native18elementwise_kernelILi128ELi2EZNS0_22gpu_kernel_impl_nocastINS0_13AUnaryFunctorIiiiZZZNS0_19minimum_kernel_cudaERNS_18TensorIteratorBaseEENKUlvE_clEvENKUlvE1_clEvEUliiE_EEEEvS5_RKT_EUliE_EEviT1_)
        /*2e10*/ 	.word	0x00000000


	//----- nvinfo : EIATTR_MIN_STACK_SIZE
	.align		4
.L_2015:
        /*2e14*/ 	.byte	0x04, 0x12
        /*2e16*/ 	.short	(.L_2017 - .L_2016)
	.align		4
.L_2016:
        /*2e18*/ 	.word	index@(_ZN2at6native27unrolled_elementwise_kernelINS0_13AUnaryFunctorIiiiZZZNS0_19minimum_kernel_cudaERNS_18TensorIteratorBaseEENKUlvE_clEvENKUlvE1_clEvEUliiE_EESt5arrayIPcLm2EELi4E23TrivialOffsetCalculatorILi1EjESD_NS0_6memory15LoadWithoutCastENSE_16StoreWithoutCastEEEviT_T0_T2_T3_T4_T5_)
        /*2e1c*/ 	.word	0x00000000


	//----- nvinfo : EIATTR_MIN_STACK_SIZE
	.align		4
.L_2017:
        /*2e20*/ 	.byte	0x04, 0x12
        /*2e22*/ 	.short	(.L_2019 - .L_2018)
	.align		4
.L_2018:
        /*2e24*/ 	.word	index@(_ZN2at6native29vectorized_elementwise_kernelILi2ENS0_13AUnaryFunctorIiiiZZZNS0_19minimum_kernel_cudaERNS_18TensorIteratorBaseEENKUlvE_clEvENKUlvE1_clEvEUliiE_EESt5arrayIPcLm2EEEEviT0_T1_)
        /*2e28*/ 	.word	0x00000000


	//----- nvinfo : EIATTR_MIN_STACK_SIZE
	.align		4
.L_2019:
        /*2e2c*/ 	.byte	0x04, 0x12
        /*2e2e*/ 	.short	(.L_2021 - .L_2020)
	.align		4
.L_2020:
        /*2e30*/ 	.word	index@(_ZN2at6native29vectorized_elementwise_kernelILi4ENS0_13AUnaryFunctorIiiiZZZNS0_19minimum_kernel_cudaERNS_18TensorIteratorBaseEENKUlvE_clEvENKUlvE1_clEvEUliiE_EESt5arrayIPcLm2EEEEviT0_T1_)
        /*2e34*/ 	.word	0x00000000


	//----- nvinfo : EIATTR_MIN_STACK_SIZE
	.align		4
.L_2021:
        /*2e38*/ 	.byte	0x04, 0x12
        /*2e3a*/ 	.short	(.L_2023 - .L_2022)
	.align		4
.L_2022:
        /*2e3c*/ 	.word	index@(_ZN2at6native29vectorized_elementwise_kernelILi8ENS0_13AUnaryFunctorIiiiZZZNS0_19minimum_kernel_cudaERNS_18TensorIteratorBaseEENKUlvE_clEvENKUlvE1_clEvEUliiE_EESt5arrayIPcLm2EEEEviT0_T1_)
        /*2e40*/ 	.word	0x00000000


	//----- nvinfo : EIATTR_MIN_STACK_SIZE
	.align		4
.L_2023:
        /*2e44*/ 	.byte	0x04, 0x12
        /*2e46*/ 	.short	(.L_2025 - .L_2024)
	.align		4
.L_2024:
        /*2e48*/ 	.word	index@(_ZN2at6native18elementwise_kernelILi128ELi4EZNS0_15gpu_kernel_implINS0_13BinaryFunctorIiiiZZZNS0_19minimum_kernel_cudaERNS_18TensorIteratorBaseEENKUlvE_clEvENKUlvE1_clEvEUliiE_EEEEvS5_RKT_EUliE_EEviT1_)
        /*2e4c*/ 	.word	0x00000000


	//----- nvinfo : EIATTR_MIN_STACK_SIZE
	.align		4
.L_2025:
        /*2e50*/ 	.byte	0x04, 0x12
        /*2e52*/ 	.short	(.L_2027 - .L_2026)
	.align		4
.L_2026:
        /*2e54*/ 	.word	index@(_ZN2at6native27unrolled_elementwise_kernelINS0_13BinaryFunctorIiiiZZZNS0_19minimum_kernel_cudaERNS_18TensorIteratorBaseEENKUlvE_clEvENKUlvE1_clEvEUliiE_EESt5arrayIPcLm3EELi4E23TrivialOffsetCalculatorILi2EjESC_ILi1EjENS0_6memory12LoadWithCastILi2EEENSF_13StoreWithCastILi1EEEEEviT_T0_T2_T3_T4_T5_)
        /*2e58*/ 	.word	0x00000000


	//----- nvinfo : EIATTR_MIN_STACK_SIZE
	.align		4
.L_2027:
        /*2e5c*/ 	.byte	0x04, 0x12
        /*2e5e*/ 	.short	(.L_2029 - .L_2028)
	.align		4
.L_2028:
        /*2e60*/ 	.word	index@(_ZN2at6native18elementwise_kernelILi128ELi2EZNS0_22gpu_kernel_impl_nocastINS0_13BinaryFunctorIiiiZZZNS0_19minimum_kernel_cudaERNS_18TensorIteratorBaseEENKUlvE_clEvENKUlvE1_clEvEUliiE_EEEEvS5_RKT_EUliE_EEviT1_)
        /*2e64*/ 	.word	0x00000000


	//----- nvinfo : EIATTR_MIN_STACK_SIZE
	.align		4
.L_2029:
        /*2e68*/ 	.byte	0x04, 0x12
        /*2e6a*/ 	.short	(.L_2031 - .L_2030)
	.align		4
.L_2030:
        /*2e6c*/ 	.word	index@(_ZN2at6native27unrolled_elementwise_kernelINS0_13BinaryFunctorIiiiZZZNS0_19minimum_kernel_cudaERNS_18TensorIteratorBaseEENKUlvE_clEvENKUlvE1_clEvEUliiE_EESt5arrayIPcLm3EELi4E23TrivialOffsetCalculatorILi2EjESC_ILi1EjENS0_6memory15LoadWithoutCastENSF_16StoreWithoutCastEEEviT_T0_T2_T3_T4_T5_)
        /*2e70*/ 	.word	0x00000000


	//----- nvinfo : EIATTR_MIN_STACK_SIZE
	.align		4
.L_2031:
        /*2e74*/ 	.byte	0x04, 0x12
        /*2e76*/ 	.short	(.L_2033 - .L_2032)
	.align		4
.L_2032:
        /*2e78*/ 	.word	index@(_ZN2at6native29vectorized_elementwise_kernelILi2ENS0_13BinaryFunctorIiiiZZZNS0_19minimum_kernel_cudaERNS_18TensorIteratorBaseEENKUlvE_clEvENKUlvE1_clEvEUliiE_EESt5arrayIPcLm3EEEEviT0_T1_)
        /*2e7c*/ 	.word	0x00000000


	//----- nvinfo : EIATTR_MIN_STACK_SIZE
	.align		4
.L_2033:
        /*2e80*/ 	.byte	0x04, 0x12
        /*2e82*/ 	.short	(.L_2035 - .L_2034)
	.align		4
.L_2034:
        /*2e84*/ 	.word	index@(_ZN2at6native29vectorized_elementwise_kernelILi4ENS0_13BinaryFunctorIiiiZZZNS0_19minimum_kernel_cudaERNS_18TensorIteratorBaseEENKUlvE_clEvENKUlvE1_clEvEUliiE_EESt5arrayIPcLm3EEEEviT0_T1_)
        /*2e88*/ 	.word	0x00000000


	//----- nvinfo : EIATTR_MIN_STACK_SIZE
	.align		4
.L_2035:
        /*2e8c*/ 	.byte	0x04, 0x12
        /*2e8e*/ 	.short	(.L_2037 - .L_2036)
	.align		4
.L_2036:
        /*2e90*/ 	.word	index@(_ZN2at6native29vectorized_elementwise_kernelILi8ENS0_13BinaryFunctorIiiiZZZNS0_19minimum_kernel_cudaERNS_18TensorIteratorBaseEENKUlvE_clEvENKUlvE1_clEvEUliiE_EESt5arrayIPcLm3EEEEviT0_T1_)
        /*2e94*/ 	.word	0x00000000


	//----- nvinfo : EIATTR_MIN_STACK_SIZE
	.align		4
.L_2037:
        /*2e98*/ 	.byte	0x04, 0x12
        /*2e9a*/ 	.short	(.L_2039 - .L_2038)
	.align		4
.L_2038:
        /*2e9c*/ 	.word	index@(_ZN2at6native18elementwise_kernelILi128ELi4EZNS0_15gpu_kernel_implINS0_13AUnaryFunctorIaaaZZZNS0_19minimum_kernel_cudaERNS_18TensorIteratorBaseEENKUlvE_clEvENKUlvE0_clEvEUlaaE_EEEEvS5_RKT_EUliE_EEviT1_)
        /*2ea0*/ 	.word	0x00000000


	//----- nvinfo : EIATTR_MIN_STACK_SIZE
	.align		4
.L_2039:
        /*2ea4*/ 	.byte	0x04, 0x12
        /*2ea6*/ 	.short	(.L_2041 - .L_2040)
	.align		4
.L_2040:
        /*2ea8*/ 	.word	index@(_ZN2at6native27unrolled_elementwise_kernelINS0_13AUnaryFunctorIaaaZZZNS0_19minimum_kernel_cudaERNS_18TensorIteratorBaseEENKUlvE_clEvENKUlvE0_clEvEUlaaE_EESt5arrayIPcLm2EELi4E23TrivialOffsetCalculatorILi1EjESD_NS0_6memory12LoadWithCastILi1EEENSE_13StoreWithCastILi1EEEEEviT_T0_T2_T3_T4_T5_)
        /*2eac*/ 	.word	0x00000000


	//----- nvinfo : EIATTR_MIN_STACK_SIZE
	.align		4
.L_2041:
        /*2eb0*/ 	.byte	0x04, 0x12
        /*2eb2*/ 	.short	(.L_2043 - .L_2042)
	.align		4
.L_2042:
        /*2eb4*/ 	.word	index@(_ZN2at6native18elementwise_kernelILi128ELi4EZNS0_22gpu_kernel_impl_nocastINS0_13AUnaryFunctorIaaaZZZNS0_19minimum_kernel_cudaERNS_18TensorIteratorBaseEENKUlvE_clEvENKUlvE0_clEvEUlaaE_EEEEvS5_RKT_EUliE_EEviT1_)
        /*2eb8*/ 	.word	0x00000000


	//----- nvinfo : EIATTR_MIN_STACK_SIZE
	.align		4
.L_2043:
        /*2ebc*/ 	.byte	0x04, 0x12
        /*2ebe*/ 	.short	(.L_2045 - .L_2044)
	.align		4
.L_2044:
        /*2ec0*/ 	.word	index@(_ZN2at6native27unrolled_elementwise_kernelINS0_13AUnaryFunctorIaaaZZZNS0_19minimum_kernel_cudaERNS_18TensorIteratorBaseEENKUlvE_clEvENKUlvE0_clEvEUlaaE_EESt5arrayIPcLm2EELi4E23TrivialOffsetCalculatorILi1EjESD_NS0_6memory15LoadWithoutCastENSE_16StoreWithoutCastEEEviT_T0_T2_T3_T4_T5_)
        /*2ec4*/ 	.word	0x00000000


	//----- nvinfo : EIATTR_MIN_STACK_SIZE
	.align		4
.L_2045:
        /*2ec8*/ 	.byte	0x04, 0x12
        /*2eca*/ 	.short	(.L_2047 - .L_2046)
	.align		4
.L_2046:
        /*2ecc*/ 	.word	index@(_ZN2at6native29vectorized_elementwise_kernelILi2ENS0_13AUnaryFunctorIaaaZZZNS0_19minimum_kernel_cudaERNS_18TensorIteratorBaseEENKUlvE_clEvENKUlvE0_clEvEUlaaE_EESt5arrayIPcLm2EEEEviT0_T1_)
        /*2ed0*/ 	.word	0x00000000


	//----- nvinfo : EIATTR_MIN_STACK_SIZE
	.align		4
.L_2047:
        /*2ed4*/ 	.byte	0x04, 0x12
        /*2ed6*/ 	.short	(.L_2049 - .L_2048)
	.align		4
.L_2048:
        /*2ed8*/ 	.word	index@(_ZN2at6native29vectorized_elementwise_kernelILi4ENS0_13AUnaryFunctorIaaaZZZNS0_19minimum_kernel_cudaERNS_18TensorIteratorBaseEENKUlvE_clEvENKUlvE0_clEvEUlaaE_EESt5arrayIPcLm2EEEEviT0_T1_)
        /*2edc*/ 	.word	0x00000000


	//----- nvinfo : EIATTR_MIN_STACK_SIZE
	.align		4
.L_2049:
        /*2ee0*/ 	.byte	0x04, 0x12
        /*2ee2*/ 	.short	(.L_2051 - .L_2050)
	.align		4
.L_2050:
        /*2ee4*/ 	.word	index@(_ZN2at6native29vectorized_elementwise_kernelILi8ENS0_13AUnaryFunctorIaaaZZZNS0_19minimum_kernel_cudaERNS_18TensorIteratorBaseEENKUlvE_clEvENKUlvE0_clEvEUlaaE_EESt5arrayIPcLm2EEEEviT0_T1_)
        /*2ee8*/ 	.word	0x00000000


	//----- nvinfo : EIATTR_MIN_STACK_SIZE
	.align		4
.L_2051:
        /*2eec*/ 	.byte	0x04, 0x12
        /*2eee*/ 	.short	(.L_2053 - .L_2052)
	.align		4
.L_2052:
        /*2ef0*/ 	.word	index@(_ZN2at6native18elementwise_kernelILi128ELi4EZNS0_15gpu_kernel_implINS0_13BinaryFunctorIaaaZZZNS0_19minimum_kernel_cudaERNS_18TensorIteratorBaseEENKUlvE_clEvENKUlvE0_clEvEUlaaE_EEEEvS5_RKT_EUliE_EEviT1_)
        /*2ef4*/ 	.word	0x00000000


	//----- nvinfo : EIATTR_MIN_STACK_SIZE
	.align		4
.L_2053:
        /*2ef8*/ 	.byte	0x04, 0x12
        /*2efa*/ 	.short	(.L_2055 - .L_2054)
	.align		4
.L_2054:
        /*2efc*/ 	.word	index@(_ZN2at6native27unrolled_elementwise_kernelINS0_13BinaryFunctorIaaaZZZNS0_19minimum_kernel_cudaERNS_18TensorIteratorBaseEENKUlvE_clEvENKUlvE0_clEvEUlaaE_EESt5arrayIPcLm3EELi4E23TrivialOffsetCalculatorILi2EjESC_ILi1EjENS0_6memory12LoadWithCastILi2EEENSF_13StoreWithCastILi1EEEEEviT_T0_T2_T3_T4_T5_)
        /*2f00*/ 	.word	0x00000000


	//----- nvinfo : EIATTR_MIN_STACK_SIZE
	.align		4
.L_2055:
        /*2f04*/ 	.byte	0x04, 0x12
        /*2f06*/ 	.short	(.L_2057 - .L_2056)
	.align		4
.L_2056:
        /*2f08*/ 	.word	index@(_ZN2at6native18elementwise_kernelILi128ELi4EZNS0_22gpu_kernel_impl_nocastINS0_13BinaryFunctorIaaaZZZNS0_19minimum_kernel_cudaERNS_18TensorIteratorBaseEENKUlvE_clEvENKUlvE0_clEvEUlaaE_EEEEvS5_RKT_EUliE_EEviT1_)
        /*2f0c*/ 	.word	0x00000000


	//----- nvinfo : EIATTR_MIN_STACK_SIZE
	.align		4
.L_2057:
        /*2f10*/ 	.byte	0x04, 0x12
        /*2f12*/ 	.short	(.L_2059 - .L_2058)
	.align		4
.L_2058:
        /*2f14*/ 	.word	index@(_ZN2at6native27unrolled_elementwise_kernelINS0_13BinaryFunctorIaaaZZZNS0_19minimum_kernel_cudaERNS_18TensorIteratorBaseEENKUlvE_clEvENKUlvE0_clEvEUlaaE_EESt5arrayIPcLm3EELi4E23TrivialOffsetCalculatorILi2EjESC_ILi1EjENS0_6memory15LoadWithoutCastENSF_16StoreWithoutCastEEEviT_T0_T2_T3_T4_T5_)
        /*2f18*/ 	.word	0x00000000


	//----- nvinfo : EIATTR_MIN_STACK_SIZE
	.align		4
.L_2059:
        /*2f1c*/ 	.byte	0x04, 0x12
        /*2f1e*/ 	.short	(.L_2061 - .L_2060)
	.align		4
.L_2060:
        /*2f20*/ 	.word	index@(_ZN2at6native29vectorized_elementwise_kernelILi2ENS0_13BinaryFunctorIaaaZZZNS0_19minimum_kernel_cudaERNS_18TensorIteratorBaseEENKUlvE_clEvENKUlvE0_clEvEUlaaE_EESt5arrayIPcLm3EEEEviT0_T1_)
        /*2f24*/ 	.word	0x00000000


	//----- nvinfo : EIATTR_MIN_STACK_SIZE
	.align		4
.L_2061:
        /*2f28*/ 	.byte	0x04, 0x12
        /*2f2a*/ 	.short	(.L_2063 - .L_2062)
	.align		4
.L_2062:
        /*2f2c*/ 	.word	index@(_ZN2at6native29vectorized_elementwise_kernelILi4ENS0_13BinaryFunctorIaaaZZZNS0_19minimum_kernel_cudaERNS_18TensorIteratorBaseEENKUlvE_clEvENKUlvE0_clEvEUlaaE_EESt5arrayIPcLm3EEEEviT0_T1_)
        /*2f30*/ 	.word	0x00000000


	//----- nvinfo : EIATTR_MIN_STACK_SIZE
	.align		4
.L_2063:
        /*2f34*/ 	.byte	0x04, 0x12
        /*2f36*/ 	.short	(.L_2065 - .L_2064)
	.align		4
.L_2064:
        /*2f38*/ 	.word	index@(_ZN2at6native29vectorized_elementwise_kernelILi8ENS0_13BinaryFunctorIaaaZZZNS0_19minimum_kernel_cudaERNS_18TensorIteratorBaseEENKUlvE_clEvENKUlvE0_clEvEUlaaE_EESt5arrayIPcLm3EEEEviT0_T1_)
        /*2f3c*/ 	.word	0x00000000


	//----- nvinfo : EIATTR_MIN_STACK_SIZE
	.align		4
.L_2065:
        /*2f40*/ 	.byte	0x04, 0x12
        /*2f42*/ 	.short	(.L_2067 - .L_2066)
	.align		4
.L_2066:
        /*2f44*/ 	.word	index@(_ZN2at6native18elementwise_kernelILi128ELi4EZNS0_15gpu_kernel_implINS0_13AUnaryFunctorIhhhZZZNS0_19minimum_kernel_cudaERNS_18TensorIteratorBaseEENKUlvE_clEvENKUlvE_clEvEUlhhE_EEEEvS5_RKT_EUliE_EEviT1_)
        /*2f48*/ 	.word	0x00000000


	//----- nvinfo : EIATTR_MIN_STACK_SIZE
	.align		4
.L_2067:
        /*2f4c*/ 	.byte	0x04, 0x12
        /*2f4e*/ 	.short	(.L_2069 - .L_2068)
	.align		4
.L_2068:
        /*2f50*/ 	.word	index@(_ZN2at6native27unrolled_elementwise_kernelINS0_13AUnaryFunctorIhhhZZZNS0_19minimum_kernel_cudaERNS_18TensorIteratorBaseEENKUlvE_clEvENKUlvE_clEvEUlhhE_EESt5arrayIPcLm2EELi4E23TrivialOffsetCalculatorILi1EjESD_NS0_6memory12LoadWithCastILi1EEENSE_13StoreWithCastILi1EEEEEviT_T0_T2_T3_T4_T5_)
        /*2f54*/ 	.word	0x00000000


	//----- nvinfo : EIATTR_MIN_STACK_SIZE
	.align		4
.L_2069:
        /*2f58*/ 	.byte	0x04, 0x12
        /*2f5a*/ 	.short	(.L_2071 - .L_2070)
	.align		4
.L_2070:
        /*2f5c*/ 	.word	index@(_ZN2at6native18elementwise_kernelILi128ELi4EZNS0_22gpu_kernel_impl_nocastINS0_13AUnaryFunctorIhhhZZZNS0_19minimum_kernel_cudaERNS_18TensorIteratorBaseEENKUlvE_clEvENKUlvE_clEvEUlhhE_EEEEvS5_RKT_EUliE_EEviT1_)
        /*2f60*/ 	.word	0x00000000


	//----- nvinfo : EIATTR_MIN_STACK_SIZE
	.align		4
.L_2071:
        /*2f64*/ 	.byte	0x04, 0x12
        /*2f66*/ 	.short	(.L_2073 - .L_2072)
	.align		4
.L_2072:
        /*2f68*/ 	.word	index@(_ZN2at6native27unrolled_elementwise_kernelINS0_13AUnaryFunctorIhhhZZZNS0_19minimum_kernel_cudaERNS_18TensorIteratorBaseEENKUlvE_clEvENKUlvE_clEvEUlhhE_EESt5arrayIPcLm2EELi4E23TrivialOffsetCalculatorILi1EjESD_NS0_6memory15LoadWithoutCastENSE_16StoreWithoutCastEEEviT_T0_T2_T3_T4_T5_)
        /*2f6c*/ 	.word	0x00000000


	//----- nvinfo : EIATTR_MIN_STACK_SIZE
	.align		4
.L_2073:
        /*2f70*/ 	.byte	0x04, 0x12
        /*2f72*/ 	.short	(.L_2075 - .L_2074)
	.align		4
.L_2074:
        /*2f74*/ 	.word	index@(_ZN2at6native29vectorized_elementwise_kernelILi2ENS0_13AUnaryFunctorIhhhZZZNS0_19minimum_kernel_cudaERNS_18TensorIteratorBaseEENKUlvE_clEvENKUlvE_clEvEUlhhE_EESt5arrayIPcLm2EEEEviT0_T1_)
        /*2f78*/ 	.word	0x00000000


	//----- nvinfo : EIATTR_MIN_STACK_SIZE
	.align		4
.L_2075:
        /*2f7c*/ 	.byte	0x04, 0x12
        /*2f7e*/ 	.short	(.L_2077 - .L_2076)
	.align		4
.L_2076:
        /*2f80*/ 	.word	index@(_ZN2at6native29vectorized_elementwise_kernelILi4ENS0_13AUnaryFunctorIhhhZZZNS0_19minimum_kernel_cudaERNS_18TensorIteratorBaseEENKUlvE_clEvENKUlvE_clEvEUlhhE_EESt5arrayIPcLm2EEEEviT0_T1_)
        /*2f84*/ 	.word	0x00000000


	//----- nvinfo : EIATTR_MIN_STACK_SIZE
	.align		4
.L_2077:
        /*2f88*/ 	.byte	0x04, 0x12
        /*2f8a*/ 	.short	(.L_2079 - .L_2078)
	.align		4
.L_2078:
        /*2f8c*/ 	.word	index@(_ZN2at6native29vectorized_elementwise_kernelILi8ENS0_13AUnaryFunctorIhhhZZZNS0_19minimum_kernel_cudaERNS_18TensorIteratorBaseEENKUlvE_clEvENKUlvE_clEvEUlhhE_EESt5arrayIPcLm2EEEEviT0_T1_)
        /*2f90*/ 	.word	0x00000000


	//----- nvinfo : EIATTR_MIN_STACK_SIZE
	.align		4
.L_2079:
        /*2f94*/ 	.byte	0x04, 0x12
        /*2f96*/ 	.short	(.L_2081 - .L_2080)
	.align		4
.L_2080:
        /*2f98*/ 	.word	index@(_ZN2at6native18elementwise_kernelILi128ELi4EZNS0_15gpu_kernel_implINS0_13BinaryFunctorIhhhZZZNS0_19minimum_kernel_cudaERNS_18TensorIteratorBaseEENKUlvE_clEvENKUlvE_clEvEUlhhE_EEEEvS5_RKT_EUliE_EEviT1_)
        /*2f9c*/ 	.word	0x00000000


	//----- nvinfo : EIATTR_MIN_STACK_SIZE
	.align		4
.L_2081:
        /*2fa0*/ 	.byte	0x04, 0x12
        /*2fa2*/ 	.short	(.L_2083 - .L_2082)
	.align		4
.L_2082:
        /*2fa4*/ 	.word	index@(_ZN2at6native27unrolled_elementwise_kernelINS0_13BinaryFunctorIhhhZZZNS0_19minimum_kernel_cudaERNS_18TensorIteratorBaseEENKUlvE_clEvENKUlvE_clEvEUlhhE_EESt5arrayIPcLm3EELi4E23TrivialOffsetCalculatorILi2EjESC_ILi1EjENS0_6memory12LoadWithCastILi2EEENSF_13StoreWithCastILi1EEEEEviT_T0_T2_T3_T4_T5_)
        /*2fa8*/ 	.word	0x00000000


	//----- nvinfo : EIATTR_MIN_STACK_SIZE
	.align		4
.L_2083:
        /*2fac*/ 	.byte	0x04, 0x12
        /*2fae*/ 	.short	(.L_2085 - .L_2084)
	.align		4
.L_2084:
        /*2fb0*/ 	.word	index@(_ZN2at6native18elementwise_kernelILi128ELi4EZNS0_22gpu_kernel_impl_nocastINS0_13BinaryFunctorIhhhZZZNS0_19minimum_kernel_cudaERNS_18TensorIteratorBaseEENKUlvE_clEvENKUlvE_clEvEUlhhE_EEEEvS5_RKT_EUliE_EEviT1_)
        /*2fb4*/ 	.word	0x00000000


	//----- nvinfo : EIATTR_MIN_STACK_SIZE
	.align		4
.L_2085:
        /*2fb8*/ 	.byte	0x04, 0x12
        /*2fba*/ 	.short	(.L_2087 - .L_2086)
	.align		4
.L_2086:
        /*2fbc*/ 	.word	index@(_ZN2at6native27unrolled_elementwise_kernelINS0_13BinaryFunctorIhhhZZZNS0_19minimum_kernel_cudaERNS_18TensorIteratorBaseEENKUlvE_clEvENKUlvE_clEvEUlhhE_EESt5arrayIPcLm3EELi4E23TrivialOffsetCalculatorILi2EjESC_ILi1EjENS0_6memory15LoadWithoutCastENSF_16StoreWithoutCastEEEviT_T0_T2_T3_T4_T5_)
        /*2fc0*/ 	.word	0x00000000


	//----- nvinfo : EIATTR_MIN_STACK_SIZE
	.align		4
.L_2087:
        /*2fc4*/ 	.byte	0x04, 0x12
        /*2fc6*/ 	.short	(.L_2089 - .L_2088)
	.align		4
.L_2088:
        /*2fc8*/ 	.word	index@(_ZN2at6native29vectorized_elementwise_kernelILi2ENS0_13BinaryFunctorIhhhZZZNS0_19minimum_kernel_cudaERNS_18TensorIteratorBaseEENKUlvE_clEvENKUlvE_clEvEUlhhE_EESt5arrayIPcLm3EEEEviT0_T1_)
        /*2fcc*/ 	.word	0x00000000


	//----- nvinfo : EIATTR_MIN_STACK_SIZE
	.align		4
.L_2089:
        /*2fd0*/ 	.byte	0x04, 0x12
        /*2fd2*/ 	.short	(.L_2091 - .L_2090)
	.align		4
.L_2090:
        /*2fd4*/ 	.word	index@(_ZN2at6native29vectorized_elementwise_kernelILi4ENS0_13BinaryFunctorIhhhZZZNS0_19minimum_kernel_cudaERNS_18TensorIteratorBaseEENKUlvE_clEvENKUlvE_clEvEUlhhE_EESt5arrayIPcLm3EEEEviT0_T1_)
        /*2fd8*/ 	.word	0x00000000


	//----- nvinfo : EIATTR_MIN_STACK_SIZE
	.align		4
.L_2091:
        /*2fdc*/ 	.byte	0x04, 0x12
        /*2fde*/ 	.short	(.L_2093 - .L_2092)
	.align		4
.L_2092:
        /*2fe0*/ 	.word	index@(_ZN2at6native29vectorized_elementwise_kernelILi8ENS0_13BinaryFunctorIhhhZZZNS0_19minimum_kernel_cudaERNS_18TensorIteratorBaseEENKUlvE_clEvENKUlvE_clEvEUlhhE_EESt5arrayIPcLm3EEEEviT0_T1_)
        /*2fe4*/ 	.word	0x00000000


	//----- nvinfo : EIATTR_MIN_STACK_SIZE
	.align		4
.L_2093:
        /*2fe8*/ 	.byte	0x04, 0x12
        /*2fea*/ 	.short	(.L_2095 - .L_2094)
	.align		4
.L_2094:
        /*2fec*/ 	.word	index@(_ZN2at6native18elementwise_kernelILi128ELi4EZNS0_15gpu_kernel_implINS0_13AUnaryFunctorIbbbZNS0_19minimum_kernel_cudaERNS_18TensorIteratorBaseEEUlbbE_EEEEvS5_RKT_EUliE_EEviT1_)
        /*2ff0*/ 	.word	0x00000000


	//----- nvinfo : EIATTR_MIN_STACK_SIZE
	.align		4
.L_2095:
        /*2ff4*/ 	.byte	0x04, 0x12
        /*2ff6*/ 	.short	(.L_2097 - .L_2096)
	.align		4
.L_2096:
        /*2ff8*/ 	.word	index@(_ZN2at6native27unrolled_elementwise_kernelINS0_13AUnaryFunctorIbbbZNS0_19minimum_kernel_cudaERNS_18TensorIteratorBaseEEUlbbE_EESt5arrayIPcLm2EELi4E23TrivialOffsetCalculatorILi1EjESB_NS0_6memory12LoadWithCastILi1EEENSC_13StoreWithCastILi1EEEEEviT_T0_T2_T3_T4_T5_)
        /*2ffc*/ 	.word	0x00000000


	//----- nvinfo : EIATTR_MIN_STACK_SIZE
	.align		4
.L_2097:
        /*3000*/ 	.byte	0x04, 0x12
        /*3002*/ 	.short	(.L_2099 - .L_2098)
	.align		4
.L_2098:
        /*3004*/ 	.word	index@(_ZN2at6native18elementwise_kernelILi128ELi4EZNS0_22gpu_kernel_impl_nocastINS0_13AUnaryFunctorIbbbZNS0_19minimum_kernel_cudaERNS_18TensorIteratorBaseEEUlbbE_EEEEvS5_RKT_EUliE_EEviT1_)
        /*3008*/ 	.word	0x00000000


	//----- nvinfo : EIATTR_MIN_STACK_SIZE
	.align		4
.L_2099:
        /*300c*/ 	.byte	0x04, 0x12
        /*300e*/ 	.short	(.L_2101 - .L_2100)
	.align		4
.L_2100:
        /*3010*/ 	.word	index@(_ZN2at6native27unrolled_elementwise_kernelINS0_13AUnaryFunctorIbbbZNS0_19minimum_kernel_cudaERNS_18TensorIteratorBaseEEUlbbE_EESt5arrayIPcLm2EELi4E23TrivialOffsetCalculatorILi1EjESB_NS0_6memory15LoadWithoutCastENSC_16StoreWithoutCastEEEviT_T0_T2_T3_T4_T5_)
        /*3014*/ 	.word	0x00000000


	//----- nvinfo : EIATTR_MIN_STACK_SIZE
	.align		4
.L_2101:
        /*3018*/ 	.byte	0x04, 0x12
        /*301a*/ 	.short	(.L_2103 - .L_2102)
	.align		4
.L_2102:
        /*301c*/ 	.word	index@(_ZN2at6native29vectorized_elementwise_kernelILi2ENS0_13AUnaryFunctorIbbbZNS0_19minimum_kernel_cudaERNS_18TensorIteratorBaseEEUlbbE_EESt5arrayIPcLm2EEEEviT0_T1_)
        /*3020*/ 	.word	0x00000000


	//----- nvinfo : EIATTR_MIN_STACK_SIZE
	.align		4
.L_2103:
        /*3024*/ 	.byte	0x04, 0x12
        /*3026*/ 	.short	(.L_2105 - .L_2104)
	.align		4
.L_2104:
        /*3028*/ 	.word	index@(_ZN2at6native29vectorized_elementwise_kernelILi4ENS0_13AUnaryFunctorIbbbZNS0_19minimum_kernel_cudaERNS_18TensorIteratorBaseEEUlbbE_EESt5arrayIPcLm2EEEEviT0_T1_)
        /*302c*/ 	.word	0x00000000


	//----- nvinfo : EIATTR_MIN_STACK_SIZE
	.align		4
.L_2105:
        /*3030*/ 	.byte	0x04, 0x12
        /*3032*/ 	.short	(.L_2107 - .L_2106)
	.align		4
.L_2106:
        /*3034*/ 	.word	index@(_ZN2at6native29vectorized_elementwise_kernelILi8ENS0_13AUnaryFunctorIbbbZNS0_19minimum_kernel_cudaERNS_18TensorIteratorBaseEEUlbbE_EESt5arrayIPcLm2EEEEviT0_T1_)
        /*3038*/ 	.word	0x00000000


	//----- nvinfo : EIATTR_MIN_STACK_SIZE
	.align		4
.L_2107:
        /*303c*/ 	.byte	0x04, 0x12
        /*303e*/ 	.short	(.L_2109 - .L_2108)
	.align		4
.L_2108:
        /*3040*/ 	.word	index@(_ZN2at6native18elementwise_kernelILi128ELi4EZNS0_15gpu_kernel_implINS0_13BinaryFunctorIbbbZNS0_19minimum_kernel_cudaERNS_18TensorIteratorBaseEEUlbbE_EEEEvS5_RKT_EUliE_EEviT1_)
        /*3044*/ 	.word	0x00000000


	//----- nvinfo : EIATTR_MIN_STACK_SIZE
	.align		4
.L_2109:
        /*3048*/ 	.byte	0x04, 0x12
        /*304a*/ 	.short	(.L_2111 - .L_2110)
	.align		4
.L_2110:
        /*304c*/ 	.word	index@(_ZN2at6native27unrolled_elementwise_kernelINS0_13BinaryFunctorIbbbZNS0_19minimum_kernel_cudaERNS_18TensorIteratorBaseEEUlbbE_EESt5arrayIPcLm3EELi4E23TrivialOffsetCalculatorILi2EjESA_ILi1EjENS0_6memory12LoadWithCastILi2EEENSD_13StoreWithCastILi1EEEEEviT_T0_T2_T3_T4_T5_)
        /*3050*/ 	.word	0x00000000


	//----- nvinfo : EIATTR_MIN_STACK_SIZE
	.align		4
.L_2111:
        /*3054*/ 	.byte	0x04, 0x12
        /*3056*/ 	.short	(.L_2113 - .L_2112)
	.align		4
.L_2112:
        /*3058*/ 	.word	index@(_ZN2at6native18elementwise_kernelILi128ELi4EZNS0_22gpu_kernel_impl_nocastINS0_13BinaryFunctorIbbbZNS0_19minimum_kernel_cudaERNS_18TensorIteratorBaseEEUlbbE_EEEEvS5_RKT_EUliE_EEviT1_)
        /*305c*/ 	.word	0x00000000


	//----- nvinfo : EIATTR_MIN_STACK_SIZE
	.align		4
.L_2113:
        /*3060*/ 	.byte	0x04, 0x12
        /*3062*/ 	.short	(.L_2115 - .L_2114)
	.align		4
.L_2114:
        /*3064*/ 	.word	index@(_ZN2at6native27unrolled_elementwise_kernelINS0_13BinaryFunctorIbbbZNS0_19minimum_kernel_cudaERNS_18TensorIteratorBaseEEUlbbE_EESt5arrayIPcLm3EELi4E23TrivialOffsetCalculatorILi2EjESA_ILi1EjENS0_6memory15LoadWithoutCastENSD_16StoreWithoutCastEEEviT_T0_T2_T3_T4_T5_)
        /*3068*/ 	.word	0x00000000


	//----- nvinfo : EIATTR_MIN_STACK_SIZE
	.align		4
.L_2115:
        /*306c*/ 	.byte	0x04, 0x12
        /*306e*/ 	.short	(.L_2117 - .L_2116)
	.align		4
.L_2116:
        /*3070*/ 	.word	index@(_ZN2at6native29vectorized_elementwise_kernelILi2ENS0_13BinaryFunctorIbbbZNS0_19minimum_kernel_cudaERNS_18TensorIteratorBaseEEUlbbE_EESt5arrayIPcLm3EEEEviT0_T1_)
        /*3074*/ 	.word	0x00000000


	//----- nvinfo : EIATTR_MIN_STACK_SIZE
	.align		4
.L_2117:
        /*3078*/ 	.byte	0x04, 0x12
        /*307a*/ 	.short	(.L_2119 - .L_2118)
	.align		4
.L_2118:
        /*307c*/ 	.word	index@(_ZN2at6native29vectorized_elementwise_kernelILi4ENS0_13BinaryFunctorIbbbZNS0_19minimum_kernel_cudaERNS_18TensorIteratorBaseEEUlbbE_EESt5arrayIPcLm3EEEEviT0_T1_)
        /*3080*/ 	.word	0x00000000


	//----- nvinfo : EIATTR_MIN_STACK_SIZE
	.align		4
.L_2119:
        /*3084*/ 	.byte	0x04, 0x12
        /*3086*/ 	.short	(.L_2121 - .L_2120)
	.align		4
.L_2120:
        /*3088*/ 	.word	index@(_ZN2at6native29vectorized_elementwise_kernelILi8ENS0_13BinaryFunctorIbbbZNS0_19minimum_kernel_cudaERNS_18TensorIteratorBaseEEUlbbE_EESt5arrayIPcLm3EEEEviT0_T1_)
        /*308c*/ 	.word	0x00000000


	//----- nvinfo : EIATTR_MIN_STACK_SIZE
	.align		4
.L_2121:
        /*3090*/ 	.byte	0x04, 0x12
        /*3092*/ 	.short	(.L_2123 - .L_2122)
	.align		4
.L_2122:
        /*3094*/ 	.word	index@(_ZN2at6native18elementwise_kernelILi128ELi4EZNS0_15gpu_kernel_implINS0_13AUnaryFunctorIN3c108BFloat16ES5_S5_ZZZNS0_19maximum_kernel_cudaERNS_18TensorIteratorBaseEENKUlvE0_clEvENKUlvE2_clEvEUlS5_S5_E_EEEEvS7_RKT_EUliE_EEviT1_)
        /*3098*/ 	.word	0x00000000


	//----- nvinfo : EIATTR_MIN_STACK_SIZE
	.align		4
.L_2123:
        /*309c*/ 	.byte	0x04, 0x12
        /*309e*/ 	.short	(.L_2125 - .L_2124)
	.align		4
.L_2124:
        /*30a0*/ 	.word	index@(_ZN2at6native27unrolled_elementwise_kernelINS0_13AUnaryFunctorIN3c108BFloat16ES4_S4_ZZZNS0_19maximum_kernel_cudaERNS_18TensorIteratorBaseEENKUlvE0_clEvENKUlvE2_clEvEUlS4_S4_E_EESt5arrayIPcLm2EELi4E23TrivialOffsetCalculatorILi1EjESF_NS0_6memory12LoadWithCastILi1EEENSG_13StoreWithCastILi1EEEEEviT_T0_T2_T3_T4_T5_)
        /*30a4*/ 	.word	0x00000000


	//----- nvinfo : EIATTR_MIN_STACK_SIZE
	.align		4
.L_2125:
        /*30a8*/ 	.byte	0x04, 0x12
        /*30aa*/ 	.short	(.L_2127 - .L_2126)
	.align		4
.L_2126:
        /*30ac*/ 	.word	index@(_ZN2at6native18elementwise_kernelILi128ELi4EZNS0_22gpu_kernel_impl_nocastINS0_13AUnaryFunctorIN3c108BFloat16ES5_S5_ZZZNS0_19maximum_kernel_cudaERNS_18TensorIteratorBaseEENKUlvE0_clEvENKUlvE2_clEvEUlS5_S5_E_EEEEvS7_RKT_EUliE_EEviT1_)
        /*30b0*/ 	.word	0x00000000


	//----- nvinfo : EIATTR_MIN_STACK_SIZE
	.align		4
.L_2127:
        /*30b4*/ 	.byte	0x04, 0x12
        /*30b6*/ 	.short	(.L_2129 - .L_2128)
	.align		4
.L_2128:
        /*30b8*/ 	.word	index@(_ZN2at6native27unrolled_elementwise_kernelINS0_13AUnaryFunctorIN3c108BFloat16ES4_S4_ZZZNS0_19maximum_kernel_cudaERNS_18TensorIteratorBaseEENKUlvE0_clEvENKUlvE2_clEvEUlS4_S4_E_EESt5arrayIPcLm2EELi4E23TrivialOffsetCalculatorILi1EjESF_NS0_6memory15LoadWithoutCastENSG_16StoreWithoutCastEEEviT_T0_T2_T3_T4_T5_)
        /*30bc*/ 	.word	0x00000000


	//----- nvinfo : EIATTR_MIN_STACK_SIZE
	.align		4
.L_2129:
        /*30c0*/ 	.byte	0x04, 0x12
        /*30c2*/ 	.short	(.L_2131 - .L_2130)
	.align		4
.L_2130:
        /*30c4*/ 	.word	index@(_ZN2at6native29vectorized_elementwise_kernelILi2ENS0_13AUnaryFunctorIN3c108BFloat16ES4_S4_ZZZNS0_19maximum_kernel_cudaERNS_18TensorIteratorBaseEENKUlvE0_clEvENKUlvE2_clEvEUlS4_S4_E_EESt5arrayIPcLm2EEEEviT0_T1_)
        /*30c8*/ 	.word	0x00000000


	//----- nvinfo : EIATTR_MIN_STACK_SIZE
	.align		4
.L_2131:
        /*30cc*/ 	.byte	0x04, 0x12
        /*30ce*/ 	.short	(.L_2133 - .L_2132)
	.align		4
.L_2132:
        /*30d0*/ 	.word	index@(_ZN2at6native29vectorized_elementwise_kernelILi4ENS0_13AUnaryFunctorIN3c108BFloat16ES4_S4_ZZZNS0_19maximum_kernel_cudaERNS_18TensorIteratorBaseEENKUlvE0_clEvENKUlvE2_clEvEUlS4_S4_E_EESt5arrayIPcLm2EEEEviT0_T1_)
        /*30d4*/ 	.word	0x00000000


	//----- nvinfo : EIATTR_MIN_STACK_SIZE
	.align		4
.L_2133:
        /*30d8*/ 	.byte	0x04, 0x12
        /*30da*/ 	.short	(.L_2135 - .L_2134)
	.align		4
.L_2134:
        /*30dc*/ 	.word	index@(_ZN2at6native29vectorized_elementwise_kernelILi8ENS0_13AUnaryFunctorIN3c108BFloat16ES4_S4_ZZZNS0_19maximum_kernel_cudaERNS_18TensorIteratorBaseEENKUlvE0_clEvENKUlvE2_clEvEUlS4_S4_E_EESt5arrayIPcLm2EEEEviT0_T1_)
        /*30e0*/ 	.word	0x00000000


	//----- nvinfo : EIATTR_MIN_STACK_SIZE
	.align		4
.L_2135:
        /*30e4*/ 	.byte	0x04, 0x12
        /*30e6*/ 	.short	(.L_2137 - .L_2136)
	.align		4
.L_2136:
        /*30e8*/ 	.word	index@(_ZN2at6native18elementwise_kernelILi128ELi4EZNS0_15gpu_kernel_implINS0_13BinaryFunctorIN3c108BFloat16ES5_S5_ZZZNS0_19maximum_kernel_cudaERNS_18TensorIteratorBaseEENKUlvE0_clEvENKUlvE2_clEvEUlS5_S5_E_EEEEvS7_RKT_EUliE_EEviT1_)
        /*30ec*/ 	.word	0x00000000


	//----- nvinfo : EIATTR_MIN_STACK_SIZE
	.align		4
.L_2137:
        /*30f0*/ 	.byte	0x04, 0x12
        /*30f2*/ 	.short	(.L_2139 - .L_2138)
	.align		4
.L_2138:
        /*30f4*/ 	.word	index@(_ZN2at6native27unrolled_elementwise_kernelINS0_13BinaryFunctorIN3c108BFloat16ES4_S4_ZZZNS0_19maximum_kernel_cudaERNS_18TensorIteratorBaseEENKUlvE0_clEvENKUlvE2_clEvEUlS4_S4_E_EESt5arrayIPcLm3EELi4E23TrivialOffsetCalculatorILi2EjESE_ILi1EjENS0_6memory12LoadWithCastILi2EEENSH_13StoreWithCastILi1EEEEEviT_T0_T2_T3_T4_T5_)
        /*30f8*/ 	.word	0x00000000


	//----- nvinfo : EIATTR_MIN_STACK_SIZE
	.align		4
.L_2139:
        /*30fc*/ 	.byte	0x04, 0x12
        /*30fe*/ 	.short	(.L_2141 - .L_2140)
	.align		4
.L_2140:
        /*3100*/ 	.word	index@(_ZN2at6native18elementwise_kernelILi128ELi4EZNS0_22gpu_kernel_impl_nocastINS0_13BinaryFunctorIN3c108BFloat16ES5_S5_ZZZNS0_19maximum_kernel_cudaERNS_18TensorIteratorBaseEENKUlvE0_clEvENKUlvE2_clEvEUlS5_S5_E_EEEEvS7_RKT_EUliE_EEviT1_)
        /*3104*/ 	.word	0x00000000


	//----- nvinfo : EIATTR_MIN_STACK_SIZE
	.align		4
.L_2141:
        /*3108*/ 	.byte	0x04, 0x12
        /*310a*/ 	.short	(.L_2143 - .L_2142)
	.align		4
.L_2142:
        /*310c*/ 	.word	index@(_ZN2at6native27unrolled_elementwise_kernelINS0_13BinaryFunctorIN3c108BFloat16ES4_S4_ZZZNS0_19maximum_kernel_cudaERNS_18TensorIteratorBaseEENKUlvE0_clEvENKUlvE2_clEvEUlS4_S4_E_EESt5arrayIPcLm3EELi4E23TrivialOffsetCalculatorILi2EjESE_ILi1EjENS0_6memory15LoadWithoutCastENSH_16StoreWithoutCastEEEviT_T0_T2_T3_T4_T5_)
        /*3110*/ 	.word	0x00000000


	//----- nvinfo : EIATTR_MIN_STACK_SIZE
	.align		4
.L_2143:
        /*3114*/ 	.byte	0x04, 0x12
        /*3116*/ 	.short	(.L_2145 - .L_2144)
	.align		4
.L_2144:
        /*3118*/ 	.word	index@(_ZN2at6native29vectorized_elementwise_kernelILi2ENS0_13BinaryFunctorIN3c108BFloat16ES4_S4_ZZZNS0_19maximum_kernel_cudaERNS_18TensorIteratorBaseEENKUlvE0_clEvENKUlvE2_clEvEUlS4_S4_E_EESt5arrayIPcLm3EEEEviT0_T1_)
        /*311c*/ 	.word	0x00000000


	//----- nvinfo : EIATTR_MIN_STACK_SIZE
	.align		4
.L_2145:
        /*3120*/ 	.byte	0x04, 0x12
        /*3122*/ 	.short	(.L_2147 - .L_2146)
	.align		4
.L_2146:
        /*3124*/ 	.word	index@(_ZN2at6native29vectorized_elementwise_kernelILi4ENS0_13BinaryFunctorIN3c108BFloat16ES4_S4_ZZZNS0_19maximum_kernel_cudaERNS_18TensorIteratorBaseEENKUlvE0_clEvENKUlvE2_clEvEUlS4_S4_E_EESt5arrayIPcLm3EEEEviT0_T1_)
        /*3128*/ 	.word	0x00000000


	//----- nvinfo : EIATTR_MIN_STACK_SIZE
	.align		4
.L_2147:
        /*312c*/ 	.byte	0x04, 0x12
        /*312e*/ 	.short	(.L_2149 - .L_2148)
	.align		4
.L_2148:
        /*3130*/ 	.word	index@(_ZN2at6native29vectorized_elementwise_kernelILi8ENS0_13BinaryFunctorIN3c108BFloat16ES4_S4_ZZZNS0_19maximum_kernel_cudaERNS_18TensorIteratorBaseEENKUlvE0_clEvENKUlvE2_clEvEUlS4_S4_E_EESt5arrayIPcLm3EEEEviT0_T1_)
        /*3134*/ 	.word	0x00000000


	//----- nvinfo : EIATTR_MIN_STACK_SIZE
	.align		4
.L_2149:
        /*3138*/ 	.byte	0x04, 0x12
        /*313a*/ 	.short	(.L_2151 - .L_2150)
	.align		4
.L_2150:
        /*313c*/ 	.word	index@(_ZN2at6native18elementwise_kernelILi128ELi4EZNS0_15gpu_kernel_implINS0_13AUnaryFunctorIN3c104HalfES5_S5_ZZZNS0_19maximum_kernel_cudaERNS_18TensorIteratorBaseEENKUlvE0_clEvENKUlvE1_clEvEUlS5_S5_E_EEEEvS7_RKT_EUliE_EEviT1_)
        /*3140*/ 	.word	0x00000000


	//----- nvinfo : EIATTR_MIN_STACK_SIZE
	.align		4
.L_2151:
        /*3144*/ 	.byte	0x04, 0x12
        /*3146*/ 	.short	(.L_2153 - .L_2152)
	.align		4
.L_2152:
        /*3148*/ 	.word	index@(_ZN2at6native27unrolled_elementwise_kernelINS0_13AUnaryFunctorIN3c104HalfES4_S4_ZZZNS0_19maximum_kernel_cudaERNS_18TensorIteratorBaseEENKUlvE0_clEvENKUlvE1_clEvEUlS4_S4_E_EESt5arrayIPcLm2EELi4E23TrivialOffsetCalculatorILi1EjESF_NS0_6memory12LoadWithCastILi1EEENSG_13StoreWithCastILi1EEEEEviT_T0_T2_T3_T4_T5_)
        /*314c*/ 	.word	0x00000000


	//----- nvinfo : EIATTR_MIN_STACK_SIZE
	.align		4
.L_2153:
        /*3150*/ 	.byte	0x04, 0x12
        /*3152*/ 	.short	(.L_2155 - .L_2154)
	.align		4
.L_2154:
        /*3154*/ 	.word	index@(_ZN2at6native18elementwise_kernelILi128ELi4EZNS0_22gpu_kernel_impl_nocastINS0_13AUnaryFunctorIN3c104HalfES5_S5_ZZZNS0_19maximum_kernel_cudaERNS_18TensorIteratorBaseEENKUlvE0_clEvENKUlvE1_clEvEUlS5_S5_E_EEEEvS7_RKT_EUliE_EEviT1_)
        /*3158*/ 	.word	0x00000000


	//----- nvinfo : EIATTR_MIN_STACK_SIZE
	.align		4
.L_2155:
        /*315c*/ 	.byte	0x04, 0x12
        /*315e*/ 	.short	(.L_2157 - .L_2156)
	.align		4
.L_2156:
        /*3160*/ 	.word	index@(_ZN2at6native27unrolled_elementwise_kernelINS0_13AUnaryFunctorIN3c104HalfES4_S4_ZZZNS0_19maximum_kernel_cudaERNS_18TensorIteratorBaseEENKUlvE0_clEvENKUlvE1_clEvEUlS4_S4_E_EESt5arrayIPcLm2EELi4E23TrivialOffsetCalculatorILi1EjESF_NS0_6memory15LoadWithoutCastENSG_16StoreWithoutCastEEEviT_T0_T2_T3_T4_T5_)
        /*3164*/ 	.word	0x00000000


	//----- nvinfo : EIATTR_MIN_STACK_SIZE
	.align		4
.L_2157:
        /*3168*/ 	.byte	0x04, 0x12
        /*316a*/ 	.short	(.L_2159 - .L_2158)
	.align		4
.L_2158:
        /*316c*/ 	.word	index@(_ZN2at6native29vectorized_elementwise_kernelILi2ENS0_13AUnaryFunctorIN3c104HalfES4_S4_ZZZNS0_19maximum_kernel_cudaERNS_18TensorIteratorBaseEENKUlvE0_clEvENKUlvE1_clEvEUlS4_S4_E_EESt5arrayIPcLm2EEEEviT0_T1_)
        /*3170*/ 	.word	0x00000000


	//----- nvinfo : EIATTR_MIN_STACK_SIZE
	.align		4
.L_2159:
        /*3174*/ 	.byte	0x04, 0x12
        /*3176*/ 	.short	(.L_2161 - .L_2160)
	.align		4
.L_2160:
        /*3178*/ 	.word	index@(_ZN2at6native29vectorized_elementwise_kernelILi4ENS0_13AUnaryFunctorIN3c104HalfES4_S4_ZZZNS0_19maximum_kernel_cudaERNS_18TensorIteratorBaseEENKUlvE0_clEvENKUlvE1_clEvEUlS4_S4_E_EESt5arrayIPcLm2EEEEviT0_T1_)
        /*317c*/ 	.word	0x00000000


	//----- nvinfo : EIATTR_MIN_STACK_SIZE
	.align		4
.L_2161:
        /*3180*/ 	.byte	0x04, 0x12
        /*3182*/ 	.short	(.L_2163 - .L_2162)
	.align		4
.L_2162:
        /*3184*/ 	.word	index@(_ZN2at6native29vectorized_elementwise_kernelILi8ENS0_13AUnaryFunctorIN3c104HalfES4_S4_ZZZNS0_19maximum_kernel_cudaERNS_18TensorIteratorBaseEENKUlvE0_clEvENKUlvE1_clEvEUlS4_S4_E_EESt5arrayIPcLm2EEEEviT0_T1_)
        /*3188*/ 	.word	0x00000000


	//----- nvinfo : EIATTR_MIN_STACK_SIZE
	.align		4
.L_2163:
        /*318c*/ 	.byte	0x04, 0x12
        /*318e*/ 	.short	(.L_2165 - .L_2164)
	.align		4
.L_2164:
        /*3190*/ 	.word	index@(_ZN2at6native18elementwise_kernelILi128ELi4EZNS0_15gpu_kernel_implINS0_13BinaryFunctorIN3c104HalfES5_S5_ZZZNS0_19maximum_kernel_cudaERNS_18TensorIteratorBaseEENKUlvE0_clEvENKUlvE1_clEvEUlS5_S5_E_EEEEvS7_RKT_EUliE_EEviT1_)
        /*3194*/ 	.word	0x00000000


	//----- nvinfo : EIATTR_MIN_STACK_SIZE
	.align		4
.L_2165:
        /*3198*/ 	.byte	0x04, 0x12
        /*319a*/ 	.short	(.L_2167 - .L_2166)
	.align		4
.L_2166:
        /*319c*/ 	.word	index@(_ZN2at6native27unrolled_elementwise_kernelINS0_13BinaryFunctorIN3c104HalfES4_S4_ZZZNS0_19maximum_kernel_cudaERNS_18TensorIteratorBaseEENKUlvE0_clEvENKUlvE1_clEvEUlS4_S4_E_EESt5arrayIPcLm3EELi4E23TrivialOffsetCalculatorILi2EjESE_ILi1EjENS0_6memory12LoadWithCastILi2EEENSH_13StoreWithCastILi1EEEEEviT_T0_T2_T3_T4_T5_)
        /*31a0*/ 	.word	0x00000000


	//----- nvinfo : EIATTR_MIN_STACK_SIZE
	.align		4
.L_2167:
        /*31a4*/ 	.byte	0x04, 0x12
        /*31a6*/ 	.short	(.L_2169 - .L_2168)
	.align		4
.L_2168:
        /*31a8*/ 	.word	index@(_ZN2at6native18elementwise_kernelILi128ELi4EZNS0_22gpu_kernel_impl_nocastINS0_13BinaryFunctorIN3c104HalfES5_S5_ZZZNS0_19maximum_kernel_cudaERNS_18TensorIteratorBaseEENKUlvE0_clEvENKUlvE1_clEvEUlS5_S5_E_EEEEvS7_RKT_EUliE_EEviT1_)
        /*31ac*/ 	.word	0x00000000


	//----- nvinfo : EIATTR_MIN_STACK_SIZE
	.align		4
.L_2169:
        /*31b0*/ 	.byte	0x04, 0x12
        /*31b2*/ 	.short	(.L_2171 - .L_2170)
	.align		4
.L_2170:
        /*31b4*/ 	.word	index@(_ZN2at6native27unrolled_elementwise_kernelINS0_13BinaryFunctorIN3c104HalfES4_S4_ZZZNS0_19maximum_kernel_cudaERNS_18TensorIteratorBaseEENKUlvE0_clEvENKUlvE1_clEvEUlS4_S4_E_EESt5arrayIPcLm3EELi4E23TrivialOffsetCalculatorILi2EjESE_ILi1EjENS0_6memory15LoadWithoutCastENSH_16StoreWithoutCastEEEviT_T0_T2_T3_T4_T5_)
        /*31b8*/ 	.word	0x00000000


	//----- nvinfo : EIATTR_MIN_STACK_SIZE
	.align		4
.L_2171:
        /*31bc*/ 	.byte	0x04, 0x12
        /*31be*/ 	.short	(.L_2173 - .L_2172)
	.align		4
.L_2172:
        /*31c0*/ 	.word	index@(_ZN2at6native29vectorized_elementwise_kernelILi2ENS0_13BinaryFunctorIN3c104HalfES4_S4_ZZZNS0_19maximum_kernel_cudaERNS_18TensorIteratorBaseEENKUlvE0_clEvENKUlvE1_clEvEUlS4_S4_E_EESt5arrayIPcLm3EEEEviT0_T1_)
        /*31c4*/ 	.word	0x00000000


	//----- nvinfo : EIATTR_MIN_STACK_SIZE
	.align		4
.L_2173:
        /*31c8*/ 	.byte	0x04, 0x12
        /*31ca*/ 	.short	(.L_2175 - .L_2174)
	.align		4
.L_2174:
        /*31cc*/ 	.word	index@(_ZN2at6native29vectorized_elementwise_kernelILi4ENS0_13BinaryFunctorIN3c104HalfES4_S4_ZZZNS0_19maximum_kernel_cudaERNS_18TensorIteratorBaseEENKUlvE0_clEvENKUlvE1_clEvEUlS4_S4_E_EESt5arrayIPcLm3EEEEviT0_T1_)
        /*31d0*/ 	.word	0x00000000


	//----- nvinfo : EIATTR_MIN_STACK_SIZE
	.align		4
.L_2175:
        /*31d4*/ 	.byte	0x04, 0x12
        /*31d6*/ 	.short	(.L_2177 - .L_2176)
	.align		4
.L_2176:
        /*31d8*/ 	.word	index@(_ZN2at6native29vectorized_elementwise_kernelILi8ENS0_13BinaryFunctorIN3c104HalfES4_S4_ZZZNS0_19maximum_kernel_cudaERNS_18TensorIteratorBaseEENKUlvE0_clEvENKUlvE1_clEvEUlS4_S4_E_EESt5arrayIPcLm3EEEEviT0_T1_)
        /*31dc*/ 	.word	0x00000000


	//----- nvinfo : EIATTR_MIN_STACK_SIZE
	.align		4
.L_2177:
        /*31e0*/ 	.byte	0x04, 0x12
        /*31e2*/ 	.short	(.L_2179 - .L_2178)
	.align		4
.L_2178:
        /*31e4*/ 	.word	index@(_ZN2at6native18elementwise_kernelILi128ELi4EZNS0_15gpu_kernel_implINS0_13AUnaryFunctorIfffZZZNS0_19maximum_kernel_cudaERNS_18TensorIteratorBaseEENKUlvE0_clEvENKUlvE0_clEvEUlffE_EEEEvS5_RKT_EUliE_EEviT1_)
        /*31e8*/ 	.word	0x00000000


	//----- nvinfo : EIATTR_MIN_STACK_SIZE
	.align		4
.L_2179:
        /*31ec*/ 	.byte	0x04, 0x12
        /*31ee*/ 	.short	(.L_2181 - .L_2180)
	.align		4
.L_2180:
        /*31f0*/ 	.word	index@(_ZN2at6native27unrolled_elementwise_kernelINS0_13AUnaryFunctorIfffZZZNS0_19maximum_kernel_cudaERNS_18TensorIteratorBaseEENKUlvE0_clEvENKUlvE0_clEvEUlffE_EESt5arrayIPcLm2EELi4E23TrivialOffsetCalculatorILi1EjESD_NS0_6memory12LoadWithCastILi1EEENSE_13StoreWithCastILi1EEEEEviT_T0_T2_T3_T4_T5_)
        /*31f4*/ 	.word	0x00000000


	//----- nvinfo : EIATTR_MIN_STACK_SIZE
	.align		4
.L_2181:
        /*31f8*/ 	.byte	0x04, 0x12
        /*31fa*/ 	.short	(.L_2183 - .L_2182)
	.align		4
.L_2182:
        /*31fc*/ 	.word	index@(_ZN2at6native18elementwise_kernelILi128ELi2EZNS0_22gpu_kernel_impl_nocastINS0_13AUnaryFunctorIfffZZZNS0_19maximum_kernel_cudaERNS_18TensorIteratorBaseEENKUlvE0_clEvENKUlvE0_clEvEUlffE_EEEEvS5_RKT_EUliE_EEviT1_)
        /*3200*/ 	.word	0x00000000


	//----- nvinfo : EIATTR_MIN_STACK_SIZE
	.align		4
.L_2183:
        /*3204*/ 	.byte	0x04, 0x12
        /*3206*/ 	.short	(.L_2185 - .L_2184)
	.align		4
.L_2184:
        /*3208*/ 	.word	index@(_ZN2at6native27unrolled_elementwise_kernelINS0_13AUnaryFunctorIfffZZZNS0_19maximum_kernel_cudaERNS_18TensorIteratorBaseEENKUlvE0_clEvENKUlvE0_clEvEUlffE_EESt5arrayIPcLm2EELi4E23TrivialOffsetCalculatorILi1EjESD_NS0_6memory15LoadWithoutCastENSE_16StoreWithoutCastEEEviT_T0_T2_T3_T4_T5_)
        /*320c*/ 	.word	0x00000000


	//----- nvinfo : EIATTR_MIN_STACK_SIZE
	.align		4
.L_2185:
        /*3210*/ 	.byte	0x04, 0x12
        /*3212*/ 	.short	(.L_2187 - .L_2186)
	.align		4
.L_2186:
        /*3214*/ 	.word	index@(_ZN2at6native29vectorized_elementwise_kernelILi2ENS0_13AUnaryFunctorIfffZZZNS0_19maximum_kernel_cudaERNS_18TensorIteratorBaseEENKUlvE0_clEvENKUlvE0_clEvEUlffE_EESt5arrayIPcLm2EEEEviT0_T1_)
        /*3218*/ 	.word	0x00000000


	//----- nvinfo : EIATTR_MIN_STACK_SIZE
	.align		4
.L_2187:
        /*321c*/ 	.byte	0x04, 0x12
        /*321e*/ 	.short	(.L_2189 - .L_2188)
	.align		4
.L_2188:
        /*3220*/ 	.word	index@(_ZN2at6native29vectorized_elementwise_kernelILi4ENS0_13AUnaryFunctorIfffZZZNS0_19maximum_kernel_cudaERNS_18TensorIteratorBaseEENKUlvE0_clEvENKUlvE0_clEvEUlffE_EESt5arrayIPcLm2EEEEviT0_T1_)
        /*3224*/ 	.word	0x00000000


	//----- nvinfo : EIATTR_MIN_STACK_SIZE
	.align		4
.L_2189:
        /*3228*/ 	.byte	0x04, 0x12
        /*322a*/ 	.short	(.L_2191 - .L_2190)
	.align		4
.L_2190:
        /*322c*/ 	.word	index@(_ZN2at6native29vectorized_elementwise_kernelILi8ENS0_13AUnaryFunctorIfffZZZNS0_19maximum_kernel_cudaERNS_18TensorIteratorBaseEENKUlvE0_clEvENKUlvE0_clEvEUlffE_EESt5arrayIPcLm2EEEEviT0_T1_)
        /*3230*/ 	.word	0x00000000


	//----- nvinfo : EIATTR_MIN_STACK_SIZE
	.align		4
.L_2191:
        /*3234*/ 	.byte	0x04, 0x12
        /*3236*/ 	.short	(.L_2193 - .L_2192)
	.align		4
.L_2192:
        /*3238*/ 	.word	index@(_ZN2at6native18elementwise_kernelILi128ELi4EZNS0_15gpu_kernel_implINS0_13BinaryFunctorIfffZZZNS0_19maximum_kernel_cudaERNS_18TensorIteratorBaseEENKUlvE0_clEvENKUlvE0_clEvEUlffE_EEEEvS5_RKT_EUliE_EEviT1_)
        /*323c*/ 	.word	0x00000000


	//----- nvinfo : EIATTR_MIN_STACK_SIZE
	.align		4
.L_2193:
        /*3240*/ 	.byte	0x04, 0x12
        /*3242*/ 	.short	(.L_2195 - .L_2194)
	.align		4
.L_2194:
        /*3244*/ 	.word	index@(_ZN2at6native27unrolled_elementwise_kernelINS0_13BinaryFunctorIfffZZZNS0_19maximum_kernel_cudaERNS_18TensorIteratorBaseEENKUlvE0_clEvENKUlvE0_clEvEUlffE_EESt5arrayIPcLm3EELi4E23TrivialOffsetCalculatorILi2EjESC_ILi1EjENS0_6memory12LoadWithCastILi2EEENSF_13StoreWithCastILi1EEEEEviT_T0_T2_T3_T4_T5_)
        /*3248*/ 	.word	0x00000000


	//----- nvinfo : EIATTR_MIN_STACK_SIZE
	.align		4
.L_2195:
        /*324c*/ 	.byte	0x04, 0x12
        /*324e*/ 	.short	(.L_2197 - .L_2196)
	.align		4
.L_2196:
        /*3250*/ 	.word	index@(_ZN2at6native18elementwise_kernelILi128ELi2EZNS0_22gpu_kernel_impl_nocastINS0_13BinaryFunctorIfffZZZNS0_19maximum_kernel_cudaERNS_18TensorIteratorBaseEENKUlvE0_clEvENKUlvE0_clEvEUlffE_EEEEvS5_RKT_EUliE_EEviT1_)
        /*3254*/ 	.word	0x00000000


	//----- nvinfo : EIATTR_MIN_STACK_SIZE
	.align		4
.L_2197:
        /*3258*/ 	.byte	0x04, 0x12
        /*325a*/ 	.short	(.L_2199 - .L_2198)
	.align		4
.L_2198:
        /*325c*/ 	.word	index@(_ZN2at6native27unrolled_elementwise_kernelINS0_13BinaryFunctorIfffZZZNS0_19maximum_kernel_cudaERNS_18TensorIteratorBaseEENKUlvE0_clEvENKUlvE0_clEvEUlffE_EESt5arrayIPcLm3EELi4E23TrivialOffsetCalculatorILi2EjESC_ILi1EjENS0_6memory15LoadWithoutCastENSF_16StoreWithoutCastEEEviT_T0_T2_T3_T4_T5_)
        /*3260*/ 	.word	0x00000000


	//----- nvinfo : EIATTR_MIN_STACK_SIZE
	.align		4
.L_2199:
        /*3264*/ 	.byte	0x04, 0x12
        /*3266*/ 	.short	(.L_2201 - .L_2200)
	.align		4
.L_2200:
        /*3268*/ 	.word	index@(_ZN2at6native29vectorized_elementwise_kernelILi2ENS0_13BinaryFunctorIfffZZZNS0_19maximum_kernel_cudaERNS_18TensorIteratorBaseEENKUlvE0_clEvENKUlvE0_clEvEUlffE_EESt5arrayIPcLm3EEEEviT0_T1_)
        /*326c*/ 	.word	0x00000000


	//----- nvinfo : EIATTR_MIN_STACK_SIZE
	.align		4
.L_2201:
        /*3270*/ 	.byte	0x04, 0x12
        /*3272*/ 	.short	(.L_2203 - .L_2202)
	.align		4
.L_2202:
        /*3274*/ 	.word	index@(_ZN2at6native29vectorized_elementwise_kernelILi4ENS0_13BinaryFunctorIfffZZZNS0_19maximum_kernel_cudaERNS_18TensorIteratorBaseEENKUlvE0_clEvENKUlvE0_clEvEUlffE_EESt5arrayIPcLm3EEEEviT0_T1_)
        /*3278*/ 	.word	0x00000000


	//----- nvinfo : EIATTR_MIN_STACK_SIZE
	.align		4
.L_2203:
        /*327c*/ 	.byte	0x04, 0x12
        /*327e*/ 	.short	(.L_2205 - .L_2204)
	.align		4
.L_2204:
        /*3280*/ 	.word	index@(_ZN2at6native29vectorized_elementwise_kernelILi8ENS0_13BinaryFunctorIfffZZZNS0_19maximum_kernel_cudaERNS_18TensorIteratorBaseEENKUlvE0_clEvENKUlvE0_clEvEUlffE_EESt5arrayIPcLm3EEEEviT0_T1_)
        /*3284*/ 	.word	0x00000000


	//----- nvinfo : EIATTR_MIN_STACK_SIZE
	.align		4
.L_2205:
        /*3288*/ 	.byte	0x04, 0x12
        /*328a*/ 	.short	(.L_2207 - .L_2206)
	.align		4
.L_2206:
        /*328c*/ 	.word	index@(_ZN2at6native18elementwise_kernelILi128ELi4EZNS0_15gpu_kernel_implINS0_13AUnaryFunctorIdddZZZNS0_19maximum_kernel_cudaERNS_18TensorIteratorBaseEENKUlvE0_clEvENKUlvE_clEvEUlddE_EEEEvS5_RKT_EUliE_EEviT1_)
        /*3290*/ 	.word	0x00000000


	//----- nvinfo : EIATTR_MIN_STACK_SIZE
	.align		4
.L_2207:
        /*3294*/ 	.byte	0x04, 0x12
        /*3296*/ 	.short	(.L_2209 - .L_2208)
	.align		4
.L_2208:
        /*3298*/ 	.word	index@(_ZN2at6native27unrolled_elementwise_kernelINS0_13AUnaryFunctorIdddZZZNS0_19maximum_kernel_cudaERNS_18TensorIteratorBaseEENKUlvE0_clEvENKUlvE_clEvEUlddE_EESt5arrayIPcLm2EELi4E23TrivialOffsetCalculatorILi1EjESD_NS0_6memory12LoadWithCastILi1EEENSE_13StoreWithCastILi1EEEEEviT_T0_T2_T3_T4_T5_)
        /*329c*/ 	.word	0x00000000


	//----- nvinfo : EIATTR_MIN_STACK_SIZE
	.align		4
.L_2209:
        /*32a0*/ 	.byte	0x04, 0x12
        /*32a2*/ 	.short	(.L_2211 - .L_2210)
	.align		4
.L_2210:
        /*32a4*/ 	.word	index@(_ZN2at6native18elementwise_kernelILi128ELi2EZNS0_22gpu_kernel_impl_nocastINS0_13AUnaryFunctorIdddZZZNS0_19maximum_kernel_cudaERNS_18TensorIteratorBaseEENKUlvE0_clEvENKUlvE_clEvEUlddE_EEEEvS5_RKT_EUliE_EEviT1_)
        /*32a8*/ 	.word	0x00000000


	//----- nvinfo : EIATTR_MIN_STACK_SIZE
	.align		4
.L_2211:
        /*32ac*/ 	.byte	0x04, 0x12
        /*32ae*/ 	.short	(.L_2213 - .L_2212)
	.align		4
.L_2212:
        /*32b0*/ 	.word	index@(_ZN2at6native27unrolled_elementwise_kernelINS0_13AUnaryFunctorIdddZZZNS0_19maximum_kernel_cudaERNS_18TensorIteratorBaseEENKUlvE0_clEvENKUlvE_clEvEUlddE_EESt5arrayIPcLm2EELi4E23TrivialOffsetCalculatorILi1EjESD_NS0_6memory15LoadWithoutCastENSE_16StoreWithoutCastEEEviT_T0_T2_T3_T4_T5_)
        /*32b4*/ 	.word	0x00000000


	//----- nvinfo : EIATTR_MIN_STACK_SIZE
	.align		4
.L_2213:
        /*32b8*/ 	.byte	0x04, 0x12
        /*32ba*/ 	.short	(.L_2215 - .L_2214)
	.align		4
.L_2214:
        /*32bc*/ 	.word	index@(_ZN2at6native29vectorized_elementwise_kernelILi2ENS0_13AUnaryFunctorIdddZZZNS0_19maximum_kernel_cudaERNS_18TensorIteratorBaseEENKUlvE0_clEvENKUlvE_clEvEUlddE_EESt5arrayIPcLm2EEEEviT0_T1_)
        /*32c0*/ 	.word	0x00000000


	//----- nvinfo : EIATTR_MIN_STACK_SIZE
	.align		4
.L_2215:
        /*32c4*/ 	.byte	0x04, 0x12
        /*32c6*/ 	.short	(.L_2217 - .L_2216)
	.align		4
.L_2216:
        /*32c8*/ 	.word	index@(_ZN2at6native29vectorized_elementwise_kernelILi4ENS0_13AUnaryFunctorIdddZZZNS0_19maximum_kernel_cudaERNS_18TensorIteratorBaseEENKUlvE0_clEvENKUlvE_clEvEUlddE_EESt5arrayIPcLm2EEEEviT0_T1_)
        /*32cc*/ 	.word	0x00000000


	//----- nvinfo : EIATTR_MIN_STACK_SIZE
	.align		4
.L_2217:
        /*32d0*/ 	.byte	0x04, 0x12
        /*32d2*/ 	.short	(.L_2219 - .L_2218)
	.align		4
.L_2218:
        /*32d4*/ 	.word	index@(_ZN2at6native29vectorized_elementwise_kernelILi8ENS0_13AUnaryFunctorIdddZZZNS0_19maximum_kernel_cudaERNS_18TensorIteratorBaseEENKUlvE0_clEvENKUlvE_clEvEUlddE_EESt5arrayIPcLm2EEEEviT0_T1_)
        /*32d8*/ 	.word	0x00000000


	//----- nvinfo : EIATTR_MIN_STACK_SIZE
	.align		4
.L_2219:
        /*32dc*/ 	.byte	0x04, 0x12
        /*32de*/ 	.short	(.L_2221 - .L_2220)
	.align		4
.L_2220:
        /*32e0*/ 	.word	index@(_ZN2at6native18elementwise_kernelILi128ELi4EZNS0_15gpu_kernel_implINS0_13BinaryFunctorIdddZZZNS0_19maximum_kernel_cudaERNS_18TensorIteratorBaseEENKUlvE0_clEvENKUlvE_clEvEUlddE_EEEEvS5_RKT_EUliE_EEviT1_)
        /*32e4*/ 	.word	0x00000000


	//----- nvinfo : EIATTR_MIN_STACK_SIZE
	.align		4
.L_2221:
        /*32e8*/ 	.byte	0x04, 0x12
        /*32ea*/ 	.short	(.L_2223 - .L_2222)
	.align		4
.L_2222:
        /*32ec*/ 	.word	index@(_ZN2at6native27unrolled_elementwise_kernelINS0_13BinaryFunctorIdddZZZNS0_19maximum_kernel_cudaERNS_18TensorIteratorBaseEENKUlvE0_clEvENKUlvE_clEvEUlddE_EESt5arrayIPcLm3EELi4E23TrivialOffsetCalculatorILi2EjESC_ILi1EjENS0_6memory12LoadWithCastILi2EEENSF_13StoreWithCastILi1EEEEEviT_T0_T2_T3_T4_T5_)
        /*32f0*/ 	.word	0x00000000


	//----- nvinfo : EIATTR_MIN_STACK_SIZE
	.align		4
.L_2223:
        /*32f4*/ 	.byte	0x04, 0x12
        /*32f6*/ 	.short	(.L_2225 - .L_2224)
	.align		4
.L_2224:
        /*32f8*/ 	.word	index@(_ZN2at6native18elementwise_kernelILi128ELi2EZNS0_22gpu_kernel_impl_nocastINS0_13BinaryFunctorIdddZZZNS0_19maximum_kernel_cudaERNS_18TensorIteratorBaseEENKUlvE0_clEvENKUlvE_clEvEUlddE_EEEEvS5_RKT_EUliE_EEviT1_)
        /*32fc*/ 	.word	0x00000000


	//----- nvinfo : EIATTR_MIN_STACK_SIZE
	.align		4
.L_2225:
        /*3300*/ 	.byte	0x04, 0x12
        /*3302*/ 	.short	(.L_2227 - .L_2226)
	.align		4
.L_2226:
        /*3304*/ 	.word	index@(_ZN2at6native27unrolled_elementwise_kernelINS0_13BinaryFunctorIdddZZZNS0_19maximum_kernel_cudaERNS_18TensorIteratorBaseEENKUlvE0_clEvENKUlvE_clEvEUlddE_EESt5arrayIPcLm3EELi4E23TrivialOffsetCalculatorILi2EjESC_ILi1EjENS0_6memory15LoadWithoutCastENSF_16StoreWithoutCastEEEviT_T0_T2_T3_T4_T5_)
        /*3308*/ 	.word	0x00000000


	//----- nvinfo : EIATTR_MIN_STACK_SIZE
	.align		4
.L_2227:
        /*330c*/ 	.byte	0x04, 0x12
        /*330e*/ 	.short	(.L_2229 - .L_2228)
	.align		4
.L_2228:
        /*3310*/ 	.word	index@(_ZN2at6native29vectorized_elementwise_kernelILi2ENS0_13BinaryFunctorIdddZZZNS0_19maximum_kernel_cudaERNS_18TensorIteratorBaseEENKUlvE0_clEvENKUlvE_clEvEUlddE_EESt5arrayIPcLm3EEEEviT0_T1_)
        /*3314*/ 	.word	0x00000000


	//----- nvinfo : EIATTR_MIN_STACK_SIZE
	.align		4
.L_2229:
        /*3318*/ 	.byte	0x04, 0x12
        /*331a*/ 	.short	(.L_2231 - .L_2230)
	.align		4
.L_2230:
        /*331c*/ 	.word	index@(_ZN2at6native29vectorized_elementwise_kernelILi4ENS0_13BinaryFunctorIdddZZZNS0_19maximum_kernel_cudaERNS_18TensorIteratorBaseEENKUlvE0_clEvENKUlvE_clEvEUlddE_EESt5arrayIPcLm3EEEEviT0_T1_)
        /*3320*/ 	.word	0x00000000


	//----- nvinfo : EIATTR_MIN_STACK_SIZE
	.align		4
.L_2231:
        /*3324*/ 	.byte	0x04, 0x12
        /*3326*/ 	.short	(.L_2233 - .L_2232)
	.align		4
.L_2232:
        /*3328*/ 	.word	index@(_ZN2at6native29vectorized_elementwise_kernelILi8ENS0_13BinaryFunctorIdddZZZNS0_19maximum_kernel_cudaERNS_18TensorIteratorBaseEENKUlvE0_clEvENKUlvE_clEvEUlddE_EESt5arrayIPcLm3EEEEviT0_T1_)
        /*332c*/ 	.word	0x00000000


	//----- nvinfo : EIATTR_MIN_STACK_SIZE
	.align		4
.L_2233:
        /*3330*/ 	.byte	0x04, 0x12
        /*3332*/ 	.short	(.L_2235 - .L_2234)
	.align		4
.L_2234:
        /*3334*/ 	.word	index@(_ZN2at6native18elementwise_kernelILi128ELi4EZNS0_15gpu_kernel_implINS0_13AUnaryFunctorIsssZZZNS0_19maximum_kernel_cudaERNS_18TensorIteratorBaseEENKUlvE_clEvENKUlvE3_clEvEUlssE_EEEEvS5_RKT_EUliE_EEviT1_)
        /*3338*/ 	.word	0x00000000


	//----- nvinfo : EIATTR_MIN_STACK_SIZE
	.align		4
.L_2235:
        /*333c*/ 	.byte	0x04, 0x12
        /*333e*/ 	.short	(.L_2237 - .L_2236)
	.align		4
.L_2236:
        /*3340*/ 	.word	index@(_ZN2at6native27unrolled_elementwise_kernelINS0_13AUnaryFunctorIsssZZZNS0_19maximum_kernel_cudaERNS_18TensorIteratorBaseEENKUlvE_clEvENKUlvE3_clEvEUlssE_EESt5arrayIPcLm2EELi4E23TrivialOffsetCalculatorILi1EjESD_NS0_6memory12LoadWithCastILi1EEENSE_13StoreWithCastILi1EEEEEviT_T0_T2_T3_T4_T5_)
        /*3344*/ 	.word	0x00000000


	//----- nvinfo : EIATTR_MIN_STACK_SIZE
	.align		4
.L_2237:
        /*3348*/ 	.byte	0x04, 0x12
        /*334a*/ 	.short	(.L_2239 - .L_2238)
	.align		4
.L_2238:
        /*334c*/ 	.word	index@(_ZN2at6native18elementwise_kernelILi128ELi4EZNS0_22gpu_kernel_impl_nocastINS0_13AUnaryFunctorIsssZZZNS0_19maximum_kernel_cudaERNS_18TensorIteratorBaseEENKUlvE_clEvENKUlvE3_clEvEUlssE_EEEEvS5_RKT_EUliE_EEviT1_)
        /*3350*/ 	.word	0x00000000


	//----- nvinfo : EIATTR_MIN_STACK_SIZE
	.align		4
.L_2239:
        /*3354*/ 	.byte	0x04, 0x12
        /*3356*/ 	.short	(.L_2241 - .L_2240)
	.align		4
.L_2240:
        /*3358*/ 	.word	index@(_ZN2at6native27unrolled_elementwise_kernelINS0_13AUnaryFunctorIsssZZZNS0_19maximum_kernel_cudaERNS_18TensorIteratorBaseEENKUlvE_clEvENKUlvE3_clEvEUlssE_EESt5arrayIPcLm2EELi4E23TrivialOffsetCalculatorILi1EjESD_NS0_6memory15LoadWithoutCastENSE_16StoreWithoutCastEEEviT_T0_T2_T3_T4_T5_)
        /*335c*/ 	.word	0x00000000


	//----- nvinfo : EIATTR_MIN_STACK_SIZE
	.align		4
.L_2241:
        /*3360*/ 	.byte	0x04, 0x12
        /*3362*/ 	.short	(.L_2243 - .L_2242)
	.align		4
.L_2242:
        /*3364*/ 	.word	index@(_ZN2at6native29vectorized_elementwise_kernelILi2ENS0_13AUnaryFunctorIsssZZZNS0_19maximum_kernel_cudaERNS_18TensorIteratorBaseEENKUlvE_clEvENKUlvE3_clEvEUlssE_EESt5arrayIPcLm2EEEEviT0_T1_)
        /*3368*/ 	.word	0x00000000


	//----- nvinfo : EIATTR_MIN_STACK_SIZE
	.align		4
.L_2243:
        /*336c*/ 	.byte	0x04, 0x12
        /*336e*/ 	.short	(.L_2245 - .L_2244)
	.align		4
.L_2244:
        /*3370*/ 	.word	index@(_ZN2at6native29vectorized_elementwise_kernelILi4ENS0_13AUnaryFunctorIsssZZZNS0_19maximum_kernel_cudaERNS_18TensorIteratorBaseEENKUlvE_clEvENKUlvE3_clEvEUlssE_EESt5arrayIPcLm2EEEEviT0_T1_)
        /*3374*/ 	.word	0x00000000


	//----- nvinfo : EIATTR_MIN_STACK_SIZE
	.align		4
.L_2245:
        /*3378*/ 	.byte	0x04, 0x12
        /*337a*/ 	.short	(.L_2247 - .L_2246)
	.align		4
.L_2246:
        /*337c*/ 	.word	index@(_ZN2at6native29vectorized_elementwise_kernelILi8ENS0_13AUnaryFunctorIsssZZZNS0_19maximum_kernel_cudaERNS_18TensorIteratorBaseEENKUlvE_clEvENKUlvE3_clEvEUlssE_EESt5arrayIPcLm2EEEEviT0_T1_)
        /*3380*/ 	.word	0x00000000


	//----- nvinfo : EIATTR_MIN_STACK_SIZE
	.align		4
.L_2247:
        /*3384*/ 	.byte	0x04, 0x12
        /*3386*/ 	.short	(.L_2249 - .L_2248)
	.align		4
.L_2248:
        /*3388*/ 	.word	index@(_ZN2at6native18elementwise_kernelILi128ELi4EZNS0_15gpu_kernel_implINS0_13BinaryFunctorIsssZZZNS0_19maximum_kernel_cudaERNS_18TensorIteratorBaseEENKUlvE_clEvENKUlvE3_clEvEUlssE_EEEEvS5_RKT_EUliE_EEviT1_)
        /*338c*/ 	.word	0x00000000


	//----- nvinfo : EIATTR_MIN_STACK_SIZE
	.align		4
.L_2249:
        /*3390*/ 	.byte	0x04, 0x12
        /*3392*/ 	.short	(.L_2251 - .L_2250)
	.align		4
.L_2250:
        /*3394*/ 	.word	index@(_ZN2at6native27unrolled_elementwise_kernelINS0_13BinaryFunctorIsssZZZNS0_19maximum_kernel_cudaERNS_18TensorIteratorBaseEENKUlvE_clEvENKUlvE3_clEvEUlssE_EESt5arrayIPcLm3EELi4E23TrivialOffsetCalculatorILi2EjESC_ILi1EjENS0_6memory12LoadWithCastILi2EEENSF_13StoreWithCastILi1EEEEEviT_T0_T2_T3_T4_T5_)
        /*3398*/ 	.word	0x00000000


	//----- nvinfo : EIATTR_MIN_STACK_SIZE
	.align		4
.L_2251:
        /*339c*/ 	.byte	0x04, 0x12
        /*339e*/ 	.short	(.L_2253 - .L_2252)
	.align		4
.L_2252:
        /*33a0*/ 	.word	index@(_ZN2at6native18elementwise_kernelILi128ELi4EZNS0_22gpu_kernel_impl_nocastINS0_13BinaryFunctorIsssZZZNS0_19maximum_kernel_cudaERNS_18TensorIteratorBaseEENKUlvE_clEvENKUlvE3_clEvEUlssE_EEEEvS5_RKT_EUliE_EEviT1_)
        /*33a4*/ 	.word	0x00000000


	//----- nvinfo : EIATTR_MIN_STACK_SIZE
	.align		4
.L_2253:
        /*33a8*/ 	.byte	0x04, 0x12
        /*33aa*/ 	.short	(.L_2255 - .L_2254)
	.align		4
.L_2254:
        /*33ac*/ 	.word	index@(_ZN2at6native27unrolled_elementwise_kernelINS0_13BinaryFunctorIsssZZZNS0_19maximum_kernel_cudaERNS_18TensorIteratorBaseEENKUlvE_clEvENKUlvE3_clEvEUlssE_EESt5arrayIPcLm3EELi4E23TrivialOffsetCalculatorILi2EjESC_ILi1EjENS0_6memory15LoadWithoutCastENSF_16StoreWithoutCastEEEviT_T0_T2_T3_T4_T5_)
        /*33b0*/ 	.word	0x00000000


	//----- nvinfo : EIATTR_MIN_STACK_SIZE
	.align		4
.L_2255:
        /*33b4*/ 	.byte	0x04, 0x12
        /*33b6*/ 	.short	(.L_2257 - .L_2256)
	.align		4
.L_2256:
        /*33b8*/ 	.word	index@(_ZN2at6native29vectorized_elementwise_kernelILi2ENS0_13BinaryFunctorIsssZZZNS0_19maximum_kernel_cudaERNS_18TensorIteratorBaseEENKUlvE_clEvENKUlvE3_clEvEUlssE_EESt5arrayIPcLm3EEEEviT0_T1_)
        /*33bc*/ 	.word	0x00000000


	//----- nvinfo : EIATTR_MIN_STACK_SIZE
	.align		4
.L_2257:
        /*33c0*/ 	.byte	0x04, 0x12
        /*33c2*/ 	.short	(.L_2259 - .L_2258)
	.align		4
.L_2258:
        /*33c4*/ 	.word	index@(_ZN2at6native29vectorized_elementwise_kernelILi4ENS0_13BinaryFunctorIsssZZZNS0_19maximum_kernel_cudaERNS_18TensorIteratorBaseEENKUlvE_clEvENKUlvE3_clEvEUlssE_EESt5arrayIPcLm3EEEEviT0_T1_)
        /*33c8*/ 	.word	0x00000000


	//----- nvinfo : EIATTR_MIN_STACK_SIZE
	.align		4
.L_2259:
        /*33cc*/ 	.byte	0x04, 0x12
        /*33ce*/ 	.short	(.L_2261 - .L_2260)
	.align		4
.L_2260:
        /*33d0*/ 	.word	index@(_ZN2at6native29vectorized_elementwise_kernelILi8ENS0_13BinaryFunctorIsssZZZNS0_19maximum_kernel_cudaERNS_18TensorIteratorBaseEENKUlvE_clEvENKUlvE3_clEvEUlssE_EESt5arrayIPcLm3EEEEviT0_T1_)
        /*33d4*/ 	.word	0x00000000


	//----- nvinfo : EIATTR_MIN_STACK_SIZE
	.align		4
.L_2261:
        /*33d8*/ 	.byte	0x04, 0x12
        /*33da*/ 	.short	(.L_2263 - .L_2262)
	.align		4
.L_2262:
        /*33dc*/ 	.word	index@(_ZN2at6native18elementwise_kernelILi128ELi4EZNS0_15gpu_kernel_implINS0_13AUnaryFunctorIlllZZZNS0_19maximum_kernel_cudaERNS_18TensorIteratorBaseEENKUlvE_clEvENKUlvE2_clEvEUlllE_EEEEvS5_RKT_EUliE_EEviT1_)
        /*33e0*/ 	.word	0x00000000


	//----- nvinfo : EIATTR_MIN_STACK_SIZE
	.align		4
.L_2263:
        /*33e4*/ 	.byte	0x04, 0x12
        /*33e6*/ 	.short	(.L_2265 - .L_2264)
	.align		4
.L_2264:
        /*33e8*/ 	.word	index@(_ZN2at6native27unrolled_elementwise_kernelINS0_13AUnaryFunctorIlllZZZNS0_19maximum_kernel_cudaERNS_18TensorIteratorBaseEENKUlvE_clEvENKUlvE2_clEvEUlllE_EESt5arrayIPcLm2EELi4E23TrivialOffsetCalculatorILi1EjESD_NS0_6memory12LoadWithCastILi1EEENSE_13StoreWithCastILi1EEEEEviT_T0_T2_T3_T4_T5_)
        /*33ec*/ 	.word	0x00000000


	//----- nvinfo : EIATTR_MIN_STACK_SIZE
	.align		4
.L_2265:
        /*33f0*/ 	.byte	0x04, 0x12
        /*33f2*/ 	.short	(.L_2267 - .L_2266)
	.align		4
.L_2266:
        /*33f4*/ 	.word	index@(_ZN2at6native18elementwise_kernelILi128ELi2EZNS0_22gpu_kernel_impl_nocastINS0_13AUnaryFunctorIlllZZZNS0_19maximum_kernel_cudaERNS_18TensorIteratorBaseEENKUlvE_clEvENKUlvE2_clEvEUlllE_EEEEvS5_RKT_EUliE_EEviT1_)
        /*33f8*/ 	.word	0x00000000


	//----- nvinfo : EIATTR_MIN_STACK_SIZE
	.align		4
.L_2267:
        /*33fc*/ 	.byte	0x04, 0x12
        /*33fe*/ 	.short	(.L_2269 - .L_2268)
	.align		4
.L_2268:
        /*3400*/ 	.word	index@(_ZN2at6native27unrolled_elementwise_kernelINS0_13AUnaryFunctorIlllZZZNS0_19maximum_kernel_cudaERNS_18TensorIteratorBaseEENKUlvE_clEvENKUlvE2_clEvEUlllE_EESt5arrayIPcLm2EELi4E23TrivialOffsetCalculatorILi1EjESD_NS0_6memory15LoadWithoutCastENSE_16StoreWithoutCastEEEviT_T0_T2_T3_T4_T5_)
        /*3404*/ 	.word	0x00000000


	//----- nvinfo : EIATTR_MIN_STACK_SIZE
	.align		4
.L_2269:
        /*3408*/ 	.byte	0x04, 0x12
        /*340a*/ 	.short	(.L_2271 - .L_2270)
	.align		4
.L_2270:
        /*340c*/ 	.word	index@(_ZN2at6native29vectorized_elementwise_kernelILi2ENS0_13AUnaryFunctorIlllZZZNS0_19maximum_kernel_cudaERNS_18TensorIteratorBaseEENKUlvE_clEvENKUlvE2_clEvEUlllE_EESt5arrayIPcLm2EEEEviT0_T1_)
        /*3410*/ 	.word	0x00000000


	//----- nvinfo : EIATTR_MIN_STACK_SIZE
	.align		4
.L_2271:
        /*3414*/ 	.byte	0x04, 0x12
        /*3416*/ 	.short	(.L_2273 - .L_2272)
	.align		4
.L_2272:
        /*3418*/ 	.word	index@(_ZN2at6native29vectorized_elementwise_kernelILi4ENS0_13AUnaryFunctorIlllZZZNS0_19maximum_kernel_cudaERNS_18TensorIteratorBaseEENKUlvE_clEvENKUlvE2_clEvEUlllE_EESt5arrayIPcLm2EEEEviT0_T1_)
        /*341c*/ 	.word	0x00000000


	//----- nvinfo : EIATTR_MIN_STACK_SIZE
	.align		4
.L_2273:
        /*3420*/ 	.byte	0x04, 0x12
        /*3422*/ 	.short	(.L_2275 - .L_2274)
	.align		4
.L_2274:
        /*3424*/ 	.word	index@(_ZN2at6native29vectorized_elementwise_kernelILi8ENS0_13AUnaryFunctorIlllZZZNS0_19maximum_kernel_cudaERNS_18TensorIteratorBaseEENKUlvE_clEvENKUlvE2_clEvEUlllE_EESt5arrayIPcLm2EEEEviT0_T1_)
        /*3428*/ 	.word	0x00000000


	//----- nvinfo : EIATTR_MIN_STACK_SIZE
	.align		4
.L_2275:
        /*342c*/ 	.byte	0x04, 0x12
        /*342e*/ 	.short	(.L_2277 - .L_2276)
	.align		4
.L_2276:
        /*3430*/ 	.word	index@(_ZN2at6native18elementwise_kernelILi128ELi4EZNS0_15gpu_kernel_implINS0_13BinaryFunctorIlllZZZNS0_19maximum_kernel_cudaERNS_18TensorIteratorBaseEENKUlvE_clEvENKUlvE2_clEvEUlllE_EEEEvS5_RKT_EUliE_EEviT1_)
        /*3434*/ 	.word	0x00000000


	//----- nvinfo : EIATTR_MIN_STACK_SIZE
	.align		4
.L_2277:
        /*3438*/ 	.byte	0x04, 0x12
        /*343a*/ 	.short	(.L_2279 - .L_2278)
	.align		4
.L_2278:
        /*343c*/ 	.word	index@(_ZN2at6native27unrolled_elementwise_kernelINS0_13BinaryFunctorIlllZZZNS0_19maximum_kernel_cudaERNS_18TensorIteratorBaseEENKUlvE_clEvENKUlvE2_clEvEUlllE_EESt5arrayIPcLm3EELi4E23TrivialOffsetCalculatorILi2EjESC_ILi1EjENS0_6memory12LoadWithCastILi2EEENSF_13StoreWithCastILi1EEEEEviT_T0_T2_T3_T4_T5_)
        /*3440*/ 	.word	0x00000000


	//----- nvinfo : EIATTR_MIN_STACK_SIZE
	.align		4
.L_2279:
        /*3444*/ 	.byte	0x04, 0x12
        /*3446*/ 	.short	(.L_2281 - .L_2280)
	.align		4
.L_2280:
        /*3448*/ 	.word	index@(_ZN2at6native18elementwise_kernelILi128ELi2EZNS0_22gpu_kernel_impl_nocastINS0_13BinaryFunctorIlllZZZNS0_19maximum_kernel_cudaERNS_18TensorIteratorBaseEENKUlvE_clEvENKUlvE2_clEvEUlllE_EEEEvS5_RKT_EUliE_EEviT1_)
        /*344c*/ 	.word	0x00000000


	//----- nvinfo : EIATTR_MIN_STACK_SIZE
	.align		4
.L_2281:
        /*3450*/ 	.byte	0x04, 0x12
        /*3452*/ 	.short	(.L_2283 - .L_2282)
	.align		4
.L_2282:
        /*3454*/ 	.word	index@(_ZN2at6native27unrolled_elementwise_kernelINS0_13BinaryFunctorIlllZZZNS0_19maximum_kernel_cudaERNS_18TensorIteratorBaseEENKUlvE_clEvENKUlvE2_clEvEUlllE_EESt5arrayIPcLm3EELi4E23TrivialOffsetCalculatorILi2EjESC_ILi1EjENS0_6memory15LoadWithoutCastENSF_16StoreWithoutCastEEEviT_T0_T2_T3_T4_T5_)
        /*3458*/ 	.word	0x00000000


	//----- nvinfo : EIATTR_MIN_STACK_SIZE
	.align		4
.L_2283:
        /*345c*/ 	.byte	0x04, 0x12
        /*345e*/ 	.short	(.L_2285 - .L_2284)
	.align		4
.L_2284:
        /*3460*/ 	.word	index@(_ZN2at6native29vectorized_elementwise_kernelILi2ENS0_13BinaryFunctorIlllZZZNS0_19maximum_kernel_cudaERNS_18TensorIteratorBaseEENKUlvE_clEvENKUlvE2_clEvEUlllE_EESt5arrayIPcLm3EEEEviT0_T1_)
        /*3464*/ 	.word	0x00000000


	//----- nvinfo : EIATTR_MIN_STACK_SIZE
	.align		4
.L_2285:
        /*3468*/ 	.byte	0x04, 0x12
        /*346a*/ 	.short	(.L_2287 - .L_2286)
	.align		4
.L_2286:
        /*346c*/ 	.word	index@(_ZN2at6native29vectorized_elementwise_kernelILi4ENS0_13BinaryFunctorIlllZZZNS0_19maximum_kernel_cudaERNS_18TensorIteratorBaseEENKUlvE_clEvENKUlvE2_clEvEUlllE_EESt5arrayIPcLm3EEEEviT0_T1_)
        /*3470*/ 	.word	0x00000000


	//----- nvinfo : EIATTR_MIN_STACK_SIZE
	.align		4
.L_2287:
        /*3474*/ 	.byte	0x04, 0x12
        /*3476*/ 	.short	(.L_2289 - .L_2288)
	.align		4
.L_2288:
        /*3478*/ 	.word	index@(_ZN2at6native29vectorized_elementwise_kernelILi8ENS0_13BinaryFunctorIlllZZZNS0_19maximum_kernel_cudaERNS_18TensorIteratorBaseEENKUlvE_clEvENKUlvE2_clEvEUlllE_EESt5arrayIPcLm3EEEEviT0_T1_)
        /*347c*/ 	.word	0x00000000


	//----- nvinfo : EIATTR_MIN_STACK_SIZE
	.align		4
.L_2289:
        /*3480*/ 	.byte	0x04, 0x12
        /*3482*/ 	.short	(.L_2291 - .L_2290)
	.align		4
.L_2290:
        /*3484*/ 	.word	index@(_ZN2at6native18elementwise_kernelILi128ELi4EZNS0_15gpu_kernel_implINS0_13AUnaryFunctorIiiiZZZNS0_19maximum_kernel_cudaERNS_18TensorIteratorBaseEENKUlvE_clEvENKUlvE1_clEvEUliiE_EEEEvS5_RKT_EUliE_EEviT1_)
        /*3488*/ 	.word	0x00000000


	//----- nvinfo : EIATTR_MIN_STACK_SIZE
	.align		4
.L_2291:
        /*348c*/ 	.byte	0x04, 0x12
        /*348e*/ 	.short	(.L_2293 - .L_2292)
	.align		4
.L_2292:
        /*3490*/ 	.word	index@(_ZN2at6native27unrolled_elementwise_kernelINS0_13AUnaryFunctorIiiiZZZNS0_19maximum_kernel_cudaERNS_18TensorIteratorBaseEENKUlvE_clEvENKUlvE1_clEvEUliiE_EESt5arrayIPcLm2EELi4E23TrivialOffsetCalculatorILi1EjESD_NS0_6memory12LoadWithCastILi1EEENSE_13StoreWithCastILi1EEEEEviT_T0_T2_T3_T4_T5_)
        /*3494*/ 	.word	0x00000000


	//----- nvinfo : EIATTR_MIN_STACK_SIZE
	.align		4
.L_2293:
        /*3498*/ 	.byte	0x04, 0x12
        /*349a*/ 	.short	(.L_2295 - .L_2294)
	.align		4
.L_2294:
        /*349c*/ 	.word	index@(_ZN2at6native18elementwise_kernelILi128ELi2EZNS0_22gpu_kernel_impl_nocastINS0_13AUnaryFunctorIiiiZZZNS0_19maximum_kernel_cudaERNS_18TensorIteratorBaseEENKUlvE_clEvENKUlvE1_clEvEUliiE_EEEEvS5_RKT_EUliE_EEviT1_)
        /*34a0*/ 	.word	0x00000000


	//----- nvinfo : EIATTR_MIN_STACK_SIZE
	.align		4
.L_2295:
        /*34a4*/ 	.byte	0x04, 0x12
        /*34a6*/ 	.short	(.L_2297 - .L_2296)
	.align		4
.L_2296:
        /*34a8*/ 	.word	index@(_ZN2at6native27unrolled_elementwise_kernelINS0_13AUnaryFunctorIiiiZZZNS0_19maximum_kernel_cudaERNS_18TensorIteratorBaseEENKUlvE_clEvENKUlvE1_clEvEUliiE_EESt5arrayIPcLm2EELi4E23TrivialOffsetCalculatorILi1EjESD_NS0_6memory15LoadWithoutCastENSE_16StoreWithoutCastEEEviT_T0_T2_T3_T4_T5_)
        /*34ac*/ 	.word	0x00000000


	//----- nvinfo : EIATTR_MIN_STACK_SIZE
	.align		4
.L_2297:
        /*34b0*/ 	.byte	0x04, 0x12
        /*34b2*/ 	.short	(.L_2299 - .L_2298)
	.align		4
.L_2298:
        /*34b4*/ 	.word	index@(_ZN2at6native29vectorized_elementwise_kernelILi2ENS0_13AUnaryFunctorIiiiZZZNS0_19maximum_kernel_cudaERNS_18TensorIteratorBaseEENKUlvE_clEvENKUlvE1_clEvEUliiE_EESt5arrayIPcLm2EEEEviT0_T1_)
        /*34b8*/ 	.word	0x00000000


	//----- nvinfo : EIATTR_MIN_STACK_SIZE
	.align		4
.L_2299:
        /*34bc*/ 	.byte	0x04, 0x12
        /*34be*/ 	.short	(.L_2301 - .L_2300)
	.align		4
.L_2300:
        /*34c0*/ 	.word	index@(_ZN2at6native29vectorized_elementwise_kernelILi4ENS0_13AUnaryFunctorIiiiZZZNS0_19maximum_kernel_cudaERNS_18TensorIteratorBaseEENKUlvE_clEvENKUlvE1_clEvEUliiE_EESt5arrayIPcLm2EEEEviT0_T1_)
        /*34c4*/ 	.word	0x00000000


	//----- nvinfo : EIATTR_MIN_STACK_SIZE
	.align		4
.L_2301:
        /*34c8*/ 	.byte	0x04, 0x12
        /*34ca*/ 	.short	(.L_2303 - .L_2302)
	.align		4
.L_2302:
        /*34cc*/ 	.word	index@(_ZN2at6native29vectorized_elementwise_kernelILi8ENS0_13AUnaryFunctorIiiiZZZNS0_19maximum_kernel_cudaERNS_18TensorIteratorBaseEENKUlvE_clEvENKUlvE1_clEvEUliiE_EESt5arrayIPcLm2EEEEviT0_T1_)
        /*34d0*/ 	.word	0x00000000


	//----- nvinfo : EIATTR_MIN_STACK_SIZE
	.align		4
.L_2303:
        /*34d4*/ 	.byte	0x04, 0x12
        /*34d6*/ 	.short	(.L_2305 - .L_2304)
	.align		4
.L_2304:
        /*34d8*/ 	.word	index@(_ZN2at6native18elementwise_kernelILi128ELi4EZNS0_15gpu_kernel_implINS0_13BinaryFunctorIiiiZZZNS0_19maximum_kernel_cudaERNS_18TensorIteratorBaseEENKUlvE_clEvENKUlvE1_clEvEUliiE_EEEEvS5_RKT_EUliE_EEviT1_)
        /*34dc*/ 	.word	0x00000000


	//----- nvinfo : EIATTR_MIN_STACK_SIZE
	.align		4
.L_2305:
        /*34e0*/ 	.byte	0x04, 0x12
        /*34e2*/ 	.short	(.L_2307 - .L_2306)
	.align		4
.L_2306:
        /*34e4*/ 	.word	index@(_ZN2at6native27unrolled_elementwise_kernelINS0_13BinaryFunctorIiiiZZZNS0_19maximum_kernel_cudaERNS_18TensorIteratorBaseEENKUlvE_clEvENKUlvE1_clEvEUliiE_EESt5arrayIPcLm3EELi4E23TrivialOffsetCalculatorILi2EjESC_ILi1EjENS0_6memory12LoadWithCastILi2EEENSF_13StoreWithCastILi1EEEEEviT_T0_T2_T3_T4_T5_)
        /*34e8*/ 	.word	0x00000000


	//----- nvinfo : EIATTR_MIN_STACK_SIZE
	.align		4
.L_2307:
        /*34ec*/ 	.byte	0x04, 0x12
        /*34ee*/ 	.short	(.L_2309 - .L_2308)
	.align		4
.L_2308:
        /*34f0*/ 	.word	index@(_ZN2at6native18elementwise_kernelILi128ELi2EZNS0_22gpu_kernel_impl_nocastINS0_13BinaryFunctorIiiiZZZNS0_19maximum_kernel_cudaERNS_18TensorIteratorBaseEENKUlvE_clEvENKUlvE1_clEvEUliiE_EEEEvS5_RKT_EUliE_EEviT1_)
        /*34f4*/ 	.word	0x00000000


	//----- nvinfo : EIATTR_MIN_STACK_SIZE
	.align		4
.L_2309:
        /*34f8*/ 	.byte	0x04, 0x12
        /*34fa*/ 	.short	(.L_2311 - .L_2310)
	.align		4
.L_2310:
        /*34fc*/ 	.word	index@(_ZN2at6native27unrolled_elementwise_kernelINS0_13BinaryFunctorIiiiZZZNS0_19maximum_kernel_cudaERNS_18TensorIteratorBaseEENKUlvE_clEvENKUlvE1_clEvEUliiE_EESt5arrayIPcLm3EELi4E23TrivialOffsetCalculatorILi2EjESC_ILi1EjENS0_6memory15LoadWithoutCastENSF_16StoreWithoutCastEEEviT_T0_T2_T3_T4_T5_)
        /*3500*/ 	.word	0x00000000


	//----- nvinfo : EIATTR_MIN_STACK_SIZE
	.align		4
.L_2311:
        /*3504*/ 	.byte	0x04, 0x12
        /*3506*/ 	.short	(.L_2313 - .L_2312)
	.align		4
.L_2312:
        /*3508*/ 	.word	index@(_ZN2at6native29vectorized_elementwise_kernelILi2ENS0_13BinaryFunctorIiiiZZZNS0_19maximum_kernel_cudaERNS_18TensorIteratorBaseEENKUlvE_clEvENKUlvE1_clEvEUliiE_EESt5arrayIPcLm3EEEEviT0_T1_)
        /*350c*/ 	.word	0x00000000


	//----- nvinfo : EIATTR_MIN_STACK_SIZE
	.align		4
.L_2313:
        /*3510*/ 	.byte	0x04, 0x12
        /*3512*/ 	.short	(.L_2315 - .L_2314)
	.align		4
.L_2314:
        /*3514*/ 	.word	index@(_ZN2at6native29vectorized_elementwise_kernelILi4ENS0_13BinaryFunctorIiiiZZZNS0_19maximum_kernel_cudaERNS_18TensorIteratorBaseEENKUlvE_clEvENKUlvE1_clEvEUliiE_EESt5arrayIPcLm3EEEEviT0_T1_)
        /*3518*/ 	.word	0x00000000


	//----- nvinfo : EIATTR_MIN_STACK_SIZE
	.align		4
.L_2315:
        /*351c*/ 	.byte	0x04, 0x12
        /*351e*/ 	.short	(.L_2317 - .L_2316)
	.align		4
.L_2316:
        /*3520*/ 	.word	index@(_ZN2at6native29vectorized_elementwise_kernelILi8ENS0_13BinaryFunctorIiiiZZZNS0_19maximum_kernel_cudaERNS_18TensorIteratorBaseEENKUlvE_clEvENKUlvE1_clEvEUliiE_EESt5arrayIPcLm3EEEEviT0_T1_)
        /*3524*/ 	.word	0x00000000


	//----- nvinfo : EIATTR_MIN_STACK_SIZE
	.align		4
.L_2317:
        /*3528*/ 	.byte	0x04, 0x12
        /*352a*/ 	.short	(.L_2319 - .L_2318)
	.align		4
.L_2318:
        /*352c*/ 	.word	index@(_ZN2at6native18elementwise_kernelILi128ELi4EZNS0_15gpu_kernel_implINS0_13AUnaryFunctorIaaaZZZNS0_19maximum_kernel_cudaERNS_18TensorIteratorBaseEENKUlvE_clEvENKUlvE0_clEvEUlaaE_EEEEvS5_RKT_EUliE_EEviT1_)
        /*3530*/ 	.word	0x00000000


	//----- nvinfo : EIATTR_MIN_STACK_SIZE
	.align		4
.L_2319:
        /*3534*/ 	.byte	0x04, 0x12
        /*3536*/ 	.short	(.L_2321 - .L_2320)
	.align		4
.L_2320:
        /*3538*/ 	.word	index@(_ZN2at6native27unrolled_elementwise_kernelINS0_13AUnaryFunctorIaaaZZZNS0_19maximum_kernel_cudaERNS_18TensorIteratorBaseEENKUlvE_clEvENKUlvE0_clEvEUlaaE_EESt5arrayIPcLm2EELi4E23TrivialOffsetCalculatorILi1EjESD_NS0_6memory12LoadWithCastILi1EEENSE_13StoreWithCastILi1EEEEEviT_T0_T2_T3_T4_T5_)
        /*353c*/ 	.word	0x00000000


	//----- nvinfo : EIATTR_MIN_STACK_SIZE
	.align		4
.L_2321:
        /*3540*/ 	.byte	0x04, 0x12
        /*3542*/ 	.short	(.L_2323 - .L_2322)
	.align		4
.L_2322:
        /*3544*/ 	.word	index@(_ZN2at6native18elementwise_kernelILi128ELi4EZNS0_22gpu_kernel_impl_nocastINS0_13AUnaryFunctorIaaaZZZNS0_19maximum_kernel_cudaERNS_18TensorIteratorBaseEENKUlvE_clEvENKUlvE0_clEvEUlaaE_EEEEvS5_RKT_EUliE_EEviT1_)
        /*3548*/ 	.word	0x00000000


	//----- nvinfo : EIATTR_MIN_STACK_SIZE
	.align		4
.L_2323:
        /*354c*/ 	.byte	0x04, 0x12
        /*354e*/ 	.short	(.L_2325 - .L_2324)
	.align		4
.L_2324:
        /*3550*/ 	.word	index@(_ZN2at6native27unrolled_elementwise_kernelINS0_13AUnaryFunctorIaaaZZZNS0_19maximum_kernel_cudaERNS_18TensorIteratorBaseEENKUlvE_clEvENKUlvE0_clEvEUlaaE_EESt5arrayIPcLm2EELi4E23TrivialOffsetCalculatorILi1EjESD_NS0_6memory15LoadWithoutCastENSE_16StoreWithoutCastEEEviT_T0_T2_T3_T4_T5_)
        /*3554*/ 	.word	0x00000000


	//----- nvinfo : EIATTR_MIN_STACK_SIZE
	.align		4
.L_2325:
        /*3558*/ 	.byte	0x04, 0x12
        /*355a*/ 	.short	(.L_2327 - .L_2326)
	.align		4
.L_2326:
        /*355c*/ 	.word	index@(_ZN2at6native29vectorized_elementwise_kernelILi2ENS0_13AUnaryFunctorIaaaZZZNS0_19maximum_kernel_cudaERNS_18TensorIteratorBaseEENKUlvE_clEvENKUlvE0_clEvEUlaaE_EESt5arrayIPcLm2EEEEviT0_T1_)
        /*3560*/ 	.word	0x00000000


	//----- nvinfo : EIATTR_MIN_STACK_SIZE
	.align		4
.L_2327:
        /*3564*/ 	.byte	0x04, 0x12
        /*3566*/ 	.short	(.L_2329 - .L_2328)
	.align		4
.L_2328:
        /*3568*/ 	.word	index@(_ZN2at6native29vectorized_elementwise_kernelILi4ENS0_13AUnaryFunctorIaaaZZZNS0_19maximum_kernel_cudaERNS_18TensorIteratorBaseEENKUlvE_clEvENKUlvE0_clEvEUlaaE_EESt5arrayIPcLm2EEEEviT0_T1_)
        /*356c*/ 	.word	0x00000000


	//----- nvinfo : EIATTR_MIN_STACK_SIZE
	.align		4
.L_2329:
        /*3570*/ 	.byte	0x04, 0x12
        /*3572*/ 	.short	(.L_2331 - .L_2330)
	.align		4
.L_2330:
        /*3574*/ 	.word	index@(_ZN2at6native29vectorized_elementwise_kernelILi8ENS0_13AUnaryFunctorIaaaZZZNS0_19maximum_kernel_cudaERNS_18TensorIteratorBaseEENKUlvE_clEvENKUlvE0_clEvEUlaaE_EESt5arrayIPcLm2EEEEviT0_T1_)
        /*3578*/ 	.word	0x00000000


	//----- nvinfo : EIATTR_MIN_STACK_SIZE
	.align		4
.L_2331:
        /*357c*/ 	.byte	0x04, 0x12
        /*357e*/ 	.short	(.L_2333 - .L_2332)
	.align		4
.L_2332:
        /*3580*/ 	.word	index@(_ZN2at6native18elementwise_kernelILi128ELi4EZNS0_15gpu_kernel_implINS0_13BinaryFunctorIaaaZZZNS0_19maximum_kernel_cudaERNS_18TensorIteratorBaseEENKUlvE_clEvENKUlvE0_clEvEUlaaE_EEEEvS5_RKT_EUliE_EEviT1_)
        /*3584*/ 	.word	0x00000000


	//----- nvinfo : EIATTR_MIN_STACK_SIZE
	.align		4
.L_2333:
        /*3588*/ 	.byte	0x04, 0x12
        /*358a*/ 	.short	(.L_2335 - .L_2334)
	.align		4
.L_2334:
        /*358c*/ 	.word	index@(_ZN2at6native27unrolled_elementwise_kernelINS0_13BinaryFunctorIaaaZZZNS0_19maximum_kernel_cudaERNS_18TensorIteratorBaseEENKUlvE_clEvENKUlvE0_clEvEUlaaE_EESt5arrayIPcLm3EELi4E23TrivialOffsetCalculatorILi2EjESC_ILi1EjENS0_6memory12LoadWithCastILi2EEENSF_13StoreWithCastILi1EEEEEviT_T0_T2_T3_T4_T5_)
        /*3590*/ 	.word	0x00000000


	//----- nvinfo : EIATTR_MIN_STACK_SIZE
	.align		4
.L_2335:
        /*3594*/ 	.byte	0x04, 0x12
        /*3596*/ 	.short	(.L_2337 - .L_2336)
	.align		4
.L_2336:
        /*3598*/ 	.word	index@(_ZN2at6native18elementwise_kernelILi128ELi4EZNS0_22gpu_kernel_impl_nocastINS0_13BinaryFunctorIaaaZZZNS0_19maximum_kernel_cudaERNS_18TensorIteratorBaseEENKUlvE_clEvENKUlvE0_clEvEUlaaE_EEEEvS5_RKT_EUliE_EEviT1_)
        /*359c*/ 	.word	0x00000000


	//----- nvinfo : EIATTR_MIN_STACK_SIZE
	.align		4
.L_2337:
        /*35a0*/ 	.byte	0x04, 0x12
        /*35a2*/ 	.short	(.L_2339 - .L_2338)
	.align		4
.L_2338:
        /*35a4*/ 	.word	index@(_ZN2at6native27unrolled_elementwise_kernelINS0_13BinaryFunctorIaaaZZZNS0_19maximum_kernel_cudaERNS_18TensorIteratorBaseEENKUlvE_clEvENKUlvE0_clEvEUlaaE_EESt5arrayIPcLm3EELi4E23TrivialOffsetCalculatorILi2EjESC_ILi1EjENS0_6memory15LoadWithoutCastENSF_16StoreWithoutCastEEEviT_T0_T2_T3_T4_T5_)
        /*35a8*/ 	.word	0x00000000


	//----- nvinfo : EIATTR_MIN_STACK_SIZE
	.align		4
.L_2339:
        /*35ac*/ 	.byte	0x04, 0x12
        /*35ae*/ 	.short	(.L_2341 - .L_2340)
	.align		4
.L_2340:
        /*35b0*/ 	.word	index@(_ZN2at6native29vectorized_elementwise_kernelILi2ENS0_13BinaryFunctorIaaaZZZNS0_19maximum_kernel_cudaERNS_18TensorIteratorBaseEENKUlvE_clEvENKUlvE0_clEvEUlaaE_EESt5arrayIPcLm3EEEEviT0_T1_)
        /*35b4*/ 	.word	0x00000000


	//----- nvinfo : EIATTR_MIN_STACK_SIZE
	.align		4
.L_2341:
        /*35b8*/ 	.byte	0x04, 0x12
        /*35ba*/ 	.short	(.L_2343 - .L_2342)
	.align		4
.L_2342:
        /*35bc*/ 	.word	index@(_ZN2at6native29vectorized_elementwise_kernelILi4ENS0_13BinaryFunctorIaaaZZZNS0_19maximum_kernel_cudaERNS_18TensorIteratorBaseEENKUlvE_clEvENKUlvE0_clEvEUlaaE_EESt5arrayIPcLm3EEEEviT0_T1_)
        /*35c0*/ 	.word	0x00000000


	//----- nvinfo : EIATTR_MIN_STACK_SIZE
	.align		4
.L_2343:
        /*35c4*/ 	.byte	0x04, 0x12
        /*35c6*/ 	.short	(.L_2345 - .L_2344)
	.align		4
.L_2344:
        /*35c8*/ 	.word	index@(_ZN2at6native29vectorized_elementwise_kernelILi8ENS0_13BinaryFunctorIaaaZZZNS0_19maximum_kernel_cudaERNS_18TensorIteratorBaseEENKUlvE_clEvENKUlvE0_clEvEUlaaE_EESt5arrayIPcLm3EEEEviT0_T1_)
        /*35cc*/ 	.word	0x00000000


	//----- nvinfo : EIATTR_MIN_STACK_SIZE
	.align		4
.L_2345:
        /*35d0*/ 	.byte	0x04, 0x12
        /*35d2*/ 	.short	(.L_2347 - .L_2346)
	.align		4
.L_2346:
        /*35d4*/ 	.word	index@(_ZN2at6native18elementwise_kernelILi128ELi4EZNS0_15gpu_kernel_implINS0_13AUnaryFunctorIhhhZZZNS0_19maximum_kernel_cudaERNS_18TensorIteratorBaseEENKUlvE_clEvENKUlvE_clEvEUlhhE_EEEEvS5_RKT_EUliE_EEviT1_)
        /*35d8*/ 	.word	0x00000000


	//----- nvinfo : EIATTR_MIN_STACK_SIZE
	.align		4
.L_2347:
        /*35dc*/ 	.byte	0x04, 0x12
        /*35de*/ 	.short	(.L_2349 - .L_2348)
	.align		4
.L_2348:
        /*35e0*/ 	.word	index@(_ZN2at6native27unrolled_elementwise_kernelINS0_13AUnaryFunctorIhhhZZZNS0_19maximum_kernel_cudaERNS_18TensorIteratorBaseEENKUlvE_clEvENKUlvE_clEvEUlhhE_EESt5arrayIPcLm2EELi4E23TrivialOffsetCalculatorILi1EjESD_NS0_6memory12LoadWithCastILi1EEENSE_13StoreWithCastILi1EEEEEviT_T0_T2_T3_T4_T5_)
        /*35e4*/ 	.word	0x00000000


	//----- nvinfo : EIATTR_MIN_STACK_SIZE
	.align		4
.L_2349:
        /*35e8*/ 	.byte	0x04, 0x12
        /*35ea*/ 	.short	(.L_2351 - .L_2350)
	.align		4
.L_2350:
        /*35ec*/ 	.word	index@(_ZN2at6native18elementwise_kernelILi128ELi4EZNS0_22gpu_kernel_impl_nocastINS0_13AUnaryFunctorIhhhZZZNS0_19maximum_kernel_cudaERNS_18TensorIteratorBaseEENKUlvE_clEvENKUlvE_clEvEUlhhE_EEEEvS5_RKT_EUliE_EEviT1_)
        /*35f0*/ 	.word	0x00000000


	//----- nvinfo : EIATTR_MIN_STACK_SIZE
	.align		4
.L_2351:
        /*35f4*/ 	.byte	0x04, 0x12
        /*35f6*/ 	.short	(.L_2353 - .L_2352)
	.align		4
.L_2352:
        /*35f8*/ 	.word	index@(_ZN2at6native27unrolled_elementwise_kernelINS0_13AUnaryFunctorIhhhZZZNS0_19maximum_kernel_cudaERNS_18TensorIteratorBaseEENKUlvE_clEvENKUlvE_clEvEUlhhE_EESt5arrayIPcLm2EELi4E23TrivialOffsetCalculatorILi1EjESD_NS0_6memory15LoadWithoutCastENSE_16StoreWithoutCastEEEviT_T0_T2_T3_T4_T5_)
        /*35fc*/ 	.word	0x00000000


	//----- nvinfo : EIATTR_MIN_STACK_SIZE
	.align		4
.L_2353:
        /*3600*/ 	.byte	0x04, 0x12
        /*3602*/ 	.short	(.L_2355 - .L_2354)
	.align		4
.L_2354:
        /*3604*/ 	.word	index@(_ZN2at6native29vectorized_elementwise_kernelILi2ENS0_13AUnaryFunctorIhhhZZZNS0_19maximum_kernel_cudaERNS_18TensorIteratorBaseEENKUlvE_clEvENKUlvE_clEvEUlhhE_EESt5arrayIPcLm2EEEEviT0_T1_)
        /*3608*/ 	.word	0x00000000


	//----- nvinfo : EIATTR_MIN_STACK_SIZE
	.align		4
.L_2355:
        /*360c*/ 	.byte	0x04, 0x12
        /*360e*/ 	.short	(.L_2357 - .L_2356)
	.align		4
.L_2356:
        /*3610*/ 	.word	index@(_ZN2at6native29vectorized_elementwise_kernelILi4ENS0_13AUnaryFunctorIhhhZZZNS0_19maximum_kernel_cudaERNS_18TensorIteratorBaseEENKUlvE_clEvENKUlvE_clEvEUlhhE_EESt5arrayIPcLm2EEEEviT0_T1_)
        /*3614*/ 	.word	0x00000000


	//----- nvinfo : EIATTR_MIN_STACK_SIZE
	.align		4
.L_2357:
        /*3618*/ 	.byte	0x04, 0x12
        /*361a*/ 	.short	(.L_2359 - .L_2358)
	.align		4
.L_2358:
        /*361c*/ 	.word	index@(_ZN2at6native29vectorized_elementwise_kernelILi8ENS0_13AUnaryFunctorIhhhZZZNS0_19maximum_kernel_cudaERNS_18TensorIteratorBaseEENKUlvE_clEvENKUlvE_clEvEUlhhE_EESt5arrayIPcLm2EEEEviT0_T1_)
        /*3620*/ 	.word	0x00000000


	//----- nvinfo : EIATTR_MIN_STACK_SIZE
	.align		4
.L_2359:
        /*3624*/ 	.byte	0x04, 0x12
        /*3626*/ 	.short	(.L_2361 - .L_2360)
	.align		4
.L_2360:
        /*3628*/ 	.word	index@(_ZN2at6native18elementwise_kernelILi128ELi4EZNS0_15gpu_kernel_implINS0_13BinaryFunctorIhhhZZZNS0_19maximum_kernel_cudaERNS_18TensorIteratorBaseEENKUlvE_clEvENKUlvE_clEvEUlhhE_EEEEvS5_RKT_EUliE_EEviT1_)
        /*362c*/ 	.word	0x00000000


	//----- nvinfo : EIATTR_MIN_STACK_SIZE
	.align		4
.L_2361:
        /*3630*/ 	.byte	0x04, 0x12
        /*3632*/ 	.short	(.L_2363 - .L_2362)
	.align		4
.L_2362:
        /*3634*/ 	.word	index@(_ZN2at6native27unrolled_elementwise_kernelINS0_13BinaryFunctorIhhhZZZNS0_19maximum_kernel_cudaERNS_18TensorIteratorBaseEENKUlvE_clEvENKUlvE_clEvEUlhhE_EESt5arrayIPcLm3EELi4E23TrivialOffsetCalculatorILi2EjESC_ILi1EjENS0_6memory12LoadWithCastILi2EEENSF_13StoreWithCastILi1EEEEEviT_T0_T2_T3_T4_T5_)
        /*3638*/ 	.word	0x00000000


	//----- nvinfo : EIATTR_MIN_STACK_SIZE
	.align		4
.L_2363:
        /*363c*/ 	.byte	0x04, 0x12
        /*363e*/ 	.short	(.L_2365 - .L_2364)
	.align		4
.L_2364:
        /*3640*/ 	.word	index@(_ZN2at6native18elementwise_kernelILi128ELi4EZNS0_22gpu_kernel_impl_nocastINS0_13BinaryFunctorIhhhZZZNS0_19maximum_kernel_cudaERNS_18TensorIteratorBaseEENKUlvE_clEvENKUlvE_clEvEUlhhE_EEEEvS5_RKT_EUliE_EEviT1_)
        /*3644*/ 	.word	0x00000000


	//----- nvinfo : EIATTR_MIN_STACK_SIZE
	.align		4
.L_2365:
        /*3648*/ 	.byte	0x04, 0x12
        /*364a*/ 	.short	(.L_2367 - .L_2366)
	.align		4
.L_2366:
        /*364c*/ 	.word	index@(_ZN2at6native27unrolled_elementwise_kernelINS0_13BinaryFunctorIhhhZZZNS0_19maximum_kernel_cudaERNS_18TensorIteratorBaseEENKUlvE_clEvENKUlvE_clEvEUlhhE_EESt5arrayIPcLm3EELi4E23TrivialOffsetCalculatorILi2EjESC_ILi1EjENS0_6memory15LoadWithoutCastENSF_16StoreWithoutCastEEEviT_T0_T2_T3_T4_T5_)
        /*3650*/ 	.word	0x00000000


	//----- nvinfo : EIATTR_MIN_STACK_SIZE
	.align		4
.L_2367:
        /*3654*/ 	.byte	0x04, 0x12
        /*3656*/ 	.short	(.L_2369 - .L_2368)
	.align		4
.L_2368:
        /*3658*/ 	.word	index@(_ZN2at6native29vectorized_elementwise_kernelILi2ENS0_13BinaryFunctorIhhhZZZNS0_19maximum_kernel_cudaERNS_18TensorIteratorBaseEENKUlvE_clEvENKUlvE_clEvEUlhhE_EESt5arrayIPcLm3EEEEviT0_T1_)
        /*365c*/ 	.word	0x00000000


	//----- nvinfo : EIATTR_MIN_STACK_SIZE
	.align		4
.L_2369:
        /*3660*/ 	.byte	0x04, 0x12
        /*3662*/ 	.short	(.L_2371 - .L_2370)
	.align		4
.L_2370:
        /*3664*/ 	.word	index@(_ZN2at6native29vectorized_elementwise_kernelILi4ENS0_13BinaryFunctorIhhhZZZNS0_19maximum_kernel_cudaERNS_18TensorIteratorBaseEENKUlvE_clEvENKUlvE_clEvEUlhhE_EESt5arrayIPcLm3EEEEviT0_T1_)
        /*3668*/ 	.word	0x00000000


	//----- nvinfo : EIATTR_MIN_STACK_SIZE
	.align		4
.L_2371:
        /*366c*/ 	.byte	0x04, 0x12
        /*366e*/ 	.short	(.L_2373 - .L_2372)
	.align		4
.L_2372:
        /*3670*/ 	.word	index@(_ZN2at6native29vectorized_elementwise_kernelILi8ENS0_13BinaryFunctorIhhhZZZNS0_19maximum_kernel_cudaERNS_18TensorIteratorBaseEENKUlvE_clEvENKUlvE_clEvEUlhhE_EESt5arrayIPcLm3EEEEviT0_T1_)
        /*3674*/ 	.word	0x00000000


	//----- nvinfo : EIATTR_MIN_STACK_SIZE
	.align		4
.L_2373:
        /*3678*/ 	.byte	0x04, 0x12
        /*367a*/ 	.short	(.L_2375 - .L_2374)
	.align		4
.L_2374:
        /*367c*/ 	.word	index@(_ZN2at6native18elementwise_kernelILi128ELi4EZNS0_15gpu_kernel_implINS0_13AUnaryFunctorIbbbZNS0_19maximum_kernel_cudaERNS_18TensorIteratorBaseEEUlbbE_EEEEvS5_RKT_EUliE_EEviT1_)
        /*3680*/ 	.word	0x00000000


	//----- nvinfo : EIATTR_MIN_STACK_SIZE
	.align		4
.L_2375:
        /*3684*/ 	.byte	0x04, 0x12
        /*3686*/ 	.short	(.L_2377 - .L_2376)
	.align		4
.L_2376:
        /*3688*/ 	.word	index@(_ZN2at6native27unrolled_elementwise_kernelINS0_13AUnaryFunctorIbbbZNS0_19maximum_kernel_cudaERNS_18TensorIteratorBaseEEUlbbE_EESt5arrayIPcLm2EELi4E23TrivialOffsetCalculatorILi1EjESB_NS0_6memory12LoadWithCastILi1EEENSC_13StoreWithCastILi1EEEEEviT_T0_T2_T3_T4_T5_)
        /*368c*/ 	.word	0x00000000


	//----- nvinfo : EIATTR_MIN_STACK_SIZE
	.align		4
.L_2377:
        /*3690*/ 	.byte	0x04, 0x12
        /*3692*/ 	.short	(.L_2379 - .L_2378)
	.align		4
.L_2378:
        /*3694*/ 	.word	index@(_ZN2at6native18elementwise_kernelILi128ELi4EZNS0_22gpu_kernel_impl_nocastINS0_13AUnaryFunctorIbbbZNS0_19maximum_kernel_cudaERNS_18TensorIteratorBaseEEUlbbE_EEEEvS5_RKT_EUliE_EEviT1_)
        /*3698*/ 	.word	0x00000000


	//----- nvinfo : EIATTR_MIN_STACK_SIZE
	.align		4
.L_2379:
        /*369c*/ 	.byte	0x04, 0x12
        /*369e*/ 	.short	(.L_2381 - .L_2380)
	.align		4
.L_2380:
        /*36a0*/ 	.word	index@(_ZN2at6native27unrolled_elementwise_kernelINS0_13AUnaryFunctorIbbbZNS0_19maximum_kernel_cudaERNS_18TensorIteratorBaseEEUlbbE_EESt5arrayIPcLm2EELi4E23TrivialOffsetCalculatorILi1EjESB_NS0_6memory15LoadWithoutCastENSC_16StoreWithoutCastEEEviT_T0_T2_T3_T4_T5_)
        /*36a4*/ 	.word	0x00000000


	//----- nvinfo : EIATTR_MIN_STACK_SIZE
	.align		4
.L_2381:
        /*36a8*/ 	.byte	0x04, 0x12
        /*36aa*/ 	.short	(.L_2383 - .L_2382)
	.align		4
.L_2382:
        /*36ac*/ 	.word	index@(_ZN2at6native29vectorized_elementwise_kernelILi2ENS0_13AUnaryFunctorIbbbZNS0_19maximum_kernel_cudaERNS_18TensorIteratorBaseEEUlbbE_EESt5arrayIPcLm2EEEEviT0_T1_)
        /*36b0*/ 	.word	0x00000000


	//----- nvinfo : EIATTR_MIN_STACK_SIZE
	.align		4
.L_2383:
        /*36b4*/ 	.byte	0x04, 0x12
        /*36b6*/ 	.short	(.L_2385 - .L_2384)
	.align		4
.L_2384:
        /*36b8*/ 	.word	index@(_ZN2at6native29vectorized_elementwise_kernelILi4ENS0_13AUnaryFunctorIbbbZNS0_19maximum_kernel_cudaERNS_18TensorIteratorBaseEEUlbbE_EESt5arrayIPcLm2EEEEviT0_T1_)
        /*36bc*/ 	.word	0x00000000


	//----- nvinfo : EIATTR_MIN_STACK_SIZE
	.align		4
.L_2385:
        /*36c0*/ 	.byte	0x04, 0x12
        /*36c2*/ 	.short	(.L_2387 - .L_2386)
	.align		4
.L_2386:
        /*36c4*/ 	.word	index@(_ZN2at6native29vectorized_elementwise_kernelILi8ENS0_13AUnaryFunctorIbbbZNS0_19maximum_kernel_cudaERNS_18TensorIteratorBaseEEUlbbE_EESt5arrayIPcLm2EEEEviT0_T1_)
        /*36c8*/ 	.word	0x00000000


	//----- nvinfo : EIATTR_MIN_STACK_SIZE
	.align		4
.L_2387:
        /*36cc*/ 	.byte	0x04, 0x12
        /*36ce*/ 	.short	(.L_2389 - .L_2388)
	.align		4
.L_2388:
        /*36d0*/ 	.word	index@(_ZN2at6native18elementwise_kernelILi128ELi4EZNS0_15gpu_kernel_implINS0_13BinaryFunctorIbbbZNS0_19maximum_kernel_cudaERNS_18TensorIteratorBaseEEUlbbE_EEEEvS5_RKT_EUliE_EEviT1_)
        /*36d4*/ 	.word	0x00000000


	//----- nvinfo : EIATTR_MIN_STACK_SIZE
	.align		4
.L_2389:
        /*36d8*/ 	.byte	0x04, 0x12
        /*36da*/ 	.short	(.L_2391 - .L_2390)
	.align		4
.L_2390:
        /*36dc*/ 	.word	index@(_ZN2at6native27unrolled_elementwise_kernelINS0_13BinaryFunctorIbbbZNS0_19maximum_kernel_cudaERNS_18TensorIteratorBaseEEUlbbE_EESt5arrayIPcLm3EELi4E23TrivialOffsetCalculatorILi2EjESA_ILi1EjENS0_6memory12LoadWithCastILi2EEENSD_13StoreWithCastILi1EEEEEviT_T0_T2_T3_T4_T5_)
        /*36e0*/ 	.word	0x00000000


	//----- nvinfo : EIATTR_MIN_STACK_SIZE
	.align		4
.L_2391:
        /*36e4*/ 	.byte	0x04, 0x12
        /*36e6*/ 	.short	(.L_2393 - .L_2392)
	.align		4
.L_2392:
        /*36e8*/ 	.word	index@(_ZN2at6native18elementwise_kernelILi128ELi4EZNS0_22gpu_kernel_impl_nocastINS0_13BinaryFunctorIbbbZNS0_19maximum_kernel_cudaERNS_18TensorIteratorBaseEEUlbbE_EEEEvS5_RKT_EUliE_EEviT1_)
        /*36ec*/ 	.word	0x00000000


	//----- nvinfo : EIATTR_MIN_STACK_SIZE
	.align		4
.L_2393:
        /*36f0*/ 	.byte	0x04, 0x12
        /*36f2*/ 	.short	(.L_2395 - .L_2394)
	.align		4
.L_2394:
        /*36f4*/ 	.word	index@(_ZN2at6native27unrolled_elementwise_kernelINS0_13BinaryFunctorIbbbZNS0_19maximum_kernel_cudaERNS_18TensorIteratorBaseEEUlbbE_EESt5arrayIPcLm3EELi4E23TrivialOffsetCalculatorILi2EjESA_ILi1EjENS0_6memory15LoadWithoutCastENSD_16StoreWithoutCastEEEviT_T0_T2_T3_T4_T5_)
        /*36f8*/ 	.word	0x00000000


	//----- nvinfo : EIATTR_MIN_STACK_SIZE
	.align		4
.L_2395:
        /*36fc*/ 	.byte	0x04, 0x12
        /*36fe*/ 	.short	(.L_2397 - .L_2396)
	.align		4
.L_2396:
        /*3700*/ 	.word	index@(_ZN2at6native29vectorized_elementwise_kernelILi2ENS0_13BinaryFunctorIbbbZNS0_19maximum_kernel_cudaERNS_18TensorIteratorBaseEEUlbbE_EESt5arrayIPcLm3EEEEviT0_T1_)
        /*3704*/ 	.word	0x00000000


	//----- nvinfo : EIATTR_MIN_STACK_SIZE
	.align		4
.L_2397:
        /*3708*/ 	.byte	0x04, 0x12
        /*370a*/ 	.short	(.L_2399 - .L_2398)
	.align		4
.L_2398:
        /*370c*/ 	.word	index@(_ZN2at6native29vectorized_elementwise_kernelILi4ENS0_13BinaryFunctorIbbbZNS0_19maximum_kernel_cudaERNS_18TensorIteratorBaseEEUlbbE_EESt5arrayIPcLm3EEEEviT0_T1_)
        /*3710*/ 	.word	0x00000000


	//----- nvinfo : EIATTR_MIN_STACK_SIZE
	.align		4
.L_2399:
        /*3714*/ 	.byte	0x04, 0x12
        /*3716*/ 	.short	(.L_2401 - .L_2400)
	.align		4
.L_2400:
        /*3718*/ 	.word	index@(_ZN2at6native29vectorized_elementwise_kernelILi8ENS0_13BinaryFunctorIbbbZNS0_19maximum_kernel_cudaERNS_18TensorIteratorBaseEEUlbbE_EESt5arrayIPcLm3EEEEviT0_T1_)
        /*371c*/ 	.word	0x00000000
.L_2401:


//--------------------- .nv.compat                --------------------------
	.section	.nv.compat,"",@"SHT_CUDA_COMPAT_INFO"
	.align	4
        /*0000*/ 	.byte	0x02, 0x09, 0x00, 0x00, 0x02, 0x02, 0x01, 0x00, 0x02, 0x05, 0x05, 0x00, 0x03, 0x07, 0x01, 0x01
        /*0010*/ 	.byte	0x02, 0x03, 0x00, 0x00, 0x02, 0x06, 0x01, 0x00, 0x04, 0x0b, 0x08, 0x00, 0x00, 0x00, 0x00, 0x00
        /*0020*/ 	.byte	0x00, 0x00, 0x00, 0x00


//--------------------- .nv.info._ZN2at6native18elementwise_kernelILi128ELi4EZNS0_15gpu_kernel_implINS0_13AUnaryFunctorIN3c108BFloat16ES5_S5_ZZZNS0_16fmin_kernel_cudaERNS_18TensorIteratorBaseEENKUlvE_clEvENKUlvE2_clEvEUlS5_S5_E_EEEEvS7_RKT_EUliE_EEviT1_ --------------------------
	.section	.nv.info._ZN2at6native18elementwise_kernelILi128ELi4EZNS0_15gpu_kernel_implINS0_13AUnaryFunctorIN3c108BFloat16ES5_S5_ZZZNS0_16fmin_kernel_cudaERNS_18TensorIteratorBaseEENKUlvE_clEvENKUlvE2_clEvEUlS5_S5_E_EEEEvS7_RKT_EUliE_EEviT1_,"",@"SHT_CUDA_INFO"
	.sectionflags	@""
	.align	4


	//----- nvinfo : EIATTR_CUDA_API_VERSION
	.align		4
        /*0000*/ 	.byte	0x04, 0x37
        /*0002*/ 	.short	(.L_2403 - .L_2402)
.L_2402:
        /*0004*/ 	.word	0x00000082


	//----- nvinfo : EIATTR_KPARAM_INFO
	.align		4
.L_2403:
        /*0008*/ 	.byte	0x04, 0x17
        /*000a*/ 	.short	(.L_2405 - .L_2404)
.L_2404:
        /*000c*/ 	.word	0x00000000
        /*0010*/ 	.short	0x0001
        /*0012*/ 	.short	0x0008
        /*0014*/ 	.byte	0x00, 0xf0, 0x61, 0x08


	//----- nvinfo : EIATTR_KPARAM_INFO
	.align		4
.L_2405:
        /*0018*/ 	.byte	0x04, 0x17
        /*001a*/ 	.short	(.L_2407 - .L_2406)
.L_2406:
        /*001c*/ 	.word	0x00000000
        /*0020*/ 	.short	0x0000
        /*0022*/ 	.short	0x0000
        /*0024*/ 	.byte	0x00, 0xf0, 0x11, 0x00


	//----- nvinfo : EIATTR_SPARSE_MMA_MASK
	.align		4
.L_2407:
        /*0028*/ 	.byte	0x03, 0x50
        /*002a*/ 	.short	0x0000


	//----- nvinfo : EIATTR_MAXREG_COUNT
	.align		4
        /*002c*/ 	.byte	0x03, 0x1b
        /*002e*/ 	.short	0x0080


	//----- nvinfo : EIATTR_EXTERNS
	.align		4
        /*0030*/ 	.byte	0x04, 0x0f
        /*0032*/ 	.short	(.L_2409 - .L_2408)


	//   ....[0]....
	.align		4
.L_2408:
        /*0034*/ 	.word	index@(__assertfail)


	//----- nvinfo : EIATTR_MERCURY_ISA_VERSION
	.align		4
.L_2409:
        /*0038*/ 	.byte	0x03, 0x5f
        /*003a*/ 	.short	0x0101


	//----- nvinfo : EIATTR_SYSCALL_OFFSETS
	.align		4
        /*003c*/ 	.byte	0x04, 0x46
        /*003e*/ 	.short	(.L_2411 - .L_2410)


	//   ....[0]....
.L_2410:
        /*0040*/ 	.word	0x000022e0


	//   ....[1]....
        /*0044*/ 	.word	0x00003290


	//   ....[2]....
        /*0048*/ 	.word	0x000055c0


	//   ....[3]....
        /*004c*/ 	.word	0x00006570


	//   ....[4]....
        /*0050*/ 	.word	0x00008890


	//   ....[5]....
        /*0054*/ 	.word	0x00009840


	//   ....[6]....
        /*0058*/ 	.word	0x0000bb50


	//   ....[7]....
        /*005c*/ 	.word	0x0000cb00


	//----- nvinfo : EIATTR_EXIT_INSTR_OFFSETS
	.align		4
.L_2411:
        /*0060*/ 	.byte	0x04, 0x1c
        /*0062*/ 	.short	(.L_2413 - .L_2412)


	//   ....[0]....
.L_2412:
        /*0064*/ 	.word	0x00009910


	//   ....[1]....
        /*0068*/ 	.word	0x0000bd30


	//   ....[2]....
        /*006c*/ 	.word	0x0000bd70


	//   ....[3]....
        /*0070*/ 	.word	0x0000be10


	//   ....[4]....
        /*0074*/ 	.word	0x0000be50


	//   ....[5]....
        /*0078*/ 	.word	0x0000be90


	//   ....[6]....
        /*007c*/ 	.word	0x0000bf20


	//   ....[7]....
        /*0080*/ 	.word	0x0000bf60


	//   ....[8]....
        /*0084*/ 	.word	0x0000c000


	//   ....[9]....
        /*0088*/ 	.word	0x0000c050


	//   ....[10]....
        /*008c*/ 	.word	0x0000c0a0


	//   ....[11]....
        /*0090*/ 	.word	0x0000c170


	//   ....[12]....
        /*0094*/ 	.word	0x0000c1d0


	//   ....[13]....
        /*0098*/ 	.word	0x0000c360


	//   ....[14]....
        /*009c*/ 	.word	0x0000c4c0


	//   ....[15]....
        /*00a0*/ 	.word	0x0000c4e0


	//   ....[16]....
        /*00a4*/ 	.word	0x0000c5a0


	//   ....[17]....
        /*00a8*/ 	.word	0x0000c720


	//   ....[18]....
        /*00ac*/ 	.word	0x0000c8a0


	//   ....[19]....
        /*00b0*/ 	.word	0x0000ca00


	//   ....[20]....
        /*00b4*/ 	.word	0x0000cb10


	//   ....[21]....
        /*00b8*/ 	.word	0x0000cb50


	//   ....[22]....
        /*00bc*/ 	.word	0x0000cb90


	//----- nvinfo : EIATTR_MAX_THREADS
	.align		4
.L_2413:
        /*00c0*/ 	.byte	0x04, 0x05
        /*00c2*/ 	.short	(.L_2415 - .L_2414)
.L_2414:
        /*00c4*/ 	.word	0x00000080
        /*00c8*/ 	.word	0x00000001
        /*00cc*/ 	.word	0x00000001


	//----- nvinfo : EIATTR_CRS_STACK_SIZE
	.align		4
.L_2415:
        /*00d0*/ 	.byte	0x04, 0x1e
        /*00d2*/ 	.short	(.L_2417 - .L_2416)
.L_2416:
        /*00d4*/ 	.word	0x00000000


	//----- nvinfo : EIATTR_CBANK_PARAM_SIZE
	.align		4
.L_2417:
        /*00d8*/ 	.byte	0x03, 0x19
        /*00da*/ 	.short	0x0220


	//----- nvinfo : EIATTR_PARAM_CBANK
	.align		4
        /*00dc*/ 	.byte	0x04, 0x0a
        /*00de*/ 	.short	(.L_2419 - .L_2418)
	.align		4
.L_2418:
        /*00e0*/ 	.word	index@(.nv.constant0._ZN2at6native18elementwise_kernelILi128ELi4EZNS0_15gpu_kernel_implINS0_13AUnaryFunctorIN3c108BFloat16ES5_S5_ZZZNS0_16fmin_kernel_cudaERNS_18TensorIteratorBaseEENKUlvE_clEvENKUlvE2_clEvEUlS5_S5_E_EEEEvS7_RKT_EUliE_EEviT1_)
        /*00e4*/ 	.short	0x0210
        /*00e6*/ 	.short	0x0220


	//----- nvinfo : EIATTR_SW_WAR
	.align		4
.L_2419:
        /*00e8*/ 	.byte	0x04, 0x36
        /*00ea*/ 	.short	(.L_2421 - .L_2420)
.L_2420:
        /*00ec*/ 	.word	0x00000008
.L_2421:


//--------------------- .nv.info._ZN2at6native27unrolled_elementwise_kernelINS0_13AUnaryFunctorIN3c108BFloat16ES4_S4_ZZZNS0_16fmin_kernel_cudaERNS_18TensorIteratorBaseEENKUlvE_clEvENKUlvE2_clEvEUlS4_S4_E_EESt5arrayIPcLm2EELi4E23TrivialOffsetCalculatorILi1EjESF_NS0_6memory12LoadWithCastILi1EEENSG_13StoreWithCastILi1EEEEEviT_T0_T2_T3_T4_T5_ --------------------------
	.section	.nv.info._ZN2at6native27unrolled_elementwise_kernelINS0_13AUnaryFunctorIN3c108BFloat16ES4_S4_ZZZNS0_16fmin_kernel_cudaERNS_18TensorIteratorBaseEENKUlvE_clEvENKUlvE2_clEvEUlS4_S4_E_EESt5arrayIPcLm2EELi4E23TrivialOffsetCalculatorILi1EjESF_NS0_6memory12LoadWithCastILi1EEENSG_13StoreWithCastILi1EEEEEviT_T0_T2_T3_T4_T5_,"",@"SHT_CUDA_INFO"
	.sectionflags	@""
	.align	4


	//----- nvinfo : EIATTR_CUDA_API_VERSION
	.align		4
        /*0000*/ 	.byte	0x04, 0x37
        /*0002*/ 	.short	(.L_2423 - .L_2422)
.L_2422:
        /*0004*/ 	.word	0x00000082


	//----- nvinfo : EIATTR_KPARAM_INFO
	.align		4
.L_2423:
        /*0008*/ 	.byte	0x04, 0x17
        /*000a*/ 	.short	(.L_2425 - .L_2424)
.L_2424:
        /*000c*/ 	.word	0x00000000
        /*0010*/ 	.short	0x0006
        /*0012*/ 	.short	0x0024
        /*0014*/ 	.byte	0x00, 0xf0, 0x21, 0x00


	//----- nvinfo : EIATTR_KPARAM_INFO
	.align		4
.L_2425:
        /*0018*/ 	.byte	0x04, 0x17
        /*001a*/ 	.short	(.L_2427 - .L_2426)
.L_2426:
        /*001c*/ 	.word	0x00000000
        /*0020*/ 	.short	0x0005
        /*0022*/ 	.short	0x001c
        /*0024*/ 	.byte	0x00, 0xf0, 0x21, 0x00


	//----- nvinfo : EIATTR_KPARAM_INFO
	.align		4
.L_2427:
        /*0028*/ 	.byte	0x04, 0x17
        /*002a*/ 	.short	(.L_2429 - .L_2428)
.L_2428:
        /*002c*/ 	.word	0x00000000
        /*0030*/ 	.short	0x0004
        /*0032*/ 	.short	0x0019
        /*0034*/ 	.byte	0x00, 0xf0, 0x05, 0x00


	//----- nvinfo : EIATTR_KPARAM_INFO
	.align		4
.L_2429:
        /*0038*/ 	.byte	0x04, 0x17
        /*003a*/ 	.short	(.L_2431 - .L_2430)
.L_2430:
        /*003c*/ 	.word	0x00000000
        /*0040*/ 	.short	0x0003
        /*0042*/ 	.short	0x0018
        /*0044*/ 	.byte	0x00, 0xf0, 0x05, 0x00


	//----- nvinfo : EIATTR_KPARAM_INFO
	.align		4
.L_2431:
        /*0048*/ 	.byte	0x04, 0x17
        /*004a*/ 	.short	(.L_2433 - .L_2432)
.L_2432:
        /*004c*/ 	.word	0x00000000
        /*0050*/ 	.short	0x0002
        /*0052*/ 	.short	0x0008
        /*0054*/ 	.byte	0x00, 0xf0, 0x41, 0x00


	//----- nvinfo : EIATTR_KPARAM_INFO
	.align		4
.L_2433:
        /*0058*/ 	.byte	0x04, 0x17
        /*005a*/ 	.short	(.L_2435 - .L_2434)
.L_2434:
        /*005c*/ 	.word	0x00000000
        /*0060*/ 	.short	0x0001
        /*0062*/ 	.short	0x0004
        /*0064*/ 	.byte	0x00, 0xf0, 0x11, 0x00


	//----- nvinfo : EIATTR_KPARAM_INFO
	.align		4
.L_2435:
        /*0068*/ 	.byte	0x04, 0x17
        /*006a*/ 	.short	(.L_2437 - .L_2436)
.L_2436:
        /*006c*/ 	.word	0x00000000
        /*0070*/ 	.short	0x0000
        /*0072*/ 	.short	0x0000
        /*0074*/ 	.byte	0x00, 0xf0, 0x11, 0x00


	//----- nvinfo : EIATTR_SPARSE_MMA_MASK
	.align		4
.L_2437:
        /*0078*/ 	.byte	0x03, 0x50
        /*007a*/ 	.short	0x0000


	//----- nvinfo : EIATTR_MAXREG_COUNT
	.align		4
        /*007c*/ 	.byte	0x03, 0x1b
        /*007e*/ 	.short	0x00ff


	//----- nvinfo : EIATTR_EXTERNS
	.align		4
        /*0080*/ 	.byte	0x04, 0x0f
        /*0082*/ 	.short	(.L_2439 - .L_2438)


	//   ....[0]....
	.align		4
.L_2438:
        /*0084*/ 	.word	index@(__assertfail)


	//----- nvinfo : EIATTR_MERCURY_ISA_VERSION
	.align		4
.L_2439:
        /*0088*/ 	.byte	0x03, 0x5f
        /*008a*/ 	.short	0x0101


	//----- nvinfo : EIATTR_SYSCALL_OFFSETS
	.align		4
        /*008c*/ 	.byte	0x04, 0x46
        /*008e*/ 	.short	(.L_2441 - .L_2440)


	//   ....[0]....
.L_2440:
        /*0090*/ 	.word	0x000010e0


	//   ....[1]....
        /*0094*/ 	.word	0x00002220


	//   ....[2]....
        /*0098*/ 	.word	0x00003370


	//   ....[3]....
        /*009c*/ 	.word	0x00004490


	//   ....[4]....
        /*00a0*/ 	.word	0x00005760


	//   ....[5]....
        /*00a4*/ 	.word	0x00006780


	//   ....[6]....
        /*00a8*/ 	.word	0x00007760


	//   ....[7]....
        /*00ac*/ 	.word	0x00008740


	//----- nvinfo : EIATTR_EXIT_INSTR_OFFSETS
	.align		4
.L_2441:
        /*00b0*/ 	.byte	0x04, 0x1c
        /*00b2*/ 	.short	(.L_2443 - .L_2442)


	//   ....[0]....
.L_2442:
        /*00b4*/ 	.word	0x00007820


	//   ....[1]....
        /*00b8*/ 	.word	0x00007970


	//   ....[2]....
        /*00bc*/ 	.word	0x000079b0


	//   ....[3]....
        /*00c0*/ 	.word	0x00007a50


	//   ....[4]....
        /*00c4*/ 	.word	0x00007a90


	//   ....[5]....
        /*00c8*/ 	.word	0x00007ad0


	//   ....[6]....
        /*00cc*/ 	.word	0x00007b60


	//   ....[7]....
        /*00d0*/ 	.word	0x00007ba0


	//   ....[8]....
        /*00d4*/ 	.word	0x00007c40


	//   ....[9]....
        /*00d8*/ 	.word	0x00007c90


	//   ....[10]....
        /*00dc*/ 	.word	0x00007ce0


	//   ....[11]....
        /*00e0*/ 	.word	0x00007db0


	//   ....[12]....
        /*00e4*/ 	.word	0x00007e10


	//   ....[13]....
        /*00e8*/ 	.word	0x00007fa0


	//   ....[14]....
        /*00ec*/ 	.word	0x00008100


	//   ....[15]....
        /*00f0*/ 	.word	0x00008120


	//   ....[16]....
        /*00f4*/ 	.word	0x000081e0


	//   ....[17]....
        /*00f8*/ 	.word	0x00008360


	//   ....[18]....
        /*00fc*/ 	.word	0x000084e0


	//   ....[19]....
        /*0100*/ 	.word	0x00008640


	//   ....[20]....
        /*0104*/ 	.word	0x00008750


	//   ....[21]....
        /*0108*/ 	.word	0x00008790


	//   ....[22]....
        /*010c*/ 	.word	0x000087d0


	//----- nvinfo : EIATTR_MAX_THREADS
	.align		4
.L_2443:
        /*0110*/ 	.byte	0x04, 0x05
        /*0112*/ 	.short	(.L_2445 - .L_2444)
.L_2444:
        /*0114*/ 	.word	0x00000080
        /*0118*/ 	.word	0x00000001
        /*011c*/ 	.word	0x00000001


	//----- nvinfo : EIATTR_CRS_STACK_SIZE
	.align		4
.L_2445:
        /*0120*/ 	.byte	0x04, 0x1e
        /*0122*/ 	.short	(.L_2447 - .L_2446)
.L_2446:
        /*0124*/ 	.word	0x00000000


	//----- nvinfo : EIATTR_CBANK_PARAM_SIZE
	.align		4
.L_2447:
        /*0128*/ 	.byte	0x03, 0x19
        /*012a*/ 	.short	0x002c


	//----- nvinfo : EIATTR_PARAM_CBANK
	.align		4
        /*012c*/ 	.byte	0x04, 0x0a
        /*012e*/ 	.short	(.L_2449 - .L_2448)
	.align		4
.L_2448:
        /*0130*/ 	.word	index@(.nv.constant0._ZN2at6native27unrolled_elementwise_kernelINS0_13AUnaryFunctorIN3c108BFloat16ES4_S4_ZZZNS0_16fmin_kernel_cudaERNS_18TensorIteratorBaseEENKUlvE_clEvENKUlvE2_clEvEUlS4_S4_E_EESt5arrayIPcLm2EELi4E23TrivialOffsetCalculatorILi1EjESF_NS0_6memory12LoadWithCastILi1EEENSG_13StoreWithCastILi1EEEEEviT_T0_T2_T3_T4_T5_)
        /*0134*/ 	.short	0x0210
        /*0136*/ 	.short	0x002c


	//----- nvinfo : EIATTR_SW_WAR
	.align		4
.L_2449:
        /*0138*/ 	.byte	0x04, 0x36
        /*013a*/ 	.short	(.L_2451 - .L_2450)
.L_2450:
        /*013c*/ 	.word	0x00000008
.L_2451:


//--------------------- .nv.info._ZN2at6native18elementwise_kernelILi128ELi4EZNS0_22gpu_kernel_impl_nocastINS0_13AUnaryFunctorIN3c108BFloat16ES5_S5_ZZZNS0_16fmin_kernel_cudaERNS_18TensorIteratorBaseEENKUlvE_clEvENKUlvE2_clEvEUlS5_S5_E_EEEEvS7_RKT_EUliE_EEviT1_ --------------------------
	.section	.nv.info._ZN2at6native18elementwise_kernelILi128ELi4EZNS0_22gpu_kernel_impl_nocastINS0_13AUnaryFunctorIN3c108BFloat16ES5_S5_ZZZNS0_16fmin_kernel_cudaERNS_18TensorIteratorBaseEENKUlvE_clEvENKUlvE2_clEvEUlS5_S5_E_EEEEvS7_RKT_EUliE_EEviT1_,"",@"SHT_CUDA_INFO"
	.sectionflags	@""
	.align	4


	//----- nvinfo : EIATTR_CUDA_API_VERSION
	.align		4
        /*0000*/ 	.byte	0x04, 0x37
        /*0002*/ 	.short	(.L_2453 - .L_2452)
.L_2452:
        /*0004*/ 	.word	0x00000082


	//----- nvinfo : EIATTR_KPARAM_INFO
	.align		4
.L_2453:
        /*0008*/ 	.byte	0x04, 0x17
        /*000a*/ 	.short	(.L_2455 - .L_2454)
.L_2454:
        /*000c*/ 	.word	0x00000000
        /*0010*/ 	.short	0x0001
        /*0012*/ 	.short	0x0008
        /*0014*/ 	.byte	0x00, 0xf0, 0x61, 0x08


	//----- nvinfo : EIATTR_KPARAM_INFO
	.align		4
.L_2455:
        /*0018*/ 	.byte	0x04, 0x17
        /*001a*/ 	.short	(.L_2457 - .L_2456)
.L_2456:
        /*001c*/ 	.word	0x00000000
        /*0020*/ 	.short	0x0000
        /*0022*/ 	.short	0x0000
        /*0024*/ 	.byte	0x00, 0xf0, 0x11, 0x00


	//----- nvinfo : EIATTR_SPARSE_MMA_MASK
	.align		4
.L_2457:
        /*0028*/ 	.byte	0x03, 0x50
        /*002a*/ 	.short	0x0000


	//----- nvinfo : EIATTR_MAXREG_COUNT
	.align		4
        /*002c*/ 	.byte	0x03, 0x1b
        /*002e*/ 	.short	0x0080


	//----- nvinfo : EIATTR_MERCURY_ISA_VERSION
	.align		4
        /*0030*/ 	.byte	0x03, 0x5f
        /*0032*/ 	.short	0x0101


	//----- nvinfo : EIATTR_EXIT_INSTR_OFFSETS
	.align		4
        /*0034*/ 	.byte	0x04, 0x1c
        /*0036*/ 	.short	(.L_2459 - .L_2458)


	//   ....[0]....
.L_2458:
        /*0038*/ 	.word	0x00003c30


	//   ....[1]....
        /*003c*/ 	.word	0x00004fe0


	//----- nvinfo : EIATTR_MAX_THREADS
	.align		4
.L_2459:
        /*0040*/ 	.byte	0x04, 0x05
        /*0042*/ 	.short	(.L_2461 - .L_2460)
.L_2460:
        /*0044*/ 	.word	0x00000080
        /*0048*/ 	.word	0x00000001
        /*004c*/ 	.word	0x00000001


	//----- nvinfo : EIATTR_CRS_STACK_SIZE
	.align		4
.L_2461:
        /*0050*/ 	.byte	0x04, 0x1e
        /*0052*/ 	.short	(.L_2463 - .L_2462)
.L_2462:
        /*0054*/ 	.word	0x00000000


	//----- nvinfo : EIATTR_CBANK_PARAM_SIZE
	.align		4
.L_2463:
        /*0058*/ 	.byte	0x03, 0x19
        /*005a*/ 	.short	0x0220


	//----- nvinfo : EIATTR_PARAM_CBANK
	.align		4
        /*005c*/ 	.byte	0x04, 0x0a
        /*005e*/ 	.short	(.L_2465 - .L_2464)
	.align		4
.L_2464:
        /*0060*/ 	.word	index@(.nv.constant0._ZN2at6native18elementwise_kernelILi128ELi4EZNS0_22gpu_kernel_impl_nocastINS0_13AUnaryFunctorIN3c108BFloat16ES5_S5_ZZZNS0_16fmin_kernel_cudaERNS_18TensorIteratorBaseEENKUlvE_clEvENKUlvE2_clEvEUlS5_S5_E_EEEEvS7_RKT_EUliE_EEviT1_)
        /*0064*/ 	.short	0x0210
        /*0066*/ 	.short	0x0220


	//----- nvinfo : EIATTR_SW_WAR
	.align		4
.L_2465:
        /*0068*/ 	.byte	0x04, 0x36
        /*006a*/ 	.short	(.L_2467 - .L_2466)
.L_2466:
        /*006c*/ 	.word	0x00000008
.L_2467:


//--------------------- .nv.info._ZN2at6native27unrolled_elementwise_kernelINS0_13AUnaryFunctorIN3c108BFloat16ES4_S4_ZZZNS0_16fmin_kernel_cudaERNS_18TensorIteratorBaseEENKUlvE_clEvENKUlvE2_clEvEUlS4_S4_E_EESt5arrayIPcLm2EELi4E23TrivialOffsetCalculatorILi1EjESF_NS0_6memory15LoadWithoutCastENSG_16StoreWithoutCastEEEviT_T0_T2_T3_T4_T5_ --------------------------
	.section	.nv.info._ZN2at6native27unrolled_elementwise_kernelINS0_13AUnaryFunctorIN3c108BFloat16ES4_S4_ZZZNS0_16fmin_kernel_cudaERNS_18TensorIteratorBaseEENKUlvE_clEvENKUlvE2_clEvEUlS4_S4_E_EESt5arrayIPcLm2EELi4E23TrivialOffsetCalculatorILi1EjESF_NS0_6memory15LoadWithoutCastENSG_16StoreWithoutCastEEEviT_T0_T2_T3_T4_T5_,"",@"SHT_CUDA_INFO"
	.sectionflags	@""
	.align	4


	//----- nvinfo : EIATTR_CUDA_API_VERSION
	.align		4
        /*0000*/ 	.byte	0x04, 0x37
        /*0002*/ 	.short	(.L_2469 - .L_2468)
.L_2468:
        /*0004*/ 	.word	0x00000082


	//----- nvinfo : EIATTR_KPARAM_INFO
	.align		4
.L_2469:
        /*0008*/ 	.byte	0x04, 0x17
        /*000a*/ 	.short	(.L_2471 - .L_2470)
.L_2470:
        /*000c*/ 	.word	0x00000000
        /*0010*/ 	.short	0x0006
        /*0012*/ 	.short	0x001b
        /*0014*/ 	.byte	0x00, 0xf0, 0x05, 0x00


	//----- nvinfo : EIATTR_KPARAM_INFO
	.align		4
.L_2471:
        /*0018*/ 	.byte	0x04, 0x17
        /*001a*/ 	.short	(.L_2473 - .L_2472)
.L_2472:
        /*001c*/ 	.word	0x00000000
        /*0020*/ 	.short	0x0005
        /*0022*/ 	.short	0x001a
        /*0024*/ 	.byte	0x00, 0xf0, 0x05, 0x00


	//----- nvinfo : EIATTR_KPARAM_INFO
	.align		4
.L_2473:
        /*0028*/ 	.byte	0x04, 0x17
        /*002a*/ 	.short	(.L_2475 - .L_2474)
.L_2474:
        /*002c*/ 	.word	0x00000000
        /*0030*/ 	.short	0x0004
        /*0032*/ 	.short	0x0019
        /*0034*/ 	.byte	0x00, 0xf0, 0x05, 0x00


	//----- nvinfo : EIATTR_KPARAM_INFO
	.align		4
.L_2475:
        /*0038*/ 	.byte	0x04, 0x17
        /*003a*/ 	.short	(.L_2477 - .L_2476)
.L_2476:
        /*003c*/ 	.word	0x00000000
        /*0040*/ 	.short	0x0003
        /*0042*/ 	.short	0x0018
        /*0044*/ 	.byte	0x00, 0xf0, 0x05, 0x00


	//----- nvinfo : EIATTR_KPARAM_INFO
	.align		4
.L_2477:
        /*0048*/ 	.byte	0x04, 0x17
        /*004a*/ 	.short	(.L_2479 - .L_2478)
.L_2478:
        /*004c*/ 	.word	0x00000000
        /*0050*/ 	.short	0x0002
        /*0052*/ 	.short	0x0008
        /*0054*/ 	.byte	0x00, 0xf0, 0x41, 0x00


	//----- nvinfo : EIATTR_KPARAM_INFO
	.align		4
.L_2479:
        /*0058*/ 	.byte	0x04, 0x17
        /*005a*/ 	.short	(.L_2481 - .L_2480)
.L_2480:
        /*005c*/ 	.word	0x00000000
        /*0060*/ 	.short	0x0001
        /*0062*/ 	.short	0x0004
        /*0064*/ 	.byte	0x00, 0xf0, 0x11, 0x00


	//----- nvinfo : EIATTR_KPARAM_INFO
	.align		4
.L_2481:
        /*0068*/ 	.byte	0x04, 0x17
        /*006a*/ 	.short	(.L_2483 - .L_2482)
.L_2482:
        /*006c*/ 	.word	0x00000000
        /*0070*/ 	.short	0x0000
        /*0072*/ 	.short	0x0000
        /*0074*/ 	.byte	0x00, 0xf0, 0x11, 0x00


	//----- nvinfo : EIATTR_SPARSE_MMA_MASK
	.align		4
.L_2483:
        /*0078*/ 	.byte	0x03, 0x50
        /*007a*/ 	.short	0x0000


	//----- nvinfo : EIATTR_MAXREG_COUNT
	.align		4
        /*007c*/ 	.byte	0x03, 0x1b
        /*007e*/ 	.short	0x00ff


	//----- nvinfo : EIATTR_MERCURY_ISA_VERSION
	.align		4
        /*0080*/ 	.byte	0x03, 0x5f
        /*0082*/ 	.short	0x0101


	//----- nvinfo : EIATTR_EXIT_INSTR_OFFSETS
	.align		4
        /*0084*/ 	.byte	0x04, 0x1c
        /*0086*/ 	.short	(.L_2485 - .L_2484)


	//   ....[0]....
.L_2484:
        /*0088*/ 	.word	0x000004a0


	//   ....[1]....
        /*008c*/ 	.word	0x00000530


	//----- nvinfo : EIATTR_MAX_THREADS
	.align		4
.L_2485:
        /*0090*/ 	.byte	0x04, 0x05
        /*0092*/ 	.short	(.L_2487 - .L_2486)
.L_2486:
        /*0094*/ 	.word	0x00000080
        /*0098*/ 	.word	0x00000001
        /*009c*/ 	.word	0x00000001


	//----- nvinfo : EIATTR_CRS_STACK_SIZE
	.align		4
.L_2487:
        /*00a0*/ 	.byte	0x04, 0x1e
        /*00a2*/ 	.short	(.L_2489 - .L_2488)
.L_2488:
        /*00a4*/ 	.word	0x00000000


	//----- nvinfo : EIATTR_CBANK_PARAM_SIZE
	.align		4
.L_2489:
        /*00a8*/ 	.byte	0x03, 0x19
        /*00aa*/ 	.short	0x001c


	//----- nvinfo : EIATTR_PARAM_CBANK
	.align		4
        /*00ac*/ 	.byte	0x04, 0x0a
        /*00ae*/ 	.short	(.L_2491 - .L_2490)
	.align		4
.L_2490:
        /*00b0*/ 	.word	index@(.nv.constant0._ZN2at6native27unrolled_elementwise_kernelINS0_13AUnaryFunctorIN3c108BFloat16ES4_S4_ZZZNS0_16fmin_kernel_cudaERNS_18TensorIteratorBaseEENKUlvE_clEvENKUlvE2_clEvEUlS4_S4_E_EESt5arrayIPcLm2EELi4E23TrivialOffsetCalculatorILi1EjESF_NS0_6memory15LoadWithoutCastENSG_16StoreWithoutCastEEEviT_T0_T2_T3_T4_T5_)
        /*00b4*/ 	.short	0x0210
        /*00b6*/ 	.short	0x001c


	//----- nvinfo : EIATTR_SW_WAR
	.align		4
.L_2491:
        /*00b8*/ 	.byte	0x04, 0x36
        /*00ba*/ 	.short	(.L_2493 - .L_2492)
.L_2492:
        /*00bc*/ 	.word	0x00000008
.L_2493:


//--------------------- .nv.info._ZN2at6native29vectorized_elementwise_kernelILi2ENS0_13AUnaryFunctorIN3c108BFloat16ES4_S4_ZZZNS0_16fmin_kernel_cudaERNS_18TensorIteratorBaseEENKUlvE_clEvENKUlvE2_clEvEUlS4_S4_E_EESt5arrayIPcLm2EEEEviT0_T1_ --------------------------
	.section	.nv.info._ZN2at6native29vectorized_elementwise_kernelILi2ENS0_13AUnaryFunctorIN3c108BFloat16ES4_S4_ZZZNS0_16fmin_kernel_cudaERNS_18TensorIteratorBaseEENKUlvE_clEvENKUlvE2_clEvEUlS4_S4_E_EESt5arrayIPcLm2EEEEviT0_T1_,"",@"SHT_CUDA_INFO"
	.sectionflags	@""
	.align	4


	//----- nvinfo : EIATTR_CUDA_API_VERSION
	.align		4
        /*0000*/ 	.byte	0x04, 0x37
        /*0002*/ 	.short	(.L_2495 - .L_2494)
.L_2494:
        /*0004*/ 	.word	0x00000082


	//----- nvinfo : EIATTR_KPARAM_INFO
	.align		4
.L_2495:
        /*0008*/ 	.byte	0x04, 0x17
        /*000a*/ 	.short	(.L_2497 - .L_2496)
.L_2496:
        /*000c*/ 	.word	0x00000000
        /*0010*/ 	.short	0x0002
        /*0012*/ 	.short	0x0008
        /*0014*/ 	.byte	0x00, 0xf0, 0x41, 0x00


	//----- nvinfo : EIATTR_KPARAM_INFO
	.align		4
.L_2497:
        /*0018*/ 	.byte	0x04, 0x17
        /*001a*/ 	.short	(.L_2499 - .L_2498)
.L_2498:
        /*001c*/ 	.word	0x00000000
        /*0020*/ 	.short	0x0001
        /*0022*/ 	.short	0x0004
        /*0024*/ 	.byte	0x00, 0xf0, 0x11, 0x00


	//----- nvinfo : EIATTR_KPARAM_INFO
	.align		4
.L_2499:
        /*0028*/ 	.byte	0x04, 0x17
        /*002a*/ 	.short	(.L_2501 - .L_2500)
.L_2500:
        /*002c*/ 	.word	0x00000000
        /*0030*/ 	.short	0x0000
        /*0032*/ 	.short	0x0000
        /*0034*/ 	.byte	0x00, 0xf0, 0x11, 0x00


	//----- nvinfo : EIATTR_SPARSE_MMA_MASK
	.align		4
.L_2501:
        /*0038*/ 	.byte	0x03, 0x50
        /*003a*/ 	.short	0x0000


	//----- nvinfo : EIATTR_MAXREG_COUNT
	.align		4
        /*003c*/ 	.byte	0x03, 0x1b
        /*003e*/ 	.short	0x00ff


	//----- nvinfo : EIATTR_MERCURY_ISA_VERSION
	.align		4
        /*0040*/ 	.byte	0x03, 0x5f
        /*0042*/ 	.short	0x0101


	//----- nvinfo : EIATTR_EXIT_INSTR_OFFSETS
	.align		4
        /*0044*/ 	.byte	0x04, 0x1c
        /*0046*/ 	.short	(.L_2503 - .L_2502)


	//   ....[0]....
.L_2502:
        /*0048*/ 	.word	0x00000310


	//   ....[1]....
        /*004c*/ 	.word	0x00000cf0


	//   ....[2]....
        /*0050*/ 	.word	0x00000d40


	//----- nvinfo : EIATTR_MAX_THREADS
	.align		4
.L_2503:
        /*0054*/ 	.byte	0x04, 0x05
        /*0056*/ 	.short	(.L_2505 - .L_2504)
.L_2504:
        /*0058*/ 	.word	0x00000080
        /*005c*/ 	.word	0x00000001
        /*0060*/ 	.word	0x00000001


	//----- nvinfo : EIATTR_CRS_STACK_SIZE
	.align		4
.L_2505:
        /*0064*/ 	.byte	0x04, 0x1e
        /*0066*/ 	.short	(.L_2507 - .L_2506)
.L_2506:
        /*0068*/ 	.word	0x00000000


	//----- nvinfo : EIATTR_CBANK_PARAM_SIZE
	.align		4
.L_2507:
        /*006c*/ 	.byte	0x03, 0x19
        /*006e*/ 	.short	0x0018


	//----- nvinfo : EIATTR_PARAM_CBANK
	.align		4
        /*0070*/ 	.byte	0x04, 0x0a
        /*0072*/ 	.short	(.L_2509 - .L_2508)
	.align		4
.L_2508:
        /*0074*/ 	.word	index@(.nv.constant0._ZN2at6native29vectorized_elementwise_kernelILi2ENS0_13AUnaryFunctorIN3c108BFloat16ES4_S4_ZZZNS0_16fmin_kernel_cudaERNS_18TensorIteratorBaseEENKUlvE_clEvENKUlvE2_clEvEUlS4_S4_E_EESt5arrayIPcLm2EEEEviT0_T1_)
        /*0078*/ 	.short	0x0210
        /*007a*/ 	.short	0x0018


	//----- nvinfo : EIATTR_SW_WAR
	.align		4
.L_2509:
        /*007c*/ 	.byte	0x04, 0x36
        /*007e*/ 	.short	(.L_2511 - .L_2510)
.L_2510:
        /*0080*/ 	.word	0x00000008
.L_2511:


//--------------------- .nv.info._ZN2at6native29vectorized_elementwise_kernelILi4ENS0_13AUnaryFunctorIN3c108BFloat16ES4_S4_ZZZNS0_16fmin_kernel_cudaERNS_18TensorIteratorBaseEENKUlvE_clEvENKUlvE2_clEvEUlS4_S4_E_EESt5arrayIPcLm2EEEEviT0_T1_ --------------------------
	.section	.nv.info._ZN2at6native29vectorized_elementwise_kernelILi4ENS0_13AUnaryFunctorIN3c108BFloat16ES4_S4_ZZZNS0_16fmin_kernel_cudaERNS_18TensorIteratorBaseEENKUlvE_clEvENKUlvE2_clEvEUlS4_S4_E_EESt5arrayIPcLm2EEEEviT0_T1_,"",@"SHT_CUDA_INFO"
	.sectionflags	@""
	.align	4


	//----- nvinfo : EIATTR_CUDA_API_VERSION
	.align		4
        /*0000*/ 	.byte	0x04, 0x37
        /*0002*/ 	.short	(.L_2513 - .L_2512)
.L_2512:
        /*0004*/ 	.word	0x00000082


	//----- nvinfo : EIATTR_KPARAM_INFO
	.align		4
.L_2513:
        /*0008*/ 	.byte	0x04, 0x17
        /*000a*/ 	.short	(.L_2515 - .L_2514)
.L_2514:
        /*000c*/ 	.word	0x00000000
        /*0010*/ 	.short	0x0002
        /*0012*/ 	.short	0x0008
        /*0014*/ 	.byte	0x00, 0xf0, 0x41, 0x00


	//----- nvinfo : EIATTR_KPARAM_INFO
	.align		4
.L_2515:
        /*0018*/ 	.byte	0x04, 0x17
        /*001a*/ 	.short	(.L_2517 - .L_2516)
.L_2516:
        /*001c*/ 	.word	0x00000000
        /*0020*/ 	.short	0x0001
        /*0022*/ 	.short	0x0004
        /*0024*/ 	.byte	0x00, 0xf0, 0x11, 0x00


	//----- nvinfo : EIATTR_KPARAM_INFO
	.align		4
.L_2517:
        /*0028*/ 	.byte	0x04, 0x17
        /*002a*/ 	.short	(.L_2519 - .L_2518)
.L_2518:
        /*002c*/ 	.word	0x00000000
        /*0030*/ 	.short	0x0000
        /*0032*/ 	.short	0x0000
        /*0034*/ 	.byte	0x00, 0xf0, 0x11, 0x00


	//----- nvinfo : EIATTR_SPARSE_MMA_MASK
	.align		4
.L_2519:
        /*0038*/ 	.byte	0x03, 0x50
        /*003a*/ 	.short	0x0000


	//----- nvinfo : EIATTR_MAXREG_COUNT
	.align		4
        /*003c*/ 	.byte	0x03, 0x1b
        /*003e*/ 	.short	0x00ff


	//----- nvinfo : EIATTR_MERCURY_ISA_VERSION
	.align		4
        /*0040*/ 	.byte	0x03, 0x5f
        /*0042*/ 	.short	0x0101


	//----- nvinfo : EIATTR_EXIT_INSTR_OFFSETS
	.align		4
        /*0044*/ 	.byte	0x04, 0x1c
        /*0046*/ 	.short	(.L_2521 - .L_2520)


	//   ....[0]....
.L_2520:
        /*0048*/ 	.word	0x000002d0


	//   ....[1]....
        /*004c*/ 	.word	0x00000cb0


	//   ....[2]....
        /*0050*/ 	.word	0x00000d00


	//----- nvinfo : EIATTR_MAX_THREADS
	.align		4
.L_2521:
        /*0054*/ 	.byte	0x04, 0x05
        /*0056*/ 	.short	(.L_2523 - .L_2522)
.L_2522:
        /*0058*/ 	.word	0x00000080
        /*005c*/ 	.word	0x00000001
        /*0060*/ 	.word	0x00000001


	//----- nvinfo : EIATTR_CRS_STACK_SIZE
	.align		4
.L_2523:
        /*0064*/ 	.byte	0x04, 0x1e
        /*0066*/ 	.short	(.L_2525 - .L_2524)
.L_2524:
        /*0068*/ 	.word	0x00000000


	//----- nvinfo : EIATTR_CBANK_PARAM_SIZE
	.align		4
.L_2525:
        /*006c*/ 	.byte	0x03, 0x19
        /*006e*/ 	.short	0x0018


	//----- nvinfo : EIATTR_PARAM_CBANK
	.align		4
        /*0070*/ 	.byte	0x04, 0x0a
        /*0072*/ 	.short	(.L_2527 - .L_2526)
	.align		4
.L_2526:
        /*0074*/ 	.word	index@(.nv.constant0._ZN2at6native29vectorized_elementwise_kernelILi4ENS0_13AUnaryFunctorIN3c108BFloat16ES4_S4_ZZZNS0_16fmin_kernel_cudaERNS_18TensorIteratorBaseEENKUlvE_clEvENKUlvE2_clEvEUlS4_S4_E_EESt5arrayIPcLm2EEEEviT0_T1_)
        /*0078*/ 	.short	0x0210
        /*007a*/ 	.short	0x0018


	//----- nvinfo : EIATTR_SW_WAR
	.align		4
.L_2527:
        /*007c*/ 	.byte	0x04, 0x36
        /*007e*/ 	.short	(.L_2529 - .L_2528)
.L_2528:
        /*0080*/ 	.word	0x00000008
.L_2529:


//--------------------- .nv.info._ZN2at6native29vectorized_elementwise_kernelILi8ENS0_13AUnaryFunctorIN3c108BFloat16ES4_S4_ZZZNS0_16fmin_kernel_cudaERNS_18TensorIteratorBaseEENKUlvE_clEvENKUlvE2_clEvEUlS4_S4_E_EESt5arrayIPcLm2EEEEviT0_T1_ --------------------------
	.section	.nv.info._ZN2at6native29vectorized_elementwise_kernelILi8ENS0_13AUnaryFunctorIN3c108BFloat16ES4_S4_ZZZNS0_16fmin_kernel_cudaERNS_18TensorIteratorBaseEENKUlvE_clEvENKUlvE2_clEvEUlS4_S4_E_EESt5arrayIPcLm2EEEEviT0_T1_,"",@"SHT_CUDA_INFO"
	.sectionflags	@""
	.align	4


	//----- nvinfo : EIATTR_CUDA_API_VERSION
	.align		4
        /*0000*/ 	.byte	0x04, 0x37
        /*0002*/ 	.short	(.L_2531 - .L_2530)
.L_2530:
        /*0004*/ 	.word	0x00000082


	//----- nvinfo : EIATTR_KPARAM_INFO
	.align		4
.L_2531:
        /*0008*/ 	.byte	0x04, 0x17
        /*000a*/ 	.short	(.L_2533 - .L_2532)
.L_2532:
        /*000c*/ 	.word	0x00000000
        /*0010*/ 	.short	0x0002
        /*0012*/ 	.short	0x0008
        /*0014*/ 	.byte	0x00, 0xf0, 0x41, 0x00


	//----- nvinfo : EIATTR_KPARAM_INFO
	.align		4
.L_2533:
        /*0018*/ 	.byte	0x04, 0x17
        /*001a*/ 	.short	(.L_2535 - .L_2534)
.L_2534:
        /*001c*/ 	.word	0x00000000
        /*0020*/ 	.short	0x0001
        /*0022*/ 	.short	0x0004
        /*0024*/ 	.byte	0x00, 0xf0, 0x11, 0x00


	//----- nvinfo : EIATTR_KPARAM_INFO
	.align		4
.L_2535:
        /*0028*/ 	.byte	0x04, 0x17
        /*002a*/ 	.short	(.L_2537 - .L_2536)
.L_2536:
        /*002c*/ 	.word	0x00000000
        /*0030*/ 	.short	0x0000
        /*0032*/ 	.short	0x0000
        /*0034*/ 	.byte	0x00, 0xf0, 0x11, 0x00


	//----- nvinfo : EIATTR_SPARSE_MMA_MASK
	.align		4
.L_2537:
        /*0038*/ 	.byte	0x03, 0x50
        /*003a*/ 	.short	0x0000


	//----- nvinfo : EIATTR_MAXREG_COUNT
	.align		4
        /*003c*/ 	.byte	0x03, 0x1b
        /*003e*/ 	.short	0x00ff


	//----- nvinfo : EIATTR_MERCURY_ISA_VERSION
	.align		4
        /*0040*/ 	.byte	0x03, 0x5f
        /*0042*/ 	.short	0x0101


	//----- nvinfo : EIATTR_EXIT_INSTR_OFFSETS
	.align		4
        /*0044*/ 	.byte	0x04, 0x1c
        /*0046*/ 	.short	(.L_2539 - .L_2538)


	//   ....[0]....
.L_2538:
        /*0048*/ 	.word	0x000002b0


	//   ....[1]....
        /*004c*/ 	.word	0x00000c90


	//   ....[2]....
        /*0050*/ 	.word	0x00000ce0


	//----- nvinfo : EIATTR_MAX_THREADS
	.align		4
.L_2539:
        /*0054*/ 	.byte	0x04, 0x05
        /*0056*/ 	.short	(.L_2541 - .L_2540)
.L_2540:
        /*0058*/ 	.word	0x00000080
        /*005c*/ 	.word	0x00000001
        /*0060*/ 	.word	0x00000001


	//----- nvinfo : EIATTR_CRS_STACK_SIZE
	.align		4
.L_2541:
        /*0064*/ 	.byte	0x04, 0x1e
        /*0066*/ 	.short	(.L_2543 - .L_2542)
.L_2542:
        /*0068*/ 	.word	0x00000000


	//----- nvinfo : EIATTR_CBANK_PARAM_SIZE
	.align		4
.L_2543:
        /*006c*/ 	.byte	0x03, 0x19
        /*006e*/ 	.short	0x0018


	//----- nvinfo : EIATTR_PARAM_CBANK
	.align		4
        /*0070*/ 	.byte	0x04, 0x0a
        /*0072*/ 	.short	(.L_2545 - .L_2544)
	.align		4
.L_2544:
        /*0074*/ 	.word	index@(.nv.constant0._ZN2at6native29vectorized_elementwise_kernelILi8ENS0_13AUnaryFunctorIN3c108BFloat16ES4_S4_ZZZNS0_16fmin_kernel_cudaERNS_18TensorIteratorBaseEENKUlvE_clEvENKUlvE2_clEvEUlS4_S4_E_EESt5arrayIPcLm2EEEEviT0_T1_)
        /*0078*/ 	.short	0x0210
        /*007a*/ 	.short	0x0018


	//----- nvinfo : EIATTR_SW_WAR
	.align		4
.L_2545:
        /*007c*/ 	.byte	0x04, 0x36
        /*007e*/ 	.short	(.L_2547 - .L_2546)
.L_2546:
        /*0080*/ 	.word	0x00000008
.L_2547:


//--------------------- .nv.info._ZN2at6native18elementwise_kernelILi128ELi4EZNS0_15gpu_kernel_implINS0_13BinaryFunctorIN3c108BFloat16ES5_S5_ZZZNS0_16fmin_kernel_cudaERNS_18TensorIteratorBaseEENKUlvE_clEvENKUlvE2_clEvEUlS5_S5_E_EEEEvS7_RKT_EUliE_EEviT1_ --------------------------
	.section	.nv.info._ZN2at6native18elementwise_kernelILi128ELi4EZNS0_15gpu_kernel_implINS0_13BinaryFunctorIN3c108BFloat16ES5_S5_ZZZNS0_16fmin_kernel_cudaERNS_18TensorIteratorBaseEENKUlvE_clEvENKUlvE2_clEvEUlS5_S5_E_EEEEvS7_RKT_EUliE_EEviT1_,"",@"SHT_CUDA_INFO"
	.sectionflags	@""
	.align	4


	//----- nvinfo : EIATTR_CUDA_API_VERSION
	.align		4
        /*0000*/ 	.byte	0x04, 0x37
        /*0002*/ 	.short	(.L_2549 - .L_2548)
.L_2548:
        /*0004*/ 	.word	0x00000082


	//----- nvinfo : EIATTR_KPARAM_INFO
	.align		4
.L_2549:
        /*0008*/ 	.byte	0x04, 0x17
        /*000a*/ 	.short	(.L_2551 - .L_2550)
.L_2550:
        /*000c*/ 	.word	0x00000000
        /*0010*/ 	.short	0x0001
        /*0012*/ 	.short	0x0008
        /*0014*/ 	.byte	0x00, 0xf0, 0x21, 0x0a


	//----- nvinfo : EIATTR_KPARAM_INFO
	.align		4
.L_2551:
        /*0018*/ 	.byte	0x04, 0x17
        /*001a*/ 	.short	(.L_2553 - .L_2552)
.L_2552:
        /*001c*/ 	.word	0x00000000
        /*0020*/ 	.short	0x0000
        /*0022*/ 	.short	0x0000
        /*0024*/ 	.byte	0x00, 0xf0, 0x11, 0x00


	//----- nvinfo : EIATTR_SPARSE_MMA_MASK
	.align		4
.L_2553:
        /*0028*/ 	.byte	0x03, 0x50
        /*002a*/ 	.short	0x0000


	//----- nvinfo : EIATTR_MAXREG_COUNT
	.align		4
        /*002c*/ 	.byte	0x03, 0x1b
        /*002e*/ 	.short	0x0080


	//----- nvinfo : EIATTR_EXTERNS
	.align		4
        /*0030*/ 	.byte	0x04, 0x0f
        /*0032*/ 	.short	(.L_2555 - .L_2554)


	//   ....[0]....
	.align		4
.L_2554:
        /*0034*/ 	.word	index@(__assertfail)


	//----- nvinfo : EIATTR_MERCURY_ISA_VERSION
	.align		4
.L_2555:
        /*0038*/ 	.byte	0x03, 0x5f
        /*003a*/ 	.short	0x0101


	//----- nvinfo : EIATTR_SYSCALL_OFFSETS
	.align		4
        /*003c*/ 	.byte	0x04, 0x46
        /*003e*/ 	.short	(.L_2557 - .L_2556)


	//   ....[0]....
.L_2556:
        /*0040*/ 	.word	0x000026f0


	//   ....[1]....
        /*0044*/ 	.word	0x000036c0


	//   ....[2]....
        /*0048*/ 	.word	0x00004660


	//   ....[3]....
        /*004c*/ 	.word	0x00006da0


	//   ....[4]....
        /*0050*/ 	.word	0x00007d70


	//   ....[5]....
        /*0054*/ 	.word	0x00008d10


	//   ....[6]....
        /*0058*/ 	.word	0x0000b440


	//   ....[7]....
        /*005c*/ 	.word	0x0000c410


	//   ....[8]....
        /*0060*/ 	.word	0x0000d3b0


	//   ....[9]....
        /*0064*/ 	.word	0x0000fad0


	//   ....[10]....
        /*0068*/ 	.word	0x00010aa0


	//   ....[11]....
        /*006c*/ 	.word	0x00011a40


	//----- nvinfo : EIATTR_EXIT_INSTR_OFFSETS
	.align		4
.L_2557:
        /*0070*/ 	.byte	0x04, 0x1c
        /*0072*/ 	.short	(.L_2559 - .L_2558)


	//   ....[0]....
.L_2558:
        /*0074*/ 	.word	0x0000d480


	//   ....[1]....
        /*0078*/ 	.word	0x00010c70


	//   ....[2]....
        /*007c*/ 	.word	0x00010cb0


	//   ....[3]....
        /*0080*/ 	.word	0x00010d50


	//   ....[4]....
        /*0084*/ 	.word	0x00010d90


	//   ....[5]....
        /*0088*/ 	.word	0x00010dd0


	//   ....[6]....
        /*008c*/ 	.word	0x00010e60


	//   ....[7]....
        /*0090*/ 	.word	0x00010ea0


	//   ....[8]....
        /*0094*/ 	.word	0x00010f40


	//   ....[9]....
        /*0098*/ 	.word	0x00010f90


	//   ....[10]....
        /*009c*/ 	.word	0x00010fe0


	//   ....[11]....
        /*00a0*/ 	.word	0x000110b0


	//   ....[12]....
        /*00a4*/ 	.word	0x00011110


	//   ....[13]....
        /*00a8*/ 	.word	0x000112a0


	//   ....[14]....
        /*00ac*/ 	.word	0x00011400


	//   ....[15]....
        /*00b0*/ 	.word	0x00011420


	//   ....[16]....
        /*00b4*/ 	.word	0x000114e0


	//   ....[17]....
        /*00b8*/ 	.word	0x00011660


	//   ....[18]....
        /*00bc*/ 	.word	0x000117e0


	//   ....[19]....
        /*00c0*/ 	.word	0x00011940


	//   ....[20]....
        /*00c4*/ 	.word	0x00011a50


	//   ....[21]....
        /*00c8*/ 	.word	0x00011a90


	//   ....[22]....
        /*00cc*/ 	.word	0x00011ad0


	//----- nvinfo : EIATTR_MAX_THREADS
	.align		4
.L_2559:
        /*00d0*/ 	.byte	0x04, 0x05
        /*00d2*/ 	.short	(.L_2561 - .L_2560)
.L_2560:
        /*00d4*/ 	.word	0x00000080
        /*00d8*/ 	.word	0x00000001
        /*00dc*/ 	.word	0x00000001


	//----- nvinfo : EIATTR_CRS_STACK_SIZE
	.align		4
.L_2561:
        /*00e0*/ 	.byte	0x04, 0x1e
        /*00e2*/ 	.short	(.L_2563 - .L_2562)
.L_2562:
        /*00e4*/ 	.word	0x00000000


	//----- nvinfo : EIATTR_CBANK_PARAM_SIZE
	.align		4
.L_2563:
        /*00e8*/ 	.byte	0x03, 0x19
        /*00ea*/ 	.short	0x0290


	//----- nvinfo : EIATTR_PARAM_CBANK
	.align		4
        /*00ec*/ 	.byte	0x04, 0x0a
        /*00ee*/ 	.short	(.L_2565 - .L_2564)
	.align		4
.L_2564:
        /*00f0*/ 	.word	index@(.nv.constant0._ZN2at6native18elementwise_kernelILi128ELi4EZNS0_15gpu_kernel_implINS0_13BinaryFunctorIN3c108BFloat16ES5_S5_ZZZNS0_16fmin_kernel_cudaERNS_18TensorIteratorBaseEENKUlvE_clEvENKUlvE2_clEvEUlS5_S5_E_EEEEvS7_RKT_EUliE_EEviT1_)
        /*00f4*/ 	.short	0x0210
        /*00f6*/ 	.short	0x0290


	//----- nvinfo : EIATTR_SW_WAR
	.align		4
.L_2565:
        /*00f8*/ 	.byte	0x04, 0x36
        /*00fa*/ 	.short	(.L_2567 - .L_2566)
.L_2566:
        /*00fc*/ 	.word	0x00000008
.L_2567:


//--------------------- .nv.info._ZN2at6native27unrolled_elementwise_kernelINS0_13BinaryFunctorIN3c108BFloat16ES4_S4_ZZZNS0_16fmin_kernel_cudaERNS_18TensorIteratorBaseEENKUlvE_clEvENKUlvE2_clEvEUlS4_S4_E_EESt5arrayIPcLm3EELi4E23TrivialOffsetCalculatorILi2EjESE_ILi1EjENS0_6memory12LoadWithCastILi2EEENSH_13StoreWithCastILi1EEEEEviT_T0_T2_T3_T4_T5_ --------------------------
	.section	.nv.info._ZN2at6native27unrolled_elementwise_kernelINS0_13BinaryFunctorIN3c108BFloat16ES4_S4_ZZZNS0_16fmin_kernel_cudaERNS_18TensorIteratorBaseEENKUlvE_clEvENKUlvE2_clEvEUlS4_S4_E_EESt5arrayIPcLm3EELi4E23TrivialOffsetCalculatorILi2EjESE_ILi1EjENS0_6memory12LoadWithCastILi2EEENSH_13StoreWithCastILi1EEEEEviT_T0_T2_T3_T4_T5_,"",@"SHT_CUDA_INFO"
	.sectionflags	@""
	.align	4


	//----- nvinfo : EIATTR_CUDA_API_VERSION
	.align		4
        /*0000*/ 	.byte	0x04, 0x37
        /*0002*/ 	.short	(.L_2569 - .L_2568)
.L_2568:
        /*0004*/ 	.word	0x00000082


	//----- nvinfo : EIATTR_KPARAM_INFO
	.align		4
.L_2569:
        /*0008*/ 	.byte	0x04, 0x17
        /*000a*/ 	.short	(.L_2571 - .L_2570)
.L_2570:
        /*000c*/ 	.word	0x00000000
        /*0010*/ 	.short	0x0006
        /*0012*/ 	.short	0x0030
        /*0014*/ 	.byte	0x00, 0xf0, 0x21, 0x00


	//----- nvinfo : EIATTR_KPARAM_INFO
	.align		4
.L_2571:
        /*0018*/ 	.byte	0x04, 0x17
        /*001a*/ 	.short	(.L_2573 - .L_2572)
.L_2572:
        /*001c*/ 	.word	0x00000000
        /*0020*/ 	.short	0x0005
        /*0022*/ 	.short	0x0024
        /*0024*/ 	.byte	0x00, 0xf0, 0x31, 0x00


	//----- nvinfo : EIATTR_KPARAM_INFO
	.align		4
.L_2573:
        /*0028*/ 	.byte	0x04, 0x17
        /*002a*/ 	.short	(.L_2575 - .L_2574)
.L_2574:
        /*002c*/ 	.word	0x00000000
        /*0030*/ 	.short	0x0004
        /*0032*/ 	.short	0x0021
        /*0034*/ 	.byte	0x00, 0xf0, 0x05, 0x00


	//----- nvinfo : EIATTR_KPARAM_INFO
	.align		4
.L_2575:
        /*0038*/ 	.byte	0x04, 0x17
        /*003a*/ 	.short	(.L_2577 - .L_2576)
.L_2576:
        /*003c*/ 	.word	0x00000000
        /*0040*/ 	.short	0x0003
        /*0042*/ 	.short	0x0020
        /*0044*/ 	.byte	0x00, 0xf0, 0x05, 0x00


	//----- nvinfo : EIATTR_KPARAM_INFO
	.align		4
.L_2577:
        /*0048*/ 	.byte	0x04, 0x17
        /*004a*/ 	.short	(.L_2579 - .L_2578)
.L_2578:
        /*004c*/ 	.word	0x00000000
        /*0050*/ 	.short	0x0002
        /*0052*/ 	.short	0x0008
        /*0054*/ 	.byte	0x00, 0xf0, 0x61, 0x00


	//----- nvinfo : EIATTR_KPARAM_INFO
	.align		4
.L_2579:
        /*0058*/ 	.byte	0x04, 0x17
        /*005a*/ 	.short	(.L_2581 - .L_2580)
.L_2580:
        /*005c*/ 	.word	0x00000000
        /*0060*/ 	.short	0x0001
        /*0062*/ 	.short	0x0004
        /*0064*/ 	.byte	0x00, 0xf0, 0x05, 0x00


	//----- nvinfo : EIATTR_KPARAM_INFO
	.align		4
.L_2581:
        /*0068*/ 	.byte	0x04, 0x17
        /*006a*/ 	.short	(.L_2583 - .L_2582)
.L_2582:
        /*006c*/ 	.word	0x00000000
        /*0070*/ 	.short	0x0000
        /*0072*/ 	.short	0x0000
        /*0074*/ 	.byte	0x00, 0xf0, 0x11, 0x00


	//----- nvinfo : EIATTR_SPARSE_MMA_MASK
	.align		4
.L_2583:
        /*0078*/ 	.byte	0x03, 0x50
        /*007a*/ 	.short	0x0000


	//----- nvinfo : EIATTR_MAXREG_COUNT
	.align		4
        /*007c*/ 	.byte	0x03, 0x1b
        /*007e*/ 	.short	0x00ff


	//----- nvinfo : EIATTR_EXTERNS
	.align		4
        /*0080*/ 	.byte	0x04, 0x0f
        /*0082*/ 	.short	(.L_2585 - .L_2584)


	//   ....[0]....
	.align		4
.L_2584:
        /*0084*/ 	.word	index@(__assertfail)


	//----- nvinfo : EIATTR_MERCURY_ISA_VERSION
	.align		4
.L_2585:
        /*0088*/ 	.byte	0x03, 0x5f
        /*008a*/ 	.short	0x0101


	//----- nvinfo : EIATTR_SYSCALL_OFFSETS
	.align		4
        /*008c*/ 	.byte	0x04, 0x46
        /*008e*/ 	.short	(.L_2587 - .L_2586)


	//   ....[0]....
.L_2586:
        /*0090*/ 	.word	0x000010f0


	//   ....[1]....
        /*0094*/ 	.word	0x000021b0


	//   ....[2]....
        /*0098*/ 	.word	0x000032f0


	//   ....[3]....
        /*009c*/ 	.word	0x000043b0


	//   ....[4]....
        /*00a0*/ 	.word	0x00005500


	//   ....[5]....
        /*00a4*/ 	.word	0x000065d0


	//   ....[6]....
        /*00a8*/ 	.word	0x00007700


	//   ....[7]....
        /*00ac*/ 	.word	0x000086e0


	//   ....[8]....
        /*00b0*/ 	.word	0x00009980


	//   ....[9]....
        /*00b4*/ 	.word	0x0000a9a0


	//   ....[10]....
        /*00b8*/ 	.word	0x0000b980


	//   ....[11]....
        /*00bc*/ 	.word	0x0000c960


	//----- nvinfo : EIATTR_EXIT_INSTR_OFFSETS
	.align		4
.L_2587:
        /*00c0*/ 	.byte	0x04, 0x1c
        /*00c2*/ 	.short	(.L_2589 - .L_2588)


	//   ....[0]....
.L_2588:
        /*00c4*/ 	.word	0x0000ba40


	//   ....[1]....
        /*00c8*/ 	.word	0x0000bb90


	//   ....[2]....
        /*00cc*/ 	.word	0x0000bbd0


	//   ....[3]....
        /*00d0*/ 	.word	0x0000bc70


	//   ....[4]....
        /*00d4*/ 	.word	0x0000bcb0


	//   ....[5]....
        /*00d8*/ 	.word	0x0000bcf0


	//   ....[6]....
        /*00dc*/ 	.word	0x0000bd80


	//   ....[7]....
        /*00e0*/ 	.word	0x0000bdc0


	//   ....[8]....
        /*00e4*/ 	.word	0x0000be60


	//   ....[9]....
        /*00e8*/ 	.word	0x0000beb0


	//   ....[10]....
        /*00ec*/ 	.word	0x0000bf00


	//   ....[11]....
        /*00f0*/ 	.word	0x0000bfd0


	//   ....[12]....
        /*00f4*/ 	.word	0x0000c030


	//   ....[13]....
        /*00f8*/ 	.word	0x0000c1c0


	//   ....[14]....
        /*00fc*/ 	.word	0x0000c320


	//   ....[15]....
        /*0100*/ 	.word	0x0000c340


	//   ....[16]....
        /*0104*/ 	.word	0x0000c400


	//   ....[17]....
        /*0108*/ 	.word	0x0000c580


	//   ....[18]....
        /*010c*/ 	.word	0x0000c700


	//   ....[19]....
        /*0110*/ 	.word	0x0000c860


	//   ....[20]....
        /*0114*/ 	.word	0x0000c970


	//   ....[21]....
        /*0118*/ 	.word	0x0000c9b0


	//   ....[22]....
        /*011c*/ 	.word	0x0000c9f0


	//----- nvinfo : EIATTR_MAX_THREADS
	.align		4
.L_2589:
        /*0120*/ 	.byte	0x04, 0x05
        /*0122*/ 	.short	(.L_2591 - .L_2590)
.L_2590:
        /*0124*/ 	.word	0x00000080
        /*0128*/ 	.word	0x00000001
        /*012c*/ 	.word	0x00000001


	//----- nvinfo : EIATTR_CRS_STACK_SIZE
	.align		4
.L_2591:
        /*0130*/ 	.byte	0x04, 0x1e
        /*0132*/ 	.short	(.L_2593 - .L_2592)
.L_2592:
        /*0134*/ 	.word	0x00000000


	//----- nvinfo : EIATTR_CBANK_PARAM_SIZE
	.align		4
.L_2593:
        /*0138*/ 	.byte	0x03, 0x19
        /*013a*/ 	.short	0x0038


	//----- nvinfo : EIATTR_PARAM_CBANK
	.align		4
        /*013c*/ 	.byte	0x04, 0x0a
        /*013e*/ 	.short	(.L_2595 - .L_2594)
	.align		4
.L_2594:
        /*0140*/ 	.word	index@(.nv.constant0._ZN2at6native27unrolled_elementwise_kernelINS0_13BinaryFunctorIN3c108BFloat16ES4_S4_ZZZNS0_16fmin_kernel_cudaERNS_18TensorIteratorBaseEENKUlvE_clEvENKUlvE2_clEvEUlS4_S4_E_EESt5arrayIPcLm3EELi4E23TrivialOffsetCalculatorILi2EjESE_ILi1EjENS0_6memory12LoadWithCastILi2EEENSH_13StoreWithCastILi1EEEEEviT_T0_T2_T3_T4_T5_)
        /*0144*/ 	.short	0x0210
        /*0146*/ 	.short	0x0038


	//----- nvinfo : EIATTR_SW_WAR
	.align		4
.L_2595:
        /*0148*/ 	.byte	0x04, 0x36
        /*014a*/ 	.short	(.L_2597 - .L_2596)
.L_2596:
        /*014c*/ 	.word	0x00000008
.L_2597:


//--------------------- .nv.info._ZN2at6native18elementwise_kernelILi128ELi4EZNS0_22gpu_kernel_impl_nocastINS0_13BinaryFunctorIN3c108BFloat16ES5_S5_ZZZNS0_16fmin_kernel_cudaERNS_18TensorIteratorBaseEENKUlvE_clEvENKUlvE2_clEvEUlS5_S5_E_EEEEvS7_RKT_EUliE_EEviT1_ --------------------------
	.section	.nv.info._ZN2at6native18elementwise_kernelILi128ELi4EZNS0_22gpu_kernel_impl_nocastINS0_13BinaryFunctorIN3c108BFloat16ES5_S5_ZZZNS0_16fmin_kernel_cudaERNS_18TensorIteratorBaseEENKUlvE_clEvENKUlvE2_clEvEUlS5_S5_E_EEEEvS7_RKT_EUliE_EEviT1_,"",@"SHT_CUDA_INFO"
	.sectionflags	@""
	.align	4


	//----- nvinfo : EIATTR_CUDA_API_VERSION
	.align		4
        /*0000*/ 	.byte	0x04, 0x37
        /*0002*/ 	.short	(.L_2599 - .L_2598)
.L_2598:
        /*0004*/ 	.word	0x00000082


	//----- nvinfo : EIATTR_KPARAM_INFO
	.align		4
.L_2599:
        /*0008*/ 	.byte	0x04, 0x17
        /*000a*/ 	.short	(.L_2601 - .L_2600)
.L_2600:
        /*000c*/ 	.word	0x00000000
        /*0010*/ 	.short	0x0001
        /*0012*/ 	.short	0x0008
        /*0014*/ 	.byte	0x00, 0xf0, 0x21, 0x0a


	//----- nvinfo : EIATTR_KPARAM_INFO
	.align		4
.L_2601:
        /*0018*/ 	.byte	0x04, 0x17
        /*001a*/ 	.short	(.L_2603 - .L_2602)
.L_2602:
        /*001c*/ 	.word	0x00000000
        /*0020*/ 	.short	0x0000
        /*0022*/ 	.short	0x0000
        /*0024*/ 	.byte	0x00, 0xf0, 0x11, 0x00


	//----- nvinfo : EIATTR_SPARSE_MMA_MASK
	.align		4
.L_2603:
        /*0028*/ 	.byte	0x03, 0x50
        /*002a*/ 	.short	0x0000


	//----- nvinfo : EIATTR_MAXREG_COUNT
	.align		4
        /*002c*/ 	.byte	0x03, 0x1b
        /*002e*/ 	.short	0x0080


	//----- nvinfo : EIATTR_MERCURY_ISA_VERSION
	.align		4
        /*0030*/ 	.byte	0x03, 0x5f
        /*0032*/ 	.short	0x0101


	//----- nvinfo : EIATTR_EXIT_INSTR_OFFSETS
	.align		4
        /*0034*/ 	.byte	0x04, 0x1c
        /*0036*/ 	.short	(.L_2605 - .L_2604)


	//   ....[0]....
.L_2604:
        /*0038*/ 	.word	0x00004680


	//   ....[1]....
        /*003c*/ 	.word	0x00005da0


	//----- nvinfo : EIATTR_MAX_THREADS
	.align		4
.L_2605:
        /*0040*/ 	.byte	0x04, 0x05
        /*0042*/ 	.short	(.L_2607 - .L_2606)
.L_2606:
        /*0044*/ 	.word	0x00000080
        /*0048*/ 	.word	0x00000001
        /*004c*/ 	.word	0x00000001


	//----- nvinfo : EIATTR_CRS_STACK_SIZE
	.align		4
.L_2607:
        /*0050*/ 	.byte	0x04, 0x1e
        /*0052*/ 	.short	(.L_2609 - .L_2608)
.L_2608:
        /*0054*/ 	.word	0x00000000


	//----- nvinfo : EIATTR_CBANK_PARAM_SIZE
	.align		4
.L_2609:
        /*0058*/ 	.byte	0x03, 0x19
        /*005a*/ 	.short	0x0290


	//----- nvinfo : EIATTR_PARAM_CBANK
	.align		4
        /*005c*/ 	.byte	0x04, 0x0a
        /*005e*/ 	.short	(.L_2611 - .L_2610)
	.align		4
.L_2610:
        /*0060*/ 	.word	index@(.nv.constant0._ZN2at6native18elementwise_kernelILi128ELi4EZNS0_22gpu_kernel_impl_nocastINS0_13BinaryFunctorIN3c108BFloat16ES5_S5_ZZZNS0_16fmin_kernel_cudaERNS_18TensorIteratorBaseEENKUlvE_clEvENKUlvE2_clEvEUlS5_S5_E_EEEEvS7_RKT_EUliE_EEviT1_)
        /*0064*/ 	.short	0x0210
        /*0066*/ 	.short	0x0290


	//----- nvinfo : EIATTR_SW_WAR
	.align		4
.L_2611:
        /*0068*/ 	.byte	0x04, 0x36
        /*006a*/ 	.short	(.L_2613 - .L_2612)
.L_2612:
        /*006c*/ 	.word	0x00000008
.L_2613:


//--------------------- .nv.info._ZN2at6native27unrolled_elementwise_kernelINS0_13BinaryFunctorIN3c108BFloat16ES4_S4_ZZZNS0_16fmin_kernel_cudaERNS_18TensorIteratorBaseEENKUlvE_clEvENKUlvE2_clEvEUlS4_S4_E_EESt5arrayIPcLm3EELi4E23TrivialOffsetCalculatorILi2EjESE_ILi1EjENS0_6memory15LoadWithoutCastENSH_16StoreWithoutCastEEEviT_T0_T2_T3_T4_T5_ --------------------------
	.section	.nv.info._ZN2at6native27unrolled_elementwise_kernelINS0_13BinaryFunctorIN3c108BFloat16ES4_S4_ZZZNS0_16fmin_kernel_cudaERNS_18TensorIteratorBaseEENKUlvE_clEvENKUlvE2_clEvEUlS4_S4_E_EESt5arrayIPcLm3EELi4E23TrivialOffsetCalculatorILi2EjESE_ILi1EjENS0_6memory15LoadWithoutCastENSH_16StoreWithoutCastEEEviT_T0_T2_T3_T4_T5_,"",@"SHT_CUDA_INFO"
	.sectionflags	@""
	.align	4


	//----- nvinfo : EIATTR_CUDA_API_VERSION
	.align		4
        /*0000*/ 	.byte	0x04, 0x37
        /*0002*/ 	.short	(.L_2615 - .L_2614)
.L_2614:
        /*0004*/ 	.word	0x00000082


	//----- nvinfo : EIATTR_KPARAM_INFO
	.align		4
.L_2615:
        /*0008*/ 	.byte	0x04, 0x17
        /*000a*/ 	.short	(.L_2617 - .L_2616)
.L_2616:
        /*000c*/ 	.word	0x00000000
        /*0010*/ 	.short	0x0006
        /*0012*/ 	.short	0x0023
        /*0014*/ 	.byte	0x00, 0xf0, 0x05, 0x00


	//----- nvinfo : EIATTR_KPARAM_INFO
	.align		4
.L_2617:
        /*0018*/ 	.byte	0x04, 0x17
        /*001a*/ 	.short	(.L_2619 - .L_2618)
.L_2618:
        /*001c*/ 	.word	0x00000000
        /*0020*/ 	.short	0x0005
        /*0022*/ 	.short	0x0022
        /*0024*/ 	.byte	0x00, 0xf0, 0x05, 0x00


	//----- nvinfo : EIATTR_KPARAM_INFO
	.align		4
.L_2619:
        /*0028*/ 	.byte	0x04, 0x17
        /*002a*/ 	.short	(.L_2621 - .L_2620)
.L_2620:
        /*002c*/ 	.word	0x00000000
        /*0030*/ 	.short	0x0004
        /*0032*/ 	.short	0x0021
        /*0034*/ 	.byte	0x00, 0xf0, 0x05, 0x00


	//----- nvinfo : EIATTR_KPARAM_INFO
	.align		4
.L_2621:
        /*0038*/ 	.byte	0x04, 0x17
        /*003a*/ 	.short	(.L_2623 - .L_2622)
.L_2622:
        /*003c*/ 	.word	0x00000000
        /*0040*/ 	.short	0x0003
        /*0042*/ 	.short	0x0020
        /*0044*/ 	.byte	0x00, 0xf0, 0x05, 0x00


	//----- nvinfo : EIATTR_KPARAM_INFO
	.align		4
.L_2623:
        /*0048*/ 	.byte	0x04, 0x17
        /*004a*/ 	.short	(.L_2625 - .L_2624)
.L_2624:
        /*004c*/ 	.word	0x00000000
        /*0050*/ 	.short	0x0002
        /*0052*/ 	.short	0x0008
        /*0054*/ 	.byte	0x00, 0xf0, 0x61, 0x00


	//----- nvinfo : EIATTR_KPARAM_INFO
	.align		4
.L_2625:
        /*0058*/ 	.byte	0x04, 0x17
        /*005a*/ 	.short	(.L_2627 - .L_2626)
.L_2626:
        /*005c*/ 	.word	0x00000000
        /*0060*/ 	.short	0x0001
        /*0062*/ 	.short	0x0004
        /*0064*/ 	.byte	0x00, 0xf0, 0x05, 0x00


	//----- nvinfo : EIATTR_KPARAM_INFO
	.align		4
.L_2627:
        /*0068*/ 	.byte	0x04, 0x17
        /*006a*/ 	.short	(.L_2629 - .L_2628)
.L_2628:
        /*006c*/ 	.word	0x00000000
        /*0070*/ 	.short	0x0000
        /*0072*/ 	.short	0x0000
        /*0074*/ 	.byte	0x00, 0xf0, 0x11, 0x00


	//----- nvinfo : EIATTR_SPARSE_MMA_MASK
	.align		4
.L_2629:
        /*0078*/ 	.byte	0x03, 0x50
        /*007a*/ 	.short	0x0000


	//----- nvinfo : EIATTR_MAXREG_COUNT
	.align		4
        /*007c*/ 	.byte	0x03, 0x1b
        /*007e*/ 	.short	0x00ff


	//----- nvinfo : EIATTR_MERCURY_ISA_VERSION
	.align		4
        /*0080*/ 	.byte	0x03, 0x5f
        /*0082*/ 	.short	0x0101


	//----- nvinfo : EIATTR_EXIT_INSTR_OFFSETS
	.align		4
        /*0084*/ 	.byte	0x04, 0x1c
        /*0086*/ 	.short	(.L_2631 - .L_2630)


	//   ....[0]....
.L_2630:
        /*0088*/ 	.word	0x00000580


	//   ....[1]....
        /*008c*/ 	.word	0x00000610


	//----- nvinfo : EIATTR_MAX_THREADS
	.align		4
.L_2631:
        /*0090*/ 	.byte	0x04, 0x05
        /*0092*/ 	.short	(.L_2633 - .L_2632)
.L_2632:
        /*0094*/ 	.word	0x00000080
        /*0098*/ 	.word	0x00000001
        /*009c*/ 	.word	0x00000001


	//----- nvinfo : EIATTR_CRS_STACK_SIZE
	.align		4
.L_2633:
        /*00a0*/ 	.byte	0x04, 0x1e
        /*00a2*/ 	.short	(.L_2635 - .L_2634)
.L_2634:
        /*00a4*/ 	.word	0x00000000


	//----- nvinfo : EIATTR_CBANK_PARAM_SIZE
	.align		4
.L_2635:
        /*00a8*/ 	.byte	0x03, 0x19
        /*00aa*/ 	.short	0x0024


	//----- nvinfo : EIATTR_PARAM_CBANK
	.align		4
        /*00ac*/ 	.byte	0x04, 0x0a
        /*00ae*/ 	.short	(.L_2637 - .L_2636)
	.align		4
.L_2636:
        /*00b0*/ 	.word	index@(.nv.constant0._ZN2at6native27unrolled_elementwise_kernelINS0_13BinaryFunctorIN3c108BFloat16ES4_S4_ZZZNS0_16fmin_kernel_cudaERNS_18TensorIteratorBaseEENKUlvE_clEvENKUlvE2_clEvEUlS4_S4_E_EESt5arrayIPcLm3EELi4E23TrivialOffsetCalculatorILi2EjESE_ILi1EjENS0_6memory15LoadWithoutCastENSH_16StoreWithoutCastEEEviT_T0_T2_T3_T4_T5_)
        /*00b4*/ 	.short	0x0210
        /*00b6*/ 	.short	0x0024


	//----- nvinfo : EIATTR_SW_WAR
	.align		4
.L_2637:
        /*00b8*/ 	.byte	0x04, 0x36
        /*00ba*/ 	.short	(.L_2639 - .L_2638)
.L_2638:
        /*00bc*/ 	.word	0x00000008
.L_2639:


//--------------------- .nv.info._ZN2at6native29vectorized_elementwise_kernelILi2ENS0_13BinaryFunctorIN3c108BFloat16ES4_S4_ZZZNS0_16fmin_kernel_cudaERNS_18TensorIteratorBaseEENKUlvE_clEvENKUlvE2_clEvEUlS4_S4_E_EESt5arrayIPcLm3EEEEviT0_T1_ --------------------------
	.section	.nv.info._ZN2at6native29vectorized_elementwise_kernelILi2ENS0_13BinaryFunctorIN3c108BFloat16ES4_S4_ZZZNS0_16fmin_kernel_cudaERNS_18TensorIteratorBaseEENKUlvE_clEvENKUlvE2_clEvEUlS4_S4_E_EESt5arrayIPcLm3EEEEviT0_T1_,"",@"SHT_CUDA_INFO"
	.sectionflags	@""
	.align	4


	//----- nvinfo : EIATTR_CUDA_API_VERSION
	.align		4
        /*0000*/ 	.byte	0x04, 0x37
        /*0002*/ 	.short	(.L_2641 - .L_2640)
.L_2640:
        /*0004*/ 	.word	0x00000082


	//----- nvinfo : EIATTR_KPARAM_INFO
	.align		4
.L_2641:
        /*0008*/ 	.byte	0x04, 0x17
        /*000a*/ 	.short	(.L_2643 - .L_2642)
.L_2642:
        /*000c*/ 	.word	0x00000000
        /*0010*/ 	.short	0x0002
        /*0012*/ 	.short	0x0008
        /*0014*/ 	.byte	0x00, 0xf0, 0x61, 0x00


	//----- nvinfo : EIATTR_KPARAM_INFO
	.align		4
.L_2643:
        /*0018*/ 	.byte	0x04, 0x17
        /*001a*/ 	.short	(.L_2645 - .L_2644)
.L_2644:
        /*001c*/ 	.word	0x00000000
        /*0020*/ 	.short	0x0001
        /*0022*/ 	.short	0x0004
        /*0024*/ 	.byte	0x00, 0xf0, 0x05, 0x00


	//----- nvinfo : EIATTR_KPARAM_INFO
	.align		4
.L_2645:
        /*0028*/ 	.byte	0x04, 0x17
        /*002a*/ 	.short	(.L_2647 - .L_2646)
.L_2646:
        /*002c*/ 	.word	0x00000000
        /*0030*/ 	.short	0x0000
        /*0032*/ 	.short	0x0000
        /*0034*/ 	.byte	0x00, 0xf0, 0x11, 0x00


	//----- nvinfo : EIATTR_SPARSE_MMA_MASK
	.align		4
.L_2647:
        /*0038*/ 	.byte	0x03, 0x50
        /*003a*/ 	.short	0x0000


	//----- nvinfo : EIATTR_MAXREG_COUNT
	.align		4
        /*003c*/ 	.byte	0x03, 0x1b
        /*003e*/ 	.short	0x00ff


	//----- nvinfo : EIATTR_MERCURY_ISA_VERSION
	.align		4
        /*0040*/ 	.byte	0x03, 0x5f
        /*0042*/ 	.short	0x0101


	//----- nvinfo : EIATTR_EXIT_INSTR_OFFSETS
	.align		4
        /*0044*/ 	.byte	0x04, 0x1c
        /*0046*/ 	.short	(.L_2649 - .L_2648)


	//   ....[0]....
.L_2648:
        /*0048*/ 	.word	0x00000420


	//   ....[1]....
        /*004c*/ 	.word	0x00001000


	//   ....[2]....
        /*0050*/ 	.word	0x00001050


	//----- nvinfo : EIATTR_MAX_THREADS
	.align		4
.L_2649:
        /*0054*/ 	.byte	0x04, 0x05
        /*0056*/ 	.short	(.L_2651 - .L_2650)
.L_2650:
        /*0058*/ 	.word	0x00000080
        /*005c*/ 	.word	0x00000001
        /*0060*/ 	.word	0x00000001


	//----- nvinfo : EIATTR_CRS_STACK_SIZE
	.align		4
.L_2651:
        /*0064*/ 	.byte	0x04, 0x1e
        /*0066*/ 	.short	(.L_2653 - .L_2652)
.L_2652:
        /*0068*/ 	.word	0x00000000


	//----- nvinfo : EIATTR_CBANK_PARAM_SIZE
	.align		4
.L_2653:
        /*006c*/ 	.byte	0x03, 0x19
        /*006e*/ 	.short	0x0020


	//----- nvinfo : EIATTR_PARAM_CBANK
	.align		4
        /*0070*/ 	.byte	0x04, 0x0a
        /*0072*/ 	.short	(.L_2655 - .L_2654)
	.align		4
.L_2654:
        /*0074*/ 	.word	index@(.nv.constant0._ZN2at6native29vectorized_elementwise_kernelILi2ENS0_13BinaryFunctorIN3c108BFloat16ES4_S4_ZZZNS0_16fmin_kernel_cudaERNS_18TensorIteratorBaseEENKUlvE_clEvENKUlvE2_clEvEUlS4_S4_E_EESt5arrayIPcLm3EEEEviT0_T1_)
        /*0078*/ 	.short	0x0210
        /*007a*/ 	.short	0x0020


	//----- nvinfo : EIATTR_SW_WAR
	.align		4
.L_2655:
        /*007c*/ 	.byte	0x04, 0x36
        /*007e*/ 	.short	(.L_2657 - .L_2656)
.L_2656:
        /*0080*/ 	.word	0x00000008
.L_2657:


//--------------------- .nv.info._ZN2at6native29vectorized_elementwise_kernelILi4ENS0_13BinaryFunctorIN3c108BFloat16ES4_S4_ZZZNS0_16fmin_kernel_cudaERNS_18TensorIteratorBaseEENKUlvE_clEvENKUlvE2_clEvEUlS4_S4_E_EESt5arrayIPcLm3EEEEviT0_T1_ --------------------------
	.section	.nv.info._ZN2at6native29vectorized_elementwise_kernelILi4ENS0_13BinaryFunctorIN3c108BFloat16ES4_S4_ZZZNS0_16fmin_kernel_cudaERNS_18TensorIteratorBaseEENKUlvE_clEvENKUlvE2_clEvEUlS4_S4_E_EESt5arrayIPcLm3EEEEviT0_T1_,"",@"SHT_CUDA_INFO"
	.sectionflags	@""
	.align	4


	//----- nvinfo : EIATTR_CUDA_API_VERSION
	.align		4
        /*0000*/ 	.byte	0x04, 0x37
        /*0002*/ 	.short	(.L_2659 - .L_2658)
.L_2658:
        /*0004*/ 	.word	0x00000082


	//----- nvinfo : EIATTR_KPARAM_INFO
	.align		4
.L_2659:
        /*0008*/ 	.byte	0x04, 0x17
        /*000a*/ 	.short	(.L_2661 - .L_2660)
.L_2660:
        /*000c*/ 	.word	0x00000000
        /*0010*/ 	.short	0x0002
        /*0012*/ 	.short	0x0008
        /*0014*/ 	.byte	0x00, 0xf0, 0x61, 0x00


	//----- nvinfo : EIATTR_KPARAM_INFO
	.align		4
.L_2661:
        /*0018*/ 	.byte	0x04, 0x17
        /*001a*/ 	.short	(.L_2663 - .L_2662)
.L_2662:
        /*001c*/ 	.word	0x00000000
        /*0020*/ 	.short	0x0001
        /*0022*/ 	.short	0x0004
        /*0024*/ 	.byte	0x00, 0xf0, 0x05, 0x00


	//----- nvinfo : EIATTR_KPARAM_INFO
	.align		4
.L_2663:
        /*0028*/ 	.byte	0x04, 0x17
        /*002a*/ 	.short	(.L_2665 - .L_2664)
.L_2664:
        /*002c*/ 	.word	0x00000000
        /*0030*/ 	.short	0x0000
        /*0032*/ 	.short	0x0000
        /*0034*/ 	.byte	0x00, 0xf0, 0x11, 0x00


	//----- nvinfo : EIATTR_SPARSE_MMA_MASK
	.align		4
.L_2665:
        /*0038*/ 	.byte	0x03, 0x50
        /*003a*/ 	.short	0x0000


	//----- nvinfo : EIATTR_MAXREG_COUNT
	.align		4
        /*003c*/ 	.byte	0x03, 0x1b
        /*003e*/ 	.short	0x00ff


	//----- nvinfo : EIATTR_MERCURY_ISA_VERSION
	.align		4
        /*0040*/ 	.byte	0x03, 0x5f
        /*0042*/ 	.short	0x0101


	//----- nvinfo : EIATTR_EXIT_INSTR_OFFSETS
	.align		4
        /*0044*/ 	.byte	0x04, 0x1c
        /*0046*/ 	.short	(.L_2667 - .L_2666)


	//   ....[0]....
.L_2666:
        /*0048*/ 	.word	0x000003c0


	//   ....[1]....
        /*004c*/ 	.word	0x00000fa0


	//   ....[2]....
        /*0050*/ 	.word	0x00000ff0


	//----- nvinfo : EIATTR_MAX_THREADS
	.align		4
.L_2667:
        /*0054*/ 	.byte	0x04, 0x05
        /*0056*/ 	.short	(.L_2669 - .L_2668)
.L_2668:
        /*0058*/ 	.word	0x00000080
        /*005c*/ 	.word	0x00000001
        /*0060*/ 	.word	0x00000001


	//----- nvinfo : EIATTR_CRS_STACK_SIZE
	.align		4
.L_2669:
        /*0064*/ 	.byte	0x04, 0x1e
        /*0066*/ 	.short	(.L_2671 - .L_2670)
.L_2670:
        /*0068*/ 	.word	0x00000000


	//----- nvinfo : EIATTR_CBANK_PARAM_SIZE
	.align		4
.L_2671:
        /*006c*/ 	.byte	0x03, 0x19
        /*006e*/ 	.short	0x0020


	//----- nvinfo : EIATTR_PARAM_CBANK
	.align		4
        /*0070*/ 	.byte	0x04, 0x0a
        /*0072*/ 	.short	(.L_2673 - .L_2672)
	.align		4
.L_2672:
        /*0074*/ 	.word	index@(.nv.constant0._ZN2at6native29vectorized_elementwise_kernelILi4ENS0_13BinaryFunctorIN3c108BFloat16ES4_S4_ZZZNS0_16fmin_kernel_cudaERNS_18TensorIteratorBaseEENKUlvE_clEvENKUlvE2_clEvEUlS4_S4_E_EESt5arrayIPcLm3EEEEviT0_T1_)
        /*0078*/ 	.short	0x0210
        /*007a*/ 	.short	0x0020


	//----- nvinfo : EIATTR_SW_WAR
	.align		4
.L_2673:
        /*007c*/ 	.byte	0x04, 0x36
        /*007e*/ 	.short	(.L_2675 - .L_2674)
.L_2674:
        /*0080*/ 	.word	0x00000008
.L_2675:


//--------------------- .nv.info._ZN2at6native29vectorized_elementwise_kernelILi8ENS0_13BinaryFunctorIN3c108BFloat16ES4_S4_ZZZNS0_16fmin_kernel_cudaERNS_18TensorIteratorBaseEENKUlvE_clEvENKUlvE2_clEvEUlS4_S4_E_EESt5arrayIPcLm3EEEEviT0_T1_ --------------------------
	.section	.nv.info._ZN2at6native29vectorized_elementwise_kernelILi8ENS0_13BinaryFunctorIN3c108BFloat16ES4_S4_ZZZNS0_16fmin_kernel_cudaERNS_18TensorIteratorBaseEENKUlvE_clEvENKUlvE2_clEvEUlS4_S4_E_EESt5arrayIPcLm3EEEEviT0_T1_,"",@"SHT_CUDA_INFO"
	.sectionflags	@""
	.align	4


	//----- nvinfo : EIATTR_CUDA_API_VERSION
	.align		4
        /*0000*/ 	.byte	0x04, 0x37
        /*0002*/ 	.short	(.L_2677 - .L_2676)
.L_2676:
        /*0004*/ 	.word	0x00000082


	//----- nvinfo : EIATTR_KPARAM_INFO
	.align		4
.L_2677:
        /*0008*/ 	.byte	0x04, 0x17
        /*000a*/ 	.short	(.L_2679 - .L_2678)
.L_2678:
        /*000c*/ 	.word	0x00000000
        /*0010*/ 	.short	0x0002
        /*0012*/ 	.short	0x0008
        /*0014*/ 	.byte	0x00, 0xf0, 0x61, 0x00


	//----- nvinfo : EIATTR_KPARAM_INFO
	.align		4
.L_2679:
        /*0018*/ 	.byte	0x04, 0x17
        /*001a*/ 	.short	(.L_2681 - .L_2680)
.L_2680:
        /*001c*/ 	.word	0x00000000
        /*0020*/ 	.short	0x0001
        /*0022*/ 	.short	0x0004
        /*0024*/ 	.byte	0x00, 0xf0, 0x05, 0x00


	//----- nvinfo : EIATTR_KPARAM_INFO
	.align		4
.L_2681:
        /*0028*/ 	.byte	0x04, 0x17
        /*002a*/ 	.short	(.L_2683 - .L_2682)
.L_2682:
        /*002c*/ 	.word	0x00000000
        /*0030*/ 	.short	0x0000
        /*0032*/ 	.short	0x0000
        /*0034*/ 	.byte	0x00, 0xf0, 0x11, 0x00


	//----- nvinfo : EIATTR_SPARSE_MMA_MASK
	.align		4
.L_2683:
        /*0038*/ 	.byte	0x03, 0x50
        /*003a*/ 	.short	0x0000


	//----- nvinfo : EIATTR_MAXREG_COUNT
	.align		4
        /*003c*/ 	.byte	0x03, 0x1b
        /*003e*/ 	.short	0x00ff


	//----- nvinfo : EIATTR_MERCURY_ISA_VERSION
	.align		4
        /*0040*/ 	.byte	0x03, 0x5f
        /*0042*/ 	.short	0x0101


	//----- nvinfo : EIATTR_EXIT_INSTR_OFFSETS
	.align		4
        /*0044*/ 	.byte	0x04, 0x1c
        /*0046*/ 	.short	(.L_2685 - .L_2684)


	//   ....[0]....
.L_2684:
        /*0048*/ 	.word	0x00000390


	//   ....[1]....
        /*004c*/ 	.word	0x00000f70


	//   ....[2]....
        /*0050*/ 	.word	0x00000fc0


	//----- nvinfo : EIATTR_MAX_THREADS
	.align		4
.L_2685:
        /*0054*/ 	.byte	0x04, 0x05
        /*0056*/ 	.short	(.L_2687 - .L_2686)
.L_2686:
        /*0058*/ 	.word	0x00000080
        /*005c*/ 	.word	0x00000001
        /*0060*/ 	.word	0x00000001


	//----- nvinfo : EIATTR_CRS_STACK_SIZE
	.align		4
.L_2687:
        /*0064*/ 	.byte	0x04, 0x1e
        /*0066*/ 	.short	(.L_2689 - .L_2688)
.L_2688:
        /*0068*/ 	.word	0x00000000


	//----- nvinfo : EIATTR_CBANK_PARAM_SIZE
	.align		4
.L_2689:
        /*006c*/ 	.byte	0x03, 0x19
        /*006e*/ 	.short	0x0020


	//----- nvinfo : EIATTR_PARAM_CBANK
	.align		4
        /*0070*/ 	.byte	0x04, 0x0a
        /*0072*/ 	.short	(.L_2691 - .L_2690)
	.align		4
.L_2690:
        /*0074*/ 	.word	index@(.nv.constant0._ZN2at6native29vectorized_elementwise_kernelILi8ENS0_13BinaryFunctorIN3c108BFloat16ES4_S4_ZZZNS0_16fmin_kernel_cudaERNS_18TensorIteratorBaseEENKUlvE_clEvENKUlvE2_clEvEUlS4_S4_E_EESt5arrayIPcLm3EEEEviT0_T1_)
        /*0078*/ 	.short	0x0210
        /*007a*/ 	.short	0x0020


	//----- nvinfo : EIATTR_SW_WAR
	.align		4
.L_2691:
        /*007c*/ 	.byte	0x04, 0x36
        /*007e*/ 	.short	(.L_2693 - .L_2692)
.L_2692:
        /*0080*/ 	.word	0x00000008
.L_2693:


//--------------------- .nv.info._ZN2at6native18elementwise_kernelILi128ELi4EZNS0_15gpu_kernel_implINS0_13AUnaryFunctorIN3c104HalfES5_S5_ZZZNS0_16fmin_kernel_cudaERNS_18TensorIteratorBaseEENKUlvE_clEvENKUlvE1_clEvEUlS5_S5_E_EEEEvS7_RKT_EUliE_EEviT1_ --------------------------
	.section	.nv.info._ZN2at6native18elementwise_kernelILi128ELi4EZNS0_15gpu_kernel_implINS0_13AUnaryFunctorIN3c104HalfES5_S5_ZZZNS0_16fmin_kernel_cudaERNS_18TensorIteratorBaseEENKUlvE_clEvENKUlvE1_clEvEUlS5_S5_E_EEEEvS7_RKT_EUliE_EEviT1_,"",@"SHT_CUDA_INFO"
	.sectionflags	@""
	.align	4


	//----- nvinfo : EIATTR_CUDA_API_VERSION
	.align		4
        /*0000*/ 	.byte	0x04, 0x37
        /*0002*/ 	.short	(.L_2695 - .L_2694)
.L_2694:
        /*0004*/ 	.word	0x00000082


	//----- nvinfo : EIATTR_KPARAM_INFO
	.align		4
.L_2695:
        /*0008*/ 	.byte	0x04, 0x17
        /*000a*/ 	.short	(.L_2697 - .L_2696)
.L_2696:
        /*000c*/ 	.word	0x00000000
        /*0010*/ 	.short	0x0001
        /*0012*/ 	.short	0x0008
        /*0014*/ 	.byte	0x00, 0xf0, 0x61, 0x08


	//----- nvinfo : EIATTR_KPARAM_INFO
	.align		4
.L_2697:
        /*0018*/ 	.byte	0x04, 0x17
        /*001a*/ 	.short	(.L_2699 - .L_2698)
.L_2698:
        /*001c*/ 	.word	0x00000000
        /*0020*/ 	.short	0x0000
        /*0022*/ 	.short	0x0000
        /*0024*/ 	.byte	0x00, 0xf0, 0x11, 0x00


	//----- nvinfo : EIATTR_SPARSE_MMA_MASK
	.align		4
.L_2699:
        /*0028*/ 	.byte	0x03, 0x50
        /*002a*/ 	.short	0x0000


	//----- nvinfo : EIATTR_MAXREG_COUNT
	.align		4
        /*002c*/ 	.byte	0x03, 0x1b
        /*002e*/ 	.short	0x0080


	//----- nvinfo : EIATTR_EXTERNS
	.align		4
        /*0030*/ 	.byte	0x04, 0x0f
        /*0032*/ 	.short	(.L_2701 - .L_2700)


	//   ....[0]....
	.align		4
.L_2700:
        /*0034*/ 	.word	index@(__assertfail)


	//----- nvinfo : EIATTR_MERCURY_ISA_VERSION
	.align		4
.L_2701:
        /*0038*/ 	.byte	0x03, 0x5f
        /*003a*/ 	.short	0x0101


	//----- nvinfo : EIATTR_SYSCALL_OFFSETS
	.align		4
        /*003c*/ 	.byte	0x04, 0x46
        /*003e*/ 	.short	(.L_2703 - .L_2702)


	//   ....[0]....
.L_2702:
        /*0040*/ 	.word	0x000022c0


	//   ....[1]....
        /*0044*/ 	.word	0x00003270


	//   ....[2]....
        /*0048*/ 	.word	0x00005580


	//   ....[3]....
        /*004c*/ 	.word	0x00006530


	//   ....[4]....
        /*0050*/ 	.word	0x00008830


	//   ....[5]....
        /*0054*/ 	.word	0x000097e0


	//   ....[6]....
        /*0058*/ 	.word	0x0000bad0


	//   ....[7]....
        /*005c*/ 	.word	0x0000ca80


	//----- nvinfo : EIATTR_EXIT_INSTR_OFFSETS
	.align		4
.L_2703:
        /*0060*/ 	.byte	0x04, 0x1c
        /*0062*/ 	.short	(.L_2705 - .L_2704)


	//   ....[0]....
.L_2704:
        /*0064*/ 	.word	0x000098b0


	//   ....[1]....
        /*0068*/ 	.word	0x0000bcb0


	//   ....[2]....
        /*006c*/ 	.word	0x0000bcf0


	//   ....[3]....
        /*0070*/ 	.word	0x0000bd90


	//   ....[4]....
        /*0074*/ 	.word	0x0000bdd0


	//   ....[5]....
        /*0078*/ 	.word	0x0000be10


	//   ....[6]....
        /*007c*/ 	.word	0x0000bea0


	//   ....[7]....
        /*0080*/ 	.word	0x0000bec0


	//   ....[8]....
        /*0084*/ 	.word	0x0000bf60


	//   ....[9]....
        /*0088*/ 	.word	0x0000bfb0


	//   ....[10]....
        /*008c*/ 	.word	0x0000c000


	//   ....[11]....
        /*0090*/ 	.word	0x0000c0d0


	//   ....[12]....
        /*0094*/ 	.word	0x0000c130


	//   ....[13]....
        /*0098*/ 	.word	0x0000c2c0


	//   ....[14]....
        /*009c*/ 	.word	0x0000c420


	//   ....[15]....
        /*00a0*/ 	.word	0x0000c460


	//   ....[16]....
        /*00a4*/ 	.word	0x0000c520


	//   ....[17]....
        /*00a8*/ 	.word	0x0000c6a0


	//   ....[18]....
        /*00ac*/ 	.word	0x0000c820


	//   ....[19]....
        /*00b0*/ 	.word	0x0000c980


	//   ....[20]....
        /*00b4*/ 	.word	0x0000ca90


	//   ....[21]....
        /*00b8*/ 	.word	0x0000cad0


	//   ....[22]....
        /*00bc*/ 	.word	0x0000cb10


	//----- nvinfo : EIATTR_MAX_THREADS
	.align		4
.L_2705:
        /*00c0*/ 	.byte	0x04, 0x05
        /*00c2*/ 	.short	(.L_2707 - .L_2706)
.L_2706:
        /*00c4*/ 	.word	0x00000080
        /*00c8*/ 	.word	0x00000001
        /*00cc*/ 	.word	0x00000001


	//----- nvinfo : EIATTR_CRS_STACK_SIZE
	.align		4
.L_2707:
        /*00d0*/ 	.byte	0x04, 0x1e
        /*00d2*/ 	.short	(.L_2709 - .L_2708)
.L_2708:
        /*00d4*/ 	.word	0x00000000


	//----- nvinfo : EIATTR_CBANK_PARAM_SIZE
	.align		4
.L_2709:
        /*00d8*/ 	.byte	0x03, 0x19
        /*00da*/ 	.short	0x0220


	//----- nvinfo : EIATTR_PARAM_CBANK
	.align		4
        /*00dc*/ 	.byte	0x04, 0x0a
        /*00de*/ 	.short	(.L_2711 - .L_2710)
	.align		4
.L_2710:
        /*00e0*/ 	.word	index@(.nv.constant0._ZN2at6native18elementwise_kernelILi128ELi4EZNS0_15gpu_kernel_implINS0_13AUnaryFunctorIN3c104HalfES5_S5_ZZZNS0_16fmin_kernel_cudaERNS_18TensorIteratorBaseEENKUlvE_clEvENKUlvE1_clEvEUlS5_S5_E_EEEEvS7_RKT_EUliE_EEviT1_)
        /*00e4*/ 	.short	0x0210
        /*00e6*/ 	.short	0x0220


	//----- nvinfo : EIATTR_SW_WAR
	.align		4
.L_2711:
        /*00e8*/ 	.byte	0x04, 0x36
        /*00ea*/ 	.short	(.L_2713 - .L_2712)
.L_2712:
        /*00ec*/ 	.word	0x00000008
.L_2713:


//--------------------- .nv.info._ZN2at6native27unrolled_elementwise_kernelINS0_13AUnaryFunctorIN3c104HalfES4_S4_ZZZNS0_16fmin_kernel_cudaERNS_18TensorIteratorBaseEENKUlvE_clEvENKUlvE1_clEvEUlS4_S4_E_EESt5arrayIPcLm2EELi4E23TrivialOffsetCalculatorILi1EjESF_NS0_6memory12LoadWithCastILi1EEENSG_13StoreWithCastILi1EEEEEviT_T0_T2_T3_T4_T5_ --------------------------
	.section	.nv.info._ZN2at6native27unrolled_elementwise_kernelINS0_13AUnaryFunctorIN3c104HalfES4_S4_ZZZNS0_16fmin_kernel_cudaERNS_18TensorIteratorBaseEENKUlvE_clEvENKUlvE1_clEvEUlS4_S4_E_EESt5arrayIPcLm2EELi4E23TrivialOffsetCalculatorILi1EjESF_NS0_6memory12LoadWithCastILi1EEENSG_13StoreWithCastILi1EEEEEviT_T0_T2_T3_T4_T5_,"",@"SHT_CUDA_INFO"
	.sectionflags	@""
	.align	4


	//----- nvinfo : EIATTR_CUDA_API_VERSION
	.align		4
        /*0000*/ 	.byte	0x04, 0x37
        /*0002*/ 	.short	(.L_2715 - .L_2714)
.L_2714:
        /*0004*/ 	.word	0x00000082


	//----- nvinfo : EIATTR_KPARAM_INFO
	.align		4
.L_2715:
        /*0008*/ 	.byte	0x04, 0x17
        /*000a*/ 	.short	(.L_2717 - .L_2716)
.L_2716:
        /*000c*/ 	.word	0x00000000
        /*0010*/ 	.short	0x0006
        /*0012*/ 	.short	0x0024
        /*0014*/ 	.byte	0x00, 0xf0, 0x21, 0x00


	//----- nvinfo : EIATTR_KPARAM_INFO
	.align		4
.L_2717:
        /*0018*/ 	.byte	0x04, 0x17
        /*001a*/ 	.short	(.L_2719 - .L_2718)
.L_2718:
        /*001c*/ 	.word	0x00000000
        /*0020*/ 	.short	0x0005
        /*0022*/ 	.short	0x001c
        /*0024*/ 	.byte	0x00, 0xf0, 0x21, 0x00


	//----- nvinfo : EIATTR_KPARAM_INFO
	.align		4
.L_2719:
        /*0028*/ 	.byte	0x04, 0x17
        /*002a*/ 	.short	(.L_2721 - .L_2720)
.L_2720:
        /*002c*/ 	.word	0x00000000
        /*0030*/ 	.short	0x0004
        /*0032*/ 	.short	0x0019
        /*0034*/ 	.byte	0x00, 0xf0, 0x05, 0x00


	//----- nvinfo : EIATTR_KPARAM_INFO
	.align		4
.L_2721:
        /*0038*/ 	.byte	0x04, 0x17
        /*003a*/ 	.short	(.L_2723 - .L_2722)
.L_2722:
        /*003c*/ 	.word	0x00000000
        /*0040*/ 	.short	0x0003
        /*0042*/ 	.short	0x0018
        /*0044*/ 	.byte	0x00, 0xf0, 0x05, 0x00


	//----- nvinfo : EIATTR_KPARAM_INFO
	.align		4
.L_2723:
        /*0048*/ 	.byte	0x04, 0x17
        /*004a*/ 	.short	(.L_2725 - .L_2724)
.L_2724:
        /*004c*/ 	.word	0x00000000
        /*0050*/ 	.short	0x0002
        /*0052*/ 	.short	0x0008
        /*0054*/ 	.byte	0x00, 0xf0, 0x41, 0x00


	//----- nvinfo : EIATTR_KPARAM_INFO
	.align		4
.L_2725:
        /*0058*/ 	.byte	0x04, 0x17
        /*005a*/ 	.short	(.L_2727 - .L_2726)
.L_2726:
        /*005c*/ 	.word	0x00000000
        /*0060*/ 	.short	0x0001
        /*0062*/ 	.short	0x0004
        /*0064*/ 	.byte	0x00, 0xf0, 0x11, 0x00


	//----- nvinfo : EIATTR_KPARAM_INFO
	.align		4
.L_2727:
        /*0068*/ 	.byte	0x04, 0x17
        /*006a*/ 	.short	(.L_2729 - .L_2728)
.L_2728:
        /*006c*/ 	.word	0x00000000
        /*0070*/ 	.short	0x0000
        /*0072*/ 	.short	0x0000
        /*0074*/ 	.byte	0x00, 0xf0, 0x11, 0x00


	//----- nvinfo : EIATTR_SPARSE_MMA_MASK
	.align		4
.L_2729:
        /*0078*/ 	.byte	0x03, 0x50
        /*007a*/ 	.short	0x0000


	//----- nvinfo : EIATTR_MAXREG_COUNT
	.align		4
        /*007c*/ 	.byte	0x03, 0x1b
        /*007e*/ 	.short	0x00ff


	//----- nvinfo : EIATTR_EXTERNS
	.align		4
        /*0080*/ 	.byte	0x04, 0x0f
        /*0082*/ 	.short	(.L_2731 - .L_2730)


	//   ....[0]....
	.align		4
.L_2730:
        /*0084*/ 	.word	index@(__assertfail)


	//----- nvinfo : EIATTR_MERCURY_ISA_VERSION
	.align		4
.L_2731:
        /*0088*/ 	.byte	0x03, 0x5f
        /*008a*/ 	.short	0x0101


	//----- nvinfo : EIATTR_SYSCALL_OFFSETS
	.align		4
        /*008c*/ 	.byte	0x04, 0x46
        /*008e*/ 	.short	(.L_2733 - .L_2732)


	//   ....[0]....
.L_2732:
        /*0090*/ 	.word	0x000010b0


	//   ....[1]....
        /*0094*/ 	.word	0x000021c0


	//   ....[2]....
        /*0098*/ 	.word	0x000032e0


	//   ....[3]....
        /*009c*/ 	.word	0x000043d0


	//   ....[4]....
        /*00a0*/ 	.word	0x000056d0


	//   ....[5]....
        /*00a4*/ 	.word	0x000066f0


	//   ....[6]....
        /*00a8*/ 	.word	0x000076d0


	//   ....[7]....
        /*00ac*/ 	.word	0x000086b0


	//----- nvinfo : EIATTR_EXIT_INSTR_OFFSETS
	.align		4
.L_2733:
        /*00b0*/ 	.byte	0x04, 0x1c
        /*00b2*/ 	.short	(.L_2735 - .L_2734)


	//   ....[0]....
.L_2734:
        /*00b4*/ 	.word	0x00007790


	//   ....[1]....
        /*00b8*/ 	.word	0x000078e0


	//   ....[2]....
        /*00bc*/ 	.word	0x00007920


	//   ....[3]....
        /*00c0*/ 	.word	0x000079c0


	//   ....[4]....
        /*00c4*/ 	.word	0x00007a00


	//   ....[5]....
        /*00c8*/ 	.word	0x00007a40


	//   ....[6]....
        /*00cc*/ 	.word	0x00007ad0


	//   ....[7]....
        /*00d0*/ 	.word	0x00007af0


	//   ....[8]....
        /*00d4*/ 	.word	0x00007b90


	//   ....[9]....
        /*00d8*/ 	.word	0x00007be0


	//   ....[10]....
        /*00dc*/ 	.word	0x00007c30


	//   ....[11]....
        /*00e0*/ 	.word	0x00007d00


	//   ....[12]....
        /*00e4*/ 	.word	0x00007d60


	//   ....[13]....
        /*00e8*/ 	.word	0x00007ef0


	//   ....[14]....
        /*00ec*/ 	.word	0x00008050


	//   ....[15]....
        /*00f0*/ 	.word	0x00008090


	//   ....[16]....
        /*00f4*/ 	.word	0x00008150


	//   ....[17]....
        /*00f8*/ 	.word	0x000082d0


	//   ....[18]....
        /*00fc*/ 	.word	0x00008450


	//   ....[19]....
        /*0100*/ 	.word	0x000085b0


	//   ....[20]....
        /*0104*/ 	.word	0x000086c0


	//   ....[21]....
        /*0108*/ 	.word	0x00008700


	//   ....[22]....
        /*010c*/ 	.word	0x00008740


	//----- nvinfo : EIATTR_MAX_THREADS
	.align		4
.L_2735:
        /*0110*/ 	.byte	0x04, 0x05
        /*0112*/ 	.short	(.L_2737 - .L_2736)
.L_2736:
        /*0114*/ 	.word	0x00000080
        /*0118*/ 	.word	0x00000001
        /*011c*/ 	.word	0x00000001


	//----- nvinfo : EIATTR_CRS_STACK_SIZE
	.align		4
.L_2737:
        /*0120*/ 	.byte	0x04, 0x1e
        /*0122*/ 	.short	(.L_2739 - .L_2738)
.L_2738:
        /*0124*/ 	.word	0x00000000


	//----- nvinfo : EIATTR_CBANK_PARAM_SIZE
	.align		4
.L_2739:
        /*0128*/ 	.byte	0x03, 0x19
        /*012a*/ 	.short	0x002c


	//----- nvinfo : EIATTR_PARAM_CBANK
	.align		4
        /*012c*/ 	.byte	0x04, 0x0a
        /*012e*/ 	.short	(.L_2741 - .L_2740)
	.align		4
.L_2740:
        /*0130*/ 	.word	index@(.nv.constant0._ZN2at6native27unrolled_elementwise_kernelINS0_13AUnaryFunctorIN3c104HalfES4_S4_ZZZNS0_16fmin_kernel_cudaERNS_18TensorIteratorBaseEENKUlvE_clEvENKUlvE1_clEvEUlS4_S4_E_EESt5arrayIPcLm2EELi4E23TrivialOffsetCalculatorILi1EjESF_NS0_6memory12LoadWithCastILi1EEENSG_13StoreWithCastILi1EEEEEviT_T0_T2_T3_T4_T5_)
        /*0134*/ 	.short	0x0210
        /*0136*/ 	.short	0x002c


	//----- nvinfo : EIATTR_SW_WAR
	.align		4
.L_2741:
        /*0138*/ 	.byte	0x04, 0x36
        /*013a*/ 	.short	(.L_2743 - .L_2742)
.L_2742:
        /*013c*/ 	.word	0x00000008
.L_2743:


//--------------------- .nv.info._ZN2at6native18elementwise_kernelILi128ELi4EZNS0_22gpu_kernel_impl_nocastINS0_13AUnaryFunctorIN3c104HalfES5_S5_ZZZNS0_16fmin_kernel_cudaERNS_18TensorIteratorBaseEENKUlvE_clEvENKUlvE1_clEvEUlS5_S5_E_EEEEvS7_RKT_EUliE_EEviT1_ --------------------------
	.section	.nv.info._ZN2at6native18elementwise_kernelILi128ELi4EZNS0_22gpu_kernel_impl_nocastINS0_13AUnaryFunctorIN3c104HalfES5_S5_ZZZNS0_16fmin_kernel_cudaERNS_18TensorIteratorBaseEENKUlvE_clEvENKUlvE1_clEvEUlS5_S5_E_EEEEvS7_RKT_EUliE_EEviT1_,"",@"SHT_CUDA_INFO"
	.sectionflags	@""
	.align	4


	//----- nvinfo : EIATTR_CUDA_API_VERSION
	.align		4
        /*0000*/ 	.byte	0x04, 0x37
        /*0002*/ 	.short	(.L_2745 - .L_2744)
.L_2744:
        /*0004*/ 	.word	0x00000082


	//----- nvinfo : EIATTR_KPARAM_INFO
	.align		4
.L_2745:
        /*0008*/ 	.byte	0x04, 0x17
        /*000a*/ 	.short	(.L_2747 - .L_2746)
.L_2746:
        /*000c*/ 	.word	0x00000000
        /*0010*/ 	.short	0x0001
        /*0012*/ 	.short	0x0008
        /*0014*/ 	.byte	0x00, 0xf0, 0x61, 0x08


	//----- nvinfo : EIATTR_KPARAM_INFO
	.align		4
.L_2747:
        /*0018*/ 	.byte	0x04, 0x17
        /*001a*/ 	.short	(.L_2749 - .L_2748)
.L_2748:
        /*001c*/ 	.word	0x00000000
        /*0020*/ 	.short	0x0000
        /*0022*/ 	.short	0x0000
        /*0024*/ 	.byte	0x00, 0xf0, 0x11, 0x00


	//----- nvinfo : EIATTR_SPARSE_MMA_MASK
	.align		4
.L_2749:
        /*0028*/ 	.byte	0x03, 0x50
        /*002a*/ 	.short	0x0000


	//----- nvinfo : EIATTR_MAXREG_COUNT
	.align		4
        /*002c*/ 	.byte	0x03, 0x1b
        /*002e*/ 	.short	0x0080


	//----- nvinfo : EIATTR_MERCURY_ISA_VERSION
	.align		4
        /*0030*/ 	.byte	0x03, 0x5f
        /*0032*/ 	.short	0x0101


	//----- nvinfo : EIATTR_EXIT_INSTR_OFFSETS
	.align		4
        /*0034*/ 	.byte	0x04, 0x1c
        /*0036*/ 	.short	(.L_2751 - .L_2750)


	//   ....[0]....
.L_2750:
        /*0038*/ 	.word	0x00003c50


	//   ....[1]....
        /*003c*/ 	.word	0x00005010


	//----- nvinfo : EIATTR_MAX_THREADS
	.align		4
.L_2751:
        /*0040*/ 	.byte	0x04, 0x05
        /*0042*/ 	.short	(.L_2753 - .L_2752)
.L_2752:
        /*0044*/ 	.word	0x00000080
        /*0048*/ 	.word	0x00000001
        /*004c*/ 	.word	0x00000001


	//----- nvinfo : EIATTR_CRS_STACK_SIZE
	.align		4
.L_2753:
        /*0050*/ 	.byte	0x04, 0x1e
        /*0052*/ 	.short	(.L_2755 - .L_2754)
.L_2754:
        /*0054*/ 	.word	0x00000000


	//----- nvinfo : EIATTR_CBANK_PARAM_SIZE
	.align		4
.L_2755:
        /*0058*/ 	.byte	0x03, 0x19
        /*005a*/ 	.short	0x0220


	//----- nvinfo : EIATTR_PARAM_CBANK
	.align		4
        /*005c*/ 	.byte	0x04, 0x0a
        /*005e*/ 	.short	(.L_2757 - .L_2756)
	.align		4
.L_2756:
        /*0060*/ 	.word	index@(.nv.constant0._ZN2at6native18elementwise_kernelILi128ELi4EZNS0_22gpu_kernel_impl_nocastINS0_13AUnaryFunctorIN3c104HalfES5_S5_ZZZNS0_16fmin_kernel_cudaERNS_18TensorIteratorBaseEENKUlvE_clEvENKUlvE1_clEvEUlS5_S5_E_EEEEvS7_RKT_EUliE_EEviT1_)
        /*0064*/ 	.short	0x0210
        /*0066*/ 	.short	0x0220


	//----- nvinfo : EIATTR_SW_WAR
	.align		4
.L_2757:
        /*0068*/ 	.byte	0x04, 0x36
        /*006a*/ 	.short	(.L_2759 - .L_2758)
.L_2758:
        /*006c*/ 	.word	0x00000008
.L_2759:


//--------------------- .nv.info._ZN2at6native27unrolled_elementwise_kernelINS0_13AUnaryFunctorIN3c104HalfES4_S4_ZZZNS0_16fmin_kernel_cudaERNS_18TensorIteratorBaseEENKUlvE_clEvENKUlvE1_clEvEUlS4_S4_E_EESt5arrayIPcLm2EELi4E23TrivialOffsetCalculatorILi1EjESF_NS0_6memory15LoadWithoutCastENSG_16StoreWithoutCastEEEviT_T0_T2_T3_T4_T5_ --------------------------
	.section	.nv.info._ZN2at6native27unrolled_elementwise_kernelINS0_13AUnaryFunctorIN3c104HalfES4_S4_ZZZNS0_16fmin_kernel_cudaERNS_18TensorIteratorBaseEENKUlvE_clEvENKUlvE1_clEvEUlS4_S4_E_EESt5arrayIPcLm2EELi4E23TrivialOffsetCalculatorILi1EjESF_NS0_6memory15LoadWithoutCastENSG_16StoreWithoutCastEEEviT_T0_T2_T3_T4_T5_,"",@"SHT_CUDA_INFO"
	.sectionflags	@""
	.align	4


	//----- nvinfo : EIATTR_CUDA_API_VERSION
	.align		4
        /*0000*/ 	.byte	0x04, 0x37
        /*0002*/ 	.short	(.L_2761 - .L_2760)
.L_2760:
        /*0004*/ 	.word	0x00000082


	//----- nvinfo : EIATTR_KPARAM_INFO
	.align		4
.L_2761:
        /*0008*/ 	.byte	0x04, 0x17
        /*000a*/ 	.short	(.L_2763 - .L_2762)
.L_2762:
        /*000c*/ 	.word	0x00000000
        /*0010*/ 	.short	0x0006
        /*0012*/ 	.short	0x001b
        /*0014*/ 	.byte	0x00, 0xf0, 0x05, 0x00


	//----- nvinfo : EIATTR_KPARAM_INFO
	.align		4
.L_2763:
        /*0018*/ 	.byte	0x04, 0x17
        /*001a*/ 	.short	(.L_2765 - .L_2764)
.L_2764:
        /*001c*/ 	.word	0x00000000
        /*0020*/ 	.short	0x0005
        /*0022*/ 	.short	0x001a
        /*0024*/ 	.byte	0x00, 0xf0, 0x05, 0x00


	//----- nvinfo : EIATTR_KPARAM_INFO
	.align		4
.L_2765:
        /*0028*/ 	.byte	0x04, 0x17
        /*002a*/ 	.short	(.L_2767 - .L_2766)
.L_2766:
        /*002c*/ 	.word	0x00000000
        /*0030*/ 	.short	0x0004
        /*0032*/ 	.short	0x0019
        /*0034*/ 	.byte	0x00, 0xf0, 0x05, 0x00


	//----- nvinfo : EIATTR_KPARAM_INFO
	.align		4
.L_2767:
        /*0038*/ 	.byte	0x04, 0x17
        /*003a*/ 	.short	(.L_2769 - .L_2768)
.L_2768:
        /*003c*/ 	.word	0x00000000
        /*0040*/ 	.short	0x0003
        /*0042*/ 	.short	0x0018
        /*0044*/ 	.byte	0x00, 0xf0, 0x05, 0x00


	//----- nvinfo : EIATTR_KPARAM_INFO
	.align		4
.L_2769:
        /*0048*/ 	.byte	0x04, 0x17
        /*004a*/ 	.short	(.L_2771 - .L_2770)
.L_2770:
        /*004c*/ 	.word	0x00000000
        /*0050*/ 	.short	0x0002
        /*0052*/ 	.short	0x0008
        /*0054*/ 	.byte	0x00, 0xf0, 0x41, 0x00


	//----- nvinfo : EIATTR_KPARAM_INFO
	.align		4
.L_2771:
        /*0058*/ 	.byte	0x04, 0x17
        /*005a*/ 	.short	(.L_2773 - .L_2772)
.L_2772:
        /*005c*/ 	.word	0x00000000
        /*0060*/ 	.short	0x0001
        /*0062*/ 	.short	0x0004
        /*0064*/ 	.byte	0x00, 0xf0, 0x11, 0x00


	//----- nvinfo : EIATTR_KPARAM_INFO
	.align		4
.L_2773:
        /*0068*/ 	.byte	0x04, 0x17
        /*006a*/ 	.short	(.L_2775 - .L_2774)
.L_2774:
        /*006c*/ 	.word	0x00000000
        /*0070*/ 	.short	0x0000
        /*0072*/ 	.short	0x0000
        /*0074*/ 	.byte	0x00, 0xf0, 0x11, 0x00


	//----- nvinfo : EIATTR_SPARSE_MMA_MASK
	.align		4
.L_2775:
        /*0078*/ 	.byte	0x03, 0x50
        /*007a*/ 	.short	0x0000


	//----- nvinfo : EIATTR_MAXREG_COUNT
	.align		4
        /*007c*/ 	.byte	0x03, 0x1b
        /*007e*/ 	.short	0x00ff


	//----- nvinfo : EIATTR_MERCURY_ISA_VERSION
	.align		4
        /*0080*/ 	.byte	0x03, 0x5f
        /*0082*/ 	.short	0x0101


	//----- nvinfo : EIATTR_EXIT_INSTR_OFFSETS
	.align		4
        /*0084*/ 	.byte	0x04, 0x1c
        /*0086*/ 	.short	(.L_2777 - .L_2776)


	//   ....[0]....
.L_2776:
        /*0088*/ 	.word	0x000004d0


	//   ....[1]....
        /*008c*/ 	.word	0x00000560


	//----- nvinfo : EIATTR_MAX_THREADS
	.align		4
.L_2777:
        /*0090*/ 	.byte	0x04, 0x05
        /*0092*/ 	.short	(.L_2779 - .L_2778)
.L_2778:
        /*0094*/ 	.word	0x00000080
        /*0098*/ 	.word	0x00000001
        /*009c*/ 	.word	0x00000001


	//----- nvinfo : EIATTR_CRS_STACK_SIZE
	.align		4
.L_2779:
        /*00a0*/ 	.byte	0x04, 0x1e
        /*00a2*/ 	.short	(.L_2781 - .L_2780)
.L_2780:
        /*00a4*/ 	.word	0x00000000


	//----- nvinfo : EIATTR_CBANK_PARAM_SIZE
	.align		4
.L_2781:
        /*00a8*/ 	.byte	0x03, 0x19
        /*00aa*/ 	.short	0x001c


	//----- nvinfo : EIATTR_PARAM_CBANK
	.align		4
        /*00ac*/ 	.byte	0x04, 0x0a
        /*00ae*/ 	.short	(.L_2783 - .L_2782)
	.align		4
.L_2782:
        /*00b0*/ 	.word	index@(.nv.constant0._ZN2at6native27unrolled_elementwise_kernelINS0_13AUnaryFunctorIN3c104HalfES4_S4_ZZZNS0_16fmin_kernel_cudaERNS_18TensorIteratorBaseEENKUlvE_clEvENKUlvE1_clEvEUlS4_S4_E_EESt5arrayIPcLm2EELi4E23TrivialOffsetCalculatorILi1EjESF_NS0_6memory15LoadWithoutCastENSG_16StoreWithoutCastEEEviT_T0_T2_T3_T4_T5_)
        /*00b4*/ 	.short	0x0210
        /*00b6*/ 	.short	0x001c


	//----- nvinfo : EIATTR_SW_WAR
	.align		4
.L_2783:
        /*00b8*/ 	.byte	0x04, 0x36
        /*00ba*/ 	.short	(.L_2785 - .L_2784)
.L_2784:
        /*00bc*/ 	.word	0x00000008
.L_2785:


//--------------------- .nv.info._ZN2at6native29vectorized_elementwise_kernelILi2ENS0_13AUnaryFunctorIN3c104HalfES4_S4_ZZZNS0_16fmin_kernel_cudaERNS_18TensorIteratorBaseEENKUlvE_clEvENKUlvE1_clEvEUlS4_S4_E_EESt5arrayIPcLm2EEEEviT0_T1_ --------------------------
	.section	.nv.info._ZN2at6native29vectorized_elementwise_kernelILi2ENS0_13AUnaryFunctorIN3c104HalfES4_S4_ZZZNS0_16fmin_kernel_cudaERNS_18TensorIteratorBaseEENKUlvE_clEvENKUlvE1_clEvEUlS4_S4_E_EESt5arrayIPcLm2EEEEviT0_T1_,"",@"SHT_CUDA_INFO"
	.sectionflags	@""
	.align	4


	//----- nvinfo : EIATTR_CUDA_API_VERSION
	.align		4
        /*0000*/ 	.byte	0x04, 0x37
        /*0002*/ 	.short	(.L_2787 - .L_2786)
.L_2786:
        /*0004*/ 	.word	0x00000082


	//----- nvinfo : EIATTR_KPARAM_INFO
	.align		4
.L_2787:
        /*0008*/ 	.byte	0x04, 0x17
        /*000a*/ 	.short	(.L_2789 - .L_2788)
.L_2788:
        /*000c*/ 	.word	0x00000000
        /*0010*/ 	.short	0x0002
        /*0012*/ 	.short	0x0008
        /*0014*/ 	.byte	0x00, 0xf0, 0x41, 0x00


	//----- nvinfo : EIATTR_KPARAM_INFO
	.align		4
.L_2789:
        /*0018*/ 	.byte	0x04, 0x17
        /*001a*/ 	.short	(.L_2791 - .L_2790)
.L_2790:
        /*001c*/ 	.word	0x00000000
        /*0020*/ 	.short	0x0001
        /*0022*/ 	.short	0x0004
        /*0024*/ 	.byte	0x00, 0xf0, 0x11, 0x00


	//----- nvinfo : EIATTR_KPARAM_INFO
	.align		4
.L_2791:
        /*0028*/ 	.byte	0x04, 0x17
        /*002a*/ 	.short	(.L_2793 - .L_2792)
.L_2792:
        /*002c*/ 	.word	0x00000000
        /*0030*/ 	.short	0x0000
        /*0032*/ 	.short	0x0000
        /*0034*/ 	.byte	0x00, 0xf0, 0x11, 0x00


	//----- nvinfo : EIATTR_SPARSE_MMA_MASK
	.align		4
.L_2793:
        /*0038*/ 	.byte	0x03, 0x50
        /*003a*/ 	.short	0x0000


	//----- nvinfo : EIATTR_MAXREG_COUNT
	.align		4
        /*003c*/ 	.byte	0x03, 0x1b
        /*003e*/ 	.short	0x00ff


	//----- nvinfo : EIATTR_MERCURY_ISA_VERSION
	.align		4
        /*0040*/ 	.byte	0x03, 0x5f
        /*0042*/ 	.short	0x0101


	//----- nvinfo : EIATTR_EXIT_INSTR_OFFSETS
	.align		4
        /*0044*/ 	.byte	0x04, 0x1c
        /*0046*/ 	.short	(.L_2795 - .L_2794)


	//   ....[0]....
.L_2794:
        /*0048*/ 	.word	0x000002d0


	//   ....[1]....
        /*004c*/ 	.word	0x00000d20


	//   ....[2]....
        /*0050*/ 	.word	0x00000d70


	//----- nvinfo : EIATTR_MAX_THREADS
	.align		4
.L_2795:
        /*0054*/ 	.byte	0x04, 0x05
        /*0056*/ 	.short	(.L_2797 - .L_2796)
.L_2796:
        /*0058*/ 	.word	0x00000080
        /*005c*/ 	.word	0x00000001
        /*0060*/ 	.word	0x00000001


	//----- nvinfo : EIATTR_CRS_STACK_SIZE
	.align		4
.L_2797:
        /*0064*/ 	.byte	0x04, 0x1e
        /*0066*/ 	.short	(.L_2799 - .L_2798)
.L_2798:
        /*0068*/ 	.word	0x00000000


	//----- nvinfo : EIATTR_CBANK_PARAM_SIZE
	.align		4
.L_2799:
        /*006c*/ 	.byte	0x03, 0x19
        /*006e*/ 	.short	0x0018


	//----- nvinfo : EIATTR_PARAM_CBANK
	.align		4
        /*0070*/ 	.byte	0x04, 0x0a
        /*0072*/ 	.short	(.L_2801 - .L_2800)
	.align		4
.L_2800:
        /*0074*/ 	.word	index@(.nv.constant0._ZN2at6native29vectorized_elementwise_kernelILi2ENS0_13AUnaryFunctorIN3c104HalfES4_S4_ZZZNS0_16fmin_kernel_cudaERNS_18TensorIteratorBaseEENKUlvE_clEvENKUlvE1_clEvEUlS4_S4_E_EESt5arrayIPcLm2EEEEviT0_T1_)
        /*0078*/ 	.short	0x0210
        /*007a*/ 	.short	0x0018


	//----- nvinfo : EIATTR_SW_WAR
	.align		4
.L_2801:
        /*007c*/ 	.byte	0x04, 0x36
        /*007e*/ 	.short	(.L_2803 - .L_2802)
.L_2802:
        /*0080*/ 	.word	0x00000008
.L_2803:


//--------------------- .nv.info._ZN2at6native29vectorized_elementwise_kernelILi4ENS0_13AUnaryFunctorIN3c104HalfES4_S4_ZZZNS0_16fmin_kernel_cudaERNS_18TensorIteratorBaseEENKUlvE_clEvENKUlvE1_clEvEUlS4_S4_E_EESt5arrayIPcLm2EEEEviT0_T1_ --------------------------
	.section	.nv.info._ZN2at6native29vectorized_elementwise_kernelILi4ENS0_13AUnaryFunctorIN3c104HalfES4_S4_ZZZNS0_16fmin_kernel_cudaERNS_18TensorIteratorBaseEENKUlvE_clEvENKUlvE1_clEvEUlS4_S4_E_EESt5arrayIPcLm2EEEEviT0_T1_,"",@"SHT_CUDA_INFO"
	.sectionflags	@""
	.align	4


	//----- nvinfo : EIATTR_CUDA_API_VERSION
	.align		4
        /*0000*/ 	.byte	0x04, 0x37
        /*0002*/ 	.short	(.L_2805 - .L_2804)
.L_2804:
        /*0004*/ 	.word	0x00000082


	//----- nvinfo : EIATTR_KPARAM_INFO
	.align		4
.L_2805:
        /*0008*/ 	.byte	0x04, 0x17
        /*000a*/ 	.short	(.L_2807 - .L_2806)
.L_2806:
        /*000c*/ 	.word	0x00000000
        /*0010*/ 	.short	0x0002
        /*0012*/ 	.short	0x0008
        /*0014*/ 	.byte	0x00, 0xf0, 0x41, 0x00


	//----- nvinfo : EIATTR_KPARAM_INFO
	.align		4
.L_2807:
        /*0018*/ 	.byte	0x04, 0x17
        /*001a*/ 	.short	(.L_2809 - .L_2808)
.L_2808:
        /*001c*/ 	.word	0x00000000
        /*0020*/ 	.short	0x0001
        /*0022*/ 	.short	0x0004
        /*0024*/ 	.byte	0x00, 0xf0, 0x11, 0x00


	//----- nvinfo : EIATTR_KPARAM_INFO
	.align		4
.L_2809:
        /*0028*/ 	.byte	0x04, 0x17
        /*002a*/ 	.short	(.L_2811 - .L_2810)
.L_2810:
        /*002c*/ 	.word	0x00000000
        /*0030*/ 	.short	0x0000
        /*0032*/ 	.short	0x0000
        /*0034*/ 	.byte	0x00, 0xf0, 0x11, 0x00


	//----- nvinfo : EIATTR_SPARSE_MMA_MASK
	.align		4
.L_2811:
        /*0038*/ 	.byte	0x03, 0x50
        /*003a*/ 	.short	0x0000


	//----- nvinfo : EIATTR_MAXREG_COUNT
	.align		4
        /*003c*/ 	.byte	0x03, 0x1b
        /*003e*/ 	.short	0x00ff


	//----- nvinfo : EIATTR_MERCURY_ISA_VERSION
	.align		4
        /*0040*/ 	.byte	0x03, 0x5f
        /*0042*/ 	.short	0x0101


	//----- nvinfo : EIATTR_EXIT_INSTR_OFFSETS
	.align		4
        /*0044*/ 	.byte	0x04, 0x1c
        /*0046*/ 	.short	(.L_2813 - .L_2812)


	//   ....[0]....
.L_2812:
        /*0048*/ 	.word	0x00000290


	//   ....[1]....
        /*004c*/ 	.word	0x00000ce0


	//   ....[2]....
        /*0050*/ 	.word	0x00000d30


	//----- nvinfo : EIATTR_MAX_THREADS
	.align		4
.L_2813:
        /*0054*/ 	.byte	0x04, 0x05
        /*0056*/ 	.short	(.L_2815 - .L_2814)
.L_2814:
        /*0058*/ 	.word	0x00000080
        /*005c*/ 	.word	0x00000001
        /*0060*/ 	.word	0x00000001


	//----- nvinfo : EIATTR_CRS_STACK_SIZE
	.align		4
.L_2815:
        /*0064*/ 	.byte	0x04, 0x1e
        /*0066*/ 	.short	(.L_2817 - .L_2816)
.L_2816:
        /*0068*/ 	.word	0x00000000


	//----- nvinfo : EIATTR_CBANK_PARAM_SIZE
	.align		4
.L_2817:
        /*006c*/ 	.byte	0x03, 0x19
        /*006e*/ 	.short	0x0018


	//----- nvinfo : EIATTR_PARAM_CBANK
	.align		4
        /*0070*/ 	.byte	0x04, 0x0a
        /*0072*/ 	.short	(.L_2819 - .L_2818)
	.align		4
.L_2818:
        /*0074*/ 	.word	index@(.nv.constant0._ZN2at6native29vectorized_elementwise_kernelILi4ENS0_13AUnaryFunctorIN3c104HalfES4_S4_ZZZNS0_16fmin_kernel_cudaERNS_18TensorIteratorBaseEENKUlvE_clEvENKUlvE1_clEvEUlS4_S4_E_EESt5arrayIPcLm2EEEEviT0_T1_)
        /*0078*/ 	.short	0x0210
        /*007a*/ 	.short	0x0018


	//----- nvinfo : EIATTR_SW_WAR
	.align		4
.L_2819:
        /*007c*/ 	.byte	0x04, 0x36
        /*007e*/ 	.short	(.L_2821 - .L_2820)
.L_2820:
        /*0080*/ 	.word	0x00000008
.L_2821:


//--------------------- .nv.info._ZN2at6native29vectorized_elementwise_kernelILi8ENS0_13AUnaryFunctorIN3c104HalfES4_S4_ZZZNS0_16fmin_kernel_cudaERNS_18TensorIteratorBaseEENKUlvE_clEvENKUlvE1_clEvEUlS4_S4_E_EESt5arrayIPcLm2EEEEviT0_T1_ --------------------------
	.section	.nv.info._ZN2at6native29vectorized_elementwise_kernelILi8ENS0_13AUnaryFunctorIN3c104HalfES4_S4_ZZZNS0_16fmin_kernel_cudaERNS_18TensorIteratorBaseEENKUlvE_clEvENKUlvE1_clEvEUlS4_S4_E_EESt5arrayIPcLm2EEEEviT0_T1_,"",@"SHT_CUDA_INFO"
	.sectionflags	@""
	.align	4


	//----- nvinfo : EIATTR_CUDA_API_VERSION
	.align		4
        /*0000*/ 	.byte	0x04, 0x37
        /*0002*/ 	.short	(.L_2823 - .L_2822)
.L_2822:
        /*0004*/ 	.word	0x00000082


	//----- nvinfo : EIATTR_KPARAM_INFO
	.align		4
.L_2823:
        /*0008*/ 	.byte	0x04, 0x17
        /*000a*/ 	.short	(.L_2825 - .L_2824)
.L_2824:
        /*000c*/ 	.word	0x00000000
        /*0010*/ 	.short	0x0002
        /*0012*/ 	.short	0x0008
        /*0014*/ 	.byte	0x00, 0xf0, 0x41, 0x00


	//----- nvinfo : EIATTR_KPARAM_INFO
	.align		4
.L_2825:
        /*0018*/ 	.byte	0x04, 0x17
        /*001a*/ 	.short	(.L_2827 - .L_2826)
.L_2826:
        /*001c*/ 	.word	0x00000000
        /*0020*/ 	.short	0x0001
        /*0022*/ 	.short	0x0004
        /*0024*/ 	.byte	0x00, 0xf0, 0x11, 0x00


	//----- nvinfo : EIATTR_KPARAM_INFO
	.align		4
.L_2827:
        /*0028*/ 	.byte	0x04, 0x17
        /*002a*/ 	.short	(.L_2829 - .L_2828)
.L_2828:
        /*002c*/ 	.word	0x00000000
        /*0030*/ 	.short	0x0000
        /*0032*/ 	.short	0x0000
        /*0034*/ 	.byte	0x00, 0xf0, 0x11, 0x00


	//----- nvinfo : EIATTR_SPARSE_MMA_MASK
	.align		4
.L_2829:
        /*0038*/ 	.byte	0x03, 0x50
        /*003a*/ 	.short	0x0000


	//----- nvinfo : EIATTR_MAXREG_COUNT
	.align		4
        /*003c*/ 	.byte	0x03, 0x1b
        /*003e*/ 	.short	0x00ff


	//----- nvinfo : EIATTR_MERCURY_ISA_VERSION
	.align		4
        /*0040*/ 	.byte	0x03, 0x5f
        /*0042*/ 	.short	0x0101


	//----- nvinfo : EIATTR_EXIT_INSTR_OFFSETS
	.align		4
        /*0044*/ 	.byte	0x04, 0x1c
        /*0046*/ 	.short	(.L_2831 - .L_2830)


	//   ....[0]....
.L_2830:
        /*0048*/ 	.word	0x00000270


	//   ....[1]....
        /*004c*/ 	.word	0x00000cc0


	//   ....[2]....
        /*0050*/ 	.word	0x00000d10


	//----- nvinfo : EIATTR_MAX_THREADS
	.align		4
.L_2831:
        /*0054*/ 	.byte	0x04, 0x05
        /*0056*/ 	.short	(.L_2833 - .L_2832)
.L_2832:
        /*0058*/ 	.word	0x00000080
        /*005c*/ 	.word	0x00000001
        /*0060*/ 	.word	0x00000001


	//----- nvinfo : EIATTR_CRS_STACK_SIZE
	.align		4
.L_2833:
        /*0064*/ 	.byte	0x04, 0x1e
        /*0066*/ 	.short	(.L_2835 - .L_2834)
.L_2834:
        /*0068*/ 	.word	0x00000000


	//----- nvinfo : EIATTR_CBANK_PARAM_SIZE
	.align		4
.L_2835:
        /*006c*/ 	.byte	0x03, 0x19
        /*006e*/ 	.short	0x0018


	//----- nvinfo : EIATTR_PARAM_CBANK
	.align		4
        /*0070*/ 	.byte	0x04, 0x0a
        /*0072*/ 	.short	(.L_2837 - .L_2836)
	.align		4
.L_2836:
        /*0074*/ 	.word	index@(.nv.constant0._ZN2at6native29vectorized_elementwise_kernelILi8ENS0_13AUnaryFunctorIN3c104HalfES4_S4_ZZZNS0_16fmin_kernel_cudaERNS_18TensorIteratorBaseEENKUlvE_clEvENKUlvE1_clEvEUlS4_S4_E_EESt5arrayIPcLm2EEEEviT0_T1_)
        /*0078*/ 	.short	0x0210
        /*007a*/ 	.short	0x0018


	//----- nvinfo : EIATTR_SW_WAR
	.align		4
.L_2837:
        /*007c*/ 	.byte	0x04, 0x36
        /*007e*/ 	.short	(.L_2839 - .L_2838)
.L_2838:
        /*0080*/ 	.word	0x00000008
.L_2839:


//--------------------- .nv.info._ZN2at6native18elementwise_kernelILi128ELi4EZNS0_15gpu_kernel_implINS0_13BinaryFunctorIN3c104HalfES5_S5_ZZZNS0_16fmin_kernel_cudaERNS_18TensorIteratorBaseEENKUlvE_clEvENKUlvE1_clEvEUlS5_S5_E_EEEEvS7_RKT_EUliE_EEviT1_ --------------------------
	.section	.nv.info._ZN2at6native18elementwise_kernelILi128ELi4EZNS0_15gpu_kernel_implINS0_13BinaryFunctorIN3c104HalfES5_S5_ZZZNS0_16fmin_kernel_cudaERNS_18TensorIteratorBaseEENKUlvE_clEvENKUlvE1_clEvEUlS5_S5_E_EEEEvS7_RKT_EUliE_EEviT1_,"",@"SHT_CUDA_INFO"
	.sectionflags	@""
	.align	4


	//----- nvinfo : EIATTR_CUDA_API_VERSION
	.align		4
        /*0000*/ 	.byte	0x04, 0x37
        /*0002*/ 	.short	(.L_2841 - .L_2840)
.L_2840:
        /*0004*/ 	.word	0x00000082


	//----- nvinfo : EIATTR_KPARAM_INFO
	.align		4
.L_2841:
        /*0008*/ 	.byte	0x04, 0x17
        /*000a*/ 	.short	(.L_2843 - .L_2842)
.L_2842:
        /*000c*/ 	.word	0x00000000
        /*0010*/ 	.short	0x0001
        /*0012*/ 	.short	0x0008
        /*0014*/ 	.byte	0x00, 0xf0, 0x21, 0x0a


	//----- nvinfo : EIATTR_KPARAM_INFO
	.align		4
.L_2843:
        /*0018*/ 	.byte	0x04, 0x17
        /*001a*/ 	.short	(.L_2845 - .L_2844)
.L_2844:
        /*001c*/ 	.word	0x00000000
        /*0020*/ 	.short	0x0000
        /*0022*/ 	.short	0x0000
        /*0024*/ 	.byte	0x00, 0xf0, 0x11, 0x00


	//----- nvinfo : EIATTR_SPARSE_MMA_MASK
	.align		4
.L_2845:
        /*0028*/ 	.byte	0x03, 0x50
        /*002a*/ 	.short	0x0000


	//----- nvinfo : EIATTR_MAXREG_COUNT
	.align		4
        /*002c*/ 	.byte	0x03, 0x1b
        /*002e*/ 	.short	0x0080


	//----- nvinfo : EIATTR_EXTERNS
	.align		4
        /*0030*/ 	.byte	0x04, 0x0f
        /*0032*/ 	.short	(.L_2847 - .L_2846)


	//   ....[0]....
	.align		4
.L_2846:
        /*0034*/ 	.word	index@(__assertfail)


	//----- nvinfo : EIATTR_MERCURY_ISA_VERSION
	.align		4
.L_2847:
        /*0038*/ 	.byte	0x03, 0x5f
        /*003a*/ 	.short	0x0101


	//----- nvinfo : EIATTR_SYSCALL_OFFSETS
	.align		4
        /*003c*/ 	.byte	0x04, 0x46
        /*003e*/ 	.short	(.L_2849 - .L_2848)


	//   ....[0]....
.L_2848:
        /*0040*/ 	.word	0x000026c0


	//   ....[1]....
        /*0044*/ 	.word	0x00003670


	//   ....[2]....
        /*0048*/ 	.word	0x00004610


	//   ....[3]....
        /*004c*/ 	.word	0x00006d20


	//   ....[4]....
        /*0050*/ 	.word	0x00007cd0


	//   ....[5]....
        /*0054*/ 	.word	0x00008c70


	//   ....[6]....
        /*0058*/ 	.word	0x0000b370


	//   ....[7]....
        /*005c*/ 	.word	0x0000c320


	//   ....[8]....
        /*0060*/ 	.word	0x0000d2c0


	//   ....[9]....
        /*0064*/ 	.word	0x0000f9b0


	//   ....[10]....
        /*0068*/ 	.word	0x00010960


	//   ....[11]....
        /*006c*/ 	.word	0x00011900


	//----- nvinfo : EIATTR_EXIT_INSTR_OFFSETS
	.align		4
.L_2849:
        /*0070*/ 	.byte	0x04, 0x1c
        /*0072*/ 	.short	(.L_2851 - .L_2850)


	//   ....[0]....
.L_2850:
        /*0074*/ 	.word	0x0000d390


	//   ....[1]....
        /*0078*/ 	.word	0x00010b30


	//   ....[2]....
        /*007c*/ 	.word	0x00010b70


	//   ....[3]....
        /*0080*/ 	.word	0x00010c10


	//   ....[4]....
        /*0084*/ 	.word	0x00010c50


	//   ....[5]....
        /*0088*/ 	.word	0x00010c90


	//   ....[6]....
        /*008c*/ 	.word	0x00010d20


	//   ....[7]....
        /*0090*/ 	.word	0x00010d40


	//   ....[8]....
        /*0094*/ 	.word	0x00010de0


	//   ....[9]....
        /*0098*/ 	.word	0x00010e30


	//   ....[10]....
        /*009c*/ 	.word	0x00010e80


	//   ....[11]....
        /*00a0*/ 	.word	0x00010f50


	//   ....[12]....
        /*00a4*/ 	.word	0x00010fb0


	//   ....[13]....
        /*00a8*/ 	.word	0x00011140


	//   ....[14]....
        /*00ac*/ 	.word	0x000112a0


	//   ....[15]....
        /*00b0*/ 	.word	0x000112e0


	//   ....[16]....
        /*00b4*/ 	.word	0x000113a0


	//   ....[17]....
        /*00b8*/ 	.word	0x00011520


	//   ....[18]....
        /*00bc*/ 	.word	0x000116a0


	//   ....[19]....
        /*00c0*/ 	.word	0x00011800


	//   ....[20]....
        /*00c4*/ 	.word	0x00011910


	//   ....[21]....
        /*00c8*/ 	.word	0x00011950


	//   ....[22]....
        /*00cc*/ 	.word	0x00011990


	//----- nvinfo : EIATTR_MAX_THREADS
	.align		4
.L_2851:
        /*00d0*/ 	.byte	0x04, 0x05
        /*00d2*/ 	.short	(.L_2853 - .L_2852)
.L_2852:
        /*00d4*/ 	.word	0x00000080
        /*00d8*/ 	.word	0x00000001
        /*00dc*/ 	.word	0x00000001


	//----- nvinfo : EIATTR_CRS_STACK_SIZE
	.align		4
.L_2853:
        /*00e0*/ 	.byte	0x04, 0x1e
        /*00e2*/ 	.short	(.L_2855 - .L_2854)
.L_2854:
        /*00e4*/ 	.word	0x00000000


	//----- nvinfo : EIATTR_CBANK_PARAM_SIZE
	.align		4
.L_2855:
        /*00e8*/ 	.byte	0x03, 0x19
        /*00ea*/ 	.short	0x0290


	//----- nvinfo : EIATTR_PARAM_CBANK
	.align		4
        /*00ec*/ 	.byte	0x04, 0x0a
        /*00ee*/ 	.short	(.L_2857 - .L_2856)
	.align		4
.L_2856:
        /*00f0*/ 	.word	index@(.nv.constant0._ZN2at6native18elementwise_kernelILi128ELi4EZNS0_15gpu_kernel_implINS0_13BinaryFunctorIN3c104HalfES5_S5_ZZZNS0_16fmin_kernel_cudaERNS_18TensorIteratorBaseEENKUlvE_clEvENKUlvE1_clEvEUlS5_S5_E_EEEEvS7_RKT_EUliE_EEviT1_)
        /*00f4*/ 	.short	0x0210
        /*00f6*/ 	.short	0x0290


	//----- nvinfo : EIATTR_SW_WAR
	.align		4
.L_2857:
        /*00f8*/ 	.byte	0x04, 0x36
        /*00fa*/ 	.short	(.L_2859 - .L_2858)
.L_2858:
        /*00fc*/ 	.word	0x00000008
.L_2859:


//--------------------- .nv.info._ZN2at6native27unrolled_elementwise_kernelINS0_13BinaryFunctorIN3c104HalfES4_S4_ZZZNS0_16fmin_kernel_cudaERNS_18TensorIteratorBaseEENKUlvE_clEvENKUlvE1_clEvEUlS4_S4_E_EESt5arrayIPcLm3EELi4E23TrivialOffsetCalculatorILi2EjESE_ILi1EjENS0_6memory12LoadWithCastILi2EEENSH_13StoreWithCastILi1EEEEEviT_T0_T2_T3_T4_T5_ --------------------------
	.section	.nv.info._ZN2at6native27unrolled_elementwise_kernelINS0_13BinaryFunctorIN3c104HalfES4_S4_ZZZNS0_16fmin_kernel_cudaERNS_18TensorIteratorBaseEENKUlvE_clEvENKUlvE1_clEvEUlS4_S4_E_EESt5arrayIPcLm3EELi4E23TrivialOffsetCalculatorILi2EjESE_ILi1EjENS0_6memory12LoadWithCastILi2EEENSH_13StoreWithCastILi1EEEEEviT_T0_T2_T3_T4_T5_,"",@"SHT_CUDA_INFO"
	.sectionflags	@""
	.align	4


	//----- nvinfo : EIATTR_CUDA_API_VERSION
	.align		4
        /*0000*/ 	.byte	0x04, 0x37
        /*0002*/ 	.short	(.L_2861 - .L_2860)
.L_2860:
        /*0004*/ 	.word	0x00000082


	//----- nvinfo : EIATTR_KPARAM_INFO
	.align		4
.L_2861:
        /*0008*/ 	.byte	0x04, 0x17
        /*000a*/ 	.short	(.L_2863 - .L_2862)
.L_2862:
        /*000c*/ 	.word	0x00000000
        /*0010*/ 	.short	0x0006
        /*0012*/ 	.short	0x0030
        /*0014*/ 	.byte	0x00, 0xf0, 0x21, 0x00


	//----- nvinfo : EIATTR_KPARAM_INFO
	.align		4
.L_2863:
        /*0018*/ 	.byte	0x04, 0x17
        /*001a*/ 	.short	(.L_2865 - .L_2864)
.L_2864:
        /*001c*/ 	.word	0x00000000
        /*0020*/ 	.short	0x0005
        /*0022*/ 	.short	0x0024
        /*0024*/ 	.byte	0x00, 0xf0, 0x31, 0x00


	//----- nvinfo : EIATTR_KPARAM_INFO
	.align		4
.L_2865:
        /*0028*/ 	.byte	0x04, 0x17
        /*002a*/ 	.short	(.L_2867 - .L_2866)
.L_2866:
        /*002c*/ 	.word	0x00000000
        /*0030*/ 	.short	0x0004
        /*0032*/ 	.short	0x0021
        /*0034*/ 	.byte	0x00, 0xf0, 0x05, 0x00


	//----- nvinfo : EIATTR_KPARAM_INFO
	.align		4
.L_2867:
        /*0038*/ 	.byte	0x04, 0x17
        /*003a*/ 	.short	(.L_2869 - .L_2868)
.L_2868:
        /*003c*/ 	.word	0x00000000
        /*0040*/ 	.short	0x0003
        /*0042*/ 	.short	0x0020
        /*0044*/ 	.byte	0x00, 0xf0, 0x05, 0x00


	//----- nvinfo : EIATTR_KPARAM_INFO
	.align		4
.L_2869:
        /*0048*/ 	.byte	0x04, 0x17
        /*004a*/ 	.short	(.L_2871 - .L_2870)
.L_2870:
        /*004c*/ 	.word	0x00000000
        /*0050*/ 	.short	0x0002
        /*0052*/ 	.short	0x0008
        /*0054*/ 	.byte	0x00, 0xf0, 0x61, 0x00


	//----- nvinfo : EIATTR_KPARAM_INFO
	.align		4
.L_2871:
        /*0058*/ 	.byte	0x04, 0x17
        /*005a*/ 	.short	(.L_2873 - .L_2872)
.L_2872:
        /*005c*/ 	.word	0x00000000
        /*0060*/ 	.short	0x0001
        /*0062*/ 	.short	0x0004
        /*0064*/ 	.byte	0x00, 0xf0, 0x05, 0x00


	//----- nvinfo : EIATTR_KPARAM_INFO
	.align		4
.L_2873:
        /*0068*/ 	.byte	0x04, 0x17
        /*006a*/ 	.short	(.L_2875 - .L_2874)
.L_2874:
        /*006c*/ 	.word	0x00000000
        /*0070*/ 	.short	0x0000
        /*0072*/ 	.short	0x0000
        /*0074*/ 	.byte	0x00, 0xf0, 0x11, 0x00


	//----- nvinfo : EIATTR_SPARSE_MMA_MASK
	.align		4
.L_2875:
        /*0078*/ 	.byte	0x03, 0x50
        /*007a*/ 	.short	0x0000


	//----- nvinfo : EIATTR_MAXREG_COUNT
	.align		4
        /*007c*/ 	.byte	0x03, 0x1b
        /*007e*/ 	.short	0x00ff


	//----- nvinfo : EIATTR_EXTERNS
	.align		4
        /*0080*/ 	.byte	0x04, 0x0f
        /*0082*/ 	.short	(.L_2877 - .L_2876)


	//   ....[0]....
	.align		4
.L_2876:
        /*0084*/ 	.word	index@(__assertfail)


	//----- nvinfo : EIATTR_MERCURY_ISA_VERSION
	.align		4
.L_2877:
        /*0088*/ 	.byte	0x03, 0x5f
        /*008a*/ 	.short	0x0101


	//----- nvinfo : EIATTR_SYSCALL_OFFSETS
	.align		4
        /*008c*/ 	.byte	0x04, 0x46
        /*008e*/ 	.short	(.L_2879 - .L_2878)


	//   ....[0]....
.L_2878:
        /*0090*/ 	.word	0x000010c0


	//   ....[1]....
        /*0094*/ 	.word	0x00002150


	//   ....[2]....
        /*0098*/ 	.word	0x00003260


	//   ....[3]....
        /*009c*/ 	.word	0x000042f0


	//   ....[4]....
        /*00a0*/ 	.word	0x00005410


	//   ....[5]....
        /*00a4*/ 	.word	0x000064b0


	//   ....[6]....
        /*00a8*/ 	.word	0x000075b0


	//   ....[7]....
        /*00ac*/ 	.word	0x00008570


	//   ....[8]....
        /*00b0*/ 	.word	0x00009810


	//   ....[9]....
        /*00b4*/ 	.word	0x0000a830


	//   ....[10]....
        /*00b8*/ 	.word	0x0000b810


	//   ....[11]....
        /*00bc*/ 	.word	0x0000c7f0


	//----- nvinfo : EIATTR_EXIT_INSTR_OFFSETS
	.align		4
.L_2879:
        /*00c0*/ 	.byte	0x04, 0x1c
        /*00c2*/ 	.short	(.L_2881 - .L_2880)


	//   ....[0]....
.L_2880:
        /*00c4*/ 	.word	0x0000b8d0


	//   ....[1]....
        /*00c8*/ 	.word	0x0000ba20


	//   ....[2]....
        /*00cc*/ 	.word	0x0000ba60


	//   ....[3]....
        /*00d0*/ 	.word	0x0000bb00


	//   ....[4]....
        /*00d4*/ 	.word	0x0000bb40


	//   ....[5]....
        /*00d8*/ 	.word	0x0000bb80


	//   ....[6]....
        /*00dc*/ 	.word	0x0000bc10


	//   ....[7]....
        /*00e0*/ 	.word	0x0000bc30


	//   ....[8]....
        /*00e4*/ 	.word	0x0000bcd0


	//   ....[9]....
        /*00e8*/ 	.word	0x0000bd20


	//   ....[10]....
        /*00ec*/ 	.word	0x0000bd70


	//   ....[11]....
        /*00f0*/ 	.word	0x0000be40


	//   ....[12]....
        /*00f4*/ 	.word	0x0000bea0


	//   ....[13]....
        /*00f8*/ 	.word	0x0000c030


	//   ....[14]....
        /*00fc*/ 	.word	0x0000c190


	//   ....[15]....
        /*0100*/ 	.word	0x0000c1d0


	//   ....[16]....
        /*0104*/ 	.word	0x0000c290


	//   ....[17]....
        /*0108*/ 	.word	0x0000c410


	//   ....[18]....
        /*010c*/ 	.word	0x0000c590


	//   ....[19]....
        /*0110*/ 	.word	0x0000c6f0


	//   ....[20]....
        /*0114*/ 	.word	0x0000c800


	//   ....[21]....
        /*0118*/ 	.word	0x0000c840


	//   ....[22]....
        /*011c*/ 	.word	0x0000c880


	//----- nvinfo : EIATTR_MAX_THREADS
	.align		4
.L_2881:
        /*0120*/ 	.byte	0x04, 0x05
        /*0122*/ 	.short	(.L_2883 - .L_2882)
.L_2882:
        /*0124*/ 	.word	0x00000080
        /*0128*/ 	.word	0x00000001
        /*012c*/ 	.word	0x00000001


	//----- nvinfo : EIATTR_CRS_STACK_SIZE
	.align		4
.L_2883:
        /*0130*/ 	.byte	0x04, 0x1e
        /*0132*/ 	.short	(.L_2885 - .L_2884)
.L_2884:
        /*0134*/ 	.word	0x00000000


	//----- nvinfo : EIATTR_CBANK_PARAM_SIZE
	.align		4
.L_2885:
        /*0138*/ 	.byte	0x03, 0x19
        /*013a*/ 	.short	0x0038


	//----- nvinfo : EIATTR_PARAM_CBANK
	.align		4
        /*013c*/ 	.byte	0x04, 0x0a
        /*013e*/ 	.short	(.L_2887 - .L_2886)
	.align		4
.L_2886:
        /*0140*/ 	.word	index@(.nv.constant0._ZN2at6native27unrolled_elementwise_kernelINS0_13BinaryFunctorIN3c104HalfES4_S4_ZZZNS0_16fmin_kernel_cudaERNS_18TensorIteratorBaseEENKUlvE_clEvENKUlvE1_clEvEUlS4_S4_E_EESt5arrayIPcLm3EELi4E23TrivialOffsetCalculatorILi2EjESE_ILi1EjENS0_6memory12LoadWithCastILi2EEENSH_13StoreWithCastILi1EEEEEviT_T0_T2_T3_T4_T5_)
        /*0144*/ 	.short	0x0210
        /*0146*/ 	.short	0x0038


	//----- nvinfo : EIATTR_SW_WAR
	.align		4
.L_2887:
        /*0148*/ 	.byte	0x04, 0x36
        /*014a*/ 	.short	(.L_2889 - .L_2888)
.L_2888:
        /*014c*/ 	.word	0x00000008
.L_2889:


//--------------------- .nv.info._ZN2at6native18elementwise_kernelILi128ELi4EZNS0_22gpu_kernel_impl_nocastINS0_13BinaryFunctorIN3c104HalfES5_S5_ZZZNS0_16fmin_kernel_cudaERNS_18TensorIteratorBaseEENKUlvE_clEvENKUlvE1_clEvEUlS5_S5_E_EEEEvS7_RKT_EUliE_EEviT1_ --------------------------
	.section	.nv.info._ZN2at6native18elementwise_kernelILi128ELi4EZNS0_22gpu_kernel_impl_nocastINS0_13BinaryFunctorIN3c104HalfES5_S5_ZZZNS0_16fmin_kernel_cudaERNS_18TensorIteratorBaseEENKUlvE_clEvENKUlvE1_clEvEUlS5_S5_E_EEEEvS7_RKT_EUliE_EEviT1_,"",@"SHT_CUDA_INFO"
	.sectionflags	@""
	.align	4


	//----- nvinfo : EIATTR_CUDA_API_VERSION
	.align		4
        /*0000*/ 	.byte	0x04, 0x37
        /*0002*/ 	.short	(.L_2891 - .L_2890)
.L_2890:
        /*0004*/ 	.word	0x00000082


	//----- nvinfo : EIATTR_KPARAM_INFO
	.align		4
.L_2891:
        /*0008*/ 	.byte	0x04, 0x17
        /*000a*/ 	.short	(.L_2893 - .L_2892)
.L_2892:
        /*000c*/ 	.word	0x00000000
        /*0010*/ 	.short	0x0001
        /*0012*/ 	.short	0x0008
        /*0014*/ 	.byte	0x00, 0xf0, 0x21, 0x0a


	//----- nvinfo : EIATTR_KPARAM_INFO
	.align		4
.L_2893:
        /*0018*/ 	.byte	0x04, 0x17
        /*001a*/ 	.short	(.L_2895 - .L_2894)
.L_2894:
        /*001c*/ 	.word	0x00000000
        /*0020*/ 	.short	0x0000
        /*0022*/ 	.short	0x0000
        /*0024*/ 	.byte	0x00, 0xf0, 0x11, 0x00


	//----- nvinfo : EIATTR_SPARSE_MMA_MASK
	.align		4
.L_2895:
        /*0028*/ 	.byte	0x03, 0x50
        /*002a*/ 	.short	0x0000


	//----- nvinfo : EIATTR_MAXREG_COUNT
	.align		4
        /*002c*/ 	.byte	0x03, 0x1b
        /*002e*/ 	.short	0x0080


	//----- nvinfo : EIATTR_MERCURY_ISA_VERSION
	.align		4
        /*0030*/ 	.byte	0x03, 0x5f
        /*0032*/ 	.short	0x0101


	//----- nvinfo : EIATTR_EXIT_INSTR_OFFSETS
	.align		4
        /*0034*/ 	.byte	0x04, 0x1c
        /*0036*/ 	.short	(.L_2897 - .L_2896)


	//   ....[0]....
.L_2896:
        /*0038*/ 	.word	0x00004680


	//   ....[1]....
        /*003c*/ 	.word	0x00005da0


	//----- nvinfo : EIATTR_MAX_THREADS
	.align		4
.L_2897:
        /*0040*/ 	.byte	0x04, 0x05
        /*0042*/ 	.short	(.L_2899 - .L_2898)
.L_2898:
        /*0044*/ 	.word	0x00000080
        /*0048*/ 	.word	0x00000001
        /*004c*/ 	.word	0x00000001


	//----- nvinfo : EIATTR_CRS_STACK_SIZE
	.align		4
.L_2899:
        /*0050*/ 	.byte	0x04, 0x1e
        /*0052*/ 	.short	(.L_2901 - .L_2900)
.L_2900:
        /*0054*/ 	.word	0x00000000


	//----- nvinfo : EIATTR_CBANK_PARAM_SIZE
	.align		4
.L_2901:
        /*0058*/ 	.byte	0x03, 0x19
        /*005a*/ 	.short	0x0290


	//----- nvinfo : EIATTR_PARAM_CBANK
	.align		4
        /*005c*/ 	.byte	0x04, 0x0a
        /*005e*/ 	.short	(.L_2903 - .L_2902)
	.align		4
.L_2902:
        /*0060*/ 	.word	index@(.nv.constant0._ZN2at6native18elementwise_kernelILi128ELi4EZNS0_22gpu_kernel_impl_nocastINS0_13BinaryFunctorIN3c104HalfES5_S5_ZZZNS0_16fmin_kernel_cudaERNS_18TensorIteratorBaseEENKUlvE_clEvENKUlvE1_clEvEUlS5_S5_E_EEEEvS7_RKT_EUliE_EEviT1_)
        /*0064*/ 	.short	0x0210
        /*0066*/ 	.short	0x0290


	//----- nvinfo : EIATTR_SW_WAR
	.align		4
.L_2903:
        /*0068*/ 	.byte	0x04, 0x36
        /*006a*/ 	.short	(.L_2905 - .L_2904)
.L_2904:
        /*006c*/ 	.word	0x00000008
.L_2905:


//--------------------- .nv.info._ZN2at6native27unrolled_elementwise_kernelINS0_13BinaryFunctorIN3c104HalfES4_S4_ZZZNS0_16fmin_kernel_cudaERNS_18TensorIteratorBaseEENKUlvE_clEvENKUlvE1_clEvEUlS4_S4_E_EESt5arrayIPcLm3EELi4E23TrivialOffsetCalculatorILi2EjESE_ILi1EjENS0_6memory15LoadWithoutCastENSH_16StoreWithoutCastEEEviT_T0_T2_T3_T4_T5_ --------------------------
	.section	.nv.info._ZN2at6native27unrolled_elementwise_kernelINS0_13BinaryFunctorIN3c104HalfES4_S4_ZZZNS0_16fmin_kernel_cudaERNS_18TensorIteratorBaseEENKUlvE_clEvENKUlvE1_clEvEUlS4_S4_E_EESt5arrayIPcLm3EELi4E23TrivialOffsetCalculatorILi2EjESE_ILi1EjENS0_6memory15LoadWithoutCastENSH_16StoreWithoutCastEEEviT_T0_T2_T3_T4_T5_,"",@"SHT_CUDA_INFO"
	.sectionflags	@""
	.align	4


	//----- nvinfo : EIATTR_CUDA_API_VERSION
	.align		4
        /*0000*/ 	.byte	0x04, 0x37
        /*0002*/ 	.short	(.L_2907 - .L_2906)
.L_2906:
        /*0004*/ 	.word	0x00000082


	//----- nvinfo : EIATTR_KPARAM_INFO
	.align		4
.L_2907:
        /*0008*/ 	.byte	0x04, 0x17
        /*000a*/ 	.short	(.L_2909 - .L_2908)
.L_2908:
        /*000c*/ 	.word	0x00000000
        /*0010*/ 	.short	0x0006
        /*0012*/ 	.short	0x0023
        /*0014*/ 	.byte	0x00, 0xf0, 0x05, 0x00


	//----- nvinfo : EIATTR_KPARAM_INFO
	.align		4
.L_2909:
        /*0018*/ 	.byte	0x04, 0x17
        /*001a*/ 	.short	(.L_2911 - .L_2910)
.L_2910:
        /*001c*/ 	.word	0x00000000
        /*0020*/ 	.short	0x0005
        /*0022*/ 	.short	0x0022
        /*0024*/ 	.byte	0x00, 0xf0, 0x05, 0x00


	//----- nvinfo : EIATTR_KPARAM_INFO
	.align		4
.L_2911:
        /*0028*/ 	.byte	0x04, 0x17
        /*002a*/ 	.short	(.L_2913 - .L_2912)
.L_2912:
        /*002c*/ 	.word	0x00000000
        /*0030*/ 	.short	0x0004
        /*0032*/ 	.short	0x0021
        /*0034*/ 	.byte	0x00, 0xf0, 0x05, 0x00


	//----- nvinfo : EIATTR_KPARAM_INFO
	.align		4
.L_2913:
        /*0038*/ 	.byte	0x04, 0x17
        /*003a*/ 	.short	(.L_2915 - .L_2914)
.L_2914:
        /*003c*/ 	.word	0x00000000
        /*0040*/ 	.short	0x0003
        /*0042*/ 	.short	0x0020
        /*0044*/ 	.byte	0x00, 0xf0, 0x05, 0x00


	//----- nvinfo : EIATTR_KPARAM_INFO
	.align		4
.L_2915:
        /*0048*/ 	.byte	0x04, 0x17
        /*004a*/ 	.short	(.L_2917 - .L_2916)
.L_2916:
        /*004c*/ 	.word	0x00000000
        /*0050*/ 	.short	0x0002
        /*0052*/ 	.short	0x0008
        /*0054*/ 	.byte	0x00, 0xf0, 0x61, 0x00


	//----- nvinfo : EIATTR_KPARAM_INFO
	.align		4
.L_2917:
        /*0058*/ 	.byte	0x04, 0x17
        /*005a*/ 	.short	(.L_2919 - .L_2918)
.L_2918:
        /*005c*/ 	.word	0x00000000
        /*0060*/ 	.short	0x0001
        /*0062*/ 	.short	0x0004
        /*0064*/ 	.byte	0x00, 0xf0, 0x05, 0x00


	//----- nvinfo : EIATTR_KPARAM_INFO
	.align		4
.L_2919:
        /*0068*/ 	.byte	0x04, 0x17
        /*006a*/ 	.short	(.L_2921 - .L_2920)
.L_2920:
        /*006c*/ 	.word	0x00000000
        /*0070*/ 	.short	0x0000
        /*0072*/ 	.short	0x0000
        /*0074*/ 	.byte	0x00, 0xf0, 0x11, 0x00


	//----- nvinfo : EIATTR_SPARSE_MMA_MASK
	.align		4
.L_2921:
        /*0078*/ 	.byte	0x03, 0x50
        /*007a*/ 	.short	0x0000


	//----- nvinfo : EIATTR_MAXREG_COUNT
	.align		4
        /*007c*/ 	.byte	0x03, 0x1b
        /*007e*/ 	.short	0x00ff


	//----- nvinfo : EIATTR_MERCURY_ISA_VERSION
	.align		4
        /*0080*/ 	.byte	0x03, 0x5f
        /*0082*/ 	.short	0x0101


	//----- nvinfo : EIATTR_EXIT_INSTR_OFFSETS
	.align		4
        /*0084*/ 	.byte	0x04, 0x1c
        /*0086*/ 	.short	(.L_2923 - .L_2922)


	//   ....[0]....
.L_2922:
        /*0088*/ 	.word	0x00000580


	//   ....[1]....
        /*008c*/ 	.word	0x00000610


	//----- nvinfo : EIATTR_MAX_THREADS
	.align		4
.L_2923:
        /*0090*/ 	.byte	0x04, 0x05
        /*0092*/ 	.short	(.L_2925 - .L_2924)
.L_2924:
        /*0094*/ 	.word	0x00000080
        /*0098*/ 	.word	0x00000001
        /*009c*/ 	.word	0x00000001


	//----- nvinfo : EIATTR_CRS_STACK_SIZE
	.align		4
.L_2925:
        /*00a0*/ 	.byte	0x04, 0x1e
        /*00a2*/ 	.short	(.L_2927 - .L_2926)
.L_2926:
        /*00a4*/ 	.word	0x00000000


	//----- nvinfo : EIATTR_CBANK_PARAM_SIZE
	.align		4
.L_2927:
        /*00a8*/ 	.byte	0x03, 0x19
        /*00aa*/ 	.short	0x0024


	//----- nvinfo : EIATTR_PARAM_CBANK
	.align		4
        /*00ac*/ 	.byte	0x04, 0x0a
        /*00ae*/ 	.short	(.L_2929 - .L_2928)
	.align		4
.L_2928:
        /*00b0*/ 	.word	index@(.nv.constant0._ZN2at6native27unrolled_elementwise_kernelINS0_13BinaryFunctorIN3c104HalfES4_S4_ZZZNS0_16fmin_kernel_cudaERNS_18TensorIteratorBaseEENKUlvE_clEvENKUlvE1_clEvEUlS4_S4_E_EESt5arrayIPcLm3EELi4E23TrivialOffsetCalculatorILi2EjESE_ILi1EjENS0_6memory15LoadWithoutCastENSH_16StoreWithoutCastEEEviT_T0_T2_T3_T4_T5_)
        /*00b4*/ 	.short	0x0210
        /*00b6*/ 	.short	0x0024


	//----- nvinfo : EIATTR_SW_WAR
	.align		4
.L_2929:
        /*00b8*/ 	.byte	0x04, 0x36
        /*00ba*/ 	.short	(.L_2931 - .L_2930)
.L_2930:
        /*00bc*/ 	.word	0x00000008
.L_2931:


//--------------------- .nv.info._ZN2at6native29vectorized_elementwise_kernelILi2ENS0_13BinaryFunctorIN3c104HalfES4_S4_ZZZNS0_16fmin_kernel_cudaERNS_18TensorIteratorBaseEENKUlvE_clEvENKUlvE1_clEvEUlS4_S4_E_EESt5arrayIPcLm3EEEEviT0_T1_ --------------------------
	.section	.nv.info._ZN2at6native29vectorized_elementwise_kernelILi2ENS0_13BinaryFunctorIN3c104HalfES4_S4_ZZZNS0_16fmin_kernel_cudaERNS_18TensorIteratorBaseEENKUlvE_clEvENKUlvE1_clEvEUlS4_S4_E_EESt5arrayIPcLm3EEEEviT0_T1_,"",@"SHT_CUDA_INFO"
	.sectionflags	@""
	.align	4


	//----- nvinfo : EIATTR_CUDA_API_VERSION
	.align		4
        /*0000*/ 	.byte	0x04, 0x37
        /*0002*/ 	.short	(.L_2933 - .L_2932)
.L_2932:
        /*0004*/ 	.word	0x00000082


	//----- nvinfo : EIATTR_KPARAM_INFO
	.align		4
.L_2933:
        /*0008*/ 	.byte	0x04, 0x17
        /*000a*/ 	.short	(.L_2935 - .L_2934)
.L_2934:
        /*000c*/ 	.word	0x00000000
        /*0010*/ 	.short	0x0002
        /*0012*/ 	.short	0x0008
        /*0014*/ 	.byte	0x00, 0xf0, 0x61, 0x00


	//----- nvinfo : EIATTR_KPARAM_INFO
	.align		4
.L_2935:
        /*0018*/ 	.byte	0x04, 0x17
        /*001a*/ 	.short	(.L_2937 - .L_2936)
.L_2936:
        /*001c*/ 	.word	0x00000000
        /*0020*/ 	.short	0x0001
        /*0022*/ 	.short	0x0004
        /*0024*/ 	.byte	0x00, 0xf0, 0x05, 0x00


	//----- nvinfo : EIATTR_KPARAM_INFO
	.align		4
.L_2937:
        /*0028*/ 	.byte	0x04, 0x17
        /*002a*/ 	.short	(.L_2939 - .L_2938)
.L_2938:
        /*002c*/ 	.word	0x00000000
        /*0030*/ 	.short	0x0000
        /*0032*/ 	.short	0x0000
        /*0034*/ 	.byte	0x00, 0xf0, 0x11, 0x00


	//----- nvinfo : EIATTR_SPARSE_MMA_MASK
	.align		4
.L_2939:
        /*0038*/ 	.byte	0x03, 0x50
        /*003a*/ 	.short	0x0000


	//----- nvinfo : EIATTR_MAXREG_COUNT
	.align		4
        /*003c*/ 	.byte	0x03, 0x1b
        /*003e*/ 	.short	0x00ff


	//----- nvinfo : EIATTR_MERCURY_ISA_VERSION
	.align		4
        /*0040*/ 	.byte	0x03, 0x5f
        /*0042*/ 	.short	0x0101


	//----- nvinfo : EIATTR_EXIT_INSTR_OFFSETS
	.align		4
        /*0044*/ 	.byte	0x04, 0x1c
        /*0046*/ 	.short	(.L_2941 - .L_2940)


	//   ....[0]....
.L_2940:
        /*0048*/ 	.word	0x000003a0


	//   ....[1]....
        /*004c*/ 	.word	0x00000f70


	//   ....[2]....
        /*0050*/ 	.word	0x00000fc0


	//----- nvinfo : EIATTR_MAX_THREADS
	.align		4
.L_2941:
        /*0054*/ 	.byte	0x04, 0x05
        /*0056*/ 	.short	(.L_2943 - .L_2942)
.L_2942:
        /*0058*/ 	.word	0x00000080
        /*005c*/ 	.word	0x00000001
        /*0060*/ 	.word	0x00000001


	//----- nvinfo : EIATTR_CRS_STACK_SIZE
	.align		4
.L_2943:
        /*0064*/ 	.byte	0x04, 0x1e
        /*0066*/ 	.short	(.L_2945 - .L_2944)
.L_2944:
        /*0068*/ 	.word	0x00000000


	//----- nvinfo : EIATTR_CBANK_PARAM_SIZE
	.align		4
.L_2945:
        /*006c*/ 	.byte	0x03, 0x19
        /*006e*/ 	.short	0x0020


	//----- nvinfo : EIATTR_PARAM_CBANK
	.align		4
        /*0070*/ 	.byte	0x04, 0x0a
        /*0072*/ 	.short	(.L_2947 - .L_2946)
	.align		4
.L_2946:
        /*0074*/ 	.word	index@(.nv.constant0._ZN2at6native29vectorized_elementwise_kernelILi2ENS0_13BinaryFunctorIN3c104HalfES4_S4_ZZZNS0_16fmin_kernel_cudaERNS_18TensorIteratorBaseEENKUlvE_clEvENKUlvE1_clEvEUlS4_S4_E_EESt5arrayIPcLm3EEEEviT0_T1_)
        /*0078*/ 	.short	0x0210
        /*007a*/ 	.short	0x0020


	//----- nvinfo : EIATTR_SW_WAR
	.align		4
.L_2947:
        /*007c*/ 	.byte	0x04, 0x36
        /*007e*/ 	.short	(.L_2949 - .L_2948)
.L_2948:
        /*0080*/ 	.word	0x00000008
.L_2949:


//--------------------- .nv.info._ZN2at6native29vectorized_elementwise_kernelILi4ENS0_13BinaryFunctorIN3c104HalfES4_S4_ZZZNS0_16fmin_kernel_cudaERNS_18TensorIteratorBaseEENKUlvE_clEvENKUlvE1_clEvEUlS4_S4_E_EESt5arrayIPcLm3EEEEviT0_T1_ --------------------------
	.section	.nv.info._ZN2at6native29vectorized_elementwise_kernelILi4ENS0_13BinaryFunctorIN3c104HalfES4_S4_ZZZNS0_16fmin_kernel_cudaERNS_18TensorIteratorBaseEENKUlvE_clEvENKUlvE1_clEvEUlS4_S4_E_EESt5arrayIPcLm3EEEEviT0_T1_,"",@"SHT_CUDA_INFO"
	.sectionflags	@""
	.align	4


	//----- nvinfo : EIATTR_CUDA_API_VERSION
	.align		4
        /*0000*/ 	.byte	0x04, 0x37
        /*0002*/ 	.short	(.L_2951 - .L_2950)
.L_2950:
        /*0004*/ 	.word	0x00000082


	//----- nvinfo : EIATTR_KPARAM_INFO
	.align		4
.L_2951:
        /*0008*/ 	.byte	0x04, 0x17
        /*000a*/ 	.short	(.L_2953 - .L_2952)
.L_2952:
        /*000c*/ 	.word	0x00000000
        /*0010*/ 	.short	0x0002
        /*0012*/ 	.short	0x0008
        /*0014*/ 	.byte	0x00, 0xf0, 0x61, 0x00


	//----- nvinfo : EIATTR_KPARAM_INFO
	.align		4
.L_2953:
        /*0018*/ 	.byte	0x04, 0x17
        /*001a*/ 	.short	(.L_2955 - .L_2954)
.L_2954:
        /*001c*/ 	.word	0x00000000
        /*0020*/ 	.short	0x0001
        /*0022*/ 	.short	0x0004
        /*0024*/ 	.byte	0x00, 0xf0, 0x05, 0x00


	//----- nvinfo : EIATTR_KPARAM_INFO
	.align		4
.L_2955:
        /*0028*/ 	.byte	0x04, 0x17
        /*002a*/ 	.short	(.L_2957 - .L_2956)
.L_2956:
        /*002c*/ 	.word	0x00000000
        /*0030*/ 	.short	0x0000
        /*0032*/ 	.short	0x0000
        /*0034*/ 	.byte	0x00, 0xf0, 0x11, 0x00


	//----- nvinfo : EIATTR_SPARSE_MMA_MASK
	.align		4
.L_2957:
        /*0038*/ 	.byte	0x03, 0x50
        /*003a*/ 	.short	0x0000


	//----- nvinfo : EIATTR_MAXREG_COUNT
	.align		4
        /*003c*/ 	.byte	0x03, 0x1b
        /*003e*/ 	.short	0x00ff


	//----- nvinfo : EIATTR_MERCURY_ISA_VERSION
	.align		4
        /*0040*/ 	.byte	0x03, 0x5f
        /*0042*/ 	.short	0x0101


	//----- nvinfo : EIATTR_EXIT_INSTR_OFFSETS
	.align		4
        /*0044*/ 	.byte	0x04, 0x1c
        /*0046*/ 	.short	(.L_2959 - .L_2958)


	//   ....[0]....
.L_2958:
        /*0048*/ 	.word	0x00000340


	//   ....[1]....
        /*004c*/ 	.word	0x00000f10


	//   ....[2]....
        /*0050*/ 	.word	0x00000f60


	//----- nvinfo : EIATTR_MAX_THREADS
	.align		4
.L_2959:
        /*0054*/ 	.byte	0x04, 0x05
        /*0056*/ 	.short	(.L_2961 - .L_2960)
.L_2960:
        /*0058*/ 	.word	0x00000080
        /*005c*/ 	.word	0x00000001
        /*0060*/ 	.word	0x00000001


	//----- nvinfo : EIATTR_CRS_STACK_SIZE
	.align		4
.L_2961:
        /*0064*/ 	.byte	0x04, 0x1e
        /*0066*/ 	.short	(.L_2963 - .L_2962)
.L_2962:
        /*0068*/ 	.word	0x00000000


	//----- nvinfo : EIATTR_CBANK_PARAM_SIZE
	.align		4
.L_2963:
        /*006c*/ 	.byte	0x03, 0x19
        /*006e*/ 	.short	0x0020


	//----- nvinfo : EIATTR_PARAM_CBANK
	.align		4
        /*0070*/ 	.byte	0x04, 0x0a
        /*0072*/ 	.short	(.L_2965 - .L_2964)
	.align		4
.L_2964:
        /*0074*/ 	.word	index@(.nv.constant0._ZN2at6native29vectorized_elementwise_kernelILi4ENS0_13BinaryFunctorIN3c104HalfES4_S4_ZZZNS0_16fmin_kernel_cudaERNS_18TensorIteratorBaseEENKUlvE_clEvENKUlvE1_clEvEUlS4_S4_E_EESt5arrayIPcLm3EEEEviT0_T1_)
        /*0078*/ 	.short	0x0210
        /*007a*/ 	.short	0x0020


	//----- nvinfo : EIATTR_SW_WAR
	.align		4
.L_2965:
        /*007c*/ 	.byte	0x04, 0x36
        /*007e*/ 	.short	(.L_2967 - .L_2966)
.L_2966:
        /*0080*/ 	.word	0x00000008
.L_2967:


//--------------------- .nv.info._ZN2at6native29vectorized_elementwise_kernelILi8ENS0_13BinaryFunctorIN3c104HalfES4_S4_ZZZNS0_16fmin_kernel_cudaERNS_18TensorIteratorBaseEENKUlvE_clEvENKUlvE1_clEvEUlS4_S4_E_EESt5arrayIPcLm3EEEEviT0_T1_ --------------------------
	.section	.nv.info._ZN2at6native29vectorized_elementwise_kernelILi8ENS0_13BinaryFunctorIN3c104HalfES4_S4_ZZZNS0_16fmin_kernel_cudaERNS_18TensorIteratorBaseEENKUlvE_clEvENKUlvE1_clEvEUlS4_S4_E_EESt5arrayIPcLm3EEEEviT0_T1_,"",@"SHT_CUDA_INFO"
	.sectionflags	@""
	.align	4


	//----- nvinfo : EIATTR_CUDA_API_VERSION
	.align		4
        /*0000*/ 	.byte	0x04, 0x37
        /*0002*/ 	.short	(.L_2969 - .L_2968)
.L_2968:
        /*0004*/ 	.word	0x00000082


	//----- nvinfo : EIATTR_KPARAM_INFO
	.align		4
.L_2969:
        /*0008*/ 	.byte	0x04, 0x17
        /*000a*/ 	.short	(.L_2971 - .L_2970)
.L_2970:
        /*000c*/ 	.word	0x00000000
        /*0010*/ 	.short	0x0002
        /*0012*/ 	.short	0x0008
        /*0014*/ 	.byte	0x00, 0xf0, 0x61, 0x00


	//----- nvinfo : EIATTR_KPARAM_INFO
	.align		4
.L_2971:
        /*0018*/ 	.byte	0x04, 0x17
        /*001a*/ 	.short	(.L_2973 - .L_2972)
.L_2972:
        /*001c*/ 	.word	0x00000000
        /*0020*/ 	.short	0x0001
        /*0022*/ 	.short	0x0004
        /*0024*/ 	.byte	0x00, 0xf0, 0x05, 0x00


	//----- nvinfo : EIATTR_KPARAM_INFO
	.align		4
.L_2973:
        /*0028*/ 	.byte	0x04, 0x17
        /*002a*/ 	.short	(.L_2975 - .L_2974)
.L_2974:
        /*002c*/ 	.word	0x00000000
        /*0030*/ 	.short	0x0000
        /*0032*/ 	.short	0x0000
        /*0034*/ 	.byte	0x00, 0xf0, 0x11, 0x00


	//----- nvinfo : EIATTR_SPARSE_MMA_MASK
	.align		4
.L_2975:
        /*0038*/ 	.byte	0x03, 0x50
        /*003a*/ 	.short	0x0000


	//----- nvinfo : EIATTR_MAXREG_COUNT
	.align		4
        /*003c*/ 	.byte	0x03, 0x1b
        /*003e*/ 	.short	0x00ff


	//----- nvinfo : EIATTR_MERCURY_ISA_VERSION
	.align		4
        /*0040*/ 	.byte	0x03, 0x5f
        /*0042*/ 	.short	0x0101


	//----- nvinfo : EIATTR_EXIT_INSTR_OFFSETS
	.align		4
        /*0044*/ 	.byte	0x04, 0x1c
        /*0046*/ 	.short	(.L_2977 - .L_2976)


	//   ....[0]....
.L_2976:
        /*0048*/ 	.word	0x00000310


	//   ....[1]....
        /*004c*/ 	.word	0x00000ee0


	//   ....[2]....
        /*0050*/ 	.word	0x00000f30


	//----- nvinfo : EIATTR_MAX_THREADS
	.align		4
.L_2977:
        /*0054*/ 	.byte	0x04, 0x05
        /*0056*/ 	.short	(.L_2979 - .L_2978)
.L_2978:
        /*0058*/ 	.word	0x00000080
        /*005c*/ 	.word	0x00000001
        /*0060*/ 	.word	0x00000001


	//----- nvinfo : EIATTR_CRS_STACK_SIZE
	.align		4
.L_2979:
        /*0064*/ 	.byte	0x04, 0x1e
        /*0066*/ 	.short	(.L_2981 - .L_2980)
.L_2980:
        /*0068*/ 	.word	0x00000000


	//----- nvinfo : EIATTR_CBANK_PARAM_SIZE
	.align		4
.L_2981:
        /*006c*/ 	.byte	0x03, 0x19
        /*006e*/ 	.short	0x0020


	//----- nvinfo : EIATTR_PARAM_CBANK
	.align		4
        /*0070*/ 	.byte	0x04, 0x0a
        /*0072*/ 	.short	(.L_2983 - .L_2982)
	.align		4
.L_2982:
        /*0074*/ 	.word	index@(.nv.constant0._ZN2at6native29vectorized_elementwise_kernelILi8ENS0_13BinaryFunctorIN3c104HalfES4_S4_ZZZNS0_16fmin_kernel_cudaERNS_18TensorIteratorBaseEENKUlvE_clEvENKUlvE1_clEvEUlS4_S4_E_EESt5arrayIPcLm3EEEEviT0_T1_)
        /*0078*/ 	.short	0x0210
        /*007a*/ 	.short	0x0020


	//----- nvinfo : EIATTR_SW_WAR
	.align		4
.L_2983:
        /*007c*/ 	.byte	0x04, 0x36
        /*007e*/ 	.short	(.L_2985 - .L_2984)
.L_2984:
        /*0080*/ 	.word	0x00000008
.L_2985:


//--------------------- .nv.info._ZN2at6native18elementwise_kernelILi128ELi4EZNS0_15gpu_kernel_implINS0_13AUnaryFunctorIfffZZZNS0_16fmin_kernel_cudaERNS_18TensorIteratorBaseEENKUlvE_clEvENKUlvE0_clEvEUlffE_EEEEvS5_RKT_EUliE_EEviT1_ --------------------------
	.section	.nv.info._ZN2at6native18elementwise_kernelILi128ELi4EZNS0_15gpu_kernel_implINS0_13AUnaryFunctorIfffZZZNS0_16fmin_kernel_cudaERNS_18TensorIteratorBaseEENKUlvE_clEvENKUlvE0_clEvEUlffE_EEEEvS5_RKT_EUliE_EEviT1_,"",@"SHT_CUDA_INFO"
	.sectionflags	@""
	.align	4


	//----- nvinfo : EIATTR_CUDA_API_VERSION
	.align		4
        /*0000*/ 	.byte	0x04, 0x37
        /*0002*/ 	.short	(.L_2987 - .L_2986)
.L_2986:
        /*0004*/ 	.word	0x00000082


	//----- nvinfo : EIATTR_KPARAM_INFO
	.align		4
.L_2987:
        /*0008*/ 	.byte	0x04, 0x17
        /*000a*/ 	.short	(.L_2989 - .L_2988)
.L_2988:
        /*000c*/ 	.word	0x00000000
        /*0010*/ 	.short	0x0001
        /*0012*/ 	.short	0x0008
        /*0014*/ 	.byte	0x00, 0xf0, 0x81, 0x08


	//----- nvinfo : EIATTR_KPARAM_INFO
	.align		4
.L_2989:
        /*0018*/ 	.byte	0x04, 0x17
        /*001a*/ 	.short	(.L_2991 - .L_2990)
.L_2990:
        /*001c*/ 	.word	0x00000000
        /*0020*/ 	.short	0x0000
        /*0022*/ 	.short	0x0000
        /*0024*/ 	.byte	0x00, 0xf0, 0x11, 0x00


	//----- nvinfo : EIATTR_SPARSE_MMA_MASK
	.align		4
.L_2991:
        /*0028*/ 	.byte	0x03, 0x50
        /*002a*/ 	.short	0x0000


	//----- nvinfo : EIATTR_MAXREG_COUNT
	.align		4
        /*002c*/ 	.byte	0x03, 0x1b
        /*002e*/ 	.short	0x0080


	//----- nvinfo : EIATTR_EXTERNS
	.align		4
        /*0030*/ 	.byte	0x04, 0x0f
        /*0032*/ 	.short	(.L_2993 - .L_2992)


	//   ....[0]....
	.align		4
.L_2992:
        /*0034*/ 	.word	index@(__assertfail)


	//----- nvinfo : EIATTR_MERCURY_ISA_VERSION
	.align		4
.L_2993:
        /*0038*/ 	.byte	0x03, 0x5f
        /*003a*/ 	.short	0x0101


	//----- nvinfo : EIATTR_SYSCALL_OFFSETS
	.align		4
        /*003c*/ 	.byte	0x04, 0x46
        /*003e*/ 	.short	(.L_2995 - .L_2994)


	//   ....[0]....
.L_2994:
        /*0040*/ 	.word	0x00002160


	//   ....[1]....
        /*0044*/ 	.word	0x00002fd0


	//   ....[2]....
        /*0048*/ 	.word	0x00005160


	//   ....[3]....
        /*004c*/ 	.word	0x00005fd0


	//   ....[4]....
        /*0050*/ 	.word	0x00008150


	//   ....[5]....
        /*0054*/ 	.word	0x00008fc0


	//   ....[6]....
        /*0058*/ 	.word	0x0000b130


	//   ....[7]....
        /*005c*/ 	.word	0x0000bfa0


	//----- nvinfo : EIATTR_EXIT_INSTR_OFFSETS
	.align		4
.L_2995:
        /*0060*/ 	.byte	0x04, 0x1c
        /*0062*/ 	.short	(.L_2997 - .L_2996)


	//   ....[0]....
.L_2996:
        /*0064*/ 	.word	0x00009070


	//   ....[1]....
        /*0068*/ 	.word	0x0000b2c0


	//   ....[2]....
        /*006c*/ 	.word	0x0000b300


	//   ....[3]....
        /*0070*/ 	.word	0x0000b390


	//   ....[4]....
        /*0074*/ 	.word	0x0000b3c0


	//   ....[5]....
        /*0078*/ 	.word	0x0000b3f0


	//   ....[6]....
        /*007c*/ 	.word	0x0000b470


	//   ....[7]....
        /*0080*/ 	.word	0x0000b4a0


	//   ....[8]....
        /*0084*/ 	.word	0x0000b530


	//   ....[9]....
        /*0088*/ 	.word	0x0000b570


	//   ....[10]....
        /*008c*/ 	.word	0x0000b5b0


	//   ....[11]....
        /*0090*/ 	.word	0x0000b670


	//   ....[12]....
        /*0094*/ 	.word	0x0000b6c0


	//   ....[13]....
        /*0098*/ 	.word	0x0000b840


	//   ....[14]....
        /*009c*/ 	.word	0x0000b990


	//   ....[15]....
        /*00a0*/ 	.word	0x0000b9c0


	//   ....[16]....
        /*00a4*/ 	.word	0x0000ba70


	//   ....[17]....
        /*00a8*/ 	.word	0x0000bbe0


	//   ....[18]....
        /*00ac*/ 	.word	0x0000bd50


	//   ....[19]....
        /*00b0*/ 	.word	0x0000bea0


	//   ....[20]....
        /*00b4*/ 	.word	0x0000bfb0


	//   ....[21]....
        /*00b8*/ 	.word	0x0000bfe0


	//   ....[22]....
        /*00bc*/ 	.word	0x0000c010


	//----- nvinfo : EIATTR_MAX_THREADS
	.align		4
.L_2997:
        /*00c0*/ 	.byte	0x04, 0x05
        /*00c2*/ 	.short	(.L_2999 - .L_2998)
.L_2998:
        /*00c4*/ 	.word	0x00000080
        /*00c8*/ 	.word	0x00000001
        /*00cc*/ 	.word	0x00000001


	//----- nvinfo : EIATTR_CRS_STACK_SIZE
	.align		4
.L_2999:
        /*00d0*/ 	.byte	0x04, 0x1e
        /*00d2*/ 	.short	(.L_3001 - .L_3000)
.L_3000:
        /*00d4*/ 	.word	0x00000000


	//----- nvinfo : EIATTR_CBANK_PARAM_SIZE
	.align		4
.L_3001:
        /*00d8*/ 	.byte	0x03, 0x19
        /*00da*/ 	.short	0x0228


	//----- nvinfo : EIATTR_PARAM_CBANK
	.align		4
        /*00dc*/ 	.byte	0x04, 0x0a
        /*00de*/ 	.short	(.L_3003 - .L_3002)
	.align		4
.L_3002:
        /*00e0*/ 	.word	index@(.nv.constant0._ZN2at6native18elementwise_kernelILi128ELi4EZNS0_15gpu_kernel_implINS0_13AUnaryFunctorIfffZZZNS0_16fmin_kernel_cudaERNS_18TensorIteratorBaseEENKUlvE_clEvENKUlvE0_clEvEUlffE_EEEEvS5_RKT_EUliE_EEviT1_)
        /*00e4*/ 	.short	0x0210
        /*00e6*/ 	.short	0x0228


	//----- nvinfo : EIATTR_SW_WAR
	.align		4
.L_3003:
        /*00e8*/ 	.byte	0x04, 0x36
        /*00ea*/ 	.short	(.L_3005 - .L_3004)
.L_3004:
        /*00ec*/ 	.word	0x00000008
.L_3005:


//--------------------- .nv.info._ZN2at6native27unrolled_elementwise_kernelINS0_13AUnaryFunctorIfffZZZNS0_16fmin_kernel_cudaERNS_18TensorIteratorBaseEENKUlvE_clEvENKUlvE0_clEvEUlffE_EESt5arrayIPcLm2EELi4E23TrivialOffsetCalculatorILi1EjESD_NS0_6memory12LoadWithCastILi1EEENSE_13StoreWithCastILi1EEEEEviT_T0_T2_T3_T4_T5_ --------------------------
	.section	.nv.info._ZN2at6native27unrolled_elementwise_kernelINS0_13AUnaryFunctorIfffZZZNS0_16fmin_kernel_cudaERNS_18TensorIteratorBaseEENKUlvE_clEvENKUlvE0_clEvEUlffE_EESt5arrayIPcLm2EELi4E23TrivialOffsetCalculatorILi1EjESD_NS0_6memory12LoadWithCastILi1EEENSE_13StoreWithCastILi1EEEEEviT_T0_T2_T3_T4_T5_,"",@"SHT_CUDA_INFO"
	.sectionflags	@""
	.align	4


	//----- nvinfo : EIATTR_CUDA_API_VERSION
	.align		4
        /*0000*/ 	.byte	0x04, 0x37
        /*0002*/ 	.short	(.L_3007 - .L_3006)
.L_3006:
        /*0004*/ 	.word	0x00000082


	//----- nvinfo : EIATTR_KPARAM_INFO
	.align		4
.L_3007:
        /*0008*/ 	.byte	0x04, 0x17
        /*000a*/ 	.short	(.L_3009 - .L_3008)
.L_3008:
        /*000c*/ 	.word	0x00000000
        /*0010*/ 	.short	0x0006
        /*0012*/ 	.short	0x002c
        /*0014*/ 	.byte	0x00, 0xf0, 0x21, 0x00


	//----- nvinfo : EIATTR_KPARAM_INFO
	.align		4
.L_3009:
        /*0018*/ 	.byte	0x04, 0x17
        /*001a*/ 	.short	(.L_3011 - .L_3010)
.L_3010:
        /*001c*/ 	.word	0x00000000
        /*0020*/ 	.short	0x0005
        /*0022*/ 	.short	0x0024
        /*0024*/ 	.byte	0x00, 0xf0, 0x21, 0x00


	//----- nvinfo : EIATTR_KPARAM_INFO
	.align		4
.L_3011:
        /*0028*/ 	.byte	0x04, 0x17
        /*002a*/ 	.short	(.L_3013 - .L_3012)
.L_3012:
        /*002c*/ 	.word	0x00000000
        /*0030*/ 	.short	0x0004
        /*0032*/ 	.short	0x0021
        /*0034*/ 	.byte	0x00, 0xf0, 0x05, 0x00


	//----- nvinfo : EIATTR_KPARAM_INFO
	.align		4
.L_3013:
        /*0038*/ 	.byte	0x04, 0x17
        /*003a*/ 	.short	(.L_3015 - .L_3014)
.L_3014:
        /*003c*/ 	.word	0x00000000
        /*0040*/ 	.short	0x0003
        /*0042*/ 	.short	0x0020
        /*0044*/ 	.byte	0x00, 0xf0, 0x05, 0x00


	//----- nvinfo : EIATTR_KPARAM_INFO
	.align		4
.L_3015:
        /*0048*/ 	.byte	0x04, 0x17
        /*004a*/ 	.short	(.L_3017 - .L_3016)
.L_3016:
        /*004c*/ 	.word	0x00000000
        /*0050*/ 	.short	0x0002
        /*0052*/ 	.short	0x0010
        /*0054*/ 	.byte	0x00, 0xf0, 0x41, 0x00


	//----- nvinfo : EIATTR_KPARAM_INFO
	.align		4
.L_3017:
        /*0058*/ 	.byte	0x04, 0x17
        /*005a*/ 	.short	(.L_3019 - .L_3018)
.L_3018:
        /*005c*/ 	.word	0x00000000
        /*0060*/ 	.short	0x0001
        /*0062*/ 	.short	0x0004
        /*0064*/ 	.byte	0x00, 0xf0, 0x21, 0x00


	//----- nvinfo : EIATTR_KPARAM_INFO
	.align		4
.L_3019:
        /*0068*/ 	.byte	0x04, 0x17
        /*006a*/ 	.short	(.L_3021 - .L_3020)
.L_3020:
        /*006c*/ 	.word	0x00000000
        /*0070*/ 	.short	0x0000
        /*0072*/ 	.short	0x0000
        /*0074*/ 	.byte	0x00, 0xf0, 0x11, 0x00


	//----- nvinfo : EIATTR_SPARSE_MMA_MASK
	.align		4
.L_3021:
        /*0078*/ 	.byte	0x03, 0x50
        /*007a*/ 	.short	0x0000


	//----- nvinfo : EIATTR_MAXREG_COUNT
	.align		4
        /*007c*/ 	.byte	0x03, 0x1b
        /*007e*/ 	.short	0x00ff


	//----- nvinfo : EIATTR_EXTERNS
	.align		4
        /*0080*/ 	.byte	0x04, 0x0f
        /*0082*/ 	.short	(.L_3023 - .L_3022)


	//   ....[0]....
	.align		4
.L_3022:
        /*0084*/ 	.word	index@(__assertfail)


	//----- nvinfo : EIATTR_MERCURY_ISA_VERSION
	.align		4
.L_3023:
        /*0088*/ 	.byte	0x03, 0x5f
        /*008a*/ 	.short	0x0101


	//----- nvinfo : EIATTR_SYSCALL_OFFSETS
	.align		4
        /*008c*/ 	.byte	0x04, 0x46
        /*008e*/ 	.short	(.L_3025 - .L_3024)


	//   ....[0]....
.L_3024:
        /*0090*/ 	.word	0x00000e80


	//   ....[1]....
        /*0094*/ 	.word	0x00001d30


	//   ....[2]....
        /*0098*/ 	.word	0x00002bf0


	//   ....[3]....
        /*009c*/ 	.word	0x00003a50


	//   ....[4]....
        /*00a0*/ 	.word	0x00004b50


	//   ....[5]....
        /*00a4*/ 	.word	0x00005a50


	//   ....[6]....
        /*00a8*/ 	.word	0x00006910


	//   ....[7]....
        /*00ac*/ 	.word	0x000077d0


	//----- nvinfo : EIATTR_EXIT_INSTR_OFFSETS
	.align		4
.L_3025:
        /*00b0*/ 	.byte	0x04, 0x1c
        /*00b2*/ 	.short	(.L_3027 - .L_3026)


	//   ....[0]....
.L_3026:
        /*00b4*/ 	.word	0x000069b0


	//   ....[1]....
        /*00b8*/ 	.word	0x00006af0


	//   ....[2]....
        /*00bc*/ 	.word	0x00006b30


	//   ....[3]....
        /*00c0*/ 	.word	0x00006bc0


	//   ....[4]....
        /*00c4*/ 	.word	0x00006bf0


	//   ....[5]....
        /*00c8*/ 	.word	0x00006c20


	//   ....[6]....
        /*00cc*/ 	.word	0x00006ca0


	//   ....[7]....
        /*00d0*/ 	.word	0x00006cd0


	//   ....[8]....
        /*00d4*/ 	.word	0x00006d60


	//   ....[9]....
        /*00d8*/ 	.word	0x00006da0


	//   ....[10]....
        /*00dc*/ 	.word	0x00006de0


	//   ....[11]....
        /*00e0*/ 	.word	0x00006ea0


	//   ....[12]....
        /*00e4*/ 	.word	0x00006ef0


	//   ....[13]....
        /*00e8*/ 	.word	0x00007070


	//   ....[14]....
        /*00ec*/ 	.word	0x000071c0


	//   ....[15]....
        /*00f0*/ 	.word	0x000071f0


	//   ....[16]....
        /*00f4*/ 	.word	0x000072a0


	//   ....[17]....
        /*00f8*/ 	.word	0x00007410


	//   ....[18]....
        /*00fc*/ 	.word	0x00007580


	//   ....[19]....
        /*0100*/ 	.word	0x000076d0


	//   ....[20]....
        /*0104*/ 	.word	0x000077e0


	//   ....[21]....
        /*0108*/ 	.word	0x00007810


	//   ....[22]....
        /*010c*/ 	.word	0x00007840


	//----- nvinfo : EIATTR_MAX_THREADS
	.align		4
.L_3027:
        /*0110*/ 	.byte	0x04, 0x05
        /*0112*/ 	.short	(.L_3029 - .L_3028)
.L_3028:
        /*0114*/ 	.word	0x00000080
        /*0118*/ 	.word	0x00000001
        /*011c*/ 	.word	0x00000001


	//----- nvinfo : EIATTR_CRS_STACK_SIZE
	.align		4
.L_3029:
        /*0120*/ 	.byte	0x04, 0x1e
        /*0122*/ 	.short	(.L_3031 - .L_3030)
.L_3030:
        /*0124*/ 	.word	0x00000000


	//----- nvinfo : EIATTR_CBANK_PARAM_SIZE
	.align		4
.L_3031:
        /*0128*/ 	.byte	0x03, 0x19
        /*012a*/ 	.short	0x0034


	//----- nvinfo : EIATTR_PARAM_CBANK
	.align		4
        /*012c*/ 	.byte	0x04, 0x0a
        /*012e*/ 	.short	(.L_3033 - .L_3032)
	.align		4
.L_3032:
        /*0130*/ 	.word	index@(.nv.constant0._ZN2at6native27unrolled_elementwise_kernelINS0_13AUnaryFunctorIfffZZZNS0_16fmin_kernel_cudaERNS_18TensorIteratorBaseEENKUlvE_clEvENKUlvE0_clEvEUlffE_EESt5arrayIPcLm2EELi4E23TrivialOffsetCalculatorILi1EjESD_NS0_6memory12LoadWithCastILi1EEENSE_13StoreWithCastILi1EEEEEviT_T0_T2_T3_T4_T5_)
        /*0134*/ 	.short	0x0210
        /*0136*/ 	.short	0x0034


	//----- nvinfo : EIATTR_SW_WAR
	.align		4
.L_3033:
        /*0138*/ 	.byte	0x04, 0x36
        /*013a*/ 	.short	(.L_3035 - .L_3034)
.L_3034:
        /*013c*/ 	.word	0x00000008
.L_3035:


//--------------------- .nv.info._ZN2at6native18elementwise_kernelILi128ELi2EZNS0_22gpu_kernel_impl_nocastINS0_13AUnaryFunctorIfffZZZNS0_16fmin_kernel_cudaERNS_18TensorIteratorBaseEENKUlvE_clEvENKUlvE0_clEvEUlffE_EEEEvS5_RKT_EUliE_EEviT1_ --------------------------
	.section	.nv.info._ZN2at6native18elementwise_kernelILi128ELi2EZNS0_22gpu_kernel_impl_nocastINS0_13AUnaryFunctorIfffZZZNS0_16fmin_kernel_cudaERNS_18TensorIteratorBaseEENKUlvE_clEvENKUlvE0_clEvEUlffE_EEEEvS5_RKT_EUliE_EEviT1_,"",@"SHT_CUDA_INFO"
	.sectionflags	@""
	.align	4


	//----- nvinfo : EIATTR_CUDA_API_VERSION
	.align		4
        /*0000*/ 	.byte	0x04, 0x37
        /*0002*/ 	.short	(.L_3037 - .L_3036)
.L_3036:
        /*0004*/ 	.word	0x00000082


	//----- nvinfo : EIATTR_KPARAM_INFO
	.align		4
.L_3037:
        /*0008*/ 	.byte	0x04, 0x17
        /*000a*/ 	.short	(.L_3039 - .L_3038)
.L_3038:
        /*000c*/ 	.word	0x00000000
        /*0010*/ 	.short	0x0001
        /*0012*/ 	.short	0x0008
        /*0014*/ 	.byte	0x00, 0xf0, 0x61, 0x08


	//----- nvinfo : EIATTR_KPARAM_INFO
	.align		4
.L_3039:
        /*0018*/ 	.byte	0x04, 0x17
        /*001a*/ 	.short	(.L_3041 - .L_3040)
.L_3040:
        /*001c*/ 	.word	0x00000000
        /*0020*/ 	.short	0x0000
        /*0022*/ 	.short	0x0000
        /*0024*/ 	.byte	0x00, 0xf0, 0x11, 0x00


	//----- nvinfo : EIATTR_SPARSE_MMA_MASK
	.align		4
.L_3041:
        /*0028*/ 	.byte	0x03, 0x50
        /*002a*/ 	.short	0x0000


	//----- nvinfo : EIATTR_MAXREG_COUNT
	.align		4
        /*002c*/ 	.byte	0x03, 0x1b
        /*002e*/ 	.short	0x0080


	//----- nvinfo : EIATTR_MERCURY_ISA_VERSION
	.align		4
        /*0030*/ 	.byte	0x03, 0x5f
        /*0032*/ 	.short	0x0101


	//----- nvinfo : EIATTR_EXIT_INSTR_OFFSETS
	.align		4
        /*0034*/ 	.byte	0x04, 0x1c
        /*0036*/ 	.short	(.L_3043 - .L_3042)


	//   ....[0]....
.L_3042:
        /*0038*/ 	.word	0x00001450


	//   ....[1]....
        /*003c*/ 	.word	0x000027f0


	//----- nvinfo : EIATTR_MAX_THREADS
	.align		4
.L_3043:
        /*0040*/ 	.byte	0x04, 0x05
        /*0042*/ 	.short	(.L_3045 - .L_3044)
.L_3044:
        /*0044*/ 	.word	0x00000080
        /*0048*/ 	.word	0x00000001
        /*004c*/ 	.word	0x00000001


	//----- nvinfo : EIATTR_CRS_STACK_SIZE
	.align		4
.L_3045:
        /*0050*/ 	.byte	0x04, 0x1e
        /*0052*/ 	.short	(.L_3047 - .L_3046)
.L_3046:
        /*0054*/ 	.word	0x00000000


	//----- nvinfo : EIATTR_CBANK_PARAM_SIZE
	.align		4
.L_3047:
        /*0058*/ 	.byte	0x03, 0x19
        /*005a*/ 	.short	0x0220


	//----- nvinfo : EIATTR_PARAM_CBANK
	.align		4
        /*005c*/ 	.byte	0x04, 0x0a
        /*005e*/ 	.short	(.L_3049 - .L_3048)
	.align		4
.L_3048:
        /*0060*/ 	.word	index@(.nv.constant0._ZN2at6native18elementwise_kernelILi128ELi2EZNS0_22gpu_kernel_impl_nocastINS0_13AUnaryFunctorIfffZZZNS0_16fmin_kernel_cudaERNS_18TensorIteratorBaseEENKUlvE_clEvENKUlvE0_clEvEUlffE_EEEEvS5_RKT_EUliE_EEviT1_)
        /*0064*/ 	.short	0x0210
        /*0066*/ 	.short	0x0220


	//----- nvinfo : EIATTR_SW_WAR
	.align		4
.L_3049:
        /*0068*/ 	.byte	0x04, 0x36
        /*006a*/ 	.short	(.L_3051 - .L_3050)
.L_3050:
        /*006c*/ 	.word	0x00000008
.L_3051:


//--------------------- .nv.info._ZN2at6native27unrolled_elementwise_kernelINS0_13AUnaryFunctorIfffZZZNS0_16fmin_kernel_cudaERNS_18TensorIteratorBaseEENKUlvE_clEvENKUlvE0_clEvEUlffE_EESt5arrayIPcLm2EELi4E23TrivialOffsetCalculatorILi1EjESD_NS0_6memory15LoadWithoutCastENSE_16StoreWithoutCastEEEviT_T0_T2_T3_T4_T5_ --------------------------
	.section	.nv.info._ZN2at6native27unrolled_elementwise_kernelINS0_13AUnaryFunctorIfffZZZNS0_16fmin_kernel_cudaERNS_18TensorIteratorBaseEENKUlvE_clEvENKUlvE0_clEvEUlffE_EESt5arrayIPcLm2EELi4E23TrivialOffsetCalculatorILi1EjESD_NS0_6memory15LoadWithoutCastENSE_16StoreWithoutCastEEEviT_T0_T2_T3_T4_T5_,"",@"SHT_CUDA_INFO"
	.sectionflags	@""
	.align	4


	//----- nvinfo : EIATTR_CUDA_API_VERSION
	.align		4
        /*0000*/ 	.byte	0x04, 0x37
        /*0002*/ 	.short	(.L_3053 - .L_3052)
.L_3052:
        /*0004*/ 	.word	0x00000082


	//----- nvinfo : EIATTR_KPARAM_INFO
	.align		4
.L_3053:
        /*0008*/ 	.byte	0x04, 0x17
        /*000a*/ 	.short	(.L_3055 - .L_3054)
.L_3054:
        /*000c*/ 	.word	0x00000000
        /*0010*/ 	.short	0x0006
        /*0012*/ 	.short	0x0023
        /*0014*/ 	.byte	0x00, 0xf0, 0x05, 0x00


	//----- nvinfo : EIATTR_KPARAM_INFO
	.align		4
.L_3055:
        /*0018*/ 	.byte	0x04, 0x17
        /*001a*/ 	.short	(.L_3057 - .L_3056)
.L_3056:
        /*001c*/ 	.word	0x00000000
        /*0020*/ 	.short	0x0005
        /*0022*/ 	.short	0x0022
        /*0024*/ 	.byte	0x00, 0xf0, 0x05, 0x00


	//----- nvinfo : EIATTR_KPARAM_INFO
	.align		4
.L_3057:
        /*0028*/ 	.byte	0x04, 0x17
        /*002a*/ 	.short	(.L_3059 - .L_3058)
.L_3058:
        /*002c*/ 	.word	0x00000000
        /*0030*/ 	.short	0x0004
        /*0032*/ 	.short	0x0021
        /*0034*/ 	.byte	0x00, 0xf0, 0x05, 0x00


	//----- nvinfo : EIATTR_KPARAM_INFO
	.align		4
.L_3059:
        /*0038*/ 	.byte	0x04, 0x17
        /*003a*/ 	.short	(.L_3061 - .L_3060)
.L_3060:
        /*003c*/ 	.word	0x00000000
        /*0040*/ 	.short	0x0003
        /*0042*/ 	.short	0x0020
        /*0044*/ 	.byte	0x00, 0xf0, 0x05, 0x00


	//----- nvinfo : EIATTR_KPARAM_INFO
	.align		4
.L_3061:
        /*0048*/ 	.byte	0x04, 0x17
        /*004a*/ 	.short	(.L_3063 - .L_3062)
.L_3062:
        /*004c*/ 	.word	0x00000000
        /*0050*/ 	.short	0x0002
        /*0052*/ 	.short	0x0010
        /*0054*/ 	.byte	0x00, 0xf0, 0x41, 0x00


	//----- nvinfo : EIATTR_KPARAM_INFO
	.align		4
.L_3063:
        /*0058*/ 	.byte	0x04, 0x17
        /*005a*/ 	.short	(.L_3065 - .L_3064)
.L_3064:
        /*005c*/ 	.word	0x00000000
        /*0060*/ 	.short	0x0001
        /*0062*/ 	.short	0x0004
        /*0064*/ 	.byte	0x00, 0xf0, 0x21, 0x00


	//----- nvinfo : EIATTR_KPARAM_INFO
	.align		4
.L_3065:
        /*0068*/ 	.byte	0x04, 0x17
        /*006a*/ 	.short	(.L_3067 - .L_3066)
.L_3066:
        /*006c*/ 	.word	0x00000000
        /*0070*/ 	.short	0x0000
        /*0072*/ 	.short	0x0000
        /*0074*/ 	.byte	0x00, 0xf0, 0x11, 0x00


	//----- nvinfo : EIATTR_SPARSE_MMA_MASK
	.align		4
.L_3067:
        /*0078*/ 	.byte	0x03, 0x50
        /*007a*/ 	.short	0x0000


	//----- nvinfo : EIATTR_MAXREG_COUNT
	.align		4
        /*007c*/ 	.byte	0x03, 0x1b
        /*007e*/ 	.short	0x00ff


	//----- nvinfo : EIATTR_MERCURY_ISA_VERSION
	.align		4
        /*0080*/ 	.byte	0x03, 0x5f
        /*0082*/ 	.short	0x0101


	//----- nvinfo : EIATTR_EXIT_INSTR_OFFSETS
	.align		4
        /*0084*/ 	.byte	0x04, 0x1c
        /*0086*/ 	.short	(.L_3069 - .L_3068)


	//   ....[0]....
.L_3068:
        /*0088*/ 	.word	0x00000430


	//   ....[1]....
        /*008c*/ 	.word	0x00000490


	//----- nvinfo : EIATTR_MAX_THREADS
	.align		4
.L_3069:
        /*0090*/ 	.byte	0x04, 0x05
        /*0092*/ 	.short	(.L_3071 - .L_3070)
.L_3070:
        /*0094*/ 	.word	0x00000080
        /*0098*/ 	.word	0x00000001
        /*009c*/ 	.word	0x00000001


	//----- nvinfo : EIATTR_CRS_STACK_SIZE
	.align		4
.L_3071:
        /*00a0*/ 	.byte	0x04, 0x1e
        /*00a2*/ 	.short	(.L_3073 - .L_3072)
.L_3072:
        /*00a4*/ 	.word	0x00000000


	//----- nvinfo : EIATTR_CBANK_PARAM_SIZE
	.align		4
.L_3073:
        /*00a8*/ 	.byte	0x03, 0x19
        /*00aa*/ 	.short	0x0024


	//----- nvinfo : EIATTR_PARAM_CBANK
	.align		4
        /*00ac*/ 	.byte	0x04, 0x0a
        /*00ae*/ 	.short	(.L_3075 - .L_3074)
	.align		4
.L_3074:
        /*00b0*/ 	.word	index@(.nv.constant0._ZN2at6native27unrolled_elementwise_kernelINS0_13AUnaryFunctorIfffZZZNS0_16fmin_kernel_cudaERNS_18TensorIteratorBaseEENKUlvE_clEvENKUlvE0_clEvEUlffE_EESt5arrayIPcLm2EELi4E23TrivialOffsetCalculatorILi1EjESD_NS0_6memory15LoadWithoutCastENSE_16StoreWithoutCastEEEviT_T0_T2_T3_T4_T5_)
        /*00b4*/ 	.short	0x0210
        /*00b6*/ 	.short	0x0024


	//----- nvinfo : EIATTR_SW_WAR
	.align		4
.L_3075:
        /*00b8*/ 	.byte	0x04, 0x36
        /*00ba*/ 	.short	(.L_3077 - .L_3076)
.L_3076:
        /*00bc*/ 	.word	0x00000008
.L_3077:


//--------------------- .nv.info._ZN2at6native29vectorized_elementwise_kernelILi2ENS0_13AUnaryFunctorIfffZZZNS0_16fmin_kernel_cudaERNS_18TensorIteratorBaseEENKUlvE_clEvENKUlvE0_clEvEUlffE_EESt5arrayIPcLm2EEEEviT0_T1_ --------------------------
	.section	.nv.info._ZN2at6native29vectorized_elementwise_kernelILi2ENS0_13AUnaryFunctorIfffZZZNS0_16fmin_kernel_cudaERNS_18TensorIteratorBaseEENKUlvE_clEvENKUlvE0_clEvEUlffE_EESt5arrayIPcLm2EEEEviT0_T1_,"",@"SHT_CUDA_INFO"
	.sectionflags	@""
	.align	4


	//----- nvinfo : EIATTR_CUDA_API_VERSION
	.align		4
        /*0000*/ 	.byte	0x04, 0x37
        /*0002*/ 	.short	(.L_3079 - .L_3078)
.L_3078:
        /*0004*/ 	.word	0x00000082


	//----- nvinfo : EIATTR_KPARAM_INFO
	.align		4
.L_3079:
        /*0008*/ 	.byte	0x04, 0x17
        /*000a*/ 	.short	(.L_3081 - .L_3080)
.L_3080:
        /*000c*/ 	.word	0x00000000
        /*0010*/ 	.short	0x0002
        /*0012*/ 	.short	0x0010
        /*0014*/ 	.byte	0x00, 0xf0, 0x41, 0x00


	//----- nvinfo : EIATTR_KPARAM_INFO
	.align		4
.L_3081:
        /*0018*/ 	.byte	0x04, 0x17
        /*001a*/ 	.short	(.L_3083 - .L_3082)
.L_3082:
        /*001c*/ 	.word	0x00000000
        /*0020*/ 	.short	0x0001
        /*0022*/ 	.short	0x0004
        /*0024*/ 	.byte	0x00, 0xf0, 0x21, 0x00


	//----- nvinfo : EIATTR_KPARAM_INFO
	.align		4
.L_3083:
        /*0028*/ 	.byte	0x04, 0x17
        /*002a*/ 	.short	(.L_3085 - .L_3084)
.L_3084:
        /*002c*/ 	.word	0x00000000
        /*0030*/ 	.short	0x0000
        /*0032*/ 	.short	0x0000
        /*0034*/ 	.byte	0x00, 0xf0, 0x11, 0x00


	//----- nvinfo : EIATTR_SPARSE_MMA_MASK
	.align		4
.L_3085:
        /*0038*/ 	.byte	0x03, 0x50
        /*003a*/ 	.short	0x0000


	//----- nvinfo : EIATTR_MAXREG_COUNT
	.align		4
        /*003c*/ 	.byte	0x03, 0x1b
        /*003e*/ 	.short	0x00ff


	//----- nvinfo : EIATTR_MERCURY_ISA_VERSION
	.align		4
        /*0040*/ 	.byte	0x03, 0x5f
        /*0042*/ 	.short	0x0101


	//----- nvinfo : EIATTR_EXIT_INSTR_OFFSETS
	.align		4
        /*0044*/ 	.byte	0x04, 0x1c
        /*0046*/ 	.short	(.L_3087 - .L_3086)


	//   ....[0]....
.L_3086:
        /*0048*/ 	.word	0x00000200


	//   ....[1]....
        /*004c*/ 	.word	0x00000ac0


	//   ....[2]....
        /*0050*/ 	.word	0x00000b10


	//----- nvinfo : EIATTR_MAX_THREADS
	.align		4
.L_3087:
        /*0054*/ 	.byte	0x04, 0x05
        /*0056*/ 	.short	(.L_3089 - .L_3088)
.L_3088:
        /*0058*/ 	.word	0x00000080
        /*005c*/ 	.word	0x00000001
        /*0060*/ 	.word	0x00000001


	//----- nvinfo : EIATTR_CRS_STACK_SIZE
	.align		4
.L_3089:
        /*0064*/ 	.byte	0x04, 0x1e
        /*0066*/ 	.short	(.L_3091 - .L_3090)
.L_3090:
        /*0068*/ 	.word	0x00000000


	//----- nvinfo : EIATTR_CBANK_PARAM_SIZE
	.align		4
.L_3091:
        /*006c*/ 	.byte	0x03, 0x19
        /*006e*/ 	.short	0x0020


	//----- nvinfo : EIATTR_PARAM_CBANK
	.align		4
        /*0070*/ 	.byte	0x04, 0x0a
        /*0072*/ 	.short	(.L_3093 - .L_3092)
	.align		4
.L_3092:
        /*0074*/ 	.word	index@(.nv.constant0._ZN2at6native29vectorized_elementwise_kernelILi2ENS0_13AUnaryFunctorIfffZZZNS0_16fmin_kernel_cudaERNS_18TensorIteratorBaseEENKUlvE_clEvENKUlvE0_clEvEUlffE_EESt5arrayIPcLm2EEEEviT0_T1_)
        /*0078*/ 	.short	0x0210
        /*007a*/ 	.short	0x0020


	//----- nvinfo : EIATTR_SW_WAR
	.align		4
.L_3093:
        /*007c*/ 	.byte	0x04, 0x36
        /*007e*/ 	.short	(.L_3095 - .L_3094)
.L_3094:
        /*0080*/ 	.word	0x00000008
.L_3095:


//--------------------- .nv.info._ZN2at6native29vectorized_elementwise_kernelILi4ENS0_13AUnaryFunctorIfffZZZNS0_16fmin_kernel_cudaERNS_18TensorIteratorBaseEENKUlvE_clEvENKUlvE0_clEvEUlffE_EESt5arrayIPcLm2EEEEviT0_T1_ --------------------------
	.section	.nv.info._ZN2at6native29vectorized_elementwise_kernelILi4ENS0_13AUnaryFunctorIfffZZZNS0_16fmin_kernel_cudaERNS_18TensorIteratorBaseEENKUlvE_clEvENKUlvE0_clEvEUlffE_EESt5arrayIPcLm2EEEEviT0_T1_,"",@"SHT_CUDA_INFO"
	.sectionflags	@""
	.align	4


	//----- nvinfo : EIATTR_CUDA_API_VERSION
	.align		4
        /*0000*/ 	.byte	0x04, 0x37
        /*0002*/ 	.short	(.L_3097 - .L_3096)
.L_3096:
        /*0004*/ 	.word	0x00000082


	//----- nvinfo : EIATTR_KPARAM_INFO
	.align		4
.L_3097:
        /*0008*/ 	.byte	0x04, 0x17
        /*000a*/ 	.short	(.L_3099 - .L_3098)
.L_3098:
        /*000c*/ 	.word	0x00000000
        /*0010*/ 	.short	0x0002
        /*0012*/ 	.short	0x0010
        /*0014*/ 	.byte	0x00, 0xf0, 0x41, 0x00


	//----- nvinfo : EIATTR_KPARAM_INFO
	.align		4
.L_3099:
        /*0018*/ 	.byte	0x04, 0x17
        /*001a*/ 	.short	(.L_3101 - .L_3100)
.L_3100:
        /*001c*/ 	.word	0x00000000
        /*0020*/ 	.short	0x0001
        /*0022*/ 	.short	0x0004
        /*0024*/ 	.byte	0x00, 0xf0, 0x21, 0x00


	//----- nvinfo : EIATTR_KPARAM_INFO
	.align		4
.L_3101:
        /*0028*/ 	.byte	0x04, 0x17
        /*002a*/ 	.short	(.L_3103 - .L_3102)
.L_3102:
        /*002c*/ 	.word	0x00000000
        /*0030*/ 	.short	0x0000
        /*0032*/ 	.short	0x0000
        /*0034*/ 	.byte	0x00, 0xf0, 0x11, 0x00


	//----- nvinfo : EIATTR_SPARSE_MMA_MASK
	.align		4
.L_3103:
        /*0038*/ 	.byte	0x03, 0x50
        /*003a*/ 	.short	0x0000


	//----- nvinfo : EIATTR_MAXREG_COUNT
	.align		4
        /*003c*/ 	.byte	0x03, 0x1b
        /*003e*/ 	.short	0x00ff


	//----- nvinfo : EIATTR_MERCURY_ISA_VERSION
	.align		4
        /*0040*/ 	.byte	0x03, 0x5f
        /*0042*/ 	.short	0x0101


	//----- nvinfo : EIATTR_EXIT_INSTR_OFFSETS
	.align		4
        /*0044*/ 	.byte	0x04, 0x1c
        /*0046*/ 	.short	(.L_3105 - .L_3104)


	//   ....[0]....
.L_3104:
        /*0048*/ 	.word	0x000001c0


	//   ....[1]....
        /*004c*/ 	.word	0x00000a80


	//   ....[2]....
        /*0050*/ 	.word	0x00000ad0


	//----- nvinfo : EIATTR_MAX_THREADS
	.align		4
.L_3105:
        /*0054*/ 	.byte	0x04, 0x05
        /*0056*/ 	.short	(.L_3107 - .L_3106)
.L_3106:
        /*0058*/ 	.word	0x00000080
        /*005c*/ 	.word	0x00000001
        /*0060*/ 	.word	0x00000001


	//----- nvinfo : EIATTR_CRS_STACK_SIZE
	.align		4
.L_3107:
        /*0064*/ 	.byte	0x04, 0x1e
        /*0066*/ 	.short	(.L_3109 - .L_3108)
.L_3108:
        /*0068*/ 	.word	0x00000000


	//----- nvinfo : EIATTR_CBANK_PARAM_SIZE
	.align		4
.L_3109:
        /*006c*/ 	.byte	0x03, 0x19
        /*006e*/ 	.short	0x0020


	//----- nvinfo : EIATTR_PARAM_CBANK
	.align		4
        /*0070*/ 	.byte	0x04, 0x0a
        /*0072*/ 	.short	(.L_3111 - .L_3110)
	.align		4
.L_3110:
        /*0074*/ 	.word	index@(.nv.constant0._ZN2at6native29vectorized_elementwise_kernelILi4ENS0_13AUnaryFunctorIfffZZZNS0_16fmin_kernel_cudaERNS_18TensorIteratorBaseEENKUlvE_clEvENKUlvE0_clEvEUlffE_EESt5arrayIPcLm2EEEEviT0_T1_)
        /*0078*/ 	.short	0x0210
        /*007a*/ 	.short	0x0020


	//----- nvinfo : EIATTR_SW_WAR
	.align		4
.L_3111:
        /*007c*/ 	.byte	0x04, 0x36
        /*007e*/ 	.short	(.L_3113 - .L_3112)
.L_3112:
        /*0080*/ 	.word	0x00000008
.L_3113:


//--------------------- .nv.info._ZN2at6native29vectorized_elementwise_kernelILi8ENS0_13AUnaryFunctorIfffZZZNS0_16fmin_kernel_cudaERNS_18TensorIteratorBaseEENKUlvE_clEvENKUlvE0_clEvEUlffE_EESt5arrayIPcLm2EEEEviT0_T1_ --------------------------
	.section	.nv.info._ZN2at6native29vectorized_elementwise_kernelILi8ENS0_13AUnaryFunctorIfffZZZNS0_16fmin_kernel_cudaERNS_18TensorIteratorBaseEENKUlvE_clEvENKUlvE0_clEvEUlffE_EESt5arrayIPcLm2EEEEviT0_T1_,"",@"SHT_CUDA_INFO"
	.sectionflags	@""
	.align	4


	//----- nvinfo : EIATTR_CUDA_API_VERSION
	.align		4
        /*0000*/ 	.byte	0x04, 0x37
        /*0002*/ 	.short	(.L_3115 - .L_3114)
.L_3114:
        /*0004*/ 	.word	0x00000082


	//----- nvinfo : EIATTR_KPARAM_INFO
	.align		4
.L_3115:
        /*0008*/ 	.byte	0x04, 0x17
        /*000a*/ 	.short	(.L_3117 - .L_3116)
.L_3116:
        /*000c*/ 	.word	0x00000000
        /*0010*/ 	.short	0x0002
        /*0012*/ 	.short	0x0010
        /*0014*/ 	.byte	0x00, 0xf0, 0x41, 0x00


	//----- nvinfo : EIATTR_KPARAM_INFO
	.align		4
.L_3117:
        /*0018*/ 	.byte	0x04, 0x17
        /*001a*/ 	.short	(.L_3119 - .L_3118)
.L_3118:
        /*001c*/ 	.word	0x00000000
        /*0020*/ 	.short	0x0001
        /*0022*/ 	.short	0x0004
        /*0024*/ 	.byte	0x00, 0xf0, 0x21, 0x00


	//----- nvinfo : EIATTR_KPARAM_INFO
	.align		4
.L_3119:
        /*0028*/ 	.byte	0x04, 0x17
        /*002a*/ 	.short	(.L_3121 - .L_3120)
.L_3120:
        /*002c*/ 	.word	0x00000000
        /*0030*/ 	.short	0x0000
        /*0032*/ 	.short	0x0000
        /*0034*/ 	.byte	0x00, 0xf0, 0x11, 0x00


	//----- nvinfo : EIATTR_SPARSE_MMA_MASK
	.align		4
.L_3121:
        /*0038*/ 	.byte	0x03, 0x50
        /*003a*/ 	.short	0x0000


	//----- nvinfo : EIATTR_MAXREG_COUNT
	.align		4
        /*003c*/ 	.byte	0x03, 0x1b
        /*003e*/ 	.short	0x00ff


	//----- nvinfo : EIATTR_MERCURY_ISA_VERSION
	.align		4
        /*0040*/ 	.byte	0x03, 0x5f
        /*0042*/ 	.short	0x0101


	//----- nvinfo : EIATTR_EXIT_INSTR_OFFSETS
	.align		4
        /*0044*/ 	.byte	0x04, 0x1c
        /*0046*/ 	.short	(.L_3123 - .L_3122)


	//   ....[0]....
.L_3122:
        /*0048*/ 	.word	0x000001c0


	//   ....[1]....
        /*004c*/ 	.word	0x00000a80


	//   ....[2]....
        /*0050*/ 	.word	0x00000ad0


	//----- nvinfo : EIATTR_MAX_THREADS
	.align		4
.L_3123:
        /*0054*/ 	.byte	0x04, 0x05
        /*0056*/ 	.short	(.L_3125 - .L_3124)
.L_3124:
        /*0058*/ 	.word	0x00000080
        /*005c*/ 	.word	0x00000001
        /*0060*/ 	.word	0x00000001


	//----- nvinfo : EIATTR_CRS_STACK_SIZE
	.align		4
.L_3125:
        /*0064*/ 	.byte	0x04, 0x1e
        /*0066*/ 	.short	(.L_3127 - .L_3126)
.L_3126:
        /*0068*/ 	.word	0x00000000


	//----- nvinfo : EIATTR_CBANK_PARAM_SIZE
	.align		4
.L_3127:
        /*006c*/ 	.byte	0x03, 0x19
        /*006e*/ 	.short	0x0020


	//----- nvinfo : EIATTR_PARAM_CBANK
	.align		4
        /*0070*/ 	.byte	0x04, 0x0a
        /*0072*/ 	.short	(.L_3129 - .L_3128)
	.align		4
.L_3128:
        /*0074*/ 	.word	index@(.nv.constant0._ZN2at6native29vectorized_elementwise_kernelILi8ENS0_13AUnaryFunctorIfffZZZNS0_16fmin_kernel_cudaERNS_18TensorIteratorBaseEENKUlvE_clEvENKUlvE0_clEvEUlffE_EESt5arrayIPcLm2EEEEviT0_T1_)
        /*0078*/ 	.short	0x0210
        /*007a*/ 	.short	0x0020


	//----- nvinfo : EIATTR_SW_WAR
	.align		4
.L_3129:
        /*007c*/ 	.byte	0x04, 0x36
        /*007e*/ 	.short	(.L_3131 - .L_3130)
.L_3130:
        /*0080*/ 	.word	0x00000008
.L_3131:


//--------------------- .nv.info._ZN2at6native18elementwise_kernelILi128ELi4EZNS0_15gpu_kernel_implINS0_13BinaryFunctorIfffZZZNS0_16fmin_kernel_cudaERNS_18TensorIteratorBaseEENKUlvE_clEvENKUlvE0_clEvEUlffE_EEEEvS5_RKT_EUliE_EEviT1_ --------------------------
	.section	.nv.info._ZN2at6native18elementwise_kernelILi128ELi4EZNS0_15gpu_kernel_implINS0_13BinaryFunctorIfffZZZNS0_16fmin_kernel_cudaERNS_18TensorIteratorBaseEENKUlvE_clEvENKUlvE0_clEvEUlffE_EEEEvS5_RKT_EUliE_EEviT1_,"",@"SHT_CUDA_INFO"
	.sectionflags	@""
	.align	4


	//----- nvinfo : EIATTR_CUDA_API_VERSION
	.align		4
        /*0000*/ 	.byte	0x04, 0x37
        /*0002*/ 	.short	(.L_3133 - .L_3132)
.L_3132:
        /*0004*/ 	.word	0x00000082


	//----- nvinfo : EIATTR_KPARAM_INFO
	.align		4
.L_3133:
        /*0008*/ 	.byte	0x04, 0x17
        /*000a*/ 	.short	(.L_3135 - .L_3134)
.L_3134:
        /*000c*/ 	.word	0x00000000
        /*0010*/ 	.short	0x0001
        /*0012*/ 	.short	0x0008
        /*0014*/ 	.byte	0x00, 0xf0, 0x21, 0x0a


	//----- nvinfo : EIATTR_KPARAM_INFO
	.align		4
.L_3135:
        /*0018*/ 	.byte	0x04, 0x17
        /*001a*/ 	.short	(.L_3137 - .L_3136)
.L_3136:
        /*001c*/ 	.word	0x00000000
        /*0020*/ 	.short	0x0000
        /*0022*/ 	.short	0x0000
        /*0024*/ 	.byte	0x00, 0xf0, 0x11, 0x00


	//----- nvinfo : EIATTR_SPARSE_MMA_MASK
	.align		4
.L_3137:
        /*0028*/ 	.byte	0x03, 0x50
        /*002a*/ 	.short	0x0000


	//----- nvinfo : EIATTR_MAXREG_COUNT
	.align		4
        /*002c*/ 	.byte	0x03, 0x1b
        /*002e*/ 	.short	0x0080


	//----- nvinfo : EIATTR_EXTERNS
	.align		4
        /*0030*/ 	.byte	0x04, 0x0f
        /*0032*/ 	.short	(.L_3139 - .L_3138)


	//   ....[0]....
	.align		4
.L_3138:
        /*0034*/ 	.word	index@(__assertfail)


	//----- nvinfo : EIATTR_MERCURY_ISA_VERSION
	.align		4
.L_3139:
        /*0038*/ 	.byte	0x03, 0x5f
        /*003a*/ 	.short	0x0101


	//----- nvinfo : EIATTR_SYSCALL_OFFSETS
	.align		4
        /*003c*/ 	.byte	0x04, 0x46
        /*003e*/ 	.short	(.L_3141 - .L_3140)


	//   ....[0]....
.L_3140:
        /*0040*/ 	.word	0x00002490


	//   ....[1]....
        /*0044*/ 	.word	0x000032b0


	//   ....[2]....
        /*0048*/ 	.word	0x00004110


	//   ....[3]....
        /*004c*/ 	.word	0x000065d0


	//   ....[4]....
        /*0050*/ 	.word	0x000073f0


	//   ....[5]....
        /*0054*/ 	.word	0x00008250


	//   ....[6]....
        /*0058*/ 	.word	0x0000a700


	//   ....[7]....
        /*005c*/ 	.word	0x0000b520


	//   ....[8]....
        /*0060*/ 	.word	0x0000c380


	//   ....[9]....
        /*0064*/ 	.word	0x0000e820


	//   ....[10]....
        /*0068*/ 	.word	0x0000f640


	//   ....[11]....
        /*006c*/ 	.word	0x000104a0


	//----- nvinfo : EIATTR_EXIT_INSTR_OFFSETS
	.align		4
.L_3141:
        /*0070*/ 	.byte	0x04, 0x1c
        /*0072*/ 	.short	(.L_3143 - .L_3142)


	//   ....[0]....
.L_3142:
        /*0074*/ 	.word	0x0000c430


	//   ....[1]....
        /*0078*/ 	.word	0x0000f7c0


	//   ....[2]....
        /*007c*/ 	.word	0x0000f800


	//   ....[3]....
        /*0080*/ 	.word	0x0000f890


	//   ....[4]....
        /*0084*/ 	.word	0x0000f8c0


	//   ....[5]....
        /*0088*/ 	.word	0x0000f8f0


	//   ....[6]....
        /*008c*/ 	.word	0x0000f970


	//   ....[7]....
        /*0090*/ 	.word	0x0000f9a0


	//   ....[8]....
        /*0094*/ 	.word	0x0000fa30


	//   ....[9]....
        /*0098*/ 	.word	0x0000fa70


	//   ....[10]....
        /*009c*/ 	.word	0x0000fab0


	//   ....[11]....
        /*00a0*/ 	.word	0x0000fb70


	//   ....[12]....
        /*00a4*/ 	.word	0x0000fbc0


	//   ....[13]....
        /*00a8*/ 	.word	0x0000fd40


	//   ....[14]....
        /*00ac*/ 	.word	0x0000fe90


	//   ....[15]....
        /*00b0*/ 	.word	0x0000fec0


	//   ....[16]....
        /*00b4*/ 	.word	0x0000ff70


	//   ....[17]....
        /*00b8*/ 	.word	0x000100e0


	//   ....[18]....
        /*00bc*/ 	.word	0x00010250


	//   ....[19]....
        /*00c0*/ 	.word	0x000103a0


	//   ....[20]....
        /*00c4*/ 	.word	0x000104b0


	//   ....[21]....
        /*00c8*/ 	.word	0x000104e0


	//   ....[22]....
        /*00cc*/ 	.word	0x00010510


	//----- nvinfo : EIATTR_MAX_THREADS
	.align		4
.L_3143:
        /*00d0*/ 	.byte	0x04, 0x05
        /*00d2*/ 	.short	(.L_3145 - .L_3144)
.L_3144:
        /*00d4*/ 	.word	0x00000080
        /*00d8*/ 	.word	0x00000001
        /*00dc*/ 	.word	0x00000001


	//----- nvinfo : EIATTR_CRS_STACK_SIZE
	.align		4
.L_3145:
        /*00e0*/ 	.byte	0x04, 0x1e
        /*00e2*/ 	.short	(.L_3147 - .L_3146)
.L_3146:
        /*00e4*/ 	.word	0x00000000


	//----- nvinfo : EIATTR_CBANK_PARAM_SIZE
	.align		4
.L_3147:
        /*00e8*/ 	.byte	0x03, 0x19
        /*00ea*/ 	.short	0x0290


	//----- nvinfo : EIATTR_PARAM_CBANK
	.align		4
        /*00ec*/ 	.byte	0x04, 0x0a
        /*00ee*/ 	.short	(.L_3149 - .L_3148)
	.align		4
.L_3148:
        /*00f0*/ 	.word	index@(.nv.constant0._ZN2at6native18elementwise_kernelILi128ELi4EZNS0_15gpu_kernel_implINS0_13BinaryFunctorIfffZZZNS0_16fmin_kernel_cudaERNS_18TensorIteratorBaseEENKUlvE_clEvENKUlvE0_clEvEUlffE_EEEEvS5_RKT_EUliE_EEviT1_)
        /*00f4*/ 	.short	0x0210
        /*00f6*/ 	.short	0x0290


	//----- nvinfo : EIATTR_SW_WAR
	.align		4
.L_3149:
        /*00f8*/ 	.byte	0x04, 0x36
        /*00fa*/ 	.short	(.L_3151 - .L_3150)
.L_3150:
        /*00fc*/ 	.word	0x00000008
.L_3151:


//--------------------- .nv.info._ZN2at6native27unrolled_elementwise_kernelINS0_13BinaryFunctorIfffZZZNS0_16fmin_kernel_cudaERNS_18TensorIteratorBaseEENKUlvE_clEvENKUlvE0_clEvEUlffE_EESt5arrayIPcLm3EELi4E23TrivialOffsetCalculatorILi2EjESC_ILi1EjENS0_6memory12LoadWithCastILi2EEENSF_13StoreWithCastILi1EEEEEviT_T0_T2_T3_T4_T5_ --------------------------
	.section	.nv.info._ZN2at6native27unrolled_elementwise_kernelINS0_13BinaryFunctorIfffZZZNS0_16fmin_kernel_cudaERNS_18TensorIteratorBaseEENKUlvE_clEvENKUlvE0_clEvEUlffE_EESt5arrayIPcLm3EELi4E23TrivialOffsetCalculatorILi2EjESC_ILi1EjENS0_6memory12LoadWithCastILi2EEENSF_13StoreWithCastILi1EEEEEviT_T0_T2_T3_T4_T5_,"",@"SHT_CUDA_INFO"
	.sectionflags	@""
	.align	4


	//----- nvinfo : EIATTR_CUDA_API_VERSION
	.align		4
        /*0000*/ 	.byte	0x04, 0x37
        /*0002*/ 	.short	(.L_3153 - .L_3152)
.L_3152:
        /*0004*/ 	.word	0x00000082


	//----- nvinfo : EIATTR_KPARAM_INFO
	.align		4
.L_3153:
        /*0008*/ 	.byte	0x04, 0x17
        /*000a*/ 	.short	(.L_3155 - .L_3154)
.L_3154:
        /*000c*/ 	.word	0x00000000
        /*0010*/ 	.short	0x0006
        /*0012*/ 	.short	0x0030
        /*0014*/ 	.byte	0x00, 0xf0, 0x21, 0x00


	//----- nvinfo : EIATTR_KPARAM_INFO
	.align		4
.L_3155:
        /*0018*/ 	.byte	0x04, 0x17
        /*001a*/ 	.short	(.L_3157 - .L_3156)
.L_3156:
        /*001c*/ 	.word	0x00000000
        /*0020*/ 	.short	0x0005
        /*0022*/ 	.short	0x0024
        /*0024*/ 	.byte	0x00, 0xf0, 0x31, 0x00


	//----- nvinfo : EIATTR_KPARAM_INFO
	.align		4
.L_3157:
        /*0028*/ 	.byte	0x04, 0x17
        /*002a*/ 	.short	(.L_3159 - .L_3158)
.L_3158:
        /*002c*/ 	.word	0x00000000
        /*0030*/ 	.short	0x0004
        /*0032*/ 	.short	0x0021
        /*0034*/ 	.byte	0x00, 0xf0, 0x05, 0x00


	//----- nvinfo : EIATTR_KPARAM_INFO
	.align		4
.L_3159:
        /*0038*/ 	.byte	0x04, 0x17
        /*003a*/ 	.short	(.L_3161 - .L_3160)
.L_3160:
        /*003c*/ 	.word	0x00000000
        /*0040*/ 	.short	0x0003
        /*0042*/ 	.short	0x0020
        /*0044*/ 	.byte	0x00, 0xf0, 0x05, 0x00


	//----- nvinfo : EIATTR_KPARAM_INFO
	.align		4
.L_3161:
        /*0048*/ 	.byte	0x04, 0x17
        /*004a*/ 	.short	(.L_3163 - .L_3162)
.L_3162:
        /*004c*/ 	.word	0x00000000
        /*0050*/ 	.short	0x0002
        /*0052*/ 	.short	0x0008
        /*0054*/ 	.byte	0x00, 0xf0, 0x61, 0x00


	//----- nvinfo : EIATTR_KPARAM_INFO
	.align		4
.L_3163:
        /*0058*/ 	.byte	0x04, 0x17
        /*005a*/ 	.short	(.L_3165 - .L_3164)
.L_3164:
        /*005c*/ 	.word	0x00000000
        /*0060*/ 	.short	0x0001
        /*0062*/ 	.short	0x0004
        /*0064*/ 	.byte	0x00, 0xf0, 0x05, 0x00


	//----- nvinfo : EIATTR_KPARAM_INFO
	.align		4
.L_3165:
        /*0068*/ 	.byte	0x04, 0x17
        /*006a*/ 	.short	(.L_3167 - .L_3166)
.L_3166:
        /*006c*/ 	.word	0x00000000
        /*0070*/ 	.short	0x0000
        /*0072*/ 	.short	0x0000
        /*0074*/ 	.byte	0x00, 0xf0, 0x11, 0x00


	//----- nvinfo : EIATTR_SPARSE_MMA_MASK
	.align		4
.L_3167:
        /*0078*/ 	.byte	0x03, 0x50
        /*007a*/ 	.short	0x0000


	//----- nvinfo : EIATTR_MAXREG_COUNT
	.align		4
        /*007c*/ 	.byte	0x03, 0x1b
        /*007e*/ 	.short	0x00ff


	//----- nvinfo : EIATTR_EXTERNS
	.align		4
        /*0080*/ 	.byte	0x04, 0x0f
        /*0082*/ 	.short	(.L_3169 - .L_3168)


	//   ....[0]....
	.align		4
.L_3168:
        /*0084*/ 	.word	index@(__assertfail)


	//----- nvinfo : EIATTR_MERCURY_ISA_VERSION
	.align		4
.L_3169:
        /*0088*/ 	.byte	0x03, 0x5f
        /*008a*/ 	.short	0x0101


	//----- nvinfo : EIATTR_SYSCALL_OFFSETS
	.align		4
        /*008c*/ 	.byte	0x04, 0x46
        /*008e*/ 	.short	(.L_3171 - .L_3170)


	//   ....[0]....
.L_3170:
        /*0090*/ 	.word	0x00000e90


	//   ....[1]....
        /*0094*/ 	.word	0x00001cc0


	//   ....[2]....
        /*0098*/ 	.word	0x00002b70


	//   ....[3]....
        /*009c*/ 	.word	0x000039a0


	//   ....[4]....
        /*00a0*/ 	.word	0x00004860


	//   ....[5]....
        /*00a4*/ 	.word	0x000056a0


	//   ....[6]....
        /*00a8*/ 	.word	0x00006540


	//   ....[7]....
        /*00ac*/ 	.word	0x00007350


	//   ....[8]....
        /*00b0*/ 	.word	0x00008410


	//   ....[9]....
        /*00b4*/ 	.word	0x00009310


	//   ....[10]....
        /*00b8*/ 	.word	0x0000a1d0


	//   ....[11]....
        /*00bc*/ 	.word	0x0000b090


	//----- nvinfo : EIATTR_EXIT_INSTR_OFFSETS
	.align		4
.L_3171:
        /*00c0*/ 	.byte	0x04, 0x1c
        /*00c2*/ 	.short	(.L_3173 - .L_3172)


	//   ....[0]....
.L_3172:
        /*00c4*/ 	.word	0x0000a270


	//   ....[1]....
        /*00c8*/ 	.word	0x0000a3b0


	//   ....[2]....
        /*00cc*/ 	.word	0x0000a3f0


	//   ....[3]....
        /*00d0*/ 	.word	0x0000a480


	//   ....[4]....
        /*00d4*/ 	.word	0x0000a4b0


	//   ....[5]....
        /*00d8*/ 	.word	0x0000a4e0


	//   ....[6]....
        /*00dc*/ 	.word	0x0000a560


	//   ....[7]....
        /*00e0*/ 	.word	0x0000a590


	//   ....[8]....
        /*00e4*/ 	.word	0x0000a620


	//   ....[9]....
        /*00e8*/ 	.word	0x0000a660


	//   ....[10]....
        /*00ec*/ 	.word	0x0000a6a0


	//   ....[11]....
        /*00f0*/ 	.word	0x0000a760


	//   ....[12]....
        /*00f4*/ 	.word	0x0000a7b0


	//   ....[13]....
        /*00f8*/ 	.word	0x0000a930


	//   ....[14]....
        /*00fc*/ 	.word	0x0000aa80


	//   ....[15]....
        /*0100*/ 	.word	0x0000aab0


	//   ....[16]....
        /*0104*/ 	.word	0x0000ab60


	//   ....[17]....
        /*0108*/ 	.word	0x0000acd0


	//   ....[18]....
        /*010c*/ 	.word	0x0000ae40


	//   ....[19]....
        /*0110*/ 	.word	0x0000af90


	//   ....[20]....
        /*0114*/ 	.word	0x0000b0a0


	//   ....[21]....
        /*0118*/ 	.word	0x0000b0d0


	//   ....[22]....
        /*011c*/ 	.word	0x0000b100


	//----- nvinfo : EIATTR_MAX_THREADS
	.align		4
.L_3173:
        /*0120*/ 	.byte	0x04, 0x05
        /*0122*/ 	.short	(.L_3175 - .L_3174)
.L_3174:
        /*0124*/ 	.word	0x00000080
        /*0128*/ 	.word	0x00000001
        /*012c*/ 	.word	0x00000001


	//----- nvinfo : EIATTR_CRS_STACK_SIZE
	.align		4
.L_3175:
        /*0130*/ 	.byte	0x04, 0x1e
        /*0132*/ 	.short	(.L_3177 - .L_3176)
.L_3176:
        /*0134*/ 	.word	0x00000000


	//----- nvinfo : EIATTR_CBANK_PARAM_SIZE
	.align		4
.L_3177:
        /*0138*/ 	.byte	0x03, 0x19
        /*013a*/ 	.short	0x0038


	//----- nvinfo : EIATTR_PARAM_CBANK
	.align		4
        /*013c*/ 	.byte	0x04, 0x0a
        /*013e*/ 	.short	(.L_3179 - .L_3178)
	.align		4
.L_3178:
        /*0140*/ 	.word	index@(.nv.constant0._ZN2at6native27unrolled_elementwise_kernelINS0_13BinaryFunctorIfffZZZNS0_16fmin_kernel_cudaERNS_18TensorIteratorBaseEENKUlvE_clEvENKUlvE0_clEvEUlffE_EESt5arrayIPcLm3EELi4E23TrivialOffsetCalculatorILi2EjESC_ILi1EjENS0_6memory12LoadWithCastILi2EEENSF_13StoreWithCastILi1EEEEEviT_T0_T2_T3_T4_T5_)
        /*0144*/ 	.short	0x0210
        /*0146*/ 	.short	0x0038


	//----- nvinfo : EIATTR_SW_WAR
	.align		4
.L_3179:
        /*0148*/ 	.byte	0x04, 0x36
        /*014a*/ 	.short	(.L_3181 - .L_3180)
.L_3180:
        /*014c*/ 	.word	0x00000008
.L_3181:


//--------------------- .nv.info._ZN2at6native18elementwise_kernelILi128ELi2EZNS0_22gpu_kernel_impl_nocastINS0_13BinaryFunctorIfffZZZNS0_16fmin_kernel_cudaERNS_18TensorIteratorBaseEENKUlvE_clEvENKUlvE0_clEvEUlffE_EEEEvS5_RKT_EUliE_EEviT1_ --------------------------
	.section	.nv.info._ZN2at6native18elementwise_kernelILi128ELi2EZNS0_22gpu_kernel_impl_nocastINS0_13BinaryFunctorIfffZZZNS0_16fmin_kernel_cudaERNS_18TensorIteratorBaseEENKUlvE_clEvENKUlvE0_clEvEUlffE_EEEEvS5_RKT_EUliE_EEviT1_,"",@"SHT_CUDA_INFO"
	.sectionflags	@""
	.align	4


	//----- nvinfo : EIATTR_CUDA_API_VERSION
	.align		4
        /*0000*/ 	.byte	0x04, 0x37
        /*0002*/ 	.short	(.L_3183 - .L_3182)
.L_3182:
        /*0004*/ 	.word	0x00000082


	//----- nvinfo : EIATTR_KPARAM_INFO
	.align		4
.L_3183:
        /*0008*/ 	.byte	0x04, 0x17
        /*000a*/ 	.short	(.L_3185 - .L_3184)
.L_3184:
        /*000c*/ 	.word	0x00000000
        /*0010*/ 	.short	0x0001
        /*0012*/ 	.short	0x0008
        /*0014*/ 	.byte	0x00, 0xf0, 0x21, 0x0a


	//----- nvinfo : EIATTR_KPARAM_INFO
	.align		4
.L_3185:
        /*0018*/ 	.byte	0x04, 0x17
        /*001a*/ 	.short	(.L_3187 - .L_3186)
.L_3186:
        /*001c*/ 	.word	0x00000000
        /*0020*/ 	.short	0x0000
        /*0022*/ 	.short	0x0000
        /*0024*/ 	.byte	0x00, 0xf0, 0x11, 0x00


	//----- nvinfo : EIATTR_SPARSE_MMA_MASK
	.align		4
.L_3187:
        /*0028*/ 	.byte	0x03, 0x50
        /*002a*/ 	.short	0x0000


	//----- nvinfo : EIATTR_MAXREG_COUNT
	.align		4
        /*002c*/ 	.byte	0x03, 0x1b
        /*002e*/ 	.short	0x0080


	//----- nvinfo : EIATTR_MERCURY_ISA_VERSION
	.align		4
        /*0030*/ 	.byte	0x03, 0x5f
        /*0032*/ 	.short	0x0101


	//----- nvinfo : EIATTR_EXIT_INSTR_OFFSETS
	.align		4
        /*0034*/ 	.byte	0x04, 0x1c
        /*0036*/ 	.short	(.L_3189 - .L_3188)


	//   ....[0]....
.L_3188:
        /*0038*/ 	.word	0x000017b0


	//   ....[1]....
        /*003c*/ 	.word	0x00002ea0


	//----- nvinfo : EIATTR_MAX_THREADS
	.align		4
.L_3189:
        /*0040*/ 	.byte	0x04, 0x05
        /*0042*/ 	.short	(.L_3191 - .L_3190)
.L_3190:
        /*0044*/ 	.word	0x00000080
        /*0048*/ 	.word	0x00000001
        /*004c*/ 	.word	0x00000001


	//----- nvinfo : EIATTR_CRS_STACK_SIZE
	.align		4
.L_3191:
        /*0050*/ 	.byte	0x04, 0x1e
        /*0052*/ 	.short	(.L_3193 - .L_3192)
.L_3192:
        /*0054*/ 	.word	0x00000000


	//----- nvinfo : EIATTR_CBANK_PARAM_SIZE
	.align		4
.L_3193:
        /*0058*/ 	.byte	0x03, 0x19
        /*005a*/ 	.short	0x0290


	//----- nvinfo : EIATTR_PARAM_CBANK
	.align		4
        /*005c*/ 	.byte	0x04, 0x0a
        /*005e*/ 	.short	(.L_3195 - .L_3194)
	.align		4
.L_3194:
        /*0060*/ 	.word	index@(.nv.constant0._ZN2at6native18elementwise_kernelILi128ELi2EZNS0_22gpu_kernel_impl_nocastINS0_13BinaryFunctorIfffZZZNS0_16fmin_kernel_cudaERNS_18TensorIteratorBaseEENKUlvE_clEvENKUlvE0_clEvEUlffE_EEEEvS5_RKT_EUliE_EEviT1_)
        /*0064*/ 	.short	0x0210
        /*0066*/ 	.short	0x0290


	//----- nvinfo : EIATTR_SW_WAR
	.align		4
.L_3195:
        /*0068*/ 	.byte	0x04, 0x36
        /*006a*/ 	.short	(.L_3197 - .L_3196)
.L_3196:
        /*006c*/ 	.word	0x00000008
.L_3197:


//--------------------- .nv.info._ZN2at6native27unrolled_elementwise_kernelINS0_13BinaryFunctorIfffZZZNS0_16fmin_kernel_cudaERNS_18TensorIteratorBaseEENKUlvE_clEvENKUlvE0_clEvEUlffE_EESt5arrayIPcLm3EELi4E23TrivialOffsetCalculatorILi2EjESC_ILi1EjENS0_6memory15LoadWithoutCastENSF_16StoreWithoutCastEEEviT_T0_T2_T3_T4_T5_ --------------------------
	.section	.nv.info._ZN2at6native27unrolled_elementwise_kernelINS0_13BinaryFunctorIfffZZZNS0_16fmin_kernel_cudaERNS_18TensorIteratorBaseEENKUlvE_clEvENKUlvE0_clEvEUlffE_EESt5arrayIPcLm3EELi4E23TrivialOffsetCalculatorILi2EjESC_ILi1EjENS0_6memory15LoadWithoutCastENSF_16StoreWithoutCastEEEviT_T0_T2_T3_T4_T5_,"",@"SHT_CUDA_INFO"
	.sectionflags	@""
	.align	4


	//----- nvinfo : EIATTR_CUDA_API_VERSION
	.align		4
        /*0000*/ 	.byte	0x04, 0x37
        /*0002*/ 	.short	(.L_3199 - .L_3198)
.L_3198:
        /*0004*/ 	.word	0x00000082


	//----- nvinfo : EIATTR_KPARAM_INFO
	.align		4
.L_3199:
        /*0008*/ 	.byte	0x04, 0x17
        /*000a*/ 	.short	(.L_3201 - .L_3200)
.L_3200:
        /*000c*/ 	.word	0x00000000
        /*0010*/ 	.short	0x0006
        /*0012*/ 	.short	0x0023
        /*0014*/ 	.byte	0x00, 0xf0, 0x05, 0x00


	//----- nvinfo : EIATTR_KPARAM_INFO
	.align		4
.L_3201:
        /*0018*/ 	.byte	0x04, 0x17
        /*001a*/ 	.short	(.L_3203 - .L_3202)
.L_3202:
        /*001c*/ 	.word	0x00000000
        /*0020*/ 	.short	0x0005
        /*0022*/ 	.short	0x0022
        /*0024*/ 	.byte	0x00, 0xf0, 0x05, 0x00


	//----- nvinfo : EIATTR_KPARAM_INFO
	.align		4
.L_3203:
        /*0028*/ 	.byte	0x04, 0x17
        /*002a*/ 	.short	(.L_3205 - .L_3204)
.L_3204:
        /*002c*/ 	.word	0x00000000
        /*0030*/ 	.short	0x0004
        /*0032*/ 	.short	0x0021
        /*0034*/ 	.byte	0x00, 0xf0, 0x05, 0x00


	//----- nvinfo : EIATTR_KPARAM_INFO
	.align		4
.L_3205:
        /*0038*/ 	.byte	0x04, 0x17
        /*003a*/ 	.short	(.L_3207 - .L_3206)
.L_3206:
        /*003c*/ 	.word	0x00000000
        /*0040*/ 	.short	0x0003
        /*0042*/ 	.short	0x0020
        /*0044*/ 	.byte	0x00, 0xf0, 0x05, 0x00


	//----- nvinfo : EIATTR_KPARAM_INFO
	.align		4
.L_3207:
        /*0048*/ 	.byte	0x04, 0x17
        /*004a*/ 	.short	(.L_3209 - .L_3208)
.L_3208:
        /*004c*/ 	.word	0x00000000
        /*0050*/ 	.short	0x0002
        /*0052*/ 	.short	0x0008
        /*0054*/ 	.byte	0x00, 0xf0, 0x61, 0x00


	//----- nvinfo : EIATTR_KPARAM_INFO
	.align		4
.L_3209:
        /*0058*/ 	.byte	0x04, 0x17
        /*005a*/ 	.short	(.L_3211 - .L_3210)
.L_3210:
        /*005c*/ 	.word	0x00000000
        /*0060*/ 	.short	0x0001
        /*0062*/ 	.short	0x0004
        /*0064*/ 	.byte	0x00, 0xf0, 0x05, 0x00


	//----- nvinfo : EIATTR_KPARAM_INFO
	.align		4
.L_3211:
        /*0068*/ 	.byte	0x04, 0x17
        /*006a*/ 	.short	(.L_3213 - .L_3212)
.L_3212:
        /*006c*/ 	.word	0x00000000
        /*0070*/ 	.short	0x0000
        /*0072*/ 	.short	0x0000
        /*0074*/ 	.byte	0x00, 0xf0, 0x11, 0x00


	//----- nvinfo : EIATTR_SPARSE_MMA_MASK
	.align		4
.L_3213:
        /*0078*/ 	.byte	0x03, 0x50
        /*007a*/ 	.short	0x0000


	//----- nvinfo : EIATTR_MAXREG_COUNT
	.align		4
        /*007c*/ 	.byte	0x03, 0x1b
        /*007e*/ 	.short	0x00ff


	//----- nvinfo : EIATTR_MERCURY_ISA_VERSION
	.align		4
        /*0080*/ 	.byte	0x03, 0x5f
        /*0082*/ 	.short	0x0101


	//----- nvinfo : EIATTR_EXIT_INSTR_OFFSETS
	.align		4
        /*0084*/ 	.byte	0x04, 0x1c
        /*0086*/ 	.short	(.L_3215 - .L_3214)


	//   ....[0]....
.L_3214:
        /*0088*/ 	.word	0x000004c0


	//   ....[1]....
        /*008c*/ 	.word	0x00000530


	//----- nvinfo : EIATTR_MAX_THREADS
	.align		4
.L_3215:
        /*0090*/ 	.byte	0x04, 0x05
        /*0092*/ 	.short	(.L_3217 - .L_3216)
.L_3216:
        /*0094*/ 	.word	0x00000080
        /*0098*/ 	.word	0x00000001
        /*009c*/ 	.word	0x00000001


	//----- nvinfo : EIATTR_CRS_STACK_SIZE
	.align		4
.L_3217:
        /*00a0*/ 	.byte	0x04, 0x1e
        /*00a2*/ 	.short	(.L_3219 - .L_3218)
.L_3218:
        /*00a4*/ 	.word	0x00000000


	//----- nvinfo : EIATTR_CBANK_PARAM_SIZE
	.align		4
.L_3219:
        /*00a8*/ 	.byte	0x03, 0x19
        /*00aa*/ 	.short	0x0024


	//----- nvinfo : EIATTR_PARAM_CBANK
	.align		4
        /*00ac*/ 	.byte	0x04, 0x0a
        /*00ae*/ 	.short	(.L_3221 - .L_3220)
	.align		4
.L_3220:
        /*00b0*/ 	.word	index@(.nv.constant0._ZN2at6native27unrolled_elementwise_kernelINS0_13BinaryFunctorIfffZZZNS0_16fmin_kernel_cudaERNS_18TensorIteratorBaseEENKUlvE_clEvENKUlvE0_clEvEUlffE_EESt5arrayIPcLm3EELi4E23TrivialOffsetCalculatorILi2EjESC_ILi1EjENS0_6memory15LoadWithoutCastENSF_16StoreWithoutCastEEEviT_T0_T2_T3_T4_T5_)
        /*00b4*/ 	.short	0x0210
        /*00b6*/ 	.short	0x0024


	//----- nvinfo : EIATTR_SW_WAR
	.align		4
.L_3221:
        /*00b8*/ 	.byte	0x04, 0x36
        /*00ba*/ 	.short	(.L_3223 - .L_3222)
.L_3222:
        /*00bc*/ 	.word	0x00000008
.L_3223:


//--------------------- .nv.info._ZN2at6native29vectorized_elementwise_kernelILi2ENS0_13BinaryFunctorIfffZZZNS0_16fmin_kernel_cudaERNS_18TensorIteratorBaseEENKUlvE_clEvENKUlvE0_clEvEUlffE_EESt5arrayIPcLm3EEEEviT0_T1_ --------------------------
	.section	.nv.info._ZN2at6native29vectorized_elementwise_kernelILi2ENS0_13BinaryFunctorIfffZZZNS0_16fmin_kernel_cudaERNS_18TensorIteratorBaseEENKUlvE_clEvENKUlvE0_clEvEUlffE_EESt5arrayIPcLm3EEEEviT0_T1_,"",@"SHT_CUDA_INFO"
	.sectionflags	@""
	.align	4


	//----- nvinfo : EIATTR_CUDA_API_VERSION
	.align		4
        /*0000*/ 	.byte	0x04, 0x37
        /*0002*/ 	.short	(.L_3225 - .L_3224)
.L_3224:
        /*0004*/ 	.word	0x00000082


	//----- nvinfo : EIATTR_KPARAM_INFO
	.align		4
.L_3225:
        /*0008*/ 	.byte	0x04, 0x17
        /*000a*/ 	.short	(.L_3227 - .L_3226)
.L_3226:
        /*000c*/ 	.word	0x00000000
        /*0010*/ 	.short	0x0002
        /*0012*/ 	.short	0x0008
        /*0014*/ 	.byte	0x00, 0xf0, 0x61, 0x00


	//----- nvinfo : EIATTR_KPARAM_INFO
	.align		4
.L_3227:
        /*0018*/ 	.byte	0x04, 0x17
        /*001a*/ 	.short	(.L_3229 - .L_3228)
.L_3228:
        /*001c*/ 	.word	0x00000000
        /*0020*/ 	.short	0x0001
        /*0022*/ 	.short	0x0004
        /*0024*/ 	.byte	0x00, 0xf0, 0x05, 0x00


	//----- nvinfo : EIATTR_KPARAM_INFO
	.align		4
.L_3229:
        /*0028*/ 	.byte	0x04, 0x17
        /*002a*/ 	.short	(.L_3231 - .L_3230)
.L_3230:
        /*002c*/ 	.word	0x00000000
        /*0030*/ 	.short	0x0000
        /*0032*/ 	.short	0x0000
        /*0034*/ 	.byte	0x00, 0xf0, 0x11, 0x00


	//----- nvinfo : EIATTR_SPARSE_MMA_MASK
	.align		4
.L_3231:
        /*0038*/ 	.byte	0x03, 0x50
        /*003a*/ 	.short	0x0000


	//----- nvinfo : EIATTR_MAXREG_COUNT
	.align		4
        /*003c*/ 	.byte	0x03, 0x1b
        /*003e*/ 	.short	0x00ff


	//----- nvinfo : EIATTR_MERCURY_ISA_VERSION
	.align		4
        /*0040*/ 	.byte	0x03, 0x5f
        /*0042*/ 	.short	0x0101


	//----- nvinfo : EIATTR_EXIT_INSTR_OFFSETS
	.align		4
        /*0044*/ 	.byte	0x04, 0x1c
        /*0046*/ 	.short	(.L_3233 - .L_3232)


	//   ....[0]....
.L_3232:
        /*0048*/ 	.word	0x00000260


	//   ....[1]....
        /*004c*/ 	.word	0x00000c70


	//   ....[2]....
        /*0050*/ 	.word	0x00000cc0


	//----- nvinfo : EIATTR_MAX_THREADS
	.align		4
.L_3233:
        /*0054*/ 	.byte	0x04, 0x05
        /*0056*/ 	.short	(.L_3235 - .L_3234)
.L_3234:
        /*0058*/ 	.word	0x00000080
        /*005c*/ 	.word	0x00000001
        /*0060*/ 	.word	0x00000001


	//----- nvinfo : EIATTR_CRS_STACK_SIZE
	.align		4
.L_3235:
        /*0064*/ 	.byte	0x04, 0x1e
        /*0066*/ 	.short	(.L_3237 - .L_3236)
.L_3236:
        /*0068*/ 	.word	0x00000000


	//----- nvinfo : EIATTR_CBANK_PARAM_SIZE
	.align		4
.L_3237:
        /*006c*/ 	.byte	0x03, 0x19
        /*006e*/ 	.short	0x0020


	//----- nvinfo : EIATTR_PARAM_CBANK
	.align		4
        /*0070*/ 	.byte	0x04, 0x0a
        /*0072*/ 	.short	(.L_3239 - .L_3238)
	.align		4
.L_3238:
        /*0074*/ 	.word	index@(.nv.constant0._ZN2at6native29vectorized_elementwise_kernelILi2ENS0_13BinaryFunctorIfffZZZNS0_16fmin_kernel_cudaERNS_18TensorIteratorBaseEENKUlvE_clEvENKUlvE0_clEvEUlffE_EESt5arrayIPcLm3EEEEviT0_T1_)
        /*0078*/ 	.short	0x0210
        /*007a*/ 	.short	0x0020


	//----- nvinfo : EIATTR_SW_WAR
	.align		4
.L_3239:
        /*007c*/ 	.byte	0x04, 0x36
        /*007e*/ 	.short	(.L_3241 - .L_3240)
.L_3240:
        /*0080*/ 	.word	0x00000008
.L_3241:


//--------------------- .nv.info._ZN2at6native29vectorized_elementwise_kernelILi4ENS0_13BinaryFunctorIfffZZZNS0_16fmin_kernel_cudaERNS_18TensorIteratorBaseEENKUlvE_clEvENKUlvE0_clEvEUlffE_EESt5arrayIPcLm3EEEEviT0_T1_ --------------------------
	.section	.nv.info._ZN2at6native29vectorized_elementwise_kernelILi4ENS0_13BinaryFunctorIfffZZZNS0_16fmin_kernel_cudaERNS_18TensorIteratorBaseEENKUlvE_clEvENKUlvE0_clEvEUlffE_EESt5arrayIPcLm3EEEEviT0_T1_,"",@"SHT_CUDA_INFO"
	.sectionflags	@""
	.align	4


	//----- nvinfo : EIATTR_CUDA_API_VERSION
	.align		4
        /*0000*/ 	.byte	0x04, 0x37
        /*0002*/ 	.short	(.L_3243 - .L_3242)
.L_3242:
        /*0004*/ 	.word	0x00000082


	//----- nvinfo : EIATTR_KPARAM_INFO
	.align		4
.L_3243:
        /*0008*/ 	.byte	0x04, 0x17
        /*000a*/ 	.short	(.L_3245 - .L_3244)
.L_3244:
        /*000c*/ 	.word	0x00000000
        /*0010*/ 	.short	0x0002
        /*0012*/ 	.short	0x0008
        /*0014*/ 	.byte	0x00, 0xf0, 0x61, 0x00


	//----- nvinfo : EIATTR_KPARAM_INFO
	.align		4
.L_3245:
        /*0018*/ 	.byte	0x04, 0x17
        /*001a*/ 	.short	(.L_3247 - .L_3246)
.L_3246:
        /*001c*/ 	.word	0x00000000
        /*0020*/ 	.short	0x0001
        /*0022*/ 	.short	0x0004
        /*0024*/ 	.byte	0x00, 0xf0, 0x05, 0x00


	//----- nvinfo : EIATTR_KPARAM_INFO
	.align		4
.L_3247:
        /*0028*/ 	.byte	0x04, 0x17
        /*002a*/ 	.short	(.L_3249 - .L_3248)
.L_3248:
        /*002c*/ 	.word	0x00000000
        /*0030*/ 	.short	0x0000
        /*0032*/ 	.short	0x0000
        /*0034*/ 	.byte	0x00, 0xf0, 0x11, 0x00


	//----- nvinfo : EIATTR_SPARSE_MMA_MASK
	.align		4
.L_3249:
        /*0038*/ 	.byte	0x03, 0x50
        /*003a*/ 	.short	0x0000


	//----- nvinfo : EIATTR_MAXREG_COUNT
	.align		4
        /*003c*/ 	.byte	0x03, 0x1b
        /*003e*/ 	.short	0x00ff


	//----- nvinfo : EIATTR_MERCURY_ISA_VERSION
	.align		4
        /*0040*/ 	.byte	0x03, 0x5f
        /*0042*/ 	.short	0x0101


	//----- nvinfo : EIATTR_EXIT_INSTR_OFFSETS
	.align		4
        /*0044*/ 	.byte	0x04, 0x1c
        /*0046*/ 	.short	(.L_3251 - .L_3250)


	//   ....[0]....
.L_3250:
        /*0048*/ 	.word	0x00000200


	//   ....[1]....
        /*004c*/ 	.word	0x00000c10


	//   ....[2]....
        /*0050*/ 	.word	0x00000c60


	//----- nvinfo : EIATTR_MAX_THREADS
	.align		4
.L_3251:
        /*0054*/ 	.byte	0x04, 0x05
        /*0056*/ 	.short	(.L_3253 - .L_3252)
.L_3252:
        /*0058*/ 	.word	0x00000080
        /*005c*/ 	.word	0x00000001
        /*0060*/ 	.word	0x00000001


	//----- nvinfo : EIATTR_CRS_STACK_SIZE
	.align		4
.L_3253:
        /*0064*/ 	.byte	0x04, 0x1e
        /*0066*/ 	.short	(.L_3255 - .L_3254)
.L_3254:
        /*0068*/ 	.word	0x00000000


	//----- nvinfo : EIATTR_CBANK_PARAM_SIZE
	.align		4
.L_3255:
        /*006c*/ 	.byte	0x03, 0x19
        /*006e*/ 	.short	0x0020


	//----- nvinfo : EIATTR_PARAM_CBANK
	.align		4
        /*0070*/ 	.byte	0x04, 0x0a
        /*0072*/ 	.short	(.L_3257 - .L_3256)
	.align		4
.L_3256:
        /*0074*/ 	.word	index@(.nv.constant0._ZN2at6native29vectorized_elementwise_kernelILi4ENS0_13BinaryFunctorIfffZZZNS0_16fmin_kernel_cudaERNS_18TensorIteratorBaseEENKUlvE_clEvENKUlvE0_clEvEUlffE_EESt5arrayIPcLm3EEEEviT0_T1_)
        /*0078*/ 	.short	0x0210
        /*007a*/ 	.short	0x0020


	//----- nvinfo : EIATTR_SW_WAR
	.align		4
.L_3257:
        /*007c*/ 	.byte	0x04, 0x36
        /*007e*/ 	.short	(.L_3259 - .L_3258)
.L_3258:
        /*0080*/ 	.word	0x00000008
.L_3259:


//--------------------- .nv.info._ZN2at6native29vectorized_elementwise_kernelILi8ENS0_13BinaryFunctorIfffZZZNS0_16fmin_kernel_cudaERNS_18TensorIteratorBaseEENKUlvE_clEvENKUlvE0_clEvEUlffE_EESt5arrayIPcLm3EEEEviT0_T1_ --------------------------
	.section	.nv.info._ZN2at6native29vectorized_elementwise_kernelILi8ENS0_13BinaryFunctorIfffZZZNS0_16fmin_kernel_cudaERNS_18TensorIteratorBaseEENKUlvE_clEvENKUlvE0_clEvEUlffE_EESt5arrayIPcLm3EEEEviT0_T1_,"",@"SHT_CUDA_INFO"
	.sectionflags	@""
	.align	4


	//----- nvinfo : EIATTR_CUDA_API_VERSION
	.align		4
        /*0000*/ 	.byte	0x04, 0x37
        /*0002*/ 	.short	(.L_3261 - .L_3260)
.L_3260:
        /*0004*/ 	.word	0x00000082


	//----- nvinfo : EIATTR_KPARAM_INFO
	.align		4
.L_3261:
        /*0008*/ 	.byte	0x04, 0x17
        /*000a*/ 	.short	(.L_3263 - .L_3262)
.L_3262:
        /*000c*/ 	.word	0x00000000
        /*0010*/ 	.short	0x0002
        /*0012*/ 	.short	0x0008
        /*0014*/ 	.byte	0x00, 0xf0, 0x61, 0x00


	//----- nvinfo : EIATTR_KPARAM_INFO
	.align		4
.L_3263:
        /*0018*/ 	.byte	0x04, 0x17
        /*001a*/ 	.short	(.L_3265 - .L_3264)
.L_3264:
        /*001c*/ 	.word	0x00000000
        /*0020*/ 	.short	0x0001
        /*0022*/ 	.short	0x0004
        /*0024*/ 	.byte	0x00, 0xf0, 0x05, 0x00


	//----- nvinfo : EIATTR_KPARAM_INFO
	.align		4
.L_3265:
        /*0028*/ 	.byte	0x04, 0x17
        /*002a*/ 	.short	(.L_3267 - .L_3266)
.L_3266:
        /*002c*/ 	.word	0x00000000
        /*0030*/ 	.short	0x0000
        /*0032*/ 	.short	0x0000
        /*0034*/ 	.byte	0x00, 0xf0, 0x11, 0x00


	//----- nvinfo : EIATTR_SPARSE_MMA_MASK
	.align		4
.L_3267:
        /*0038*/ 	.byte	0x03, 0x50
        /*003a*/ 	.short	0x0000


	//----- nvinfo : EIATTR_MAXREG_COUNT
	.align		4
        /*003c*/ 	.byte	0x03, 0x1b
        /*003e*/ 	.short	0x00ff


	//----- nvinfo : EIATTR_MERCURY_ISA_VERSION
	.align		4
        /*0040*/ 	.byte	0x03, 0x5f
        /*0042*/ 	.short	0x0101


	//----- nvinfo : EIATTR_EXIT_INSTR_OFFSETS
	.align		4
        /*0044*/ 	.byte	0x04, 0x1c
        /*0046*/ 	.short	(.L_3269 - .L_3268)


	//   ....[0]....
.L_3268:
        /*0048*/ 	.word	0x00000200


	//   ....[1]....
        /*004c*/ 	.word	0x00000c10


	//   ....[2]....
        /*0050*/ 	.word	0x00000c60


	//----- nvinfo : EIATTR_MAX_THREADS
	.align		4
.L_3269:
        /*0054*/ 	.byte	0x04, 0x05
        /*0056*/ 	.short	(.L_3271 - .L_3270)
.L_3270:
        /*0058*/ 	.word	0x00000080
        /*005c*/ 	.word	0x00000001
        /*0060*/ 	.word	0x00000001


	//----- nvinfo : EIATTR_CRS_STACK_SIZE
	.align		4
.L_3271:
        /*0064*/ 	.byte	0x04, 0x1e
        /*0066*/ 	.short	(.L_3273 - .L_3272)
.L_3272:
        /*0068*/ 	.word	0x00000000


	//----- nvinfo : EIATTR_CBANK_PARAM_SIZE
	.align		4
.L_3273:
        /*006c*/ 	.byte	0x03, 0x19
        /*006e*/ 	.short	0x0020


	//----- nvinfo : EIATTR_PARAM_CBANK
	.align		4
        /*0070*/ 	.byte	0x04, 0x0a
        /*0072*/ 	.short	(.L_3275 - .L_3274)
	.align		4
.L_3274:
        /*0074*/ 	.word	index@(.nv.constant0._ZN2at6native29vectorized_elementwise_kernelILi8ENS0_13BinaryFunctorIfffZZZNS0_16fmin_kernel_cudaERNS_18TensorIteratorBaseEENKUlvE_clEvENKUlvE0_clEvEUlffE_EESt5arrayIPcLm3EEEEviT0_T1_)
        /*0078*/ 	.short	0x0210
        /*007a*/ 	.short	0x0020


	//----- nvinfo : EIATTR_SW_WAR
	.align		4
.L_3275:
        /*007c*/ 	.byte	0x04, 0x36
        /*007e*/ 	.short	(.L_3277 - .L_3276)
.L_3276:
        /*0080*/ 	.word	0x00000008
.L_3277:


//--------------------- .nv.info._ZN2at6native18elementwise_kernelILi128ELi4EZNS0_15gpu_kernel_implINS0_13AUnaryFunctorIdddZZZNS0_16fmin_kernel_cudaERNS_18TensorIteratorBaseEENKUlvE_clEvENKUlvE_clEvEUlddE_EEEEvS5_RKT_EUliE_EEviT1_ --------------------------
	.section	.nv.info._ZN2at6native18elementwise_kernelILi128ELi4EZNS0_15gpu_kernel_implINS0_13AUnaryFunctorIdddZZZNS0_16fmin_kernel_cudaERNS_18TensorIteratorBaseEENKUlvE_clEvENKUlvE_clEvEUlddE_EEEEvS5_RKT_EUliE_EEviT1_,"",@"SHT_CUDA_INFO"
	.sectionflags	@""
	.align	4


	//----- nvinfo : EIATTR_CUDA_API_VERSION
	.align		4
        /*0000*/ 	.byte	0x04, 0x37
        /*0002*/ 	.short	(.L_3279 - .L_3278)
.L_3278:
        /*0004*/ 	.word	0x00000082


	//----- nvinfo : EIATTR_KPARAM_INFO
	.align		4
.L_3279:
        /*0008*/ 	.byte	0x04, 0x17
        /*000a*/ 	.short	(.L_3281 - .L_3280)
.L_3280:
        /*000c*/ 	.word	0x00000000
        /*0010*/ 	.short	0x0001
        /*0012*/ 	.short	0x0008
        /*0014*/ 	.byte	0x00, 0xf0, 0xa1, 0x08


	//----- nvinfo : EIATTR_KPARAM_INFO
	.align		4
.L_3281:
        /*0018*/ 	.byte	0x04, 0x17
        /*001a*/ 	.short	(.L_3283 - .L_3282)
.L_3282:
        /*001c*/ 	.word	0x00000000
        /*0020*/ 	.short	0x0000
        /*0022*/ 	.short	0x0000
        /*0024*/ 	.byte	0x00, 0xf0, 0x11, 0x00


	//----- nvinfo : EIATTR_SPARSE_MMA_MASK
	.align		4
.L_3283:
        /*0028*/ 	.byte	0x03, 0x50
        /*002a*/ 	.short	0x0000


	//----- nvinfo : EIATTR_MAXREG_COUNT
	.align		4
        /*002c*/ 	.byte	0x03, 0x1b
        /*002e*/ 	.short	0x0080


	//----- nvinfo : EIATTR_EXTERNS
	.align		4
        /*0030*/ 	.byte	0x04, 0x0f
        /*0032*/ 	.short	(.L_3285 - .L_3284)


	//   ....[0]....
	.align		4
.L_3284:
        /*0034*/ 	.word	index@(__assertfail)


	//----- nvinfo : EIATTR_MERCURY_ISA_VERSION
	.align		4
.L_3285:
        /*0038*/ 	.byte	0x03, 0x5f
        /*003a*/ 	.short	0x0101


	//----- nvinfo : EIATTR_SYSCALL_OFFSETS
	.align		4
        /*003c*/ 	.byte	0x04, 0x46
        /*003e*/ 	.short	(.L_3287 - .L_3286)


	//   ....[0]....
.L_3286:
        /*0040*/ 	.word	0x00002260


	//   ....[1]....
        /*0044*/ 	.word	0x00003400


	//   ....[2]....
        /*0048*/ 	.word	0x00005690


	//   ....[3]....
        /*004c*/ 	.word	0x00006830


	//   ....[4]....
        /*0050*/ 	.word	0x00008ab0


	//   ....[5]....
        /*0054*/ 	.word	0x00009c50


	//   ....[6]....
        /*0058*/ 	.word	0x0000bec0


	//   ....[7]....
        /*005c*/ 	.word	0x0000d060


	//----- nvinfo : EIATTR_EXIT_INSTR_OFFSETS
	.align		4
.L_3287:
        /*0060*/ 	.byte	0x04, 0x1c
        /*0062*/ 	.short	(.L_3289 - .L_3288)


	//   ....[0]....
.L_3288:
        /*0064*/ 	.word	0x00009d00


	//   ....[1]....
        /*0068*/ 	.word	0x0000c0a0


	//   ....[2]....
        /*006c*/ 	.word	0x0000c0e0


	//   ....[3]....
        /*0070*/ 	.word	0x0000c170


	//   ....[4]....
        /*0074*/ 	.word	0x0000c1a0


	//   ....[5]....
        /*0078*/ 	.word	0x0000c1d0


	//   ....[6]....
        /*007c*/ 	.word	0x0000c2a0


	//   ....[7]....
        /*0080*/ 	.word	0x0000c320


	//   ....[8]....
        /*0084*/ 	.word	0x0000c400


	//   ....[9]....
        /*0088*/ 	.word	0x0000c490


	//   ....[10]....
        /*008c*/ 	.word	0x0000c4b0


	//   ....[11]....
        /*0090*/ 	.word	0x0000c570


	//   ....[12]....
        /*0094*/ 	.word	0x0000c5a0


	//   ....[13]....
        /*0098*/ 	.word	0x0000c770


	//   ....[14]....
        /*009c*/ 	.word	0x0000c910


	//   ....[15]....
        /*00a0*/ 	.word	0x0000c990


	//   ....[16]....
        /*00a4*/ 	.word	0x0000ca40


	//   ....[17]....
        /*00a8*/ 	.word	0x0000cc00


	//   ....[18]....
        /*00ac*/ 	.word	0x0000cdc0


	//   ....[19]....
        /*00b0*/ 	.word	0x0000cf60


	//   ....[20]....
        /*00b4*/ 	.word	0x0000d070


	//   ....[21]....
        /*00b8*/ 	.word	0x0000d0a0


	//   ....[22]....
        /*00bc*/ 	.word	0x0000d0d0


	//----- nvinfo : EIATTR_MAX_THREADS
	.align		4
.L_3289:
        /*00c0*/ 	.byte	0x04, 0x05
        /*00c2*/ 	.short	(.L_3291 - .L_3290)
.L_3290:
        /*00c4*/ 	.word	0x00000080
        /*00c8*/ 	.word	0x00000001
        /*00cc*/ 	.word	0x00000001


	//----- nvinfo : EIATTR_CRS_STACK_SIZE
	.align		4
.L_3291:
        /*00d0*/ 	.byte	0x04, 0x1e
        /*00d2*/ 	.short	(.L_3293 - .L_3292)
.L_3292:
        /*00d4*/ 	.word	0x00000000


	//----- nvinfo : EIATTR_CBANK_PARAM_SIZE
	.align		4
.L_3293:
        /*00d8*/ 	.byte	0x03, 0x19
        /*00da*/ 	.short	0x0230


	//----- nvinfo : EIATTR_PARAM_CBANK
	.align		4
        /*00dc*/ 	.byte	0x04, 0x0a
        /*00de*/ 	.short	(.L_3295 - .L_3294)
	.align		4
.L_3294:
        /*00e0*/ 	.word	index@(.nv.constant0._ZN2at6native18elementwise_kernelILi128ELi4EZNS0_15gpu_kernel_implINS0_13AUnaryFunctorIdddZZZNS0_16fmin_kernel_cudaERNS_18TensorIteratorBaseEENKUlvE_clEvENKUlvE_clEvEUlddE_EEEEvS5_RKT_EUliE_EEviT1_)
        /*00e4*/ 	.short	0x0210
        /*00e6*/ 	.short	0x0230


	//----- nvinfo : EIATTR_SW_WAR
	.align		4
.L_3295:
        /*00e8*/ 	.byte	0x04, 0x36
        /*00ea*/ 	.short	(.L_3297 - .L_3296)
.L_3296:
        /*00ec*/ 	.word	0x00000008
.L_3297:


//--------------------- .nv.info._ZN2at6native27unrolled_elementwise_kernelINS0_13AUnaryFunctorIdddZZZNS0_16fmin_kernel_cudaERNS_18TensorIteratorBaseEENKUlvE_clEvENKUlvE_clEvEUlddE_EESt5arrayIPcLm2EELi4E23TrivialOffsetCalculatorILi1EjESD_NS0_6memory12LoadWithCastILi1EEENSE_13StoreWithCastILi1EEEEEviT_T0_T2_T3_T4_T5_ --------------------------
	.section	.nv.info._ZN2at6native27unrolled_elementwise_kernelINS0_13AUnaryFunctorIdddZZZNS0_16fmin_kernel_cudaERNS_18TensorIteratorBaseEENKUlvE_clEvENKUlvE_clEvEUlddE_EESt5arrayIPcLm2EELi4E23TrivialOffsetCalculatorILi1EjESD_NS0_6memory12LoadWithCastILi1EEENSE_13StoreWithCastILi1EEEEEviT_T0_T2_T3_T4_T5_,"",@"SHT_CUDA_INFO"
	.sectionflags	@""
	.align	4


	//----- nvinfo : EIATTR_CUDA_API_VERSION
	.align		4
        /*0000*/ 	.byte	0x04, 0x37
        /*0002*/ 	.short	(.L_3299 - .L_3298)
.L_3298:
        /*0004*/ 	.word	0x00000082


	//----- nvinfo : EIATTR_KPARAM_INFO
	.align		4
.L_3299:
        /*0008*/ 	.byte	0x04, 0x17
        /*000a*/ 	.short	(.L_3301 - .L_3300)
.L_3300:
        /*000c*/ 	.word	0x00000000
        /*0010*/ 	.short	0x0006
        /*0012*/ 	.short	0x0034
        /*0014*/ 	.byte	0x00, 0xf0, 0x21, 0x00


	//----- nvinfo : EIATTR_KPARAM_INFO
	.align		4
.L_3301:
        /*0018*/ 	.byte	0x04, 0x17
        /*001a*/ 	.short	(.L_3303 - .L_3302)
.L_3302:
        /*001c*/ 	.word	0x00000000
        /*0020*/ 	.short	0x0005
        /*0022*/ 	.short	0x002c
        /*0024*/ 	.byte	0x00, 0xf0, 0x21, 0x00


	//----- nvinfo : EIATTR_KPARAM_INFO
	.align		4
.L_3303:
        /*0028*/ 	.byte	0x04, 0x17
        /*002a*/ 	.short	(.L_3305 - .L_3304)
.L_3304:
        /*002c*/ 	.word	0x00000000
        /*0030*/ 	.short	0x0004
        /*0032*/ 	.short	0x0029
        /*0034*/ 	.byte	0x00, 0xf0, 0x05, 0x00


	//----- nvinfo : EIATTR_KPARAM_INFO
	.align		4
.L_3305:
        /*0038*/ 	.byte	0x04, 0x17
        /*003a*/ 	.short	(.L_3307 - .L_3306)
.L_3306:
        /*003c*/ 	.word	0x00000000
        /*0040*/ 	.short	0x0003
        /*0042*/ 	.short	0x0028
        /*0044*/ 	.byte	0x00, 0xf0, 0x05, 0x00


	//----- nvinfo : EIATTR_KPARAM_INFO
	.align		4
.L_3307:
        /*0048*/ 	.byte	0x04, 0x17
        /*004a*/ 	.short	(.L_3309 - .L_3308)
.L_3308:
        /*004c*/ 	.word	0x00000000
        /*0050*/ 	.short	0x0002
        /*0052*/ 	.short	0x0018
        /*0054*/ 	.byte	0x00, 0xf0, 0x41, 0x00


	//----- nvinfo : EIATTR_KPARAM_INFO
	.align		4
.L_3309:
        /*0058*/ 	.byte	0x04, 0x17
        /*005a*/ 	.short	(.L_3311 - .L_3310)
.L_3310:
        /*005c*/ 	.word	0x00000000
        /*0060*/ 	.short	0x0001
        /*0062*/ 	.short	0x0008
        /*0064*/ 	.byte	0x00, 0xf0, 0x41, 0x00


	//----- nvinfo : EIATTR_KPARAM_INFO
	.align		4
.L_3311:
        /*0068*/ 	.byte	0x04, 0x17
        /*006a*/ 	.short	(.L_3313 - .L_3312)
.L_3312:
        /*006c*/ 	.word	0x00000000
        /*0070*/ 	.short	0x0000
        /*0072*/ 	.short	0x0000
        /*0074*/ 	.byte	0x00, 0xf0, 0x11, 0x00


	//----- nvinfo : EIATTR_SPARSE_MMA_MASK
	.align		4
.L_3313:
        /*0078*/ 	.byte	0x03, 0x50
        /*007a*/ 	.short	0x0000


	//----- nvinfo : EIATTR_MAXREG_COUNT
	.align		4
        /*007c*/ 	.byte	0x03, 0x1b
        /*007e*/ 	.short	0x00ff


	//----- nvinfo : EIATTR_EXTERNS
	.align		4
        /*0080*/ 	.byte	0x04, 0x0f
        /*0082*/ 	.short	(.L_3315 - .L_3314)


	//   ....[0]....
	.align		4
.L_3314:
        /*0084*/ 	.word	index@(__assertfail)


	//----- nvinfo : EIATTR_MERCURY_ISA_VERSION
	.align		4
.L_3315:
        /*0088*/ 	.byte	0x03, 0x5f
        /*008a*/ 	.short	0x0101


	//----- nvinfo : EIATTR_SYSCALL_OFFSETS
	.align		4
        /*008c*/ 	.byte	0x04, 0x46
        /*008e*/ 	.short	(.L_3317 - .L_3316)


	//   ....[0]....
.L_3316:
        /*0090*/ 	.word	0x00000f80


	//   ....[1]....
        /*0094*/ 	.word	0x00001f20


	//   ....[2]....
        /*0098*/ 	.word	0x00002ed0


	//   ....[3]....
        /*009c*/ 	.word	0x00003e50


	//   ....[4]....
        /*00a0*/ 	.word	0x00005450


	//   ....[5]....
        /*00a4*/ 	.word	0x00006610


	//   ....[6]....
        /*00a8*/ 	.word	0x00007790


	//   ....[7]....
        /*00ac*/ 	.word	0x00008930


	//----- nvinfo : EIATTR_EXIT_INSTR_OFFSETS
	.align		4
.L_3317:
        /*00b0*/ 	.byte	0x04, 0x1c
        /*00b2*/ 	.short	(.L_3319 - .L_3318)


	//   ....[0]....
.L_3318:
        /*00b4*/ 	.word	0x00007830


	//   ....[1]....
        /*00b8*/ 	.word	0x00007970


	//   ....[2]....
        /*00bc*/ 	.word	0x000079b0


	//   ....[3]....
        /*00c0*/ 	.word	0x00007a40


	//   ....[4]....
        /*00c4*/ 	.word	0x00007a70


	//   ....[5]....
        /*00c8*/ 	.word	0x00007aa0


	//   ....[6]....
        /*00cc*/ 	.word	0x00007b70


	//   ....[7]....
        /*00d0*/ 	.word	0x00007bf0


	//   ....[8]....
        /*00d4*/ 	.word	0x00007cd0


	//   ....[9]....
        /*00d8*/ 	.word	0x00007d60


	//   ....[10]....
        /*00dc*/ 	.word	0x00007d80


	//   ....[11]....
        /*00e0*/ 	.word	0x00007e40


	//   ....[12]....
        /*00e4*/ 	.word	0x00007e70


	//   ....[13]....
        /*00e8*/ 	.word	0x00008040


	//   ....[14]....
        /*00ec*/ 	.word	0x000081e0


	//   ....[15]....
        /*00f0*/ 	.word	0x00008260


	//   ....[16]....
        /*00f4*/ 	.word	0x00008310


	//   ....[17]....
        /*00f8*/ 	.word	0x000084d0


	//   ....[18]....
        /*00fc*/ 	.word	0x00008690


	//   ....[19]....
        /*0100*/ 	.word	0x00008830


	//   ....[20]....
        /*0104*/ 	.word	0x00008940


	//   ....[21]....
        /*0108*/ 	.word	0x00008970


	//   ....[22]....
        /*010c*/ 	.word	0x000089a0


	//----- nvinfo : EIATTR_MAX_THREADS
	.align		4
.L_3319:
        /*0110*/ 	.byte	0x04, 0x05
        /*0112*/ 	.short	(.L_3321 - .L_3320)
.L_3320:
        /*0114*/ 	.word	0x00000080
        /*0118*/ 	.word	0x00000001
        /*011c*/ 	.word	0x00000001


	//----- nvinfo : EIATTR_CRS_STACK_SIZE
	.align		4
.L_3321:
        /*0120*/ 	.byte	0x04, 0x1e
        /*0122*/ 	.short	(.L_3323 - .L_3322)
.L_3322:
        /*0124*/ 	.word	0x00000000


	//----- nvinfo : EIATTR_CBANK_PARAM_SIZE
	.align		4
.L_3323:
        /*0128*/ 	.byte	0x03, 0x19
        /*012a*/ 	.short	0x003c


	//----- nvinfo : EIATTR_PARAM_CBANK
	.align		4
        /*012c*/ 	.byte	0x04, 0x0a
        /*012e*/ 	.short	(.L_3325 - .L_3324)
	.align		4
.L_3324:
        /*0130*/ 	.word	index@(.nv.constant0._ZN2at6native27unrolled_elementwise_kernelINS0_13AUnaryFunctorIdddZZZNS0_16fmin_kernel_cudaERNS_18TensorIteratorBaseEENKUlvE_clEvENKUlvE_clEvEUlddE_EESt5arrayIPcLm2EELi4E23TrivialOffsetCalculatorILi1EjESD_NS0_6memory12LoadWithCastILi1EEENSE_13StoreWithCastILi1EEEEEviT_T0_T2_T3_T4_T5_)
        /*0134*/ 	.short	0x0210
        /*0136*/ 	.short	0x003c


	//----- nvinfo : EIATTR_SW_WAR
	.align		4
.L_3325:
        /*0138*/ 	.byte	0x04, 0x36
        /*013a*/ 	.short	(.L_3327 - .L_3326)
.L_3326:
        /*013c*/ 	.word	0x00000008
.L_3327:


//--------------------- .nv.info._ZN2at6native18elementwise_kernelILi128ELi2EZNS0_22gpu_kernel_impl_nocastINS0_13AUnaryFunctorIdddZZZNS0_16fmin_kernel_cudaERNS_18TensorIteratorBaseEENKUlvE_clEvENKUlvE_clEvEUlddE_EEEEvS5_RKT_EUliE_EEviT1_ --------------------------
	.section	.nv.info._ZN2at6native18elementwise_kernelILi128ELi2EZNS0_22gpu_kernel_impl_nocastINS0_13AUnaryFunctorIdddZZZNS0_16fmin_kernel_cudaERNS_18TensorIteratorBaseEENKUlvE_clEvENKUlvE_clEvEUlddE_EEEEvS5_RKT_EUliE_EEviT1_,"",@"SHT_CUDA_INFO"
	.sectionflags	@""
	.align	4


	//----- nvinfo : EIATTR_CUDA_API_VERSION
	.align		4
        /*0000*/ 	.byte	0x04, 0x37
        /*0002*/ 	.short	(.L_3329 - .L_3328)
.L_3328:
        /*0004*/ 	.word	0x00000082


	//----- nvinfo : EIATTR_KPARAM_INFO
	.align		4
.L_3329:
        /*0008*/ 	.byte	0x04, 0x17
        /*000a*/ 	.short	(.L_3331 - .L_3330)
.L_3330:
        /*000c*/ 	.word	0x00000000
        /*0010*/ 	.short	0x0001
        /*0012*/ 	.short	0x0008
        /*0014*/ 	.byte	0x00, 0xf0, 0x81, 0x08


	//----- nvinfo : EIATTR_KPARAM_INFO
	.align		4
.L_3331:
        /*0018*/ 	.byte	0x04, 0x17
        /*001a*/ 	.short	(.L_3333 - .L_3332)
.L_3332:
        /*001c*/ 	.word	0x00000000
        /*0020*/ 	.short	0x0000
        /*0022*/ 	.short	0x0000
        /*0024*/ 	.byte	0x00, 0xf0, 0x11, 0x00


	//----- nvinfo : EIATTR_SPARSE_MMA_MASK
	.align		4
.L_3333:
        /*0028*/ 	.byte	0x03, 0x50
        /*002a*/ 	.short	0x0000


	//----- nvinfo : EIATTR_MAXREG_COUNT
	.align		4
        /*002c*/ 	.byte	0x03, 0x1b
        /*002e*/ 	.short	0x0080


	//----- nvinfo : EIATTR_MERCURY_ISA_VERSION
	.align		4
        /*0030*/ 	.byte	0x03, 0x5f
        /*0032*/ 	.short	0x0101


	//----- nvinfo : EIATTR_EXIT_INSTR_OFFSETS
	.align		4
        /*0034*/ 	.byte	0x04, 0x1c
        /*0036*/ 	.short	(.L_3335 - .L_3334)


	//   ....[0]....
.L_3334:
        /*0038*/ 	.word	0x000014b0


	//   ....[1]....
        /*003c*/ 	.word	0x000028c0


	//----- nvinfo : EIATTR_MAX_THREADS
	.align		4
.L_3335:
        /*0040*/ 	.byte	0x04, 0x05
        /*0042*/ 	.short	(.L_3337 - .L_3336)
.L_3336:
        /*0044*/ 	.word	0x00000080
        /*0048*/ 	.word	0x00000001
        /*004c*/ 	.word	0x00000001


	//----- nvinfo : EIATTR_CRS_STACK_SIZE
	.align		4
.L_3337:
        /*0050*/ 	.byte	0x04, 0x1e
        /*0052*/ 	.short	(.L_3339 - .L_3338)
.L_3338:
        /*0054*/ 	.word	0x00000000


	//----- nvinfo : EIATTR_CBANK_PARAM_SIZE
	.align		4
.L_3339:
        /*0058*/ 	.byte	0x03, 0x19
        /*005a*/ 	.short	0x0228


	//----- nvinfo : EIATTR_PARAM_CBANK
	.align		4
        /*005c*/ 	.byte	0x04, 0x0a
        /*005e*/ 	.short	(.L_3341 - .L_3340)
	.align		4
.L_3340:
        /*0060*/ 	.word	index@(.nv.constant0._ZN2at6native18elementwise_kernelILi128ELi2EZNS0_22gpu_kernel_impl_nocastINS0_13AUnaryFunctorIdddZZZNS0_16fmin_kernel_cudaERNS_18TensorIteratorBaseEENKUlvE_clEvENKUlvE_clEvEUlddE_EEEEvS5_RKT_EUliE_EEviT1_)
        /*0064*/ 	.short	0x0210
        /*0066*/ 	.short	0x0228


	//----- nvinfo : EIATTR_SW_WAR
	.align		4
.L_3341:
        /*0068*/ 	.byte	0x04, 0x36
        /*006a*/ 	.short	(.L_3343 - .L_3342)
.L_3342:
        /*006c*/ 	.word	0x00000008
.L_3343:


//--------------------- .nv.info._ZN2at6native27unrolled_elementwise_kernelINS0_13AUnaryFunctorIdddZZZNS0_16fmin_kernel_cudaERNS_18TensorIteratorBaseEENKUlvE_clEvENKUlvE_clEvEUlddE_EESt5arrayIPcLm2EELi4E23TrivialOffsetCalculatorILi1EjESD_NS0_6memory15LoadWithoutCastENSE_16StoreWithoutCastEEEviT_T0_T2_T3_T4_T5_ --------------------------
	.section	.nv.info._ZN2at6native27unrolled_elementwise_kernelINS0_13AUnaryFunctorIdddZZZNS0_16fmin_kernel_cudaERNS_18TensorIteratorBaseEENKUlvE_clEvENKUlvE_clEvEUlddE_EESt5arrayIPcLm2EELi4E23TrivialOffsetCalculatorILi1EjESD_NS0_6memory15LoadWithoutCastENSE_16StoreWithoutCastEEEviT_T0_T2_T3_T4_T5_,"",@"SHT_CUDA_INFO"
	.sectionflags	@""
	.align	4


	//----- nvinfo : EIATTR_CUDA_API_VERSION
	.align		4
        /*0000*/ 	.byte	0x04, 0x37
        /*0002*/ 	.short	(.L_3345 - .L_3344)
.L_3344:
        /*0004*/ 	.word	0x00000082


	//----- nvinfo : EIATTR_KPARAM_INFO
	.align		4
.L_3345:
        /*0008*/ 	.byte	0x04, 0x17
        /*000a*/ 	.short	(.L_3347 - .L_3346)
.L_3346:
        /*000c*/ 	.word	0x00000000
        /*0010*/ 	.short	0x0006
        /*0012*/ 	.short	0x002b
        /*0014*/ 	.byte	0x00, 0xf0, 0x05, 0x00


	//----- nvinfo : EIATTR_KPARAM_INFO
	.align		4
.L_3347:
        /*0018*/ 	.byte	0x04, 0x17
        /*001a*/ 	.short	(.L_3349 - .L_3348)
.L_3348:
        /*001c*/ 	.word	0x00000000
        /*0020*/ 	.short	0x0005
        /*0022*/ 	.short	0x002a
        /*0024*/ 	.byte	0x00, 0xf0, 0x05, 0x00


	//----- nvinfo : EIATTR_KPARAM_INFO
	.align		4
.L_3349:
        /*0028*/ 	.byte	0x04, 0x17
        /*002a*/ 	.short	(.L_3351 - .L_3350)
.L_3350:
        /*002c*/ 	.word	0x00000000
        /*0030*/ 	.short	0x0004
        /*0032*/ 	.short	0x0029
        /*0034*/ 	.byte	0x00, 0xf0, 0x05, 0x00


	//----- nvinfo : EIATTR_KPARAM_INFO
	.align		4
.L_3351:
        /*0038*/ 	.byte	0x04, 0x17
        /*003a*/ 	.short	(.L_3353 - .L_3352)
.L_3352:
        /*003c*/ 	.word	0x00000000
        /*0040*/ 	.short	0x0003
        /*0042*/ 	.short	0x0028
        /*0044*/ 	.byte	0x00, 0xf0, 0x05, 0x00


	//----- nvinfo : EIATTR_KPARAM_INFO
	.align		4
.L_3353:
        /*0048*/ 	.byte	0x04, 0x17
        /*004a*/ 	.short	(.L_3355 - .L_3354)
.L_3354:
        /*004c*/ 	.word	0x00000000
        /*0050*/ 	.short	0x0002
        /*0052*/ 	.short	0x0018
        /*0054*/ 	.byte	0x00, 0xf0, 0x41, 0x00


	//----- nvinfo : EIATTR_KPARAM_INFO
	.align		4
.L_3355:
        /*0058*/ 	.byte	0x04, 0x17
        /*005a*/ 	.short	(.L_3357 - .L_3356)
.L_3356:
        /*005c*/ 	.word	0x00000000
        /*0060*/ 	.short	0x0001
        /*0062*/ 	.short	0x0008
        /*0064*/ 	.byte	0x00, 0xf0, 0x41, 0x00


	//----- nvinfo : EIATTR_KPARAM_INFO
	.align		4
.L_3357:
        /*0068*/ 	.byte	0x04, 0x17
        /*006a*/ 	.short	(.L_3359 - .L_3358)
.L_3358:
        /*006c*/ 	.word	0x00000000
        /*0070*/ 	.short	0x0000
        /*0072*/ 	.short	0x0000
        /*0074*/ 	.byte	0x00, 0xf0, 0x11, 0x00


	//----- nvinfo : EIATTR_SPARSE_MMA_MASK
	.align		4
.L_3359:
        /*0078*/ 	.byte	0x03, 0x50
        /*007a*/ 	.short	0x0000


	//----- nvinfo : EIATTR_MAXREG_COUNT
	.align		4
        /*007c*/ 	.byte	0x03, 0x1b
        /*007e*/ 	.short	0x00ff


	//----- nvinfo : EIATTR_MERCURY_ISA_VERSION
	.align		4
        /*0080*/ 	.byte	0x03, 0x5f
        /*0082*/ 	.short	0x0101


	//----- nvinfo : EIATTR_EXIT_INSTR_OFFSETS
	.align		4
        /*0084*/ 	.byte	0x04, 0x1c
        /*0086*/ 	.short	(.L_3361 - .L_3360)


	//   ....[0]....
.L_3360:
        /*0088*/ 	.word	0x00000570


	//   ....[1]....
        /*008c*/ 	.word	0x00000640


	//----- nvinfo : EIATTR_MAX_THREADS
	.align		4
.L_3361:
        /*0090*/ 	.byte	0x04, 0x05
        /*0092*/ 	.short	(.L_3363 - .L_3362)
.L_3362:
        /*0094*/ 	.word	0x00000080
        /*0098*/ 	.word	0x00000001
        /*009c*/ 	.word	0x00000001


	//----- nvinfo : EIATTR_CRS_STACK_SIZE
	.align		4
.L_3363:
        /*00a0*/ 	.byte	0x04, 0x1e
        /*00a2*/ 	.short	(.L_3365 - .L_3364)
.L_3364:
        /*00a4*/ 	.word	0x00000000


	//----- nvinfo : EIATTR_CBANK_PARAM_SIZE
	.align		4
.L_3365:
        /*00a8*/ 	.byte	0x03, 0x19
        /*00aa*/ 	.short	0x002c


	//----- nvinfo : EIATTR_PARAM_CBANK
	.align		4
        /*00ac*/ 	.byte	0x04, 0x0a
        /*00ae*/ 	.short	(.L_3367 - .L_3366)
	.align		4
.L_3366:
        /*00b0*/ 	.word	index@(.nv.constant0._ZN2at6native27unrolled_elementwise_kernelINS0_13AUnaryFunctorIdddZZZNS0_16fmin_kernel_cudaERNS_18TensorIteratorBaseEENKUlvE_clEvENKUlvE_clEvEUlddE_EESt5arrayIPcLm2EELi4E23TrivialOffsetCalculatorILi1EjESD_NS0_6memory15LoadWithoutCastENSE_16StoreWithoutCastEEEviT_T0_T2_T3_T4_T5_)
        /*00b4*/ 	.short	0x0210
        /*00b6*/ 	.short	0x002c


	//----- nvinfo : EIATTR_SW_WAR
	.align		4
.L_3367:
        /*00b8*/ 	.byte	0x04, 0x36
        /*00ba*/ 	.short	(.L_3369 - .L_3368)
.L_3368:
        /*00bc*/ 	.word	0x00000008
.L_3369:


//--------------------- .nv.info._ZN2at6native29vectorized_elementwise_kernelILi2ENS0_13AUnaryFunctorIdddZZZNS0_16fmin_kernel_cudaERNS_18TensorIteratorBaseEENKUlvE_clEvENKUlvE_clEvEUlddE_EESt5arrayIPcLm2EEEEviT0_T1_ --------------------------
	.section	.nv.info._ZN2at6native29vectorized_elementwise_kernelILi2ENS0_13AUnaryFunctorIdddZZZNS0_16fmin_kernel_cudaERNS_18TensorIteratorBaseEENKUlvE_clEvENKUlvE_clEvEUlddE_EESt5arrayIPcLm2EEEEviT0_T1_,"",@"SHT_CUDA_INFO"
	.sectionflags	@""
	.align	4


	//----- nvinfo : EIATTR_CUDA_API_VERSION
	.align		4
        /*0000*/ 	.byte	0x04, 0x37
        /*0002*/ 	.short	(.L_3371 - .L_3370)
.L_3370:
        /*0004*/ 	.word	0x00000082


	//----- nvinfo : EIATTR_KPARAM_INFO
	.align		4
.L_3371:
        /*0008*/ 	.byte	0x04, 0x17
        /*000a*/ 	.short	(.L_3373 - .L_3372)
.L_3372:
        /*000c*/ 	.word	0x00000000
        /*0010*/ 	.short	0x0002
        /*0012*/ 	.short	0x0018
        /*0014*/ 	.byte	0x00, 0xf0, 0x41, 0x00


	//----- nvinfo : EIATTR_KPARAM_INFO
	.align		4
.L_3373:
        /*0018*/ 	.byte	0x04, 0x17
        /*001a*/ 	.short	(.L_3375 - .L_3374)
.L_3374:
        /*001c*/ 	.word	0x00000000
        /*0020*/ 	.short	0x0001
        /*0022*/ 	.short	0x0008
        /*0024*/ 	.byte	0x00, 0xf0, 0x41, 0x00


	//----- nvinfo : EIATTR_KPARAM_INFO
	.align		4
.L_3375:
        /*0028*/ 	.byte	0x04, 0x17
        /*002a*/ 	.short	(.L_3377 - .L_3376)
.L_3376:
        /*002c*/ 	.word	0x00000000
        /*0030*/ 	.short	0x0000
        /*0032*/ 	.short	0x0000
        /*0034*/ 	.byte	0x00, 0xf0, 0x11, 0x00


	//----- nvinfo : EIATTR_SPARSE_MMA_MASK
	.align		4
.L_3377:
        /*0038*/ 	.byte	0x03, 0x50
        /*003a*/ 	.short	0x0000


	//----- nvinfo : EIATTR_MAXREG_COUNT
	.align		4
        /*003c*/ 	.byte	0x03, 0x1b
        /*003e*/ 	.short	0x00ff


	//----- nvinfo : EIATTR_MERCURY_ISA_VERSION
	.align		4
        /*0040*/ 	.byte	0x03, 0x5f
        /*0042*/ 	.short	0x0101


	//----- nvinfo : EIATTR_EXIT_INSTR_OFFSETS
	.align		4
        /*0044*/ 	.byte	0x04, 0x1c
        /*0046*/ 	.short	(.L_3379 - .L_3378)


	//   ....[0]....
.L_3378:
        /*0048*/ 	.word	0x00000640


	//   ....[1]....
        /*004c*/ 	.word	0x00001250


	//   ....[2]....
        /*0050*/ 	.word	0x000012a0


	//----- nvinfo : EIATTR_MAX_THREADS
	.align		4
.L_3379:
        /*0054*/ 	.byte	0x04, 0x05
        /*0056*/ 	.short	(.L_3381 - .L_3380)
.L_3380:
        /*0058*/ 	.word	0x00000080
        /*005c*/ 	.word	0x00000001
        /*0060*/ 	.word	0x00000001


	//----- nvinfo : EIATTR_CRS_STACK_SIZE
	.align		4
.L_3381:
        /*0064*/ 	.byte	0x04, 0x1e
        /*0066*/ 	.short	(.L_3383 - .L_3382)
.L_3382:
        /*0068*/ 	.word	0x00000000


	//----- nvinfo : EIATTR_CBANK_PARAM_SIZE
	.align		4
.L_3383:
        /*006c*/ 	.byte	0x03, 0x19
        /*006e*/ 	.short	0x0028


	//----- nvinfo : EIATTR_PARAM_CBANK
	.align		4
        /*0070*/ 	.byte	0x04, 0x0a
        /*0072*/ 	.short	(.L_3385 - .L_3384)
	.align		4
.L_3384:
        /*0074*/ 	.word	index@(.nv.constant0._ZN2at6native29vectorized_elementwise_kernelILi2ENS0_13AUnaryFunctorIdddZZZNS0_16fmin_kernel_cudaERNS_18TensorIteratorBaseEENKUlvE_clEvENKUlvE_clEvEUlddE_EESt5arrayIPcLm2EEEEviT0_T1_)
        /*0078*/ 	.short	0x0210
        /*007a*/ 	.short	0x0028


	//----- nvinfo : EIATTR_SW_WAR
	.align		4
.L_3385:
        /*007c*/ 	.byte	0x04, 0x36
        /*007e*/ 	.short	(.L_3387 - .L_3386)
.L_3386:
        /*0080*/ 	.word	0x00000008
.L_3387:


//--------------------- .nv.info._ZN2at6native29vectorized_elementwise_kernelILi4ENS0_13AUnaryFunctorIdddZZZNS0_16fmin_kernel_cudaERNS_18TensorIteratorBaseEENKUlvE_clEvENKUlvE_clEvEUlddE_EESt5arrayIPcLm2EEEEviT0_T1_ --------------------------
	.section	.nv.info._ZN2at6native29vectorized_elementwise_kernelILi4ENS0_13AUnaryFunctorIdddZZZNS0_16fmin_kernel_cudaERNS_18TensorIteratorBaseEENKUlvE_clEvENKUlvE_clEvEUlddE_EESt5arrayIPcLm2EEEEviT0_T1_,"",@"SHT_CUDA_INFO"
	.sectionflags	@""
	.align	4


	//----- nvinfo : EIATTR_CUDA_API_VERSION
	.align		4
        /*0000*/ 	.byte	0x04, 0x37
        /*0002*/ 	.short	(.L_3389 - .L_3388)
.L_3388:
        /*0004*/ 	.word	0x00000082


	//----- nvinfo : EIATTR_KPARAM_INFO
	.align		4
.L_3389:
        /*0008*/ 	.byte	0x04, 0x17
        /*000a*/ 	.short	(.L_3391 - .L_3390)
.L_3390:
        /*000c*/ 	.word	0x00000000
        /*0010*/ 	.short	0x0002
        /*0012*/ 	.short	0x0018
        /*0014*/ 	.byte	0x00, 0xf0, 0x41, 0x00


	//----- nvinfo : EIATTR_KPARAM_INFO
	.align		4
.L_3391:
        /*0018*/ 	.byte	0x04, 0x17
        /*001a*/ 	.short	(.L_3393 - .L_3392)
.L_3392:
        /*001c*/ 	.word	0x00000000
        /*0020*/ 	.short	0x0001
        /*0022*/ 	.short	0x0008
        /*0024*/ 	.byte	0x00, 0xf0, 0x41, 0x00


	//----- nvinfo : EIATTR_KPARAM_INFO
	.align		4
.L_3393:
        /*0028*/ 	.byte	0x04, 0x17
        /*002a*/ 	.short	(.L_3395 - .L_3394)
.L_3394:
        /*002c*/ 	.word	0x00000000
        /*0030*/ 	.short	0x0000
        /*0032*/ 	.short	0x0000
        /*0034*/ 	.byte	0x00, 0xf0, 0x11, 0x00


	//----- nvinfo : EIATTR_SPARSE_MMA_MASK
	.align		4
.L_3395:
        /*0038*/ 	.byte	0x03, 0x50
        /*003a*/ 	.short	0x0000


	//----- nvinfo : EIATTR_MAXREG_COUNT
	.align		4
        /*003c*/ 	.byte	0x03, 0x1b
        /*003e*/ 	.short	0x00ff


	//----- nvinfo : EIATTR_MERCURY_ISA_VERSION
	.align		4
        /*0040*/ 	.byte	0x03, 0x5f
        /*0042*/ 	.short	0x0101


	//----- nvinfo : EIATTR_EXIT_INSTR_OFFSETS
	.align		4
        /*0044*/ 	.byte	0x04, 0x1c
        /*0046*/ 	.short	(.L_3397 - .L_3396)


	//   ....[0]....
.L_3396:
        /*0048*/ 	.word	0x00000640


	//   ....[1]....
        /*004c*/ 	.word	0x00001250


	//   ....[2]....
        /*0050*/ 	.word	0x000012a0


	//----- nvinfo : EIATTR_MAX_THREADS
	.align		4
.L_3397:
        /*0054*/ 	.byte	0x04, 0x05
        /*0056*/ 	.short	(.L_3399 - .L_3398)
.L_3398:
        /*0058*/ 	.word	0x00000080
        /*005c*/ 	.word	0x00000001
        /*0060*/ 	.word	0x00000001


	//----- nvinfo : EIATTR_CRS_STACK_SIZE
	.align		4
.L_3399:
        /*0064*/ 	.byte	0x04, 0x1e
        /*0066*/ 	.short	(.L_3401 - .L_3400)
.L_3400:
        /*0068*/ 	.word	0x00000000


	//----- nvinfo : EIATTR_CBANK_PARAM_SIZE
	.align		4
.L_3401:
        /*006c*/ 	.byte	0x03, 0x19
        /*006e*/ 	.short	0x0028


	//----- nvinfo : EIATTR_PARAM_CBANK
	.align		4
        /*0070*/ 	.byte	0x04, 0x0a
        /*0072*/ 	.short	(.L_3403 - .L_3402)
	.align		4
.L_3402:
        /*0074*/ 	.word	index@(.nv.constant0._ZN2at6native29vectorized_elementwise_kernelILi4ENS0_13AUnaryFunctorIdddZZZNS0_16fmin_kernel_cudaERNS_18TensorIteratorBaseEENKUlvE_clEvENKUlvE_clEvEUlddE_EESt5arrayIPcLm2EEEEviT0_T1_)
        /*0078*/ 	.short	0x0210
        /*007a*/ 	.short	0x0028


	//----- nvinfo : EIATTR_SW_WAR
	.align		4
.L_3403:
        /*007c*/ 	.byte	0x04, 0x36
        /*007e*/ 	.short	(.L_3405 - .L_3404)
.L_3404:
        /*0080*/ 	.word	0x00000008
.L_3405:


//--------------------- .nv.info._ZN2at6native29vectorized_elementwise_kernelILi8ENS0_13AUnaryFunctorIdddZZZNS0_16fmin_kernel_cudaERNS_18TensorIteratorBaseEENKUlvE_clEvENKUlvE_clEvEUlddE_EESt5arrayIPcLm2EEEEviT0_T1_ --------------------------
	.section	.nv.info._ZN2at6native29vectorized_elementwise_kernelILi8ENS0_13AUnaryFunctorIdddZZZNS0_16fmin_kernel_cudaERNS_18TensorIteratorBaseEENKUlvE_clEvENKUlvE_clEvEUlddE_EESt5arrayIPcLm2EEEEviT0_T1_,"",@"SHT_CUDA_INFO"
	.sectionflags	@""
	.align	4


	//----- nvinfo : EIATTR_CUDA_API_VERSION
	.align		4
        /*0000*/ 	.byte	0x04, 0x37
        /*0002*/ 	.short	(.L_3407 - .L_3406)
.L_3406:
        /*0004*/ 	.word	0x00000082


	//----- nvinfo : EIATTR_KPARAM_INFO
	.align		4
.L_3407:
        /*0008*/ 	.byte	0x04, 0x17
        /*000a*/ 	.short	(.L_3409 - .L_3408)
.L_3408:
        /*000c*/ 	.word	0x00000000
        /*0010*/ 	.short	0x0002
        /*0012*/ 	.short	0x0018
        /*0014*/ 	.byte	0x00, 0xf0, 0x41, 0x00


	//----- nvinfo : EIATTR_KPARAM_INFO
	.align		4
.L_3409:
        /*0018*/ 	.byte	0x04, 0x17
        /*001a*/ 	.short	(.L_3411 - .L_3410)
.L_3410:
        /*001c*/ 	.word	0x00000000
        /*0020*/ 	.short	0x0001
        /*0022*/ 	.short	0x0008
        /*0024*/ 	.byte	0x00, 0xf0, 0x41, 0x00


	//----- nvinfo : EIATTR_KPARAM_INFO
	.align		4
.L_3411:
        /*0028*/ 	.byte	0x04, 0x17
        /*002a*/ 	.short	(.L_3413 - .L_3412)
.L_3412:
        /*002c*/ 	.word	0x00000000
        /*0030*/ 	.short	0x0000
        /*0032*/ 	.short	0x0000
        /*0034*/ 	.byte	0x00, 0xf0, 0x11, 0x00


	//----- nvinfo : EIATTR_SPARSE_MMA_MASK
	.align		4
.L_3413:
        /*0038*/ 	.byte	0x03, 0x50
        /*003a*/ 	.short	0x0000


	//----- nvinfo : EIATTR_MAXREG_COUNT
	.align		4
        /*003c*/ 	.byte	0x03, 0x1b
        /*003e*/ 	.short	0x00ff


	//----- nvinfo : EIATTR_MERCURY_ISA_VERSION
	.align		4
        /*0040*/ 	.byte	0x03, 0x5f
        /*0042*/ 	.short	0x0101


	//----- nvinfo : EIATTR_EXIT_INSTR_OFFSETS
	.align		4
        /*0044*/ 	.byte	0x04, 0x1c
        /*0046*/ 	.short	(.L_3415 - .L_3414)


	//   ....[0]....
.L_3414:
        /*0048*/ 	.word	0x00000640


	//   ....[1]....
        /*004c*/ 	.word	0x00001250


	//   ....[2]....
        /*0050*/ 	.word	0x000012a0


	//----- nvinfo : EIATTR_MAX_THREADS
	.align		4
.L_3415:
        /*0054*/ 	.byte	0x04, 0x05
        /*0056*/ 	.short	(.L_3417 - .L_3416)
.L_3416:
        /*0058*/ 	.word	0x00000080
        /*005c*/ 	.word	0x00000001
        /*0060*/ 	.word	0x00000001


	//----- nvinfo : EIATTR_CRS_STACK_SIZE
	.align		4
.L_3417:
        /*0064*/ 	.byte	0x04, 0x1e
        /*0066*/ 	.short	(.L_3419 - .L_3418)
.L_3418:
        /*0068*/ 	.word	0x00000000


	//----- nvinfo : EIATTR_CBANK_PARAM_SIZE
	.align		4
.L_3419:
        /*006c*/ 	.byte	0x03, 0x19
        /*006e*/ 	.short	0x0028


	//----- nvinfo : EIATTR_PARAM_CBANK
	.align		4
        /*0070*/ 	.byte	0x04, 0x0a
        /*0072*/ 	.short	(.L_3421 - .L_3420)
	.align		4
.L_3420:
        /*0074*/ 	.word	index@(.nv.constant0._ZN2at6native29vectorized_elementwise_kernelILi8ENS0_13AUnaryFunctorIdddZZZNS0_16fmin_kernel_cudaERNS_18TensorIteratorBaseEENKUlvE_clEvENKUlvE_clEvEUlddE_EESt5arrayIPcLm2EEEEviT0_T1_)
        /*0078*/ 	.short	0x0210
        /*007a*/ 	.short	0x0028


	//----- nvinfo : EIATTR_SW_WAR
	.align		4
.L_3421:
        /*007c*/ 	.byte	0x04, 0x36
        /*007e*/ 	.short	(.L_3423 - .L_3422)
.L_3422:
        /*0080*/ 	.word	0x00000008
.L_3423:


//--------------------- .nv.info._ZN2at6native18elementwise_kernelILi128ELi4EZNS0_15gpu_kernel_implINS0_13BinaryFunctorIdddZZZNS0_16fmin_kernel_cudaERNS_18TensorIteratorBaseEENKUlvE_clEvENKUlvE_clEvEUlddE_EEEEvS5_RKT_EUliE_EEviT1_ --------------------------
	.section	.nv.info._ZN2at6native18elementwise_kernelILi128ELi4EZNS0_15gpu_kernel_implINS0_13BinaryFunctorIdddZZZNS0_16fmin_kernel_cudaERNS_18TensorIteratorBaseEENKUlvE_clEvENKUlvE_clEvEUlddE_EEEEvS5_RKT_EUliE_EEviT1_,"",@"SHT_CUDA_INFO"
	.sectionflags	@""
	.align	4


	//----- nvinfo : EIATTR_CUDA_API_VERSION
	.align		4
        /*0000*/ 	.byte	0x04, 0x37
        /*0002*/ 	.short	(.L_3425 - .L_3424)
.L_3424:
        /*0004*/ 	.word	0x00000082


	//----- nvinfo : EIATTR_KPARAM_INFO
	.align		4
.L_3425:
        /*0008*/ 	.byte	0x04, 0x17
        /*000a*/ 	.short	(.L_3427 - .L_3426)
.L_3426:
        /*000c*/ 	.word	0x00000000
        /*0010*/ 	.short	0x0001
        /*0012*/ 	.short	0x0008
        /*0014*/ 	.byte	0x00, 0xf0, 0x21, 0x0a


	//----- nvinfo : EIATTR_KPARAM_INFO
	.align		4
.L_3427:
        /*0018*/ 	.byte	0x04, 0x17
        /*001a*/ 	.short	(.L_3429 - .L_3428)
.L_3428:
        /*001c*/ 	.word	0x00000000
        /*0020*/ 	.short	0x0000
        /*0022*/ 	.short	0x0000
        /*0024*/ 	.byte	0x00, 0xf0, 0x11, 0x00


	//----- nvinfo : EIATTR_SPARSE_MMA_MASK
	.align		4
.L_3429:
        /*0028*/ 	.byte	0x03, 0x50
        /*002a*/ 	.short	0x0000


	//----- nvinfo : EIATTR_MAXREG_COUNT
	.align		4
        /*002c*/ 	.byte	0x03, 0x1b
        /*002e*/ 	.short	0x0080


	//----- nvinfo : EIATTR_EXTERNS
	.align		4
        /*0030*/ 	.byte	0x04, 0x0f
        /*0032*/ 	.short	(.L_3431 - .L_3430)


	//   ....[0]....
	.align		4
.L_3430:
        /*0034*/ 	.word	index@(__assertfail)


	//----- nvinfo : EIATTR_MERCURY_ISA_VERSION
	.align		4
.L_3431:
        /*0038*/ 	.byte	0x03, 0x5f
        /*003a*/ 	.short	0x0101


	//----- nvinfo : EIATTR_SYSCALL_OFFSETS
	.align		4
        /*003c*/ 	.byte	0x04, 0x46
        /*003e*/ 	.short	(.L_3433 - .L_3432)


	//   ....[0]....
.L_3432:
        /*0040*/ 	.word	0x00002590


	//   ....[1]....
        /*0044*/ 	.word	0x000034a0


	//   ....[2]....
        /*0048*/ 	.word	0x00004620


	//   ....[3]....
        /*004c*/ 	.word	0x00006be0


	//   ....[4]....
        /*0050*/ 	.word	0x00007af0


	//   ....[5]....
        /*0054*/ 	.word	0x00008c70


	//   ....[6]....
        /*0058*/ 	.word	0x0000b220


	//   ....[7]....
        /*005c*/ 	.word	0x0000c130


	//   ....[8]....
        /*0060*/ 	.word	0x0000d2b0


	//   ....[9]....
        /*0064*/ 	.word	0x0000f850


	//   ....[10]....
        /*0068*/ 	.word	0x00010760


	//   ....[11]....
        /*006c*/ 	.word	0x000118e0


	//----- nvinfo : EIATTR_EXIT_INSTR_OFFSETS
	.align		4
.L_3433:
        /*0070*/ 	.byte	0x04, 0x1c
        /*0072*/ 	.short	(.L_3435 - .L_3434)


	//   ....[0]....
.L_3434:
        /*0074*/ 	.word	0x0000d360


	//   ....[1]....
        /*0078*/ 	.word	0x00010920


	//   ....[2]....
        /*007c*/ 	.word	0x00010960


	//   ....[3]....
        /*0080*/ 	.word	0x000109f0


	//   ....[4]....
        /*0084*/ 	.word	0x00010a20


	//   ....[5]....
        /*0088*/ 	.word	0x00010a50


	//   ....[6]....
        /*008c*/ 	.word	0x00010b20


	//   ....[7]....
        /*0090*/ 	.word	0x00010ba0


	//   ....[8]....
        /*0094*/ 	.word	0x00010c80


	//   ....[9]....
        /*0098*/ 	.word	0x00010d10


	//   ....[10]....
        /*009c*/ 	.word	0x00010d30


	//   ....[11]....
        /*00a0*/ 	.word	0x00010df0


	//   ....[12]....
        /*00a4*/ 	.word	0x00010e20


	//   ....[13]....
        /*00a8*/ 	.word	0x00010ff0


	//   ....[14]....
        /*00ac*/ 	.word	0x00011190


	//   ....[15]....
        /*00b0*/ 	.word	0x00011210


	//   ....[16]....
        /*00b4*/ 	.word	0x000112c0


	//   ....[17]....
        /*00b8*/ 	.word	0x00011480


	//   ....[18]....
        /*00bc*/ 	.word	0x00011640


	//   ....[19]....
        /*00c0*/ 	.word	0x000117e0


	//   ....[20]....
        /*00c4*/ 	.word	0x000118f0


	//   ....[21]....
        /*00c8*/ 	.word	0x00011920


	//   ....[22]....
        /*00cc*/ 	.word	0x00011950


	//----- nvinfo : EIATTR_MAX_THREADS
	.align		4
.L_3435:
        /*00d0*/ 	.byte	0x04, 0x05
        /*00d2*/ 	.short	(.L_3437 - .L_3436)
.L_3436:
        /*00d4*/ 	.word	0x00000080
        /*00d8*/ 	.word	0x00000001
        /*00dc*/ 	.word	0x00000001


	//----- nvinfo : EIATTR_CRS_STACK_SIZE
	.align		4
.L_3437:
        /*00e0*/ 	.byte	0x04, 0x1e
        /*00e2*/ 	.short	(.L_3439 - .L_3438)
.L_3438:
        /*00e4*/ 	.word	0x00000000


	//----- nvinfo : EIATTR_CBANK_PARAM_SIZE
	.align		4
.L_3439:
        /*00e8*/ 	.byte	0x03, 0x19
        /*00ea*/ 	.short	0x0290


	//----- nvinfo : EIATTR_PARAM_CBANK
	.align		4
        /*00ec*/ 	.byte	0x04, 0x0a
        /*00ee*/ 	.short	(.L_3441 - .L_3440)
	.align		4
.L_3440:
        /*00f0*/ 	.word	index@(.nv.constant0._ZN2at6native18elementwise_kernelILi128ELi4EZNS0_15gpu_kernel_implINS0_13BinaryFunctorIdddZZZNS0_16fmin_kernel_cudaERNS_18TensorIteratorBaseEENKUlvE_clEvENKUlvE_clEvEUlddE_EEEEvS5_RKT_EUliE_EEviT1_)
        /*00f4*/ 	.short	0x0210
        /*00f6*/ 	.short	0x0290


	//----- nvinfo : EIATTR_SW_WAR
	.align		4
.L_3441:
        /*00f8*/ 	.byte	0x04, 0x36
        /*00fa*/ 	.short	(.L_3443 - .L_3442)
.L_3442:
        /*00fc*/ 	.word	0x00000008
.L_3443:


//--------------------- .nv.info._ZN2at6native27unrolled_elementwise_kernelINS0_13BinaryFunctorIdddZZZNS0_16fmin_kernel_cudaERNS_18TensorIteratorBaseEENKUlvE_clEvENKUlvE_clEvEUlddE_EESt5arrayIPcLm3EELi4E23TrivialOffsetCalculatorILi2EjESC_ILi1EjENS0_6memory12LoadWithCastILi2EEENSF_13StoreWithCastILi1EEEEEviT_T0_T2_T3_T4_T5_ --------------------------
	.section	.nv.info._ZN2at6native27unrolled_elementwise_kernelINS0_13BinaryFunctorIdddZZZNS0_16fmin_kernel_cudaERNS_18TensorIteratorBaseEENKUlvE_clEvENKUlvE_clEvEUlddE_EESt5arrayIPcLm3EELi4E23TrivialOffsetCalculatorILi2EjESC_ILi1EjENS0_6memory12LoadWithCastILi2EEENSF_13StoreWithCastILi1EEEEEviT_T0_T2_T3_T4_T5_,"",@"SHT_CUDA_INFO"
	.sectionflags	@""
	.align	4


	//----- nvinfo : EIATTR_CUDA_API_VERSION
	.align		4
        /*0000*/ 	.byte	0x04, 0x37
        /*0002*/ 	.short	(.L_3445 - .L_3444)
.L_3444:
        /*0004*/ 	.word	0x00000082


	//----- nvinfo : EIATTR_KPARAM_INFO
	.align		4
.L_3445:
        /*0008*/ 	.byte	0x04, 0x17
        /*000a*/ 	.short	(.L_3447 - .L_3446)
.L_3446:
        /*000c*/ 	.word	0x00000000
        /*0010*/ 	.short	0x0006
        /*0012*/ 	.short	0x0030
        /*0014*/ 	.byte	0x00, 0xf0, 0x21, 0x00


	//----- nvinfo : EIATTR_KPARAM_INFO
	.align		4
.L_3447:
        /*0018*/ 	.byte	0x04, 0x17
        /*001a*/ 	.short	(.L_3449 - .L_3448)
.L_3448:
        /*001c*/ 	.word	0x00000000
        /*0020*/ 	.short	0x0005
        /*0022*/ 	.short	0x0024
        /*0024*/ 	.byte	0x00, 0xf0, 0x31, 0x00


	//----- nvinfo : EIATTR_KPARAM_INFO
	.align		4
.L_3449:
        /*0028*/ 	.byte	0x04, 0x17
        /*002a*/ 	.short	(.L_3451 - .L_3450)
.L_3450:
        /*002c*/ 	.word	0x00000000
        /*0030*/ 	.short	0x0004
        /*0032*/ 	.short	0x0021
        /*0034*/ 	.byte	0x00, 0xf0, 0x05, 0x00


	//----- nvinfo : EIATTR_KPARAM_INFO
	.align		4
.L_3451:
        /*0038*/ 	.byte	0x04, 0x17
        /*003a*/ 	.short	(.L_3453 - .L_3452)
.L_3452:
        /*003c*/ 	.word	0x00000000
        /*0040*/ 	.short	0x0003
        /*0042*/ 	.short	0x0020
        /*0044*/ 	.byte	0x00, 0xf0, 0x05, 0x00


	//----- nvinfo : EIATTR_KPARAM_INFO
	.align		4
.L_3453:
        /*0048*/ 	.byte	0x04, 0x17
        /*004a*/ 	.short	(.L_3455 - .L_3454)
.L_3454:
        /*004c*/ 	.word	0x00000000
        /*0050*/ 	.short	0x0002
        /*0052*/ 	.short	0x0008
        /*0054*/ 	.byte	0x00, 0xf0, 0x61, 0x00


	//----- nvinfo : EIATTR_KPARAM_INFO
	.align		4
.L_3455:
        /*0058*/ 	.byte	0x04, 0x17
        /*005a*/ 	.short	(.L_3457 - .L_3456)
.L_3456:
        /*005c*/ 	.word	0x00000000
        /*0060*/ 	.short	0x0001
        /*0062*/ 	.short	0x0004
        /*0064*/ 	.byte	0x00, 0xf0, 0x05, 0x00


	//----- nvinfo : EIATTR_KPARAM_INFO
	.align		4
.L_3457:
        /*0068*/ 	.byte	0x04, 0x17
        /*006a*/ 	.short	(.L_3459 - .L_3458)
.L_3458:
        /*006c*/ 	.word	0x00000000
        /*0070*/ 	.short	0x0000
        /*0072*/ 	.short	0x0000
        /*0074*/ 	.byte	0x00, 0xf0, 0x11, 0x00


	//----- nvinfo : EIATTR_SPARSE_MMA_MASK
	.align		4
.L_3459:
        /*0078*/ 	.byte	0x03, 0x50
        /*007a*/ 	.short	0x0000


	//----- nvinfo : EIATTR_MAXREG_COUNT
	.align		4
        /*007c*/ 	.byte	0x03, 0x1b
        /*007e*/ 	.short	0x00ff


	//----- nvinfo : EIATTR_EXTERNS
	.align		4
        /*0080*/ 	.byte	0x04, 0x0f
        /*0082*/ 	.short	(.L_3461 - .L_3460)


	//   ....[0]....
	.align		4
.L_3460:
        /*0084*/ 	.word	index@(__assertfail)


	//----- nvinfo : EIATTR_MERCURY_ISA_VERSION
	.align		4
.L_3461:
        /*0088*/ 	.byte	0x03, 0x5f
        /*008a*/ 	.short	0x0101


	//----- nvinfo : EIATTR_SYSCALL_OFFSETS
	.align		4
        /*008c*/ 	.byte	0x04, 0x46
        /*008e*/ 	.short	(.L_3463 - .L_3462)


	//   ....[0]....
.L_3462:
        /*0090*/ 	.word	0x00000fa0


	//   ....[1]....
        /*0094*/ 	.word	0x00001ec0


	//   ....[2]....
        /*0098*/ 	.word	0x00002e60


	//   ....[3]....
        /*009c*/ 	.word	0x00003d80


	//   ....[4]....
        /*00a0*/ 	.word	0x00004d30


	//   ....[5]....
        /*00a4*/ 	.word	0x00005c50


	//   ....[6]....
        /*00a8*/ 	.word	0x00006be0


	//   ....[7]....
        /*00ac*/ 	.word	0x00007b10


	//   ....[8]....
        /*00b0*/ 	.word	0x000090d0


	//   ....[9]....
        /*00b4*/ 	.word	0x0000a290


	//   ....[10]....
        /*00b8*/ 	.word	0x0000b410


	//   ....[11]....
        /*00bc*/ 	.word	0x0000c5b0


	//----- nvinfo : EIATTR_EXIT_INSTR_OFFSETS
	.align		4
.L_3463:
        /*00c0*/ 	.byte	0x04, 0x1c
        /*00c2*/ 	.short	(.L_3465 - .L_3464)


	//   ....[0]....
.L_3464:
        /*00c4*/ 	.word	0x0000b4b0


	//   ....[1]....
        /*00c8*/ 	.word	0x0000b5f0


	//   ....[2]....
        /*00cc*/ 	.word	0x0000b630


	//   ....[3]....
        /*00d0*/ 	.word	0x0000b6c0


	//   ....[4]....
        /*00d4*/ 	.word	0x0000b6f0


	//   ....[5]....
        /*00d8*/ 	.word	0x0000b720


	//   ....[6]....
        /*00dc*/ 	.word	0x0000b7f0


	//   ....[7]....
        /*00e0*/ 	.word	0x0000b870


	//   ....[8]....
        /*00e4*/ 	.word	0x0000b950


	//   ....[9]....
        /*00e8*/ 	.word	0x0000b9e0


	//   ....[10]....
        /*00ec*/ 	.word	0x0000ba00


	//   ....[11]....
        /*00f0*/ 	.word	0x0000bac0


	//   ....[12]....
        /*00f4*/ 	.word	0x0000baf0


	//   ....[13]....
        /*00f8*/ 	.word	0x0000bcc0


	//   ....[14]....
        /*00fc*/ 	.word	0x0000be60


	//   ....[15]....
        /*0100*/ 	.word	0x0000bee0


	//   ....[16]....
        /*0104*/ 	.word	0x0000bf90


	//   ....[17]....
        /*0108*/ 	.word	0x0000c150


	//   ....[18]....
        /*010c*/ 	.word	0x0000c310


	//   ....[19]....
        /*0110*/ 	.word	0x0000c4b0


	//   ....[20]....
        /*0114*/ 	.word	0x0000c5c0


	//   ....[21]....
        /*0118*/ 	.word	0x0000c5f0


	//   ....[22]....
        /*011c*/ 	.word	0x0000c620


	//----- nvinfo : EIATTR_MAX_THREADS
	.align		4
.L_3465:
        /*0120*/ 	.byte	0x04, 0x05
        /*0122*/ 	.short	(.L_3467 - .L_3466)
.L_3466:
        /*0124*/ 	.word	0x00000080
        /*0128*/ 	.word	0x00000001
        /*012c*/ 	.word	0x00000001


	//----- nvinfo : EIATTR_CRS_STACK_SIZE
	.align		4
.L_3467:
        /*0130*/ 	.byte	0x04, 0x1e
        /*0132*/ 	.short	(.L_3469 - .L_3468)
.L_3468:
        /*0134*/ 	.word	0x00000000


	//----- nvinfo : EIATTR_CBANK_PARAM_SIZE
	.align		4
.L_3469:
        /*0138*/ 	.byte	0x03, 0x19
        /*013a*/ 	.short	0x0038


	//----- nvinfo : EIATTR_PARAM_CBANK
	.align		4
        /*013c*/ 	.byte	0x04, 0x0a
        /*013e*/ 	.short	(.L_3471 - .L_3470)
	.align		4
.L_3470:
        /*0140*/ 	.word	index@(.nv.constant0._ZN2at6native27unrolled_elementwise_kernelINS0_13BinaryFunctorIdddZZZNS0_16fmin_kernel_cudaERNS_18TensorIteratorBaseEENKUlvE_clEvENKUlvE_clEvEUlddE_EESt5arrayIPcLm3EELi4E23TrivialOffsetCalculatorILi2EjESC_ILi1EjENS0_6memory12LoadWithCastILi2EEENSF_13StoreWithCastILi1EEEEEviT_T0_T2_T3_T4_T5_)
        /*0144*/ 	.short	0x0210
        /*0146*/ 	.short	0x0038


	//----- nvinfo : EIATTR_SW_WAR
	.align		4
.L_3471:
        /*0148*/ 	.byte	0x04, 0x36
        /*014a*/ 	.short	(.L_3473 - .L_3472)
.L_3472:
        /*014c*/ 	.word	0x00000008
.L_3473:


//--------------------- .nv.info._ZN2at6native18elementwise_kernelILi128ELi2EZNS0_22gpu_kernel_impl_nocastINS0_13BinaryFunctorIdddZZZNS0_16fmin_kernel_cudaERNS_18TensorIteratorBaseEENKUlvE_clEvENKUlvE_clEvEUlddE_EEEEvS5_RKT_EUliE_EEviT1_ --------------------------
	.section	.nv.info._ZN2at6native18elementwise_kernelILi128ELi2EZNS0_22gpu_kernel_impl_nocastINS0_13BinaryFunctorIdddZZZNS0_16fmin_kernel_cudaERNS_18TensorIteratorBaseEENKUlvE_clEvENKUlvE_clEvEUlddE_EEEEvS5_RKT_EUliE_EEviT1_,"",@"SHT_CUDA_INFO"
	.sectionflags	@""
	.align	4


	//----- nvinfo : EIATTR_CUDA_API_VERSION
	.align		4
        /*0000*/ 	.byte	0x04, 0x37
        /*0002*/ 	.short	(.L_3475 - .L_3474)
.L_3474:
        /*0004*/ 	.word	0x00000082


	//----- nvinfo : EIATTR_KPARAM_INFO
	.align		4
.L_3475:
        /*0008*/ 	.byte	0x04, 0x17
        /*000a*/ 	.short	(.L_3477 - .L_3476)
.L_3476:
        /*000c*/ 	.word	0x00000000
        /*0010*/ 	.short	0x0001
        /*0012*/ 	.short	0x0008
        /*0014*/ 	.byte	0x00, 0xf0, 0x21, 0x0a


	//----- nvinfo : EIATTR_KPARAM_INFO
	.align		4
.L_3477:
        /*0018*/ 	.byte	0x04, 0x17
        /*001a*/ 	.short	(.L_3479 - .L_3478)
.L_3478:
        /*001c*/ 	.word	0x00000000
        /*0020*/ 	.short	0x0000
        /*0022*/ 	.short	0x0000
        /*0024*/ 	.byte	0x00, 0xf0, 0x11, 0x00


	//----- nvinfo : EIATTR_SPARSE_MMA_MASK
	.align		4
.L_3479:
        /*0028*/ 	.byte	0x03, 0x50
        /*002a*/ 	.short	0x0000


	//----- nvinfo : EIATTR_MAXREG_COUNT
	.align		4
        /*002c*/ 	.byte	0x03, 0x1b
        /*002e*/ 	.short	0x0080


	//----- nvinfo : EIATTR_MERCURY_ISA_VERSION
	.align		4
        /*0030*/ 	.byte	0x03, 0x5f
        /*0032*/ 	.short	0x0101


	//----- nvinfo : EIATTR_EXIT_INSTR_OFFSETS
	.align		4
        /*0034*/ 	.byte	0x04, 0x1c
        /*0036*/ 	.short	(.L_3481 - .L_3480)


	//   ....[0]....
.L_3480:
        /*0038*/ 	.word	0x00001820


	//   ....[1]....
        /*003c*/ 	.word	0x00002f70


	//----- nvinfo : EIATTR_MAX_THREADS
	.align		4
.L_3481:
        /*0040*/ 	.byte	0x04, 0x05
        /*0042*/ 	.short	(.L_3483 - .L_3482)
.L_3482:
        /*0044*/ 	.word	0x00000080
        /*0048*/ 	.word	0x00000001
        /*004c*/ 	.word	0x00000001


	//----- nvinfo : EIATTR_CRS_STACK_SIZE
	.align		4
.L_3483:
        /*0050*/ 	.byte	0x04, 0x1e
        /*0052*/ 	.short	(.L_3485 - .L_3484)
.L_3484:
        /*0054*/ 	.word	0x00000000


	//----- nvinfo : EIATTR_CBANK_PARAM_SIZE
	.align		4
.L_3485:
        /*0058*/ 	.byte	0x03, 0x19
        /*005a*/ 	.short	0x0290


	//----- nvinfo : EIATTR_PARAM_CBANK
	.align		4
        /*005c*/ 	.byte	0x04, 0x0a
        /*005e*/ 	.short	(.L_3487 - .L_3486)
	.align		4
.L_3486:
        /*0060*/ 	.word	index@(.nv.constant0._ZN2at6native18elementwise_kernelILi128ELi2EZNS0_22gpu_kernel_impl_nocastINS0_13BinaryFunctorIdddZZZNS0_16fmin_kernel_cudaERNS_18TensorIteratorBaseEENKUlvE_clEvENKUlvE_clEvEUlddE_EEEEvS5_RKT_EUliE_EEviT1_)
        /*0064*/ 	.short	0x0210
        /*0066*/ 	.short	0x0290


	//----- nvinfo : EIATTR_SW_WAR
	.align		4
.L_3487:
        /*0068*/ 	.byte	0x04, 0x36
        /*006a*/ 	.short	(.L_3489 - .L_3488)
.L_3488:
        /*006c*/ 	.word	0x00000008
.L_3489:


//--------------------- .nv.info._ZN2at6native27unrolled_elementwise_kernelINS0_13BinaryFunctorIdddZZZNS0_16fmin_kernel_cudaERNS_18TensorIteratorBaseEENKUlvE_clEvENKUlvE_clEvEUlddE_EESt5arrayIPcLm3EELi4E23TrivialOffsetCalculatorILi2EjESC_ILi1EjENS0_6memory15LoadWithoutCastENSF_16StoreWithoutCastEEEviT_T0_T2_T3_T4_T5_ --------------------------
	.section	.nv.info._ZN2at6native27unrolled_elementwise_kernelINS0_13BinaryFunctorIdddZZZNS0_16fmin_kernel_cudaERNS_18TensorIteratorBaseEENKUlvE_clEvENKUlvE_clEvEUlddE_EESt5arrayIPcLm3EELi4E23TrivialOffsetCalculatorILi2EjESC_ILi1EjENS0_6memory15LoadWithoutCastENSF_16StoreWithoutCastEEEviT_T0_T2_T3_T4_T5_,"",@"SHT_CUDA_INFO"
	.sectionflags	@""
	.align	4


	//----- nvinfo : EIATTR_CUDA_API_VERSION
	.align		4
        /*0000*/ 	.byte	0x04, 0x37
        /*0002*/ 	.short	(.L_3491 - .L_3490)
.L_3490:
        /*0004*/ 	.word	0x00000082


	//----- nvinfo : EIATTR_KPARAM_INFO
	.align		4
.L_3491:
        /*0008*/ 	.byte	0x04, 0x17
        /*000a*/ 	.short	(.L_3493 - .L_3492)
.L_3492:
        /*000c*/ 	.word	0x00000000
        /*0010*/ 	.short	0x0006
        /*0012*/ 	.short	0x0023
        /*0014*/ 	.byte	0x00, 0xf0, 0x05, 0x00


	//----- nvinfo : EIATTR_KPARAM_INFO
	.align		4
.L_3493:
        /*0018*/ 	.byte	0x04, 0x17
        /*001a*/ 	.short	(.L_3495 - .L_3494)
.L_3494:
        /*001c*/ 	.word	0x00000000
        /*0020*/ 	.short	0x0005
        /*0022*/ 	.short	0x0022
        /*0024*/ 	.byte	0x00, 0xf0, 0x05, 0x00


	//----- nvinfo : EIATTR_KPARAM_INFO
	.align		4
.L_3495:
        /*0028*/ 	.byte	0x04, 0x17
        /*002a*/ 	.short	(.L_3497 - .L_3496)
.L_3496:
        /*002c*/ 	.word	0x00000000
        /*0030*/ 	.short	0x0004
        /*0032*/ 	.short	0x0021
        /*0034*/ 	.byte	0x00, 0xf0, 0x05, 0x00


	//----- nvinfo : EIATTR_KPARAM_INFO
	.align		4
.L_3497:
        /*0038*/ 	.byte	0x04, 0x17
        /*003a*/ 	.short	(.L_3499 - .L_3498)
.L_3498:
        /*003c*/ 	.word	0x00000000
        /*0040*/ 	.short	0x0003
        /*0042*/ 	.short	0x0020
        /*0044*/ 	.byte	0x00, 0xf0, 0x05, 0x00


	//----- nvinfo : EIATTR_KPARAM_INFO
	.align		4
.L_3499:
        /*0048*/ 	.byte	0x04, 0x17
        /*004a*/ 	.short	(.L_3501 - .L_3500)
.L_3500:
        /*004c*/ 	.word	0x00000000
        /*0050*/ 	.short	0x0002
        /*0052*/ 	.short	0x0008
        /*0054*/ 	.byte	0x00, 0xf0, 0x61, 0x00


	//----- nvinfo : EIATTR_KPARAM_INFO
	.align		4
.L_3501:
        /*0058*/ 	.byte	0x04, 0x17
        /*005a*/ 	.short	(.L_3503 - .L_3502)
.L_3502:
        /*005c*/ 	.word	0x00000000
        /*0060*/ 	.short	0x0001
        /*0062*/ 	.short	0x0004
        /*0064*/ 	.byte	0x00, 0xf0, 0x05, 0x00


	//----- nvinfo : EIATTR_KPARAM_INFO
	.align		4
.L_3503:
        /*0068*/ 	.byte	0x04, 0x17
        /*006a*/ 	.short	(.L_3505 - .L_3504)
.L_3504:
        /*006c*/ 	.word	0x00000000
        /*0070*/ 	.short	0x0000
        /*0072*/ 	.short	0x0000
        /*0074*/ 	.byte	0x00, 0xf0, 0x11, 0x00


	//----- nvinfo : EIATTR_SPARSE_MMA_MASK
	.align		4
.L_3505:
        /*0078*/ 	.byte	0x03, 0x50
        /*007a*/ 	.short	0x0000


	//----- nvinfo : EIATTR_MAXREG_COUNT
	.align		4
        /*007c*/ 	.byte	0x03, 0x1b
        /*007e*/ 	.short	0x00ff


	//----- nvinfo : EIATTR_MERCURY_ISA_VERSION
	.align		4
        /*0080*/ 	.byte	0x03, 0x5f
        /*0082*/ 	.short	0x0101


	//----- nvinfo : EIATTR_EXIT_INSTR_OFFSETS
	.align		4
        /*0084*/ 	.byte	0x04, 0x1c
        /*0086*/ 	.short	(.L_3507 - .L_3506)


	//   ....[0]....
.L_3506:
        /*0088*/ 	.word	0x00000650


	//   ....[1]....
        /*008c*/ 	.word	0x00000710


	//----- nvinfo : EIATTR_MAX_THREADS
	.align		4
.L_3507:
        /*0090*/ 	.byte	0x04, 0x05
        /*0092*/ 	.short	(.L_3509 - .L_3508)
.L_3508:
        /*0094*/ 	.word	0x00000080
        /*0098*/ 	.word	0x00000001
        /*009c*/ 	.word	0x00000001


	//----- nvinfo : EIATTR_CRS_STACK_SIZE
	.align		4
.L_3509:
        /*00a0*/ 	.byte	0x04, 0x1e
        /*00a2*/ 	.short	(.L_3511 - .L_3510)
.L_3510:
        /*00a4*/ 	.word	0x00000000


	//----- nvinfo : EIATTR_CBANK_PARAM_SIZE
	.align		4
.L_3511:
        /*00a8*/ 	.byte	0x03, 0x19
        /*00aa*/ 	.short	0x0024


	//----- nvinfo : EIATTR_PARAM_CBANK
	.align		4
        /*00ac*/ 	.byte	0x04, 0x0a
        /*00ae*/ 	.short	(.L_3513 - .L_3512)
	.align		4
.L_3512:
        /*00b0*/ 	.word	index@(.nv.constant0._ZN2at6native27unrolled_elementwise_kernelINS0_13BinaryFunctorIdddZZZNS0_16fmin_kernel_cudaERNS_18TensorIteratorBaseEENKUlvE_clEvENKUlvE_clEvEUlddE_EESt5arrayIPcLm3EELi4E23TrivialOffsetCalculatorILi2EjESC_ILi1EjENS0_6memory15LoadWithoutCastENSF_16StoreWithoutCastEEEviT_T0_T2_T3_T4_T5_)
        /*00b4*/ 	.short	0x0210
        /*00b6*/ 	.short	0x0024


	//----- nvinfo : EIATTR_SW_WAR
	.align		4
.L_3513:
        /*00b8*/ 	.byte	0x04, 0x36
        /*00ba*/ 	.short	(.L_3515 - .L_3514)
.L_3514:
        /*00bc*/ 	.word	0x00000008
.L_3515:


//--------------------- .nv.info._ZN2at6native29vectorized_elementwise_kernelILi2ENS0_13BinaryFunctorIdddZZZNS0_16fmin_kernel_cudaERNS_18TensorIteratorBaseEENKUlvE_clEvENKUlvE_clEvEUlddE_EESt5arrayIPcLm3EEEEviT0_T1_ --------------------------
	.section	.nv.info._ZN2at6native29vectorized_elementwise_kernelILi2ENS0_13BinaryFunctorIdddZZZNS0_16fmin_kernel_cudaERNS_18TensorIteratorBaseEENKUlvE_clEvENKUlvE_clEvEUlddE_EESt5arrayIPcLm3EEEEviT0_T1_,"",@"SHT_CUDA_INFO"
	.sectionflags	@""
	.align	4


	//----- nvinfo : EIATTR_CUDA_API_VERSION
	.align		4
        /*0000*/ 	.byte	0x04, 0x37
        /*0002*/ 	.short	(.L_3517 - .L_3516)
.L_3516:
        /*0004*/ 	.word	0x00000082


	//----- nvinfo : EIATTR_KPARAM_INFO
	.align		4
.L_3517:
        /*0008*/ 	.byte	0x04, 0x17
        /*000a*/ 	.short	(.L_3519 - .L_3518)
.L_3518:
        /*000c*/ 	.word	0x00000000
        /*0010*/ 	.short	0x0002
        /*0012*/ 	.short	0x0008
        /*0014*/ 	.byte	0x00, 0xf0, 0x61, 0x00


	//----- nvinfo : EIATTR_KPARAM_INFO
	.align		4
.L_3519:
        /*0018*/ 	.byte	0x04, 0x17
        /*001a*/ 	.short	(.L_3521 - .L_3520)
.L_3520:
        /*001c*/ 	.word	0x00000000
        /*0020*/ 	.short	0x0001
        /*0022*/ 	.short	0x0004
        /*0024*/ 	.byte	0x00, 0xf0, 0x05, 0x00


	//----- nvinfo : EIATTR_KPARAM_INFO
	.align		4
.L_3521:
        /*0028*/ 	.byte	0x04, 0x17
        /*002a*/ 	.short	(.L_3523 - .L_3522)
.L_3522:
        /*002c*/ 	.word	0x00000000
        /*0030*/ 	.short	0x0000
        /*0032*/ 	.short	0x0000
        /*0034*/ 	.byte	0x00, 0xf0, 0x11, 0x00


	//----- nvinfo : EIATTR_SPARSE_MMA_MASK
	.align		4
.L_3523:
        /*0038*/ 	.byte	0x03, 0x50
        /*003a*/ 	.short	0x0000


	//----- nvinfo : EIATTR_MAXREG_COUNT
	.align		4
        /*003c*/ 	.byte	0x03, 0x1b
        /*003e*/ 	.short	0x00ff


	//----- nvinfo : EIATTR_MERCURY_ISA_VERSION
	.align		4
        /*0040*/ 	.byte	0x03, 0x5f
        /*0042*/ 	.short	0x0101


	//----- nvinfo : EIATTR_EXIT_INSTR_OFFSETS
	.align		4
        /*0044*/ 	.byte	0x04, 0x1c
        /*0046*/ 	.short	(.L_3525 - .L_3524)


	//   ....[0]....
.L_3524:
        /*0048*/ 	.word	0x00000630


	//   ....[1]....
        /*004c*/ 	.word	0x000013c0


	//   ....[2]....
        /*0050*/ 	.word	0x00001410


	//----- nvinfo : EIATTR_MAX_THREADS
	.align		4
.L_3525:
        /*0054*/ 	.byte	0x04, 0x05
        /*0056*/ 	.short	(.L_3527 - .L_3526)
.L_3526:
        /*0058*/ 	.word	0x00000080
        /*005c*/ 	.word	0x00000001
        /*0060*/ 	.word	0x00000001


	//----- nvinfo : EIATTR_CRS_STACK_SIZE
	.align		4
.L_3527:
        /*0064*/ 	.byte	0x04, 0x1e
        /*0066*/ 	.short	(.L_3529 - .L_3528)
.L_3528:
        /*0068*/ 	.word	0x00000000


	//----- nvinfo : EIATTR_CBANK_PARAM_SIZE
	.align		4
.L_3529:
        /*006c*/ 	.byte	0x03, 0x19
        /*006e*/ 	.short	0x0020


	//----- nvinfo : EIATTR_PARAM_CBANK
	.align		4
        /*0070*/ 	.byte	0x04, 0x0a
        /*0072*/ 	.short	(.L_3531 - .L_3530)
	.align		4
.L_3530:
        /*0074*/ 	.word	index@(.nv.constant0._ZN2at6native29vectorized_elementwise_kernelILi2ENS0_13BinaryFunctorIdddZZZNS0_16fmin_kernel_cudaERNS_18TensorIteratorBaseEENKUlvE_clEvENKUlvE_clEvEUlddE_EESt5arrayIPcLm3EEEEviT0_T1_)
        /*0078*/ 	.short	0x0210
        /*007a*/ 	.short	0x0020


	//----- nvinfo : EIATTR_SW_WAR
	.align		4
.L_3531:
        /*007c*/ 	.byte	0x04, 0x36
        /*007e*/ 	.short	(.L_3533 - .L_3532)
.L_3532:
        /*0080*/ 	.word	0x00000008
.L_3533:


//--------------------- .nv.info._ZN2at6native29vectorized_elementwise_kernelILi4ENS0_13BinaryFunctorIdddZZZNS0_16fmin_kernel_cudaERNS_18TensorIteratorBaseEENKUlvE_clEvENKUlvE_clEvEUlddE_EESt5arrayIPcLm3EEEEviT0_T1_ --------------------------
	.section	.nv.info._ZN2at6native29vectorized_elementwise_kernelILi4ENS0_13BinaryFunctorIdddZZZNS0_16fmin_kernel_cudaERNS_18TensorIteratorBaseEENKUlvE_clEvENKUlvE_clEvEUlddE_EESt5arrayIPcLm3EEEEviT0_T1_,"",@"SHT_CUDA_INFO"
	.sectionflags	@""
	.align	4


	//----- nvinfo : EIATTR_CUDA_API_VERSION
	.align		4
        /*0000*/ 	.byte	0x04, 0x37
        /*0002*/ 	.short	(.L_3535 - .L_3534)
.L_3534:
        /*0004*/ 	.word	0x00000082


	//----- nvinfo : EIATTR_KPARAM_INFO
	.align		4
.L_3535:
        /*0008*/ 	.byte	0x04, 0x17
        /*000a*/ 	.short	(.L_3537 - .L_3536)
.L_3536:
        /*000c*/ 	.word	0x00000000
        /*0010*/ 	.short	0x0002
        /*0012*/ 	.short	0x0008
        /*0014*/ 	.byte	0x00, 0xf0, 0x61, 0x00


	//----- nvinfo : EIATTR_KPARAM_INFO
	.align		4
.L_3537:
        /*0018*/ 	.byte	0x04, 0x17
        /*001a*/ 	.short	(.L_3539 - .L_3538)
.L_3538:
        /*001c*/ 	.word	0x00000000
        /*0020*/ 	.short	0x0001
        /*0022*/ 	.short	0x0004
        /*0024*/ 	.byte	0x00, 0xf0, 0x05, 0x00


	//----- nvinfo : EIATTR_KPARAM_INFO
	.align		4
.L_3539:
        /*0028*/ 	.byte	0x04, 0x17
        /*002a*/ 	.short	(.L_3541 - .L_3540)
.L_3540:
        /*002c*/ 	.word	0x00000000
        /*0030*/ 	.short	0x0000
        /*0032*/ 	.short	0x0000
        /*0034*/ 	.byte	0x00, 0xf0, 0x11, 0x00


	//----- nvinfo : EIATTR_SPARSE_MMA_MASK
	.align		4
.L_3541:
        /*0038*/ 	.byte	0x03, 0x50
        /*003a*/ 	.short	0x0000


	//----- nvinfo : EIATTR_MAXREG_COUNT
	.align		4
        /*003c*/ 	.byte	0x03, 0x1b
        /*003e*/ 	.short	0x00ff


	//----- nvinfo : EIATTR_MERCURY_ISA_VERSION
	.align		4
        /*0040*/ 	.byte	0x03, 0x5f
        /*0042*/ 	.short	0x0101


	//----- nvinfo : EIATTR_EXIT_INSTR_OFFSETS
	.align		4
        /*0044*/ 	.byte	0x04, 0x1c
        /*0046*/ 	.short	(.L_3543 - .L_3542)


	//   ....[0]....
.L_3542:
        /*0048*/ 	.word	0x00000630


	//   ....[1]....
        /*004c*/ 	.word	0x000013c0


	//   ....[2]....
        /*0050*/ 	.word	0x00001410


	//----- nvinfo : EIATTR_MAX_THREADS
	.align		4
.L_3543:
        /*0054*/ 	.byte	0x04, 0x05
        /*0056*/ 	.short	(.L_3545 - .L_3544)
.L_3544:
        /*0058*/ 	.word	0x00000080
        /*005c*/ 	.word	0x00000001
        /*0060*/ 	.word	0x00000001


	//----- nvinfo : EIATTR_CRS_STACK_SIZE
	.align		4
.L_3545:
        /*0064*/ 	.byte	0x04, 0x1e
        /*0066*/ 	.short	(.L_3547 - .L_3546)
.L_3546:
        /*0068*/ 	.word	0x00000000


	//----- nvinfo : EIATTR_CBANK_PARAM_SIZE
	.align		4
.L_3547:
        /*006c*/ 	.byte	0x03, 0x19
        /*006e*/ 	.short	0x0020


	//----- nvinfo : EIATTR_PARAM_CBANK
	.align		4
        /*0070*/ 	.byte	0x04, 0x0a
        /*0072*/ 	.short	(.L_3549 - .L_3548)
	.align		4
.L_3548:
        /*0074*/ 	.word	index@(.nv.constant0._ZN2at6native29vectorized_elementwise_kernelILi4ENS0_13BinaryFunctorIdddZZZNS0_16fmin_kernel_cudaERNS_18TensorIteratorBaseEENKUlvE_clEvENKUlvE_clEvEUlddE_EESt5arrayIPcLm3EEEEviT0_T1_)
        /*0078*/ 	.short	0x0210
        /*007a*/ 	.short	0x0020


	//----- nvinfo : EIATTR_SW_WAR
	.align		4
.L_3549:
        /*007c*/ 	.byte	0x04, 0x36
        /*007e*/ 	.short	(.L_3551 - .L_3550)
.L_3550:
        /*0080*/ 	.word	0x00000008
.L_3551:


//--------------------- .nv.info._ZN2at6native29vectorized_elementwise_kernelILi8ENS0_13BinaryFunctorIdddZZZNS0_16fmin_kernel_cudaERNS_18TensorIteratorBaseEENKUlvE_clEvENKUlvE_clEvEUlddE_EESt5arrayIPcLm3EEEEviT0_T1_ --------------------------
	.section	.nv.info._ZN2at6native29vectorized_elementwise_kernelILi8ENS0_13BinaryFunctorIdddZZZNS0_16fmin_kernel_cudaERNS_18TensorIteratorBaseEENKUlvE_clEvENKUlvE_clEvEUlddE_EESt5arrayIPcLm3EEEEviT0_T1_,"",@"SHT_CUDA_INFO"
	.sectionflags	@""
	.align	4


	//----- nvinfo : EIATTR_CUDA_API_VERSION
	.align		4
        /*0000*/ 	.byte	0x04, 0x37
        /*0002*/ 	.short	(.L_3553 - .L_3552)
.L_3552:
        /*0004*/ 	.word	0x00000082


	//----- nvinfo : EIATTR_KPARAM_INFO
	.align		4
.L_3553:
        /*0008*/ 	.byte	0x04, 0x17
        /*000a*/ 	.short	(.L_3555 - .L_3554)
.L_3554:
        /*000c*/ 	.word	0x00000000
        /*0010*/ 	.short	0x0002
        /*0012*/ 	.short	0x0008
        /*0014*/ 	.byte	0x00, 0xf0, 0x61, 0x00


	//----- nvinfo : EIATTR_KPARAM_INFO
	.align		4
.L_3555:
        /*0018*/ 	.byte	0x04, 0x17
        /*001a*/ 	.short	(.L_3557 - .L_3556)
.L_3556:
        /*001c*/ 	.word	0x00000000
        /*0020*/ 	.short	0x0001
        /*0022*/ 	.short	0x0004
        /*0024*/ 	.byte	0x00, 0xf0, 0x05, 0x00


	//----- nvinfo : EIATTR_KPARAM_INFO
	.align		4
.L_3557:
        /*0028*/ 	.byte	0x04, 0x17
        /*002a*/ 	.short	(.L_3559 - .L_3558)
.L_3558:
        /*002c*/ 	.word	0x00000000
        /*0030*/ 	.short	0x0000
        /*0032*/ 	.short	0x0000
        /*0034*/ 	.byte	0x00, 0xf0, 0x11, 0x00


	//----- nvinfo : EIATTR_SPARSE_MMA_MASK
	.align		4
.L_3559:
        /*0038*/ 	.byte	0x03, 0x50
        /*003a*/ 	.short	0x0000


	//----- nvinfo : EIATTR_MAXREG_COUNT
	.align		4
        /*003c*/ 	.byte	0x03, 0x1b
        /*003e*/ 	.short	0x00ff


	//----- nvinfo : EIATTR_MERCURY_ISA_VERSION
	.align		4
        /*0040*/ 	.byte	0x03, 0x5f
        /*0042*/ 	.short	0x0101


	//----- nvinfo : EIATTR_EXIT_INSTR_OFFSETS
	.align		4
        /*0044*/ 	.byte	0x04, 0x1c
        /*0046*/ 	.short	(.L_3561 - .L_3560)


	//   ....[0]....
.L_3560:
        /*0048*/ 	.word	0x00000630


	//   ....[1]....
        /*004c*/ 	.word	0x000013c0


	//   ....[2]....
        /*0050*/ 	.word	0x00001410


	//----- nvinfo : EIATTR_MAX_THREADS
	.align		4
.L_3561:
        /*0054*/ 	.byte	0x04, 0x05
        /*0056*/ 	.short	(.L_3563 - .L_3562)
.L_3562:
        /*0058*/ 	.word	0x00000080
        /*005c*/ 	.word	0x00000001
        /*0060*/ 	.word	0x00000001


	//----- nvinfo : EIATTR_CRS_STACK_SIZE
	.align		4
.L_3563:
        /*0064*/ 	.byte	0x04, 0x1e
        /*0066*/ 	.short	(.L_3565 - .L_3564)
.L_3564:
        /*0068*/ 	.word	0x00000000


	//----- nvinfo : EIATTR_CBANK_PARAM_SIZE
	.align		4
.L_3565:
        /*006c*/ 	.byte	0x03, 0x19
        /*006e*/ 	.short	0x0020


	//----- nvinfo : EIATTR_PARAM_CBANK
	.align		4
        /*0070*/ 	.byte	0x04, 0x0a
        /*0072*/ 	.short	(.L_3567 - .L_3566)
	.align		4
.L_3566:
        /*0074*/ 	.word	index@(.nv.constant0._ZN2at6native29vectorized_elementwise_kernelILi8ENS0_13BinaryFunctorIdddZZZNS0_16fmin_kernel_cudaERNS_18TensorIteratorBaseEENKUlvE_clEvENKUlvE_clEvEUlddE_EESt5arrayIPcLm3EEEEviT0_T1_)
        /*0078*/ 	.short	0x0210
        /*007a*/ 	.short	0x0020


	//----- nvinfo : EIATTR_SW_WAR
	.align		4
.L_3567:
        /*007c*/ 	.byte	0x04, 0x36
        /*007e*/ 	.short	(.L_3569 - .L_3568)
.L_3568:
        /*0080*/ 	.word	0x00000008
.L_3569:


//--------------------- .nv.info._ZN2at6native18elementwise_kernelILi128ELi4EZNS0_15gpu_kernel_implINS0_13AUnaryFunctorIN3c108BFloat16ES5_S5_ZZZNS0_16fmax_kernel_cudaERNS_18TensorIteratorBaseEENKUlvE_clEvENKUlvE2_clEvEUlS5_S5_E_EEEEvS7_RKT_EUliE_EEviT1_ --------------------------
	.section	.nv.info._ZN2at6native18elementwise_kernelILi128ELi4EZNS0_15gpu_kernel_implINS0_13AUnaryFunctorIN3c108BFloat16ES5_S5_ZZZNS0_16fmax_kernel_cudaERNS_18TensorIteratorBaseEENKUlvE_clEvENKUlvE2_clEvEUlS5_S5_E_EEEEvS7_RKT_EUliE_EEviT1_,"",@"SHT_CUDA_INFO"
	.sectionflags	@""
	.align	4


	//----- nvinfo : EIATTR_CUDA_API_VERSION
	.align		4
        /*0000*/ 	.byte	0x04, 0x37
        /*0002*/ 	.short	(.L_3571 - .L_3570)
.L_3570:
        /*0004*/ 	.word	0x00000082


	//----- nvinfo : EIATTR_KPARAM_INFO
	.align		4
.L_3571:
        /*0008*/ 	.byte	0x04, 0x17
        /*000a*/ 	.short	(.L_3573 - .L_3572)
.L_3572:
        /*000c*/ 	.word	0x00000000
        /*0010*/ 	.short	0x0001
        /*0012*/ 	.short	0x0008
        /*0014*/ 	.byte	0x00, 0xf0, 0x61, 0x08


	//----- nvinfo : EIATTR_KPARAM_INFO
	.align		4
.L_3573:
        /*0018*/ 	.byte	0x04, 0x17
        /*001a*/ 	.short	(.L_3575 - .L_3574)
.L_3574:
        /*001c*/ 	.word	0x00000000
        /*0020*/ 	.short	0x0000
        /*0022*/ 	.short	0x0000
        /*0024*/ 	.byte	0x00, 0xf0, 0x11, 0x00


	//----- nvinfo : EIATTR_SPARSE_MMA_MASK
	.align		4
.L_3575:
        /*0028*/ 	.byte	0x03, 0x50
        /*002a*/ 	.short	0x0000


	//----- nvinfo : EIATTR_MAXREG_COUNT
	.align		4
        /*002c*/ 	.byte	0x03, 0x1b
        /*002e*/ 	.short	0x0080


	//----- nvinfo : EIATTR_EXTERNS
	.align		4
        /*0030*/ 	.byte	0x04, 0x0f
        /*0032*/ 	.short	(.L_3577 - .L_3576)


	//   ....[0]....
	.align		4
.L_3576:
        /*0034*/ 	.word	index@(__assertfail)


	//----- nvinfo : EIATTR_MERCURY_ISA_VERSION
	.align		4
.L_3577:
        /*0038*/ 	.byte	0x03, 0x5f
        /*003a*/ 	.short	0x0101


	//----- nvinfo : EIATTR_SYSCALL_OFFSETS
	.align		4
        /*003c*/ 	.byte	0x04, 0x46
        /*003e*/ 	.short	(.L_3579 - .L_3578)


	//   ....[0]....
.L_3578:
        /*0040*/ 	.word	0x000022e0


	//   ....[1]....
        /*0044*/ 	.word	0x00003290


	//   ....[2]....
        /*0048*/ 	.word	0x000055c0


	//   ....[3]....
        /*004c*/ 	.word	0x00006570


	//   ....[4]....
        /*0050*/ 	.word	0x00008890


	//   ....[5]....
        /*0054*/ 	.word	0x00009840


	//   ....[6]....
        /*0058*/ 	.word	0x0000bb50


	//   ....[7]....
        /*005c*/ 	.word	0x0000cb00


	//----- nvinfo : EIATTR_EXIT_INSTR_OFFSETS
	.align		4
.L_3579:
        /*0060*/ 	.byte	0x04, 0x1c
        /*0062*/ 	.short	(.L_3581 - .L_3580)


	//   ....[0]....
.L_3580:
        /*0064*/ 	.word	0x00009910


	//   ....[1]....
        /*0068*/ 	.word	0x0000bd30


	//   ....[2]....
        /*006c*/ 	.word	0x0000bd70


	//   ....[3]....
        /*0070*/ 	.word	0x0000be10


	//   ....[4]....
        /*0074*/ 	.word	0x0000be50


	//   ....[5]....
        /*0078*/ 	.word	0x0000be90


	//   ....[6]....
        /*007c*/ 	.word	0x0000bf20


	//   ....[7]....
        /*0080*/ 	.word	0x0000bf60


	//   ....[8]....
        /*0084*/ 	.word	0x0000c000


	//   ....[9]....
        /*0088*/ 	.word	0x0000c050


	//   ....[10]....
        /*008c*/ 	.word	0x0000c0a0


	//   ....[11]....
        /*0090*/ 	.word	0x0000c170


	//   ....[12]....
        /*0094*/ 	.word	0x0000c1d0


	//   ....[13]....
        /*0098*/ 	.word	0x0000c360


	//   ....[14]....
        /*009c*/ 	.word	0x0000c4c0


	//   ....[15]....
        /*00a0*/ 	.word	0x0000c4e0


	//   ....[16]....
        /*00a4*/ 	.word	0x0000c5a0


	//   ....[17]....
        /*00a8*/ 	.word	0x0000c720


	//   ....[18]....
        /*00ac*/ 	.word	0x0000c8a0


	//   ....[19]....
        /*00b0*/ 	.word	0x0000ca00


	//   ....[20]....
        /*00b4*/ 	.word	0x0000cb10


	//   ....[21]....
        /*00b8*/ 	.word	0x0000cb50


	//   ....[22]....
        /*00bc*/ 	.word	0x0000cb90


	//----- nvinfo : EIATTR_MAX_THREADS
	.align		4
.L_3581:
        /*00c0*/ 	.byte	0x04, 0x05
        /*00c2*/ 	.short	(.L_3583 - .L_3582)
.L_3582:
        /*00c4*/ 	.word	0x00000080
        /*00c8*/ 	.word	0x00000001
        /*00cc*/ 	.word	0x00000001


	//----- nvinfo : EIATTR_CRS_STACK_SIZE
	.align		4
.L_3583:
        /*00d0*/ 	.byte	0x04, 0x1e
        /*00d2*/ 	.short	(.L_3585 - .L_3584)
.L_3584:
        /*00d4*/ 	.word	0x00000000


	//----- nvinfo : EIATTR_CBANK_PARAM_SIZE
	.align		4
.L_3585:
        /*00d8*/ 	.byte	0x03, 0x19
        /*00da*/ 	.short	0x0220


	//----- nvinfo : EIATTR_PARAM_CBANK
	.align		4
        /*00dc*/ 	.byte	0x04, 0x0a
        /*00de*/ 	.short	(.L_3587 - .L_3586)
	.align		4
.L_3586:
        /*00e0*/ 	.word	index@(.nv.constant0._ZN2at6native18elementwise_kernelILi128ELi4EZNS0_15gpu_kernel_implINS0_13AUnaryFunctorIN3c108BFloat16ES5_S5_ZZZNS0_16fmax_kernel_cudaERNS_18TensorIteratorBaseEENKUlvE_clEvENKUlvE2_clEvEUlS5_S5_E_EEEEvS7_RKT_EUliE_EEviT1_)
        /*00e4*/ 	.short	0x0210
        /*00e6*/ 	.short	0x0220


	//----- nvinfo : EIATTR_SW_WAR
	.align		4
.L_3587:
        /*00e8*/ 	.byte	0x04, 0x36
        /*00ea*/ 	.short	(.L_3589 - .L_3588)
.L_3588:
        /*00ec*/ 	.word	0x00000008
.L_3589:


//--------------------- .nv.info._ZN2at6native27unrolled_elementwise_kernelINS0_13AUnaryFunctorIN3c108BFloat16ES4_S4_ZZZNS0_16fmax_kernel_cudaERNS_18TensorIteratorBaseEENKUlvE_clEvENKUlvE2_clEvEUlS4_S4_E_EESt5arrayIPcLm2EELi4E23TrivialOffsetCalculatorILi1EjESF_NS0_6memory12LoadWithCastILi1EEENSG_13StoreWithCastILi1EEEEEviT_T0_T2_T3_T4_T5_ --------------------------
	.section	.nv.info._ZN2at6native27unrolled_elementwise_kernelINS0_13AUnaryFunctorIN3c108BFloat16ES4_S4_ZZZNS0_16fmax_kernel_cudaERNS_18TensorIteratorBaseEENKUlvE_clEvENKUlvE2_clEvEUlS4_S4_E_EESt5arrayIPcLm2EELi4E23TrivialOffsetCalculatorILi1EjESF_NS0_6memory12LoadWithCastILi1EEENSG_13StoreWithCastILi1EEEEEviT_T0_T2_T3_T4_T5_,"",@"SHT_CUDA_INFO"
	.sectionflags	@""
	.align	4


	//----- nvinfo : EIATTR_CUDA_API_VERSION
	.align		4
        /*0000*/ 	.byte	0x04, 0x37
        /*0002*/ 	.short	(.L_3591 - .L_3590)
.L_3590:
        /*0004*/ 	.word	0x00000082


	//----- nvinfo : EIATTR_KPARAM_INFO
	.align		4
.L_3591:
        /*0008*/ 	.byte	0x04, 0x17
        /*000a*/ 	.short	(.L_3593 - .L_3592)
.L_3592:
        /*000c*/ 	.word	0x00000000
        /*0010*/ 	.short	0x0006
        /*0012*/ 	.short	0x0024
        /*0014*/ 	.byte	0x00, 0xf0, 0x21, 0x00


	//----- nvinfo : EIATTR_KPARAM_INFO
	.align		4
.L_3593:
        /*0018*/ 	.byte	0x04, 0x17
        /*001a*/ 	.short	(.L_3595 - .L_3594)
.L_3594:
        /*001c*/ 	.word	0x00000000
        /*0020*/ 	.short	0x0005
        /*0022*/ 	.short	0x001c
        /*0024*/ 	.byte	0x00, 0xf0, 0x21, 0x00


	//----- nvinfo : EIATTR_KPARAM_INFO
	.align		4
.L_3595:
        /*0028*/ 	.byte	0x04, 0x17
        /*002a*/ 	.short	(.L_3597 - .L_3596)
.L_3596:
        /*002c*/ 	.word	0x00000000
        /*0030*/ 	.short	0x0004
        /*0032*/ 	.short	0x0019
        /*0034*/ 	.byte	0x00, 0xf0, 0x05, 0x00


	//----- nvinfo : EIATTR_KPARAM_INFO
	.align		4
.L_3597:
        /*0038*/ 	.byte	0x04, 0x17
        /*003a*/ 	.short	(.L_3599 - .L_3598)
.L_3598:
        /*003c*/ 	.word	0x00000000
        /*0040*/ 	.short	0x0003
        /*0042*/ 	.short	0x0018
        /*0044*/ 	.byte	0x00, 0xf0, 0x05, 0x00


	//----- nvinfo : EIATTR_KPARAM_INFO
	.align		4
.L_3599:
        /*0048*/ 	.byte	0x04, 0x17
        /*004a*/ 	.short	(.L_3601 - .L_3600)
.L_3600:
        /*004c*/ 	.word	0x00000000
        /*0050*/ 	.short	0x0002
        /*0052*/ 	.short	0x0008
        /*0054*/ 	.byte	0x00, 0xf0, 0x41, 0x00


	//----- nvinfo : EIATTR_KPARAM_INFO
	.align		4
.L_3601:
        /*0058*/ 	.byte	0x04, 0x17
        /*005a*/ 	.short	(.L_3603 - .L_3602)
.L_3602:
        /*005c*/ 	.word	0x00000000
        /*0060*/ 	.short	0x0001
        /*0062*/ 	.short	0x0004
        /*0064*/ 	.byte	0x00, 0xf0, 0x11, 0x00


	//----- nvinfo : EIATTR_KPARAM_INFO
	.align		4
.L_3603:
        /*0068*/ 	.byte	0x04, 0x17
        /*006a*/ 	.short	(.L_3605 - .L_3604)
.L_3604:
        /*006c*/ 	.word	0x00000000
        /*0070*/ 	.short	0x0000
        /*0072*/ 	.short	0x0000
        /*0074*/ 	.byte	0x00, 0xf0, 0x11, 0x00


	//----- nvinfo : EIATTR_SPARSE_MMA_MASK
	.align		4
.L_3605:
        /*0078*/ 	.byte	0x03, 0x50
        /*007a*/ 	.short	0x0000


	//----- nvinfo : EIATTR_MAXREG_COUNT
	.align		4
        /*007c*/ 	.byte	0x03, 0x1b
        /*007e*/ 	.short	0x00ff


	//----- nvinfo : EIATTR_EXTERNS
	.align		4
        /*0080*/ 	.byte	0x04, 0x0f
        /*0082*/ 	.short	(.L_3607 - .L_3606)


	//   ....[0]....
	.align		4
.L_3606:
        /*0084*/ 	.word	index@(__assertfail)


	//----- nvinfo : EIATTR_MERCURY_ISA_VERSION
	.align		4
.L_3607:
        /*0088*/ 	.byte	0x03, 0x5f
        /*008a*/ 	.short	0x0101


	//----- nvinfo : EIATTR_SYSCALL_OFFSETS
	.align		4
        /*008c*/ 	.byte	0x04, 0x46
        /*008e*/ 	.short	(.L_3609 - .L_3608)


	//   ....[0]....
.L_3608:
        /*0090*/ 	.word	0x000010e0


	//   ....[1]....
        /*0094*/ 	.word	0x00002220


	//   ....[2]....
        /*0098*/ 	.word	0x00003370


	//   ....[3]....
        /*009c*/ 	.word	0x00004490


	//   ....[4]....
        /*00a0*/ 	.word	0x00005760


	//   ....[5]....
        /*00a4*/ 	.word	0x00006780


	//   ....[6]....
        /*00a8*/ 	.word	0x00007760


	//   ....[7]....
        /*00ac*/ 	.word	0x00008740


	//----- nvinfo : EIATTR_EXIT_INSTR_OFFSETS
	.align		4
.L_3609:
        /*00b0*/ 	.byte	0x04, 0x1c
        /*00b2*/ 	.short	(.L_3611 - .L_3610)


	//   ....[0]....
.L_3610:
        /*00b4*/ 	.word	0x00007820


	//   ....[1]....
        /*00b8*/ 	.word	0x00007970


	//   ....[2]....
        /*00bc*/ 	.word	0x000079b0


	//   ....[3]....
        /*00c0*/ 	.word	0x00007a50


	//   ....[4]....
        /*00c4*/ 	.word	0x00007a90


	//   ....[5]....
        /*00c8*/ 	.word	0x00007ad0


	//   ....[6]....
        /*00cc*/ 	.word	0x00007b60


	//   ....[7]....
        /*00d0*/ 	.word	0x00007ba0


	//   ....[8]....
        /*00d4*/ 	.word	0x00007c40


	//   ....[9]....
        /*00d8*/ 	.word	0x00007c90


	//   ....[10]....
        /*00dc*/ 	.word	0x00007ce0


	//   ....[11]....
        /*00e0*/ 	.word	0x00007db0


	//   ....[12]....
        /*00e4*/ 	.word	0x00007e10


	//   ....[13]....
        /*00e8*/ 	.word	0x00007fa0


	//   ....[14]....
        /*00ec*/ 	.word	0x00008100


	//   ....[15]....
        /*00f0*/ 	.word	0x00008120


	//   ....[16]....
        /*00f4*/ 	.word	0x000081e0


	//   ....[17]....
        /*00f8*/ 	.word	0x00008360


	//   ....[18]....
        /*00fc*/ 	.word	0x000084e0


	//   ....[19]....
        /*0100*/ 	.word	0x00008640


	//   ....[20]....
        /*0104*/ 	.word	0x00008750


	//   ....[21]....
        /*0108*/ 	.word	0x00008790


	//   ....[22]....
        /*010c*/ 	.word	0x000087d0


	//----- nvinfo : EIATTR_MAX_THREADS
	.align		4
.L_3611:
        /*0110*/ 	.byte	0x04, 0x05
        /*0112*/ 	.short	(.L_3613 - .L_3612)
.L_3612:
        /*0114*/ 	.word	0x00000080
        /*0118*/ 	.word	0x00000001
        /*011c*/ 	.word	0x00000001


	//----- nvinfo : EIATTR_CRS_STACK_SIZE
	.align		4
.L_3613:
        /*0120*/ 	.byte	0x04, 0x1e
        /*0122*/ 	.short	(.L_3615 - .L_3614)
.L_3614:
        /*0124*/ 	.word	0x00000000


	//----- nvinfo : EIATTR_CBANK_PARAM_SIZE
	.align		4
.L_3615:
        /*0128*/ 	.byte	0x03, 0x19
        /*012a*/ 	.short	0x002c


	//----- nvinfo : EIATTR_PARAM_CBANK
	.align		4
        /*012c*/ 	.byte	0x04, 0x0a
        /*012e*/ 	.short	(.L_3617 - .L_3616)
	.align		4
.L_3616:
        /*0130*/ 	.word	index@(.nv.constant0._ZN2at6native27unrolled_elementwise_kernelINS0_13AUnaryFunctorIN3c108BFloat16ES4_S4_ZZZNS0_16fmax_kernel_cudaERNS_18TensorIteratorBaseEENKUlvE_clEvENKUlvE2_clEvEUlS4_S4_E_EESt5arrayIPcLm2EELi4E23TrivialOffsetCalculatorILi1EjESF_NS0_6memory12LoadWithCastILi1EEENSG_13StoreWithCastILi1EEEEEviT_T0_T2_T3_T4_T5_)
        /*0134*/ 	.short	0x0210
        /*0136*/ 	.short	0x002c


	//----- nvinfo : EIATTR_SW_WAR
	.align		4
.L_3617:
        /*0138*/ 	.byte	0x04, 0x36
        /*013a*/ 	.short	(.L_3619 - .L_3618)
.L_3618:
        /*013c*/ 	.word	0x00000008
.L_3619:


//--------------------- .nv.info._ZN2at6native18elementwise_kernelILi128ELi4EZNS0_22gpu_kernel_impl_nocastINS0_13AUnaryFunctorIN3c108BFloat16ES5_S5_ZZZNS0_16fmax_kernel_cudaERNS_18TensorIteratorBaseEENKUlvE_clEvENKUlvE2_clEvEUlS5_S5_E_EEEEvS7_RKT_EUliE_EEviT1_ --------------------------
	.section	.nv.info._ZN2at6native18elementwise_kernelILi128ELi4EZNS0_22gpu_kernel_impl_nocastINS0_13AUnaryFunctorIN3c108BFloat16ES5_S5_ZZZNS0_16fmax_kernel_cudaERNS_18TensorIteratorBaseEENKUlvE_clEvENKUlvE2_clEvEUlS5_S5_E_EEEEvS7_RKT_EUliE_EEviT1_,"",@"SHT_CUDA_INFO"
	.sectionflags	@""
	.align	4


	//----- nvinfo : EIATTR_CUDA_API_VERSION
	.align		4
        /*0000*/ 	.byte	0x04, 0x37
        /*0002*/ 	.short	(.L_3621 - .L_3620)
.L_3620:
        /*0004*/ 	.word	0x00000082


	//----- nvinfo : EIATTR_KPARAM_INFO
	.align		4
.L_3621:
        /*0008*/ 	.byte	0x04, 0x17
        /*000a*/ 	.short	(.L_3623 - .L_3622)
.L_3622:
        /*000c*/ 	.word	0x00000000
        /*0010*/ 	.short	0x0001
        /*0012*/ 	.short	0x0008
        /*0014*/ 	.byte	0x00, 0xf0, 0x61, 0x08


	//----- nvinfo : EIATTR_KPARAM_INFO
	.align		4
.L_3623:
        /*0018*/ 	.byte	0x04, 0x17
        /*001a*/ 	.short	(.L_3625 - .L_3624)
.L_3624:
        /*001c*/ 	.word	0x00000000
        /*0020*/ 	.short	0x0000
        /*0022*/ 	.short	0x0000
        /*0024*/ 	.byte	0x00, 0xf0, 0x11, 0x00


	//----- nvinfo : EIATTR_SPARSE_MMA_MASK
	.align		4
.L_3625:
        /*0028*/ 	.byte	0x03, 0x50
        /*002a*/ 	.short	0x0000


	//----- nvinfo : EIATTR_MAXREG_COUNT
	.align		4
        /*002c*/ 	.byte	0x03, 0x1b
        /*002e*/ 	.short	0x0080


	//----- nvinfo : EIATTR_MERCURY_ISA_VERSION
	.align		4
        /*0030*/ 	.byte	0x03, 0x5f
        /*0032*/ 	.short	0x0101


	//----- nvinfo : EIATTR_EXIT_INSTR_OFFSETS
	.align		4
        /*0034*/ 	.byte	0x04, 0x1c
        /*0036*/ 	.short	(.L_3627 - .L_3626)


	//   ....[0]....
.L_3626:
        /*0038*/ 	.word	0x00003c30


	//   ....[1]....
        /*003c*/ 	.word	0x00004fe0


	//----- nvinfo : EIATTR_MAX_THREADS
	.align		4
.L_3627:
        /*0040*/ 	.byte	0x04, 0x05
        /*0042*/ 	.short	(.L_3629 - .L_3628)
.L_3628:
        /*0044*/ 	.word	0x00000080
        /*0048*/ 	.word	0x00000001
        /*004c*/ 	.word	0x00000001


	//----- nvinfo : EIATTR_CRS_STACK_SIZE
	.align		4
.L_3629:
        /*0050*/ 	.byte	0x04, 0x1e
        /*0052*/ 	.short	(.L_3631 - .L_3630)
.L_3630:
        /*0054*/ 	.word	0x00000000


	//----- nvinfo : EIATTR_CBANK_PARAM_SIZE
	.align		4
.L_3631:
        /*0058*/ 	.byte	0x03, 0x19
        /*005a*/ 	.short	0x0220


	//----- nvinfo : EIATTR_PARAM_CBANK
	.align		4
        /*005c*/ 	.byte	0x04, 0x0a
        /*005e*/ 	.short	(.L_3633 - .L_3632)
	.align		4
.L_3632:
        /*0060*/ 	.word	index@(.nv.constant0._ZN2at6native18elementwise_kernelILi128ELi4EZNS0_22gpu_kernel_impl_nocastINS0_13AUnaryFunctorIN3c108BFloat16ES5_S5_ZZZNS0_16fmax_kernel_cudaERNS_18TensorIteratorBaseEENKUlvE_clEvENKUlvE2_clEvEUlS5_S5_E_EEEEvS7_RKT_EUliE_EEviT1_)
        /*0064*/ 	.short	0x0210
        /*0066*/ 	.short	0x0220


	//----- nvinfo : EIATTR_SW_WAR
	.align		4
.L_3633:
        /*0068*/ 	.byte	0x04, 0x36
        /*006a*/ 	.short	(.L_3635 - .L_3634)
.L_3634:
        /*006c*/ 	.word	0x00000008
.L_3635:


//--------------------- .nv.info._ZN2at6native27unrolled_elementwise_kernelINS0_13AUnaryFunctorIN3c108BFloat16ES4_S4_ZZZNS0_16fmax_kernel_cudaERNS_18TensorIteratorBaseEENKUlvE_clEvENKUlvE2_clEvEUlS4_S4_E_EESt5arrayIPcLm2EELi4E23TrivialOffsetCalculatorILi1EjESF_NS0_6memory15LoadWithoutCastENSG_16StoreWithoutCastEEEviT_T0_T2_T3_T4_T5_ --------------------------
	.section	.nv.info._ZN2at6native27unrolled_elementwise_kernelINS0_13AUnaryFunctorIN3c108BFloat16ES4_S4_ZZZNS0_16fmax_kernel_cudaERNS_18TensorIteratorBaseEENKUlvE_clEvENKUlvE2_clEvEUlS4_S4_E_EESt5arrayIPcLm2EELi4E23TrivialOffsetCalculatorILi1EjESF_NS0_6memory15LoadWithoutCastENSG_16StoreWithoutCastEEEviT_T0_T2_T3_T4_T5_,"",@"SHT_CUDA_INFO"
	.sectionflags	@""
	.align	4


	//----- nvinfo : EIATTR_CUDA_API_VERSION
	.align		4
        /*0000*/ 	.byte	0x04, 0x37
        /*0002*/ 	.short	(.L_3637 - .L_3636)
.L_3636:
        /*0004*/ 	.word	0x00000082


	//----- nvinfo : EIATTR_KPARAM_INFO
	.align		4
.L_3637:
        /*0008*/ 	.byte	0x04, 0x17
        /*000a*/ 	.short	(.L_3639 - .L_3638)
.L_3638:
        /*000c*/ 	.word	0x00000000
        /*0010*/ 	.short	0x0006
        /*0012*/ 	.short	0x001b
        /*0014*/ 	.byte	0x00, 0xf0, 0x05, 0x00


	//----- nvinfo : EIATTR_KPARAM_INFO
	.align		4
.L_3639:
        /*0018*/ 	.byte	0x04, 0x17
        /*001a*/ 	.short	(.L_3641 - .L_3640)
.L_3640:
        /*001c*/ 	.word	0x00000000
        /*0020*/ 	.short	0x0005
        /*0022*/ 	.short	0x001a
        /*0024*/ 	.byte	0x00, 0xf0, 0x05, 0x00


	//----- nvinfo : EIATTR_KPARAM_INFO
	.align		4
.L_3641:
        /*0028*/ 	.byte	0x04, 0x17
        /*002a*/ 	.short	(.L_3643 - .L_3642)
.L_3642:
        /*002c*/ 	.word	0x00000000
        /*0030*/ 	.short	0x0004
        /*0032*/ 	.short	0x0019
        /*0034*/ 	.byte	0x00, 0xf0, 0x05, 0x00


	//----- nvinfo : EIATTR_KPARAM_INFO
	.align		4
.L_3643:
        /*0038*/ 	.byte	0x04, 0x17
        /*003a*/ 	.short	(.L_3645 - .L_3644)
.L_3644:
        /*003c*/ 	.word	0x00000000
        /*0040*/ 	.short	0x0003
        /*0042*/ 	.short	0x0018
        /*0044*/ 	.byte	0x00, 0xf0, 0x05, 0x00


	//----- nvinfo : EIATTR_KPARAM_INFO
	.align		4
.L_3645:
        /*0048*/ 	.byte	0x04, 0x17
        /*004a*/ 	.short	(.L_3647 - .L_3646)
.L_3646:
        /*004c*/ 	.word	0x00000000
        /*0050*/ 	.short	0x0002
        /*0052*/ 	.short	0x0008
        /*0054*/ 	.byte	0x00, 0xf0, 0x41, 0x00


	//----- nvinfo : EIATTR_KPARAM_INFO
	.align		4
.L_3647:
        /*0058*/ 	.byte	0x04, 0x17
        /*005a*/ 	.short	(.L_3649 - .L_3648)
.L_3648:
        /*005c*/ 	.word	0x00000000
        /*0060*/ 	.short	0x0001
        /*0062*/ 	.short	0x0004
        /*0064*/ 	.byte	0x00, 0xf0, 0x11, 0x00


	//----- nvinfo : EIATTR_KPARAM_INFO
	.align		4
.L_3649:
        /*0068*/ 	.byte	0x04, 0x17
        /*006a*/ 	.short	(.L_3651 - .L_3650)
.L_3650:
        /*006c*/ 	.word	0x00000000
        /*0070*/ 	.short	0x0000
        /*0072*/ 	.short	0x0000
        /*0074*/ 	.byte	0x00, 0xf0, 0x11, 0x00


	//----- nvinfo : EIATTR_SPARSE_MMA_MASK
	.align		4
.L_3651:
        /*0078*/ 	.byte	0x03, 0x50
        /*007a*/ 	.short	0x0000


	//----- nvinfo : EIATTR_MAXREG_COUNT
	.align		4
        /*007c*/ 	.byte	0x03, 0x1b
        /*007e*/ 	.short	0x00ff


	//----- nvinfo : EIATTR_MERCURY_ISA_VERSION
	.align		4
        /*0080*/ 	.byte	0x03, 0x5f
        /*0082*/ 	.short	0x0101


	//----- nvinfo : EIATTR_EXIT_INSTR_OFFSETS
	.align		4
        /*0084*/ 	.byte	0x04, 0x1c
        /*0086*/ 	.short	(.L_3653 - .L_3652)


	//   ....[0]....
.L_3652:
        /*0088*/ 	.word	0x000004a0


	//   ....[1]....
        /*008c*/ 	.word	0x00000530


	//----- nvinfo : EIATTR_MAX_THREADS
	.align		4
.L_3653:
        /*0090*/ 	.byte	0x04, 0x05
        /*0092*/ 	.short	(.L_3655 - .L_3654)
.L_3654:
        /*0094*/ 	.word	0x00000080
        /*0098*/ 	.word	0x00000001
        /*009c*/ 	.word	0x00000001


	//----- nvinfo : EIATTR_CRS_STACK_SIZE
	.align		4
.L_3655:
        /*00a0*/ 	.byte	0x04, 0x1e
        /*00a2*/ 	.short	(.L_3657 - .L_3656)
.L_3656:
        /*00a4*/ 	.word	0x00000000


	//----- nvinfo : EIATTR_CBANK_PARAM_SIZE
	.align		4
.L_3657:
        /*00a8*/ 	.byte	0x03, 0x19
        /*00aa*/ 	.short	0x001c


	//----- nvinfo : EIATTR_PARAM_CBANK
	.align		4
        /*00ac*/ 	.byte	0x04, 0x0a
        /*00ae*/ 	.short	(.L_3659 - .L_3658)
	.align		4
.L_3658:
        /*00b0*/ 	.word	index@(.nv.constant0._ZN2at6native27unrolled_elementwise_kernelINS0_13AUnaryFunctorIN3c108BFloat16ES4_S4_ZZZNS0_16fmax_kernel_cudaERNS_18TensorIteratorBaseEENKUlvE_clEvENKUlvE2_clEvEUlS4_S4_E_EESt5arrayIPcLm2EELi4E23TrivialOffsetCalculatorILi1EjESF_NS0_6memory15LoadWithoutCastENSG_16StoreWithoutCastEEEviT_T0_T2_T3_T4_T5_)
        /*00b4*/ 	.short	0x0210
        /*00b6*/ 	.short	0x001c


	//----- nvinfo : EIATTR_SW_WAR
	.align		4
.L_3659:
        /*00b8*/ 	.byte	0x04, 0x36
        /*00ba*/ 	.short	(.L_3661 - .L_3660)
.L_3660:
        /*00bc*/ 	.word	0x00000008
.L_3661:


//--------------------- .nv.info._ZN2at6native29vectorized_elementwise_kernelILi2ENS0_13AUnaryFunctorIN3c108BFloat16ES4_S4_ZZZNS0_16fmax_kernel_cudaERNS_18TensorIteratorBaseEENKUlvE_clEvENKUlvE2_clEvEUlS4_S4_E_EESt5arrayIPcLm2EEEEviT0_T1_ --------------------------
	.section	.nv.info._ZN2at6native29vectorized_elementwise_kernelILi2ENS0_13AUnaryFunctorIN3c108BFloat16ES4_S4_ZZZNS0_16fmax_kernel_cudaERNS_18TensorIteratorBaseEENKUlvE_clEvENKUlvE2_clEvEUlS4_S4_E_EESt5arrayIPcLm2EEEEviT0_T1_,"",@"SHT_CUDA_INFO"
	.sectionflags	@""
	.align	4


	//----- nvinfo : EIATTR_CUDA_API_VERSION
	.align		4
        /*0000*/ 	.byte	0x04, 0x37
        /*0002*/ 	.short	(.L_3663 - .L_3662)
.L_3662:
        /*0004*/ 	.word	0x00000082


	//----- nvinfo : EIATTR_KPARAM_INFO
	.align		4
.L_3663:
        /*0008*/ 	.byte	0x04, 0x17
        /*000a*/ 	.short	(.L_3665 - .L_3664)
.L_3664:
        /*000c*/ 	.word	0x00000000
        /*0010*/ 	.short	0x0002
        /*0012*/ 	.short	0x0008
        /*0014*/ 	.byte	0x00, 0xf0, 0x41, 0x00


	//----- nvinfo : EIATTR_KPARAM_INFO
	.align		4
.L_3665:
        /*0018*/ 	.byte	0x04, 0x17
        /*001a*/ 	.short	(.L_3667 - .L_3666)
.L_3666:
        /*001c*/ 	.word	0x00000000
        /*0020*/ 	.short	0x0001
        /*0022*/ 	.short	0x0004
        /*0024*/ 	.byte	0x00, 0xf0, 0x11, 0x00


	//----- nvinfo : EIATTR_KPARAM_INFO
	.align		4
.L_3667:
        /*0028*/ 	.byte	0x04, 0x17
        /*002a*/ 	.short	(.L_3669 - .L_3668)
.L_3668:
        /*002c*/ 	.word	0x00000000
        /*0030*/ 	.short	0x0000
        /*0032*/ 	.short	0x0000
        /*0034*/ 	.byte	0x00, 0xf0, 0x11, 0x00


	//----- nvinfo : EIATTR_SPARSE_MMA_MASK
	.align		4
.L_3669:
        /*0038*/ 	.byte	0x03, 0x50
        /*003a*/ 	.short	0x0000


	//----- nvinfo : EIATTR_MAXREG_COUNT
	.align		4
        /*003c*/ 	.byte	0x03, 0x1b
        /*003e*/ 	.short	0x00ff


	//----- nvinfo : EIATTR_MERCURY_ISA_VERSION
	.align		4
        /*0040*/ 	.byte	0x03, 0x5f
        /*0042*/ 	.short	0x0101


	//----- nvinfo : EIATTR_EXIT_INSTR_OFFSETS
	.align		4
        /*0044*/ 	.byte	0x04, 0x1c
        /*0046*/ 	.short	(.L_3671 - .L_3670)


	//   ....[0]....
.L_3670:
        /*0048*/ 	.word	0x00000310


	//   ....[1]....
        /*004c*/ 	.word	0x00000cf0


	//   ....[2]....
        /*0050*/ 	.word	0x00000d40


	//----- nvinfo : EIATTR_MAX_THREADS
	.align		4
.L_3671:
        /*0054*/ 	.byte	0x04, 0x05
        /*0056*/ 	.short	(.L_3673 - .L_3672)
.L_3672:
        /*0058*/ 	.word	0x00000080
        /*005c*/ 	.word	0x00000001
        /*0060*/ 	.word	0x00000001


	//----- nvinfo : EIATTR_CRS_STACK_SIZE
	.align		4
.L_3673:
        /*0064*/ 	.byte	0x04, 0x1e
        /*0066*/ 	.short	(.L_3675 - .L_3674)
.L_3674:
        /*0068*/ 	.word	0x00000000


	//----- nvinfo : EIATTR_CBANK_PARAM_SIZE
	.align		4
.L_3675:
        /*006c*/ 	.byte	0x03, 0x19
        /*006e*/ 	.short	0x0018


	//----- nvinfo : EIATTR_PARAM_CBANK
	.align		4
        /*0070*/ 	.byte	0x04, 0x0a
        /*0072*/ 	.short	(.L_3677 - .L_3676)
	.align		4
.L_3676:
        /*0074*/ 	.word	index@(.nv.constant0._ZN2at6native29vectorized_elementwise_kernelILi2ENS0_13AUnaryFunctorIN3c108BFloat16ES4_S4_ZZZNS0_16fmax_kernel_cudaERNS_18TensorIteratorBaseEENKUlvE_clEvENKUlvE2_clEvEUlS4_S4_E_EESt5arrayIPcLm2EEEEviT0_T1_)
        /*0078*/ 	.short	0x0210
        /*007a*/ 	.short	0x0018


	//----- nvinfo : EIATTR_SW_WAR
	.align		4
.L_3677:
        /*007c*/ 	.byte	0x04, 0x36
        /*007e*/ 	.short	(.L_3679 - .L_3678)
.L_3678:
        /*0080*/ 	.word	0x00000008
.L_3679:


//--------------------- .nv.info._ZN2at6native29vectorized_elementwise_kernelILi4ENS0_13AUnaryFunctorIN3c108BFloat16ES4_S4_ZZZNS0_16fmax_kernel_cudaERNS_18TensorIteratorBaseEENKUlvE_clEvENKUlvE2_clEvEUlS4_S4_E_EESt5arrayIPcLm2EEEEviT0_T1_ --------------------------
	.section	.nv.info._ZN2at6native29vectorized_elementwise_kernelILi4ENS0_13AUnaryFunctorIN3c108BFloat16ES4_S4_ZZZNS0_16fmax_kernel_cudaERNS_18TensorIteratorBaseEENKUlvE_clEvENKUlvE2_clEvEUlS4_S4_E_EESt5arrayIPcLm2EEEEviT0_T1_,"",@"SHT_CUDA_INFO"
	.sectionflags	@""
	.align	4


	//----- nvinfo : EIATTR_CUDA_API_VERSION
	.align		4
        /*0000*/ 	.byte	0x04, 0x37
        /*0002*/ 	.short	(.L_3681 - .L_3680)
.L_3680:
        /*0004*/ 	.word	0x00000082


	//----- nvinfo : EIATTR_KPARAM_INFO
	.align		4
.L_3681:
        /*0008*/ 	.byte	0x04, 0x17
        /*000a*/ 	.short	(.L_3683 - .L_3682)
.L_3682:
        /*000c*/ 	.word	0x00000000
        /*0010*/ 	.short	0x0002
        /*0012*/ 	.short	0x0008
        /*0014*/ 	.byte	0x00, 0xf0, 0x41, 0x00


	//----- nvinfo : EIATTR_KPARAM_INFO
	.align		4
.L_3683:
        /*0018*/ 	.byte	0x04, 0x17
        /*001a*/ 	.short	(.L_3685 - .L_3684)
.L_3684:
        /*001c*/ 	.word	0x00000000
        /*0020*/ 	.short	0x0001
        /*0022*/ 	.short	0x0004
        /*0024*/ 	.byte	0x00, 0xf0, 0x11, 0x00


	//----- nvinfo : EIATTR_KPARAM_INFO
	.align		4
.L_3685:
        /*0028*/ 	.byte	0x04, 0x17
        /*002a*/ 	.short	(.L_3687 - .L_3686)
.L_3686:
        /*002c*/ 	.word	0x00000000
        /*0030*/ 	.short	0x0000
        /*0032*/ 	.short	0x0000
        /*0034*/ 	.byte	0x00, 0xf0, 0x11, 0x00


	//----- nvinfo : EIATTR_SPARSE_MMA_MASK
	.align		4
.L_3687:
        /*0038*/ 	.byte	0x03, 0x50
        /*003a*/ 	.short	0x0000


	//----- nvinfo : EIATTR_MAXREG_COUNT
	.align		4
        /*003c*/ 	.byte	0x03, 0x1b
        /*003e*/ 	.short	0x00ff


	//----- nvinfo : EIATTR_MERCURY_ISA_VERSION
	.align		4
        /*0040*/ 	.byte	0x03, 0x5f
        /*0042*/ 	.short	0x0101


	//----- nvinfo : EIATTR_EXIT_INSTR_OFFSETS
	.align		4
        /*0044*/ 	.byte	0x04, 0x1c
        /*0046*/ 	.short	(.L_3689 - .L_3688)


	//   ....[0]....
.L_3688:
        /*0048*/ 	.word	0x000002d0


	//   ....[1]....
        /*004c*/ 	.word	0x00000cb0


	//   ....[2]....
        /*0050*/ 	.word	0x00000d00


	//----- nvinfo : EIATTR_MAX_THREADS
	.align		4
.L_3689:
        /*0054*/ 	.byte	0x04, 0x05
        /*0056*/ 	.short	(.L_3691 - .L_3690)
.L_3690:
        /*0058*/ 	.word	0x00000080
        /*005c*/ 	.word	0x00000001
        /*0060*/ 	.word	0x00000001


	//----- nvinfo : EIATTR_CRS_STACK_SIZE
	.align		4
.L_3691:
        /*0064*/ 	.byte	0x04, 0x1e
        /*0066*/ 	.short	(.L_3693 - .L_3692)
.L_3692:
        /*0068*/ 	.word	0x00000000


	//----- nvinfo : EIATTR_CBANK_PARAM_SIZE
	.align		4
.L_3693:
        /*006c*/ 	.byte	0x03, 0x19
        /*006e*/ 	.short	0x0018


	//----- nvinfo : EIATTR_PARAM_CBANK
	.align		4
        /*0070*/ 	.byte	0x04, 0x0a
        /*0072*/ 	.short	(.L_3695 - .L_3694)
	.align		4
.L_3694:
        /*0074*/ 	.word	index@(.nv.constant0._ZN2at6native29vectorized_elementwise_kernelILi4ENS0_13AUnaryFunctorIN3c108BFloat16ES4_S4_ZZZNS0_16fmax_kernel_cudaERNS_18TensorIteratorBaseEENKUlvE_clEvENKUlvE2_clEvEUlS4_S4_E_EESt5arrayIPcLm2EEEEviT0_T1_)
        /*0078*/ 	.short	0x0210
        /*007a*/ 	.short	0x0018


	//----- nvinfo : EIATTR_SW_WAR
	.align		4
.L_3695:
        /*007c*/ 	.byte	0x04, 0x36
        /*007e*/ 	.short	(.L_3697 - .L_3696)
.L_3696:
        /*0080*/ 	.word	0x00000008
.L_3697:


//--------------------- .nv.info._ZN2at6native29vectorized_elementwise_kernelILi8ENS0_13AUnaryFunctorIN3c108BFloat16ES4_S4_ZZZNS0_16fmax_kernel_cudaERNS_18TensorIteratorBaseEENKUlvE_clEvENKUlvE2_clEvEUlS4_S4_E_EESt5arrayIPcLm2EEEEviT0_T1_ --------------------------
	.section	.nv.info._ZN2at6native29vectorized_elementwise_kernelILi8ENS0_13AUnaryFunctorIN3c108BFloat16ES4_S4_ZZZNS0_16fmax_kernel_cudaERNS_18TensorIteratorBaseEENKUlvE_clEvENKUlvE2_clEvEUlS4_S4_E_EESt5arrayIPcLm2EEEEviT0_T1_,"",@"SHT_CUDA_INFO"
	.sectionflags	@""
	.align	4


	//----- nvinfo : EIATTR_CUDA_API_VERSION
	.align		4
        /*0000*/ 	.byte	0x04, 0x37
        /*0002*/ 	.short	(.L_3699 - .L_3698)
.L_3698:
        /*0004*/ 	.word	0x00000082


	//----- nvinfo : EIATTR_KPARAM_INFO
	.align		4
.L_3699:
        /*0008*/ 	.byte	0x04, 0x17
        /*000a*/ 	.short	(.L_3701 - .L_3700)
.L_3700:
        /*000c*/ 	.word	0x00000000
        /*0010*/ 	.short	0x0002
        /*0012*/ 	.short	0x0008
        /*0014*/ 	.byte	0x00, 0xf0, 0x41, 0x00


	//----- nvinfo : EIATTR_KPARAM_INFO
	.align		4
.L_3701:
        /*0018*/ 	.byte	0x04, 0x17
        /*001a*/ 	.short	(.L_3703 - .L_3702)
.L_3702:
        /*001c*/ 	.word	0x00000000
        /*0020*/ 	.short	0x0001
        /*0022*/ 	.short	0x0004
        /*0024*/ 	.byte	0x00, 0xf0, 0x11, 0x00


	//----- nvinfo : EIATTR_KPARAM_INFO
	.align		4
.L_3703:
        /*0028*/ 	.byte	0x04, 0x17
        /*002a*/ 	.short	(.L_3705 - .L_3704)
.L_3704:
        /*002c*/ 	.word	0x00000000
        /*0030*/ 	.short	0x0000
        /*0032*/ 	.short	0x0000
        /*0034*/ 	.byte	0x00, 0xf0, 0x11, 0x00


	//----- nvinfo : EIATTR_SPARSE_MMA_MASK
	.align		4
.L_3705:
        /*0038*/ 	.byte	0x03, 0x50
        /*003a*/ 	.short	0x0000


	//----- nvinfo : EIATTR_MAXREG_COUNT
	.align		4
        /*003c*/ 	.byte	0x03, 0x1b
        /*003e*/ 	.short	0x00ff


	//----- nvinfo : EIATTR_MERCURY_ISA_VERSION
	.align		4
        /*0040*/ 	.byte	0x03, 0x5f
        /*0042*/ 	.short	0x0101


	//----- nvinfo : EIATTR_EXIT_INSTR_OFFSETS
	.align		4
        /*0044*/ 	.byte	0x04, 0x1c
        /*0046*/ 	.short	(.L_3707 - .L_3706)


	//   ....[0]....
.L_3706:
        /*0048*/ 	.word	0x000002b0


	//   ....[1]....
        /*004c*/ 	.word	0x00000c90


	//   ....[2]....
        /*0050*/ 	.word	0x00000ce0


	//----- nvinfo : EIATTR_MAX_THREADS
	.align		4
.L_3707:
        /*0054*/ 	.byte	0x04, 0x05
        /*0056*/ 	.short	(.L_3709 - .L_3708)
.L_3708:
        /*0058*/ 	.word	0x00000080
        /*005c*/ 	.word	0x00000001
        /*0060*/ 	.word	0x00000001


	//----- nvinfo : EIATTR_CRS_STACK_SIZE
	.align		4
.L_3709:
        /*0064*/ 	.byte	0x04, 0x1e
        /*0066*/ 	.short	(.L_3711 - .L_3710)
.L_3710:
        /*0068*/ 	.word	0x00000000


	//----- nvinfo : EIATTR_CBANK_PARAM_SIZE
	.align		4
.L_3711:
        /*006c*/ 	.byte	0x03, 0x19
        /*006e*/ 	.short	0x0018


	//----- nvinfo : EIATTR_PARAM_CBANK
	.align		4
        /*0070*/ 	.byte	0x04, 0x0a
        /*0072*/ 	.short	(.L_3713 - .L_3712)
	.align		4
.L_3712:
        /*0074*/ 	.word	index@(.nv.constant0._ZN2at6native29vectorized_elementwise_kernelILi8ENS0_13AUnaryFunctorIN3c108BFloat16ES4_S4_ZZZNS0_16fmax_kernel_cudaERNS_18TensorIteratorBaseEENKUlvE_clEvENKUlvE2_clEvEUlS4_S4_E_EESt5arrayIPcLm2EEEEviT0_T1_)
        /*0078*/ 	.short	0x0210
        /*007a*/ 	.short	0x0018


	//----- nvinfo : EIATTR_SW_WAR
	.align		4
.L_3713:
        /*007c*/ 	.byte	0x04, 0x36
        /*007e*/ 	.short	(.L_3715 - .L_3714)
.L_3714:
        /*0080*/ 	.word	0x00000008
.L_3715:


//--------------------- .nv.info._ZN2at6native18elementwise_kernelILi128ELi4EZNS0_15gpu_kernel_implINS0_13BinaryFunctorIN3c108BFloat16ES5_S5_ZZZNS0_16fmax_kernel_cudaERNS_18TensorIteratorBaseEENKUlvE_clEvENKUlvE2_clEvEUlS5_S5_E_EEEEvS7_RKT_EUliE_EEviT1_ --------------------------
	.section	.nv.info._ZN2at6native18elementwise_kernelILi128ELi4EZNS0_15gpu_kernel_implINS0_13BinaryFunctorIN3c108BFloat16ES5_S5_ZZZNS0_16fmax_kernel_cudaERNS_18TensorIteratorBaseEENKUlvE_clEvENKUlvE2_clEvEUlS5_S5_E_EEEEvS7_RKT_EUliE_EEviT1_,"",@"SHT_CUDA_INFO"
	.sectionflags	@""
	.align	4


	//----- nvinfo : EIATTR_CUDA_API_VERSION
	.align		4
        /*0000*/ 	.byte	0x04, 0x37
        /*0002*/ 	.short	(.L_3717 - .L_3716)
.L_3716:
        /*0004*/ 	.word	0x00000082


	//----- nvinfo : EIATTR_KPARAM_INFO
	.align		4
.L_3717:
        /*0008*/ 	.byte	0x04, 0x17
        /*000a*/ 	.short	(.L_3719 - .L_3718)
.L_3718:
        /*000c*/ 	.word	0x00000000
        /*0010*/ 	.short	0x0001
        /*0012*/ 	.short	0x0008
        /*0014*/ 	.byte	0x00, 0xf0, 0x21, 0x0a


	//----- nvinfo : EIATTR_KPARAM_INFO
	.align		4
.L_3719:
        /*0018*/ 	.byte	0x04, 0x17
        /*001a*/ 	.short	(.L_3721 - .L_3720)
.L_3720:
        /*001c*/ 	.word	0x00000000
        /*0020*/ 	.short	0x0000
        /*0022*/ 	.short	0x0000
        /*0024*/ 	.byte	0x00, 0xf0, 0x11, 0x00


	//----- nvinfo : EIATTR_SPARSE_MMA_MASK
	.align		4
.L_3721:
        /*0028*/ 	.byte	0x03, 0x50
        /*002a*/ 	.short	0x0000


	//----- nvinfo : EIATTR_MAXREG_COUNT
	.align		4
        /*002c*/ 	.byte	0x03, 0x1b
        /*002e*/ 	.short	0x0080


	//----- nvinfo : EIATTR_EXTERNS
	.align		4
        /*0030*/ 	.byte	0x04, 0x0f
        /*0032*/ 	.short	(.L_3723 - .L_3722)


	//   ....[0]....
	.align		4
.L_3722:
        /*0034*/ 	.word	index@(__assertfail)


	//----- nvinfo : EIATTR_MERCURY_ISA_VERSION
	.align		4
.L_3723:
        /*0038*/ 	.byte	0x03, 0x5f
        /*003a*/ 	.short	0x0101


	//----- nvinfo : EIATTR_SYSCALL_OFFSETS
	.align		4
        /*003c*/ 	.byte	0x04, 0x46
        /*003e*/ 	.short	(.L_3725 - .L_3724)


	//   ....[0]....
.L_3724:
        /*0040*/ 	.word	0x000026f0


	//   ....[1]....
        /*0044*/ 	.word	0x000036c0


	//   ....[2]....
        /*0048*/ 	.word	0x00004660


	//   ....[3]....
        /*004c*/ 	.word	0x00006da0


	//   ....[4]....
        /*0050*/ 	.word	0x00007d70


	//   ....[5]....
        /*0054*/ 	.word	0x00008d10


	//   ....[6]....
        /*0058*/ 	.word	0x0000b440


	//   ....[7]....
        /*005c*/ 	.word	0x0000c410


	//   ....[8]....
        /*0060*/ 	.word	0x0000d3b0


	//   ....[9]....
        /*0064*/ 	.word	0x0000fad0


	//   ....[10]....
        /*0068*/ 	.word	0x00010aa0


	//   ....[11]....
        /*006c*/ 	.word	0x00011a40


	//----- nvinfo : EIATTR_EXIT_INSTR_OFFSETS
	.align		4
.L_3725:
        /*0070*/ 	.byte	0x04, 0x1c
        /*0072*/ 	.short	(.L_3727 - .L_3726)


	//   ....[0]....
.L_3726:
        /*0074*/ 	.word	0x0000d480


	//   ....[1]....
        /*0078*/ 	.word	0x00010c70


	//   ....[2]....
        /*007c*/ 	.word	0x00010cb0


	//   ....[3]....
        /*0080*/ 	.word	0x00010d50


	//   ....[4]....
        /*0084*/ 	.word	0x00010d90


	//   ....[5]....
        /*0088*/ 	.word	0x00010dd0


	//   ....[6]....
        /*008c*/ 	.word	0x00010e60


	//   ....[7]....
        /*0090*/ 	.word	0x00010ea0


	//   ....[8]....
        /*0094*/ 	.word	0x00010f40


	//   ....[9]....
        /*0098*/ 	.word	0x00010f90


	//   ....[10]....
        /*009c*/ 	.word	0x00010fe0


	//   ....[11]....
        /*00a0*/ 	.word	0x000110b0


	//   ....[12]....
        /*00a4*/ 	.word	0x00011110


	//   ....[13]....
        /*00a8*/ 	.word	0x000112a0


	//   ....[14]....
        /*00ac*/ 	.word	0x00011400


	//   ....[15]....
        /*00b0*/ 	.word	0x00011420


	//   ....[16]....
        /*00b4*/ 	.word	0x000114e0


	//   ....[17]....
        /*00b8*/ 	.word	0x00011660


	//   ....[18]....
        /*00bc*/ 	.word	0x000117e0


	//   ....[19]....
        /*00c0*/ 	.word	0x00011940


	//   ....[20]....
        /*00c4*/ 	.word	0x00011a50


	//   ....[21]....
        /*00c8*/ 	.word	0x00011a90


	//   ....[22]....
        /*00cc*/ 	.word	0x00011ad0


	//----- nvinfo : EIATTR_MAX_THREADS
	.align		4
.L_3727:
        /*00d0*/ 	.byte	0x04, 0x05
        /*00d2*/ 	.short	(.L_3729 - .L_3728)
.L_3728:
        /*00d4*/ 	.word	0x00000080
        /*00d8*/ 	.word	0x00000001
        /*00dc*/ 	.word	0x00000001


	//----- nvinfo : EIATTR_CRS_STACK_SIZE
	.align		4
.L_3729:
        /*00e0*/ 	.byte	0x04, 0x1e
        /*00e2*/ 	.short	(.L_3731 - .L_3730)
.L_3730:
        /*00e4*/ 	.word	0x00000000


	//----- nvinfo : EIATTR_CBANK_PARAM_SIZE
	.align		4
.L_3731:
        /*00e8*/ 	.byte	0x03, 0x19
        /*00ea*/ 	.short	0x0290


	//----- nvinfo : EIATTR_PARAM_CBANK
	.align		4
        /*00ec*/ 	.byte	0x04, 0x0a
        /*00ee*/ 	.short	(.L_3733 - .L_3732)
	.align		4
.L_3732:
        /*00f0*/ 	.word	index@(.nv.constant0._ZN2at6native18elementwise_kernelILi128ELi4EZNS0_15gpu_kernel_implINS0_13BinaryFunctorIN3c108BFloat16ES5_S5_ZZZNS0_16fmax_kernel_cudaERNS_18TensorIteratorBaseEENKUlvE_clEvENKUlvE2_clEvEUlS5_S5_E_EEEEvS7_RKT_EUliE_EEviT1_)
        /*00f4*/ 	.short	0x0210
        /*00f6*/ 	.short	0x0290


	//----- nvinfo : EIATTR_SW_WAR
	.align		4
.L_3733:
        /*00f8*/ 	.byte	0x04, 0x36
        /*00fa*/ 	.short	(.L_3735 - .L_3734)
.L_3734:
        /*00fc*/ 	.word	0x00000008
.L_3735:


//--------------------- .nv.info._ZN2at6native27unrolled_elementwise_kernelINS0_13BinaryFunctorIN3c108BFloat16ES4_S4_ZZZNS0_16fmax_kernel_cudaERNS_18TensorIteratorBaseEENKUlvE_clEvENKUlvE2_clEvEUlS4_S4_E_EESt5arrayIPcLm3EELi4E23TrivialOffsetCalculatorILi2EjESE_ILi1EjENS0_6memory12LoadWithCastILi2EEENSH_13StoreWithCastILi1EEEEEviT_T0_T2_T3_T4_T5_ --------------------------
	.section	.nv.info._ZN2at6native27unrolled_elementwise_kernelINS0_13BinaryFunctorIN3c108BFloat16ES4_S4_ZZZNS0_16fmax_kernel_cudaERNS_18TensorIteratorBaseEENKUlvE_clEvENKUlvE2_clEvEUlS4_S4_E_EESt5arrayIPcLm3EELi4E23TrivialOffsetCalculatorILi2EjESE_ILi1EjENS0_6memory12LoadWithCastILi2EEENSH_13StoreWithCastILi1EEEEEviT_T0_T2_T3_T4_T5_,"",@"SHT_CUDA_INFO"
	.sectionflags	@""
	.align	4


	//----- nvinfo : EIATTR_CUDA_API_VERSION
	.align		4
        /*0000*/ 	.byte	0x04, 0x37
        /*0002*/ 	.short	(.L_3737 - .L_3736)
.L_3736:
        /*0004*/ 	.word	0x00000082


	//----- nvinfo : EIATTR_KPARAM_INFO
	.align		4
.L_3737:
        /*0008*/ 	.byte	0x04, 0x17
        /*000a*/ 	.short	(.L_3739 - .L_3738)
.L_3738:
        /*000c*/ 	.word	0x00000000
        /*0010*/ 	.short	0x0006
        /*0012*/ 	.short	0x0030
        /*0014*/ 	.byte	0x00, 0xf0, 0x21, 0x00


	//----- nvinfo : EIATTR_KPARAM_INFO
	.align		4
.L_3739:
        /*0018*/ 	.byte	0x04, 0x17
        /*001a*/ 	.short	(.L_3741 - .L_3740)
.L_3740:
        /*001c*/ 	.word	0x00000000
        /*0020*/ 	.short	0x0005
        /*0022*/ 	.short	0x0024
        /*0024*/ 	.byte	0x00, 0xf0, 0x31, 0x00


	//----- nvinfo : EIATTR_KPARAM_INFO
	.align		4
.L_3741:
        /*0028*/ 	.byte	0x04, 0x17
        /*002a*/ 	.short	(.L_3743 - .L_3742)
.L_3742:
        /*002c*/ 	.word	0x00000000
        /*0030*/ 	.short	0x0004
        /*0032*/ 	.short	0x0021
        /*0034*/ 	.byte	0x00, 0xf0, 0x05, 0x00


	//----- nvinfo : EIATTR_KPARAM_INFO
	.align		4
.L_3743:
        /*0038*/ 	.byte	0x04, 0x17
        /*003a*/ 	.short	(.L_3745 - .L_3744)
.L_3744:
        /*003c*/ 	.word	0x00000000
        /*0040*/ 	.short	0x0003
        /*0042*/ 	.short	0x0020
        /*0044*/ 	.byte	0x00, 0xf0, 0x05, 0x00


	//----- nvinfo : EIATTR_KPARAM_INFO
	.align		4
.L_3745:
        /*0048*/ 	.byte	0x04, 0x17
        /*004a*/ 	.short	(.L_3747 - .L_3746)
.L_3746:
        /*004c*/ 	.word	0x00000000
        /*0050*/ 	.short	0x0002
        /*0052*/ 	.short	0x0008
        /*0054*/ 	.byte	0x00, 0xf0, 0x61, 0x00


	//----- nvinfo : EIATTR_KPARAM_INFO
	.align		4
.L_3747:
        /*0058*/ 	.byte	0x04, 0x17
        /*005a*/ 	.short	(.L_3749 - .L_3748)
.L_3748:
        /*005c*/ 	.word	0x00000000
        /*0060*/ 	.short	0x0001
        /*0062*/ 	.short	0x0004
        /*0064*/ 	.byte	0x00, 0xf0, 0x05, 0x00


	//----- nvinfo : EIATTR_KPARAM_INFO
	.align		4
.L_3749:
        /*0068*/ 	.byte	0x04, 0x17
        /*006a*/ 	.short	(.L_3751 - .L_3750)
.L_3750:
        /*006c*/ 	.word	0x00000000
        /*0070*/ 	.short	0x0000
        /*0072*/ 	.short	0x0000
        /*0074*/ 	.byte	0x00, 0xf0, 0x11, 0x00


	//----- nvinfo : EIATTR_SPARSE_MMA_MASK
	.align		4
.L_3751:
        /*0078*/ 	.byte	0x03, 0x50
        /*007a*/ 	.short	0x0000


	//----- nvinfo : EIATTR_MAXREG_COUNT
	.align		4
        /*007c*/ 	.byte	0x03, 0x1b
        /*007e*/ 	.short	0x00ff


	//----- nvinfo : EIATTR_EXTERNS
	.align		4
        /*0080*/ 	.byte	0x04, 0x0f
        /*0082*/ 	.short	(.L_3753 - .L_3752)


	//   ....[0]....
	.align		4
.L_3752:
        /*0084*/ 	.word	index@(__assertfail)


	//----- nvinfo : EIATTR_MERCURY_ISA_VERSION
	.align		4
.L_3753:
        /*0088*/ 	.byte	0x03, 0x5f
        /*008a*/ 	.short	0x0101


	//----- nvinfo : EIATTR_SYSCALL_OFFSETS
	.align		4
        /*008c*/ 	.byte	0x04, 0x46
        /*008e*/ 	.short	(.L_3755 - .L_3754)


	//   ....[0]....
.L_3754:
        /*0090*/ 	.word	0x000010f0


	//   ....[1]....
        /*0094*/ 	.word	0x000021b0


	//   ....[2]....
        /*0098*/ 	.word	0x000032f0


	//   ....[3]....
        /*009c*/ 	.word	0x000043b0


	//   ....[4]....
        /*00a0*/ 	.word	0x00005500


	//   ....[5]....
        /*00a4*/ 	.word	0x000065d0


	//   ....[6]....
        /*00a8*/ 	.word	0x00007700


	//   ....[7]....
        /*00ac*/ 	.word	0x000086e0


	//   ....[8]....
        /*00b0*/ 	.word	0x00009980


	//   ....[9]....
        /*00b4*/ 	.word	0x0000a9a0


	//   ....[10]....
        /*00b8*/ 	.word	0x0000b980


	//   ....[11]....
        /*00bc*/ 	.word	0x0000c960


	//----- nvinfo : EIATTR_EXIT_INSTR_OFFSETS
	.align		4
.L_3755:
        /*00c0*/ 	.byte	0x04, 0x1c
        /*00c2*/ 	.short	(.L_3757 - .L_3756)


	//   ....[0]....
.L_3756:
        /*00c4*/ 	.word	0x0000ba40


	//   ....[1]....
        /*00c8*/ 	.word	0x0000bb90


	//   ....[2]....
        /*00cc*/ 	.word	0x0000bbd0


	//   ....[3]....
        /*00d0*/ 	.word	0x0000bc70


	//   ....[4]....
        /*00d4*/ 	.word	0x0000bcb0


	//   ....[5]....
        /*00d8*/ 	.word	0x0000bcf0


	//   ....[6]....
        /*00dc*/ 	.word	0x0000bd80


	//   ....[7]....
        /*00e0*/ 	.word	0x0000bdc0


	//   ....[8]....
        /*00e4*/ 	.word	0x0000be60


	//   ....[9]....
        /*00e8*/ 	.word	0x0000beb0


	//   ....[10]....
        /*00ec*/ 	.word	0x0000bf00


	//   ....[11]....
        /*00f0*/ 	.word	0x0000bfd0


	//   ....[12]....
        /*00f4*/ 	.word	0x0000c030


	//   ....[13]....
        /*00f8*/ 	.word	0x0000c1c0


	//   ....[14]....
        /*00fc*/ 	.word	0x0000c320


	//   ....[15]....
        /*0100*/ 	.word	0x0000c340


	//   ....[16]....
        /*0104*/ 	.word	0x0000c400


	//   ....[17]....
        /*0108*/ 	.word	0x0000c580


	//   ....[18]....
        /*010c*/ 	.word	0x0000c700


	//   ....[19]....
        /*0110*/ 	.word	0x0000c860


	//   ....[20]....
        /*0114*/ 	.word	0x0000c970


	//   ....[21]....
        /*0118*/ 	.word	0x0000c9b0


	//   ....[22]....
        /*011c*/ 	.word	0x0000c9f0


	//----- nvinfo : EIATTR_MAX_THREADS
	.align		4
.L_3757:
        /*0120*/ 	.byte	0x04, 0x05
        /*0122*/ 	.short	(.L_3759 - .L_3758)
.L_3758:
        /*0124*/ 	.word	0x00000080
        /*0128*/ 	.word	0x00000001
        /*012c*/ 	.word	0x00000001


	//----- nvinfo : EIATTR_CRS_STACK_SIZE
	.align		4
.L_3759:
        /*0130*/ 	.byte	0x04, 0x1e
        /*0132*/ 	.short	(.L_3761 - .L_3760)
.L_3760:
        /*0134*/ 	.word	0x00000000


	//----- nvinfo : EIATTR_CBANK_PARAM_SIZE
	.align		4
.L_3761:
        /*0138*/ 	.byte	0x03, 0x19
        /*013a*/ 	.short	0x0038


	//----- nvinfo : EIATTR_PARAM_CBANK
	.align		4
        /*013c*/ 	.byte	0x04, 0x0a
        /*013e*/ 	.short	(.L_3763 - .L_3762)
	.align		4
.L_3762:
        /*0140*/ 	.word	index@(.nv.constant0._ZN2at6native27unrolled_elementwise_kernelINS0_13BinaryFunctorIN3c108BFloat16ES4_S4_ZZZNS0_16fmax_kernel_cudaERNS_18TensorIteratorBaseEENKUlvE_clEvENKUlvE2_clEvEUlS4_S4_E_EESt5arrayIPcLm3EELi4E23TrivialOffsetCalculatorILi2EjESE_ILi1EjENS0_6memory12LoadWithCastILi2EEENSH_13StoreWithCastILi1EEEEEviT_T0_T2_T3_T4_T5_)
        /*0144*/ 	.short	0x0210
        /*0146*/ 	.short	0x0038


	//----- nvinfo : EIATTR_SW_WAR
	.align		4
.L_3763:
        /*0148*/ 	.byte	0x04, 0x36
        /*014a*/ 	.short	(.L_3765 - .L_3764)
.L_3764:
        /*014c*/ 	.word	0x00000008
.L_3765:


//--------------------- .nv.info._ZN2at6native18elementwise_kernelILi128ELi4EZNS0_22gpu_kernel_impl_nocastINS0_13BinaryFunctorIN3c108BFloat16ES5_S5_ZZZNS0_16fmax_kernel_cudaERNS_18TensorIteratorBaseEENKUlvE_clEvENKUlvE2_clEvEUlS5_S5_E_EEEEvS7_RKT_EUliE_EEviT1_ --------------------------
	.section	.nv.info._ZN2at6native18elementwise_kernelILi128ELi4EZNS0_22gpu_kernel_impl_nocastINS0_13BinaryFunctorIN3c108BFloat16ES5_S5_ZZZNS0_16fmax_kernel_cudaERNS_18TensorIteratorBaseEENKUlvE_clEvENKUlvE2_clEvEUlS5_S5_E_EEEEvS7_RKT_EUliE_EEviT1_,"",@"SHT_CUDA_INFO"
	.sectionflags	@""
	.align	4


	//----- nvinfo : EIATTR_CUDA_API_VERSION
	.align		4
        /*0000*/ 	.byte	0x04, 0x37
        /*0002*/ 	.short	(.L_3767 - .L_3766)
.L_3766:
        /*0004*/ 	.word	0x00000082


	//----- nvinfo : EIATTR_KPARAM_INFO
	.align		4
.L_3767:
        /*0008*/ 	.byte	0x04, 0x17
        /*000a*/ 	.short	(.L_3769 - .L_3768)
.L_3768:
        /*000c*/ 	.word	0x00000000
        /*0010*/ 	.short	0x0001
        /*0012*/ 	.short	0x0008
        /*0014*/ 	.byte	0x00, 0xf0, 0x21, 0x0a


	//----- nvinfo : EIATTR_KPARAM_INFO
	.align		4
.L_3769:
        /*0018*/ 	.byte	0x04, 0x17
        /*001a*/ 	.short	(.L_3771 - .L_3770)
.L_3770:
        /*001c*/ 	.word	0x00000000
        /*0020*/ 	.short	0x0000
        /*0022*/ 	.short	0x0000
        /*0024*/ 	.byte	0x00, 0xf0, 0x11, 0x00


	//----- nvinfo : EIATTR_SPARSE_MMA_MASK
	.align		4
.L_3771:
        /*0028*/ 	.byte	0x03, 0x50
        /*002a*/ 	.short	0x0000


	//----- nvinfo : EIATTR_MAXREG_COUNT
	.align		4
        /*002c*/ 	.byte	0x03, 0x1b
        /*002e*/ 	.short	0x0080


	//----- nvinfo : EIATTR_MERCURY_ISA_VERSION
	.align		4
        /*0030*/ 	.byte	0x03, 0x5f
        /*0032*/ 	.short	0x0101


	//----- nvinfo : EIATTR_EXIT_INSTR_OFFSETS
	.align		4
        /*0034*/ 	.byte	0x04, 0x1c
        /*0036*/ 	.short	(.L_3773 - .L_3772)


	//   ....[0]....
.L_3772:
        /*0038*/ 	.word	0x00004680


	//   ....[1]....
        /*003c*/ 	.word	0x00005da0


	//----- nvinfo : EIATTR_MAX_THREADS
	.align		4
.L_3773:
        /*0040*/ 	.byte	0x04, 0x05
        /*0042*/ 	.short	(.L_3775 - .L_3774)
.L_3774:
        /*0044*/ 	.word	0x00000080
        /*0048*/ 	.word	0x00000001
        /*004c*/ 	.word	0x00000001


	//----- nvinfo : EIATTR_CRS_STACK_SIZE
	.align		4
.L_3775:
        /*0050*/ 	.byte	0x04, 0x1e
        /*0052*/ 	.short	(.L_3777 - .L_3776)
.L_3776:
        /*0054*/ 	.word	0x00000000


	//----- nvinfo : EIATTR_CBANK_PARAM_SIZE
	.align		4
.L_3777:
        /*0058*/ 	.byte	0x03, 0x19
        /*005a*/ 	.short	0x0290


	//----- nvinfo : EIATTR_PARAM_CBANK
	.align		4
        /*005c*/ 	.byte	0x04, 0x0a
        /*005e*/ 	.short	(.L_3779 - .L_3778)
	.align		4
.L_3778:
        /*0060*/ 	.word	index@(.nv.constant0._ZN2at6native18elementwise_kernelILi128ELi4EZNS0_22gpu_kernel_impl_nocastINS0_13BinaryFunctorIN3c108BFloat16ES5_S5_ZZZNS0_16fmax_kernel_cudaERNS_18TensorIteratorBaseEENKUlvE_clEvENKUlvE2_clEvEUlS5_S5_E_EEEEvS7_RKT_EUliE_EEviT1_)
        /*0064*/ 	.short	0x0210
        /*0066*/ 	.short	0x0290


	//----- nvinfo : EIATTR_SW_WAR
	.align		4
.L_3779:
        /*0068*/ 	.byte	0x04, 0x36
        /*006a*/ 	.short	(.L_3781 - .L_3780)
.L_3780:
        /*006c*/ 	.word	0x00000008
.L_3781:


//--------------------- .nv.info._ZN2at6native27unrolled_elementwise_kernelINS0_13BinaryFunctorIN3c108BFloat16ES4_S4_ZZZNS0_16fmax_kernel_cudaERNS_18TensorIteratorBaseEENKUlvE_clEvENKUlvE2_clEvEUlS4_S4_E_EESt5arrayIPcLm3EELi4E23TrivialOffsetCalculatorILi2EjESE_ILi1EjENS0_6memory15LoadWithoutCastENSH_16StoreWithoutCastEEEviT_T0_T2_T3_T4_T5_ --------------------------
	.section	.nv.info._ZN2at6native27unrolled_elementwise_kernelINS0_13BinaryFunctorIN3c108BFloat16ES4_S4_ZZZNS0_16fmax_kernel_cudaERNS_18TensorIteratorBaseEENKUlvE_clEvENKUlvE2_clEvEUlS4_S4_E_EESt5arrayIPcLm3EELi4E23TrivialOffsetCalculatorILi2EjESE_ILi1EjENS0_6memory15LoadWithoutCastENSH_16StoreWithoutCastEEEviT_T0_T2_T3_T4_T5_,"",@"SHT_CUDA_INFO"
	.sectionflags	@""
	.align	4


	//----- nvinfo : EIATTR_CUDA_API_VERSION
	.align		4
        /*0000*/ 	.byte	0x04, 0x37
        /*0002*/ 	.short	(.L_3783 - .L_3782)
.L_3782:
        /*0004*/ 	.word	0x00000082


	//----- nvinfo : EIATTR_KPARAM_INFO
	.align		4
.L_3783:
        /*0008*/ 	.byte	0x04, 0x17
        /*000a*/ 	.short	(.L_3785 - .L_3784)
.L_3784:
        /*000c*/ 	.word	0x00000000
        /*0010*/ 	.short	0x0006
        /*0012*/ 	.short	0x0023
        /*0014*/ 	.byte	0x00, 0xf0, 0x05, 0x00


	//----- nvinfo : EIATTR_KPARAM_INFO
	.align		4
.L_3785:
        /*0018*/ 	.byte	0x04, 0x17
        /*001a*/ 	.short	(.L_3787 - .L_3786)
.L_3786:
        /*001c*/ 	.word	0x00000000
        /*0020*/ 	.short	0x0005
        /*0022*/ 	.short	0x0022
        /*0024*/ 	.byte	0x00, 0xf0, 0x05, 0x00


	//----- nvinfo : EIATTR_KPARAM_INFO
	.align		4
.L_3787:
        /*0028*/ 	.byte	0x04, 0x17
        /*002a*/ 	.short	(.L_3789 - .L_3788)
.L_3788:
        /*002c*/ 	.word	0x00000000
        /*0030*/ 	.short	0x0004
        /*0032*/ 	.short	0x0021
        /*0034*/ 	.byte	0x00, 0xf0, 0x05, 0x00


	//----- nvinfo : EIATTR_KPARAM_INFO
	.align		4
.L_3789:
        /*0038*/ 	.byte	0x04, 0x17
        /*003a*/ 	.short	(.L_3791 - .L_3790)
.L_3790:
        /*003c*/ 	.word	0x00000000
        /*0040*/ 	.short	0x0003
        /*0042*/ 	.short	0x0020
        /*0044*/ 	.byte	0x00, 0xf0, 0x05, 0x00


	//----- nvinfo : EIATTR_KPARAM_INFO
	.align		4
.L_3791:
        /*0048*/ 	.byte	0x04, 0x17
        /*004a*/ 	.short	(.L_3793 - .L_3792)
.L_3792:
        /*004c*/ 	.word	0x00000000
        /*0050*/ 	.short	0x0002
        /*0052*/ 	.short	0x0008
        /*0054*/ 	.byte	0x00, 0xf0, 0x61, 0x00


	//----- nvinfo : EIATTR_KPARAM_INFO
	.align		4
.L_3793:
        /*0058*/ 	.byte	0x04, 0x17
        /*005a*/ 	.short	(.L_3795 - .L_3794)
.L_3794:
        /*005c*/ 	.word	0x00000000
        /*0060*/ 	.short	0x0001
        /*0062*/ 	.short	0x0004
        /*0064*/ 	.byte	0x00, 0xf0, 0x05, 0x00


	//----- nvinfo : EIATTR_KPARAM_INFO
	.align		4
.L_3795:
        /*0068*/ 	.byte	0x04, 0x17
        /*006a*/ 	.short	(.L_3797 - .L_3796)
.L_3796:
        /*006c*/ 	.word	0x00000000
        /*0070*/ 	.short	0x0000
        /*0072*/ 	.short	0x0000
        /*0074*/ 	.byte	0x00, 0xf0, 0x11, 0x00


	//----- nvinfo : EIATTR_SPARSE_MMA_MASK
	.align		4
.L_3797:
        /*0078*/ 	.byte	0x03, 0x50
        /*007a*/ 	.short	0x0000


	//----- nvinfo : EIATTR_MAXREG_COUNT
	.align		4
        /*007c*/ 	.byte	0x03, 0x1b
        /*007e*/ 	.short	0x00ff


	//----- nvinfo : EIATTR_MERCURY_ISA_VERSION
	.align		4
        /*0080*/ 	.byte	0x03, 0x5f
        /*0082*/ 	.short	0x0101


	//----- nvinfo : EIATTR_EXIT_INSTR_OFFSETS
	.align		4
        /*0084*/ 	.byte	0x04, 0x1c
        /*0086*/ 	.short	(.L_3799 - .L_3798)


	//   ....[0]....
.L_3798:
        /*0088*/ 	.word	0x00000580


	//   ....[1]....
        /*008c*/ 	.word	0x00000610


	//----- nvinfo : EIATTR_MAX_THREADS
	.align		4
.L_3799:
        /*0090*/ 	.byte	0x04, 0x05
        /*0092*/ 	.short	(.L_3801 - .L_3800)
.L_3800:
        /*0094*/ 	.word	0x00000080
        /*0098*/ 	.word	0x00000001
        /*009c*/ 	.word	0x00000001


	//----- nvinfo : EIATTR_CRS_STACK_SIZE
	.align		4
.L_3801:
        /*00a0*/ 	.byte	0x04, 0x1e
        /*00a2*/ 	.short	(.L_3803 - .L_3802)
.L_3802:
        /*00a4*/ 	.word	0x00000000


	//----- nvinfo : EIATTR_CBANK_PARAM_SIZE
	.align		4
.L_3803:
        /*00a8*/ 	.byte	0x03, 0x19
        /*00aa*/ 	.short	0x0024


	//----- nvinfo : EIATTR_PARAM_CBANK
	.align		4
        /*00ac*/ 	.byte	0x04, 0x0a
        /*00ae*/ 	.short	(.L_3805 - .L_3804)
	.align		4
.L_3804:
        /*00b0*/ 	.word	index@(.nv.constant0._ZN2at6native27unrolled_elementwise_kernelINS0_13BinaryFunctorIN3c108BFloat16ES4_S4_ZZZNS0_16fmax_kernel_cudaERNS_18TensorIteratorBaseEENKUlvE_clEvENKUlvE2_clEvEUlS4_S4_E_EESt5arrayIPcLm3EELi4E23TrivialOffsetCalculatorILi2EjESE_ILi1EjENS0_6memory15LoadWithoutCastENSH_16StoreWithoutCastEEEviT_T0_T2_T3_T4_T5_)
        /*00b4*/ 	.short	0x0210
        /*00b6*/ 	.short	0x0024


	//----- nvinfo : EIATTR_SW_WAR
	.align		4
.L_3805:
        /*00b8*/ 	.byte	0x04, 0x36
        /*00ba*/ 	.short	(.L_3807 - .L_3806)
.L_3806:
        /*00bc*/ 	.word	0x00000008
.L_3807:


//--------------------- .nv.info._ZN2at6native29vectorized_elementwise_kernelILi2ENS0_13BinaryFunctorIN3c108BFloat16ES4_S4_ZZZNS0_16fmax_kernel_cudaERNS_18TensorIteratorBaseEENKUlvE_clEvENKUlvE2_clEvEUlS4_S4_E_EESt5arrayIPcLm3EEEEviT0_T1_ --------------------------
	.section	.nv.info._ZN2at6native29vectorized_elementwise_kernelILi2ENS0_13BinaryFunctorIN3c108BFloat16ES4_S4_ZZZNS0_16fmax_kernel_cudaERNS_18TensorIteratorBaseEENKUlvE_clEvENKUlvE2_clEvEUlS4_S4_E_EESt5arrayIPcLm3EEEEviT0_T1_,"",@"SHT_CUDA_INFO"
	.sectionflags	@""
	.align	4


	//----- nvinfo : EIATTR_CUDA_API_VERSION
	.align		4
        /*0000*/ 	.byte	0x04, 0x37
        /*0002*/ 	.short	(.L_3809 - .L_3808)
.L_3808:
        /*0004*/ 	.word	0x00000082


	//----- nvinfo : EIATTR_KPARAM_INFO
	.align		4
.L_3809:
        /*0008*/ 	.byte	0x04, 0x17
        /*000a*/ 	.short	(.L_3811 - .L_3810)
.L_3810:
        /*000c*/ 	.word	0x00000000
        /*0010*/ 	.short	0x0002
        /*0012*/ 	.short	0x0008
        /*0014*/ 	.byte	0x00, 0xf0, 0x61, 0x00


	//----- nvinfo : EIATTR_KPARAM_INFO
	.align		4
.L_3811:
        /*0018*/ 	.byte	0x04, 0x17
        /*001a*/ 	.short	(.L_3813 - .L_3812)
.L_3812:
        /*001c*/ 	.word	0x00000000
        /*0020*/ 	.short	0x0001
        /*0022*/ 	.short	0x0004
        /*0024*/ 	.byte	0x00, 0xf0, 0x05, 0x00


	//----- nvinfo : EIATTR_KPARAM_INFO
	.align		4
.L_3813:
        /*0028*/ 	.byte	0x04, 0x17
        /*002a*/ 	.short	(.L_3815 - .L_3814)
.L_3814:
        /*002c*/ 	.word	0x00000000
        /*0030*/ 	.short	0x0000
        /*0032*/ 	.short	0x0000
        /*0034*/ 	.byte	0x00, 0xf0, 0x11, 0x00


	//----- nvinfo : EIATTR_SPARSE_MMA_MASK
	.align		4
.L_3815:
        /*0038*/ 	.byte	0x03, 0x50
        /*003a*/ 	.short	0x0000


	//----- nvinfo : EIATTR_MAXREG_COUNT
	.align		4
        /*003c*/ 	.byte	0x03, 0x1b
        /*003e*/ 	.short	0x00ff


	//----- nvinfo : EIATTR_MERCURY_ISA_VERSION
	.align		4
        /*0040*/ 	.byte	0x03, 0x5f
        /*0042*/ 	.short	0x0101


	//----- nvinfo : EIATTR_EXIT_INSTR_OFFSETS
	.align		4
        /*0044*/ 	.byte	0x04, 0x1c
        /*0046*/ 	.short	(.L_3817 - .L_3816)


	//   ....[0]....
.L_3816:
        /*0048*/ 	.word	0x00000420


	//   ....[1]....
        /*004c*/ 	.word	0x00001000


	//   ....[2]....
        /*0050*/ 	.word	0x00001050


	//----- nvinfo : EIATTR_MAX_THREADS
	.align		4
.L_3817:
        /*0054*/ 	.byte	0x04, 0x05
        /*0056*/ 	.short	(.L_3819 - .L_3818)
.L_3818:
        /*0058*/ 	.word	0x00000080
        /*005c*/ 	.word	0x00000001
        /*0060*/ 	.word	0x00000001


	//----- nvinfo : EIATTR_CRS_STACK_SIZE
	.align		4
.L_3819:
        /*0064*/ 	.byte	0x04, 0x1e
        /*0066*/ 	.short	(.L_3821 - .L_3820)
.L_3820:
        /*0068*/ 	.word	0x00000000


	//----- nvinfo : EIATTR_CBANK_PARAM_SIZE
	.align		4
.L_3821:
        /*006c*/ 	.byte	0x03, 0x19
        /*006e*/ 	.short	0x0020


	//----- nvinfo : EIATTR_PARAM_CBANK
	.align		4
        /*0070*/ 	.byte	0x04, 0x0a
        /*0072*/ 	.short	(.L_3823 - .L_3822)
	.align		4
.L_3822:
        /*0074*/ 	.word	index@(.nv.constant0._ZN2at6native29vectorized_elementwise_kernelILi2ENS0_13BinaryFunctorIN3c108BFloat16ES4_S4_ZZZNS0_16fmax_kernel_cudaERNS_18TensorIteratorBaseEENKUlvE_clEvENKUlvE2_clEvEUlS4_S4_E_EESt5arrayIPcLm3EEEEviT0_T1_)
        /*0078*/ 	.short	0x0210
        /*007a*/ 	.short	0x0020


	//----- nvinfo : EIATTR_SW_WAR
	.align		4
.L_3823:
        /*007c*/ 	.byte	0x04, 0x36
        /*007e*/ 	.short	(.L_3825 - .L_3824)
.L_3824:
        /*0080*/ 	.word	0x00000008
.L_3825:


//--------------------- .nv.info._ZN2at6native29vectorized_elementwise_kernelILi4ENS0_13BinaryFunctorIN3c108BFloat16ES4_S4_ZZZNS0_16fmax_kernel_cudaERNS_18TensorIteratorBaseEENKUlvE_clEvENKUlvE2_clEvEUlS4_S4_E_EESt5arrayIPcLm3EEEEviT0_T1_ --------------------------
	.section	.nv.info._ZN2at6native29vectorized_elementwise_kernelILi4ENS0_13BinaryFunctorIN3c108BFloat16ES4_S4_ZZZNS0_16fmax_kernel_cudaERNS_18TensorIteratorBaseEENKUlvE_clEvENKUlvE2_clEvEUlS4_S4_E_EESt5arrayIPcLm3EEEEviT0_T1_,"",@"SHT_CUDA_INFO"
	.sectionflags	@""
	.align	4


	//----- nvinfo : EIATTR_CUDA_API_VERSION
	.align		4
        /*0000*/ 	.byte	0x04, 0x37
        /*0002*/ 	.short	(.L_3827 - .L_3826)
.L_3826:
        /*0004*/ 	.word	0x00000082


	//----- nvinfo : EIATTR_KPARAM_INFO
	.align		4
.L_3827:
        /*0008*/ 	.byte	0x04, 0x17
        /*000a*/ 	.short	(.L_3829 - .L_3828)
.L_3828:
        /*000c*/ 	.word	0x00000000
        /*0010*/ 	.short	0x0002
        /*0012*/ 	.short	0x0008
        /*0014*/ 	.byte	0x00, 0xf0, 0x61, 0x00


	//----- nvinfo : EIATTR_KPARAM_INFO
	.align		4
.L_3829:
        /*0018*/ 	.byte	0x04, 0x17
        /*001a*/ 	.short	(.L_3831 - .L_3830)
.L_3830:
        /*001c*/ 	.word	0x00000000
        /*0020*/ 	.short	0x0001
        /*0022*/ 	.short	0x0004
        /*0024*/ 	.byte	0x00, 0xf0, 0x05, 0x00


	//----- nvinfo : EIATTR_KPARAM_INFO
	.align		4
.L_3831:
        /*0028*/ 	.byte	0x04, 0x17
        /*002a*/ 	.short	(.L_3833 - .L_3832)
.L_3832:
        /*002c*/ 	.word	0x00000000
        /*0030*/ 	.short	0x0000
        /*0032*/ 	.short	0x0000
        /*0034*/ 	.byte	0x00, 0xf0, 0x11, 0x00


	//----- nvinfo : EIATTR_SPARSE_MMA_MASK
	.align		4
.L_3833:
        /*0038*/ 	.byte	0x03, 0x50
        /*003a*/ 	.short	0x0000


	//----- nvinfo : EIATTR_MAXREG_COUNT
	.align		4
        /*003c*/ 	.byte	0x03, 0x1b
        /*003e*/ 	.short	0x00ff


	//----- nvinfo : EIATTR_MERCURY_ISA_VERSION
	.align		4
        /*0040*/ 	.byte	0x03, 0x5f
        /*0042*/ 	.short	0x0101


	//----- nvinfo : EIATTR_EXIT_INSTR_OFFSETS
	.align		4
        /*0044*/ 	.byte	0x04, 0x1c
        /*0046*/ 	.short	(.L_3835 - .L_3834)


	//   ....[0]....
.L_3834:
        /*0048*/ 	.word	0x000003c0


	//   ....[1]....
        /*004c*/ 	.word	0x00000fa0


	//   ....[2]....
        /*0050*/ 	.word	0x00000ff0


	//----- nvinfo : EIATTR_MAX_THREADS
	.align		4
.L_3835:
        /*0054*/ 	.byte	0x04, 0x05
        /*0056*/ 	.short	(.L_3837 - .L_3836)
.L_3836:
        /*0058*/ 	.word	0x00000080
        /*005c*/ 	.word	0x00000001
        /*0060*/ 	.word	0x00000001


	//----- nvinfo : EIATTR_CRS_STACK_SIZE
	.align		4
.L_3837:
        /*0064*/ 	.byte	0x04, 0x1e
        /*0066*/ 	.short	(.L_3839 - .L_3838)
.L_3838:
        /*0068*/ 	.word	0x00000000


	//----- nvinfo : EIATTR_CBANK_PARAM_SIZE
	.align		4
.L_3839:
        /*006c*/ 	.byte	0x03, 0x19
        /*006e*/ 	.short	0x0020


	//----- nvinfo : EIATTR_PARAM_CBANK
	.align		4
        /*0070*/ 	.byte	0x04, 0x0a
        /*0072*/ 	.short	(.L_3841 - .L_3840)
	.align		4
.L_3840:
        /*0074*/ 	.word	index@(.nv.constant0._ZN2at6native29vectorized_elementwise_kernelILi4ENS0_13BinaryFunctorIN3c108BFloat16ES4_S4_ZZZNS0_16fmax_kernel_cudaERNS_18TensorIteratorBaseEENKUlvE_clEvENKUlvE2_clEvEUlS4_S4_E_EESt5arrayIPcLm3EEEEviT0_T1_)
        /*0078*/ 	.short	0x0210
        /*007a*/ 	.short	0x0020


	//----- nvinfo : EIATTR_SW_WAR
	.align		4
.L_3841:
        /*007c*/ 	.byte	0x04, 0x36
        /*007e*/ 	.short	(.L_3843 - .L_3842)
.L_3842:
        /*0080*/ 	.word	0x00000008
.L_3843:


//--------------------- .nv.info._ZN2at6native29vectorized_elementwise_kernelILi8ENS0_13BinaryFunctorIN3c108BFloat16ES4_S4_ZZZNS0_16fmax_kernel_cudaERNS_18TensorIteratorBaseEENKUlvE_clEvENKUlvE2_clEvEUlS4_S4_E_EESt5arrayIPcLm3EEEEviT0_T1_ --------------------------
	.section	.nv.info._ZN2at6native29vectorized_elementwise_kernelILi8ENS0_13BinaryFunctorIN3c108BFloat16ES4_S4_ZZZNS0_16fmax_kernel_cudaERNS_18TensorIteratorBaseEENKUlvE_clEvENKUlvE2_clEvEUlS4_S4_E_EESt5arrayIPcLm3EEEEviT0_T1_,"",@"SHT_CUDA_INFO"
	.sectionflags	@""
	.align	4


	//----- nvinfo : EIATTR_CUDA_API_VERSION
	.align		4
        /*0000*/ 	.byte	0x04, 0x37
        /*0002*/ 	.short	(.L_3845 - .L_3844)
.L_3844:
        /*0004*/ 	.word	0x00000082


	//----- nvinfo : EIATTR_KPARAM_INFO
	.align		4
.L_3845:
        /*0008*/ 	.byte	0x04, 0x17
        /*000a*/ 	.short	(.L_3847 - .L_3846)
.L_3846:
        /*000c*/ 	.word	0x00000000
        /*0010*/ 	.short	0x0002
        /*0012*/ 	.short	0x0008
        /*0014*/ 	.byte	0x00, 0xf0, 0x61, 0x00


	//----- nvinfo : EIATTR_KPARAM_INFO
	.align		4
.L_3847:
        /*0018*/ 	.byte	0x04, 0x17
        /*001a*/ 	.short	(.L_3849 - .L_3848)
.L_3848:
        /*001c*/ 	.word	0x00000000
        /*0020*/ 	.short	0x0001
        /*0022*/ 	.short	0x0004
        /*0024*/ 	.byte	0x00, 0xf0, 0x05, 0x00


	//----- nvinfo : EIATTR_KPARAM_INFO
	.align		4
.L_3849:
        /*0028*/ 	.byte	0x04, 0x17
        /*002a*/ 	.short	(.L_3851 - .L_3850)
.L_3850:
        /*002c*/ 	.word	0x00000000
        /*0030*/ 	.short	0x0000
        /*0032*/ 	.short	0x0000
        /*0034*/ 	.byte	0x00, 0xf0, 0x11, 0x00


	//----- nvinfo : EIATTR_SPARSE_MMA_MASK
	.align		4
.L_3851:
        /*0038*/ 	.byte	0x03, 0x50
        /*003a*/ 	.short	0x0000


	//----- nvinfo : EIATTR_MAXREG_COUNT
	.align		4
        /*003c*/ 	.byte	0x03, 0x1b
        /*003e*/ 	.short	0x00ff


	//----- nvinfo : EIATTR_MERCURY_ISA_VERSION
	.align		4
        /*0040*/ 	.byte	0x03, 0x5f
        /*0042*/ 	.short	0x0101


	//----- nvinfo : EIATTR_EXIT_INSTR_OFFSETS
	.align		4
        /*0044*/ 	.byte	0x04, 0x1c
        /*0046*/ 	.short	(.L_3853 - .L_3852)


	//   ....[0]....
.L_3852:
        /*0048*/ 	.word	0x00000390


	//   ....[1]....
        /*004c*/ 	.word	0x00000f70


	//   ....[2]....
        /*0050*/ 	.word	0x00000fc0


	//----- nvinfo : EIATTR_MAX_THREADS
	.align		4
.L_3853:
        /*0054*/ 	.byte	0x04, 0x05
        /*0056*/ 	.short	(.L_3855 - .L_3854)
.L_3854:
        /*0058*/ 	.word	0x00000080
        /*005c*/ 	.word	0x00000001
        /*0060*/ 	.word	0x00000001


	//----- nvinfo : EIATTR_CRS_STACK_SIZE
	.align		4
.L_3855:
        /*0064*/ 	.byte	0x04, 0x1e
        /*0066*/ 	.short	(.L_3857 - .L_3856)
.L_3856:
        /*0068*/ 	.word	0x00000000


	//----- nvinfo : EIATTR_CBANK_PARAM_SIZE
	.align		4
.L_3857:
        /*006c*/ 	.byte	0x03, 0x19
        /*006e*/ 	.short	0x0020


	//----- nvinfo : EIATTR_PARAM_CBANK
	.align		4
        /*0070*/ 	.byte	0x04, 0x0a
        /*0072*/ 	.short	(.L_3859 - .L_3858)
	.align		4
.L_3858:
        /*0074*/ 	.word	index@(.nv.constant0._ZN2at6native29vectorized_elementwise_kernelILi8ENS0_13BinaryFunctorIN3c108BFloat16ES4_S4_ZZZNS0_16fmax_kernel_cudaERNS_18TensorIteratorBaseEENKUlvE_clEvENKUlvE2_clEvEUlS4_S4_E_EESt5arrayIPcLm3EEEEviT0_T1_)
        /*0078*/ 	.short	0x0210
        /*007a*/ 	.short	0x0020


	//----- nvinfo : EIATTR_SW_WAR
	.align		4
.L_3859:
        /*007c*/ 	.byte	0x04, 0x36
        /*007e*/ 	.short	(.L_3861 - .L_3860)
.L_3860:
        /*0080*/ 	.word	0x00000008
.L_3861:


//--------------------- .nv.info._ZN2at6native18elementwise_kernelILi128ELi4EZNS0_15gpu_kernel_implINS0_13AUnaryFunctorIN3c104HalfES5_S5_ZZZNS0_16fmax_kernel_cudaERNS_18TensorIteratorBaseEENKUlvE_clEvENKUlvE1_clEvEUlS5_S5_E_EEEEvS7_RKT_EUliE_EEviT1_ --------------------------
	.section	.nv.info._ZN2at6native18elementwise_kernelILi128ELi4EZNS0_15gpu_kernel_implINS0_13AUnaryFunctorIN3c104HalfES5_S5_ZZZNS0_16fmax_kernel_cudaERNS_18TensorIteratorBaseEENKUlvE_clEvENKUlvE1_clEvEUlS5_S5_E_EEEEvS7_RKT_EUliE_EEviT1_,"",@"SHT_CUDA_INFO"
	.sectionflags	@""
	.align	4


	//----- nvinfo : EIATTR_CUDA_API_VERSION
	.align		4
        /*0000*/ 	.byte	0x04, 0x37
        /*0002*/ 	.short	(.L_3863 - .L_3862)
.L_3862:
        /*0004*/ 	.word	0x00000082


	//----- nvinfo : EIATTR_KPARAM_INFO
	.align		4
.L_3863:
        /*0008*/ 	.byte	0x04, 0x17
        /*000a*/ 	.short	(.L_3865 - .L_3864)
.L_3864:
        /*000c*/ 	.word	0x00000000
        /*0010*/ 	.short	0x0001
        /*0012*/ 	.short	0x0008
        /*0014*/ 	.byte	0x00, 0xf0, 0x61, 0x08


	//----- nvinfo : EIATTR_KPARAM_INFO
	.align		4
.L_3865:
        /*0018*/ 	.byte	0x04, 0x17
        /*001a*/ 	.short	(.L_3867 - .L_3866)
.L_3866:
        /*001c*/ 	.word	0x00000000
        /*0020*/ 	.short	0x0000
        /*0022*/ 	.short	0x0000
        /*0024*/ 	.byte	0x00, 0xf0, 0x11, 0x00


	//----- nvinfo : EIATTR_SPARSE_MMA_MASK
	.align		4
.L_3867:
        /*0028*/ 	.byte	0x03, 0x50
        /*002a*/ 	.short	0x0000


	//----- nvinfo : EIATTR_MAXREG_COUNT
	.align		4
        /*002c*/ 	.byte	0x03, 0x1b
        /*002e*/ 	.short	0x0080


	//----- nvinfo : EIATTR_EXTERNS
	.align		4
        /*0030*/ 	.byte	0x04, 0x0f
        /*0032*/ 	.short	(.L_3869 - .L_3868)


	//   ....[0]....
	.align		4
.L_3868:
        /*0034*/ 	.word	index@(__assertfail)


	//----- nvinfo : EIATTR_MERCURY_ISA_VERSION
	.align		4
.L_3869:
        /*0038*/ 	.byte	0x03, 0x5f
        /*003a*/ 	.short	0x0101


	//----- nvinfo : EIATTR_SYSCALL_OFFSETS
	.align		4
        /*003c*/ 	.byte	0x04, 0x46
        /*003e*/ 	.short	(.L_3871 - .L_3870)


	//   ....[0]....
.L_3870:
        /*0040*/ 	.word	0x000022c0


	//   ....[1]....
        /*0044*/ 	.word	0x00003270


	//   ....[2]....
        /*0048*/ 	.word	0x00005580


	//   ....[3]....
        /*004c*/ 	.word	0x00006530


	//   ....[4]....
        /*0050*/ 	.word	0x00008830


	//   ....[5]....
        /*0054*/ 	.word	0x000097e0


	//   ....[6]....
        /*0058*/ 	.word	0x0000bad0


	//   ....[7]....
        /*005c*/ 	.word	0x0000ca80


	//----- nvinfo : EIATTR_EXIT_INSTR_OFFSETS
	.align		4
.L_3871:
        /*0060*/ 	.byte	0x04, 0x1c
        /*0062*/ 	.short	(.L_3873 - .L_3872)


	//   ....[0]....
.L_3872:
        /*0064*/ 	.word	0x000098b0


	//   ....[1]....
        /*0068*/ 	.word	0x0000bcb0


	//   ....[2]....
        /*006c*/ 	.word	0x0000bcf0


	//   ....[3]....
        /*0070*/ 	.word	0x0000bd90


	//   ....[4]....
        /*0074*/ 	.word	0x0000bdd0


	//   ....[5]....
        /*0078*/ 	.word	0x0000be10


	//   ....[6]....
        /*007c*/ 	.word	0x0000bea0


	//   ....[7]....
        /*0080*/ 	.word	0x0000bec0


	//   ....[8]....
        /*0084*/ 	.word	0x0000bf60


	//   ....[9]....
        /*0088*/ 	.word	0x0000bfb0


	//   ....[10]....
        /*008c*/ 	.word	0x0000c000


	//   ....[11]....
        /*0090*/ 	.word	0x0000c0d0


	//   ....[12]....
        /*0094*/ 	.word	0x0000c130


	//   ....[13]....
        /*0098*/ 	.word	0x0000c2c0


	//   ....[14]....
        /*009c*/ 	.word	0x0000c420


	//   ....[15]....
        /*00a0*/ 	.word	0x0000c460


	//   ....[16]....
        /*00a4*/ 	.word	0x0000c520


	//   ....[17]....
        /*00a8*/ 	.word	0x0000c6a0


	//   ....[18]....
        /*00ac*/ 	.word	0x0000c820


	//   ....[19]....
        /*00b0*/ 	.word	0x0000c980


	//   ....[20]....
        /*00b4*/ 	.word	0x0000ca90


	//   ....[21]....
        /*00b8*/ 	.word	0x0000cad0


	//   ....[22]....
        /*00bc*/ 	.word	0x0000cb10


	//----- nvinfo : EIATTR_MAX_THREADS
	.align		4
.L_3873:
        /*00c0*/ 	.byte	0x04, 0x05
        /*00c2*/ 	.short	(.L_3875 - .L_3874)
.L_3874:
        /*00c4*/ 	.word	0x00000080
        /*00c8*/ 	.word	0x00000001
        /*00cc*/ 	.word	0x00000001


	//----- nvinfo : EIATTR_CRS_STACK_SIZE
	.align		4
.L_3875:
        /*00d0*/ 	.byte	0x04, 0x1e
        /*00d2*/ 	.short	(.L_3877 - .L_3876)
.L_3876:
        /*00d4*/ 	.word	0x00000000


	//----- nvinfo : EIATTR_CBANK_PARAM_SIZE
	.align		4
.L_3877:
        /*00d8*/ 	.byte	0x03, 0x19
        /*00da*/ 	.short	0x0220


	//----- nvinfo : EIATTR_PARAM_CBANK
	.align		4
        /*00dc*/ 	.byte	0x04, 0x0a
        /*00de*/ 	.short	(.L_3879 - .L_3878)
	.align		4
.L_3878:
        /*00e0*/ 	.word	index@(.nv.constant0._ZN2at6native18elementwise_kernelILi128ELi4EZNS0_15gpu_kernel_implINS0_13AUnaryFunctorIN3c104HalfES5_S5_ZZZNS0_16fmax_kernel_cudaERNS_18TensorIteratorBaseEENKUlvE_clEvENKUlvE1_clEvEUlS5_S5_E_EEEEvS7_RKT_EUliE_EEviT1_)
        /*00e4*/ 	.short	0x0210
        /*00e6*/ 	.short	0x0220


	//----- nvinfo : EIATTR_SW_WAR
	.align		4
.L_3879:
        /*00e8*/ 	.byte	0x04, 0x36
        /*00ea*/ 	.short	(.L_3881 - .L_3880)
.L_3880:
        /*00ec*/ 	.word	0x00000008
.L_3881:


//--------------------- .nv.info._ZN2at6native27unrolled_elementwise_kernelINS0_13AUnaryFunctorIN3c104HalfES4_S4_ZZZNS0_16fmax_kernel_cudaERNS_18TensorIteratorBaseEENKUlvE_clEvENKUlvE1_clEvEUlS4_S4_E_EESt5arrayIPcLm2EELi4E23TrivialOffsetCalculatorILi1EjESF_NS0_6memory12LoadWithCastILi1EEENSG_13StoreWithCastILi1EEEEEviT_T0_T2_T3_T4_T5_ --------------------------
	.section	.nv.info._ZN2at6native27unrolled_elementwise_kernelINS0_13AUnaryFunctorIN3c104HalfES4_S4_ZZZNS0_16fmax_kernel_cudaERNS_18TensorIteratorBaseEENKUlvE_clEvENKUlvE1_clEvEUlS4_S4_E_EESt5arrayIPcLm2EELi4E23TrivialOffsetCalculatorILi1EjESF_NS0_6memory12LoadWithCastILi1EEENSG_13StoreWithCastILi1EEEEEviT_T0_T2_T3_T4_T5_,"",@"SHT_CUDA_INFO"
	.sectionflags	@""
	.align	4


	//----- nvinfo : EIATTR_CUDA_API_VERSION
	.align		4
        /*0000*/ 	.byte	0x04, 0x37
        /*0002*/ 	.short	(.L_3883 - .L_3882)
.L_3882:
        /*0004*/ 	.word	0x00000082


	//----- nvinfo : EIATTR_KPARAM_INFO
	.align		4
.L_3883:
        /*0008*/ 	.byte	0x04, 0x17
        /*000a*/ 	.short	(.L_3885 - .L_3884)
.L_3884:
        /*000c*/ 	.word	0x00000000
        /*0010*/ 	.short	0x0006
        /*0012*/ 	.short	0x0024
        /*0014*/ 	.byte	0x00, 0xf0, 0x21, 0x00


	//----- nvinfo : EIATTR_KPARAM_INFO
	.align		4
.L_3885:
        /*0018*/ 	.byte	0x04, 0x17
        /*001a*/ 	.short	(.L_3887 - .L_3886)
.L_3886:
        /*001c*/ 	.word	0x00000000
        /*0020*/ 	.short	0x0005
        /*0022*/ 	.short	0x001c
        /*0024*/ 	.byte	0x00, 0xf0, 0x21, 0x00


	//----- nvinfo : EIATTR_KPARAM_INFO
	.align		4
.L_3887:
        /*0028*/ 	.byte	0x04, 0x17
        /*002a*/ 	.short	(.L_3889 - .L_3888)
.L_3888:
        /*002c*/ 	.word	0x00000000
        /*0030*/ 	.short	0x0004
        /*0032*/ 	.short	0x0019
        /*0034*/ 	.byte	0x00, 0xf0, 0x05, 0x00


	//----- nvinfo : EIATTR_KPARAM_INFO
	.align		4
.L_3889:
        /*0038*/ 	.byte	0x04, 0x17
        /*003a*/ 	.short	(.L_3891 - .L_3890)
.L_3890:
        /*003c*/ 	.word	0x00000000
        /*0040*/ 	.short	0x0003
        /*0042*/ 	.short	0x0018
        /*0044*/ 	.byte	0x00, 0xf0, 0x05, 0x00


	//----- nvinfo : EIATTR_KPARAM_INFO
	.align		4
.L_3891:
        /*0048*/ 	.byte	0x04, 0x17
        /*004a*/ 	.short	(.L_3893 - .L_3892)
.L_3892:
        /*004c*/ 	.word	0x00000000
        /*0050*/ 	.short	0x0002
        /*0052*/ 	.short	0x0008
        /*0054*/ 	.byte	0x00, 0xf0, 0x41, 0x00


	//----- nvinfo : EIATTR_KPARAM_INFO
	.align		4
.L_3893:
        /*0058*/ 	.byte	0x04, 0x17
        /*005a*/ 	.short	(.L_3895 - .L_3894)
.L_3894:
        /*005c*/ 	.word	0x00000000
        /*0060*/ 	.short	0x0001
        /*0062*/ 	.short	0x0004
        /*0064*/ 	.byte	0x00, 0xf0, 0x11, 0x00


	//----- nvinfo : EIATTR_KPARAM_INFO
	.align		4
.L_3895:
        /*0068*/ 	.byte	0x04, 0x17
        /*006a*/ 	.short	(.L_3897 - .L_3896)
.L_3896:
        /*006c*/ 	.word	0x00000000
        /*0070*/ 	.short	0x0000
        /*0072*/ 	.short	0x0000
        /*0074*/ 	.byte	0x00, 0xf0, 0x11, 0x00


	//----- nvinfo : EIATTR_SPARSE_MMA_MASK
	.align		4
.L_3897:
        /*0078*/ 	.byte	0x03, 0x50
        /*007a*/ 	.short	0x0000


	//----- nvinfo : EIATTR_MAXREG_COUNT
	.align		4
        /*007c*/ 	.byte	0x03, 0x1b
        /*007e*/ 	.short	0x00ff


	//----- nvinfo : EIATTR_EXTERNS
	.align		4
        /*0080*/ 	.byte	0x04, 0x0f
        /*0082*/ 	.short	(.L_3899 - .L_3898)


	//   ....[0]....
	.align		4
.L_3898:
        /*0084*/ 	.word	index@(__assertfail)


	//----- nvinfo : EIATTR_MERCURY_ISA_VERSION
	.align		4
.L_3899:
        /*0088*/ 	.byte	0x03, 0x5f
        /*008a*/ 	.short	0x0101


	//----- nvinfo : EIATTR_SYSCALL_OFFSETS
	.align		4
        /*008c*/ 	.byte	0x04, 0x46
        /*008e*/ 	.short	(.L_3901 - .L_3900)


	//   ....[0]....
.L_3900:
        /*0090*/ 	.word	0x000010b0


	//   ....[1]....
        /*0094*/ 	.word	0x000021c0


	//   ....[2]....
        /*0098*/ 	.word	0x000032e0


	//   ....[3]....
        /*009c*/ 	.word	0x000043d0


	//   ....[4]....
        /*00a0*/ 	.word	0x000056d0


	//   ....[5]....
        /*00a4*/ 	.word	0x000066f0


	//   ....[6]....
        /*00a8*/ 	.word	0x000076d0


	//   ....[7]....
        /*00ac*/ 	.word	0x000086b0


	//----- nvinfo : EIATTR_EXIT_INSTR_OFFSETS
	.align		4
.L_3901:
        /*00b0*/ 	.byte	0x04, 0x1c
        /*00b2*/ 	.short	(.L_3903 - .L_3902)


	//   ....[0]....
.L_3902:
        /*00b4*/ 	.word	0x00007790


	//   ....[1]....
        /*00b8*/ 	.word	0x000078e0


	//   ....[2]....
        /*00bc*/ 	.word	0x00007920


	//   ....[3]....
        /*00c0*/ 	.word	0x000079c0


	//   ....[4]....
        /*00c4*/ 	.word	0x00007a00


	//   ....[5]....
        /*00c8*/ 	.word	0x00007a40


	//   ....[6]....
        /*00cc*/ 	.word	0x00007ad0


	//   ....[7]....
        /*00d0*/ 	.word	0x00007af0


	//   ....[8]....
        /*00d4*/ 	.word	0x00007b90


	//   ....[9]....
        /*00d8*/ 	.word	0x00007be0


	//   ....[10]....
        /*00dc*/ 	.word	0x00007c30


	//   ....[11]....
        /*00e0*/ 	.word	0x00007d00


	//   ....[12]....
        /*00e4*/ 	.word	0x00007d60


	//   ....[13]....
        /*00e8*/ 	.word	0x00007ef0


	//   ....[14]....
        /*00ec*/ 	.word	0x00008050


	//   ....[15]....
        /*00f0*/ 	.word	0x00008090


	//   ....[16]....
        /*00f4*/ 	.word	0x00008150


	//   ....[17]....
        /*00f8*/ 	.word	0x000082d0


	//   ....[18]....
        /*00fc*/ 	.word	0x00008450


	//   ....[19]....
        /*0100*/ 	.word	0x000085b0


	//   ....[20]....
        /*0104*/ 	.word	0x000086c0


	//   ....[21]....
        /*0108*/ 	.word	0x00008700


	//   ....[22]....
        /*010c*/ 	.word	0x00008740


	//----- nvinfo : EIATTR_MAX_THREADS
	.align		4
.L_3903:
        /*0110*/ 	.byte	0x04, 0x05
        /*0112*/ 	.short	(.L_3905 - .L_3904)
.L_3904:
        /*0114*/ 	.word	0x00000080
        /*0118*/ 	.word	0x00000001
        /*011c*/ 	.word	0x00000001


	//----- nvinfo : EIATTR_CRS_STACK_SIZE
	.align		4
.L_3905:
        /*0120*/ 	.byte	0x04, 0x1e
        /*0122*/ 	.short	(.L_3907 - .L_3906)
.L_3906:
        /*0124*/ 	.word	0x00000000


	//----- nvinfo : EIATTR_CBANK_PARAM_SIZE
	.align		4
.L_3907:
        /*0128*/ 	.byte	0x03, 0x19
        /*012a*/ 	.short	0x002c


	//----- nvinfo : EIATTR_PARAM_CBANK
	.align		4
        /*012c*/ 	.byte	0x04, 0x0a
        /*012e*/ 	.short	(.L_3909 - .L_3908)
	.align		4
.L_3908:
        /*0130*/ 	.word	index@(.nv.constant0._ZN2at6native27unrolled_elementwise_kernelINS0_13AUnaryFunctorIN3c104HalfES4_S4_ZZZNS0_16fmax_kernel_cudaERNS_18TensorIteratorBaseEENKUlvE_clEvENKUlvE1_clEvEUlS4_S4_E_EESt5arrayIPcLm2EELi4E23TrivialOffsetCalculatorILi1EjESF_NS0_6memory12LoadWithCastILi1EEENSG_13StoreWithCastILi1EEEEEviT_T0_T2_T3_T4_T5_)
        /*0134*/ 	.short	0x0210
        /*0136*/ 	.short	0x002c


	//----- nvinfo : EIATTR_SW_WAR
	.align		4
.L_3909:
        /*0138*/ 	.byte	0x04, 0x36
        /*013a*/ 	.short	(.L_3911 - .L_3910)
.L_3910:
        /*013c*/ 	.word	0x00000008
.L_3911:


//--------------------- .nv.info._ZN2at6native18elementwise_kernelILi128ELi4EZNS0_22gpu_kernel_impl_nocastINS0_13AUnaryFunctorIN3c104HalfES5_S5_ZZZNS0_16fmax_kernel_cudaERNS_18TensorIteratorBaseEENKUlvE_clEvENKUlvE1_clEvEUlS5_S5_E_EEEEvS7_RKT_EUliE_EEviT1_ --------------------------
	.section	.nv.info._ZN2at6native18elementwise_kernelILi128ELi4EZNS0_22gpu_kernel_impl_nocastINS0_13AUnaryFunctorIN3c104HalfES5_S5_ZZZNS0_16fmax_kernel_cudaERNS_18TensorIteratorBaseEENKUlvE_clEvENKUlvE1_clEvEUlS5_S5_E_EEEEvS7_RKT_EUliE_EEviT1_,"",@"SHT_CUDA_INFO"
	.sectionflags	@""
	.align	4


	//----- nvinfo : EIATTR_CUDA_API_VERSION
	.align		4
        /*0000*/ 	.byte	0x04, 0x37
        /*0002*/ 	.short	(.L_3913 - .L_3912)
.L_3912:
        /*0004*/ 	.word	0x00000082


	//----- nvinfo : EIATTR_KPARAM_INFO
	.align		4
.L_3913:
        /*0008*/ 	.byte	0x04, 0x17
        /*000a*/ 	.short	(.L_3915 - .L_3914)
.L_3914:
        /*000c*/ 	.word	0x00000000
        /*0010*/ 	.short	0x0001
        /*0012*/ 	.short	0x0008
        /*0014*/ 	.byte	0x00, 0xf0, 0x61, 0x08


	//----- nvinfo : EIATTR_KPARAM_INFO
	.align		4
.L_3915:
        /*0018*/ 	.byte	0x04, 0x17
        /*001a*/ 	.short	(.L_3917 - .L_3916)
.L_3916:
        /*001c*/ 	.word	0x00000000
        /*0020*/ 	.short	0x0000
        /*0022*/ 	.short	0x0000
        /*0024*/ 	.byte	0x00, 0xf0, 0x11, 0x00


	//----- nvinfo : EIATTR_SPARSE_MMA_MASK
	.align		4
.L_3917:
        /*0028*/ 	.byte	0x03, 0x50
        /*002a*/ 	.short	0x0000


	//----- nvinfo : EIATTR_MAXREG_COUNT
	.align		4
        /*002c*/ 	.byte	0x03, 0x1b
        /*002e*/ 	.short	0x0080


	//----- nvinfo : EIATTR_MERCURY_ISA_VERSION
	.align		4
        /*0030*/ 	.byte	0x03, 0x5f
        /*0032*/ 	.short	0x0101


	//----- nvinfo : EIATTR_EXIT_INSTR_OFFSETS
	.align		4
        /*0034*/ 	.byte	0x04, 0x1c
        /*0036*/ 	.short	(.L_3919 - .L_3918)


	//   ....[0]....
.L_3918:
        /*0038*/ 	.word	0x00003c50


	//   ....[1]....
        /*003c*/ 	.word	0x00005010


	//----- nvinfo : EIATTR_MAX_THREADS
	.align		4
.L_3919:
        /*0040*/ 	.byte	0x04, 0x05
        /*0042*/ 	.short	(.L_3921 - .L_3920)
.L_3920:
        /*0044*/ 	.word	0x00000080
        /*0048*/ 	.word	0x00000001
        /*004c*/ 	.word	0x00000001


	//----- nvinfo : EIATTR_CRS_STACK_SIZE
	.align		4
.L_3921:
        /*0050*/ 	.byte	0x04, 0x1e
        /*0052*/ 	.short	(.L_3923 - .L_3922)
.L_3922:
        /*0054*/ 	.word	0x00000000


	//----- nvinfo : EIATTR_CBANK_PARAM_SIZE
	.align		4
.L_3923:
        /*0058*/ 	.byte	0x03, 0x19
        /*005a*/ 	.short	0x0220


	//----- nvinfo : EIATTR_PARAM_CBANK
	.align		4
        /*005c*/ 	.byte	0x04, 0x0a
        /*005e*/ 	.short	(.L_3925 - .L_3924)
	.align		4
.L_3924:
        /*0060*/ 	.word	index@(.nv.constant0._ZN2at6native18elementwise_kernelILi128ELi4EZNS0_22gpu_kernel_impl_nocastINS0_13AUnaryFunctorIN3c104HalfES5_S5_ZZZNS0_16fmax_kernel_cudaERNS_18TensorIteratorBaseEENKUlvE_clEvENKUlvE1_clEvEUlS5_S5_E_EEEEvS7_RKT_EUliE_EEviT1_)
        /*0064*/ 	.short	0x0210
        /*0066*/ 	.short	0x0220


	//----- nvinfo : EIATTR_SW_WAR
	.align		4
.L_3925:
        /*0068*/ 	.byte	0x04, 0x36
        /*006a*/ 	.short	(.L_3927 - .L_3926)
.L_3926:
        /*006c*/ 	.word	0x00000008
.L_3927:


//--------------------- .nv.info._ZN2at6native27unrolled_elementwise_kernelINS0_13AUnaryFunctorIN3c104HalfES4_S4_ZZZNS0_16fmax_kernel_cudaERNS_18TensorIteratorBaseEENKUlvE_clEvENKUlvE1_clEvEUlS4_S4_E_EESt5arrayIPcLm2EELi4E23TrivialOffsetCalculatorILi1EjESF_NS0_6memory15LoadWithoutCastENSG_16StoreWithoutCastEEEviT_T0_T2_T3_T4_T5_ --------------------------
	.section	.nv.info._ZN2at6native27unrolled_elementwise_kernelINS0_13AUnaryFunctorIN3c104HalfES4_S4_ZZZNS0_16fmax_kernel_cudaERNS_18TensorIteratorBaseEENKUlvE_clEvENKUlvE1_clEvEUlS4_S4_E_EESt5arrayIPcLm2EELi4E23TrivialOffsetCalculatorILi1EjESF_NS0_6memory15LoadWithoutCastENSG_16StoreWithoutCastEEEviT_T0_T2_T3_T4_T5_,"",@"SHT_CUDA_INFO"
	.sectionflags	@""
	.align	4


	//----- nvinfo : EIATTR_CUDA_API_VERSION
	.align		4
        /*0000*/ 	.byte	0x04, 0x37
        /*0002*/ 	.short	(.L_3929 - .L_3928)
.L_3928:
        /*0004*/ 	.word	0x00000082


	//----- nvinfo : EIATTR_KPARAM_INFO
	.align		4
.L_3929:
        /*0008*/ 	.byte	0x04, 0x17
        /*000a*/ 	.short	(.L_3931 - .L_3930)
.L_3930:
        /*000c*/ 	.word	0x00000000
        /*0010*/ 	.short	0x0006
        /*0012*/ 	.short	0x001b
        /*0014*/ 	.byte	0x00, 0xf0, 0x05, 0x00


	//----- nvinfo : EIATTR_KPARAM_INFO
	.align		4
.L_3931:
        /*0018*/ 	.byte	0x04, 0x17
        /*001a*/ 	.short	(.L_3933 - .L_3932)
.L_3932:
        /*001c*/ 	.word	0x00000000
        /*0020*/ 	.short	0x0005
        /*0022*/ 	.short	0x001a
        /*0024*/ 	.byte	0x00, 0xf0, 0x05, 0x00


	//----- nvinfo : EIATTR_KPARAM_INFO
	.align		4
.L_3933:
        /*0028*/ 	.byte	0x04, 0x17
        /*002a*/ 	.short	(.L_3935 - .L_3934)
.L_3934:
        /*002c*/ 	.word	0x00000000
        /*0030*/ 	.short	0x0004
        /*0032*/ 	.short	0x0019
        /*0034*/ 	.byte	0x00, 0xf0, 0x05, 0x00


	//----- nvinfo : EIATTR_KPARAM_INFO
	.align		4
.L_3935:
        /*0038*/ 	.byte	0x04, 0x17
        /*003a*/ 	.short	(.L_3937 - .L_3936)
.L_3936:
        /*003c*/ 	.word	0x00000000
        /*0040*/ 	.short	0x0003
        /*0042*/ 	.short	0x0018
        /*0044*/ 	.byte	0x00, 0xf0, 0x05, 0x00


	//----- nvinfo : EIATTR_KPARAM_INFO
	.align		4
.L_3937:
        /*0048*/ 	.byte	0x04, 0x17
        /*004a*/ 	.short	(.L_3939 - .L_3938)
.L_3938:
        /*004c*/ 	.word	0x00000000
        /*0050*/ 	.short	0x0002
        /*0052*/ 	.short	0x0008
        /*0054*/ 	.byte	0x00, 0xf0, 0x41, 0x00


	//----- nvinfo : EIATTR_KPARAM_INFO
	.align		4
.L_3939:
        /*0058*/ 	.byte	0x04, 0x17
        /*005a*/ 	.short	(.L_3941 - .L_3940)
.L_3940:
        /*005c*/ 	.word	0x00000000
        /*0060*/ 	.short	0x0001
        /*0062*/ 	.short	0x0004
        /*0064*/ 	.byte	0x00, 0xf0, 0x11, 0x00


	//----- nvinfo : EIATTR_KPARAM_INFO
	.align		4
.L_3941:
        /*0068*/ 	.byte	0x04, 0x17
        /*006a*/ 	.short	(.L_3943 - .L_3942)
.L_3942:
        /*006c*/ 	.word	0x00000000
        /*0070*/ 	.short	0x0000
        /*0072*/ 	.short	0x0000
        /*0074*/ 	.byte	0x00, 0xf0, 0x11, 0x00


	//----- nvinfo : EIATTR_SPARSE_MMA_MASK
	.align		4
.L_3943:
        /*0078*/ 	.byte	0x03, 0x50
        /*007a*/ 	.short	0x0000


	//----- nvinfo : EIATTR_MAXREG_COUNT
	.align		4
        /*007c*/ 	.byte	0x03, 0x1b
        /*007e*/ 	.short	0x00ff


	//----- nvinfo : EIATTR_MERCURY_ISA_VERSION
	.align		4
        /*0080*/ 	.byte	0x03, 0x5f
        /*0082*/ 	.short	0x0101


	//----- nvinfo : EIATTR_EXIT_INSTR_OFFSETS
	.align		4
        /*0084*/ 	.byte	0x04, 0x1c
        /*0086*/ 	.short	(.L_3945 - .L_3944)


	//   ....[0]....
.L_3944:
        /*0088*/ 	.word	0x000004d0


	//   ....[1]....
        /*008c*/ 	.word	0x00000560


	//----- nvinfo : EIATTR_MAX_THREADS
	.align		4
.L_3945:
        /*0090*/ 	.byte	0x04, 0x05
        /*0092*/ 	.short	(.L_3947 - .L_3946)
.L_3946:
        /*0094*/ 	.word	0x00000080
        /*0098*/ 	.word	0x00000001
        /*009c*/ 	.word	0x00000001


	//----- nvinfo : EIATTR_CRS_STACK_SIZE
	.align		4
.L_3947:
        /*00a0*/ 	.byte	0x04, 0x1e
        /*00a2*/ 	.short	(.L_3949 - .L_3948)
.L_3948:
        /*00a4*/ 	.word	0x00000000


	//----- nvinfo : EIATTR_CBANK_PARAM_SIZE
	.align		4
.L_3949:
        /*00a8*/ 	.byte	0x03, 0x19
        /*00aa*/ 	.short	0x001c


	//----- nvinfo : EIATTR_PARAM_CBANK
	.align		4
        /*00ac*/ 	.byte	0x04, 0x0a
        /*00ae*/ 	.short	(.L_3951 - .L_3950)
	.align		4
.L_3950:
        /*00b0*/ 	.word	index@(.nv.constant0._ZN2at6native27unrolled_elementwise_kernelINS0_13AUnaryFunctorIN3c104HalfES4_S4_ZZZNS0_16fmax_kernel_cudaERNS_18TensorIteratorBaseEENKUlvE_clEvENKUlvE1_clEvEUlS4_S4_E_EESt5arrayIPcLm2EELi4E23TrivialOffsetCalculatorILi1EjESF_NS0_6memory15LoadWithoutCastENSG_16StoreWithoutCastEEEviT_T0_T2_T3_T4_T5_)
        /*00b4*/ 	.short	0x0210
        /*00b6*/ 	.short	0x001c


	//----- nvinfo : EIATTR_SW_WAR
	.align		4
.L_3951:
        /*00b8*/ 	.byte	0x04, 0x36
        /*00ba*/ 	.short	(.L_3953 - .L_3952)
.L_3952:
        /*00bc*/ 	.word	0x00000008
.L_3953:


//--------------------- .nv.info._ZN2at6native29vectorized_elementwise_kernelILi2ENS0_13AUnaryFunctorIN3c104HalfES4_S4_ZZZNS0_16fmax_kernel_cudaERNS_18TensorIteratorBaseEENKUlvE_clEvENKUlvE1_clEvEUlS4_S4_E_EESt5arrayIPcLm2EEEEviT0_T1_ --------------------------
	.section	.nv.info._ZN2at6native29vectorized_elementwise_kernelILi2ENS0_13AUnaryFunctorIN3c104HalfES4_S4_ZZZNS0_16fmax_kernel_cudaERNS_18TensorIteratorBaseEENKUlvE_clEvENKUlvE1_clEvEUlS4_S4_E_EESt5arrayIPcLm2EEEEviT0_T1_,"",@"SHT_CUDA_INFO"
	.sectionflags	@""
	.align	4


	//----- nvinfo : EIATTR_CUDA_API_VERSION
	.align		4
        /*0000*/ 	.byte	0x04, 0x37
        /*0002*/ 	.short	(.L_3955 - .L_3954)
.L_3954:
        /*0004*/ 	.word	0x00000082


	//----- nvinfo : EIATTR_KPARAM_INFO
	.align		4
.L_3955:
        /*0008*/ 	.byte	0x04, 0x17
        /*000a*/ 	.short	(.L_3957 - .L_3956)
.L_3956:
        /*000c*/ 	.word	0x00000000
        /*0010*/ 	.short	0x0002
        /*0012*/ 	.short	0x0008
        /*0014*/ 	.byte	0x00, 0xf0, 0x41, 0x00


	//----- nvinfo : EIATTR_KPARAM_INFO
	.align		4
.L_3957:
        /*0018*/ 	.byte	0x04, 0x17
        /*001a*/ 	.short	(.L_3959 - .L_3958)
.L_3958:
        /*001c*/ 	.word	0x00000000
        /*0020*/ 	.short	0x0001
        /*0022*/ 	.short	0x0004
        /*0024*/ 	.byte	0x00, 0xf0, 0x11, 0x00


	//----- nvinfo : EIATTR_KPARAM_INFO
	.align		4
.L_3959:
        /*0028*/ 	.byte	0x04, 0x17
        /*002a*/ 	.short	(.L_3961 - .L_3960)
.L_3960:
        /*002c*/ 	.word	0x00000000
        /*0030*/ 	.short	0x0000
        /*0032*/ 	.short	0x0000
        /*0034*/ 	.byte	0x00, 0xf0, 0x11, 0x00


	//----- nvinfo : EIATTR_SPARSE_MMA_MASK
	.align		4
.L_3961:
        /*0038*/ 	.byte	0x03, 0x50
        /*003a*/ 	.short	0x0000


	//----- nvinfo : EIATTR_MAXREG_COUNT
	.align		4
        /*003c*/ 	.byte	0x03, 0x1b
        /*003e*/ 	.short	0x00ff


	//----- nvinfo : EIATTR_MERCURY_ISA_VERSION
	.align		4
        /*0040*/ 	.byte	0x03, 0x5f
        /*0042*/ 	.short	0x0101


	//----- nvinfo : EIATTR_EXIT_INSTR_OFFSETS
	.align		4
        /*0044*/ 	.byte	0x04, 0x1c
        /*0046*/ 	.short	(.L_3963 - .L_3962)


	//   ....[0]....
.L_3962:
        /*0048*/ 	.word	0x000002d0


	//   ....[1]....
        /*004c*/ 	.word	0x00000d20


	//   ....[2]....
        /*0050*/ 	.word	0x00000d70


	//----- nvinfo : EIATTR_MAX_THREADS
	.align		4
.L_3963:
        /*0054*/ 	.byte	0x04, 0x05
        /*0056*/ 	.short	(.L_3965 - .L_3964)
.L_3964:
        /*0058*/ 	.word	0x00000080
        /*005c*/ 	.word	0x00000001
        /*0060*/ 	.word	0x00000001


	//----- nvinfo : EIATTR_CRS_STACK_SIZE
	.align		4
.L_3965:
        /*0064*/ 	.byte	0x04, 0x1e
        /*0066*/ 	.short	(.L_3967 - .L_3966)
.L_3966:
        /*0068*/ 	.word	0x00000000


	//----- nvinfo : EIATTR_CBANK_PARAM_SIZE
	.align		4
.L_3967:
        /*006c*/ 	.byte	0x03, 0x19
        /*006e*/ 	.short	0x0018


	//----- nvinfo : EIATTR_PARAM_CBANK
	.align		4
        /*0070*/ 	.byte	0x04, 0x0a
        /*0072*/ 	.short	(.L_3969 - .L_3968)
	.align		4
.L_3968:
        /*0074*/ 	.word	index@(.nv.constant0._ZN2at6native29vectorized_elementwise_kernelILi2ENS0_13AUnaryFunctorIN3c104HalfES4_S4_ZZZNS0_16fmax_kernel_cudaERNS_18TensorIteratorBaseEENKUlvE_clEvENKUlvE1_clEvEUlS4_S4_E_EESt5arrayIPcLm2EEEEviT0_T1_)
        /*0078*/ 	.short	0x0210
        /*007a*/ 	.short	0x0018


	//----- nvinfo : EIATTR_SW_WAR
	.align		4
.L_3969:
        /*007c*/ 	.byte	0x04, 0x36
        /*007e*/ 	.short	(.L_3971 - .L_3970)
.L_3970:
        /*0080*/ 	.word	0x00000008
.L_3971:


//--------------------- .nv.info._ZN2at6native29vectorized_elementwise_kernelILi4ENS0_13AUnaryFunctorIN3c104HalfES4_S4_ZZZNS0_16fmax_kernel_cudaERNS_18TensorIteratorBaseEENKUlvE_clEvENKUlvE1_clEvEUlS4_S4_E_EESt5arrayIPcLm2EEEEviT0_T1_ --------------------------
	.section	.nv.info._ZN2at6native29vectorized_elementwise_kernelILi4ENS0_13AUnaryFunctorIN3c104HalfES4_S4_ZZZNS0_16fmax_kernel_cudaERNS_18TensorIteratorBaseEENKUlvE_clEvENKUlvE1_clEvEUlS4_S4_E_EESt5arrayIPcLm2EEEEviT0_T1_,"",@"SHT_CUDA_INFO"
	.sectionflags	@""
	.align	4


	//----- nvinfo : EIATTR_CUDA_API_VERSION
	.align		4
        /*0000*/ 	.byte	0x04, 0x37
        /*0002*/ 	.short	(.L_3973 - .L_3972)
.L_3972:
        /*0004*/ 	.word	0x00000082


	//----- nvinfo : EIATTR_KPARAM_INFO
	.align		4
.L_3973:
        /*0008*/ 	.byte	0x04, 0x17
        /*000a*/ 	.short	(.L_3975 - .L_3974)
.L_3974:
        /*000c*/ 	.word	0x00000000
        /*0010*/ 	.short	0x0002
        /*0012*/ 	.short	0x0008
        /*0014*/ 	.byte	0x00, 0xf0, 0x41, 0x00


	//----- nvinfo : EIATTR_KPARAM_INFO
	.align		4
.L_3975:
        /*0018*/ 	.byte	0x04, 0x17
        /*001a*/ 	.short	(.L_3977 - .L_3976)
.L_3976:
        /*001c*/ 	.word	0x00000000
        /*0020*/ 	.short	0x0001
        /*0022*/ 	.short	0x0004
        /*0024*/ 	.byte	0x00, 0xf0, 0x11, 0x00


	//----- nvinfo : EIATTR_KPARAM_INFO
	.align		4
.L_3977:
        /*0028*/ 	.byte	0x04, 0x17
        /*002a*/ 	.short	(.L_3979 - .L_3978)
.L_3978:
        /*002c*/ 	.word	0x00000000
        /*0030*/ 	.short	0x0000
        /*0032*/ 	.short	0x0000
        /*0034*/ 	.byte	0x00, 0xf0, 0x11, 0x00


	//----- nvinfo : EIATTR_SPARSE_MMA_MASK
	.align		4
.L_3979:
        /*0038*/ 	.byte	0x03, 0x50
        /*003a*/ 	.short	0x0000


	//----- nvinfo : EIATTR_MAXREG_COUNT
	.align		4
        /*003c*/ 	.byte	0x03, 0x1b
        /*003e*/ 	.short	0x00ff


	//----- nvinfo : EIATTR_MERCURY_ISA_VERSION
	.align		4
        /*0040*/ 	.byte	0x03, 0x5f
        /*0042*/ 	.short	0x0101


	//----- nvinfo : EIATTR_EXIT_INSTR_OFFSETS
	.align		4
        /*0044*/ 	.byte	0x04, 0x1c
        /*0046*/ 	.short	(.L_3981 - .L_3980)


	//   ....[0]....
.L_3980:
        /*0048*/ 	.word	0x00000290


	//   ....[1]....
        /*004c*/ 	.word	0x00000ce0


	//   ....[2]....
        /*0050*/ 	.word	0x00000d30


	//----- nvinfo : EIATTR_MAX_THREADS
	.align		4
.L_3981:
        /*0054*/ 	.byte	0x04, 0x05
        /*0056*/ 	.short	(.L_3983 - .L_3982)
.L_3982:
        /*0058*/ 	.word	0x00000080
        /*005c*/ 	.word	0x00000001
        /*0060*/ 	.word	0x00000001


	//----- nvinfo : EIATTR_CRS_STACK_SIZE
	.align		4
.L_3983:
        /*0064*/ 	.byte	0x04, 0x1e
        /*0066*/ 	.short	(.L_3985 - .L_3984)
.L_3984:
        /*0068*/ 	.word	0x00000000


	//----- nvinfo : EIATTR_CBANK_PARAM_SIZE
	.align		4
.L_3985:
        /*006c*/ 	.byte	0x03, 0x19
        /*006e*/ 	.short	0x0018


	//----- nvinfo : EIATTR_PARAM_CBANK
	.align		4
        /*0070*/ 	.byte	0x04, 0x0a
        /*0072*/ 	.short	(.L_3987 - .L_3986)
	.align		4
.L_3986:
        /*0074*/ 	.word	index@(.nv.constant0._ZN2at6native29vectorized_elementwise_kernelILi4ENS0_13AUnaryFunctorIN3c104HalfES4_S4_ZZZNS0_16fmax_kernel_cudaERNS_18TensorIteratorBaseEENKUlvE_clEvENKUlvE1_clEvEUlS4_S4_E_EESt5arrayIPcLm2EEEEviT0_T1_)
        /*0078*/ 	.short	0x0210
        /*007a*/ 	.short	0x0018


	//----- nvinfo : EIATTR_SW_WAR
	.align		4
.L_3987:
        /*007c*/ 	.byte	0x04, 0x36
        /*007e*/ 	.short	(.L_3989 - .L_3988)
.L_3988:
        /*0080*/ 	.word	0x00000008
.L_3989:


//--------------------- .nv.info._ZN2at6native29vectorized_elementwise_kernelILi8ENS0_13AUnaryFunctorIN3c104HalfES4_S4_ZZZNS0_16fmax_kernel_cudaERNS_18TensorIteratorBaseEENKUlvE_clEvENKUlvE1_clEvEUlS4_S4_E_EESt5arrayIPcLm2EEEEviT0_T1_ --------------------------
	.section	.nv.info._ZN2at6native29vectorized_elementwise_kernelILi8ENS0_13AUnaryFunctorIN3c104HalfES4_S4_ZZZNS0_16fmax_kernel_cudaERNS_18TensorIteratorBaseEENKUlvE_clEvENKUlvE1_clEvEUlS4_S4_E_EESt5arrayIPcLm2EEEEviT0_T1_,"",@"SHT_CUDA_INFO"
	.sectionflags	@""
	.align	4


	//----- nvinfo : EIATTR_CUDA_API_VERSION
	.align		4
        /*0000*/ 	.byte	0x04, 0x37
        /*0002*/ 	.short	(.L_3991 - .L_3990)
.L_3990:
        /*0004*/ 	.word	0x00000082


	//----- nvinfo : EIATTR_KPARAM_INFO
	.align		4
.L_3991:
        /*0008*/ 	.byte	0x04, 0x17
        /*000a*/ 	.short	(.L_3993 - .L_3992)
.L_3992:
        /*000c*/ 	.word	0x00000000
        /*0010*/ 	.short	0x0002
        /*0012*/ 	.short	0x0008
        /*0014*/ 	.byte	0x00, 0xf0, 0x41, 0x00


	//----- nvinfo : EIATTR_KPARAM_INFO
	.align		4
.L_3993:
        /*0018*/ 	.byte	0x04, 0x17
        /*001a*/ 	.short	(.L_3995 - .L_3994)
.L_3994:
        /*001c*/ 	.word	0x00000000
        /*0020*/ 	.short	0x0001
        /*0022*/ 	.short	0x0004
        /*0024*/ 	.byte	0x00, 0xf0, 0x11, 0x00


	//----- nvinfo : EIATTR_KPARAM_INFO
	.align		4
.L_3995:
        /*0028*/ 	.byte	0x04, 0x17
        /*002a*/ 	.short	(.L_3997 - .L_3996)
.L_3996:
        /*002c*/ 	.word	0x00000000
        /*0030*/ 	.short	0x0000
        /*0032*/ 	.short	0x0000
        /*0034*/ 	.byte	0x00, 0xf0, 0x11, 0x00


	//----- nvinfo : EIATTR_SPARSE_MMA_MASK
	.align		4
.L_3997:
        /*0038*/ 	.byte	0x03, 0x50
        /*003a*/ 	.short	0x0000


	//----- nvinfo : EIATTR_MAXREG_COUNT
	.align		4
        /*003c*/ 	.byte	0x03, 0x1b
        /*003e*/ 	.short	0x00ff


	//----- nvinfo : EIATTR_MERCURY_ISA_VERSION
	.align		4
        /*0040*/ 	.byte	0x03, 0x5f
        /*0042*/ 	.short	0x0101


	//----- nvinfo : EIATTR_EXIT_INSTR_OFFSETS
	.align		4
        /*0044*/ 	.byte	0x04, 0x1c
        /*0046*/ 	.short	(.L_3999 - .L_3998)


	//   ....[0]....
.L_3998:
        /*0048*/ 	.word	0x00000270


	//   ....[1]....
        /*004c*/ 	.word	0x00000cc0


	//   ....[2]....
        /*0050*/ 	.word	0x00000d10


	//----- nvinfo : EIATTR_MAX_THREADS
	.align		4
.L_3999:
        /*0054*/ 	.byte	0x04, 0x05
        /*0056*/ 	.short	(.L_4001 - .L_4000)
.L_4000:
        /*0058*/ 	.word	0x00000080
        /*005c*/ 	.word	0x00000001
        /*0060*/ 	.word	0x00000001


	//----- nvinfo : EIATTR_CRS_STACK_SIZE
	.align		4
.L_4001:
        /*0064*/ 	.byte	0x04, 0x1e
        /*0066*/ 	.short	(.L_4003 - .L_4002)
.L_4002:
        /*0068*/ 	.word	0x00000000


	//----- nvinfo : EIATTR_CBANK_PARAM_SIZE
	.align		4
.L_4003:
        /*006c*/ 	.byte	0x03, 0x19
        /*006e*/ 	.short	0x0018


	//----- nvinfo : EIATTR_PARAM_CBANK
	.align		4
        /*0070*/ 	.byte	0x04, 0x0a
        /*0072*/ 	.short	(.L_4005 - .L_4004)
	.align		4
.L_4004:
        /*0074*/ 	.word	index@(.nv.constant0._ZN2at6native29vectorized_elementwise_kernelILi8ENS0_13AUnaryFunctorIN3c104HalfES4_S4_ZZZNS0_16fmax_kernel_cudaERNS_18TensorIteratorBaseEENKUlvE_clEvENKUlvE1_clEvEUlS4_S4_E_EESt5arrayIPcLm2EEEEviT0_T1_)
        /*0078*/ 	.short	0x0210
        /*007a*/ 	.short	0x0018


	//----- nvinfo : EIATTR_SW_WAR
	.align		4
.L_4005:
        /*007c*/ 	.byte	0x04, 0x36
        /*007e*/ 	.short	(.L_4007 - .L_4006)
.L_4006:
        /*0080*/ 	.word	0x00000008
.L_4007:


//--------------------- .nv.info._ZN2at6native18elementwise_kernelILi128ELi4EZNS0_15gpu_kernel_implINS0_13BinaryFunctorIN3c104HalfES5_S5_ZZZNS0_16fmax_kernel_cudaERNS_18TensorIteratorBaseEENKUlvE_clEvENKUlvE1_clEvEUlS5_S5_E_EEEEvS7_RKT_EUliE_EEviT1_ --------------------------
	.section	.nv.info._ZN2at6native18elementwise_kernelILi128ELi4EZNS0_15gpu_kernel_implINS0_13BinaryFunctorIN3c104HalfES5_S5_ZZZNS0_16fmax_kernel_cudaERNS_18TensorIteratorBaseEENKUlvE_clEvENKUlvE1_clEvEUlS5_S5_E_EEEEvS7_RKT_EUliE_EEviT1_,"",@"SHT_CUDA_INFO"
	.sectionflags	@""
	.align	4


	//----- nvinfo : EIATTR_CUDA_API_VERSION
	.align		4
        /*0000*/ 	.byte	0x04, 0x37
        /*0002*/ 	.short	(.L_4009 - .L_4008)
.L_4008:
        /*0004*/ 	.word	0x00000082


	//----- nvinfo : EIATTR_KPARAM_INFO
	.align		4
.L_4009:
        /*0008*/ 	.byte	0x04, 0x17
        /*000a*/ 	.short	(.L_4011 - .L_4010)
.L_4010:
        /*000c*/ 	.word	0x00000000
        /*0010*/ 	.short	0x0001
        /*0012*/ 	.short	0x0008
        /*0014*/ 	.byte	0x00, 0xf0, 0x21, 0x0a


	//----- nvinfo : EIATTR_KPARAM_INFO
	.align		4
.L_4011:
        /*0018*/ 	.byte	0x04, 0x17
        /*001a*/ 	.short	(.L_4013 - .L_4012)
.L_4012:
        /*001c*/ 	.word	0x00000000
        /*0020*/ 	.short	0x0000
        /*0022*/ 	.short	0x0000
        /*0024*/ 	.byte	0x00, 0xf0, 0x11, 0x00


	//----- nvinfo : EIATTR_SPARSE_MMA_MASK
	.align		4
.L_4013:
        /*0028*/ 	.byte	0x03, 0x50
        /*002a*/ 	.short	0x0000


	//----- nvinfo : EIATTR_MAXREG_COUNT
	.align		4
        /*002c*/ 	.byte	0x03, 0x1b
        /*002e*/ 	.short	0x0080


	//----- nvinfo : EIATTR_EXTERNS
	.align		4
        /*0030*/ 	.byte	0x04, 0x0f
        /*0032*/ 	.short	(.L_4015 - .L_4014)


	//   ....[0]....
	.align		4
.L_4014:
        /*0034*/ 	.word	index@(__assertfail)


	//----- nvinfo : EIATTR_MERCURY_ISA_VERSION
	.align		4
.L_4015:
        /*0038*/ 	.byte	0x03, 0x5f
        /*003a*/ 	.short	0x0101


	//----- nvinfo : EIATTR_SYSCALL_OFFSETS
	.align		4
        /*003c*/ 	.byte	0x04, 0x46
        /*003e*/ 	.short	(.L_4017 - .L_4016)


	//   ....[0]....
.L_4016:
        /*0040*/ 	.word	0x000026c0


	//   ....[1]....
        /*0044*/ 	.word	0x00003670


	//   ....[2]....
        /*0048*/ 	.word	0x00004610


	//   ....[3]....
        /*004c*/ 	.word	0x00006d20


	//   ....[4]....
        /*0050*/ 	.word	0x00007cd0


	//   ....[5]....
        /*0054*/ 	.word	0x00008c70


	//   ....[6]....
        /*0058*/ 	.word	0x0000b370


	//   ....[7]....
        /*005c*/ 	.word	0x0000c320


	//   ....[8]....
        /*0060*/ 	.word	0x0000d2c0


	//   ....[9]....
        /*0064*/ 	.word	0x0000f9b0


	//   ....[10]....
        /*0068*/ 	.word	0x00010960


	//   ....[11]....
        /*006c*/ 	.word	0x00011900


	//----- nvinfo : EIATTR_EXIT_INSTR_OFFSETS
	.align		4
.L_4017:
        /*0070*/ 	.byte	0x04, 0x1c
        /*0072*/ 	.short	(.L_4019 - .L_4018)


	//   ....[0]....
.L_4018:
        /*0074*/ 	.word	0x0000d390


	//   ....[1]....
        /*0078*/ 	.word	0x00010b30


	//   ....[2]....
        /*007c*/ 	.word	0x00010b70


	//   ....[3]....
        /*0080*/ 	.word	0x00010c10


	//   ....[4]....
        /*0084*/ 	.word	0x00010c50


	//   ....[5]....
        /*0088*/ 	.word	0x00010c90


	//   ....[6]....
        /*008c*/ 	.word	0x00010d20


	//   ....[7]....
        /*0090*/ 	.word	0x00010d40


	//   ....[8]....
        /*0094*/ 	.word	0x00010de0


	//   ....[9]....
        /*0098*/ 	.word	0x00010e30


	//   ....[10]....
        /*009c*/ 	.word	0x00010e80


	//   ....[11]....
        /*00a0*/ 	.word	0x00010f50


	//   ....[12]....
        /*00a4*/ 	.word	0x00010fb0


	//   ....[13]....
        /*00a8*/ 	.word	0x00011140


	//   ....[14]....
        /*00ac*/ 	.word	0x000112a0


	//   ....[15]....
        /*00b0*/ 	.word	0x000112e0


	//   ....[16]....
        /*00b4*/ 	.word	0x000113a0


	//   ....[17]....
        /*00b8*/ 	.word	0x00011520


	//   ....[18]....
        /*00bc*/ 	.word	0x000116a0


	//   ....[19]....
        /*00c0*/ 	.word	0x00011800


	//   ....[20]....
        /*00c4*/ 	.word	0x00011910


	//   ....[21]....
        /*00c8*/ 	.word	0x00011950


	//   ....[22]....
        /*00cc*/ 	.word	0x00011990


	//----- nvinfo : EIATTR_MAX_THREADS
	.align		4
.L_4019:
        /*00d0*/ 	.byte	0x04, 0x05
        /*00d2*/ 	.short	(.L_4021 - .L_4020)
.L_4020:
        /*00d4*/ 	.word	0x00000080
        /*00d8*/ 	.word	0x00000001
        /*00dc*/ 	.word	0x00000001


	//----- nvinfo : EIATTR_CRS_STACK_SIZE
	.align		4
.L_4021:
        /*00e0*/ 	.byte	0x04, 0x1e
        /*00e2*/ 	.short	(.L_4023 - .L_4022)
.L_4022:
        /*00e4*/ 	.word	0x00000000


	//----- nvinfo : EIATTR_CBANK_PARAM_SIZE
	.align		4
.L_4023:
        /*00e8*/ 	.byte	0x03, 0x19
        /*00ea*/ 	.short	0x0290


	//----- nvinfo : EIATTR_PARAM_CBANK
	.align		4
        /*00ec*/ 	.byte	0x04, 0x0a
        /*00ee*/ 	.short	(.L_4025 - .L_4024)
	.align		4
.L_4024:
        /*00f0*/ 	.word	index@(.nv.constant0._ZN2at6native18elementwise_kernelILi128ELi4EZNS0_15gpu_kernel_implINS0_13BinaryFunctorIN3c104HalfES5_S5_ZZZNS0_16fmax_kernel_cudaERNS_18TensorIteratorBaseEENKUlvE_clEvENKUlvE1_clEvEUlS5_S5_E_EEEEvS7_RKT_EUliE_EEviT1_)
        /*00f4*/ 	.short	0x0210
        /*00f6*/ 	.short	0x0290


	//----- nvinfo : EIATTR_SW_WAR
	.align		4
.L_4025:
        /*00f8*/ 	.byte	0x04, 0x36
        /*00fa*/ 	.short	(.L_4027 - .L_4026)
.L_4026:
        /*00fc*/ 	.word	0x00000008
.L_4027:


//--------------------- .nv.info._ZN2at6native27unrolled_elementwise_kernelINS0_13BinaryFunctorIN3c104HalfES4_S4_ZZZNS0_16fmax_kernel_cudaERNS_18TensorIteratorBaseEENKUlvE_clEvENKUlvE1_clEvEUlS4_S4_E_EESt5arrayIPcLm3EELi4E23TrivialOffsetCalculatorILi2EjESE_ILi1EjENS0_6memory12LoadWithCastILi2EEENSH_13StoreWithCastILi1EEEEEviT_T0_T2_T3_T4_T5_ --------------------------
	.section	.nv.info._ZN2at6native27unrolled_elementwise_kernelINS0_13BinaryFunctorIN3c104HalfES4_S4_ZZZNS0_16fmax_kernel_cudaERNS_18TensorIteratorBaseEENKUlvE_clEvENKUlvE1_clEvEUlS4_S4_E_EESt5arrayIPcLm3EELi4E23TrivialOffsetCalculatorILi2EjESE_ILi1EjENS0_6memory12LoadWithCastILi2EEENSH_13StoreWithCastILi1EEEEEviT_T0_T2_T3_T4_T5_,"",@"SHT_CUDA_INFO"
	.sectionflags	@""
	.align	4


	//----- nvinfo : EIATTR_CUDA_API_VERSION
	.align		4
        /*0000*/ 	.byte	0x04, 0x37
        /*0002*/ 	.short	(.L_4029 - .L_4028)
.L_4028:
        /*0004*/ 	.word	0x00000082


	//----- nvinfo : EIATTR_KPARAM_INFO
	.align		4
.L_4029:
        /*0008*/ 	.byte	0x04, 0x17
        /*000a*/ 	.short	(.L_4031 - .L_4030)
.L_4030:
        /*000c*/ 	.word	0x00000000
        /*0010*/ 	.short	0x0006
        /*0012*/ 	.short	0x0030
        /*0014*/ 	.byte	0x00, 0xf0, 0x21, 0x00


	//----- nvinfo : EIATTR_KPARAM_INFO
	.align		4
.L_4031:
        /*0018*/ 	.byte	0x04, 0x17
        /*001a*/ 	.short	(.L_4033 - .L_4032)
.L_4032:
        /*001c*/ 	.word	0x00000000
        /*0020*/ 	.short	0x0005
        /*0022*/ 	.short	0x0024
        /*0024*/ 	.byte	0x00, 0xf0, 0x31, 0x00


	//----- nvinfo : EIATTR_KPARAM_INFO
	.align		4
.L_4033:
        /*0028*/ 	.byte	0x04, 0x17
        /*002a*/ 	.short	(.L_4035 - .L_4034)
.L_4034:
        /*002c*/ 	.word	0x00000000
        /*0030*/ 	.short	0x0004
        /*0032*/ 	.short	0x0021
        /*0034*/ 	.byte	0x00, 0xf0, 0x05, 0x00


	//----- nvinfo : EIATTR_KPARAM_INFO
	.align		4
.L_4035:
        /*0038*/ 	.byte	0x04, 0x17
        /*003a*/ 	.short	(.L_4037 - .L_4036)
.L_4036:
        /*003c*/ 	.word	0x00000000
        /*0040*/ 	.short	0x0003
        /*0042*/ 	.short	0x0020
        /*0044*/ 	.byte	0x00, 0xf0, 0x05, 0x00


	//----- nvinfo : EIATTR_KPARAM_INFO
	.align		4
.L_4037:
        /*0048*/ 	.byte	0x04, 0x17
        /*004a*/ 	.short	(.L_4039 - .L_4038)
.L_4038:
        /*004c*/ 	.word	0x00000000
        /*0050*/ 	.short	0x0002
        /*0052*/ 	.short	0x0008
        /*0054*/ 	.byte	0x00, 0xf0, 0x61, 0x00


	//----- nvinfo : EIATTR_KPARAM_INFO
	.align		4
.L_4039:
        /*0058*/ 	.byte	0x04, 0x17
        /*005a*/ 	.short	(.L_4041 - .L_4040)
.L_4040:
        /*005c*/ 	.word	0x00000000
        /*0060*/ 	.short	0x0001
        /*0062*/ 	.short	0x0004
        /*0064*/ 	.byte	0x00, 0xf0, 0x05, 0x00


	//----- nvinfo : EIATTR_KPARAM_INFO
	.align		4
.L_4041:
        /*0068*/ 	.byte	0x04, 0x17
        /*006a*/ 	.short	(.L_4043 - .L_4042)
.L_4042:
        /*006c*/ 	.word	0x00000000
        /*0070*/ 	.short	0x0000
        /*0072*/ 	.short	0x0000
        /*0074*/ 	.byte	0x00, 0xf0, 0x11, 0x00


	//----- nvinfo : EIATTR_SPARSE_MMA_MASK
	.align		4
.L_4043:
        /*0078*/ 	.byte	0x03, 0x50
        /*007a*/ 	.short	0x0000


	//----- nvinfo : EIATTR_MAXREG_COUNT
	.align		4
        /*007c*/ 	.byte	0x03, 0x1b
        /*007e*/ 	.short	0x00ff


	//----- nvinfo : EIATTR_EXTERNS
	.align		4
        /*0080*/ 	.byte	0x04, 0x0f
        /*0082*/ 	.short	(.L_4045 - .L_4044)


	//   ....[0]....
	.align		4
.L_4044:
        /*0084*/ 	.word	index@(__assertfail)


	//----- nvinfo : EIATTR_MERCURY_ISA_VERSION
	.align		4
.L_4045:
        /*0088*/ 	.byte	0x03, 0x5f
        /*008a*/ 	.short	0x0101


	//----- nvinfo : EIATTR_SYSCALL_OFFSETS
	.align		4
        /*008c*/ 	.byte	0x04, 0x46
        /*008e*/ 	.short	(.L_4047 - .L_4046)


	//   ....[0]....
.L_4046:
        /*0090*/ 	.word	0x000010c0


	//   ....[1]....
        /*0094*/ 	.word	0x00002150


	//   ....[2]....
        /*0098*/ 	.word	0x00003260


	//   ....[3]....
        /*009c*/ 	.word	0x000042f0


	//   ....[4]....
        /*00a0*/ 	.word	0x00005410


	//   ....[5]....
        /*00a4*/ 	.word	0x000064b0


	//   ....[6]....
        /*00a8*/ 	.word	0x000075b0


	//   ....[7]....
        /*00ac*/ 	.word	0x00008570


	//   ....[8]....
        /*00b0*/ 	.word	0x00009810


	//   ....[9]....
        /*00b4*/ 	.word	0x0000a830


	//   ....[10]....
        /*00b8*/ 	.word	0x0000b810


	//   ....[11]....
        /*00bc*/ 	.word	0x0000c7f0


	//----- nvinfo : EIATTR_EXIT_INSTR_OFFSETS
	.align		4
.L_4047:
        /*00c0*/ 	.byte	0x04, 0x1c
        /*00c2*/ 	.short	(.L_4049 - .L_4048)


	//   ....[0]....
.L_4048:
        /*00c4*/ 	.word	0x0000b8d0


	//   ....[1]....
        /*00c8*/ 	.word	0x0000ba20


	//   ....[2]....
        /*00cc*/ 	.word	0x0000ba60


	//   ....[3]....
        /*00d0*/ 	.word	0x0000bb00


	//   ....[4]....
        /*00d4*/ 	.word	0x0000bb40


	//   ....[5]....
        /*00d8*/ 	.word	0x0000bb80


	//   ....[6]....
        /*00dc*/ 	.word	0x0000bc10


	//   ....[7]....
        /*00e0*/ 	.word	0x0000bc30


	//   ....[8]....
        /*00e4*/ 	.word	0x0000bcd0


	//   ....[9]....
        /*00e8*/ 	.word	0x0000bd20


	//   ....[10]....
        /*00ec*/ 	.word	0x0000bd70


	//   ....[11]....
        /*00f0*/ 	.word	0x0000be40


	//   ....[12]....
        /*00f4*/ 	.word	0x0000bea0


	//   ....[13]....
        /*00f8*/ 	.word	0x0000c030


	//   ....[14]....
        /*00fc*/ 	.word	0x0000c190


	//   ....[15]....
        /*0100*/ 	.word	0x0000c1d0


	//   ....[16]....
        /*0104*/ 	.word	0x0000c290


	//   ....[17]....
        /*0108*/ 	.word	0x0000c410


	//   ....[18]....
        /*010c*/ 	.word	0x0000c590


	//   ....[19]....
        /*0110*/ 	.word	0x0000c6f0


	//   ....[20]....
        /*0114*/ 	.word	0x0000c800


	//   ....[21]....
        /*0118*/ 	.word	0x0000c840


	//   ....[22]....
        /*011c*/ 	.word	0x0000c880


	//----- nvinfo : EIATTR_MAX_THREADS
	.align		4
.L_4049:
        /*0120*/ 	.byte	0x04, 0x05
        /*0122*/ 	.short	(.L_4051 - .L_4050)
.L_4050:
        /*0124*/ 	.word	0x00000080
        /*0128*/ 	.word	0x00000001
        /*012c*/ 	.word	0x00000001


	//----- nvinfo : EIATTR_CRS_STACK_SIZE
	.align		4
.L_4051:
        /*0130*/ 	.byte	0x04, 0x1e
        /*0132*/ 	.short	(.L_4053 - .L_4052)
.L_4052:
        /*0134*/ 	.word	0x00000000


	//----- nvinfo : EIATTR_CBANK_PARAM_SIZE
	.align		4
.L_4053:
        /*0138*/ 	.byte	0x03, 0x19
        /*013a*/ 	.short	0x0038


	//----- nvinfo : EIATTR_PARAM_CBANK
	.align		4
        /*013c*/ 	.byte	0x04, 0x0a
        /*013e*/ 	.short	(.L_4055 - .L_4054)
	.align		4
.L_4054:
        /*0140*/ 	.word	index@(.nv.constant0._ZN2at6native27unrolled_elementwise_kernelINS0_13BinaryFunctorIN3c104HalfES4_S4_ZZZNS0_16fmax_kernel_cudaERNS_18TensorIteratorBaseEENKUlvE_clEvENKUlvE1_clEvEUlS4_S4_E_EESt5arrayIPcLm3EELi4E23TrivialOffsetCalculatorILi2EjESE_ILi1EjENS0_6memory12LoadWithCastILi2EEENSH_13StoreWithCastILi1EEEEEviT_T0_T2_T3_T4_T5_)
        /*0144*/ 	.short	0x0210
        /*0146*/ 	.short	0x0038


	//----- nvinfo : EIATTR_SW_WAR
	.align		4
.L_4055:
        /*0148*/ 	.byte	0x04, 0x36
        /*014a*/ 	.short	(.L_4057 - .L_4056)
.L_4056:
        /*014c*/ 	.word	0x00000008
.L_4057:


//--------------------- .nv.info._ZN2at6native18elementwise_kernelILi128ELi4EZNS0_22gpu_kernel_impl_nocastINS0_13BinaryFunctorIN3c104HalfES5_S5_ZZZNS0_16fmax_kernel_cudaERNS_18TensorIteratorBaseEENKUlvE_clEvENKUlvE1_clEvEUlS5_S5_E_EEEEvS7_RKT_EUliE_EEviT1_ --------------------------
	.section	.nv.info._ZN2at6native18elementwise_kernelILi128ELi4EZNS0_22gpu_kernel_impl_nocastINS0_13BinaryFunctorIN3c104HalfES5_S5_ZZZNS0_16fmax_kernel_cudaERNS_18TensorIteratorBaseEENKUlvE_clEvENKUlvE1_clEvEUlS5_S5_E_EEEEvS7_RKT_EUliE_EEviT1_,"",@"SHT_CUDA_INFO"
	.sectionflags	@""
	.align	4


	//----- nvinfo : EIATTR_CUDA_API_VERSION
	.align		4
        /*0000*/ 	.byte	0x04, 0x37
        /*0002*/ 	.short	(.L_4059 - .L_4058)
.L_4058:
        /*0004*/ 	.word	0x00000082


	//----- nvinfo : EIATTR_KPARAM_INFO
	.align		4
.L_4059:
        /*0008*/ 	.byte	0x04, 0x17
        /*000a*/ 	.short	(.L_4061 - .L_4060)
.L_4060:
        /*000c*/ 	.word	0x00000000
        /*0010*/ 	.short	0x0001
        /*0012*/ 	.short	0x0008
        /*0014*/ 	.byte	0x00, 0xf0, 0x21, 0x0a


	//----- nvinfo : EIATTR_KPARAM_INFO
	.align		4
.L_4061:
        /*0018*/ 	.byte	0x04, 0x17
        /*001a*/ 	.short	(.L_4063 - .L_4062)
.L_4062:
        /*001c*/ 	.word	0x00000000
        /*0020*/ 	.short	0x0000
        /*0022*/ 	.short	0x0000
        /*0024*/ 	.byte	0x00, 0xf0, 0x11, 0x00


	//----- nvinfo : EIATTR_SPARSE_MMA_MASK
	.align		4
.L_4063:
        /*0028*/ 	.byte	0x03, 0x50
        /*002a*/ 	.short	0x0000


	//----- nvinfo : EIATTR_MAXREG_COUNT
	.align		4
        /*002c*/ 	.byte	0x03, 0x1b
        /*002e*/ 	.short	0x0080


	//----- nvinfo : EIATTR_MERCURY_ISA_VERSION
	.align		4
        /*0030*/ 	.byte	0x03, 0x5f
        /*0032*/ 	.short	0x0101


	//----- nvinfo : EIATTR_EXIT_INSTR_OFFSETS
	.align		4
        /*0034*/ 	.byte	0x04, 0x1c
        /*0036*/ 	.short	(.L_4065 - .L_4064)


	//   ....[0]....
.L_4064:
        /*0038*/ 	.word	0x00004680


	//   ....[1]....
        /*003c*/ 	.word	0x00005da0


	//----- nvinfo : EIATTR_MAX_THREADS
	.align		4
.L_4065:
        /*0040*/ 	.byte	0x04, 0x05
        /*0042*/ 	.short	(.L_4067 - .L_4066)
.L_4066:
        /*0044*/ 	.word	0x00000080
        /*0048*/ 	.word	0x00000001
        /*004c*/ 	.word	0x00000001


	//----- nvinfo : EIATTR_CRS_STACK_SIZE
	.align		4
.L_4067:
        /*0050*/ 	.byte	0x04, 0x1e
        /*0052*/ 	.short	(.L_4069 - .L_4068)
.L_4068:
        /*0054*/ 	.word	0x00000000


	//----- nvinfo : EIATTR_CBANK_PARAM_SIZE
	.align		4
.L_4069:
        /*0058*/ 	.byte	0x03, 0x19
        /*005a*/ 	.short	0x0290


	//----- nvinfo : EIATTR_PARAM_CBANK
	.align		4
        /*005c*/ 	.byte	0x04, 0x0a
        /*005e*/ 	.short	(.L_4071 - .L_4070)
	.align		4
.L_4070:
        /*0060*/ 	.word	index@(.nv.constant0._ZN2at6native18elementwise_kernelILi128ELi4EZNS0_22gpu_kernel_impl_nocastINS0_13BinaryFunctorIN3c104HalfES5_S5_ZZZNS0_16fmax_kernel_cudaERNS_18TensorIteratorBaseEENKUlvE_clEvENKUlvE1_clEvEUlS5_S5_E_EEEEvS7_RKT_EUliE_EEviT1_)
        /*0064*/ 	.short	0x0210
        /*0066*/ 	.short	0x0290


	//----- nvinfo : EIATTR_SW_WAR
	.align		4
.L_4071:
        /*0068*/ 	.byte	0x04, 0x36
        /*006a*/ 	.short	(.L_4073 - .L_4072)
.L_4072:
        /*006c*/ 	.word	0x00000008
.L_4073:


//--------------------- .nv.info._ZN2at6native27unrolled_elementwise_kernelINS0_13BinaryFunctorIN3c104HalfES4_S4_ZZZNS0_16fmax_kernel_cudaERNS_18TensorIteratorBaseEENKUlvE_clEvENKUlvE1_clEvEUlS4_S4_E_EESt5arrayIPcLm3EELi4E23TrivialOffsetCalculatorILi2EjESE_ILi1EjENS0_6memory15LoadWithoutCastENSH_16StoreWithoutCastEEEviT_T0_T2_T3_T4_T5_ --------------------------
	.section	.nv.info._ZN2at6native27unrolled_elementwise_kernelINS0_13BinaryFunctorIN3c104HalfES4_S4_ZZZNS0_16fmax_kernel_cudaERNS_18TensorIteratorBaseEENKUlvE_clEvENKUlvE1_clEvEUlS4_S4_E_EESt5arrayIPcLm3EELi4E23TrivialOffsetCalculatorILi2EjESE_ILi1EjENS0_6memory15LoadWithoutCastENSH_16StoreWithoutCastEEEviT_T0_T2_T3_T4_T5_,"",@"SHT_CUDA_INFO"
	.sectionflags	@""
	.align	4


	//----- nvinfo : EIATTR_CUDA_API_VERSION
	.align		4
        /*0000*/ 	.byte	0x04, 0x37
        /*0002*/ 	.short	(.L_4075 - .L_4074)
.L_4074:
        /*0004*/ 	.word	0x00000082


	//----- nvinfo : EIATTR_KPARAM_INFO
	.align		4
.L_4075:
        /*0008*/ 	.byte	0x04, 0x17
        /*000a*/ 	.short	(.L_4077 - .L_4076)
.L_4076:
        /*000c*/ 	.word	0x00000000
        /*0010*/ 	.short	0x0006
        /*0012*/ 	.short	0x0023
        /*0014*/ 	.byte	0x00, 0xf0, 0x05, 0x00


	//----- nvinfo : EIATTR_KPARAM_INFO
	.align		4
.L_4077:
        /*0018*/ 	.byte	0x04, 0x17
        /*001a*/ 	.short	(.L_4079 - .L_4078)
.L_4078:
        /*001c*/ 	.word	0x00000000
        /*0020*/ 	.short	0x0005
        /*0022*/ 	.short	0x0022
        /*0024*/ 	.byte	0x00, 0xf0, 0x05, 0x00


	//----- nvinfo : EIATTR_KPARAM_INFO
	.align		4
.L_4079:
        /*0028*/ 	.byte	0x04, 0x17
        /*002a*/ 	.short	(.L_4081 - .L_4080)
.L_4080:
        /*002c*/ 	.word	0x00000000
        /*0030*/ 	.short	0x0004
        /*0032*/ 	.short	0x0021
        /*0034*/ 	.byte	0x00, 0xf0, 0x05, 0x00


	//----- nvinfo : EIATTR_KPARAM_INFO
	.align		4
.L_4081:
        /*0038*/ 	.byte	0x04, 0x17
        /*003a*/ 	.short	(.L_4083 - .L_4082)
.L_4082:
        /*003c*/ 	.word	0x00000000
        /*0040*/ 	.short	0x0003
        /*0042*/ 	.short	0x0020
        /*0044*/ 	.byte	0x00, 0xf0, 0x05, 0x00


	//----- nvinfo : EIATTR_KPARAM_INFO
	.align		4
.L_4083:
        /*0048*/ 	.byte	0x04, 0x17
        /*004a*/ 	.short	(.L_4085 - .L_4084)
.L_4084:
        /*004c*/ 	.word	0x00000000
        /*0050*/ 	.short	0x0002
        /*0052*/ 	.short	0x0008
        /*0054*/ 	.byte	0x00, 0xf0, 0x61, 0x00


	//----- nvinfo : EIATTR_KPARAM_INFO
	.align		4
.L_4085:
        /*0058*/ 	.byte	0x04, 0x17
        /*005a*/ 	.short	(.L_4087 - .L_4086)
.L_4086:
        /*005c*/ 	.word	0x00000000
        /*0060*/ 	.short	0x0001
        /*0062*/ 	.short	0x0004
        /*0064*/ 	.byte	0x00, 0xf0, 0x05, 0x00


	//----- nvinfo : EIATTR_KPARAM_INFO
	.align		4
.L_4087:
        /*0068*/ 	.byte	0x04, 0x17
        /*006a*/ 	.short	(.L_4089 - .L_4088)
.L_4088:
        /*006c*/ 	.word	0x00000000
        /*0070*/ 	.short	0x0000
        /*0072*/ 	.short	0x0000
        /*0074*/ 	.byte	0x00, 0xf0, 0x11, 0x00


	//----- nvinfo : EIATTR_SPARSE_MMA_MASK
	.align		4
.L_4089:
        /*0078*/ 	.byte	0x03, 0x50
        /*007a*/ 	.short	0x0000


	//----- nvinfo : EIATTR_MAXREG_COUNT
	.align		4
        /*007c*/ 	.byte	0x03, 0x1b
        /*007e*/ 	.short	0x00ff


	//----- nvinfo : EIATTR_MERCURY_ISA_VERSION
	.align		4
        /*0080*/ 	.byte	0x03, 0x5f
        /*0082*/ 	.short	0x0101


	//----- nvinfo : EIATTR_EXIT_INSTR_OFFSETS
	.align		4
        /*0084*/ 	.byte	0x04, 0x1c
        /*0086*/ 	.short	(.L_4091 - .L_4090)


	//   ....[0]....
.L_4090:
        /*0088*/ 	.word	0x00000580


	//   ....[1]....
        /*008c*/ 	.word	0x00000610


	//----- nvinfo : EIATTR_MAX_THREADS
	.align		4
.L_4091:
        /*0090*/ 	.byte	0x04, 0x05
        /*0092*/ 	.short	(.L_4093 - .L_4092)
.L_4092:
        /*0094*/ 	.word	0x00000080
        /*0098*/ 	.word	0x00000001
        /*009c*/ 	.word	0x00000001


	//----- nvinfo : EIATTR_CRS_STACK_SIZE
	.align		4
.L_4093:
        /*00a0*/ 	.byte	0x04, 0x1e
        /*00a2*/ 	.short	(.L_4095 - .L_4094)
.L_4094:
        /*00a4*/ 	.word	0x00000000


	//----- nvinfo : EIATTR_CBANK_PARAM_SIZE
	.align		4
.L_4095:
        /*00a8*/ 	.byte	0x03, 0x19
        /*00aa*/ 	.short	0x0024


	//----- nvinfo : EIATTR_PARAM_CBANK
	.align		4
        /*00ac*/ 	.byte	0x04, 0x0a
        /*00ae*/ 	.short	(.L_4097 - .L_4096)
	.align		4
.L_4096:
        /*00b0*/ 	.word	index@(.nv.constant0._ZN2at6native27unrolled_elementwise_kernelINS0_13BinaryFunctorIN3c104HalfES4_S4_ZZZNS0_16fmax_kernel_cudaERNS_18TensorIteratorBaseEENKUlvE_clEvENKUlvE1_clEvEUlS4_S4_E_EESt5arrayIPcLm3EELi4E23TrivialOffsetCalculatorILi2EjESE_ILi1EjENS0_6memory15LoadWithoutCastENSH_16StoreWithoutCastEEEviT_T0_T2_T3_T4_T5_)
        /*00b4*/ 	.short	0x0210
        /*00b6*/ 	.short	0x0024


	//----- nvinfo : EIATTR_SW_WAR
	.align		4
.L_4097:
        /*00b8*/ 	.byte	0x04, 0x36
        /*00ba*/ 	.short	(.L_4099 - .L_4098)
.L_4098:
        /*00bc*/ 	.word	0x00000008
.L_4099:


//--------------------- .nv.info._ZN2at6native29vectorized_elementwise_kernelILi2ENS0_13BinaryFunctorIN3c104HalfES4_S4_ZZZNS0_16fmax_kernel_cudaERNS_18TensorIteratorBaseEENKUlvE_clEvENKUlvE1_clEvEUlS4_S4_E_EESt5arrayIPcLm3EEEEviT0_T1_ --------------------------
	.section	.nv.info._ZN2at6native29vectorized_elementwise_kernelILi2ENS0_13BinaryFunctorIN3c104HalfES4_S4_ZZZNS0_16fmax_kernel_cudaERNS_18TensorIteratorBaseEENKUlvE_clEvENKUlvE1_clEvEUlS4_S4_E_EESt5arrayIPcLm3EEEEviT0_T1_,"",@"SHT_CUDA_INFO"
	.sectionflags	@""
	.align	4


	//----- nvinfo : EIATTR_CUDA_API_VERSION
	.align		4
        /*0000*/ 	.byte	0x04, 0x37
        /*0002*/ 	.short	(.L_4101 - .L_4100)
.L_4100:
        /*0004*/ 	.word	0x00000082


	//----- nvinfo : EIATTR_KPARAM_INFO
	.align		4
.L_4101:
        /*0008*/ 	.byte	0x04, 0x17
        /*000a*/ 	.short	(.L_4103 - .L_4102)
.L_4102:
        /*000c*/ 	.word	0x00000000
        /*0010*/ 	.short	0x0002
        /*0012*/ 	.short	0x0008
        /*0014*/ 	.byte	0x00, 0xf0, 0x61, 0x00


	//----- nvinfo : EIATTR_KPARAM_INFO
	.align		4
.L_4103:
        /*0018*/ 	.byte	0x04, 0x17
        /*001a*/ 	.short	(.L_4105 - .L_4104)
.L_4104:
        /*001c*/ 	.word	0x00000000
        /*0020*/ 	.short	0x0001
        /*0022*/ 	.short	0x0004
        /*0024*/ 	.byte	0x00, 0xf0, 0x05, 0x00


	//----- nvinfo : EIATTR_KPARAM_INFO
	.align		4
.L_4105:
        /*0028*/ 	.byte	0x04, 0x17
        /*002a*/ 	.short	(.L_4107 - .L_4106)
.L_4106:
        /*002c*/ 	.word	0x00000000
        /*0030*/ 	.short	0x0000
        /*0032*/ 	.short	0x0000
        /*0034*/ 	.byte	0x00, 0xf0, 0x11, 0x00


	//----- nvinfo : EIATTR_SPARSE_MMA_MASK
	.align		4
.L_4107:
        /*0038*/ 	.byte	0x03, 0x50
        /*003a*/ 	.short	0x0000


	//----- nvinfo : EIATTR_MAXREG_COUNT
	.align		4
        /*003c*/ 	.byte	0x03, 0x1b
        /*003e*/ 	.short	0x00ff


	//----- nvinfo : EIATTR_MERCURY_ISA_VERSION
	.align		4
        /*0040*/ 	.byte	0x03, 0x5f
        /*0042*/ 	.short	0x0101


	//----- nvinfo : EIATTR_EXIT_INSTR_OFFSETS
	.align		4
        /*0044*/ 	.byte	0x04, 0x1c
        /*0046*/ 	.short	(.L_4109 - .L_4108)


	//   ....[0]....
.L_4108:
        /*0048*/ 	.word	0x000003a0


	//   ....[1]....
        /*004c*/ 	.word	0x00000f70


	//   ....[2]....
        /*0050*/ 	.word	0x00000fc0


	//----- nvinfo : EIATTR_MAX_THREADS
	.align		4
.L_4109:
        /*0054*/ 	.byte	0x04, 0x05
        /*0056*/ 	.short	(.L_4111 - .L_4110)
.L_4110:
        /*0058*/ 	.word	0x00000080
        /*005c*/ 	.word	0x00000001
        /*0060*/ 	.word	0x00000001


	//----- nvinfo : EIATTR_CRS_STACK_SIZE
	.align		4
.L_4111:
        /*0064*/ 	.byte	0x04, 0x1e
        /*0066*/ 	.short	(.L_4113 - .L_4112)
.L_4112:
        /*0068*/ 	.word	0x00000000


	//----- nvinfo : EIATTR_CBANK_PARAM_SIZE
	.align		4
.L_4113:
        /*006c*/ 	.byte	0x03, 0x19
        /*006e*/ 	.short	0x0020


	//----- nvinfo : EIATTR_PARAM_CBANK
	.align		4
        /*0070*/ 	.byte	0x04, 0x0a
        /*0072*/ 	.short	(.L_4115 - .L_4114)
	.align		4
.L_4114:
        /*0074*/ 	.word	index@(.nv.constant0._ZN2at6native29vectorized_elementwise_kernelILi2ENS0_13BinaryFunctorIN3c104HalfES4_S4_ZZZNS0_16fmax_kernel_cudaERNS_18TensorIteratorBaseEENKUlvE_clEvENKUlvE1_clEvEUlS4_S4_E_EESt5arrayIPcLm3EEEEviT0_T1_)
        /*0078*/ 	.short	0x0210
        /*007a*/ 	.short	0x0020


	//----- nvinfo : EIATTR_SW_WAR
	.align		4
.L_4115:
        /*007c*/ 	.byte	0x04, 0x36
        /*007e*/ 	.short	(.L_4117 - .L_4116)
.L_4116:
        /*0080*/ 	.word	0x00000008
.L_4117:


//--------------------- .nv.info._ZN2at6native29vectorized_elementwise_kernelILi4ENS0_13BinaryFunctorIN3c104HalfES4_S4_ZZZNS0_16fmax_kernel_cudaERNS_18TensorIteratorBaseEENKUlvE_clEvENKUlvE1_clEvEUlS4_S4_E_EESt5arrayIPcLm3EEEEviT0_T1_ --------------------------
	.section	.nv.info._ZN2at6native29vectorized_elementwise_kernelILi4ENS0_13BinaryFunctorIN3c104HalfES4_S4_ZZZNS0_16fmax_kernel_cudaERNS_18TensorIteratorBaseEENKUlvE_clEvENKUlvE1_clEvEUlS4_S4_E_EESt5arrayIPcLm3EEEEviT0_T1_,"",@"SHT_CUDA_INFO"
	.sectionflags	@""
	.align	4


	//----- nvinfo : EIATTR_CUDA_API_VERSION
	.align		4
        /*0000*/ 	.byte	0x04, 0x37
        /*0002*/ 	.short	(.L_4119 - .L_4118)
.L_4118:
        /*0004*/ 	.word	0x00000082


	//----- nvinfo : EIATTR_KPARAM_INFO
	.align		4
.L_4119:
        /*0008*/ 	.byte	0x04, 0x17
        /*000a*/ 	.short	(.L_4121 - .L_4120)
.L_4120:
        /*000c*/ 	.word	0x00000000
        /*0010*/ 	.short	0x0002
        /*0012*/ 	.short	0x0008
        /*0014*/ 	.byte	0x00, 0xf0, 0x61, 0x00


	//----- nvinfo : EIATTR_KPARAM_INFO
	.align		4
.L_4121:
        /*0018*/ 	.byte	0x04, 0x17
        /*001a*/ 	.short	(.L_4123 - .L_4122)
.L_4122:
        /*001c*/ 	.word	0x00000000
        /*0020*/ 	.short	0x0001
        /*0022*/ 	.short	0x0004
        /*0024*/ 	.byte	0x00, 0xf0, 0x05, 0x00


	//----- nvinfo : EIATTR_KPARAM_INFO
	.align		4
.L_4123:
        /*0028*/ 	.byte	0x04, 0x17
        /*002a*/ 	.short	(.L_4125 - .L_4124)
.L_4124:
        /*002c*/ 	.word	0x00000000
        /*0030*/ 	.short	0x0000
        /*0032*/ 	.short	0x0000
        /*0034*/ 	.byte	0x00, 0xf0, 0x11, 0x00


	//----- nvinfo : EIATTR_SPARSE_MMA_MASK
	.align		4
.L_4125:
        /*0038*/ 	.byte	0x03, 0x50
        /*003a*/ 	.short	0x0000


	//----- nvinfo : EIATTR_MAXREG_COUNT
	.align		4
        /*003c*/ 	.byte	0x03, 0x1b
        /*003e*/ 	.short	0x00ff


	//----- nvinfo : EIATTR_MERCURY_ISA_VERSION
	.align		4
        /*0040*/ 	.byte	0x03, 0x5f
        /*0042*/ 	.short	0x0101


	//----- nvinfo : EIATTR_EXIT_INSTR_OFFSETS
	.align		4
        /*0044*/ 	.byte	0x04, 0x1c
        /*0046*/ 	.short	(.L_4127 - .L_4126)


	//   ....[0]....
.L_4126:
        /*0048*/ 	.word	0x00000340


	//   ....[1]....
        /*004c*/ 	.word	0x00000f10


	//   ....[2]....
        /*0050*/ 	.word	0x00000f60


	//----- nvinfo : EIATTR_MAX_THREADS
	.align		4
.L_4127:
        /*0054*/ 	.byte	0x04, 0x05
        /*0056*/ 	.short	(.L_4129 - .L_4128)
.L_4128:
        /*0058*/ 	.word	0x00000080
        /*005c*/ 	.word	0x00000001
        /*0060*/ 	.word	0x00000001


	//----- nvinfo : EIATTR_CRS_STACK_SIZE
	.align		4
.L_4129:
        /*0064*/ 	.byte	0x04, 0x1e
        /*0066*/ 	.short	(.L_4131 - .L_4130)
.L_4130:
        /*0068*/ 	.word	0x00000000


	//----- nvinfo : EIATTR_CBANK_PARAM_SIZE
	.align		4
.L_4131:
        /*006c*/ 	.byte	0x03, 0x19
        /*006e*/ 	.short	0x0020


	//----- nvinfo : EIATTR_PARAM_CBANK
	.align		4
        /*0070*/ 	.byte	0x04, 0x0a
        /*0072*/ 	.short	(.L_4133 - .L_4132)
	.align		4
.L_4132:
        /*0074*/ 	.word	index@(.nv.constant0._ZN2at6native29vectorized_elementwise_kernelILi4ENS0_13BinaryFunctorIN3c104HalfES4_S4_ZZZNS0_16fmax_kernel_cudaERNS_18TensorIteratorBaseEENKUlvE_clEvENKUlvE1_clEvEUlS4_S4_E_EESt5arrayIPcLm3EEEEviT0_T1_)
        /*0078*/ 	.short	0x0210
        /*007a*/ 	.short	0x0020


	//----- nvinfo : EIATTR_SW_WAR
	.align		4
.L_4133:
        /*007c*/ 	.byte	0x04, 0x36
        /*007e*/ 	.short	(.L_4135 - .L_4134)
.L_4134:
        /*0080*/ 	.word	0x00000008
.L_4135:


//--------------------- .nv.info._ZN2at6native29vectorized_elementwise_kernelILi8ENS0_13BinaryFunctorIN3c104HalfES4_S4_ZZZNS0_16fmax_kernel_cudaERNS_18TensorIteratorBaseEENKUlvE_clEvENKUlvE1_clEvEUlS4_S4_E_EESt5arrayIPcLm3EEEEviT0_T1_ --------------------------
	.section	.nv.info._ZN2at6native29vectorized_elementwise_kernelILi8ENS0_13BinaryFunctorIN3c104HalfES4_S4_ZZZNS0_16fmax_kernel_cudaERNS_18TensorIteratorBaseEENKUlvE_clEvENKUlvE1_clEvEUlS4_S4_E_EESt5arrayIPcLm3EEEEviT0_T1_,"",@"SHT_CUDA_INFO"
	.sectionflags	@""
	.align	4


	//----- nvinfo : EIATTR_CUDA_API_VERSION
	.align		4
        /*0000*/ 	.byte	0x04, 0x37
        /*0002*/ 	.short	(.L_4137 - .L_4136)
.L_4136:
        /*0004*/ 	.word	0x00000082


	//----- nvinfo : EIATTR_KPARAM_INFO
	.align		4
.L_4137:
        /*0008*/ 	.byte	0x04, 0x17
        /*000a*/ 	.short	(.L_4139 - .L_4138)
.L_4138:
        /*000c*/ 	.word	0x00000000
        /*0010*/ 	.short	0x0002
        /*0012*/ 	.short	0x0008
        /*0014*/ 	.byte	0x00, 0xf0, 0x61, 0x00


	//----- nvinfo : EIATTR_KPARAM_INFO
	.align		4
.L_4139:
        /*0018*/ 	.byte	0x04, 0x17
        /*001a*/ 	.short	(.L_4141 - .L_4140)
.L_4140:
        /*001c*/ 	.word	0x00000000
        /*0020*/ 	.short	0x0001
        /*0022*/ 	.short	0x0004
        /*0024*/ 	.byte	0x00, 0xf0, 0x05, 0x00


	//----- nvinfo : EIATTR_KPARAM_INFO
	.align		4
.L_4141:
        /*0028*/ 	.byte	0x04, 0x17
        /*002a*/ 	.short	(.L_4143 - .L_4142)
.L_4142:
        /*002c*/ 	.word	0x00000000
        /*0030*/ 	.short	0x0000
        /*0032*/ 	.short	0x0000
        /*0034*/ 	.byte	0x00, 0xf0, 0x11, 0x00


	//----- nvinfo : EIATTR_SPARSE_MMA_MASK
	.align		4
.L_4143:
        /*0038*/ 	.byte	0x03, 0x50
        /*003a*/ 	.short	0x0000


	//----- nvinfo : EIATTR_MAXREG_COUNT
	.align		4
        /*003c*/ 	.byte	0x03, 0x1b
        /*003e*/ 	.short	0x00ff


	//----- nvinfo : EIATTR_MERCURY_ISA_VERSION
	.align		4
        /*0040*/ 	.byte	0x03, 0x5f
        /*0042*/ 	.short	0x0101


	//----- nvinfo : EIATTR_EXIT_INSTR_OFFSETS
	.align		4
        /*0044*/ 	.byte	0x04, 0x1c
        /*0046*/ 	.short	(.L_4145 - .L_4144)


	//   ....[0]....
.L_4144:
        /*0048*/ 	.word	0x00000310


	//   ....[1]....
        /*004c*/ 	.word	0x00000ee0


	//   ....[2]....
        /*0050*/ 	.word	0x00000f30


	//----- nvinfo : EIATTR_MAX_THREADS
	.align		4
.L_4145:
        /*0054*/ 	.byte	0x04, 0x05
        /*0056*/ 	.short	(.L_4147 - .L_4146)
.L_4146:
        /*0058*/ 	.word	0x00000080
        /*005c*/ 	.word	0x00000001
        /*0060*/ 	.word	0x00000001


	//----- nvinfo : EIATTR_CRS_STACK_SIZE
	.align		4
.L_4147:
        /*0064*/ 	.byte	0x04, 0x1e
        /*0066*/ 	.short	(.L_4149 - .L_4148)
.L_4148:
        /*0068*/ 	.word	0x00000000


	//----- nvinfo : EIATTR_CBANK_PARAM_SIZE
	.align		4
.L_4149:
        /*006c*/ 	.byte	0x03, 0x19
        /*006e*/ 	.short	0x0020


	//----- nvinfo : EIATTR_PARAM_CBANK
	.align		4
        /*0070*/ 	.byte	0x04, 0x0a
        /*0072*/ 	.short	(.L_4151 - .L_4150)
	.align		4
.L_4150:
        /*0074*/ 	.word	index@(.nv.constant0._ZN2at6native29vectorized_elementwise_kernelILi8ENS0_13BinaryFunctorIN3c104HalfES4_S4_ZZZNS0_16fmax_kernel_cudaERNS_18TensorIteratorBaseEENKUlvE_clEvENKUlvE1_clEvEUlS4_S4_E_EESt5arrayIPcLm3EEEEviT0_T1_)
        /*0078*/ 	.short	0x0210
        /*007a*/ 	.short	0x0020


	//----- nvinfo : EIATTR_SW_WAR
	.align		4
.L_4151:
        /*007c*/ 	.byte	0x04, 0x36
        /*007e*/ 	.short	(.L_4153 - .L_4152)
.L_4152:
        /*0080*/ 	.word	0x00000008
.L_4153:


//--------------------- .nv.info._ZN2at6native18elementwise_kernelILi128ELi4EZNS0_15gpu_kernel_implINS0_13AUnaryFunctorIfffZZZNS0_16fmax_kernel_cudaERNS_18TensorIteratorBaseEENKUlvE_clEvENKUlvE0_clEvEUlffE_EEEEvS5_RKT_EUliE_EEviT1_ --------------------------
	.section	.nv.info._ZN2at6native18elementwise_kernelILi128ELi4EZNS0_15gpu_kernel_implINS0_13AUnaryFunctorIfffZZZNS0_16fmax_kernel_cudaERNS_18TensorIteratorBaseEENKUlvE_clEvENKUlvE0_clEvEUlffE_EEEEvS5_RKT_EUliE_EEviT1_,"",@"SHT_CUDA_INFO"
	.sectionflags	@""
	.align	4


	//----- nvinfo : EIATTR_CUDA_API_VERSION
	.align		4
        /*0000*/ 	.byte	0x04, 0x37
        /*0002*/ 	.short	(.L_4155 - .L_4154)
.L_4154:
        /*0004*/ 	.word	0x00000082


	//----- nvinfo : EIATTR_KPARAM_INFO
	.align		4
.L_4155:
        /*0008*/ 	.byte	0x04, 0x17
        /*000a*/ 	.short	(.L_4157 - .L_4156)
.L_4156:
        /*000c*/ 	.word	0x00000000
        /*0010*/ 	.short	0x0001
        /*0012*/ 	.short	0x0008
        /*0014*/ 	.byte	0x00, 0xf0, 0x81, 0x08


	//----- nvinfo : EIATTR_KPARAM_INFO
	.align		4
.L_4157:
        /*0018*/ 	.byte	0x04, 0x17
        /*001a*/ 	.short	(.L_4159 - .L_4158)
.L_4158:
        /*001c*/ 	.word	0x00000000
        /*0020*/ 	.short	0x0000
        /*0022*/ 	.short	0x0000
        /*0024*/ 	.byte	0x00, 0xf0, 0x11, 0x00


	//----- nvinfo : EIATTR_SPARSE_MMA_MASK
	.align		4
.L_4159:
        /*0028*/ 	.byte	0x03, 0x50
        /*002a*/ 	.short	0x0000


	//----- nvinfo : EIATTR_MAXREG_COUNT
	.align		4
        /*002c*/ 	.byte	0x03, 0x1b
        /*002e*/ 	.short	0x0080


	//----- nvinfo : EIATTR_EXTERNS
	.align		4
        /*0030*/ 	.byte	0x04, 0x0f
        /*0032*/ 	.short	(.L_4161 - .L_4160)


	//   ....[0]....
	.align		4
.L_4160:
        /*0034*/ 	.word	index@(__assertfail)


	//----- nvinfo : EIATTR_MERCURY_ISA_VERSION
	.align		4
.L_4161:
        /*0038*/ 	.byte	0x03, 0x5f
        /*003a*/ 	.short	0x0101


	//----- nvinfo : EIATTR_SYSCALL_OFFSETS
	.align		4
        /*003c*/ 	.byte	0x04, 0x46
        /*003e*/ 	.short	(.L_4163 - .L_4162)


	//   ....[0]....
.L_4162:
        /*0040*/ 	.word	0x00002160


	//   ....[1]....
        /*0044*/ 	.word	0x00002fd0


	//   ....[2]....
        /*0048*/ 	.word	0x00005160


	//   ....[3]....
        /*004c*/ 	.word	0x00005fd0


	//   ....[4]....
        /*0050*/ 	.word	0x00008150


	//   ....[5]....
        /*0054*/ 	.word	0x00008fc0


	//   ....[6]....
        /*0058*/ 	.word	0x0000b130


	//   ....[7]....
        /*005c*/ 	.word	0x0000bfa0


	//----- nvinfo : EIATTR_EXIT_INSTR_OFFSETS
	.align		4
.L_4163:
        /*0060*/ 	.byte	0x04, 0x1c
        /*0062*/ 	.short	(.L_4165 - .L_4164)


	//   ....[0]....
.L_4164:
        /*0064*/ 	.word	0x00009070


	//   ....[1]....
        /*0068*/ 	.word	0x0000b2c0


	//   ....[2]....
        /*006c*/ 	.word	0x0000b300


	//   ....[3]....
        /*0070*/ 	.word	0x0000b390


	//   ....[4]....
        /*0074*/ 	.word	0x0000b3c0


	//   ....[5]....
        /*0078*/ 	.word	0x0000b3f0


	//   ....[6]....
        /*007c*/ 	.word	0x0000b470


	//   ....[7]....
        /*0080*/ 	.word	0x0000b4a0


	//   ....[8]....
        /*0084*/ 	.word	0x0000b530


	//   ....[9]....
        /*0088*/ 	.word	0x0000b570


	//   ....[10]....
        /*008c*/ 	.word	0x0000b5b0


	//   ....[11]....
        /*0090*/ 	.word	0x0000b670


	//   ....[12]....
        /*0094*/ 	.word	0x0000b6c0


	//   ....[13]....
        /*0098*/ 	.word	0x0000b840


	//   ....[14]....
        /*009c*/ 	.word	0x0000b990


	//   ....[15]....
        /*00a0*/ 	.word	0x0000b9c0


	//   ....[16]....
        /*00a4*/ 	.word	0x0000ba70


	//   ....[17]....
        /*00a8*/ 	.word	0x0000bbe0


	//   ....[18]....
        /*00ac*/ 	.word	0x0000bd50


	//   ....[19]....
        /*00b0*/ 	.word	0x0000bea0


	//   ....[20]....
        /*00b4*/ 	.word	0x0000bfb0


	//   ....[21]....
        /*00b8*/ 	.word	0x0000bfe0


	//   ....[22]....
        /*00bc*/ 	.word	0x0000c010


	//----- nvinfo : EIATTR_MAX_THREADS
	.align		4
.L_4165:
        /*00c0*/ 	.byte	0x04, 0x05
        /*00c2*/ 	.short	(.L_4167 - .L_4166)
.L_4166:
        /*00c4*/ 	.word	0x00000080
        /*00c8*/ 	.word	0x00000001
        /*00cc*/ 	.word	0x00000001


	//----- nvinfo : EIATTR_CRS_STACK_SIZE
	.align		4
.L_4167:
        /*00d0*/ 	.byte	0x04, 0x1e
        /*00d2*/ 	.short	(.L_4169 - .L_4168)
.L_4168:
        /*00d4*/ 	.word	0x00000000


	//----- nvinfo : EIATTR_CBANK_PARAM_SIZE
	.align		4
.L_4169:
        /*00d8*/ 	.byte	0x03, 0x19
        /*00da*/ 	.short	0x0228


	//----- nvinfo : EIATTR_PARAM_CBANK
	.align		4
        /*00dc*/ 	.byte	0x04, 0x0a
        /*00de*/ 	.short	(.L_4171 - .L_4170)
	.align		4
.L_4170:
        /*00e0*/ 	.word	index@(.nv.constant0._ZN2at6native18elementwise_kernelILi128ELi4EZNS0_15gpu_kernel_implINS0_13AUnaryFunctorIfffZZZNS0_16fmax_kernel_cudaERNS_18TensorIteratorBaseEENKUlvE_clEvENKUlvE0_clEvEUlffE_EEEEvS5_RKT_EUliE_EEviT1_)
        /*00e4*/ 	.short	0x0210
        /*00e6*/ 	.short	0x0228


	//----- nvinfo : EIATTR_SW_WAR
	.align		4
.L_4171:
        /*00e8*/ 	.byte	0x04, 0x36
        /*00ea*/ 	.short	(.L_4173 - .L_4172)
.L_4172:
        /*00ec*/ 	.word	0x00000008
.L_4173:


//--------------------- .nv.info._ZN2at6native27unrolled_elementwise_kernelINS0_13AUnaryFunctorIfffZZZNS0_16fmax_kernel_cudaERNS_18TensorIteratorBaseEENKUlvE_clEvENKUlvE0_clEvEUlffE_EESt5arrayIPcLm2EELi4E23TrivialOffsetCalculatorILi1EjESD_NS0_6memory12LoadWithCastILi1EEENSE_13StoreWithCastILi1EEEEEviT_T0_T2_T3_T4_T5_ --------------------------
	.section	.nv.info._ZN2at6native27unrolled_elementwise_kernelINS0_13AUnaryFunctorIfffZZZNS0_16fmax_kernel_cudaERNS_18TensorIteratorBaseEENKUlvE_clEvENKUlvE0_clEvEUlffE_EESt5arrayIPcLm2EELi4E23TrivialOffsetCalculatorILi1EjESD_NS0_6memory12LoadWithCastILi1EEENSE_13StoreWithCastILi1EEEEEviT_T0_T2_T3_T4_T5_,"",@"SHT_CUDA_INFO"
	.sectionflags	@""
	.align	4


	//----- nvinfo : EIATTR_CUDA_API_VERSION
	.align		4
        /*0000*/ 	.byte	0x04, 0x37
        /*0002*/ 	.short	(.L_4175 - .L_4174)
.L_4174:
        /*0004*/ 	.word	0x00000082


	//----- nvinfo : EIATTR_KPARAM_INFO
	.align		4
.L_4175:
        /*0008*/ 	.byte	0x04, 0x17
        /*000a*/ 	.short	(.L_4177 - .L_4176)
.L_4176:
        /*000c*/ 	.word	0x00000000
        /*0010*/ 	.short	0x0006
        /*0012*/ 	.short	0x002c
        /*0014*/ 	.byte	0x00, 0xf0, 0x21, 0x00


	//----- nvinfo : EIATTR_KPARAM_INFO
	.align		4
.L_4177:
        /*0018*/ 	.byte	0x04, 0x17
        /*001a*/ 	.short	(.L_4179 - .L_4178)
.L_4178:
        /*001c*/ 	.word	0x00000000
        /*0020*/ 	.short	0x0005
        /*0022*/ 	.short	0x0024
        /*0024*/ 	.byte	0x00, 0xf0, 0x21, 0x00


	//----- nvinfo : EIATTR_KPARAM_INFO
	.align		4
.L_4179:
        /*0028*/ 	.byte	0x04, 0x17
        /*002a*/ 	.short	(.L_4181 - .L_4180)
.L_4180:
        /*002c*/ 	.word	0x00000000
        /*0030*/ 	.short	0x0004
        /*0032*/ 	.short	0x0021
        /*0034*/ 	.byte	0x00, 0xf0, 0x05, 0x00


	//----- nvinfo : EIATTR_KPARAM_INFO
	.align		4
.L_4181:
        /*0038*/ 	.byte	0x04, 0x17
        /*003a*/ 	.short	(.L_4183 - .L_4182)
.L_4182:
        /*003c*/ 	.word	0x00000000
        /*0040*/ 	.short	0x0003
        /*0042*/ 	.short	0x0020
        /*0044*/ 	.byte	0x00, 0xf0, 0x05, 0x00


	//----- nvinfo : EIATTR_KPARAM_INFO
	.align		4
.L_4183:
        /*0048*/ 	.byte	0x04, 0x17
        /*004a*/ 	.short	(.L_4185 - .L_4184)
.L_4184:
        /*004c*/ 	.word	0x00000000
        /*0050*/ 	.short	0x0002
        /*0052*/ 	.short	0x0010
        /*0054*/ 	.byte	0x00, 0xf0, 0x41, 0x00


	//----- nvinfo : EIATTR_KPARAM_INFO
	.align		4
.L_4185:
        /*0058*/ 	.byte	0x04, 0x17
        /*005a*/ 	.short	(.L_4187 - .L_4186)
.L_4186:
        /*005c*/ 	.word	0x00000000
        /*0060*/ 	.short	0x0001
        /*0062*/ 	.short	0x0004
        /*0064*/ 	.byte	0x00, 0xf0, 0x21, 0x00


	//----- nvinfo : EIATTR_KPARAM_INFO
	.align		4
.L_4187:
        /*0068*/ 	.byte	0x04, 0x17
        /*006a*/ 	.short	(.L_4189 - .L_4188)
.L_4188:
        /*006c*/ 	.word	0x00000000
        /*0070*/ 	.short	0x0000
        /*0072*/ 	.short	0x0000
        /*0074*/ 	.byte	0x00, 0xf0, 0x11, 0x00


	//----- nvinfo : EIATTR_SPARSE_MMA_MASK
	.align		4
.L_4189:
        /*0078*/ 	.byte	0x03, 0x50
        /*007a*/ 	.short	0x0000


	//----- nvinfo : EIATTR_MAXREG_COUNT
	.align		4
        /*007c*/ 	.byte	0x03, 0x1b
        /*007e*/ 	.short	0x00ff


	//----- nvinfo : EIATTR_EXTERNS
	.align		4
        /*0080*/ 	.byte	0x04, 0x0f
        /*0082*/ 	.short	(.L_4191 - .L_4190)


	//   ....[0]....
	.align		4
.L_4190:
        /*0084*/ 	.word	index@(__assertfail)


	//----- nvinfo : EIATTR_MERCURY_ISA_VERSION
	.align		4
.L_4191:
        /*0088*/ 	.byte	0x03, 0x5f
        /*008a*/ 	.short	0x0101


	//----- nvinfo : EIATTR_SYSCALL_OFFSETS
	.align		4
        /*008c*/ 	.byte	0x04, 0x46
        /*008e*/ 	.short	(.L_4193 - .L_4192)


	//   ....[0]....
.L_4192:
        /*0090*/ 	.word	0x00000e80


	//   ....[1]....
        /*0094*/ 	.word	0x00001d30


	//   ....[2]....
        /*0098*/ 	.word	0x00002bf0


	//   ....[3]....
        /*009c*/ 	.word	0x00003a50


	//   ....[4]....
        /*00a0*/ 	.word	0x00004b50


	//   ....[5]....
        /*00a4*/ 	.word	0x00005a50


	//   ....[6]....
        /*00a8*/ 	.word	0x00006910


	//   ....[7]....
        /*00ac*/ 	.word	0x000077d0


	//----- nvinfo : EIATTR_EXIT_INSTR_OFFSETS
	.align		4
.L_4193:
        /*00b0*/ 	.byte	0x04, 0x1c
        /*00b2*/ 	.short	(.L_4195 - .L_4194)


	//   ....[0]....
.L_4194:
        /*00b4*/ 	.word	0x000069b0


	//   ....[1]....
        /*00b8*/ 	.word	0x00006af0


	//   ....[2]....
        /*00bc*/ 	.word	0x00006b30


	//   ....[3]....
        /*00c0*/ 	.word	0x00006bc0


	//   ....[4]....
        /*00c4*/ 	.word	0x00006bf0


	//   ....[5]....
        /*00c8*/ 	.word	0x00006c20


	//   ....[6]....
        /*00cc*/ 	.word	0x00006ca0


	//   ....[7]....
        /*00d0*/ 	.word	0x00006cd0


	//   ....[8]....
        /*00d4*/ 	.word	0x00006d60


	//   ....[9]....
        /*00d8*/ 	.word	0x00006da0


	//   ....[10]....
        /*00dc*/ 	.word	0x00006de0


	//   ....[11]....
        /*00e0*/ 	.word	0x00006ea0


	//   ....[12]....
        /*00e4*/ 	.word	0x00006ef0


	//   ....[13]....
        /*00e8*/ 	.word	0x00007070


	//   ....[14]....
        /*00ec*/ 	.word	0x000071c0


	//   ....[15]....
        /*00f0*/ 	.word	0x000071f0


	//   ....[16]....
        /*00f4*/ 	.word	0x000072a0


	//   ....[17]....
        /*00f8*/ 	.word	0x00007410


	//   ....[18]....
        /*00fc*/ 	.word	0x00007580


	//   ....[19]....
        /*0100*/ 	.word	0x000076d0


	//   ....[20]....
        /*0104*/ 	.word	0x000077e0


	//   ....[21]....
        /*0108*/ 	.word	0x00007810


	//   ....[22]....
        /*010c*/ 	.word	0x00007840


	//----- nvinfo : EIATTR_MAX_THREADS
	.align		4
.L_4195:
        /*0110*/ 	.byte	0x04, 0x05
        /*0112*/ 	.short	(.L_4197 - .L_4196)
.L_4196:
        /*0114*/ 	.word	0x00000080
        /*0118*/ 	.word	0x00000001
        /*011c*/ 	.word	0x00000001


	//----- nvinfo : EIATTR_CRS_STACK_SIZE
	.align		4
.L_4197:
        /*0120*/ 	.byte	0x04, 0x1e
        /*0122*/ 	.short	(.L_4199 - .L_4198)
.L_4198:
        /*0124*/ 	.word	0x00000000


	//----- nvinfo : EIATTR_CBANK_PARAM_SIZE
	.align		4
.L_4199:
        /*0128*/ 	.byte	0x03, 0x19
        /*012a*/ 	.short	0x0034


	//----- nvinfo : EIATTR_PARAM_CBANK
	.align		4
        /*012c*/ 	.byte	0x04, 0x0a
        /*012e*/ 	.short	(.L_4201 - .L_4200)
	.align		4
.L_4200:
        /*0130*/ 	.word	index@(.nv.constant0._ZN2at6native27unrolled_elementwise_kernelINS0_13AUnaryFunctorIfffZZZNS0_16fmax_kernel_cudaERNS_18TensorIteratorBaseEENKUlvE_clEvENKUlvE0_clEvEUlffE_EESt5arrayIPcLm2EELi4E23TrivialOffsetCalculatorILi1EjESD_NS0_6memory12LoadWithCastILi1EEENSE_13StoreWithCastILi1EEEEEviT_T0_T2_T3_T4_T5_)
        /*0134*/ 	.short	0x0210
        /*0136*/ 	.short	0x0034


	//----- nvinfo : EIATTR_SW_WAR
	.align		4
.L_4201:
        /*0138*/ 	.byte	0x04, 0x36
        /*013a*/ 	.short	(.L_4203 - .L_4202)
.L_4202:
        /*013c*/ 	.word	0x00000008
.L_4203:


//--------------------- .nv.info._ZN2at6native18elementwise_kernelILi128ELi2EZNS0_22gpu_kernel_impl_nocastINS0_13AUnaryFunctorIfffZZZNS0_16fmax_kernel_cudaERNS_18TensorIteratorBaseEENKUlvE_clEvENKUlvE0_clEvEUlffE_EEEEvS5_RKT_EUliE_EEviT1_ --------------------------
	.section	.nv.info._ZN2at6native18elementwise_kernelILi128ELi2EZNS0_22gpu_kernel_impl_nocastINS0_13AUnaryFunctorIfffZZZNS0_16fmax_kernel_cudaERNS_18TensorIteratorBaseEENKUlvE_clEvENKUlvE0_clEvEUlffE_EEEEvS5_RKT_EUliE_EEviT1_,"",@"SHT_CUDA_INFO"
	.sectionflags	@""
	.align	4


	//----- nvinfo : EIATTR_CUDA_API_VERSION
	.align		4
        /*0000*/ 	.byte	0x04, 0x37
        /*0002*/ 	.short	(.L_4205 - .L_4204)
.L_4204:
        /*0004*/ 	.word	0x00000082


	//----- nvinfo : EIATTR_KPARAM_INFO
	.align		4
.L_4205:
        /*0008*/ 	.byte	0x04, 0x17
        /*000a*/ 	.short	(.L_4207 - .L_4206)
.L_4206:
        /*000c*/ 	.word	0x00000000
        /*0010*/ 	.short	0x0001
        /*0012*/ 	.short	0x0008
        /*0014*/ 	.byte	0x00, 0xf0, 0x61, 0x08


	//----- nvinfo : EIATTR_KPARAM_INFO
	.align		4
.L_4207:
        /*0018*/ 	.byte	0x04, 0x17
        /*001a*/ 	.short	(.L_4209 - .L_4208)
.L_4208:
        /*001c*/ 	.word	0x00000000
        /*0020*/ 	.short	0x0000
        /*0022*/ 	.short	0x0000
        /*0024*/ 	.byte	0x00, 0xf0, 0x11, 0x00


	//----- nvinfo : EIATTR_SPARSE_MMA_MASK
	.align		4
.L_4209:
        /*0028*/ 	.byte	0x03, 0x50
        /*002a*/ 	.short	0x0000


	//----- nvinfo : EIATTR_MAXREG_COUNT
	.align		4
        /*002c*/ 	.byte	0x03, 0x1b
        /*002e*/ 	.short	0x0080


	//----- nvinfo : EIATTR_MERCURY_ISA_VERSION
	.align		4
        /*0030*/ 	.byte	0x03, 0x5f
        /*0032*/ 	.short	0x0101


	//----- nvinfo : EIATTR_EXIT_INSTR_OFFSETS
	.align		4
        /*0034*/ 	.byte	0x04, 0x1c
        /*0036*/ 	.short	(.L_4211 - .L_4210)


	//   ....[0]....
.L_4210:
        /*0038*/ 	.word	0x00001450


	//   ....[1]....
        /*003c*/ 	.word	0x000027f0


	//----- nvinfo : EIATTR_MAX_THREADS
	.align		4
.L_4211:
        /*0040*/ 	.byte	0x04, 0x05
        /*0042*/ 	.short	(.L_4213 - .L_4212)
.L_4212:
        /*0044*/ 	.word	0x00000080
        /*0048*/ 	.word	0x00000001
        /*004c*/ 	.word	0x00000001


	//----- nvinfo : EIATTR_CRS_STACK_SIZE
	.align		4
.L_4213:
        /*0050*/ 	.byte	0x04, 0x1e
        /*0052*/ 	.short	(.L_4215 - .L_4214)
.L_4214:
        /*0054*/ 	.word	0x00000000


	//----- nvinfo : EIATTR_CBANK_PARAM_SIZE
	.align		4
.L_4215:
        /*0058*/ 	.byte	0x03, 0x19
        /*005a*/ 	.short	0x0220


	//----- nvinfo : EIATTR_PARAM_CBANK
	.align		4
        /*005c*/ 	.byte	0x04, 0x0a
        /*005e*/ 	.short	(.L_4217 - .L_4216)
	.align		4
.L_4216:
        /*0060*/ 	.word	index@(.nv.constant0._ZN2at6native18elementwise_kernelILi128ELi2EZNS0_22gpu_kernel_impl_nocastINS0_13AUnaryFunctorIfffZZZNS0_16fmax_kernel_cudaERNS_18TensorIteratorBaseEENKUlvE_clEvENKUlvE0_clEvEUlffE_EEEEvS5_RKT_EUliE_EEviT1_)
        /*0064*/ 	.short	0x0210
        /*0066*/ 	.short	0x0220


	//----- nvinfo : EIATTR_SW_WAR
	.align		4
.L_4217:
        /*0068*/ 	.byte	0x04, 0x36
        /*006a*/ 	.short	(.L_4219 - .L_4218)
.L_4218:
        /*006c*/ 	.word	0x00000008
.L_4219:


//--------------------- .nv.info._ZN2at6native27unrolled_elementwise_kernelINS0_13AUnaryFunctorIfffZZZNS0_16fmax_kernel_cudaERNS_18TensorIteratorBaseEENKUlvE_clEvENKUlvE0_clEvEUlffE_EESt5arrayIPcLm2EELi4E23TrivialOffsetCalculatorILi1EjESD_NS0_6memory15LoadWithoutCastENSE_16StoreWithoutCastEEEviT_T0_T2_T3_T4_T5_ --------------------------
	.section	.nv.info._ZN2at6native27unrolled_elementwise_kernelINS0_13AUnaryFunctorIfffZZZNS0_16fmax_kernel_cudaERNS_18TensorIteratorBaseEENKUlvE_clEvENKUlvE0_clEvEUlffE_EESt5arrayIPcLm2EELi4E23TrivialOffsetCalculatorILi1EjESD_NS0_6memory15LoadWithoutCastENSE_16StoreWithoutCastEEEviT_T0_T2_T3_T4_T5_,"",@"SHT_CUDA_INFO"
	.sectionflags	@""
	.align	4


	//----- nvinfo : EIATTR_CUDA_API_VERSION
	.align		4
        /*0000*/ 	.byte	0x04, 0x37
        /*0002*/ 	.short	(.L_4221 - .L_4220)
.L_4220:
        /*0004*/ 	.word	0x00000082


	//----- nvinfo : EIATTR_KPARAM_INFO
	.align		4
.L_4221:
        /*0008*/ 	.byte	0x04, 0x17
        /*000a*/ 	.short	(.L_4223 - .L_4222)
.L_4222:
        /*000c*/ 	.word	0x00000000
        /*0010*/ 	.short	0x0006
        /*0012*/ 	.short	0x0023
        /*0014*/ 	.byte	0x00, 0xf0, 0x05, 0x00


	//----- nvinfo : EIATTR_KPARAM_INFO
	.align		4
.L_4223:
        /*0018*/ 	.byte	0x04, 0x17
        /*001a*/ 	.short	(.L_4225 - .L_4224)
.L_4224:
        /*001c*/ 	.word	0x00000000
        /*0020*/ 	.short	0x0005
        /*0022*/ 	.short	0x0022
        /*0024*/ 	.byte	0x00, 0xf0, 0x05, 0x00


	//----- nvinfo : EIATTR_KPARAM_INFO
	.align		4
.L_4225:
        /*0028*/ 	.byte	0x04, 0x17
        /*002a*/ 	.short	(.L_4227 - .L_4226)
.L_4226:
        /*002c*/ 	.word	0x00000000
        /*0030*/ 	.short	0x0004
        /*0032*/ 	.short	0x0021
        /*0034*/ 	.byte	0x00, 0xf0, 0x05, 0x00


	//----- nvinfo : EIATTR_KPARAM_INFO
	.align		4
.L_4227:
        /*0038*/ 	.byte	0x04, 0x17
        /*003a*/ 	.short	(.L_4229 - .L_4228)
.L_4228:
        /*003c*/ 	.word	0x00000000
        /*0040*/ 	.short	0x0003
        /*0042*/ 	.short	0x0020
        /*0044*/ 	.byte	0x00, 0xf0, 0x05, 0x00


	//----- nvinfo : EIATTR_KPARAM_INFO
	.align		4
.L_4229:
        /*0048*/ 	.byte	0x04, 0x17
        /*004a*/ 	.short	(.L_4231 - .L_4230)
.L_4230:
        /*004c*/ 	.word	0x00000000
        /*0050*/ 	.short	0x0002
        /*0052*/ 	.short	0x0010
        /*0054*/ 	.byte	0x00, 0xf0, 0x41, 0x00


	//----- nvinfo : EIATTR_KPARAM_INFO
	.align		4
.L_4231:
        /*0058*/ 	.byte	0x04, 0x17
        /*005a*/ 	.short	(.L_4233 - .L_4232)
.L_4232:
        /*005c*/ 	.word	0x00000000
        /*0060*/ 	.short	0x0001
        /*0062*/ 	.short	0x0004
        /*0064*/ 	.byte	0x00, 0xf0, 0x21, 0x00


	//----- nvinfo : EIATTR_KPARAM_INFO
	.align		4
.L_4233:
        /*0068*/ 	.byte	0x04, 0x17
        /*006a*/ 	.short	(.L_4235 - .L_4234)
.L_4234:
        /*006c*/ 	.word	0x00000000
        /*0070*/ 	.short	0x0000
        /*0072*/ 	.short	0x0000
        /*0074*/ 	.byte	0x00, 0xf0, 0x11, 0x00


	//----- nvinfo : EIATTR_SPARSE_MMA_MASK
	.align		4
.L_4235:
        /*0078*/ 	.byte	0x03, 0x50
        /*007a*/ 	.short	0x0000


	//----- nvinfo : EIATTR_MAXREG_COUNT
	.align		4
        /*007c*/ 	.byte	0x03, 0x1b
        /*007e*/ 	.short	0x00ff


	//----- nvinfo : EIATTR_MERCURY_ISA_VERSION
	.align		4
        /*0080*/ 	.byte	0x03, 0x5f
        /*0082*/ 	.short	0x0101


	//----- nvinfo : EIATTR_EXIT_INSTR_OFFSETS
	.align		4
        /*0084*/ 	.byte	0x04, 0x1c
        /*0086*/ 	.short	(.L_4237 - .L_4236)


	//   ....[0]....
.L_4236:
        /*0088*/ 	.word	0x00000430


	//   ....[1]....
        /*008c*/ 	.word	0x00000490


	//----- nvinfo : EIATTR_MAX_THREADS
	.align		4
.L_4237:
        /*0090*/ 	.byte	0x04, 0x05
        /*0092*/ 	.short	(.L_4239 - .L_4238)
.L_4238:
        /*0094*/ 	.word	0x00000080
        /*0098*/ 	.word	0x00000001
        /*009c*/ 	.word	0x00000001


	//----- nvinfo : EIATTR_CRS_STACK_SIZE
	.align		4
.L_4239:
        /*00a0*/ 	.byte	0x04, 0x1e
        /*00a2*/ 	.short	(.L_4241 - .L_4240)
.L_4240:
        /*00a4*/ 	.word	0x00000000


	//----- nvinfo : EIATTR_CBANK_PARAM_SIZE
	.align		4
.L_4241:
        /*00a8*/ 	.byte	0x03, 0x19
        /*00aa*/ 	.short	0x0024


	//----- nvinfo : EIATTR_PARAM_CBANK
	.align		4
        /*00ac*/ 	.byte	0x04, 0x0a
        /*00ae*/ 	.short	(.L_4243 - .L_4242)
	.align		4
.L_4242:
        /*00b0*/ 	.word	index@(.nv.constant0._ZN2at6native27unrolled_elementwise_kernelINS0_13AUnaryFunctorIfffZZZNS0_16fmax_kernel_cudaERNS_18TensorIteratorBaseEENKUlvE_clEvENKUlvE0_clEvEUlffE_EESt5arrayIPcLm2EELi4E23TrivialOffsetCalculatorILi1EjESD_NS0_6memory15LoadWithoutCastENSE_16StoreWithoutCastEEEviT_T0_T2_T3_T4_T5_)
        /*00b4*/ 	.short	0x0210
        /*00b6*/ 	.short	0x0024


	//----- nvinfo : EIATTR_SW_WAR
	.align		4
.L_4243:
        /*00b8*/ 	.byte	0x04, 0x36
        /*00ba*/ 	.short	(.L_4245 - .L_4244)
.L_4244:
        /*00bc*/ 	.word	0x00000008
.L_4245:


//--------------------- .nv.info._ZN2at6native29vectorized_elementwise_kernelILi2ENS0_13AUnaryFunctorIfffZZZNS0_16fmax_kernel_cudaERNS_18TensorIteratorBaseEENKUlvE_clEvENKUlvE0_clEvEUlffE_EESt5arrayIPcLm2EEEEviT0_T1_ --------------------------
	.section	.nv.info._ZN2at6native29vectorized_elementwise_kernelILi2ENS0_13AUnaryFunctorIfffZZZNS0_16fmax_kernel_cudaERNS_18TensorIteratorBaseEENKUlvE_clEvENKUlvE0_clEvEUlffE_EESt5arrayIPcLm2EEEEviT0_T1_,"",@"SHT_CUDA_INFO"
	.sectionflags	@""
	.align	4


	//----- nvinfo : EIATTR_CUDA_API_VERSION
	.align		4
        /*0000*/ 	.byte	0x04, 0x37
        /*0002*/ 	.short	(.L_4247 - .L_4246)
.L_4246:
        /*0004*/ 	.word	0x00000082


	//----- nvinfo : EIATTR_KPARAM_INFO
	.align		4
.L_4247:
        /*0008*/ 	.byte	0x04, 0x17
        /*000a*/ 	.short	(.L_4249 - .L_4248)
.L_4248:
        /*000c*/ 	.word	0x00000000
        /*0010*/ 	.short	0x0002
        /*0012*/ 	.short	0x0010
        /*0014*/ 	.byte	0x00, 0xf0, 0x41, 0x00


	//----- nvinfo : EIATTR_KPARAM_INFO
	.align		4
.L_4249:
        /*0018*/ 	.byte	0x04, 0x17
        /*001a*/ 	.short	(.L_4251 - .L_4250)
.L_4250:
        /*001c*/ 	.word	0x00000000
        /*0020*/ 	.short	0x0001
        /*0022*/ 	.short	0x0004
        /*0024*/ 	.byte	0x00, 0xf0, 0x21, 0x00


	//----- nvinfo : EIATTR_KPARAM_INFO
	.align		4
.L_4251:
        /*0028*/ 	.byte	0x04, 0x17
        /*002a*/ 	.short	(.L_4253 - .L_4252)
.L_4252:
        /*002c*/ 	.word	0x00000000
        /*0030*/ 	.short	0x0000
        /*0032*/ 	.short	0x0000
        /*0034*/ 	.byte	0x00, 0xf0, 0x11, 0x00


	//----- nvinfo : EIATTR_SPARSE_MMA_MASK
	.align		4
.L_4253:
        /*0038*/ 	.byte	0x03, 0x50
        /*003a*/ 	.short	0x0000


	//----- nvinfo : EIATTR_MAXREG_COUNT
	.align		4
        /*003c*/ 	.byte	0x03, 0x1b
        /*003e*/ 	.short	0x00ff


	//----- nvinfo : EIATTR_MERCURY_ISA_VERSION
	.align		4
        /*0040*/ 	.byte	0x03, 0x5f
        /*0042*/ 	.short	0x0101


	//----- nvinfo : EIATTR_EXIT_INSTR_OFFSETS
	.align		4
        /*0044*/ 	.byte	0x04, 0x1c
        /*0046*/ 	.short	(.L_4255 - .L_4254)


	//   ....[0]....
.L_4254:
        /*0048*/ 	.word	0x00000200


	//   ....[1]....
        /*004c*/ 	.word	0x00000ac0


	//   ....[2]....
        /*0050*/ 	.word	0x00000b10


	//----- nvinfo : EIATTR_MAX_THREADS
	.align		4
.L_4255:
        /*0054*/ 	.byte	0x04, 0x05
        /*0056*/ 	.short	(.L_4257 - .L_4256)
.L_4256:
        /*0058*/ 	.word	0x00000080
        /*005c*/ 	.word	0x00000001
        /*0060*/ 	.word	0x00000001


	//----- nvinfo : EIATTR_CRS_STACK_SIZE
	.align		4
.L_4257:
        /*0064*/ 	.byte	0x04, 0x1e
        /*0066*/ 	.short	(.L_4259 - .L_4258)
.L_4258:
        /*0068*/ 	.word	0x00000000


	//----- nvinfo : EIATTR_CBANK_PARAM_SIZE
	.align		4
.L_4259:
        /*006c*/ 	.byte	0x03, 0x19
        /*006e*/ 	.short	0x0020


	//----- nvinfo : EIATTR_PARAM_CBANK
	.align		4
        /*0070*/ 	.byte	0x04, 0x0a
        /*0072*/ 	.short	(.L_4261 - .L_4260)
	.align		4
.L_4260:
        /*0074*/ 	.word	index@(.nv.constant0._ZN2at6native29vectorized_elementwise_kernelILi2ENS0_13AUnaryFunctorIfffZZZNS0_16fmax_kernel_cudaERNS_18TensorIteratorBaseEENKUlvE_clEvENKUlvE0_clEvEUlffE_EESt5arrayIPcLm2EEEEviT0_T1_)
        /*0078*/ 	.short	0x0210
        /*007a*/ 	.short	0x0020


	//----- nvinfo : EIATTR_SW_WAR
	.align		4
.L_4261:
        /*007c*/ 	.byte	0x04, 0x36
        /*007e*/ 	.short	(.L_4263 - .L_4262)
.L_4262:
        /*0080*/ 	.word	0x00000008
.L_4263:


//--------------------- .nv.info._ZN2at6native29vectorized_elementwise_kernelILi4ENS0_13AUnaryFunctorIfffZZZNS0_16fmax_kernel_cudaERNS_18TensorIteratorBaseEENKUlvE_clEvENKUlvE0_clEvEUlffE_EESt5arrayIPcLm2EEEEviT0_T1_ --------------------------
	.section	.nv.info._ZN2at6native29vectorized_elementwise_kernelILi4ENS0_13AUnaryFunctorIfffZZZNS0_16fmax_kernel_cudaERNS_18TensorIteratorBaseEENKUlvE_clEvENKUlvE0_clEvEUlffE_EESt5arrayIPcLm2EEEEviT0_T1_,"",@"SHT_CUDA_INFO"
	.sectionflags	@""
	.align	4


	//----- nvinfo : EIATTR_CUDA_API_VERSION
	.align		4
        /*0000*/ 	.byte	0x04, 0x37
        /*0002*/ 	.short	(.L_4265 - .L_4264)
.L_4264:
        /*0004*/ 	.word	0x00000082


	//----- nvinfo : EIATTR_KPARAM_INFO
	.align		4
.L_4265:
        /*0008*/ 	.byte	0x04, 0x17
        /*000a*/ 	.short	(.L_4267 - .L_4266)
.L_4266:
        /*000c*/ 	.word	0x00000000
        /*0010*/ 	.short	0x0002
        /*0012*/ 	.short	0x0010
        /*0014*/ 	.byte	0x00, 0xf0, 0x41, 0x00


	//----- nvinfo : EIATTR_KPARAM_INFO
	.align		4
.L_4267:
        /*0018*/ 	.byte	0x04, 0x17
        /*001a*/ 	.short	(.L_4269 - .L_4268)
.L_4268:
        /*001c*/ 	.word	0x00000000
        /*0020*/ 	.short	0x0001
        /*0022*/ 	.short	0x0004
        /*0024*/ 	.byte	0x00, 0xf0, 0x21, 0x00


	//----- nvinfo : EIATTR_KPARAM_INFO
	.align		4
.L_4269:
        /*0028*/ 	.byte	0x04, 0x17
        /*002a*/ 	.short	(.L_4271 - .L_4270)
.L_4270:
        /*002c*/ 	.word	0x00000000
        /*0030*/ 	.short	0x0000
        /*0032*/ 	.short	0x0000
        /*0034*/ 	.byte	0x00, 0xf0, 0x11, 0x00


	//----- nvinfo : EIATTR_SPARSE_MMA_MASK
	.align		4
.L_4271:
        /*0038*/ 	.byte	0x03, 0x50
        /*003a*/ 	.short	0x0000


	//----- nvinfo : EIATTR_MAXREG_COUNT
	.align		4
        /*003c*/ 	.byte	0x03, 0x1b
        /*003e*/ 	.short	0x00ff


	//----- nvinfo : EIATTR_MERCURY_ISA_VERSION
	.align		4
        /*0040*/ 	.byte	0x03, 0x5f
        /*0042*/ 	.short	0x0101


	//----- nvinfo : EIATTR_EXIT_INSTR_OFFSETS
	.align		4
        /*0044*/ 	.byte	0x04, 0x1c
        /*0046*/ 	.short	(.L_4273 - .L_4272)


	//   ....[0]....
.L_4272:
        /*0048*/ 	.word	0x000001c0


	//   ....[1]....
        /*004c*/ 	.word	0x00000a80


	//   ....[2]....
        /*0050*/ 	.word	0x00000ad0


	//----- nvinfo : EIATTR_MAX_THREADS
	.align		4
.L_4273:
        /*0054*/ 	.byte	0x04, 0x05
        /*0056*/ 	.short	(.L_4275 - .L_4274)
.L_4274:
        /*0058*/ 	.word	0x00000080
        /*005c*/ 	.word	0x00000001
        /*0060*/ 	.word	0x00000001


	//----- nvinfo : EIATTR_CRS_STACK_SIZE
	.align		4
.L_4275:
        /*0064*/ 	.byte	0x04, 0x1e
        /*0066*/ 	.short	(.L_4277 - .L_4276)
.L_4276:
        /*0068*/ 	.word	0x00000000


	//----- nvinfo : EIATTR_CBANK_PARAM_SIZE
	.align		4
.L_4277:
        /*006c*/ 	.byte	0x03, 0x19
        /*006e*/ 	.short	0x0020


	//----- nvinfo : EIATTR_PARAM_CBANK
	.align		4
        /*0070*/ 	.byte	0x04, 0x0a
        /*0072*/ 	.short	(.L_4279 - .L_4278)
	.align		4
.L_4278:
        /*0074*/ 	.word	index@(.nv.constant0._ZN2at6native29vectorized_elementwise_kernelILi4ENS0_13AUnaryFunctorIfffZZZNS0_16fmax_kernel_cudaERNS_18TensorIteratorBaseEENKUlvE_clEvENKUlvE0_clEvEUlffE_EESt5arrayIPcLm2EEEEviT0_T1_)
        /*0078*/ 	.short	0x0210
        /*007a*/ 	.short	0x0020


	//----- nvinfo : EIATTR_SW_WAR
	.align		4
.L_4279:
        /*007c*/ 	.byte	0x04, 0x36
        /*007e*/ 	.short	(.L_4281 - .L_4280)
.L_4280:
        /*0080*/ 	.word	0x00000008
.L_4281:


//--------------------- .nv.info._ZN2at6native29vectorized_elementwise_kernelILi8ENS0_13AUnaryFunctorIfffZZZNS0_16fmax_kernel_cudaERNS_18TensorIteratorBaseEENKUlvE_clEvENKUlvE0_clEvEUlffE_EESt5arrayIPcLm2EEEEviT0_T1_ --------------------------
	.section	.nv.info._ZN2at6native29vectorized_elementwise_kernelILi8ENS0_13AUnaryFunctorIfffZZZNS0_16fmax_kernel_cudaERNS_18TensorIteratorBaseEENKUlvE_clEvENKUlvE0_clEvEUlffE_EESt5arrayIPcLm2EEEEviT0_T1_,"",@"SHT_CUDA_INFO"
	.sectionflags	@""
	.align	4


	//----- nvinfo : EIATTR_CUDA_API_VERSION
	.align		4
        /*0000*/ 	.byte	0x04, 0x37
        /*0002*/ 	.short	(.L_4283 - .L_4282)
.L_4282:
        /*0004*/ 	.word	0x00000082


	//----- nvinfo : EIATTR_KPARAM_INFO
	.align		4
.L_4283:
        /*0008*/ 	.byte	0x04, 0x17
        /*000a*/ 	.short	(.L_4285 - .L_4284)
.L_4284:
        /*000c*/ 	.word	0x00000000
        /*0010*/ 	.short	0x0002
        /*0012*/ 	.short	0x0010
        /*0014*/ 	.byte	0x00, 0xf0, 0x41, 0x00


	//----- nvinfo : EIATTR_KPARAM_INFO
	.align		4
.L_4285:
        /*0018*/ 	.byte	0x04, 0x17
        /*001a*/ 	.short	(.L_4287 - .L_4286)
.L_4286:
        /*001c*/ 	.word	0x00000000
        /*0020*/ 	.short	0x0001
        /*0022*/ 	.short	0x0004
        /*0024*/ 	.byte	0x00, 0xf0, 0x21, 0x00


	//----- nvinfo : EIATTR_KPARAM_INFO
	.align		4
.L_4287:
        /*0028*/ 	.byte	0x04, 0x17
        /*002a*/ 	.short	(.L_4289 - .L_4288)
.L_4288:
        /*002c*/ 	.word	0x00000000
        /*0030*/ 	.short	0x0000
        /*0032*/ 	.short	0x0000
        /*0034*/ 	.byte	0x00, 0xf0, 0x11, 0x00


	//----- nvinfo : EIATTR_SPARSE_MMA_MASK
	.align		4
.L_4289:
        /*0038*/ 	.byte	0x03, 0x50
        /*003a*/ 	.short	0x0000


	//----- nvinfo : EIATTR_MAXREG_COUNT
	.align		4
        /*003c*/ 	.byte	0x03, 0x1b
        /*003e*/ 	.short	0x00ff


	//----- nvinfo : EIATTR_MERCURY_ISA_VERSION
	.align		4
        /*0040*/ 	.byte	0x03, 0x5f
        /*0042*/ 	.short	0x0101


	//----- nvinfo : EIATTR_EXIT_INSTR_OFFSETS
	.align		4
        /*0044*/ 	.byte	0x04, 0x1c
        /*0046*/ 	.short	(.L_4291 - .L_4290)


	//   ....[0]....
.L_4290:
        /*0048*/ 	.word	0x000001c0


	//   ....[1]....
        /*004c*/ 	.word	0x00000a80


	//   ....[2]....
        /*0050*/ 	.word	0x00000ad0


	//----- nvinfo : EIATTR_MAX_THREADS
	.align		4
.L_4291:
        /*0054*/ 	.byte	0x04, 0x05
        /*0056*/ 	.short	(.L_4293 - .L_4292)
.L_4292:
        /*0058*/ 	.word	0x00000080
        /*005c*/ 	.word	0x00000001
        /*0060*/ 	.word	0x00000001


	//----- nvinfo : EIATTR_CRS_STACK_SIZE
	.align		4
.L_4293:
        /*0064*/ 	.byte	0x04, 0x1e
        /*0066*/ 	.short	(.L_4295 - .L_4294)
.L_4294:
        /*0068*/ 	.word	0x00000000


	//----- nvinfo : EIATTR_CBANK_PARAM_SIZE
	.align		4
.L_4295:
        /*006c*/ 	.byte	0x03, 0x19
        /*006e*/ 	.short	0x0020


	//----- nvinfo : EIATTR_PARAM_CBANK
	.align		4
        /*0070*/ 	.byte	0x04, 0x0a
        /*0072*/ 	.short	(.L_4297 - .L_4296)
	.align		4
.L_4296:
        /*0074*/ 	.word	index@(.nv.constant0._ZN2at6native29vectorized_elementwise_kernelILi8ENS0_13AUnaryFunctorIfffZZZNS0_16fmax_kernel_cudaERNS_18TensorIteratorBaseEENKUlvE_clEvENKUlvE0_clEvEUlffE_EESt5arrayIPcLm2EEEEviT0_T1_)
        /*0078*/ 	.short	0x0210
        /*007a*/ 	.short	0x0020


	//----- nvinfo : EIATTR_SW_WAR
	.align		4
.L_4297:
        /*007c*/ 	.byte	0x04, 0x36
        /*007e*/ 	.short	(.L_4299 - .L_4298)
.L_4298:
        /*0080*/ 	.word	0x00000008
.L_4299:


//--------------------- .nv.info._ZN2at6native18elementwise_kernelILi128ELi4EZNS0_15gpu_kernel_implINS0_13BinaryFunctorIfffZZZNS0_16fmax_kernel_cudaERNS_18TensorIteratorBaseEENKUlvE_clEvENKUlvE0_clEvEUlffE_EEEEvS5_RKT_EUliE_EEviT1_ --------------------------
	.section	.nv.info._ZN2at6native18elementwise_kernelILi128ELi4EZNS0_15gpu_kernel_implINS0_13BinaryFunctorIfffZZZNS0_16fmax_kernel_cudaERNS_18TensorIteratorBaseEENKUlvE_clEvENKUlvE0_clEvEUlffE_EEEEvS5_RKT_EUliE_EEviT1_,"",@"SHT_CUDA_INFO"
	.sectionflags	@""
	.align	4


	//----- nvinfo : EIATTR_CUDA_API_VERSION
	.align		4
        /*0000*/ 	.byte	0x04, 0x37
        /*0002*/ 	.short	(.L_4301 - .L_4300)
.L_4300:
        /*0004*/ 	.word	0x00000082


	//----- nvinfo : EIATTR_KPARAM_INFO
	.align		4
.L_4301:
        /*0008*/ 	.byte	0x04, 0x17
        /*000a*/ 	.short	(.L_4303 - .L_4302)
.L_4302:
        /*000c*/ 	.word	0x00000000
        /*0010*/ 	.short	0x0001
        /*0012*/ 	.short	0x0008
        /*0014*/ 	.byte	0x00, 0xf0, 0x21, 0x0a


	//----- nvinfo : EIATTR_KPARAM_INFO
	.align		4
.L_4303:
        /*0018*/ 	.byte	0x04, 0x17
        /*001a*/ 	.short	(.L_4305 - .L_4304)
.L_4304:
        /*001c*/ 	.word	0x00000000
        /*0020*/ 	.short	0x0000
        /*0022*/ 	.short	0x0000
        /*0024*/ 	.byte	0x00, 0xf0, 0x11, 0x00


	//----- nvinfo : EIATTR_SPARSE_MMA_MASK
	.align		4
.L_4305:
        /*0028*/ 	.byte	0x03, 0x50
        /*002a*/ 	.short	0x0000


	//----- nvinfo : EIATTR_MAXREG_COUNT
	.align		4
        /*002c*/ 	.byte	0x03, 0x1b
        /*002e*/ 	.short	0x0080


	//----- nvinfo : EIATTR_EXTERNS
	.align		4
        /*0030*/ 	.byte	0x04, 0x0f
        /*0032*/ 	.short	(.L_4307 - .L_4306)


	//   ....[0]....
	.align		4
.L_4306:
        /*0034*/ 	.word	index@(__assertfail)


	//----- nvinfo : EIATTR_MERCURY_ISA_VERSION
	.align		4
.L_4307:
        /*0038*/ 	.byte	0x03, 0x5f
        /*003a*/ 	.short	0x0101


	//----- nvinfo : EIATTR_SYSCALL_OFFSETS
	.align		4
        /*003c*/ 	.byte	0x04, 0x46
        /*003e*/ 	.short	(.L_4309 - .L_4308)


	//   ....[0]....
.L_4308:
        /*0040*/ 	.word	0x00002490


	//   ....[1]....
        /*0044*/ 	.word	0x000032b0


	//   ....[2]....
        /*0048*/ 	.word	0x00004110


	//   ....[3]....
        /*004c*/ 	.word	0x000065d0


	//   ....[4]....
        /*0050*/ 	.word	0x000073f0


	//   ....[5]....
        /*0054*/ 	.word	0x00008250


	//   ....[6]....
        /*0058*/ 	.word	0x0000a700


	//   ....[7]....
        /*005c*/ 	.word	0x0000b520


	//   ....[8]....
        /*0060*/ 	.word	0x0000c380


	//   ....[9]....
        /*0064*/ 	.word	0x0000e820


	//   ....[10]....
        /*0068*/ 	.word	0x0000f640


	//   ....[11]....
        /*006c*/ 	.word	0x000104a0


	//----- nvinfo : EIATTR_EXIT_INSTR_OFFSETS
	.align		4
.L_4309:
        /*0070*/ 	.byte	0x04, 0x1c
        /*0072*/ 	.short	(.L_4311 - .L_4310)


	//   ....[0]....
.L_4310:
        /*0074*/ 	.word	0x0000c430


	//   ....[1]....
        /*0078*/ 	.word	0x0000f7c0


	//   ....[2]....
        /*007c*/ 	.word	0x0000f800


	//   ....[3]....
        /*0080*/ 	.word	0x0000f890


	//   ....[4]....
        /*0084*/ 	.word	0x0000f8c0


	//   ....[5]....
        /*0088*/ 	.word	0x0000f8f0


	//   ....[6]....
        /*008c*/ 	.word	0x0000f970


	//   ....[7]....
        /*0090*/ 	.word	0x0000f9a0


	//   ....[8]....
        /*0094*/ 	.word	0x0000fa30


	//   ....[9]....
        /*0098*/ 	.word	0x0000fa70


	//   ....[10]....
        /*009c*/ 	.word	0x0000fab0


	//   ....[11]....
        /*00a0*/ 	.word	0x0000fb70


	//   ....[12]....
        /*00a4*/ 	.word	0x0000fbc0


	//   ....[13]....
        /*00a8*/ 	.word	0x0000fd40


	//   ....[14]....
        /*00ac*/ 	.word	0x0000fe90


	//   ....[15]....
        /*00b0*/ 	.word	0x0000fec0


	//   ....[16]....
        /*00b4*/ 	.word	0x0000ff70


	//   ....[17]....
        /*00b8*/ 	.word	0x000100e0


	//   ....[18]....
        /*00bc*/ 	.word	0x00010250


	//   ....[19]....
        /*00c0*/ 	.word	0x000103a0


	//   ....[20]....
        /*00c4*/ 	.word	0x000104b0


	//   ....[21]....
        /*00c8*/ 	.word	0x000104e0


	//   ....[22]....
        /*00cc*/ 	.word	0x00010510


	//----- nvinfo : EIATTR_MAX_THREADS
	.align		4
.L_4311:
        /*00d0*/ 	.byte	0x04, 0x05
        /*00d2*/ 	.short	(.L_4313 - .L_4312)
.L_4312:
        /*00d4*/ 	.word	0x00000080
        /*00d8*/ 	.word	0x00000001
        /*00dc*/ 	.word	0x00000001


	//----- nvinfo : EIATTR_CRS_STACK_SIZE
	.align		4
.L_4313:
        /*00e0*/ 	.byte	0x04, 0x1e
        /*00e2*/ 	.short	(.L_4315 - .L_4314)
.L_4314:
        /*00e4*/ 	.word	0x00000000


	//----- nvinfo : EIATTR_CBANK_PARAM_SIZE
	.align		4
.L_4315:
        /*00e8*/ 	.byte	0x03, 0x19
        /*00ea*/ 	.short	0x0290


	//----- nvinfo : EIATTR_PARAM_CBANK
	.align		4
        /*00ec*/ 	.byte	0x04, 0x0a
        /*00ee*/ 	.short	(.L_4317 - .L_4316)
	.align		4
.L_4316:
        /*00f0*/ 	.word	index@(.nv.constant0._ZN2at6native18elementwise_kernelILi128ELi4EZNS0_15gpu_kernel_implINS0_13BinaryFunctorIfffZZZNS0_16fmax_kernel_cudaERNS_18TensorIteratorBaseEENKUlvE_clEvENKUlvE0_clEvEUlffE_EEEEvS5_RKT_EUliE_EEviT1_)
        /*00f4*/ 	.short	0x0210
        /*00f6*/ 	.short	0x0290


	//----- nvinfo : EIATTR_SW_WAR
	.align		4
.L_4317:
        /*00f8*/ 	.byte	0x04, 0x36
        /*00fa*/ 	.short	(.L_4319 - .L_4318)
.L_4318:
        /*00fc*/ 	.word	0x00000008
.L_4319:


//--------------------- .nv.info._ZN2at6native27unrolled_elementwise_kernelINS0_13BinaryFunctorIfffZZZNS0_16fmax_kernel_cudaERNS_18TensorIteratorBaseEENKUlvE_clEvENKUlvE0_clEvEUlffE_EESt5arrayIPcLm3EELi4E23TrivialOffsetCalculatorILi2EjESC_ILi1EjENS0_6memory12LoadWithCastILi2EEENSF_13StoreWithCastILi1EEEEEviT_T0_T2_T3_T4_T5_ --------------------------
	.section	.nv.info._ZN2at6native27unrolled_elementwise_kernelINS0_13BinaryFunctorIfffZZZNS0_16fmax_kernel_cudaERNS_18TensorIteratorBaseEENKUlvE_clEvENKUlvE0_clEvEUlffE_EESt5arrayIPcLm3EELi4E23TrivialOffsetCalculatorILi2EjESC_ILi1EjENS0_6memory12LoadWithCastILi2EEENSF_13StoreWithCastILi1EEEEEviT_T0_T2_T3_T4_T5_,"",@"SHT_CUDA_INFO"
	.sectionflags	@""
	.align	4


	//----- nvinfo : EIATTR_CUDA_API_VERSION
	.align		4
        /*0000*/ 	.byte	0x04, 0x37
        /*0002*/ 	.short	(.L_4321 - .L_4320)
.L_4320:
        /*0004*/ 	.word	0x00000082


	//----- nvinfo : EIATTR_KPARAM_INFO
	.align		4
.L_4321:
        /*0008*/ 	.byte	0x04, 0x17
        /*000a*/ 	.short	(.L_4323 - .L_4322)
.L_4322:
        /*000c*/ 	.word	0x00000000
        /*0010*/ 	.short	0x0006
        /*0012*/ 	.short	0x0030
        /*0014*/ 	.byte	0x00, 0xf0, 0x21, 0x00


	//----- nvinfo : EIATTR_KPARAM_INFO
	.align		4
.L_4323:
        /*0018*/ 	.byte	0x04, 0x17
        /*001a*/ 	.short	(.L_4325 - .L_4324)
.L_4324:
        /*001c*/ 	.word	0x00000000
        /*0020*/ 	.short	0x0005
        /*0022*/ 	.short	0x0024
        /*0024*/ 	.byte	0x00, 0xf0, 0x31, 0x00


	//----- nvinfo : EIATTR_KPARAM_INFO
	.align		4
.L_4325:
        /*0028*/ 	.byte	0x04, 0x17
        /*002a*/ 	.short	(.L_4327 - .L_4326)
.L_4326:
        /*002c*/ 	.word	0x00000000
        /*0030*/ 	.short	0x0004
        /*0032*/ 	.short	0x0021
        /*0034*/ 	.byte	0x00, 0xf0, 0x05, 0x00


	//----- nvinfo : EIATTR_KPARAM_INFO
	.align		4
.L_4327:
        /*0038*/ 	.byte	0x04, 0x17
        /*003a*/ 	.short	(.L_4329 - .L_4328)
.L_4328:
        /*003c*/ 	.word	0x00000000
        /*0040*/ 	.short	0x0003
        /*0042*/ 	.short	0x0020
        /*0044*/ 	.byte	0x00, 0xf0, 0x05, 0x00


	//----- nvinfo : EIATTR_KPARAM_INFO
	.align		4
.L_4329:
        /*0048*/ 	.byte	0x04, 0x17
        /*004a*/ 	.short	(.L_4331 - .L_4330)
.L_4330:
        /*004c*/ 	.word	0x00000000
        /*0050*/ 	.short	0x0002
        /*0052*/ 	.short	0x0008
        /*0054*/ 	.byte	0x00, 0xf0, 0x61, 0x00


	//----- nvinfo : EIATTR_KPARAM_INFO
	.align		4
.L_4331:
        /*0058*/ 	.byte	0x04, 0x17
        /*005a*/ 	.short	(.L_4333 - .L_4332)
.L_4332:
        /*005c*/ 	.word	0x00000000
        /*0060*/ 	.short	0x0001
        /*0062*/ 	.short	0x0004
        /*0064*/ 	.byte	0x00, 0xf0, 0x05, 0x00


	//----- nvinfo : EIATTR_KPARAM_INFO
	.align		4
.L_4333:
        /*0068*/ 	.byte	0x04, 0x17
        /*006a*/ 	.short	(.L_4335 - .L_4334)
.L_4334:
        /*006c*/ 	.word	0x00000000
        /*0070*/ 	.short	0x0000
        /*0072*/ 	.short	0x0000
        /*0074*/ 	.byte	0x00, 0xf0, 0x11, 0x00


	//----- nvinfo : EIATTR_SPARSE_MMA_MASK
	.align		4
.L_4335:
        /*0078*/ 	.byte	0x03, 0x50
        /*007a*/ 	.short	0x0000


	//----- nvinfo : EIATTR_MAXREG_COUNT
	.align		4
        /*007c*/ 	.byte	0x03, 0x1b
        /*007e*/ 	.short	0x00ff


	//----- nvinfo : EIATTR_EXTERNS
	.align		4
        /*0080*/ 	.byte	0x04, 0x0f
        /*0082*/ 	.short	(.L_4337 - .L_4336)


	//   ....[0]....
	.align		4
.L_4336:
        /*0084*/ 	.word	index@(__assertfail)


	//----- nvinfo : EIATTR_MERCURY_ISA_VERSION
	.align		4
.L_4337:
        /*0088*/ 	.byte	0x03, 0x5f
        /*008a*/ 	.short	0x0101


	//----- nvinfo : EIATTR_SYSCALL_OFFSETS
	.align		4
        /*008c*/ 	.byte	0x04, 0x46
        /*008e*/ 	.short	(.L_4339 - .L_4338)


	//   ....[0]....
.L_4338:
        /*0090*/ 	.word	0x00000e90


	//   ....[1]....
        /*0094*/ 	.word	0x00001cc0


	//   ....[2]....
        /*0098*/ 	.word	0x00002b70


	//   ....[3]....
        /*009c*/ 	.word	0x000039a0


	//   ....[4]....
        /*00a0*/ 	.word	0x00004860


	//   ....[5]....
        /*00a4*/ 	.word	0x000056a0


	//   ....[6]....
        /*00a8*/ 	.word	0x00006540


	//   ....[7]....
        /*00ac*/ 	.word	0x00007350


	//   ....[8]....
        /*00b0*/ 	.word	0x00008410


	//   ....[9]....
        /*00b4*/ 	.word	0x00009310


	//   ....[10]....
        /*00b8*/ 	.word	0x0000a1d0


	//   ....[11]....
        /*00bc*/ 	.word	0x0000b090


	//----- nvinfo : EIATTR_EXIT_INSTR_OFFSETS
	.align		4
.L_4339:
        /*00c0*/ 	.byte	0x04, 0x1c
        /*00c2*/ 	.short	(.L_4341 - .L_4340)


	//   ....[0]....
.L_4340:
        /*00c4*/ 	.word	0x0000a270


	//   ....[1]....
        /*00c8*/ 	.word	0x0000a3b0


	//   ....[2]....
        /*00cc*/ 	.word	0x0000a3f0


	//   ....[3]....
        /*00d0*/ 	.word	0x0000a480


	//   ....[4]....
        /*00d4*/ 	.word	0x0000a4b0


	//   ....[5]....
        /*00d8*/ 	.word	0x0000a4e0


	//   ....[6]....
        /*00dc*/ 	.word	0x0000a560


	//   ....[7]....
        /*00e0*/ 	.word	0x0000a590


	//   ....[8]....
        /*00e4*/ 	.word	0x0000a620


	//   ....[9]....
        /*00e8*/ 	.word	0x0000a660


	//   ....[10]....
        /*00ec*/ 	.word	0x0000a6a0


	//   ....[11]....
        /*00f0*/ 	.word	0x0000a760


	//   ....[12]....
        /*00f4*/ 	.word	0x0000a7b0


	//   ....[13]....
        /*00f8*/ 	.word	0x0000a930


	//   ....[14]....
        /*00fc*/ 	.word	0x0000aa80


	//   ....[15]....
        /*0100*/ 	.word	0x0000aab0


	//   ....[16]....
        /*0104*/ 	.word	0x0000ab60


	//   ....[17]....
        /*0108*/ 	.word	0x0000acd0


	//   ....[18]....
        /*010c*/ 	.word	0x0000ae40


	//   ....[19]....
        /*0110*/ 	.word	0x0000af90


	//   ....[20]....
        /*0114*/ 	.word	0x0000b0a0


	//   ....[21]....
        /*0118*/ 	.word	0x0000b0d0


	//   ....[22]....
        /*011c*/ 	.word	0x0000b100


	//----- nvinfo : EIATTR_MAX_THREADS
	.align		4
.L_4341:
        /*0120*/ 	.byte	0x04, 0x05
        /*0122*/ 	.short	(.L_4343 - .L_4342)
.L_4342:
        /*0124*/ 	.word	0x00000080
        /*0128*/ 	.word	0x00000001
        /*012c*/ 	.word	0x00000001


	//----- nvinfo : EIATTR_CRS_STACK_SIZE
	.align		4
.L_4343:
        /*0130*/ 	.byte	0x04, 0x1e
        /*0132*/ 	.short	(.L_4345 - .L_4344)
.L_4344:
        /*0134*/ 	.word	0x00000000


	//----- nvinfo : EIATTR_CBANK_PARAM_SIZE
	.align		4
.L_4345:
        /*0138*/ 	.byte	0x03, 0x19
        /*013a*/ 	.short	0x0038


	//----- nvinfo : EIATTR_PARAM_CBANK
	.align		4
        /*013c*/ 	.byte	0x04, 0x0a
        /*013e*/ 	.short	(.L_4347 - .L_4346)
	.align		4
.L_4346:
        /*0140*/ 	.word	index@(.nv.constant0._ZN2at6native27unrolled_elementwise_kernelINS0_13BinaryFunctorIfffZZZNS0_16fmax_kernel_cudaERNS_18TensorIteratorBaseEENKUlvE_clEvENKUlvE0_clEvEUlffE_EESt5arrayIPcLm3EELi4E23TrivialOffsetCalculatorILi2EjESC_ILi1EjENS0_6memory12LoadWithCastILi2EEENSF_13StoreWithCastILi1EEEEEviT_T0_T2_T3_T4_T5_)
        /*0144*/ 	.short	0x0210
        /*0146*/ 	.short	0x0038


	//----- nvinfo : EIATTR_SW_WAR
	.align		4
.L_4347:
        /*0148*/ 	.byte	0x04, 0x36
        /*014a*/ 	.short	(.L_4349 - .L_4348)
.L_4348:
        /*014c*/ 	.word	0x00000008
.L_4349:


//--------------------- .nv.info._ZN2at6native18elementwise_kernelILi128ELi2EZNS0_22gpu_kernel_impl_nocastINS0_13BinaryFunctorIfffZZZNS0_16fmax_kernel_cudaERNS_18TensorIteratorBaseEENKUlvE_clEvENKUlvE0_clEvEUlffE_EEEEvS5_RKT_EUliE_EEviT1_ --------------------------
	.section	.nv.info._ZN2at6native18elementwise_kernelILi128ELi2EZNS0_22gpu_kernel_impl_nocastINS0_13BinaryFunctorIfffZZZNS0_16fmax_kernel_cudaERNS_18TensorIteratorBaseEENKUlvE_clEvENKUlvE0_clEvEUlffE_EEEEvS5_RKT_EUliE_EEviT1_,"",@"SHT_CUDA_INFO"
	.sectionflags	@""
	.align	4


	//----- nvinfo : EIATTR_CUDA_API_VERSION
	.align		4
        /*0000*/ 	.byte	0x04, 0x37
        /*0002*/ 	.short	(.L_4351 - .L_4350)
.L_4350:
        /*0004*/ 	.word	0x00000082


	//----- nvinfo : EIATTR_KPARAM_INFO
	.align		4
.L_4351:
        /*0008*/ 	.byte	0x04, 0x17
        /*000a*/ 	.short	(.L_4353 - .L_4352)
.L_4352:
        /*000c*/ 	.word	0x00000000
        /*0010*/ 	.short	0x0001
        /*0012*/ 	.short	0x0008
        /*0014*/ 	.byte	0x00, 0xf0, 0x21, 0x0a


	//----- nvinfo : EIATTR_KPARAM_INFO
	.align		4
.L_4353:
        /*0018*/ 	.byte	0x04, 0x17
        /*001a*/ 	.short	(.L_4355 - .L_4354)
.L_4354:
        /*001c*/ 	.word	0x00000000
        /*0020*/ 	.short	0x0000
        /*0022*/ 	.short	0x0000
        /*0024*/ 	.byte	0x00, 0xf0, 0x11, 0x00


	//----- nvinfo : EIATTR_SPARSE_MMA_MASK
	.align		4
.L_4355:
        /*0028*/ 	.byte	0x03, 0x50
        /*002a*/ 	.short	0x0000


	//----- nvinfo : EIATTR_MAXREG_COUNT
	.align		4
        /*002c*/ 	.byte	0x03, 0x1b
        /*002e*/ 	.short	0x0080


	//----- nvinfo : EIATTR_MERCURY_ISA_VERSION
	.align		4
        /*0030*/ 	.byte	0x03, 0x5f
        /*0032*/ 	.short	0x0101


	//----- nvinfo : EIATTR_EXIT_INSTR_OFFSETS
	.align		4
        /*0034*/ 	.byte	0x04, 0x1c
        /*0036*/ 	.short	(.L_4357 - .L_4356)


	//   ....[0]....
.L_4356:
        /*0038*/ 	.word	0x000017b0


	//   ....[1]....
        /*003c*/ 	.word	0x00002ea0


	//----- nvinfo : EIATTR_MAX_THREADS
	.align		4
.L_4357:
        /*0040*/ 	.byte	0x04, 0x05
        /*0042*/ 	.short	(.L_4359 - .L_4358)
.L_4358:
        /*0044*/ 	.word	0x00000080
        /*0048*/ 	.word	0x00000001
        /*004c*/ 	.word	0x00000001


	//----- nvinfo : EIATTR_CRS_STACK_SIZE
	.align		4
.L_4359:
        /*0050*/ 	.byte	0x04, 0x1e
        /*0052*/ 	.short	(.L_4361 - .L_4360)
.L_4360:
        /*0054*/ 	.word	0x00000000


	//----- nvinfo : EIATTR_CBANK_PARAM_SIZE
	.align		4
.L_4361:
        /*0058*/ 	.byte	0x03, 0x19
        /*005a*/ 	.short	0x0290


	//----- nvinfo : EIATTR_PARAM_CBANK
	.align		4
        /*005c*/ 	.byte	0x04, 0x0a
        /*005e*/ 	.short	(.L_4363 - .L_4362)
	.align		4
.L_4362:
        /*0060*/ 	.word	index@(.nv.constant0._ZN2at6native18elementwise_kernelILi128ELi2EZNS0_22gpu_kernel_impl_nocastINS0_13BinaryFunctorIfffZZZNS0_16fmax_kernel_cudaERNS_18TensorIteratorBaseEENKUlvE_clEvENKUlvE0_clEvEUlffE_EEEEvS5_RKT_EUliE_EEviT1_)
        /*0064*/ 	.short	0x0210
        /*0066*/ 	.short	0x0290


	//----- nvinfo : EIATTR_SW_WAR
	.align		4
.L_4363:
        /*0068*/ 	.byte	0x04, 0x36
        /*006a*/ 	.short	(.L_4365 - .L_4364)
.L_4364:
        /*006c*/ 	.word	0x00000008
.L_4365:


//--------------------- .nv.info._ZN2at6native27unrolled_elementwise_kernelINS0_13BinaryFunctorIfffZZZNS0_16fmax_kernel_cudaERNS_18TensorIteratorBaseEENKUlvE_clEvENKUlvE0_clEvEUlffE_EESt5arrayIPcLm3EELi4E23TrivialOffsetCalculatorILi2EjESC_ILi1EjENS0_6memory15LoadWithoutCastENSF_16StoreWithoutCastEEEviT_T0_T2_T3_T4_T5_ --------------------------
	.section	.nv.info._ZN2at6native27unrolled_elementwise_kernelINS0_13BinaryFunctorIfffZZZNS0_16fmax_kernel_cudaERNS_18TensorIteratorBaseEENKUlvE_clEvENKUlvE0_clEvEUlffE_EESt5arrayIPcLm3EELi4E23TrivialOffsetCalculatorILi2EjESC_ILi1EjENS0_6memory15LoadWithoutCastENSF_16StoreWithoutCastEEEviT_T0_T2_T3_T4_T5_,"",@"SHT_CUDA_INFO"
	.sectionflags	@""
	.align	4


	//----- nvinfo : EIATTR_CUDA_API_VERSION
	.align		4
        /*0000*/ 	.byte	0x04, 0x37
        /*0002*/ 	.short	(.L_4367 - .L_4366)
.L_4366:
        /*0004*/ 	.word	0x00000082


	//----- nvinfo : EIATTR_KPARAM_INFO
	.align		4
.L_4367:
        /*0008*/ 	.byte	0x04, 0x17
        /*000a*/ 	.short	(.L_4369 - .L_4368)
.L_4368:
        /*000c*/ 	.word	0x00000000
        /*0010*/ 	.short	0x0006
        /*0012*/ 	.short	0x0023
        /*0014*/ 	.byte	0x00, 0xf0, 0x05, 0x00


	//----- nvinfo : EIATTR_KPARAM_INFO
	.align		4
.L_4369:
        /*0018*/ 	.byte	0x04, 0x17
        /*001a*/ 	.short	(.L_4371 - .L_4370)
.L_4370:
        /*001c*/ 	.word	0x00000000
        /*0020*/ 	.short	0x0005
        /*0022*/ 	.short	0x0022
        /*0024*/ 	.byte	0x00, 0xf0, 0x05, 0x00


	//----- nvinfo : EIATTR_KPARAM_INFO
	.align		4
.L_4371:
        /*0028*/ 	.byte	0x04, 0x17
        /*002a*/ 	.short	(.L_4373 - .L_4372)
.L_4372:
        /*002c*/ 	.word	0x00000000
        /*0030*/ 	.short	0x0004
        /*0032*/ 	.short	0x0021
        /*0034*/ 	.byte	0x00, 0xf0, 0x05, 0x00


	//----- nvinfo : EIATTR_KPARAM_INFO
	.align		4
.L_4373:
        /*0038*/ 	.byte	0x04, 0x17
        /*003a*/ 	.short	(.L_4375 - .L_4374)
.L_4374:
        /*003c*/ 	.word	0x00000000
        /*0040*/ 	.short	0x0003
        /*0042*/ 	.short	0x0020
        /*0044*/ 	.byte	0x00, 0xf0, 0x05, 0x00


	//----- nvinfo : EIATTR_KPARAM_INFO
	.align		4
.L_4375:
        /*0048*/ 	.byte	0x04, 0x17
        /*004a*/ 	.short	(.L_4377 - .L_4376)
.L_4376:
        /*004c*/ 	.word	0x00000000
        /*0050*/ 	.short	0x0002
        /*0052*/ 	.short	0x0008
        /*0054*/ 	.byte	0x00, 0xf0, 0x61, 0x00


	//----- nvinfo : EIATTR_KPARAM_INFO
	.align		4
.L_4377:
        /*0058*/ 	.byte	0x04, 0x17
        /*005a*/ 	.short	(.L_4379 - .L_4378)
.L_4378:
        /*005c*/ 	.word	0x00000000
        /*0060*/ 	.short	0x0001
        /*0062*/ 	.short	0x0004
        /*0064*/ 	.byte	0x00, 0xf0, 0x05, 0x00


	//----- nvinfo : EIATTR_KPARAM_INFO
	.align		4
.L_4379:
        /*0068*/ 	.byte	0x04, 0x17
        /*006a*/ 	.short	(.L_4381 - .L_4380)
.L_4380:
        /*006c*/ 	.word	0x00000000
        /*0070*/ 	.short	0x0000
        /*0072*/ 	.short	0x0000
        /*0074*/ 	.byte	0x00, 0xf0, 0x11, 0x00


	//----- nvinfo : EIATTR_SPARSE_MMA_MASK
	.align		4
.L_4381:
        /*0078*/ 	.byte	0x03, 0x50
        /*007a*/ 	.short	0x0000


	//----- nvinfo : EIATTR_MAXREG_COUNT
	.align		4
        /*007c*/ 	.byte	0x03, 0x1b
        /*007e*/ 	.short	0x00ff


	//----- nvinfo : EIATTR_MERCURY_ISA_VERSION
	.align		4
        /*0080*/ 	.byte	0x03, 0x5f
        /*0082*/ 	.short	0x0101


	//----- nvinfo : EIATTR_EXIT_INSTR_OFFSETS
	.align		4
        /*0084*/ 	.byte	0x04, 0x1c
        /*0086*/ 	.short	(.L_4383 - .L_4382)


	//   ....[0]....
.L_4382:
        /*0088*/ 	.word	0x000004c0


	//   ....[1]....
        /*008c*/ 	.word	0x00000530


	//----- nvinfo : EIATTR_MAX_THREADS
	.align		4
.L_4383:
        /*0090*/ 	.byte	0x04, 0x05
        /*0092*/ 	.short	(.L_4385 - .L_4384)
.L_4384:
        /*0094*/ 	.word	0x00000080
        /*0098*/ 	.word	0x00000001
        /*009c*/ 	.word	0x00000001


	//----- nvinfo : EIATTR_CRS_STACK_SIZE
	.align		4
.L_4385:
        /*00a0*/ 	.byte	0x04, 0x1e
        /*00a2*/ 	.short	(.L_4387 - .L_4386)
.L_4386:
        /*00a4*/ 	.word	0x00000000


	//----- nvinfo : EIATTR_CBANK_PARAM_SIZE
	.align		4
.L_4387:
        /*00a8*/ 	.byte	0x03, 0x19
        /*00aa*/ 	.short	0x0024


	//----- nvinfo : EIATTR_PARAM_CBANK
	.align		4
        /*00ac*/ 	.byte	0x04, 0x0a
        /*00ae*/ 	.short	(.L_4389 - .L_4388)
	.align		4
.L_4388:
        /*00b0*/ 	.word	index@(.nv.constant0._ZN2at6native27unrolled_elementwise_kernelINS0_13BinaryFunctorIfffZZZNS0_16fmax_kernel_cudaERNS_18TensorIteratorBaseEENKUlvE_clEvENKUlvE0_clEvEUlffE_EESt5arrayIPcLm3EELi4E23TrivialOffsetCalculatorILi2EjESC_ILi1EjENS0_6memory15LoadWithoutCastENSF_16StoreWithoutCastEEEviT_T0_T2_T3_T4_T5_)
        /*00b4*/ 	.short	0x0210
        /*00b6*/ 	.short	0x0024


	//----- nvinfo : EIATTR_SW_WAR
	.align		4
.L_4389:
        /*00b8*/ 	.byte	0x04, 0x36
        /*00ba*/ 	.short	(.L_4391 - .L_4390)
.L_4390:
        /*00bc*/ 	.word	0x00000008
.L_4391:


//--------------------- .nv.info._ZN2at6native29vectorized_elementwise_kernelILi2ENS0_13BinaryFunctorIfffZZZNS0_16fmax_kernel_cudaERNS_18TensorIteratorBaseEENKUlvE_clEvENKUlvE0_clEvEUlffE_EESt5arrayIPcLm3EEEEviT0_T1_ --------------------------
	.section	.nv.info._ZN2at6native29vectorized_elementwise_kernelILi2ENS0_13BinaryFunctorIfffZZZNS0_16fmax_kernel_cudaERNS_18TensorIteratorBaseEENKUlvE_clEvENKUlvE0_clEvEUlffE_EESt5arrayIPcLm3EEEEviT0_T1_,"",@"SHT_CUDA_INFO"
	.sectionflags	@""
	.align	4


	//----- nvinfo : EIATTR_CUDA_API_VERSION
	.align		4
        /*0000*/ 	.byte	0x04, 0x37
        /*0002*/ 	.short	(.L_4393 - .L_4392)
.L_4392:
        /*0004*/ 	.word	0x00000082


	//----- nvinfo : EIATTR_KPARAM_INFO
	.align		4
.L_4393:
        /*0008*/ 	.byte	0x04, 0x17
        /*000a*/ 	.short	(.L_4395 - .L_4394)
.L_4394:
        /*000c*/ 	.word	0x00000000
        /*0010*/ 	.short	0x0002
        /*0012*/ 	.short	0x0008
        /*0014*/ 	.byte	0x00, 0xf0, 0x61, 0x00


	//----- nvinfo : EIATTR_KPARAM_INFO
	.align		4
.L_4395:
        /*0018*/ 	.byte	0x04, 0x17
        /*001a*/ 	.short	(.L_4397 - .L_4396)
.L_4396:
        /*001c*/ 	.word	0x00000000
        /*0020*/ 	.short	0x0001
        /*0022*/ 	.short	0x0004
        /*0024*/ 	.byte	0x00, 0xf0, 0x05, 0x00


	//----- nvinfo : EIATTR_KPARAM_INFO
	.align		4
.L_4397:
        /*0028*/ 	.byte	0x04, 0x17
        /*002a*/ 	.short	(.L_4399 - .L_4398)
.L_4398:
        /*002c*/ 	.word	0x00000000
        /*0030*/ 	.short	0x0000
        /*0032*/ 	.short	0x0000
        /*0034*/ 	.byte	0x00, 0xf0, 0x11, 0x00


	//----- nvinfo : EIATTR_SPARSE_MMA_MASK
	.align		4
.L_4399:
        /*0038*/ 	.byte	0x03, 0x50
        /*003a*/ 	.short	0x0000


	//----- nvinfo : EIATTR_MAXREG_COUNT
	.align		4
        /*003c*/ 	.byte	0x03, 0x1b
        /*003e*/ 	.short	0x00ff


	//----- nvinfo : EIATTR_MERCURY_ISA_VERSION
	.align		4
        /*0040*/ 	.byte	0x03, 0x5f
        /*0042*/ 	.short	0x0101


	//----- nvinfo : EIATTR_EXIT_INSTR_OFFSETS
	.align		4
        /*0044*/ 	.byte	0x04, 0x1c
        /*0046*/ 	.short	(.L_4401 - .L_4400)


	//   ....[0]....
.L_4400:
        /*0048*/ 	.word	0x00000260


	//   ....[1]....
        /*004c*/ 	.word	0x00000c70


	//   ....[2]....
        /*0050*/ 	.word	0x00000cc0


	//----- nvinfo : EIATTR_MAX_THREADS
	.align		4
.L_4401:
        /*0054*/ 	.byte	0x04, 0x05
        /*0056*/ 	.short	(.L_4403 - .L_4402)
.L_4402:
        /*0058*/ 	.word	0x00000080
        /*005c*/ 	.word	0x00000001
        /*0060*/ 	.word	0x00000001


	//----- nvinfo : EIATTR_CRS_STACK_SIZE
	.align		4
.L_4403:
        /*0064*/ 	.byte	0x04, 0x1e
        /*0066*/ 	.short	(.L_4405 - .L_4404)
.L_4404:
        /*0068*/ 	.word	0x00000000


	//----- nvinfo : EIATTR_CBANK_PARAM_SIZE
	.align		4
.L_4405:
        /*006c*/ 	.byte	0x03, 0x19
        /*006e*/ 	.short	0x0020


	//----- nvinfo : EIATTR_PARAM_CBANK
	.align		4
        /*0070*/ 	.byte	0x04, 0x0a
        /*0072*/ 	.short	(.L_4407 - .L_4406)
	.align		4
.L_4406:
        /*0074*/ 	.word	index@(.nv.constant0._ZN2at6native29vectorized_elementwise_kernelILi2ENS0_13BinaryFunctorIfffZZZNS0_16fmax_kernel_cudaERNS_18TensorIteratorBaseEENKUlvE_clEvENKUlvE0_clEvEUlffE_EESt5arrayIPcLm3EEEEviT0_T1_)
        /*0078*/ 	.short	0x0210
        /*007a*/ 	.short	0x0020


	//----- nvinfo : EIATTR_SW_WAR
	.align		4
.L_4407:
        /*007c*/ 	.byte	0x04, 0x36
        /*007e*/ 	.short	(.L_4409 - .L_4408)
.L_4408:
        /*0080*/ 	.word	0x00000008
.L_4409:


//--------------------- .nv.info._ZN2at6native29vectorized_elementwise_kernelILi4ENS0_13BinaryFunctorIfffZZZNS0_16fmax_kernel_cudaERNS_18TensorIteratorBaseEENKUlvE_clEvENKUlvE0_clEvEUlffE_EESt5arrayIPcLm3EEEEviT0_T1_ --------------------------
	.section	.nv.info._ZN2at6native29vectorized_elementwise_kernelILi4ENS0_13BinaryFunctorIfffZZZNS0_16fmax_kernel_cudaERNS_18TensorIteratorBaseEENKUlvE_clEvENKUlvE0_clEvEUlffE_EESt5arrayIPcLm3EEEEviT0_T1_,"",@"SHT_CUDA_INFO"
	.sectionflags	@""
	.align	4


	//----- nvinfo : EIATTR_CUDA_API_VERSION
	.align		4
        /*0000*/ 	.byte	0x04, 0x37
        /*0002*/ 	.short	(.L_4411 - .L_4410)
.L_4410:
        /*0004*/ 	.word	0x00000082


	//----- nvinfo : EIATTR_KPARAM_INFO
	.align		4
.L_4411:
        /*0008*/ 	.byte	0x04, 0x17
        /*000a*/ 	.short	(.L_4413 - .L_4412)
.L_4412:
        /*000c*/ 	.word	0x00000000
        /*0010*/ 	.short	0x0002
        /*0012*/ 	.short	0x0008
        /*0014*/ 	.byte	0x00, 0xf0, 0x61, 0x00


	//----- nvinfo : EIATTR_KPARAM_INFO
	.align		4
.L_4413:
        /*0018*/ 	.byte	0x04, 0x17
        /*001a*/ 	.short	(.L_4415 - .L_4414)
.L_4414:
        /*001c*/ 	.word	0x00000000
        /*0020*/ 	.short	0x0001
        /*0022*/ 	.short	0x0004
        /*0024*/ 	.byte	0x00, 0xf0, 0x05, 0x00


	//----- nvinfo : EIATTR_KPARAM_INFO
	.align		4
.L_4415:
        /*0028*/ 	.byte	0x04, 0x17
        /*002a*/ 	.short	(.L_4417 - .L_4416)
.L_4416:
        /*002c*/ 	.word	0x00000000
        /*0030*/ 	.short	0x0000
        /*0032*/ 	.short	0x0000
        /*0034*/ 	.byte	0x00, 0xf0, 0x11, 0x00


	//----- nvinfo : EIATTR_SPARSE_MMA_MASK
	.align		4
.L_4417:
        /*0038*/ 	.byte	0x03, 0x50
        /*003a*/ 	.short	0x0000


	//----- nvinfo : EIATTR_MAXREG_COUNT
	.align		4
        /*003c*/ 	.byte	0x03, 0x1b
        /*003e*/ 	.short	0x00ff


	//----- nvinfo : EIATTR_MERCURY_ISA_VERSION
	.align		4
        /*0040*/ 	.byte	0x03, 0x5f
        /*0042*/ 	.short	0x0101


	//----- nvinfo : EIATTR_EXIT_INSTR_OFFSETS
	.align		4
        /*0044*/ 	.byte	0x04, 0x1c
        /*0046*/ 	.short	(.L_4419 - .L_4418)


	//   ....[0]....
.L_4418:
        /*0048*/ 	.word	0x00000200


	//   ....[1]....
        /*004c*/ 	.word	0x00000c10


	//   ....[2]....
        /*0050*/ 	.word	0x00000c60


	//----- nvinfo : EIATTR_MAX_THREADS
	.align		4
.L_4419:
        /*0054*/ 	.byte	0x04, 0x05
        /*0056*/ 	.short	(.L_4421 - .L_4420)
.L_4420:
        /*0058*/ 	.word	0x00000080
        /*005c*/ 	.word	0x00000001
        /*0060*/ 	.word	0x00000001


	//----- nvinfo : EIATTR_CRS_STACK_SIZE
	.align		4
.L_4421:
        /*0064*/ 	.byte	0x04, 0x1e
        /*0066*/ 	.short	(.L_4423 - .L_4422)
.L_4422:
        /*0068*/ 	.word	0x00000000


	//----- nvinfo : EIATTR_CBANK_PARAM_SIZE
	.align		4
.L_4423:
        /*006c*/ 	.byte	0x03, 0x19
        /*006e*/ 	.short	0x0020


	//----- nvinfo : EIATTR_PARAM_CBANK
	.align		4
        /*0070*/ 	.byte	0x04, 0x0a
        /*0072*/ 	.short	(.L_4425 - .L_4424)
	.align		4
.L_4424:
        /*0074*/ 	.word	index@(.nv.constant0._ZN2at6native29vectorized_elementwise_kernelILi4ENS0_13BinaryFunctorIfffZZZNS0_16fmax_kernel_cudaERNS_18TensorIteratorBaseEENKUlvE_clEvENKUlvE0_clEvEUlffE_EESt5arrayIPcLm3EEEEviT0_T1_)
        /*0078*/ 	.short	0x0210
        /*007a*/ 	.short	0x0020


	//----- nvinfo : EIATTR_SW_WAR
	.align		4
.L_4425:
        /*007c*/ 	.byte	0x04, 0x36
        /*007e*/ 	.short	(.L_4427 - .L_4426)
.L_4426:
        /*0080*/ 	.word	0x00000008
.L_4427:


//--------------------- .nv.info._ZN2at6native29vectorized_elementwise_kernelILi8ENS0_13BinaryFunctorIfffZZZNS0_16fmax_kernel_cudaERNS_18TensorIteratorBaseEENKUlvE_clEvENKUlvE0_clEvEUlffE_EESt5arrayIPcLm3EEEEviT0_T1_ --------------------------
	.section	.nv.info._ZN2at6native29vectorized_elementwise_kernelILi8ENS0_13BinaryFunctorIfffZZZNS0_16fmax_kernel_cudaERNS_18TensorIteratorBaseEENKUlvE_clEvENKUlvE0_clEvEUlffE_EESt5arrayIPcLm3EEEEviT0_T1_,"",@"SHT_CUDA_INFO"
	.sectionflags	@""
	.align	4


	//----- nvinfo : EIATTR_CUDA_API_VERSION
	.align		4
        /*0000*/ 	.byte	0x04, 0x37
        /*0002*/ 	.short	(.L_4429 - .L_4428)
.L_4428:
        /*0004*/ 	.word	0x00000082


	//----- nvinfo : EIATTR_KPARAM_INFO
	.align		4
.L_4429:
        /*0008*/ 	.byte	0x04, 0x17
        /*000a*/ 	.short	(.L_4431 - .L_4430)
.L_4430:
        /*000c*/ 	.word	0x00000000
        /*0010*/ 	.short	0x0002
        /*0012*/ 	.short	0x0008
        /*0014*/ 	.byte	0x00, 0xf0, 0x61, 0x00


	//----- nvinfo : EIATTR_KPARAM_INFO
	.align		4
.L_4431:
        /*0018*/ 	.byte	0x04, 0x17
        /*001a*/ 	.short	(.L_4433 - .L_4432)
.L_4432:
        /*001c*/ 	.word	0x00000000
        /*0020*/ 	.short	0x0001
        /*0022*/ 	.short	0x0004
        /*0024*/ 	.byte	0x00, 0xf0, 0x05, 0x00


	//----- nvinfo : EIATTR_KPARAM_INFO
	.align		4
.L_4433:
        /*0028*/ 	.byte	0x04, 0x17
        /*002a*/ 	.short	(.L_4435 - .L_4434)
.L_4434:
        /*002c*/ 	.word	0x00000000
        /*0030*/ 	.short	0x0000
        /*0032*/ 	.short	0x0000
        /*0034*/ 	.byte	0x00, 0xf0, 0x11, 0x00


	//----- nvinfo : EIATTR_SPARSE_MMA_MASK
	.align		4
.L_4435:
        /*0038*/ 	.byte	0x03, 0x50
        /*003a*/ 	.short	0x0000


	//----- nvinfo : EIATTR_MAXREG_COUNT
	.align		4
        /*003c*/ 	.byte	0x03, 0x1b
        /*003e*/ 	.short	0x00ff


	//----- nvinfo : EIATTR_MERCURY_ISA_VERSION
	.align		4
        /*0040*/ 	.byte	0x03, 0x5f
        /*0042*/ 	.short	0x0101


	//----- nvinfo : EIATTR_EXIT_INSTR_OFFSETS
	.align		4
        /*0044*/ 	.byte	0x04, 0x1c
        /*0046*/ 	.short	(.L_4437 - .L_4436)


	//   ....[0]....
.L_4436:
        /*0048*/ 	.word	0x00000200


	//   ....[1]....
        /*004c*/ 	.word	0x00000c10


	//   ....[2]....
        /*0050*/ 	.word	0x00000c60


	//----- nvinfo : EIATTR_MAX_THREADS
	.align		4
.L_4437:
        /*0054*/ 	.byte	0x04, 0x05
        /*0056*/ 	.short	(.L_4439 - .L_4438)
.L_4438:
        /*0058*/ 	.word	0x00000080
        /*005c*/ 	.word	0x00000001
        /*0060*/ 	.word	0x00000001


	//----- nvinfo : EIATTR_CRS_STACK_SIZE
	.align		4
.L_4439:
        /*0064*/ 	.byte	0x04, 0x1e
        /*0066*/ 	.short	(.L_4441 - .L_4440)
.L_4440:
        /*0068*/ 	.word	0x00000000


	//----- nvinfo : EIATTR_CBANK_PARAM_SIZE
	.align		4
.L_4441:
        /*006c*/ 	.byte	0x03, 0x19
        /*006e*/ 	.short	0x0020


	//----- nvinfo : EIATTR_PARAM_CBANK
	.align		4
        /*0070*/ 	.byte	0x04, 0x0a
        /*0072*/ 	.short	(.L_4443 - .L_4442)
	.align		4
.L_4442:
        /*0074*/ 	.word	index@(.nv.constant0._ZN2at6native29vectorized_elementwise_kernelILi8ENS0_13BinaryFunctorIfffZZZNS0_16fmax_kernel_cudaERNS_18TensorIteratorBaseEENKUlvE_clEvENKUlvE0_clEvEUlffE_EESt5arrayIPcLm3EEEEviT0_T1_)
        /*0078*/ 	.short	0x0210
        /*007a*/ 	.short	0x0020


	//----- nvinfo : EIATTR_SW_WAR
	.align		4
.L_4443:
        /*007c*/ 	.byte	0x04, 0x36
        /*007e*/ 	.short	(.L_4445 - .L_4444)
.L_4444:
        /*0080*/ 	.word	0x00000008
.L_4445:


//--------------------- .nv.info._ZN2at6native18elementwise_kernelILi128ELi4EZNS0_15gpu_kernel_implINS0_13AUnaryFunctorIdddZZZNS0_16fmax_kernel_cudaERNS_18TensorIteratorBaseEENKUlvE_clEvENKUlvE_clEvEUlddE_EEEEvS5_RKT_EUliE_EEviT1_ --------------------------
	.section	.nv.info._ZN2at6native18elementwise_kernelILi128ELi4EZNS0_15gpu_kernel_implINS0_13AUnaryFunctorIdddZZZNS0_16fmax_kernel_cudaERNS_18TensorIteratorBaseEENKUlvE_clEvENKUlvE_clEvEUlddE_EEEEvS5_RKT_EUliE_EEviT1_,"",@"SHT_CUDA_INFO"
	.sectionflags	@""
	.align	4


	//----- nvinfo : EIATTR_CUDA_API_VERSION
	.align		4
        /*0000*/ 	.byte	0x04, 0x37
        /*0002*/ 	.short	(.L_4447 - .L_4446)
.L_4446:
        /*0004*/ 	.word	0x00000082


	//----- nvinfo : EIATTR_KPARAM_INFO
	.align		4
.L_4447:
        /*0008*/ 	.byte	0x04, 0x17
        /*000a*/ 	.short	(.L_4449 - .L_4448)
.L_4448:
        /*000c*/ 	.word	0x00000000
        /*0010*/ 	.short	0x0001
        /*0012*/ 	.short	0x0008
        /*0014*/ 	.byte	0x00, 0xf0, 0xa1, 0x08


	//----- nvinfo : EIATTR_KPARAM_INFO
	.align		4
.L_4449:
        /*0018*/ 	.byte	0x04, 0x17
        /*001a*/ 	.short	(.L_4451 - .L_4450)
.L_4450:
        /*001c*/ 	.word	0x00000000
        /*0020*/ 	.short	0x0000
        /*0022*/ 	.short	0x0000
        /*0024*/ 	.byte	0x00, 0xf0, 0x11, 0x00


	//----- nvinfo : EIATTR_SPARSE_MMA_MASK
	.align		4
.L_4451:
        /*0028*/ 	.byte	0x03, 0x50
        /*002a*/ 	.short	0x0000


	//----- nvinfo : EIATTR_MAXREG_COUNT
	.align		4
        /*002c*/ 	.byte	0x03, 0x1b
        /*002e*/ 	.short	0x0080


	//----- nvinfo : EIATTR_EXTERNS
	.align		4
        /*0030*/ 	.byte	0x04, 0x0f
        /*0032*/ 	.short	(.L_4453 - .L_4452)


	//   ....[0]....
	.align		4
.L_4452:
        /*0034*/ 	.word	index@(__assertfail)


	//----- nvinfo : EIATTR_MERCURY_ISA_VERSION
	.align		4
.L_4453:
        /*0038*/ 	.byte	0x03, 0x5f
        /*003a*/ 	.short	0x0101


	//----- nvinfo : EIATTR_SYSCALL_OFFSETS
	.align		4
        /*003c*/ 	.byte	0x04, 0x46
        /*003e*/ 	.short	(.L_4455 - .L_4454)


	//   ....[0]....
.L_4454:
        /*0040*/ 	.word	0x00002260


	//   ....[1]....
        /*0044*/ 	.word	0x00003400


	//   ....[2]....
        /*0048*/ 	.word	0x00005690


	//   ....[3]....
        /*004c*/ 	.word	0x00006830


	//   ....[4]....
        /*0050*/ 	.word	0x00008ab0


	//   ....[5]....
        /*0054*/ 	.word	0x00009c50


	//   ....[6]....
        /*0058*/ 	.word	0x0000bec0


	//   ....[7]....
        /*005c*/ 	.word	0x0000d060


	//----- nvinfo : EIATTR_EXIT_INSTR_OFFSETS
	.align		4
.L_4455:
        /*0060*/ 	.byte	0x04, 0x1c
        /*0062*/ 	.short	(.L_4457 - .L_4456)


	//   ....[0]....
.L_4456:
        /*0064*/ 	.word	0x00009d00


	//   ....[1]....
        /*0068*/ 	.word	0x0000c0a0


	//   ....[2]....
        /*006c*/ 	.word	0x0000c0e0


	//   ....[3]....
        /*0070*/ 	.word	0x0000c170


	//   ....[4]....
        /*0074*/ 	.word	0x0000c1a0


	//   ....[5]....
        /*0078*/ 	.word	0x0000c1d0


	//   ....[6]....
        /*007c*/ 	.word	0x0000c2a0


	//   ....[7]....
        /*0080*/ 	.word	0x0000c320


	//   ....[8]....
        /*0084*/ 	.word	0x0000c400


	//   ....[9]....
        /*0088*/ 	.word	0x0000c490


	//   ....[10]....
        /*008c*/ 	.word	0x0000c4b0


	//   ....[11]....
        /*0090*/ 	.word	0x0000c570


	//   ....[12]....
        /*0094*/ 	.word	0x0000c5a0


	//   ....[13]....
        /*0098*/ 	.word	0x0000c770


	//   ....[14]....
        /*009c*/ 	.word	0x0000c910


	//   ....[15]....
        /*00a0*/ 	.word	0x0000c990


	//   ....[16]....
        /*00a4*/ 	.word	0x0000ca40


	//   ....[17]....
        /*00a8*/ 	.word	0x0000cc00


	//   ....[18]....
        /*00ac*/ 	.word	0x0000cdc0


	//   ....[19]....
        /*00b0*/ 	.word	0x0000cf60


	//   ....[20]....
        /*00b4*/ 	.word	0x0000d070


	//   ....[21]....
        /*00b8*/ 	.word	0x0000d0a0


	//   ....[22]....
        /*00bc*/ 	.word	0x0000d0d0


	//----- nvinfo : EIATTR_MAX_THREADS
	.align		4
.L_4457:
        /*00c0*/ 	.byte	0x04, 0x05
        /*00c2*/ 	.short	(.L_4459 - .L_4458)
.L_4458:
        /*00c4*/ 	.word	0x00000080
        /*00c8*/ 	.word	0x00000001
        /*00cc*/ 	.word	0x00000001


	//----- nvinfo : EIATTR_CRS_STACK_SIZE
	.align		4
.L_4459:
        /*00d0*/ 	.byte	0x04, 0x1e
        /*00d2*/ 	.short	(.L_4461 - .L_4460)
.L_4460:
        /*00d4*/ 	.word	0x00000000


	//----- nvinfo : EIATTR_CBANK_PARAM_SIZE
	.align		4
.L_4461:
        /*00d8*/ 	.byte	0x03, 0x19
        /*00da*/ 	.short	0x0230


	//----- nvinfo : EIATTR_PARAM_CBANK
	.align		4
        /*00dc*/ 	.byte	0x04, 0x0a
        /*00de*/ 	.short	(.L_4463 - .L_4462)
	.align		4
.L_4462:
        /*00e0*/ 	.word	index@(.nv.constant0._ZN2at6native18elementwise_kernelILi128ELi4EZNS0_15gpu_kernel_implINS0_13AUnaryFunctorIdddZZZNS0_16fmax_kernel_cudaERNS_18TensorIteratorBaseEENKUlvE_clEvENKUlvE_clEvEUlddE_EEEEvS5_RKT_EUliE_EEviT1_)
        /*00e4*/ 	.short	0x0210
        /*00e6*/ 	.short	0x0230


	//----- nvinfo : EIATTR_SW_WAR
	.align		4
.L_4463:
        /*00e8*/ 	.byte	0x04, 0x36
        /*00ea*/ 	.short	(.L_4465 - .L_4464)
.L_4464:
        /*00ec*/ 	.word	0x00000008
.L_4465:


//--------------------- .nv.info._ZN2at6native27unrolled_elementwise_kernelINS0_13AUnaryFunctorIdddZZZNS0_16fmax_kernel_cudaERNS_18TensorIteratorBaseEENKUlvE_clEvENKUlvE_clEvEUlddE_EESt5arrayIPcLm2EELi4E23TrivialOffsetCalculatorILi1EjESD_NS0_6memory12LoadWithCastILi1EEENSE_13StoreWithCastILi1EEEEEviT_T0_T2_T3_T4_T5_ --------------------------
	.section	.nv.info._ZN2at6native27unrolled_elementwise_kernelINS0_13AUnaryFunctorIdddZZZNS0_16fmax_kernel_cudaERNS_18TensorIteratorBaseEENKUlvE_clEvENKUlvE_clEvEUlddE_EESt5arrayIPcLm2EELi4E23TrivialOffsetCalculatorILi1EjESD_NS0_6memory12LoadWithCastILi1EEENSE_13StoreWithCastILi1EEEEEviT_T0_T2_T3_T4_T5_,"",@"SHT_CUDA_INFO"
	.sectionflags	@""
	.align	4


	//----- nvinfo : EIATTR_CUDA_API_VERSION
	.align		4
        /*0000*/ 	.byte	0x04, 0x37
        /*0002*/ 	.short	(.L_4467 - .L_4466)
.L_4466:
        /*0004*/ 	.word	0x00000082


	//----- nvinfo : EIATTR_KPARAM_INFO
	.align		4
.L_4467:
        /*0008*/ 	.byte	0x04, 0x17
        /*000a*/ 	.short	(.L_4469 - .L_4468)
.L_4468:
        /*000c*/ 	.word	0x00000000
        /*0010*/ 	.short	0x0006
        /*0012*/ 	.short	0x0034
        /*0014*/ 	.byte	0x00, 0xf0, 0x21, 0x00


	//----- nvinfo : EIATTR_KPARAM_INFO
	.align		4
.L_4469:
        /*0018*/ 	.byte	0x04, 0x17
        /*001a*/ 	.short	(.L_4471 - .L_4470)
.L_4470:
        /*001c*/ 	.word	0x00000000
        /*0020*/ 	.short	0x0005
        /*0022*/ 	.short	0x002c
        /*0024*/ 	.byte	0x00, 0xf0, 0x21, 0x00


	//----- nvinfo : EIATTR_KPARAM_INFO
	.align		4
.L_4471:
        /*0028*/ 	.byte	0x04, 0x17
        /*002a*/ 	.short	(.L_4473 - .L_4472)
.L_4472:
        /*002c*/ 	.word	0x00000000
        /*0030*/ 	.short	0x0004
        /*0032*/ 	.short	0x0029
        /*0034*/ 	.byte	0x00, 0xf0, 0x05, 0x00


	//----- nvinfo : EIATTR_KPARAM_INFO
	.align		4
.L_4473:
        /*0038*/ 	.byte	0x04, 0x17
        /*003a*/ 	.short	(.L_4475 - .L_4474)
.L_4474:
        /*003c*/ 	.word	0x00000000
        /*0040*/ 	.short	0x0003
        /*0042*/ 	.short	0x0028
        /*0044*/ 	.byte	0x00, 0xf0, 0x05, 0x00


	//----- nvinfo : EIATTR_KPARAM_INFO
	.align		4
.L_4475:
        /*0048*/ 	.byte	0x04, 0x17
        /*004a*/ 	.short	(.L_4477 - .L_4476)
.L_4476:
        /*004c*/ 	.word	0x00000000
        /*0050*/ 	.short	0x0002
        /*0052*/ 	.short	0x0018
        /*0054*/ 	.byte	0x00, 0xf0, 0x41, 0x00


	//----- nvinfo : EIATTR_KPARAM_INFO
	.align		4
.L_4477:
        /*0058*/ 	.byte	0x04, 0x17
        /*005a*/ 	.short	(.L_4479 - .L_4478)
.L_4478:
        /*005c*/ 	.word	0x00000000
        /*0060*/ 	.short	0x0001
        /*0062*/ 	.short	0x0008
        /*0064*/ 	.byte	0x00, 0xf0, 0x41, 0x00


	//----- nvinfo : EIATTR_KPARAM_INFO
	.align		4
.L_4479:
        /*0068*/ 	.byte	0x04, 0x17
        /*006a*/ 	.short	(.L_4481 - .L_4480)
.L_4480:
        /*006c*/ 	.word	0x00000000
        /*0070*/ 	.short	0x0000
        /*0072*/ 	.short	0x0000
        /*0074*/ 	.byte	0x00, 0xf0, 0x11, 0x00


	//----- nvinfo : EIATTR_SPARSE_MMA_MASK
	.align		4
.L_4481:
        /*0078*/ 	.byte	0x03, 0x50
        /*007a*/ 	.short	0x0000


	//----- nvinfo : EIATTR_MAXREG_COUNT
	.align		4
        /*007c*/ 	.byte	0x03, 0x1b
        /*007e*/ 	.short	0x00ff


	//----- nvinfo : EIATTR_EXTERNS
	.align		4
        /*0080*/ 	.byte	0x04, 0x0f
        /*0082*/ 	.short	(.L_4483 - .L_4482)


	//   ....[0]....
	.align		4
.L_4482:
        /*0084*/ 	.word	index@(__assertfail)


	//----- nvinfo : EIATTR_MERCURY_ISA_VERSION
	.align		4
.L_4483:
        /*0088*/ 	.byte	0x03, 0x5f
        /*008a*/ 	.short	0x0101


	//----- nvinfo : EIATTR_SYSCALL_OFFSETS
	.align		4
        /*008c*/ 	.byte	0x04, 0x46
        /*008e*/ 	.short	(.L_4485 - .L_4484)


	//   ....[0]....
.L_4484:
        /*0090*/ 	.word	0x00000f80


	//   ....[1]....
        /*0094*/ 	.word	0x00001f20


	//   ....[2]....
        /*0098*/ 	.word	0x00002ed0


	//   ....[3]....
        /*009c*/ 	.word	0x00003e50


	//   ....[4]....
        /*00a0*/ 	.word	0x00005450


	//   ....[5]....
        /*00a4*/ 	.word	0x00006610


	//   ....[6]....
        /*00a8*/ 	.word	0x00007790


	//   ....[7]....
        /*00ac*/ 	.word	0x00008930


	//----- nvinfo : EIATTR_EXIT_INSTR_OFFSETS
	.align		4
.L_4485:
        /*00b0*/ 	.byte	0x04, 0x1c
        /*00b2*/ 	.short	(.L_4487 - .L_4486)


	//   ....[0]....
.L_4486:
        /*00b4*/ 	.word	0x00007830


	//   ....[1]....
        /*00b8*/ 	.word	0x00007970


	//   ....[2]....
        /*00bc*/ 	.word	0x000079b0


	//   ....[3]....
        /*00c0*/ 	.word	0x00007a40


	//   ....[4]....
        /*00c4*/ 	.word	0x00007a70


	//   ....[5]....
        /*00c8*/ 	.word	0x00007aa0


	//   ....[6]....
        /*00cc*/ 	.word	0x00007b70


	//   ....[7]....
        /*00d0*/ 	.word	0x00007bf0


	//   ....[8]....
        /*00d4*/ 	.word	0x00007cd0


	//   ....[9]....
        /*00d8*/ 	.word	0x00007d60


	//   ....[10]....
        /*00dc*/ 	.word	0x00007d80


	//   ....[11]....
        /*00e0*/ 	.word	0x00007e40


	//   ....[12]....
        /*00e4*/ 	.word	0x00007e70


	//   ....[13]....
        /*00e8*/ 	.word	0x00008040


	//   ....[14]....
        /*00ec*/ 	.word	0x000081e0


	//   ....[15]....
        /*00f0*/ 	.word	0x00008260


	//   ....[16]....
        /*00f4*/ 	.word	0x00008310


	//   ....[17]....
        /*00f8*/ 	.word	0x000084d0


	//   ....[18]....
        /*00fc*/ 	.word	0x00008690


	//   ....[19]....
        /*0100*/ 	.word	0x00008830


	//   ....[20]....
        /*0104*/ 	.word	0x00008940


	//   ....[21]....
        /*0108*/ 	.word	0x00008970


	//   ....[22]....
        /*010c*/ 	.word	0x000089a0


	//----- nvinfo : EIATTR_MAX_THREADS
	.align		4
.L_4487:
        /*0110*/ 	.byte	0x04, 0x05
        /*0112*/ 	.short	(.L_4489 - .L_4488)
.L_4488:
        /*0114*/ 	.word	0x00000080
        /*0118*/ 	.word	0x00000001
        /*011c*/ 	.word	0x00000001


	//----- nvinfo : EIATTR_CRS_STACK_SIZE
	.align		4
.L_4489:
        /*0120*/ 	.byte	0x04, 0x1e
        /*0122*/ 	.short	(.L_4491 - .L_4490)
.L_4490:
        /*0124*/ 	.word	0x00000000


	//----- nvinfo : EIATTR_CBANK_PARAM_SIZE
	.align		4
.L_4491:
        /*0128*/ 	.byte	0x03, 0x19
        /*012a*/ 	.short	0x003c


	//----- nvinfo : EIATTR_PARAM_CBANK
	.align		4
        /*012c*/ 	.byte	0x04, 0x0a
        /*012e*/ 	.short	(.L_4493 - .L_4492)
	.align		4
.L_4492:
        /*0130*/ 	.word	index@(.nv.constant0._ZN2at6native27unrolled_elementwise_kernelINS0_13AUnaryFunctorIdddZZZNS0_16fmax_kernel_cudaERNS_18TensorIteratorBaseEENKUlvE_clEvENKUlvE_clEvEUlddE_EESt5arrayIPcLm2EELi4E23TrivialOffsetCalculatorILi1EjESD_NS0_6memory12LoadWithCastILi1EEENSE_13StoreWithCastILi1EEEEEviT_T0_T2_T3_T4_T5_)
        /*0134*/ 	.short	0x0210
        /*0136*/ 	.short	0x003c


	//----- nvinfo : EIATTR_SW_WAR
	.align		4
.L_4493:
        /*0138*/ 	.byte	0x04, 0x36
        /*013a*/ 	.short	(.L_4495 - .L_4494)
.L_4494:
        /*013c*/ 	.word	0x00000008
.L_4495:


//--------------------- .nv.info._ZN2at6native18elementwise_kernelILi128ELi2EZNS0_22gpu_kernel_impl_nocastINS0_13AUnaryFunctorIdddZZZNS0_16fmax_kernel_cudaERNS_18TensorIteratorBaseEENKUlvE_clEvENKUlvE_clEvEUlddE_EEEEvS5_RKT_EUliE_EEviT1_ --------------------------
	.section	.nv.info._ZN2at6native18elementwise_kernelILi128ELi2EZNS0_22gpu_kernel_impl_nocastINS0_13AUnaryFunctorIdddZZZNS0_16fmax_kernel_cudaERNS_18TensorIteratorBaseEENKUlvE_clEvENKUlvE_clEvEUlddE_EEEEvS5_RKT_EUliE_EEviT1_,"",@"SHT_CUDA_INFO"
	.sectionflags	@""
	.align	4


	//----- nvinfo : EIATTR_CUDA_API_VERSION
	.align		4
        /*0000*/ 	.byte	0x04, 0x37
        /*0002*/ 	.short	(.L_4497 - .L_4496)
.L_4496:
        /*0004*/ 	.word	0x00000082


	//----- nvinfo : EIATTR_KPARAM_INFO
	.align		4
.L_4497:
        /*0008*/ 	.byte	0x04, 0x17
        /*000a*/ 	.short	(.L_4499 - .L_4498)
.L_4498:
        /*000c*/ 	.word	0x00000000
        /*0010*/ 	.short	0x0001
        /*0012*/ 	.short	0x0008
        /*0014*/ 	.byte	0x00, 0xf0, 0x81, 0x08


	//----- nvinfo : EIATTR_KPARAM_INFO
	.align		4
.L_4499:
        /*0018*/ 	.byte	0x04, 0x17
        /*001a*/ 	.short	(.L_4501 - .L_4500)
.L_4500:
        /*001c*/ 	.word	0x00000000
        /*0020*/ 	.short	0x0000
        /*0022*/ 	.short	0x0000
        /*0024*/ 	.byte	0x00, 0xf0, 0x11, 0x00


	//----- nvinfo : EIATTR_SPARSE_MMA_MASK
	.align		4
.L_4501:
        /*0028*/ 	.byte	0x03, 0x50
        /*002a*/ 	.short	0x0000


	//----- nvinfo : EIATTR_MAXREG_COUNT
	.align		4
        /*002c*/ 	.byte	0x03, 0x1b
        /*002e*/ 	.short	0x0080


	//----- nvinfo : EIATTR_MERCURY_ISA_VERSION
	.align		4
        /*0030*/ 	.byte	0x03, 0x5f
        /*0032*/ 	.short	0x0101


	//----- nvinfo : EIATTR_EXIT_INSTR_OFFSETS
	.align		4
        /*0034*/ 	.byte	0x04, 0x1c
        /*0036*/ 	.short	(.L_4503 - .L_4502)


	//   ....[0]....
.L_4502:
        /*0038*/ 	.word	0x000014b0


	//   ....[1]....
        /*003c*/ 	.word	0x000028c0


	//----- nvinfo : EIATTR_MAX_THREADS
	.align		4
.L_4503:
        /*0040*/ 	.byte	0x04, 0x05
        /*0042*/ 	.short	(.L_4505 - .L_4504)
.L_4504:
        /*0044*/ 	.word	0x00000080
        /*0048*/ 	.word	0x00000001
        /*004c*/ 	.word	0x00000001


	//----- nvinfo : EIATTR_CRS_STACK_SIZE
	.align		4
.L_4505:
        /*0050*/ 	.byte	0x04, 0x1e
        /*0052*/ 	.short	(.L_4507 - .L_4506)
.L_4506:
        /*0054*/ 	.word	0x00000000


	//----- nvinfo : EIATTR_CBANK_PARAM_SIZE
	.align		4
.L_4507:
        /*0058*/ 	.byte	0x03, 0x19
        /*005a*/ 	.short	0x0228


	//----- nvinfo : EIATTR_PARAM_CBANK
	.align		4
        /*005c*/ 	.byte	0x04, 0x0a
        /*005e*/ 	.short	(.L_4509 - .L_4508)
	.align		4
.L_4508:
        /*0060*/ 	.word	index@(.nv.constant0._ZN2at6native18elementwise_kernelILi128ELi2EZNS0_22gpu_kernel_impl_nocastINS0_13AUnaryFunctorIdddZZZNS0_16fmax_kernel_cudaERNS_18TensorIteratorBaseEENKUlvE_clEvENKUlvE_clEvEUlddE_EEEEvS5_RKT_EUliE_EEviT1_)
        /*0064*/ 	.short	0x0210
        /*0066*/ 	.short	0x0228


	//----- nvinfo : EIATTR_SW_WAR
	.align		4
.L_4509:
        /*0068*/ 	.byte	0x04, 0x36
        /*006a*/ 	.short	(.L_4511 - .L_4510)
.L_4510:
        /*006c*/ 	.word	0x00000008
.L_4511:


//--------------------- .nv.info._ZN2at6native27unrolled_elementwise_kernelINS0_13AUnaryFunctorIdddZZZNS0_16fmax_kernel_cudaERNS_18TensorIteratorBaseEENKUlvE_clEvENKUlvE_clEvEUlddE_EESt5arrayIPcLm2EELi4E23TrivialOffsetCalculatorILi1EjESD_NS0_6memory15LoadWithoutCastENSE_16StoreWithoutCastEEEviT_T0_T2_T3_T4_T5_ --------------------------
	.section	.nv.info._ZN2at6native27unrolled_elementwise_kernelINS0_13AUnaryFunctorIdddZZZNS0_16fmax_kernel_cudaERNS_18TensorIteratorBaseEENKUlvE_clEvENKUlvE_clEvEUlddE_EESt5arrayIPcLm2EELi4E23TrivialOffsetCalculatorILi1EjESD_NS0_6memory15LoadWithoutCastENSE_16StoreWithoutCastEEEviT_T0_T2_T3_T4_T5_,"",@"SHT_CUDA_INFO"
	.sectionflags	@""
	.align	4


	//----- nvinfo : EIATTR_CUDA_API_VERSION
	.align		4
        /*0000*/ 	.byte	0x04, 0x37
        /*0002*/ 	.short	(.L_4513 - .L_4512)
.L_4512:
        /*0004*/ 	.word	0x00000082


	//----- nvinfo : EIATTR_KPARAM_INFO
	.align		4
.L_4513:
        /*0008*/ 	.byte	0x04, 0x17
        /*000a*/ 	.short	(.L_4515 - .L_4514)
.L_4514:
        /*000c*/ 	.word	0x00000000
        /*0010*/ 	.short	0x0006
        /*0012*/ 	.short	0x002b
        /*0014*/ 	.byte	0x00, 0xf0, 0x05, 0x00


	//----- nvinfo : EIATTR_KPARAM_INFO
	.align		4
.L_4515:
        /*0018*/ 	.byte	0x04, 0x17
        /*001a*/ 	.short	(.L_4517 - .L_4516)
.L_4516:
        /*001c*/ 	.word	0x00000000
        /*0020*/ 	.short	0x0005
        /*0022*/ 	.short	0x002a
        /*0024*/ 	.byte	0x00, 0xf0, 0x05, 0x00


	//----- nvinfo : EIATTR_KPARAM_INFO
	.align		4
.L_4517:
        /*0028*/ 	.byte	0x04, 0x17
        /*002a*/ 	.short	(.L_4519 - .L_4518)
.L_4518:
        /*002c*/ 	.word	0x00000000
        /*0030*/ 	.short	0x0004
        /*0032*/ 	.short	0x0029
        /*0034*/ 	.byte	0x00, 0xf0, 0x05, 0x00


	//----- nvinfo : EIATTR_KPARAM_INFO
	.align		4
.L_4519:
        /*0038*/ 	.byte	0x04, 0x17
        /*003a*/ 	.short	(.L_4521 - .L_4520)
.L_4520:
        /*003c*/ 	.word	0x00000000
        /*0040*/ 	.short	0x0003
        /*0042*/ 	.short	0x0028
        /*0044*/ 	.byte	0x00, 0xf0, 0x05, 0x00


	//----- nvinfo : EIATTR_KPARAM_INFO
	.align		4
.L_4521:
        /*0048*/ 	.byte	0x04, 0x17
        /*004a*/ 	.short	(.L_4523 - .L_4522)
.L_4522:
        /*004c*/ 	.word	0x00000000
        /*0050*/ 	.short	0x0002
        /*0052*/ 	.short	0x0018
        /*0054*/ 	.byte	0x00, 0xf0, 0x41, 0x00


	//----- nvinfo : EIATTR_KPARAM_INFO
	.align		4
.L_4523:
        /*0058*/ 	.byte	0x04, 0x17
        /*005a*/ 	.short	(.L_4525 - .L_4524)
.L_4524:
        /*005c*/ 	.word	0x00000000
        /*0060*/ 	.short	0x0001
        /*0062*/ 	.short	0x0008
        /*0064*/ 	.byte	0x00, 0xf0, 0x41, 0x00


	//----- nvinfo : EIATTR_KPARAM_INFO
	.align		4
.L_4525:
        /*0068*/ 	.byte	0x04, 0x17
        /*006a*/ 	.short	(.L_4527 - .L_4526)
.L_4526:
        /*006c*/ 	.word	0x00000000
        /*0070*/ 	.short	0x0000
        /*0072*/ 	.short	0x0000
        /*0074*/ 	.byte	0x00, 0xf0, 0x11, 0x00


	//----- nvinfo : EIATTR_SPARSE_MMA_MASK
	.align		4
.L_4527:
        /*0078*/ 	.byte	0x03, 0x50
        /*007a*/ 	.short	0x0000


	//----- nvinfo : EIATTR_MAXREG_COUNT
	.align		4
        /*007c*/ 	.byte	0x03, 0x1b
        /*007e*/ 	.short	0x00ff


	//----- nvinfo : EIATTR_MERCURY_ISA_VERSION
	.align		4
        /*0080*/ 	.byte	0x03, 0x5f
        /*0082*/ 	.short	0x0101


	//----- nvinfo : EIATTR_EXIT_INSTR_OFFSETS
	.align		4
        /*0084*/ 	.byte	0x04, 0x1c
        /*0086*/ 	.short	(.L_4529 - .L_4528)


	//   ....[0]....
.L_4528:
        /*0088*/ 	.word	0x00000570


	//   ....[1]....
        /*008c*/ 	.word	0x00000640


	//----- nvinfo : EIATTR_MAX_THREADS
	.align		4
.L_4529:
        /*0090*/ 	.byte	0x04, 0x05
        /*0092*/ 	.short	(.L_4531 - .L_4530)
.L_4530:
        /*0094*/ 	.word	0x00000080
        /*0098*/ 	.word	0x00000001
        /*009c*/ 	.word	0x00000001


	//----- nvinfo : EIATTR_CRS_STACK_SIZE
	.align		4
.L_4531:
        /*00a0*/ 	.byte	0x04, 0x1e
        /*00a2*/ 	.short	(.L_4533 - .L_4532)
.L_4532:
        /*00a4*/ 	.word	0x00000000


	//----- nvinfo : EIATTR_CBANK_PARAM_SIZE
	.align		4
.L_4533:
        /*00a8*/ 	.byte	0x03, 0x19
        /*00aa*/ 	.short	0x002c


	//----- nvinfo : EIATTR_PARAM_CBANK
	.align		4
        /*00ac*/ 	.byte	0x04, 0x0a
        /*00ae*/ 	.short	(.L_4535 - .L_4534)
	.align		4
.L_4534:
        /*00b0*/ 	.word	index@(.nv.constant0._ZN2at6native27unrolled_elementwise_kernelINS0_13AUnaryFunctorIdddZZZNS0_16fmax_kernel_cudaERNS_18TensorIteratorBaseEENKUlvE_clEvENKUlvE_clEvEUlddE_EESt5arrayIPcLm2EELi4E23TrivialOffsetCalculatorILi1EjESD_NS0_6memory15LoadWithoutCastENSE_16StoreWithoutCastEEEviT_T0_T2_T3_T4_T5_)
        /*00b4*/ 	.short	0x0210
        /*00b6*/ 	.short	0x002c


	//----- nvinfo : EIATTR_SW_WAR
	.align		4
.L_4535:
        /*00b8*/ 	.byte	0x04, 0x36
        /*00ba*/ 	.short	(.L_4537 - .L_4536)
.L_4536:
        /*00bc*/ 	.word	0x00000008
.L_4537:


//--------------------- .nv.info._ZN2at6native29vectorized_elementwise_kernelILi2ENS0_13AUnaryFunctorIdddZZZNS0_16fmax_kernel_cudaERNS_18TensorIteratorBaseEENKUlvE_clEvENKUlvE_clEvEUlddE_EESt5arrayIPcLm2EEEEviT0_T1_ --------------------------
	.section	.nv.info._ZN2at6native29vectorized_elementwise_kernelILi2ENS0_13AUnaryFunctorIdddZZZNS0_16fmax_kernel_cudaERNS_18TensorIteratorBaseEENKUlvE_clEvENKUlvE_clEvEUlddE_EESt5arrayIPcLm2EEEEviT0_T1_,"",@"SHT_CUDA_INFO"
	.sectionflags	@""
	.align	4


	//----- nvinfo : EIATTR_CUDA_API_VERSION
	.align		4
        /*0000*/ 	.byte	0x04, 0x37
        /*0002*/ 	.short	(.L_4539 - .L_4538)
.L_4538:
        /*0004*/ 	.word	0x00000082


	//----- nvinfo : EIATTR_KPARAM_INFO
	.align		4
.L_4539:
        /*0008*/ 	.byte	0x04, 0x17
        /*000a*/ 	.short	(.L_4541 - .L_4540)
.L_4540:
        /*000c*/ 	.word	0x00000000
        /*0010*/ 	.short	0x0002
        /*0012*/ 	.short	0x0018
        /*0014*/ 	.byte	0x00, 0xf0, 0x41, 0x00


	//----- nvinfo : EIATTR_KPARAM_INFO
	.align		4
.L_4541:
        /*0018*/ 	.byte	0x04, 0x17
        /*001a*/ 	.short	(.L_4543 - .L_4542)
.L_4542:
        /*001c*/ 	.word	0x00000000
        /*0020*/ 	.short	0x0001
        /*0022*/ 	.short	0x0008
        /*0024*/ 	.byte	0x00, 0xf0, 0x41, 0x00


	//----- nvinfo : EIATTR_KPARAM_INFO
	.align		4
.L_4543:
        /*0028*/ 	.byte	0x04, 0x17
        /*002a*/ 	.short	(.L_4545 - .L_4544)
.L_4544:
        /*002c*/ 	.word	0x00000000
        /*0030*/ 	.short	0x0000
        /*0032*/ 	.short	0x0000
        /*0034*/ 	.byte	0x00, 0xf0, 0x11, 0x00


	//----- nvinfo : EIATTR_SPARSE_MMA_MASK
	.align		4
.L_4545:
        /*0038*/ 	.byte	0x03, 0x50
        /*003a*/ 	.short	0x0000


	//----- nvinfo : EIATTR_MAXREG_COUNT
	.align		4
        /*003c*/ 	.byte	0x03, 0x1b
        /*003e*/ 	.short	0x00ff


	//----- nvinfo : EIATTR_MERCURY_ISA_VERSION
	.align		4
        /*0040*/ 	.byte	0x03, 0x5f
        /*0042*/ 	.short	0x0101


	//----- nvinfo : EIATTR_EXIT_INSTR_OFFSETS
	.align		4
        /*0044*/ 	.byte	0x04, 0x1c
        /*0046*/ 	.short	(.L_4547 - .L_4546)


	//   ....[0]....
.L_4546:
        /*0048*/ 	.word	0x00000640


	//   ....[1]....
        /*004c*/ 	.word	0x00001250


	//   ....[2]....
        /*0050*/ 	.word	0x000012a0


	//----- nvinfo : EIATTR_MAX_THREADS
	.align		4
.L_4547:
        /*0054*/ 	.byte	0x04, 0x05
        /*0056*/ 	.short	(.L_4549 - .L_4548)
.L_4548:
        /*0058*/ 	.word	0x00000080
        /*005c*/ 	.word	0x00000001
        /*0060*/ 	.word	0x00000001


	//----- nvinfo : EIATTR_CRS_STACK_SIZE
	.align		4
.L_4549:
        /*0064*/ 	.byte	0x04, 0x1e
        /*0066*/ 	.short	(.L_4551 - .L_4550)
.L_4550:
        /*0068*/ 	.word	0x00000000


	//----- nvinfo : EIATTR_CBANK_PARAM_SIZE
	.align		4
.L_4551:
        /*006c*/ 	.byte	0x03, 0x19
        /*006e*/ 	.short	0x0028


	//----- nvinfo : EIATTR_PARAM_CBANK
	.align		4
        /*0070*/ 	.byte	0x04, 0x0a
        /*0072*/ 	.short	(.L_4553 - .L_4552)
	.align		4
.L_4552:
        /*0074*/ 	.word	index@(.nv.constant0._ZN2at6native29vectorized_elementwise_kernelILi2ENS0_13AUnaryFunctorIdddZZZNS0_16fmax_kernel_cudaERNS_18TensorIteratorBaseEENKUlvE_clEvENKUlvE_clEvEUlddE_EESt5arrayIPcLm2EEEEviT0_T1_)
        /*0078*/ 	.short	0x0210
        /*007a*/ 	.short	0x0028


	//----- nvinfo : EIATTR_SW_WAR
	.align		4
.L_4553:
        /*007c*/ 	.byte	0x04, 0x36
        /*007e*/ 	.short	(.L_4555 - .L_4554)
.L_4554:
        /*0080*/ 	.word	0x00000008
.L_4555:


//--------------------- .nv.info._ZN2at6native29vectorized_elementwise_kernelILi4ENS0_13AUnaryFunctorIdddZZZNS0_16fmax_kernel_cudaERNS_18TensorIteratorBaseEENKUlvE_clEvENKUlvE_clEvEUlddE_EESt5arrayIPcLm2EEEEviT0_T1_ --------------------------
	.section	.nv.info._ZN2at6native29vectorized_elementwise_kernelILi4ENS0_13AUnaryFunctorIdddZZZNS0_16fmax_kernel_cudaERNS_18TensorIteratorBaseEENKUlvE_clEvENKUlvE_clEvEUlddE_EESt5arrayIPcLm2EEEEviT0_T1_,"",@"SHT_CUDA_INFO"
	.sectionflags	@""
	.align	4


	//----- nvinfo : EIATTR_CUDA_API_VERSION
	.align		4
        /*0000*/ 	.byte	0x04, 0x37
        /*0002*/ 	.short	(.L_4557 - .L_4556)
.L_4556:
        /*0004*/ 	.word	0x00000082


	//----- nvinfo : EIATTR_KPARAM_INFO
	.align		4
.L_4557:
        /*0008*/ 	.byte	0x04, 0x17
        /*000a*/ 	.short	(.L_4559 - .L_4558)
.L_4558:
        /*000c*/ 	.word	0x00000000
        /*0010*/ 	.short	0x0002
        /*0012*/ 	.short	0x0018
        /*0014*/ 	.byte	0x00, 0xf0, 0x41, 0x00


	//----- nvinfo : EIATTR_KPARAM_INFO
	.align		4
.L_4559:
        /*0018*/ 	.byte	0x04, 0x17
        /*001a*/ 	.short	(.L_4561 - .L_4560)
.L_4560:
        /*001c*/ 	.word	0x00000000
        /*0020*/ 	.short	0x0001
        /*0022*/ 	.short	0x0008
        /*0024*/ 	.byte	0x00, 0xf0, 0x41, 0x00


	//----- nvinfo : EIATTR_KPARAM_INFO
	.align		4
.L_4561:
        /*0028*/ 	.byte	0x04, 0x17
        /*002a*/ 	.short	(.L_4563 - .L_4562)
.L_4562:
        /*002c*/ 	.word	0x00000000
        /*0030*/ 	.short	0x0000
        /*0032*/ 	.short	0x0000
        /*0034*/ 	.byte	0x00, 0xf0, 0x11, 0x00


	//----- nvinfo : EIATTR_SPARSE_MMA_MASK
	.align		4
.L_4563:
        /*0038*/ 	.byte	0x03, 0x50
        /*003a*/ 	.short	0x0000


	//----- nvinfo : EIATTR_MAXREG_COUNT
	.align		4
        /*003c*/ 	.byte	0x03, 0x1b
        /*003e*/ 	.short	0x00ff


	//----- nvinfo : EIATTR_MERCURY_ISA_VERSION
	.align		4
        /*0040*/ 	.byte	0x03, 0x5f
        /*0042*/ 	.short	0x0101


	//----- nvinfo : EIATTR_EXIT_INSTR_OFFSETS
	.align		4
        /*0044*/ 	.byte	0x04, 0x1c
        /*0046*/ 	.short	(.L_4565 - .L_4564)


	//   ....[0]....
.L_4564:
        /*0048*/ 	.word	0x00000640


	//   ....[1]....
        /*004c*/ 	.word	0x00001250


	//   ....[2]....
        /*0050*/ 	.word	0x000012a0


	//----- nvinfo : EIATTR_MAX_THREADS
	.align		4
.L_4565:
        /*0054*/ 	.byte	0x04, 0x05
        /*0056*/ 	.short	(.L_4567 - .L_4566)
.L_4566:
        /*0058*/ 	.word	0x00000080
        /*005c*/ 	.word	0x00000001
        /*0060*/ 	.word	0x00000001


	//----- nvinfo : EIATTR_CRS_STACK_SIZE
	.align		4
.L_4567:
        /*0064*/ 	.byte	0x04, 0x1e
        /*0066*/ 	.short	(.L_4569 - .L_4568)
.L_4568:
        /*0068*/ 	.word	0x00000000


	//----- nvinfo : EIATTR_CBANK_PARAM_SIZE
	.align		4
.L_4569:
        /*006c*/ 	.byte	0x03, 0x19
        /*006e*/ 	.short	0x0028


	//----- nvinfo : EIATTR_PARAM_CBANK
	.align		4
        /*0070*/ 	.byte	0x04, 0x0a
        /*0072*/ 	.short	(.L_4571 - .L_4570)
	.align		4
.L_4570:
        /*0074*/ 	.word	index@(.nv.constant0._ZN2at6native29vectorized_elementwise_kernelILi4ENS0_13AUnaryFunctorIdddZZZNS0_16fmax_kernel_cudaERNS_18TensorIteratorBaseEENKUlvE_clEvENKUlvE_clEvEUlddE_EESt5arrayIPcLm2EEEEviT0_T1_)
        /*0078*/ 	.short	0x0210
        /*007a*/ 	.short	0x0028


	//----- nvinfo : EIATTR_SW_WAR
	.align		4
.L_4571:
        /*007c*/ 	.byte	0x04, 0x36
        /*007e*/ 	.short	(.L_4573 - .L_4572)
.L_4572:
        /*0080*/ 	.word	0x00000008
.L_4573:


//--------------------- .nv.info._ZN2at6native29vectorized_elementwise_kernelILi8ENS0_13AUnaryFunctorIdddZZZNS0_16fmax_kernel_cudaERNS_18TensorIteratorBaseEENKUlvE_clEvENKUlvE_clEvEUlddE_EESt5arrayIPcLm2EEEEviT0_T1_ --------------------------
	.section	.nv.info._ZN2at6native29vectorized_elementwise_kernelILi8ENS0_13AUnaryFunctorIdddZZZNS0_16fmax_kernel_cudaERNS_18TensorIteratorBaseEENKUlvE_clEvENKUlvE_clEvEUlddE_EESt5arrayIPcLm2EEEEviT0_T1_,"",@"SHT_CUDA_INFO"
	.sectionflags	@""
	.align	4


	//----- nvinfo : EIATTR_CUDA_API_VERSION
	.align		4
        /*0000*/ 	.byte	0x04, 0x37
        /*0002*/ 	.short	(.L_4575 - .L_4574)
.L_4574:
        /*0004*/ 	.word	0x00000082


	//----- nvinfo : EIATTR_KPARAM_INFO
	.align		4
.L_4575:
        /*0008*/ 	.byte	0x04, 0x17
        /*000a*/ 	.short	(.L_4577 - .L_4576)
.L_4576:
        /*000c*/ 	.word	0x00000000
        /*0010*/ 	.short	0x0002
        /*0012*/ 	.short	0x0018
        /*0014*/ 	.byte	0x00, 0xf0, 0x41, 0x00


	//----- nvinfo : EIATTR_KPARAM_INFO
	.align		4
.L_4577:
        /*0018*/ 	.byte	0x04, 0x17
        /*001a*/ 	.short	(.L_4579 - .L_4578)
.L_4578:
        /*001c*/ 	.word	0x00000000
        /*0020*/ 	.short	0x0001
        /*0022*/ 	.short	0x0008
        /*0024*/ 	.byte	0x00, 0xf0, 0x41, 0x00


	//----- nvinfo : EIATTR_KPARAM_INFO
	.align		4
.L_4579:
        /*0028*/ 	.byte	0x04, 0x17
        /*002a*/ 	.short	(.L_4581 - .L_4580)
.L_4580:
        /*002c*/ 	.word	0x00000000
        /*0030*/ 	.short	0x0000
        /*0032*/ 	.short	0x0000
        /*0034*/ 	.byte	0x00, 0xf0, 0x11, 0x00


	//----- nvinfo : EIATTR_SPARSE_MMA_MASK
	.align		4
.L_4581:
        /*0038*/ 	.byte	0x03, 0x50
        /*003a*/ 	.short	0x0000


	//----- nvinfo : EIATTR_MAXREG_COUNT
	.align		4
        /*003c*/ 	.byte	0x03, 0x1b
        /*003e*/ 	.short	0x00ff


	//----- nvinfo : EIATTR_MERCURY_ISA_VERSION
	.align		4
        /*0040*/ 	.byte	0x03, 0x5f
        /*0042*/ 	.short	0x0101


	//----- nvinfo : EIATTR_EXIT_INSTR_OFFSETS
	.align		4
        /*0044*/ 	.byte	0x04, 0x1c
        /*0046*/ 	.short	(.L_4583 - .L_4582)


	//   ....[0]....
.L_4582:
        /*0048*/ 	.word	0x00000640


	//   ....[1]....
        /*004c*/ 	.word	0x00001250


	//   ....[2]....
        /*0050*/ 	.word	0x000012a0


	//----- nvinfo : EIATTR_MAX_THREADS
	.align		4
.L_4583:
        /*0054*/ 	.byte	0x04, 0x05
        /*0056*/ 	.short	(.L_4585 - .L_4584)
.L_4584:
        /*0058*/ 	.word	0x00000080
        /*005c*/ 	.word	0x00000001
        /*0060*/ 	.word	0x00000001


	//----- nvinfo : EIATTR_CRS_STACK_SIZE
	.align		4
.L_4585:
        /*0064*/ 	.byte	0x04, 0x1e
        /*0066*/ 	.short	(.L_4587 - .L_4586)
.L_4586:
        /*0068*/ 	.word	0x00000000


	//----- nvinfo : EIATTR_CBANK_PARAM_SIZE
	.align		4
.L_4587:
        /*006c*/ 	.byte	0x03, 0x19
        /*006e*/ 	.short	0x0028


	//----- nvinfo : EIATTR_PARAM_CBANK
	.align		4
        /*0070*/ 	.byte	0x04, 0x0a
        /*0072*/ 	.short	(.L_4589 - .L_4588)
	.align		4
.L_4588:
        /*0074*/ 	.word	index@(.nv.constant0._ZN2at6native29vectorized_elementwise_kernelILi8ENS0_13AUnaryFunctorIdddZZZNS0_16fmax_kernel_cudaERNS_18TensorIteratorBaseEENKUlvE_clEvENKUlvE_clEvEUlddE_EESt5arrayIPcLm2EEEEviT0_T1_)
        /*0078*/ 	.short	0x0210
        /*007a*/ 	.short	0x0028


	//----- nvinfo : EIATTR_SW_WAR
	.align		4
.L_4589:
        /*007c*/ 	.byte	0x04, 0x36
        /*007e*/ 	.short	(.L_4591 - .L_4590)
.L_4590:
        /*0080*/ 	.word	0x00000008
.L_4591:


//--------------------- .nv.info._ZN2at6native18elementwise_kernelILi128ELi4EZNS0_15gpu_kernel_implINS0_13BinaryFunctorIdddZZZNS0_16fmax_kernel_cudaERNS_18TensorIteratorBaseEENKUlvE_clEvENKUlvE_clEvEUlddE_EEEEvS5_RKT_EUliE_EEviT1_ --------------------------
	.section	.nv.info._ZN2at6native18elementwise_kernelILi128ELi4EZNS0_15gpu_kernel_implINS0_13BinaryFunctorIdddZZZNS0_16fmax_kernel_cudaERNS_18TensorIteratorBaseEENKUlvE_clEvENKUlvE_clEvEUlddE_EEEEvS5_RKT_EUliE_EEviT1_,"",@"SHT_CUDA_INFO"
	.sectionflags	@""
	.align	4


	//----- nvinfo : EIATTR_CUDA_API_VERSION
	.align		4
        /*0000*/ 	.byte	0x04, 0x37
        /*0002*/ 	.short	(.L_4593 - .L_4592)
.L_4592:
        /*0004*/ 	.word	0x00000082


	//----- nvinfo : EIATTR_KPARAM_INFO
	.align		4
.L_4593:
        /*0008*/ 	.byte	0x04, 0x17
        /*000a*/ 	.short	(.L_4595 - .L_4594)
.L_4594:
        /*000c*/ 	.word	0x00000000
        /*0010*/ 	.short	0x0001
        /*0012*/ 	.short	0x0008
        /*0014*/ 	.byte	0x00, 0xf0, 0x21, 0x0a


	//----- nvinfo : EIATTR_KPARAM_INFO
	.align		4
.L_4595:
        /*0018*/ 	.byte	0x04, 0x17
        /*001a*/ 	.short	(.L_4597 - .L_4596)
.L_4596:
        /*001c*/ 	.word	0x00000000
        /*0020*/ 	.short	0x0000
        /*0022*/ 	.short	0x0000
        /*0024*/ 	.byte	0x00, 0xf0, 0x11, 0x00


	//----- nvinfo : EIATTR_SPARSE_MMA_MASK
	.align		4
.L_4597:
        /*0028*/ 	.byte	0x03, 0x50
        /*002a*/ 	.short	0x0000


	//----- nvinfo : EIATTR_MAXREG_COUNT
	.align		4
        /*002c*/ 	.byte	0x03, 0x1b
        /*002e*/ 	.short	0x0080


	//----- nvinfo : EIATTR_EXTERNS
	.align		4
        /*0030*/ 	.byte	0x04, 0x0f
        /*0032*/ 	.short	(.L_4599 - .L_4598)


	//   ....[0]....
	.align		4
.L_4598:
        /*0034*/ 	.word	index@(__assertfail)


	//----- nvinfo : EIATTR_MERCURY_ISA_VERSION
	.align		4
.L_4599:
        /*0038*/ 	.byte	0x03, 0x5f
        /*003a*/ 	.short	0x0101


	//----- nvinfo : EIATTR_SYSCALL_OFFSETS
	.align		4
        /*003c*/ 	.byte	0x04, 0x46
        /*003e*/ 	.short	(.L_4601 - .L_4600)


	//   ....[0]....
.L_4600:
        /*0040*/ 	.word	0x00002590


	//   ....[1]....
        /*0044*/ 	.word	0x000034a0


	//   ....[2]....
        /*0048*/ 	.word	0x00004620


	//   ....[3]....
        /*004c*/ 	.word	0x00006be0


	//   ....[4]....
        /*0050*/ 	.word	0x00007af0


	//   ....[5]....
        /*0054*/ 	.word	0x00008c70


	//   ....[6]....
        /*0058*/ 	.word	0x0000b220


	//   ....[7]....
        /*005c*/ 	.word	0x0000c130


	//   ....[8]....
        /*0060*/ 	.word	0x0000d2b0


	//   ....[9]....
        /*0064*/ 	.word	0x0000f850


	//   ....[10]....
        /*0068*/ 	.word	0x00010760


	//   ....[11]....
        /*006c*/ 	.word	0x000118e0


	//----- nvinfo : EIATTR_EXIT_INSTR_OFFSETS
	.align		4
.L_4601:
        /*0070*/ 	.byte	0x04, 0x1c
        /*0072*/ 	.short	(.L_4603 - .L_4602)


	//   ....[0]....
.L_4602:
        /*0074*/ 	.word	0x0000d360


	//   ....[1]....
        /*0078*/ 	.word	0x00010920


	//   ....[2]....
        /*007c*/ 	.word	0x00010960


	//   ....[3]....
        /*0080*/ 	.word	0x000109f0


	//   ....[4]....
        /*0084*/ 	.word	0x00010a20


	//   ....[5]....
        /*0088*/ 	.word	0x00010a50


	//   ....[6]....
        /*008c*/ 	.word	0x00010b20


	//   ....[7]....
        /*0090*/ 	.word	0x00010ba0


	//   ....[8]....
        /*0094*/ 	.word	0x00010c80


	//   ....[9]....
        /*0098*/ 	.word	0x00010d10


	//   ....[10]....
        /*009c*/ 	.word	0x00010d30


	//   ....[11]....
        /*00a0*/ 	.word	0x00010df0


	//   ....[12]....
        /*00a4*/ 	.word	0x00010e20


	//   ....[13]....
        /*00a8*/ 	.word	0x00010ff0


	//   ....[14]....
        /*00ac*/ 	.word	0x00011190


	//   ....[15]....
        /*00b0*/ 	.word	0x00011210


	//   ....[16]....
        /*00b4*/ 	.word	0x000112c0


	//   ....[17]....
        /*00b8*/ 	.word	0x00011480


	//   ....[18]....
        /*00bc*/ 	.word	0x00011640


	//   ....[19]....
        /*00c0*/ 	.word	0x000117e0


	//   ....[20]....
        /*00c4*/ 	.word	0x000118f0


	//   ....[21]....
        /*00c8*/ 	.word	0x00011920


	//   ....[22]....
        /*00cc*/ 	.word	0x00011950


	//----- nvinfo : EIATTR_MAX_THREADS
	.align		4
.L_4603:
        /*00d0*/ 	.byte	0x04, 0x05
        /*00d2*/ 	.short	(.L_4605 - .L_4604)
.L_4604:
        /*00d4*/ 	.word	0x00000080
        /*00d8*/ 	.word	0x00000001
        /*00dc*/ 	.word	0x00000001


	//----- nvinfo : EIATTR_CRS_STACK_SIZE
	.align		4
.L_4605:
        /*00e0*/ 	.byte	0x04, 0x1e
        /*00e2*/ 	.short	(.L_4607 - .L_4606)
.L_4606:
        /*00e4*/ 	.word	0x00000000


	//----- nvinfo : EIATTR_CBANK_PARAM_SIZE
	.align		4
.L_4607:
        /*00e8*/ 	.byte	0x03, 0x19
        /*00ea*/ 	.short	0x0290


	//----- nvinfo : EIATTR_PARAM_CBANK
	.align		4
        /*00ec*/ 	.byte	0x04, 0x0a
        /*00ee*/ 	.short	(.L_4609 - .L_4608)
	.align		4
.L_4608:
        /*00f0*/ 	.word	index@(.nv.constant0._ZN2at6native18elementwise_kernelILi128ELi4EZNS0_15gpu_kernel_implINS0_13BinaryFunctorIdddZZZNS0_16fmax_kernel_cudaERNS_18TensorIteratorBaseEENKUlvE_clEvENKUlvE_clEvEUlddE_EEEEvS5_RKT_EUliE_EEviT1_)
        /*00f4*/ 	.short	0x0210
        /*00f6*/ 	.short	0x0290


	//----- nvinfo : EIATTR_SW_WAR
	.align		4
.L_4609:
        /*00f8*/ 	.byte	0x04, 0x36
        /*00fa*/ 	.short	(.L_4611 - .L_4610)
.L_4610:
        /*00fc*/ 	.word	0x00000008
.L_4611:


//--------------------- .nv.info._ZN2at6native27unrolled_elementwise_kernelINS0_13BinaryFunctorIdddZZZNS0_16fmax_kernel_cudaERNS_18TensorIteratorBaseEENKUlvE_clEvENKUlvE_clEvEUlddE_EESt5arrayIPcLm3EELi4E23TrivialOffsetCalculatorILi2EjESC_ILi1EjENS0_6memory12LoadWithCastILi2EEENSF_13StoreWithCastILi1EEEEEviT_T0_T2_T3_T4_T5_ --------------------------
	.section	.nv.info._ZN2at6native27unrolled_elementwise_kernelINS0_13BinaryFunctorIdddZZZNS0_16fmax_kernel_cudaERNS_18TensorIteratorBaseEENKUlvE_clEvENKUlvE_clEvEUlddE_EESt5arrayIPcLm3EELi4E23TrivialOffsetCalculatorILi2EjESC_ILi1EjENS0_6memory12LoadWithCastILi2EEENSF_13StoreWithCastILi1EEEEEviT_T0_T2_T3_T4_T5_,"",@"SHT_CUDA_INFO"
	.sectionflags	@""
	.align	4


	//----- nvinfo : EIATTR_CUDA_API_VERSION
	.align		4
        /*0000*/ 	.byte	0x04, 0x37
        /*0002*/ 	.short	(.L_4613 - .L_4612)
.L_4612:
        /*0004*/ 	.word	0x00000082


	//----- nvinfo : EIATTR_KPARAM_INFO
	.align		4
.L_4613:
        /*0008*/ 	.byte	0x04, 0x17
        /*000a*/ 	.short	(.L_4615 - .L_4614)
.L_4614:
        /*000c*/ 	.word	0x00000000
        /*0010*/ 	.short	0x0006
        /*0012*/ 	.short	0x0030
        /*0014*/ 	.byte	0x00, 0xf0, 0x21, 0x00


	//----- nvinfo : EIATTR_KPARAM_INFO
	.align		4
.L_4615:
        /*0018*/ 	.byte	0x04, 0x17
        /*001a*/ 	.short	(.L_4617 - .L_4616)
.L_4616:
        /*001c*/ 	.word	0x00000000
        /*0020*/ 	.short	0x0005
        /*0022*/ 	.short	0x0024
        /*0024*/ 	.byte	0x00, 0xf0, 0x31, 0x00


	//----- nvinfo : EIATTR_KPARAM_INFO
	.align		4
.L_4617:
        /*0028*/ 	.byte	0x04, 0x17
        /*002a*/ 	.short	(.L_4619 - .L_4618)
.L_4618:
        /*002c*/ 	.word	0x00000000
        /*0030*/ 	.short	0x0004
        /*0032*/ 	.short	0x0021
        /*0034*/ 	.byte	0x00, 0xf0, 0x05, 0x00


	//----- nvinfo : EIATTR_KPARAM_INFO
	.align		4
.L_4619:
        /*0038*/ 	.byte	0x04, 0x17
        /*003a*/ 	.short	(.L_4621 - .L_4620)
.L_4620:
        /*003c*/ 	.word	0x00000000
        /*0040*/ 	.short	0x0003
        /*0042*/ 	.short	0x0020
        /*0044*/ 	.byte	0x00, 0xf0, 0x05, 0x00


	//----- nvinfo : EIATTR_KPARAM_INFO
	.align		4
.L_4621:
        /*0048*/ 	.byte	0x04, 0x17
        /*004a*/ 	.short	(.L_4623 - .L_4622)
.L_4622:
        /*004c*/ 	.word	0x00000000
        /*0050*/ 	.short	0x0002
        /*0052*/ 	.short	0x0008
        /*0054*/ 	.byte	0x00, 0xf0, 0x61, 0x00


	//----- nvinfo : EIATTR_KPARAM_INFO
	.align		4
.L_4623:
        /*0058*/ 	.byte	0x04, 0x17
        /*005a*/ 	.short	(.L_4625 - .L_4624)
.L_4624:
        /*005c*/ 	.word	0x00000000
        /*0060*/ 	.short	0x0001
        /*0062*/ 	.short	0x0004
        /*0064*/ 	.byte	0x00, 0xf0, 0x05, 0x00


	//----- nvinfo : EIATTR_KPARAM_INFO
	.align		4
.L_4625:
        /*0068*/ 	.byte	0x04, 0x17
        /*006a*/ 	.short	(.L_4627 - .L_4626)
.L_4626:
        /*006c*/ 	.word	0x00000000
        /*0070*/ 	.short	0x0000
        /*0072*/ 	.short	0x0000
        /*0074*/ 	.byte	0x00, 0xf0, 0x11, 0x00


	//----- nvinfo : EIATTR_SPARSE_MMA_MASK
	.align		4
.L_4627:
        /*0078*/ 	.byte	0x03, 0x50
        /*007a*/ 	.short	0x0000


	//----- nvinfo : EIATTR_MAXREG_COUNT
	.align		4
        /*007c*/ 	.byte	0x03, 0x1b
        /*007e*/ 	.short	0x00ff


	//----- nvinfo : EIATTR_EXTERNS
	.align		4
        /*0080*/ 	.byte	0x04, 0x0f
        /*0082*/ 	.short	(.L_4629 - .L_4628)


	//   ....[0]....
	.align		4
.L_4628:
        /*0084*/ 	.word	index@(__assertfail)


	//----- nvinfo : EIATTR_MERCURY_ISA_VERSION
	.align		4
.L_4629:
        /*0088*/ 	.byte	0x03, 0x5f
        /*008a*/ 	.short	0x0101


	//----- nvinfo : EIATTR_SYSCALL_OFFSETS
	.align		4
        /*008c*/ 	.byte	0x04, 0x46
        /*008e*/ 	.short	(.L_4631 - .L_4630)


	//   ....[0]....
.L_4630:
        /*0090*/ 	.word	0x00000fa0


	//   ....[1]....
        /*0094*/ 	.word	0x00001ec0


	//   ....[2]....
        /*0098*/ 	.word	0x00002e60


	//   ....[3]....
        /*009c*/ 	.word	0x00003d80


	//   ....[4]....
        /*00a0*/ 	.word	0x00004d30


	//   ....[5]....
        /*00a4*/ 	.word	0x00005c50


	//   ....[6]....
        /*00a8*/ 	.word	0x00006be0


	//   ....[7]....
        /*00ac*/ 	.word	0x00007b10


	//   ....[8]....
        /*00b0*/ 	.word	0x000090d0


	//   ....[9]....
        /*00b4*/ 	.word	0x0000a290


	//   ....[10]....
        /*00b8*/ 	.word	0x0000b410


	//   ....[11]....
        /*00bc*/ 	.word	0x0000c5b0


	//----- nvinfo : EIATTR_EXIT_INSTR_OFFSETS
	.align		4
.L_4631:
        /*00c0*/ 	.byte	0x04, 0x1c
        /*00c2*/ 	.short	(.L_4633 - .L_4632)


	//   ....[0]....
.L_4632:
        /*00c4*/ 	.word	0x0000b4b0


	//   ....[1]....
        /*00c8*/ 	.word	0x0000b5f0


	//   ....[2]....
        /*00cc*/ 	.word	0x0000b630


	//   ....[3]....
        /*00d0*/ 	.word	0x0000b6c0


	//   ....[4]....
        /*00d4*/ 	.word	0x0000b6f0


	//   ....[5]....
        /*00d8*/ 	.word	0x0000b720


	//   ....[6]....
        /*00dc*/ 	.word	0x0000b7f0


	//   ....[7]....
        /*00e0*/ 	.word	0x0000b870


	//   ....[8]....
        /*00e4*/ 	.word	0x0000b950


	//   ....[9]....
        /*00e8*/ 	.word	0x0000b9e0


	//   ....[10]....
        /*00ec*/ 	.word	0x0000ba00


	//   ....[11]....
        /*00f0*/ 	.word	0x0000bac0


	//   ....[12]....
        /*00f4*/ 	.word	0x0000baf0


	//   ....[13]....
        /*00f8*/ 	.word	0x0000bcc0


	//   ....[14]....
        /*00fc*/ 	.word	0x0000be60


	//   ....[15]....
        /*0100*/ 	.word	0x0000bee0


	//   ....[16]....
        /*0104*/ 	.word	0x0000bf90


	//   ....[17]....
        /*0108*/ 	.word	0x0000c150


	//   ....[18]....
        /*010c*/ 	.word	0x0000c310


	//   ....[19]....
        /*0110*/ 	.word	0x0000c4b0


	//   ....[20]....
        /*0114*/ 	.word	0x0000c5c0


	//   ....[21]....
        /*0118*/ 	.word	0x0000c5f0


	//   ....[22]....
        /*011c*/ 	.word	0x0000c620


	//----- nvinfo : EIATTR_MAX_THREADS
	.align		4
.L_4633:
        /*0120*/ 	.byte	0x04, 0x05
        /*0122*/ 	.short	(.L_4635 - .L_4634)
.L_4634:
        /*0124*/ 	.word	0x00000080
        /*0128*/ 	.word	0x00000001
        /*012c*/ 	.word	0x00000001


	//----- nvinfo : EIATTR_CRS_STACK_SIZE
	.align		4
.L_4635:
        /*0130*/ 	.byte	0x04, 0x1e
        /*0132*/ 	.short	(.L_4637 - .L_4636)
.L_4636:
        /*0134*/ 	.word	0x00000000


	//----- nvinfo : EIATTR_CBANK_PARAM_SIZE
	.align		4
.L_4637:
        /*0138*/ 	.byte	0x03, 0x19
        /*013a*/ 	.short	0x0038


	//----- nvinfo : EIATTR_PARAM_CBANK
	.align		4
        /*013c*/ 	.byte	0x04, 0x0a
        /*013e*/ 	.short	(.L_4639 - .L_4638)
	.align		4
.L_4638:
        /*0140*/ 	.word	index@(.nv.constant0._ZN2at6native27unrolled_elementwise_kernelINS0_13BinaryFunctorIdddZZZNS0_16fmax_kernel_cudaERNS_18TensorIteratorBaseEENKUlvE_clEvENKUlvE_clEvEUlddE_EESt5arrayIPcLm3EELi4E23TrivialOffsetCalculatorILi2EjESC_ILi1EjENS0_6memory12LoadWithCastILi2EEENSF_13StoreWithCastILi1EEEEEviT_T0_T2_T3_T4_T5_)
        /*0144*/ 	.short	0x0210
        /*0146*/ 	.short	0x0038


	//----- nvinfo : EIATTR_SW_WAR
	.align		4
.L_4639:
        /*0148*/ 	.byte	0x04, 0x36
        /*014a*/ 	.short	(.L_4641 - .L_4640)
.L_4640:
        /*014c*/ 	.word	0x00000008
.L_4641:


//--------------------- .nv.info._ZN2at6native18elementwise_kernelILi128ELi2EZNS0_22gpu_kernel_impl_nocastINS0_13BinaryFunctorIdddZZZNS0_16fmax_kernel_cudaERNS_18TensorIteratorBaseEENKUlvE_clEvENKUlvE_clEvEUlddE_EEEEvS5_RKT_EUliE_EEviT1_ --------------------------
	.section	.nv.info._ZN2at6native18elementwise_kernelILi128ELi2EZNS0_22gpu_kernel_impl_nocastINS0_13BinaryFunctorIdddZZZNS0_16fmax_kernel_cudaERNS_18TensorIteratorBaseEENKUlvE_clEvENKUlvE_clEvEUlddE_EEEEvS5_RKT_EUliE_EEviT1_,"",@"SHT_CUDA_INFO"
	.sectionflags	@""
	.align	4


	//----- nvinfo : EIATTR_CUDA_API_VERSION
	.align		4
        /*0000*/ 	.byte	0x04, 0x37
        /*0002*/ 	.short	(.L_4643 - .L_4642)
.L_4642:
        /*0004*/ 	.word	0x00000082


	//----- nvinfo : EIATTR_KPARAM_INFO
	.align		4
.L_4643:
        /*0008*/ 	.byte	0x04, 0x17
        /*000a*/ 	.short	(.L_4645 - .L_4644)
.L_4644:
        /*000c*/ 	.word	0x00000000
        /*0010*/ 	.short	0x0001
        /*0012*/ 	.short	0x0008
        /*0014*/ 	.byte	0x00, 0xf0, 0x21, 0x0a


	//----- nvinfo : EIATTR_KPARAM_INFO
	.align		4
.L_4645:
        /*0018*/ 	.byte	0x04, 0x17
        /*001a*/ 	.short	(.L_4647 - .L_4646)
.L_4646:
        /*001c*/ 	.word	0x00000000
        /*0020*/ 	.short	0x0000
        /*0022*/ 	.short	0x0000
        /*0024*/ 	.byte	0x00, 0xf0, 0x11, 0x00


	//----- nvinfo : EIATTR_SPARSE_MMA_MASK
	.align		4
.L_4647:
        /*0028*/ 	.byte	0x03, 0x50
        /*002a*/ 	.short	0x0000


	//----- nvinfo : EIATTR_MAXREG_COUNT
	.align		4
        /*002c*/ 	.byte	0x03, 0x1b
        /*002e*/ 	.short	0x0080


	//----- nvinfo : EIATTR_MERCURY_ISA_VERSION
	.align		4
        /*0030*/ 	.byte	0x03, 0x5f
        /*0032*/ 	.short	0x0101


	//----- nvinfo : EIATTR_EXIT_INSTR_OFFSETS
	.align		4
        /*0034*/ 	.byte	0x04, 0x1c
        /*0036*/ 	.short	(.L_4649 - .L_4648)


	//   ....[0]....
.L_4648:
        /*0038*/ 	.word	0x00001820


	//   ....[1]....
        /*003c*/ 	.word	0x00002f70


	//----- nvinfo : EIATTR_MAX_THREADS
	.align		4
.L_4649:
        /*0040*/ 	.byte	0x04, 0x05
        /*0042*/ 	.short	(.L_4651 - .L_4650)
.L_4650:
        /*0044*/ 	.word	0x00000080
        /*0048*/ 	.word	0x00000001
        /*004c*/ 	.word	0x00000001


	//----- nvinfo : EIATTR_CRS_STACK_SIZE
	.align		4
.L_4651:
        /*0050*/ 	.byte	0x04, 0x1e
        /*0052*/ 	.short	(.L_4653 - .L_4652)
.L_4652:
        /*0054*/ 	.word	0x00000000


	//----- nvinfo : EIATTR_CBANK_PARAM_SIZE
	.align		4
.L_4653:
        /*0058*/ 	.byte	0x03, 0x19
        /*005a*/ 	.short	0x0290


	//----- nvinfo : EIATTR_PARAM_CBANK
	.align		4
        /*005c*/ 	.byte	0x04, 0x0a
        /*005e*/ 	.short	(.L_4655 - .L_4654)
	.align		4
.L_4654:
        /*0060*/ 	.word	index@(.nv.constant0._ZN2at6native18elementwise_kernelILi128ELi2EZNS0_22gpu_kernel_impl_nocastINS0_13BinaryFunctorIdddZZZNS0_16fmax_kernel_cudaERNS_18TensorIteratorBaseEENKUlvE_clEvENKUlvE_clEvEUlddE_EEEEvS5_RKT_EUliE_EEviT1_)
        /*0064*/ 	.short	0x0210
        /*0066*/ 	.short	0x0290


	//----- nvinfo : EIATTR_SW_WAR
	.align		4
.L_4655:
        /*0068*/ 	.byte	0x04, 0x36
        /*006a*/ 	.short	(.L_4657 - .L_4656)
.L_4656:
        /*006c*/ 	.word	0x00000008
.L_4657:


//--------------------- .nv.info._ZN2at6native27unrolled_elementwise_kernelINS0_13BinaryFunctorIdddZZZNS0_16fmax_kernel_cudaERNS_18TensorIteratorBaseEENKUlvE_clEvENKUlvE_clEvEUlddE_EESt5arrayIPcLm3EELi4E23TrivialOffsetCalculatorILi2EjESC_ILi1EjENS0_6memory15LoadWithoutCastENSF_16StoreWithoutCastEEEviT_T0_T2_T3_T4_T5_ --------------------------
	.section	.nv.info._ZN2at6native27unrolled_elementwise_kernelINS0_13BinaryFunctorIdddZZZNS0_16fmax_kernel_cudaERNS_18TensorIteratorBaseEENKUlvE_clEvENKUlvE_clEvEUlddE_EESt5arrayIPcLm3EELi4E23TrivialOffsetCalculatorILi2EjESC_ILi1EjENS0_6memory15LoadWithoutCastENSF_16StoreWithoutCastEEEviT_T0_T2_T3_T4_T5_,"",@"SHT_CUDA_INFO"
	.sectionflags	@""
	.align	4


	//----- nvinfo : EIATTR_CUDA_API_VERSION
	.align		4
        /*0000*/ 	.byte	0x04, 0x37
        /*0002*/ 	.short	(.L_4659 - .L_4658)
.L_4658:
        /*0004*/ 	.word	0x00000082


	//----- nvinfo : EIATTR_KPARAM_INFO
	.align		4
.L_4659:
        /*0008*/ 	.byte	0x04, 0x17
        /*000a*/ 	.short	(.L_4661 - .L_4660)
.L_4660:
        /*000c*/ 	.word	0x00000000
        /*0010*/ 	.short	0x0006
        /*0012*/ 	.short	0x0023
        /*0014*/ 	.byte	0x00, 0xf0, 0x05, 0x00


	//----- nvinfo : EIATTR_KPARAM_INFO
	.align		4
.L_4661:
        /*0018*/ 	.byte	0x04, 0x17
        /*001a*/ 	.short	(.L_4663 - .L_4662)
.L_4662:
        /*001c*/ 	.word	0x00000000
        /*0020*/ 	.short	0x0005
        /*0022*/ 	.short	0x0022
        /*0024*/ 	.byte	0x00, 0xf0, 0x05, 0x00


	//----- nvinfo : EIATTR_KPARAM_INFO
	.align		4
.L_4663:
        /*0028*/ 	.byte	0x04, 0x17
        /*002a*/ 	.short	(.L_4665 - .L_4664)
.L_4664:
        /*002c*/ 	.word	0x00000000
        /*0030*/ 	.short	0x0004
        /*0032*/ 	.short	0x0021
        /*0034*/ 	.byte	0x00, 0xf0, 0x05, 0x00


	//----- nvinfo : EIATTR_KPARAM_INFO
	.align		4
.L_4665:
        /*0038*/ 	.byte	0x04, 0x17
        /*003a*/ 	.short	(.L_4667 - .L_4666)
.L_4666:
        /*003c*/ 	.word	0x00000000
        /*0040*/ 	.short	0x0003
        /*0042*/ 	.short	0x0020
        /*0044*/ 	.byte	0x00, 0xf0, 0x05, 0x00


	//----- nvinfo : EIATTR_KPARAM_INFO
	.align		4
.L_4667:
        /*0048*/ 	.byte	0x04, 0x17
        /*004a*/ 	.short	(.L_4669 - .L_4668)
.L_4668:
        /*004c*/ 	.word	0x00000000
        /*0050*/ 	.short	0x0002
        /*0052*/ 	.short	0x0008
        /*0054*/ 	.byte	0x00, 0xf0, 0x61, 0x00


	//----- nvinfo : EIATTR_KPARAM_INFO
	.align		4
.L_4669:
        /*0058*/ 	.byte	0x04, 0x17
        /*005a*/ 	.short	(.L_4671 - .L_4670)
.L_4670:
        /*005c*/ 	.word	0x00000000
        /*0060*/ 	.short	0x0001
        /*0062*/ 	.short	0x0004
        /*0064*/ 	.byte	0x00, 0xf0, 0x05, 0x00


	//----- nvinfo : EIATTR_KPARAM_INFO
	.align		4
.L_4671:
        /*0068*/ 	.byte	0x04, 0x17
        /*006a*/ 	.short	(.L_4673 - .L_4672)
.L_4672:
        /*006c*/ 	.word	0x00000000
        /*0070*/ 	.short	0x0000
        /*0072*/ 	.short	0x0000
        /*0074*/ 	.byte	0x00, 0xf0, 0x11, 0x00


	//----- nvinfo : EIATTR_SPARSE_MMA_MASK
	.align		4
.L_4673:
        /*0078*/ 	.byte	0x03, 0x50
        /*007a*/ 	.short	0x0000


	//----- nvinfo : EIATTR_MAXREG_COUNT
	.align		4
        /*007c*/ 	.byte	0x03, 0x1b
        /*007e*/ 	.short	0x00ff


	//----- nvinfo : EIATTR_MERCURY_ISA_VERSION
	.align		4
        /*0080*/ 	.byte	0x03, 0x5f
        /*0082*/ 	.short	0x0101


	//----- nvinfo : EIATTR_EXIT_INSTR_OFFSETS
	.align		4
        /*0084*/ 	.byte	0x04, 0x1c
        /*0086*/ 	.short	(.L_4675 - .L_4674)


	//   ....[0]....
.L_4674:
        /*0088*/ 	.word	0x00000650


	//   ....[1]....
        /*008c*/ 	.word	0x00000710


	//----- nvinfo : EIATTR_MAX_THREADS
	.align		4
.L_4675:
        /*0090*/ 	.byte	0x04, 0x05
        /*0092*/ 	.short	(.L_4677 - .L_4676)
.L_4676:
        /*0094*/ 	.word	0x00000080
        /*0098*/ 	.word	0x00000001
        /*009c*/ 	.word	0x00000001


	//----- nvinfo : EIATTR_CRS_STACK_SIZE
	.align		4
.L_4677:
        /*00a0*/ 	.byte	0x04, 0x1e
        /*00a2*/ 	.short	(.L_4679 - .L_4678)
.L_4678:
        /*00a4*/ 	.word	0x00000000


	//----- nvinfo : EIATTR_CBANK_PARAM_SIZE
	.align		4
.L_4679:
        /*00a8*/ 	.byte	0x03, 0x19
        /*00aa*/ 	.short	0x0024


	//----- nvinfo : EIATTR_PARAM_CBANK
	.align		4
        /*00ac*/ 	.byte	0x04, 0x0a
        /*00ae*/ 	.short	(.L_4681 - .L_4680)
	.align		4
.L_4680:
        /*00b0*/ 	.word	index@(.nv.constant0._ZN2at6native27unrolled_elementwise_kernelINS0_13BinaryFunctorIdddZZZNS0_16fmax_kernel_cudaERNS_18TensorIteratorBaseEENKUlvE_clEvENKUlvE_clEvEUlddE_EESt5arrayIPcLm3EELi4E23TrivialOffsetCalculatorILi2EjESC_ILi1EjENS0_6memory15LoadWithoutCastENSF_16StoreWithoutCastEEEviT_T0_T2_T3_T4_T5_)
        /*00b4*/ 	.short	0x0210
        /*00b6*/ 	.short	0x0024


	//----- nvinfo : EIATTR_SW_WAR
	.align		4
.L_4681:
        /*00b8*/ 	.byte	0x04, 0x36
        /*00ba*/ 	.short	(.L_4683 - .L_4682)
.L_4682:
        /*00bc*/ 	.word	0x00000008
.L_4683:


//--------------------- .nv.info._ZN2at6native29vectorized_elementwise_kernelILi2ENS0_13BinaryFunctorIdddZZZNS0_16fmax_kernel_cudaERNS_18TensorIteratorBaseEENKUlvE_clEvENKUlvE_clEvEUlddE_EESt5arrayIPcLm3EEEEviT0_T1_ --------------------------
	.section	.nv.info._ZN2at6native29vectorized_elementwise_kernelILi2ENS0_13BinaryFunctorIdddZZZNS0_16fmax_kernel_cudaERNS_18TensorIteratorBaseEENKUlvE_clEvENKUlvE_clEvEUlddE_EESt5arrayIPcLm3EEEEviT0_T1_,"",@"SHT_CUDA_INFO"
	.sectionflags	@""
	.align	4


	//----- nvinfo : EIATTR_CUDA_API_VERSION
	.align		4
        /*0000*/ 	.byte	0x04, 0x37
        /*0002*/ 	.short	(.L_4685 - .L_4684)
.L_4684:
        /*0004*/ 	.word	0x00000082


	//----- nvinfo : EIATTR_KPARAM_INFO
	.align		4
.L_4685:
        /*0008*/ 	.byte	0x04, 0x17
        /*000a*/ 	.short	(.L_4687 - .L_4686)
.L_4686:
        /*000c*/ 	.word	0x00000000
        /*0010*/ 	.short	0x0002
        /*0012*/ 	.short	0x0008
        /*0014*/ 	.byte	0x00, 0xf0, 0x61, 0x00


	//----- nvinfo : EIATTR_KPARAM_INFO
	.align		4
.L_4687:
        /*0018*/ 	.byte	0x04, 0x17
        /*001a*/ 	.short	(.L_4689 - .L_4688)
.L_4688:
        /*001c*/ 	.word	0x00000000
        /*0020*/ 	.short	0x0001
        /*0022*/ 	.short	0x0004
        /*0024*/ 	.byte	0x00, 0xf0, 0x05, 0x00


	//----- nvinfo : EIATTR_KPARAM_INFO
	.align		4
.L_4689:
        /*0028*/ 	.byte	0x04, 0x17
        /*002a*/ 	.short	(.L_4691 - .L_4690)
.L_4690:
        /*002c*/ 	.word	0x00000000
        /*0030*/ 	.short	0x0000
        /*0032*/ 	.short	0x0000
        /*0034*/ 	.byte	0x00, 0xf0, 0x11, 0x00


	//----- nvinfo : EIATTR_SPARSE_MMA_MASK
	.align		4
.L_4691:
        /*0038*/ 	.byte	0x03, 0x50
        /*003a*/ 	.short	0x0000


	//----- nvinfo : EIATTR_MAXREG_COUNT
	.align		4
        /*003c*/ 	.byte	0x03, 0x1b
        /*003e*/ 	.short	0x00ff


	//----- nvinfo : EIATTR_MERCURY_ISA_VERSION
	.align		4
        /*0040*/ 	.byte	0x03, 0x5f
        /*0042*/ 	.short	0x0101


	//----- nvinfo : EIATTR_EXIT_INSTR_OFFSETS
	.align		4
        /*0044*/ 	.byte	0x04, 0x1c
        /*0046*/ 	.short	(.L_4693 - .L_4692)


	//   ....[0]....
.L_4692:
        /*0048*/ 	.word	0x00000630


	//   ....[1]....
        /*004c*/ 	.word	0x000013c0


	//   ....[2]....
        /*0050*/ 	.word	0x00001410


	//----- nvinfo : EIATTR_MAX_THREADS
	.align		4
.L_4693:
        /*0054*/ 	.byte	0x04, 0x05
        /*0056*/ 	.short	(.L_4695 - .L_4694)
.L_4694:
        /*0058*/ 	.word	0x00000080
        /*005c*/ 	.word	0x00000001
        /*0060*/ 	.word	0x00000001


	//----- nvinfo : EIATTR_CRS_STACK_SIZE
	.align		4
.L_4695:
        /*0064*/ 	.byte	0x04, 0x1e
        /*0066*/ 	.short	(.L_4697 - .L_4696)
.L_4696:
        /*0068*/ 	.word	0x00000000


	//----- nvinfo : EIATTR_CBANK_PARAM_SIZE
	.align		4
.L_4697:
        /*006c*/ 	.byte	0x03, 0x19
        /*006e*/ 	.short	0x0020


	//----- nvinfo : EIATTR_PARAM_CBANK
	.align		4
        /*0070*/ 	.byte	0x04, 0x0a
        /*0072*/ 	.short	(.L_4699 - .L_4698)
	.align		4
.L_4698:
        /*0074*/ 	.word	index@(.nv.constant0._ZN2at6native29vectorized_elementwise_kernelILi2ENS0_13BinaryFunctorIdddZZZNS0_16fmax_kernel_cudaERNS_18TensorIteratorBaseEENKUlvE_clEvENKUlvE_clEvEUlddE_EESt5arrayIPcLm3EEEEviT0_T1_)
        /*0078*/ 	.short	0x0210
        /*007a*/ 	.short	0x0020


	//----- nvinfo : EIATTR_SW_WAR
	.align		4
.L_4699:
        /*007c*/ 	.byte	0x04, 0x36
        /*007e*/ 	.short	(.L_4701 - .L_4700)
.L_4700:
        /*0080*/ 	.word	0x00000008
.L_4701:


//--------------------- .nv.info._ZN2at6native29vectorized_elementwise_kernelILi4ENS0_13BinaryFunctorIdddZZZNS0_16fmax_kernel_cudaERNS_18TensorIteratorBaseEENKUlvE_clEvENKUlvE_clEvEUlddE_EESt5arrayIPcLm3EEEEviT0_T1_ --------------------------
	.section	.nv.info._ZN2at6native29vectorized_elementwise_kernelILi4ENS0_13BinaryFunctorIdddZZZNS0_16fmax_kernel_cudaERNS_18TensorIteratorBaseEENKUlvE_clEvENKUlvE_clEvEUlddE_EESt5arrayIPcLm3EEEEviT0_T1_,"",@"SHT_CUDA_INFO"
	.sectionflags	@""
	.align	4


	//----- nvinfo : EIATTR_CUDA_API_VERSION
	.align		4
        /*0000*/ 	.byte	0x04, 0x37
        /*0002*/ 	.short	(.L_4703 - .L_4702)
.L_4702:
        /*0004*/ 	.word	0x00000082


	//----- nvinfo : EIATTR_KPARAM_INFO
	.align		4
.L_4703:
        /*0008*/ 	.byte	0x04, 0x17
        /*000a*/ 	.short	(.L_4705 - .L_4704)
.L_4704:
        /*000c*/ 	.word	0x00000000
        /*0010*/ 	.short	0x0002
        /*0012*/ 	.short	0x0008
        /*0014*/ 	.byte	0x00, 0xf0, 0x61, 0x00


	//----- nvinfo : EIATTR_KPARAM_INFO
	.align		4
.L_4705:
        /*0018*/ 	.byte	0x04, 0x17
        /*001a*/ 	.short	(.L_4707 - .L_4706)
.L_4706:
        /*001c*/ 	.word	0x00000000
        /*0020*/ 	.short	0x0001
        /*0022*/ 	.short	0x0004
        /*0024*/ 	.byte	0x00, 0xf0, 0x05, 0x00


	//----- nvinfo : EIATTR_KPARAM_INFO
	.align		4
.L_4707:
        /*0028*/ 	.byte	0x04, 0x17
        /*002a*/ 	.short	(.L_4709 - .L_4708)
.L_4708:
        /*002c*/ 	.word	0x00000000
        /*0030*/ 	.short	0x0000
        /*0032*/ 	.short	0x0000
        /*0034*/ 	.byte	0x00, 0xf0, 0x11, 0x00


	//----- nvinfo : EIATTR_SPARSE_MMA_MASK
	.align		4
.L_4709:
        /*0038*/ 	.byte	0x03, 0x50
        /*003a*/ 	.short	0x0000


	//----- nvinfo : EIATTR_MAXREG_COUNT
	.align		4
        /*003c*/ 	.byte	0x03, 0x1b
        /*003e*/ 	.short	0x00ff


	//----- nvinfo : EIATTR_MERCURY_ISA_VERSION
	.align		4
        /*0040*/ 	.byte	0x03, 0x5f
        /*0042*/ 	.short	0x0101


	//----- nvinfo : EIATTR_EXIT_INSTR_OFFSETS
	.align		4
        /*0044*/ 	.byte	0x04, 0x1c
        /*0046*/ 	.short	(.L_4711 - .L_4710)


	//   ....[0]....
.L_4710:
        /*0048*/ 	.word	0x00000630


	//   ....[1]....
        /*004c*/ 	.word	0x000013c0


	//   ....[2]....
        /*0050*/ 	.word	0x00001410


	//----- nvinfo : EIATTR_MAX_THREADS
	.align		4
.L_4711:
        /*0054*/ 	.byte	0x04, 0x05
        /*0056*/ 	.short	(.L_4713 - .L_4712)
.L_4712:
        /*0058*/ 	.word	0x00000080
        /*005c*/ 	.word	0x00000001
        /*0060*/ 	.word	0x00000001


	//----- nvinfo : EIATTR_CRS_STACK_SIZE
	.align		4
.L_4713:
        /*0064*/ 	.byte	0x04, 0x1e
        /*0066*/ 	.short	(.L_4715 - .L_4714)
.L_4714:
        /*0068*/ 	.word	0x00000000


	//----- nvinfo : EIATTR_CBANK_PARAM_SIZE
	.align		4
.L_4715:
        /*006c*/ 	.byte	0x03, 0x19
        /*006e*/ 	.short	0x0020


	//----- nvinfo : EIATTR_PARAM_CBANK
	.align		4
        /*0070*/ 	.byte	0x04, 0x0a
        /*0072*/ 	.short	(.L_4717 - .L_4716)
	.align		4
.L_4716:
        /*0074*/ 	.word	index@(.nv.constant0._ZN2at6native29vectorized_elementwise_kernelILi4ENS0_13BinaryFunctorIdddZZZNS0_16fmax_kernel_cudaERNS_18TensorIteratorBaseEENKUlvE_clEvENKUlvE_clEvEUlddE_EESt5arrayIPcLm3EEEEviT0_T1_)
        /*0078*/ 	.short	0x0210
        /*007a*/ 	.short	0x0020


	//----- nvinfo : EIATTR_SW_WAR
	.align		4
.L_4717:
        /*007c*/ 	.byte	0x04, 0x36
        /*007e*/ 	.short	(.L_4719 - .L_4718)
.L_4718:
        /*0080*/ 	.word	0x00000008
.L_4719:


//--------------------- .nv.info._ZN2at6native29vectorized_elementwise_kernelILi8ENS0_13BinaryFunctorIdddZZZNS0_16fmax_kernel_cudaERNS_18TensorIteratorBaseEENKUlvE_clEvENKUlvE_clEvEUlddE_EESt5arrayIPcLm3EEEEviT0_T1_ --------------------------
	.section	.nv.info._ZN2at6native29vectorized_elementwise_kernelILi8ENS0_13BinaryFunctorIdddZZZNS0_16fmax_kernel_cudaERNS_18TensorIteratorBaseEENKUlvE_clEvENKUlvE_clEvEUlddE_EESt5arrayIPcLm3EEEEviT0_T1_,"",@"SHT_CUDA_INFO"
	.sectionflags	@""
	.align	4


	//----- nvinfo : EIATTR_CUDA_API_VERSION
	.align		4
        /*0000*/ 	.byte	0x04, 0x37
        /*0002*/ 	.short	(.L_4721 - .L_4720)
.L_4720:
        /*0004*/ 	.word	0x00000082


	//----- nvinfo : EIATTR_KPARAM_INFO
	.align		4
.L_4721:
        /*0008*/ 	.byte	0x04, 0x17
        /*000a*/ 	.short	(.L_4723 - .L_4722)
.L_4722:
        /*000c*/ 	.word	0x00000000
        /*0010*/ 	.short	0x0002
        /*0012*/ 	.short	0x0008
        /*0014*/ 	.byte	0x00, 0xf0, 0x61, 0x00


	//----- nvinfo : EIATTR_KPARAM_INFO
	.align		4
.L_4723:
        /*0018*/ 	.byte	0x04, 0x17
        /*001a*/ 	.short	(.L_4725 - .L_4724)
.L_4724:
        /*001c*/ 	.word	0x00000000
        /*0020*/ 	.short	0x0001
        /*0022*/ 	.short	0x0004
        /*0024*/ 	.byte	0x00, 0xf0, 0x05, 0x00


	//----- nvinfo : EIATTR_KPARAM_INFO
	.align		4
.L_4725:
        /*0028*/ 	.byte	0x04, 0x17
        /*002a*/ 	.short	(.L_4727 - .L_4726)
.L_4726:
        /*002c*/ 	.word	0x00000000
        /*0030*/ 	.short	0x0000
        /*0032*/ 	.short	0x0000
        /*0034*/ 	.byte	0x00, 0xf0, 0x11, 0x00


	//----- nvinfo : EIATTR_SPARSE_MMA_MASK
	.align		4
.L_4727:
        /*0038*/ 	.byte	0x03, 0x50
        /*003a*/ 	.short	0x0000


	//----- nvinfo : EIATTR_MAXREG_COUNT
	.align		4
        /*003c*/ 	.byte	0x03, 0x1b
        /*003e*/ 	.short	0x00ff


	//----- nvinfo : EIATTR_MERCURY_ISA_VERSION
	.align		4
        /*0040*/ 	.byte	0x03, 0x5f
        /*0042*/ 	.short	0x0101


	//----- nvinfo : EIATTR_EXIT_INSTR_OFFSETS
	.align		4
        /*0044*/ 	.byte	0x04, 0x1c
        /*0046*/ 	.short	(.L_4729 - .L_4728)


	//   ....[0]....
.L_4728:
        /*0048*/ 	.word	0x00000630


	//   ....[1]....
        /*004c*/ 	.word	0x000013c0


	//   ....[2]....
        /*0050*/ 	.word	0x00001410


	//----- nvinfo : EIATTR_MAX_THREADS
	.align		4
.L_4729:
        /*0054*/ 	.byte	0x04, 0x05
        /*0056*/ 	.short	(.L_4731 - .L_4730)
.L_4730:
        /*0058*/ 	.word	0x00000080
        /*005c*/ 	.word	0x00000001
        /*0060*/ 	.word	0x00000001


	//----- nvinfo : EIATTR_CRS_STACK_SIZE
	.align		4
.L_4731:
        /*0064*/ 	.byte	0x04, 0x1e
        /*0066*/ 	.short	(.L_4733 - .L_4732)
.L_4732:
        /*0068*/ 	.word	0x00000000


	//----- nvinfo : EIATTR_CBANK_PARAM_SIZE
	.align		4
.L_4733:
        /*006c*/ 	.byte	0x03, 0x19
        /*006e*/ 	.short	0x0020


	//----- nvinfo : EIATTR_PARAM_CBANK
	.align		4
        /*0070*/ 	.byte	0x04, 0x0a
        /*0072*/ 	.short	(.L_4735 - .L_4734)
	.align		4
.L_4734:
        /*0074*/ 	.word	index@(.nv.constant0._ZN2at6native29vectorized_elementwise_kernelILi8ENS0_13BinaryFunctorIdddZZZNS0_16fmax_kernel_cudaERNS_18TensorIteratorBaseEENKUlvE_clEvENKUlvE_clEvEUlddE_EESt5arrayIPcLm3EEEEviT0_T1_)
        /*0078*/ 	.short	0x0210
        /*007a*/ 	.short	0x0020


	//----- nvinfo : EIATTR_SW_WAR
	.align		4
.L_4735:
        /*007c*/ 	.byte	0x04, 0x36
        /*007e*/ 	.short	(.L_4737 - .L_4736)
.L_4736:
        /*0080*/ 	.word	0x00000008
.L_4737:


//--------------------- .nv.info._ZN2at6native18elementwise_kernelILi128ELi4EZNS0_15gpu_kernel_implINS0_13AUnaryFunctorIN3c108BFloat16ES5_S5_ZZZNS0_19minimum_kernel_cudaERNS_18TensorIteratorBaseEENKUlvE0_clEvENKUlvE2_clEvEUlS5_S5_E_EEEEvS7_RKT_EUliE_EEviT1_ --------------------------
	.section	.nv.info._ZN2at6native18elementwise_kernelILi128ELi4EZNS0_15gpu_kernel_implINS0_13AUnaryFunctorIN3c108BFloat16ES5_S5_ZZZNS0_19minimum_kernel_cudaERNS_18TensorIteratorBaseEENKUlvE0_clEvENKUlvE2_clEvEUlS5_S5_E_EEEEvS7_RKT_EUliE_EEviT1_,"",@"SHT_CUDA_INFO"
	.sectionflags	@""
	.align	4


	//----- nvinfo : EIATTR_CUDA_API_VERSION
	.align		4
        /*0000*/ 	.byte	0x04, 0x37
        /*0002*/ 	.short	(.L_4739 - .L_4738)
.L_4738:
        /*0004*/ 	.word	0x00000082


	//----- nvinfo : EIATTR_KPARAM_INFO
	.align		4
.L_4739:
        /*0008*/ 	.byte	0x04, 0x17
        /*000a*/ 	.short	(.L_4741 - .L_4740)
.L_4740:
        /*000c*/ 	.word	0x00000000
        /*0010*/ 	.short	0x0001
        /*0012*/ 	.short	0x0008
        /*0014*/ 	.byte	0x00, 0xf0, 0x61, 0x08


	//----- nvinfo : EIATTR_KPARAM_INFO
	.align		4
.L_4741:
        /*0018*/ 	.byte	0x04, 0x17
        /*001a*/ 	.short	(.L_4743 - .L_4742)
.L_4742:
        /*001c*/ 	.word	0x00000000
        /*0020*/ 	.short	0x0000
        /*0022*/ 	.short	0x0000
        /*0024*/ 	.byte	0x00, 0xf0, 0x11, 0x00


	//----- nvinfo : EIATTR_SPARSE_MMA_MASK
	.align		4
.L_4743:
        /*0028*/ 	.byte	0x03, 0x50
        /*002a*/ 	.short	0x0000


	//----- nvinfo : EIATTR_MAXREG_COUNT
	.align		4
        /*002c*/ 	.byte	0x03, 0x1b
        /*002e*/ 	.short	0x0080


	//----- nvinfo : EIATTR_EXTERNS
	.align		4
        /*0030*/ 	.byte	0x04, 0x0f
        /*0032*/ 	.short	(.L_4745 - .L_4744)


	//   ....[0]....
	.align		4
.L_4744:
        /*0034*/ 	.word	index@(__assertfail)


	//----- nvinfo : EIATTR_MERCURY_ISA_VERSION
	.align		4
.L_4745:
        /*0038*/ 	.byte	0x03, 0x5f
        /*003a*/ 	.short	0x0101


	//----- nvinfo : EIATTR_SYSCALL_OFFSETS
	.align		4
        /*003c*/ 	.byte	0x04, 0x46
        /*003e*/ 	.short	(.L_4747 - .L_4746)


	//   ....[0]....
.L_4746:
        /*0040*/ 	.word	0x000023a0


	//   ....[1]....
        /*0044*/ 	.word	0x00003400


	//   ....[2]....
        /*0048*/ 	.word	0x00005800


	//   ....[3]....
        /*004c*/ 	.word	0x00006860


	//   ....[4]....
        /*0050*/ 	.word	0x00008c50


	//   ....[5]....
        /*0054*/ 	.word	0x00009cb0


	//   ....[6]....
        /*0058*/ 	.word	0x0000c090


	//   ....[7]....
        /*005c*/ 	.word	0x0000d0f0


	//----- nvinfo : EIATTR_EXIT_INSTR_OFFSETS
	.align		4
.L_4747:
        /*0060*/ 	.byte	0x04, 0x1c
        /*0062*/ 	.short	(.L_4749 - .L_4748)


	//   ....[0]....
.L_4748:
        /*0064*/ 	.word	0x00009d80


	//   ....[1]....
        /*0068*/ 	.word	0x0000c320


	//   ....[2]....
        /*006c*/ 	.word	0x0000c360


	//   ....[3]....
        /*0070*/ 	.word	0x0000c400


	//   ....[4]....
        /*0074*/ 	.word	0x0000c440


	//   ....[5]....
        /*0078*/ 	.word	0x0000c480


	//   ....[6]....
        /*007c*/ 	.word	0x0000c510


	//   ....[7]....
        /*0080*/ 	.word	0x0000c550


	//   ....[8]....
        /*0084*/ 	.word	0x0000c5f0


	//   ....[9]....
        /*0088*/ 	.word	0x0000c640


	//   ....[10]....
        /*008c*/ 	.word	0x0000c690


	//   ....[11]....
        /*0090*/ 	.word	0x0000c760


	//   ....[12]....
        /*0094*/ 	.word	0x0000c7c0


	//   ....[13]....
        /*0098*/ 	.word	0x0000c950


	//   ....[14]....
        /*009c*/ 	.word	0x0000cab0


	//   ....[15]....
        /*00a0*/ 	.word	0x0000cad0


	//   ....[16]....
        /*00a4*/ 	.word	0x0000cb90


	//   ....[17]....
        /*00a8*/ 	.word	0x0000cd10


	//   ....[18]....
        /*00ac*/ 	.word	0x0000ce90


	//   ....[19]....
        /*00b0*/ 	.word	0x0000cff0


	//   ....[20]....
        /*00b4*/ 	.word	0x0000d100


	//   ....[21]....
        /*00b8*/ 	.word	0x0000d140


	//   ....[22]....
        /*00bc*/ 	.word	0x0000d180


	//----- nvinfo : EIATTR_MAX_THREADS
	.align		4
.L_4749:
        /*00c0*/ 	.byte	0x04, 0x05
        /*00c2*/ 	.short	(.L_4751 - .L_4750)
.L_4750:
        /*00c4*/ 	.word	0x00000080
        /*00c8*/ 	.word	0x00000001
        /*00cc*/ 	.word	0x00000001


	//----- nvinfo : EIATTR_CRS_STACK_SIZE
	.align		4
.L_4751:
        /*00d0*/ 	.byte	0x04, 0x1e
        /*00d2*/ 	.short	(.L_4753 - .L_4752)
.L_4752:
        /*00d4*/ 	.word	0x00000000


	//----- nvinfo : EIATTR_CBANK_PARAM_SIZE
	.align		4
.L_4753:
        /*00d8*/ 	.byte	0x03, 0x19
        /*00da*/ 	.short	0x0220


	//----- nvinfo : EIATTR_PARAM_CBANK
	.align		4
        /*00dc*/ 	.byte	0x04, 0x0a
        /*00de*/ 	.short	(.L_4755 - .L_4754)
	.align		4
.L_4754:
        /*00e0*/ 	.word	index@(.nv.constant0._ZN2at6native18elementwise_kernelILi128ELi4EZNS0_15gpu_kernel_implINS0_13AUnaryFunctorIN3c108BFloat16ES5_S5_ZZZNS0_19minimum_kernel_cudaERNS_18TensorIteratorBaseEENKUlvE0_clEvENKUlvE2_clEvEUlS5_S5_E_EEEEvS7_RKT_EUliE_EEviT1_)
        /*00e4*/ 	.short	0x0210
        /*00e6*/ 	.short	0x0220


	//----- nvinfo : EIATTR_SW_WAR
	.align		4
.L_4755:
        /*00e8*/ 	.byte	0x04, 0x36
        /*00ea*/ 	.short	(.L_4757 - .L_4756)
.L_4756:
        /*00ec*/ 	.word	0x00000008
.L_4757:


//--------------------- .nv.info._ZN2at6native27unrolled_elementwise_kernelINS0_13AUnaryFunctorIN3c108BFloat16ES4_S4_ZZZNS0_19minimum_kernel_cudaERNS_18TensorIteratorBaseEENKUlvE0_clEvENKUlvE2_clEvEUlS4_S4_E_EESt5arrayIPcLm2EELi4E23TrivialOffsetCalculatorILi1EjESF_NS0_6memory12LoadWithCastILi1EEENSG_13StoreWithCastILi1EEEEEviT_T0_T2_T3_T4_T5_ --------------------------
	.section	.nv.info._ZN2at6native27unrolled_elementwise_kernelINS0_13AUnaryFunctorIN3c108BFloat16ES4_S4_ZZZNS0_19minimum_kernel_cudaERNS_18TensorIteratorBaseEENKUlvE0_clEvENKUlvE2_clEvEUlS4_S4_E_EESt5arrayIPcLm2EELi4E23TrivialOffsetCalculatorILi1EjESF_NS0_6memory12LoadWithCastILi1EEENSG_13StoreWithCastILi1EEEEEviT_T0_T2_T3_T4_T5_,"",@"SHT_CUDA_INFO"
	.sectionflags	@""
	.align	4


	//----- nvinfo : EIATTR_CUDA_API_VERSION
	.align		4
        /*0000*/ 	.byte	0x04, 0x37
        /*0002*/ 	.short	(.L_4759 - .L_4758)
.L_4758:
        /*0004*/ 	.word	0x00000082


	//----- nvinfo : EIATTR_KPARAM_INFO
	.align		4
.L_4759:
        /*0008*/ 	.byte	0x04, 0x17
        /*000a*/ 	.short	(.L_4761 - .L_4760)
.L_4760:
        /*000c*/ 	.word	0x00000000
        /*0010*/ 	.short	0x0006
        /*0012*/ 	.short	0x0024
        /*0014*/ 	.byte	0x00, 0xf0, 0x21, 0x00


	//----- nvinfo : EIATTR_KPARAM_INFO
	.align		4
.L_4761:
        /*0018*/ 	.byte	0x04, 0x17
        /*001a*/ 	.short	(.L_4763 - .L_4762)
.L_4762:
        /*001c*/ 	.word	0x00000000
        /*0020*/ 	.short	0x0005
        /*0022*/ 	.short	0x001c
        /*0024*/ 	.byte	0x00, 0xf0, 0x21, 0x00


	//----- nvinfo : EIATTR_KPARAM_INFO
	.align		4
.L_4763:
        /*0028*/ 	.byte	0x04, 0x17
        /*002a*/ 	.short	(.L_4765 - .L_4764)
.L_4764:
        /*002c*/ 	.word	0x00000000
        /*0030*/ 	.short	0x0004
        /*0032*/ 	.short	0x0019
        /*0034*/ 	.byte	0x00, 0xf0, 0x05, 0x00


	//----- nvinfo : EIATTR_KPARAM_INFO
	.align		4
.L_4765:
        /*0038*/ 	.byte	0x04, 0x17
        /*003a*/ 	.short	(.L_4767 - .L_4766)
.L_4766:
        /*003c*/ 	.word	0x00000000
        /*0040*/ 	.short	0x0003
        /*0042*/ 	.short	0x0018
        /*0044*/ 	.byte	0x00, 0xf0, 0x05, 0x00


	//----- nvinfo : EIATTR_KPARAM_INFO
	.align		4
.L_4767:
        /*0048*/ 	.byte	0x04, 0x17
        /*004a*/ 	.short	(.L_4769 - .L_4768)
.L_4768:
        /*004c*/ 	.word	0x00000000
        /*0050*/ 	.short	0x0002
        /*0052*/ 	.short	0x0008
        /*0054*/ 	.byte	0x00, 0xf0, 0x41, 0x00


	//----- nvinfo : EIATTR_KPARAM_INFO
	.align		4
.L_4769:
        /*0058*/ 	.byte	0x04, 0x17
        /*005a*/ 	.short	(.L_4771 - .L_4770)
.L_4770:
        /*005c*/ 	.word	0x00000000
        /*0060*/ 	.short	0x0001
        /*0062*/ 	.short	0x0004
        /*0064*/ 	.byte	0x00, 0xf0, 0x11, 0x00


	//----- nvinfo : EIATTR_KPARAM_INFO
	.align		4
.L_4771:
        /*0068*/ 	.byte	0x04, 0x17
        /*006a*/ 	.short	(.L_4773 - .L_4772)
.L_4772:
        /*006c*/ 	.word	0x00000000
        /*0070*/ 	.short	0x0000
        /*0072*/ 	.short	0x0000
        /*0074*/ 	.byte	0x00, 0xf0, 0x11, 0x00


	//----- nvinfo : EIATTR_SPARSE_MMA_MASK
	.align		4
.L_4773:
        /*0078*/ 	.byte	0x03, 0x50
        /*007a*/ 	.short	0x0000


	//----- nvinfo : EIATTR_MAXREG_COUNT
	.align		4
        /*007c*/ 	.byte	0x03, 0x1b
        /*007e*/ 	.short	0x00ff


	//----- nvinfo : EIATTR_EXTERNS
	.align		4
        /*0080*/ 	.byte	0x04, 0x0f
        /*0082*/ 	.short	(.L_4775 - .L_4774)


	//   ....[0]....
	.align		4
.L_4774:
        /*0084*/ 	.word	index@(__assertfail)


	//----- nvinfo : EIATTR_MERCURY_ISA_VERSION
	.align		4
.L_4775:
        /*0088*/ 	.byte	0x03, 0x5f
        /*008a*/ 	.short	0x0101


	//----- nvinfo : EIATTR_SYSCALL_OFFSETS
	.align		4
        /*008c*/ 	.byte	0x04, 0x46
        /*008e*/ 	.short	(.L_4777 - .L_4776)


	//   ....[0]....
.L_4776:
        /*0090*/ 	.word	0x00001100


	//   ....[1]....
        /*0094*/ 	.word	0x00002240


	//   ....[2]....
        /*0098*/ 	.word	0x00003390


	//   ....[3]....
        /*009c*/ 	.word	0x000044b0


	//   ....[4]....
        /*00a0*/ 	.word	0x000059b0


	//   ....[5]....
        /*00a4*/ 	.word	0x000069d0


	//   ....[6]....
        /*00a8*/ 	.word	0x000079b0


	//   ....[7]....
        /*00ac*/ 	.word	0x00008990


	//----- nvinfo : EIATTR_EXIT_INSTR_OFFSETS
	.align		4
.L_4777:
        /*00b0*/ 	.byte	0x04, 0x1c
        /*00b2*/ 	.short	(.L_4779 - .L_4778)


	//   ....[0]....
.L_4778:
        /*00b4*/ 	.word	0x00007a70


	//   ....[1]....
        /*00b8*/ 	.word	0x00007bc0


	//   ....[2]....
        /*00bc*/ 	.word	0x00007c00


	//   ....[3]....
        /*00c0*/ 	.word	0x00007ca0


	//   ....[4]....
        /*00c4*/ 	.word	0x00007ce0


	//   ....[5]....
        /*00c8*/ 	.word	0x00007d20


	//   ....[6]....
        /*00cc*/ 	.word	0x00007db0


	//   ....[7]....
        /*00d0*/ 	.word	0x00007df0


	//   ....[8]....
        /*00d4*/ 	.word	0x00007e90


	//   ....[9]....
        /*00d8*/ 	.word	0x00007ee0


	//   ....[10]....
        /*00dc*/ 	.word	0x00007f30


	//   ....[11]....
        /*00e0*/ 	.word	0x00008000


	//   ....[12]....
        /*00e4*/ 	.word	0x00008060


	//   ....[13]....
        /*00e8*/ 	.word	0x000081f0


	//   ....[14]....
        /*00ec*/ 	.word	0x00008350


	//   ....[15]....
        /*00f0*/ 	.word	0x00008370


	//   ....[16]....
        /*00f4*/ 	.word	0x00008430


	//   ....[17]....
        /*00f8*/ 	.word	0x000085b0


	//   ....[18]....
        /*00fc*/ 	.word	0x00008730


	//   ....[19]....
        /*0100*/ 	.word	0x00008890


	//   ....[20]....
        /*0104*/ 	.word	0x000089a0


	//   ....[21]....
        /*0108*/ 	.word	0x000089e0


	//   ....[22]....
        /*010c*/ 	.word	0x00008a20


	//----- nvinfo : EIATTR_MAX_THREADS
	.align		4
.L_4779:
        /*0110*/ 	.byte	0x04, 0x05
        /*0112*/ 	.short	(.L_4781 - .L_4780)
.L_4780:
        /*0114*/ 	.word	0x00000080
        /*0118*/ 	.word	0x00000001
        /*011c*/ 	.word	0x00000001


	//----- nvinfo : EIATTR_CRS_STACK_SIZE
	.align		4
.L_4781:
        /*0120*/ 	.byte	0x04, 0x1e
        /*0122*/ 	.short	(.L_4783 - .L_4782)
.L_4782:
        /*0124*/ 	.word	0x00000000


	//----- nvinfo : EIATTR_CBANK_PARAM_SIZE
	.align		4
.L_4783:
        /*0128*/ 	.byte	0x03, 0x19
        /*012a*/ 	.short	0x002c


	//----- nvinfo : EIATTR_PARAM_CBANK
	.align		4
        /*012c*/ 	.byte	0x04, 0x0a
        /*012e*/ 	.short	(.L_4785 - .L_4784)
	.align		4
.L_4784:
        /*0130*/ 	.word	index@(.nv.constant0._ZN2at6native27unrolled_elementwise_kernelINS0_13AUnaryFunctorIN3c108BFloat16ES4_S4_ZZZNS0_19minimum_kernel_cudaERNS_18TensorIteratorBaseEENKUlvE0_clEvENKUlvE2_clEvEUlS4_S4_E_EESt5arrayIPcLm2EELi4E23TrivialOffsetCalculatorILi1EjESF_NS0_6memory12LoadWithCastILi1EEENSG_13StoreWithCastILi1EEEEEviT_T0_T2_T3_T4_T5_)
        /*0134*/ 	.short	0x0210
        /*0136*/ 	.short	0x002c


	//----- nvinfo : EIATTR_SW_WAR
	.align		4
.L_4785:
        /*0138*/ 	.byte	0x04, 0x36
        /*013a*/ 	.short	(.L_4787 - .L_4786)
.L_4786:
        /*013c*/ 	.word	0x00000008
.L_4787:


//--------------------- .nv.info._ZN2at6native18elementwise_kernelILi128ELi4EZNS0_22gpu_kernel_impl_nocastINS0_13AUnaryFunctorIN3c108BFloat16ES5_S5_ZZZNS0_19minimum_kernel_cudaERNS_18TensorIteratorBaseEENKUlvE0_clEvENKUlvE2_clEvEUlS5_S5_E_EEEEvS7_RKT_EUliE_EEviT1_ --------------------------
	.section	.nv.info._ZN2at6native18elementwise_kernelILi128ELi4EZNS0_22gpu_kernel_impl_nocastINS0_13AUnaryFunctorIN3c108BFloat16ES5_S5_ZZZNS0_19minimum_kernel_cudaERNS_18TensorIteratorBaseEENKUlvE0_clEvENKUlvE2_clEvEUlS5_S5_E_EEEEvS7_RKT_EUliE_EEviT1_,"",@"SHT_CUDA_INFO"
	.sectionflags	@""
	.align	4


	//----- nvinfo : EIATTR_CUDA_API_VERSION
	.align		4
        /*0000*/ 	.byte	0x04, 0x37
        /*0002*/ 	.short	(.L_4789 - .L_4788)
.L_4788:
        /*0004*/ 	.word	0x00000082


	//----- nvinfo : EIATTR_KPARAM_INFO
	.align		4
.L_4789:
        /*0008*/ 	.byte	0x04, 0x17
        /*000a*/ 	.short	(.L_4791 - .L_4790)
.L_4790:
        /*000c*/ 	.word	0x00000000
        /*0010*/ 	.short	0x0001
        /*0012*/ 	.short	0x0008
        /*0014*/ 	.byte	0x00, 0xf0, 0x61, 0x08


	//----- nvinfo : EIATTR_KPARAM_INFO
	.align		4
.L_4791:
        /*0018*/ 	.byte	0x04, 0x17
        /*001a*/ 	.short	(.L_4793 - .L_4792)
.L_4792:
        /*001c*/ 	.word	0x00000000
        /*0020*/ 	.short	0x0000
        /*0022*/ 	.short	0x0000
        /*0024*/ 	.byte	0x00, 0xf0, 0x11, 0x00


	//----- nvinfo : EIATTR_SPARSE_MMA_MASK
	.align		4
.L_4793:
        /*0028*/ 	.byte	0x03, 0x50
        /*002a*/ 	.short	0x0000


	//----- nvinfo : EIATTR_MAXREG_COUNT
	.align		4
        /*002c*/ 	.byte	0x03, 0x1b
        /*002e*/ 	.short	0x0080


	//----- nvinfo : EIATTR_MERCURY_ISA_VERSION
	.align		4
        /*0030*/ 	.byte	0x03, 0x5f
        /*0032*/ 	.short	0x0101


	//----- nvinfo : EIATTR_EXIT_INSTR_OFFSETS
	.align		4
        /*0034*/ 	.byte	0x04, 0x1c
        /*0036*/ 	.short	(.L_4795 - .L_4794)


	//   ....[0]....
.L_4794:
        /*0038*/ 	.word	0x00003d70


	//   ....[1]....
        /*003c*/ 	.word	0x00005160


	//----- nvinfo : EIATTR_MAX_THREADS
	.align		4
.L_4795:
        /*0040*/ 	.byte	0x04, 0x05
        /*0042*/ 	.short	(.L_4797 - .L_4796)
.L_4796:
        /*0044*/ 	.word	0x00000080
        /*0048*/ 	.word	0x00000001
        /*004c*/ 	.word	0x00000001


	//----- nvinfo : EIATTR_CRS_STACK_SIZE
	.align		4
.L_4797:
        /*0050*/ 	.byte	0x04, 0x1e
        /*0052*/ 	.short	(.L_4799 - .L_4798)
.L_4798:
        /*0054*/ 	.word	0x00000000


	//----- nvinfo : EIATTR_CBANK_PARAM_SIZE
	.align		4
.L_4799:
        /*0058*/ 	.byte	0x03, 0x19
        /*005a*/ 	.short	0x0220


	//----- nvinfo : EIATTR_PARAM_CBANK
	.align		4
        /*005c*/ 	.byte	0x04, 0x0a
        /*005e*/ 	.short	(.L_4801 - .L_4800)
	.align		4
.L_4800:
        /*0060*/ 	.word	index@(.nv.constant0._ZN2at6native18elementwise_kernelILi128ELi4EZNS0_22gpu_kernel_impl_nocastINS0_13AUnaryFunctorIN3c108BFloat16ES5_S5_ZZZNS0_19minimum_kernel_cudaERNS_18TensorIteratorBaseEENKUlvE0_clEvENKUlvE2_clEvEUlS5_S5_E_EEEEvS7_RKT_EUliE_EEviT1_)
        /*0064*/ 	.short	0x0210
        /*0066*/ 	.short	0x0220


	//----- nvinfo : EIATTR_SW_WAR
	.align		4
.L_4801:
        /*0068*/ 	.byte	0x04, 0x36
        /*006a*/ 	.short	(.L_4803 - .L_4802)
.L_4802:
        /*006c*/ 	.word	0x00000008
.L_4803:


//--------------------- .nv.info._ZN2at6native27unrolled_elementwise_kernelINS0_13AUnaryFunctorIN3c108BFloat16ES4_S4_ZZZNS0_19minimum_kernel_cudaERNS_18TensorIteratorBaseEENKUlvE0_clEvENKUlvE2_clEvEUlS4_S4_E_EESt5arrayIPcLm2EELi4E23TrivialOffsetCalculatorILi1EjESF_NS0_6memory15LoadWithoutCastENSG_16StoreWithoutCastEEEviT_T0_T2_T3_T4_T5_ --------------------------
	.section	.nv.info._ZN2at6native27unrolled_elementwise_kernelINS0_13AUnaryFunctorIN3c108BFloat16ES4_S4_ZZZNS0_19minimum_kernel_cudaERNS_18TensorIteratorBaseEENKUlvE0_clEvENKUlvE2_clEvEUlS4_S4_E_EESt5arrayIPcLm2EELi4E23TrivialOffsetCalculatorILi1EjESF_NS0_6memory15LoadWithoutCastENSG_16StoreWithoutCastEEEviT_T0_T2_T3_T4_T5_,"",@"SHT_CUDA_INFO"
	.sectionflags	@""
	.align	4


	//----- nvinfo : EIATTR_CUDA_API_VERSION
	.align		4
        /*0000*/ 	.byte	0x04, 0x37
        /*0002*/ 	.short	(.L_4805 - .L_4804)
.L_4804:
        /*0004*/ 	.word	0x00000082


	//----- nvinfo : EIATTR_KPARAM_INFO
	.align		4
.L_4805:
        /*0008*/ 	.byte	0x04, 0x17
        /*000a*/ 	.short	(.L_4807 - .L_4806)
.L_4806:
        /*000c*/ 	.word	0x00000000
        /*0010*/ 	.short	0x0006
        /*0012*/ 	.short	0x001b
        /*0014*/ 	.byte	0x00, 0xf0, 0x05, 0x00


	//----- nvinfo : EIATTR_KPARAM_INFO
	.align		4
.L_4807:
        /*0018*/ 	.byte	0x04, 0x17
        /*001a*/ 	.short	(.L_4809 - .L_4808)
.L_4808:
        /*001c*/ 	.word	0x00000000
        /*0020*/ 	.short	0x0005
        /*0022*/ 	.short	0x001a
        /*0024*/ 	.byte	0x00, 0xf0, 0x05, 0x00


	//----- nvinfo : EIATTR_KPARAM_INFO
	.align		4
.L_4809:
        /*0028*/ 	.byte	0x04, 0x17
        /*002a*/ 	.short	(.L_4811 - .L_4810)
.L_4810:
        /*002c*/ 	.word	0x00000000
        /*0030*/ 	.short	0x0004
        /*0032*/ 	.short	0x0019
        /*0034*/ 	.byte	0x00, 0xf0, 0x05, 0x00


	//----- nvinfo : EIATTR_KPARAM_INFO
	.align		4
.L_4811:
        /*0038*/ 	.byte	0x04, 0x17
        /*003a*/ 	.short	(.L_4813 - .L_4812)
.L_4812:
        /*003c*/ 	.word	0x00000000
        /*0040*/ 	.short	0x0003
        /*0042*/ 	.short	0x0018
        /*0044*/ 	.byte	0x00, 0xf0, 0x05, 0x00


	//----- nvinfo : EIATTR_KPARAM_INFO
	.align		4
.L_4813:
        /*0048*/ 	.byte	0x04, 0x17
        /*004a*/ 	.short	(.L_4815 - .L_4814)
.L_4814:
        /*004c*/ 	.word	0x00000000
        /*0050*/ 	.short	0x0002
        /*0052*/ 	.short	0x0008
        /*0054*/ 	.byte	0x00, 0xf0, 0x41, 0x00


	//----- nvinfo : EIATTR_KPARAM_INFO
	.align		4
.L_4815:
        /*0058*/ 	.byte	0x04, 0x17
        /*005a*/ 	.short	(.L_4817 - .L_4816)
.L_4816:
        /*005c*/ 	.word	0x00000000
        /*0060*/ 	.short	0x0001
        /*0062*/ 	.short	0x0004
        /*0064*/ 	.byte	0x00, 0xf0, 0x11, 0x00


	//----- nvinfo : EIATTR_KPARAM_INFO
	.align		4
.L_4817:
        /*0068*/ 	.byte	0x04, 0x17
        /*006a*/ 	.short	(.L_4819 - .L_4818)
.L_4818:
        /*006c*/ 	.word	0x00000000
        /*0070*/ 	.short	0x0000
        /*0072*/ 	.short	0x0000
        /*0074*/ 	.byte	0x00, 0xf0, 0x11, 0x00


	//----- nvinfo : EIATTR_SPARSE_MMA_MASK
	.align		4
.L_4819:
        /*0078*/ 	.byte	0x03, 0x50
        /*007a*/ 	.short	0x0000


	//----- nvinfo : EIATTR_MAXREG_COUNT
	.align		4
        /*007c*/ 	.byte	0x03, 0x1b
        /*007e*/ 	.short	0x00ff


	//----- nvinfo : EIATTR_MERCURY_ISA_VERSION
	.align		4
        /*0080*/ 	.byte	0x03, 0x5f
        /*0082*/ 	.short	0x0101


	//----- nvinfo : EIATTR_EXIT_INSTR_OFFSETS
	.align		4
        /*0084*/ 	.byte	0x04, 0x1c
        /*0086*/ 	.short	(.L_4821 - .L_4820)


	//   ....[0]....
.L_4820:
        /*0088*/ 	.word	0x00000700


	//   ....[1]....
        /*008c*/ 	.word	0x00000750


	//----- nvinfo : EIATTR_MAX_THREADS
	.align		4
.L_4821:
        /*0090*/ 	.byte	0x04, 0x05
        /*0092*/ 	.short	(.L_4823 - .L_4822)
.L_4822:
        /*0094*/ 	.word	0x00000080
        /*0098*/ 	.word	0x00000001
        /*009c*/ 	.word	0x00000001


	//----- nvinfo : EIATTR_CRS_STACK_SIZE
	.align		4
.L_4823:
        /*00a0*/ 	.byte	0x04, 0x1e
        /*00a2*/ 	.short	(.L_4825 - .L_4824)
.L_4824:
        /*00a4*/ 	.word	0x00000000


	//----- nvinfo : EIATTR_CBANK_PARAM_SIZE
	.align		4
.L_4825:
        /*00a8*/ 	.byte	0x03, 0x19
        /*00aa*/ 	.short	0x001c


	//----- nvinfo : EIATTR_PARAM_CBANK
	.align		4
        /*00ac*/ 	.byte	0x04, 0x0a
        /*00ae*/ 	.short	(.L_4827 - .L_4826)
	.align		4
.L_4826:
        /*00b0*/ 	.word	index@(.nv.constant0._ZN2at6native27unrolled_elementwise_kernelINS0_13AUnaryFunctorIN3c108BFloat16ES4_S4_ZZZNS0_19minimum_kernel_cudaERNS_18TensorIteratorBaseEENKUlvE0_clEvENKUlvE2_clEvEUlS4_S4_E_EESt5arrayIPcLm2EELi4E23TrivialOffsetCalculatorILi1EjESF_NS0_6memory15LoadWithoutCastENSG_16StoreWithoutCastEEEviT_T0_T2_T3_T4_T5_)
        /*00b4*/ 	.short	0x0210
        /*00b6*/ 	.short	0x001c


	//----- nvinfo : EIATTR_SW_WAR
	.align		4
.L_4827:
        /*00b8*/ 	.byte	0x04, 0x36
        /*00ba*/ 	.short	(.L_4829 - .L_4828)
.L_4828:
        /*00bc*/ 	.word	0x00000008
.L_4829:


//--------------------- .nv.info._ZN2at6native29vectorized_elementwise_kernelILi2ENS0_13AUnaryFunctorIN3c108BFloat16ES4_S4_ZZZNS0_19minimum_kernel_cudaERNS_18TensorIteratorBaseEENKUlvE0_clEvENKUlvE2_clEvEUlS4_S4_E_EESt5arrayIPcLm2EEEEviT0_T1_ --------------------------
	.section	.nv.info._ZN2at6native29vectorized_elementwise_kernelILi2ENS0_13AUnaryFunctorIN3c108BFloat16ES4_S4_ZZZNS0_19minimum_kernel_cudaERNS_18TensorIteratorBaseEENKUlvE0_clEvENKUlvE2_clEvEUlS4_S4_E_EESt5arrayIPcLm2EEEEviT0_T1_,"",@"SHT_CUDA_INFO"
	.sectionflags	@""
	.align	4


	//----- nvinfo : EIATTR_CUDA_API_VERSION
	.align		4
        /*0000*/ 	.byte	0x04, 0x37
        /*0002*/ 	.short	(.L_4831 - .L_4830)
.L_4830:
        /*0004*/ 	.word	0x00000082


	//----- nvinfo : EIATTR_KPARAM_INFO
	.align		4
.L_4831:
        /*0008*/ 	.byte	0x04, 0x17
        /*000a*/ 	.short	(.L_4833 - .L_4832)
.L_4832:
        /*000c*/ 	.word	0x00000000
        /*0010*/ 	.short	0x0002
        /*0012*/ 	.short	0x0008
        /*0014*/ 	.byte	0x00, 0xf0, 0x41, 0x00


	//----- nvinfo : EIATTR_KPARAM_INFO
	.align		4
.L_4833:
        /*0018*/ 	.byte	0x04, 0x17
        /*001a*/ 	.short	(.L_4835 - .L_4834)
.L_4834:
        /*001c*/ 	.word	0x00000000
        /*0020*/ 	.short	0x0001
        /*0022*/ 	.short	0x0004
        /*0024*/ 	.byte	0x00, 0xf0, 0x11, 0x00


	//----- nvinfo : EIATTR_KPARAM_INFO
	.align		4
.L_4835:
        /*0028*/ 	.byte	0x04, 0x17
        /*002a*/ 	.short	(.L_4837 - .L_4836)
.L_4836:
        /*002c*/ 	.word	0x00000000
        /*0030*/ 	.short	0x0000
        /*0032*/ 	.short	0x0000
        /*0034*/ 	.byte	0x00, 0xf0, 0x11, 0x00


	//----- nvinfo : EIATTR_SPARSE_MMA_MASK
	.align		4
.L_4837:
        /*0038*/ 	.byte	0x03, 0x50
        /*003a*/ 	.short	0x0000


	//----- nvinfo : EIATTR_MAXREG_COUNT
	.align		4
        /*003c*/ 	.byte	0x03, 0x1b
        /*003e*/ 	.short	0x00ff


	//----- nvinfo : EIATTR_MERCURY_ISA_VERSION
	.align		4
        /*0040*/ 	.byte	0x03, 0x5f
        /*0042*/ 	.short	0x0101


	//----- nvinfo : EIATTR_EXIT_INSTR_OFFSETS
	.align		4
        /*0044*/ 	.byte	0x04, 0x1c
        /*0046*/ 	.short	(.L_4839 - .L_4838)


	//   ....[0]....
.L_4838:
        /*0048*/ 	.word	0x00000600


	//   ....[1]....
        /*004c*/ 	.word	0x000013e0


	//   ....[2]....
        /*0050*/ 	.word	0x00001430


	//----- nvinfo : EIATTR_MAX_THREADS
	.align		4
.L_4839:
        /*0054*/ 	.byte	0x04, 0x05
        /*0056*/ 	.short	(.L_4841 - .L_4840)
.L_4840:
        /*0058*/ 	.word	0x00000080
        /*005c*/ 	.word	0x00000001
        /*0060*/ 	.word	0x00000001


	//----- nvinfo : EIATTR_CRS_STACK_SIZE
	.align		4
.L_4841:
        /*0064*/ 	.byte	0x04, 0x1e
        /*0066*/ 	.short	(.L_4843 - .L_4842)
.L_4842:
        /*0068*/ 	.word	0x00000000


	//----- nvinfo : EIATTR_CBANK_PARAM_SIZE
	.align		4
.L_4843:
        /*006c*/ 	.byte	0x03, 0x19
        /*006e*/ 	.short	0x0018


	//----- nvinfo : EIATTR_PARAM_CBANK
	.align		4
        /*0070*/ 	.byte	0x04, 0x0a
        /*0072*/ 	.short	(.L_4845 - .L_4844)
	.align		4
.L_4844:
        /*0074*/ 	.word	index@(.nv.constant0._ZN2at6native29vectorized_elementwise_kernelILi2ENS0_13AUnaryFunctorIN3c108BFloat16ES4_S4_ZZZNS0_19minimum_kernel_cudaERNS_18TensorIteratorBaseEENKUlvE0_clEvENKUlvE2_clEvEUlS4_S4_E_EESt5arrayIPcLm2EEEEviT0_T1_)
        /*0078*/ 	.short	0x0210
        /*007a*/ 	.short	0x0018


	//----- nvinfo : EIATTR_SW_WAR
	.align		4
.L_4845:
        /*007c*/ 	.byte	0x04, 0x36
        /*007e*/ 	.short	(.L_4847 - .L_4846)
.L_4846:
        /*0080*/ 	.word	0x00000008
.L_4847:


//--------------------- .nv.info._ZN2at6native29vectorized_elementwise_kernelILi4ENS0_13AUnaryFunctorIN3c108BFloat16ES4_S4_ZZZNS0_19minimum_kernel_cudaERNS_18TensorIteratorBaseEENKUlvE0_clEvENKUlvE2_clEvEUlS4_S4_E_EESt5arrayIPcLm2EEEEviT0_T1_ --------------------------
	.section	.nv.info._ZN2at6native29vectorized_elementwise_kernelILi4ENS0_13AUnaryFunctorIN3c108BFloat16ES4_S4_ZZZNS0_19minimum_kernel_cudaERNS_18TensorIteratorBaseEENKUlvE0_clEvENKUlvE2_clEvEUlS4_S4_E_EESt5arrayIPcLm2EEEEviT0_T1_,"",@"SHT_CUDA_INFO"
	.sectionflags	@""
	.align	4


	//----- nvinfo : EIATTR_CUDA_API_VERSION
	.align		4
        /*0000*/ 	.byte	0x04, 0x37
        /*0002*/ 	.short	(.L_4849 - .L_4848)
.L_4848:
        /*0004*/ 	.word	0x00000082


	//----- nvinfo : EIATTR_KPARAM_INFO
	.align		4
.L_4849:
        /*0008*/ 	.byte	0x04, 0x17
        /*000a*/ 	.short	(.L_4851 - .L_4850)
.L_4850:
        /*000c*/ 	.word	0x00000000
        /*0010*/ 	.short	0x0002
        /*0012*/ 	.short	0x0008
        /*0014*/ 	.byte	0x00, 0xf0, 0x41, 0x00


	//----- nvinfo : EIATTR_KPARAM_INFO
	.align		4
.L_4851:
        /*0018*/ 	.byte	0x04, 0x17
        /*001a*/ 	.short	(.L_4853 - .L_4852)
.L_4852:
        /*001c*/ 	.word	0x00000000
        /*0020*/ 	.short	0x0001
        /*0022*/ 	.short	0x0004
        /*0024*/ 	.byte	0x00, 0xf0, 0x11, 0x00


	//----- nvinfo : EIATTR_KPARAM_INFO
	.align		4
.L_4853:
        /*0028*/ 	.byte	0x04, 0x17
        /*002a*/ 	.short	(.L_4855 - .L_4854)
.L_4854:
        /*002c*/ 	.word	0x00000000
        /*0030*/ 	.short	0x0000
        /*0032*/ 	.short	0x0000
        /*0034*/ 	.byte	0x00, 0xf0, 0x11, 0x00


	//----- nvinfo : EIATTR_SPARSE_MMA_MASK
	.align		4
.L_4855:
        /*0038*/ 	.byte	0x03, 0x50
        /*003a*/ 	.short	0x0000


	//----- nvinfo : EIATTR_MAXREG_COUNT
	.align		4
        /*003c*/ 	.byte	0x03, 0x1b
        /*003e*/ 	.short	0x00ff


	//----- nvinfo : EIATTR_MERCURY_ISA_VERSION
	.align		4
        /*0040*/ 	.byte	0x03, 0x5f
        /*0042*/ 	.short	0x0101


	//----- nvinfo : EIATTR_EXIT_INSTR_OFFSETS
	.align		4
        /*0044*/ 	.byte	0x04, 0x1c
        /*0046*/ 	.short	(.L_4857 - .L_4856)


	//   ....[0]....
.L_4856:
        /*0048*/ 	.word	0x000005b0


	//   ....[1]....
        /*004c*/ 	.word	0x00001390


	//   ....[2]....
        /*0050*/ 	.word	0x000013e0


	//----- nvinfo : EIATTR_MAX_THREADS
	.align		4
.L_4857:
        /*0054*/ 	.byte	0x04, 0x05
        /*0056*/ 	.short	(.L_4859 - .L_4858)
.L_4858:
        /*0058*/ 	.word	0x00000080
        /*005c*/ 	.word	0x00000001
        /*0060*/ 	.word	0x00000001


	//----- nvinfo : EIATTR_CRS_STACK_SIZE
	.align		4
.L_4859:
        /*0064*/ 	.byte	0x04, 0x1e
        /*0066*/ 	.short	(.L_4861 - .L_4860)
.L_4860:
        /*0068*/ 	.word	0x00000000


	//----- nvinfo : EIATTR_CBANK_PARAM_SIZE
	.align		4
.L_4861:
        /*006c*/ 	.byte	0x03, 0x19
        /*006e*/ 	.short	0x0018


	//----- nvinfo : EIATTR_PARAM_CBANK
	.align		4
        /*0070*/ 	.byte	0x04, 0x0a
        /*0072*/ 	.short	(.L_4863 - .L_4862)
	.align		4
.L_4862:
        /*0074*/ 	.word	index@(.nv.constant0._ZN2at6native29vectorized_elementwise_kernelILi4ENS0_13AUnaryFunctorIN3c108BFloat16ES4_S4_ZZZNS0_19minimum_kernel_cudaERNS_18TensorIteratorBaseEENKUlvE0_clEvENKUlvE2_clEvEUlS4_S4_E_EESt5arrayIPcLm2EEEEviT0_T1_)
        /*0078*/ 	.short	0x0210
        /*007a*/ 	.short	0x0018


	//----- nvinfo : EIATTR_SW_WAR
	.align		4
.L_4863:
        /*007c*/ 	.byte	0x04, 0x36
        /*007e*/ 	.short	(.L_4865 - .L_4864)
.L_4864:
        /*0080*/ 	.word	0x00000008
.L_4865:


//--------------------- .nv.info._ZN2at6native29vectorized_elementwise_kernelILi8ENS0_13AUnaryFunctorIN3c108BFloat16ES4_S4_ZZZNS0_19minimum_kernel_cudaERNS_18TensorIteratorBaseEENKUlvE0_clEvENKUlvE2_clEvEUlS4_S4_E_EESt5arrayIPcLm2EEEEviT0_T1_ --------------------------
	.section	.nv.info._ZN2at6native29vectorized_elementwise_kernelILi8ENS0_13AUnaryFunctorIN3c108BFloat16ES4_S4_ZZZNS0_19minimum_kernel_cudaERNS_18TensorIteratorBaseEENKUlvE0_clEvENKUlvE2_clEvEUlS4_S4_E_EESt5arrayIPcLm2EEEEviT0_T1_,"",@"SHT_CUDA_INFO"
	.sectionflags	@""
	.align	4


	//----- nvinfo : EIATTR_CUDA_API_VERSION
	.align		4
        /*0000*/ 	.byte	0x04, 0x37
        /*0002*/ 	.short	(.L_4867 - .L_4866)
.L_4866:
        /*0004*/ 	.word	0x00000082


	//----- nvinfo : EIATTR_KPARAM_INFO
	.align		4
.L_4867:
        /*0008*/ 	.byte	0x04, 0x17
        /*000a*/ 	.short	(.L_4869 - .L_4868)
.L_4868:
        /*000c*/ 	.word	0x00000000
        /*0010*/ 	.short	0x0002
        /*0012*/ 	.short	0x0008
        /*0014*/ 	.byte	0x00, 0xf0, 0x41, 0x00


	//----- nvinfo : EIATTR_KPARAM_INFO
	.align		4
.L_4869:
        /*0018*/ 	.byte	0x04, 0x17
        /*001a*/ 	.short	(.L_4871 - .L_4870)
.L_4870:
        /*001c*/ 	.word	0x00000000
        /*0020*/ 	.short	0x0001
        /*0022*/ 	.short	0x0004
        /*0024*/ 	.byte	0x00, 0xf0, 0x11, 0x00


	//----- nvinfo : EIATTR_KPARAM_INFO
	.align		4
.L_4871:
        /*0028*/ 	.byte	0x04, 0x17
        /*002a*/ 	.short	(.L_4873 - .L_4872)
.L_4872:
        /*002c*/ 	.word	0x00000000
        /*0030*/ 	.short	0x0000
        /*0032*/ 	.short	0x0000
        /*0034*/ 	.byte	0x00, 0xf0, 0x11, 0x00


	//----- nvinfo : EIATTR_SPARSE_MMA_MASK
	.align		4
.L_4873:
        /*0038*/ 	.byte	0x03, 0x50
        /*003a*/ 	.short	0x0000


	//----- nvinfo : EIATTR_MAXREG_COUNT
	.align		4
        /*003c*/ 	.byte	0x03, 0x1b
        /*003e*/ 	.short	0x00ff


	//----- nvinfo : EIATTR_MERCURY_ISA_VERSION
	.align		4
        /*0040*/ 	.byte	0x03, 0x5f
        /*0042*/ 	.short	0x0101


	//----- nvinfo : EIATTR_EXIT_INSTR_OFFSETS
	.align		4
        /*0044*/ 	.byte	0x04, 0x1c
        /*0046*/ 	.short	(.L_4875 - .L_4874)


	//   ....[0]....
.L_4874:
        /*0048*/ 	.word	0x00000590


	//   ....[1]....
        /*004c*/ 	.word	0x00001370


	//   ....[2]....
        /*0050*/ 	.word	0x000013c0


	//----- nvinfo : EIATTR_MAX_THREADS
	.align		4
.L_4875:
        /*0054*/ 	.byte	0x04, 0x05
        /*0056*/ 	.short	(.L_4877 - .L_4876)
.L_4876:
        /*0058*/ 	.word	0x00000080
        /*005c*/ 	.word	0x00000001
        /*0060*/ 	.word	0x00000001


	//----- nvinfo : EIATTR_CRS_STACK_SIZE
	.align		4
.L_4877:
        /*0064*/ 	.byte	0x04, 0x1e
        /*0066*/ 	.short	(.L_4879 - .L_4878)
.L_4878:
        /*0068*/ 	.word	0x00000000


	//----- nvinfo : EIATTR_CBANK_PARAM_SIZE
	.align		4
.L_4879:
        /*006c*/ 	.byte	0x03, 0x19
        /*006e*/ 	.short	0x0018


	//----- nvinfo : EIATTR_PARAM_CBANK
	.align		4
        /*0070*/ 	.byte	0x04, 0x0a
        /*0072*/ 	.short	(.L_4881 - .L_4880)
	.align		4
.L_4880:
        /*0074*/ 	.word	index@(.nv.constant0._ZN2at6native29vectorized_elementwise_kernelILi8ENS0_13AUnaryFunctorIN3c108BFloat16ES4_S4_ZZZNS0_19minimum_kernel_cudaERNS_18TensorIteratorBaseEENKUlvE0_clEvENKUlvE2_clEvEUlS4_S4_E_EESt5arrayIPcLm2EEEEviT0_T1_)
        /*0078*/ 	.short	0x0210
        /*007a*/ 	.short	0x0018


	//----- nvinfo : EIATTR_SW_WAR
	.align		4
.L_4881:
        /*007c*/ 	.byte	0x04, 0x36
        /*007e*/ 	.short	(.L_4883 - .L_4882)
.L_4882:
        /*0080*/ 	.word	0x00000008
.L_4883:


//--------------------- .nv.info._ZN2at6native18elementwise_kernelILi128ELi4EZNS0_15gpu_kernel_implINS0_13BinaryFunctorIN3c108BFloat16ES5_S5_ZZZNS0_19minimum_kernel_cudaERNS_18TensorIteratorBaseEENKUlvE0_clEvENKUlvE2_clEvEUlS5_S5_E_EEEEvS7_RKT_EUliE_EEviT1_ --------------------------
	.section	.nv.info._ZN2at6native18elementwise_kernelILi128ELi4EZNS0_15gpu_kernel_implINS0_13BinaryFunctorIN3c108BFloat16ES5_S5_ZZZNS0_19minimum_kernel_cudaERNS_18TensorIteratorBaseEENKUlvE0_clEvENKUlvE2_clEvEUlS5_S5_E_EEEEvS7_RKT_EUliE_EEviT1_,"",@"SHT_CUDA_INFO"
	.sectionflags	@""
	.align	4


	//----- nvinfo : EIATTR_CUDA_API_VERSION
	.align		4
        /*0000*/ 	.byte	0x04, 0x37
        /*0002*/ 	.short	(.L_4885 - .L_4884)
.L_4884:
        /*0004*/ 	.word	0x00000082


	//----- nvinfo : EIATTR_KPARAM_INFO
	.align		4
.L_4885:
        /*0008*/ 	.byte	0x04, 0x17
        /*000a*/ 	.short	(.L_4887 - .L_4886)
.L_4886:
        /*000c*/ 	.word	0x00000000
        /*0010*/ 	.short	0x0001
        /*0012*/ 	.short	0x0008
        /*0014*/ 	.byte	0x00, 0xf0, 0x21, 0x0a


	//----- nvinfo : EIATTR_KPARAM_INFO
	.align		4
.L_4887:
        /*0018*/ 	.byte	0x04, 0x17
        /*001a*/ 	.short	(.L_4889 - .L_4888)
.L_4888:
        /*001c*/ 	.word	0x00000000
        /*0020*/ 	.short	0x0000
        /*0022*/ 	.short	0x0000
        /*0024*/ 	.byte	0x00, 0xf0, 0x11, 0x00


	//----- nvinfo : EIATTR_SPARSE_MMA_MASK
	.align		4
.L_4889:
        /*0028*/ 	.byte	0x03, 0x50
        /*002a*/ 	.short	0x0000


	//----- nvinfo : EIATTR_MAXREG_COUNT
	.align		4
        /*002c*/ 	.byte	0x03, 0x1b
        /*002e*/ 	.short	0x0080


	//----- nvinfo : EIATTR_EXTERNS
	.align		4
        /*0030*/ 	.byte	0x04, 0x0f
        /*0032*/ 	.short	(.L_4891 - .L_4890)


	//   ....[0]....
	.align		4
.L_4890:
        /*0034*/ 	.word	index@(__assertfail)


	//----- nvinfo : EIATTR_MERCURY_ISA_VERSION
	.align		4
.L_4891:
        /*0038*/ 	.byte	0x03, 0x5f
        /*003a*/ 	.short	0x0101


	//----- nvinfo : EIATTR_SYSCALL_OFFSETS
	.align		4
        /*003c*/ 	.byte	0x04, 0x46
        /*003e*/ 	.short	(.L_4893 - .L_4892)


	//   ....[0]....
.L_4892:
        /*0040*/ 	.word	0x000026f0


	//   ....[1]....
        /*0044*/ 	.word	0x00003790


	//   ....[2]....
        /*0048*/ 	.word	0x000047e0


	//   ....[3]....
        /*004c*/ 	.word	0x00006f20


	//   ....[4]....
        /*0050*/ 	.word	0x00007fc0


	//   ....[5]....
        /*0054*/ 	.word	0x00009010


	//   ....[6]....
        /*0058*/ 	.word	0x0000b740


	//   ....[7]....
        /*005c*/ 	.word	0x0000c7e0


	//   ....[8]....
        /*0060*/ 	.word	0x0000d830


	//   ....[9]....
        /*0064*/ 	.word	0x0000ff50


	//   ....[10]....
        /*0068*/ 	.word	0x00010ff0


	//   ....[11]....
        /*006c*/ 	.word	0x00012040


	//----- nvinfo : EIATTR_EXIT_INSTR_OFFSETS
	.align		4
.L_4893:
        /*0070*/ 	.byte	0x04, 0x1c
        /*0072*/ 	.short	(.L_4895 - .L_4894)


	//   ....[0]....
.L_4894:
        /*0074*/ 	.word	0x0000d900


	//   ....[1]....
        /*0078*/ 	.word	0x00011270


	//   ....[2]....
        /*007c*/ 	.word	0x000112b0


	//   ....[3]....
        /*0080*/ 	.word	0x00011350


	//   ....[4]....
        /*0084*/ 	.word	0x00011390


	//   ....[5]....
        /*0088*/ 	.word	0x000113d0


	//   ....[6]....
        /*008c*/ 	.word	0x00011460


	//   ....[7]....
        /*0090*/ 	.word	0x000114a0


	//   ....[8]....
        /*0094*/ 	.word	0x00011540


	//   ....[9]....
        /*0098*/ 	.word	0x00011590


	//   ....[10]....
        /*009c*/ 	.word	0x000115e0


	//   ....[11]....
        /*00a0*/ 	.word	0x000116b0


	//   ....[12]....
        /*00a4*/ 	.word	0x00011710


	//   ....[13]....
        /*00a8*/ 	.word	0x000118a0


	//   ....[14]....
        /*00ac*/ 	.word	0x00011a00


	//   ....[15]....
        /*00b0*/ 	.word	0x00011a20


	//   ....[16]....
        /*00b4*/ 	.word	0x00011ae0


	//   ....[17]....
        /*00b8*/ 	.word	0x00011c60


	//   ....[18]....
        /*00bc*/ 	.word	0x00011de0


	//   ....[19]....
        /*00c0*/ 	.word	0x00011f40


	//   ....[20]....
        /*00c4*/ 	.word	0x00012050


	//   ....[21]....
        /*00c8*/ 	.word	0x00012090


	//   ....[22]....
        /*00cc*/ 	.word	0x000120d0


	//----- nvinfo : EIATTR_MAX_THREADS
	.align		4
.L_4895:
        /*00d0*/ 	.byte	0x04, 0x05
        /*00d2*/ 	.short	(.L_4897 - .L_4896)
.L_4896:
        /*00d4*/ 	.word	0x00000080
        /*00d8*/ 	.word	0x00000001
        /*00dc*/ 	.word	0x00000001


	//----- nvinfo : EIATTR_CRS_STACK_SIZE
	.align		4
.L_4897:
        /*00e0*/ 	.byte	0x04, 0x1e
        /*00e2*/ 	.short	(.L_4899 - .L_4898)
.L_4898:
        /*00e4*/ 	.word	0x00000000


	//----- nvinfo : EIATTR_CBANK_PARAM_SIZE
	.align		4
.L_4899:
        /*00e8*/ 	.byte	0x03, 0x19
        /*00ea*/ 	.short	0x0290


	//----- nvinfo : EIATTR_PARAM_CBANK
	.align		4
        /*00ec*/ 	.byte	0x04, 0x0a
        /*00ee*/ 	.short	(.L_4901 - .L_4900)
	.align		4
.L_4900:
        /*00f0*/ 	.word	index@(.nv.constant0._ZN2at6native18elementwise_kernelILi128ELi4EZNS0_15gpu_kernel_implINS0_13BinaryFunctorIN3c108BFloat16ES5_S5_ZZZNS0_19minimum_kernel_cudaERNS_18TensorIteratorBaseEENKUlvE0_clEvENKUlvE2_clEvEUlS5_S5_E_EEEEvS7_RKT_EUliE_EEviT1_)
        /*00f4*/ 	.short	0x0210
        /*00f6*/ 	.short	0x0290


	//----- nvinfo : EIATTR_SW_WAR
	.align		4
.L_4901:
        /*00f8*/ 	.byte	0x04, 0x36
        /*00fa*/ 	.short	(.L_4903 - .L_4902)
.L_4902:
        /*00fc*/ 	.word	0x00000008
.L_4903:


//--------------------- .nv.info._ZN2at6native27unrolled_elementwise_kernelINS0_13BinaryFunctorIN3c108BFloat16ES4_S4_ZZZNS0_19minimum_kernel_cudaERNS_18TensorIteratorBaseEENKUlvE0_clEvENKUlvE2_clEvEUlS4_S4_E_EESt5arrayIPcLm3EELi4E23TrivialOffsetCalculatorILi2EjESE_ILi1EjENS0_6memory12LoadWithCastILi2EEENSH_13StoreWithCastILi1EEEEEviT_T0_T2_T3_T4_T5_ --------------------------
	.section	.nv.info._ZN2at6native27unrolled_elementwise_kernelINS0_13BinaryFunctorIN3c108BFloat16ES4_S4_ZZZNS0_19minimum_kernel_cudaERNS_18TensorIteratorBaseEENKUlvE0_clEvENKUlvE2_clEvEUlS4_S4_E_EESt5arrayIPcLm3EELi4E23TrivialOffsetCalculatorILi2EjESE_ILi1EjENS0_6memory12LoadWithCastILi2EEENSH_13StoreWithCastILi1EEEEEviT_T0_T2_T3_T4_T5_,"",@"SHT_CUDA_INFO"
	.sectionflags	@""
	.align	4


	//----- nvinfo : EIATTR_CUDA_API_VERSION
	.align		4
        /*0000*/ 	.byte	0x04, 0x37
        /*0002*/ 	.short	(.L_4905 - .L_4904)
.L_4904:
        /*0004*/ 	.word	0x00000082


	//----- nvinfo : EIATTR_KPARAM_INFO
	.align		4
.L_4905:
        /*0008*/ 	.byte	0x04, 0x17
        /*000a*/ 	.short	(.L_4907 - .L_4906)
.L_4906:
        /*000c*/ 	.word	0x00000000
        /*0010*/ 	.short	0x0006
        /*0012*/ 	.short	0x0030
        /*0014*/ 	.byte	0x00, 0xf0, 0x21, 0x00


	//----- nvinfo : EIATTR_KPARAM_INFO
	.align		4
.L_4907:
        /*0018*/ 	.byte	0x04, 0x17
        /*001a*/ 	.short	(.L_4909 - .L_4908)
.L_4908:
        /*001c*/ 	.word	0x00000000
        /*0020*/ 	.short	0x0005
        /*0022*/ 	.short	0x0024
        /*0024*/ 	.byte	0x00, 0xf0, 0x31, 0x00


	//----- nvinfo : EIATTR_KPARAM_INFO
	.align		4
.L_4909:
        /*0028*/ 	.byte	0x04, 0x17
        /*002a*/ 	.short	(.L_4911 - .L_4910)
.L_4910:
        /*002c*/ 	.word	0x00000000
        /*0030*/ 	.short	0x0004
        /*0032*/ 	.short	0x0021
        /*0034*/ 	.byte	0x00, 0xf0, 0x05, 0x00


	//----- nvinfo : EIATTR_KPARAM_INFO
	.align		4
.L_4911:
        /*0038*/ 	.byte	0x04, 0x17
        /*003a*/ 	.short	(.L_4913 - .L_4912)
.L_4912:
        /*003c*/ 	.word	0x00000000
        /*0040*/ 	.short	0x0003
        /*0042*/ 	.short	0x0020
        /*0044*/ 	.byte	0x00, 0xf0, 0x05, 0x00


	//----- nvinfo : EIATTR_KPARAM_INFO
	.align		4
.L_4913:
        /*0048*/ 	.byte	0x04, 0x17
        /*004a*/ 	.short	(.L_4915 - .L_4914)
.L_4914:
        /*004c*/ 	.word	0x00000000
        /*0050*/ 	.short	0x0002
        /*0052*/ 	.short	0x0008
        /*0054*/ 	.byte	0x00, 0xf0, 0x61, 0x00


	//----- nvinfo : EIATTR_KPARAM_INFO
	.align		4
.L_4915:
        /*0058*/ 	.byte	0x04, 0x17
        /*005a*/ 	.short	(.L_4917 - .L_4916)
.L_4916:
        /*005c*/ 	.word	0x00000000
        /*0060*/ 	.short	0x0001
        /*0062*/ 	.short	0x0004
        /*0064*/ 	.byte	0x00, 0xf0, 0x05, 0x00


	//----- nvinfo : EIATTR_KPARAM_INFO
	.align		4
.L_4917:
        /*0068*/ 	.byte	0x04, 0x17
        /*006a*/ 	.short	(.L_4919 - .L_4918)
.L_4918:
        /*006c*/ 	.word	0x00000000
        /*0070*/ 	.short	0x0000
        /*0072*/ 	.short	0x0000
        /*0074*/ 	.byte	0x00, 0xf0, 0x11, 0x00


	//----- nvinfo : EIATTR_SPARSE_MMA_MASK
	.align		4
.L_4919:
        /*0078*/ 	.byte	0x03, 0x50
        /*007a*/ 	.short	0x0000


	//----- nvinfo : EIATTR_MAXREG_COUNT
	.align		4
        /*007c*/ 	.byte	0x03, 0x1b
        /*007e*/ 	.short	0x00ff


	//----- nvinfo : EIATTR_EXTERNS
	.align		4
        /*0080*/ 	.byte	0x04, 0x0f
        /*0082*/ 	.short	(.L_4921 - .L_4920)


	//   ....[0]....
	.align		4
.L_4920:
        /*0084*/ 	.word	index@(__assertfail)


	//----- nvinfo : EIATTR_MERCURY_ISA_VERSION
	.align		4
.L_4921:
        /*0088*/ 	.byte	0x03, 0x5f
        /*008a*/ 	.short	0x0101


	//----- nvinfo : EIATTR_SYSCALL_OFFSETS
	.align		4
        /*008c*/ 	.byte	0x04, 0x46
        /*008e*/ 	.short	(.L_4923 - .L_4922)


	//   ....[0]....
.L_4922:
        /*0090*/ 	.word	0x000010f0


	//   ....[1]....
        /*0094*/ 	.word	0x000021b0


	//   ....[2]....
        /*0098*/ 	.word	0x000032f0


	//   ....[3]....
        /*009c*/ 	.word	0x000043b0


	//   ....[4]....
        /*00a0*/ 	.word	0x00005500


	//   ....[5]....
        /*00a4*/ 	.word	0x000065d0


	//   ....[6]....
        /*00a8*/ 	.word	0x00007700


	//   ....[7]....
        /*00ac*/ 	.word	0x000087d0


	//   ....[8]....
        /*00b0*/ 	.word	0x00009d10


	//   ....[9]....
        /*00b4*/ 	.word	0x0000ad30


	//   ....[10]....
        /*00b8*/ 	.word	0x0000bd10


	//   ....[11]....
        /*00bc*/ 	.word	0x0000ccf0


	//----- nvinfo : EIATTR_EXIT_INSTR_OFFSETS
	.align		4
.L_4923:
        /*00c0*/ 	.byte	0x04, 0x1c
        /*00c2*/ 	.short	(.L_4925 - .L_4924)


	//   ....[0]....
.L_4924:
        /*00c4*/ 	.word	0x0000bdd0


	//   ....[1]....
        /*00c8*/ 	.word	0x0000bf20


	//   ....[2]....
        /*00cc*/ 	.word	0x0000bf60


	//   ....[3]....
        /*00d0*/ 	.word	0x0000c000


	//   ....[4]....
        /*00d4*/ 	.word	0x0000c040


	//   ....[5]....
        /*00d8*/ 	.word	0x0000c080


	//   ....[6]....
        /*00dc*/ 	.word	0x0000c110


	//   ....[7]....
        /*00e0*/ 	.word	0x0000c150


	//   ....[8]....
        /*00e4*/ 	.word	0x0000c1f0


	//   ....[9]....
        /*00e8*/ 	.word	0x0000c240


	//   ....[10]....
        /*00ec*/ 	.word	0x0000c290


	//   ....[11]....
        /*00f0*/ 	.word	0x0000c360


	//   ....[12]....
        /*00f4*/ 	.word	0x0000c3c0


	//   ....[13]....
        /*00f8*/ 	.word	0x0000c550


	//   ....[14]....
        /*00fc*/ 	.word	0x0000c6b0


	//   ....[15]....
        /*0100*/ 	.word	0x0000c6d0


	//   ....[16]....
        /*0104*/ 	.word	0x0000c790


	//   ....[17]....
        /*0108*/ 	.word	0x0000c910


	//   ....[18]....
        /*010c*/ 	.word	0x0000ca90


	//   ....[19]....
        /*0110*/ 	.word	0x0000cbf0


	//   ....[20]....
        /*0114*/ 	.word	0x0000cd00


	//   ....[21]....
        /*0118*/ 	.word	0x0000cd40


	//   ....[22]....
        /*011c*/ 	.word	0x0000cd80


	//----- nvinfo : EIATTR_MAX_THREADS
	.align		4
.L_4925:
        /*0120*/ 	.byte	0x04, 0x05
        /*0122*/ 	.short	(.L_4927 - .L_4926)
.L_4926:
        /*0124*/ 	.word	0x00000080
        /*0128*/ 	.word	0x00000001
        /*012c*/ 	.word	0x00000001


	//----- nvinfo : EIATTR_CRS_STACK_SIZE
	.align		4
.L_4927:
        /*0130*/ 	.byte	0x04, 0x1e
        /*0132*/ 	.short	(.L_4929 - .L_4928)
.L_4928:
        /*0134*/ 	.word	0x00000000


	//----- nvinfo : EIATTR_CBANK_PARAM_SIZE
	.align		4
.L_4929:
        /*0138*/ 	.byte	0x03, 0x19
        /*013a*/ 	.short	0x0038


	//----- nvinfo : EIATTR_PARAM_CBANK
	.align		4
        /*013c*/ 	.byte	0x04, 0x0a
        /*013e*/ 	.short	(.L_4931 - .L_4930)
	.align		4
.L_4930:
        /*0140*/ 	.word	index@(.nv.constant0._ZN2at6native27unrolled_elementwise_kernelINS0_13BinaryFunctorIN3c108BFloat16ES4_S4_ZZZNS0_19minimum_kernel_cudaERNS_18TensorIteratorBaseEENKUlvE0_clEvENKUlvE2_clEvEUlS4_S4_E_EESt5arrayIPcLm3EELi4E23TrivialOffsetCalculatorILi2EjESE_ILi1EjENS0_6memory12LoadWithCastILi2EEENSH_13StoreWithCastILi1EEEEEviT_T0_T2_T3_T4_T5_)
        /*0144*/ 	.short	0x0210
        /*0146*/ 	.short	0x0038


	//----- nvinfo : EIATTR_SW_WAR
	.align		4
.L_4931:
        /*0148*/ 	.byte	0x04, 0x36
        /*014a*/ 	.short	(.L_4933 - .L_4932)
.L_4932:
        /*014c*/ 	.word	0x00000008
.L_4933:


//--------------------- .nv.info._ZN2at6native18elementwise_kernelILi128ELi4EZNS0_22gpu_kernel_impl_nocastINS0_13BinaryFunctorIN3c108BFloat16ES5_S5_ZZZNS0_19minimum_kernel_cudaERNS_18TensorIteratorBaseEENKUlvE0_clEvENKUlvE2_clEvEUlS5_S5_E_EEEEvS7_RKT_EUliE_EEviT1_ --------------------------
	.section	.nv.info._ZN2at6native18elementwise_kernelILi128ELi4EZNS0_22gpu_kernel_impl_nocastINS0_13BinaryFunctorIN3c108BFloat16ES5_S5_ZZZNS0_19minimum_kernel_cudaERNS_18TensorIteratorBaseEENKUlvE0_clEvENKUlvE2_clEvEUlS5_S5_E_EEEEvS7_RKT_EUliE_EEviT1_,"",@"SHT_CUDA_INFO"
	.sectionflags	@""
	.align	4


	//----- nvinfo : EIATTR_CUDA_API_VERSION
	.align		4
        /*0000*/ 	.byte	0x04, 0x37
        /*0002*/ 	.short	(.L_4935 - .L_4934)
.L_4934:
        /*0004*/ 	.word	0x00000082


	//----- nvinfo : EIATTR_KPARAM_INFO
	.align		4
.L_4935:
        /*0008*/ 	.byte	0x04, 0x17
        /*000a*/ 	.short	(.L_4937 - .L_4936)
.L_4936:
        /*000c*/ 	.word	0x00000000
        /*0010*/ 	.short	0x0001
        /*0012*/ 	.short	0x0008
        /*0014*/ 	.byte	0x00, 0xf0, 0x21, 0x0a


	//----- nvinfo : EIATTR_KPARAM_INFO
	.align		4
.L_4937:
        /*0018*/ 	.byte	0x04, 0x17
        /*001a*/ 	.short	(.L_4939 - .L_4938)
.L_4938:
        /*001c*/ 	.word	0x00000000
        /*0020*/ 	.short	0x0000
        /*0022*/ 	.short	0x0000
        /*0024*/ 	.byte	0x00, 0xf0, 0x11, 0x00


	//----- nvinfo : EIATTR_SPARSE_MMA_MASK
	.align		4
.L_4939:
        /*0028*/ 	.byte	0x03, 0x50
        /*002a*/ 	.short	0x0000


	//----- nvinfo : EIATTR_MAXREG_COUNT
	.align		4
        /*002c*/ 	.byte	0x03, 0x1b
        /*002e*/ 	.short	0x0080


	//----- nvinfo : EIATTR_MERCURY_ISA_VERSION
	.align		4
        /*0030*/ 	.byte	0x03, 0x5f
        /*0032*/ 	.short	0x0101


	//----- nvinfo : EIATTR_EXIT_INSTR_OFFSETS
	.align		4
        /*0034*/ 	.byte	0x04, 0x1c
        /*0036*/ 	.short	(.L_4941 - .L_4940)


	//   ....[0]....
.L_4940:
        /*0038*/ 	.word	0x00004830


	//   ....[1]....
        /*003c*/ 	.word	0x00005fe0


	//----- nvinfo : EIATTR_MAX_THREADS
	.align		4
.L_4941:
        /*0040*/ 	.byte	0x04, 0x05
        /*0042*/ 	.short	(.L_4943 - .L_4942)
.L_4942:
        /*0044*/ 	.word	0x00000080
        /*0048*/ 	.word	0x00000001
        /*004c*/ 	.word	0x00000001


	//----- nvinfo : EIATTR_CRS_STACK_SIZE
	.align		4
.L_4943:
        /*0050*/ 	.byte	0x04, 0x1e
        /*0052*/ 	.short	(.L_4945 - .L_4944)
.L_4944:
        /*0054*/ 	.word	0x00000000


	//----- nvinfo : EIATTR_CBANK_PARAM_SIZE
	.align		4
.L_4945:
        /*0058*/ 	.byte	0x03, 0x19
        /*005a*/ 	.short	0x0290


	//----- nvinfo : EIATTR_PARAM_CBANK
	.align		4
        /*005c*/ 	.byte	0x04, 0x0a
        /*005e*/ 	.short	(.L_4947 - .L_4946)
	.align		4
.L_4946:
        /*0060*/ 	.word	index@(.nv.constant0._ZN2at6native18elementwise_kernelILi128ELi4EZNS0_22gpu_kernel_impl_nocastINS0_13BinaryFunctorIN3c108BFloat16ES5_S5_ZZZNS0_19minimum_kernel_cudaERNS_18TensorIteratorBaseEENKUlvE0_clEvENKUlvE2_clEvEUlS5_S5_E_EEEEvS7_RKT_EUliE_EEviT1_)
        /*0064*/ 	.short	0x0210
        /*0066*/ 	.short	0x0290


	//----- nvinfo : EIATTR_SW_WAR
	.align		4
.L_4947:
        /*0068*/ 	.byte	0x04, 0x36
        /*006a*/ 	.short	(.L_4949 - .L_4948)
.L_4948:
        /*006c*/ 	.word	0x00000008
.L_4949:


//--------------------- .nv.info._ZN2at6native27unrolled_elementwise_kernelINS0_13BinaryFunctorIN3c108BFloat16ES4_S4_ZZZNS0_19minimum_kernel_cudaERNS_18TensorIteratorBaseEENKUlvE0_clEvENKUlvE2_clEvEUlS4_S4_E_EESt5arrayIPcLm3EELi4E23TrivialOffsetCalculatorILi2EjESE_ILi1EjENS0_6memory15LoadWithoutCastENSH_16StoreWithoutCastEEEviT_T0_T2_T3_T4_T5_ --------------------------
	.section	.nv.info._ZN2at6native27unrolled_elementwise_kernelINS0_13BinaryFunctorIN3c108BFloat16ES4_S4_ZZZNS0_19minimum_kernel_cudaERNS_18TensorIteratorBaseEENKUlvE0_clEvENKUlvE2_clEvEUlS4_S4_E_EESt5arrayIPcLm3EELi4E23TrivialOffsetCalculatorILi2EjESE_ILi1EjENS0_6memory15LoadWithoutCastENSH_16StoreWithoutCastEEEviT_T0_T2_T3_T4_T5_,"",@"SHT_CUDA_INFO"
	.sectionflags	@""
	.align	4


	//----- nvinfo : EIATTR_CUDA_API_VERSION
	.align		4
        /*0000*/ 	.byte	0x04, 0x37
        /*0002*/ 	.short	(.L_4951 - .L_4950)
.L_4950:
        /*0004*/ 	.word	0x00000082


	//----- nvinfo : EIATTR_KPARAM_INFO
	.align		4
.L_4951:
        /*0008*/ 	.byte	0x04, 0x17
        /*000a*/ 	.short	(.L_4953 - .L_4952)
.L_4952:
        /*000c*/ 	.word	0x00000000
        /*0010*/ 	.short	0x0006
        /*0012*/ 	.short	0x0023
        /*0014*/ 	.byte	0x00, 0xf0, 0x05, 0x00


	//----- nvinfo : EIATTR_KPARAM_INFO
	.align		4
.L_4953:
        /*0018*/ 	.byte	0x04, 0x17
        /*001a*/ 	.short	(.L_4955 - .L_4954)
.L_4954:
        /*001c*/ 	.word	0x00000000
        /*0020*/ 	.short	0x0005
        /*0022*/ 	.short	0x0022
        /*0024*/ 	.byte	0x00, 0xf0, 0x05, 0x00


	//----- nvinfo : EIATTR_KPARAM_INFO
	.align		4
.L_4955:
        /*0028*/ 	.byte	0x04, 0x17
        /*002a*/ 	.short	(.L_4957 - .L_4956)
.L_4956:
        /*002c*/ 	.word	0x00000000
        /*0030*/ 	.short	0x0004
        /*0032*/ 	.short	0x0021
        /*0034*/ 	.byte	0x00, 0xf0, 0x05, 0x00


	//----- nvinfo : EIATTR_KPARAM_INFO
	.align		4
.L_4957:
        /*0038*/ 	.byte	0x04, 0x17
        /*003a*/ 	.short	(.L_4959 - .L_4958)
.L_4958:
        /*003c*/ 	.word	0x00000000
        /*0040*/ 	.short	0x0003
        /*0042*/ 	.short	0x0020
        /*0044*/ 	.byte	0x00, 0xf0, 0x05, 0x00


	//----- nvinfo : EIATTR_KPARAM_INFO
	.align		4
.L_4959:
        /*0048*/ 	.byte	0x04, 0x17
        /*004a*/ 	.short	(.L_4961 - .L_4960)
.L_4960:
        /*004c*/ 	.word	0x00000000
        /*0050*/ 	.short	0x0002
        /*0052*/ 	.short	0x0008
        /*0054*/ 	.byte	0x00, 0xf0, 0x61, 0x00


	//----- nvinfo : EIATTR_KPARAM_INFO
	.align		4
.L_4961:
        /*0058*/ 	.byte	0x04, 0x17
        /*005a*/ 	.short	(.L_4963 - .L_4962)
.L_4962:
        /*005c*/ 	.word	0x00000000
        /*0060*/ 	.short	0x0001
        /*0062*/ 	.short	0x0004
        /*0064*/ 	.byte	0x00, 0xf0, 0x05, 0x00


	//----- nvinfo : EIATTR_KPARAM_INFO
	.align		4
.L_4963:
        /*0068*/ 	.byte	0x04, 0x17
        /*006a*/ 	.short	(.L_4965 - .L_4964)
.L_4964:
        /*006c*/ 	.word	0x00000000
        /*0070*/ 	.short	0x0000
        /*0072*/ 	.short	0x0000
        /*0074*/ 	.byte	0x00, 0xf0, 0x11, 0x00


	//----- nvinfo : EIATTR_SPARSE_MMA_MASK
	.align		4
.L_4965:
        /*0078*/ 	.byte	0x03, 0x50
        /*007a*/ 	.short	0x0000


	//----- nvinfo : EIATTR_MAXREG_COUNT
	.align		4
        /*007c*/ 	.byte	0x03, 0x1b
        /*007e*/ 	.short	0x00ff


	//----- nvinfo : EIATTR_MERCURY_ISA_VERSION
	.align		4
        /*0080*/ 	.byte	0x03, 0x5f
        /*0082*/ 	.short	0x0101


	//----- nvinfo : EIATTR_EXIT_INSTR_OFFSETS
	.align		4
        /*0084*/ 	.byte	0x04, 0x1c
        /*0086*/ 	.short	(.L_4967 - .L_4966)


	//   ....[0]....
.L_4966:
        /*0088*/ 	.word	0x00000850


	//   ....[1]....
        /*008c*/ 	.word	0x000008a0


	//----- nvinfo : EIATTR_MAX_THREADS
	.align		4
.L_4967:
        /*0090*/ 	.byte	0x04, 0x05
        /*0092*/ 	.short	(.L_4969 - .L_4968)
.L_4968:
        /*0094*/ 	.word	0x00000080
        /*0098*/ 	.word	0x00000001
        /*009c*/ 	.word	0x00000001


	//----- nvinfo : EIATTR_CRS_STACK_SIZE
	.align		4
.L_4969:
        /*00a0*/ 	.byte	0x04, 0x1e
        /*00a2*/ 	.short	(.L_4971 - .L_4970)
.L_4970:
        /*00a4*/ 	.word	0x00000000


	//----- nvinfo : EIATTR_CBANK_PARAM_SIZE
	.align		4
.L_4971:
        /*00a8*/ 	.byte	0x03, 0x19
        /*00aa*/ 	.short	0x0024


	//----- nvinfo : EIATTR_PARAM_CBANK
	.align		4
        /*00ac*/ 	.byte	0x04, 0x0a
        /*00ae*/ 	.short	(.L_4973 - .L_4972)
	.align		4
.L_4972:
        /*00b0*/ 	.word	index@(.nv.constant0._ZN2at6native27unrolled_elementwise_kernelINS0_13BinaryFunctorIN3c108BFloat16ES4_S4_ZZZNS0_19minimum_kernel_cudaERNS_18TensorIteratorBaseEENKUlvE0_clEvENKUlvE2_clEvEUlS4_S4_E_EESt5arrayIPcLm3EELi4E23TrivialOffsetCalculatorILi2EjESE_ILi1EjENS0_6memory15LoadWithoutCastENSH_16StoreWithoutCastEEEviT_T0_T2_T3_T4_T5_)
        /*00b4*/ 	.short	0x0210
        /*00b6*/ 	.short	0x0024


	//----- nvinfo : EIATTR_SW_WAR
	.align		4
.L_4973:
        /*00b8*/ 	.byte	0x04, 0x36
        /*00ba*/ 	.short	(.L_4975 - .L_4974)
.L_4974:
        /*00bc*/ 	.word	0x00000008
.L_4975:


//--------------------- .nv.info._ZN2at6native29vectorized_elementwise_kernelILi2ENS0_13BinaryFunctorIN3c108BFloat16ES4_S4_ZZZNS0_19minimum_kernel_cudaERNS_18TensorIteratorBaseEENKUlvE0_clEvENKUlvE2_clEvEUlS4_S4_E_EESt5arrayIPcLm3EEEEviT0_T1_ --------------------------
	.section	.nv.info._ZN2at6native29vectorized_elementwise_kernelILi2ENS0_13BinaryFunctorIN3c108BFloat16ES4_S4_ZZZNS0_19minimum_kernel_cudaERNS_18TensorIteratorBaseEENKUlvE0_clEvENKUlvE2_clEvEUlS4_S4_E_EESt5arrayIPcLm3EEEEviT0_T1_,"",@"SHT_CUDA_INFO"
	.sectionflags	@""
	.align	4


	//----- nvinfo : EIATTR_CUDA_API_VERSION
	.align		4
        /*0000*/ 	.byte	0x04, 0x37
        /*0002*/ 	.short	(.L_4977 - .L_4976)
.L_4976:
        /*0004*/ 	.word	0x00000082


	//----- nvinfo : EIATTR_KPARAM_INFO
	.align		4
.L_4977:
        /*0008*/ 	.byte	0x04, 0x17
        /*000a*/ 	.short	(.L_4979 - .L_4978)
.L_4978:
        /*000c*/ 	.word	0x00000000
        /*0010*/ 	.short	0x0002
        /*0012*/ 	.short	0x0008
        /*0014*/ 	.byte	0x00, 0xf0, 0x61, 0x00


	//----- nvinfo : EIATTR_KPARAM_INFO
	.align		4
.L_4979:
        /*0018*/ 	.byte	0x04, 0x17
        /*001a*/ 	.short	(.L_4981 - .L_4980)
.L_4980:
        /*001c*/ 	.word	0x00000000
        /*0020*/ 	.short	0x0001
        /*0022*/ 	.short	0x0004
        /*0024*/ 	.byte	0x00, 0xf0, 0x05, 0x00


	//----- nvinfo : EIATTR_KPARAM_INFO
	.align		4
.L_4981:
        /*0028*/ 	.byte	0x04, 0x17
        /*002a*/ 	.short	(.L_4983 - .L_4982)
.L_4982:
        /*002c*/ 	.word	0x00000000
        /*0030*/ 	.short	0x0000
        /*0032*/ 	.short	0x0000
        /*0034*/ 	.byte	0x00, 0xf0, 0x11, 0x00


	//----- nvinfo : EIATTR_SPARSE_MMA_MASK
	.align		4
.L_4983:
        /*0038*/ 	.byte	0x03, 0x50
        /*003a*/ 	.short	0x0000


	//----- nvinfo : EIATTR_MAXREG_COUNT
	.align		4
        /*003c*/ 	.byte	0x03, 0x1b
        /*003e*/ 	.short	0x00ff


	//----- nvinfo : EIATTR_MERCURY_ISA_VERSION
	.align		4
        /*0040*/ 	.byte	0x03, 0x5f
        /*0042*/ 	.short	0x0101


	//----- nvinfo : EIATTR_EXIT_INSTR_OFFSETS
	.align		4
        /*0044*/ 	.byte	0x04, 0x1c
        /*0046*/ 	.short	(.L_4985 - .L_4984)


	//   ....[0]....
.L_4984:
        /*0048*/ 	.word	0x00000950


	//   ....[1]....
        /*004c*/ 	.word	0x00001a20


	//   ....[2]....
        /*0050*/ 	.word	0x00001a70


	//----- nvinfo : EIATTR_MAX_THREADS
	.align		4
.L_4985:
        /*0054*/ 	.byte	0x04, 0x05
        /*0056*/ 	.short	(.L_4987 - .L_4986)
.L_4986:
        /*0058*/ 	.word	0x00000080
        /*005c*/ 	.word	0x00000001
        /*0060*/ 	.word	0x00000001


	//----- nvinfo : EIATTR_CRS_STACK_SIZE
	.align		4
.L_4987:
        /*0064*/ 	.byte	0x04, 0x1e
        /*0066*/ 	.short	(.L_4989 - .L_4988)
.L_4988:
        /*0068*/ 	.word	0x00000000


	//----- nvinfo : EIATTR_CBANK_PARAM_SIZE
	.align		4
.L_4989:
        /*006c*/ 	.byte	0x03, 0x19
        /*006e*/ 	.short	0x0020


	//----- nvinfo : EIATTR_PARAM_CBANK
	.align		4
        /*0070*/ 	.byte	0x04, 0x0a
        /*0072*/ 	.short	(.L_4991 - .L_4990)
	.align		4
.L_4990:
        /*0074*/ 	.word	index@(.nv.constant0._ZN2at6native29vectorized_elementwise_kernelILi2ENS0_13BinaryFunctorIN3c108BFloat16ES4_S4_ZZZNS0_19minimum_kernel_cudaERNS_18TensorIteratorBaseEENKUlvE0_clEvENKUlvE2_clEvEUlS4_S4_E_EESt5arrayIPcLm3EEEEviT0_T1_)
        /*0078*/ 	.short	0x0210
        /*007a*/ 	.short	0x0020


	//----- nvinfo : EIATTR_SW_WAR
	.align		4
.L_4991:
        /*007c*/ 	.byte	0x04, 0x36
        /*007e*/ 	.short	(.L_4993 - .L_4992)
.L_4992:
        /*0080*/ 	.word	0x00000008
.L_4993:


//--------------------- .nv.info._ZN2at6native29vectorized_elementwise_kernelILi4ENS0_13BinaryFunctorIN3c108BFloat16ES4_S4_ZZZNS0_19minimum_kernel_cudaERNS_18TensorIteratorBaseEENKUlvE0_clEvENKUlvE2_clEvEUlS4_S4_E_EESt5arrayIPcLm3EEEEviT0_T1_ --------------------------
	.section	.nv.info._ZN2at6native29vectorized_elementwise_kernelILi4ENS0_13BinaryFunctorIN3c108BFloat16ES4_S4_ZZZNS0_19minimum_kernel_cudaERNS_18TensorIteratorBaseEENKUlvE0_clEvENKUlvE2_clEvEUlS4_S4_E_EESt5arrayIPcLm3EEEEviT0_T1_,"",@"SHT_CUDA_INFO"
	.sectionflags	@""
	.align	4


	//----- nvinfo : EIATTR_CUDA_API_VERSION
	.align		4
        /*0000*/ 	.byte	0x04, 0x37
        /*0002*/ 	.short	(.L_4995 - .L_4994)
.L_4994:
        /*0004*/ 	.word	0x00000082


	//----- nvinfo : EIATTR_KPARAM_INFO
	.align		4
.L_4995:
        /*0008*/ 	.byte	0x04, 0x17
        /*000a*/ 	.short	(.L_4997 - .L_4996)
.L_4996:
        /*000c*/ 	.word	0x00000000
        /*0010*/ 	.short	0x0002
        /*0012*/ 	.short	0x0008
        /*0014*/ 	.byte	0x00, 0xf0, 0x61, 0x00


	//----- nvinfo : EIATTR_KPARAM_INFO
	.align		4
.L_4997:
        /*0018*/ 	.byte	0x04, 0x17
        /*001a*/ 	.short	(.L_4999 - .L_4998)
.L_4998:
        /*001c*/ 	.word	0x00000000
        /*0020*/ 	.short	0x0001
        /*0022*/ 	.short	0x0004
        /*0024*/ 	.byte	0x00, 0xf0, 0x05, 0x00


	//----- nvinfo : EIATTR_KPARAM_INFO
	.align		4
.L_4999:
        /*0028*/ 	.byte	0x04, 0x17
        /*002a*/ 	.short	(.L_5001 - .L_5000)
.L_5000:
        /*002c*/ 	.word	0x00000000
        /*0030*/ 	.short	0x0000
        /*0032*/ 	.short	0x0000
        /*0034*/ 	.byte	0x00, 0xf0, 0x11, 0x00


	//----- nvinfo : EIATTR_SPARSE_MMA_MASK
	.align		4
.L_5001:
        /*0038*/ 	.byte	0x03, 0x50
        /*003a*/ 	.short	0x0000


	//----- nvinfo : EIATTR_MAXREG_COUNT
	.align		4
        /*003c*/ 	.byte	0x03, 0x1b
        /*003e*/ 	.short	0x00ff


	//----- nvinfo : EIATTR_MERCURY_ISA_VERSION
	.align		4
        /*0040*/ 	.byte	0x03, 0x5f
        /*0042*/ 	.short	0x0101


	//----- nvinfo : EIATTR_EXIT_INSTR_OFFSETS
	.align		4
        /*0044*/ 	.byte	0x04, 0x1c
        /*0046*/ 	.short	(.L_5003 - .L_5002)


	//   ....[0]....
.L_5002:
        /*0048*/ 	.word	0x000008e0


	//   ....[1]....
        /*004c*/ 	.word	0x000019b0


	//   ....[2]....
        /*0050*/ 	.word	0x00001a00


	//----- nvinfo : EIATTR_MAX_THREADS
	.align		4
.L_5003:
        /*0054*/ 	.byte	0x04, 0x05
        /*0056*/ 	.short	(.L_5005 - .L_5004)
.L_5004:
        /*0058*/ 	.word	0x00000080
        /*005c*/ 	.word	0x00000001
        /*0060*/ 	.word	0x00000001


	//----- nvinfo : EIATTR_CRS_STACK_SIZE
	.align		4
.L_5005:
        /*0064*/ 	.byte	0x04, 0x1e
        /*0066*/ 	.short	(.L_5007 - .L_5006)
.L_5006:
        /*0068*/ 	.word	0x00000000


	//----- nvinfo : EIATTR_CBANK_PARAM_SIZE
	.align		4
.L_5007:
        /*006c*/ 	.byte	0x03, 0x19
        /*006e*/ 	.short	0x0020


	//----- nvinfo : EIATTR_PARAM_CBANK
	.align		4
        /*0070*/ 	.byte	0x04, 0x0a
        /*0072*/ 	.short	(.L_5009 - .L_5008)
	.align		4
.L_5008:
        /*0074*/ 	.word	index@(.nv.constant0._ZN2at6native29vectorized_elementwise_kernelILi4ENS0_13BinaryFunctorIN3c108BFloat16ES4_S4_ZZZNS0_19minimum_kernel_cudaERNS_18TensorIteratorBaseEENKUlvE0_clEvENKUlvE2_clEvEUlS4_S4_E_EESt5arrayIPcLm3EEEEviT0_T1_)
        /*0078*/ 	.short	0x0210
        /*007a*/ 	.short	0x0020


	//----- nvinfo : EIATTR_SW_WAR
	.align		4
.L_5009:
        /*007c*/ 	.byte	0x04, 0x36
        /*007e*/ 	.short	(.L_5011 - .L_5010)
.L_5010:
        /*0080*/ 	.word	0x00000008
.L_5011:


//--------------------- .nv.info._ZN2at6native29vectorized_elementwise_kernelILi8ENS0_13BinaryFunctorIN3c108BFloat16ES4_S4_ZZZNS0_19minimum_kernel_cudaERNS_18TensorIteratorBaseEENKUlvE0_clEvENKUlvE2_clEvEUlS4_S4_E_EESt5arrayIPcLm3EEEEviT0_T1_ --------------------------
	.section	.nv.info._ZN2at6native29vectorized_elementwise_kernelILi8ENS0_13BinaryFunctorIN3c108BFloat16ES4_S4_ZZZNS0_19minimum_kernel_cudaERNS_18TensorIteratorBaseEENKUlvE0_clEvENKUlvE2_clEvEUlS4_S4_E_EESt5arrayIPcLm3EEEEviT0_T1_,"",@"SHT_CUDA_INFO"
	.sectionflags	@""
	.align	4


	//----- nvinfo : EIATTR_CUDA_API_VERSION
	.align		4
        /*0000*/ 	.byte	0x04, 0x37
        /*0002*/ 	.short	(.L_5013 - .L_5012)
.L_5012:
        /*0004*/ 	.word	0x00000082


	//----- nvinfo : EIATTR_KPARAM_INFO
	.align		4
.L_5013:
        /*0008*/ 	.byte	0x04, 0x17
        /*000a*/ 	.short	(.L_5015 - .L_5014)
.L_5014:
        /*000c*/ 	.word	0x00000000
        /*0010*/ 	.short	0x0002
        /*0012*/ 	.short	0x0008
        /*0014*/ 	.byte	0x00, 0xf0, 0x61, 0x00


	//----- nvinfo : EIATTR_KPARAM_INFO
	.align		4
.L_5015:
        /*0018*/ 	.byte	0x04, 0x17
        /*001a*/ 	.short	(.L_5017 - .L_5016)
.L_5016:
        /*001c*/ 	.word	0x00000000
        /*0020*/ 	.short	0x0001
        /*0022*/ 	.short	0x0004
        /*0024*/ 	.byte	0x00, 0xf0, 0x05, 0x00


	//----- nvinfo : EIATTR_KPARAM_INFO
	.align		4
.L_5017:
        /*0028*/ 	.byte	0x04, 0x17
        /*002a*/ 	.short	(.L_5019 - .L_5018)
.L_5018:
        /*002c*/ 	.word	0x00000000
        /*0030*/ 	.short	0x0000
        /*0032*/ 	.short	0x0000
        /*0034*/ 	.byte	0x00, 0xf0, 0x11, 0x00


	//----- nvinfo : EIATTR_SPARSE_MMA_MASK
	.align		4
.L_5019:
        /*0038*/ 	.byte	0x03, 0x50
        /*003a*/ 	.short	0x0000


	//----- nvinfo : EIATTR_MAXREG_COUNT
	.align		4
        /*003c*/ 	.byte	0x03, 0x1b
        /*003e*/ 	.short	0x00ff


	//----- nvinfo : EIATTR_MERCURY_ISA_VERSION
	.align		4
        /*0040*/ 	.byte	0x03, 0x5f
        /*0042*/ 	.short	0x0101


	//----- nvinfo : EIATTR_EXIT_INSTR_OFFSETS
	.align		4
        /*0044*/ 	.byte	0x04, 0x1c
        /*0046*/ 	.short	(.L_5021 - .L_5020)


	//   ....[0]....
.L_5020:
        /*0048*/ 	.word	0x000008c0


	//   ....[1]....
        /*004c*/ 	.word	0x00001990


	//   ....[2]....
        /*0050*/ 	.word	0x000019e0


	//----- nvinfo : EIATTR_MAX_THREADS
	.align		4
.L_5021:
        /*0054*/ 	.byte	0x04, 0x05
        /*0056*/ 	.short	(.L_5023 - .L_5022)
.L_5022:
        /*0058*/ 	.word	0x00000080
        /*005c*/ 	.word	0x00000001
        /*0060*/ 	.word	0x00000001


	//----- nvinfo : EIATTR_CRS_STACK_SIZE
	.align		4
.L_5023:
        /*0064*/ 	.byte	0x04, 0x1e
        /*0066*/ 	.short	(.L_5025 - .L_5024)
.L_5024:
        /*0068*/ 	.word	0x00000000


	//----- nvinfo : EIATTR_CBANK_PARAM_SIZE
	.align		4
.L_5025:
        /*006c*/ 	.byte	0x03, 0x19
        /*006e*/ 	.short	0x0020


	//----- nvinfo : EIATTR_PARAM_CBANK
	.align		4
        /*0070*/ 	.byte	0x04, 0x0a
        /*0072*/ 	.short	(.L_5027 - .L_5026)
	.align		4
.L_5026:
        /*0074*/ 	.word	index@(.nv.constant0._ZN2at6native29vectorized_elementwise_kernelILi8ENS0_13BinaryFunctorIN3c108BFloat16ES4_S4_ZZZNS0_19minimum_kernel_cudaERNS_18TensorIteratorBaseEENKUlvE0_clEvENKUlvE2_clEvEUlS4_S4_E_EESt5arrayIPcLm3EEEEviT0_T1_)
        /*0078*/ 	.short	0x0210
        /*007a*/ 	.short	0x0020


	//----- nvinfo : EIATTR_SW_WAR
	.align		4
.L_5027:
        /*007c*/ 	.byte	0x04, 0x36
        /*007e*/ 	.short	(.L_5029 - .L_5028)
.L_5028:
        /*0080*/ 	.word	0x00000008
.L_5029:


//--------------------- .nv.info._ZN2at6native18elementwise_kernelILi128ELi4EZNS0_15gpu_kernel_implINS0_13AUnaryFunctorIN3c104HalfES5_S5_ZZZNS0_19minimum_kernel_cudaERNS_18TensorIteratorBaseEENKUlvE0_clEvENKUlvE1_clEvEUlS5_S5_E_EEEEvS7_RKT_EUliE_EEviT1_ --------------------------
	.section	.nv.info._ZN2at6native18elementwise_kernelILi128ELi4EZNS0_15gpu_kernel_implINS0_13AUnaryFunctorIN3c104HalfES5_S5_ZZZNS0_19minimum_kernel_cudaERNS_18TensorIteratorBaseEENKUlvE0_clEvENKUlvE1_clEvEUlS5_S5_E_EEEEvS7_RKT_EUliE_EEviT1_,"",@"SHT_CUDA_INFO"
	.sectionflags	@""
	.align	4


	//----- nvinfo : EIATTR_CUDA_API_VERSION
	.align		4
        /*0000*/ 	.byte	0x04, 0x37
        /*0002*/ 	.short	(.L_5031 - .L_5030)
.L_5030:
        /*0004*/ 	.word	0x00000082


	//----- nvinfo : EIATTR_KPARAM_INFO
	.align		4
.L_5031:
        /*0008*/ 	.byte	0x04, 0x17
        /*000a*/ 	.short	(.L_5033 - .L_5032)
.L_5032:
        /*000c*/ 	.word	0x00000000
        /*0010*/ 	.short	0x0001
        /*0012*/ 	.short	0x0008
        /*0014*/ 	.byte	0x00, 0xf0, 0x61, 0x08


	//----- nvinfo : EIATTR_KPARAM_INFO
	.align		4
.L_5033:
        /*0018*/ 	.byte	0x04, 0x17
        /*001a*/ 	.short	(.L_5035 - .L_5034)
.L_5034:
        /*001c*/ 	.word	0x00000000
        /*0020*/ 	.short	0x0000
        /*0022*/ 	.short	0x0000
        /*0024*/ 	.byte	0x00, 0xf0, 0x11, 0x00


	//----- nvinfo : EIATTR_SPARSE_MMA_MASK
	.align		4
.L_5035:
        /*0028*/ 	.byte	0x03, 0x50
        /*002a*/ 	.short	0x0000


	//----- nvinfo : EIATTR_MAXREG_COUNT
	.align		4
        /*002c*/ 	.byte	0x03, 0x1b
        /*002e*/ 	.short	0x0080


	//----- nvinfo : EIATTR_EXTERNS
	.align		4
        /*0030*/ 	.byte	0x04, 0x0f
        /*0032*/ 	.short	(.L_5037 - .L_5036)


	//   ....[0]....
	.align		4
.L_5036:
        /*0034*/ 	.word	index@(__assertfail)


	//----- nvinfo : EIATTR_MERCURY_ISA_VERSION
	.align		4
.L_5037:
        /*0038*/ 	.byte	0x03, 0x5f
        /*003a*/ 	.short	0x0101


	//----- nvinfo : EIATTR_SYSCALL_OFFSETS
	.align		4
        /*003c*/ 	.byte	0x04, 0x46
        /*003e*/ 	.short	(.L_5039 - .L_5038)


	//   ....[0]....
.L_5038:
        /*0040*/ 	.word	0x00002370


	//   ....[1]....
        /*0044*/ 	.word	0x000033d0


	//   ....[2]....
        /*0048*/ 	.word	0x000057a0


	//   ....[3]....
        /*004c*/ 	.word	0x00006800


	//   ....[4]....
        /*0050*/ 	.word	0x00008bc0


	//   ....[5]....
        /*0054*/ 	.word	0x00009c20


	//   ....[6]....
        /*0058*/ 	.word	0x0000bfd0


	//   ....[7]....
        /*005c*/ 	.word	0x0000d030


	//----- nvinfo : EIATTR_EXIT_INSTR_OFFSETS
	.align		4
.L_5039:
        /*0060*/ 	.byte	0x04, 0x1c
        /*0062*/ 	.short	(.L_5041 - .L_5040)


	//   ....[0]....
.L_5040:
        /*0064*/ 	.word	0x00009cf0


	//   ....[1]....
        /*0068*/ 	.word	0x0000c260


	//   ....[2]....
        /*006c*/ 	.word	0x0000c2a0


	//   ....[3]....
        /*0070*/ 	.word	0x0000c340


	//   ....[4]....
        /*0074*/ 	.word	0x0000c380


	//   ....[5]....
        /*0078*/ 	.word	0x0000c3c0


	//   ....[6]....
        /*007c*/ 	.word	0x0000c450


	//   ....[7]....
        /*0080*/ 	.word	0x0000c470


	//   ....[8]....
        /*0084*/ 	.word	0x0000c510


	//   ....[9]....
        /*0088*/ 	.word	0x0000c560


	//   ....[10]....
        /*008c*/ 	.word	0x0000c5b0


	//   ....[11]....
        /*0090*/ 	.word	0x0000c680


	//   ....[12]....
        /*0094*/ 	.word	0x0000c6e0


	//   ....[13]....
        /*0098*/ 	.word	0x0000c870


	//   ....[14]....
        /*009c*/ 	.word	0x0000c9d0


	//   ....[15]....
        /*00a0*/ 	.word	0x0000ca10


	//   ....[16]....
        /*00a4*/ 	.word	0x0000cad0


	//   ....[17]....
        /*00a8*/ 	.word	0x0000cc50


	//   ....[18]....
        /*00ac*/ 	.word	0x0000cdd0


	//   ....[19]....
        /*00b0*/ 	.word	0x0000cf30


	//   ....[20]....
        /*00b4*/ 	.word	0x0000d040


	//   ....[21]....
        /*00b8*/ 	.word	0x0000d080


	//   ....[22]....
        /*00bc*/ 	.word	0x0000d0c0


	//----- nvinfo : EIATTR_MAX_THREADS
	.align		4
.L_5041:
        /*00c0*/ 	.byte	0x04, 0x05
        /*00c2*/ 	.short	(.L_5043 - .L_5042)
.L_5042:
        /*00c4*/ 	.word	0x00000080
        /*00c8*/ 	.word	0x00000001
        /*00cc*/ 	.word	0x00000001


	//----- nvinfo : EIATTR_CRS_STACK_SIZE
	.align		4
.L_5043:
        /*00d0*/ 	.byte	0x04, 0x1e
        /*00d2*/ 	.short	(.L_5045 - .L_5044)
.L_5044:
        /*00d4*/ 	.word	0x00000000


	//----- nvinfo : EIATTR_CBANK_PARAM_SIZE
	.align		4
.L_5045:
        /*00d8*/ 	.byte	0x03, 0x19
        /*00da*/ 	.short	0x0220


	//----- nvinfo : EIATTR_PARAM_CBANK
	.align		4
        /*00dc*/ 	.byte	0x04, 0x0a
        /*00de*/ 	.short	(.L_5047 - .L_5046)
	.align		4
.L_5046:
        /*00e0*/ 	.word	index@(.nv.constant0._ZN2at6native18elementwise_kernelILi128ELi4EZNS0_15gpu_kernel_implINS0_13AUnaryFunctorIN3c104HalfES5_S5_ZZZNS0_19minimum_kernel_cudaERNS_18TensorIteratorBaseEENKUlvE0_clEvENKUlvE1_clEvEUlS5_S5_E_EEEEvS7_RKT_EUliE_EEviT1_)
        /*00e4*/ 	.short	0x0210
        /*00e6*/ 	.short	0x0220


	//----- nvinfo : EIATTR_SW_WAR
	.align		4
.L_5047:
        /*00e8*/ 	.byte	0x04, 0x36
        /*00ea*/ 	.short	(.L_5049 - .L_5048)
.L_5048:
        /*00ec*/ 	.word	0x00000008
.L_5049:


//--------------------- .nv.info._ZN2at6native27unrolled_elementwise_kernelINS0_13AUnaryFunctorIN3c104HalfES4_S4_ZZZNS0_19minimum_kernel_cudaERNS_18TensorIteratorBaseEENKUlvE0_clEvENKUlvE1_clEvEUlS4_S4_E_EESt5arrayIPcLm2EELi4E23TrivialOffsetCalculatorILi1EjESF_NS0_6memory12LoadWithCastILi1EEENSG_13StoreWithCastILi1EEEEEviT_T0_T2_T3_T4_T5_ --------------------------
	.section	.nv.info._ZN2at6native27unrolled_elementwise_kernelINS0_13AUnaryFunctorIN3c104HalfES4_S4_ZZZNS0_19minimum_kernel_cudaERNS_18TensorIteratorBaseEENKUlvE0_clEvENKUlvE1_clEvEUlS4_S4_E_EESt5arrayIPcLm2EELi4E23TrivialOffsetCalculatorILi1EjESF_NS0_6memory12LoadWithCastILi1EEENSG_13StoreWithCastILi1EEEEEviT_T0_T2_T3_T4_T5_,"",@"SHT_CUDA_INFO"
	.sectionflags	@""
	.align	4


	//----- nvinfo : EIATTR_CUDA_API_VERSION
	.align		4
        /*0000*/ 	.byte	0x04, 0x37
        /*0002*/ 	.short	(.L_5051 - .L_5050)
.L_5050:
        /*0004*/ 	.word	0x00000082


	//----- nvinfo : EIATTR_KPARAM_INFO
	.align		4
.L_5051:
        /*0008*/ 	.byte	0x04, 0x17
        /*000a*/ 	.short	(.L_5053 - .L_5052)
.L_5052:
        /*000c*/ 	.word	0x00000000
        /*0010*/ 	.short	0x0006
        /*0012*/ 	.short	0x0024
        /*0014*/ 	.byte	0x00, 0xf0, 0x21, 0x00


	//----- nvinfo : EIATTR_KPARAM_INFO
	.align		4
.L_5053:
        /*0018*/ 	.byte	0x04, 0x17
        /*001a*/ 	.short	(.L_5055 - .L_5054)
.L_5054:
        /*001c*/ 	.word	0x00000000
        /*0020*/ 	.short	0x0005
        /*0022*/ 	.short	0x001c
        /*0024*/ 	.byte	0x00, 0xf0, 0x21, 0x00


	//----- nvinfo : EIATTR_KPARAM_INFO
	.align		4
.L_5055:
        /*0028*/ 	.byte	0x04, 0x17
        /*002a*/ 	.short	(.L_5057 - .L_5056)
.L_5056:
        /*002c*/ 	.word	0x00000000
        /*0030*/ 	.short	0x0004
        /*0032*/ 	.short	0x0019
        /*0034*/ 	.byte	0x00, 0xf0, 0x05, 0x00


	//----- nvinfo : EIATTR_KPARAM_INFO
	.align		4
.L_5057:
        /*0038*/ 	.byte	0x04, 0x17
        /*003a*/ 	.short	(.L_5059 - .L_5058)
.L_5058:
        /*003c*/ 	.word	0x00000000
        /*0040*/ 	.short	0x0003
        /*0042*/ 	.short	0x0018
        /*0044*/ 	.byte	0x00, 0xf0, 0x05, 0x00


	//----- nvinfo : EIATTR_KPARAM_INFO
	.align		4
.L_5059:
        /*0048*/ 	.byte	0x04, 0x17
        /*004a*/ 	.short	(.L_5061 - .L_5060)
.L_5060:
        /*004c*/ 	.word	0x00000000
        /*0050*/ 	.short	0x0002
        /*0052*/ 	.short	0x0008
        /*0054*/ 	.byte	0x00, 0xf0, 0x41, 0x00


	//----- nvinfo : EIATTR_KPARAM_INFO
	.align		4
.L_5061:
        /*0058*/ 	.byte	0x04, 0x17
        /*005a*/ 	.short	(.L_5063 - .L_5062)
.L_5062:
        /*005c*/ 	.word	0x00000000
        /*0060*/ 	.short	0x0001
        /*0062*/ 	.short	0x0004
        /*0064*/ 	.byte	0x00, 0xf0, 0x11, 0x00


	//----- nvinfo : EIATTR_KPARAM_INFO
	.align		4
.L_5063:
        /*0068*/ 	.byte	0x04, 0x17
        /*006a*/ 	.short	(.L_5065 - .L_5064)
.L_5064:
        /*006c*/ 	.word	0x00000000
        /*0070*/ 	.short	0x0000
        /*0072*/ 	.short	0x0000
        /*0074*/ 	.byte	0x00, 0xf0, 0x11, 0x00


	//----- nvinfo : EIATTR_SPARSE_MMA_MASK
	.align		4
.L_5065:
        /*0078*/ 	.byte	0x03, 0x50
        /*007a*/ 	.short	0x0000


	//----- nvinfo : EIATTR_MAXREG_COUNT
	.align		4
        /*007c*/ 	.byte	0x03, 0x1b
        /*007e*/ 	.short	0x00ff


	//----- nvinfo : EIATTR_EXTERNS
	.align		4
        /*0080*/ 	.byte	0x04, 0x0f
        /*0082*/ 	.short	(.L_5067 - .L_5066)


	//   ....[0]....
	.align		4
.L_5066:
        /*0084*/ 	.word	index@(__assertfail)


	//----- nvinfo : EIATTR_MERCURY_ISA_VERSION
	.align		4
.L_5067:
        /*0088*/ 	.byte	0x03, 0x5f
        /*008a*/ 	.short	0x0101


	//----- nvinfo : EIATTR_SYSCALL_OFFSETS
	.align		4
        /*008c*/ 	.byte	0x04, 0x46
        /*008e*/ 	.short	(.L_5069 - .L_5068)


	//   ....[0]....
.L_5068:
        /*0090*/ 	.word	0x000010d0


	//   ....[1]....
        /*0094*/ 	.word	0x000021e0


	//   ....[2]....
        /*0098*/ 	.word	0x00003300


	//   ....[3]....
        /*009c*/ 	.word	0x000043f0


	//   ....[4]....
        /*00a0*/ 	.word	0x000058d0


	//   ....[5]....
        /*00a4*/ 	.word	0x000068f0


	//   ....[6]....
        /*00a8*/ 	.word	0x000078d0


	//   ....[7]....
        /*00ac*/ 	.word	0x000088b0


	//----- nvinfo : EIATTR_EXIT_INSTR_OFFSETS
	.align		4
.L_5069:
        /*00b0*/ 	.byte	0x04, 0x1c
        /*00b2*/ 	.short	(.L_5071 - .L_5070)


	//   ....[0]....
.L_5070:
        /*00b4*/ 	.word	0x00007990


	//   ....[1]....
        /*00b8*/ 	.word	0x00007ae0


	//   ....[2]....
        /*00bc*/ 	.word	0x00007b20


	//   ....[3]....
        /*00c0*/ 	.word	0x00007bc0


	//   ....[4]....
        /*00c4*/ 	.word	0x00007c00


	//   ....[5]....
        /*00c8*/ 	.word	0x00007c40


	//   ....[6]....
        /*00cc*/ 	.word	0x00007cd0


	//   ....[7]....
        /*00d0*/ 	.word	0x00007cf0


	//   ....[8]....
        /*00d4*/ 	.word	0x00007d90


	//   ....[9]....
        /*00d8*/ 	.word	0x00007de0


	//   ....[10]....
        /*00dc*/ 	.word	0x00007e30


	//   ....[11]....
        /*00e0*/ 	.word	0x00007f00


	//   ....[12]....
        /*00e4*/ 	.word	0x00007f60


	//   ....[13]....
        /*00e8*/ 	.word	0x000080f0


	//   ....[14]....
        /*00ec*/ 	.word	0x00008250


	//   ....[15]....
        /*00f0*/ 	.word	0x00008290


	//   ....[16]....
        /*00f4*/ 	.word	0x00008350


	//   ....[17]....
        /*00f8*/ 	.word	0x000084d0


	//   ....[18]....
        /*00fc*/ 	.word	0x00008650


	//   ....[19]....
        /*0100*/ 	.word	0x000087b0


	//   ....[20]....
        /*0104*/ 	.word	0x000088c0


	//   ....[21]....
        /*0108*/ 	.word	0x00008900


	//   ....[22]....
        /*010c*/ 	.word	0x00008940


	//----- nvinfo : EIATTR_MAX_THREADS
	.align		4
.L_5071:
        /*0110*/ 	.byte	0x04, 0x05
        /*0112*/ 	.short	(.L_5073 - .L_5072)
.L_5072:
        /*0114*/ 	.word	0x00000080
        /*0118*/ 	.word	0x00000001
        /*011c*/ 	.word	0x00000001


	//----- nvinfo : EIATTR_CRS_STACK_SIZE
	.align		4
.L_5073:
        /*0120*/ 	.byte	0x04, 0x1e
        /*0122*/ 	.short	(.L_5075 - .L_5074)
.L_5074:
        /*0124*/ 	.word	0x00000000


	//----- nvinfo : EIATTR_CBANK_PARAM_SIZE
	.align		4
.L_5075:
        /*0128*/ 	.byte	0x03, 0x19
        /*012a*/ 	.short	0x002c


	//----- nvinfo : EIATTR_PARAM_CBANK
	.align		4
        /*012c*/ 	.byte	0x04, 0x0a
        /*012e*/ 	.short	(.L_5077 - .L_5076)
	.align		4
.L_5076:
        /*0130*/ 	.word	index@(.nv.constant0._ZN2at6native27unrolled_elementwise_kernelINS0_13AUnaryFunctorIN3c104HalfES4_S4_ZZZNS0_19minimum_kernel_cudaERNS_18TensorIteratorBaseEENKUlvE0_clEvENKUlvE1_clEvEUlS4_S4_E_EESt5arrayIPcLm2EELi4E23TrivialOffsetCalculatorILi1EjESF_NS0_6memory12LoadWithCastILi1EEENSG_13StoreWithCastILi1EEEEEviT_T0_T2_T3_T4_T5_)
        /*0134*/ 	.short	0x0210
        /*0136*/ 	.short	0x002c


	//----- nvinfo : EIATTR_SW_WAR
	.align		4
.L_5077:
        /*0138*/ 	.byte	0x04, 0x36
        /*013a*/ 	.short	(.L_5079 - .L_5078)
.L_5078:
        /*013c*/ 	.word	0x00000008
.L_5079:


//--------------------- .nv.info._ZN2at6native18elementwise_kernelILi128ELi4EZNS0_22gpu_kernel_impl_nocastINS0_13AUnaryFunctorIN3c104HalfES5_S5_ZZZNS0_19minimum_kernel_cudaERNS_18TensorIteratorBaseEENKUlvE0_clEvENKUlvE1_clEvEUlS5_S5_E_EEEEvS7_RKT_EUliE_EEviT1_ --------------------------
	.section	.nv.info._ZN2at6native18elementwise_kernelILi128ELi4EZNS0_22gpu_kernel_impl_nocastINS0_13AUnaryFunctorIN3c104HalfES5_S5_ZZZNS0_19minimum_kernel_cudaERNS_18TensorIteratorBaseEENKUlvE0_clEvENKUlvE1_clEvEUlS5_S5_E_EEEEvS7_RKT_EUliE_EEviT1_,"",@"SHT_CUDA_INFO"
	.sectionflags	@""
	.align	4


	//----- nvinfo : EIATTR_CUDA_API_VERSION
	.align		4
        /*0000*/ 	.byte	0x04, 0x37
        /*0002*/ 	.short	(.L_5081 - .L_5080)
.L_5080:
        /*0004*/ 	.word	0x00000082


	//----- nvinfo : EIATTR_KPARAM_INFO
	.align		4
.L_5081:
        /*0008*/ 	.byte	0x04, 0x17
        /*000a*/ 	.short	(.L_5083 - .L_5082)
.L_5082:
        /*000c*/ 	.word	0x00000000
        /*0010*/ 	.short	0x0001
        /*0012*/ 	.short	0x0008
        /*0014*/ 	.byte	0x00, 0xf0, 0x61, 0x08


	//----- nvinfo : EIATTR_KPARAM_INFO
	.align		4
.L_5083:
        /*0018*/ 	.byte	0x04, 0x17
        /*001a*/ 	.short	(.L_5085 - .L_5084)
.L_5084:
        /*001c*/ 	.word	0x00000000
        /*0020*/ 	.short	0x0000
        /*0022*/ 	.short	0x0000
        /*0024*/ 	.byte	0x00, 0xf0, 0x11, 0x00


	//----- nvinfo : EIATTR_SPARSE_MMA_MASK
	.align		4
.L_5085:
        /*0028*/ 	.byte	0x03, 0x50
        /*002a*/ 	.short	0x0000


	//----- nvinfo : EIATTR_MAXREG_COUNT
	.align		4
        /*002c*/ 	.byte	0x03, 0x1b
        /*002e*/ 	.short	0x0080


	//----- nvinfo : EIATTR_MERCURY_ISA_VERSION
	.align		4
        /*0030*/ 	.byte	0x03, 0x5f
        /*0032*/ 	.short	0x0101


	//----- nvinfo : EIATTR_EXIT_INSTR_OFFSETS
	.align		4
        /*0034*/ 	.byte	0x04, 0x1c
        /*0036*/ 	.short	(.L_5087 - .L_5086)


	//   ....[0]....
.L_5086:
        /*0038*/ 	.word	0x00003d60


	//   ....[1]....
        /*003c*/ 	.word	0x00005150


	//----- nvinfo : EIATTR_MAX_THREADS
	.align		4
.L_5087:
        /*0040*/ 	.byte	0x04, 0x05
        /*0042*/ 	.short	(.L_5089 - .L_5088)
.L_5088:
        /*0044*/ 	.word	0x00000080
        /*0048*/ 	.word	0x00000001
        /*004c*/ 	.word	0x00000001


	//----- nvinfo : EIATTR_CRS_STACK_SIZE
	.align		4
.L_5089:
        /*0050*/ 	.byte	0x04, 0x1e
        /*0052*/ 	.short	(.L_5091 - .L_5090)
.L_5090:
        /*0054*/ 	.word	0x00000000


	//----- nvinfo : EIATTR_CBANK_PARAM_SIZE
	.align		4
.L_5091:
        /*0058*/ 	.byte	0x03, 0x19
        /*005a*/ 	.short	0x0220


	//----- nvinfo : EIATTR_PARAM_CBANK
	.align		4
        /*005c*/ 	.byte	0x04, 0x0a
        /*005e*/ 	.short	(.L_5093 - .L_5092)
	.align		4
.L_5092:
        /*0060*/ 	.word	index@(.nv.constant0._ZN2at6native18elementwise_kernelILi128ELi4EZNS0_22gpu_kernel_impl_nocastINS0_13AUnaryFunctorIN3c104HalfES5_S5_ZZZNS0_19minimum_kernel_cudaERNS_18TensorIteratorBaseEENKUlvE0_clEvENKUlvE1_clEvEUlS5_S5_E_EEEEvS7_RKT_EUliE_EEviT1_)
        /*0064*/ 	.short	0x0210
        /*0066*/ 	.short	0x0220


	//----- nvinfo : EIATTR_SW_WAR
	.align		4
.L_5093:
        /*0068*/ 	.byte	0x04, 0x36
        /*006a*/ 	.short	(.L_5095 - .L_5094)
.L_5094:
        /*006c*/ 	.word	0x00000008
.L_5095:


//--------------------- .nv.info._ZN2at6native27unrolled_elementwise_kernelINS0_13AUnaryFunctorIN3c104HalfES4_S4_ZZZNS0_19minimum_kernel_cudaERNS_18TensorIteratorBaseEENKUlvE0_clEvENKUlvE1_clEvEUlS4_S4_E_EESt5arrayIPcLm2EELi4E23TrivialOffsetCalculatorILi1EjESF_NS0_6memory15LoadWithoutCastENSG_16StoreWithoutCastEEEviT_T0_T2_T3_T4_T5_ --------------------------
	.section	.nv.info._ZN2at6native27unrolled_elementwise_kernelINS0_13AUnaryFunctorIN3c104HalfES4_S4_ZZZNS0_19minimum_kernel_cudaERNS_18TensorIteratorBaseEENKUlvE0_clEvENKUlvE1_clEvEUlS4_S4_E_EESt5arrayIPcLm2EELi4E23TrivialOffsetCalculatorILi1EjESF_NS0_6memory15LoadWithoutCastENSG_16StoreWithoutCastEEEviT_T0_T2_T3_T4_T5_,"",@"SHT_CUDA_INFO"
	.sectionflags	@""
	.align	4


	//----- nvinfo : EIATTR_CUDA_API_VERSION
	.align		4
        /*0000*/ 	.byte	0x04, 0x37
        /*0002*/ 	.short	(.L_5097 - .L_5096)
.L_5096:
        /*0004*/ 	.word	0x00000082


	//----- nvinfo : EIATTR_KPARAM_INFO
	.align		4
.L_5097:
        /*0008*/ 	.byte	0x04, 0x17
        /*000a*/ 	.short	(.L_5099 - .L_5098)
.L_5098:
        /*000c*/ 	.word	0x00000000
        /*0010*/ 	.short	0x0006
        /*0012*/ 	.short	0x001b
        /*0014*/ 	.byte	0x00, 0xf0, 0x05, 0x00


	//----- nvinfo : EIATTR_KPARAM_INFO
	.align		4
.L_5099:
        /*0018*/ 	.byte	0x04, 0x17
        /*001a*/ 	.short	(.L_5101 - .L_5100)
.L_5100:
        /*001c*/ 	.word	0x00000000
        /*0020*/ 	.short	0x0005
        /*0022*/ 	.short	0x001a
        /*0024*/ 	.byte	0x00, 0xf0, 0x05, 0x00


	//----- nvinfo : EIATTR_KPARAM_INFO
	.align		4
.L_5101:
        /*0028*/ 	.byte	0x04, 0x17
        /*002a*/ 	.short	(.L_5103 - .L_5102)
.L_5102:
        /*002c*/ 	.word	0x00000000
        /*0030*/ 	.short	0x0004
        /*0032*/ 	.short	0x0019
        /*0034*/ 	.byte	0x00, 0xf0, 0x05, 0x00


	//----- nvinfo : EIATTR_KPARAM_INFO
	.align		4
.L_5103:
        /*0038*/ 	.byte	0x04, 0x17
        /*003a*/ 	.short	(.L_5105 - .L_5104)
.L_5104:
        /*003c*/ 	.word	0x00000000
        /*0040*/ 	.short	0x0003
        /*0042*/ 	.short	0x0018
        /*0044*/ 	.byte	0x00, 0xf0, 0x05, 0x00


	//----- nvinfo : EIATTR_KPARAM_INFO
	.align		4
.L_5105:
        /*0048*/ 	.byte	0x04, 0x17
        /*004a*/ 	.short	(.L_5107 - .L_5106)
.L_5106:
        /*004c*/ 	.word	0x00000000
        /*0050*/ 	.short	0x0002
        /*0052*/ 	.short	0x0008
        /*0054*/ 	.byte	0x00, 0xf0, 0x41, 0x00


	//----- nvinfo : EIATTR_KPARAM_INFO
	.align		4
.L_5107:
        /*0058*/ 	.byte	0x04, 0x17
        /*005a*/ 	.short	(.L_5109 - .L_5108)
.L_5108:
        /*005c*/ 	.word	0x00000000
        /*0060*/ 	.short	0x0001
        /*0062*/ 	.short	0x0004
        /*0064*/ 	.byte	0x00, 0xf0, 0x11, 0x00


	//----- nvinfo : EIATTR_KPARAM_INFO
	.align		4
.L_5109:
        /*0068*/ 	.byte	0x04, 0x17
        /*006a*/ 	.short	(.L_5111 - .L_5110)
.L_5110:
        /*006c*/ 	.word	0x00000000
        /*0070*/ 	.short	0x0000
        /*0072*/ 	.short	0x0000
        /*0074*/ 	.byte	0x00, 0xf0, 0x11, 0x00


	//----- nvinfo : EIATTR_SPARSE_MMA_MASK
	.align		4
.L_5111:
        /*0078*/ 	.byte	0x03, 0x50
        /*007a*/ 	.short	0x0000


	//----- nvinfo : EIATTR_MAXREG_COUNT
	.align		4
        /*007c*/ 	.byte	0x03, 0x1b
        /*007e*/ 	.short	0x00ff


	//----- nvinfo : EIATTR_MERCURY_ISA_VERSION
	.align		4
        /*0080*/ 	.byte	0x03, 0x5f
        /*0082*/ 	.short	0x0101


	//----- nvinfo : EIATTR_EXIT_INSTR_OFFSETS
	.align		4
        /*0084*/ 	.byte	0x04, 0x1c
        /*0086*/ 	.short	(.L_5113 - .L_5112)


	//   ....[0]....
.L_5112:
        /*0088*/ 	.word	0x000006f0


	//   ....[1]....
        /*008c*/ 	.word	0x00000740


	//----- nvinfo : EIATTR_MAX_THREADS
	.align		4
.L_5113:
        /*0090*/ 	.byte	0x04, 0x05
        /*0092*/ 	.short	(.L_5115 - .L_5114)
.L_5114:
        /*0094*/ 	.word	0x00000080
        /*0098*/ 	.word	0x00000001
        /*009c*/ 	.word	0x00000001


	//----- nvinfo : EIATTR_CRS_STACK_SIZE
	.align		4
.L_5115:
        /*00a0*/ 	.byte	0x04, 0x1e
        /*00a2*/ 	.short	(.L_5117 - .L_5116)
.L_5116:
        /*00a4*/ 	.word	0x00000000


	//----- nvinfo : EIATTR_CBANK_PARAM_SIZE
	.align		4
.L_5117:
        /*00a8*/ 	.byte	0x03, 0x19
        /*00aa*/ 	.short	0x001c


	//----- nvinfo : EIATTR_PARAM_CBANK
	.align		4
        /*00ac*/ 	.byte	0x04, 0x0a
        /*00ae*/ 	.short	(.L_5119 - .L_5118)
	.align		4
.L_5118:
        /*00b0*/ 	.word	index@(.nv.constant0._ZN2at6native27unrolled_elementwise_kernelINS0_13AUnaryFunctorIN3c104HalfES4_S4_ZZZNS0_19minimum_kernel_cudaERNS_18TensorIteratorBaseEENKUlvE0_clEvENKUlvE1_clEvEUlS4_S4_E_EESt5arrayIPcLm2EELi4E23TrivialOffsetCalculatorILi1EjESF_NS0_6memory15LoadWithoutCastENSG_16StoreWithoutCastEEEviT_T0_T2_T3_T4_T5_)
        /*00b4*/ 	.short	0x0210
        /*00b6*/ 	.short	0x001c


	//----- nvinfo : EIATTR_SW_WAR
	.align		4
.L_5119:
        /*00b8*/ 	.byte	0x04, 0x36
        /*00ba*/ 	.short	(.L_5121 - .L_5120)
.L_5120:
        /*00bc*/ 	.word	0x00000008
.L_5121:


//--------------------- .nv.info._ZN2at6native29vectorized_elementwise_kernelILi2ENS0_13AUnaryFunctorIN3c104HalfES4_S4_ZZZNS0_19minimum_kernel_cudaERNS_18TensorIteratorBaseEENKUlvE0_clEvENKUlvE1_clEvEUlS4_S4_E_EESt5arrayIPcLm2EEEEviT0_T1_ --------------------------
	.section	.nv.info._ZN2at6native29vectorized_elementwise_kernelILi2ENS0_13AUnaryFunctorIN3c104HalfES4_S4_ZZZNS0_19minimum_kernel_cudaERNS_18TensorIteratorBaseEENKUlvE0_clEvENKUlvE1_clEvEUlS4_S4_E_EESt5arrayIPcLm2EEEEviT0_T1_,"",@"SHT_CUDA_INFO"
	.sectionflags	@""
	.align	4


	//----- nvinfo : EIATTR_CUDA_API_VERSION
	.align		4
        /*0000*/ 	.byte	0x04, 0x37
        /*0002*/ 	.short	(.L_5123 - .L_5122)
.L_5122:
        /*0004*/ 	.word	0x00000082


	//----- nvinfo : EIATTR_KPARAM_INFO
	.align		4
.L_5123:
        /*0008*/ 	.byte	0x04, 0x17
        /*000a*/ 	.short	(.L_5125 - .L_5124)
.L_5124:
        /*000c*/ 	.word	0x00000000
        /*0010*/ 	.short	0x0002
        /*0012*/ 	.short	0x0008
        /*0014*/ 	.byte	0x00, 0xf0, 0x41, 0x00


	//----- nvinfo : EIATTR_KPARAM_INFO
	.align		4
.L_5125:
        /*0018*/ 	.byte	0x04, 0x17
        /*001a*/ 	.short	(.L_5127 - .L_5126)
.L_5126:
        /*001c*/ 	.word	0x00000000
        /*0020*/ 	.short	0x0001
        /*0022*/ 	.short	0x0004
        /*0024*/ 	.byte	0x00, 0xf0, 0x11, 0x00


	//----- nvinfo : EIATTR_KPARAM_INFO
	.align		4
.L_5127:
        /*0028*/ 	.byte	0x04, 0x17
        /*002a*/ 	.short	(.L_5129 - .L_5128)
.L_5128:
        /*002c*/ 	.word	0x00000000
        /*0030*/ 	.short	0x0000
        /*0032*/ 	.short	0x0000
        /*0034*/ 	.byte	0x00, 0xf0, 0x11, 0x00


	//----- nvinfo : EIATTR_SPARSE_MMA_MASK
	.align		4
.L_5129:
        /*0038*/ 	.byte	0x03, 0x50
        /*003a*/ 	.short	0x0000


	//----- nvinfo : EIATTR_MAXREG_COUNT
	.align		4
        /*003c*/ 	.byte	0x03, 0x1b
        /*003e*/ 	.short	0x00ff


	//----- nvinfo : EIATTR_MERCURY_ISA_VERSION
	.align		4
        /*0040*/ 	.byte	0x03, 0x5f
        /*0042*/ 	.short	0x0101


	//----- nvinfo : EIATTR_EXIT_INSTR_OFFSETS
	.align		4
        /*0044*/ 	.byte	0x04, 0x1c
        /*0046*/ 	.short	(.L_5131 - .L_5130)


	//   ....[0]....
.L_5130:
        /*0048*/ 	.word	0x00000590


	//   ....[1]....
        /*004c*/ 	.word	0x00001380


	//   ....[2]....
        /*0050*/ 	.word	0x000013d0


	//----- nvinfo : EIATTR_MAX_THREADS
	.align		4
.L_5131:
        /*0054*/ 	.byte	0x04, 0x05
        /*0056*/ 	.short	(.L_5133 - .L_5132)
.L_5132:
        /*0058*/ 	.word	0x00000080
        /*005c*/ 	.word	0x00000001
        /*0060*/ 	.word	0x00000001


	//----- nvinfo : EIATTR_CRS_STACK_SIZE
	.align		4
.L_5133:
        /*0064*/ 	.byte	0x04, 0x1e
        /*0066*/ 	.short	(.L_5135 - .L_5134)
.L_5134:
        /*0068*/ 	.word	0x00000000


	//----- nvinfo : EIATTR_CBANK_PARAM_SIZE
	.align		4
.L_5135:
        /*006c*/ 	.byte	0x03, 0x19
        /*006e*/ 	.short	0x0018


	//----- nvinfo : EIATTR_PARAM_CBANK
	.align		4
        /*0070*/ 	.byte	0x04, 0x0a
        /*0072*/ 	.short	(.L_5137 - .L_5136)
	.align		4
.L_5136:
        /*0074*/ 	.word	index@(.nv.constant0._ZN2at6native29vectorized_elementwise_kernelILi2ENS0_13AUnaryFunctorIN3c104HalfES4_S4_ZZZNS0_19minimum_kernel_cudaERNS_18TensorIteratorBaseEENKUlvE0_clEvENKUlvE1_clEvEUlS4_S4_E_EESt5arrayIPcLm2EEEEviT0_T1_)
        /*0078*/ 	.short	0x0210
        /*007a*/ 	.short	0x0018


	//----- nvinfo : EIATTR_SW_WAR
	.align		4
.L_5137:
        /*007c*/ 	.byte	0x04, 0x36
        /*007e*/ 	.short	(.L_5139 - .L_5138)
.L_5138:
        /*0080*/ 	.word	0x00000008
.L_5139:


//--------------------- .nv.info._ZN2at6native29vectorized_elementwise_kernelILi4ENS0_13AUnaryFunctorIN3c104HalfES4_S4_ZZZNS0_19minimum_kernel_cudaERNS_18TensorIteratorBaseEENKUlvE0_clEvENKUlvE1_clEvEUlS4_S4_E_EESt5arrayIPcLm2EEEEviT0_T1_ --------------------------
	.section	.nv.info._ZN2at6native29vectorized_elementwise_kernelILi4ENS0_13AUnaryFunctorIN3c104HalfES4_S4_ZZZNS0_19minimum_kernel_cudaERNS_18TensorIteratorBaseEENKUlvE0_clEvENKUlvE1_clEvEUlS4_S4_E_EESt5arrayIPcLm2EEEEviT0_T1_,"",@"SHT_CUDA_INFO"
	.sectionflags	@""
	.align	4


	//----- nvinfo : EIATTR_CUDA_API_VERSION
	.align		4
        /*0000*/ 	.byte	0x04, 0x37
        /*0002*/ 	.short	(.L_5141 - .L_5140)
.L_5140:
        /*0004*/ 	.word	0x00000082


	//----- nvinfo : EIATTR_KPARAM_INFO
	.align		4
.L_5141:
        /*0008*/ 	.byte	0x04, 0x17
        /*000a*/ 	.short	(.L_5143 - .L_5142)
.L_5142:
        /*000c*/ 	.word	0x00000000
        /*0010*/ 	.short	0x0002
        /*0012*/ 	.short	0x0008
        /*0014*/ 	.byte	0x00, 0xf0, 0x41, 0x00


	//----- nvinfo : EIATTR_KPARAM_INFO
	.align		4
.L_5143:
        /*0018*/ 	.byte	0x04, 0x17
        /*001a*/ 	.short	(.L_5145 - .L_5144)
.L_5144:
        /*001c*/ 	.word	0x00000000
        /*0020*/ 	.short	0x0001
        /*0022*/ 	.short	0x0004
        /*0024*/ 	.byte	0x00, 0xf0, 0x11, 0x00


	//----- nvinfo : EIATTR_KPARAM_INFO
	.align		4
.L_5145:
        /*0028*/ 	.byte	0x04, 0x17
        /*002a*/ 	.short	(.L_5147 - .L_5146)
.L_5146:
        /*002c*/ 	.word	0x00000000
        /*0030*/ 	.short	0x0000
        /*0032*/ 	.short	0x0000
        /*0034*/ 	.byte	0x00, 0xf0, 0x11, 0x00


	//----- nvinfo : EIATTR_SPARSE_MMA_MASK
	.align		4
.L_5147:
        /*0038*/ 	.byte	0x03, 0x50
        /*003a*/ 	.short	0x0000


	//----- nvinfo : EIATTR_MAXREG_COUNT
	.align		4
        /*003c*/ 	.byte	0x03, 0x1b
        /*003e*/ 	.short	0x00ff


	//----- nvinfo : EIATTR_MERCURY_ISA_VERSION
	.align		4
        /*0040*/ 	.byte	0x03, 0x5f
        /*0042*/ 	.short	0x0101


	//----- nvinfo : EIATTR_EXIT_INSTR_OFFSETS
	.align		4
        /*0044*/ 	.byte	0x04, 0x1c
        /*0046*/ 	.short	(.L_5149 - .L_5148)


	//   ....[0]....
.L_5148:
        /*0048*/ 	.word	0x00000560


	//   ....[1]....
        /*004c*/ 	.word	0x00001350


	//   ....[2]....
        /*0050*/ 	.word	0x000013a0


	//----- nvinfo : EIATTR_MAX_THREADS
	.align		4
.L_5149:
        /*0054*/ 	.byte	0x04, 0x05
        /*0056*/ 	.short	(.L_5151 - .L_5150)
.L_5150:
        /*0058*/ 	.word	0x00000080
        /*005c*/ 	.word	0x00000001
        /*0060*/ 	.word	0x00000001


	//----- nvinfo : EIATTR_CRS_STACK_SIZE
	.align		4
.L_5151:
        /*0064*/ 	.byte	0x04, 0x1e
        /*0066*/ 	.short	(.L_5153 - .L_5152)
.L_5152:
        /*0068*/ 	.word	0x00000000


	//----- nvinfo : EIATTR_CBANK_PARAM_SIZE
	.align		4
.L_5153:
        /*006c*/ 	.byte	0x03, 0x19
        /*006e*/ 	.short	0x0018


	//----- nvinfo : EIATTR_PARAM_CBANK
	.align		4
        /*0070*/ 	.byte	0x04, 0x0a
        /*0072*/ 	.short	(.L_5155 - .L_5154)
	.align		4
.L_5154:
        /*0074*/ 	.word	index@(.nv.constant0._ZN2at6native29vectorized_elementwise_kernelILi4ENS0_13AUnaryFunctorIN3c104HalfES4_S4_ZZZNS0_19minimum_kernel_cudaERNS_18TensorIteratorBaseEENKUlvE0_clEvENKUlvE1_clEvEUlS4_S4_E_EESt5arrayIPcLm2EEEEviT0_T1_)
        /*0078*/ 	.short	0x0210
        /*007a*/ 	.short	0x0018


	//----- nvinfo : EIATTR_SW_WAR
	.align		4
.L_5155:
        /*007c*/ 	.byte	0x04, 0x36
        /*007e*/ 	.short	(.L_5157 - .L_5156)
.L_5156:
        /*0080*/ 	.word	0x00000008
.L_5157:


//--------------------- .nv.info._ZN2at6native29vectorized_elementwise_kernelILi8ENS0_13AUnaryFunctorIN3c104HalfES4_S4_ZZZNS0_19minimum_kernel_cudaERNS_18TensorIteratorBaseEENKUlvE0_clEvENKUlvE1_clEvEUlS4_S4_E_EESt5arrayIPcLm2EEEEviT0_T1_ --------------------------
	.section	.nv.info._ZN2at6native29vectorized_elementwise_kernelILi8ENS0_13AUnaryFunctorIN3c104HalfES4_S4_ZZZNS0_19minimum_kernel_cudaERNS_18TensorIteratorBaseEENKUlvE0_clEvENKUlvE1_clEvEUlS4_S4_E_EESt5arrayIPcLm2EEEEviT0_T1_,"",@"SHT_CUDA_INFO"
	.sectionflags	@""
	.align	4


	//----- nvinfo : EIATTR_CUDA_API_VERSION
	.align		4
        /*0000*/ 	.byte	0x04, 0x37
        /*0002*/ 	.short	(.L_5159 - .L_5158)
.L_5158:
        /*0004*/ 	.word	0x00000082


	//----- nvinfo : EIATTR_KPARAM_INFO
	.align		4
.L_5159:
        /*0008*/ 	.byte	0x04, 0x17
        /*000a*/ 	.short	(.L_5161 - .L_5160)
.L_5160:
        /*000c*/ 	.word	0x00000000
        /*0010*/ 	.short	0x0002
        /*0012*/ 	.short	0x0008
        /*0014*/ 	.byte	0x00, 0xf0, 0x41, 0x00


	//----- nvinfo : EIATTR_KPARAM_INFO
	.align		4
.L_5161:
        /*0018*/ 	.byte	0x04, 0x17
        /*001a*/ 	.short	(.L_5163 - .L_5162)
.L_5162:
        /*001c*/ 	.word	0x00000000
        /*0020*/ 	.short	0x0001
        /*0022*/ 	.short	0x0004
        /*0024*/ 	.byte	0x00, 0xf0, 0x11, 0x00


	//----- nvinfo : EIATTR_KPARAM_INFO
	.align		4
.L_5163:
        /*0028*/ 	.byte	0x04, 0x17
        /*002a*/ 	.short	(.L_5165 - .L_5164)
.L_5164:
        /*002c*/ 	.word	0x00000000
        /*0030*/ 	.short	0x0000
        /*0032*/ 	.short	0x0000
        /*0034*/ 	.byte	0x00, 0xf0, 0x11, 0x00


	//----- nvinfo : EIATTR_SPARSE_MMA_MASK
	.align		4
.L_5165:
        /*0038*/ 	.byte	0x03, 0x50
        /*003a*/ 	.short	0x0000


	//----- nvinfo : EIATTR_MAXREG_COUNT
	.align		4
        /*003c*/ 	.byte	0x03, 0x1b
        /*003e*/ 	.short	0x00ff


	//----- nvinfo : EIATTR_MERCURY_ISA_VERSION
	.align		4
        /*0040*/ 	.byte	0x03, 0x5f
        /*0042*/ 	.short	0x0101


	//----- nvinfo : EIATTR_EXIT_INSTR_OFFSETS
	.align		4
        /*0044*/ 	.byte	0x04, 0x1c
        /*0046*/ 	.short	(.L_5167 - .L_5166)


	//   ....[0]....
.L_5166:
        /*0048*/ 	.word	0x00000540


	//   ....[1]....
        /*004c*/ 	.word	0x00001330


	//   ....[2]....
        /*0050*/ 	.word	0x00001380


	//----- nvinfo : EIATTR_MAX_THREADS
	.align		4
.L_5167:
        /*0054*/ 	.byte	0x04, 0x05
        /*0056*/ 	.short	(.L_5169 - .L_5168)
.L_5168:
        /*0058*/ 	.word	0x00000080
        /*005c*/ 	.word	0x00000001
        /*0060*/ 	.word	0x00000001


	//----- nvinfo : EIATTR_CRS_STACK_SIZE
	.align		4
.L_5169:
        /*0064*/ 	.byte	0x04, 0x1e
        /*0066*/ 	.short	(.L_5171 - .L_5170)
.L_5170:
        /*0068*/ 	.word	0x00000000


	//----- nvinfo : EIATTR_CBANK_PARAM_SIZE
	.align		4
.L_5171:
        /*006c*/ 	.byte	0x03, 0x19
        /*006e*/ 	.short	0x0018


	//----- nvinfo : EIATTR_PARAM_CBANK
	.align		4
        /*0070*/ 	.byte	0x04, 0x0a
        /*0072*/ 	.short	(.L_5173 - .L_5172)
	.align		4
.L_5172:
        /*0074*/ 	.word	index@(.nv.constant0._ZN2at6native29vectorized_elementwise_kernelILi8ENS0_13AUnaryFunctorIN3c104HalfES4_S4_ZZZNS0_19minimum_kernel_cudaERNS_18TensorIteratorBaseEENKUlvE0_clEvENKUlvE1_clEvEUlS4_S4_E_EESt5arrayIPcLm2EEEEviT0_T1_)
        /*0078*/ 	.short	0x0210
        /*007a*/ 	.short	0x0018


	//----- nvinfo : EIATTR_SW_WAR
	.align		4
.L_5173:
        /*007c*/ 	.byte	0x04, 0x36
        /*007e*/ 	.short	(.L_5175 - .L_5174)
.L_5174:
        /*0080*/ 	.word	0x00000008
.L_5175:


//--------------------- .nv.info._ZN2at6native18elementwise_kernelILi128ELi4EZNS0_15gpu_kernel_implINS0_13BinaryFunctorIN3c104HalfES5_S5_ZZZNS0_19minimum_kernel_cudaERNS_18TensorIteratorBaseEENKUlvE0_clEvENKUlvE1_clEvEUlS5_S5_E_EEEEvS7_RKT_EUliE_EEviT1_ --------------------------
	.section	.nv.info._ZN2at6native18elementwise_kernelILi128ELi4EZNS0_15gpu_kernel_implINS0_13BinaryFunctorIN3c104HalfES5_S5_ZZZNS0_19minimum_kernel_cudaERNS_18TensorIteratorBaseEENKUlvE0_clEvENKUlvE1_clEvEUlS5_S5_E_EEEEvS7_RKT_EUliE_EEviT1_,"",@"SHT_CUDA_INFO"
	.sectionflags	@""
	.align	4


	//----- nvinfo : EIATTR_CUDA_API_VERSION
	.align		4
        /*0000*/ 	.byte	0x04, 0x37
        /*0002*/ 	.short	(.L_5177 - .L_5176)
.L_5176:
        /*0004*/ 	.word	0x00000082


	//----- nvinfo : EIATTR_KPARAM_INFO
	.align		4
.L_5177:
        /*0008*/ 	.byte	0x04, 0x17
        /*000a*/ 	.short	(.L_5179 - .L_5178)
.L_5178:
        /*000c*/ 	.word	0x00000000
        /*0010*/ 	.short	0x0001
        /*0012*/ 	.short	0x0008
        /*0014*/ 	.byte	0x00, 0xf0, 0x21, 0x0a


	//----- nvinfo : EIATTR_KPARAM_INFO
	.align		4
.L_5179:
        /*0018*/ 	.byte	0x04, 0x17
        /*001a*/ 	.short	(.L_5181 - .L_5180)
.L_5180:
        /*001c*/ 	.word	0x00000000
        /*0020*/ 	.short	0x0000
        /*0022*/ 	.short	0x0000
        /*0024*/ 	.byte	0x00, 0xf0, 0x11, 0x00


	//----- nvinfo : EIATTR_SPARSE_MMA_MASK
	.align		4
.L_5181:
        /*0028*/ 	.byte	0x03, 0x50
        /*002a*/ 	.short	0x0000


	//----- nvinfo : EIATTR_MAXREG_COUNT
	.align		4
        /*002c*/ 	.byte	0x03, 0x1b
        /*002e*/ 	.short	0x0080


	//----- nvinfo : EIATTR_EXTERNS
	.align		4
        /*0030*/ 	.byte	0x04, 0x0f
        /*0032*/ 	.short	(.L_5183 - .L_5182)


	//   ....[0]....
	.align		4
.L_5182:
        /*0034*/ 	.word	index@(__assertfail)


	//----- nvinfo : EIATTR_MERCURY_ISA_VERSION
	.align		4
.L_5183:
        /*0038*/ 	.byte	0x03, 0x5f
        /*003a*/ 	.short	0x0101


	//----- nvinfo : EIATTR_SYSCALL_OFFSETS
	.align		4
        /*003c*/ 	.byte	0x04, 0x46
        /*003e*/ 	.short	(.L_5185 - .L_5184)


	//   ....[0]....
.L_5184:
        /*0040*/ 	.word	0x000026c0


	//   ....[1]....
        /*0044*/ 	.word	0x00003730


	//   ....[2]....
        /*0048*/ 	.word	0x00004780


	//   ....[3]....
        /*004c*/ 	.word	0x00006e90


	//   ....[4]....
        /*0050*/ 	.word	0x00007f00


	//   ....[5]....
        /*0054*/ 	.word	0x00008f50


	//   ....[6]....
        /*0058*/ 	.word	0x0000b650


	//   ....[7]....
        /*005c*/ 	.word	0x0000c6c0


	//   ....[8]....
        /*0060*/ 	.word	0x0000d710


	//   ....[9]....
        /*0064*/ 	.word	0x0000fe00


	//   ....[10]....
        /*0068*/ 	.word	0x00010e70


	//   ....[11]....
        /*006c*/ 	.word	0x00011ec0


	//----- nvinfo : EIATTR_EXIT_INSTR_OFFSETS
	.align		4
.L_5185:
        /*0070*/ 	.byte	0x04, 0x1c
        /*0072*/ 	.short	(.L_5187 - .L_5186)


	//   ....[0]....
.L_5186:
        /*0074*/ 	.word	0x0000d7e0


	//   ....[1]....
        /*0078*/ 	.word	0x000110f0


	//   ....[2]....
        /*007c*/ 	.word	0x00011130


	//   ....[3]....
        /*0080*/ 	.word	0x000111d0


	//   ....[4]....
        /*0084*/ 	.word	0x00011210


	//   ....[5]....
        /*0088*/ 	.word	0x00011250


	//   ....[6]....
        /*008c*/ 	.word	0x000112e0


	//   ....[7]....
        /*0090*/ 	.word	0x00011300


	//   ....[8]....
        /*0094*/ 	.word	0x000113a0


	//   ....[9]....
        /*0098*/ 	.word	0x000113f0


	//   ....[10]....
        /*009c*/ 	.word	0x00011440


	//   ....[11]....
        /*00a0*/ 	.word	0x00011510


	//   ....[12]....
        /*00a4*/ 	.word	0x00011570


	//   ....[13]....
        /*00a8*/ 	.word	0x00011700


	//   ....[14]....
        /*00ac*/ 	.word	0x00011860


	//   ....[15]....
        /*00b0*/ 	.word	0x000118a0


	//   ....[16]....
        /*00b4*/ 	.word	0x00011960


	//   ....[17]....
        /*00b8*/ 	.word	0x00011ae0


	//   ....[18]....
        /*00bc*/ 	.word	0x00011c60


	//   ....[19]....
        /*00c0*/ 	.word	0x00011dc0


	//   ....[20]....
        /*00c4*/ 	.word	0x00011ed0


	//   ....[21]....
        /*00c8*/ 	.word	0x00011f10


	//   ....[22]....
        /*00cc*/ 	.word	0x00011f50


	//----- nvinfo : EIATTR_MAX_THREADS
	.align		4
.L_5187:
        /*00d0*/ 	.byte	0x04, 0x05
        /*00d2*/ 	.short	(.L_5189 - .L_5188)
.L_5188:
        /*00d4*/ 	.word	0x00000080
        /*00d8*/ 	.word	0x00000001
        /*00dc*/ 	.word	0x00000001


	//----- nvinfo : EIATTR_CRS_STACK_SIZE
	.align		4
.L_5189:
        /*00e0*/ 	.byte	0x04, 0x1e
        /*00e2*/ 	.short	(.L_5191 - .L_5190)
.L_5190:
        /*00e4*/ 	.word	0x00000000


	//----- nvinfo : EIATTR_CBANK_PARAM_SIZE
	.align		4
.L_5191:
        /*00e8*/ 	.byte	0x03, 0x19
        /*00ea*/ 	.short	0x0290


	//----- nvinfo : EIATTR_PARAM_CBANK
	.align		4
        /*00ec*/ 	.byte	0x04, 0x0a
        /*00ee*/ 	.short	(.L_5193 - .L_5192)
	.align		4
.L_5192:
        /*00f0*/ 	.word	index@(.nv.constant0._ZN2at6native18elementwise_kernelILi128ELi4EZNS0_15gpu_kernel_implINS0_13BinaryFunctorIN3c104HalfES5_S5_ZZZNS0_19minimum_kernel_cudaERNS_18TensorIteratorBaseEENKUlvE0_clEvENKUlvE1_clEvEUlS5_S5_E_EEEEvS7_RKT_EUliE_EEviT1_)
        /*00f4*/ 	.short	0x0210
        /*00f6*/ 	.short	0x0290


	//----- nvinfo : EIATTR_SW_WAR
	.align		4
.L_5193:
        /*00f8*/ 	.byte	0x04, 0x36
        /*00fa*/ 	.short	(.L_5195 - .L_5194)
.L_5194:
        /*00fc*/ 	.word	0x00000008
.L_5195:


//--------------------- .nv.info._ZN2at6native27unrolled_elementwise_kernelINS0_13BinaryFunctorIN3c104HalfES4_S4_ZZZNS0_19minimum_kernel_cudaERNS_18TensorIteratorBaseEENKUlvE0_clEvENKUlvE1_clEvEUlS4_S4_E_EESt5arrayIPcLm3EELi4E23TrivialOffsetCalculatorILi2EjESE_ILi1EjENS0_6memory12LoadWithCastILi2EEENSH_13StoreWithCastILi1EEEEEviT_T0_T2_T3_T4_T5_ --------------------------
	.section	.nv.info._ZN2at6native27unrolled_elementwise_kernelINS0_13BinaryFunctorIN3c104HalfES4_S4_ZZZNS0_19minimum_kernel_cudaERNS_18TensorIteratorBaseEENKUlvE0_clEvENKUlvE1_clEvEUlS4_S4_E_EESt5arrayIPcLm3EELi4E23TrivialOffsetCalculatorILi2EjESE_ILi1EjENS0_6memory12LoadWithCastILi2EEENSH_13StoreWithCastILi1EEEEEviT_T0_T2_T3_T4_T5_,"",@"SHT_CUDA_INFO"
	.sectionflags	@""
	.align	4


	//----- nvinfo : EIATTR_CUDA_API_VERSION
	.align		4
        /*0000*/ 	.byte	0x04, 0x37
        /*0002*/ 	.short	(.L_5197 - .L_5196)
.L_5196:
        /*0004*/ 	.word	0x00000082


	//----- nvinfo : EIATTR_KPARAM_INFO
	.align		4
.L_5197:
        /*0008*/ 	.byte	0x04, 0x17
        /*000a*/ 	.short	(.L_5199 - .L_5198)
.L_5198:
        /*000c*/ 	.word	0x00000000
        /*0010*/ 	.short	0x0006
        /*0012*/ 	.short	0x0030
        /*0014*/ 	.byte	0x00, 0xf0, 0x21, 0x00


	//----- nvinfo : EIATTR_KPARAM_INFO
	.align		4
.L_5199:
        /*0018*/ 	.byte	0x04, 0x17
        /*001a*/ 	.short	(.L_5201 - .L_5200)
.L_5200:
        /*001c*/ 	.word	0x00000000
        /*0020*/ 	.short	0x0005
        /*0022*/ 	.short	0x0024
        /*0024*/ 	.byte	0x00, 0xf0, 0x31, 0x00


	//----- nvinfo : EIATTR_KPARAM_INFO
	.align		4
.L_5201:
        /*0028*/ 	.byte	0x04, 0x17
        /*002a*/ 	.short	(.L_5203 - .L_5202)
.L_5202:
        /*002c*/ 	.word	0x00000000
        /*0030*/ 	.short	0x0004
        /*0032*/ 	.short	0x0021
        /*0034*/ 	.byte	0x00, 0xf0, 0x05, 0x00


	//----- nvinfo : EIATTR_KPARAM_INFO
	.align		4
.L_5203:
        /*0038*/ 	.byte	0x04, 0x17
        /*003a*/ 	.short	(.L_5205 - .L_5204)
.L_5204:
        /*003c*/ 	.word	0x00000000
        /*0040*/ 	.short	0x0003
        /*0042*/ 	.short	0x0020
        /*0044*/ 	.byte	0x00, 0xf0, 0x05, 0x00


	//----- nvinfo : EIATTR_KPARAM_INFO
	.align		4
.L_5205:
        /*0048*/ 	.byte	0x04, 0x17
        /*004a*/ 	.short	(.L_5207 - .L_5206)
.L_5206:
        /*004c*/ 	.word	0x00000000
        /*0050*/ 	.short	0x0002
        /*0052*/ 	.short	0x0008
        /*0054*/ 	.byte	0x00, 0xf0, 0x61, 0x00


	//----- nvinfo : EIATTR_KPARAM_INFO
	.align		4
.L_5207:
        /*0058*/ 	.byte	0x04, 0x17
        /*005a*/ 	.short	(.L_5209 - .L_5208)
.L_5208:
        /*005c*/ 	.word	0x00000000
        /*0060*/ 	.short	0x0001
        /*0062*/ 	.short	0x0004
        /*0064*/ 	.byte	0x00, 0xf0, 0x05, 0x00


	//----- nvinfo : EIATTR_KPARAM_INFO
	.align		4
.L_5209:
        /*0068*/ 	.byte	0x04, 0x17
        /*006a*/ 	.short	(.L_5211 - .L_5210)
.L_5210:
        /*006c*/ 	.word	0x00000000
        /*0070*/ 	.short	0x0000
        /*0072*/ 	.short	0x0000
        /*0074*/ 	.byte	0x00, 0xf0, 0x11, 0x00


	//----- nvinfo : EIATTR_SPARSE_MMA_MASK
	.align		4
.L_5211:
        /*0078*/ 	.byte	0x03, 0x50
        /*007a*/ 	.short	0x0000


	//----- nvinfo : EIATTR_MAXREG_COUNT
	.align		4
        /*007c*/ 	.byte	0x03, 0x1b
        /*007e*/ 	.short	0x00ff


	//----- nvinfo : EIATTR_EXTERNS
	.align		4
        /*0080*/ 	.byte	0x04, 0x0f
        /*0082*/ 	.short	(.L_5213 - .L_5212)


	//   ....[0]....
	.align		4
.L_5212:
        /*0084*/ 	.word	index@(__assertfail)


	//----- nvinfo : EIATTR_MERCURY_ISA_VERSION
	.align		4
.L_5213:
        /*0088*/ 	.byte	0x03, 0x5f
        /*008a*/ 	.short	0x0101


	//----- nvinfo : EIATTR_SYSCALL_OFFSETS
	.align		4
        /*008c*/ 	.byte	0x04, 0x46
        /*008e*/ 	.short	(.L_5215 - .L_5214)


	//   ....[0]....
.L_5214:
        /*0090*/ 	.word	0x000010c0


	//   ....[1]....
        /*0094*/ 	.word	0x00002150


	//   ....[2]....
        /*0098*/ 	.word	0x00003260


	//   ....[3]....
        /*009c*/ 	.word	0x000042f0


	//   ....[4]....
        /*00a0*/ 	.word	0x00005410


	//   ....[5]....
        /*00a4*/ 	.word	0x000064b0


	//   ....[6]....
        /*00a8*/ 	.word	0x000075b0


	//   ....[7]....
        /*00ac*/ 	.word	0x00008650


	//   ....[8]....
        /*00b0*/ 	.word	0x00009b90


	//   ....[9]....
        /*00b4*/ 	.word	0x0000abb0


	//   ....[10]....
        /*00b8*/ 	.word	0x0000bb90


	//   ....[11]....
        /*00bc*/ 	.word	0x0000cb70


	//----- nvinfo : EIATTR_EXIT_INSTR_OFFSETS
	.align		4
.L_5215:
        /*00c0*/ 	.byte	0x04, 0x1c
        /*00c2*/ 	.short	(.L_5217 - .L_5216)


	//   ....[0]....
.L_5216:
        /*00c4*/ 	.word	0x0000bc50


	//   ....[1]....
        /*00c8*/ 	.word	0x0000bda0


	//   ....[2]....
        /*00cc*/ 	.word	0x0000bde0


	//   ....[3]....
        /*00d0*/ 	.word	0x0000be80


	//   ....[4]....
        /*00d4*/ 	.word	0x0000bec0


	//   ....[5]....
        /*00d8*/ 	.word	0x0000bf00


	//   ....[6]....
        /*00dc*/ 	.word	0x0000bf90


	//   ....[7]....
        /*00e0*/ 	.word	0x0000bfb0


	//   ....[8]....
        /*00e4*/ 	.word	0x0000c050


	//   ....[9]....
        /*00e8*/ 	.word	0x0000c0a0


	//   ....[10]....
        /*00ec*/ 	.word	0x0000c0f0


	//   ....[11]....
        /*00f0*/ 	.word	0x0000c1c0


	//   ....[12]....
        /*00f4*/ 	.word	0x0000c220


	//   ....[13]....
        /*00f8*/ 	.word	0x0000c3b0


	//   ....[14]....
        /*00fc*/ 	.word	0x0000c510


	//   ....[15]....
        /*0100*/ 	.word	0x0000c550


	//   ....[16]....
        /*0104*/ 	.word	0x0000c610


	//   ....[17]....
        /*0108*/ 	.word	0x0000c790


	//   ....[18]....
        /*010c*/ 	.word	0x0000c910


	//   ....[19]....
        /*0110*/ 	.word	0x0000ca70


	//   ....[20]....
        /*0114*/ 	.word	0x0000cb80


	//   ....[21]....
        /*0118*/ 	.word	0x0000cbc0


	//   ....[22]....
        /*011c*/ 	.word	0x0000cc00


	//----- nvinfo : EIATTR_MAX_THREADS
	.align		4
.L_5217:
        /*0120*/ 	.byte	0x04, 0x05
        /*0122*/ 	.short	(.L_5219 - .L_5218)
.L_5218:
        /*0124*/ 	.word	0x00000080
        /*0128*/ 	.word	0x00000001
        /*012c*/ 	.word	0x00000001


	//----- nvinfo : EIATTR_CRS_STACK_SIZE
	.align		4
.L_5219:
        /*0130*/ 	.byte	0x04, 0x1e
        /*0132*/ 	.short	(.L_5221 - .L_5220)
.L_5220:
        /*0134*/ 	.word	0x00000000


	//----- nvinfo : EIATTR_CBANK_PARAM_SIZE
	.align		4
.L_5221:
        /*0138*/ 	.byte	0x03, 0x19
        /*013a*/ 	.short	0x0038


	//----- nvinfo : EIATTR_PARAM_CBANK
	.align		4
        /*013c*/ 	.byte	0x04, 0x0a
        /*013e*/ 	.short	(.L_5223 - .L_5222)
	.align		4
.L_5222:
        /*0140*/ 	.word	index@(.nv.constant0._ZN2at6native27unrolled_elementwise_kernelINS0_13BinaryFunctorIN3c104HalfES4_S4_ZZZNS0_19minimum_kernel_cudaERNS_18TensorIteratorBaseEENKUlvE0_clEvENKUlvE1_clEvEUlS4_S4_E_EESt5arrayIPcLm3EELi4E23TrivialOffsetCalculatorILi2EjESE_ILi1EjENS0_6memory12LoadWithCastILi2EEENSH_13StoreWithCastILi1EEEEEviT_T0_T2_T3_T4_T5_)
        /*0144*/ 	.short	0x0210
        /*0146*/ 	.short	0x0038


	//----- nvinfo : EIATTR_SW_WAR
	.align		4
.L_5223:
        /*0148*/ 	.byte	0x04, 0x36
        /*014a*/ 	.short	(.L_5225 - .L_5224)
.L_5224:
        /*014c*/ 	.word	0x00000008
.L_5225:


//--------------------- .nv.info._ZN2at6native18elementwise_kernelILi128ELi4EZNS0_22gpu_kernel_impl_nocastINS0_13BinaryFunctorIN3c104HalfES5_S5_ZZZNS0_19minimum_kernel_cudaERNS_18TensorIteratorBaseEENKUlvE0_clEvENKUlvE1_clEvEUlS5_S5_E_EEEEvS7_RKT_EUliE_EEviT1_ --------------------------
	.section	.nv.info._ZN2at6native18elementwise_kernelILi128ELi4EZNS0_22gpu_kernel_impl_nocastINS0_13BinaryFunctorIN3c104HalfES5_S5_ZZZNS0_19minimum_kernel_cudaERNS_18TensorIteratorBaseEENKUlvE0_clEvENKUlvE1_clEvEUlS5_S5_E_EEEEvS7_RKT_EUliE_EEviT1_,"",@"SHT_CUDA_INFO"
	.sectionflags	@""
	.align	4


	//----- nvinfo : EIATTR_CUDA_API_VERSION
	.align		4
        /*0000*/ 	.byte	0x04, 0x37
        /*0002*/ 	.short	(.L_5227 - .L_5226)
.L_5226:
        /*0004*/ 	.word	0x00000082


	//----- nvinfo : EIATTR_KPARAM_INFO
	.align		4
.L_5227:
        /*0008*/ 	.byte	0x04, 0x17
        /*000a*/ 	.short	(.L_5229 - .L_5228)
.L_5228:
        /*000c*/ 	.word	0x00000000
        /*0010*/ 	.short	0x0001
        /*0012*/ 	.short	0x0008
        /*0014*/ 	.byte	0x00, 0xf0, 0x21, 0x0a


	//----- nvinfo : EIATTR_KPARAM_INFO
	.align		4
.L_5229:
        /*0018*/ 	.byte	0x04, 0x17
        /*001a*/ 	.short	(.L_5231 - .L_5230)
.L_5230:
        /*001c*/ 	.word	0x00000000
        /*0020*/ 	.short	0x0000
        /*0022*/ 	.short	0x0000
        /*0024*/ 	.byte	0x00, 0xf0, 0x11, 0x00


	//----- nvinfo : EIATTR_SPARSE_MMA_MASK
	.align		4
.L_5231:
        /*0028*/ 	.byte	0x03, 0x50
        /*002a*/ 	.short	0x0000


	//----- nvinfo : EIATTR_MAXREG_COUNT
	.align		4
        /*002c*/ 	.byte	0x03, 0x1b
        /*002e*/ 	.short	0x0080


	//----- nvinfo : EIATTR_MERCURY_ISA_VERSION
	.align		4
        /*0030*/ 	.byte	0x03, 0x5f
        /*0032*/ 	.short	0x0101


	//----- nvinfo : EIATTR_EXIT_INSTR_OFFSETS
	.align		4
        /*0034*/ 	.byte	0x04, 0x1c
        /*0036*/ 	.short	(.L_5233 - .L_5232)


	//   ....[0]....
.L_5232:
        /*0038*/ 	.word	0x00004830


	//   ....[1]....
        /*003c*/ 	.word	0x00005fe0


	//----- nvinfo : EIATTR_MAX_THREADS
	.align		4
.L_5233:
        /*0040*/ 	.byte	0x04, 0x05
        /*0042*/ 	.short	(.L_5235 - .L_5234)
.L_5234:
        /*0044*/ 	.word	0x00000080
        /*0048*/ 	.word	0x00000001
        /*004c*/ 	.word	0x00000001


	//----- nvinfo : EIATTR_CRS_STACK_SIZE
	.align		4
.L_5235:
        /*0050*/ 	.byte	0x04, 0x1e
        /*0052*/ 	.short	(.L_5237 - .L_5236)
.L_5236:
        /*0054*/ 	.word	0x00000000


	//----- nvinfo : EIATTR_CBANK_PARAM_SIZE
	.align		4
.L_5237:
        /*0058*/ 	.byte	0x03, 0x19
        /*005a*/ 	.short	0x0290


	//----- nvinfo : EIATTR_PARAM_CBANK
	.align		4
        /*005c*/ 	.byte	0x04, 0x0a
        /*005e*/ 	.short	(.L_5239 - .L_5238)
	.align		4
.L_5238:
        /*0060*/ 	.word	index@(.nv.constant0._ZN2at6native18elementwise_kernelILi128ELi4EZNS0_22gpu_kernel_impl_nocastINS0_13BinaryFunctorIN3c104HalfES5_S5_ZZZNS0_19minimum_kernel_cudaERNS_18TensorIteratorBaseEENKUlvE0_clEvENKUlvE1_clEvEUlS5_S5_E_EEEEvS7_RKT_EUliE_EEviT1_)
        /*0064*/ 	.short	0x0210
        /*0066*/ 	.short	0x0290


	//----- nvinfo : EIATTR_SW_WAR
	.align		4
.L_5239:
        /*0068*/ 	.byte	0x04, 0x36
        /*006a*/ 	.short	(.L_5241 - .L_5240)
.L_5240:
        /*006c*/ 	.word	0x00000008
.L_5241:


//--------------------- .nv.info._ZN2at6native27unrolled_elementwise_kernelINS0_13BinaryFunctorIN3c104HalfES4_S4_ZZZNS0_19minimum_kernel_cudaERNS_18TensorIteratorBaseEENKUlvE0_clEvENKUlvE1_clEvEUlS4_S4_E_EESt5arrayIPcLm3EELi4E23TrivialOffsetCalculatorILi2EjESE_ILi1EjENS0_6memory15LoadWithoutCastENSH_16StoreWithoutCastEEEviT_T0_T2_T3_T4_T5_ --------------------------
	.section	.nv.info._ZN2at6native27unrolled_elementwise_kernelINS0_13BinaryFunctorIN3c104HalfES4_S4_ZZZNS0_19minimum_kernel_cudaERNS_18TensorIteratorBaseEENKUlvE0_clEvENKUlvE1_clEvEUlS4_S4_E_EESt5arrayIPcLm3EELi4E23TrivialOffsetCalculatorILi2EjESE_ILi1EjENS0_6memory15LoadWithoutCastENSH_16StoreWithoutCastEEEviT_T0_T2_T3_T4_T5_,"",@"SHT_CUDA_INFO"
	.sectionflags	@""
	.align	4


	//----- nvinfo : EIATTR_CUDA_API_VERSION
	.align		4
        /*0000*/ 	.byte	0x04, 0x37
        /*0002*/ 	.short	(.L_5243 - .L_5242)
.L_5242:
        /*0004*/ 	.word	0x00000082


	//----- nvinfo : EIATTR_KPARAM_INFO
	.align		4
.L_5243:
        /*0008*/ 	.byte	0x04, 0x17
        /*000a*/ 	.short	(.L_5245 - .L_5244)
.L_5244:
        /*000c*/ 	.word	0x00000000
        /*0010*/ 	.short	0x0006
        /*0012*/ 	.short	0x0023
        /*0014*/ 	.byte	0x00, 0xf0, 0x05, 0x00


	//----- nvinfo : EIATTR_KPARAM_INFO
	.align		4
.L_5245:
        /*0018*/ 	.byte	0x04, 0x17
        /*001a*/ 	.short	(.L_5247 - .L_5246)
.L_5246:
        /*001c*/ 	.word	0x00000000
        /*0020*/ 	.short	0x0005
        /*0022*/ 	.short	0x0022
        /*0024*/ 	.byte	0x00, 0xf0, 0x05, 0x00


	//----- nvinfo : EIATTR_KPARAM_INFO
	.align		4
.L_5247:
        /*0028*/ 	.byte	0x04, 0x17
        /*002a*/ 	.short	(.L_5249 - .L_5248)
.L_5248:
        /*002c*/ 	.word	0x00000000
        /*0030*/ 	.short	0x0004
        /*0032*/ 	.short	0x0021
        /*0034*/ 	.byte	0x00, 0xf0, 0x05, 0x00


	//----- nvinfo : EIATTR_KPARAM_INFO
	.align		4
.L_5249:
        /*0038*/ 	.byte	0x04, 0x17
        /*003a*/ 	.short	(.L_5251 - .L_5250)
.L_5250:
        /*003c*/ 	.word	0x00000000
        /*0040*/ 	.short	0x0003
        /*0042*/ 	.short	0x0020
        /*0044*/ 	.byte	0x00, 0xf0, 0x05, 0x00


	//----- nvinfo : EIATTR_KPARAM_INFO
	.align		4
.L_5251:
        /*0048*/ 	.byte	0x04, 0x17
        /*004a*/ 	.short	(.L_5253 - .L_5252)
.L_5252:
        /*004c*/ 	.word	0x00000000
        /*0050*/ 	.short	0x0002
        /*0052*/ 	.short	0x0008
        /*0054*/ 	.byte	0x00, 0xf0, 0x61, 0x00


	//----- nvinfo : EIATTR_KPARAM_INFO
	.align		4
.L_5253:
        /*0058*/ 	.byte	0x04, 0x17
        /*005a*/ 	.short	(.L_5255 - .L_5254)
.L_5254:
        /*005c*/ 	.word	0x00000000
        /*0060*/ 	.short	0x0001
        /*0062*/ 	.short	0x0004
        /*0064*/ 	.byte	0x00, 0xf0, 0x05, 0x00


	//----- nvinfo : EIATTR_KPARAM_INFO
	.align		4
.L_5255:
        /*0068*/ 	.byte	0x04, 0x17
        /*006a*/ 	.short	(.L_5257 - .L_5256)
.L_5256:
        /*006c*/ 	.word	0x00000000
        /*0070*/ 	.short	0x0000
        /*0072*/ 	.short	0x0000
        /*0074*/ 	.byte	0x00, 0xf0, 0x11, 0x00


	//----- nvinfo : EIATTR_SPARSE_MMA_MASK
	.align		4
.L_5257:
        /*0078*/ 	.byte	0x03, 0x50
        /*007a*/ 	.short	0x0000


	//----- nvinfo : EIATTR_MAXREG_COUNT
	.align		4
        /*007c*/ 	.byte	0x03, 0x1b
        /*007e*/ 	.short	0x00ff


	//----- nvinfo : EIATTR_MERCURY_ISA_VERSION
	.align		4
        /*0080*/ 	.byte	0x03, 0x5f
        /*0082*/ 	.short	0x0101


	//----- nvinfo : EIATTR_EXIT_INSTR_OFFSETS
	.align		4
        /*0084*/ 	.byte	0x04, 0x1c
        /*0086*/ 	.short	(.L_5259 - .L_5258)


	//   ....[0]....
.L_5258:
        /*0088*/ 	.word	0x00000850


	//   ....[1]....
        /*008c*/ 	.word	0x000008a0


	//----- nvinfo : EIATTR_MAX_THREADS
	.align		4
.L_5259:
        /*0090*/ 	.byte	0x04, 0x05
        /*0092*/ 	.short	(.L_5261 - .L_5260)
.L_5260:
        /*0094*/ 	.word	0x00000080
        /*0098*/ 	.word	0x00000001
        /*009c*/ 	.word	0x00000001


	//----- nvinfo : EIATTR_CRS_STACK_SIZE
	.align		4
.L_5261:
        /*00a0*/ 	.byte	0x04, 0x1e
        /*00a2*/ 	.short	(.L_5263 - .L_5262)
.L_5262:
        /*00a4*/ 	.word	0x00000000


	//----- nvinfo : EIATTR_CBANK_PARAM_SIZE
	.align		4
.L_5263:
        /*00a8*/ 	.byte	0x03, 0x19
        /*00aa*/ 	.short	0x0024


	//----- nvinfo : EIATTR_PARAM_CBANK
	.align		4
        /*00ac*/ 	.byte	0x04, 0x0a
        /*00ae*/ 	.short	(.L_5265 - .L_5264)
	.align		4
.L_5264:
        /*00b0*/ 	.word	index@(.nv.constant0._ZN2at6native27unrolled_elementwise_kernelINS0_13BinaryFunctorIN3c104HalfES4_S4_ZZZNS0_19minimum_kernel_cudaERNS_18TensorIteratorBaseEENKUlvE0_clEvENKUlvE1_clEvEUlS4_S4_E_EESt5arrayIPcLm3EELi4E23TrivialOffsetCalculatorILi2EjESE_ILi1EjENS0_6memory15LoadWithoutCastENSH_16StoreWithoutCastEEEviT_T0_T2_T3_T4_T5_)
        /*00b4*/ 	.short	0x0210
        /*00b6*/ 	.short	0x0024


	//----- nvinfo : EIATTR_SW_WAR
	.align		4
.L_5265:
        /*00b8*/ 	.byte	0x04, 0x36
        /*00ba*/ 	.short	(.L_5267 - .L_5266)
.L_5266:
        /*00bc*/ 	.word	0x00000008
.L_5267:


//--------------------- .nv.info._ZN2at6native29vectorized_elementwise_kernelILi2ENS0_13BinaryFunctorIN3c104HalfES4_S4_ZZZNS0_19minimum_kernel_cudaERNS_18TensorIteratorBaseEENKUlvE0_clEvENKUlvE1_clEvEUlS4_S4_E_EESt5arrayIPcLm3EEEEviT0_T1_ --------------------------
	.section	.nv.info._ZN2at6native29vectorized_elementwise_kernelILi2ENS0_13BinaryFunctorIN3c104HalfES4_S4_ZZZNS0_19minimum_kernel_cudaERNS_18TensorIteratorBaseEENKUlvE0_clEvENKUlvE1_clEvEUlS4_S4_E_EESt5arrayIPcLm3EEEEviT0_T1_,"",@"SHT_CUDA_INFO"
	.sectionflags	@""
	.align	4


	//----- nvinfo : EIATTR_CUDA_API_VERSION
	.align		4
        /*0000*/ 	.byte	0x04, 0x37
        /*0002*/ 	.short	(.L_5269 - .L_5268)
.L_5268:
        /*0004*/ 	.word	0x00000082


	//----- nvinfo : EIATTR_KPARAM_INFO
	.align		4
.L_5269:
        /*0008*/ 	.byte	0x04, 0x17
        /*000a*/ 	.short	(.L_5271 - .L_5270)
.L_5270:
        /*000c*/ 	.word	0x00000000
        /*0010*/ 	.short	0x0002
        /*0012*/ 	.short	0x0008
        /*0014*/ 	.byte	0x00, 0xf0, 0x61, 0x00


	//----- nvinfo : EIATTR_KPARAM_INFO
	.align		4
.L_5271:
        /*0018*/ 	.byte	0x04, 0x17
        /*001a*/ 	.short	(.L_5273 - .L_5272)
.L_5272:
        /*001c*/ 	.word	0x00000000
        /*0020*/ 	.short	0x0001
        /*0022*/ 	.short	0x0004
        /*0024*/ 	.byte	0x00, 0xf0, 0x05, 0x00


	//----- nvinfo : EIATTR_KPARAM_INFO
	.align		4
.L_5273:
        /*0028*/ 	.byte	0x04, 0x17
        /*002a*/ 	.short	(.L_5275 - .L_5274)
.L_5274:
        /*002c*/ 	.word	0x00000000
        /*0030*/ 	.short	0x0000
        /*0032*/ 	.short	0x0000
        /*0034*/ 	.byte	0x00, 0xf0, 0x11, 0x00


	//----- nvinfo : EIATTR_SPARSE_MMA_MASK
	.align		4
.L_5275:
        /*0038*/ 	.byte	0x03, 0x50
        /*003a*/ 	.short	0x0000


	//----- nvinfo : EIATTR_MAXREG_COUNT
	.align		4
        /*003c*/ 	.byte	0x03, 0x1b
        /*003e*/ 	.short	0x00ff


	//----- nvinfo : EIATTR_MERCURY_ISA_VERSION
	.align		4
        /*0040*/ 	.byte	0x03, 0x5f
        /*0042*/ 	.short	0x0101


	//----- nvinfo : EIATTR_EXIT_INSTR_OFFSETS
	.align		4
        /*0044*/ 	.byte	0x04, 0x1c
        /*0046*/ 	.short	(.L_5277 - .L_5276)


	//   ....[0]....
.L_5276:
        /*0048*/ 	.word	0x00000890


	//   ....[1]....
        /*004c*/ 	.word	0x00001960


	//   ....[2]....
        /*0050*/ 	.word	0x000019b0


	//----- nvinfo : EIATTR_MAX_THREADS
	.align		4
.L_5277:
        /*0054*/ 	.byte	0x04, 0x05
        /*0056*/ 	.short	(.L_5279 - .L_5278)
.L_5278:
        /*0058*/ 	.word	0x00000080
        /*005c*/ 	.word	0x00000001
        /*0060*/ 	.word	0x00000001


	//----- nvinfo : EIATTR_CRS_STACK_SIZE
	.align		4
.L_5279:
        /*0064*/ 	.byte	0x04, 0x1e
        /*0066*/ 	.short	(.L_5281 - .L_5280)
.L_5280:
        /*0068*/ 	.word	0x00000000


	//----- nvinfo : EIATTR_CBANK_PARAM_SIZE
	.align		4
.L_5281:
        /*006c*/ 	.byte	0x03, 0x19
        /*006e*/ 	.short	0x0020


	//----- nvinfo : EIATTR_PARAM_CBANK
	.align		4
        /*0070*/ 	.byte	0x04, 0x0a
        /*0072*/ 	.short	(.L_5283 - .L_5282)
	.align		4
.L_5282:
        /*0074*/ 	.word	index@(.nv.constant0._ZN2at6native29vectorized_elementwise_kernelILi2ENS0_13BinaryFunctorIN3c104HalfES4_S4_ZZZNS0_19minimum_kernel_cudaERNS_18TensorIteratorBaseEENKUlvE0_clEvENKUlvE1_clEvEUlS4_S4_E_EESt5arrayIPcLm3EEEEviT0_T1_)
        /*0078*/ 	.short	0x0210
        /*007a*/ 	.short	0x0020


	//----- nvinfo : EIATTR_SW_WAR
	.align		4
.L_5283:
        /*007c*/ 	.byte	0x04, 0x36
        /*007e*/ 	.short	(.L_5285 - .L_5284)
.L_5284:
        /*0080*/ 	.word	0x00000008
.L_5285:


//--------------------- .nv.info._ZN2at6native29vectorized_elementwise_kernelILi4ENS0_13BinaryFunctorIN3c104HalfES4_S4_ZZZNS0_19minimum_kernel_cudaERNS_18TensorIteratorBaseEENKUlvE0_clEvENKUlvE1_clEvEUlS4_S4_E_EESt5arrayIPcLm3EEEEviT0_T1_ --------------------------
	.section	.nv.info._ZN2at6native29vectorized_elementwise_kernelILi4ENS0_13BinaryFunctorIN3c104HalfES4_S4_ZZZNS0_19minimum_kernel_cudaERNS_18TensorIteratorBaseEENKUlvE0_clEvENKUlvE1_clEvEUlS4_S4_E_EESt5arrayIPcLm3EEEEviT0_T1_,"",@"SHT_CUDA_INFO"
	.sectionflags	@""
	.align	4


	//----- nvinfo : EIATTR_CUDA_API_VERSION
	.align		4
        /*0000*/ 	.byte	0x04, 0x37
        /*0002*/ 	.short	(.L_5287 - .L_5286)
.L_5286:
        /*0004*/ 	.word	0x00000082


	//----- nvinfo : EIATTR_KPARAM_INFO
	.align		4
.L_5287:
        /*0008*/ 	.byte	0x04, 0x17
        /*000a*/ 	.short	(.L_5289 - .L_5288)
.L_5288:
        /*000c*/ 	.word	0x00000000
        /*0010*/ 	.short	0x0002
        /*0012*/ 	.short	0x0008
        /*0014*/ 	.byte	0x00, 0xf0, 0x61, 0x00


	//----- nvinfo : EIATTR_KPARAM_INFO
	.align		4
.L_5289:
        /*0018*/ 	.byte	0x04, 0x17
        /*001a*/ 	.short	(.L_5291 - .L_5290)
.L_5290:
        /*001c*/ 	.word	0x00000000
        /*0020*/ 	.short	0x0001
        /*0022*/ 	.short	0x0004
        /*0024*/ 	.byte	0x00, 0xf0, 0x05, 0x00


	//----- nvinfo : EIATTR_KPARAM_INFO
	.align		4
.L_5291:
        /*0028*/ 	.byte	0x04, 0x17
        /*002a*/ 	.short	(.L_5293 - .L_5292)
.L_5292:
        /*002c*/ 	.word	0x00000000
        /*0030*/ 	.short	0x0000
        /*0032*/ 	.short	0x0000
        /*0034*/ 	.byte	0x00, 0xf0, 0x11, 0x00


	//----- nvinfo : EIATTR_SPARSE_MMA_MASK
	.align		4
.L_5293:
        /*0038*/ 	.byte	0x03, 0x50
        /*003a*/ 	.short	0x0000


	//----- nvinfo : EIATTR_MAXREG_COUNT
	.align		4
        /*003c*/ 	.byte	0x03, 0x1b
        /*003e*/ 	.short	0x00ff


	//----- nvinfo : EIATTR_MERCURY_ISA_VERSION
	.align		4
        /*0040*/ 	.byte	0x03, 0x5f
        /*0042*/ 	.short	0x0101


	//----- nvinfo : EIATTR_EXIT_INSTR_OFFSETS
	.align		4
        /*0044*/ 	.byte	0x04, 0x1c
        /*0046*/ 	.short	(.L_5295 - .L_5294)


	//   ....[0]....
.L_5294:
        /*0048*/ 	.word	0x00000820


	//   ....[1]....
        /*004c*/ 	.word	0x000018f0


	//   ....[2]....
        /*0050*/ 	.word	0x00001940


	//----- nvinfo : EIATTR_MAX_THREADS
	.align		4
.L_5295:
        /*0054*/ 	.byte	0x04, 0x05
        /*0056*/ 	.short	(.L_5297 - .L_5296)
.L_5296:
        /*0058*/ 	.word	0x00000080
        /*005c*/ 	.word	0x00000001
        /*0060*/ 	.word	0x00000001


	//----- nvinfo : EIATTR_CRS_STACK_SIZE
	.align		4
.L_5297:
        /*0064*/ 	.byte	0x04, 0x1e
        /*0066*/ 	.short	(.L_5299 - .L_5298)
.L_5298:
        /*0068*/ 	.word	0x00000000


	//----- nvinfo : EIATTR_CBANK_PARAM_SIZE
	.align		4
.L_5299:
        /*006c*/ 	.byte	0x03, 0x19
        /*006e*/ 	.short	0x0020


	//----- nvinfo : EIATTR_PARAM_CBANK
	.align		4
        /*0070*/ 	.byte	0x04, 0x0a
        /*0072*/ 	.short	(.L_5301 - .L_5300)
	.align		4
.L_5300:
        /*0074*/ 	.word	index@(.nv.constant0._ZN2at6native29vectorized_elementwise_kernelILi4ENS0_13BinaryFunctorIN3c104HalfES4_S4_ZZZNS0_19minimum_kernel_cudaERNS_18TensorIteratorBaseEENKUlvE0_clEvENKUlvE1_clEvEUlS4_S4_E_EESt5arrayIPcLm3EEEEviT0_T1_)
        /*0078*/ 	.short	0x0210
        /*007a*/ 	.short	0x0020


	//----- nvinfo : EIATTR_SW_WAR
	.align		4
.L_5301:
        /*007c*/ 	.byte	0x04, 0x36
        /*007e*/ 	.short	(.L_5303 - .L_5302)
.L_5302:
        /*0080*/ 	.word	0x00000008
.L_5303:


//--------------------- .nv.info._ZN2at6native29vectorized_elementwise_kernelILi8ENS0_13BinaryFunctorIN3c104HalfES4_S4_ZZZNS0_19minimum_kernel_cudaERNS_18TensorIteratorBaseEENKUlvE0_clEvENKUlvE1_clEvEUlS4_S4_E_EESt5arrayIPcLm3EEEEviT0_T1_ --------------------------
	.section	.nv.info._ZN2at6native29vectorized_elementwise_kernelILi8ENS0_13BinaryFunctorIN3c104HalfES4_S4_ZZZNS0_19minimum_kernel_cudaERNS_18TensorIteratorBaseEENKUlvE0_clEvENKUlvE1_clEvEUlS4_S4_E_EESt5arrayIPcLm3EEEEviT0_T1_,"",@"SHT_CUDA_INFO"
	.sectionflags	@""
	.align	4


	//----- nvinfo : EIATTR_CUDA_API_VERSION
	.align		4
        /*0000*/ 	.byte	0x04, 0x37
        /*0002*/ 	.short	(.L_5305 - .L_5304)
.L_5304:
        /*0004*/ 	.word	0x00000082


	//----- nvinfo : EIATTR_KPARAM_INFO
	.align		4
.L_5305:
        /*0008*/ 	.byte	0x04, 0x17
        /*000a*/ 	.short	(.L_5307 - .L_5306)
.L_5306:
        /*000c*/ 	.word	0x00000000
        /*0010*/ 	.short	0x0002
        /*0012*/ 	.short	0x0008
        /*0014*/ 	.byte	0x00, 0xf0, 0x61, 0x00


	//----- nvinfo : EIATTR_KPARAM_INFO
	.align		4
.L_5307:
        /*0018*/ 	.byte	0x04, 0x17
        /*001a*/ 	.short	(.L_5309 - .L_5308)
.L_5308:
        /*001c*/ 	.word	0x00000000
        /*0020*/ 	.short	0x0001
        /*0022*/ 	.short	0x0004
        /*0024*/ 	.byte	0x00, 0xf0, 0x05, 0x00


	//----- nvinfo : EIATTR_KPARAM_INFO
	.align		4
.L_5309:
        /*0028*/ 	.byte	0x04, 0x17
        /*002a*/ 	.short	(.L_5311 - .L_5310)
.L_5310:
        /*002c*/ 	.word	0x00000000
        /*0030*/ 	.short	0x0000
        /*0032*/ 	.short	0x0000
        /*0034*/ 	.byte	0x00, 0xf0, 0x11, 0x00


	//----- nvinfo : EIATTR_SPARSE_MMA_MASK
	.align		4
.L_5311:
        /*0038*/ 	.byte	0x03, 0x50
        /*003a*/ 	.short	0x0000


	//----- nvinfo : EIATTR_MAXREG_COUNT
	.align		4
        /*003c*/ 	.byte	0x03, 0x1b
        /*003e*/ 	.short	0x00ff


	//----- nvinfo : EIATTR_MERCURY_ISA_VERSION
	.align		4
        /*0040*/ 	.byte	0x03, 0x5f
        /*0042*/ 	.short	0x0101


	//----- nvinfo : EIATTR_EXIT_INSTR_OFFSETS
	.align		4
        /*0044*/ 	.byte	0x04, 0x1c
        /*0046*/ 	.short	(.L_5313 - .L_5312)


	//   ....[0]....
.L_5312:
        /*0048*/ 	.word	0x00000800


	//   ....[1]....
        /*004c*/ 	.word	0x000018d0


	//   ....[2]....
        /*0050*/ 	.word	0x00001920


	//----- nvinfo : EIATTR_MAX_THREADS
	.align		4
.L_5313:
        /*0054*/ 	.byte	0x04, 0x05
        /*0056*/ 	.short	(.L_5315 - .L_5314)
.L_5314:
        /*0058*/ 	.word	0x00000080
        /*005c*/ 	.word	0x00000001
        /*0060*/ 	.word	0x00000001


	//----- nvinfo : EIATTR_CRS_STACK_SIZE
	.align		4
.L_5315:
        /*0064*/ 	.byte	0x04, 0x1e
        /*0066*/ 	.short	(.L_5317 - .L_5316)
.L_5316:
        /*0068*/ 	.word	0x00000000


	//----- nvinfo : EIATTR_CBANK_PARAM_SIZE
	.align		4
.L_5317:
        /*006c*/ 	.byte	0x03, 0x19
        /*006e*/ 	.short	0x0020


	//----- nvinfo : EIATTR_PARAM_CBANK
	.align		4
        /*0070*/ 	.byte	0x04, 0x0a
        /*0072*/ 	.short	(.L_5319 - .L_5318)
	.align		4
.L_5318:
        /*0074*/ 	.word	index@(.nv.constant0._ZN2at6native29vectorized_elementwise_kernelILi8ENS0_13BinaryFunctorIN3c104HalfES4_S4_ZZZNS0_19minimum_kernel_cudaERNS_18TensorIteratorBaseEENKUlvE0_clEvENKUlvE1_clEvEUlS4_S4_E_EESt5arrayIPcLm3EEEEviT0_T1_)
        /*0078*/ 	.short	0x0210
        /*007a*/ 	.short	0x0020


	//----- nvinfo : EIATTR_SW_WAR
	.align		4
.L_5319:
        /*007c*/ 	.byte	0x04, 0x36
        /*007e*/ 	.short	(.L_5321 - .L_5320)
.L_5320:
        /*0080*/ 	.word	0x00000008
.L_5321:


//--------------------- .nv.info._ZN2at6native18elementwise_kernelILi128ELi4EZNS0_15gpu_kernel_implINS0_13AUnaryFunctorIfffZZZNS0_19minimum_kernel_cudaERNS_18TensorIteratorBaseEENKUlvE0_clEvENKUlvE0_clEvEUlffE_EEEEvS5_RKT_EUliE_EEviT1_ --------------------------
	.section	.nv.info._ZN2at6native18elementwise_kernelILi128ELi4EZNS0_15gpu_kernel_implINS0_13AUnaryFunctorIfffZZZNS0_19minimum_kernel_cudaERNS_18TensorIteratorBaseEENKUlvE0_clEvENKUlvE0_clEvEUlffE_EEEEvS5_RKT_EUliE_EEviT1_,"",@"SHT_CUDA_INFO"
	.sectionflags	@""
	.align	4


	//----- nvinfo : EIATTR_CUDA_API_VERSION
	.align		4
        /*0000*/ 	.byte	0x04, 0x37
        /*0002*/ 	.short	(.L_5323 - .L_5322)
.L_5322:
        /*0004*/ 	.word	0x00000082


	//----- nvinfo : EIATTR_KPARAM_INFO
	.align		4
.L_5323:
        /*0008*/ 	.byte	0x04, 0x17
        /*000a*/ 	.short	(.L_5325 - .L_5324)
.L_5324:
        /*000c*/ 	.word	0x00000000
        /*0010*/ 	.short	0x0001
        /*0012*/ 	.short	0x0008
        /*0014*/ 	.byte	0x00, 0xf0, 0x81, 0x08


	//----- nvinfo : EIATTR_KPARAM_INFO
	.align		4
.L_5325:
        /*0018*/ 	.byte	0x04, 0x17
        /*001a*/ 	.short	(.L_5327 - .L_5326)
.L_5326:
        /*001c*/ 	.word	0x00000000
        /*0020*/ 	.short	0x0000
        /*0022*/ 	.short	0x0000
        /*0024*/ 	.byte	0x00, 0xf0, 0x11, 0x00


	//----- nvinfo : EIATTR_SPARSE_MMA_MASK
	.align		4
.L_5327:
        /*0028*/ 	.byte	0x03, 0x50
        /*002a*/ 	.short	0x0000


	//----- nvinfo : EIATTR_MAXREG_COUNT
	.align		4
        /*002c*/ 	.byte	0x03, 0x1b
        /*002e*/ 	.short	0x0080


	//----- nvinfo : EIATTR_EXTERNS
	.align		4
        /*0030*/ 	.byte	0x04, 0x0f
        /*0032*/ 	.short	(.L_5329 - .L_5328)


	//   ....[0]....
	.align		4
.L_5328:
        /*0034*/ 	.word	index@(__assertfail)


	//----- nvinfo : EIATTR_MERCURY_ISA_VERSION
	.align		4
.L_5329:
        /*0038*/ 	.byte	0x03, 0x5f
        /*003a*/ 	.short	0x0101


	//----- nvinfo : EIATTR_SYSCALL_OFFSETS
	.align		4
        /*003c*/ 	.byte	0x04, 0x46
        /*003e*/ 	.short	(.L_5331 - .L_5330)


	//   ....[0]....
.L_5330:
        /*0040*/ 	.word	0x00002150


	//   ....[1]....
        /*0044*/ 	.word	0x00003020


	//   ....[2]....
        /*0048*/ 	.word	0x000051b0


	//   ....[3]....
        /*004c*/ 	.word	0x00006080


	//   ....[4]....
        /*0050*/ 	.word	0x00008200


	//   ....[5]....
        /*0054*/ 	.word	0x000090d0


	//   ....[6]....
        /*0058*/ 	.word	0x0000b240


	//   ....[7]....
        /*005c*/ 	.word	0x0000c110


	//----- nvinfo : EIATTR_EXIT_INSTR_OFFSETS
	.align		4
.L_5331:
        /*0060*/ 	.byte	0x04, 0x1c
        /*0062*/ 	.short	(.L_5333 - .L_5332)


	//   ....[0]....
.L_5332:
        /*0064*/ 	.word	0x00009180


	//   ....[1]....
        /*0068*/ 	.word	0x0000b430


	//   ....[2]....
        /*006c*/ 	.word	0x0000b470


	//   ....[3]....
        /*0070*/ 	.word	0x0000b500


	//   ....[4]....
        /*0074*/ 	.word	0x0000b530


	//   ....[5]....
        /*0078*/ 	.word	0x0000b560


	//   ....[6]....
        /*007c*/ 	.word	0x0000b5e0


	//   ....[7]....
        /*0080*/ 	.word	0x0000b610


	//   ....[8]....
        /*0084*/ 	.word	0x0000b6a0


	//   ....[9]....
        /*0088*/ 	.word	0x0000b6e0


	//   ....[10]....
        /*008c*/ 	.word	0x0000b720


	//   ....[11]....
        /*0090*/ 	.word	0x0000b7e0


	//   ....[12]....
        /*0094*/ 	.word	0x0000b830


	//   ....[13]....
        /*0098*/ 	.word	0x0000b9b0


	//   ....[14]....
        /*009c*/ 	.word	0x0000bb00


	//   ....[15]....
        /*00a0*/ 	.word	0x0000bb30


	//   ....[16]....
        /*00a4*/ 	.word	0x0000bbe0


	//   ....[17]....
        /*00a8*/ 	.word	0x0000bd50


	//   ....[18]....
        /*00ac*/ 	.word	0x0000bec0


	//   ....[19]....
        /*00b0*/ 	.word	0x0000c010


	//   ....[20]....
        /*00b4*/ 	.word	0x0000c120


	//   ....[21]....
        /*00b8*/ 	.word	0x0000c150


	//   ....[22]....
        /*00bc*/ 	.word	0x0000c180


	//----- nvinfo : EIATTR_MAX_THREADS
	.align		4
.L_5333:
        /*00c0*/ 	.byte	0x04, 0x05
        /*00c2*/ 	.short	(.L_5335 - .L_5334)
.L_5334:
        /*00c4*/ 	.word	0x00000080
        /*00c8*/ 	.word	0x00000001
        /*00cc*/ 	.word	0x00000001


	//----- nvinfo : EIATTR_CRS_STACK_SIZE
	.align		4
.L_5335:
        /*00d0*/ 	.byte	0x04, 0x1e
        /*00d2*/ 	.short	(.L_5337 - .L_5336)
.L_5336:
        /*00d4*/ 	.word	0x00000000


	//----- nvinfo : EIATTR_CBANK_PARAM_SIZE
	.align		4
.L_5337:
        /*00d8*/ 	.byte	0x03, 0x19
        /*00da*/ 	.short	0x0228


	//----- nvinfo : EIATTR_PARAM_CBANK
	.align		4
        /*00dc*/ 	.byte	0x04, 0x0a
        /*00de*/ 	.short	(.L_5339 - .L_5338)
	.align		4
.L_5338:
        /*00e0*/ 	.word	index@(.nv.constant0._ZN2at6native18elementwise_kernelILi128ELi4EZNS0_15gpu_kernel_implINS0_13AUnaryFunctorIfffZZZNS0_19minimum_kernel_cudaERNS_18TensorIteratorBaseEENKUlvE0_clEvENKUlvE0_clEvEUlffE_EEEEvS5_RKT_EUliE_EEviT1_)
        /*00e4*/ 	.short	0x0210
        /*00e6*/ 	.short	0x0228


	//----- nvinfo : EIATTR_SW_WAR
	.align		4
.L_5339:
        /*00e8*/ 	.byte	0x04, 0x36
        /*00ea*/ 	.short	(.L_5341 - .L_5340)
.L_5340:
        /*00ec*/ 	.word	0x00000008
.L_5341:


//--------------------- .nv.info._ZN2at6native27unrolled_elementwise_kernelINS0_13AUnaryFunctorIfffZZZNS0_19minimum_kernel_cudaERNS_18TensorIteratorBaseEENKUlvE0_clEvENKUlvE0_clEvEUlffE_EESt5arrayIPcLm2EELi4E23TrivialOffsetCalculatorILi1EjESD_NS0_6memory12LoadWithCastILi1EEENSE_13StoreWithCastILi1EEEEEviT_T0_T2_T3_T4_T5_ --------------------------
	.section	.nv.info._ZN2at6native27unrolled_elementwise_kernelINS0_13AUnaryFunctorIfffZZZNS0_19minimum_kernel_cudaERNS_18TensorIteratorBaseEENKUlvE0_clEvENKUlvE0_clEvEUlffE_EESt5arrayIPcLm2EELi4E23TrivialOffsetCalculatorILi1EjESD_NS0_6memory12LoadWithCastILi1EEENSE_13StoreWithCastILi1EEEEEviT_T0_T2_T3_T4_T5_,"",@"SHT_CUDA_INFO"
	.sectionflags	@""
	.align	4


	//----- nvinfo : EIATTR_CUDA_API_VERSION
	.align		4
        /*0000*/ 	.byte	0x04, 0x37
        /*0002*/ 	.short	(.L_5343 - .L_5342)
.L_5342:
        /*0004*/ 	.word	0x00000082


	//----- nvinfo : EIATTR_KPARAM_INFO
	.align		4
.L_5343:
        /*0008*/ 	.byte	0x04, 0x17
        /*000a*/ 	.short	(.L_5345 - .L_5344)
.L_5344:
        /*000c*/ 	.word	0x00000000
        /*0010*/ 	.short	0x0006
        /*0012*/ 	.short	0x002c
        /*0014*/ 	.byte	0x00, 0xf0, 0x21, 0x00


	//----- nvinfo : EIATTR_KPARAM_INFO
	.align		4
.L_5345:
        /*0018*/ 	.byte	0x04, 0x17
        /*001a*/ 	.short	(.L_5347 - .L_5346)
.L_5346:
        /*001c*/ 	.word	0x00000000
        /*0020*/ 	.short	0x0005
        /*0022*/ 	.short	0x0024
        /*0024*/ 	.byte	0x00, 0xf0, 0x21, 0x00


	//----- nvinfo : EIATTR_KPARAM_INFO
	.align		4
.L_5347:
        /*0028*/ 	.byte	0x04, 0x17
        /*002a*/ 	.short	(.L_5349 - .L_5348)
.L_5348:
        /*002c*/ 	.word	0x00000000
        /*0030*/ 	.short	0x0004
        /*0032*/ 	.short	0x0021
        /*0034*/ 	.byte	0x00, 0xf0, 0x05, 0x00


	//----- nvinfo : EIATTR_KPARAM_INFO
	.align		4
.L_5349:
        /*0038*/ 	.byte	0x04, 0x17
        /*003a*/ 	.short	(.L_5351 - .L_5350)
.L_5350:
        /*003c*/ 	.word	0x00000000
        /*0040*/ 	.short	0x0003
        /*0042*/ 	.short	0x0020
        /*0044*/ 	.byte	0x00, 0xf0, 0x05, 0x00


	//----- nvinfo : EIATTR_KPARAM_INFO
	.align		4
.L_5351:
        /*0048*/ 	.byte	0x04, 0x17
        /*004a*/ 	.short	(.L_5353 - .L_5352)
.L_5352:
        /*004c*/ 	.word	0x00000000
        /*0050*/ 	.short	0x0002
        /*0052*/ 	.short	0x0010
        /*0054*/ 	.byte	0x00, 0xf0, 0x41, 0x00


	//----- nvinfo : EIATTR_KPARAM_INFO
	.align		4
.L_5353:
        /*0058*/ 	.byte	0x04, 0x17
        /*005a*/ 	.short	(.L_5355 - .L_5354)
.L_5354:
        /*005c*/ 	.word	0x00000000
        /*0060*/ 	.short	0x0001
        /*0062*/ 	.short	0x0004
        /*0064*/ 	.byte	0x00, 0xf0, 0x21, 0x00


	//----- nvinfo : EIATTR_KPARAM_INFO
	.align		4
.L_5355:
        /*0068*/ 	.byte	0x04, 0x17
        /*006a*/ 	.short	(.L_5357 - .L_5356)
.L_5356:
        /*006c*/ 	.word	0x00000000
        /*0070*/ 	.short	0x0000
        /*0072*/ 	.short	0x0000
        /*0074*/ 	.byte	0x00, 0xf0, 0x11, 0x00


	//----- nvinfo : EIATTR_SPARSE_MMA_MASK
	.align		4
.L_5357:
        /*0078*/ 	.byte	0x03, 0x50
        /*007a*/ 	.short	0x0000


	//----- nvinfo : EIATTR_MAXREG_COUNT
	.align		4
        /*007c*/ 	.byte	0x03, 0x1b
        /*007e*/ 	.short	0x00ff


	//----- nvinfo : EIATTR_EXTERNS
	.align		4
        /*0080*/ 	.byte	0x04, 0x0f
        /*0082*/ 	.short	(.L_5359 - .L_5358)


	//   ....[0]....
	.align		4
.L_5358:
        /*0084*/ 	.word	index@(__assertfail)


	//----- nvinfo : EIATTR_MERCURY_ISA_VERSION
	.align		4
.L_5359:
        /*0088*/ 	.byte	0x03, 0x5f
        /*008a*/ 	.short	0x0101


	//----- nvinfo : EIATTR_SYSCALL_OFFSETS
	.align		4
        /*008c*/ 	.byte	0x04, 0x46
        /*008e*/ 	.short	(.L_5361 - .L_5360)


	//   ....[0]....
.L_5360:
        /*0090*/ 	.word	0x00000e80


	//   ....[1]....
        /*0094*/ 	.word	0x00001d30


	//   ....[2]....
        /*0098*/ 	.word	0x00002bf0


	//   ....[3]....
        /*009c*/ 	.word	0x00003a50


	//   ....[4]....
        /*00a0*/ 	.word	0x00004bc0


	//   ....[5]....
        /*00a4*/ 	.word	0x00005aa0


	//   ....[6]....
        /*00a8*/ 	.word	0x00006960


	//   ....[7]....
        /*00ac*/ 	.word	0x00007820


	//----- nvinfo : EIATTR_EXIT_INSTR_OFFSETS
	.align		4
.L_5361:
        /*00b0*/ 	.byte	0x04, 0x1c
        /*00b2*/ 	.short	(.L_5363 - .L_5362)


	//   ....[0]....
.L_5362:
        /*00b4*/ 	.word	0x00006a00


	//   ....[1]....
        /*00b8*/ 	.word	0x00006b40


	//   ....[2]....
        /*00bc*/ 	.word	0x00006b80


	//   ....[3]....
        /*00c0*/ 	.word	0x00006c10


	//   ....[4]....
        /*00c4*/ 	.word	0x00006c40


	//   ....[5]....
        /*00c8*/ 	.word	0x00006c70


	//   ....[6]....
        /*00cc*/ 	.word	0x00006cf0


	//   ....[7]....
        /*00d0*/ 	.word	0x00006d20


	//   ....[8]....
        /*00d4*/ 	.word	0x00006db0


	//   ....[9]....
        /*00d8*/ 	.word	0x00006df0


	//   ....[10]....
        /*00dc*/ 	.word	0x00006e30


	//   ....[11]....
        /*00e0*/ 	.word	0x00006ef0


	//   ....[12]....
        /*00e4*/ 	.word	0x00006f40


	//   ....[13]....
        /*00e8*/ 	.word	0x000070c0


	//   ....[14]....
        /*00ec*/ 	.word	0x00007210


	//   ....[15]....
        /*00f0*/ 	.word	0x00007240


	//   ....[16]....
        /*00f4*/ 	.word	0x000072f0


	//   ....[17]....
        /*00f8*/ 	.word	0x00007460


	//   ....[18]....
        /*00fc*/ 	.word	0x000075d0


	//   ....[19]....
        /*0100*/ 	.word	0x00007720


	//   ....[20]....
        /*0104*/ 	.word	0x00007830


	//   ....[21]....
        /*0108*/ 	.word	0x00007860


	//   ....[22]....
        /*010c*/ 	.word	0x00007890


	//----- nvinfo : EIATTR_MAX_THREADS
	.align		4
.L_5363:
        /*0110*/ 	.byte	0x04, 0x05
        /*0112*/ 	.short	(.L_5365 - .L_5364)
.L_5364:
        /*0114*/ 	.word	0x00000080
        /*0118*/ 	.word	0x00000001
        /*011c*/ 	.word	0x00000001


	//----- nvinfo : EIATTR_CRS_STACK_SIZE
	.align		4
.L_5365:
        /*0120*/ 	.byte	0x04, 0x1e
        /*0122*/ 	.short	(.L_5367 - .L_5366)
.L_5366:
        /*0124*/ 	.word	0x00000000


	//----- nvinfo : EIATTR_CBANK_PARAM_SIZE
	.align		4
.L_5367:
        /*0128*/ 	.byte	0x03, 0x19
        /*012a*/ 	.short	0x0034


	//----- nvinfo : EIATTR_PARAM_CBANK
	.align		4
        /*012c*/ 	.byte	0x04, 0x0a
        /*012e*/ 	.short	(.L_5369 - .L_5368)
	.align		4
.L_5368:
        /*0130*/ 	.word	index@(.nv.constant0._ZN2at6native27unrolled_elementwise_kernelINS0_13AUnaryFunctorIfffZZZNS0_19minimum_kernel_cudaERNS_18TensorIteratorBaseEENKUlvE0_clEvENKUlvE0_clEvEUlffE_EESt5arrayIPcLm2EELi4E23TrivialOffsetCalculatorILi1EjESD_NS0_6memory12LoadWithCastILi1EEENSE_13StoreWithCastILi1EEEEEviT_T0_T2_T3_T4_T5_)
        /*0134*/ 	.short	0x0210
        /*0136*/ 	.short	0x0034


	//----- nvinfo : EIATTR_SW_WAR
	.align		4
.L_5369:
        /*0138*/ 	.byte	0x04, 0x36
        /*013a*/ 	.short	(.L_5371 - .L_5370)
.L_5370:
        /*013c*/ 	.word	0x00000008
.L_5371:


//--------------------- .nv.info._ZN2at6native18elementwise_kernelILi128ELi2EZNS0_22gpu_kernel_impl_nocastINS0_13AUnaryFunctorIfffZZZNS0_19minimum_kernel_cudaERNS_18TensorIteratorBaseEENKUlvE0_clEvENKUlvE0_clEvEUlffE_EEEEvS5_RKT_EUliE_EEviT1_ --------------------------
	.section	.nv.info._ZN2at6native18elementwise_kernelILi128ELi2EZNS0_22gpu_kernel_impl_nocastINS0_13AUnaryFunctorIfffZZZNS0_19minimum_kernel_cudaERNS_18TensorIteratorBaseEENKUlvE0_clEvENKUlvE0_clEvEUlffE_EEEEvS5_RKT_EUliE_EEviT1_,"",@"SHT_CUDA_INFO"
	.sectionflags	@""
	.align	4


	//----- nvinfo : EIATTR_CUDA_API_VERSION
	.align		4
        /*0000*/ 	.byte	0x04, 0x37
        /*0002*/ 	.short	(.L_5373 - .L_5372)
.L_5372:
        /*0004*/ 	.word	0x00000082


	//----- nvinfo : EIATTR_KPARAM_INFO
	.align		4
.L_5373:
        /*0008*/ 	.byte	0x04, 0x17
        /*000a*/ 	.short	(.L_5375 - .L_5374)
.L_5374:
        /*000c*/ 	.word	0x00000000
        /*0010*/ 	.short	0x0001
        /*0012*/ 	.short	0x0008
        /*0014*/ 	.byte	0x00, 0xf0, 0x61, 0x08


	//----- nvinfo : EIATTR_KPARAM_INFO
	.align		4
.L_5375:
        /*0018*/ 	.byte	0x04, 0x17
        /*001a*/ 	.short	(.L_5377 - .L_5376)
.L_5376:
        /*001c*/ 	.word	0x00000000
        /*0020*/ 	.short	0x0000
        /*0022*/ 	.short	0x0000
        /*0024*/ 	.byte	0x00, 0xf0, 0x11, 0x00


	//----- nvinfo : EIATTR_SPARSE_MMA_MASK
	.align		4
.L_5377:
        /*0028*/ 	.byte	0x03, 0x50
        /*002a*/ 	.short	0x0000


	//----- nvinfo : EIATTR_MAXREG_COUNT
	.align		4
        /*002c*/ 	.byte	0x03, 0x1b
        /*002e*/ 	.short	0x0080


	//----- nvinfo : EIATTR_MERCURY_ISA_VERSION
	.align		4
        /*0030*/ 	.byte	0x03, 0x5f
        /*0032*/ 	.short	0x0101


	//----- nvinfo : EIATTR_EXIT_INSTR_OFFSETS
	.align		4
        /*0034*/ 	.byte	0x04, 0x1c
        /*0036*/ 	.short	(.L_5379 - .L_5378)


	//   ....[0]....
.L_5378:
        /*0038*/ 	.word	0x000014a0


	//   ....[1]....
        /*003c*/ 	.word	0x00002890


	//----- nvinfo : EIATTR_MAX_THREADS
	.align		4
.L_5379:
        /*0040*/ 	.byte	0x04, 0x05
        /*0042*/ 	.short	(.L_5381 - .L_5380)
.L_5380:
        /*0044*/ 	.word	0x00000080
        /*0048*/ 	.word	0x00000001
        /*004c*/ 	.word	0x00000001


	//----- nvinfo : EIATTR_CRS_STACK_SIZE
	.align		4
.L_5381:
        /*0050*/ 	.byte	0x04, 0x1e
        /*0052*/ 	.short	(.L_5383 - .L_5382)
.L_5382:
        /*0054*/ 	.word	0x00000000


	//----- nvinfo : EIATTR_CBANK_PARAM_SIZE
	.align		4
.L_5383:
        /*0058*/ 	.byte	0x03, 0x19
        /*005a*/ 	.short	0x0220


	//----- nvinfo : EIATTR_PARAM_CBANK
	.align		4
        /*005c*/ 	.byte	0x04, 0x0a
        /*005e*/ 	.short	(.L_5385 - .L_5384)
	.align		4
.L_5384:
        /*0060*/ 	.word	index@(.nv.constant0._ZN2at6native18elementwise_kernelILi128ELi2EZNS0_22gpu_kernel_impl_nocastINS0_13AUnaryFunctorIfffZZZNS0_19minimum_kernel_cudaERNS_18TensorIteratorBaseEENKUlvE0_clEvENKUlvE0_clEvEUlffE_EEEEvS5_RKT_EUliE_EEviT1_)
        /*0064*/ 	.short	0x0210
        /*0066*/ 	.short	0x0220


	//----- nvinfo : EIATTR_SW_WAR
	.align		4
.L_5385:
        /*0068*/ 	.byte	0x04, 0x36
        /*006a*/ 	.short	(.L_5387 - .L_5386)
.L_5386:
        /*006c*/ 	.word	0x00000008
.L_5387:


//--------------------- .nv.info._ZN2at6native27unrolled_elementwise_kernelINS0_13AUnaryFunctorIfffZZZNS0_19minimum_kernel_cudaERNS_18TensorIteratorBaseEENKUlvE0_clEvENKUlvE0_clEvEUlffE_EESt5arrayIPcLm2EELi4E23TrivialOffsetCalculatorILi1EjESD_NS0_6memory15LoadWithoutCastENSE_16StoreWithoutCastEEEviT_T0_T2_T3_T4_T5_ --------------------------
	.section	.nv.info._ZN2at6native27unrolled_elementwise_kernelINS0_13AUnaryFunctorIfffZZZNS0_19minimum_kernel_cudaERNS_18TensorIteratorBaseEENKUlvE0_clEvENKUlvE0_clEvEUlffE_EESt5arrayIPcLm2EELi4E23TrivialOffsetCalculatorILi1EjESD_NS0_6memory15LoadWithoutCastENSE_16StoreWithoutCastEEEviT_T0_T2_T3_T4_T5_,"",@"SHT_CUDA_INFO"
	.sectionflags	@""
	.align	4


	//----- nvinfo : EIATTR_CUDA_API_VERSION
	.align		4
        /*0000*/ 	.byte	0x04, 0x37
        /*0002*/ 	.short	(.L_5389 - .L_5388)
.L_5388:
        /*0004*/ 	.word	0x00000082


	//----- nvinfo : EIATTR_KPARAM_INFO
	.align		4
.L_5389:
        /*0008*/ 	.byte	0x04, 0x17
        /*000a*/ 	.short	(.L_5391 - .L_5390)
.L_5390:
        /*000c*/ 	.word	0x00000000
        /*0010*/ 	.short	0x0006
        /*0012*/ 	.short	0x0023
        /*0014*/ 	.byte	0x00, 0xf0, 0x05, 0x00


	//----- nvinfo : EIATTR_KPARAM_INFO
	.align		4
.L_5391:
        /*0018*/ 	.byte	0x04, 0x17
        /*001a*/ 	.short	(.L_5393 - .L_5392)
.L_5392:
        /*001c*/ 	.word	0x00000000
        /*0020*/ 	.short	0x0005
        /*0022*/ 	.short	0x0022
        /*0024*/ 	.byte	0x00, 0xf0, 0x05, 0x00


	//----- nvinfo : EIATTR_KPARAM_INFO
	.align		4
.L_5393:
        /*0028*/ 	.byte	0x04, 0x17
        /*002a*/ 	.short	(.L_5395 - .L_5394)
.L_5394:
        /*002c*/ 	.word	0x00000000
        /*0030*/ 	.short	0x0004
        /*0032*/ 	.short	0x0021
        /*0034*/ 	.byte	0x00, 0xf0, 0x05, 0x00


	//----- nvinfo : EIATTR_KPARAM_INFO
	.align		4
.L_5395:
        /*0038*/ 	.byte	0x04, 0x17
        /*003a*/ 	.short	(.L_5397 - .L_5396)
.L_5396:
        /*003c*/ 	.word	0x00000000
        /*0040*/ 	.short	0x0003
        /*0042*/ 	.short	0x0020
        /*0044*/ 	.byte	0x00, 0xf0, 0x05, 0x00


	//----- nvinfo : EIATTR_KPARAM_INFO
	.align		4
.L_5397:
        /*0048*/ 	.byte	0x04, 0x17
        /*004a*/ 	.short	(.L_5399 - .L_5398)
.L_5398:
        /*004c*/ 	.word	0x00000000
        /*0050*/ 	.short	0x0002
        /*0052*/ 	.short	0x0010
        /*0054*/ 	.byte	0x00, 0xf0, 0x41, 0x00


	//----- nvinfo : EIATTR_KPARAM_INFO
	.align		4
.L_5399:
        /*0058*/ 	.byte	0x04, 0x17
        /*005a*/ 	.short	(.L_5401 - .L_5400)
.L_5400:
        /*005c*/ 	.word	0x00000000
        /*0060*/ 	.short	0x0001
        /*0062*/ 	.short	0x0004
        /*0064*/ 	.byte	0x00, 0xf0, 0x21, 0x00


	//----- nvinfo : EIATTR_KPARAM_INFO
	.align		4
.L_5401:
        /*0068*/ 	.byte	0x04, 0x17
        /*006a*/ 	.short	(.L_5403 - .L_5402)
.L_5402:
        /*006c*/ 	.word	0x00000000
        /*0070*/ 	.short	0x0000
        /*0072*/ 	.short	0x0000
        /*0074*/ 	.byte	0x00, 0xf0, 0x11, 0x00


	//----- nvinfo : EIATTR_SPARSE_MMA_MASK
	.align		4
.L_5403:
        /*0078*/ 	.byte	0x03, 0x50
        /*007a*/ 	.short	0x0000


	//----- nvinfo : EIATTR_MAXREG_COUNT
	.align		4
        /*007c*/ 	.byte	0x03, 0x1b
        /*007e*/ 	.short	0x00ff


	//----- nvinfo : EIATTR_MERCURY_ISA_VERSION
	.align		4
        /*0080*/ 	.byte	0x03, 0x5f
        /*0082*/ 	.short	0x0101


	//----- nvinfo : EIATTR_EXIT_INSTR_OFFSETS
	.align		4
        /*0084*/ 	.byte	0x04, 0x1c
        /*0086*/ 	.short	(.L_5405 - .L_5404)


	//   ....[0]....
.L_5404:
        /*0088*/ 	.word	0x000005c0


	//   ....[1]....
        /*008c*/ 	.word	0x00000610


	//----- nvinfo : EIATTR_MAX_THREADS
	.align		4
.L_5405:
        /*0090*/ 	.byte	0x04, 0x05
        /*0092*/ 	.short	(.L_5407 - .L_5406)
.L_5406:
        /*0094*/ 	.word	0x00000080
        /*0098*/ 	.word	0x00000001
        /*009c*/ 	.word	0x00000001


	//----- nvinfo : EIATTR_CRS_STACK_SIZE
	.align		4
.L_5407:
        /*00a0*/ 	.byte	0x04, 0x1e
        /*00a2*/ 	.short	(.L_5409 - .L_5408)
.L_5408:
        /*00a4*/ 	.word	0x00000000


	//----- nvinfo : EIATTR_CBANK_PARAM_SIZE
	.align		4
.L_5409:
        /*00a8*/ 	.byte	0x03, 0x19
        /*00aa*/ 	.short	0x0024


	//----- nvinfo : EIATTR_PARAM_CBANK
	.align		4
        /*00ac*/ 	.byte	0x04, 0x0a
        /*00ae*/ 	.short	(.L_5411 - .L_5410)
	.align		4
.L_5410:
        /*00b0*/ 	.word	index@(.nv.constant0._ZN2at6native27unrolled_elementwise_kernelINS0_13AUnaryFunctorIfffZZZNS0_19minimum_kernel_cudaERNS_18TensorIteratorBaseEENKUlvE0_clEvENKUlvE0_clEvEUlffE_EESt5arrayIPcLm2EELi4E23TrivialOffsetCalculatorILi1EjESD_NS0_6memory15LoadWithoutCastENSE_16StoreWithoutCastEEEviT_T0_T2_T3_T4_T5_)
        /*00b4*/ 	.short	0x0210
        /*00b6*/ 	.short	0x0024


	//----- nvinfo : EIATTR_SW_WAR
	.align		4
.L_5411:
        /*00b8*/ 	.byte	0x04, 0x36
        /*00ba*/ 	.short	(.L_5413 - .L_5412)
.L_5412:
        /*00bc*/ 	.word	0x00000008
.L_5413:


//--------------------- .nv.info._ZN2at6native29vectorized_elementwise_kernelILi2ENS0_13AUnaryFunctorIfffZZZNS0_19minimum_kernel_cudaERNS_18TensorIteratorBaseEENKUlvE0_clEvENKUlvE0_clEvEUlffE_EESt5arrayIPcLm2EEEEviT0_T1_ --------------------------
	.section	.nv.info._ZN2at6native29vectorized_elementwise_kernelILi2ENS0_13AUnaryFunctorIfffZZZNS0_19minimum_kernel_cudaERNS_18TensorIteratorBaseEENKUlvE0_clEvENKUlvE0_clEvEUlffE_EESt5arrayIPcLm2EEEEviT0_T1_,"",@"SHT_CUDA_INFO"
	.sectionflags	@""
	.align	4


	//----- nvinfo : EIATTR_CUDA_API_VERSION
	.align		4
        /*0000*/ 	.byte	0x04, 0x37
        /*0002*/ 	.short	(.L_5415 - .L_5414)
.L_5414:
        /*0004*/ 	.word	0x00000082


	//----- nvinfo : EIATTR_KPARAM_INFO
	.align		4
.L_5415:
        /*0008*/ 	.byte	0x04, 0x17
        /*000a*/ 	.short	(.L_5417 - .L_5416)
.L_5416:
        /*000c*/ 	.word	0x00000000
        /*0010*/ 	.short	0x0002
        /*0012*/ 	.short	0x0010
        /*0014*/ 	.byte	0x00, 0xf0, 0x41, 0x00


	//----- nvinfo : EIATTR_KPARAM_INFO
	.align		4
.L_5417:
        /*0018*/ 	.byte	0x04, 0x17
        /*001a*/ 	.short	(.L_5419 - .L_5418)
.L_5418:
        /*001c*/ 	.word	0x00000000
        /*0020*/ 	.short	0x0001
        /*0022*/ 	.short	0x0004
        /*0024*/ 	.byte	0x00, 0xf0, 0x21, 0x00


	//----- nvinfo : EIATTR_KPARAM_INFO
	.align		4
.L_5419:
        /*0028*/ 	.byte	0x04, 0x17
        /*002a*/ 	.short	(.L_5421 - .L_5420)
.L_5420:
        /*002c*/ 	.word	0x00000000
        /*0030*/ 	.short	0x0000
        /*0032*/ 	.short	0x0000
        /*0034*/ 	.byte	0x00, 0xf0, 0x11, 0x00


	//----- nvinfo : EIATTR_SPARSE_MMA_MASK
	.align		4
.L_5421:
        /*0038*/ 	.byte	0x03, 0x50
        /*003a*/ 	.short	0x0000


	//----- nvinfo : EIATTR_MAXREG_COUNT
	.align		4
        /*003c*/ 	.byte	0x03, 0x1b
        /*003e*/ 	.short	0x00ff


	//----- nvinfo : EIATTR_MERCURY_ISA_VERSION
	.align		4
        /*0040*/ 	.byte	0x03, 0x5f
        /*0042*/ 	.short	0x0101


	//----- nvinfo : EIATTR_EXIT_INSTR_OFFSETS
	.align		4
        /*0044*/ 	.byte	0x04, 0x1c
        /*0046*/ 	.short	(.L_5423 - .L_5422)


	//   ....[0]....
.L_5422:
        /*0048*/ 	.word	0x00000350


	//   ....[1]....
        /*004c*/ 	.word	0x00000ec0


	//   ....[2]....
        /*0050*/ 	.word	0x00000f10


	//----- nvinfo : EIATTR_MAX_THREADS
	.align		4
.L_5423:
        /*0054*/ 	.byte	0x04, 0x05
        /*0056*/ 	.short	(.L_5425 - .L_5424)
.L_5424:
        /*0058*/ 	.word	0x00000080
        /*005c*/ 	.word	0x00000001
        /*0060*/ 	.word	0x00000001


	//----- nvinfo : EIATTR_CRS_STACK_SIZE
	.align		4
.L_5425:
        /*0064*/ 	.byte	0x04, 0x1e
        /*0066*/ 	.short	(.L_5427 - .L_5426)
.L_5426:
        /*0068*/ 	.word	0x00000000


	//----- nvinfo : EIATTR_CBANK_PARAM_SIZE
	.align		4
.L_5427:
        /*006c*/ 	.byte	0x03, 0x19
        /*006e*/ 	.short	0x0020


	//----- nvinfo : EIATTR_PARAM_CBANK
	.align		4
        /*0070*/ 	.byte	0x04, 0x0a
        /*0072*/ 	.short	(.L_5429 - .L_5428)
	.align		4
.L_5428:
        /*0074*/ 	.word	index@(.nv.constant0._ZN2at6native29vectorized_elementwise_kernelILi2ENS0_13AUnaryFunctorIfffZZZNS0_19minimum_kernel_cudaERNS_18TensorIteratorBaseEENKUlvE0_clEvENKUlvE0_clEvEUlffE_EESt5arrayIPcLm2EEEEviT0_T1_)
        /*0078*/ 	.short	0x0210
        /*007a*/ 	.short	0x0020


	//----- nvinfo : EIATTR_SW_WAR
	.align		4
.L_5429:
        /*007c*/ 	.byte	0x04, 0x36
        /*007e*/ 	.short	(.L_5431 - .L_5430)
.L_5430:
        /*0080*/ 	.word	0x00000008
.L_5431:


//--------------------- .nv.info._ZN2at6native29vectorized_elementwise_kernelILi4ENS0_13AUnaryFunctorIfffZZZNS0_19minimum_kernel_cudaERNS_18TensorIteratorBaseEENKUlvE0_clEvENKUlvE0_clEvEUlffE_EESt5arrayIPcLm2EEEEviT0_T1_ --------------------------
	.section	.nv.info._ZN2at6native29vectorized_elementwise_kernelILi4ENS0_13AUnaryFunctorIfffZZZNS0_19minimum_kernel_cudaERNS_18TensorIteratorBaseEENKUlvE0_clEvENKUlvE0_clEvEUlffE_EESt5arrayIPcLm2EEEEviT0_T1_,"",@"SHT_CUDA_INFO"
	.sectionflags	@""
	.align	4


	//----- nvinfo : EIATTR_CUDA_API_VERSION
	.align		4
        /*0000*/ 	.byte	0x04, 0x37
        /*0002*/ 	.short	(.L_5433 - .L_5432)
.L_5432:
        /*0004*/ 	.word	0x00000082


	//----- nvinfo : EIATTR_KPARAM_INFO
	.align		4
.L_5433:
        /*0008*/ 	.byte	0x04, 0x17
        /*000a*/ 	.short	(.L_5435 - .L_5434)
.L_5434:
        /*000c*/ 	.word	0x00000000
        /*0010*/ 	.short	0x0002
        /*0012*/ 	.short	0x0010
        /*0014*/ 	.byte	0x00, 0xf0, 0x41, 0x00


	//----- nvinfo : EIATTR_KPARAM_INFO
	.align		4
.L_5435:
        /*0018*/ 	.byte	0x04, 0x17
        /*001a*/ 	.short	(.L_5437 - .L_5436)
.L_5436:
        /*001c*/ 	.word	0x00000000
        /*0020*/ 	.short	0x0001
        /*0022*/ 	.short	0x0004
        /*0024*/ 	.byte	0x00, 0xf0, 0x21, 0x00


	//----- nvinfo : EIATTR_KPARAM_INFO
	.align		4
.L_5437:
        /*0028*/ 	.byte	0x04, 0x17
        /*002a*/ 	.short	(.L_5439 - .L_5438)
.L_5438:
        /*002c*/ 	.word	0x00000000
        /*0030*/ 	.short	0x0000
        /*0032*/ 	.short	0x0000
        /*0034*/ 	.byte	0x00, 0xf0, 0x11, 0x00


	//----- nvinfo : EIATTR_SPARSE_MMA_MASK
	.align		4
.L_5439:
        /*0038*/ 	.byte	0x03, 0x50
        /*003a*/ 	.short	0x0000


	//----- nvinfo : EIATTR_MAXREG_COUNT
	.align		4
        /*003c*/ 	.byte	0x03, 0x1b
        /*003e*/ 	.short	0x00ff


	//----- nvinfo : EIATTR_MERCURY_ISA_VERSION
	.align		4
        /*0040*/ 	.byte	0x03, 0x5f
        /*0042*/ 	.short	0x0101


	//----- nvinfo : EIATTR_EXIT_INSTR_OFFSETS
	.align		4
        /*0044*/ 	.byte	0x04, 0x1c
        /*0046*/ 	.short	(.L_5441 - .L_5440)


	//   ....[0]....
.L_5440:
        /*0048*/ 	.word	0x000002f0


	//   ....[1]....
        /*004c*/ 	.word	0x00000e60


	//   ....[2]....
        /*0050*/ 	.word	0x00000eb0


	//----- nvinfo : EIATTR_MAX_THREADS
	.align		4
.L_5441:
        /*0054*/ 	.byte	0x04, 0x05
        /*0056*/ 	.short	(.L_5443 - .L_5442)
.L_5442:
        /*0058*/ 	.word	0x00000080
        /*005c*/ 	.word	0x00000001
        /*0060*/ 	.word	0x00000001


	//----- nvinfo : EIATTR_CRS_STACK_SIZE
	.align		4
.L_5443:
        /*0064*/ 	.byte	0x04, 0x1e
        /*0066*/ 	.short	(.L_5445 - .L_5444)
.L_5444:
        /*0068*/ 	.word	0x00000000


	//----- nvinfo : EIATTR_CBANK_PARAM_SIZE
	.align		4
.L_5445:
        /*006c*/ 	.byte	0x03, 0x19
        /*006e*/ 	.short	0x0020


	//----- nvinfo : EIATTR_PARAM_CBANK
	.align		4
        /*0070*/ 	.byte	0x04, 0x0a
        /*0072*/ 	.short	(.L_5447 - .L_5446)
	.align		4
.L_5446:
        /*0074*/ 	.word	index@(.nv.constant0._ZN2at6native29vectorized_elementwise_kernelILi4ENS0_13AUnaryFunctorIfffZZZNS0_19minimum_kernel_cudaERNS_18TensorIteratorBaseEENKUlvE0_clEvENKUlvE0_clEvEUlffE_EESt5arrayIPcLm2EEEEviT0_T1_)
        /*0078*/ 	.short	0x0210
        /*007a*/ 	.short	0x0020


	//----- nvinfo : EIATTR_SW_WAR
	.align		4
.L_5447:
        /*007c*/ 	.byte	0x04, 0x36
        /*007e*/ 	.short	(.L_5449 - .L_5448)
.L_5448:
        /*0080*/ 	.word	0x00000008
.L_5449:


//--------------------- .nv.info._ZN2at6native29vectorized_elementwise_kernelILi8ENS0_13AUnaryFunctorIfffZZZNS0_19minimum_kernel_cudaERNS_18TensorIteratorBaseEENKUlvE0_clEvENKUlvE0_clEvEUlffE_EESt5arrayIPcLm2EEEEviT0_T1_ --------------------------
	.section	.nv.info._ZN2at6native29vectorized_elementwise_kernelILi8ENS0_13AUnaryFunctorIfffZZZNS0_19minimum_kernel_cudaERNS_18TensorIteratorBaseEENKUlvE0_clEvENKUlvE0_clEvEUlffE_EESt5arrayIPcLm2EEEEviT0_T1_,"",@"SHT_CUDA_INFO"
	.sectionflags	@""
	.align	4


	//----- nvinfo : EIATTR_CUDA_API_VERSION
	.align		4
        /*0000*/ 	.byte	0x04, 0x37
        /*0002*/ 	.short	(.L_5451 - .L_5450)
.L_5450:
        /*0004*/ 	.word	0x00000082


	//----- nvinfo : EIATTR_KPARAM_INFO
	.align		4
.L_5451:
        /*0008*/ 	.byte	0x04, 0x17
        /*000a*/ 	.short	(.L_5453 - .L_5452)
.L_5452:
        /*000c*/ 	.word	0x00000000
        /*0010*/ 	.short	0x0002
        /*0012*/ 	.short	0x0010
        /*0014*/ 	.byte	0x00, 0xf0, 0x41, 0x00


	//----- nvinfo : EIATTR_KPARAM_INFO
	.align		4
.L_5453:
        /*0018*/ 	.byte	0x04, 0x17
        /*001a*/ 	.short	(.L_5455 - .L_5454)
.L_5454:
        /*001c*/ 	.word	0x00000000
        /*0020*/ 	.short	0x0001
        /*0022*/ 	.short	0x0004
        /*0024*/ 	.byte	0x00, 0xf0, 0x21, 0x00


	//----- nvinfo : EIATTR_KPARAM_INFO
	.align		4
.L_5455:
        /*0028*/ 	.byte	0x04, 0x17
        /*002a*/ 	.short	(.L_5457 - .L_5456)
.L_5456:
        /*002c*/ 	.word	0x00000000
        /*0030*/ 	.short	0x0000
        /*0032*/ 	.short	0x0000
        /*0034*/ 	.byte	0x00, 0xf0, 0x11, 0x00


	//----- nvinfo : EIATTR_SPARSE_MMA_MASK
	.align		4
.L_5457:
        /*0038*/ 	.byte	0x03, 0x50
        /*003a*/ 	.short	0x0000


	//----- nvinfo : EIATTR_MAXREG_COUNT
	.align		4
        /*003c*/ 	.byte	0x03, 0x1b
        /*003e*/ 	.short	0x00ff


	//----- nvinfo : EIATTR_MERCURY_ISA_VERSION
	.align		4
        /*0040*/ 	.byte	0x03, 0x5f
        /*0042*/ 	.short	0x0101


	//----- nvinfo : EIATTR_EXIT_INSTR_OFFSETS
	.align		4
        /*0044*/ 	.byte	0x04, 0x1c
        /*0046*/ 	.short	(.L_5459 - .L_5458)


	//   ....[0]....
.L_5458:
        /*0048*/ 	.word	0x000002f0


	//   ....[1]....
        /*004c*/ 	.word	0x00000e60


	//   ....[2]....
        /*0050*/ 	.word	0x00000eb0


	//----- nvinfo : EIATTR_MAX_THREADS
	.align		4
.L_5459:
        /*0054*/ 	.byte	0x04, 0x05
        /*0056*/ 	.short	(.L_5461 - .L_5460)
.L_5460:
        /*0058*/ 	.word	0x00000080
        /*005c*/ 	.word	0x00000001
        /*0060*/ 	.word	0x00000001


	//----- nvinfo : EIATTR_CRS_STACK_SIZE
	.align		4
.L_5461:
        /*0064*/ 	.byte	0x04, 0x1e
        /*0066*/ 	.short	(.L_5463 - .L_5462)
.L_5462:
        /*0068*/ 	.word	0x00000000


	//----- nvinfo : EIATTR_CBANK_PARAM_SIZE
	.align		4
.L_5463:
        /*006c*/ 	.byte	0x03, 0x19
        /*006e*/ 	.short	0x0020


	//----- nvinfo : EIATTR_PARAM_CBANK
	.align		4
        /*0070*/ 	.byte	0x04, 0x0a
        /*0072*/ 	.short	(.L_5465 - .L_5464)
	.align		4
.L_5464:
        /*0074*/ 	.word	index@(.nv.constant0._ZN2at6native29vectorized_elementwise_kernelILi8ENS0_13AUnaryFunctorIfffZZZNS0_19minimum_kernel_cudaERNS_18TensorIteratorBaseEENKUlvE0_clEvENKUlvE0_clEvEUlffE_EESt5arrayIPcLm2EEEEviT0_T1_)
        /*0078*/ 	.short	0x0210
        /*007a*/ 	.short	0x0020


	//----- nvinfo : EIATTR_SW_WAR
	.align		4
.L_5465:
        /*007c*/ 	.byte	0x04, 0x36
        /*007e*/ 	.short	(.L_5467 - .L_5466)
.L_5466:
        /*0080*/ 	.word	0x00000008
.L_5467:


//--------------------- .nv.info._ZN2at6native18elementwise_kernelILi128ELi4EZNS0_15gpu_kernel_implINS0_13BinaryFunctorIfffZZZNS0_19minimum_kernel_cudaERNS_18TensorIteratorBaseEENKUlvE0_clEvENKUlvE0_clEvEUlffE_EEEEvS5_RKT_EUliE_EEviT1_ --------------------------
	.section	.nv.info._ZN2at6native18elementwise_kernelILi128ELi4EZNS0_15gpu_kernel_implINS0_13BinaryFunctorIfffZZZNS0_19minimum_kernel_cudaERNS_18TensorIteratorBaseEENKUlvE0_clEvENKUlvE0_clEvEUlffE_EEEEvS5_RKT_EUliE_EEviT1_,"",@"SHT_CUDA_INFO"
	.sectionflags	@""
	.align	4


	//----- nvinfo : EIATTR_CUDA_API_VERSION
	.align		4
        /*0000*/ 	.byte	0x04, 0x37
        /*0002*/ 	.short	(.L_5469 - .L_5468)
.L_5468:
        /*0004*/ 	.word	0x00000082


	//----- nvinfo : EIATTR_KPARAM_INFO
	.align		4
.L_5469:
        /*0008*/ 	.byte	0x04, 0x17
        /*000a*/ 	.short	(.L_5471 - .L_5470)
.L_5470:
        /*000c*/ 	.word	0x00000000
        /*0010*/ 	.short	0x0001
        /*0012*/ 	.short	0x0008
        /*0014*/ 	.byte	0x00, 0xf0, 0x21, 0x0a


	//----- nvinfo : EIATTR_KPARAM_INFO
	.align		4
.L_5471:
        /*0018*/ 	.byte	0x04, 0x17
        /*001a*/ 	.short	(.L_5473 - .L_5472)
.L_5472:
        /*001c*/ 	.word	0x00000000
        /*0020*/ 	.short	0x0000
        /*0022*/ 	.short	0x0000
        /*0024*/ 	.byte	0x00, 0xf0, 0x11, 0x00


	//----- nvinfo : EIATTR_SPARSE_MMA_MASK
	.align		4
.L_5473:
        /*0028*/ 	.byte	0x03, 0x50
        /*002a*/ 	.short	0x0000


	//----- nvinfo : EIATTR_MAXREG_COUNT
	.align		4
        /*002c*/ 	.byte	0x03, 0x1b
        /*002e*/ 	.short	0x0080


	//----- nvinfo : EIATTR_EXTERNS
	.align		4
        /*0030*/ 	.byte	0x04, 0x0f
        /*0032*/ 	.short	(.L_5475 - .L_5474)


	//   ....[0]....
	.align		4
.L_5474:
        /*0034*/ 	.word	index@(__assertfail)


	//----- nvinfo : EIATTR_MERCURY_ISA_VERSION
	.align		4
.L_5475:
        /*0038*/ 	.byte	0x03, 0x5f
        /*003a*/ 	.short	0x0101


	//----- nvinfo : EIATTR_SYSCALL_OFFSETS
	.align		4
        /*003c*/ 	.byte	0x04, 0x46
        /*003e*/ 	.short	(.L_5477 - .L_5476)


	//   ....[0]....
.L_5476:
        /*0040*/ 	.word	0x00002490


	//   ....[1]....
        /*0044*/ 	.word	0x000032b0


	//   ....[2]....
        /*0048*/ 	.word	0x00004180


	//   ....[3]....
        /*004c*/ 	.word	0x00006640


	//   ....[4]....
        /*0050*/ 	.word	0x00007460


	//   ....[5]....
        /*0054*/ 	.word	0x00008330


	//   ....[6]....
        /*0058*/ 	.word	0x0000a7e0


	//   ....[7]....
        /*005c*/ 	.word	0x0000b600


	//   ....[8]....
        /*0060*/ 	.word	0x0000c4d0


	//   ....[9]....
        /*0064*/ 	.word	0x0000e970


	//   ....[10]....
        /*0068*/ 	.word	0x0000f790


	//   ....[11]....
        /*006c*/ 	.word	0x00010660


	//----- nvinfo : EIATTR_EXIT_INSTR_OFFSETS
	.align		4
.L_5477:
        /*0070*/ 	.byte	0x04, 0x1c
        /*0072*/ 	.short	(.L_5479 - .L_5478)


	//   ....[0]....
.L_5478:
        /*0074*/ 	.word	0x0000c580


	//   ....[1]....
        /*0078*/ 	.word	0x0000f980


	//   ....[2]....
        /*007c*/ 	.word	0x0000f9c0


	//   ....[3]....
        /*0080*/ 	.word	0x0000fa50


	//   ....[4]....
        /*0084*/ 	.word	0x0000fa80


	//   ....[5]....
        /*0088*/ 	.word	0x0000fab0


	//   ....[6]....
        /*008c*/ 	.word	0x0000fb30


	//   ....[7]....
        /*0090*/ 	.word	0x0000fb60


	//   ....[8]....
        /*0094*/ 	.word	0x0000fbf0


	//   ....[9]....
        /*0098*/ 	.word	0x0000fc30


	//   ....[10]....
        /*009c*/ 	.word	0x0000fc70


	//   ....[11]....
        /*00a0*/ 	.word	0x0000fd30


	//   ....[12]....
        /*00a4*/ 	.word	0x0000fd80


	//   ....[13]....
        /*00a8*/ 	.word	0x0000ff00


	//   ....[14]....
        /*00ac*/ 	.word	0x00010050


	//   ....[15]....
        /*00b0*/ 	.word	0x00010080


	//   ....[16]....
        /*00b4*/ 	.word	0x00010130


	//   ....[17]....
        /*00b8*/ 	.word	0x000102a0


	//   ....[18]....
        /*00bc*/ 	.word	0x00010410


	//   ....[19]....
        /*00c0*/ 	.word	0x00010560


	//   ....[20]....
        /*00c4*/ 	.word	0x00010670


	//   ....[21]....
        /*00c8*/ 	.word	0x000106a0


	//   ....[22]....
        /*00cc*/ 	.word	0x000106d0


	//----- nvinfo : EIATTR_MAX_THREADS
	.align		4
.L_5479:
        /*00d0*/ 	.byte	0x04, 0x05
        /*00d2*/ 	.short	(.L_5481 - .L_5480)
.L_5480:
        /*00d4*/ 	.word	0x00000080
        /*00d8*/ 	.word	0x00000001
        /*00dc*/ 	.word	0x00000001


	//----- nvinfo : EIATTR_CRS_STACK_SIZE
	.align		4
.L_5481:
        /*00e0*/ 	.byte	0x04, 0x1e
        /*00e2*/ 	.short	(.L_5483 - .L_5482)
.L_5482:
        /*00e4*/ 	.word	0x00000000


	//----- nvinfo : EIATTR_CBANK_PARAM_SIZE
	.align		4
.L_5483:
        /*00e8*/ 	.byte	0x03, 0x19
        /*00ea*/ 	.short	0x0290


	//----- nvinfo : EIATTR_PARAM_CBANK
	.align		4
        /*00ec*/ 	.byte	0x04, 0x0a
        /*00ee*/ 	.short	(.L_5485 - .L_5484)
	.align		4
.L_5484:
        /*00f0*/ 	.word	index@(.nv.constant0._ZN2at6native18elementwise_kernelILi128ELi4EZNS0_15gpu_kernel_implINS0_13BinaryFunctorIfffZZZNS0_19minimum_kernel_cudaERNS_18TensorIteratorBaseEENKUlvE0_clEvENKUlvE0_clEvEUlffE_EEEEvS5_RKT_EUliE_EEviT1_)
        /*00f4*/ 	.short	0x0210
        /*00f6*/ 	.short	0x0290


	//----- nvinfo : EIATTR_SW_WAR
	.align		4
.L_5485:
        /*00f8*/ 	.byte	0x04, 0x36
        /*00fa*/ 	.short	(.L_5487 - .L_5486)
.L_5486:
        /*00fc*/ 	.word	0x00000008
.L_5487:


//--------------------- .nv.info._ZN2at6native27unrolled_elementwise_kernelINS0_13BinaryFunctorIfffZZZNS0_19minimum_kernel_cudaERNS_18TensorIteratorBaseEENKUlvE0_clEvENKUlvE0_clEvEUlffE_EESt5arrayIPcLm3EELi4E23TrivialOffsetCalculatorILi2EjESC_ILi1EjENS0_6memory12LoadWithCastILi2EEENSF_13StoreWithCastILi1EEEEEviT_T0_T2_T3_T4_T5_ --------------------------
	.section	.nv.info._ZN2at6native27unrolled_elementwise_kernelINS0_13BinaryFunctorIfffZZZNS0_19minimum_kernel_cudaERNS_18TensorIteratorBaseEENKUlvE0_clEvENKUlvE0_clEvEUlffE_EESt5arrayIPcLm3EELi4E23TrivialOffsetCalculatorILi2EjESC_ILi1EjENS0_6memory12LoadWithCastILi2EEENSF_13StoreWithCastILi1EEEEEviT_T0_T2_T3_T4_T5_,"",@"SHT_CUDA_INFO"
	.sectionflags	@""
	.align	4


	//----- nvinfo : EIATTR_CUDA_API_VERSION
	.align		4
        /*0000*/ 	.byte	0x04, 0x37
        /*0002*/ 	.short	(.L_5489 - .L_5488)
.L_5488:
        /*0004*/ 	.word	0x00000082


	//----- nvinfo : EIATTR_KPARAM_INFO
	.align		4
.L_5489:
        /*0008*/ 	.byte	0x04, 0x17
        /*000a*/ 	.short	(.L_5491 - .L_5490)
.L_5490:
        /*000c*/ 	.word	0x00000000
        /*0010*/ 	.short	0x0006
        /*0012*/ 	.short	0x0030
        /*0014*/ 	.byte	0x00, 0xf0, 0x21, 0x00


	//----- nvinfo : EIATTR_KPARAM_INFO
	.align		4
.L_5491:
        /*0018*/ 	.byte	0x04, 0x17
        /*001a*/ 	.short	(.L_5493 - .L_5492)
.L_5492:
        /*001c*/ 	.word	0x00000000
        /*0020*/ 	.short	0x0005
        /*0022*/ 	.short	0x0024
        /*0024*/ 	.byte	0x00, 0xf0, 0x31, 0x00


	//----- nvinfo : EIATTR_KPARAM_INFO
	.align		4
.L_5493:
        /*0028*/ 	.byte	0x04, 0x17
        /*002a*/ 	.short	(.L_5495 - .L_5494)
.L_5494:
        /*002c*/ 	.word	0x00000000
        /*0030*/ 	.short	0x0004
        /*0032*/ 	.short	0x0021
        /*0034*/ 	.byte	0x00, 0xf0, 0x05, 0x00


	//----- nvinfo : EIATTR_KPARAM_INFO
	.align		4
.L_5495:
        /*0038*/ 	.byte	0x04, 0x17
        /*003a*/ 	.short	(.L_5497 - .L_5496)
.L_5496:
        /*003c*/ 	.word	0x00000000
        /*0040*/ 	.short	0x0003
        /*0042*/ 	.short	0x0020
        /*0044*/ 	.byte	0x00, 0xf0, 0x05, 0x00


	//----- nvinfo : EIATTR_KPARAM_INFO
	.align		4
.L_5497:
        /*0048*/ 	.byte	0x04, 0x17
        /*004a*/ 	.short	(.L_5499 - .L_5498)
.L_5498:
        /*004c*/ 	.word	0x00000000
        /*0050*/ 	.short	0x0002
        /*0052*/ 	.short	0x0008
        /*0054*/ 	.byte	0x00, 0xf0, 0x61, 0x00


	//----- nvinfo : EIATTR_KPARAM_INFO
	.align		4
.L_5499:
        /*0058*/ 	.byte	0x04, 0x17
        /*005a*/ 	.short	(.L_5501 - .L_5500)
.L_5500:
        /*005c*/ 	.word	0x00000000
        /*0060*/ 	.short	0x0001
        /*0062*/ 	.short	0x0004
        /*0064*/ 	.byte	0x00, 0xf0, 0x05, 0x00


	//----- nvinfo : EIATTR_KPARAM_INFO
	.align		4
.L_5501:
        /*0068*/ 	.byte	0x04, 0x17
        /*006a*/ 	.short	(.L_5503 - .L_5502)
.L_5502:
        /*006c*/ 	.word	0x00000000
        /*0070*/ 	.short	0x0000
        /*0072*/ 	.short	0x0000
        /*0074*/ 	.byte	0x00, 0xf0, 0x11, 0x00


	//----- nvinfo : EIATTR_SPARSE_MMA_MASK
	.align		4
.L_5503:
        /*0078*/ 	.byte	0x03, 0x50
        /*007a*/ 	.short	0x0000


	//----- nvinfo : EIATTR_MAXREG_COUNT
	.align		4
        /*007c*/ 	.byte	0x03, 0x1b
        /*007e*/ 	.short	0x00ff


	//----- nvinfo : EIATTR_EXTERNS
	.align		4
        /*0080*/ 	.byte	0x04, 0x0f
        /*0082*/ 	.short	(.L_5505 - .L_5504)


	//   ....[0]....
	.align		4
.L_5504:
        /*0084*/ 	.word	index@(__assertfail)


	//----- nvinfo : EIATTR_MERCURY_ISA_VERSION
	.align		4
.L_5505:
        /*0088*/ 	.byte	0x03, 0x5f
        /*008a*/ 	.short	0x0101


	//----- nvinfo : EIATTR_SYSCALL_OFFSETS
	.align		4
        /*008c*/ 	.byte	0x04, 0x46
        /*008e*/ 	.short	(.L_5507 - .L_5506)


	//   ....[0]....
.L_5506:
        /*0090*/ 	.word	0x00000ea0


	//   ....[1]....
        /*0094*/ 	.word	0x00001cd0


	//   ....[2]....
        /*0098*/ 	.word	0x00002b80


	//   ....[3]....
        /*009c*/ 	.word	0x000039b0


	//   ....[4]....
        /*00a0*/ 	.word	0x00004870


	//   ....[5]....
        /*00a4*/ 	.word	0x000056b0


	//   ....[6]....
        /*00a8*/ 	.word	0x00006550


	//   ....[7]....
        /*00ac*/ 	.word	0x00007360


	//   ....[8]....
        /*00b0*/ 	.word	0x00008620


	//   ....[9]....
        /*00b4*/ 	.word	0x00009520


	//   ....[10]....
        /*00b8*/ 	.word	0x0000a3e0


	//   ....[11]....
        /*00bc*/ 	.word	0x0000b2a0


	//----- nvinfo : EIATTR_EXIT_INSTR_OFFSETS
	.align		4
.L_5507:
        /*00c0*/ 	.byte	0x04, 0x1c
        /*00c2*/ 	.short	(.L_5509 - .L_5508)


	//   ....[0]....
.L_5508:
        /*00c4*/ 	.word	0x0000a480


	//   ....[1]....
        /*00c8*/ 	.word	0x0000a5c0


	//   ....[2]....
        /*00cc*/ 	.word	0x0000a600


	//   ....[3]....
        /*00d0*/ 	.word	0x0000a690


	//   ....[4]....
        /*00d4*/ 	.word	0x0000a6c0


	//   ....[5]....
        /*00d8*/ 	.word	0x0000a6f0


	//   ....[6]....
        /*00dc*/ 	.word	0x0000a770


	//   ....[7]....
        /*00e0*/ 	.word	0x0000a7a0


	//   ....[8]....
        /*00e4*/ 	.word	0x0000a830


	//   ....[9]....
        /*00e8*/ 	.word	0x0000a870


	//   ....[10]....
        /*00ec*/ 	.word	0x0000a8b0


	//   ....[11]....
        /*00f0*/ 	.word	0x0000a970


	//   ....[12]....
        /*00f4*/ 	.word	0x0000a9c0


	//   ....[13]....
        /*00f8*/ 	.word	0x0000ab40


	//   ....[14]....
        /*00fc*/ 	.word	0x0000ac90


	//   ....[15]....
        /*0100*/ 	.word	0x0000acc0


	//   ....[16]....
        /*0104*/ 	.word	0x0000ad70


	//   ....[17]....
        /*0108*/ 	.word	0x0000aee0


	//   ....[18]....
        /*010c*/ 	.word	0x0000b050


	//   ....[19]....
        /*0110*/ 	.word	0x0000b1a0


	//   ....[20]....
        /*0114*/ 	.word	0x0000b2b0


	//   ....[21]....
        /*0118*/ 	.word	0x0000b2e0


	//   ....[22]....
        /*011c*/ 	.word	0x0000b310


	//----- nvinfo : EIATTR_MAX_THREADS
	.align		4
.L_5509:
        /*0120*/ 	.byte	0x04, 0x05
        /*0122*/ 	.short	(.L_5511 - .L_5510)
.L_5510:
        /*0124*/ 	.word	0x00000080
        /*0128*/ 	.word	0x00000001
        /*012c*/ 	.word	0x00000001


	//----- nvinfo : EIATTR_CRS_STACK_SIZE
	.align		4
.L_5511:
        /*0130*/ 	.byte	0x04, 0x1e
        /*0132*/ 	.short	(.L_5513 - .L_5512)
.L_5512:
        /*0134*/ 	.word	0x00000000


	//----- nvinfo : EIATTR_CBANK_PARAM_SIZE
	.align		4
.L_5513:
        /*0138*/ 	.byte	0x03, 0x19
        /*013a*/ 	.short	0x0038


	//----- nvinfo : EIATTR_PARAM_CBANK
	.align		4
        /*013c*/ 	.byte	0x04, 0x0a
        /*013e*/ 	.short	(.L_5515 - .L_5514)
	.align		4
.L_5514:
        /*0140*/ 	.word	index@(.nv.constant0._ZN2at6native27unrolled_elementwise_kernelINS0_13BinaryFunctorIfffZZZNS0_19minimum_kernel_cudaERNS_18TensorIteratorBaseEENKUlvE0_clEvENKUlvE0_clEvEUlffE_EESt5arrayIPcLm3EELi4E23TrivialOffsetCalculatorILi2EjESC_ILi1EjENS0_6memory12LoadWithCastILi2EEENSF_13StoreWithCastILi1EEEEEviT_T0_T2_T3_T4_T5_)
        /*0144*/ 	.short	0x0210
        /*0146*/ 	.short	0x0038


	//----- nvinfo : EIATTR_SW_WAR
	.align		4
.L_5515:
        /*0148*/ 	.byte	0x04, 0x36
        /*014a*/ 	.short	(.L_5517 - .L_5516)
.L_5516:
        /*014c*/ 	.word	0x00000008
.L_5517:


//--------------------- .nv.info._ZN2at6native18elementwise_kernelILi128ELi2EZNS0_22gpu_kernel_impl_nocastINS0_13BinaryFunctorIfffZZZNS0_19minimum_kernel_cudaERNS_18TensorIteratorBaseEENKUlvE0_clEvENKUlvE0_clEvEUlffE_EEEEvS5_RKT_EUliE_EEviT1_ --------------------------
	.section	.nv.info._ZN2at6native18elementwise_kernelILi128ELi2EZNS0_22gpu_kernel_impl_nocastINS0_13BinaryFunctorIfffZZZNS0_19minimum_kernel_cudaERNS_18TensorIteratorBaseEENKUlvE0_clEvENKUlvE0_clEvEUlffE_EEEEvS5_RKT_EUliE_EEviT1_,"",@"SHT_CUDA_INFO"
	.sectionflags	@""
	.align	4


	//----- nvinfo : EIATTR_CUDA_API_VERSION
	.align		4
        /*0000*/ 	.byte	0x04, 0x37
        /*0002*/ 	.short	(.L_5519 - .L_5518)
.L_5518:
        /*0004*/ 	.word	0x00000082


	//----- nvinfo : EIATTR_KPARAM_INFO
	.align		4
.L_5519:
        /*0008*/ 	.byte	0x04, 0x17
        /*000a*/ 	.short	(.L_5521 - .L_5520)
.L_5520:
        /*000c*/ 	.word	0x00000000
        /*0010*/ 	.short	0x0001
        /*0012*/ 	.short	0x0008
        /*0014*/ 	.byte	0x00, 0xf0, 0x21, 0x0a


	//----- nvinfo : EIATTR_KPARAM_INFO
	.align		4
.L_5521:
        /*0018*/ 	.byte	0x04, 0x17
        /*001a*/ 	.short	(.L_5523 - .L_5522)
.L_5522:
        /*001c*/ 	.word	0x00000000
        /*0020*/ 	.short	0x0000
        /*0022*/ 	.short	0x0000
        /*0024*/ 	.byte	0x00, 0xf0, 0x11, 0x00


	//----- nvinfo : EIATTR_SPARSE_MMA_MASK
	.align		4
.L_5523:
        /*0028*/ 	.byte	0x03, 0x50
        /*002a*/ 	.short	0x0000


	//----- nvinfo : EIATTR_MAXREG_COUNT
	.align		4
        /*002c*/ 	.byte	0x03, 0x1b
        /*002e*/ 	.short	0x0080


	//----- nvinfo : EIATTR_MERCURY_ISA_VERSION
	.align		4
        /*0030*/ 	.byte	0x03, 0x5f
        /*0032*/ 	.short	0x0101


	//----- nvinfo : EIATTR_EXIT_INSTR_OFFSETS
	.align		4
        /*0034*/ 	.byte	0x04, 0x1c
        /*0036*/ 	.short	(.L_5525 - .L_5524)


	//   ....[0]....
.L_5524:
        /*0038*/ 	.word	0x00001810


	//   ....[1]....
        /*003c*/ 	.word	0x00002f60


	//----- nvinfo : EIATTR_MAX_THREADS
	.align		4
.L_5525:
        /*0040*/ 	.byte	0x04, 0x05
        /*0042*/ 	.short	(.L_5527 - .L_5526)
.L_5526:
        /*0044*/ 	.word	0x00000080
        /*0048*/ 	.word	0x00000001
        /*004c*/ 	.word	0x00000001


	//----- nvinfo : EIATTR_CRS_STACK_SIZE
	.align		4
.L_5527:
        /*0050*/ 	.byte	0x04, 0x1e
        /*0052*/ 	.short	(.L_5529 - .L_5528)
.L_5528:
        /*0054*/ 	.word	0x00000000


	//----- nvinfo : EIATTR_CBANK_PARAM_SIZE
	.align		4
.L_5529:
        /*0058*/ 	.byte	0x03, 0x19
        /*005a*/ 	.short	0x0290


	//----- nvinfo : EIATTR_PARAM_CBANK
	.align		4
        /*005c*/ 	.byte	0x04, 0x0a
        /*005e*/ 	.short	(.L_5531 - .L_5530)
	.align		4
.L_5530:
        /*0060*/ 	.word	index@(.nv.constant0._ZN2at6native18elementwise_kernelILi128ELi2EZNS0_22gpu_kernel_impl_nocastINS0_13BinaryFunctorIfffZZZNS0_19minimum_kernel_cudaERNS_18TensorIteratorBaseEENKUlvE0_clEvENKUlvE0_clEvEUlffE_EEEEvS5_RKT_EUliE_EEviT1_)
        /*0064*/ 	.short	0x0210
        /*0066*/ 	.short	0x0290


	//----- nvinfo : EIATTR_SW_WAR
	.align		4
.L_5531:
        /*0068*/ 	.byte	0x04, 0x36
        /*006a*/ 	.short	(.L_5533 - .L_5532)
.L_5532:
        /*006c*/ 	.word	0x00000008
.L_5533:


//--------------------- .nv.info._ZN2at6native27unrolled_elementwise_kernelINS0_13BinaryFunctorIfffZZZNS0_19minimum_kernel_cudaERNS_18TensorIteratorBaseEENKUlvE0_clEvENKUlvE0_clEvEUlffE_EESt5arrayIPcLm3EELi4E23TrivialOffsetCalculatorILi2EjESC_ILi1EjENS0_6memory15LoadWithoutCastENSF_16StoreWithoutCastEEEviT_T0_T2_T3_T4_T5_ --------------------------
	.section	.nv.info._ZN2at6native27unrolled_elementwise_kernelINS0_13BinaryFunctorIfffZZZNS0_19minimum_kernel_cudaERNS_18TensorIteratorBaseEENKUlvE0_clEvENKUlvE0_clEvEUlffE_EESt5arrayIPcLm3EELi4E23TrivialOffsetCalculatorILi2EjESC_ILi1EjENS0_6memory15LoadWithoutCastENSF_16StoreWithoutCastEEEviT_T0_T2_T3_T4_T5_,"",@"SHT_CUDA_INFO"
	.sectionflags	@""
	.align	4


	//----- nvinfo : EIATTR_CUDA_API_VERSION
	.align		4
        /*0000*/ 	.byte	0x04, 0x37
        /*0002*/ 	.short	(.L_5535 - .L_5534)
.L_5534:
        /*0004*/ 	.word	0x00000082


	//----- nvinfo : EIATTR_KPARAM_INFO
	.align		4
.L_5535:
        /*0008*/ 	.byte	0x04, 0x17
        /*000a*/ 	.short	(.L_5537 - .L_5536)
.L_5536:
        /*000c*/ 	.word	0x00000000
        /*0010*/ 	.short	0x0006
        /*0012*/ 	.short	0x0023
        /*0014*/ 	.byte	0x00, 0xf0, 0x05, 0x00


	//----- nvinfo : EIATTR_KPARAM_INFO
	.align		4
.L_5537:
        /*0018*/ 	.byte	0x04, 0x17
        /*001a*/ 	.short	(.L_5539 - .L_5538)
.L_5538:
        /*001c*/ 	.word	0x00000000
        /*0020*/ 	.short	0x0005
        /*0022*/ 	.short	0x0022
        /*0024*/ 	.byte	0x00, 0xf0, 0x05, 0x00


	//----- nvinfo : EIATTR_KPARAM_INFO
	.align		4
.L_5539:
        /*0028*/ 	.byte	0x04, 0x17
        /*002a*/ 	.short	(.L_5541 - .L_5540)
.L_5540:
        /*002c*/ 	.word	0x00000000
        /*0030*/ 	.short	0x0004
        /*0032*/ 	.short	0x0021
        /*0034*/ 	.byte	0x00, 0xf0, 0x05, 0x00


	//----- nvinfo : EIATTR_KPARAM_INFO
	.align		4
.L_5541:
        /*0038*/ 	.byte	0x04, 0x17
        /*003a*/ 	.short	(.L_5543 - .L_5542)
.L_5542:
        /*003c*/ 	.word	0x00000000
        /*0040*/ 	.short	0x0003
        /*0042*/ 	.short	0x0020
        /*0044*/ 	.byte	0x00, 0xf0, 0x05, 0x00


	//----- nvinfo : EIATTR_KPARAM_INFO
	.align		4
.L_5543:
        /*0048*/ 	.byte	0x04, 0x17
        /*004a*/ 	.short	(.L_5545 - .L_5544)
.L_5544:
        /*004c*/ 	.word	0x00000000
        /*0050*/ 	.short	0x0002
        /*0052*/ 	.short	0x0008
        /*0054*/ 	.byte	0x00, 0xf0, 0x61, 0x00


	//----- nvinfo : EIATTR_KPARAM_INFO
	.align		4
.L_5545:
        /*0058*/ 	.byte	0x04, 0x17
        /*005a*/ 	.short	(.L_5547 - .L_5546)
.L_5546:
        /*005c*/ 	.word	0x00000000
        /*0060*/ 	.short	0x0001
        /*0062*/ 	.short	0x0004
        /*0064*/ 	.byte	0x00, 0xf0, 0x05, 0x00


	//----- nvinfo : EIATTR_KPARAM_INFO
	.align		4
.L_5547:
        /*0068*/ 	.byte	0x04, 0x17
        /*006a*/ 	.short	(.L_5549 - .L_5548)
.L_5548:
        /*006c*/ 	.word	0x00000000
        /*0070*/ 	.short	0x0000
        /*0072*/ 	.short	0x0000
        /*0074*/ 	.byte	0x00, 0xf0, 0x11, 0x00


	//----- nvinfo : EIATTR_SPARSE_MMA_MASK
	.align		4
.L_5549:
        /*0078*/ 	.byte	0x03, 0x50
        /*007a*/ 	.short	0x0000


	//----- nvinfo : EIATTR_MAXREG_COUNT
	.align		4
        /*007c*/ 	.byte	0x03, 0x1b
        /*007e*/ 	.short	0x00ff


	//----- nvinfo : EIATTR_MERCURY_ISA_VERSION
	.align		4
        /*0080*/ 	.byte	0x03, 0x5f
        /*0082*/ 	.short	0x0101


	//----- nvinfo : EIATTR_EXIT_INSTR_OFFSETS
	.align		4
        /*0084*/ 	.byte	0x04, 0x1c
        /*0086*/ 	.short	(.L_5551 - .L_5550)


	//   ....[0]....
.L_5550:
        /*0088*/ 	.word	0x000006f0


	//   ....[1]....
        /*008c*/ 	.word	0x00000740


	//----- nvinfo : EIATTR_MAX_THREADS
	.align		4
.L_5551:
        /*0090*/ 	.byte	0x04, 0x05
        /*0092*/ 	.short	(.L_5553 - .L_5552)
.L_5552:
        /*0094*/ 	.word	0x00000080
        /*0098*/ 	.word	0x00000001
        /*009c*/ 	.word	0x00000001


	//----- nvinfo : EIATTR_CRS_STACK_SIZE
	.align		4
.L_5553:
        /*00a0*/ 	.byte	0x04, 0x1e
        /*00a2*/ 	.short	(.L_5555 - .L_5554)
.L_5554:
        /*00a4*/ 	.word	0x00000000


	//----- nvinfo : EIATTR_CBANK_PARAM_SIZE
	.align		4
.L_5555:
        /*00a8*/ 	.byte	0x03, 0x19
        /*00aa*/ 	.short	0x0024


	//----- nvinfo : EIATTR_PARAM_CBANK
	.align		4
        /*00ac*/ 	.byte	0x04, 0x0a
        /*00ae*/ 	.short	(.L_5557 - .L_5556)
	.align		4
.L_5556:
        /*00b0*/ 	.word	index@(.nv.constant0._ZN2at6native27unrolled_elementwise_kernelINS0_13BinaryFunctorIfffZZZNS0_19minimum_kernel_cudaERNS_18TensorIteratorBaseEENKUlvE0_clEvENKUlvE0_clEvEUlffE_EESt5arrayIPcLm3EELi4E23TrivialOffsetCalculatorILi2EjESC_ILi1EjENS0_6memory15LoadWithoutCastENSF_16StoreWithoutCastEEEviT_T0_T2_T3_T4_T5_)
        /*00b4*/ 	.short	0x0210
        /*00b6*/ 	.short	0x0024


	//----- nvinfo : EIATTR_SW_WAR
	.align		4
.L_5557:
        /*00b8*/ 	.byte	0x04, 0x36
        /*00ba*/ 	.short	(.L_5559 - .L_5558)
.L_5558:
        /*00bc*/ 	.word	0x00000008
.L_5559:


//--------------------- .nv.info._ZN2at6native29vectorized_elementwise_kernelILi2ENS0_13BinaryFunctorIfffZZZNS0_19minimum_kernel_cudaERNS_18TensorIteratorBaseEENKUlvE0_clEvENKUlvE0_clEvEUlffE_EESt5arrayIPcLm3EEEEviT0_T1_ --------------------------
	.section	.nv.info._ZN2at6native29vectorized_elementwise_kernelILi2ENS0_13BinaryFunctorIfffZZZNS0_19minimum_kernel_cudaERNS_18TensorIteratorBaseEENKUlvE0_clEvENKUlvE0_clEvEUlffE_EESt5arrayIPcLm3EEEEviT0_T1_,"",@"SHT_CUDA_INFO"
	.sectionflags	@""
	.align	4


	//----- nvinfo : EIATTR_CUDA_API_VERSION
	.align		4
        /*0000*/ 	.byte	0x04, 0x37
        /*0002*/ 	.short	(.L_5561 - .L_5560)
.L_5560:
        /*0004*/ 	.word	0x00000082


	//----- nvinfo : EIATTR_KPARAM_INFO
	.align		4
.L_5561:
        /*0008*/ 	.byte	0x04, 0x17
        /*000a*/ 	.short	(.L_5563 - .L_5562)
.L_5562:
        /*000c*/ 	.word	0x00000000
        /*0010*/ 	.short	0x0002
        /*0012*/ 	.short	0x0008
        /*0014*/ 	.byte	0x00, 0xf0, 0x61, 0x00


	//----- nvinfo : EIATTR_KPARAM_INFO
	.align		4
.L_5563:
        /*0018*/ 	.byte	0x04, 0x17
        /*001a*/ 	.short	(.L_5565 - .L_5564)
.L_5564:
        /*001c*/ 	.word	0x00000000
        /*0020*/ 	.short	0x0001
        /*0022*/ 	.short	0x0004
        /*0024*/ 	.byte	0x00, 0xf0, 0x05, 0x00


	//----- nvinfo : EIATTR_KPARAM_INFO
	.align		4
.L_5565:
        /*0028*/ 	.byte	0x04, 0x17
        /*002a*/ 	.short	(.L_5567 - .L_5566)
.L_5566:
        /*002c*/ 	.word	0x00000000
        /*0030*/ 	.short	0x0000
        /*0032*/ 	.short	0x0000
        /*0034*/ 	.byte	0x00, 0xf0, 0x11, 0x00


	//----- nvinfo : EIATTR_SPARSE_MMA_MASK
	.align		4
.L_5567:
        /*0038*/ 	.byte	0x03, 0x50
        /*003a*/ 	.short	0x0000


	//----- nvinfo : EIATTR_MAXREG_COUNT
	.align		4
        /*003c*/ 	.byte	0x03, 0x1b
        /*003e*/ 	.short	0x00ff


	//----- nvinfo : EIATTR_MERCURY_ISA_VERSION
	.align		4
        /*0040*/ 	.byte	0x03, 0x5f
        /*0042*/ 	.short	0x0101


	//----- nvinfo : EIATTR_EXIT_INSTR_OFFSETS
	.align		4
        /*0044*/ 	.byte	0x04, 0x1c
        /*0046*/ 	.short	(.L_5569 - .L_5568)


	//   ....[0]....
.L_5568:
        /*0048*/ 	.word	0x000005e0


	//   ....[1]....
        /*004c*/ 	.word	0x00001400


	//   ....[2]....
        /*0050*/ 	.word	0x00001450


	//----- nvinfo : EIATTR_MAX_THREADS
	.align		4
.L_5569:
        /*0054*/ 	.byte	0x04, 0x05
        /*0056*/ 	.short	(.L_5571 - .L_5570)
.L_5570:
        /*0058*/ 	.word	0x00000080
        /*005c*/ 	.word	0x00000001
        /*0060*/ 	.word	0x00000001


	//----- nvinfo : EIATTR_CRS_STACK_SIZE
	.align		4
.L_5571:
        /*0064*/ 	.byte	0x04, 0x1e
        /*0066*/ 	.short	(.L_5573 - .L_5572)
.L_5572:
        /*0068*/ 	.word	0x00000000


	//----- nvinfo : EIATTR_CBANK_PARAM_SIZE
	.align		4
.L_5573:
        /*006c*/ 	.byte	0x03, 0x19
        /*006e*/ 	.short	0x0020


	//----- nvinfo : EIATTR_PARAM_CBANK
	.align		4
        /*0070*/ 	.byte	0x04, 0x0a
        /*0072*/ 	.short	(.L_5575 - .L_5574)
	.align		4
.L_5574:
        /*0074*/ 	.word	index@(.nv.constant0._ZN2at6native29vectorized_elementwise_kernelILi2ENS0_13BinaryFunctorIfffZZZNS0_19minimum_kernel_cudaERNS_18TensorIteratorBaseEENKUlvE0_clEvENKUlvE0_clEvEUlffE_EESt5arrayIPcLm3EEEEviT0_T1_)
        /*0078*/ 	.short	0x0210
        /*007a*/ 	.short	0x0020


	//----- nvinfo : EIATTR_SW_WAR
	.align		4
.L_5575:
        /*007c*/ 	.byte	0x04, 0x36
        /*007e*/ 	.short	(.L_5577 - .L_5576)
.L_5576:
        /*0080*/ 	.word	0x00000008
.L_5577:


//--------------------- .nv.info._ZN2at6native29vectorized_elementwise_kernelILi4ENS0_13BinaryFunctorIfffZZZNS0_19minimum_kernel_cudaERNS_18TensorIteratorBaseEENKUlvE0_clEvENKUlvE0_clEvEUlffE_EESt5arrayIPcLm3EEEEviT0_T1_ --------------------------
	.section	.nv.info._ZN2at6native29vectorized_elementwise_kernelILi4ENS0_13BinaryFunctorIfffZZZNS0_19minimum_kernel_cudaERNS_18TensorIteratorBaseEENKUlvE0_clEvENKUlvE0_clEvEUlffE_EESt5arrayIPcLm3EEEEviT0_T1_,"",@"SHT_CUDA_INFO"
	.sectionflags	@""
	.align	4


	//----- nvinfo : EIATTR_CUDA_API_VERSION
	.align		4
        /*0000*/ 	.byte	0x04, 0x37
        /*0002*/ 	.short	(.L_5579 - .L_5578)
.L_5578:
        /*0004*/ 	.word	0x00000082


	//----- nvinfo : EIATTR_KPARAM_INFO
	.align		4
.L_5579:
        /*0008*/ 	.byte	0x04, 0x17
        /*000a*/ 	.short	(.L_5581 - .L_5580)
.L_5580:
        /*000c*/ 	.word	0x00000000
        /*0010*/ 	.short	0x0002
        /*0012*/ 	.short	0x0008
        /*0014*/ 	.byte	0x00, 0xf0, 0x61, 0x00


	//----- nvinfo : EIATTR_KPARAM_INFO
	.align		4
.L_5581:
        /*0018*/ 	.byte	0x04, 0x17
        /*001a*/ 	.short	(.L_5583 - .L_5582)
.L_5582:
        /*001c*/ 	.word	0x00000000
        /*0020*/ 	.short	0x0001
        /*0022*/ 	.short	0x0004
        /*0024*/ 	.byte	0x00, 0xf0, 0x05, 0x00


	//----- nvinfo : EIATTR_KPARAM_INFO
	.align		4
.L_5583:
        /*0028*/ 	.byte	0x04, 0x17
        /*002a*/ 	.short	(.L_5585 - .L_5584)
.L_5584:
        /*002c*/ 	.word	0x00000000
        /*0030*/ 	.short	0x0000
        /*0032*/ 	.short	0x0000
        /*0034*/ 	.byte	0x00, 0xf0, 0x11, 0x00


	//----- nvinfo : EIATTR_SPARSE_MMA_MASK
	.align		4
.L_5585:
        /*0038*/ 	.byte	0x03, 0x50
        /*003a*/ 	.short	0x0000


	//----- nvinfo : EIATTR_MAXREG_COUNT
	.align		4
        /*003c*/ 	.byte	0x03, 0x1b
        /*003e*/ 	.short	0x00ff


	//----- nvinfo : EIATTR_MERCURY_ISA_VERSION
	.align		4
        /*0040*/ 	.byte	0x03, 0x5f
        /*0042*/ 	.short	0x0101


	//----- nvinfo : EIATTR_EXIT_INSTR_OFFSETS
	.align		4
        /*0044*/ 	.byte	0x04, 0x1c
        /*0046*/ 	.short	(.L_5587 - .L_5586)


	//   ....[0]....
.L_5586:
        /*0048*/ 	.word	0x00000580


	//   ....[1]....
        /*004c*/ 	.word	0x000013a0


	//   ....[2]....
        /*0050*/ 	.word	0x000013f0


	//----- nvinfo : EIATTR_MAX_THREADS
	.align		4
.L_5587:
        /*0054*/ 	.byte	0x04, 0x05
        /*0056*/ 	.short	(.L_5589 - .L_5588)
.L_5588:
        /*0058*/ 	.word	0x00000080
        /*005c*/ 	.word	0x00000001
        /*0060*/ 	.word	0x00000001


	//----- nvinfo : EIATTR_CRS_STACK_SIZE
	.align		4
.L_5589:
        /*0064*/ 	.byte	0x04, 0x1e
        /*0066*/ 	.short	(.L_5591 - .L_5590)
.L_5590:
        /*0068*/ 	.word	0x00000000


	//----- nvinfo : EIATTR_CBANK_PARAM_SIZE
	.align		4
.L_5591:
        /*006c*/ 	.byte	0x03, 0x19
        /*006e*/ 	.short	0x0020


	//----- nvinfo : EIATTR_PARAM_CBANK
	.align		4
        /*0070*/ 	.byte	0x04, 0x0a
        /*0072*/ 	.short	(.L_5593 - .L_5592)
	.align		4
.L_5592:
        /*0074*/ 	.word	index@(.nv.constant0._ZN2at6native29vectorized_elementwise_kernelILi4ENS0_13BinaryFunctorIfffZZZNS0_19minimum_kernel_cudaERNS_18TensorIteratorBaseEENKUlvE0_clEvENKUlvE0_clEvEUlffE_EESt5arrayIPcLm3EEEEviT0_T1_)
        /*0078*/ 	.short	0x0210
        /*007a*/ 	.short	0x0020


	//----- nvinfo : EIATTR_SW_WAR
	.align		4
.L_5593:
        /*007c*/ 	.byte	0x04, 0x36
        /*007e*/ 	.short	(.L_5595 - .L_5594)
.L_5594:
        /*0080*/ 	.word	0x00000008
.L_5595:


//--------------------- .nv.info._ZN2at6native29vectorized_elementwise_kernelILi8ENS0_13BinaryFunctorIfffZZZNS0_19minimum_kernel_cudaERNS_18TensorIteratorBaseEENKUlvE0_clEvENKUlvE0_clEvEUlffE_EESt5arrayIPcLm3EEEEviT0_T1_ --------------------------
	.section	.nv.info._ZN2at6native29vectorized_elementwise_kernelILi8ENS0_13BinaryFunctorIfffZZZNS0_19minimum_kernel_cudaERNS_18TensorIteratorBaseEENKUlvE0_clEvENKUlvE0_clEvEUlffE_EESt5arrayIPcLm3EEEEviT0_T1_,"",@"SHT_CUDA_INFO"
	.sectionflags	@""
	.align	4


	//----- nvinfo : EIATTR_CUDA_API_VERSION
	.align		4
        /*0000*/ 	.byte	0x04, 0x37
        /*0002*/ 	.short	(.L_5597 - .L_5596)
.L_5596:
        /*0004*/ 	.word	0x00000082


	//----- nvinfo : EIATTR_KPARAM_INFO
	.align		4
.L_5597:
        /*0008*/ 	.byte	0x04, 0x17
        /*000a*/ 	.short	(.L_5599 - .L_5598)
.L_5598:
        /*000c*/ 	.word	0x00000000
        /*0010*/ 	.short	0x0002
        /*0012*/ 	.short	0x0008
        /*0014*/ 	.byte	0x00, 0xf0, 0x61, 0x00


	//----- nvinfo : EIATTR_KPARAM_INFO
	.align		4
.L_5599:
        /*0018*/ 	.byte	0x04, 0x17
        /*001a*/ 	.short	(.L_5601 - .L_5600)
.L_5600:
        /*001c*/ 	.word	0x00000000
        /*0020*/ 	.short	0x0001
        /*0022*/ 	.short	0x0004
        /*0024*/ 	.byte	0x00, 0xf0, 0x05, 0x00


	//----- nvinfo : EIATTR_KPARAM_INFO
	.align		4
.L_5601:
        /*0028*/ 	.byte	0x04, 0x17
        /*002a*/ 	.short	(.L_5603 - .L_5602)
.L_5602:
        /*002c*/ 	.word	0x00000000
        /*0030*/ 	.short	0x0000
        /*0032*/ 	.short	0x0000
        /*0034*/ 	.byte	0x00, 0xf0, 0x11, 0x00


	//----- nvinfo : EIATTR_SPARSE_MMA_MASK
	.align		4
.L_5603:
        /*0038*/ 	.byte	0x03, 0x50
        /*003a*/ 	.short	0x0000


	//----- nvinfo : EIATTR_MAXREG_COUNT
	.align		4
        /*003c*/ 	.byte	0x03, 0x1b
        /*003e*/ 	.short	0x00ff


	//----- nvinfo : EIATTR_MERCURY_ISA_VERSION
	.align		4
        /*0040*/ 	.byte	0x03, 0x5f
        /*0042*/ 	.short	0x0101


	//----- nvinfo : EIATTR_EXIT_INSTR_OFFSETS
	.align		4
        /*0044*/ 	.byte	0x04, 0x1c
        /*0046*/ 	.short	(.L_5605 - .L_5604)


	//   ....[0]....
.L_5604:
        /*0048*/ 	.word	0x00000580


	//   ....[1]....
        /*004c*/ 	.word	0x000013a0


	//   ....[2]....
        /*0050*/ 	.word	0x000013f0


	//----- nvinfo : EIATTR_MAX_THREADS
	.align		4
.L_5605:
        /*0054*/ 	.byte	0x04, 0x05
        /*0056*/ 	.short	(.L_5607 - .L_5606)
.L_5606:
        /*0058*/ 	.word	0x00000080
        /*005c*/ 	.word	0x00000001
        /*0060*/ 	.word	0x00000001


	//----- nvinfo : EIATTR_CRS_STACK_SIZE
	.align		4
.L_5607:
        /*0064*/ 	.byte	0x04, 0x1e
        /*0066*/ 	.short	(.L_5609 - .L_5608)
.L_5608:
        /*0068*/ 	.word	0x00000000


	//----- nvinfo : EIATTR_CBANK_PARAM_SIZE
	.align		4
.L_5609:
        /*006c*/ 	.byte	0x03, 0x19
        /*006e*/ 	.short	0x0020


	//----- nvinfo : EIATTR_PARAM_CBANK
	.align		4
        /*0070*/ 	.byte	0x04, 0x0a
        /*0072*/ 	.short	(.L_5611 - .L_5610)
	.align		4
.L_5610:
        /*0074*/ 	.word	index@(.nv.constant0._ZN2at6native29vectorized_elementwise_kernelILi8ENS0_13BinaryFunctorIfffZZZNS0_19minimum_kernel_cudaERNS_18TensorIteratorBaseEENKUlvE0_clEvENKUlvE0_clEvEUlffE_EESt5arrayIPcLm3EEEEviT0_T1_)
        /*0078*/ 	.short	0x0210
        /*007a*/ 	.short	0x0020


	//----- nvinfo : EIATTR_SW_WAR
	.align		4
.L_5611:
        /*007c*/ 	.byte	0x04, 0x36
        /*007e*/ 	.short	(.L_5613 - .L_5612)
.L_5612:
        /*0080*/ 	.word	0x00000008
.L_5613:


//--------------------- .nv.info._ZN2at6native18elementwise_kernelILi128ELi4EZNS0_15gpu_kernel_implINS0_13AUnaryFunctorIdddZZZNS0_19minimum_kernel_cudaERNS_18TensorIteratorBaseEENKUlvE0_clEvENKUlvE_clEvEUlddE_EEEEvS5_RKT_EUliE_EEviT1_ --------------------------
	.section	.nv.info._ZN2at6native18elementwise_kernelILi128ELi4EZNS0_15gpu_kernel_implINS0_13AUnaryFunctorIdddZZZNS0_19minimum_kernel_cudaERNS_18TensorIteratorBaseEENKUlvE0_clEvENKUlvE_clEvEUlddE_EEEEvS5_RKT_EUliE_EEviT1_,"",@"SHT_CUDA_INFO"
	.sectionflags	@""
	.align	4


	//----- nvinfo : EIATTR_CUDA_API_VERSION
	.align		4
        /*0000*/ 	.byte	0x04, 0x37
        /*0002*/ 	.short	(.L_5615 - .L_5614)
.L_5614:
        /*0004*/ 	.word	0x00000082


	//----- nvinfo : EIATTR_KPARAM_INFO
	.align		4
.L_5615:
        /*0008*/ 	.byte	0x04, 0x17
        /*000a*/ 	.short	(.L_5617 - .L_5616)
.L_5616:
        /*000c*/ 	.word	0x00000000
        /*0010*/ 	.short	0x0001
        /*0012*/ 	.short	0x0008
        /*0014*/ 	.byte	0x00, 0xf0, 0xa1, 0x08


	//----- nvinfo : EIATTR_KPARAM_INFO
	.align		4
.L_5617:
        /*0018*/ 	.byte	0x04, 0x17
        /*001a*/ 	.short	(.L_5619 - .L_5618)
.L_5618:
        /*001c*/ 	.word	0x00000000
        /*0020*/ 	.short	0x0000
        /*0022*/ 	.short	0x0000
        /*0024*/ 	.byte	0x00, 0xf0, 0x11, 0x00


	//----- nvinfo : EIATTR_SPARSE_MMA_MASK
	.align		4
.L_5619:
        /*0028*/ 	.byte	0x03, 0x50
        /*002a*/ 	.short	0x0000


	//----- nvinfo : EIATTR_MAXREG_COUNT
	.align		4
        /*002c*/ 	.byte	0x03, 0x1b
        /*002e*/ 	.short	0x0080


	//----- nvinfo : EIATTR_EXTERNS
	.align		4
        /*0030*/ 	.byte	0x04, 0x0f
        /*0032*/ 	.short	(.L_5621 - .L_5620)


	//   ....[0]....
	.align		4
.L_5620:
        /*0034*/ 	.word	index@(__assertfail)


	//----- nvinfo : EIATTR_MERCURY_ISA_VERSION
	.align		4
.L_5621:
        /*0038*/ 	.byte	0x03, 0x5f
        /*003a*/ 	.short	0x0101


	//----- nvinfo : EIATTR_SYSCALL_OFFSETS
	.align		4
        /*003c*/ 	.byte	0x04, 0x46
        /*003e*/ 	.short	(.L_5623 - .L_5622)


	//   ....[0]....
.L_5622:
        /*0040*/ 	.word	0x00002250


	//   ....[1]....
        /*0044*/ 	.word	0x000034a0


	//   ....[2]....
        /*0048*/ 	.word	0x00005730


	//   ....[3]....
        /*004c*/ 	.word	0x00006980


	//   ....[4]....
        /*0050*/ 	.word	0x00008c00


	//   ....[5]....
        /*0054*/ 	.word	0x00009e50


	//   ....[6]....
        /*0058*/ 	.word	0x0000c0c0


	//   ....[7]....
        /*005c*/ 	.word	0x0000d310


	//----- nvinfo : EIATTR_EXIT_INSTR_OFFSETS
	.align		4
.L_5623:
        /*0060*/ 	.byte	0x04, 0x1c
        /*0062*/ 	.short	(.L_5625 - .L_5624)


	//   ....[0]....
.L_5624:
        /*0064*/ 	.word	0x00009f00


	//   ....[1]....
        /*0068*/ 	.word	0x0000c350


	//   ....[2]....
        /*006c*/ 	.word	0x0000c390


	//   ....[3]....
        /*0070*/ 	.word	0x0000c420


	//   ....[4]....
        /*0074*/ 	.word	0x0000c450


	//   ....[5]....
        /*0078*/ 	.word	0x0000c480


	//   ....[6]....
        /*007c*/ 	.word	0x0000c550


	//   ....[7]....
        /*0080*/ 	.word	0x0000c5d0


	//   ....[8]....
        /*0084*/ 	.word	0x0000c6b0


	//   ....[9]....
        /*0088*/ 	.word	0x0000c740


	//   ....[10]....
        /*008c*/ 	.word	0x0000c760


	//   ....[11]....
        /*0090*/ 	.word	0x0000c820


	//   ....[12]....
        /*0094*/ 	.word	0x0000c850


	//   ....[13]....
        /*0098*/ 	.word	0x0000ca20


	//   ....[14]....
        /*009c*/ 	.word	0x0000cbc0


	//   ....[15]....
        /*00a0*/ 	.word	0x0000cc40


	//   ....[16]....
        /*00a4*/ 	.word	0x0000ccf0


	//   ....[17]....
        /*00a8*/ 	.word	0x0000ceb0


	//   ....[18]....
        /*00ac*/ 	.word	0x0000d070


	//   ....[19]....
        /*00b0*/ 	.word	0x0000d210


	//   ....[20]....
        /*00b4*/ 	.word	0x0000d320


	//   ....[21]....
        /*00b8*/ 	.word	0x0000d350


	//   ....[22]....
        /*00bc*/ 	.word	0x0000d380


	//----- nvinfo : EIATTR_MAX_THREADS
	.align		4
.L_5625:
        /*00c0*/ 	.byte	0x04, 0x05
        /*00c2*/ 	.short	(.L_5627 - .L_5626)
.L_5626:
        /*00c4*/ 	.word	0x00000080
        /*00c8*/ 	.word	0x00000001
        /*00cc*/ 	.word	0x00000001


	//----- nvinfo : EIATTR_CRS_STACK_SIZE
	.align		4
.L_5627:
        /*00d0*/ 	.byte	0x04, 0x1e
        /*00d2*/ 	.short	(.L_5629 - .L_5628)
.L_5628:
        /*00d4*/ 	.word	0x00000000


	//----- nvinfo : EIATTR_CBANK_PARAM_SIZE
	.align		4
.L_5629:
        /*00d8*/ 	.byte	0x03, 0x19
        /*00da*/ 	.short	0x0230


	//----- nvinfo : EIATTR_PARAM_CBANK
	.align		4
        /*00dc*/ 	.byte	0x04, 0x0a
        /*00de*/ 	.short	(.L_5631 - .L_5630)
	.align		4
.L_5630:
        /*00e0*/ 	.word	index@(.nv.constant0._ZN2at6native18elementwise_kernelILi128ELi4EZNS0_15gpu_kernel_implINS0_13AUnaryFunctorIdddZZZNS0_19minimum_kernel_cudaERNS_18TensorIteratorBaseEENKUlvE0_clEvENKUlvE_clEvEUlddE_EEEEvS5_RKT_EUliE_EEviT1_)
        /*00e4*/ 	.short	0x0210
        /*00e6*/ 	.short	0x0230


	//----- nvinfo : EIATTR_SW_WAR
	.align		4
.L_5631:
        /*00e8*/ 	.byte	0x04, 0x36
        /*00ea*/ 	.short	(.L_5633 - .L_5632)
.L_5632:
        /*00ec*/ 	.word	0x00000008
.L_5633:


//--------------------- .nv.info._ZN2at6native27unrolled_elementwise_kernelINS0_13AUnaryFunctorIdddZZZNS0_19minimum_kernel_cudaERNS_18TensorIteratorBaseEENKUlvE0_clEvENKUlvE_clEvEUlddE_EESt5arrayIPcLm2EELi4E23TrivialOffsetCalculatorILi1EjESD_NS0_6memory12LoadWithCastILi1EEENSE_13StoreWithCastILi1EEEEEviT_T0_T2_T3_T4_T5_ --------------------------
	.section	.nv.info._ZN2at6native27unrolled_elementwise_kernelINS0_13AUnaryFunctorIdddZZZNS0_19minimum_kernel_cudaERNS_18TensorIteratorBaseEENKUlvE0_clEvENKUlvE_clEvEUlddE_EESt5arrayIPcLm2EELi4E23TrivialOffsetCalculatorILi1EjESD_NS0_6memory12LoadWithCastILi1EEENSE_13StoreWithCastILi1EEEEEviT_T0_T2_T3_T4_T5_,"",@"SHT_CUDA_INFO"
	.sectionflags	@""
	.align	4


	//----- nvinfo : EIATTR_CUDA_API_VERSION
	.align		4
        /*0000*/ 	.byte	0x04, 0x37
        /*0002*/ 	.short	(.L_5635 - .L_5634)
.L_5634:
        /*0004*/ 	.word	0x00000082


	//----- nvinfo : EIATTR_KPARAM_INFO
	.align		4
.L_5635:
        /*0008*/ 	.byte	0x04, 0x17
        /*000a*/ 	.short	(.L_5637 - .L_5636)
.L_5636:
        /*000c*/ 	.word	0x00000000
        /*0010*/ 	.short	0x0006
        /*0012*/ 	.short	0x0034
        /*0014*/ 	.byte	0x00, 0xf0, 0x21, 0x00


	//----- nvinfo : EIATTR_KPARAM_INFO
	.align		4
.L_5637:
        /*0018*/ 	.byte	0x04, 0x17
        /*001a*/ 	.short	(.L_5639 - .L_5638)
.L_5638:
        /*001c*/ 	.word	0x00000000
        /*0020*/ 	.short	0x0005
        /*0022*/ 	.short	0x002c
        /*0024*/ 	.byte	0x00, 0xf0, 0x21, 0x00


	//----- nvinfo : EIATTR_KPARAM_INFO
	.align		4
.L_5639:
        /*0028*/ 	.byte	0x04, 0x17
        /*002a*/ 	.short	(.L_5641 - .L_5640)
.L_5640:
        /*002c*/ 	.word	0x00000000
        /*0030*/ 	.short	0x0004
        /*0032*/ 	.short	0x0029
        /*0034*/ 	.byte	0x00, 0xf0, 0x05, 0x00


	//----- nvinfo : EIATTR_KPARAM_INFO
	.align		4
.L_5641:
        /*0038*/ 	.byte	0x04, 0x17
        /*003a*/ 	.short	(.L_5643 - .L_5642)
.L_5642:
        /*003c*/ 	.word	0x00000000
        /*0040*/ 	.short	0x0003
        /*0042*/ 	.short	0x0028
        /*0044*/ 	.byte	0x00, 0xf0, 0x05, 0x00


	//----- nvinfo : EIATTR_KPARAM_INFO
	.align		4
.L_5643:
        /*0048*/ 	.byte	0x04, 0x17
        /*004a*/ 	.short	(.L_5645 - .L_5644)
.L_5644:
        /*004c*/ 	.word	0x00000000
        /*0050*/ 	.short	0x0002
        /*0052*/ 	.short	0x0018
        /*0054*/ 	.byte	0x00, 0xf0, 0x41, 0x00


	//----- nvinfo : EIATTR_KPARAM_INFO
	.align		4
.L_5645:
        /*0058*/ 	.byte	0x04, 0x17
        /*005a*/ 	.short	(.L_5647 - .L_5646)
.L_5646:
        /*005c*/ 	.word	0x00000000
        /*0060*/ 	.short	0x0001
        /*0062*/ 	.short	0x0008
        /*0064*/ 	.byte	0x00, 0xf0, 0x41, 0x00


	//----- nvinfo : EIATTR_KPARAM_INFO
	.align		4
.L_5647:
        /*0068*/ 	.byte	0x04, 0x17
        /*006a*/ 	.short	(.L_5649 - .L_5648)
.L_5648:
        /*006c*/ 	.word	0x00000000
        /*0070*/ 	.short	0x0000
        /*0072*/ 	.short	0x0000
        /*0074*/ 	.byte	0x00, 0xf0, 0x11, 0x00


	//----- nvinfo : EIATTR_SPARSE_MMA_MASK
	.align		4
.L_5649:
        /*0078*/ 	.byte	0x03, 0x50
        /*007a*/ 	.short	0x0000


	//----- nvinfo : EIATTR_MAXREG_COUNT
	.align		4
        /*007c*/ 	.byte	0x03, 0x1b
        /*007e*/ 	.short	0x00ff


	//----- nvinfo : EIATTR_EXTERNS
	.align		4
        /*0080*/ 	.byte	0x04, 0x0f
        /*0082*/ 	.short	(.L_5651 - .L_5650)


	//   ....[0]....
	.align		4
.L_5650:
        /*0084*/ 	.word	index@(__assertfail)


	//----- nvinfo : EIATTR_MERCURY_ISA_VERSION
	.align		4
.L_5651:
        /*0088*/ 	.byte	0x03, 0x5f
        /*008a*/ 	.short	0x0101


	//----- nvinfo : EIATTR_SYSCALL_OFFSETS
	.align		4
        /*008c*/ 	.byte	0x04, 0x46
        /*008e*/ 	.short	(.L_5653 - .L_5652)


	//   ....[0]....
.L_5652:
        /*0090*/ 	.word	0x00000f80


	//   ....[1]....
        /*0094*/ 	.word	0x00001f20


	//   ....[2]....
        /*0098*/ 	.word	0x00002ed0


	//   ....[3]....
        /*009c*/ 	.word	0x00003e50


	//   ....[4]....
        /*00a0*/ 	.word	0x00005570


	//   ....[5]....
        /*00a4*/ 	.word	0x00006710


	//   ....[6]....
        /*00a8*/ 	.word	0x00007890


	//   ....[7]....
        /*00ac*/ 	.word	0x00008a30


	//----- nvinfo : EIATTR_EXIT_INSTR_OFFSETS
	.align		4
.L_5653:
        /*00b0*/ 	.byte	0x04, 0x1c
        /*00b2*/ 	.short	(.L_5655 - .L_5654)


	//   ....[0]....
.L_5654:
        /*00b4*/ 	.word	0x00007930


	//   ....[1]....
        /*00b8*/ 	.word	0x00007a70


	//   ....[2]....
        /*00bc*/ 	.word	0x00007ab0


	//   ....[3]....
        /*00c0*/ 	.word	0x00007b40


	//   ....[4]....
        /*00c4*/ 	.word	0x00007b70


	//   ....[5]....
        /*00c8*/ 	.word	0x00007ba0


	//   ....[6]....
        /*00cc*/ 	.word	0x00007c70


	//   ....[7]....
        /*00d0*/ 	.word	0x00007cf0


	//   ....[8]....
        /*00d4*/ 	.word	0x00007dd0


	//   ....[9]....
        /*00d8*/ 	.word	0x00007e60


	//   ....[10]....
        /*00dc*/ 	.word	0x00007e80


	//   ....[11]....
        /*00e0*/ 	.word	0x00007f40


	//   ....[12]....
        /*00e4*/ 	.word	0x00007f70


	//   ....[13]....
        /*00e8*/ 	.word	0x00008140


	//   ....[14]....
        /*00ec*/ 	.word	0x000082e0


	//   ....[15]....
        /*00f0*/ 	.word	0x00008360


	//   ....[16]....
        /*00f4*/ 	.word	0x00008410


	//   ....[17]....
        /*00f8*/ 	.word	0x000085d0


	//   ....[18]....
        /*00fc*/ 	.word	0x00008790


	//   ....[19]....
        /*0100*/ 	.word	0x00008930


	//   ....[20]....
        /*0104*/ 	.word	0x00008a40


	//   ....[21]....
        /*0108*/ 	.word	0x00008a70


	//   ....[22]....
        /*010c*/ 	.word	0x00008aa0


	//----- nvinfo : EIATTR_MAX_THREADS
	.align		4
.L_5655:
        /*0110*/ 	.byte	0x04, 0x05
        /*0112*/ 	.short	(.L_5657 - .L_5656)
.L_5656:
        /*0114*/ 	.word	0x00000080
        /*0118*/ 	.word	0x00000001
        /*011c*/ 	.word	0x00000001


	//----- nvinfo : EIATTR_CRS_STACK_SIZE
	.align		4
.L_5657:
        /*0120*/ 	.byte	0x04, 0x1e
        /*0122*/ 	.short	(.L_5659 - .L_5658)
.L_5658:
        /*0124*/ 	.word	0x00000000


	//----- nvinfo : EIATTR_CBANK_PARAM_SIZE
	.align		4
.L_5659:
        /*0128*/ 	.byte	0x03, 0x19
        /*012a*/ 	.short	0x003c


	//----- nvinfo : EIATTR_PARAM_CBANK
	.align		4
        /*012c*/ 	.byte	0x04, 0x0a
        /*012e*/ 	.short	(.L_5661 - .L_5660)
	.align		4
.L_5660:
        /*0130*/ 	.word	index@(.nv.constant0._ZN2at6native27unrolled_elementwise_kernelINS0_13AUnaryFunctorIdddZZZNS0_19minimum_kernel_cudaERNS_18TensorIteratorBaseEENKUlvE0_clEvENKUlvE_clEvEUlddE_EESt5arrayIPcLm2EELi4E23TrivialOffsetCalculatorILi1EjESD_NS0_6memory12LoadWithCastILi1EEENSE_13StoreWithCastILi1EEEEEviT_T0_T2_T3_T4_T5_)
        /*0134*/ 	.short	0x0210
        /*0136*/ 	.short	0x003c


	//----- nvinfo : EIATTR_SW_WAR
	.align		4
.L_5661:
        /*0138*/ 	.byte	0x04, 0x36
        /*013a*/ 	.short	(.L_5663 - .L_5662)
.L_5662:
        /*013c*/ 	.word	0x00000008
.L_5663:


//--------------------- .nv.info._ZN2at6native18elementwise_kernelILi128ELi2EZNS0_22gpu_kernel_impl_nocastINS0_13AUnaryFunctorIdddZZZNS0_19minimum_kernel_cudaERNS_18TensorIteratorBaseEENKUlvE0_clEvENKUlvE_clEvEUlddE_EEEEvS5_RKT_EUliE_EEviT1_ --------------------------
	.section	.nv.info._ZN2at6native18elementwise_kernelILi128ELi2EZNS0_22gpu_kernel_impl_nocastINS0_13AUnaryFunctorIdddZZZNS0_19minimum_kernel_cudaERNS_18TensorIteratorBaseEENKUlvE0_clEvENKUlvE_clEvEUlddE_EEEEvS5_RKT_EUliE_EEviT1_,"",@"SHT_CUDA_INFO"
	.sectionflags	@""
	.align	4


	//----- nvinfo : EIATTR_CUDA_API_VERSION
	.align		4
        /*0000*/ 	.byte	0x04, 0x37
        /*0002*/ 	.short	(.L_5665 - .L_5664)
.L_5664:
        /*0004*/ 	.word	0x00000082


	//----- nvinfo : EIATTR_KPARAM_INFO
	.align		4
.L_5665:
        /*0008*/ 	.byte	0x04, 0x17
        /*000a*/ 	.short	(.L_5667 - .L_5666)
.L_5666:
        /*000c*/ 	.word	0x00000000
        /*0010*/ 	.short	0x0001
        /*0012*/ 	.short	0x0008
        /*0014*/ 	.byte	0x00, 0xf0, 0x81, 0x08


	//----- nvinfo : EIATTR_KPARAM_INFO
	.align		4
.L_5667:
        /*0018*/ 	.byte	0x04, 0x17
        /*001a*/ 	.short	(.L_5669 - .L_5668)
.L_5668:
        /*001c*/ 	.word	0x00000000
        /*0020*/ 	.short	0x0000
        /*0022*/ 	.short	0x0000
        /*0024*/ 	.byte	0x00, 0xf0, 0x11, 0x00


	//----- nvinfo : EIATTR_SPARSE_MMA_MASK
	.align		4
.L_5669:
        /*0028*/ 	.byte	0x03, 0x50
        /*002a*/ 	.short	0x0000


	//----- nvinfo : EIATTR_MAXREG_COUNT
	.align		4
        /*002c*/ 	.byte	0x03, 0x1b
        /*002e*/ 	.short	0x0080


	//----- nvinfo : EIATTR_MERCURY_ISA_VERSION
	.align		4
        /*0030*/ 	.byte	0x03, 0x5f
        /*0032*/ 	.short	0x0101


	//----- nvinfo : EIATTR_EXIT_INSTR_OFFSETS
	.align		4
        /*0034*/ 	.byte	0x04, 0x1c
        /*0036*/ 	.short	(.L_5671 - .L_5670)


	//   ....[0]....
.L_5670:
        /*0038*/ 	.word	0x00001530


	//   ....[1]....
        /*003c*/ 	.word	0x000029b0


	//----- nvinfo : EIATTR_MAX_THREADS
	.align		4
.L_5671:
        /*0040*/ 	.byte	0x04, 0x05
        /*0042*/ 	.short	(.L_5673 - .L_5672)
.L_5672:
        /*0044*/ 	.word	0x00000080
        /*0048*/ 	.word	0x00000001
        /*004c*/ 	.word	0x00000001


	//----- nvinfo : EIATTR_CRS_STACK_SIZE
	.align		4
.L_5673:
        /*0050*/ 	.byte	0x04, 0x1e
        /*0052*/ 	.short	(.L_5675 - .L_5674)
.L_5674:
        /*0054*/ 	.word	0x00000000


	//----- nvinfo : EIATTR_CBANK_PARAM_SIZE
	.align		4
.L_5675:
        /*0058*/ 	.byte	0x03, 0x19
        /*005a*/ 	.short	0x0228


	//----- nvinfo : EIATTR_PARAM_CBANK
	.align		4
        /*005c*/ 	.byte	0x04, 0x0a
        /*005e*/ 	.short	(.L_5677 - .L_5676)
	.align		4
.L_5676:
        /*0060*/ 	.word	index@(.nv.constant0._ZN2at6native18elementwise_kernelILi128ELi2EZNS0_22gpu_kernel_impl_nocastINS0_13AUnaryFunctorIdddZZZNS0_19minimum_kernel_cudaERNS_18TensorIteratorBaseEENKUlvE0_clEvENKUlvE_clEvEUlddE_EEEEvS5_RKT_EUliE_EEviT1_)
        /*0064*/ 	.short	0x0210
        /*0066*/ 	.short	0x0228


	//----- nvinfo : EIATTR_SW_WAR
	.align		4
.L_5677:
        /*0068*/ 	.byte	0x04, 0x36
        /*006a*/ 	.short	(.L_5679 - .L_5678)
.L_5678:
        /*006c*/ 	.word	0x00000008
.L_5679:


//--------------------- .nv.info._ZN2at6native27unrolled_elementwise_kernelINS0_13AUnaryFunctorIdddZZZNS0_19minimum_kernel_cudaERNS_18TensorIteratorBaseEENKUlvE0_clEvENKUlvE_clEvEUlddE_EESt5arrayIPcLm2EELi4E23TrivialOffsetCalculatorILi1EjESD_NS0_6memory15LoadWithoutCastENSE_16StoreWithoutCastEEEviT_T0_T2_T3_T4_T5_ --------------------------
	.section	.nv.info._ZN2at6native27unrolled_elementwise_kernelINS0_13AUnaryFunctorIdddZZZNS0_19minimum_kernel_cudaERNS_18TensorIteratorBaseEENKUlvE0_clEvENKUlvE_clEvEUlddE_EESt5arrayIPcLm2EELi4E23TrivialOffsetCalculatorILi1EjESD_NS0_6memory15LoadWithoutCastENSE_16StoreWithoutCastEEEviT_T0_T2_T3_T4_T5_,"",@"SHT_CUDA_INFO"
	.sectionflags	@""
	.align	4


	//----- nvinfo : EIATTR_CUDA_API_VERSION
	.align		4
        /*0000*/ 	.byte	0x04, 0x37
        /*0002*/ 	.short	(.L_5681 - .L_5680)
.L_5680:
        /*0004*/ 	.word	0x00000082


	//----- nvinfo : EIATTR_KPARAM_INFO
	.align		4
.L_5681:
        /*0008*/ 	.byte	0x04, 0x17
        /*000a*/ 	.short	(.L_5683 - .L_5682)
.L_5682:
        /*000c*/ 	.word	0x00000000
        /*0010*/ 	.short	0x0006
        /*0012*/ 	.short	0x002b
        /*0014*/ 	.byte	0x00, 0xf0, 0x05, 0x00


	//----- nvinfo : EIATTR_KPARAM_INFO
	.align		4
.L_5683:
        /*0018*/ 	.byte	0x04, 0x17
        /*001a*/ 	.short	(.L_5685 - .L_5684)
.L_5684:
        /*001c*/ 	.word	0x00000000
        /*0020*/ 	.short	0x0005
        /*0022*/ 	.short	0x002a
        /*0024*/ 	.byte	0x00, 0xf0, 0x05, 0x00


	//----- nvinfo : EIATTR_KPARAM_INFO
	.align		4
.L_5685:
        /*0028*/ 	.byte	0x04, 0x17
        /*002a*/ 	.short	(.L_5687 - .L_5686)
.L_5686:
        /*002c*/ 	.word	0x00000000
        /*0030*/ 	.short	0x0004
        /*0032*/ 	.short	0x0029
        /*0034*/ 	.byte	0x00, 0xf0, 0x05, 0x00


	//----- nvinfo : EIATTR_KPARAM_INFO
	.align		4
.L_5687:
        /*0038*/ 	.byte	0x04, 0x17
        /*003a*/ 	.short	(.L_5689 - .L_5688)
.L_5688:
        /*003c*/ 	.word	0x00000000
        /*0040*/ 	.short	0x0003
        /*0042*/ 	.short	0x0028
        /*0044*/ 	.byte	0x00, 0xf0, 0x05, 0x00


	//----- nvinfo : EIATTR_KPARAM_INFO
	.align		4
.L_5689:
        /*0048*/ 	.byte	0x04, 0x17
        /*004a*/ 	.short	(.L_5691 - .L_5690)
.L_5690:
        /*004c*/ 	.word	0x00000000
        /*0050*/ 	.short	0x0002
        /*0052*/ 	.short	0x0018
        /*0054*/ 	.byte	0x00, 0xf0, 0x41, 0x00


	//----- nvinfo : EIATTR_KPARAM_INFO
	.align		4
.L_5691:
        /*0058*/ 	.byte	0x04, 0x17
        /*005a*/ 	.short	(.L_5693 - .L_5692)
.L_5692:
        /*005c*/ 	.word	0x00000000
        /*0060*/ 	.short	0x0001
        /*0062*/ 	.short	0x0008
        /*0064*/ 	.byte	0x00, 0xf0, 0x41, 0x00


	//----- nvinfo : EIATTR_KPARAM_INFO
	.align		4
.L_5693:
        /*0068*/ 	.byte	0x04, 0x17
        /*006a*/ 	.short	(.L_5695 - .L_5694)
.L_5694:
        /*006c*/ 	.word	0x00000000
        /*0070*/ 	.short	0x0000
        /*0072*/ 	.short	0x0000
        /*0074*/ 	.byte	0x00, 0xf0, 0x11, 0x00


	//----- nvinfo : EIATTR_SPARSE_MMA_MASK
	.align		4
.L_5695:
        /*0078*/ 	.byte	0x03, 0x50
        /*007a*/ 	.short	0x0000


	//----- nvinfo : EIATTR_MAXREG_COUNT
	.align		4
        /*007c*/ 	.byte	0x03, 0x1b
        /*007e*/ 	.short	0x00ff


	//----- nvinfo : EIATTR_MERCURY_ISA_VERSION
	.align		4
        /*0080*/ 	.byte	0x03, 0x5f
        /*0082*/ 	.short	0x0101


	//----- nvinfo : EIATTR_EXIT_INSTR_OFFSETS
	.align		4
        /*0084*/ 	.byte	0x04, 0x1c
        /*0086*/ 	.short	(.L_5697 - .L_5696)


	//   ....[0]....
.L_5696:
        /*0088*/ 	.word	0x00000880


	//   ....[1]....
        /*008c*/ 	.word	0x000008d0


	//----- nvinfo : EIATTR_MAX_THREADS
	.align		4
.L_5697:
        /*0090*/ 	.byte	0x04, 0x05
        /*0092*/ 	.short	(.L_5699 - .L_5698)
.L_5698:
        /*0094*/ 	.word	0x00000080
        /*0098*/ 	.word	0x00000001
        /*009c*/ 	.word	0x00000001


	//----- nvinfo : EIATTR_CRS_STACK_SIZE
	.align		4
.L_5699:
        /*00a0*/ 	.byte	0x04, 0x1e
        /*00a2*/ 	.short	(.L_5701 - .L_5700)
.L_5700:
        /*00a4*/ 	.word	0x00000000


	//----- nvinfo : EIATTR_CBANK_PARAM_SIZE
	.align		4
.L_5701:
        /*00a8*/ 	.byte	0x03, 0x19
        /*00aa*/ 	.short	0x002c


	//----- nvinfo : EIATTR_PARAM_CBANK
	.align		4
        /*00ac*/ 	.byte	0x04, 0x0a
        /*00ae*/ 	.short	(.L_5703 - .L_5702)
	.align		4
.L_5702:
        /*00b0*/ 	.word	index@(.nv.constant0._ZN2at6native27unrolled_elementwise_kernelINS0_13AUnaryFunctorIdddZZZNS0_19minimum_kernel_cudaERNS_18TensorIteratorBaseEENKUlvE0_clEvENKUlvE_clEvEUlddE_EESt5arrayIPcLm2EELi4E23TrivialOffsetCalculatorILi1EjESD_NS0_6memory15LoadWithoutCastENSE_16StoreWithoutCastEEEviT_T0_T2_T3_T4_T5_)
        /*00b4*/ 	.short	0x0210
        /*00b6*/ 	.short	0x002c


	//----- nvinfo : EIATTR_SW_WAR
	.align		4
.L_5703:
        /*00b8*/ 	.byte	0x04, 0x36
        /*00ba*/ 	.short	(.L_5705 - .L_5704)
.L_5704:
        /*00bc*/ 	.word	0x00000008
.L_5705:


//--------------------- .nv.info._ZN2at6native29vectorized_elementwise_kernelILi2ENS0_13AUnaryFunctorIdddZZZNS0_19minimum_kernel_cudaERNS_18TensorIteratorBaseEENKUlvE0_clEvENKUlvE_clEvEUlddE_EESt5arrayIPcLm2EEEEviT0_T1_ --------------------------
	.section	.nv.info._ZN2at6native29vectorized_elementwise_kernelILi2ENS0_13AUnaryFunctorIdddZZZNS0_19minimum_kernel_cudaERNS_18TensorIteratorBaseEENKUlvE0_clEvENKUlvE_clEvEUlddE_EESt5arrayIPcLm2EEEEviT0_T1_,"",@"SHT_CUDA_INFO"
	.sectionflags	@""
	.align	4


	//----- nvinfo : EIATTR_CUDA_API_VERSION
	.align		4
        /*0000*/ 	.byte	0x04, 0x37
        /*0002*/ 	.short	(.L_5707 - .L_5706)
.L_5706:
        /*0004*/ 	.word	0x00000082


	//----- nvinfo : EIATTR_KPARAM_INFO
	.align		4
.L_5707:
        /*0008*/ 	.byte	0x04, 0x17
        /*000a*/ 	.short	(.L_5709 - .L_5708)
.L_5708:
        /*000c*/ 	.word	0x00000000
        /*0010*/ 	.short	0x0002
        /*0012*/ 	.short	0x0018
        /*0014*/ 	.byte	0x00, 0xf0, 0x41, 0x00


	//----- nvinfo : EIATTR_KPARAM_INFO
	.align		4
.L_5709:
        /*0018*/ 	.byte	0x04, 0x17
        /*001a*/ 	.short	(.L_5711 - .L_5710)
.L_5710:
        /*001c*/ 	.word	0x00000000
        /*0020*/ 	.short	0x0001
        /*0022*/ 	.short	0x0008
        /*0024*/ 	.byte	0x00, 0xf0, 0x41, 0x00


	//----- nvinfo : EIATTR_KPARAM_INFO
	.align		4
.L_5711:
        /*0028*/ 	.byte	0x04, 0x17
        /*002a*/ 	.short	(.L_5713 - .L_5712)
.L_5712:
        /*002c*/ 	.word	0x00000000
        /*0030*/ 	.short	0x0000
        /*0032*/ 	.short	0x0000
        /*0034*/ 	.byte	0x00, 0xf0, 0x11, 0x00


	//----- nvinfo : EIATTR_SPARSE_MMA_MASK
	.align		4
.L_5713:
        /*0038*/ 	.byte	0x03, 0x50
        /*003a*/ 	.short	0x0000


	//----- nvinfo : EIATTR_MAXREG_COUNT
	.align		4
        /*003c*/ 	.byte	0x03, 0x1b
        /*003e*/ 	.short	0x00ff


	//----- nvinfo : EIATTR_MERCURY_ISA_VERSION
	.align		4
        /*0040*/ 	.byte	0x03, 0x5f
        /*0042*/ 	.short	0x0101


	//----- nvinfo : EIATTR_EXIT_INSTR_OFFSETS
	.align		4
        /*0044*/ 	.byte	0x04, 0x1c
        /*0046*/ 	.short	(.L_5715 - .L_5714)


	//   ....[0]....
.L_5714:
        /*0048*/ 	.word	0x000008f0


	//   ....[1]....
        /*004c*/ 	.word	0x000019f0


	//   ....[2]....
        /*0050*/ 	.word	0x00001a40


	//----- nvinfo : EIATTR_MAX_THREADS
	.align		4
.L_5715:
        /*0054*/ 	.byte	0x04, 0x05
        /*0056*/ 	.short	(.L_5717 - .L_5716)
.L_5716:
        /*0058*/ 	.word	0x00000080
        /*005c*/ 	.word	0x00000001
        /*0060*/ 	.word	0x00000001


	//----- nvinfo : EIATTR_CRS_STACK_SIZE
	.align		4
.L_5717:
        /*0064*/ 	.byte	0x04, 0x1e
        /*0066*/ 	.short	(.L_5719 - .L_5718)
.L_5718:
        /*0068*/ 	.word	0x00000000


	//----- nvinfo : EIATTR_CBANK_PARAM_SIZE
	.align		4
.L_5719:
        /*006c*/ 	.byte	0x03, 0x19
        /*006e*/ 	.short	0x0028


	//----- nvinfo : EIATTR_PARAM_CBANK
	.align		4
        /*0070*/ 	.byte	0x04, 0x0a
        /*0072*/ 	.short	(.L_5721 - .L_5720)
	.align		4
.L_5720:
        /*0074*/ 	.word	index@(.nv.constant0._ZN2at6native29vectorized_elementwise_kernelILi2ENS0_13AUnaryFunctorIdddZZZNS0_19minimum_kernel_cudaERNS_18TensorIteratorBaseEENKUlvE0_clEvENKUlvE_clEvEUlddE_EESt5arrayIPcLm2EEEEviT0_T1_)
        /*0078*/ 	.short	0x0210
        /*007a*/ 	.short	0x0028


	//----- nvinfo : EIATTR_SW_WAR
	.align		4
.L_5721:
        /*007c*/ 	.byte	0x04, 0x36
        /*007e*/ 	.short	(.L_5723 - .L_5722)
.L_5722:
        /*0080*/ 	.word	0x00000008
.L_5723:


//--------------------- .nv.info._ZN2at6native29vectorized_elementwise_kernelILi4ENS0_13AUnaryFunctorIdddZZZNS0_19minimum_kernel_cudaERNS_18TensorIteratorBaseEENKUlvE0_clEvENKUlvE_clEvEUlddE_EESt5arrayIPcLm2EEEEviT0_T1_ --------------------------
	.section	.nv.info._ZN2at6native29vectorized_elementwise_kernelILi4ENS0_13AUnaryFunctorIdddZZZNS0_19minimum_kernel_cudaERNS_18TensorIteratorBaseEENKUlvE0_clEvENKUlvE_clEvEUlddE_EESt5arrayIPcLm2EEEEviT0_T1_,"",@"SHT_CUDA_INFO"
	.sectionflags	@""
	.align	4


	//----- nvinfo : EIATTR_CUDA_API_VERSION
	.align		4
        /*0000*/ 	.byte	0x04, 0x37
        /*0002*/ 	.short	(.L_5725 - .L_5724)
.L_5724:
        /*0004*/ 	.word	0x00000082


	//----- nvinfo : EIATTR_KPARAM_INFO
	.align		4
.L_5725:
        /*0008*/ 	.byte	0x04, 0x17
        /*000a*/ 	.short	(.L_5727 - .L_5726)
.L_5726:
        /*000c*/ 	.word	0x00000000
        /*0010*/ 	.short	0x0002
        /*0012*/ 	.short	0x0018
        /*0014*/ 	.byte	0x00, 0xf0, 0x41, 0x00


	//----- nvinfo : EIATTR_KPARAM_INFO
	.align		4
.L_5727:
        /*0018*/ 	.byte	0x04, 0x17
        /*001a*/ 	.short	(.L_5729 - .L_5728)
.L_5728:
        /*001c*/ 	.word	0x00000000
        /*0020*/ 	.short	0x0001
        /*0022*/ 	.short	0x0008
        /*0024*/ 	.byte	0x00, 0xf0, 0x41, 0x00


	//----- nvinfo : EIATTR_KPARAM_INFO
	.align		4
.L_5729:
        /*0028*/ 	.byte	0x04, 0x17
        /*002a*/ 	.short	(.L_5731 - .L_5730)
.L_5730:
        /*002c*/ 	.word	0x00000000
        /*0030*/ 	.short	0x0000
        /*0032*/ 	.short	0x0000
        /*0034*/ 	.byte	0x00, 0xf0, 0x11, 0x00


	//----- nvinfo : EIATTR_SPARSE_MMA_MASK
	.align		4
.L_5731:
        /*0038*/ 	.byte	0x03, 0x50
        /*003a*/ 	.short	0x0000


	//----- nvinfo : EIATTR_MAXREG_COUNT
	.align		4
        /*003c*/ 	.byte	0x03, 0x1b
        /*003e*/ 	.short	0x00ff


	//----- nvinfo : EIATTR_MERCURY_ISA_VERSION
	.align		4
        /*0040*/ 	.byte	0x03, 0x5f
        /*0042*/ 	.short	0x0101


	//----- nvinfo : EIATTR_EXIT_INSTR_OFFSETS
	.align		4
        /*0044*/ 	.byte	0x04, 0x1c
        /*0046*/ 	.short	(.L_5733 - .L_5732)


	//   ....[0]....
.L_5732:
        /*0048*/ 	.word	0x000008f0


	//   ....[1]....
        /*004c*/ 	.word	0x000019f0


	//   ....[2]....
        /*0050*/ 	.word	0x00001a40


	//----- nvinfo : EIATTR_MAX_THREADS
	.align		4
.L_5733:
        /*0054*/ 	.byte	0x04, 0x05
        /*0056*/ 	.short	(.L_5735 - .L_5734)
.L_5734:
        /*0058*/ 	.word	0x00000080
        /*005c*/ 	.word	0x00000001
        /*0060*/ 	.word	0x00000001


	//----- nvinfo : EIATTR_CRS_STACK_SIZE
	.align		4
.L_5735:
        /*0064*/ 	.byte	0x04, 0x1e
        /*0066*/ 	.short	(.L_5737 - .L_5736)
.L_5736:
        /*0068*/ 	.word	0x00000000


	//----- nvinfo : EIATTR_CBANK_PARAM_SIZE
	.align		4
.L_5737:
        /*006c*/ 	.byte	0x03, 0x19
        /*006e*/ 	.short	0x0028


	//----- nvinfo : EIATTR_PARAM_CBANK
	.align		4
        /*0070*/ 	.byte	0x04, 0x0a
        /*0072*/ 	.short	(.L_5739 - .L_5738)
	.align		4
.L_5738:
        /*0074*/ 	.word	index@(.nv.constant0._ZN2at6native29vectorized_elementwise_kernelILi4ENS0_13AUnaryFunctorIdddZZZNS0_19minimum_kernel_cudaERNS_18TensorIteratorBaseEENKUlvE0_clEvENKUlvE_clEvEUlddE_EESt5arrayIPcLm2EEEEviT0_T1_)
        /*0078*/ 	.short	0x0210
        /*007a*/ 	.short	0x0028


	//----- nvinfo : EIATTR_SW_WAR
	.align		4
.L_5739:
        /*007c*/ 	.byte	0x04, 0x36
        /*007e*/ 	.short	(.L_5741 - .L_5740)
.L_5740:
        /*0080*/ 	.word	0x00000008
.L_5741:


//--------------------- .nv.info._ZN2at6native29vectorized_elementwise_kernelILi8ENS0_13AUnaryFunctorIdddZZZNS0_19minimum_kernel_cudaERNS_18TensorIteratorBaseEENKUlvE0_clEvENKUlvE_clEvEUlddE_EESt5arrayIPcLm2EEEEviT0_T1_ --------------------------
	.section	.nv.info._ZN2at6native29vectorized_elementwise_kernelILi8ENS0_13AUnaryFunctorIdddZZZNS0_19minimum_kernel_cudaERNS_18TensorIteratorBaseEENKUlvE0_clEvENKUlvE_clEvEUlddE_EESt5arrayIPcLm2EEEEviT0_T1_,"",@"SHT_CUDA_INFO"
	.sectionflags	@""
	.align	4


	//----- nvinfo : EIATTR_CUDA_API_VERSION
	.align		4
        /*0000*/ 	.byte	0x04, 0x37
        /*0002*/ 	.short	(.L_5743 - .L_5742)
.L_5742:
        /*0004*/ 	.word	0x00000082


	//----- nvinfo : EIATTR_KPARAM_INFO
	.align		4
.L_5743:
        /*0008*/ 	.byte	0x04, 0x17
        /*000a*/ 	.short	(.L_5745 - .L_5744)
.L_5744:
        /*000c*/ 	.word	0x00000000
        /*0010*/ 	.short	0x0002
        /*0012*/ 	.short	0x0018
        /*0014*/ 	.byte	0x00, 0xf0, 0x41, 0x00


	//----- nvinfo : EIATTR_KPARAM_INFO
	.align		4
.L_5745:
        /*0018*/ 	.byte	0x04, 0x17
        /*001a*/ 	.short	(.L_5747 - .L_5746)
.L_5746:
        /*001c*/ 	.word	0x00000000
        /*0020*/ 	.short	0x0001
        /*0022*/ 	.short	0x0008
        /*0024*/ 	.byte	0x00, 0xf0, 0x41, 0x00


	//----- nvinfo : EIATTR_KPARAM_INFO
	.align		4
.L_5747:
        /*0028*/ 	.byte	0x04, 0x17
        /*002a*/ 	.short	(.L_5749 - .L_5748)
.L_5748:
        /*002c*/ 	.word	0x00000000
        /*0030*/ 	.short	0x0000
        /*0032*/ 	.short	0x0000
        /*0034*/ 	.byte	0x00, 0xf0, 0x11, 0x00


	//----- nvinfo : EIATTR_SPARSE_MMA_MASK
	.align		4
.L_5749:
        /*0038*/ 	.byte	0x03, 0x50
        /*003a*/ 	.short	0x0000


	//----- nvinfo : EIATTR_MAXREG_COUNT
	.align		4
        /*003c*/ 	.byte	0x03, 0x1b
        /*003e*/ 	.short	0x00ff


	//----- nvinfo : EIATTR_MERCURY_ISA_VERSION
	.align		4
        /*0040*/ 	.byte	0x03, 0x5f
        /*0042*/ 	.short	0x0101


	//----- nvinfo : EIATTR_EXIT_INSTR_OFFSETS
	.align		4
        /*0044*/ 	.byte	0x04, 0x1c
        /*0046*/ 	.short	(.L_5751 - .L_5750)


	//   ....[0]....
.L_5750:
        /*0048*/ 	.word	0x000008f0


	//   ....[1]....
        /*004c*/ 	.word	0x000019f0


	//   ....[2]....
        /*0050*/ 	.word	0x00001a40


	//----- nvinfo : EIATTR_MAX_THREADS
	.align		4
.L_5751:
        /*0054*/ 	.byte	0x04, 0x05
        /*0056*/ 	.short	(.L_5753 - .L_5752)
.L_5752:
        /*0058*/ 	.word	0x00000080
        /*005c*/ 	.word	0x00000001
        /*0060*/ 	.word	0x00000001


	//----- nvinfo : EIATTR_CRS_STACK_SIZE
	.align		4
.L_5753:
        /*0064*/ 	.byte	0x04, 0x1e
        /*0066*/ 	.short	(.L_5755 - .L_5754)
.L_5754:
        /*0068*/ 	.word	0x00000000


	//----- nvinfo : EIATTR_CBANK_PARAM_SIZE
	.align		4
.L_5755:
        /*006c*/ 	.byte	0x03, 0x19
        /*006e*/ 	.short	0x0028


	//----- nvinfo : EIATTR_PARAM_CBANK
	.align		4
        /*0070*/ 	.byte	0x04, 0x0a
        /*0072*/ 	.short	(.L_5757 - .L_5756)
	.align		4
.L_5756:
        /*0074*/ 	.word	index@(.nv.constant0._ZN2at6native29vectorized_elementwise_kernelILi8ENS0_13AUnaryFunctorIdddZZZNS0_19minimum_kernel_cudaERNS_18TensorIteratorBaseEENKUlvE0_clEvENKUlvE_clEvEUlddE_EESt5arrayIPcLm2EEEEviT0_T1_)
        /*0078*/ 	.short	0x0210
        /*007a*/ 	.short	0x0028


	//----- nvinfo : EIATTR_SW_WAR
	.align		4
.L_5757:
        /*007c*/ 	.byte	0x04, 0x36
        /*007e*/ 	.short	(.L_5759 - .L_5758)
.L_5758:
        /*0080*/ 	.word	0x00000008
.L_5759:


//--------------------- .nv.info._ZN2at6native18elementwise_kernelILi128ELi4EZNS0_15gpu_kernel_implINS0_13BinaryFunctorIdddZZZNS0_19minimum_kernel_cudaERNS_18TensorIteratorBaseEENKUlvE0_clEvENKUlvE_clEvEUlddE_EEEEvS5_RKT_EUliE_EEviT1_ --------------------------
	.section	.nv.info._ZN2at6native18elementwise_kernelILi128ELi4EZNS0_15gpu_kernel_implINS0_13BinaryFunctorIdddZZZNS0_19minimum_kernel_cudaERNS_18TensorIteratorBaseEENKUlvE0_clEvENKUlvE_clEvEUlddE_EEEEvS5_RKT_EUliE_EEviT1_,"",@"SHT_CUDA_INFO"
	.sectionflags	@""
	.align	4


	//----- nvinfo : EIATTR_CUDA_API_VERSION
	.align		4
        /*0000*/ 	.byte	0x04, 0x37
        /*0002*/ 	.short	(.L_5761 - .L_5760)
.L_5760:
        /*0004*/ 	.word	0x00000082


	//----- nvinfo : EIATTR_KPARAM_INFO
	.align		4
.L_5761:
        /*0008*/ 	.byte	0x04, 0x17
        /*000a*/ 	.short	(.L_5763 - .L_5762)
.L_5762:
        /*000c*/ 	.word	0x00000000
        /*0010*/ 	.short	0x0001
        /*0012*/ 	.short	0x0008
        /*0014*/ 	.byte	0x00, 0xf0, 0x21, 0x0a


	//----- nvinfo : EIATTR_KPARAM_INFO
	.align		4
.L_5763:
        /*0018*/ 	.byte	0x04, 0x17
        /*001a*/ 	.short	(.L_5765 - .L_5764)
.L_5764:
        /*001c*/ 	.word	0x00000000
        /*0020*/ 	.short	0x0000
        /*0022*/ 	.short	0x0000
        /*0024*/ 	.byte	0x00, 0xf0, 0x11, 0x00


	//----- nvinfo : EIATTR_SPARSE_MMA_MASK
	.align		4
.L_5765:
        /*0028*/ 	.byte	0x03, 0x50
        /*002a*/ 	.short	0x0000


	//----- nvinfo : EIATTR_MAXREG_COUNT
	.align		4
        /*002c*/ 	.byte	0x03, 0x1b
        /*002e*/ 	.short	0x0080


	//----- nvinfo : EIATTR_EXTERNS
	.align		4
        /*0030*/ 	.byte	0x04, 0x0f
        /*0032*/ 	.short	(.L_5767 - .L_5766)


	//   ....[0]....
	.align		4
.L_5766:
        /*0034*/ 	.word	index@(__assertfail)


	//----- nvinfo : EIATTR_MERCURY_ISA_VERSION
	.align		4
.L_5767:
        /*0038*/ 	.byte	0x03, 0x5f
        /*003a*/ 	.short	0x0101


	//----- nvinfo : EIATTR_SYSCALL_OFFSETS
	.align		4
        /*003c*/ 	.byte	0x04, 0x46
        /*003e*/ 	.short	(.L_5769 - .L_5768)


	//   ....[0]....
.L_5768:
        /*0040*/ 	.word	0x00002590


	//   ....[1]....
        /*0044*/ 	.word	0x000034a0


	//   ....[2]....
        /*0048*/ 	.word	0x000046f0


	//   ....[3]....
        /*004c*/ 	.word	0x00006cb0


	//   ....[4]....
        /*0050*/ 	.word	0x00007bc0


	//   ....[5]....
        /*0054*/ 	.word	0x00008e10


	//   ....[6]....
        /*0058*/ 	.word	0x0000b3c0


	//   ....[7]....
        /*005c*/ 	.word	0x0000c2d0


	//   ....[8]....
        /*0060*/ 	.word	0x0000d520


	//   ....[9]....
        /*0064*/ 	.word	0x0000fac0


	//   ....[10]....
        /*0068*/ 	.word	0x000109d0


	//   ....[11]....
        /*006c*/ 	.word	0x00011c20


	//----- nvinfo : EIATTR_EXIT_INSTR_OFFSETS
	.align		4
.L_5769:
        /*0070*/ 	.byte	0x04, 0x1c
        /*0072*/ 	.short	(.L_5771 - .L_5770)


	//   ....[0]....
.L_5770:
        /*0074*/ 	.word	0x0000d5d0


	//   ....[1]....
        /*0078*/ 	.word	0x00010c60


	//   ....[2]....
        /*007c*/ 	.word	0x00010ca0


	//   ....[3]....
        /*0080*/ 	.word	0x00010d30


	//   ....[4]....
        /*0084*/ 	.word	0x00010d60


	//   ....[5]....
        /*0088*/ 	.word	0x00010d90


	//   ....[6]....
        /*008c*/ 	.word	0x00010e60


	//   ....[7]....
        /*0090*/ 	.word	0x00010ee0


	//   ....[8]....
        /*0094*/ 	.word	0x00010fc0


	//   ....[9]....
        /*0098*/ 	.word	0x00011050


	//   ....[10]....
        /*009c*/ 	.word	0x00011070


	//   ....[11]....
        /*00a0*/ 	.word	0x00011130


	//   ....[12]....
        /*00a4*/ 	.word	0x00011160


	//   ....[13]....
        /*00a8*/ 	.word	0x00011330


	//   ....[14]....
        /*00ac*/ 	.word	0x000114d0


	//   ....[15]....
        /*00b0*/ 	.word	0x00011550


	//   ....[16]....
        /*00b4*/ 	.word	0x00011600


	//   ....[17]....
        /*00b8*/ 	.word	0x000117c0


	//   ....[18]....
        /*00bc*/ 	.word	0x00011980


	//   ....[19]....
        /*00c0*/ 	.word	0x00011b20


	//   ....[20]....
        /*00c4*/ 	.word	0x00011c30


	//   ....[21]....
        /*00c8*/ 	.word	0x00011c60


	//   ....[22]....
        /*00cc*/ 	.word	0x00011c90


	//----- nvinfo : EIATTR_MAX_THREADS
	.align		4
.L_5771:
        /*00d0*/ 	.byte	0x04, 0x05
        /*00d2*/ 	.short	(.L_5773 - .L_5772)
.L_5772:
        /*00d4*/ 	.word	0x00000080
        /*00d8*/ 	.word	0x00000001
        /*00dc*/ 	.word	0x00000001


	//----- nvinfo : EIATTR_CRS_STACK_SIZE
	.align		4
.L_5773:
        /*00e0*/ 	.byte	0x04, 0x1e
        /*00e2*/ 	.short	(.L_5775 - .L_5774)
.L_5774:
        /*00e4*/ 	.word	0x00000000


	//----- nvinfo : EIATTR_CBANK_PARAM_SIZE
	.align		4
.L_5775:
        /*00e8*/ 	.byte	0x03, 0x19
        /*00ea*/ 	.short	0x0290


	//----- nvinfo : EIATTR_PARAM_CBANK
	.align		4
        /*00ec*/ 	.byte	0x04, 0x0a
        /*00ee*/ 	.short	(.L_5777 - .L_5776)
	.align		4
.L_5776:
        /*00f0*/ 	.word	index@(.nv.constant0._ZN2at6native18elementwise_kernelILi128ELi4EZNS0_15gpu_kernel_implINS0_13BinaryFunctorIdddZZZNS0_19minimum_kernel_cudaERNS_18TensorIteratorBaseEENKUlvE0_clEvENKUlvE_clEvEUlddE_EEEEvS5_RKT_EUliE_EEviT1_)
        /*00f4*/ 	.short	0x0210
        /*00f6*/ 	.short	0x0290


	//----- nvinfo : EIATTR_SW_WAR
	.align		4
.L_5777:
        /*00f8*/ 	.byte	0x04, 0x36
        /*00fa*/ 	.short	(.L_5779 - .L_5778)
.L_5778:
        /*00fc*/ 	.word	0x00000008
.L_5779:


//--------------------- .nv.info._ZN2at6native27unrolled_elementwise_kernelINS0_13BinaryFunctorIdddZZZNS0_19minimum_kernel_cudaERNS_18TensorIteratorBaseEENKUlvE0_clEvENKUlvE_clEvEUlddE_EESt5arrayIPcLm3EELi4E23TrivialOffsetCalculatorILi2EjESC_ILi1EjENS0_6memory12LoadWithCastILi2EEENSF_13StoreWithCastILi1EEEEEviT_T0_T2_T3_T4_T5_ --------------------------
	.section	.nv.info._ZN2at6native27unrolled_elementwise_kernelINS0_13BinaryFunctorIdddZZZNS0_19minimum_kernel_cudaERNS_18TensorIteratorBaseEENKUlvE0_clEvENKUlvE_clEvEUlddE_EESt5arrayIPcLm3EELi4E23TrivialOffsetCalculatorILi2EjESC_ILi1EjENS0_6memory12LoadWithCastILi2EEENSF_13StoreWithCastILi1EEEEEviT_T0_T2_T3_T4_T5_,"",@"SHT_CUDA_INFO"
	.sectionflags	@""
	.align	4


	//----- nvinfo : EIATTR_CUDA_API_VERSION
	.align		4
        /*0000*/ 	.byte	0x04, 0x37
        /*0002*/ 	.short	(.L_5781 - .L_5780)
.L_5780:
        /*0004*/ 	.word	0x00000082


	//----- nvinfo : EIATTR_KPARAM_INFO
	.align		4
.L_5781:
        /*0008*/ 	.byte	0x04, 0x17
        /*000a*/ 	.short	(.L_5783 - .L_5782)
.L_5782:
        /*000c*/ 	.word	0x00000000
        /*0010*/ 	.short	0x0006
        /*0012*/ 	.short	0x0030
        /*0014*/ 	.byte	0x00, 0xf0, 0x21, 0x00


	//----- nvinfo : EIATTR_KPARAM_INFO
	.align		4
.L_5783:
        /*0018*/ 	.byte	0x04, 0x17
        /*001a*/ 	.short	(.L_5785 - .L_5784)
.L_5784:
        /*001c*/ 	.word	0x00000000
        /*0020*/ 	.short	0x0005
        /*0022*/ 	.short	0x0024
        /*0024*/ 	.byte	0x00, 0xf0, 0x31, 0x00


	//----- nvinfo : EIATTR_KPARAM_INFO
	.align		4
.L_5785:
        /*0028*/ 	.byte	0x04, 0x17
        /*002a*/ 	.short	(.L_5787 - .L_5786)
.L_5786:
        /*002c*/ 	.word	0x00000000
        /*0030*/ 	.short	0x0004
        /*0032*/ 	.short	0x0021
        /*0034*/ 	.byte	0x00, 0xf0, 0x05, 0x00


	//----- nvinfo : EIATTR_KPARAM_INFO
	.align		4
.L_5787:
        /*0038*/ 	.byte	0x04, 0x17
        /*003a*/ 	.short	(.L_5789 - .L_5788)
.L_5788:
        /*003c*/ 	.word	0x00000000
        /*0040*/ 	.short	0x0003
        /*0042*/ 	.short	0x0020
        /*0044*/ 	.byte	0x00, 0xf0, 0x05, 0x00


	//----- nvinfo : EIATTR_KPARAM_INFO
	.align		4
.L_5789:
        /*0048*/ 	.byte	0x04, 0x17
        /*004a*/ 	.short	(.L_5791 - .L_5790)
.L_5790:
        /*004c*/ 	.word	0x00000000
        /*0050*/ 	.short	0x0002
        /*0052*/ 	.short	0x0008
        /*0054*/ 	.byte	0x00, 0xf0, 0x61, 0x00


	//----- nvinfo : EIATTR_KPARAM_INFO
	.align		4
.L_5791:
        /*0058*/ 	.byte	0x04, 0x17
        /*005a*/ 	.short	(.L_5793 - .L_5792)
.L_5792:
        /*005c*/ 	.word	0x00000000
        /*0060*/ 	.short	0x0001
        /*0062*/ 	.short	0x0004
        /*0064*/ 	.byte	0x00, 0xf0, 0x05, 0x00


	//----- nvinfo : EIATTR_KPARAM_INFO
	.align		4
.L_5793:
        /*0068*/ 	.byte	0x04, 0x17
        /*006a*/ 	.short	(.L_5795 - .L_5794)
.L_5794:
        /*006c*/ 	.word	0x00000000
        /*0070*/ 	.short	0x0000
        /*0072*/ 	.short	0x0000
        /*0074*/ 	.byte	0x00, 0xf0, 0x11, 0x00


	//----- nvinfo : EIATTR_SPARSE_MMA_MASK
	.align		4
.L_5795:
        /*0078*/ 	.byte	0x03, 0x50
        /*007a*/ 	.short	0x0000


	//----- nvinfo : EIATTR_MAXREG_COUNT
	.align		4
        /*007c*/ 	.byte	0x03, 0x1b
        /*007e*/ 	.short	0x00ff


	//----- nvinfo : EIATTR_EXTERNS
	.align		4
        /*0080*/ 	.byte	0x04, 0x0f
        /*0082*/ 	.short	(.L_5797 - .L_5796)


	//   ....[0]....
	.align		4
.L_5796:
        /*0084*/ 	.word	index@(__assertfail)


	//----- nvinfo : EIATTR_MERCURY_ISA_VERSION
	.align		4
.L_5797:
        /*0088*/ 	.byte	0x03, 0x5f
        /*008a*/ 	.short	0x0101


	//----- nvinfo : EIATTR_SYSCALL_OFFSETS
	.align		4
        /*008c*/ 	.byte	0x04, 0x46
        /*008e*/ 	.short	(.L_5799 - .L_5798)


	//   ....[0]....
.L_5798:
        /*0090*/ 	.word	0x00000fa0


	//   ....[1]....
        /*0094*/ 	.word	0x00001ec0


	//   ....[2]....
        /*0098*/ 	.word	0x00002e60


	//   ....[3]....
        /*009c*/ 	.word	0x00003d80


	//   ....[4]....
        /*00a0*/ 	.word	0x00004d30


	//   ....[5]....
        /*00a4*/ 	.word	0x00005c50


	//   ....[6]....
        /*00a8*/ 	.word	0x00006be0


	//   ....[7]....
        /*00ac*/ 	.word	0x00007b10


	//   ....[8]....
        /*00b0*/ 	.word	0x000092e0


	//   ....[9]....
        /*00b4*/ 	.word	0x0000a4a0


	//   ....[10]....
        /*00b8*/ 	.word	0x0000b620


	//   ....[11]....
        /*00bc*/ 	.word	0x0000c7c0


	//----- nvinfo : EIATTR_EXIT_INSTR_OFFSETS
	.align		4
.L_5799:
        /*00c0*/ 	.byte	0x04, 0x1c
        /*00c2*/ 	.short	(.L_5801 - .L_5800)


	//   ....[0]....
.L_5800:
        /*00c4*/ 	.word	0x0000b6c0


	//   ....[1]....
        /*00c8*/ 	.word	0x0000b800


	//   ....[2]....
        /*00cc*/ 	.word	0x0000b840


	//   ....[3]....
        /*00d0*/ 	.word	0x0000b8d0


	//   ....[4]....
        /*00d4*/ 	.word	0x0000b900


	//   ....[5]....
        /*00d8*/ 	.word	0x0000b930


	//   ....[6]....
        /*00dc*/ 	.word	0x0000ba00


	//   ....[7]....
        /*00e0*/ 	.word	0x0000ba80


	//   ....[8]....
        /*00e4*/ 	.word	0x0000bb60


	//   ....[9]....
        /*00e8*/ 	.word	0x0000bbf0


	//   ....[10]....
        /*00ec*/ 	.word	0x0000bc10


	//   ....[11]....
        /*00f0*/ 	.word	0x0000bcd0


	//   ....[12]....
        /*00f4*/ 	.word	0x0000bd00


	//   ....[13]....
        /*00f8*/ 	.word	0x0000bed0


	//   ....[14]....
        /*00fc*/ 	.word	0x0000c070


	//   ....[15]....
        /*0100*/ 	.word	0x0000c0f0


	//   ....[16]....
        /*0104*/ 	.word	0x0000c1a0


	//   ....[17]....
        /*0108*/ 	.word	0x0000c360


	//   ....[18]....
        /*010c*/ 	.word	0x0000c520


	//   ....[19]....
        /*0110*/ 	.word	0x0000c6c0


	//   ....[20]....
        /*0114*/ 	.word	0x0000c7d0


	//   ....[21]....
        /*0118*/ 	.word	0x0000c800


	//   ....[22]....
        /*011c*/ 	.word	0x0000c830


	//----- nvinfo : EIATTR_MAX_THREADS
	.align		4
.L_5801:
        /*0120*/ 	.byte	0x04, 0x05
        /*0122*/ 	.short	(.L_5803 - .L_5802)
.L_5802:
        /*0124*/ 	.word	0x00000080
        /*0128*/ 	.word	0x00000001
        /*012c*/ 	.word	0x00000001


	//----- nvinfo : EIATTR_CRS_STACK_SIZE
	.align		4
.L_5803:
        /*0130*/ 	.byte	0x04, 0x1e
        /*0132*/ 	.short	(.L_5805 - .L_5804)
.L_5804:
        /*0134*/ 	.word	0x00000000


	//----- nvinfo : EIATTR_CBANK_PARAM_SIZE
	.align		4
.L_5805:
        /*0138*/ 	.byte	0x03, 0x19
        /*013a*/ 	.short	0x0038


	//----- nvinfo : EIATTR_PARAM_CBANK
	.align		4
        /*013c*/ 	.byte	0x04, 0x0a
        /*013e*/ 	.short	(.L_5807 - .L_5806)
	.align		4
.L_5806:
        /*0140*/ 	.word	index@(.nv.constant0._ZN2at6native27unrolled_elementwise_kernelINS0_13BinaryFunctorIdddZZZNS0_19minimum_kernel_cudaERNS_18TensorIteratorBaseEENKUlvE0_clEvENKUlvE_clEvEUlddE_EESt5arrayIPcLm3EELi4E23TrivialOffsetCalculatorILi2EjESC_ILi1EjENS0_6memory12LoadWithCastILi2EEENSF_13StoreWithCastILi1EEEEEviT_T0_T2_T3_T4_T5_)
        /*0144*/ 	.short	0x0210
        /*0146*/ 	.short	0x0038


	//----- nvinfo : EIATTR_SW_WAR
	.align		4
.L_5807:
        /*0148*/ 	.byte	0x04, 0x36
        /*014a*/ 	.short	(.L_5809 - .L_5808)
.L_5808:
        /*014c*/ 	.word	0x00000008
.L_5809:


//--------------------- .nv.info._ZN2at6native18elementwise_kernelILi128ELi2EZNS0_22gpu_kernel_impl_nocastINS0_13BinaryFunctorIdddZZZNS0_19minimum_kernel_cudaERNS_18TensorIteratorBaseEENKUlvE0_clEvENKUlvE_clEvEUlddE_EEEEvS5_RKT_EUliE_EEviT1_ --------------------------
	.section	.nv.info._ZN2at6native18elementwise_kernelILi128ELi2EZNS0_22gpu_kernel_impl_nocastINS0_13BinaryFunctorIdddZZZNS0_19minimum_kernel_cudaERNS_18TensorIteratorBaseEENKUlvE0_clEvENKUlvE_clEvEUlddE_EEEEvS5_RKT_EUliE_EEviT1_,"",@"SHT_CUDA_INFO"
	.sectionflags	@""
	.align	4


	//----- nvinfo : EIATTR_CUDA_API_VERSION
	.align		4
        /*0000*/ 	.byte	0x04, 0x37
        /*0002*/ 	.short	(.L_5811 - .L_5810)
.L_5810:
        /*0004*/ 	.word	0x00000082


	//----- nvinfo : EIATTR_KPARAM_INFO
	.align		4
.L_5811:
        /*0008*/ 	.byte	0x04, 0x17
        /*000a*/ 	.short	(.L_5813 - .L_5812)
.L_5812:
        /*000c*/ 	.word	0x00000000
        /*0010*/ 	.short	0x0001
        /*0012*/ 	.short	0x0008
        /*0014*/ 	.byte	0x00, 0xf0, 0x21, 0x0a


	//----- nvinfo : EIATTR_KPARAM_INFO
	.align		4
.L_5813:
        /*0018*/ 	.byte	0x04, 0x17
        /*001a*/ 	.short	(.L_5815 - .L_5814)
.L_5814:
        /*001c*/ 	.word	0x00000000
        /*0020*/ 	.short	0x0000
        /*0022*/ 	.short	0x0000
        /*0024*/ 	.byte	0x00, 0xf0, 0x11, 0x00


	//----- nvinfo : EIATTR_SPARSE_MMA_MASK
	.align		4
.L_5815:
        /*0028*/ 	.byte	0x03, 0x50
        /*002a*/ 	.short	0x0000


	//----- nvinfo : EIATTR_MAXREG_COUNT
	.align		4
        /*002c*/ 	.byte	0x03, 0x1b
        /*002e*/ 	.short	0x0080


	//----- nvinfo : EIATTR_MERCURY_ISA_VERSION
	.align		4
        /*0030*/ 	.byte	0x03, 0x5f
        /*0032*/ 	.short	0x0101


	//----- nvinfo : EIATTR_EXIT_INSTR_OFFSETS
	.align		4
        /*0034*/ 	.byte	0x04, 0x1c
        /*0036*/ 	.short	(.L_5817 - .L_5816)


	//   ....[0]....
.L_5816:
        /*0038*/ 	.word	0x000018a0


	//   ....[1]....
        /*003c*/ 	.word	0x00003080


	//----- nvinfo : EIATTR_MAX_THREADS
	.align		4
.L_5817:
        /*0040*/ 	.byte	0x04, 0x05
        /*0042*/ 	.short	(.L_5819 - .L_5818)
.L_5818:
        /*0044*/ 	.word	0x00000080
        /*0048*/ 	.word	0x00000001
        /*004c*/ 	.word	0x00000001


	//----- nvinfo : EIATTR_CRS_STACK_SIZE
	.align		4
.L_5819:
        /*0050*/ 	.byte	0x04, 0x1e
        /*0052*/ 	.short	(.L_5821 - .L_5820)
.L_5820:
        /*0054*/ 	.word	0x00000000


	//----- nvinfo : EIATTR_CBANK_PARAM_SIZE
	.align		4
.L_5821:
        /*0058*/ 	.byte	0x03, 0x19
        /*005a*/ 	.short	0x0290


	//----- nvinfo : EIATTR_PARAM_CBANK
	.align		4
        /*005c*/ 	.byte	0x04, 0x0a
        /*005e*/ 	.short	(.L_5823 - .L_5822)
	.align		4
.L_5822:
        /*0060*/ 	.word	index@(.nv.constant0._ZN2at6native18elementwise_kernelILi128ELi2EZNS0_22gpu_kernel_impl_nocastINS0_13BinaryFunctorIdddZZZNS0_19minimum_kernel_cudaERNS_18TensorIteratorBaseEENKUlvE0_clEvENKUlvE_clEvEUlddE_EEEEvS5_RKT_EUliE_EEviT1_)
        /*0064*/ 	.short	0x0210
        /*0066*/ 	.short	0x0290


	//----- nvinfo : EIATTR_SW_WAR
	.align		4
.L_5823:
        /*0068*/ 	.byte	0x04, 0x36
        /*006a*/ 	.short	(.L_5825 - .L_5824)
.L_5824:
        /*006c*/ 	.word	0x00000008
.L_5825:


//--------------------- .nv.info._ZN2at6native27unrolled_elementwise_kernelINS0_13BinaryFunctorIdddZZZNS0_19minimum_kernel_cudaERNS_18TensorIteratorBaseEENKUlvE0_clEvENKUlvE_clEvEUlddE_EESt5arrayIPcLm3EELi4E23TrivialOffsetCalculatorILi2EjESC_ILi1EjENS0_6memory15LoadWithoutCastENSF_16StoreWithoutCastEEEviT_T0_T2_T3_T4_T5_ --------------------------
	.section	.nv.info._ZN2at6native27unrolled_elementwise_kernelINS0_13BinaryFunctorIdddZZZNS0_19minimum_kernel_cudaERNS_18TensorIteratorBaseEENKUlvE0_clEvENKUlvE_clEvEUlddE_EESt5arrayIPcLm3EELi4E23TrivialOffsetCalculatorILi2EjESC_ILi1EjENS0_6memory15LoadWithoutCastENSF_16StoreWithoutCastEEEviT_T0_T2_T3_T4_T5_,"",@"SHT_CUDA_INFO"
	.sectionflags	@""
	.align	4


	//----- nvinfo : EIATTR_CUDA_API_VERSION
	.align		4
        /*0000*/ 	.byte	0x04, 0x37
        /*0002*/ 	.short	(.L_5827 - .L_5826)
.L_5826:
        /*0004*/ 	.word	0x00000082


	//----- nvinfo : EIATTR_KPARAM_INFO
	.align		4
.L_5827:
        /*0008*/ 	.byte	0x04, 0x17
        /*000a*/ 	.short	(.L_5829 - .L_5828)
.L_5828:
        /*000c*/ 	.word	0x00000000
        /*0010*/ 	.short	0x0006
        /*0012*/ 	.short	0x0023
        /*0014*/ 	.byte	0x00, 0xf0, 0x05, 0x00


	//----- nvinfo : EIATTR_KPARAM_INFO
	.align		4
.L_5829:
        /*0018*/ 	.byte	0x04, 0x17
        /*001a*/ 	.short	(.L_5831 - .L_5830)
.L_5830:
        /*001c*/ 	.word	0x00000000
        /*0020*/ 	.short	0x0005
        /*0022*/ 	.short	0x0022
        /*0024*/ 	.byte	0x00, 0xf0, 0x05, 0x00


	//----- nvinfo : EIATTR_KPARAM_INFO
	.align		4
.L_5831:
        /*0028*/ 	.byte	0x04, 0x17
        /*002a*/ 	.short	(.L_5833 - .L_5832)
.L_5832:
        /*002c*/ 	.word	0x00000000
        /*0030*/ 	.short	0x0004
        /*0032*/ 	.short	0x0021
        /*0034*/ 	.byte	0x00, 0xf0, 0x05, 0x00


	//----- nvinfo : EIATTR_KPARAM_INFO
	.align		4
.L_5833:
        /*0038*/ 	.byte	0x04, 0x17
        /*003a*/ 	.short	(.L_5835 - .L_5834)
.L_5834:
        /*003c*/ 	.word	0x00000000
        /*0040*/ 	.short	0x0003
        /*0042*/ 	.short	0x0020
        /*0044*/ 	.byte	0x00, 0xf0, 0x05, 0x00


	//----- nvinfo : EIATTR_KPARAM_INFO
	.align		4
.L_5835:
        /*0048*/ 	.byte	0x04, 0x17
        /*004a*/ 	.short	(.L_5837 - .L_5836)
.L_5836:
        /*004c*/ 	.word	0x00000000
        /*0050*/ 	.short	0x0002
        /*0052*/ 	.short	0x0008
        /*0054*/ 	.byte	0x00, 0xf0, 0x61, 0x00


	//----- nvinfo : EIATTR_KPARAM_INFO
	.align		4
.L_5837:
        /*0058*/ 	.byte	0x04, 0x17
        /*005a*/ 	.short	(.L_5839 - .L_5838)
.L_5838:
        /*005c*/ 	.word	0x00000000
        /*0060*/ 	.short	0x0001
        /*0062*/ 	.short	0x0004
        /*0064*/ 	.byte	0x00, 0xf0, 0x05, 0x00


	//----- nvinfo : EIATTR_KPARAM_INFO
	.align		4
.L_5839:
        /*0068*/ 	.byte	0x04, 0x17
        /*006a*/ 	.short	(.L_5841 - .L_5840)
.L_5840:
        /*006c*/ 	.word	0x00000000
        /*0070*/ 	.short	0x0000
        /*0072*/ 	.short	0x0000
        /*0074*/ 	.byte	0x00, 0xf0, 0x11, 0x00


	//----- nvinfo : EIATTR_SPARSE_MMA_MASK
	.align		4
.L_5841:
        /*0078*/ 	.byte	0x03, 0x50
        /*007a*/ 	.short	0x0000


	//----- nvinfo : EIATTR_MAXREG_COUNT
	.align		4
        /*007c*/ 	.byte	0x03, 0x1b
        /*007e*/ 	.short	0x00ff


	//----- nvinfo : EIATTR_MERCURY_ISA_VERSION
	.align		4
        /*0080*/ 	.byte	0x03, 0x5f
        /*0082*/ 	.short	0x0101


	//----- nvinfo : EIATTR_EXIT_INSTR_OFFSETS
	.align		4
        /*0084*/ 	.byte	0x04, 0x1c
        /*0086*/ 	.short	(.L_5843 - .L_5842)


	//   ....[0]....
.L_5842:
        /*0088*/ 	.word	0x00000940


	//   ....[1]....
        /*008c*/ 	.word	0x00000990


	//----- nvinfo : EIATTR_MAX_THREADS
	.align		4
.L_5843:
        /*0090*/ 	.byte	0x04, 0x05
        /*0092*/ 	.short	(.L_5845 - .L_5844)
.L_5844:
        /*0094*/ 	.word	0x00000080
        /*0098*/ 	.word	0x00000001
        /*009c*/ 	.word	0x00000001


	//----- nvinfo : EIATTR_CRS_STACK_SIZE
	.align		4
.L_5845:
        /*00a0*/ 	.byte	0x04, 0x1e
        /*00a2*/ 	.short	(.L_5847 - .L_5846)
.L_5846:
        /*00a4*/ 	.word	0x00000000


	//----- nvinfo : EIATTR_CBANK_PARAM_SIZE
	.align		4
.L_5847:
        /*00a8*/ 	.byte	0x03, 0x19
        /*00aa*/ 	.short	0x0024


	//----- nvinfo : EIATTR_PARAM_CBANK
	.align		4
        /*00ac*/ 	.byte	0x04, 0x0a
        /*00ae*/ 	.short	(.L_5849 - .L_5848)
	.align		4
.L_5848:
        /*00b0*/ 	.word	index@(.nv.constant0._ZN2at6native27unrolled_elementwise_kernelINS0_13BinaryFunctorIdddZZZNS0_19minimum_kernel_cudaERNS_18TensorIteratorBaseEENKUlvE0_clEvENKUlvE_clEvEUlddE_EESt5arrayIPcLm3EELi4E23TrivialOffsetCalculatorILi2EjESC_ILi1EjENS0_6memory15LoadWithoutCastENSF_16StoreWithoutCastEEEviT_T0_T2_T3_T4_T5_)
        /*00b4*/ 	.short	0x0210
        /*00b6*/ 	.short	0x0024


	//----- nvinfo : EIATTR_SW_WAR
	.align		4
.L_5849:
        /*00b8*/ 	.byte	0x04, 0x36
        /*00ba*/ 	.short	(.L_5851 - .L_5850)
.L_5850:
        /*00bc*/ 	.word	0x00000008
.L_5851:


//--------------------- .nv.info._ZN2at6native29vectorized_elementwise_kernelILi2ENS0_13BinaryFunctorIdddZZZNS0_19minimum_kernel_cudaERNS_18TensorIteratorBaseEENKUlvE0_clEvENKUlvE_clEvEUlddE_EESt5arrayIPcLm3EEEEviT0_T1_ --------------------------
	.section	.nv.info._ZN2at6native29vectorized_elementwise_kernelILi2ENS0_13BinaryFunctorIdddZZZNS0_19minimum_kernel_cudaERNS_18TensorIteratorBaseEENKUlvE0_clEvENKUlvE_clEvEUlddE_EESt5arrayIPcLm3EEEEviT0_T1_,"",@"SHT_CUDA_INFO"
	.sectionflags	@""
	.align	4


	//----- nvinfo : EIATTR_CUDA_API_VERSION
	.align		4
        /*0000*/ 	.byte	0x04, 0x37
        /*0002*/ 	.short	(.L_5853 - .L_5852)
.L_5852:
        /*0004*/ 	.word	0x00000082


	//----- nvinfo : EIATTR_KPARAM_INFO
	.align		4
.L_5853:
        /*0008*/ 	.byte	0x04, 0x17
        /*000a*/ 	.short	(.L_5855 - .L_5854)
.L_5854:
        /*000c*/ 	.word	0x00000000
        /*0010*/ 	.short	0x0002
        /*0012*/ 	.short	0x0008
        /*0014*/ 	.byte	0x00, 0xf0, 0x61, 0x00


	//----- nvinfo : EIATTR_KPARAM_INFO
	.align		4
.L_5855:
        /*0018*/ 	.byte	0x04, 0x17
        /*001a*/ 	.short	(.L_5857 - .L_5856)
.L_5856:
        /*001c*/ 	.word	0x00000000
        /*0020*/ 	.short	0x0001
        /*0022*/ 	.short	0x0004
        /*0024*/ 	.byte	0x00, 0xf0, 0x05, 0x00


	//----- nvinfo : EIATTR_KPARAM_INFO
	.align		4
.L_5857:
        /*0028*/ 	.byte	0x04, 0x17
        /*002a*/ 	.short	(.L_5859 - .L_5858)
.L_5858:
        /*002c*/ 	.word	0x00000000
        /*0030*/ 	.short	0x0000
        /*0032*/ 	.short	0x0000
        /*0034*/ 	.byte	0x00, 0xf0, 0x11, 0x00


	//----- nvinfo : EIATTR_SPARSE_MMA_MASK
	.align		4
.L_5859:
        /*0038*/ 	.byte	0x03, 0x50
        /*003a*/ 	.short	0x0000


	//----- nvinfo : EIATTR_MAXREG_COUNT
	.align		4
        /*003c*/ 	.byte	0x03, 0x1b
        /*003e*/ 	.short	0x00ff


	//----- nvinfo : EIATTR_MERCURY_ISA_VERSION
	.align		4
        /*0040*/ 	.byte	0x03, 0x5f
        /*0042*/ 	.short	0x0101


	//----- nvinfo : EIATTR_EXIT_INSTR_OFFSETS
	.align		4
        /*0044*/ 	.byte	0x04, 0x1c
        /*0046*/ 	.short	(.L_5861 - .L_5860)


	//   ....[0]....
.L_5860:
        /*0048*/ 	.word	0x00000a70


	//   ....[1]....
        /*004c*/ 	.word	0x00001d00


	//   ....[2]....
        /*0050*/ 	.word	0x00001d50


	//----- nvinfo : EIATTR_MAX_THREADS
	.align		4
.L_5861:
        /*0054*/ 	.byte	0x04, 0x05
        /*0056*/ 	.short	(.L_5863 - .L_5862)
.L_5862:
        /*0058*/ 	.word	0x00000080
        /*005c*/ 	.word	0x00000001
        /*0060*/ 	.word	0x00000001


	//----- nvinfo : EIATTR_CRS_STACK_SIZE
	.align		4
.L_5863:
        /*0064*/ 	.byte	0x04, 0x1e
        /*0066*/ 	.short	(.L_5865 - .L_5864)
.L_5864:
        /*0068*/ 	.word	0x00000000


	//----- nvinfo : EIATTR_CBANK_PARAM_SIZE
	.align		4
.L_5865:
        /*006c*/ 	.byte	0x03, 0x19
        /*006e*/ 	.short	0x0020


	//----- nvinfo : EIATTR_PARAM_CBANK
	.align		4
        /*0070*/ 	.byte	0x04, 0x0a
        /*0072*/ 	.short	(.L_5867 - .L_5866)
	.align		4
.L_5866:
        /*0074*/ 	.word	index@(.nv.constant0._ZN2at6native29vectorized_elementwise_kernelILi2ENS0_13BinaryFunctorIdddZZZNS0_19minimum_kernel_cudaERNS_18TensorIteratorBaseEENKUlvE0_clEvENKUlvE_clEvEUlddE_EESt5arrayIPcLm3EEEEviT0_T1_)
        /*0078*/ 	.short	0x0210
        /*007a*/ 	.short	0x0020


	//----- nvinfo : EIATTR_SW_WAR
	.align		4
.L_5867:
        /*007c*/ 	.byte	0x04, 0x36
        /*007e*/ 	.short	(.L_5869 - .L_5868)
.L_5868:
        /*0080*/ 	.word	0x00000008
.L_5869:


//--------------------- .nv.info._ZN2at6native29vectorized_elementwise_kernelILi4ENS0_13BinaryFunctorIdddZZZNS0_19minimum_kernel_cudaERNS_18TensorIteratorBaseEENKUlvE0_clEvENKUlvE_clEvEUlddE_EESt5arrayIPcLm3EEEEviT0_T1_ --------------------------
	.section	.nv.info._ZN2at6native29vectorized_elementwise_kernelILi4ENS0_13BinaryFunctorIdddZZZNS0_19minimum_kernel_cudaERNS_18TensorIteratorBaseEENKUlvE0_clEvENKUlvE_clEvEUlddE_EESt5arrayIPcLm3EEEEviT0_T1_,"",@"SHT_CUDA_INFO"
	.sectionflags	@""
	.align	4


	//----- nvinfo : EIATTR_CUDA_API_VERSION
	.align		4
        /*0000*/ 	.byte	0x04, 0x37
        /*0002*/ 	.short	(.L_5871 - .L_5870)
.L_5870:
        /*0004*/ 	.word	0x00000082


	//----- nvinfo : EIATTR_KPARAM_INFO
	.align		4
.L_5871:
        /*0008*/ 	.byte	0x04, 0x17
        /*000a*/ 	.short	(.L_5873 - .L_5872)
.L_5872:
        /*000c*/ 	.word	0x00000000
        /*0010*/ 	.short	0x0002
        /*0012*/ 	.short	0x0008
        /*0014*/ 	.byte	0x00, 0xf0, 0x61, 0x00


	//----- nvinfo : EIATTR_KPARAM_INFO
	.align		4
.L_5873:
        /*0018*/ 	.byte	0x04, 0x17
        /*001a*/ 	.short	(.L_5875 - .L_5874)
.L_5874:
        /*001c*/ 	.word	0x00000000
        /*0020*/ 	.short	0x0001
        /*0022*/ 	.short	0x0004
        /*0024*/ 	.byte	0x00, 0xf0, 0x05, 0x00


	//----- nvinfo : EIATTR_KPARAM_INFO
	.align		4
.L_5875:
        /*0028*/ 	.byte	0x04, 0x17
        /*002a*/ 	.short	(.L_5877 - .L_5876)
.L_5876:
        /*002c*/ 	.word	0x00000000
        /*0030*/ 	.short	0x0000
        /*0032*/ 	.short	0x0000
        /*0034*/ 	.byte	0x00, 0xf0, 0x11, 0x00


	//----- nvinfo : EIATTR_SPARSE_MMA_MASK
	.align		4
.L_5877:
        /*0038*/ 	.byte	0x03, 0x50
        /*003a*/ 	.short	0x0000


	//----- nvinfo : EIATTR_MAXREG_COUNT
	.align		4
        /*003c*/ 	.byte	0x03, 0x1b
        /*003e*/ 	.short	0x00ff


	//----- nvinfo : EIATTR_MERCURY_ISA_VERSION
	.align		4
        /*0040*/ 	.byte	0x03, 0x5f
        /*0042*/ 	.short	0x0101


	//----- nvinfo : EIATTR_EXIT_INSTR_OFFSETS
	.align		4
        /*0044*/ 	.byte	0x04, 0x1c
        /*0046*/ 	.short	(.L_5879 - .L_5878)


	//   ....[0]....
.L_5878:
        /*0048*/ 	.word	0x00000a70


	//   ....[1]....
        /*004c*/ 	.word	0x00001d00


	//   ....[2]....
        /*0050*/ 	.word	0x00001d50


	//----- nvinfo : EIATTR_MAX_THREADS
	.align		4
.L_5879:
        /*0054*/ 	.byte	0x04, 0x05
        /*0056*/ 	.short	(.L_5881 - .L_5880)
.L_5880:
        /*0058*/ 	.word	0x00000080
        /*005c*/ 	.word	0x00000001
        /*0060*/ 	.word	0x00000001


	//----- nvinfo : EIATTR_CRS_STACK_SIZE
	.align		4
.L_5881:
        /*0064*/ 	.byte	0x04, 0x1e
        /*0066*/ 	.short	(.L_5883 - .L_5882)
.L_5882:
        /*0068*/ 	.word	0x00000000


	//----- nvinfo : EIATTR_CBANK_PARAM_SIZE
	.align		4
.L_5883:
        /*006c*/ 	.byte	0x03, 0x19
        /*006e*/ 	.short	0x0020


	//----- nvinfo : EIATTR_PARAM_CBANK
	.align		4
        /*0070*/ 	.byte	0x04, 0x0a
        /*0072*/ 	.short	(.L_5885 - .L_5884)
	.align		4
.L_5884:
        /*0074*/ 	.word	index@(.nv.constant0._ZN2at6native29vectorized_elementwise_kernelILi4ENS0_13BinaryFunctorIdddZZZNS0_19minimum_kernel_cudaERNS_18TensorIteratorBaseEENKUlvE0_clEvENKUlvE_clEvEUlddE_EESt5arrayIPcLm3EEEEviT0_T1_)
        /*0078*/ 	.short	0x0210
        /*007a*/ 	.short	0x0020


	//----- nvinfo : EIATTR_SW_WAR
	.align		4
.L_5885:
        /*007c*/ 	.byte	0x04, 0x36
        /*007e*/ 	.short	(.L_5887 - .L_5886)
.L_5886:
        /*0080*/ 	.word	0x00000008
.L_5887:


//--------------------- .nv.info._ZN2at6native29vectorized_elementwise_kernelILi8ENS0_13BinaryFunctorIdddZZZNS0_19minimum_kernel_cudaERNS_18TensorIteratorBaseEENKUlvE0_clEvENKUlvE_clEvEUlddE_EESt5arrayIPcLm3EEEEviT0_T1_ --------------------------
	.section	.nv.info._ZN2at6native29vectorized_elementwise_kernelILi8ENS0_13BinaryFunctorIdddZZZNS0_19minimum_kernel_cudaERNS_18TensorIteratorBaseEENKUlvE0_clEvENKUlvE_clEvEUlddE_EESt5arrayIPcLm3EEEEviT0_T1_,"",@"SHT_CUDA_INFO"
	.sectionflags	@""
	.align	4


	//----- nvinfo : EIATTR_CUDA_API_VERSION
	.align		4
        /*0000*/ 	.byte	0x04, 0x37
        /*0002*/ 	.short	(.L_5889 - .L_5888)
.L_5888:
        /*0004*/ 	.word	0x00000082


	//----- nvinfo : EIATTR_KPARAM_INFO
	.align		4
.L_5889:
        /*0008*/ 	.byte	0x04, 0x17
        /*000a*/ 	.short	(.L_5891 - .L_5890)
.L_5890:
        /*000c*/ 	.word	0x00000000
        /*0010*/ 	.short	0x0002
        /*0012*/ 	.short	0x0008
        /*0014*/ 	.byte	0x00, 0xf0, 0x61, 0x00


	//----- nvinfo : EIATTR_KPARAM_INFO
	.align		4
.L_5891:
        /*0018*/ 	.byte	0x04, 0x17
        /*001a*/ 	.short	(.L_5893 - .L_5892)
.L_5892:
        /*001c*/ 	.word	0x00000000
        /*0020*/ 	.short	0x0001
        /*0022*/ 	.short	0x0004
        /*0024*/ 	.byte	0x00, 0xf0, 0x05, 0x00


	//----- nvinfo : EIATTR_KPARAM_INFO
	.align		4
.L_5893:
        /*0028*/ 	.byte	0x04, 0x17
        /*002a*/ 	.short	(.L_5895 - .L_5894)
.L_5894:
        /*002c*/ 	.word	0x00000000
        /*0030*/ 	.short	0x0000
        /*0032*/ 	.short	0x0000
        /*0034*/ 	.byte	0x00, 0xf0, 0x11, 0x00


	//----- nvinfo : EIATTR_SPARSE_MMA_MASK
	.align		4
.L_5895:
        /*0038*/ 	.byte	0x03, 0x50
        /*003a*/ 	.short	0x0000


	//----- nvinfo : EIATTR_MAXREG_COUNT
	.align		4
        /*003c*/ 	.byte	0x03, 0x1b
        /*003e*/ 	.short	0x00ff


	//----- nvinfo : EIATTR_MERCURY_ISA_VERSION
	.align		4
        /*0040*/ 	.byte	0x03, 0x5f
        /*0042*/ 	.short	0x0101


	//----- nvinfo : EIATTR_EXIT_INSTR_OFFSETS
	.align		4
        /*0044*/ 	.byte	0x04, 0x1c
        /*0046*/ 	.short	(.L_5897 - .L_5896)


	//   ....[0]....
.L_5896:
        /*0048*/ 	.word	0x00000a70


	//   ....[1]....
        /*004c*/ 	.word	0x00001d00


	//   ....[2]....
        /*0050*/ 	.word	0x00001d50


	//----- nvinfo : EIATTR_MAX_THREADS
	.align		4
.L_5897:
        /*0054*/ 	.byte	0x04, 0x05
        /*0056*/ 	.short	(.L_5899 - .L_5898)
.L_5898:
        /*0058*/ 	.word	0x00000080
        /*005c*/ 	.word	0x00000001
        /*0060*/ 	.word	0x00000001


	//----- nvinfo : EIATTR_CRS_STACK_SIZE
	.align		4
.L_5899:
        /*0064*/ 	.byte	0x04, 0x1e
        /*0066*/ 	.short	(.L_5901 - .L_5900)
.L_5900:
        /*0068*/ 	.word	0x00000000


	//----- nvinfo : EIATTR_CBANK_PARAM_SIZE
	.align		4
.L_5901:
        /*006c*/ 	.byte	0x03, 0x19
        /*006e*/ 	.short	0x0020


	//----- nvinfo : EIATTR_PARAM_CBANK
	.align		4
        /*0070*/ 	.byte	0x04, 0x0a
        /*0072*/ 	.short	(.L_5903 - .L_5902)
	.align		4
.L_5902:
        /*0074*/ 	.word	index@(.nv.constant0._ZN2at6native29vectorized_elementwise_kernelILi8ENS0_13BinaryFunctorIdddZZZNS0_19minimum_kernel_cudaERNS_18TensorIteratorBaseEENKUlvE0_clEvENKUlvE_clEvEUlddE_EESt5arrayIPcLm3EEEEviT0_T1_)
        /*0078*/ 	.short	0x0210
        /*007a*/ 	.short	0x0020


	//----- nvinfo : EIATTR_SW_WAR
	.align		4
.L_5903:
        /*007c*/ 	.byte	0x04, 0x36
        /*007e*/ 	.short	(.L_5905 - .L_5904)
.L_5904:
        /*0080*/ 	.word	0x00000008
.L_5905:


//--------------------- .nv.info._ZN2at6native18elementwise_kernelILi128ELi4EZNS0_15gpu_kernel_implINS0_13AUnaryFunctorIsssZZZNS0_19minimum_kernel_cudaERNS_18TensorIteratorBaseEENKUlvE_clEvENKUlvE3_clEvEUlssE_EEEEvS5_RKT_EUliE_EEviT1_ --------------------------
	.section	.nv.info._ZN2at6native18elementwise_kernelILi128ELi4EZNS0_15gpu_kernel_implINS0_13AUnaryFunctorIsssZZZNS0_19minimum_kernel_cudaERNS_18TensorIteratorBaseEENKUlvE_clEvENKUlvE3_clEvEUlssE_EEEEvS5_RKT_EUliE_EEviT1_,"",@"SHT_CUDA_INFO"
	.sectionflags	@""
	.align	4


	//----- nvinfo : EIATTR_CUDA_API_VERSION
	.align		4
        /*0000*/ 	.byte	0x04, 0x37
        /*0002*/ 	.short	(.L_5907 - .L_5906)
.L_5906:
        /*0004*/ 	.word	0x00000082


	//----- nvinfo : EIATTR_KPARAM_INFO
	.align		4
.L_5907:
        /*0008*/ 	.byte	0x04, 0x17
        /*000a*/ 	.short	(.L_5909 - .L_5908)
.L_5908:
        /*000c*/ 	.word	0x00000000
        /*0010*/ 	.short	0x0001
        /*0012*/ 	.short	0x0008
        /*0014*/ 	.byte	0x00, 0xf0, 0x61, 0x08


	//----- nvinfo : EIATTR_KPARAM_INFO
	.align		4
.L_5909:
        /*0018*/ 	.byte	0x04, 0x17
        /*001a*/ 	.short	(.L_5911 - .L_5910)
.L_5910:
        /*001c*/ 	.word	0x00000000
        /*0020*/ 	.short	0x0000
        /*0022*/ 	.short	0x0000
        /*0024*/ 	.byte	0x00, 0xf0, 0x11, 0x00


	//----- nvinfo : EIATTR_SPARSE_MMA_MASK
	.align		4
.L_5911:
        /*0028*/ 	.byte	0x03, 0x50
        /*002a*/ 	.short	0x0000


	//----- nvinfo : EIATTR_MAXREG_COUNT
	.align		4
        /*002c*/ 	.byte	0x03, 0x1b
        /*002e*/ 	.short	0x0080


	//----- nvinfo : EIATTR_EXTERNS
	.align		4
        /*0030*/ 	.byte	0x04, 0x0f
        /*0032*/ 	.short	(.L_5913 - .L_5912)


	//   ....[0]....
	.align		4
.L_5912:
        /*0034*/ 	.word	index@(__assertfail)


	//----- nvinfo : EIATTR_MERCURY_ISA_VERSION
	.align		4
.L_5913:
        /*0038*/ 	.byte	0x03, 0x5f
        /*003a*/ 	.short	0x0101


	//----- nvinfo : EIATTR_SYSCALL_OFFSETS
	.align		4
        /*003c*/ 	.byte	0x04, 0x46
        /*003e*/ 	.short	(.L_5915 - .L_5914)


	//   ....[0]....
.L_5914:
        /*0040*/ 	.word	0x00002200


	//   ....[1]....
        /*0044*/ 	.word	0x000030a0


	//   ....[2]....
        /*0048*/ 	.word	0x000052c0


	//   ....[3]....
        /*004c*/ 	.word	0x00006160


	//   ....[4]....
        /*0050*/ 	.word	0x00008370


	//   ....[5]....
        /*0054*/ 	.word	0x00009210


	//   ....[6]....
        /*0058*/ 	.word	0x0000b410


	//   ....[7]....
        /*005c*/ 	.word	0x0000c2b0


	//----- nvinfo : EIATTR_EXIT_INSTR_OFFSETS
	.align		4
.L_5915:
        /*0060*/ 	.byte	0x04, 0x1c
        /*0062*/ 	.short	(.L_5917 - .L_5916)


	//   ....[0]....
.L_5916:
        /*0064*/ 	.word	0x000092c0


	//   ....[1]....
        /*0068*/ 	.word	0x0000b580


	//   ....[2]....
        /*006c*/ 	.word	0x0000b5a0


	//   ....[3]....
        /*0070*/ 	.word	0x0000b640


	//   ....[4]....
        /*0074*/ 	.word	0x0000b660


	//   ....[5]....
        /*0078*/ 	.word	0x0000b680


	//   ....[6]....
        /*007c*/ 	.word	0x0000b710


	//   ....[7]....
        /*0080*/ 	.word	0x0000b750


	//   ....[8]....
        /*0084*/ 	.word	0x0000b7f0


	//   ....[9]....
        /*0088*/ 	.word	0x0000b840


	//   ....[10]....
        /*008c*/ 	.word	0x0000b870


	//   ....[11]....
        /*0090*/ 	.word	0x0000b940


	//   ....[12]....
        /*0094*/ 	.word	0x0000b980


	//   ....[13]....
        /*0098*/ 	.word	0x0000bb10


	//   ....[14]....
        /*009c*/ 	.word	0x0000bc70


	//   ....[15]....
        /*00a0*/ 	.word	0x0000bcb0


	//   ....[16]....
        /*00a4*/ 	.word	0x0000bd50


	//   ....[17]....
        /*00a8*/ 	.word	0x0000bed0


	//   ....[18]....
        /*00ac*/ 	.word	0x0000c050


	//   ....[19]....
        /*00b0*/ 	.word	0x0000c1b0


	//   ....[20]....
        /*00b4*/ 	.word	0x0000c2c0


	//   ....[21]....
        /*00b8*/ 	.word	0x0000c300


	//   ....[22]....
        /*00bc*/ 	.word	0x0000c320


	//----- nvinfo : EIATTR_MAX_THREADS
	.align		4
.L_5917:
        /*00c0*/ 	.byte	0x04, 0x05
        /*00c2*/ 	.short	(.L_5919 - .L_5918)
.L_5918:
        /*00c4*/ 	.word	0x00000080
        /*00c8*/ 	.word	0x00000001
        /*00cc*/ 	.word	0x00000001


	//----- nvinfo : EIATTR_CRS_STACK_SIZE
	.align		4
.L_5919:
        /*00d0*/ 	.byte	0x04, 0x1e
        /*00d2*/ 	.short	(.L_5921 - .L_5920)
.L_5920:
        /*00d4*/ 	.word	0x00000000


	//----- nvinfo : EIATTR_CBANK_PARAM_SIZE
	.align		4
.L_5921:
        /*00d8*/ 	.byte	0x03, 0x19
        /*00da*/ 	.short	0x0220


	//----- nvinfo : EIATTR_PARAM_CBANK
	.align		4
        /*00dc*/ 	.byte	0x04, 0x0a
        /*00de*/ 	.short	(.L_5923 - .L_5922)
	.align		4
.L_5922:
        /*00e0*/ 	.word	index@(.nv.constant0._ZN2at6native18elementwise_kernelILi128ELi4EZNS0_15gpu_kernel_implINS0_13AUnaryFunctorIsssZZZNS0_19minimum_kernel_cudaERNS_18TensorIteratorBaseEENKUlvE_clEvENKUlvE3_clEvEUlssE_EEEEvS5_RKT_EUliE_EEviT1_)
        /*00e4*/ 	.short	0x0210
        /*00e6*/ 	.short	0x0220


	//----- nvinfo : EIATTR_SW_WAR
	.align		4
.L_5923:
        /*00e8*/ 	.byte	0x04, 0x36
        /*00ea*/ 	.short	(.L_5925 - .L_5924)
.L_5924:
        /*00ec*/ 	.word	0x00000008
.L_5925:


//--------------------- .nv.info._ZN2at6native27unrolled_elementwise_kernelINS0_13AUnaryFunctorIsssZZZNS0_19minimum_kernel_cudaERNS_18TensorIteratorBaseEENKUlvE_clEvENKUlvE3_clEvEUlssE_EESt5arrayIPcLm2EELi4E23TrivialOffsetCalculatorILi1EjESD_NS0_6memory12LoadWithCastILi1EEENSE_13StoreWithCastILi1EEEEEviT_T0_T2_T3_T4_T5_ --------------------------
	.section	.nv.info._ZN2at6native27unrolled_elementwise_kernelINS0_13AUnaryFunctorIsssZZZNS0_19minimum_kernel_cudaERNS_18TensorIteratorBaseEENKUlvE_clEvENKUlvE3_clEvEUlssE_EESt5arrayIPcLm2EELi4E23TrivialOffsetCalculatorILi1EjESD_NS0_6memory12LoadWithCastILi1EEENSE_13StoreWithCastILi1EEEEEviT_T0_T2_T3_T4_T5_,"",@"SHT_CUDA_INFO"
	.sectionflags	@""
	.align	4


	//----- nvinfo : EIATTR_CUDA_API_VERSION
	.align		4
        /*0000*/ 	.byte	0x04, 0x37
        /*0002*/ 	.short	(.L_5927 - .L_5926)
.L_5926:
        /*0004*/ 	.word	0x00000082


	//----- nvinfo : EIATTR_KPARAM_INFO
	.align		4
.L_5927:
        /*0008*/ 	.byte	0x04, 0x17
        /*000a*/ 	.short	(.L_5929 - .L_5928)
.L_5928:
        /*000c*/ 	.word	0x00000000
        /*0010*/ 	.short	0x0006
        /*0012*/ 	.short	0x0024
        /*0014*/ 	.byte	0x00, 0xf0, 0x21, 0x00


	//----- nvinfo : EIATTR_KPARAM_INFO
	.align		4
.L_5929:
        /*0018*/ 	.byte	0x04, 0x17
        /*001a*/ 	.short	(.L_5931 - .L_5930)
.L_5930:
        /*001c*/ 	.word	0x00000000
        /*0020*/ 	.short	0x0005
        /*0022*/ 	.short	0x001c
        /*0024*/ 	.byte	0x00, 0xf0, 0x21, 0x00


	//----- nvinfo : EIATTR_KPARAM_INFO
	.align		4
.L_5931:
        /*0028*/ 	.byte	0x04, 0x17
        /*002a*/ 	.short	(.L_5933 - .L_5932)
.L_5932:
        /*002c*/ 	.word	0x00000000
        /*0030*/ 	.short	0x0004
        /*0032*/ 	.short	0x0019
        /*0034*/ 	.byte	0x00, 0xf0, 0x05, 0x00


	//----- nvinfo : EIATTR_KPARAM_INFO
	.align		4
.L_5933:
        /*0038*/ 	.byte	0x04, 0x17
        /*003a*/ 	.short	(.L_5935 - .L_5934)
.L_5934:
        /*003c*/ 	.word	0x00000000
        /*0040*/ 	.short	0x0003
        /*0042*/ 	.short	0x0018
        /*0044*/ 	.byte	0x00, 0xf0, 0x05, 0x00


	//----- nvinfo : EIATTR_KPARAM_INFO
	.align		4
.L_5935:
        /*0048*/ 	.byte	0x04, 0x17
        /*004a*/ 	.short	(.L_5937 - .L_5936)
.L_5936:
        /*004c*/ 	.word	0x00000000
        /*0050*/ 	.short	0x0002
        /*0052*/ 	.short	0x0008
        /*0054*/ 	.byte	0x00, 0xf0, 0x41, 0x00


	//----- nvinfo : EIATTR_KPARAM_INFO
	.align		4
.L_5937:
        /*0058*/ 	.byte	0x04, 0x17
        /*005a*/ 	.short	(.L_5939 - .L_5938)
.L_5938:
        /*005c*/ 	.word	0x00000000
        /*0060*/ 	.short	0x0001
        /*0062*/ 	.short	0x0004
        /*0064*/ 	.byte	0x00, 0xf0, 0x11, 0x00


	//----- nvinfo : EIATTR_KPARAM_INFO
	.align		4
.L_5939:
        /*0068*/ 	.byte	0x04, 0x17
        /*006a*/ 	.short	(.L_5941 - .L_5940)
.L_5940:
        /*006c*/ 	.word	0x00000000
        /*0070*/ 	.short	0x0000
        /*0072*/ 	.short	0x0000
        /*0074*/ 	.byte	0x00, 0xf0, 0x11, 0x00


	//----- nvinfo : EIATTR_SPARSE_MMA_MASK
	.align		4
.L_5941:
        /*0078*/ 	.byte	0x03, 0x50
        /*007a*/ 	.short	0x0000


	//----- nvinfo : EIATTR_MAXREG_COUNT
	.align		4
        /*007c*/ 	.byte	0x03, 0x1b
        /*007e*/ 	.short	0x00ff


	//----- nvinfo : EIATTR_EXTERNS
	.align		4
        /*0080*/ 	.byte	0x04, 0x0f
        /*0082*/ 	.short	(.L_5943 - .L_5942)


	//   ....[0]....
	.align		4
.L_5942:
        /*0084*/ 	.word	index@(__assertfail)


	//----- nvinfo : EIATTR_MERCURY_ISA_VERSION
	.align		4
.L_5943:
        /*0088*/ 	.byte	0x03, 0x5f
        /*008a*/ 	.short	0x0101


	//----- nvinfo : EIATTR_SYSCALL_OFFSETS
	.align		4
        /*008c*/ 	.byte	0x04, 0x46
        /*008e*/ 	.short	(.L_5945 - .L_5944)


	//   ....[0]....
.L_5944:
        /*0090*/ 	.word	0x00000f10


	//   ....[1]....
        /*0094*/ 	.word	0x00001e20


	//   ....[2]....
        /*0098*/ 	.word	0x00002d40


	//   ....[3]....
        /*009c*/ 	.word	0x00003c30


	//   ....[4]....
        /*00a0*/ 	.word	0x00004c20


	//   ....[5]....
        /*00a4*/ 	.word	0x00005b60


	//   ....[6]....
        /*00a8*/ 	.word	0x00006a80


	//   ....[7]....
        /*00ac*/ 	.word	0x000079a0


	//----- nvinfo : EIATTR_EXIT_INSTR_OFFSETS
	.align		4
.L_5945:
        /*00b0*/ 	.byte	0x04, 0x1c
        /*00b2*/ 	.short	(.L_5947 - .L_5946)


	//   ....[0]....
.L_5946:
        /*00b4*/ 	.word	0x00006b30


	//   ....[1]....
        /*00b8*/ 	.word	0x00006c60


	//   ....[2]....
        /*00bc*/ 	.word	0x00006c80


	//   ....[3]....
        /*00c0*/ 	.word	0x00006d20


	//   ....[4]....
        /*00c4*/ 	.word	0x00006d50


	//   ....[5]....
        /*00c8*/ 	.word	0x00006d70


	//   ....[6]....
        /*00cc*/ 	.word	0x00006e00


	//   ....[7]....
        /*00d0*/ 	.word	0x00006e40


	//   ....[8]....
        /*00d4*/ 	.word	0x00006ee0


	//   ....[9]....
        /*00d8*/ 	.word	0x00006f30


	//   ....[10]....
        /*00dc*/ 	.word	0x00006f60


	//   ....[11]....
        /*00e0*/ 	.word	0x00007030


	//   ....[12]....
        /*00e4*/ 	.word	0x00007070


	//   ....[13]....
        /*00e8*/ 	.word	0x00007200


	//   ....[14]....
        /*00ec*/ 	.word	0x00007360


	//   ....[15]....
        /*00f0*/ 	.word	0x000073a0


	//   ....[16]....
        /*00f4*/ 	.word	0x00007440


	//   ....[17]....
        /*00f8*/ 	.word	0x000075c0


	//   ....[18]....
        /*00fc*/ 	.word	0x00007740


	//   ....[19]....
        /*0100*/ 	.word	0x000078a0


	//   ....[20]....
        /*0104*/ 	.word	0x000079b0


	//   ....[21]....
        /*0108*/ 	.word	0x000079f0


	//   ....[22]....
        /*010c*/ 	.word	0x00007a20


	//----- nvinfo : EIATTR_MAX_THREADS
	.align		4
.L_5947:
        /*0110*/ 	.byte	0x04, 0x05
        /*0112*/ 	.short	(.L_5949 - .L_5948)
.L_5948:
        /*0114*/ 	.word	0x00000080
        /*0118*/ 	.word	0x00000001
        /*011c*/ 	.word	0x00000001


	//----- nvinfo : EIATTR_CRS_STACK_SIZE
	.align		4
.L_5949:
        /*0120*/ 	.byte	0x04, 0x1e
        /*0122*/ 	.short	(.L_5951 - .L_5950)
.L_5950:
        /*0124*/ 	.word	0x00000000


	//----- nvinfo : EIATTR_CBANK_PARAM_SIZE
	.align		4
.L_5951:
        /*0128*/ 	.byte	0x03, 0x19
        /*012a*/ 	.short	0x002c


	//----- nvinfo : EIATTR_PARAM_CBANK
	.align		4
        /*012c*/ 	.byte	0x04, 0x0a
        /*012e*/ 	.short	(.L_5953 - .L_5952)
	.align		4
.L_5952:
        /*0130*/ 	.word	index@(.nv.constant0._ZN2at6native27unrolled_elementwise_kernelINS0_13AUnaryFunctorIsssZZZNS0_19minimum_kernel_cudaERNS_18TensorIteratorBaseEENKUlvE_clEvENKUlvE3_clEvEUlssE_EESt5arrayIPcLm2EELi4E23TrivialOffsetCalculatorILi1EjESD_NS0_6memory12LoadWithCastILi1EEENSE_13StoreWithCastILi1EEEEEviT_T0_T2_T3_T4_T5_)
        /*0134*/ 	.short	0x0210
        /*0136*/ 	.short	0x002c


	//----- nvinfo : EIATTR_SW_WAR
	.align		4
.L_5953:
        /*0138*/ 	.byte	0x04, 0x36
        /*013a*/ 	.short	(.L_5955 - .L_5954)
.L_5954:
        /*013c*/ 	.word	0x00000008
.L_5955:


//--------------------- .nv.info._ZN2at6native18elementwise_kernelILi128ELi4EZNS0_22gpu_kernel_impl_nocastINS0_13AUnaryFunctorIsssZZZNS0_19minimum_kernel_cudaERNS_18TensorIteratorBaseEENKUlvE_clEvENKUlvE3_clEvEUlssE_EEEEvS5_RKT_EUliE_EEviT1_ --------------------------
	.section	.nv.info._ZN2at6native18elementwise_kernelILi128ELi4EZNS0_22gpu_kernel_impl_nocastINS0_13AUnaryFunctorIsssZZZNS0_19minimum_kernel_cudaERNS_18TensorIteratorBaseEENKUlvE_clEvENKUlvE3_clEvEUlssE_EEEEvS5_RKT_EUliE_EEviT1_,"",@"SHT_CUDA_INFO"
	.sectionflags	@""
	.align	4


	//----- nvinfo : EIATTR_CUDA_API_VERSION
	.align		4
        /*0000*/ 	.byte	0x04, 0x37
        /*0002*/ 	.short	(.L_5957 - .L_5956)
.L_5956:
        /*0004*/ 	.word	0x00000082


	//----- nvinfo : EIATTR_KPARAM_INFO
	.align		4
.L_5957:
        /*0008*/ 	.byte	0x04, 0x17
        /*000a*/ 	.short	(.L_5959 - .L_5958)
.L_5958:
        /*000c*/ 	.word	0x00000000
        /*0010*/ 	.short	0x0001
        /*0012*/ 	.short	0x0008
        /*0014*/ 	.byte	0x00, 0xf0, 0x61, 0x08


	//----- nvinfo : EIATTR_KPARAM_INFO
	.align		4
.L_5959:
        /*0018*/ 	.byte	0x04, 0x17
        /*001a*/ 	.short	(.L_5961 - .L_5960)
.L_5960:
        /*001c*/ 	.word	0x00000000
        /*0020*/ 	.short	0x0000
        /*0022*/ 	.short	0x0000
        /*0024*/ 	.byte	0x00, 0xf0, 0x11, 0x00


	//----- nvinfo : EIATTR_SPARSE_MMA_MASK
	.align		4
.L_5961:
        /*0028*/ 	.byte	0x03, 0x50
        /*002a*/ 	.short	0x0000


	//----- nvinfo : EIATTR_MAXREG_COUNT
	.align		4
        /*002c*/ 	.byte	0x03, 0x1b
        /*002e*/ 	.short	0x0080


	//----- nvinfo : EIATTR_MERCURY_ISA_VERSION
	.align		4
        /*0030*/ 	.byte	0x03, 0x5f
        /*0032*/ 	.short	0x0101


	//----- nvinfo : EIATTR_EXIT_INSTR_OFFSETS
	.align		4
        /*0034*/ 	.byte	0x04, 0x1c
        /*0036*/ 	.short	(.L_5963 - .L_5962)


	//   ....[0]....
.L_5962:
        /*0038*/ 	.word	0x00003bf0


	//   ....[1]....
        /*003c*/ 	.word	0x00004f90


	//----- nvinfo : EIATTR_MAX_THREADS
	.align		4
.L_5963:
        /*0040*/ 	.byte	0x04, 0x05
        /*0042*/ 	.short	(.L_5965 - .L_5964)
.L_5964:
        /*0044*/ 	.word	0x00000080
        /*0048*/ 	.word	0x00000001
        /*004c*/ 	.word	0x00000001


	//----- nvinfo : EIATTR_CRS_STACK_SIZE
	.align		4
.L_5965:
        /*0050*/ 	.byte	0x04, 0x1e
        /*0052*/ 	.short	(.L_5967 - .L_5966)
.L_5966:
        /*0054*/ 	.word	0x00000000


	//----- nvinfo : EIATTR_CBANK_PARAM_SIZE
	.align		4
.L_5967:
        /*0058*/ 	.byte	0x03, 0x19
        /*005a*/ 	.short	0x0220


	//----- nvinfo : EIATTR_PARAM_CBANK
	.align		4
        /*005c*/ 	.byte	0x04, 0x0a
        /*005e*/ 	.short	(.L_5969 - .L_5968)
	.align		4
.L_5968:
        /*0060*/ 	.word	index@(.nv.constant0._ZN2at6native18elementwise_kernelILi128ELi4EZNS0_22gpu_kernel_impl_nocastINS0_13AUnaryFunctorIsssZZZNS0_19minimum_kernel_cudaERNS_18TensorIteratorBaseEENKUlvE_clEvENKUlvE3_clEvEUlssE_EEEEvS5_RKT_EUliE_EEviT1_)
        /*0064*/ 	.short	0x0210
        /*0066*/ 	.short	0x0220


	//----- nvinfo : EIATTR_SW_WAR
	.align		4
.L_5969:
        /*0068*/ 	.byte	0x04, 0x36
        /*006a*/ 	.short	(.L_5971 - .L_5970)
.L_5970:
        /*006c*/ 	.word	0x00000008
.L_5971:


//--------------------- .nv.info._ZN2at6native27unrolled_elementwise_kernelINS0_13AUnaryFunctorIsssZZZNS0_19minimum_kernel_cudaERNS_18TensorIteratorBaseEENKUlvE_clEvENKUlvE3_clEvEUlssE_EESt5arrayIPcLm2EELi4E23TrivialOffsetCalculatorILi1EjESD_NS0_6memory15LoadWithoutCastENSE_16StoreWithoutCastEEEviT_T0_T2_T3_T4_T5_ --------------------------
	.section	.nv.info._ZN2at6native27unrolled_elementwise_kernelINS0_13AUnaryFunctorIsssZZZNS0_19minimum_kernel_cudaERNS_18TensorIteratorBaseEENKUlvE_clEvENKUlvE3_clEvEUlssE_EESt5arrayIPcLm2EELi4E23TrivialOffsetCalculatorILi1EjESD_NS0_6memory15LoadWithoutCastENSE_16StoreWithoutCastEEEviT_T0_T2_T3_T4_T5_,"",@"SHT_CUDA_INFO"
	.sectionflags	@""
	.align	4


	//----- nvinfo : EIATTR_CUDA_API_VERSION
	.align		4
        /*0000*/ 	.byte	0x04, 0x37
        /*0002*/ 	.short	(.L_5973 - .L_5972)
.L_5972:
        /*0004*/ 	.word	0x00000082


	//----- nvinfo : EIATTR_KPARAM_INFO
	.align		4
.L_5973:
        /*0008*/ 	.byte	0x04, 0x17
        /*000a*/ 	.short	(.L_5975 - .L_5974)
.L_5974:
        /*000c*/ 	.word	0x00000000
        /*0010*/ 	.short	0x0006
        /*0012*/ 	.short	0x001b
        /*0014*/ 	.byte	0x00, 0xf0, 0x05, 0x00


	//----- nvinfo : EIATTR_KPARAM_INFO
	.align		4
.L_5975:
        /*0018*/ 	.byte	0x04, 0x17
        /*001a*/ 	.short	(.L_5977 - .L_5976)
.L_5976:
        /*001c*/ 	.word	0x00000000
        /*0020*/ 	.short	0x0005
        /*0022*/ 	.short	0x001a
        /*0024*/ 	.byte	0x00, 0xf0, 0x05, 0x00


	//----- nvinfo : EIATTR_KPARAM_INFO
	.align		4
.L_5977:
        /*0028*/ 	.byte	0x04, 0x17
        /*002a*/ 	.short	(.L_5979 - .L_5978)
.L_5978:
        /*002c*/ 	.word	0x00000000
        /*0030*/ 	.short	0x0004
        /*0032*/ 	.short	0x0019
        /*0034*/ 	.byte	0x00, 0xf0, 0x05, 0x00


	//----- nvinfo : EIATTR_KPARAM_INFO
	.align		4
.L_5979:
        /*0038*/ 	.byte	0x04, 0x17
        /*003a*/ 	.short	(.L_5981 - .L_5980)
.L_5980:
        /*003c*/ 	.word	0x00000000
        /*0040*/ 	.short	0x0003
        /*0042*/ 	.short	0x0018
        /*0044*/ 	.byte	0x00, 0xf0, 0x05, 0x00


	//----- nvinfo : EIATTR_KPARAM_INFO
	.align		4
.L_5981:
        /*0048*/ 	.byte	0x04, 0x17
        /*004a*/ 	.short	(.L_5983 - .L_5982)
.L_5982:
        /*004c*/ 	.word	0x00000000
        /*0050*/ 	.short	0x0002
        /*0052*/ 	.short	0x0008
        /*0054*/ 	.byte	0x00, 0xf0, 0x41, 0x00


	//----- nvinfo : EIATTR_KPARAM_INFO
	.align		4
.L_5983:
        /*0058*/ 	.byte	0x04, 0x17
        /*005a*/ 	.short	(.L_5985 - .L_5984)
.L_5984:
        /*005c*/ 	.word	0x00000000
        /*0060*/ 	.short	0x0001
        /*0062*/ 	.short	0x0004
        /*0064*/ 	.byte	0x00, 0xf0, 0x11, 0x00


	//----- nvinfo : EIATTR_KPARAM_INFO
	.align		4
.L_5985:
        /*0068*/ 	.byte	0x04, 0x17
        /*006a*/ 	.short	(.L_5987 - .L_5986)
.L_5986:
        /*006c*/ 	.word	0x00000000
        /*0070*/ 	.short	0x0000
        /*0072*/ 	.short	0x0000
        /*0074*/ 	.byte	0x00, 0xf0, 0x11, 0x00


	//----- nvinfo : EIATTR_SPARSE_MMA_MASK
	.align		4
.L_5987:
        /*0078*/ 	.byte	0x03, 0x50
        /*007a*/ 	.short	0x0000


	//----- nvinfo : EIATTR_MAXREG_COUNT
	.align		4
        /*007c*/ 	.byte	0x03, 0x1b
        /*007e*/ 	.short	0x00ff


	//----- nvinfo : EIATTR_MERCURY_ISA_VERSION
	.align		4
        /*0080*/ 	.byte	0x03, 0x5f
        /*0082*/ 	.short	0x0101


	//----- nvinfo : EIATTR_EXIT_INSTR_OFFSETS
	.align		4
        /*0084*/ 	.byte	0x04, 0x1c
        /*0086*/ 	.short	(.L_5989 - .L_5988)


	//   ....[0]....
.L_5988:
        /*0088*/ 	.word	0x000003d0


	//   ....[1]....
        /*008c*/ 	.word	0x00000420


	//----- nvinfo : EIATTR_MAX_THREADS
	.align		4
.L_5989:
        /*0090*/ 	.byte	0x04, 0x05
        /*0092*/ 	.short	(.L_5991 - .L_5990)
.L_5990:
        /*0094*/ 	.word	0x00000080
        /*0098*/ 	.word	0x00000001
        /*009c*/ 	.word	0x00000001


	//----- nvinfo : EIATTR_CRS_STACK_SIZE
	.align		4
.L_5991:
        /*00a0*/ 	.byte	0x04, 0x1e
        /*00a2*/ 	.short	(.L_5993 - .L_5992)
.L_5992:
        /*00a4*/ 	.word	0x00000000


	//----- nvinfo : EIATTR_CBANK_PARAM_SIZE
	.align		4
.L_5993:
        /*00a8*/ 	.byte	0x03, 0x19
        /*00aa*/ 	.short	0x001c


	//----- nvinfo : EIATTR_PARAM_CBANK
	.align		4
        /*00ac*/ 	.byte	0x04, 0x0a
        /*00ae*/ 	.short	(.L_5995 - .L_5994)
	.align		4
.L_5994:
        /*00b0*/ 	.word	index@(.nv.constant0._ZN2at6native27unrolled_elementwise_kernelINS0_13AUnaryFunctorIsssZZZNS0_19minimum_kernel_cudaERNS_18TensorIteratorBaseEENKUlvE_clEvENKUlvE3_clEvEUlssE_EESt5arrayIPcLm2EELi4E23TrivialOffsetCalculatorILi1EjESD_NS0_6memory15LoadWithoutCastENSE_16StoreWithoutCastEEEviT_T0_T2_T3_T4_T5_)
        /*00b4*/ 	.short	0x0210
        /*00b6*/ 	.short	0x001c


	//----- nvinfo : EIATTR_SW_WAR
	.align		4
.L_5995:
        /*00b8*/ 	.byte	0x04, 0x36
        /*00ba*/ 	.short	(.L_5997 - .L_5996)
.L_5996:
        /*00bc*/ 	.word	0x00000008
.L_5997:


//--------------------- .nv.info._ZN2at6native29vectorized_elementwise_kernelILi2ENS0_13AUnaryFunctorIsssZZZNS0_19minimum_kernel_cudaERNS_18TensorIteratorBaseEENKUlvE_clEvENKUlvE3_clEvEUlssE_EESt5arrayIPcLm2EEEEviT0_T1_ --------------------------
	.section	.nv.info._ZN2at6native29vectorized_elementwise_kernelILi2ENS0_13AUnaryFunctorIsssZZZNS0_19minimum_kernel_cudaERNS_18TensorIteratorBaseEENKUlvE_clEvENKUlvE3_clEvEUlssE_EESt5arrayIPcLm2EEEEviT0_T1_,"",@"SHT_CUDA_INFO"
	.sectionflags	@""
	.align	4


	//----- nvinfo : EIATTR_CUDA_API_VERSION
	.align		4
        /*0000*/ 	.byte	0x04, 0x37
        /*0002*/ 	.short	(.L_5999 - .L_5998)
.L_5998:
        /*0004*/ 	.word	0x00000082


	//----- nvinfo : EIATTR_KPARAM_INFO
	.align		4
.L_5999:
        /*0008*/ 	.byte	0x04, 0x17
        /*000a*/ 	.short	(.L_6001 - .L_6000)
.L_6000:
        /*000c*/ 	.word	0x00000000
        /*0010*/ 	.short	0x0002
        /*0012*/ 	.short	0x0008
        /*0014*/ 	.byte	0x00, 0xf0, 0x41, 0x00


	//----- nvinfo : EIATTR_KPARAM_INFO
	.align		4
.L_6001:
        /*0018*/ 	.byte	0x04, 0x17
        /*001a*/ 	.short	(.L_6003 - .L_6002)
.L_6002:
        /*001c*/ 	.word	0x00000000
        /*0020*/ 	.short	0x0001
        /*0022*/ 	.short	0x0004
        /*0024*/ 	.byte	0x00, 0xf0, 0x11, 0x00


	//----- nvinfo : EIATTR_KPARAM_INFO
	.align		4
.L_6003:
        /*0028*/ 	.byte	0x04, 0x17
        /*002a*/ 	.short	(.L_6005 - .L_6004)
.L_6004:
        /*002c*/ 	.word	0x00000000
        /*0030*/ 	.short	0x0000
        /*0032*/ 	.short	0x0000
        /*0034*/ 	.byte	0x00, 0xf0, 0x11, 0x00


	//----- nvinfo : EIATTR_SPARSE_MMA_MASK
	.align		4
.L_6005:
        /*0038*/ 	.byte	0x03, 0x50
        /*003a*/ 	.short	0x0000


	//----- nvinfo : EIATTR_MAXREG_COUNT
	.align		4
        /*003c*/ 	.byte	0x03, 0x1b
        /*003e*/ 	.short	0x00ff


	//----- nvinfo : EIATTR_MERCURY_ISA_VERSION
	.align		4
        /*0040*/ 	.byte	0x03, 0x5f
        /*0042*/ 	.short	0x0101


	//----- nvinfo : EIATTR_EXIT_INSTR_OFFSETS
	.align		4
        /*0044*/ 	.byte	0x04, 0x1c
        /*0046*/ 	.short	(.L_6007 - .L_6006)


	//   ....[0]....
.L_6006:
        /*0048*/ 	.word	0x00000310


	//   ....[1]....
        /*004c*/ 	.word	0x00000aa0


	//   ....[2]....
        /*0050*/ 	.word	0x00000af0


	//----- nvinfo : EIATTR_MAX_THREADS
	.align		4
.L_6007:
        /*0054*/ 	.byte	0x04, 0x05
        /*0056*/ 	.short	(.L_6009 - .L_6008)
.L_6008:
        /*0058*/ 	.word	0x00000080
        /*005c*/ 	.word	0x00000001
        /*0060*/ 	.word	0x00000001


	//----- nvinfo : EIATTR_CRS_STACK_SIZE
	.align		4
.L_6009:
        /*0064*/ 	.byte	0x04, 0x1e
        /*0066*/ 	.short	(.L_6011 - .L_6010)
.L_6010:
        /*0068*/ 	.word	0x00000000


	//----- nvinfo : EIATTR_CBANK_PARAM_SIZE
	.align		4
.L_6011:
        /*006c*/ 	.byte	0x03, 0x19
        /*006e*/ 	.short	0x0018


	//----- nvinfo : EIATTR_PARAM_CBANK
	.align		4
        /*0070*/ 	.byte	0x04, 0x0a
        /*0072*/ 	.short	(.L_6013 - .L_6012)
	.align		4
.L_6012:
        /*0074*/ 	.word	index@(.nv.constant0._ZN2at6native29vectorized_elementwise_kernelILi2ENS0_13AUnaryFunctorIsssZZZNS0_19minimum_kernel_cudaERNS_18TensorIteratorBaseEENKUlvE_clEvENKUlvE3_clEvEUlssE_EESt5arrayIPcLm2EEEEviT0_T1_)
        /*0078*/ 	.short	0x0210
        /*007a*/ 	.short	0x0018


	//----- nvinfo : EIATTR_SW_WAR
	.align		4
.L_6013:
        /*007c*/ 	.byte	0x04, 0x36
        /*007e*/ 	.short	(.L_6015 - .L_6014)
.L_6014:
        /*0080*/ 	.word	0x00000008
.L_6015:


//--------------------- .nv.info._ZN2at6native29vectorized_elementwise_kernelILi4ENS0_13AUnaryFunctorIsssZZZNS0_19minimum_kernel_cudaERNS_18TensorIteratorBaseEENKUlvE_clEvENKUlvE3_clEvEUlssE_EESt5arrayIPcLm2EEEEviT0_T1_ --------------------------
	.section	.nv.info._ZN2at6native29vectorized_elementwise_kernelILi4ENS0_13AUnaryFunctorIsssZZZNS0_19minimum_kernel_cudaERNS_18TensorIteratorBaseEENKUlvE_clEvENKUlvE3_clEvEUlssE_EESt5arrayIPcLm2EEEEviT0_T1_,"",@"SHT_CUDA_INFO"
	.sectionflags	@""
	.align	4


	//----- nvinfo : EIATTR_CUDA_API_VERSION
	.align		4
        /*0000*/ 	.byte	0x04, 0x37
        /*0002*/ 	.short	(.L_6017 - .L_6016)
.L_6016:
        /*0004*/ 	.word	0x00000082


	//----- nvinfo : EIATTR_KPARAM_INFO
	.align		4
.L_6017:
        /*0008*/ 	.byte	0x04, 0x17
        /*000a*/ 	.short	(.L_6019 - .L_6018)
.L_6018:
        /*000c*/ 	.word	0x00000000
        /*0010*/ 	.short	0x0002
        /*0012*/ 	.short	0x0008
        /*0014*/ 	.byte	0x00, 0xf0, 0x41, 0x00


	//----- nvinfo : EIATTR_KPARAM_INFO
	.align		4
.L_6019:
        /*0018*/ 	.byte	0x04, 0x17
        /*001a*/ 	.short	(.L_6021 - .L_6020)
.L_6020:
        /*001c*/ 	.word	0x00000000
        /*0020*/ 	.short	0x0001
        /*0022*/ 	.short	0x0004
        /*0024*/ 	.byte	0x00, 0xf0, 0x11, 0x00


	//----- nvinfo : EIATTR_KPARAM_INFO
	.align		4
.L_6021:
        /*0028*/ 	.byte	0x04, 0x17
        /*002a*/ 	.short	(.L_6023 - .L_6022)
.L_6022:
        /*002c*/ 	.word	0x00000000
        /*0030*/ 	.short	0x0000
        /*0032*/ 	.short	0x0000
        /*0034*/ 	.byte	0x00, 0xf0, 0x11, 0x00


	//----- nvinfo : EIATTR_SPARSE_MMA_MASK
	.align		4
.L_6023:
        /*0038*/ 	.byte	0x03, 0x50
        /*003a*/ 	.short	0x0000


	//----- nvinfo : EIATTR_MAXREG_COUNT
	.align		4
        /*003c*/ 	.byte	0x03, 0x1b
        /*003e*/ 	.short	0x00ff


	//----- nvinfo : EIATTR_MERCURY_ISA_VERSION
	.align		4
        /*0040*/ 	.byte	0x03, 0x5f
        /*0042*/ 	.short	0x0101


	//----- nvinfo : EIATTR_EXIT_INSTR_OFFSETS
	.align		4
        /*0044*/ 	.byte	0x04, 0x1c
        /*0046*/ 	.short	(.L_6025 - .L_6024)


	//   ....[0]....
.L_6024:
        /*0048*/ 	.word	0x000002f0


	//   ....[1]....
        /*004c*/ 	.word	0x00000a80


	//   ....[2]....
        /*0050*/ 	.word	0x00000ad0


	//----- nvinfo : EIATTR_MAX_THREADS
	.align		4
.L_6025:
        /*0054*/ 	.byte	0x04, 0x05
        /*0056*/ 	.short	(.L_6027 - .L_6026)
.L_6026:
        /*0058*/ 	.word	0x00000080
        /*005c*/ 	.word	0x00000001
        /*0060*/ 	.word	0x00000001


	//----- nvinfo : EIATTR_CRS_STACK_SIZE
	.align		4
.L_6027:
        /*0064*/ 	.byte	0x04, 0x1e
        /*0066*/ 	.short	(.L_6029 - .L_6028)
.L_6028:
        /*0068*/ 	.word	0x00000000


	//----- nvinfo : EIATTR_CBANK_PARAM_SIZE
	.align		4
.L_6029:
        /*006c*/ 	.byte	0x03, 0x19
        /*006e*/ 	.short	0x0018


	//----- nvinfo : EIATTR_PARAM_CBANK
	.align		4
        /*0070*/ 	.byte	0x04, 0x0a
        /*0072*/ 	.short	(.L_6031 - .L_6030)
	.align		4
.L_6030:
        /*0074*/ 	.word	index@(.nv.constant0._ZN2at6native29vectorized_elementwise_kernelILi4ENS0_13AUnaryFunctorIsssZZZNS0_19minimum_kernel_cudaERNS_18TensorIteratorBaseEENKUlvE_clEvENKUlvE3_clEvEUlssE_EESt5arrayIPcLm2EEEEviT0_T1_)
        /*0078*/ 	.short	0x0210
        /*007a*/ 	.short	0x0018


	//----- nvinfo : EIATTR_SW_WAR
	.align		4
.L_6031:
        /*007c*/ 	.byte	0x04, 0x36
        /*007e*/ 	.short	(.L_6033 - .L_6032)
.L_6032:
        /*0080*/ 	.word	0x00000008
.L_6033:


//--------------------- .nv.info._ZN2at6native29vectorized_elementwise_kernelILi8ENS0_13AUnaryFunctorIsssZZZNS0_19minimum_kernel_cudaERNS_18TensorIteratorBaseEENKUlvE_clEvENKUlvE3_clEvEUlssE_EESt5arrayIPcLm2EEEEviT0_T1_ --------------------------
	.section	.nv.info._ZN2at6native29vectorized_elementwise_kernelILi8ENS0_13AUnaryFunctorIsssZZZNS0_19minimum_kernel_cudaERNS_18TensorIteratorBaseEENKUlvE_clEvENKUlvE3_clEvEUlssE_EESt5arrayIPcLm2EEEEviT0_T1_,"",@"SHT_CUDA_INFO"
	.sectionflags	@""
	.align	4


	//----- nvinfo : EIATTR_CUDA_API_VERSION
	.align		4
        /*0000*/ 	.byte	0x04, 0x37
        /*0002*/ 	.short	(.L_6035 - .L_6034)
.L_6034:
        /*0004*/ 	.word	0x00000082


	//----- nvinfo : EIATTR_KPARAM_INFO
	.align		4
.L_6035:
        /*0008*/ 	.byte	0x04, 0x17
        /*000a*/ 	.short	(.L_6037 - .L_6036)
.L_6036:
        /*000c*/ 	.word	0x00000000
        /*0010*/ 	.short	0x0002
        /*0012*/ 	.short	0x0008
        /*0014*/ 	.byte	0x00, 0xf0, 0x41, 0x00


	//----- nvinfo : EIATTR_KPARAM_INFO
	.align		4
.L_6037:
        /*0018*/ 	.byte	0x04, 0x17
        /*001a*/ 	.short	(.L_6039 - .L_6038)
.L_6038:
        /*001c*/ 	.word	0x00000000
        /*0020*/ 	.short	0x0001
        /*0022*/ 	.short	0x0004
        /*0024*/ 	.byte	0x00, 0xf0, 0x11, 0x00


	//----- nvinfo : EIATTR_KPARAM_INFO
	.align		4
.L_6039:
        /*0028*/ 	.byte	0x04, 0x17
        /*002a*/ 	.short	(.L_6041 - .L_6040)
.L_6040:
        /*002c*/ 	.word	0x00000000
        /*0030*/ 	.short	0x0000
        /*0032*/ 	.short	0x0000
        /*0034*/ 	.byte	0x00, 0xf0, 0x11, 0x00


	//----- nvinfo : EIATTR_SPARSE_MMA_MASK
	.align		4
.L_6041:
        /*0038*/ 	.byte	0x03, 0x50
        /*003a*/ 	.short	0x0000


	//----- nvinfo : EIATTR_MAXREG_COUNT
	.align		4
        /*003c*/ 	.byte	0x03, 0x1b
        /*003e*/ 	.short	0x00ff


	//----- nvinfo : EIATTR_MERCURY_ISA_VERSION
	.align		4
        /*0040*/ 	.byte	0x03, 0x5f
        /*0042*/ 	.short	0x0101


	//----- nvinfo : EIATTR_EXIT_INSTR_OFFSETS
	.align		4
        /*0044*/ 	.byte	0x04, 0x1c
        /*0046*/ 	.short	(.L_6043 - .L_6042)


	//   ....[0]....
.L_6042:
        /*0048*/ 	.word	0x000002d0


	//   ....[1]....
        /*004c*/ 	.word	0x00000a60


	//   ....[2]....
        /*0050*/ 	.word	0x00000ab0


	//----- nvinfo : EIATTR_MAX_THREADS
	.align		4
.L_6043:
        /*0054*/ 	.byte	0x04, 0x05
        /*0056*/ 	.short	(.L_6045 - .L_6044)
.L_6044:
        /*0058*/ 	.word	0x00000080
        /*005c*/ 	.word	0x00000001
        /*0060*/ 	.word	0x00000001


	//----- nvinfo : EIATTR_CRS_STACK_SIZE
	.align		4
.L_6045:
        /*0064*/ 	.byte	0x04, 0x1e
        /*0066*/ 	.short	(.L_6047 - .L_6046)
.L_6046:
        /*0068*/ 	.word	0x00000000


	//----- nvinfo : EIATTR_CBANK_PARAM_SIZE
	.align		4
.L_6047:
        /*006c*/ 	.byte	0x03, 0x19
        /*006e*/ 	.short	0x0018


	//----- nvinfo : EIATTR_PARAM_CBANK
	.align		4
        /*0070*/ 	.byte	0x04, 0x0a
        /*0072*/ 	.short	(.L_6049 - .L_6048)
	.align		4
.L_6048:
        /*0074*/ 	.word	index@(.nv.constant0._ZN2at6native29vectorized_elementwise_kernelILi8ENS0_13AUnaryFunctorIsssZZZNS0_19minimum_kernel_cudaERNS_18TensorIteratorBaseEENKUlvE_clEvENKUlvE3_clEvEUlssE_EESt5arrayIPcLm2EEEEviT0_T1_)
        /*0078*/ 	.short	0x0210
        /*007a*/ 	.short	0x0018


	//----- nvinfo : EIATTR_SW_WAR
	.align		4
.L_6049:
        /*007c*/ 	.byte	0x04, 0x36
        /*007e*/ 	.short	(.L_6051 - .L_6050)
.L_6050:
        /*0080*/ 	.word	0x00000008
.L_6051:


//--------------------- .nv.info._ZN2at6native18elementwise_kernelILi128ELi4EZNS0_15gpu_kernel_implINS0_13BinaryFunctorIsssZZZNS0_19minimum_kernel_cudaERNS_18TensorIteratorBaseEENKUlvE_clEvENKUlvE3_clEvEUlssE_EEEEvS5_RKT_EUliE_EEviT1_ --------------------------
	.section	.nv.info._ZN2at6native18elementwise_kernelILi128ELi4EZNS0_15gpu_kernel_implINS0_13BinaryFunctorIsssZZZNS0_19minimum_kernel_cudaERNS_18TensorIteratorBaseEENKUlvE_clEvENKUlvE3_clEvEUlssE_EEEEvS5_RKT_EUliE_EEviT1_,"",@"SHT_CUDA_INFO"
	.sectionflags	@""
	.align	4


	//----- nvinfo : EIATTR_CUDA_API_VERSION
	.align		4
        /*0000*/ 	.byte	0x04, 0x37
        /*0002*/ 	.short	(.L_6053 - .L_6052)
.L_6052:
        /*0004*/ 	.word	0x00000082


	//----- nvinfo : EIATTR_KPARAM_INFO
	.align		4
.L_6053:
        /*0008*/ 	.byte	0x04, 0x17
        /*000a*/ 	.short	(.L_6055 - .L_6054)
.L_6054:
        /*000c*/ 	.word	0x00000000
        /*0010*/ 	.short	0x0001
        /*0012*/ 	.short	0x0008
        /*0014*/ 	.byte	0x00, 0xf0, 0x21, 0x0a


	//----- nvinfo : EIATTR_KPARAM_INFO
	.align		4
.L_6055:
        /*0018*/ 	.byte	0x04, 0x17
        /*001a*/ 	.short	(.L_6057 - .L_6056)
.L_6056:
        /*001c*/ 	.word	0x00000000
        /*0020*/ 	.short	0x0000
        /*0022*/ 	.short	0x0000
        /*0024*/ 	.byte	0x00, 0xf0, 0x11, 0x00


	//----- nvinfo : EIATTR_SPARSE_MMA_MASK
	.align		4
.L_6057:
        /*0028*/ 	.byte	0x03, 0x50
        /*002a*/ 	.short	0x0000


	//----- nvinfo : EIATTR_MAXREG_COUNT
	.align		4
        /*002c*/ 	.byte	0x03, 0x1b
        /*002e*/ 	.short	0x0080


	//----- nvinfo : EIATTR_EXTERNS
	.align		4
        /*0030*/ 	.byte	0x04, 0x0f
        /*0032*/ 	.short	(.L_6059 - .L_6058)


	//   ....[0]....
	.align		4
.L_6058:
        /*0034*/ 	.word	index@(__assertfail)


	//----- nvinfo : EIATTR_MERCURY_ISA_VERSION
	.align		4
.L_6059:
        /*0038*/ 	.byte	0x03, 0x5f
        /*003a*/ 	.short	0x0101


	//----- nvinfo : EIATTR_SYSCALL_OFFSETS
	.align		4
        /*003c*/ 	.byte	0x04, 0x46
        /*003e*/ 	.short	(.L_6061 - .L_6060)


	//   ....[0]....
.L_6060:
        /*0040*/ 	.word	0x00002520


	//   ....[1]....
        /*0044*/ 	.word	0x000033a0


	//   ....[2]....
        /*0048*/ 	.word	0x00004230


	//   ....[3]....
        /*004c*/ 	.word	0x00006780


	//   ....[4]....
        /*0050*/ 	.word	0x00007600


	//   ....[5]....
        /*0054*/ 	.word	0x00008490


	//   ....[6]....
        /*0058*/ 	.word	0x0000a9d0


	//   ....[7]....
        /*005c*/ 	.word	0x0000b850


	//   ....[8]....
        /*0060*/ 	.word	0x0000c6e0


	//   ....[9]....
        /*0064*/ 	.word	0x0000ec10


	//   ....[10]....
        /*0068*/ 	.word	0x0000fa90


	//   ....[11]....
        /*006c*/ 	.word	0x00010920


	//----- nvinfo : EIATTR_EXIT_INSTR_OFFSETS
	.align		4
.L_6061:
        /*0070*/ 	.byte	0x04, 0x1c
        /*0072*/ 	.short	(.L_6063 - .L_6062)


	//   ....[0]....
.L_6062:
        /*0074*/ 	.word	0x0000c790


	//   ....[1]....
        /*0078*/ 	.word	0x0000fbf0


	//   ....[2]....
        /*007c*/ 	.word	0x0000fc10


	//   ....[3]....
        /*0080*/ 	.word	0x0000fcb0


	//   ....[4]....
        /*0084*/ 	.word	0x0000fcd0


	//   ....[5]....
        /*0088*/ 	.word	0x0000fcf0


	//   ....[6]....
        /*008c*/ 	.word	0x0000fd80


	//   ....[7]....
        /*0090*/ 	.word	0x0000fdc0


	//   ....[8]....
        /*0094*/ 	.word	0x0000fe60


	//   ....[9]....
        /*0098*/ 	.word	0x0000feb0


	//   ....[10]....
        /*009c*/ 	.word	0x0000fee0


	//   ....[11]....
        /*00a0*/ 	.word	0x0000ffb0


	//   ....[12]....
        /*00a4*/ 	.word	0x0000fff0


	//   ....[13]....
        /*00a8*/ 	.word	0x00010180


	//   ....[14]....
        /*00ac*/ 	.word	0x000102e0


	//   ....[15]....
        /*00b0*/ 	.word	0x00010320


	//   ....[16]....
        /*00b4*/ 	.word	0x000103c0


	//   ....[17]....
        /*00b8*/ 	.word	0x00010540


	//   ....[18]....
        /*00bc*/ 	.word	0x000106c0


	//   ....[19]....
        /*00c0*/ 	.word	0x00010820


	//   ....[20]....
        /*00c4*/ 	.word	0x00010930


	//   ....[21]....
        /*00c8*/ 	.word	0x00010970


	//   ....[22]....
        /*00cc*/ 	.word	0x00010990


	//----- nvinfo : EIATTR_MAX_THREADS
	.align		4
.L_6063:
        /*00d0*/ 	.byte	0x04, 0x05
        /*00d2*/ 	.short	(.L_6065 - .L_6064)
.L_6064:
        /*00d4*/ 	.word	0x00000080
        /*00d8*/ 	.word	0x00000001
        /*00dc*/ 	.word	0x00000001


	//----- nvinfo : EIATTR_CRS_STACK_SIZE
	.align		4
.L_6065:
        /*00e0*/ 	.byte	0x04, 0x1e
        /*00e2*/ 	.short	(.L_6067 - .L_6066)
.L_6066:
        /*00e4*/ 	.word	0x00000000


	//----- nvinfo : EIATTR_CBANK_PARAM_SIZE
	.align		4
.L_6067:
        /*00e8*/ 	.byte	0x03, 0x19
        /*00ea*/ 	.short	0x0290


	//----- nvinfo : EIATTR_PARAM_CBANK
	.align		4
        /*00ec*/ 	.byte	0x04, 0x0a
        /*00ee*/ 	.short	(.L_6069 - .L_6068)
	.align		4
.L_6068:
        /*00f0*/ 	.word	index@(.nv.constant0._ZN2at6native18elementwise_kernelILi128ELi4EZNS0_15gpu_kernel_implINS0_13BinaryFunctorIsssZZZNS0_19minimum_kernel_cudaERNS_18TensorIteratorBaseEENKUlvE_clEvENKUlvE3_clEvEUlssE_EEEEvS5_RKT_EUliE_EEviT1_)
        /*00f4*/ 	.short	0x0210
        /*00f6*/ 	.short	0x0290


	//----- nvinfo : EIATTR_SW_WAR
	.align		4
.L_6069:
        /*00f8*/ 	.byte	0x04, 0x36
        /*00fa*/ 	.short	(.L_6071 - .L_6070)
.L_6070:
        /*00fc*/ 	.word	0x00000008
.L_6071:


//--------------------- .nv.info._ZN2at6native27unrolled_elementwise_kernelINS0_13BinaryFunctorIsssZZZNS0_19minimum_kernel_cudaERNS_18TensorIteratorBaseEENKUlvE_clEvENKUlvE3_clEvEUlssE_EESt5arrayIPcLm3EELi4E23TrivialOffsetCalculatorILi2EjESC_ILi1EjENS0_6memory12LoadWithCastILi2EEENSF_13StoreWithCastILi1EEEEEviT_T0_T2_T3_T4_T5_ --------------------------
	.section	.nv.info._ZN2at6native27unrolled_elementwise_kernelINS0_13BinaryFunctorIsssZZZNS0_19minimum_kernel_cudaERNS_18TensorIteratorBaseEENKUlvE_clEvENKUlvE3_clEvEUlssE_EESt5arrayIPcLm3EELi4E23TrivialOffsetCalculatorILi2EjESC_ILi1EjENS0_6memory12LoadWithCastILi2EEENSF_13StoreWithCastILi1EEEEEviT_T0_T2_T3_T4_T5_,"",@"SHT_CUDA_INFO"
	.sectionflags	@""
	.align	4


	//----- nvinfo : EIATTR_CUDA_API_VERSION
	.align		4
        /*0000*/ 	.byte	0x04, 0x37
        /*0002*/ 	.short	(.L_6073 - .L_6072)
.L_6072:
        /*0004*/ 	.word	0x00000082


	//----- nvinfo : EIATTR_KPARAM_INFO
	.align		4
.L_6073:
        /*0008*/ 	.byte	0x04, 0x17
        /*000a*/ 	.short	(.L_6075 - .L_6074)
.L_6074:
        /*000c*/ 	.word	0x00000000
        /*0010*/ 	.short	0x0006
        /*0012*/ 	.short	0x0030
        /*0014*/ 	.byte	0x00, 0xf0, 0x21, 0x00


	//----- nvinfo : EIATTR_KPARAM_INFO
	.align		4
.L_6075:
        /*0018*/ 	.byte	0x04, 0x17
        /*001a*/ 	.short	(.L_6077 - .L_6076)
.L_6076:
        /*001c*/ 	.word	0x00000000
        /*0020*/ 	.short	0x0005
        /*0022*/ 	.short	0x0024
        /*0024*/ 	.byte	0x00, 0xf0, 0x31, 0x00


	//----- nvinfo : EIATTR_KPARAM_INFO
	.align		4
.L_6077:
        /*0028*/ 	.byte	0x04, 0x17
        /*002a*/ 	.short	(.L_6079 - .L_6078)
.L_6078:
        /*002c*/ 	.word	0x00000000
        /*0030*/ 	.short	0x0004
        /*0032*/ 	.short	0x0021
        /*0034*/ 	.byte	0x00, 0xf0, 0x05, 0x00


	//----- nvinfo : EIATTR_KPARAM_INFO
	.align		4
.L_6079:
        /*0038*/ 	.byte	0x04, 0x17
        /*003a*/ 	.short	(.L_6081 - .L_6080)
.L_6080:
        /*003c*/ 	.word	0x00000000
        /*0040*/ 	.short	0x0003
        /*0042*/ 	.short	0x0020
        /*0044*/ 	.byte	0x00, 0xf0, 0x05, 0x00


	//----- nvinfo : EIATTR_KPARAM_INFO
	.align		4
.L_6081:
        /*0048*/ 	.byte	0x04, 0x17
        /*004a*/ 	.short	(.L_6083 - .L_6082)
.L_6082:
        /*004c*/ 	.word	0x00000000
        /*0050*/ 	.short	0x0002
        /*0052*/ 	.short	0x0008
        /*0054*/ 	.byte	0x00, 0xf0, 0x61, 0x00


	//----- nvinfo : EIATTR_KPARAM_INFO
	.align		4
.L_6083:
        /*0058*/ 	.byte	0x04, 0x17
        /*005a*/ 	.short	(.L_6085 - .L_6084)
.L_6084:
        /*005c*/ 	.word	0x00000000
        /*0060*/ 	.short	0x0001
        /*0062*/ 	.short	0x0004
        /*0064*/ 	.byte	0x00, 0xf0, 0x05, 0x00


	//----- nvinfo : EIATTR_KPARAM_INFO
	.align		4
.L_6085:
        /*0068*/ 	.byte	0x04, 0x17
        /*006a*/ 	.short	(.L_6087 - .L_6086)
.L_6086:
        /*006c*/ 	.word	0x00000000
        /*0070*/ 	.short	0x0000
        /*0072*/ 	.short	0x0000
        /*0074*/ 	.byte	0x00, 0xf0, 0x11, 0x00


	//----- nvinfo : EIATTR_SPARSE_MMA_MASK
	.align		4
.L_6087:
        /*0078*/ 	.byte	0x03, 0x50
        /*007a*/ 	.short	0x0000


	//----- nvinfo : EIATTR_MAXREG_COUNT
	.align		4
        /*007c*/ 	.byte	0x03, 0x1b
        /*007e*/ 	.short	0x00ff


	//----- nvinfo : EIATTR_EXTERNS
	.align		4
        /*0080*/ 	.byte	0x04, 0x0f
        /*0082*/ 	.short	(.L_6089 - .L_6088)


	//   ....[0]....
	.align		4
.L_6088:
        /*0084*/ 	.word	index@(__assertfail)


	//----- nvinfo : EIATTR_MERCURY_ISA_VERSION
	.align		4
.L_6089:
        /*0088*/ 	.byte	0x03, 0x5f
        /*008a*/ 	.short	0x0101


	//----- nvinfo : EIATTR_SYSCALL_OFFSETS
	.align		4
        /*008c*/ 	.byte	0x04, 0x46
        /*008e*/ 	.short	(.L_6091 - .L_6090)


	//   ....[0]....
.L_6090:
        /*0090*/ 	.word	0x00000f30


	//   ....[1]....
        /*0094*/ 	.word	0x00001dc0


	//   ....[2]....
        /*0098*/ 	.word	0x00002cd0


	//   ....[3]....
        /*009c*/ 	.word	0x00003b60


	//   ....[4]....
        /*00a0*/ 	.word	0x00004a80


	//   ....[5]....
        /*00a4*/ 	.word	0x00005920


	//   ....[6]....
        /*00a8*/ 	.word	0x00006830


	//   ....[7]....
        /*00ac*/ 	.word	0x000076d0


	//   ....[8]....
        /*00b0*/ 	.word	0x000086e0


	//   ....[9]....
        /*00b4*/ 	.word	0x00009620


	//   ....[10]....
        /*00b8*/ 	.word	0x0000a540


	//   ....[11]....
        /*00bc*/ 	.word	0x0000b460


	//----- nvinfo : EIATTR_EXIT_INSTR_OFFSETS
	.align		4
.L_6091:
        /*00c0*/ 	.byte	0x04, 0x1c
        /*00c2*/ 	.short	(.L_6093 - .L_6092)


	//   ....[0]....
.L_6092:
        /*00c4*/ 	.word	0x0000a5f0


	//   ....[1]....
        /*00c8*/ 	.word	0x0000a720


	//   ....[2]....
        /*00cc*/ 	.word	0x0000a740


	//   ....[3]....
        /*00d0*/ 	.word	0x0000a7e0


	//   ....[4]....
        /*00d4*/ 	.word	0x0000a810


	//   ....[5]....
        /*00d8*/ 	.word	0x0000a830


	//   ....[6]....
        /*00dc*/ 	.word	0x0000a8c0


	//   ....[7]....
        /*00e0*/ 	.word	0x0000a900


	//   ....[8]....
        /*00e4*/ 	.word	0x0000a9a0


	//   ....[9]....
        /*00e8*/ 	.word	0x0000a9f0


	//   ....[10]....
        /*00ec*/ 	.word	0x0000aa20


	//   ....[11]....
        /*00f0*/ 	.word	0x0000aaf0


	//   ....[12]....
        /*00f4*/ 	.word	0x0000ab30


	//   ....[13]....
        /*00f8*/ 	.word	0x0000acc0


	//   ....[14]....
        /*00fc*/ 	.word	0x0000ae20


	//   ....[15]....
        /*0100*/ 	.word	0x0000ae60


	//   ....[16]....
        /*0104*/ 	.word	0x0000af00


	//   ....[17]....
        /*0108*/ 	.word	0x0000b080


	//   ....[18]....
        /*010c*/ 	.word	0x0000b200


	//   ....[19]....
        /*0110*/ 	.word	0x0000b360


	//   ....[20]....
        /*0114*/ 	.word	0x0000b470


	//   ....[21]....
        /*0118*/ 	.word	0x0000b4b0


	//   ....[22]....
        /*011c*/ 	.word	0x0000b4e0


	//----- nvinfo : EIATTR_MAX_THREADS
	.align		4
.L_6093:
        /*0120*/ 	.byte	0x04, 0x05
        /*0122*/ 	.short	(.L_6095 - .L_6094)
.L_6094:
        /*0124*/ 	.word	0x00000080
        /*0128*/ 	.word	0x00000001
        /*012c*/ 	.word	0x00000001


	//----- nvinfo : EIATTR_CRS_STACK_SIZE
	.align		4
.L_6095:
        /*0130*/ 	.byte	0x04, 0x1e
        /*0132*/ 	.short	(.L_6097 - .L_6096)
.L_6096:
        /*0134*/ 	.word	0x00000000


	//----- nvinfo : EIATTR_CBANK_PARAM_SIZE
	.align		4
.L_6097:
        /*0138*/ 	.byte	0x03, 0x19
        /*013a*/ 	.short	0x0038


	//----- nvinfo : EIATTR_PARAM_CBANK
	.align		4
        /*013c*/ 	.byte	0x04, 0x0a
        /*013e*/ 	.short	(.L_6099 - .L_6098)
	.align		4
.L_6098:
        /*0140*/ 	.word	index@(.nv.constant0._ZN2at6native27unrolled_elementwise_kernelINS0_13BinaryFunctorIsssZZZNS0_19minimum_kernel_cudaERNS_18TensorIteratorBaseEENKUlvE_clEvENKUlvE3_clEvEUlssE_EESt5arrayIPcLm3EELi4E23TrivialOffsetCalculatorILi2EjESC_ILi1EjENS0_6memory12LoadWithCastILi2EEENSF_13StoreWithCastILi1EEEEEviT_T0_T2_T3_T4_T5_)
        /*0144*/ 	.short	0x0210
        /*0146*/ 	.short	0x0038


	//----- nvinfo : EIATTR_SW_WAR
	.align		4
.L_6099:
        /*0148*/ 	.byte	0x04, 0x36
        /*014a*/ 	.short	(.L_6101 - .L_6100)
.L_6100:
        /*014c*/ 	.word	0x00000008
.L_6101:


//--------------------- .nv.info._ZN2at6native18elementwise_kernelILi128ELi4EZNS0_22gpu_kernel_impl_nocastINS0_13BinaryFunctorIsssZZZNS0_19minimum_kernel_cudaERNS_18TensorIteratorBaseEENKUlvE_clEvENKUlvE3_clEvEUlssE_EEEEvS5_RKT_EUliE_EEviT1_ --------------------------
	.section	.nv.info._ZN2at6native18elementwise_kernelILi128ELi4EZNS0_22gpu_kernel_impl_nocastINS0_13BinaryFunctorIsssZZZNS0_19minimum_kernel_cudaERNS_18TensorIteratorBaseEENKUlvE_clEvENKUlvE3_clEvEUlssE_EEEEvS5_RKT_EUliE_EEviT1_,"",@"SHT_CUDA_INFO"
	.sectionflags	@""
	.align	4


	//----- nvinfo : EIATTR_CUDA_API_VERSION
	.align		4
        /*0000*/ 	.byte	0x04, 0x37
        /*0002*/ 	.short	(.L_6103 - .L_6102)
.L_6102:
        /*0004*/ 	.word	0x00000082


	//----- nvinfo : EIATTR_KPARAM_INFO
	.align		4
.L_6103:
        /*0008*/ 	.byte	0x04, 0x17
        /*000a*/ 	.short	(.L_6105 - .L_6104)
.L_6104:
        /*000c*/ 	.word	0x00000000
        /*0010*/ 	.short	0x0001
        /*0012*/ 	.short	0x0008
        /*0014*/ 	.byte	0x00, 0xf0, 0x21, 0x0a


	//----- nvinfo : EIATTR_KPARAM_INFO
	.align		4
.L_6105:
        /*0018*/ 	.byte	0x04, 0x17
        /*001a*/ 	.short	(.L_6107 - .L_6106)
.L_6106:
        /*001c*/ 	.word	0x00000000
        /*0020*/ 	.short	0x0000
        /*0022*/ 	.short	0x0000
        /*0024*/ 	.byte	0x00, 0xf0, 0x11, 0x00


	//----- nvinfo : EIATTR_SPARSE_MMA_MASK
	.align		4
.L_6107:
        /*0028*/ 	.byte	0x03, 0x50
        /*002a*/ 	.short	0x0000


	//----- nvinfo : EIATTR_MAXREG_COUNT
	.align		4
        /*002c*/ 	.byte	0x03, 0x1b
        /*002e*/ 	.short	0x0080


	//----- nvinfo : EIATTR_MERCURY_ISA_VERSION
	.align		4
        /*0030*/ 	.byte	0x03, 0x5f
        /*0032*/ 	.short	0x0101


	//----- nvinfo : EIATTR_EXIT_INSTR_OFFSETS
	.align		4
        /*0034*/ 	.byte	0x04, 0x1c
        /*0036*/ 	.short	(.L_6109 - .L_6108)


	//   ....[0]....
.L_6108:
        /*0038*/ 	.word	0x000045f0


	//   ....[1]....
        /*003c*/ 	.word	0x00005ce0


	//----- nvinfo : EIATTR_MAX_THREADS
	.align		4
.L_6109:
        /*0040*/ 	.byte	0x04, 0x05
        /*0042*/ 	.short	(.L_6111 - .L_6110)
.L_6110:
        /*0044*/ 	.word	0x00000080
        /*0048*/ 	.word	0x00000001
        /*004c*/ 	.word	0x00000001


	//----- nvinfo : EIATTR_CRS_STACK_SIZE
	.align		4
.L_6111:
        /*0050*/ 	.byte	0x04, 0x1e
        /*0052*/ 	.short	(.L_6113 - .L_6112)
.L_6112:
        /*0054*/ 	.word	0x00000000


	//----- nvinfo : EIATTR_CBANK_PARAM_SIZE
	.align		4
.L_6113:
        /*0058*/ 	.byte	0x03, 0x19
        /*005a*/ 	.short	0x0290


	//----- nvinfo : EIATTR_PARAM_CBANK
	.align		4
        /*005c*/ 	.byte	0x04, 0x0a
        /*005e*/ 	.short	(.L_6115 - .L_6114)
	.align		4
.L_6114:
        /*0060*/ 	.word	index@(.nv.constant0._ZN2at6native18elementwise_kernelILi128ELi4EZNS0_22gpu_kernel_impl_nocastINS0_13BinaryFunctorIsssZZZNS0_19minimum_kernel_cudaERNS_18TensorIteratorBaseEENKUlvE_clEvENKUlvE3_clEvEUlssE_EEEEvS5_RKT_EUliE_EEviT1_)
        /*0064*/ 	.short	0x0210
        /*0066*/ 	.short	0x0290


	//----- nvinfo : EIATTR_SW_WAR
	.align		4
.L_6115:
        /*0068*/ 	.byte	0x04, 0x36
        /*006a*/ 	.short	(.L_6117 - .L_6116)
.L_6116:
        /*006c*/ 	.word	0x00000008
.L_6117:


//--------------------- .nv.info._ZN2at6native27unrolled_elementwise_kernelINS0_13BinaryFunctorIsssZZZNS0_19minimum_kernel_cudaERNS_18TensorIteratorBaseEENKUlvE_clEvENKUlvE3_clEvEUlssE_EESt5arrayIPcLm3EELi4E23TrivialOffsetCalculatorILi2EjESC_ILi1EjENS0_6memory15LoadWithoutCastENSF_16StoreWithoutCastEEEviT_T0_T2_T3_T4_T5_ --------------------------
	.section	.nv.info._ZN2at6native27unrolled_elementwise_kernelINS0_13BinaryFunctorIsssZZZNS0_19minimum_kernel_cudaERNS_18TensorIteratorBaseEENKUlvE_clEvENKUlvE3_clEvEUlssE_EESt5arrayIPcLm3EELi4E23TrivialOffsetCalculatorILi2EjESC_ILi1EjENS0_6memory15LoadWithoutCastENSF_16StoreWithoutCastEEEviT_T0_T2_T3_T4_T5_,"",@"SHT_CUDA_INFO"
	.sectionflags	@""
	.align	4


	//----- nvinfo : EIATTR_CUDA_API_VERSION
	.align		4
        /*0000*/ 	.byte	0x04, 0x37
        /*0002*/ 	.short	(.L_6119 - .L_6118)
.L_6118:
        /*0004*/ 	.word	0x00000082


	//----- nvinfo : EIATTR_KPARAM_INFO
	.align		4
.L_6119:
        /*0008*/ 	.byte	0x04, 0x17
        /*000a*/ 	.short	(.L_6121 - .L_6120)
.L_6120:
        /*000c*/ 	.word	0x00000000
        /*0010*/ 	.short	0x0006
        /*0012*/ 	.short	0x0023
        /*0014*/ 	.byte	0x00, 0xf0, 0x05, 0x00


	//----- nvinfo : EIATTR_KPARAM_INFO
	.align		4
.L_6121:
        /*0018*/ 	.byte	0x04, 0x17
        /*001a*/ 	.short	(.L_6123 - .L_6122)
.L_6122:
        /*001c*/ 	.word	0x00000000
        /*0020*/ 	.short	0x0005
        /*0022*/ 	.short	0x0022
        /*0024*/ 	.byte	0x00, 0xf0, 0x05, 0x00


	//----- nvinfo : EIATTR_KPARAM_INFO
	.align		4
.L_6123:
        /*0028*/ 	.byte	0x04, 0x17
        /*002a*/ 	.short	(.L_6125 - .L_6124)
.L_6124:
        /*002c*/ 	.word	0x00000000
        /*0030*/ 	.short	0x0004
        /*0032*/ 	.short	0x0021
        /*0034*/ 	.byte	0x00, 0xf0, 0x05, 0x00


	//----- nvinfo : EIATTR_KPARAM_INFO
	.align		4
.L_6125:
        /*0038*/ 	.byte	0x04, 0x17
        /*003a*/ 	.short	(.L_6127 - .L_6126)
.L_6126:
        /*003c*/ 	.word	0x00000000
        /*0040*/ 	.short	0x0003
        /*0042*/ 	.short	0x0020
        /*0044*/ 	.byte	0x00, 0xf0, 0x05, 0x00


	//----- nvinfo : EIATTR_KPARAM_INFO
	.align		4
.L_6127:
        /*0048*/ 	.byte	0x04, 0x17
        /*004a*/ 	.short	(.L_6129 - .L_6128)
.L_6128:
        /*004c*/ 	.word	0x00000000
        /*0050*/ 	.short	0x0002
        /*0052*/ 	.short	0x0008
        /*0054*/ 	.byte	0x00, 0xf0, 0x61, 0x00


	//----- nvinfo : EIATTR_KPARAM_INFO
	.align		4
.L_6129:
        /*0058*/ 	.byte	0x04, 0x17
        /*005a*/ 	.short	(.L_6131 - .L_6130)
.L_6130:
        /*005c*/ 	.word	0x00000000
        /*0060*/ 	.short	0x0001
        /*0062*/ 	.short	0x0004
        /*0064*/ 	.byte	0x00, 0xf0, 0x05, 0x00


	//----- nvinfo : EIATTR_KPARAM_INFO
	.align		4
.L_6131:
        /*0068*/ 	.byte	0x04, 0x17
        /*006a*/ 	.short	(.L_6133 - .L_6132)
.L_6132:
        /*006c*/ 	.word	0x00000000
        /*0070*/ 	.short	0x0000
        /*0072*/ 	.short	0x0000
        /*0074*/ 	.byte	0x00, 0xf0, 0x11, 0x00


	//----- nvinfo : EIATTR_SPARSE_MMA_MASK
	.align		4
.L_6133:
        /*0078*/ 	.byte	0x03, 0x50
        /*007a*/ 	.short	0x0000


	//----- nvinfo : EIATTR_MAXREG_COUNT
	.align		4
        /*007c*/ 	.byte	0x03, 0x1b
        /*007e*/ 	.short	0x00ff


	//----- nvinfo : EIATTR_MERCURY_ISA_VERSION
	.align		4
        /*0080*/ 	.byte	0x03, 0x5f
        /*0082*/ 	.short	0x0101


	//----- nvinfo : EIATTR_EXIT_INSTR_OFFSETS
	.align		4
        /*0084*/ 	.byte	0x04, 0x1c
        /*0086*/ 	.short	(.L_6135 - .L_6134)


	//   ....[0]....
.L_6134:
        /*0088*/ 	.word	0x00000480


	//   ....[1]....
        /*008c*/ 	.word	0x000004e0


	//----- nvinfo : EIATTR_MAX_THREADS
	.align		4
.L_6135:
        /*0090*/ 	.byte	0x04, 0x05
        /*0092*/ 	.short	(.L_6137 - .L_6136)
.L_6136:
        /*0094*/ 	.word	0x00000080
        /*0098*/ 	.word	0x00000001
        /*009c*/ 	.word	0x00000001


	//----- nvinfo : EIATTR_CRS_STACK_SIZE
	.align		4
.L_6137:
        /*00a0*/ 	.byte	0x04, 0x1e
        /*00a2*/ 	.short	(.L_6139 - .L_6138)
.L_6138:
        /*00a4*/ 	.word	0x00000000


	//----- nvinfo : EIATTR_CBANK_PARAM_SIZE
	.align		4
.L_6139:
        /*00a8*/ 	.byte	0x03, 0x19
        /*00aa*/ 	.short	0x0024


	//----- nvinfo : EIATTR_PARAM_CBANK
	.align		4
        /*00ac*/ 	.byte	0x04, 0x0a
        /*00ae*/ 	.short	(.L_6141 - .L_6140)
	.align		4
.L_6140:
        /*00b0*/ 	.word	index@(.nv.constant0._ZN2at6native27unrolled_elementwise_kernelINS0_13BinaryFunctorIsssZZZNS0_19minimum_kernel_cudaERNS_18TensorIteratorBaseEENKUlvE_clEvENKUlvE3_clEvEUlssE_EESt5arrayIPcLm3EELi4E23TrivialOffsetCalculatorILi2EjESC_ILi1EjENS0_6memory15LoadWithoutCastENSF_16StoreWithoutCastEEEviT_T0_T2_T3_T4_T5_)
        /*00b4*/ 	.short	0x0210
        /*00b6*/ 	.short	0x0024


	//----- nvinfo : EIATTR_SW_WAR
	.align		4
.L_6141:
        /*00b8*/ 	.byte	0x04, 0x36
        /*00ba*/ 	.short	(.L_6143 - .L_6142)
.L_6142:
        /*00bc*/ 	.word	0x00000008
.L_6143:


//--------------------- .nv.info._ZN2at6native29vectorized_elementwise_kernelILi2ENS0_13BinaryFunctorIsssZZZNS0_19minimum_kernel_cudaERNS_18TensorIteratorBaseEENKUlvE_clEvENKUlvE3_clEvEUlssE_EESt5arrayIPcLm3EEEEviT0_T1_ --------------------------
	.section	.nv.info._ZN2at6native29vectorized_elementwise_kernelILi2ENS0_13BinaryFunctorIsssZZZNS0_19minimum_kernel_cudaERNS_18TensorIteratorBaseEENKUlvE_clEvENKUlvE3_clEvEUlssE_EESt5arrayIPcLm3EEEEviT0_T1_,"",@"SHT_CUDA_INFO"
	.sectionflags	@""
	.align	4


	//----- nvinfo : EIATTR_CUDA_API_VERSION
	.align		4
        /*0000*/ 	.byte	0x04, 0x37
        /*0002*/ 	.short	(.L_6145 - .L_6144)
.L_6144:
        /*0004*/ 	.word	0x00000082


	//----- nvinfo : EIATTR_KPARAM_INFO
	.align		4
.L_6145:
        /*0008*/ 	.byte	0x04, 0x17
        /*000a*/ 	.short	(.L_6147 - .L_6146)
.L_6146:
        /*000c*/ 	.word	0x00000000
        /*0010*/ 	.short	0x0002
        /*0012*/ 	.short	0x0008
        /*0014*/ 	.byte	0x00, 0xf0, 0x61, 0x00


	//----- nvinfo : EIATTR_KPARAM_INFO
	.align		4
.L_6147:
        /*0018*/ 	.byte	0x04, 0x17
        /*001a*/ 	.short	(.L_6149 - .L_6148)
.L_6148:
        /*001c*/ 	.word	0x00000000
        /*0020*/ 	.short	0x0001
        /*0022*/ 	.short	0x0004
        /*0024*/ 	.byte	0x00, 0xf0, 0x05, 0x00


	//----- nvinfo : EIATTR_KPARAM_INFO
	.align		4
.L_6149:
        /*0028*/ 	.byte	0x04, 0x17
        /*002a*/ 	.short	(.L_6151 - .L_6150)
.L_6150:
        /*002c*/ 	.word	0x00000000
        /*0030*/ 	.short	0x0000
        /*0032*/ 	.short	0x0000
        /*0034*/ 	.byte	0x00, 0xf0, 0x11, 0x00


	//----- nvinfo : EIATTR_SPARSE_MMA_MASK
	.align		4
.L_6151:
        /*0038*/ 	.byte	0x03, 0x50
        /*003a*/ 	.short	0x0000


	//----- nvinfo : EIATTR_MAXREG_COUNT
	.align		4
        /*003c*/ 	.byte	0x03, 0x1b
        /*003e*/ 	.short	0x00ff


	//----- nvinfo : EIATTR_MERCURY_ISA_VERSION
	.align		4
        /*0040*/ 	.byte	0x03, 0x5f
        /*0042*/ 	.short	0x0101


	//----- nvinfo : EIATTR_EXIT_INSTR_OFFSETS
	.align		4
        /*0044*/ 	.byte	0x04, 0x1c
        /*0046*/ 	.short	(.L_6153 - .L_6152)


	//   ....[0]....
.L_6152:
        /*0048*/ 	.word	0x00000460


	//   ....[1]....
        /*004c*/ 	.word	0x00000db0


	//   ....[2]....
        /*0050*/ 	.word	0x00000e00


	//----- nvinfo : EIATTR_MAX_THREADS
	.align		4
.L_6153:
        /*0054*/ 	.byte	0x04, 0x05
        /*0056*/ 	.short	(.L_6155 - .L_6154)
.L_6154:
        /*0058*/ 	.word	0x00000080
        /*005c*/ 	.word	0x00000001
        /*0060*/ 	.word	0x00000001


	//----- nvinfo : EIATTR_CRS_STACK_SIZE
	.align		4
.L_6155:
        /*0064*/ 	.byte	0x04, 0x1e
        /*0066*/ 	.short	(.L_6157 - .L_6156)
.L_6156:
        /*0068*/ 	.word	0x00000000


	//----- nvinfo : EIATTR_CBANK_PARAM_SIZE
	.align		4
.L_6157:
        /*006c*/ 	.byte	0x03, 0x19
        /*006e*/ 	.short	0x0020


	//----- nvinfo : EIATTR_PARAM_CBANK
	.align		4
        /*0070*/ 	.byte	0x04, 0x0a
        /*0072*/ 	.short	(.L_6159 - .L_6158)
	.align		4
.L_6158:
        /*0074*/ 	.word	index@(.nv.constant0._ZN2at6native29vectorized_elementwise_kernelILi2ENS0_13BinaryFunctorIsssZZZNS0_19minimum_kernel_cudaERNS_18TensorIteratorBaseEENKUlvE_clEvENKUlvE3_clEvEUlssE_EESt5arrayIPcLm3EEEEviT0_T1_)
        /*0078*/ 	.short	0x0210
        /*007a*/ 	.short	0x0020


	//----- nvinfo : EIATTR_SW_WAR
	.align		4
.L_6159:
        /*007c*/ 	.byte	0x04, 0x36
        /*007e*/ 	.short	(.L_6161 - .L_6160)
.L_6160:
        /*0080*/ 	.word	0x00000008
.L_6161:


//--------------------- .nv.info._ZN2at6native29vectorized_elementwise_kernelILi4ENS0_13BinaryFunctorIsssZZZNS0_19minimum_kernel_cudaERNS_18TensorIteratorBaseEENKUlvE_clEvENKUlvE3_clEvEUlssE_EESt5arrayIPcLm3EEEEviT0_T1_ --------------------------
	.section	.nv.info._ZN2at6native29vectorized_elementwise_kernelILi4ENS0_13BinaryFunctorIsssZZZNS0_19minimum_kernel_cudaERNS_18TensorIteratorBaseEENKUlvE_clEvENKUlvE3_clEvEUlssE_EESt5arrayIPcLm3EEEEviT0_T1_,"",@"SHT_CUDA_INFO"
	.sectionflags	@""
	.align	4


	//----- nvinfo : EIATTR_CUDA_API_VERSION
	.align		4
        /*0000*/ 	.byte	0x04, 0x37
        /*0002*/ 	.short	(.L_6163 - .L_6162)
.L_6162:
        /*0004*/ 	.word	0x00000082


	//----- nvinfo : EIATTR_KPARAM_INFO
	.align		4
.L_6163:
        /*0008*/ 	.byte	0x04, 0x17
        /*000a*/ 	.short	(.L_6165 - .L_6164)
.L_6164:
        /*000c*/ 	.word	0x00000000
        /*0010*/ 	.short	0x0002
        /*0012*/ 	.short	0x0008
        /*0014*/ 	.byte	0x00, 0xf0, 0x61, 0x00


	//----- nvinfo : EIATTR_KPARAM_INFO
	.align		4
.L_6165:
        /*0018*/ 	.byte	0x04, 0x17
        /*001a*/ 	.short	(.L_6167 - .L_6166)
.L_6166:
        /*001c*/ 	.word	0x00000000
        /*0020*/ 	.short	0x0001
        /*0022*/ 	.short	0x0004
        /*0024*/ 	.byte	0x00, 0xf0, 0x05, 0x00


	//----- nvinfo : EIATTR_KPARAM_INFO
	.align		4
.L_6167:
        /*0028*/ 	.byte	0x04, 0x17
        /*002a*/ 	.short	(.L_6169 - .L_6168)
.L_6168:
        /*002c*/ 	.word	0x00000000
        /*0030*/ 	.short	0x0000
        /*0032*/ 	.short	0x0000
        /*0034*/ 	.byte	0x00, 0xf0, 0x11, 0x00


	//----- nvinfo : EIATTR_SPARSE_MMA_MASK
	.align		4
.L_6169:
        /*0038*/ 	.byte	0x03, 0x50
        /*003a*/ 	.short	0x0000


	//----- nvinfo : EIATTR_MAXREG_COUNT
	.align		4
        /*003c*/ 	.byte	0x03, 0x1b
        /*003e*/ 	.short	0x00ff


	//----- nvinfo : EIATTR_MERCURY_ISA_VERSION
	.align		4
        /*0040*/ 	.byte	0x03, 0x5f
        /*0042*/ 	.short	0x0101


	//----- nvinfo : EIATTR_EXIT_INSTR_OFFSETS
	.align		4
        /*0044*/ 	.byte	0x04, 0x1c
        /*0046*/ 	.short	(.L_6171 - .L_6170)


	//   ....[0]....
.L_6170:
        /*0048*/ 	.word	0x00000400


	//   ....[1]....
        /*004c*/ 	.word	0x00000d50


	//   ....[2]....
        /*0050*/ 	.word	0x00000da0


	//----- nvinfo : EIATTR_MAX_THREADS
	.align		4
.L_6171:
        /*0054*/ 	.byte	0x04, 0x05
        /*0056*/ 	.short	(.L_6173 - .L_6172)
.L_6172:
        /*0058*/ 	.word	0x00000080
        /*005c*/ 	.word	0x00000001
        /*0060*/ 	.word	0x00000001


	//----- nvinfo : EIATTR_CRS_STACK_SIZE
	.align		4
.L_6173:
        /*0064*/ 	.byte	0x04, 0x1e
        /*0066*/ 	.short	(.L_6175 - .L_6174)
.L_6174:
        /*0068*/ 	.word	0x00000000


	//----- nvinfo : EIATTR_CBANK_PARAM_SIZE
	.align		4
.L_6175:
        /*006c*/ 	.byte	0x03, 0x19
        /*006e*/ 	.short	0x0020


	//----- nvinfo : EIATTR_PARAM_CBANK
	.align		4
        /*0070*/ 	.byte	0x04, 0x0a
        /*0072*/ 	.short	(.L_6177 - .L_6176)
	.align		4
.L_6176:
        /*0074*/ 	.word	index@(.nv.constant0._ZN2at6native29vectorized_elementwise_kernelILi4ENS0_13BinaryFunctorIsssZZZNS0_19minimum_kernel_cudaERNS_18TensorIteratorBaseEENKUlvE_clEvENKUlvE3_clEvEUlssE_EESt5arrayIPcLm3EEEEviT0_T1_)
        /*0078*/ 	.short	0x0210
        /*007a*/ 	.short	0x0020


	//----- nvinfo : EIATTR_SW_WAR
	.align		4
.L_6177:
        /*007c*/ 	.byte	0x04, 0x36
        /*007e*/ 	.short	(.L_6179 - .L_6178)
.L_6178:
        /*0080*/ 	.word	0x00000008
.L_6179:


//--------------------- .nv.info._ZN2at6native29vectorized_elementwise_kernelILi8ENS0_13BinaryFunctorIsssZZZNS0_19minimum_kernel_cudaERNS_18TensorIteratorBaseEENKUlvE_clEvENKUlvE3_clEvEUlssE_EESt5arrayIPcLm3EEEEviT0_T1_ --------------------------
	.section	.nv.info._ZN2at6native29vectorized_elementwise_kernelILi8ENS0_13BinaryFunctorIsssZZZNS0_19minimum_kernel_cudaERNS_18TensorIteratorBaseEENKUlvE_clEvENKUlvE3_clEvEUlssE_EESt5arrayIPcLm3EEEEviT0_T1_,"",@"SHT_CUDA_INFO"
	.sectionflags	@""
	.align	4


	//----- nvinfo : EIATTR_CUDA_API_VERSION
	.align		4
        /*0000*/ 	.byte	0x04, 0x37
        /*0002*/ 	.short	(.L_6181 - .L_6180)
.L_6180:
        /*0004*/ 	.word	0x00000082


	//----- nvinfo : EIATTR_KPARAM_INFO
	.align		4
.L_6181:
        /*0008*/ 	.byte	0x04, 0x17
        /*000a*/ 	.short	(.L_6183 - .L_6182)
.L_6182:
        /*000c*/ 	.word	0x00000000
        /*0010*/ 	.short	0x0002
        /*0012*/ 	.short	0x0008
        /*0014*/ 	.byte	0x00, 0xf0, 0x61, 0x00


	//----- nvinfo : EIATTR_KPARAM_INFO
	.align		4
.L_6183:
        /*0018*/ 	.byte	0x04, 0x17
        /*001a*/ 	.short	(.L_6185 - .L_6184)
.L_6184:
        /*001c*/ 	.word	0x00000000
        /*0020*/ 	.short	0x0001
        /*0022*/ 	.short	0x0004
        /*0024*/ 	.byte	0x00, 0xf0, 0x05, 0x00


	//----- nvinfo : EIATTR_KPARAM_INFO
	.align		4
.L_6185:
        /*0028*/ 	.byte	0x04, 0x17
        /*002a*/ 	.short	(.L_6187 - .L_6186)
.L_6186:
        /*002c*/ 	.word	0x00000000
        /*0030*/ 	.short	0x0000
        /*0032*/ 	.short	0x0000
        /*0034*/ 	.byte	0x00, 0xf0, 0x11, 0x00


	//----- nvinfo : EIATTR_SPARSE_MMA_MASK
	.align		4
.L_6187:
        /*0038*/ 	.byte	0x03, 0x50
        /*003a*/ 	.short	0x0000


	//----- nvinfo : EIATTR_MAXREG_COUNT
	.align		4
        /*003c*/ 	.byte	0x03, 0x1b
        /*003e*/ 	.short	0x00ff


	//----- nvinfo : EIATTR_MERCURY_ISA_VERSION
	.align		4
        /*0040*/ 	.byte	0x03, 0x5f
        /*0042*/ 	.short	0x0101


	//----- nvinfo : EIATTR_EXIT_INSTR_OFFSETS
	.align		4
        /*0044*/ 	.byte	0x04, 0x1c
        /*0046*/ 	.short	(.L_6189 - .L_6188)


	//   ....[0]....
.L_6188:
        /*0048*/ 	.word	0x00000370


	//   ....[1]....
        /*004c*/ 	.word	0x00000cc0


	//   ....[2]....
        /*0050*/ 	.word	0x00000d10


	//----- nvinfo : EIATTR_MAX_THREADS
	.align		4
.L_6189:
        /*0054*/ 	.byte	0x04, 0x05
        /*0056*/ 	.short	(.L_6191 - .L_6190)
.L_6190:
        /*0058*/ 	.word	0x00000080
        /*005c*/ 	.word	0x00000001
        /*0060*/ 	.word	0x00000001


	//----- nvinfo : EIATTR_CRS_STACK_SIZE
	.align		4
.L_6191:
        /*0064*/ 	.byte	0x04, 0x1e
        /*0066*/ 	.short	(.L_6193 - .L_6192)
.L_6192:
        /*0068*/ 	.word	0x00000000


	//----- nvinfo : EIATTR_CBANK_PARAM_SIZE
	.align		4
.L_6193:
        /*006c*/ 	.byte	0x03, 0x19
        /*006e*/ 	.short	0x0020


	//----- nvinfo : EIATTR_PARAM_CBANK
	.align		4
        /*0070*/ 	.byte	0x04, 0x0a
        /*0072*/ 	.short	(.L_6195 - .L_6194)
	.align		4
.L_6194:
        /*0074*/ 	.word	index@(.nv.constant0._ZN2at6native29vectorized_elementwise_kernelILi8ENS0_13BinaryFunctorIsssZZZNS0_19minimum_kernel_cudaERNS_18TensorIteratorBaseEENKUlvE_clEvENKUlvE3_clEvEUlssE_EESt5arrayIPcLm3EEEEviT0_T1_)
        /*0078*/ 	.short	0x0210
        /*007a*/ 	.short	0x0020


	//----- nvinfo : EIATTR_SW_WAR
	.align		4
.L_6195:
        /*007c*/ 	.byte	0x04, 0x36
        /*007e*/ 	.short	(.L_6197 - .L_6196)
.L_6196:
        /*0080*/ 	.word	0x00000008
.L_6197:


//--------------------- .nv.info._ZN2at6native18elementwise_kernelILi128ELi4EZNS0_15gpu_kernel_implINS0_13AUnaryFunctorIlllZZZNS0_19minimum_kernel_cudaERNS_18TensorIteratorBaseEENKUlvE_clEvENKUlvE2_clEvEUlllE_EEEEvS5_RKT_EUliE_EEviT1_ --------------------------
	.section	.nv.info._ZN2at6native18elementwise_kernelILi128ELi4EZNS0_15gpu_kernel_implINS0_13AUnaryFunctorIlllZZZNS0_19minimum_kernel_cudaERNS_18TensorIteratorBaseEENKUlvE_clEvENKUlvE2_clEvEUlllE_EEEEvS5_RKT_EUliE_EEviT1_,"",@"SHT_CUDA_INFO"
	.sectionflags	@""
	.align	4


	//----- nvinfo : EIATTR_CUDA_API_VERSION
	.align		4
        /*0000*/ 	.byte	0x04, 0x37
        /*0002*/ 	.short	(.L_6199 - .L_6198)
.L_6198:
        /*0004*/ 	.word	0x00000082


	//----- nvinfo : EIATTR_KPARAM_INFO
	.align		4
.L_6199:
        /*0008*/ 	.byte	0x04, 0x17
        /*000a*/ 	.short	(.L_6201 - .L_6200)
.L_6200:
        /*000c*/ 	.word	0x00000000
        /*0010*/ 	.short	0x0001
        /*0012*/ 	.short	0x0008
        /*0014*/ 	.byte	0x00, 0xf0, 0xa1, 0x08


	//----- nvinfo : EIATTR_KPARAM_INFO
	.align		4
.L_6201:
        /*0018*/ 	.byte	0x04, 0x17
        /*001a*/ 	.short	(.L_6203 - .L_6202)
.L_6202:
        /*001c*/ 	.word	0x00000000
        /*0020*/ 	.short	0x0000
        /*0022*/ 	.short	0x0000
        /*0024*/ 	.byte	0x00, 0xf0, 0x11, 0x00


	//----- nvinfo : EIATTR_SPARSE_MMA_MASK
	.align		4
.L_6203:
        /*0028*/ 	.byte	0x03, 0x50
        /*002a*/ 	.short	0x0000


	//----- nvinfo : EIATTR_MAXREG_COUNT
	.align		4
        /*002c*/ 	.byte	0x03, 0x1b
        /*002e*/ 	.short	0x0080


	//----- nvinfo : EIATTR_EXTERNS
	.align		4
        /*0030*/ 	.byte	0x04, 0x0f
        /*0032*/ 	.short	(.L_6205 - .L_6204)


	//   ....[0]....
	.align		4
.L_6204:
        /*0034*/ 	.word	index@(__assertfail)


	//----- nvinfo : EIATTR_MERCURY_ISA_VERSION
	.align		4
.L_6205:
        /*0038*/ 	.byte	0x03, 0x5f
        /*003a*/ 	.short	0x0101


	//----- nvinfo : EIATTR_SYSCALL_OFFSETS
	.align		4
        /*003c*/ 	.byte	0x04, 0x46
        /*003e*/ 	.short	(.L_6207 - .L_6206)


	//   ....[0]....
.L_6206:
        /*0040*/ 	.word	0x000021d0


	//   ....[1]....
        /*0044*/ 	.word	0x00003090


	//   ....[2]....
        /*0048*/ 	.word	0x00005270


	//   ....[3]....
        /*004c*/ 	.word	0x00006130


	//   ....[4]....
        /*0050*/ 	.word	0x00008300


	//   ....[5]....
        /*0054*/ 	.word	0x000091c0


	//   ....[6]....
        /*0058*/ 	.word	0x0000b380


	//   ....[7]....
        /*005c*/ 	.word	0x0000c240


	//----- nvinfo : EIATTR_EXIT_INSTR_OFFSETS
	.align		4
.L_6207:
        /*0060*/ 	.byte	0x04, 0x1c
        /*0062*/ 	.short	(.L_6209 - .L_6208)


	//   ....[0]....
.L_6208:
        /*0064*/ 	.word	0x00009250


	//   ....[1]....
        /*0068*/ 	.word	0x0000b520


	//   ....[2]....
        /*006c*/ 	.word	0x0000b540


	//   ....[3]....
        /*0070*/ 	.word	0x0000b5c0


	//   ....[4]....
        /*0074*/ 	.word	0x0000b5e0


	//   ....[5]....
        /*0078*/ 	.word	0x0000b600


	//   ....[6]....
        /*007c*/ 	.word	0x0000b690


	//   ....[7]....
        /*0080*/ 	.word	0x0000b6d0


	//   ....[8]....
        /*0084*/ 	.word	0x0000b770


	//   ....[9]....
        /*0088*/ 	.word	0x0000b7c0


	//   ....[10]....
        /*008c*/ 	.word	0x0000b7f0


	//   ....[11]....
        /*0090*/ 	.word	0x0000b8c0


	//   ....[12]....
        /*0094*/ 	.word	0x0000b900


	//   ....[13]....
        /*0098*/ 	.word	0x0000ba90


	//   ....[14]....
        /*009c*/ 	.word	0x0000bbf0


	//   ....[15]....
        /*00a0*/ 	.word	0x0000bc30


	//   ....[16]....
        /*00a4*/ 	.word	0x0000bcd0


	//   ....[17]....
        /*00a8*/ 	.word	0x0000be50


	//   ....[18]....
        /*00ac*/ 	.word	0x0000bfd0


	//   ....[19]....
        /*00b0*/ 	.word	0x0000c140


	//   ....[20]....
        /*00b4*/ 	.word	0x0000c250


	//   ....[21]....
        /*00b8*/ 	.word	0x0000c270


	//   ....[22]....
        /*00bc*/ 	.word	0x0000c290


	//----- nvinfo : EIATTR_MAX_THREADS
	.align		4
.L_6209:
        /*00c0*/ 	.byte	0x04, 0x05
        /*00c2*/ 	.short	(.L_6211 - .L_6210)
.L_6210:
        /*00c4*/ 	.word	0x00000080
        /*00c8*/ 	.word	0x00000001
        /*00cc*/ 	.word	0x00000001


	//----- nvinfo : EIATTR_CRS_STACK_SIZE
	.align		4
.L_6211:
        /*00d0*/ 	.byte	0x04, 0x1e
        /*00d2*/ 	.short	(.L_6213 - .L_6212)
.L_6212:
        /*00d4*/ 	.word	0x00000000


	//----- nvinfo : EIATTR_CBANK_PARAM_SIZE
	.align		4
.L_6213:
        /*00d8*/ 	.byte	0x03, 0x19
        /*00da*/ 	.short	0x0230


	//----- nvinfo : EIATTR_PARAM_CBANK
	.align		4
        /*00dc*/ 	.byte	0x04, 0x0a
        /*00de*/ 	.short	(.L_6215 - .L_6214)
	.align		4
.L_6214:
        /*00e0*/ 	.word	index@(.nv.constant0._ZN2at6native18elementwise_kernelILi128ELi4EZNS0_15gpu_kernel_implINS0_13AUnaryFunctorIlllZZZNS0_19minimum_kernel_cudaERNS_18TensorIteratorBaseEENKUlvE_clEvENKUlvE2_clEvEUlllE_EEEEvS5_RKT_EUliE_EEviT1_)
        /*00e4*/ 	.short	0x0210
        /*00e6*/ 	.short	0x0230


	//----- nvinfo : EIATTR_SW_WAR
	.align		4
.L_6215:
        /*00e8*/ 	.byte	0x04, 0x36
        /*00ea*/ 	.short	(.L_6217 - .L_6216)
.L_6216:
        /*00ec*/ 	.word	0x00000008
.L_6217:


//--------------------- .nv.info._ZN2at6native27unrolled_elementwise_kernelINS0_13AUnaryFunctorIlllZZZNS0_19minimum_kernel_cudaERNS_18TensorIteratorBaseEENKUlvE_clEvENKUlvE2_clEvEUlllE_EESt5arrayIPcLm2EELi4E23TrivialOffsetCalculatorILi1EjESD_NS0_6memory12LoadWithCastILi1EEENSE_13StoreWithCastILi1EEEEEviT_T0_T2_T3_T4_T5_ --------------------------
	.section	.nv.info._ZN2at6native27unrolled_elementwise_kernelINS0_13AUnaryFunctorIlllZZZNS0_19minimum_kernel_cudaERNS_18TensorIteratorBaseEENKUlvE_clEvENKUlvE2_clEvEUlllE_EESt5arrayIPcLm2EELi4E23TrivialOffsetCalculatorILi1EjESD_NS0_6memory12LoadWithCastILi1EEENSE_13StoreWithCastILi1EEEEEviT_T0_T2_T3_T4_T5_,"",@"SHT_CUDA_INFO"
	.sectionflags	@""
	.align	4


	//----- nvinfo : EIATTR_CUDA_API_VERSION
	.align		4
        /*0000*/ 	.byte	0x04, 0x37
        /*0002*/ 	.short	(.L_6219 - .L_6218)
.L_6218:
        /*0004*/ 	.word	0x00000082


	//----- nvinfo : EIATTR_KPARAM_INFO
	.align		4
.L_6219:
        /*0008*/ 	.byte	0x04, 0x17
        /*000a*/ 	.short	(.L_6221 - .L_6220)
.L_6220:
        /*000c*/ 	.word	0x00000000
        /*0010*/ 	.short	0x0006
        /*0012*/ 	.short	0x0034
        /*0014*/ 	.byte	0x00, 0xf0, 0x21, 0x00


	//----- nvinfo : EIATTR_KPARAM_INFO
	.align		4
.L_6221:
        /*0018*/ 	.byte	0x04, 0x17
        /*001a*/ 	.short	(.L_6223 - .L_6222)
.L_6222:
        /*001c*/ 	.word	0x00000000
        /*0020*/ 	.short	0x0005
        /*0022*/ 	.short	0x002c
        /*0024*/ 	.byte	0x00, 0xf0, 0x21, 0x00


	//----- nvinfo : EIATTR_KPARAM_INFO
	.align		4
.L_6223:
        /*0028*/ 	.byte	0x04, 0x17
        /*002a*/ 	.short	(.L_6225 - .L_6224)
.L_6224:
        /*002c*/ 	.word	0x00000000
        /*0030*/ 	.short	0x0004
        /*0032*/ 	.short	0x0029
        /*0034*/ 	.byte	0x00, 0xf0, 0x05, 0x00


	//----- nvinfo : EIATTR_KPARAM_INFO
	.align		4
.L_6225:
        /*0038*/ 	.byte	0x04, 0x17
        /*003a*/ 	.short	(.L_6227 - .L_6226)
.L_6226:
        /*003c*/ 	.word	0x00000000
        /*0040*/ 	.short	0x0003
        /*0042*/ 	.short	0x0028
        /*0044*/ 	.byte	0x00, 0xf0, 0x05, 0x00


	//----- nvinfo : EIATTR_KPARAM_INFO
	.align		4
.L_6227:
        /*0048*/ 	.byte	0x04, 0x17
        /*004a*/ 	.short	(.L_6229 - .L_6228)
.L_6228:
        /*004c*/ 	.word	0x00000000
        /*0050*/ 	.short	0x0002
        /*0052*/ 	.short	0x0018
        /*0054*/ 	.byte	0x00, 0xf0, 0x41, 0x00


	//----- nvinfo : EIATTR_KPARAM_INFO
	.align		4
.L_6229:
        /*0058*/ 	.byte	0x04, 0x17
        /*005a*/ 	.short	(.L_6231 - .L_6230)
.L_6230:
        /*005c*/ 	.word	0x00000000
        /*0060*/ 	.short	0x0001
        /*0062*/ 	.short	0x0008
        /*0064*/ 	.byte	0x00, 0xf0, 0x41, 0x00


	//----- nvinfo : EIATTR_KPARAM_INFO
	.align		4
.L_6231:
        /*0068*/ 	.byte	0x04, 0x17
        /*006a*/ 	.short	(.L_6233 - .L_6232)
.L_6232:
        /*006c*/ 	.word	0x00000000
        /*0070*/ 	.short	0x0000
        /*0072*/ 	.short	0x0000
        /*0074*/ 	.byte	0x00, 0xf0, 0x11, 0x00


	//----- nvinfo : EIATTR_SPARSE_MMA_MASK
	.align		4
.L_6233:
        /*0078*/ 	.byte	0x03, 0x50
        /*007a*/ 	.short	0x0000


	//----- nvinfo : EIATTR_MAXREG_COUNT
	.align		4
        /*007c*/ 	.byte	0x03, 0x1b
        /*007e*/ 	.short	0x00ff


	//----- nvinfo : EIATTR_EXTERNS
	.align		4
        /*0080*/ 	.byte	0x04, 0x0f
        /*0082*/ 	.short	(.L_6235 - .L_6234)


	//   ....[0]....
	.align		4
.L_6234:
        /*0084*/ 	.word	index@(__assertfail)


	//----- nvinfo : EIATTR_MERCURY_ISA_VERSION
	.align		4
.L_6235:
        /*0088*/ 	.byte	0x03, 0x5f
        /*008a*/ 	.short	0x0101


	//----- nvinfo : EIATTR_SYSCALL_OFFSETS
	.align		4
        /*008c*/ 	.byte	0x04, 0x46
        /*008e*/ 	.short	(.L_6237 - .L_6236)


	//   ....[0]....
.L_6236:
        /*0090*/ 	.word	0x00000ef0


	//   ....[1]....
        /*0094*/ 	.word	0x00001df0


	//   ....[2]....
        /*0098*/ 	.word	0x00002d00


	//   ....[3]....
        /*009c*/ 	.word	0x00003be0


	//   ....[4]....
        /*00a0*/ 	.word	0x00004c00


	//   ....[5]....
        /*00a4*/ 	.word	0x00005ad0


	//   ....[6]....
        /*00a8*/ 	.word	0x00006990


	//   ....[7]....
        /*00ac*/ 	.word	0x00007850


	//----- nvinfo : EIATTR_EXIT_INSTR_OFFSETS
	.align		4
.L_6237:
        /*00b0*/ 	.byte	0x04, 0x1c
        /*00b2*/ 	.short	(.L_6239 - .L_6238)


	//   ....[0]....
.L_6238:
        /*00b4*/ 	.word	0x00006a10


	//   ....[1]....
        /*00b8*/ 	.word	0x00006b40


	//   ....[2]....
        /*00bc*/ 	.word	0x00006b60


	//   ....[3]....
        /*00c0*/ 	.word	0x00006be0


	//   ....[4]....
        /*00c4*/ 	.word	0x00006c00


	//   ....[5]....
        /*00c8*/ 	.word	0x00006c20


	//   ....[6]....
        /*00cc*/ 	.word	0x00006cb0


	//   ....[7]....
        /*00d0*/ 	.word	0x00006cf0


	//   ....[8]....
        /*00d4*/ 	.word	0x00006d90


	//   ....[9]....
        /*00d8*/ 	.word	0x00006de0


	//   ....[10]....
        /*00dc*/ 	.word	0x00006e10


	//   ....[11]....
        /*00e0*/ 	.word	0x00006ee0


	//   ....[12]....
        /*00e4*/ 	.word	0x00006f20


	//   ....[13]....
        /*00e8*/ 	.word	0x000070b0


	//   ....[14]....
        /*00ec*/ 	.word	0x00007210


	//   ....[15]....
        /*00f0*/ 	.word	0x00007250


	//   ....[16]....
        /*00f4*/ 	.word	0x000072f0


	//   ....[17]....
        /*00f8*/ 	.word	0x00007470


	//   ....[18]....
        /*00fc*/ 	.word	0x000075f0


	//   ....[19]....
        /*0100*/ 	.word	0x00007750


	//   ....[20]....
        /*0104*/ 	.word	0x00007860


	//   ....[21]....
        /*0108*/ 	.word	0x00007880


	//   ....[22]....
        /*010c*/ 	.word	0x000078a0


	//----- nvinfo : EIATTR_MAX_THREADS
	.align		4
.L_6239:
        /*0110*/ 	.byte	0x04, 0x05
        /*0112*/ 	.short	(.L_6241 - .L_6240)
.L_6240:
        /*0114*/ 	.word	0x00000080
        /*0118*/ 	.word	0x00000001
        /*011c*/ 	.word	0x00000001


	//----- nvinfo : EIATTR_CRS_STACK_SIZE
	.align		4
.L_6241:
        /*0120*/ 	.byte	0x04, 0x1e
        /*0122*/ 	.short	(.L_6243 - .L_6242)
.L_6242:
        /*0124*/ 	.word	0x00000000


	//----- nvinfo : EIATTR_CBANK_PARAM_SIZE
	.align		4
.L_6243:
        /*0128*/ 	.byte	0x03, 0x19
        /*012a*/ 	.short	0x003c


	//----- nvinfo : EIATTR_PARAM_CBANK
	.align		4
        /*012c*/ 	.byte	0x04, 0x0a
        /*012e*/ 	.short	(.L_6245 - .L_6244)
	.align		4
.L_6244:
        /*0130*/ 	.word	index@(.nv.constant0._ZN2at6native27unrolled_elementwise_kernelINS0_13AUnaryFunctorIlllZZZNS0_19minimum_kernel_cudaERNS_18TensorIteratorBaseEENKUlvE_clEvENKUlvE2_clEvEUlllE_EESt5arrayIPcLm2EELi4E23TrivialOffsetCalculatorILi1EjESD_NS0_6memory12LoadWithCastILi1EEENSE_13StoreWithCastILi1EEEEEviT_T0_T2_T3_T4_T5_)
        /*0134*/ 	.short	0x0210
        /*0136*/ 	.short	0x003c


	//----- nvinfo : EIATTR_SW_WAR
	.align		4
.L_6245:
        /*0138*/ 	.byte	0x04, 0x36
        /*013a*/ 	.short	(.L_6247 - .L_6246)
.L_6246:
        /*013c*/ 	.word	0x00000008
.L_6247:


//--------------------- .nv.info._ZN2at6native18elementwise_kernelILi128ELi2EZNS0_22gpu_kernel_impl_nocastINS0_13AUnaryFunctorIlllZZZNS0_19minimum_kernel_cudaERNS_18TensorIteratorBaseEENKUlvE_clEvENKUlvE2_clEvEUlllE_EEEEvS5_RKT_EUliE_EEviT1_ --------------------------
	.section	.nv.info._ZN2at6native18elementwise_kernelILi128ELi2EZNS0_22gpu_kernel_impl_nocastINS0_13AUnaryFunctorIlllZZZNS0_19minimum_kernel_cudaERNS_18TensorIteratorBaseEENKUlvE_clEvENKUlvE2_clEvEUlllE_EEEEvS5_RKT_EUliE_EEviT1_,"",@"SHT_CUDA_INFO"
	.sectionflags	@""
	.align	4


	//----- nvinfo : EIATTR_CUDA_API_VERSION
	.align		4
        /*0000*/ 	.byte	0x04, 0x37
        /*0002*/ 	.short	(.L_6249 - .L_6248)
.L_6248:
        /*0004*/ 	.word	0x00000082


	//----- nvinfo : EIATTR_KPARAM_INFO
	.align		4
.L_6249:
        /*0008*/ 	.byte	0x04, 0x17
        /*000a*/ 	.short	(.L_6251 - .L_6250)
.L_6250:
        /*000c*/ 	.word	0x00000000
        /*0010*/ 	.short	0x0001
        /*0012*/ 	.short	0x0008
        /*0014*/ 	.byte	0x00, 0xf0, 0x81, 0x08


	//----- nvinfo : EIATTR_KPARAM_INFO
	.align		4
.L_6251:
        /*0018*/ 	.byte	0x04, 0x17
        /*001a*/ 	.short	(.L_6253 - .L_6252)
.L_6252:
        /*001c*/ 	.word	0x00000000
        /*0020*/ 	.short	0x0000
        /*0022*/ 	.short	0x0000
        /*0024*/ 	.byte	0x00, 0xf0, 0x11, 0x00


	//----- nvinfo : EIATTR_SPARSE_MMA_MASK
	.align		4
.L_6253:
        /*0028*/ 	.byte	0x03, 0x50
        /*002a*/ 	.short	0x0000


	//----- nvinfo : EIATTR_MAXREG_COUNT
	.align		4
        /*002c*/ 	.byte	0x03, 0x1b
        /*002e*/ 	.short	0x0080


	//----- nvinfo : EIATTR_MERCURY_ISA_VERSION
	.align		4
        /*0030*/ 	.byte	0x03, 0x5f
        /*0032*/ 	.short	0x0101


	//----- nvinfo : EIATTR_EXIT_INSTR_OFFSETS
	.align		4
        /*0034*/ 	.byte	0x04, 0x1c
        /*0036*/ 	.short	(.L_6255 - .L_6254)


	//   ....[0]....
.L_6254:
        /*0038*/ 	.word	0x00001480


	//   ....[1]....
        /*003c*/ 	.word	0x00002850


	//----- nvinfo : EIATTR_MAX_THREADS
	.align		4
.L_6255:
        /*0040*/ 	.byte	0x04, 0x05
        /*0042*/ 	.short	(.L_6257 - .L_6256)
.L_6256:
        /*0044*/ 	.word	0x00000080
        /*0048*/ 	.word	0x00000001
        /*004c*/ 	.word	0x00000001


	//----- nvinfo : EIATTR_CRS_STACK_SIZE
	.align		4
.L_6257:
        /*0050*/ 	.byte	0x04, 0x1e
        /*0052*/ 	.short	(.L_6259 - .L_6258)
.L_6258:
        /*0054*/ 	.word	0x00000000


	//----- nvinfo : EIATTR_CBANK_PARAM_SIZE
	.align		4
.L_6259:
        /*0058*/ 	.byte	0x03, 0x19
        /*005a*/ 	.short	0x0228


	//----- nvinfo : EIATTR_PARAM_CBANK
	.align		4
        /*005c*/ 	.byte	0x04, 0x0a
        /*005e*/ 	.short	(.L_6261 - .L_6260)
	.align		4
.L_6260:
        /*0060*/ 	.word	index@(.nv.constant0._ZN2at6native18elementwise_kernelILi128ELi2EZNS0_22gpu_kernel_impl_nocastINS0_13AUnaryFunctorIlllZZZNS0_19minimum_kernel_cudaERNS_18TensorIteratorBaseEENKUlvE_clEvENKUlvE2_clEvEUlllE_EEEEvS5_RKT_EUliE_EEviT1_)
        /*0064*/ 	.short	0x0210
        /*0066*/ 	.short	0x0228


	//----- nvinfo : EIATTR_SW_WAR
	.align		4
.L_6261:
        /*0068*/ 	.byte	0x04, 0x36
        /*006a*/ 	.short	(.L_6263 - .L_6262)
.L_6262:
        /*006c*/ 	.word	0x00000008
.L_6263:


//--------------------- .nv.info._ZN2at6native27unrolled_elementwise_kernelINS0_13AUnaryFunctorIlllZZZNS0_19minimum_kernel_cudaERNS_18TensorIteratorBaseEENKUlvE_clEvENKUlvE2_clEvEUlllE_EESt5arrayIPcLm2EELi4E23TrivialOffsetCalculatorILi1EjESD_NS0_6memory15LoadWithoutCastENSE_16StoreWithoutCastEEEviT_T0_T2_T3_T4_T5_ --------------------------
	.section	.nv.info._ZN2at6native27unrolled_elementwise_kernelINS0_13AUnaryFunctorIlllZZZNS0_19minimum_kernel_cudaERNS_18TensorIteratorBaseEENKUlvE_clEvENKUlvE2_clEvEUlllE_EESt5arrayIPcLm2EELi4E23TrivialOffsetCalculatorILi1EjESD_NS0_6memory15LoadWithoutCastENSE_16StoreWithoutCastEEEviT_T0_T2_T3_T4_T5_,"",@"SHT_CUDA_INFO"
	.sectionflags	@""
	.align	4


	//----- nvinfo : EIATTR_CUDA_API_VERSION
	.align		4
        /*0000*/ 	.byte	0x04, 0x37
        /*0002*/ 	.short	(.L_6265 - .L_6264)
.L_6264:
        /*0004*/ 	.word	0x00000082


	//----- nvinfo : EIATTR_KPARAM_INFO
	.align		4
.L_6265:
        /*0008*/ 	.byte	0x04, 0x17
        /*000a*/ 	.short	(.L_6267 - .L_6266)
.L_6266:
        /*000c*/ 	.word	0x00000000
        /*0010*/ 	.short	0x0006
        /*0012*/ 	.short	0x002b
        /*0014*/ 	.byte	0x00, 0xf0, 0x05, 0x00


	//----- nvinfo : EIATTR_KPARAM_INFO
	.align		4
.L_6267:
        /*0018*/ 	.byte	0x04, 0x17
        /*001a*/ 	.short	(.L_6269 - .L_6268)
.L_6268:
        /*001c*/ 	.word	0x00000000
        /*0020*/ 	.short	0x0005
        /*0022*/ 	.short	0x002a
        /*0024*/ 	.byte	0x00, 0xf0, 0x05, 0x00


	//----- nvinfo : EIATTR_KPARAM_INFO
	.align		4
.L_6269:
        /*0028*/ 	.byte	0x04, 0x17
        /*002a*/ 	.short	(.L_6271 - .L_6270)
.L_6270:
        /*002c*/ 	.word	0x00000000
        /*0030*/ 	.short	0x0004
        /*0032*/ 	.short	0x0029
        /*0034*/ 	.byte	0x00, 0xf0, 0x05, 0x00


	//----- nvinfo : EIATTR_KPARAM_INFO
	.align		4
.L_6271:
        /*0038*/ 	.byte	0x04, 0x17
        /*003a*/ 	.short	(.L_6273 - .L_6272)
.L_6272:
        /*003c*/ 	.word	0x00000000
        /*0040*/ 	.short	0x0003
        /*0042*/ 	.short	0x0028
        /*0044*/ 	.byte	0x00, 0xf0, 0x05, 0x00


	//----- nvinfo : EIATTR_KPARAM_INFO
	.align		4
.L_6273:
        /*0048*/ 	.byte	0x04, 0x17
        /*004a*/ 	.short	(.L_6275 - .L_6274)
.L_6274:
        /*004c*/ 	.word	0x00000000
        /*0050*/ 	.short	0x0002
        /*0052*/ 	.short	0x0018
        /*0054*/ 	.byte	0x00, 0xf0, 0x41, 0x00


	//----- nvinfo : EIATTR_KPARAM_INFO
	.align		4
.L_6275:
        /*0058*/ 	.byte	0x04, 0x17
        /*005a*/ 	.short	(.L_6277 - .L_6276)
.L_6276:
        /*005c*/ 	.word	0x00000000
        /*0060*/ 	.short	0x0001
        /*0062*/ 	.short	0x0008
        /*0064*/ 	.byte	0x00, 0xf0, 0x41, 0x00


	//----- nvinfo : EIATTR_KPARAM_INFO
	.align		4
.L_6277:
        /*0068*/ 	.byte	0x04, 0x17
        /*006a*/ 	.short	(.L_6279 - .L_6278)
.L_6278:
        /*006c*/ 	.word	0x00000000
        /*0070*/ 	.short	0x0000
        /*0072*/ 	.short	0x0000
        /*0074*/ 	.byte	0x00, 0xf0, 0x11, 0x00


	//----- nvinfo : EIATTR_SPARSE_MMA_MASK
	.align		4
.L_6279:
        /*0078*/ 	.byte	0x03, 0x50
        /*007a*/ 	.short	0x0000


	//----- nvinfo : EIATTR_MAXREG_COUNT
	.align		4
        /*007c*/ 	.byte	0x03, 0x1b
        /*007e*/ 	.short	0x00ff


	//----- nvinfo : EIATTR_MERCURY_ISA_VERSION
	.align		4
        /*0080*/ 	.byte	0x03, 0x5f
        /*0082*/ 	.short	0x0101


	//----- nvinfo : EIATTR_EXIT_INSTR_OFFSETS
	.align		4
        /*0084*/ 	.byte	0x04, 0x1c
        /*0086*/ 	.short	(.L_6281 - .L_6280)


	//   ....[0]....
.L_6280:
        /*0088*/ 	.word	0x00000490


	//   ....[1]....
        /*008c*/ 	.word	0x000004e0


	//----- nvinfo : EIATTR_MAX_THREADS
	.align		4
.L_6281:
        /*0090*/ 	.byte	0x04, 0x05
        /*0092*/ 	.short	(.L_6283 - .L_6282)
.L_6282:
        /*0094*/ 	.word	0x00000080
        /*0098*/ 	.word	0x00000001
        /*009c*/ 	.word	0x00000001


	//----- nvinfo : EIATTR_CRS_STACK_SIZE
	.align		4
.L_6283:
        /*00a0*/ 	.byte	0x04, 0x1e
        /*00a2*/ 	.short	(.L_6285 - .L_6284)
.L_6284:
        /*00a4*/ 	.word	0x00000000


	//----- nvinfo : EIATTR_CBANK_PARAM_SIZE
	.align		4
.L_6285:
        /*00a8*/ 	.byte	0x03, 0x19
        /*00aa*/ 	.short	0x002c


	//----- nvinfo : EIATTR_PARAM_CBANK
	.align		4
        /*00ac*/ 	.byte	0x04, 0x0a
        /*00ae*/ 	.short	(.L_6287 - .L_6286)
	.align		4
.L_6286:
        /*00b0*/ 	.word	index@(.nv.constant0._ZN2at6native27unrolled_elementwise_kernelINS0_13AUnaryFunctorIlllZZZNS0_19minimum_kernel_cudaERNS_18TensorIteratorBaseEENKUlvE_clEvENKUlvE2_clEvEUlllE_EESt5arrayIPcLm2EELi4E23TrivialOffsetCalculatorILi1EjESD_NS0_6memory15LoadWithoutCastENSE_16StoreWithoutCastEEEviT_T0_T2_T3_T4_T5_)
        /*00b4*/ 	.short	0x0210
        /*00b6*/ 	.short	0x002c


	//----- nvinfo : EIATTR_SW_WAR
	.align		4
.L_6287:
        /*00b8*/ 	.byte	0x04, 0x36
        /*00ba*/ 	.short	(.L_6289 - .L_6288)
.L_6288:
        /*00bc*/ 	.word	0x00000008
.L_6289:


//--------------------- .nv.info._ZN2at6native29vectorized_elementwise_kernelILi2ENS0_13AUnaryFunctorIlllZZZNS0_19minimum_kernel_cudaERNS_18TensorIteratorBaseEENKUlvE_clEvENKUlvE2_clEvEUlllE_EESt5arrayIPcLm2EEEEviT0_T1_ --------------------------
	.section	.nv.info._ZN2at6native29vectorized_elementwise_kernelILi2ENS0_13AUnaryFunctorIlllZZZNS0_19minimum_kernel_cudaERNS_18TensorIteratorBaseEENKUlvE_clEvENKUlvE2_clEvEUlllE_EESt5arrayIPcLm2EEEEviT0_T1_,"",@"SHT_CUDA_INFO"
	.sectionflags	@""
	.align	4


	//----- nvinfo : EIATTR_CUDA_API_VERSION
	.align		4
        /*0000*/ 	.byte	0x04, 0x37
        /*0002*/ 	.short	(.L_6291 - .L_6290)
.L_6290:
        /*0004*/ 	.word	0x00000082


	//----- nvinfo : EIATTR_KPARAM_INFO
	.align		4
.L_6291:
        /*0008*/ 	.byte	0x04, 0x17
        /*000a*/ 	.short	(.L_6293 - .L_6292)
.L_6292:
        /*000c*/ 	.word	0x00000000
        /*0010*/ 	.short	0x0002
        /*0012*/ 	.short	0x0018
        /*0014*/ 	.byte	0x00, 0xf0, 0x41, 0x00


	//----- nvinfo : EIATTR_KPARAM_INFO
	.align		4
.L_6293:
        /*0018*/ 	.byte	0x04, 0x17
        /*001a*/ 	.short	(.L_6295 - .L_6294)
.L_6294:
        /*001c*/ 	.word	0x00000000
        /*0020*/ 	.short	0x0001
        /*0022*/ 	.short	0x0008
        /*0024*/ 	.byte	0x00, 0xf0, 0x41, 0x00


	//----- nvinfo : EIATTR_KPARAM_INFO
	.align		4
.L_6295:
        /*0028*/ 	.byte	0x04, 0x17
        /*002a*/ 	.short	(.L_6297 - .L_6296)
.L_6296:
        /*002c*/ 	.word	0x00000000
        /*0030*/ 	.short	0x0000
        /*0032*/ 	.short	0x0000
        /*0034*/ 	.byte	0x00, 0xf0, 0x11, 0x00


	//----- nvinfo : EIATTR_SPARSE_MMA_MASK
	.align		4
.L_6297:
        /*0038*/ 	.byte	0x03, 0x50
        /*003a*/ 	.short	0x0000


	//----- nvinfo : EIATTR_MAXREG_COUNT
	.align		4
        /*003c*/ 	.byte	0x03, 0x1b
        /*003e*/ 	.short	0x00ff


	//----- nvinfo : EIATTR_MERCURY_ISA_VERSION
	.align		4
        /*0040*/ 	.byte	0x03, 0x5f
        /*0042*/ 	.short	0x0101


	//----- nvinfo : EIATTR_EXIT_INSTR_OFFSETS
	.align		4
        /*0044*/ 	.byte	0x04, 0x1c
        /*0046*/ 	.short	(.L_6299 - .L_6298)


	//   ....[0]....
.L_6298:
        /*0048*/ 	.word	0x00000430


	//   ....[1]....
        /*004c*/ 	.word	0x00000d50


	//   ....[2]....
        /*0050*/ 	.word	0x00000da0


	//----- nvinfo : EIATTR_MAX_THREADS
	.align		4
.L_6299:
        /*0054*/ 	.byte	0x04, 0x05
        /*0056*/ 	.short	(.L_6301 - .L_6300)
.L_6300:
        /*0058*/ 	.word	0x00000080
        /*005c*/ 	.word	0x00000001
        /*0060*/ 	.word	0x00000001


	//----- nvinfo : EIATTR_CRS_STACK_SIZE
	.align		4
.L_6301:
        /*0064*/ 	.byte	0x04, 0x1e
        /*0066*/ 	.short	(.L_6303 - .L_6302)
.L_6302:
        /*0068*/ 	.word	0x00000000


	//----- nvinfo : EIATTR_CBANK_PARAM_SIZE
	.align		4
.L_6303:
        /*006c*/ 	.byte	0x03, 0x19
        /*006e*/ 	.short	0x0028


	//----- nvinfo : EIATTR_PARAM_CBANK
	.align		4
        /*0070*/ 	.byte	0x04, 0x0a
        /*0072*/ 	.short	(.L_6305 - .L_6304)
	.align		4
.L_6304:
        /*0074*/ 	.word	index@(.nv.constant0._ZN2at6native29vectorized_elementwise_kernelILi2ENS0_13AUnaryFunctorIlllZZZNS0_19minimum_kernel_cudaERNS_18TensorIteratorBaseEENKUlvE_clEvENKUlvE2_clEvEUlllE_EESt5arrayIPcLm2EEEEviT0_T1_)
        /*0078*/ 	.short	0x0210
        /*007a*/ 	.short	0x0028


	//----- nvinfo : EIATTR_SW_WAR
	.align		4
.L_6305:
        /*007c*/ 	.byte	0x04, 0x36
        /*007e*/ 	.short	(.L_6307 - .L_6306)
.L_6306:
        /*0080*/ 	.word	0x00000008
.L_6307:


//--------------------- .nv.info._ZN2at6native29vectorized_elementwise_kernelILi4ENS0_13AUnaryFunctorIlllZZZNS0_19minimum_kernel_cudaERNS_18TensorIteratorBaseEENKUlvE_clEvENKUlvE2_clEvEUlllE_EESt5arrayIPcLm2EEEEviT0_T1_ --------------------------
	.section	.nv.info._ZN2at6native29vectorized_elementwise_kernelILi4ENS0_13AUnaryFunctorIlllZZZNS0_19minimum_kernel_cudaERNS_18TensorIteratorBaseEENKUlvE_clEvENKUlvE2_clEvEUlllE_EESt5arrayIPcLm2EEEEviT0_T1_,"",@"SHT_CUDA_INFO"
	.sectionflags	@""
	.align	4


	//----- nvinfo : EIATTR_CUDA_API_VERSION
	.align		4
        /*0000*/ 	.byte	0x04, 0x37
        /*0002*/ 	.short	(.L_6309 - .L_6308)
.L_6308:
        /*0004*/ 	.word	0x00000082


	//----- nvinfo : EIATTR_KPARAM_INFO
	.align		4
.L_6309:
        /*0008*/ 	.byte	0x04, 0x17
        /*000a*/ 	.short	(.L_6311 - .L_6310)
.L_6310:
        /*000c*/ 	.word	0x00000000
        /*0010*/ 	.short	0x0002
        /*0012*/ 	.short	0x0018
        /*0014*/ 	.byte	0x00, 0xf0, 0x41, 0x00


	//----- nvinfo : EIATTR_KPARAM_INFO
	.align		4
.L_6311:
        /*0018*/ 	.byte	0x04, 0x17
        /*001a*/ 	.short	(.L_6313 - .L_6312)
.L_6312:
        /*001c*/ 	.word	0x00000000
        /*0020*/ 	.short	0x0001
        /*0022*/ 	.short	0x0008
        /*0024*/ 	.byte	0x00, 0xf0, 0x41, 0x00


	//----- nvinfo : EIATTR_KPARAM_INFO
	.align		4
.L_6313:
        /*0028*/ 	.byte	0x04, 0x17
        /*002a*/ 	.short	(.L_6315 - .L_6314)
.L_6314:
        /*002c*/ 	.word	0x00000000
        /*0030*/ 	.short	0x0000
        /*0032*/ 	.short	0x0000
        /*0034*/ 	.byte	0x00, 0xf0, 0x11, 0x00


	//----- nvinfo : EIATTR_SPARSE_MMA_MASK
	.align		4
.L_6315:
        /*0038*/ 	.byte	0x03, 0x50
        /*003a*/ 	.short	0x0000


	//----- nvinfo : EIATTR_MAXREG_COUNT
	.align		4
        /*003c*/ 	.byte	0x03, 0x1b
        /*003e*/ 	.short	0x00ff


	//----- nvinfo : EIATTR_MERCURY_ISA_VERSION
	.align		4
        /*0040*/ 	.byte	0x03, 0x5f
        /*0042*/ 	.short	0x0101


	//----- nvinfo : EIATTR_EXIT_INSTR_OFFSETS
	.align		4
        /*0044*/ 	.byte	0x04, 0x1c
        /*0046*/ 	.short	(.L_6317 - .L_6316)


	//   ....[0]....
.L_6316:
        /*0048*/ 	.word	0x00000430


	//   ....[1]....
        /*004c*/ 	.word	0x00000d50


	//   ....[2]....
        /*0050*/ 	.word	0x00000da0


	//----- nvinfo : EIATTR_MAX_THREADS
	.align		4
.L_6317:
        /*0054*/ 	.byte	0x04, 0x05
        /*0056*/ 	.short	(.L_6319 - .L_6318)
.L_6318:
        /*0058*/ 	.word	0x00000080
        /*005c*/ 	.word	0x00000001
        /*0060*/ 	.word	0x00000001


	//----- nvinfo : EIATTR_CRS_STACK_SIZE
	.align		4
.L_6319:
        /*0064*/ 	.byte	0x04, 0x1e
        /*0066*/ 	.short	(.L_6321 - .L_6320)
.L_6320:
        /*0068*/ 	.word	0x00000000


	//----- nvinfo : EIATTR_CBANK_PARAM_SIZE
	.align		4
.L_6321:
        /*006c*/ 	.byte	0x03, 0x19
        /*006e*/ 	.short	0x0028


	//----- nvinfo : EIATTR_PARAM_CBANK
	.align		4
        /*0070*/ 	.byte	0x04, 0x0a
        /*0072*/ 	.short	(.L_6323 - .L_6322)
	.align		4
.L_6322:
        /*0074*/ 	.word	index@(.nv.constant0._ZN2at6native29vectorized_elementwise_kernelILi4ENS0_13AUnaryFunctorIlllZZZNS0_19minimum_kernel_cudaERNS_18TensorIteratorBaseEENKUlvE_clEvENKUlvE2_clEvEUlllE_EESt5arrayIPcLm2EEEEviT0_T1_)
        /*0078*/ 	.short	0x0210
        /*007a*/ 	.short	0x0028


	//----- nvinfo : EIATTR_SW_WAR
	.align		4
.L_6323:
        /*007c*/ 	.byte	0x04, 0x36
        /*007e*/ 	.short	(.L_6325 - .L_6324)
.L_6324:
        /*0080*/ 	.word	0x00000008
.L_6325:


//--------------------- .nv.info._ZN2at6native29vectorized_elementwise_kernelILi8ENS0_13AUnaryFunctorIlllZZZNS0_19minimum_kernel_cudaERNS_18TensorIteratorBaseEENKUlvE_clEvENKUlvE2_clEvEUlllE_EESt5arrayIPcLm2EEEEviT0_T1_ --------------------------
	.section	.nv.info._ZN2at6native29vectorized_elementwise_kernelILi8ENS0_13AUnaryFunctorIlllZZZNS0_19minimum_kernel_cudaERNS_18TensorIteratorBaseEENKUlvE_clEvENKUlvE2_clEvEUlllE_EESt5arrayIPcLm2EEEEviT0_T1_,"",@"SHT_CUDA_INFO"
	.sectionflags	@""
	.align	4


	//----- nvinfo : EIATTR_CUDA_API_VERSION
	.align		4
        /*0000*/ 	.byte	0x04, 0x37
        /*0002*/ 	.short	(.L_6327 - .L_6326)
.L_6326:
        /*0004*/ 	.word	0x00000082


	//----- nvinfo : EIATTR_KPARAM_INFO
	.align		4
.L_6327:
        /*0008*/ 	.byte	0x04, 0x17
        /*000a*/ 	.short	(.L_6329 - .L_6328)
.L_6328:
        /*000c*/ 	.word	0x00000000
        /*0010*/ 	.short	0x0002
        /*0012*/ 	.short	0x0018
        /*0014*/ 	.byte	0x00, 0xf0, 0x41, 0x00


	//----- nvinfo : EIATTR_KPARAM_INFO
	.align		4
.L_6329:
        /*0018*/ 	.byte	0x04, 0x17
        /*001a*/ 	.short	(.L_6331 - .L_6330)
.L_6330:
        /*001c*/ 	.word	0x00000000
        /*0020*/ 	.short	0x0001
        /*0022*/ 	.short	0x0008
        /*0024*/ 	.byte	0x00, 0xf0, 0x41, 0x00


	//----- nvinfo : EIATTR_KPARAM_INFO
	.align		4
.L_6331:
        /*0028*/ 	.byte	0x04, 0x17
        /*002a*/ 	.short	(.L_6333 - .L_6332)
.L_6332:
        /*002c*/ 	.word	0x00000000
        /*0030*/ 	.short	0x0000
        /*0032*/ 	.short	0x0000
        /*0034*/ 	.byte	0x00, 0xf0, 0x11, 0x00


	//----- nvinfo : EIATTR_SPARSE_MMA_MASK
	.align		4
.L_6333:
        /*0038*/ 	.byte	0x03, 0x50
        /*003a*/ 	.short	0x0000


	//----- nvinfo : EIATTR_MAXREG_COUNT
	.align		4
        /*003c*/ 	.byte	0x03, 0x1b
        /*003e*/ 	.short	0x00ff


	//----- nvinfo : EIATTR_MERCURY_ISA_VERSION
	.align		4
        /*0040*/ 	.byte	0x03, 0x5f
        /*0042*/ 	.short	0x0101


	//----- nvinfo : EIATTR_EXIT_INSTR_OFFSETS
	.align		4
        /*0044*/ 	.byte	0x04, 0x1c
        /*0046*/ 	.short	(.L_6335 - .L_6334)


	//   ....[0]....
.L_6334:
        /*0048*/ 	.word	0x00000430


	//   ....[1]....
        /*004c*/ 	.word	0x00000d50


	//   ....[2]....
        /*0050*/ 	.word	0x00000da0


	//----- nvinfo : EIATTR_MAX_THREADS
	.align		4
.L_6335:
        /*0054*/ 	.byte	0x04, 0x05
        /*0056*/ 	.short	(.L_6337 - .L_6336)
.L_6336:
        /*0058*/ 	.word	0x00000080
        /*005c*/ 	.word	0x00000001
        /*0060*/ 	.word	0x00000001


	//----- nvinfo : EIATTR_CRS_STACK_SIZE
	.align		4
.L_6337:
        /*0064*/ 	.byte	0x04, 0x1e
        /*0066*/ 	.short	(.L_6339 - .L_6338)
.L_6338:
        /*0068*/ 	.word	0x00000000


	//----- nvinfo : EIATTR_CBANK_PARAM_SIZE
	.align		4
.L_6339:
        /*006c*/ 	.byte	0x03, 0x19
        /*006e*/ 	.short	0x0028


	//----- nvinfo : EIATTR_PARAM_CBANK
	.align		4
        /*0070*/ 	.byte	0x04, 0x0a
        /*0072*/ 	.short	(.L_6341 - .L_6340)
	.align		4
.L_6340:
        /*0074*/ 	.word	index@(.nv.constant0._ZN2at6native29vectorized_elementwise_kernelILi8ENS0_13AUnaryFunctorIlllZZZNS0_19minimum_kernel_cudaERNS_18TensorIteratorBaseEENKUlvE_clEvENKUlvE2_clEvEUlllE_EESt5arrayIPcLm2EEEEviT0_T1_)
        /*0078*/ 	.short	0x0210
        /*007a*/ 	.short	0x0028


	//----- nvinfo : EIATTR_SW_WAR
	.align		4
.L_6341:
        /*007c*/ 	.byte	0x04, 0x36
        /*007e*/ 	.short	(.L_6343 - .L_6342)
.L_6342:
        /*0080*/ 	.word	0x00000008
.L_6343:


//--------------------- .nv.info._ZN2at6native18elementwise_kernelILi128ELi4EZNS0_15gpu_kernel_implINS0_13BinaryFunctorIlllZZZNS0_19minimum_kernel_cudaERNS_18TensorIteratorBaseEENKUlvE_clEvENKUlvE2_clEvEUlllE_EEEEvS5_RKT_EUliE_EEviT1_ --------------------------
	.section	.nv.info._ZN2at6native18elementwise_kernelILi128ELi4EZNS0_15gpu_kernel_implINS0_13BinaryFunctorIlllZZZNS0_19minimum_kernel_cudaERNS_18TensorIteratorBaseEENKUlvE_clEvENKUlvE2_clEvEUlllE_EEEEvS5_RKT_EUliE_EEviT1_,"",@"SHT_CUDA_INFO"
	.sectionflags	@""
	.align	4


	//----- nvinfo : EIATTR_CUDA_API_VERSION
	.align		4
        /*0000*/ 	.byte	0x04, 0x37
        /*0002*/ 	.short	(.L_6345 - .L_6344)
.L_6344:
        /*0004*/ 	.word	0x00000082


	//----- nvinfo : EIATTR_KPARAM_INFO
	.align		4
.L_6345:
        /*0008*/ 	.byte	0x04, 0x17
        /*000a*/ 	.short	(.L_6347 - .L_6346)
.L_6346:
        /*000c*/ 	.word	0x00000000
        /*0010*/ 	.short	0x0001
        /*0012*/ 	.short	0x0008
        /*0014*/ 	.byte	0x00, 0xf0, 0x21, 0x0a


	//----- nvinfo : EIATTR_KPARAM_INFO
	.align		4
.L_6347:
        /*0018*/ 	.byte	0x04, 0x17
        /*001a*/ 	.short	(.L_6349 - .L_6348)
.L_6348:
        /*001c*/ 	.word	0x00000000
        /*0020*/ 	.short	0x0000
        /*0022*/ 	.short	0x0000
        /*0024*/ 	.byte	0x00, 0xf0, 0x11, 0x00


	//----- nvinfo : EIATTR_SPARSE_MMA_MASK
	.align		4
.L_6349:
        /*0028*/ 	.byte	0x03, 0x50
        /*002a*/ 	.short	0x0000


	//----- nvinfo : EIATTR_MAXREG_COUNT
	.align		4
        /*002c*/ 	.byte	0x03, 0x1b
        /*002e*/ 	.short	0x0080


	//----- nvinfo : EIATTR_EXTERNS
	.align		4
        /*0030*/ 	.byte	0x04, 0x0f
        /*0032*/ 	.short	(.L_6351 - .L_6350)


	//   ....[0]....
	.align		4
.L_6350:
        /*0034*/ 	.word	index@(__assertfail)


	//----- nvinfo : EIATTR_MERCURY_ISA_VERSION
	.align		4
.L_6351:
        /*0038*/ 	.byte	0x03, 0x5f
        /*003a*/ 	.short	0x0101


	//----- nvinfo : EIATTR_SYSCALL_OFFSETS
	.align		4
        /*003c*/ 	.byte	0x04, 0x46
        /*003e*/ 	.short	(.L_6353 - .L_6352)


	//   ....[0]....
.L_6352:
        /*0040*/ 	.word	0x00002500


	//   ....[1]....
        /*0044*/ 	.word	0x00003370


	//   ....[2]....
        /*0048*/ 	.word	0x00004220


	//   ....[3]....
        /*004c*/ 	.word	0x00006730


	//   ....[4]....
        /*0050*/ 	.word	0x000075a0


	//   ....[5]....
        /*0054*/ 	.word	0x00008450


	//   ....[6]....
        /*0058*/ 	.word	0x0000a950


	//   ....[7]....
        /*005c*/ 	.word	0x0000b7c0


	//   ....[8]....
        /*0060*/ 	.word	0x0000c670


	//   ....[9]....
        /*0064*/ 	.word	0x0000eb60


	//   ....[10]....
        /*0068*/ 	.word	0x0000f9d0


	//   ....[11]....
        /*006c*/ 	.word	0x00010880


	//----- nvinfo : EIATTR_EXIT_INSTR_OFFSETS
	.align		4
.L_6353:
        /*0070*/ 	.byte	0x04, 0x1c
        /*0072*/ 	.short	(.L_6355 - .L_6354)


	//   ....[0]....
.L_6354:
        /*0074*/ 	.word	0x0000c700


	//   ....[1]....
        /*0078*/ 	.word	0x0000fb60


	//   ....[2]....
        /*007c*/ 	.word	0x0000fb80


	//   ....[3]....
        /*0080*/ 	.word	0x0000fc00


	//   ....[4]....
        /*0084*/ 	.word	0x0000fc20


	//   ....[5]....
        /*0088*/ 	.word	0x0000fc40


	//   ....[6]....
        /*008c*/ 	.word	0x0000fcd0


	//   ....[7]....
        /*0090*/ 	.word	0x0000fd10


	//   ....[8]....
        /*0094*/ 	.word	0x0000fdb0


	//   ....[9]....
        /*0098*/ 	.word	0x0000fe00


	//   ....[10]....
        /*009c*/ 	.word	0x0000fe30


	//   ....[11]....
        /*00a0*/ 	.word	0x0000ff00


	//   ....[12]....
        /*00a4*/ 	.word	0x0000ff40


	//   ....[13]....
        /*00a8*/ 	.word	0x000100d0


	//   ....[14]....
        /*00ac*/ 	.word	0x00010230


	//   ....[15]....
        /*00b0*/ 	.word	0x00010270


	//   ....[16]....
        /*00b4*/ 	.word	0x00010310


	//   ....[17]....
        /*00b8*/ 	.word	0x00010490


	//   ....[18]....
        /*00bc*/ 	.word	0x00010610


	//   ....[19]....
        /*00c0*/ 	.word	0x00010780


	//   ....[20]....
        /*00c4*/ 	.word	0x00010890


	//   ....[21]....
        /*00c8*/ 	.word	0x000108b0


	//   ....[22]....
        /*00cc*/ 	.word	0x000108d0


	//----- nvinfo : EIATTR_MAX_THREADS
	.align		4
.L_6355:
        /*00d0*/ 	.byte	0x04, 0x05
        /*00d2*/ 	.short	(.L_6357 - .L_6356)
.L_6356:
        /*00d4*/ 	.word	0x00000080
        /*00d8*/ 	.word	0x00000001
        /*00dc*/ 	.word	0x00000001


	//----- nvinfo : EIATTR_CRS_STACK_SIZE
	.align		4
.L_6357:
        /*00e0*/ 	.byte	0x04, 0x1e
        /*00e2*/ 	.short	(.L_6359 - .L_6358)
.L_6358:
        /*00e4*/ 	.word	0x00000000


	//----- nvinfo : EIATTR_CBANK_PARAM_SIZE
	.align		4
.L_6359:
        /*00e8*/ 	.byte	0x03, 0x19
        /*00ea*/ 	.short	0x0290


	//----- nvinfo : EIATTR_PARAM_CBANK
	.align		4
        /*00ec*/ 	.byte	0x04, 0x0a
        /*00ee*/ 	.short	(.L_6361 - .L_6360)
	.align		4
.L_6360:
        /*00f0*/ 	.word	index@(.nv.constant0._ZN2at6native18elementwise_kernelILi128ELi4EZNS0_15gpu_kernel_implINS0_13BinaryFunctorIlllZZZNS0_19minimum_kernel_cudaERNS_18TensorIteratorBaseEENKUlvE_clEvENKUlvE2_clEvEUlllE_EEEEvS5_RKT_EUliE_EEviT1_)
        /*00f4*/ 	.short	0x0210
        /*00f6*/ 	.short	0x0290


	//----- nvinfo : EIATTR_SW_WAR
	.align		4
.L_6361:
        /*00f8*/ 	.byte	0x04, 0x36
        /*00fa*/ 	.short	(.L_6363 - .L_6362)
.L_6362:
        /*00fc*/ 	.word	0x00000008
.L_6363:


//--------------------- .nv.info._ZN2at6native27unrolled_elementwise_kernelINS0_13BinaryFunctorIlllZZZNS0_19minimum_kernel_cudaERNS_18TensorIteratorBaseEENKUlvE_clEvENKUlvE2_clEvEUlllE_EESt5arrayIPcLm3EELi4E23TrivialOffsetCalculatorILi2EjESC_ILi1EjENS0_6memory12LoadWithCastILi2EEENSF_13StoreWithCastILi1EEEEEviT_T0_T2_T3_T4_T5_ --------------------------
	.section	.nv.info._ZN2at6native27unrolled_elementwise_kernelINS0_13BinaryFunctorIlllZZZNS0_19minimum_kernel_cudaERNS_18TensorIteratorBaseEENKUlvE_clEvENKUlvE2_clEvEUlllE_EESt5arrayIPcLm3EELi4E23TrivialOffsetCalculatorILi2EjESC_ILi1EjENS0_6memory12LoadWithCastILi2EEENSF_13StoreWithCastILi1EEEEEviT_T0_T2_T3_T4_T5_,"",@"SHT_CUDA_INFO"
	.sectionflags	@""
	.align	4


	//----- nvinfo : EIATTR_CUDA_API_VERSION
	.align		4
        /*0000*/ 	.byte	0x04, 0x37
        /*0002*/ 	.short	(.L_6365 - .L_6364)
.L_6364:
        /*0004*/ 	.word	0x00000082


	//----- nvinfo : EIATTR_KPARAM_INFO
	.align		4
.L_6365:
        /*0008*/ 	.byte	0x04, 0x17
        /*000a*/ 	.short	(.L_6367 - .L_6366)
.L_6366:
        /*000c*/ 	.word	0x00000000
        /*0010*/ 	.short	0x0006
        /*0012*/ 	.short	0x0030
        /*0014*/ 	.byte	0x00, 0xf0, 0x21, 0x00


	//----- nvinfo : EIATTR_KPARAM_INFO
	.align		4
.L_6367:
        /*0018*/ 	.byte	0x04, 0x17
        /*001a*/ 	.short	(.L_6369 - .L_6368)
.L_6368:
        /*001c*/ 	.word	0x00000000
        /*0020*/ 	.short	0x0005
        /*0022*/ 	.short	0x0024
        /*0024*/ 	.byte	0x00, 0xf0, 0x31, 0x00


	//----- nvinfo : EIATTR_KPARAM_INFO
	.align		4
.L_6369:
        /*0028*/ 	.byte	0x04, 0x17
        /*002a*/ 	.short	(.L_6371 - .L_6370)
.L_6370:
        /*002c*/ 	.word	0x00000000
        /*0030*/ 	.short	0x0004
        /*0032*/ 	.short	0x0021
        /*0034*/ 	.byte	0x00, 0xf0, 0x05, 0x00


	//----- nvinfo : EIATTR_KPARAM_INFO
	.align		4
.L_6371:
        /*0038*/ 	.byte	0x04, 0x17
        /*003a*/ 	.short	(.L_6373 - .L_6372)
.L_6372:
        /*003c*/ 	.word	0x00000000
        /*0040*/ 	.short	0x0003
        /*0042*/ 	.short	0x0020
        /*0044*/ 	.byte	0x00, 0xf0, 0x05, 0x00


	//----- nvinfo : EIATTR_KPARAM_INFO
	.align		4
.L_6373:
        /*0048*/ 	.byte	0x04, 0x17
        /*004a*/ 	.short	(.L_6375 - .L_6374)
.L_6374:
        /*004c*/ 	.word	0x00000000
        /*0050*/ 	.short	0x0002
        /*0052*/ 	.short	0x0008
        /*0054*/ 	.byte	0x00, 0xf0, 0x61, 0x00


	//----- nvinfo : EIATTR_KPARAM_INFO
	.align		4
.L_6375:
        /*0058*/ 	.byte	0x04, 0x17
        /*005a*/ 	.short	(.L_6377 - .L_6376)
.L_6376:
        /*005c*/ 	.word	0x00000000
        /*0060*/ 	.short	0x0001
        /*0062*/ 	.short	0x0004
        /*0064*/ 	.byte	0x00, 0xf0, 0x05, 0x00


	//----- nvinfo : EIATTR_KPARAM_INFO
	.align		4
.L_6377:
        /*0068*/ 	.byte	0x04, 0x17
        /*006a*/ 	.short	(.L_6379 - .L_6378)
.L_6378:
        /*006c*/ 	.word	0x00000000
        /*0070*/ 	.short	0x0000
        /*0072*/ 	.short	0x0000
        /*0074*/ 	.byte	0x00, 0xf0, 0x11, 0x00


	//----- nvinfo : EIATTR_SPARSE_MMA_MASK
	.align		4
.L_6379:
        /*0078*/ 	.byte	0x03, 0x50
        /*007a*/ 	.short	0x0000


	//----- nvinfo : EIATTR_MAXREG_COUNT
	.align		4
        /*007c*/ 	.byte	0x03, 0x1b
        /*007e*/ 	.short	0x00ff


	//----- nvinfo : EIATTR_EXTERNS
	.align		4
        /*0080*/ 	.byte	0x04, 0x0f
        /*0082*/ 	.short	(.L_6381 - .L_6380)


	//   ....[0]....
	.align		4
.L_6380:
        /*0084*/ 	.word	index@(__assertfail)


	//----- nvinfo : EIATTR_MERCURY_ISA_VERSION
	.align		4
.L_6381:
        /*0088*/ 	.byte	0x03, 0x5f
        /*008a*/ 	.short	0x0101


	//----- nvinfo : EIATTR_SYSCALL_OFFSETS
	.align		4
        /*008c*/ 	.byte	0x04, 0x46
        /*008e*/ 	.short	(.L_6383 - .L_6382)


	//   ....[0]....
.L_6382:
        /*0090*/ 	.word	0x00000f10


	//   ....[1]....
        /*0094*/ 	.word	0x00001d90


	//   ....[2]....
        /*0098*/ 	.word	0x00002c90


	//   ....[3]....
        /*009c*/ 	.word	0x00003b10


	//   ....[4]....
        /*00a0*/ 	.word	0x00004a20


	//   ....[5]....
        /*00a4*/ 	.word	0x000058a0


	//   ....[6]....
        /*00a8*/ 	.word	0x00006790


	//   ....[7]....
        /*00ac*/ 	.word	0x00007610


	//   ....[8]....
        /*00b0*/ 	.word	0x00008610


	//   ....[9]....
        /*00b4*/ 	.word	0x000094e0


	//   ....[10]....
        /*00b8*/ 	.word	0x0000a380


	//   ....[11]....
        /*00bc*/ 	.word	0x0000b240


	//----- nvinfo : EIATTR_EXIT_INSTR_OFFSETS
	.align		4
.L_6383:
        /*00c0*/ 	.byte	0x04, 0x1c
        /*00c2*/ 	.short	(.L_6385 - .L_6384)


	//   ....[0]....
.L_6384:
        /*00c4*/ 	.word	0x0000a400


	//   ....[1]....
        /*00c8*/ 	.word	0x0000a530


	//   ....[2]....
        /*00cc*/ 	.word	0x0000a550


	//   ....[3]....
        /*00d0*/ 	.word	0x0000a5d0


	//   ....[4]....
        /*00d4*/ 	.word	0x0000a5f0


	//   ....[5]....
        /*00d8*/ 	.word	0x0000a610


	//   ....[6]....
        /*00dc*/ 	.word	0x0000a6a0


	//   ....[7]....
        /*00e0*/ 	.word	0x0000a6e0


	//   ....[8]....
        /*00e4*/ 	.word	0x0000a780


	//   ....[9]....
        /*00e8*/ 	.word	0x0000a7d0


	//   ....[10]....
        /*00ec*/ 	.word	0x0000a800


	//   ....[11]....
        /*00f0*/ 	.word	0x0000a8d0


	//   ....[12]....
        /*00f4*/ 	.word	0x0000a910


	//   ....[13]....
        /*00f8*/ 	.word	0x0000aaa0


	//   ....[14]....
        /*00fc*/ 	.word	0x0000ac00


	//   ....[15]....
        /*0100*/ 	.word	0x0000ac40


	//   ....[16]....
        /*0104*/ 	.word	0x0000ace0


	//   ....[17]....
        /*0108*/ 	.word	0x0000ae60


	//   ....[18]....
        /*010c*/ 	.word	0x0000afe0


	//   ....[19]....
        /*0110*/ 	.word	0x0000b140


	//   ....[20]....
        /*0114*/ 	.word	0x0000b250


	//   ....[21]....
        /*0118*/ 	.word	0x0000b270


	//   ....[22]....
        /*011c*/ 	.word	0x0000b290


	//----- nvinfo : EIATTR_MAX_THREADS
	.align		4
.L_6385:
        /*0120*/ 	.byte	0x04, 0x05
        /*0122*/ 	.short	(.L_6387 - .L_6386)
.L_6386:
        /*0124*/ 	.word	0x00000080
        /*0128*/ 	.word	0x00000001
        /*012c*/ 	.word	0x00000001


	//----- nvinfo : EIATTR_CRS_STACK_SIZE
	.align		4
.L_6387:
        /*0130*/ 	.byte	0x04, 0x1e
        /*0132*/ 	.short	(.L_6389 - .L_6388)
.L_6388:
        /*0134*/ 	.word	0x00000000


	//----- nvinfo : EIATTR_CBANK_PARAM_SIZE
	.align		4
.L_6389:
        /*0138*/ 	.byte	0x03, 0x19
        /*013a*/ 	.short	0x0038


	//----- nvinfo : EIATTR_PARAM_CBANK
	.align		4
        /*013c*/ 	.byte	0x04, 0x0a
        /*013e*/ 	.short	(.L_6391 - .L_6390)
	.align		4
.L_6390:
        /*0140*/ 	.word	index@(.nv.constant0._ZN2at6native27unrolled_elementwise_kernelINS0_13BinaryFunctorIlllZZZNS0_19minimum_kernel_cudaERNS_18TensorIteratorBaseEENKUlvE_clEvENKUlvE2_clEvEUlllE_EESt5arrayIPcLm3EELi4E23TrivialOffsetCalculatorILi2EjESC_ILi1EjENS0_6memory12LoadWithCastILi2EEENSF_13StoreWithCastILi1EEEEEviT_T0_T2_T3_T4_T5_)
        /*0144*/ 	.short	0x0210
        /*0146*/ 	.short	0x0038


	//----- nvinfo : EIATTR_SW_WAR
	.align		4
.L_6391:
        /*0148*/ 	.byte	0x04, 0x36
        /*014a*/ 	.short	(.L_6393 - .L_6392)
.L_6392:
        /*014c*/ 	.word	0x00000008
.L_6393:


//--------------------- .nv.info._ZN2at6native18elementwise_kernelILi128ELi2EZNS0_22gpu_kernel_impl_nocastINS0_13BinaryFunctorIlllZZZNS0_19minimum_kernel_cudaERNS_18TensorIteratorBaseEENKUlvE_clEvENKUlvE2_clEvEUlllE_EEEEvS5_RKT_EUliE_EEviT1_ --------------------------
	.section	.nv.info._ZN2at6native18elementwise_kernelILi128ELi2EZNS0_22gpu_kernel_impl_nocastINS0_13BinaryFunctorIlllZZZNS0_19minimum_kernel_cudaERNS_18TensorIteratorBaseEENKUlvE_clEvENKUlvE2_clEvEUlllE_EEEEvS5_RKT_EUliE_EEviT1_,"",@"SHT_CUDA_INFO"
	.sectionflags	@""
	.align	4


	//----- nvinfo : EIATTR_CUDA_API_VERSION
	.align		4
        /*0000*/ 	.byte	0x04, 0x37
        /*0002*/ 	.short	(.L_6395 - .L_6394)
.L_6394:
        /*0004*/ 	.word	0x00000082


	//----- nvinfo : EIATTR_KPARAM_INFO
	.align		4
.L_6395:
        /*0008*/ 	.byte	0x04, 0x17
        /*000a*/ 	.short	(.L_6397 - .L_6396)
.L_6396:
        /*000c*/ 	.word	0x00000000
        /*0010*/ 	.short	0x0001
        /*0012*/ 	.short	0x0008
        /*0014*/ 	.byte	0x00, 0xf0, 0x21, 0x0a


	//----- nvinfo : EIATTR_KPARAM_INFO
	.align		4
.L_6397:
        /*0018*/ 	.byte	0x04, 0x17
        /*001a*/ 	.short	(.L_6399 - .L_6398)
.L_6398:
        /*001c*/ 	.word	0x00000000
        /*0020*/ 	.short	0x0000
        /*0022*/ 	.short	0x0000
        /*0024*/ 	.byte	0x00, 0xf0, 0x11, 0x00


	//----- nvinfo : EIATTR_SPARSE_MMA_MASK
	.align		4
.L_6399:
        /*0028*/ 	.byte	0x03, 0x50
        /*002a*/ 	.short	0x0000


	//----- nvinfo : EIATTR_MAXREG_COUNT
	.align		4
        /*002c*/ 	.byte	0x03, 0x1b
        /*002e*/ 	.short	0x0080


	//----- nvinfo : EIATTR_MERCURY_ISA_VERSION
	.align		4
        /*0030*/ 	.byte	0x03, 0x5f
        /*0032*/ 	.short	0x0101


	//----- nvinfo : EIATTR_EXIT_INSTR_OFFSETS
	.align		4
        /*0034*/ 	.byte	0x04, 0x1c
        /*0036*/ 	.short	(.L_6401 - .L_6400)


	//   ....[0]....
.L_6400:
        /*0038*/ 	.word	0x000017e0


	//   ....[1]....
        /*003c*/ 	.word	0x00002f00


	//----- nvinfo : EIATTR_MAX_THREADS
	.align		4
.L_6401:
        /*0040*/ 	.byte	0x04, 0x05
        /*0042*/ 	.short	(.L_6403 - .L_6402)
.L_6402:
        /*0044*/ 	.word	0x00000080
        /*0048*/ 	.word	0x00000001
        /*004c*/ 	.word	0x00000001


	//----- nvinfo : EIATTR_CRS_STACK_SIZE
	.align		4
.L_6403:
        /*0050*/ 	.byte	0x04, 0x1e
        /*0052*/ 	.short	(.L_6405 - .L_6404)
.L_6404:
        /*0054*/ 	.word	0x00000000


	//----- nvinfo : EIATTR_CBANK_PARAM_SIZE
	.align		4
.L_6405:
        /*0058*/ 	.byte	0x03, 0x19
        /*005a*/ 	.short	0x0290


	//----- nvinfo : EIATTR_PARAM_CBANK
	.align		4
        /*005c*/ 	.byte	0x04, 0x0a
        /*005e*/ 	.short	(.L_6407 - .L_6406)
	.align		4
.L_6406:
        /*0060*/ 	.word	index@(.nv.constant0._ZN2at6native18elementwise_kernelILi128ELi2EZNS0_22gpu_kernel_impl_nocastINS0_13BinaryFunctorIlllZZZNS0_19minimum_kernel_cudaERNS_18TensorIteratorBaseEENKUlvE_clEvENKUlvE2_clEvEUlllE_EEEEvS5_RKT_EUliE_EEviT1_)
        /*0064*/ 	.short	0x0210
        /*0066*/ 	.short	0x0290


	//----- nvinfo : EIATTR_SW_WAR
	.align		4
.L_6407:
        /*0068*/ 	.byte	0x04, 0x36
        /*006a*/ 	.short	(.L_6409 - .L_6408)
.L_6408:
        /*006c*/ 	.word	0x00000008
.L_6409:


//--------------------- .nv.info._ZN2at6native27unrolled_elementwise_kernelINS0_13BinaryFunctorIlllZZZNS0_19minimum_kernel_cudaERNS_18TensorIteratorBaseEENKUlvE_clEvENKUlvE2_clEvEUlllE_EESt5arrayIPcLm3EELi4E23TrivialOffsetCalculatorILi2EjESC_ILi1EjENS0_6memory15LoadWithoutCastENSF_16StoreWithoutCastEEEviT_T0_T2_T3_T4_T5_ --------------------------
	.section	.nv.info._ZN2at6native27unrolled_elementwise_kernelINS0_13BinaryFunctorIlllZZZNS0_19minimum_kernel_cudaERNS_18TensorIteratorBaseEENKUlvE_clEvENKUlvE2_clEvEUlllE_EESt5arrayIPcLm3EELi4E23TrivialOffsetCalculatorILi2EjESC_ILi1EjENS0_6memory15LoadWithoutCastENSF_16StoreWithoutCastEEEviT_T0_T2_T3_T4_T5_,"",@"SHT_CUDA_INFO"
	.sectionflags	@""
	.align	4


	//----- nvinfo : EIATTR_CUDA_API_VERSION
	.align		4
        /*0000*/ 	.byte	0x04, 0x37
        /*0002*/ 	.short	(.L_6411 - .L_6410)
.L_6410:
        /*0004*/ 	.word	0x00000082


	//----- nvinfo : EIATTR_KPARAM_INFO
	.align		4
.L_6411:
        /*0008*/ 	.byte	0x04, 0x17
        /*000a*/ 	.short	(.L_6413 - .L_6412)
.L_6412:
        /*000c*/ 	.word	0x00000000
        /*0010*/ 	.short	0x0006
        /*0012*/ 	.short	0x0023
        /*0014*/ 	.byte	0x00, 0xf0, 0x05, 0x00


	//----- nvinfo : EIATTR_KPARAM_INFO
	.align		4
.L_6413:
        /*0018*/ 	.byte	0x04, 0x17
        /*001a*/ 	.short	(.L_6415 - .L_6414)
.L_6414:
        /*001c*/ 	.word	0x00000000
        /*0020*/ 	.short	0x0005
        /*0022*/ 	.short	0x0022
        /*0024*/ 	.byte	0x00, 0xf0, 0x05, 0x00


	//----- nvinfo : EIATTR_KPARAM_INFO
	.align		4
.L_6415:
        /*0028*/ 	.byte	0x04, 0x17
        /*002a*/ 	.short	(.L_6417 - .L_6416)
.L_6416:
        /*002c*/ 	.word	0x00000000
        /*0030*/ 	.short	0x0004
        /*0032*/ 	.short	0x0021
        /*0034*/ 	.byte	0x00, 0xf0, 0x05, 0x00


	//----- nvinfo : EIATTR_KPARAM_INFO
	.align		4
.L_6417:
        /*0038*/ 	.byte	0x04, 0x17
        /*003a*/ 	.short	(.L_6419 - .L_6418)
.L_6418:
        /*003c*/ 	.word	0x00000000
        /*0040*/ 	.short	0x0003
        /*0042*/ 	.short	0x0020
        /*0044*/ 	.byte	0x00, 0xf0, 0x05, 0x00


	//----- nvinfo : EIATTR_KPARAM_INFO
	.align		4
.L_6419:
        /*0048*/ 	.byte	0x04, 0x17
        /*004a*/ 	.short	(.L_6421 - .L_6420)
.L_6420:
        /*004c*/ 	.word	0x00000000
        /*0050*/ 	.short	0x0002
        /*0052*/ 	.short	0x0008
        /*0054*/ 	.byte	0x00, 0xf0, 0x61, 0x00


	//----- nvinfo : EIATTR_KPARAM_INFO
	.align		4
.L_6421:
        /*0058*/ 	.byte	0x04, 0x17
        /*005a*/ 	.short	(.L_6423 - .L_6422)
.L_6422:
        /*005c*/ 	.word	0x00000000
        /*0060*/ 	.short	0x0001
        /*0062*/ 	.short	0x0004
        /*0064*/ 	.byte	0x00, 0xf0, 0x05, 0x00


	//----- nvinfo : EIATTR_KPARAM_INFO
	.align		4
.L_6423:
        /*0068*/ 	.byte	0x04, 0x17
        /*006a*/ 	.short	(.L_6425 - .L_6424)
.L_6424:
        /*006c*/ 	.word	0x00000000
        /*0070*/ 	.short	0x0000
        /*0072*/ 	.short	0x0000
        /*0074*/ 	.byte	0x00, 0xf0, 0x11, 0x00


	//----- nvinfo : EIATTR_SPARSE_MMA_MASK
	.align		4
.L_6425:
        /*0078*/ 	.byte	0x03, 0x50
        /*007a*/ 	.short	0x0000


	//----- nvinfo : EIATTR_MAXREG_COUNT
	.align		4
        /*007c*/ 	.byte	0x03, 0x1b
        /*007e*/ 	.short	0x00ff


	//----- nvinfo : EIATTR_MERCURY_ISA_VERSION
	.align		4
        /*0080*/ 	.byte	0x03, 0x5f
        /*0082*/ 	.short	0x0101


	//----- nvinfo : EIATTR_EXIT_INSTR_OFFSETS
	.align		4
        /*0084*/ 	.byte	0x04, 0x1c
        /*0086*/ 	.short	(.L_6427 - .L_6426)


	//   ....[0]....
.L_6426:
        /*0088*/ 	.word	0x00000540


	//   ....[1]....
        /*008c*/ 	.word	0x000005d0


	//----- nvinfo : EIATTR_MAX_THREADS
	.align		4
.L_6427:
        /*0090*/ 	.byte	0x04, 0x05
        /*0092*/ 	.short	(.L_6429 - .L_6428)
.L_6428:
        /*0094*/ 	.word	0x00000080
        /*0098*/ 	.word	0x00000001
        /*009c*/ 	.word	0x00000001


	//----- nvinfo : EIATTR_CRS_STACK_SIZE
	.align		4
.L_6429:
        /*00a0*/ 	.byte	0x04, 0x1e
        /*00a2*/ 	.short	(.L_6431 - .L_6430)
.L_6430:
        /*00a4*/ 	.word	0x00000000


	//----- nvinfo : EIATTR_CBANK_PARAM_SIZE
	.align		4
.L_6431:
        /*00a8*/ 	.byte	0x03, 0x19
        /*00aa*/ 	.short	0x0024


	//----- nvinfo : EIATTR_PARAM_CBANK
	.align		4
        /*00ac*/ 	.byte	0x04, 0x0a
        /*00ae*/ 	.short	(.L_6433 - .L_6432)
	.align		4
.L_6432:
        /*00b0*/ 	.word	index@(.nv.constant0._ZN2at6native27unrolled_elementwise_kernelINS0_13BinaryFunctorIlllZZZNS0_19minimum_kernel_cudaERNS_18TensorIteratorBaseEENKUlvE_clEvENKUlvE2_clEvEUlllE_EESt5arrayIPcLm3EELi4E23TrivialOffsetCalculatorILi2EjESC_ILi1EjENS0_6memory15LoadWithoutCastENSF_16StoreWithoutCastEEEviT_T0_T2_T3_T4_T5_)
        /*00b4*/ 	.short	0x0210
        /*00b6*/ 	.short	0x0024


	//----- nvinfo : EIATTR_SW_WAR
	.align		4
.L_6433:
        /*00b8*/ 	.byte	0x04, 0x36
        /*00ba*/ 	.short	(.L_6435 - .L_6434)
.L_6434:
        /*00bc*/ 	.word	0x00000008
.L_6435:


//--------------------- .nv.info._ZN2at6native29vectorized_elementwise_kernelILi2ENS0_13BinaryFunctorIlllZZZNS0_19minimum_kernel_cudaERNS_18TensorIteratorBaseEENKUlvE_clEvENKUlvE2_clEvEUlllE_EESt5arrayIPcLm3EEEEviT0_T1_ --------------------------
	.section	.nv.info._ZN2at6native29vectorized_elementwise_kernelILi2ENS0_13BinaryFunctorIlllZZZNS0_19minimum_kernel_cudaERNS_18TensorIteratorBaseEENKUlvE_clEvENKUlvE2_clEvEUlllE_EESt5arrayIPcLm3EEEEviT0_T1_,"",@"SHT_CUDA_INFO"
	.sectionflags	@""
	.align	4


	//----- nvinfo : EIATTR_CUDA_API_VERSION
	.align		4
        /*0000*/ 	.byte	0x04, 0x37
        /*0002*/ 	.short	(.L_6437 - .L_6436)
.L_6436:
        /*0004*/ 	.word	0x00000082


	//----- nvinfo : EIATTR_KPARAM_INFO
	.align		4
.L_6437:
        /*0008*/ 	.byte	0x04, 0x17
        /*000a*/ 	.short	(.L_6439 - .L_6438)
.L_6438:
        /*000c*/ 	.word	0x00000000
        /*0010*/ 	.short	0x0002
        /*0012*/ 	.short	0x0008
        /*0014*/ 	.byte	0x00, 0xf0, 0x61, 0x00


	//----- nvinfo : EIATTR_KPARAM_INFO
	.align		4
.L_6439:
        /*0018*/ 	.byte	0x04, 0x17
        /*001a*/ 	.short	(.L_6441 - .L_6440)
.L_6440:
        /*001c*/ 	.word	0x00000000
        /*0020*/ 	.short	0x0001
        /*0022*/ 	.short	0x0004
        /*0024*/ 	.byte	0x00, 0xf0, 0x05, 0x00


	//----- nvinfo : EIATTR_KPARAM_INFO
	.align		4
.L_6441:
        /*0028*/ 	.byte	0x04, 0x17
        /*002a*/ 	.short	(.L_6443 - .L_6442)
.L_6442:
        /*002c*/ 	.word	0x00000000
        /*0030*/ 	.short	0x0000
        /*0032*/ 	.short	0x0000
        /*0034*/ 	.byte	0x00, 0xf0, 0x11, 0x00


	//----- nvinfo : EIATTR_SPARSE_MMA_MASK
	.align		4
.L_6443:
        /*0038*/ 	.byte	0x03, 0x50
        /*003a*/ 	.short	0x0000


	//----- nvinfo : EIATTR_MAXREG_COUNT
	.align		4
        /*003c*/ 	.byte	0x03, 0x1b
        /*003e*/ 	.short	0x00ff


	//----- nvinfo : EIATTR_MERCURY_ISA_VERSION
	.align		4
        /*0040*/ 	.byte	0x03, 0x5f
        /*0042*/ 	.short	0x0101


	//----- nvinfo : EIATTR_EXIT_INSTR_OFFSETS
	.align		4
        /*0044*/ 	.byte	0x04, 0x1c
        /*0046*/ 	.short	(.L_6445 - .L_6444)


	//   ....[0]....
.L_6444:
        /*0048*/ 	.word	0x00000450


	//   ....[1]....
        /*004c*/ 	.word	0x00000f50


	//   ....[2]....
        /*0050*/ 	.word	0x00000fa0


	//----- nvinfo : EIATTR_MAX_THREADS
	.align		4
.L_6445:
        /*0054*/ 	.byte	0x04, 0x05
        /*0056*/ 	.short	(.L_6447 - .L_6446)
.L_6446:
        /*0058*/ 	.word	0x00000080
        /*005c*/ 	.word	0x00000001
        /*0060*/ 	.word	0x00000001


	//----- nvinfo : EIATTR_CRS_STACK_SIZE
	.align		4
.L_6447:
        /*0064*/ 	.byte	0x04, 0x1e
        /*0066*/ 	.short	(.L_6449 - .L_6448)
.L_6448:
        /*0068*/ 	.word	0x00000000


	//----- nvinfo : EIATTR_CBANK_PARAM_SIZE
	.align		4
.L_6449:
        /*006c*/ 	.byte	0x03, 0x19
        /*006e*/ 	.short	0x0020


	//----- nvinfo : EIATTR_PARAM_CBANK
	.align		4
        /*0070*/ 	.byte	0x04, 0x0a
        /*0072*/ 	.short	(.L_6451 - .L_6450)
	.align		4
.L_6450:
        /*0074*/ 	.word	index@(.nv.constant0._ZN2at6native29vectorized_elementwise_kernelILi2ENS0_13BinaryFunctorIlllZZZNS0_19minimum_kernel_cudaERNS_18TensorIteratorBaseEENKUlvE_clEvENKUlvE2_clEvEUlllE_EESt5arrayIPcLm3EEEEviT0_T1_)
        /*0078*/ 	.short	0x0210
        /*007a*/ 	.short	0x0020


	//----- nvinfo : EIATTR_SW_WAR
	.align		4
.L_6451:
        /*007c*/ 	.byte	0x04, 0x36
        /*007e*/ 	.short	(.L_6453 - .L_6452)
.L_6452:
        /*0080*/ 	.word	0x00000008
.L_6453:


//--------------------- .nv.info._ZN2at6native29vectorized_elementwise_kernelILi4ENS0_13BinaryFunctorIlllZZZNS0_19minimum_kernel_cudaERNS_18TensorIteratorBaseEENKUlvE_clEvENKUlvE2_clEvEUlllE_EESt5arrayIPcLm3EEEEviT0_T1_ --------------------------
	.section	.nv.info._ZN2at6native29vectorized_elementwise_kernelILi4ENS0_13BinaryFunctorIlllZZZNS0_19minimum_kernel_cudaERNS_18TensorIteratorBaseEENKUlvE_clEvENKUlvE2_clEvEUlllE_EESt5arrayIPcLm3EEEEviT0_T1_,"",@"SHT_CUDA_INFO"
	.sectionflags	@""
	.align	4


	//----- nvinfo : EIATTR_CUDA_API_VERSION
	.align		4
        /*0000*/ 	.byte	0x04, 0x37
        /*0002*/ 	.short	(.L_6455 - .L_6454)
.L_6454:
        /*0004*/ 	.word	0x00000082


	//----- nvinfo : EIATTR_KPARAM_INFO
	.align		4
.L_6455:
        /*0008*/ 	.byte	0x04, 0x17
        /*000a*/ 	.short	(.L_6457 - .L_6456)
.L_6456:
        /*000c*/ 	.word	0x00000000
        /*0010*/ 	.short	0x0002
        /*0012*/ 	.short	0x0008
        /*0014*/ 	.byte	0x00, 0xf0, 0x61, 0x00


	//----- nvinfo : EIATTR_KPARAM_INFO
	.align		4
.L_6457:
        /*0018*/ 	.byte	0x04, 0x17
        /*001a*/ 	.short	(.L_6459 - .L_6458)
.L_6458:
        /*001c*/ 	.word	0x00000000
        /*0020*/ 	.short	0x0001
        /*0022*/ 	.short	0x0004
        /*0024*/ 	.byte	0x00, 0xf0, 0x05, 0x00


	//----- nvinfo : EIATTR_KPARAM_INFO
	.align		4
.L_6459:
        /*0028*/ 	.byte	0x04, 0x17
        /*002a*/ 	.short	(.L_6461 - .L_6460)
.L_6460:
        /*002c*/ 	.word	0x00000000
        /*0030*/ 	.short	0x0000
        /*0032*/ 	.short	0x0000
        /*0034*/ 	.byte	0x00, 0xf0, 0x11, 0x00


	//----- nvinfo : EIATTR_SPARSE_MMA_MASK
	.align		4
.L_6461:
        /*0038*/ 	.byte	0x03, 0x50
        /*003a*/ 	.short	0x0000


	//----- nvinfo : EIATTR_MAXREG_COUNT
	.align		4
        /*003c*/ 	.byte	0x03, 0x1b
        /*003e*/ 	.short	0x00ff


	//----- nvinfo : EIATTR_MERCURY_ISA_VERSION
	.align		4
        /*0040*/ 	.byte	0x03, 0x5f
        /*0042*/ 	.short	0x0101


	//----- nvinfo : EIATTR_EXIT_INSTR_OFFSETS
	.align		4
        /*0044*/ 	.byte	0x04, 0x1c
        /*0046*/ 	.short	(.L_6463 - .L_6462)


	//   ....[0]....
.L_6462:
        /*0048*/ 	.word	0x00000450


	//   ....[1]....
        /*004c*/ 	.word	0x00000f50


	//   ....[2]....
        /*0050*/ 	.word	0x00000fa0


	//----- nvinfo : EIATTR_MAX_THREADS
	.align		4
.L_6463:
        /*0054*/ 	.byte	0x04, 0x05
        /*0056*/ 	.short	(.L_6465 - .L_6464)
.L_6464:
        /*0058*/ 	.word	0x00000080
        /*005c*/ 	.word	0x00000001
        /*0060*/ 	.word	0x00000001


	//----- nvinfo : EIATTR_CRS_STACK_SIZE
	.align		4
.L_6465:
        /*0064*/ 	.byte	0x04, 0x1e
        /*0066*/ 	.short	(.L_6467 - .L_6466)
.L_6466:
        /*0068*/ 	.word	0x00000000


	//----- nvinfo : EIATTR_CBANK_PARAM_SIZE
	.align		4
.L_6467:
        /*006c*/ 	.byte	0x03, 0x19
        /*006e*/ 	.short	0x0020


	//----- nvinfo : EIATTR_PARAM_CBANK
	.align		4
        /*0070*/ 	.byte	0x04, 0x0a
        /*0072*/ 	.short	(.L_6469 - .L_6468)
	.align		4
.L_6468:
        /*0074*/ 	.word	index@(.nv.constant0._ZN2at6native29vectorized_elementwise_kernelILi4ENS0_13BinaryFunctorIlllZZZNS0_19minimum_kernel_cudaERNS_18TensorIteratorBaseEENKUlvE_clEvENKUlvE2_clEvEUlllE_EESt5arrayIPcLm3EEEEviT0_T1_)
        /*0078*/ 	.short	0x0210
        /*007a*/ 	.short	0x0020


	//----- nvinfo : EIATTR_SW_WAR
	.align		4
.L_6469:
        /*007c*/ 	.byte	0x04, 0x36
        /*007e*/ 	.short	(.L_6471 - .L_6470)
.L_6470:
        /*0080*/ 	.word	0x00000008
.L_6471:


//--------------------- .nv.info._ZN2at6native29vectorized_elementwise_kernelILi8ENS0_13BinaryFunctorIlllZZZNS0_19minimum_kernel_cudaERNS_18TensorIteratorBaseEENKUlvE_clEvENKUlvE2_clEvEUlllE_EESt5arrayIPcLm3EEEEviT0_T1_ --------------------------
	.section	.nv.info._ZN2at6native29vectorized_elementwise_kernelILi8ENS0_13BinaryFunctorIlllZZZNS0_19minimum_kernel_cudaERNS_18TensorIteratorBaseEENKUlvE_clEvENKUlvE2_clEvEUlllE_EESt5arrayIPcLm3EEEEviT0_T1_,"",@"SHT_CUDA_INFO"
	.sectionflags	@""
	.align	4


	//----- nvinfo : EIATTR_CUDA_API_VERSION
	.align		4
        /*0000*/ 	.byte	0x04, 0x37
        /*0002*/ 	.short	(.L_6473 - .L_6472)
.L_6472:
        /*0004*/ 	.word	0x00000082


	//----- nvinfo : EIATTR_KPARAM_INFO
	.align		4
.L_6473:
        /*0008*/ 	.byte	0x04, 0x17
        /*000a*/ 	.short	(.L_6475 - .L_6474)
.L_6474:
        /*000c*/ 	.word	0x00000000
        /*0010*/ 	.short	0x0002
        /*0012*/ 	.short	0x0008
        /*0014*/ 	.byte	0x00, 0xf0, 0x61, 0x00


	//----- nvinfo : EIATTR_KPARAM_INFO
	.align		4
.L_6475:
        /*0018*/ 	.byte	0x04, 0x17
        /*001a*/ 	.short	(.L_6477 - .L_6476)
.L_6476:
        /*001c*/ 	.word	0x00000000
        /*0020*/ 	.short	0x0001
        /*0022*/ 	.short	0x0004
        /*0024*/ 	.byte	0x00, 0xf0, 0x05, 0x00


	//----- nvinfo : EIATTR_KPARAM_INFO
	.align		4
.L_6477:
        /*0028*/ 	.byte	0x04, 0x17
        /*002a*/ 	.short	(.L_6479 - .L_6478)
.L_6478:
        /*002c*/ 	.word	0x00000000
        /*0030*/ 	.short	0x0000
        /*0032*/ 	.short	0x0000
        /*0034*/ 	.byte	0x00, 0xf0, 0x11, 0x00


	//----- nvinfo : EIATTR_SPARSE_MMA_MASK
	.align		4
.L_6479:
        /*0038*/ 	.byte	0x03, 0x50
        /*003a*/ 	.short	0x0000


	//----- nvinfo : EIATTR_MAXREG_COUNT
	.align		4
        /*003c*/ 	.byte	0x03, 0x1b
        /*003e*/ 	.short	0x00ff


	//----- nvinfo : EIATTR_MERCURY_ISA_VERSION
	.align		4
        /*0040*/ 	.byte	0x03, 0x5f
        /*0042*/ 	.short	0x0101


	//----- nvinfo : EIATTR_EXIT_INSTR_OFFSETS
	.align		4
        /*0044*/ 	.byte	0x04, 0x1c
        /*0046*/ 	.short	(.L_6481 - .L_6480)


	//   ....[0]....
.L_6480:
        /*0048*/ 	.word	0x00000450


	//   ....[1]....
        /*004c*/ 	.word	0x00000f50


	//   ....[2]....
        /*0050*/ 	.word	0x00000fa0


	//----- nvinfo : EIATTR_MAX_THREADS
	.align		4
.L_6481:
        /*0054*/ 	.byte	0x04, 0x05
        /*0056*/ 	.short	(.L_6483 - .L_6482)
.L_6482:
        /*0058*/ 	.word	0x00000080
        /*005c*/ 	.word	0x00000001
        /*0060*/ 	.word	0x00000001


	//----- nvinfo : EIATTR_CRS_STACK_SIZE
	.align		4
.L_6483:
        /*0064*/ 	.byte	0x04, 0x1e
        /*0066*/ 	.short	(.L_6485 - .L_6484)
.L_6484:
        /*0068*/ 	.word	0x00000000


	//----- nvinfo : EIATTR_CBANK_PARAM_SIZE
	.align		4
.L_6485:
        /*006c*/ 	.byte	0x03, 0x19
        /*006e*/ 	.short	0x0020


	//----- nvinfo : EIATTR_PARAM_CBANK
	.align		4
        /*0070*/ 	.byte	0x04, 0x0a
        /*0072*/ 	.short	(.L_6487 - .L_6486)
	.align		4
.L_6486:
        /*0074*/ 	.word	index@(.nv.constant0._ZN2at6native29vectorized_elementwise_kernelILi8ENS0_13BinaryFunctorIlllZZZNS0_19minimum_kernel_cudaERNS_18TensorIteratorBaseEENKUlvE_clEvENKUlvE2_clEvEUlllE_EESt5arrayIPcLm3EEEEviT0_T1_)
        /*0078*/ 	.short	0x0210
        /*007a*/ 	.short	0x0020


	//----- nvinfo : EIATTR_SW_WAR
	.align		4
.L_6487:
        /*007c*/ 	.byte	0x04, 0x36
        /*007e*/ 	.short	(.L_6489 - .L_6488)
.L_6488:
        /*0080*/ 	.word	0x00000008
.L_6489:


//--------------------- .nv.info._ZN2at6native18elementwise_kernelILi128ELi4EZNS0_15gpu_kernel_implINS0_13AUnaryFunctorIiiiZZZNS0_19minimum_kernel_cudaERNS_18TensorIteratorBaseEENKUlvE_clEvENKUlvE1_clEvEUliiE_EEEEvS5_RKT_EUliE_EEviT1_ --------------------------
	.section	.nv.info._ZN2at6native18elementwise_kernelILi128ELi4EZNS0_15gpu_kernel_implINS0_13AUnaryFunctorIiiiZZZNS0_19minimum_kernel_cudaERNS_18TensorIteratorBaseEENKUlvE_clEvENKUlvE1_clEvEUliiE_EEEEvS5_RKT_EUliE_EEviT1_,"",@"SHT_CUDA_INFO"
	.sectionflags	@""
	.align	4


	//----- nvinfo : EIATTR_CUDA_API_VERSION
	.align		4
        /*0000*/ 	.byte	0x04, 0x37
        /*0002*/ 	.short	(.L_6491 - .L_6490)
.L_6490:
        /*0004*/ 	.word	0x00000082


	//----- nvinfo : EIATTR_KPARAM_INFO
	.align		4
.L_6491:
        /*0008*/ 	.byte	0x04, 0x17
        /*000a*/ 	.short	(.L_6493 - .L_6492)
.L_6492:
        /*000c*/ 	.word	0x00000000
        /*0010*/ 	.short	0x0001
        /*0012*/ 	.short	0x0008
        /*0014*/ 	.byte	0x00, 0xf0, 0x81, 0x08


	//----- nvinfo : EIATTR_KPARAM_INFO
	.align		4
.L_6493:
        /*0018*/ 	.byte	0x04, 0x17
        /*001a*/ 	.short	(.L_6495 - .L_6494)
.L_6494:
        /*001c*/ 	.word	0x00000000
        /*0020*/ 	.short	0x0000
        /*0022*/ 	.short	0x0000
        /*0024*/ 	.byte	0x00, 0xf0, 0x11, 0x00


	//----- nvinfo : EIATTR_SPARSE_MMA_MASK
	.align		4
.L_6495:
        /*0028*/ 	.byte	0x03, 0x50
        /*002a*/ 	.short	0x0000


	//----- nvinfo : EIATTR_MAXREG_COUNT
	.align		4
        /*002c*/ 	.byte	0x03, 0x1b
        /*002e*/ 	.short	0x0080


	//----- nvinfo : EIATTR_EXTERNS
	.align		4
        /*0030*/ 	.byte	0x04, 0x0f
        /*0032*/ 	.short	(.L_6497 - .L_6496)


	//   ....[0]....
	.align		4
.L_6496:
        /*0034*/ 	.word	index@(__assertfail)


	//----- nvinfo : EIATTR_MERCURY_ISA_VERSION
	.align		4
.L_6497:
        /*0038*/ 	.byte	0x03, 0x5f
        /*003a*/ 	.short	0x0101


	//----- nvinfo : EIATTR_SYSCALL_OFFSETS
	.align		4
        /*003c*/ 	.byte	0x04, 0x46
        /*003e*/ 	.short	(.L_6499 - .L_6498)


	//   ....[0]....
.L_6498:
        /*0040*/ 	.word	0x00002180


	//   ....[1]....
        /*0044*/ 	.word	0x00002fd0


	//   ....[2]....
        /*0048*/ 	.word	0x00005170


	//   ....[3]....
        /*004c*/ 	.word	0x00005fc0


	//   ....[4]....
        /*0050*/ 	.word	0x00008150


	//   ....[5]....
        /*0054*/ 	.word	0x00008fa0


	//   ....[6]....
        /*0058*/ 	.word	0x0000b120


	//   ....[7]....
        /*005c*/ 	.word	0x0000bf70


	//----- nvinfo : EIATTR_EXIT_INSTR_OFFSETS
	.align		4
.L_6499:
        /*0060*/ 	.byte	0x04, 0x1c
        /*0062*/ 	.short	(.L_6501 - .L_6500)


	//   ....[0]....
.L_6500:
        /*0064*/ 	.word	0x00009040


	//   ....[1]....
        /*0068*/ 	.word	0x0000b260


	//   ....[2]....
        /*006c*/ 	.word	0x0000b280


	//   ....[3]....
        /*0070*/ 	.word	0x0000b310


	//   ....[4]....
        /*0074*/ 	.word	0x0000b330


	//   ....[5]....
        /*0078*/ 	.word	0x0000b350


	//   ....[6]....
        /*007c*/ 	.word	0x0000b3e0


	//   ....[7]....
        /*0080*/ 	.word	0x0000b420


	//   ....[8]....
        /*0084*/ 	.word	0x0000b4c0


	//   ....[9]....
        /*0088*/ 	.word	0x0000b510


	//   ....[10]....
        /*008c*/ 	.word	0x0000b540


	//   ....[11]....
        /*0090*/ 	.word	0x0000b600


	//   ....[12]....
        /*0094*/ 	.word	0x0000b640


	//   ....[13]....
        /*0098*/ 	.word	0x0000b7d0


	//   ....[14]....
        /*009c*/ 	.word	0x0000b930


	//   ....[15]....
        /*00a0*/ 	.word	0x0000b970


	//   ....[16]....
        /*00a4*/ 	.word	0x0000ba10


	//   ....[17]....
        /*00a8*/ 	.word	0x0000bb90


	//   ....[18]....
        /*00ac*/ 	.word	0x0000bd10


	//   ....[19]....
        /*00b0*/ 	.word	0x0000be70


	//   ....[20]....
        /*00b4*/ 	.word	0x0000bf80


	//   ....[21]....
        /*00b8*/ 	.word	0x0000bfb0


	//   ....[22]....
        /*00bc*/ 	.word	0x0000bfd0


	//----- nvinfo : EIATTR_MAX_THREADS
	.align		4
.L_6501:
        /*00c0*/ 	.byte	0x04, 0x05
        /*00c2*/ 	.short	(.L_6503 - .L_6502)
.L_6502:
        /*00c4*/ 	.word	0x00000080
        /*00c8*/ 	.word	0x00000001
        /*00cc*/ 	.word	0x00000001


	//----- nvinfo : EIATTR_CRS_STACK_SIZE
	.align		4
.L_6503:
        /*00d0*/ 	.byte	0x04, 0x1e
        /*00d2*/ 	.short	(.L_6505 - .L_6504)
.L_6504:
        /*00d4*/ 	.word	0x00000000


	//----- nvinfo : EIATTR_CBANK_PARAM_SIZE
	.align		4
.L_6505:
        /*00d8*/ 	.byte	0x03, 0x19
        /*00da*/ 	.short	0x0228


	//----- nvinfo : EIATTR_PARAM_CBANK
	.align		4
        /*00dc*/ 	.byte	0x04, 0x0a
        /*00de*/ 	.short	(.L_6507 - .L_6506)
	.align		4
.L_6506:
        /*00e0*/ 	.word	index@(.nv.constant0._ZN2at6native18elementwise_kernelILi128ELi4EZNS0_15gpu_kernel_implINS0_13AUnaryFunctorIiiiZZZNS0_19minimum_kernel_cudaERNS_18TensorIteratorBaseEENKUlvE_clEvENKUlvE1_clEvEUliiE_EEEEvS5_RKT_EUliE_EEviT1_)
        /*00e4*/ 	.short	0x0210
        /*00e6*/ 	.short	0x0228


	//----- nvinfo : EIATTR_SW_WAR
	.align		4
.L_6507:
        /*00e8*/ 	.byte	0x04, 0x36
        /*00ea*/ 	.short	(.L_6509 - .L_6508)
.L_6508:
        /*00ec*/ 	.word	0x00000008
.L_6509:


//--------------------- .nv.info._ZN2at6native27unrolled_elementwise_kernelINS0_13AUnaryFunctorIiiiZZZNS0_19minimum_kernel_cudaERNS_18TensorIteratorBaseEENKUlvE_clEvENKUlvE1_clEvEUliiE_EESt5arrayIPcLm2EELi4E23TrivialOffsetCalculatorILi1EjESD_NS0_6memory12LoadWithCastILi1EEENSE_13StoreWithCastILi1EEEEEviT_T0_T2_T3_T4_T5_ --------------------------
	.section	.nv.info._ZN2at6native27unrolled_elementwise_kernelINS0_13AUnaryFunctorIiiiZZZNS0_19minimum_kernel_cudaERNS_18TensorIteratorBaseEENKUlvE_clEvENKUlvE1_clEvEUliiE_EESt5arrayIPcLm2EELi4E23TrivialOffsetCalculatorILi1EjESD_NS0_6memory12LoadWithCastILi1EEENSE_13StoreWithCastILi1EEEEEviT_T0_T2_T3_T4_T5_,"",@"SHT_CUDA_INFO"
	.sectionflags	@""
	.align	4


	//----- nvinfo : EIATTR_CUDA_API_VERSION
	.align		4
        /*0000*/ 	.byte	0x04, 0x37
        /*0002*/ 	.short	(.L_6511 - .L_6510)
.L_6510:
        /*0004*/ 	.word	0x00000082


	//----- nvinfo : EIATTR_KPARAM_INFO
	.align		4
.L_6511:
        /*0008*/ 	.byte	0x04, 0x17
        /*000a*/ 	.short	(.L_6513 - .L_6512)
.L_6512:
        /*000c*/ 	.word	0x00000000
        /*0010*/ 	.short	0x0006
        /*0012*/ 	.short	0x002c
        /*0014*/ 	.byte	0x00, 0xf0, 0x21, 0x00


	//----- nvinfo : EIATTR_KPARAM_INFO
	.align		4
.L_6513:
        /*0018*/ 	.byte	0x04, 0x17
        /*001a*/ 	.short	(.L_6515 - .L_6514)
.L_6514:
        /*001c*/ 	.word	0x00000000
        /*0020*/ 	.short	0x0005
        /*0022*/ 	.short	0x0024
        /*0024*/ 	.byte	0x00, 0xf0, 0x21, 0x00


	//----- nvinfo : EIATTR_KPARAM_INFO
	.align		4
.L_6515:
        /*0028*/ 	.byte	0x04, 0x17
        /*002a*/ 	.short	(.L_6517 - .L_6516)
.L_6516:
        /*002c*/ 	.word	0x00000000
        /*0030*/ 	.short	0x0004
        /*0032*/ 	.short	0x0021
        /*0034*/ 	.byte	0x00, 0xf0, 0x05, 0x00


	//----- nvinfo : EIATTR_KPARAM_INFO
	.align		4
.L_6517:
        /*0038*/ 	.byte	0x04, 0x17
        /*003a*/ 	.short	(.L_6519 - .L_6518)
.L_6518:
        /*003c*/ 	.word	0x00000000
        /*0040*/ 	.short	0x0003
        /*0042*/ 	.short	0x0020
        /*0044*/ 	.byte	0x00, 0xf0, 0x05, 0x00


	//----- nvinfo : EIATTR_KPARAM_INFO
	.align		4
.L_6519:
        /*0048*/ 	.byte	0x04, 0x17
        /*004a*/ 	.short	(.L_6521 - .L_6520)
.L_6520:
        /*004c*/ 	.word	0x00000000
        /*0050*/ 	.short	0x0002
        /*0052*/ 	.short	0x0010
        /*0054*/ 	.byte	0x00, 0xf0, 0x41, 0x00


	//----- nvinfo : EIATTR_KPARAM_INFO
	.align		4
.L_6521:
        /*0058*/ 	.byte	0x04, 0x17
        /*005a*/ 	.short	(.L_6523 - .L_6522)
.L_6522:
        /*005c*/ 	.word	0x00000000
        /*0060*/ 	.short	0x0001
        /*0062*/ 	.short	0x0004
        /*0064*/ 	.byte	0x00, 0xf0, 0x21, 0x00


	//----- nvinfo : EIATTR_KPARAM_INFO
	.align		4
.L_6523:
        /*0068*/ 	.byte	0x04, 0x17
        /*006a*/ 	.short	(.L_6525 - .L_6524)
.L_6524:
        /*006c*/ 	.word	0x00000000
        /*0070*/ 	.short	0x0000
        /*0072*/ 	.short	0x0000
        /*0074*/ 	.byte	0x00, 0xf0, 0x11, 0x00


	//----- nvinfo : EIATTR_SPARSE_MMA_MASK
	.align		4
.L_6525:
        /*0078*/ 	.byte	0x03, 0x50
        /*007a*/ 	.short	0x0000


	//----- nvinfo : EIATTR_MAXREG_COUNT
	.align		4
        /*007c*/ 	.byte	0x03, 0x1b
        /*007e*/ 	.short	0x00ff


	//----- nvinfo : EIATTR_EXTERNS
	.align		4
        /*0080*/ 	.byte	0x04, 0x0f
        /*0082*/ 	.short	(.L_6527 - .L_6526)


	//   ....[0]....
	.align		4
.L_6526:
        /*0084*/ 	.word	index@(__assertfail)


	//----- nvinfo : EIATTR_MERCURY_ISA_VERSION
	.align		4
.L_6527:
        /*0088*/ 	.byte	0x03, 0x5f
        /*008a*/ 	.short	0x0101


	//----- nvinfo : EIATTR_SYSCALL_OFFSETS
	.align		4
        /*008c*/ 	.byte	0x04, 0x46
        /*008e*/ 	.short	(.L_6529 - .L_6528)


	//   ....[0]....
.L_6528:
        /*0090*/ 	.word	0x00000ea0


	//   ....[1]....
        /*0094*/ 	.word	0x00001d30


	//   ....[2]....
        /*0098*/ 	.word	0x00002bd0


	//   ....[3]....
        /*009c*/ 	.word	0x00003a30


	//   ....[4]....
        /*00a0*/ 	.word	0x00004980


	//   ....[5]....
        /*00a4*/ 	.word	0x00005870


	//   ....[6]....
        /*00a8*/ 	.word	0x00006760


	//   ....[7]....
        /*00ac*/ 	.word	0x00007640


	//----- nvinfo : EIATTR_EXIT_INSTR_OFFSETS
	.align		4
.L_6529:
        /*00b0*/ 	.byte	0x04, 0x1c
        /*00b2*/ 	.short	(.L_6531 - .L_6530)


	//   ....[0]....
.L_6530:
        /*00b4*/ 	.word	0x00006800


	//   ....[1]....
        /*00b8*/ 	.word	0x00006930


	//   ....[2]....
        /*00bc*/ 	.word	0x00006950


	//   ....[3]....
        /*00c0*/ 	.word	0x000069e0


	//   ....[4]....
        /*00c4*/ 	.word	0x00006a00


	//   ....[5]....
        /*00c8*/ 	.word	0x00006a20


	//   ....[6]....
        /*00cc*/ 	.word	0x00006ab0


	//   ....[7]....
        /*00d0*/ 	.word	0x00006af0


	//   ....[8]....
        /*00d4*/ 	.word	0x00006b90


	//   ....[9]....
        /*00d8*/ 	.word	0x00006be0


	//   ....[10]....
        /*00dc*/ 	.word	0x00006c10


	//   ....[11]....
        /*00e0*/ 	.word	0x00006cd0


	//   ....[12]....
        /*00e4*/ 	.word	0x00006d10


	//   ....[13]....
        /*00e8*/ 	.word	0x00006ea0


	//   ....[14]....
        /*00ec*/ 	.word	0x00007000


	//   ....[15]....
        /*00f0*/ 	.word	0x00007040


	//   ....[16]....
        /*00f4*/ 	.word	0x000070e0


	//   ....[17]....
        /*00f8*/ 	.word	0x00007260


	//   ....[18]....
        /*00fc*/ 	.word	0x000073e0


	//   ....[19]....
        /*0100*/ 	.word	0x00007540


	//   ....[20]....
        /*0104*/ 	.word	0x00007650


	//   ....[21]....
        /*0108*/ 	.word	0x00007680


	//   ....[22]....
        /*010c*/ 	.word	0x000076a0


	//----- nvinfo : EIATTR_MAX_THREADS
	.align		4
.L_6531:
        /*0110*/ 	.byte	0x04, 0x05
        /*0112*/ 	.short	(.L_6533 - .L_6532)
.L_6532:
        /*0114*/ 	.word	0x00000080
        /*0118*/ 	.word	0x00000001
        /*011c*/ 	.word	0x00000001


	//----- nvinfo : EIATTR_CRS_STACK_SIZE
	.align		4
.L_6533:
        /*0120*/ 	.byte	0x04, 0x1e
        /*0122*/ 	.short	(.L_6535 - .L_6534)
.L_6534:
        /*0124*/ 	.word	0x00000000


	//----- nvinfo : EIATTR_CBANK_PARAM_SIZE
	.align		4
.L_6535:
        /*0128*/ 	.byte	0x03, 0x19
        /*012a*/ 	.short	0x0034


	//----- nvinfo : EIATTR_PARAM_CBANK
	.align		4
        /*012c*/ 	.byte	0x04, 0x0a
        /*012e*/ 	.short	(.L_6537 - .L_6536)
	.align		4
.L_6536:
        /*0130*/ 	.word	index@(.nv.constant0._ZN2at6native27unrolled_elementwise_kernelINS0_13AUnaryFunctorIiiiZZZNS0_19minimum_kernel_cudaERNS_18TensorIteratorBaseEENKUlvE_clEvENKUlvE1_clEvEUliiE_EESt5arrayIPcLm2EELi4E23TrivialOffsetCalculatorILi1EjESD_NS0_6memory12LoadWithCastILi1EEENSE_13StoreWithCastILi1EEEEEviT_T0_T2_T3_T4_T5_)
        /*0134*/ 	.short	0x0210
        /*0136*/ 	.short	0x0034


	//----- nvinfo : EIATTR_SW_WAR
	.align		4
.L_6537:
        /*0138*/ 	.byte	0x04, 0x36
        /*013a*/ 	.short	(.L_6539 - .L_6538)
.L_6538:
        /*013c*/ 	.word	0x00000008
.L_6539:


//--------------------- .nv.info._ZN2at6native18elementwise_kernelILi128ELi2EZNS0_22gpu_kernel_impl_nocastINS0_13AUnaryFunctorIiiiZZZNS0_19minimum_kernel_cudaERNS_18TensorIteratorBaseEENKUlvE_clEvENKUlvE1_clEvEUliiE_EEEEvS5_RKT_EUliE_EEviT1_ --------------------------
	.section	.nv.info._ZN2at6native18elementwise_kernelILi128ELi2EZNS0_22gpu_kernel_impl_nocastINS0_13AUnaryFunctorIiiiZZZNS0_19minimum_kernel_cudaERNS_18TensorIteratorBaseEENKUlvE_clEvENKUlvE1_clEvEUliiE_EEEEvS5_RKT_EUliE_EEviT1_,"",@"SHT_CUDA_INFO"
	.sectionflags	@""
	.align	4


	//----- nvinfo : EIATTR_CUDA_API_VERSION
	.align		4
        /*0000*/ 	.byte	0x04, 0x37
        /*0002*/ 	.short	(.L_6541 - .L_6540)
.L_6540:
        /*0004*/ 	.word	0x00000082


	//----- nvinfo : EIATTR_KPARAM_INFO
	.align		4
.L_6541:
        /*0008*/ 	.byte	0x04, 0x17
        /*000a*/ 	.short	(.L_6543 - .L_6542)
.L_6542:
        /*000c*/ 	.word	0x00000000
        /*0010*/ 	.short	0x0001
        /*0012*/ 	.short	0x0008
        /*0014*/ 	.byte	0x00, 0xf0, 0x61, 0x08


	//----- nvinfo : EIATTR_KPARAM_INFO
	.align		4
.L_6543:
        /*0018*/ 	.byte	0x04, 0x17
        /*001a*/ 	.short	(.L_6545 - .L_6544)
.L_6544:
        /*001c*/ 	.word	0x00000000
        /*0020*/ 	.short	0x0000
        /*0022*/ 	.short	0x0000
        /*0024*/ 	.byte	0x00, 0xf0, 0x11, 0x00


	//----- nvinfo : EIATTR_SPARSE_MMA_MASK
	.align		4
.L_6545:
        /*0028*/ 	.byte	0x03, 0x50
        /*002a*/ 	.short	0x0000


	//----- nvinfo : EIATTR_MAXREG_COUNT
	.align		4
        /*002c*/ 	.byte	0x03, 0x1b
        /*002e*/ 	.short	0x0080


	//----- nvinfo : EIATTR_MERCURY_ISA_VERSION
	.align		4
        /*0030*/ 	.byte	0x03, 0x5f
        /*0032*/ 	.short	0x0101


	//----- nvinfo : EIATTR_EXIT_INSTR_OFFSETS
	.align		4
        /*0034*/ 	.byte	0x04, 0x1c
        /*0036*/ 	.short	(.L_6547 - .L_6546)


	//   ....[0]....
.L_6546:
        /*0038*/ 	.word	0x00001450


	//   ....[1]....
        /*003c*/ 	.word	0x000027f0


	//----- nvinfo : EIATTR_MAX_THREADS
	.align		4
.L_6547:
        /*0040*/ 	.byte	0x04, 0x05
        /*0042*/ 	.short	(.L_6549 - .L_6548)
.L_6548:
        /*0044*/ 	.word	0x00000080
        /*0048*/ 	.word	0x00000001
        /*004c*/ 	.word	0x00000001


	//----- nvinfo : EIATTR_CRS_STACK_SIZE
	.align		4
.L_6549:
        /*0050*/ 	.byte	0x04, 0x1e
        /*0052*/ 	.short	(.L_6551 - .L_6550)
.L_6550:
        /*0054*/ 	.word	0x00000000


	//----- nvinfo : EIATTR_CBANK_PARAM_SIZE
	.align		4
.L_6551:
        /*0058*/ 	.byte	0x03, 0x19
        /*005a*/ 	.short	0x0220


	//----- nvinfo : EIATTR_PARAM_CBANK
	.align		4
        /*005c*/ 	.byte	0x04, 0x0a
        /*005e*/ 	.short	(.L_6553 - .L_6552)
	.align		4
.L_6552:
        /*0060*/ 	.word	index@(.nv.constant0._ZN2at6native18elementwise_kernelILi128ELi2EZNS0_22gpu_kernel_impl_nocastINS0_13AUnaryFunctorIiiiZZZNS0_19minimum_kernel_cudaERNS_18TensorIteratorBaseEENKUlvE_clEvENKUlvE1_clEvEUliiE_EEEEvS5_RKT_EUliE_EEviT1_)
        /*0064*/ 	.short	0x0210
        /*0066*/ 	.short	0x0220


	//----- nvinfo : EIATTR_SW_WAR
	.align		4
.L_6553:
        /*0068*/ 	.byte	0x04, 0x36
        /*006a*/ 	.short	(.L_6555 - .L_6554)
.L_6554:
        /*006c*/ 	.word	0x00000008
.L_6555:


//--------------------- .nv.info._ZN2at6native27unrolled_elementwise_kernelINS0_13AUnaryFunctorIiiiZZZNS0_19minimum_kernel_cudaERNS_18TensorIteratorBaseEENKUlvE_clEvENKUlvE1_clEvEUliiE_EESt5arrayIPcLm2EELi4E23TrivialOffsetCalculatorILi1EjESD_NS0_6memory15LoadWithoutCastENSE_16StoreWithoutCastEEEviT_T0_T2_T3_T4_T5_ --------------------------
	.section	.nv.info._ZN2at6native27unrolled_elementwise_kernelINS0_13AUnaryFunctorIiiiZZZNS0_19minimum_kernel_cudaERNS_18TensorIteratorBaseEENKUlvE_clEvENKUlvE1_clEvEUliiE_EESt5arrayIPcLm2EELi4E23TrivialOffsetCalculatorILi1EjESD_NS0_6memory15LoadWithoutCastENSE_16StoreWithoutCastEEEviT_T0_T2_T3_T4_T5_,"",@"SHT_CUDA_INFO"
	.sectionflags	@""
	.align	4


	//----- nvinfo : EIATTR_CUDA_API_VERSION
	.align		4
        /*0000*/ 	.byte	0x04, 0x37
        /*0002*/ 	.short	(.L_6557 - .L_6556)
.L_6556:
        /*0004*/ 	.word	0x00000082


	//----- nvinfo : EIATTR_KPARAM_INFO
	.align		4
.L_6557:
        /*0008*/ 	.byte	0x04, 0x17
        /*000a*/ 	.short	(.L_6559 - .L_6558)
.L_6558:
        /*000c*/ 	.word	0x00000000
        /*0010*/ 	.short	0x0006
        /*0012*/ 	.short	0x0023
        /*0014*/ 	.byte	0x00, 0xf0, 0x05, 0x00


	//----- nvinfo : EIATTR_KPARAM_INFO
	.align		4
.L_6559:
        /*0018*/ 	.byte	0x04, 0x17
        /*001a*/ 	.short	(.L_6561 - .L_6560)
.L_6560:
        /*001c*/ 	.word	0x00000000
        /*0020*/ 	.short	0x0005
        /*0022*/ 	.short	0x0022
        /*0024*/ 	.byte	0x00, 0xf0, 0x05, 0x00


	//----- nvinfo : EIATTR_KPARAM_INFO
	.align		4
.L_6561:
        /*0028*/ 	.byte	0x04, 0x17
        /*002a*/ 	.short	(.L_6563 - .L_6562)
.L_6562:
        /*002c*/ 	.word	0x00000000
        /*0030*/ 	.short	0x0004
        /*0032*/ 	.short	0x0021
        /*0034*/ 	.byte	0x00, 0xf0, 0x05, 0x00


	//----- nvinfo : EIATTR_KPARAM_INFO
	.align		4
.L_6563:
        /*0038*/ 	.byte	0x04, 0x17
        /*003a*/ 	.short	(.L_6565 - .L_6564)
.L_6564:
        /*003c*/ 	.word	0x00000000
        /*0040*/ 	.short	0x0003
        /*0042*/ 	.short	0x0020
        /*0044*/ 	.byte	0x00, 0xf0, 0x05, 0x00


	//----- nvinfo : EIATTR_KPARAM_INFO
	.align		4
.L_6565:
        /*0048*/ 	.byte	0x04, 0x17
        /*004a*/ 	.short	(.L_6567 - .L_6566)
.L_6566:
        /*004c*/ 	.word	0x00000000
        /*0050*/ 	.short	0x0002
        /*0052*/ 	.short	0x0010
        /*0054*/ 	.byte	0x00, 0xf0, 0x41, 0x00


	//----- nvinfo : EIATTR_KPARAM_INFO
	.align		4
.L_6567:
        /*0058*/ 	.byte	0x04, 0x17
        /*005a*/ 	.short	(.L_6569 - .L_6568)
.L_6568:
        /*005c*/ 	.word	0x00000000
        /*0060*/ 	.short	0x0001
        /*0062*/ 	.short	0x0004
        /*0064*/ 	.byte	0x00, 0xf0, 0x21, 0x00


	//----- nvinfo : EIATTR_KPARAM_INFO
	.align		4
.L_6569:
        /*0068*/ 	.byte	0x04, 0x17
        /*006a*/ 	.short	(.L_6571 - .L_6570)
.L_6570:
        /*006c*/ 	.word	0x00000000
        /*0070*/ 	.short	0x0000
        /*0072*/ 	.short	0x0000
        /*0074*/ 	.byte	0x00, 0xf0, 0x11, 0x00


	//----- nvinfo : EIATTR_SPARSE_MMA_MASK
	.align		4
.L_6571:
        /*0078*/ 	.byte	0x03, 0x50
        /*007a*/ 	.short	0x0000


	//----- nvinfo : EIATTR_MAXREG_COUNT
	.align		4
        /*007c*/ 	.byte	0x03, 0x1b
        /*007e*/ 	.short	0x00ff


	//----- nvinfo : EIATTR_MERCURY_ISA_VERSION
	.align		4
        /*0080*/ 	.byte	0x03, 0x5f
        /*0082*/ 	.short	0x0101


	//----- nvinfo : EIATTR_EXIT_INSTR_OFFSETS
	.align		4
        /*0084*/ 	.byte	0x04, 0x1c
        /*0086*/ 	.short	(.L_6573 - .L_6572)


	//   ....[0]....
.L_6572:
        /*0088*/ 	.word	0x000003c0


	//   ....[1]....
        /*008c*/ 	.word	0x00000410


	//----- nvinfo : EIATTR_MAX_THREADS
	.align		4
.L_6573:
        /*0090*/ 	.byte	0x04, 0x05
        /*0092*/ 	.short	(.L_6575 - .L_6574)
.L_6574:
        /*0094*/ 	.word	0x00000080
        /*0098*/ 	.word	0x00000001
        /*009c*/ 	.word	0x00000001


	//----- nvinfo : EIATTR_CRS_STACK_SIZE
	.align		4
.L_6575:
        /*00a0*/ 	.byte	0x04, 0x1e
        /*00a2*/ 	.short	(.L_6577 - .L_6576)
.L_6576:
        /*00a4*/ 	.word	0x00000000


	//----- nvinfo : EIATTR_CBANK_PARAM_SIZE
	.align		4
.L_6577:
        /*00a8*/ 	.byte	0x03, 0x19
        /*00aa*/ 	.short	0x0024


	//----- nvinfo : EIATTR_PARAM_CBANK
	.align		4
        /*00ac*/ 	.byte	0x04, 0x0a
        /*00ae*/ 	.short	(.L_6579 - .L_6578)
	.align		4
.L_6578:
        /*00b0*/ 	.word	index@(.nv.constant0._ZN2at6native27unrolled_elementwise_kernelINS0_13AUnaryFunctorIiiiZZZNS0_19minimum_kernel_cudaERNS_18TensorIteratorBaseEENKUlvE_clEvENKUlvE1_clEvEUliiE_EESt5arrayIPcLm2EELi4E23TrivialOffsetCalculatorILi1EjESD_NS0_6memory15LoadWithoutCastENSE_16StoreWithoutCastEEEviT_T0_T2_T3_T4_T5_)
        /*00b4*/ 	.short	0x0210
        /*00b6*/ 	.short	0x0024


	//----- nvinfo : EIATTR_SW_WAR
	.align		4
.L_6579:
        /*00b8*/ 	.byte	0x04, 0x36
        /*00ba*/ 	.short	(.L_6581 - .L_6580)
.L_6580:
        /*00bc*/ 	.word	0x00000008
.L_6581:


//--------------------- .nv.info._ZN2at6native29vectorized_elementwise_kernelILi2ENS0_13AUnaryFunctorIiiiZZZNS0_19minimum_kernel_cudaERNS_18TensorIteratorBaseEENKUlvE_clEvENKUlvE1_clEvEUliiE_EESt5arrayIPcLm2EEEEviT0_T1_ --------------------------
	.section	.nv.info._ZN2at6native29vectorized_elementwise_kernelILi2ENS0_13AUnaryFunctorIiiiZZZNS0_19minimum_kernel_cudaERNS_18TensorIteratorBaseEENKUlvE_clEvENKUlvE1_clEvEUliiE_EESt5arrayIPcLm2EEEEviT0_T1_,"",@"SHT_CUDA_INFO"
	.sectionflags	@""
	.align	4


	//----- nvinfo : EIATTR_CUDA_API_VERSION
	.align		4
        /*0000*/ 	.byte	0x04, 0x37
        /*0002*/ 	.short	(.L_6583 - .L_6582)
.L_6582:
        /*0004*/ 	.word	0x00000082


	//----- nvinfo : EIATTR_KPARAM_INFO
	.align		4
.L_6583:
        /*0008*/ 	.byte	0x04, 0x17
        /*000a*/ 	.short	(.L_6585 - .L_6584)
.L_6584:
        /*000c*/ 	.word	0x00000000
        /*0010*/ 	.short	0x0002
        /*0012*/ 	.short	0x0010
        /*0014*/ 	.byte	0x00, 0xf0, 0x41, 0x00


	//----- nvinfo : EIATTR_KPARAM_INFO
	.align		4
.L_6585:
        /*0018*/ 	.byte	0x04, 0x17
        /*001a*/ 	.short	(.L_6587 - .L_6586)
.L_6586:
        /*001c*/ 	.word	0x00000000
        /*0020*/ 	.short	0x0001
        /*0022*/ 	.short	0x0004
        /*0024*/ 	.byte	0x00, 0xf0, 0x21, 0x00


	//----- nvinfo : EIATTR_KPARAM_INFO
	.align		4
.L_6587:
        /*0028*/ 	.byte	0x04, 0x17
        /*002a*/ 	.short	(.L_6589 - .L_6588)
.L_6588:
        /*002c*/ 	.word	0x00000000
        /*0030*/ 	.short	0x0000
        /*0032*/ 	.short	0x0000
        /*0034*/ 	.byte	0x00, 0xf0, 0x11, 0x00


	//----- nvinfo : EIATTR_SPARSE_MMA_MASK
	.align		4
.L_6589:
        /*0038*/ 	.byte	0x03, 0x50
        /*003a*/ 	.short	0x0000


	//----- nvinfo : EIATTR_MAXREG_COUNT
	.align		4
        /*003c*/ 	.byte	0x03, 0x1b
        /*003e*/ 	.short	0x00ff


	//----- nvinfo : EIATTR_MERCURY_ISA_VERSION
	.align		4
        /*0040*/ 	.byte	0x03, 0x5f
        /*0042*/ 	.short	0x0101


	//----- nvinfo : EIATTR_EXIT_INSTR_OFFSETS
	.align		4
        /*0044*/ 	.byte	0x04, 0x1c
        /*0046*/ 	.short	(.L_6591 - .L_6590)


	//   ....[0]....
.L_6590:
        /*0048*/ 	.word	0x00000200


	//   ....[1]....
        /*004c*/ 	.word	0x00000980


	//   ....[2]....
        /*0050*/ 	.word	0x000009d0


	//----- nvinfo : EIATTR_MAX_THREADS
	.align		4
.L_6591:
        /*0054*/ 	.byte	0x04, 0x05
        /*0056*/ 	.short	(.L_6593 - .L_6592)
.L_6592:
        /*0058*/ 	.word	0x00000080
        /*005c*/ 	.word	0x00000001
        /*0060*/ 	.word	0x00000001


	//----- nvinfo : EIATTR_CRS_STACK_SIZE
	.align		4
.L_6593:
        /*0064*/ 	.byte	0x04, 0x1e
        /*0066*/ 	.short	(.L_6595 - .L_6594)
.L_6594:
        /*0068*/ 	.word	0x00000000


	//----- nvinfo : EIATTR_CBANK_PARAM_SIZE
	.align		4
.L_6595:
        /*006c*/ 	.byte	0x03, 0x19
        /*006e*/ 	.short	0x0020


	//----- nvinfo : EIATTR_PARAM_CBANK
	.align		4
        /*0070*/ 	.byte	0x04, 0x0a
        /*0072*/ 	.short	(.L_6597 - .L_6596)
	.align		4
.L_6596:
        /*0074*/ 	.word	index@(.nv.constant0._ZN2at6native29vectorized_elementwise_kernelILi2ENS0_13AUnaryFunctorIiiiZZZNS0_19minimum_kernel_cudaERNS_18TensorIteratorBaseEENKUlvE_clEvENKUlvE1_clEvEUliiE_EESt5arrayIPcLm2EEEEviT0_T1_)
        /*0078*/ 	.short	0x0210
        /*007a*/ 	.short	0x0020


	//----- nvinfo : EIATTR_SW_WAR
	.align		4
.L_6597:
        /*007c*/ 	.byte	0x04, 0x36
        /*007e*/ 	.short	(.L_6599 - .L_6598)
.L_6598:
        /*0080*/ 	.word	0x00000008
.L_6599:


//--------------------- .nv.info._ZN2at6native29vectorized_elementwise_kernelILi4ENS0_13AUnaryFunctorIiiiZZZNS0_19minimum_kernel_cudaERNS_18TensorIteratorBaseEENKUlvE_clEvENKUlvE1_clEvEUliiE_EESt5arrayIPcLm2EEEEviT0_T1_ --------------------------
	.section	.nv.info._ZN2at6native29vectorized_elementwise_kernelILi4ENS0_13AUnaryFunctorIiiiZZZNS0_19minimum_kernel_cudaERNS_18TensorIteratorBaseEENKUlvE_clEvENKUlvE1_clEvEUliiE_EESt5arrayIPcLm2EEEEviT0_T1_,"",@"SHT_CUDA_INFO"
	.sectionflags	@""
	.align	4


	//----- nvinfo : EIATTR_CUDA_API_VERSION
	.align		4
        /*0000*/ 	.byte	0x04, 0x37
        /*0002*/ 	.short	(.L_6601 - .L_6600)
.L_6600:
        /*0004*/ 	.word	0x00000082


	//----- nvinfo : EIATTR_KPARAM_INFO
	.align		4
.L_6601:
        /*0008*/ 	.byte	0x04, 0x17
        /*000a*/ 	.short	(.L_6603 - .L_6602)
.L_6602:
        /*000c*/ 	.word	0x00000000
        /*0010*/ 	.short	0x0002
        /*0012*/ 	.short	0x0010
        /*0014*/ 	.byte	0x00, 0xf0, 0x41, 0x00


	//----- nvinfo : EIATTR_KPARAM_INFO
	.align		4
.L_6603:
        /*0018*/ 	.byte	0x04, 0x17
        /*001a*/ 	.short	(.L_6605 - .L_6604)
.L_6604:
        /*001c*/ 	.word	0x00000000
        /*0020*/ 	.short	0x0001
        /*0022*/ 	.short	0x0004
        /*0024*/ 	.byte	0x00, 0xf0, 0x21, 0x00


	//----- nvinfo : EIATTR_KPARAM_INFO
	.align		4
.L_6605:
        /*0028*/ 	.byte	0x04, 0x17
        /*002a*/ 	.short	(.L_6607 - .L_6606)
.L_6606:
        /*002c*/ 	.word	0x00000000
        /*0030*/ 	.short	0x0000
        /*0032*/ 	.short	0x0000
        /*0034*/ 	.byte	0x00, 0xf0, 0x11, 0x00


	//----- nvinfo : EIATTR_SPARSE_MMA_MASK
	.align		4
.L_6607:
        /*0038*/ 	.byte	0x03, 0x50
        /*003a*/ 	.short	0x0000


	//----- nvinfo : EIATTR_MAXREG_COUNT
	.align		4
        /*003c*/ 	.byte	0x03, 0x1b
        /*003e*/ 	.short	0x00ff


	//----- nvinfo : EIATTR_MERCURY_ISA_VERSION
	.align		4
        /*0040*/ 	.byte	0x03, 0x5f
        /*0042*/ 	.short	0x0101


	//----- nvinfo : EIATTR_EXIT_INSTR_OFFSETS
	.align		4
        /*0044*/ 	.byte	0x04, 0x1c
        /*0046*/ 	.short	(.L_6609 - .L_6608)


	//   ....[0]....
.L_6608:
        /*0048*/ 	.word	0x000001c0


	//   ....[1]....
        /*004c*/ 	.word	0x00000940


	//   ....[2]....
        /*0050*/ 	.word	0x00000990


	//----- nvinfo : EIATTR_MAX_THREADS
	.align		4
.L_6609:
        /*0054*/ 	.byte	0x04, 0x05
        /*0056*/ 	.short	(.L_6611 - .L_6610)
.L_6610:
        /*0058*/ 	.word	0x00000080
        /*005c*/ 	.word	0x00000001
        /*0060*/ 	.word	0x00000001


	//----- nvinfo : EIATTR_CRS_STACK_SIZE
	.align		4
.L_6611:
        /*0064*/ 	.byte	0x04, 0x1e
        /*0066*/ 	.short	(.L_6613 - .L_6612)
.L_6612:
        /*0068*/ 	.word	0x00000000


	//----- nvinfo : EIATTR_CBANK_PARAM_SIZE
	.align		4
.L_6613:
        /*006c*/ 	.byte	0x03, 0x19
        /*006e*/ 	.short	0x0020


	//----- nvinfo : EIATTR_PARAM_CBANK
	.align		4
        /*0070*/ 	.byte	0x04, 0x0a
        /*0072*/ 	.short	(.L_6615 - .L_6614)
	.align		4
.L_6614:
        /*0074*/ 	.word	index@(.nv.constant0._ZN2at6native29vectorized_elementwise_kernelILi4ENS0_13AUnaryFunctorIiiiZZZNS0_19minimum_kernel_cudaERNS_18TensorIteratorBaseEENKUlvE_clEvENKUlvE1_clEvEUliiE_EESt5arrayIPcLm2EEEEviT0_T1_)
        /*0078*/ 	.short	0x0210
        /*007a*/ 	.short	0x0020


	//----- nvinfo : EIATTR_SW_WAR
	.align		4
.L_6615:
        /*007c*/ 	.byte	0x04, 0x36
        /*007e*/ 	.short	(.L_6617 - .L_6616)
.L_6616:
        /*0080*/ 	.word	0x00000008
.L_6617:


//--------------------- .nv.info._ZN2at6native29vectorized_elementwise_kernelILi8ENS0_13AUnaryFunctorIiiiZZZNS0_19minimum_kernel_cudaERNS_18TensorIteratorBaseEENKUlvE_clEvENKUlvE1_clEvEUliiE_EESt5arrayIPcLm2EEEEviT0_T1_ --------------------------
	.section	.nv.info._ZN2at6native29vectorized_elementwise_kernelILi8ENS0_13AUnaryFunctorIiiiZZZNS0_19minimum_kernel_cudaERNS_18TensorIteratorBaseEENKUlvE_clEvENKUlvE1_clEvEUliiE_EESt5arrayIPcLm2EEEEviT0_T1_,"",@"SHT_CUDA_INFO"
	.sectionflags	@""
	.align	4


	//----- nvinfo : EIATTR_CUDA_API_VERSION
	.align		4
        /*0000*/ 	.byte	0x04, 0x37
        /*0002*/ 	.short	(.L_6619 - .L_6618)
.L_6618:
        /*0004*/ 	.word	0x00000082


	//----- nvinfo : EIATTR_KPARAM_INFO
	.align		4
.L_6619:
        /*0008*/ 	.byte	0x04, 0x17
        /*000a*/ 	.short	(.L_6621 - .L_6620)
.L_6620:
        /*000c*/ 	.word	0x00000000
        /*0010*/ 	.short	0x0002
        /*0012*/ 	.short	0x0010
        /*0014*/ 	.byte	0x00, 0xf0, 0x41, 0x00


	//----- nvinfo : EIATTR_KPARAM_INFO
	.align		4
.L_6621:
        /*0018*/ 	.byte	0x04, 0x17
        /*001a*/ 	.short	(.L_6623 - .L_6622)
.L_6622:
        /*001c*/ 	.word	0x00000000
        /*0020*/ 	.short	0x0001
        /*0022*/ 	.short	0x0004
        /*0024*/ 	.byte	0x00, 0xf0, 0x21, 0x00


	//----- nvinfo : EIATTR_KPARAM_INFO
	.align		4
.L_6623:
        /*0028*/ 	.byte	0x04, 0x17
        /*002a*/ 	.short	(.L_6625 - .L_6624)
.L_6624:
        /*002c*/ 	.word	0x00000000
        /*0030*/ 	.short	0x0000
        /*0032*/ 	.short	0x0000
        /*0034*/ 	.byte	0x00, 0xf0, 0x11, 0x00


	//----- nvinfo : EIATTR_SPARSE_MMA_MASK
	.align		4
.L_6625:
        /*0038*/ 	.byte	0x03, 0x50
        /*003a*/ 	.short	0x0000


	//----- nvinfo : EIATTR_MAXREG_COUNT
	.align		4
        /*003c*/ 	.byte	0x03, 0x1b
        /*003e*/ 	.short	0x00ff


	//----- nvinfo : EIATTR_MERCURY_ISA_VERSION
	.align		4
        /*0040*/ 	.byte	0x03, 0x5f
        /*0042*/ 	.short	0x0101


	//----- nvinfo : EIATTR_EXIT_INSTR_OFFSETS
	.align		4
        /*0044*/ 	.byte	0x04, 0x1c
        /*0046*/ 	.short	(.L_6627 - .L_6626)


	//   ....[0]....
.L_6626:
        /*0048*/ 	.word	0x000001c0


	//   ....[1]....
        /*004c*/ 	.word	0x00000940


	//   ....[2]....
        /*0050*/ 	.word	0x00000990


	//----- nvinfo : EIATTR_MAX_THREADS
	.align		4
.L_6627:
        /*0054*/ 	.byte	0x04, 0x05
        /*0056*/ 	.short	(.L_6629 - .L_6628)
.L_6628:
        /*0058*/ 	.word	0x00000080
        /*005c*/ 	.word	0x00000001
        /*0060*/ 	.word	0x00000001


	//----- nvinfo : EIATTR_CRS_STACK_SIZE
	.align		4
.L_6629:
        /*0064*/ 	.byte	0x04, 0x1e
        /*0066*/ 	.short	(.L_6631 - .L_6630)
.L_6630:
        /*0068*/ 	.word	0x00000000


	//----- nvinfo : EIATTR_CBANK_PARAM_SIZE
	.align		4
.L_6631:
        /*006c*/ 	.byte	0x03, 0x19
        /*006e*/ 	.short	0x0020


	//----- nvinfo : EIATTR_PARAM_CBANK
	.align		4
        /*0070*/ 	.byte	0x04, 0x0a
        /*0072*/ 	.short	(.L_6633 - .L_6632)
	.align		4
.L_6632:
        /*0074*/ 	.word	index@(.nv.constant0._ZN2at6native29vectorized_elementwise_kernelILi8ENS0_13AUnaryFunctorIiiiZZZNS0_19minimum_kernel_cudaERNS_18TensorIteratorBaseEENKUlvE_clEvENKUlvE1_clEvEUliiE_EESt5arrayIPcLm2EEEEviT0_T1_)
        /*0078*/ 	.short	0x0210
        /*007a*/ 	.short	0x0020


	//----- nvinfo : EIATTR_SW_WAR
	.align		4
.L_6633:
        /*007c*/ 	.byte	0x04, 0x36
        /*007e*/ 	.short	(.L_6635 - .L_6634)
.L_6634:
        /*0080*/ 	.word	0x00000008
.L_6635:


//--------------------- .nv.info._ZN2at6native18elementwise_kernelILi128ELi4EZNS0_15gpu_kernel_implINS0_13BinaryFunctorIiiiZZZNS0_19minimum_kernel_cudaERNS_18TensorIteratorBaseEENKUlvE_clEvENKUlvE1_clEvEUliiE_EEEEvS5_RKT_EUliE_EEviT1_ --------------------------
	.section	.nv.info._ZN2at6native18elementwise_kernelILi128ELi4EZNS0_15gpu_kernel_implINS0_13BinaryFunctorIiiiZZZNS0_19minimum_kernel_cudaERNS_18TensorIteratorBaseEENKUlvE_clEvENKUlvE1_clEvEUliiE_EEEEvS5_RKT_EUliE_EEviT1_,"",@"SHT_CUDA_INFO"
	.sectionflags	@""
	.align	4


	//----- nvinfo : EIATTR_CUDA_API_VERSION
	.align		4
        /*0000*/ 	.byte	0x04, 0x37
        /*0002*/ 	.short	(.L_6637 - .L_6636)
.L_6636:
        /*0004*/ 	.word	0x00000082


	//----- nvinfo : EIATTR_KPARAM_INFO
	.align		4
.L_6637:
        /*0008*/ 	.byte	0x04, 0x17
        /*000a*/ 	.short	(.L_6639 - .L_6638)
.L_6638:
        /*000c*/ 	.word	0x00000000
        /*0010*/ 	.short	0x0001
        /*0012*/ 	.short	0x0008
        /*0014*/ 	.byte	0x00, 0xf0, 0x21, 0x0a


	//----- nvinfo : EIATTR_KPARAM_INFO
	.align		4
.L_6639:
        /*0018*/ 	.byte	0x04, 0x17
        /*001a*/ 	.short	(.L_6641 - .L_6640)
.L_6640:
        /*001c*/ 	.word	0x00000000
        /*0020*/ 	.short	0x0000
        /*0022*/ 	.short	0x0000
        /*0024*/ 	.byte	0x00, 0xf0, 0x11, 0x00


	//----- nvinfo : EIATTR_SPARSE_MMA_MASK
	.align		4
.L_6641:
        /*0028*/ 	.byte	0x03, 0x50
        /*002a*/ 	.short	0x0000


	//----- nvinfo : EIATTR_MAXREG_COUNT
	.align		4
        /*002c*/ 	.byte	0x03, 0x1b
        /*002e*/ 	.short	0x0080


	//----- nvinfo : EIATTR_EXTERNS
	.align		4
        /*0030*/ 	.byte	0x04, 0x0f
        /*0032*/ 	.short	(.L_6643 - .L_6642)


	//   ....[0]....
	.align		4
.L_6642:
        /*0034*/ 	.word	index@(__assertfail)


	//----- nvinfo : EIATTR_MERCURY_ISA_VERSION
	.align		4
.L_6643:
        /*0038*/ 	.byte	0x03, 0x5f
        /*003a*/ 	.short	0x0101


	//----- nvinfo : EIATTR_SYSCALL_OFFSETS
	.align		4
        /*003c*/ 	.byte	0x04, 0x46
        /*003e*/ 	.short	(.L_6645 - .L_6644)


	//   ....[0]....
.L_6644:
        /*0040*/ 	.word	0x000024b0


	//   ....[1]....
        /*0044*/ 	.word	0x000032b0


	//   ....[2]....
        /*0048*/ 	.word	0x000040f0


	//   ....[3]....
        /*004c*/ 	.word	0x000065c0


	//   ....[4]....
        /*0050*/ 	.word	0x000073c0


	//   ....[5]....
        /*0054*/ 	.word	0x00008200


	//   ....[6]....
        /*0058*/ 	.word	0x0000a6c0


	//   ....[7]....
        /*005c*/ 	.word	0x0000b4c0


	//   ....[8]....
        /*0060*/ 	.word	0x0000c300


	//   ....[9]....
        /*0064*/ 	.word	0x0000e7b0


	//   ....[10]....
        /*0068*/ 	.word	0x0000f5b0


	//   ....[11]....
        /*006c*/ 	.word	0x000103f0


	//----- nvinfo : EIATTR_EXIT_INSTR_OFFSETS
	.align		4
.L_6645:
        /*0070*/ 	.byte	0x04, 0x1c
        /*0072*/ 	.short	(.L_6647 - .L_6646)


	//   ....[0]....
.L_6646:
        /*0074*/ 	.word	0x0000c3a0


	//   ....[1]....
        /*0078*/ 	.word	0x0000f6e0


	//   ....[2]....
        /*007c*/ 	.word	0x0000f700


	//   ....[3]....
        /*0080*/ 	.word	0x0000f790


	//   ....[4]....
        /*0084*/ 	.word	0x0000f7b0


	//   ....[5]....
        /*0088*/ 	.word	0x0000f7d0


	//   ....[6]....
        /*008c*/ 	.word	0x0000f860


	//   ....[7]....
        /*0090*/ 	.word	0x0000f8a0


	//   ....[8]....
        /*0094*/ 	.word	0x0000f940


	//   ....[9]....
        /*0098*/ 	.word	0x0000f990


	//   ....[10]....
        /*009c*/ 	.word	0x0000f9c0


	//   ....[11]....
        /*00a0*/ 	.word	0x0000fa80


	//   ....[12]....
        /*00a4*/ 	.word	0x0000fac0


	//   ....[13]....
        /*00a8*/ 	.word	0x0000fc50


	//   ....[14]....
        /*00ac*/ 	.word	0x0000fdb0


	//   ....[15]....
        /*00b0*/ 	.word	0x0000fdf0


	//   ....[16]....
        /*00b4*/ 	.word	0x0000fe90


	//   ....[17]....
        /*00b8*/ 	.word	0x00010010


	//   ....[18]....
        /*00bc*/ 	.word	0x00010190


	//   ....[19]....
        /*00c0*/ 	.word	0x000102f0


	//   ....[20]....
        /*00c4*/ 	.word	0x00010400


	//   ....[21]....
        /*00c8*/ 	.word	0x00010430


	//   ....[22]....
        /*00cc*/ 	.word	0x00010450


	//----- nvinfo : EIATTR_MAX_THREADS
	.align		4
.L_6647:
        /*00d0*/ 	.byte	0x04, 0x05
        /*00d2*/ 	.short	(.L_6649 - .L_6648)
.L_6648:
        /*00d4*/ 	.word	0x00000080
        /*00d8*/ 	.word	0x00000001
        /*00dc*/ 	.word	0x00000001


	//----- nvinfo : EIATTR_CRS_STACK_SIZE
	.align		4
.L_6649:
        /*00e0*/ 	.byte	0x04, 0x1e
        /*00e2*/ 	.short	(.L_6651 - .L_6650)
.L_6650:
        /*00e4*/ 	.word	0x00000000


	//----- nvinfo : EIATTR_CBANK_PARAM_SIZE
	.align		4
.L_6651:
        /*00e8*/ 	.byte	0x03, 0x19
        /*00ea*/ 	.short	0x0290


	//----- nvinfo : EIATTR_PARAM_CBANK
	.align		4
        /*00ec*/ 	.byte	0x04, 0x0a
        /*00ee*/ 	.short	(.L_6653 - .L_6652)
	.align		4
.L_6652:
        /*00f0*/ 	.word	index@(.nv.constant0._ZN2at6native18elementwise_kernelILi128ELi4EZNS0_15gpu_kernel_implINS0_13BinaryFunctorIiiiZZZNS0_19minimum_kernel_cudaERNS_18TensorIteratorBaseEENKUlvE_clEvENKUlvE1_clEvEUliiE_EEEEvS5_RKT_EUliE_EEviT1_)
        /*00f4*/ 	.short	0x0210
        /*00f6*/ 	.short	0x0290


	//----- nvinfo : EIATTR_SW_WAR
	.align		4
.L_6653:
        /*00f8*/ 	.byte	0x04, 0x36
        /*00fa*/ 	.short	(.L_6655 - .L_6654)
.L_6654:
        /*00fc*/ 	.word	0x00000008
.L_6655:


//--------------------- .nv.info._ZN2at6native27unrolled_elementwise_kernelINS0_13BinaryFunctorIiiiZZZNS0_19minimum_kernel_cudaERNS_18TensorIteratorBaseEENKUlvE_clEvENKUlvE1_clEvEUliiE_EESt5arrayIPcLm3EELi4E23TrivialOffsetCalculatorILi2EjESC_ILi1EjENS0_6memory12LoadWithCastILi2EEENSF_13StoreWithCastILi1EEEEEviT_T0_T2_T3_T4_T5_ --------------------------
	.section	.nv.info._ZN2at6native27unrolled_elementwise_kernelINS0_13BinaryFunctorIiiiZZZNS0_19minimum_kernel_cudaERNS_18TensorIteratorBaseEENKUlvE_clEvENKUlvE1_clEvEUliiE_EESt5arrayIPcLm3EELi4E23TrivialOffsetCalculatorILi2EjESC_ILi1EjENS0_6memory12LoadWithCastILi2EEENSF_13StoreWithCastILi1EEEEEviT_T0_T2_T3_T4_T5_,"",@"SHT_CUDA_INFO"
	.sectionflags	@""
	.align	4


	//----- nvinfo : EIATTR_CUDA_API_VERSION
	.align		4
        /*0000*/ 	.byte	0x04, 0x37
        /*0002*/ 	.short	(.L_6657 - .L_6656)
.L_6656:
        /*0004*/ 	.word	0x00000082


	//----- nvinfo : EIATTR_KPARAM_INFO
	.align		4
.L_6657:
        /*0008*/ 	.byte	0x04, 0x17
        /*000a*/ 	.short	(.L_6659 - .L_6658)
.L_6658:
        /*000c*/ 	.word	0x00000000
        /*0010*/ 	.short	0x0006
        /*0012*/ 	.short	0x0030
        /*0014*/ 	.byte	0x00, 0xf0, 0x21, 0x00


	//----- nvinfo : EIATTR_KPARAM_INFO
	.align		4
.L_6659:
        /*0018*/ 	.byte	0x04, 0x17
        /*001a*/ 	.short	(.L_6661 - .L_6660)
.L_6660:
        /*001c*/ 	.word	0x00000000
        /*0020*/ 	.short	0x0005
        /*0022*/ 	.short	0x0024
        /*0024*/ 	.byte	0x00, 0xf0, 0x31, 0x00


	//----- nvinfo : EIATTR_KPARAM_INFO
	.align		4
.L_6661:
        /*0028*/ 	.byte	0x04, 0x17
        /*002a*/ 	.short	(.L_6663 - .L_6662)
.L_6662:
        /*002c*/ 	.word	0x00000000
        /*0030*/ 	.short	0x0004
        /*0032*/ 	.short	0x0021
        /*0034*/ 	.byte	0x00, 0xf0, 0x05, 0x00


	//----- nvinfo : EIATTR_KPARAM_INFO
	.align		4
.L_6663:
        /*0038*/ 	.byte	0x04, 0x17
        /*003a*/ 	.short	(.L_6665 - .L_6664)
.L_6664:
        /*003c*/ 	.word	0x00000000
        /*0040*/ 	.short	0x0003
        /*0042*/ 	.short	0x0020
        /*0044*/ 	.byte	0x00, 0xf0, 0x05, 0x00


	//----- nvinfo : EIATTR_KPARAM_INFO
	.align		4
.L_6665:
        /*0048*/ 	.byte	0x04, 0x17
        /*004a*/ 	.short	(.L_6667 - .L_6666)
.L_6666:
        /*004c*/ 	.word	0x00000000
        /*0050*/ 	.short	0x0002
        /*0052*/ 	.short	0x0008
        /*0054*/ 	.byte	0x00, 0xf0, 0x61, 0x00


	//----- nvinfo : EIATTR_KPARAM_INFO
	.align		4
.L_6667:
        /*0058*/ 	.byte	0x04, 0x17
        /*005a*/ 	.short	(.L_6669 - .L_6668)
.L_6668:
        /*005c*/ 	.word	0x00000000
        /*0060*/ 	.short	0x0001
        /*0062*/ 	.short	0x0004
        /*0064*/ 	.byte	0x00, 0xf0, 0x05, 0x00


	//----- nvinfo : EIATTR_KPARAM_INFO
	.align		4
.L_6669:
        /*0068*/ 	.byte	0x04, 0x17
        /*006a*/ 	.short	(.L_6671 - .L_6670)
.L_6670:
        /*006c*/ 	.word	0x00000000
        /*0070*/ 	.short	0x0000
        /*0072*/ 	.short	0x0000
        /*0074*/ 	.byte	0x00, 0xf0, 0x11, 0x00


	//----- nvinfo : EIATTR_SPARSE_MMA_MASK
	.align		4
.L_6671:
        /*0078*/ 	.byte	0x03, 0x50
        /*007a*/ 	.short	0x0000


	//----- nvinfo : EIATTR_MAXREG_COUNT
	.align		4
        /*007c*/ 	.byte	0x03, 0x1b
        /*007e*/ 	.short	0x00ff


	//----- nvinfo : EIATTR_EXTERNS
	.align		4
        /*0080*/ 	.byte	0x04, 0x0f
        /*0082*/ 	.short	(.L_6673 - .L_6672)


	//   ....[0]....
	.align		4
.L_6672:
        /*0084*/ 	.word	index@(__assertfail)


	//----- nvinfo : EIATTR_MERCURY_ISA_VERSION
	.align		4
.L_6673:
        /*0088*/ 	.byte	0x03, 0x5f
        /*008a*/ 	.short	0x0101


	//----- nvinfo : EIATTR_SYSCALL_OFFSETS
	.align		4
        /*008c*/ 	.byte	0x04, 0x46
        /*008e*/ 	.short	(.L_6675 - .L_6674)


	//   ....[0]....
.L_6674:
        /*0090*/ 	.word	0x00000ec0


	//   ....[1]....
        /*0094*/ 	.word	0x00001cd0


	//   ....[2]....
        /*0098*/ 	.word	0x00002b60


	//   ....[3]....
        /*009c*/ 	.word	0x00003970


	//   ....[4]....
        /*00a0*/ 	.word	0x00004810


	//   ....[5]....
        /*00a4*/ 	.word	0x00005630


	//   ....[6]....
        /*00a8*/ 	.word	0x000064b0


	//   ....[7]....
        /*00ac*/ 	.word	0x000072c0


	//   ....[8]....
        /*00b0*/ 	.word	0x00008200


	//   ....[9]....
        /*00b4*/ 	.word	0x000090e0


	//   ....[10]....
        /*00b8*/ 	.word	0x00009fb0


	//   ....[11]....
        /*00bc*/ 	.word	0x0000ae80


	//----- nvinfo : EIATTR_EXIT_INSTR_OFFSETS
	.align		4
.L_6675:
        /*00c0*/ 	.byte	0x04, 0x1c
        /*00c2*/ 	.short	(.L_6677 - .L_6676)


	//   ....[0]....
.L_6676:
        /*00c4*/ 	.word	0x0000a040


	//   ....[1]....
        /*00c8*/ 	.word	0x0000a170


	//   ....[2]....
        /*00cc*/ 	.word	0x0000a190


	//   ....[3]....
        /*00d0*/ 	.word	0x0000a220


	//   ....[4]....
        /*00d4*/ 	.word	0x0000a240


	//   ....[5]....
        /*00d8*/ 	.word	0x0000a260


	//   ....[6]....
        /*00dc*/ 	.word	0x0000a2f0


	//   ....[7]....
        /*00e0*/ 	.word	0x0000a330


	//   ....[8]....
        /*00e4*/ 	.word	0x0000a3d0


	//   ....[9]....
        /*00e8*/ 	.word	0x0000a420


	//   ....[10]....
        /*00ec*/ 	.word	0x0000a450


	//   ....[11]....
        /*00f0*/ 	.word	0x0000a510


	//   ....[12]....
        /*00f4*/ 	.word	0x0000a550


	//   ....[13]....
        /*00f8*/ 	.word	0x0000a6e0


	//   ....[14]....
        /*00fc*/ 	.word	0x0000a840


	//   ....[15]....
        /*0100*/ 	.word	0x0000a880


	//   ....[16]....
        /*0104*/ 	.word	0x0000a920


	//   ....[17]....
        /*0108*/ 	.word	0x0000aaa0


	//   ....[18]....
        /*010c*/ 	.word	0x0000ac20


	//   ....[19]....
        /*0110*/ 	.word	0x0000ad80


	//   ....[20]....
        /*0114*/ 	.word	0x0000ae90


	//   ....[21]....
        /*0118*/ 	.word	0x0000aec0


	//   ....[22]....
        /*011c*/ 	.word	0x0000aee0


	//----- nvinfo : EIATTR_MAX_THREADS
	.align		4
.L_6677:
        /*0120*/ 	.byte	0x04, 0x05
        /*0122*/ 	.short	(.L_6679 - .L_6678)
.L_6678:
        /*0124*/ 	.word	0x00000080
        /*0128*/ 	.word	0x00000001
        /*012c*/ 	.word	0x00000001


	//----- nvinfo : EIATTR_CRS_STACK_SIZE
	.align		4
.L_6679:
        /*0130*/ 	.byte	0x04, 0x1e
        /*0132*/ 	.short	(.L_6681 - .L_6680)
.L_6680:
        /*0134*/ 	.word	0x00000000


	//----- nvinfo : EIATTR_CBANK_PARAM_SIZE
	.align		4
.L_6681:
        /*0138*/ 	.byte	0x03, 0x19
        /*013a*/ 	.short	0x0038


	//----- nvinfo : EIATTR_PARAM_CBANK
	.align		4
        /*013c*/ 	.byte	0x04, 0x0a
        /*013e*/ 	.short	(.L_6683 - .L_6682)
	.align		4
.L_6682:
        /*0140*/ 	.word	index@(.nv.constant0._ZN2at6native27unrolled_elementwise_kernelINS0_13BinaryFunctorIiiiZZZNS0_19minimum_kernel_cudaERNS_18TensorIteratorBaseEENKUlvE_clEvENKUlvE1_clEvEUliiE_EESt5arrayIPcLm3EELi4E23TrivialOffsetCalculatorILi2EjESC_ILi1EjENS0_6memory12LoadWithCastILi2EEENSF_13StoreWithCastILi1EEEEEviT_T0_T2_T3_T4_T5_)
        /*0144*/ 	.short	0x0210
        /*0146*/ 	.short	0x0038


	//----- nvinfo : EIATTR_SW_WAR
	.align		4
.L_6683:
        /*0148*/ 	.byte	0x04, 0x36
        /*014a*/ 	.short	(.L_6685 - .L_6684)
.L_6684:
        /*014c*/ 	.word	0x00000008
.L_6685:


//--------------------- .nv.info._ZN2at6native18elementwise_kernelILi128ELi2EZNS0_22gpu_kernel_impl_nocastINS0_13BinaryFunctorIiiiZZZNS0_19minimum_kernel_cudaERNS_18TensorIteratorBaseEENKUlvE_clEvENKUlvE1_clEvEUliiE_EEEEvS5_RKT_EUliE_EEviT1_ --------------------------
	.section	.nv.info._ZN2at6native18elementwise_kernelILi128ELi2EZNS0_22gpu_kernel_impl_nocastINS0_13BinaryFunctorIiiiZZZNS0_19minimum_kernel_cudaERNS_18TensorIteratorBaseEENKUlvE_clEvENKUlvE1_clEvEUliiE_EEEEvS5_RKT_EUliE_EEviT1_,"",@"SHT_CUDA_INFO"
	.sectionflags	@""
	.align	4


	//----- nvinfo : EIATTR_CUDA_API_VERSION
	.align		4
        /*0000*/ 	.byte	0x04, 0x37
        /*0002*/ 	.short	(.L_6687 - .L_6686)
.L_6686:
        /*0004*/ 	.word	0x00000082


	//----- nvinfo : EIATTR_KPARAM_INFO
	.align		4
.L_6687:
        /*0008*/ 	.byte	0x04, 0x17
        /*000a*/ 	.short	(.L_6689 - .L_6688)
.L_6688:
        /*000c*/ 	.word	0x00000000
        /*0010*/ 	.short	0x0001
        /*0012*/ 	.short	0x0008
        /*0014*/ 	.byte	0x00, 0xf0, 0x21, 0x0a


	//----- nvinfo : EIATTR_KPARAM_INFO
	.align		4
.L_6689:
        /*0018*/ 	.byte	0x04, 0x17
        /*001a*/ 	.short	(.L_6691 - .L_6690)
.L_6690:
        /*001c*/ 	.word	0x00000000
        /*0020*/ 	.short	0x0000
        /*0022*/ 	.short	0x0000
        /*0024*/ 	.byte	0x00, 0xf0, 0x11, 0x00


	//----- nvinfo : EIATTR_SPARSE_MMA_MASK
	.align		4
.L_6691:
        /*0028*/ 	.byte	0x03, 0x50
        /*002a*/ 	.short	0x0000


	//----- nvinfo : EIATTR_MAXREG_COUNT
	.align		4
        /*002c*/ 	.byte	0x03, 0x1b
        /*002e*/ 	.short	0x0080


	//----- nvinfo : EIATTR_MERCURY_ISA_VERSION
	.align		4
        /*0030*/ 	.byte	0x03, 0x5f
        /*0032*/ 	.short	0x0101


	//----- nvinfo : EIATTR_EXIT_INSTR_OFFSETS
	.align		4
        /*0034*/ 	.byte	0x04, 0x1c
        /*0036*/ 	.short	(.L_6693 - .L_6692)


	//   ....[0]....
.L_6692:
        /*0038*/ 	.word	0x000017b0


	//   ....[1]....
        /*003c*/ 	.word	0x00002ea0


	//----- nvinfo : EIATTR_MAX_THREADS
	.align		4
.L_6693:
        /*0040*/ 	.byte	0x04, 0x05
        /*0042*/ 	.short	(.L_6695 - .L_6694)
.L_6694:
        /*0044*/ 	.word	0x00000080
        /*0048*/ 	.word	0x00000001
        /*004c*/ 	.word	0x00000001


	//----- nvinfo : EIATTR_CRS_STACK_SIZE
	.align		4
.L_6695:
        /*0050*/ 	.byte	0x04, 0x1e
        /*0052*/ 	.short	(.L_6697 - .L_6696)
.L_6696:
        /*0054*/ 	.word	0x00000000


	//----- nvinfo : EIATTR_CBANK_PARAM_SIZE
	.align		4
.L_6697:
        /*0058*/ 	.byte	0x03, 0x19
        /*005a*/ 	.short	0x0290


	//----- nvinfo : EIATTR_PARAM_CBANK
	.align		4
        /*005c*/ 	.byte	0x04, 0x0a
        /*005e*/ 	.short	(.L_6699 - .L_6698)
	.align		4
.L_6698:
        /*0060*/ 	.word	index@(.nv.constant0._ZN2at6native18elementwise_kernelILi128ELi2EZNS0_22gpu_kernel_impl_nocastINS0_13BinaryFunctorIiiiZZZNS0_19minimum_kernel_cudaERNS_18TensorIteratorBaseEENKUlvE_clEvENKUlvE1_clEvEUliiE_EEEEvS5_RKT_EUliE_EEviT1_)
        /*0064*/ 	.short	0x0210
        /*0066*/ 	.short	0x0290


	//----- nvinfo : EIATTR_SW_WAR
	.align		4
.L_6699:
        /*0068*/ 	.byte	0x04, 0x36
        /*006a*/ 	.short	(.L_6701 - .L_6700)
.L_6700:
        /*006c*/ 	.word	0x00000008
.L_6701:


//--------------------- .nv.info._ZN2at6native27unrolled_elementwise_kernelINS0_13BinaryFunctorIiiiZZZNS0_19minimum_kernel_cudaERNS_18TensorIteratorBaseEENKUlvE_clEvENKUlvE1_clEvEUliiE_EESt5arrayIPcLm3EELi4E23TrivialOffsetCalculatorILi2EjESC_ILi1EjENS0_6memory15LoadWithoutCastENSF_16StoreWithoutCastEEEviT_T0_T2_T3_T4_T5_ --------------------------
	.section	.nv.info._ZN2at6native27unrolled_elementwise_kernelINS0_13BinaryFunctorIiiiZZZNS0_19minimum_kernel_cudaERNS_18TensorIteratorBaseEENKUlvE_clEvENKUlvE1_clEvEUliiE_EESt5arrayIPcLm3EELi4E23TrivialOffsetCalculatorILi2EjESC_ILi1EjENS0_6memory15LoadWithoutCastENSF_16StoreWithoutCastEEEviT_T0_T2_T3_T4_T5_,"",@"SHT_CUDA_INFO"
	.sectionflags	@""
	.align	4


	//----- nvinfo : EIATTR_CUDA_API_VERSION
	.align		4
        /*0000*/ 	.byte	0x04, 0x37
        /*0002*/ 	.short	(.L_6703 - .L_6702)
.L_6702:
        /*0004*/ 	.word	0x00000082


	//----- nvinfo : EIATTR_KPARAM_INFO
	.align		4
.L_6703:
        /*0008*/ 	.byte	0x04, 0x17
        /*000a*/ 	.short	(.L_6705 - .L_6704)
.L_6704:
        /*000c*/ 	.word	0x00000000
        /*0010*/ 	.short	0x0006
        /*0012*/ 	.short	0x0023
        /*0014*/ 	.byte	0x00, 0xf0, 0x05, 0x00


	//----- nvinfo : EIATTR_KPARAM_INFO
	.align		4
.L_6705:
        /*0018*/ 	.byte	0x04, 0x17
        /*001a*/ 	.short	(.L_6707 - .L_6706)
.L_6706:
        /*001c*/ 	.word	0x00000000
        /*0020*/ 	.short	0x0005
        /*0022*/ 	.short	0x0022
        /*0024*/ 	.byte	0x00, 0xf0, 0x05, 0x00


	//----- nvinfo : EIATTR_KPARAM_INFO
	.align		4
.L_6707:
        /*0028*/ 	.byte	0x04, 0x17
        /*002a*/ 	.short	(.L_6709 - .L_6708)
.L_6708:
        /*002c*/ 	.word	0x00000000
        /*0030*/ 	.short	0x0004
        /*0032*/ 	.short	0x0021
        /*0034*/ 	.byte	0x00, 0xf0, 0x05, 0x00


	//----- nvinfo : EIATTR_KPARAM_INFO
	.align		4
.L_6709:
        /*0038*/ 	.byte	0x04, 0x17
        /*003a*/ 	.short	(.L_6711 - .L_6710)
.L_6710:
        /*003c*/ 	.word	0x00000000
        /*0040*/ 	.short	0x0003
        /*0042*/ 	.short	0x0020
        /*0044*/ 	.byte	0x00, 0xf0, 0x05, 0x00


	//----- nvinfo : EIATTR_KPARAM_INFO
	.align		4
.L_6711:
        /*0048*/ 	.byte	0x04, 0x17
        /*004a*/ 	.short	(.L_6713 - .L_6712)
.L_6712:
        /*004c*/ 	.word	0x00000000
        /*0050*/ 	.short	0x0002
        /*0052*/ 	.short	0x0008
        /*0054*/ 	.byte	0x00, 0xf0, 0x61, 0x00


	//----- nvinfo : EIATTR_KPARAM_INFO
	.align		4
.L_6713:
        /*0058*/ 	.byte	0x04, 0x17
        /*005a*/ 	.short	(.L_6715 - .L_6714)
.L_6714:
        /*005c*/ 	.word	0x00000000
        /*0060*/ 	.short	0x0001
        /*0062*/ 	.short	0x0004
        /*0064*/ 	.byte	0x00, 0xf0, 0x05, 0x00


	//----- nvinfo : EIATTR_KPARAM_INFO
	.align		4
.L_6715:
        /*0068*/ 	.byte	0x04, 0x17
        /*006a*/ 	.short	(.L_6717 - .L_6716)
.L_6716:
        /*006c*/ 	.word	0x00000000
        /*0070*/ 	.short	0x0000
        /*0072*/ 	.short	0x0000
        /*0074*/ 	.byte	0x00, 0xf0, 0x11, 0x00


	//----- nvinfo : EIATTR_SPARSE_MMA_MASK
	.align		4
.L_6717:
        /*0078*/ 	.byte	0x03, 0x50
        /*007a*/ 	.short	0x0000


	//----- nvinfo : EIATTR_MAXREG_COUNT
	.align		4
        /*007c*/ 	.byte	0x03, 0x1b
        /*007e*/ 	.short	0x00ff


	//----- nvinfo : EIATTR_MERCURY_ISA_VERSION
	.align		4
        /*0080*/ 	.byte	0x03, 0x5f
        /*0082*/ 	.short	0x0101


	//----- nvinfo : EIATTR_EXIT_INSTR_OFFSETS
	.align		4
        /*0084*/ 	.byte	0x04, 0x1c
        /*0086*/ 	.short	(.L_6719 - .L_6718)


	//   ....[0]....
.L_6718:
        /*0088*/ 	.word	0x00000480


	//   ....[1]....
        /*008c*/ 	.word	0x000004e0


	//----- nvinfo : EIATTR_MAX_THREADS
	.align		4
.L_6719:
        /*0090*/ 	.byte	0x04, 0x05
        /*0092*/ 	.short	(.L_6721 - .L_6720)
.L_6720:
        /*0094*/ 	.word	0x00000080
        /*0098*/ 	.word	0x00000001
        /*009c*/ 	.word	0x00000001


	//----- nvinfo : EIATTR_CRS_STACK_SIZE
	.align		4
.L_6721:
        /*00a0*/ 	.byte	0x04, 0x1e
        /*00a2*/ 	.short	(.L_6723 - .L_6722)
.L_6722:
        /*00a4*/ 	.word	0x00000000


	//----- nvinfo : EIATTR_CBANK_PARAM_SIZE
	.align		4
.L_6723:
        /*00a8*/ 	.byte	0x03, 0x19
        /*00aa*/ 	.short	0x0024


	//----- nvinfo : EIATTR_PARAM_CBANK
	.align		4
        /*00ac*/ 	.byte	0x04, 0x0a
        /*00ae*/ 	.short	(.L_6725 - .L_6724)
	.align		4
.L_6724:
        /*00b0*/ 	.word	index@(.nv.constant0._ZN2at6native27unrolled_elementwise_kernelINS0_13BinaryFunctorIiiiZZZNS0_19minimum_kernel_cudaERNS_18TensorIteratorBaseEENKUlvE_clEvENKUlvE1_clEvEUliiE_EESt5arrayIPcLm3EELi4E23TrivialOffsetCalculatorILi2EjESC_ILi1EjENS0_6memory15LoadWithoutCastENSF_16StoreWithoutCastEEEviT_T0_T2_T3_T4_T5_)
        /*00b4*/ 	.short	0x0210
        /*00b6*/ 	.short	0x0024


	//----- nvinfo : EIATTR_SW_WAR
	.align		4
.L_6725:
        /*00b8*/ 	.byte	0x04, 0x36
        /*00ba*/ 	.short	(.L_6727 - .L_6726)
.L_6726:
        /*00bc*/ 	.word	0x00000008
.L_6727:


//--------------------- .nv.info._ZN2at6native29vectorized_elementwise_kernelILi2ENS0_13BinaryFunctorIiiiZZZNS0_19minimum_kernel_cudaERNS_18TensorIteratorBaseEENKUlvE_clEvENKUlvE1_clEvEUliiE_EESt5arrayIPcLm3EEEEviT0_T1_ --------------------------
	.section	.nv.info._ZN2at6native29vectorized_elementwise_kernelILi2ENS0_13BinaryFunctorIiiiZZZNS0_19minimum_kernel_cudaERNS_18TensorIteratorBaseEENKUlvE_clEvENKUlvE1_clEvEUliiE_EESt5arrayIPcLm3EEEEviT0_T1_,"",@"SHT_CUDA_INFO"
	.sectionflags	@""
	.align	4


	//----- nvinfo : EIATTR_CUDA_API_VERSION
	.align		4
        /*0000*/ 	.byte	0x04, 0x37
        /*0002*/ 	.short	(.L_6729 - .L_6728)
.L_6728:
        /*0004*/ 	.word	0x00000082


	//----- nvinfo : EIATTR_KPARAM_INFO
	.align		4
.L_6729:
        /*0008*/ 	.byte	0x04, 0x17
        /*000a*/ 	.short	(.L_6731 - .L_6730)
.L_6730:
        /*000c*/ 	.word	0x00000000
        /*0010*/ 	.short	0x0002
        /*0012*/ 	.short	0x0008
        /*0014*/ 	.byte	0x00, 0xf0, 0x61, 0x00


	//----- nvinfo : EIATTR_KPARAM_INFO
	.align		4
.L_6731:
        /*0018*/ 	.byte	0x04, 0x17
        /*001a*/ 	.short	(.L_6733 - .L_6732)
.L_6732:
        /*001c*/ 	.word	0x00000000
        /*0020*/ 	.short	0x0001
        /*0022*/ 	.short	0x0004
        /*0024*/ 	.byte	0x00, 0xf0, 0x05, 0x00


	//----- nvinfo : EIATTR_KPARAM_INFO
	.align		4
.L_6733:
        /*0028*/ 	.byte	0x04, 0x17
        /*002a*/ 	.short	(.L_6735 - .L_6734)
.L_6734:
        /*002c*/ 	.word	0x00000000
        /*0030*/ 	.short	0x0000
        /*0032*/ 	.short	0x0000
        /*0034*/ 	.byte	0x00, 0xf0, 0x11, 0x00


	//----- nvinfo : EIATTR_SPARSE_MMA_MASK
	.align		4
.L_6735:
        /*0038*/ 	.byte	0x03, 0x50
        /*003a*/ 	.short	0x0000


	//----- nvinfo : EIATTR_MAXREG_COUNT
	.align		4
        /*003c*/ 	.byte	0x03, 0x1b
        /*003e*/ 	.short	0x00ff


	//----- nvinfo : EIATTR_MERCURY_ISA_VERSION
	.align		4
        /*0040*/ 	.byte	0x03, 0x5f
        /*0042*/ 	.short	0x0101


	//----- nvinfo : EIATTR_EXIT_INSTR_OFFSETS
	.align		4
        /*0044*/ 	.byte	0x04, 0x1c
        /*0046*/ 	.short	(.L_6737 - .L_6736)


	//   ....[0]....
.L_6736:
        /*0048*/ 	.word	0x00000260


	//   ....[1]....
        /*004c*/ 	.word	0x00000bb0


	//   ....[2]....
        /*0050*/ 	.word	0x00000c00


	//----- nvinfo : EIATTR_MAX_THREADS
	.align		4
.L_6737:
        /*0054*/ 	.byte	0x04, 0x05
        /*0056*/ 	.short	(.L_6739 - .L_6738)
.L_6738:
        /*0058*/ 	.word	0x00000080
        /*005c*/ 	.word	0x00000001
        /*0060*/ 	.word	0x00000001


	//----- nvinfo : EIATTR_CRS_STACK_SIZE
	.align		4
.L_6739:
        /*0064*/ 	.byte	0x04, 0x1e
        /*0066*/ 	.short	(.L_6741 - .L_6740)
.L_6740:
        /*0068*/ 	.word	0x00000000


	//----- nvinfo : EIATTR_CBANK_PARAM_SIZE
	.align		4
.L_6741:
        /*006c*/ 	.byte	0x03, 0x19
        /*006e*/ 	.short	0x0020


	//----- nvinfo : EIATTR_PARAM_CBANK
	.align		4
        /*0070*/ 	.byte	0x04, 0x0a
        /*0072*/ 	.short	(.L_6743 - .L_6742)
	.align		4
.L_6742:
        /*0074*/ 	.word	index@(.nv.constant0._ZN2at6native29vectorized_elementwise_kernelILi2ENS0_13BinaryFunctorIiiiZZZNS0_19minimum_kernel_cudaERNS_18TensorIteratorBaseEENKUlvE_clEvENKUlvE1_clEvEUliiE_EESt5arrayIPcLm3EEEEviT0_T1_)
        /*0078*/ 	.short	0x0210
        /*007a*/ 	.short	0x0020


	//----- nvinfo : EIATTR_SW_WAR
	.align		4
.L_6743:
        /*007c*/ 	.byte	0x04, 0x36
        /*007e*/ 	.short	(.L_6745 - .L_6744)
.L_6744:
        /*0080*/ 	.word	0x00000008
.L_6745:


//--------------------- .nv.info._ZN2at6native29vectorized_elementwise_kernelILi4ENS0_13BinaryFunctorIiiiZZZNS0_19minimum_kernel_cudaERNS_18TensorIteratorBaseEENKUlvE_clEvENKUlvE1_clEvEUliiE_EESt5arrayIPcLm3EEEEviT0_T1_ --------------------------
	.section	.nv.info._ZN2at6native29vectorized_elementwise_kernelILi4ENS0_13BinaryFunctorIiiiZZZNS0_19minimum_kernel_cudaERNS_18TensorIteratorBaseEENKUlvE_clEvENKUlvE1_clEvEUliiE_EESt5arrayIPcLm3EEEEviT0_T1_,"",@"SHT_CUDA_INFO"
	.sectionflags	@""
	.align	4


	//----- nvinfo : EIATTR_CUDA_API_VERSION
	.align		4
        /*0000*/ 	.byte	0x04, 0x37
        /*0002*/ 	.short	(.L_6747 - .L_6746)
.L_6746:
        /*0004*/ 	.word	0x00000082


	//----- nvinfo : EIATTR_KPARAM_INFO
	.align		4
.L_6747:
        /*0008*/ 	.byte	0x04, 0x17
        /*000a*/ 	.short	(.L_6749 - .L_6748)
.L_6748:
        /*000c*/ 	.word	0x00000000
        /*0010*/ 	.short	0x0002
        /*0012*/ 	.short	0x0008
        /*0014*/ 	.byte	0x00, 0xf0, 0x61, 0x00


	//----- nvinfo : EIATTR_KPARAM_INFO
	.align		4
.L_6749:
        /*0018*/ 	.byte	0x04, 0x17
        /*001a*/ 	.short	(.L_6751 - .L_6750)
.L_6750:
        /*001c*/ 	.word	0x00000000
        /*0020*/ 	.short	0x0001
        /*0022*/ 	.short	0x0004
        /*0024*/ 	.byte	0x00, 0xf0, 0x05, 0x00


	//----- nvinfo : EIATTR_KPARAM_INFO
	.align		4
.L_6751:
        /*0028*/ 	.byte	0x04, 0x17
        /*002a*/ 	.short	(.L_6753 - .L_6752)
.L_6752:
        /*002c*/ 	.word	0x00000000
        /*0030*/ 	.short	0x0000
        /*0032*/ 	.short	0x0000
        /*0034*/ 	.byte	0x00, 0xf0, 0x11, 0x00


	//----- nvinfo : EIATTR_SPARSE_MMA_MASK
	.align		4
.L_6753:
        /*0038*/ 	.byte	0x03, 0x50
        /*003a*/ 	.short	0x0000


	//----- nvinfo : EIATTR_MAXREG_COUNT
	.align		4
        /*003c*/ 	.byte	0x03, 0x1b
        /*003e*/ 	.short	0x00ff


	//----- nvinfo : EIATTR_MERCURY_ISA_VERSION
	.align		4
        /*0040*/ 	.byte	0x03, 0x5f
        /*0042*/ 	.short	0x0101


	//----- nvinfo : EIATTR_EXIT_INSTR_OFFSETS
	.align		4
        /*0044*/ 	.byte	0x04, 0x1c
        /*0046*/ 	.short	(.L_6755 - .L_6754)


	//   ....[0]....
.L_6754:
        /*0048*/ 	.word	0x00000200


	//   ....[1]....
        /*004c*/ 	.word	0x00000b50


	//   ....[2]....
        /*0050*/ 	.word	0x00000ba0


	//----- nvinfo : EIATTR_MAX_THREADS
	.align		4
.L_6755:
        /*0054*/ 	.byte	0x04, 0x05
        /*0056*/ 	.short	(.L_6757 - .L_6756)
.L_6756:
        /*0058*/ 	.word	0x00000080
        /*005c*/ 	.word	0x00000001
        /*0060*/ 	.word	0x00000001


	//----- nvinfo : EIATTR_CRS_STACK_SIZE
	.align		4
.L_6757:
        /*0064*/ 	.byte	0x04, 0x1e
        /*0066*/ 	.short	(.L_6759 - .L_6758)
.L_6758:
        /*0068*/ 	.word	0x00000000


	//----- nvinfo : EIATTR_CBANK_PARAM_SIZE
	.align		4
.L_6759:
        /*006c*/ 	.byte	0x03, 0x19
        /*006e*/ 	.short	0x0020


	//----- nvinfo : EIATTR_PARAM_CBANK
	.align		4
        /*0070*/ 	.byte	0x04, 0x0a
        /*0072*/ 	.short	(.L_6761 - .L_6760)
	.align		4
.L_6760:
        /*0074*/ 	.word	index@(.nv.constant0._ZN2at6native29vectorized_elementwise_kernelILi4ENS0_13BinaryFunctorIiiiZZZNS0_19minimum_kernel_cudaERNS_18TensorIteratorBaseEENKUlvE_clEvENKUlvE1_clEvEUliiE_EESt5arrayIPcLm3EEEEviT0_T1_)
        /*0078*/ 	.short	0x0210
        /*007a*/ 	.short	0x0020


	//----- nvinfo : EIATTR_SW_WAR
	.align		4
.L_6761:
        /*007c*/ 	.byte	0x04, 0x36
        /*007e*/ 	.short	(.L_6763 - .L_6762)
.L_6762:
        /*0080*/ 	.word	0x00000008
.L_6763:


//--------------------- .nv.info._ZN2at6native29vectorized_elementwise_kernelILi8ENS0_13BinaryFunctorIiiiZZZNS0_19minimum_kernel_cudaERNS_18TensorIteratorBaseEENKUlvE_clEvENKUlvE1_clEvEUliiE_EESt5arrayIPcLm3EEEEviT0_T1_ --------------------------
	.section	.nv.info._ZN2at6native29vectorized_elementwise_kernelILi8ENS0_13BinaryFunctorIiiiZZZNS0_19minimum_kernel_cudaERNS_18TensorIteratorBaseEENKUlvE_clEvENKUlvE1_clEvEUliiE_EESt5arrayIPcLm3EEEEviT0_T1_,"",@"SHT_CUDA_INFO"
	.sectionflags	@""
	.align	4


	//----- nvinfo : EIATTR_CUDA_API_VERSION
	.align		4
        /*0000*/ 	.byte	0x04, 0x37
        /*0002*/ 	.short	(.L_6765 - .L_6764)
.L_6764:
        /*0004*/ 	.word	0x00000082


	//----- nvinfo : EIATTR_KPARAM_INFO
	.align		4
.L_6765:
        /*0008*/ 	.byte	0x04, 0x17
        /*000a*/ 	.short	(.L_6767 - .L_6766)
.L_6766:
        /*000c*/ 	.word	0x00000000
        /*0010*/ 	.short	0x0002
        /*0012*/ 	.short	0x0008
        /*0014*/ 	.byte	0x00, 0xf0, 0x61, 0x00


	//----- nvinfo : EIATTR_KPARAM_INFO
	.align		4
.L_6767:
        /*0018*/ 	.byte	0x04, 0x17
        /*001a*/ 	.short	(.L_6769 - .L_6768)
.L_6768:
        /*001c*/ 	.word	0x00000000
        /*0020*/ 	.short	0x0001
        /*0022*/ 	.short	0x0004
        /*0024*/ 	.byte	0x00, 0xf0, 0x05, 0x00


	//----- nvinfo : EIATTR_KPARAM_INFO
	.align		4
.L_6769:
        /*0028*/ 	.byte	0x04, 0x17
        /*002a*/ 	.short	(.L_6771 - .L_6770)
.L_6770:
        /*002c*/ 	.word	0x00000000
        /*0030*/ 	.short	0x0000
        /*0032*/ 	.short	0x0000
        /*0034*/ 	.byte	0x00, 0xf0, 0x11, 0x00


	//----- nvinfo : EIATTR_SPARSE_MMA_MASK
	.align		4
.L_6771:
        /*0038*/ 	.byte	0x03, 0x50
        /*003a*/ 	.short	0x0000


	//----- nvinfo : EIATTR_MAXREG_COUNT
	.align		4
        /*003c*/ 	.byte	0x03, 0x1b
        /*003e*/ 	.short	0x00ff


	//----- nvinfo : EIATTR_MERCURY_ISA_VERSION
	.align		4
        /*0040*/ 	.byte	0x03, 0x5f
        /*0042*/ 	.short	0x0101


	//----- nvinfo : EIATTR_EXIT_INSTR_OFFSETS
	.align		4
        /*0044*/ 	.byte	0x04, 0x1c
        /*0046*/ 	.short	(.L_6773 - .L_6772)


	//   ....[0]....
.L_6772:
        /*0048*/ 	.word	0x00000200


	//   ....[1]....
        /*004c*/ 	.word	0x00000b50


	//   ....[2]....
        /*0050*/ 	.word	0x00000ba0


	//----- nvinfo : EIATTR_MAX_THREADS
	.align		4
.L_6773:
        /*0054*/ 	.byte	0x04, 0x05
        /*0056*/ 	.short	(.L_6775 - .L_6774)
.L_6774:
        /*0058*/ 	.word	0x00000080
        /*005c*/ 	.word	0x00000001
        /*0060*/ 	.word	0x00000001


	//----- nvinfo : EIATTR_CRS_STACK_SIZE
	.align		4
.L_6775:
        /*0064*/ 	.byte	0x04, 0x1e
        /*0066*/ 	.short	(.L_6777 - .L_6776)
.L_6776:
        /*0068*/ 	.word	0x00000000


	//----- nvinfo : EIATTR_CBANK_PARAM_SIZE
	.align		4
.L_6777:
        /*006c*/ 	.byte	0x03, 0x19
        /*006e*/ 	.short	0x0020


	//----- nvinfo : EIATTR_PARAM_CBANK
	.align		4
        /*0070*/ 	.byte	0x04, 0x0a
        /*0072*/ 	.short	(.L_6779 - .L_6778)
	.align		4
.L_6778:
        /*0074*/ 	.word	index@(.nv.constant0._ZN2at6native29vectorized_elementwise_kernelILi8ENS0_13BinaryFunctorIiiiZZZNS0_19minimum_kernel_cudaERNS_18TensorIteratorBaseEENKUlvE_clEvENKUlvE1_clEvEUliiE_EESt5arrayIPcLm3EEEEviT0_T1_)
        /*0078*/ 	.short	0x0210
        /*007a*/ 	.short	0x0020


	//----- nvinfo : EIATTR_SW_WAR
	.align		4
.L_6779:
        /*007c*/ 	.byte	0x04, 0x36
        /*007e*/ 	.short	(.L_6781 - .L_6780)
.L_6780:
        /*0080*/ 	.word	0x00000008
.L_6781:


//--------------------- .nv.info._ZN2at6native18elementwise_kernelILi128ELi4EZNS0_15gpu_kernel_implINS0_13AUnaryFunctorIaaaZZZNS0_19minimum_kernel_cudaERNS_18TensorIteratorBaseEENKUlvE_clEvENKUlvE0_clEvEUlaaE_EEEEvS5_RKT_EUliE_EEviT1_ --------------------------
	.section	.nv.info._ZN2at6native18elementwise_kernelILi128ELi4EZNS0_15gpu_kernel_implINS0_13AUnaryFunctorIaaaZZZNS0_19minimum_kernel_cudaERNS_18TensorIteratorBaseEENKUlvE_clEvENKUlvE0_clEvEUlaaE_EEEEvS5_RKT_EUliE_EEviT1_,"",@"SHT_CUDA_INFO"
	.sectionflags	@""
	.align	4


	//----- nvinfo : EIATTR_CUDA_API_VERSION
	.align		4
        /*0000*/ 	.byte	0x04, 0x37
        /*0002*/ 	.short	(.L_6783 - .L_6782)
.L_6782:
        /*0004*/ 	.word	0x00000082


	//----- nvinfo : EIATTR_KPARAM_INFO
	.align		4
.L_6783:
        /*0008*/ 	.byte	0x04, 0x17
        /*000a*/ 	.short	(.L_6785 - .L_6784)
.L_6784:
        /*000c*/ 	.word	0x00000000
        /*0010*/ 	.short	0x0001
        /*0012*/ 	.short	0x0008
        /*0014*/ 	.byte	0x00, 0xf0, 0x61, 0x08


	//----- nvinfo : EIATTR_KPARAM_INFO
	.align		4
.L_6785:
        /*0018*/ 	.byte	0x04, 0x17
        /*001a*/ 	.short	(.L_6787 - .L_6786)
.L_6786:
        /*001c*/ 	.word	0x00000000
        /*0020*/ 	.short	0x0000
        /*0022*/ 	.short	0x0000
        /*0024*/ 	.byte	0x00, 0xf0, 0x11, 0x00


	//----- nvinfo : EIATTR_SPARSE_MMA_MASK
	.align		4
.L_6787:
        /*0028*/ 	.byte	0x03, 0x50
        /*002a*/ 	.short	0x0000


	//----- nvinfo : EIATTR_MAXREG_COUNT
	.align		4
        /*002c*/ 	.byte	0x03, 0x1b
        /*002e*/ 	.short	0x0080


	//----- nvinfo : EIATTR_EXTERNS
	.align		4
        /*0030*/ 	.byte	0x04, 0x0f
        /*0032*/ 	.short	(.L_6789 - .L_6788)


	//   ....[0]....
	.align		4
.L_6788:
        /*0034*/ 	.word	index@(__assertfail)


	//----- nvinfo : EIATTR_MERCURY_ISA_VERSION
	.align		4
.L_6789:
        /*0038*/ 	.byte	0x03, 0x5f
        /*003a*/ 	.short	0x0101


	//----- nvinfo : EIATTR_SYSCALL_OFFSETS
	.align		4
        /*003c*/ 	.byte	0x04, 0x46
        /*003e*/ 	.short	(.L_6791 - .L_6790)


	//   ....[0]....
.L_6790:
        /*0040*/ 	.word	0x00002200


	//   ....[1]....
        /*0044*/ 	.word	0x000030a0


	//   ....[2]....
        /*0048*/ 	.word	0x000052c0


	//   ....[3]....
        /*004c*/ 	.word	0x00006160


	//   ....[4]....
        /*0050*/ 	.word	0x00008370


	//   ....[5]....
        /*0054*/ 	.word	0x00009210


	//   ....[6]....
        /*0058*/ 	.word	0x0000b410


	//   ....[7]....
        /*005c*/ 	.word	0x0000c2b0


	//----- nvinfo : EIATTR_EXIT_INSTR_OFFSETS
	.align		4
.L_6791:
        /*0060*/ 	.byte	0x04, 0x1c
        /*0062*/ 	.short	(.L_6793 - .L_6792)


	//   ....[0]....
.L_6792:
        /*0064*/ 	.word	0x000092c0


	//   ....[1]....
        /*0068*/ 	.word	0x0000b580


	//   ....[2]....
        /*006c*/ 	.word	0x0000b5a0


	//   ....[3]....
        /*0070*/ 	.word	0x0000b640


	//   ....[4]....
        /*0074*/ 	.word	0x0000b660


	//   ....[5]....
        /*0078*/ 	.word	0x0000b680


	//   ....[6]....
        /*007c*/ 	.word	0x0000b710


	//   ....[7]....
        /*0080*/ 	.word	0x0000b750


	//   ....[8]....
        /*0084*/ 	.word	0x0000b7f0


	//   ....[9]....
        /*0088*/ 	.word	0x0000b840


	//   ....[10]....
        /*008c*/ 	.word	0x0000b870


	//   ....[11]....
        /*0090*/ 	.word	0x0000b940


	//   ....[12]....
        /*0094*/ 	.word	0x0000b980


	//   ....[13]....
        /*0098*/ 	.word	0x0000bb10


	//   ....[14]....
        /*009c*/ 	.word	0x0000bc70


	//   ....[15]....
        /*00a0*/ 	.word	0x0000bcb0


	//   ....[16]....
        /*00a4*/ 	.word	0x0000bd50


	//   ....[17]....
        /*00a8*/ 	.word	0x0000bed0


	//   ....[18]....
        /*00ac*/ 	.word	0x0000c050


	//   ....[19]....
        /*00b0*/ 	.word	0x0000c1b0


	//   ....[20]....
        /*00b4*/ 	.word	0x0000c2c0


	//   ....[21]....
        /*00b8*/ 	.word	0x0000c300


	//   ....[22]....
        /*00bc*/ 	.word	0x0000c320


	//----- nvinfo : EIATTR_MAX_THREADS
	.align		4
.L_6793:
        /*00c0*/ 	.byte	0x04, 0x05
        /*00c2*/ 	.short	(.L_6795 - .L_6794)
.L_6794:
        /*00c4*/ 	.word	0x00000080
        /*00c8*/ 	.word	0x00000001
        /*00cc*/ 	.word	0x00000001


	//----- nvinfo : EIATTR_CRS_STACK_SIZE
	.align		4
.L_6795:
        /*00d0*/ 	.byte	0x04, 0x1e
        /*00d2*/ 	.short	(.L_6797 - .L_6796)
.L_6796:
        /*00d4*/ 	.word	0x00000000


	//----- nvinfo : EIATTR_CBANK_PARAM_SIZE
	.align		4
.L_6797:
        /*00d8*/ 	.byte	0x03, 0x19
        /*00da*/ 	.short	0x0220


	//----- nvinfo : EIATTR_PARAM_CBANK
	.align		4
        /*00dc*/ 	.byte	0x04, 0x0a
        /*00de*/ 	.short	(.L_6799 - .L_6798)
	.align		4
.L_6798:
        /*00e0*/ 	.word	index@(.nv.constant0._ZN2at6native18elementwise_kernelILi128ELi4EZNS0_15gpu_kernel_implINS0_13AUnaryFunctorIaaaZZZNS0_19minimum_kernel_cudaERNS_18TensorIteratorBaseEENKUlvE_clEvENKUlvE0_clEvEUlaaE_EEEEvS5_RKT_EUliE_EEviT1_)
        /*00e4*/ 	.short	0x0210
        /*00e6*/ 	.short	0x0220


	//----- nvinfo : EIATTR_SW_WAR
	.align		4
.L_6799:
        /*00e8*/ 	.byte	0x04, 0x36
        /*00ea*/ 	.short	(.L_6801 - .L_6800)
.L_6800:
        /*00ec*/ 	.word	0x00000008
.L_6801:


//--------------------- .nv.info._ZN2at6native27unrolled_elementwise_kernelINS0_13AUnaryFunctorIaaaZZZNS0_19minimum_kernel_cudaERNS_18TensorIteratorBaseEENKUlvE_clEvENKUlvE0_clEvEUlaaE_EESt5arrayIPcLm2EELi4E23TrivialOffsetCalculatorILi1EjESD_NS0_6memory12LoadWithCastILi1EEENSE_13StoreWithCastILi1EEEEEviT_T0_T2_T3_T4_T5_ --------------------------
	.section	.nv.info._ZN2at6native27unrolled_elementwise_kernelINS0_13AUnaryFunctorIaaaZZZNS0_19minimum_kernel_cudaERNS_18TensorIteratorBaseEENKUlvE_clEvENKUlvE0_clEvEUlaaE_EESt5arrayIPcLm2EELi4E23TrivialOffsetCalculatorILi1EjESD_NS0_6memory12LoadWithCastILi1EEENSE_13StoreWithCastILi1EEEEEviT_T0_T2_T3_T4_T5_,"",@"SHT_CUDA_INFO"
	.sectionflags	@""
	.align	4


	//----- nvinfo : EIATTR_CUDA_API_VERSION
	.align		4
        /*0000*/ 	.byte	0x04, 0x37
        /*0002*/ 	.short	(.L_6803 - .L_6802)
.L_6802:
        /*0004*/ 	.word	0x00000082


	//----- nvinfo : EIATTR_KPARAM_INFO
	.align		4
.L_6803:
        /*0008*/ 	.byte	0x04, 0x17
        /*000a*/ 	.short	(.L_6805 - .L_6804)
.L_6804:
        /*000c*/ 	.word	0x00000000
        /*0010*/ 	.short	0x0006
        /*0012*/ 	.short	0x0024
        /*0014*/ 	.byte	0x00, 0xf0, 0x21, 0x00


	//----- nvinfo : EIATTR_KPARAM_INFO
	.align		4
.L_6805:
        /*0018*/ 	.byte	0x04, 0x17
        /*001a*/ 	.short	(.L_6807 - .L_6806)
.L_6806:
        /*001c*/ 	.word	0x00000000
        /*0020*/ 	.short	0x0005
        /*0022*/ 	.short	0x001c
        /*0024*/ 	.byte	0x00, 0xf0, 0x21, 0x00


	//----- nvinfo : EIATTR_KPARAM_INFO
	.align		4
.L_6807:
        /*0028*/ 	.byte	0x04, 0x17
        /*002a*/ 	.short	(.L_6809 - .L_6808)
.L_6808:
        /*002c*/ 	.word	0x00000000
        /*0030*/ 	.short	0x0004
        /*0032*/ 	.short	0x0019
        /*0034*/ 	.byte	0x00, 0xf0, 0x05, 0x00


	//----- nvinfo : EIATTR_KPARAM_INFO
	.align		4
.L_6809:
        /*0038*/ 	.byte	0x04, 0x17
        /*003a*/ 	.short	(.L_6811 - .L_6810)
.L_6810:
        /*003c*/ 	.word	0x00000000
        /*0040*/ 	.short	0x0003
        /*0042*/ 	.short	0x0018
        /*0044*/ 	.byte	0x00, 0xf0, 0x05, 0x00


	//----- nvinfo : EIATTR_KPARAM_INFO
	.align		4
.L_6811:
        /*0048*/ 	.byte	0x04, 0x17
        /*004a*/ 	.short	(.L_6813 - .L_6812)
.L_6812:
        /*004c*/ 	.word	0x00000000
        /*0050*/ 	.short	0x0002
        /*0052*/ 	.short	0x0008
        /*0054*/ 	.byte	0x00, 0xf0, 0x41, 0x00


	//----- nvinfo : EIATTR_KPARAM_INFO
	.align		4
.L_6813:
        /*0058*/ 	.byte	0x04, 0x17
        /*005a*/ 	.short	(.L_6815 - .L_6814)
.L_6814:
        /*005c*/ 	.word	0x00000000
        /*0060*/ 	.short	0x0001
        /*0062*/ 	.short	0x0004
        /*0064*/ 	.byte	0x00, 0xf0, 0x09, 0x00


	//----- nvinfo : EIATTR_KPARAM_INFO
	.align		4
.L_6815:
        /*0068*/ 	.byte	0x04, 0x17
        /*006a*/ 	.short	(.L_6817 - .L_6816)
.L_6816:
        /*006c*/ 	.word	0x00000000
        /*0070*/ 	.short	0x0000
        /*0072*/ 	.short	0x0000
        /*0074*/ 	.byte	0x00, 0xf0, 0x11, 0x00


	//----- nvinfo : EIATTR_SPARSE_MMA_MASK
	.align		4
.L_6817:
        /*0078*/ 	.byte	0x03, 0x50
        /*007a*/ 	.short	0x0000


	//----- nvinfo : EIATTR_MAXREG_COUNT
	.align		4
        /*007c*/ 	.byte	0x03, 0x1b
        /*007e*/ 	.short	0x00ff


	//----- nvinfo : EIATTR_EXTERNS
	.align		4
        /*0080*/ 	.byte	0x04, 0x0f
        /*0082*/ 	.short	(.L_6819 - .L_6818)


	//   ....[0]....
	.align		4
.L_6818:
        /*0084*/ 	.word	index@(__assertfail)


	//----- nvinfo : EIATTR_MERCURY_ISA_VERSION
	.align		4
.L_6819:
        /*0088*/ 	.byte	0x03, 0x5f
        /*008a*/ 	.short	0x0101


	//----- nvinfo : EIATTR_SYSCALL_OFFSETS
	.align		4
        /*008c*/ 	.byte	0x04, 0x46
        /*008e*/ 	.short	(.L_6821 - .L_6820)


	//   ....[0]....
.L_6820:
        /*0090*/ 	.word	0x00000f10


	//   ....[1]....
        /*0094*/ 	.word	0x00001e20


	//   ....[2]....
        /*0098*/ 	.word	0x00002d40


	//   ....[3]....
        /*009c*/ 	.word	0x00003c40


	//   ....[4]....
        /*00a0*/ 	.word	0x00004c60


	//   ....[5]....
        /*00a4*/ 	.word	0x00005ba0


	//   ....[6]....
        /*00a8*/ 	.word	0x00006ac0


	//   ....[7]....
        /*00ac*/ 	.word	0x000079e0


	//----- nvinfo : EIATTR_EXIT_INSTR_OFFSETS
	.align		4
.L_6821:
        /*00b0*/ 	.byte	0x04, 0x1c
        /*00b2*/ 	.short	(.L_6823 - .L_6822)


	//   ....[0]....
.L_6822:
        /*00b4*/ 	.word	0x00006b70


	//   ....[1]....
        /*00b8*/ 	.word	0x00006ca0


	//   ....[2]....
        /*00bc*/ 	.word	0x00006cc0


	//   ....[3]....
        /*00c0*/ 	.word	0x00006d60


	//   ....[4]....
        /*00c4*/ 	.word	0x00006d90


	//   ....[5]....
        /*00c8*/ 	.word	0x00006db0


	//   ....[6]....
        /*00cc*/ 	.word	0x00006e40


	//   ....[7]....
        /*00d0*/ 	.word	0x00006e80


	//   ....[8]....
        /*00d4*/ 	.word	0x00006f20


	//   ....[9]....
        /*00d8*/ 	.word	0x00006f70


	//   ....[10]....
        /*00dc*/ 	.word	0x00006fa0


	//   ....[11]....
        /*00e0*/ 	.word	0x00007070


	//   ....[12]....
        /*00e4*/ 	.word	0x000070b0


	//   ....[13]....
        /*00e8*/ 	.word	0x00007240


	//   ....[14]....
        /*00ec*/ 	.word	0x000073a0


	//   ....[15]....
        /*00f0*/ 	.word	0x000073e0


	//   ....[16]....
        /*00f4*/ 	.word	0x00007480


	//   ....[17]....
        /*00f8*/ 	.word	0x00007600


	//   ....[18]....
        /*00fc*/ 	.word	0x00007780


	//   ....[19]....
        /*0100*/ 	.word	0x000078e0


	//   ....[20]....
        /*0104*/ 	.word	0x000079f0


	//   ....[21]....
        /*0108*/ 	.word	0x00007a30


	//   ....[22]....
        /*010c*/ 	.word	0x00007a60


	//----- nvinfo : EIATTR_MAX_THREADS
	.align		4
.L_6823:
        /*0110*/ 	.byte	0x04, 0x05
        /*0112*/ 	.short	(.L_6825 - .L_6824)
.L_6824:
        /*0114*/ 	.word	0x00000080
        /*0118*/ 	.word	0x00000001
        /*011c*/ 	.word	0x00000001


	//----- nvinfo : EIATTR_CRS_STACK_SIZE
	.align		4
.L_6825:
        /*0120*/ 	.byte	0x04, 0x1e
        /*0122*/ 	.short	(.L_6827 - .L_6826)
.L_6826:
        /*0124*/ 	.word	0x00000000


	//----- nvinfo : EIATTR_CBANK_PARAM_SIZE
	.align		4
.L_6827:
        /*0128*/ 	.byte	0x03, 0x19
        /*012a*/ 	.short	0x002c


	//----- nvinfo : EIATTR_PARAM_CBANK
	.align		4
        /*012c*/ 	.byte	0x04, 0x0a
        /*012e*/ 	.short	(.L_6829 - .L_6828)
	.align		4
.L_6828:
        /*0130*/ 	.word	index@(.nv.constant0._ZN2at6native27unrolled_elementwise_kernelINS0_13AUnaryFunctorIaaaZZZNS0_19minimum_kernel_cudaERNS_18TensorIteratorBaseEENKUlvE_clEvENKUlvE0_clEvEUlaaE_EESt5arrayIPcLm2EELi4E23TrivialOffsetCalculatorILi1EjESD_NS0_6memory12LoadWithCastILi1EEENSE_13StoreWithCastILi1EEEEEviT_T0_T2_T3_T4_T5_)
        /*0134*/ 	.short	0x0210
        /*0136*/ 	.short	0x002c


	//----- nvinfo : EIATTR_SW_WAR
	.align		4
.L_6829:
        /*0138*/ 	.byte	0x04, 0x36
        /*013a*/ 	.short	(.L_6831 - .L_6830)
.L_6830:
        /*013c*/ 	.word	0x00000008
.L_6831:


//--------------------- .nv.info._ZN2at6native18elementwise_kernelILi128ELi4EZNS0_22gpu_kernel_impl_nocastINS0_13AUnaryFunctorIaaaZZZNS0_19minimum_kernel_cudaERNS_18TensorIteratorBaseEENKUlvE_clEvENKUlvE0_clEvEUlaaE_EEEEvS5_RKT_EUliE_EEviT1_ --------------------------
	.section	.nv.info._ZN2at6native18elementwise_kernelILi128ELi4EZNS0_22gpu_kernel_impl_nocastINS0_13AUnaryFunctorIaaaZZZNS0_19minimum_kernel_cudaERNS_18TensorIteratorBaseEENKUlvE_clEvENKUlvE0_clEvEUlaaE_EEEEvS5_RKT_EUliE_EEviT1_,"",@"SHT_CUDA_INFO"
	.sectionflags	@""
	.align	4


	//----- nvinfo : EIATTR_CUDA_API_VERSION
	.align		4
        /*0000*/ 	.byte	0x04, 0x37
        /*0002*/ 	.short	(.L_6833 - .L_6832)
.L_6832:
        /*0004*/ 	.word	0x00000082


	//----- nvinfo : EIATTR_KPARAM_INFO
	.align		4
.L_6833:
        /*0008*/ 	.byte	0x04, 0x17
        /*000a*/ 	.short	(.L_6835 - .L_6834)
.L_6834:
        /*000c*/ 	.word	0x00000000
        /*0010*/ 	.short	0x0001
        /*0012*/ 	.short	0x0008
        /*0014*/ 	.byte	0x00, 0xf0, 0x61, 0x08


	//----- nvinfo : EIATTR_KPARAM_INFO
	.align		4
.L_6835:
        /*0018*/ 	.byte	0x04, 0x17
        /*001a*/ 	.short	(.L_6837 - .L_6836)
.L_6836:
        /*001c*/ 	.word	0x00000000
        /*0020*/ 	.short	0x0000
        /*0022*/ 	.short	0x0000
        /*0024*/ 	.byte	0x00, 0xf0, 0x11, 0x00


	//----- nvinfo : EIATTR_SPARSE_MMA_MASK
	.align		4
.L_6837:
        /*0028*/ 	.byte	0x03, 0x50
        /*002a*/ 	.short	0x0000


	//----- nvinfo : EIATTR_MAXREG_COUNT
	.align		4
        /*002c*/ 	.byte	0x03, 0x1b
        /*002e*/ 	.short	0x0080


	//----- nvinfo : EIATTR_MERCURY_ISA_VERSION
	.align		4
        /*0030*/ 	.byte	0x03, 0x5f
        /*0032*/ 	.short	0x0101


	//----- nvinfo : EIATTR_EXIT_INSTR_OFFSETS
	.align		4
        /*0034*/ 	.byte	0x04, 0x1c
        /*0036*/ 	.short	(.L_6839 - .L_6838)


	//   ....[0]....
.L_6838:
        /*0038*/ 	.word	0x00003bd0


	//   ....[1]....
        /*003c*/ 	.word	0x00004f60


	//----- nvinfo : EIATTR_MAX_THREADS
	.align		4
.L_6839:
        /*0040*/ 	.byte	0x04, 0x05
        /*0042*/ 	.short	(.L_6841 - .L_6840)
.L_6840:
        /*0044*/ 	.word	0x00000080
        /*0048*/ 	.word	0x00000001
        /*004c*/ 	.word	0x00000001


	//----- nvinfo : EIATTR_CRS_STACK_SIZE
	.align		4
.L_6841:
        /*0050*/ 	.byte	0x04, 0x1e
        /*0052*/ 	.short	(.L_6843 - .L_6842)
.L_6842:
        /*0054*/ 	.word	0x00000000


	//----- nvinfo : EIATTR_CBANK_PARAM_SIZE
	.align		4
.L_6843:
        /*0058*/ 	.byte	0x03, 0x19
        /*005a*/ 	.short	0x0220


	//----- nvinfo : EIATTR_PARAM_CBANK
	.align		4
        /*005c*/ 	.byte	0x04, 0x0a
        /*005e*/ 	.short	(.L_6845 - .L_6844)
	.align		4
.L_6844:
        /*0060*/ 	.word	index@(.nv.constant0._ZN2at6native18elementwise_kernelILi128ELi4EZNS0_22gpu_kernel_impl_nocastINS0_13AUnaryFunctorIaaaZZZNS0_19minimum_kernel_cudaERNS_18TensorIteratorBaseEENKUlvE_clEvENKUlvE0_clEvEUlaaE_EEEEvS5_RKT_EUliE_EEviT1_)
        /*0064*/ 	.short	0x0210
        /*0066*/ 	.short	0x0220


	//----- nvinfo : EIATTR_SW_WAR
	.align		4
.L_6845:
        /*0068*/ 	.byte	0x04, 0x36
        /*006a*/ 	.short	(.L_6847 - .L_6846)
.L_6846:
        /*006c*/ 	.word	0x00000008
.L_6847:


//--------------------- .nv.info._ZN2at6native27unrolled_elementwise_kernelINS0_13AUnaryFunctorIaaaZZZNS0_19minimum_kernel_cudaERNS_18TensorIteratorBaseEENKUlvE_clEvENKUlvE0_clEvEUlaaE_EESt5arrayIPcLm2EELi4E23TrivialOffsetCalculatorILi1EjESD_NS0_6memory15LoadWithoutCastENSE_16StoreWithoutCastEEEviT_T0_T2_T3_T4_T5_ --------------------------
	.section	.nv.info._ZN2at6native27unrolled_elementwise_kernelINS0_13AUnaryFunctorIaaaZZZNS0_19minimum_kernel_cudaERNS_18TensorIteratorBaseEENKUlvE_clEvENKUlvE0_clEvEUlaaE_EESt5arrayIPcLm2EELi4E23TrivialOffsetCalculatorILi1EjESD_NS0_6memory15LoadWithoutCastENSE_16StoreWithoutCastEEEviT_T0_T2_T3_T4_T5_,"",@"SHT_CUDA_INFO"
	.sectionflags	@""
	.align	4


	//----- nvinfo : EIATTR_CUDA_API_VERSION
	.align		4
        /*0000*/ 	.byte	0x04, 0x37
        /*0002*/ 	.short	(.L_6849 - .L_6848)
.L_6848:
        /*0004*/ 	.word	0x00000082


	//----- nvinfo : EIATTR_KPARAM_INFO
	.align		4
.L_6849:
        /*0008*/ 	.byte	0x04, 0x17
        /*000a*/ 	.short	(.L_6851 - .L_6850)
.L_6850:
        /*000c*/ 	.word	0x00000000
        /*0010*/ 	.short	0x0006
        /*0012*/ 	.short	0x001b
        /*0014*/ 	.byte	0x00, 0xf0, 0x05, 0x00


	//----- nvinfo : EIATTR_KPARAM_INFO
	.align		4
.L_6851:
        /*0018*/ 	.byte	0x04, 0x17
        /*001a*/ 	.short	(.L_6853 - .L_6852)
.L_6852:
        /*001c*/ 	.word	0x00000000
        /*0020*/ 	.short	0x0005
        /*0022*/ 	.short	0x001a
        /*0024*/ 	.byte	0x00, 0xf0, 0x05, 0x00


	//----- nvinfo : EIATTR_KPARAM_INFO
	.align		4
.L_6853:
        /*0028*/ 	.byte	0x04, 0x17
        /*002a*/ 	.short	(.L_6855 - .L_6854)
.L_6854:
        /*002c*/ 	.word	0x00000000
        /*0030*/ 	.short	0x0004
        /*0032*/ 	.short	0x0019
        /*0034*/ 	.byte	0x00, 0xf0, 0x05, 0x00


	//----- nvinfo : EIATTR_KPARAM_INFO
	.align		4
.L_6855:
        /*0038*/ 	.byte	0x04, 0x17
        /*003a*/ 	.short	(.L_6857 - .L_6856)
.L_6856:
        /*003c*/ 	.word	0x00000000
        /*0040*/ 	.short	0x0003
        /*0042*/ 	.short	0x0018
        /*0044*/ 	.byte	0x00, 0xf0, 0x05, 0x00


	//----- nvinfo : EIATTR_KPARAM_INFO
	.align		4
.L_6857:
        /*0048*/ 	.byte	0x04, 0x17
        /*004a*/ 	.short	(.L_6859 - .L_6858)
.L_6858:
        /*004c*/ 	.word	0x00000000
        /*0050*/ 	.short	0x0002
        /*0052*/ 	.short	0x0008
        /*0054*/ 	.byte	0x00, 0xf0, 0x41, 0x00


	//----- nvinfo : EIATTR_KPARAM_INFO
	.align		4
.L_6859:
        /*0058*/ 	.byte	0x04, 0x17
        /*005a*/ 	.short	(.L_6861 - .L_6860)
.L_6860:
        /*005c*/ 	.word	0x00000000
        /*0060*/ 	.short	0x0001
        /*0062*/ 	.short	0x0004
        /*0064*/ 	.byte	0x00, 0xf0, 0x09, 0x00


	//----- nvinfo : EIATTR_KPARAM_INFO
	.align		4
.L_6861:
        /*0068*/ 	.byte	0x04, 0x17
        /*006a*/ 	.short	(.L_6863 - .L_6862)
.L_6862:
        /*006c*/ 	.word	0x00000000
        /*0070*/ 	.short	0x0000
        /*0072*/ 	.short	0x0000
        /*0074*/ 	.byte	0x00, 0xf0, 0x11, 0x00


	//----- nvinfo : EIATTR_SPARSE_MMA_MASK
	.align		4
.L_6863:
        /*0078*/ 	.byte	0x03, 0x50
        /*007a*/ 	.short	0x0000


	//----- nvinfo : EIATTR_MAXREG_COUNT
	.align		4
        /*007c*/ 	.byte	0x03, 0x1b
        /*007e*/ 	.short	0x00ff


	//----- nvinfo : EIATTR_MERCURY_ISA_VERSION
	.align		4
        /*0080*/ 	.byte	0x03, 0x5f
        /*0082*/ 	.short	0x0101


	//----- nvinfo : EIATTR_EXIT_INSTR_OFFSETS
	.align		4
        /*0084*/ 	.byte	0x04, 0x1c
        /*0086*/ 	.short	(.L_6865 - .L_6864)


	//   ....[0]....
.L_6864:
        /*0088*/ 	.word	0x00000420


	//   ....[1]....
        /*008c*/ 	.word	0x00000480


	//----- nvinfo : EIATTR_MAX_THREADS
	.align		4
.L_6865:
        /*0090*/ 	.byte	0x04, 0x05
        /*0092*/ 	.short	(.L_6867 - .L_6866)
.L_6866:
        /*0094*/ 	.word	0x00000080
        /*0098*/ 	.word	0x00000001
        /*009c*/ 	.word	0x00000001


	//----- nvinfo : EIATTR_CRS_STACK_SIZE
	.align		4
.L_6867:
        /*00a0*/ 	.byte	0x04, 0x1e
        /*00a2*/ 	.short	(.L_6869 - .L_6868)
.L_6868:
        /*00a4*/ 	.word	0x00000000


	//----- nvinfo : EIATTR_CBANK_PARAM_SIZE
	.align		4
.L_6869:
        /*00a8*/ 	.byte	0x03, 0x19
        /*00aa*/ 	.short	0x001c


	//----- nvinfo : EIATTR_PARAM_CBANK
	.align		4
        /*00ac*/ 	.byte	0x04, 0x0a
        /*00ae*/ 	.short	(.L_6871 - .L_6870)
	.align		4
.L_6870:
        /*00b0*/ 	.word	index@(.nv.constant0._ZN2at6native27unrolled_elementwise_kernelINS0_13AUnaryFunctorIaaaZZZNS0_19minimum_kernel_cudaERNS_18TensorIteratorBaseEENKUlvE_clEvENKUlvE0_clEvEUlaaE_EESt5arrayIPcLm2EELi4E23TrivialOffsetCalculatorILi1EjESD_NS0_6memory15LoadWithoutCastENSE_16StoreWithoutCastEEEviT_T0_T2_T3_T4_T5_)
        /*00b4*/ 	.short	0x0210
        /*00b6*/ 	.short	0x001c


	//----- nvinfo : EIATTR_SW_WAR
	.align		4
.L_6871:
        /*00b8*/ 	.byte	0x04, 0x36
        /*00ba*/ 	.short	(.L_6873 - .L_6872)
.L_6872:
        /*00bc*/ 	.word	0x00000008
.L_6873:


//--------------------- .nv.info._ZN2at6native29vectorized_elementwise_kernelILi2ENS0_13AUnaryFunctorIaaaZZZNS0_19minimum_kernel_cudaERNS_18TensorIteratorBaseEENKUlvE_clEvENKUlvE0_clEvEUlaaE_EESt5arrayIPcLm2EEEEviT0_T1_ --------------------------
	.section	.nv.info._ZN2at6native29vectorized_elementwise_kernelILi2ENS0_13AUnaryFunctorIaaaZZZNS0_19minimum_kernel_cudaERNS_18TensorIteratorBaseEENKUlvE_clEvENKUlvE0_clEvEUlaaE_EESt5arrayIPcLm2EEEEviT0_T1_,"",@"SHT_CUDA_INFO"
	.sectionflags	@""
	.align	4


	//----- nvinfo : EIATTR_CUDA_API_VERSION
	.align		4
        /*0000*/ 	.byte	0x04, 0x37
        /*0002*/ 	.short	(.L_6875 - .L_6874)
.L_6874:
        /*0004*/ 	.word	0x00000082


	//----- nvinfo : EIATTR_KPARAM_INFO
	.align		4
.L_6875:
        /*0008*/ 	.byte	0x04, 0x17
        /*000a*/ 	.short	(.L_6877 - .L_6876)
.L_6876:
        /*000c*/ 	.word	0x00000000
        /*0010*/ 	.short	0x0002
        /*0012*/ 	.short	0x0008
        /*0014*/ 	.byte	0x00, 0xf0, 0x41, 0x00


	//----- nvinfo : EIATTR_KPARAM_INFO
	.align		4
.L_6877:
        /*0018*/ 	.byte	0x04, 0x17
        /*001a*/ 	.short	(.L_6879 - .L_6878)
.L_6878:
        /*001c*/ 	.word	0x00000000
        /*0020*/ 	.short	0x0001
        /*0022*/ 	.short	0x0004
        /*0024*/ 	.byte	0x00, 0xf0, 0x09, 0x00


	//----- nvinfo : EIATTR_KPARAM_INFO
	.align		4
.L_6879:
        /*0028*/ 	.byte	0x04, 0x17
        /*002a*/ 	.short	(.L_6881 - .L_6880)
.L_6880:
        /*002c*/ 	.word	0x00000000
        /*0030*/ 	.short	0x0000
        /*0032*/ 	.short	0x0000
        /*0034*/ 	.byte	0x00, 0xf0, 0x11, 0x00


	//----- nvinfo : EIATTR_SPARSE_MMA_MASK
	.align		4
.L_6881:
        /*0038*/ 	.byte	0x03, 0x50
        /*003a*/ 	.short	0x0000


	//----- nvinfo : EIATTR_MAXREG_COUNT
	.align		4
        /*003c*/ 	.byte	0x03, 0x1b
        /*003e*/ 	.short	0x00ff


	//----- nvinfo : EIATTR_MERCURY_ISA_VERSION
	.align		4
        /*0040*/ 	.byte	0x03, 0x5f
        /*0042*/ 	.short	0x0101


	//----- nvinfo : EIATTR_EXIT_INSTR_OFFSETS
	.align		4
        /*0044*/ 	.byte	0x04, 0x1c
        /*0046*/ 	.short	(.L_6883 - .L_6882)


	//   ....[0]....
.L_6882:
        /*0048*/ 	.word	0x000003b0


	//   ....[1]....
        /*004c*/ 	.word	0x00000c20


	//   ....[2]....
        /*0050*/ 	.word	0x00000c80


	//----- nvinfo : EIATTR_MAX_THREADS
	.align		4
.L_6883:
        /*0054*/ 	.byte	0x04, 0x05
        /*0056*/ 	.short	(.L_6885 - .L_6884)
.L_6884:
        /*0058*/ 	.word	0x00000080
        /*005c*/ 	.word	0x00000001
        /*0060*/ 	.word	0x00000001


	//----- nvinfo : EIATTR_CRS_STACK_SIZE
	.align		4
.L_6885:
        /*0064*/ 	.byte	0x04, 0x1e
        /*0066*/ 	.short	(.L_6887 - .L_6886)
.L_6886:
        /*0068*/ 	.word	0x00000000


	//----- nvinfo : EIATTR_CBANK_PARAM_SIZE
	.align		4
.L_6887:
        /*006c*/ 	.byte	0x03, 0x19
        /*006e*/ 	.short	0x0018


	//----- nvinfo : EIATTR_PARAM_CBANK
	.align		4
        /*0070*/ 	.byte	0x04, 0x0a
        /*0072*/ 	.short	(.L_6889 - .L_6888)
	.align		4
.L_6888:
        /*0074*/ 	.word	index@(.nv.constant0._ZN2at6native29vectorized_elementwise_kernelILi2ENS0_13AUnaryFunctorIaaaZZZNS0_19minimum_kernel_cudaERNS_18TensorIteratorBaseEENKUlvE_clEvENKUlvE0_clEvEUlaaE_EESt5arrayIPcLm2EEEEviT0_T1_)
        /*0078*/ 	.short	0x0210
        /*007a*/ 	.short	0x0018


	//----- nvinfo : EIATTR_SW_WAR
	.align		4
.L_6889:
        /*007c*/ 	.byte	0x04, 0x36
        /*007e*/ 	.short	(.L_6891 - .L_6890)
.L_6890:
        /*0080*/ 	.word	0x00000008
.L_6891:


//--------------------- .nv.info._ZN2at6native29vectorized_elementwise_kernelILi4ENS0_13AUnaryFunctorIaaaZZZNS0_19minimum_kernel_cudaERNS_18TensorIteratorBaseEENKUlvE_clEvENKUlvE0_clEvEUlaaE_EESt5arrayIPcLm2EEEEviT0_T1_ --------------------------
	.section	.nv.info._ZN2at6native29vectorized_elementwise_kernelILi4ENS0_13AUnaryFunctorIaaaZZZNS0_19minimum_kernel_cudaERNS_18TensorIteratorBaseEENKUlvE_clEvENKUlvE0_clEvEUlaaE_EESt5arrayIPcLm2EEEEviT0_T1_,"",@"SHT_CUDA_INFO"
	.sectionflags	@""
	.align	4


	//----- nvinfo : EIATTR_CUDA_API_VERSION
	.align		4
        /*0000*/ 	.byte	0x04, 0x37
        /*0002*/ 	.short	(.L_6893 - .L_6892)
.L_6892:
        /*0004*/ 	.word	0x00000082


	//----- nvinfo : EIATTR_KPARAM_INFO
	.align		4
.L_6893:
        /*0008*/ 	.byte	0x04, 0x17
        /*000a*/ 	.short	(.L_6895 - .L_6894)
.L_6894:
        /*000c*/ 	.word	0x00000000
        /*0010*/ 	.short	0x0002
        /*0012*/ 	.short	0x0008
        /*0014*/ 	.byte	0x00, 0xf0, 0x41, 0x00


	//----- nvinfo : EIATTR_KPARAM_INFO
	.align		4
.L_6895:
        /*0018*/ 	.byte	0x04, 0x17
        /*001a*/ 	.short	(.L_6897 - .L_6896)
.L_6896:
        /*001c*/ 	.word	0x00000000
        /*0020*/ 	.short	0x0001
        /*0022*/ 	.short	0x0004
        /*0024*/ 	.byte	0x00, 0xf0, 0x09, 0x00


	//----- nvinfo : EIATTR_KPARAM_INFO
	.align		4
.L_6897:
        /*0028*/ 	.byte	0x04, 0x17
        /*002a*/ 	.short	(.L_6899 - .L_6898)
.L_6898:
        /*002c*/ 	.word	0x00000000
        /*0030*/ 	.short	0x0000
        /*0032*/ 	.short	0x0000
        /*0034*/ 	.byte	0x00, 0xf0, 0x11, 0x00


	//----- nvinfo : EIATTR_SPARSE_MMA_MASK
	.align		4
.L_6899:
        /*0038*/ 	.byte	0x03, 0x50
        /*003a*/ 	.short	0x0000


	//----- nvinfo : EIATTR_MAXREG_COUNT
	.align		4
        /*003c*/ 	.byte	0x03, 0x1b
        /*003e*/ 	.short	0x00ff


	//----- nvinfo : EIATTR_MERCURY_ISA_VERSION
	.align		4
        /*0040*/ 	.byte	0x03, 0x5f
        /*0042*/ 	.short	0x0101


	//----- nvinfo : EIATTR_EXIT_INSTR_OFFSETS
	.align		4
        /*0044*/ 	.byte	0x04, 0x1c
        /*0046*/ 	.short	(.L_6901 - .L_6900)


	//   ....[0]....
.L_6900:
        /*0048*/ 	.word	0x00000340


	//   ....[1]....
        /*004c*/ 	.word	0x00000bb0


	//   ....[2]....
        /*0050*/ 	.word	0x00000c10


	//----- nvinfo : EIATTR_MAX_THREADS
	.align		4
.L_6901:
        /*0054*/ 	.byte	0x04, 0x05
        /*0056*/ 	.short	(.L_6903 - .L_6902)
.L_6902:
        /*0058*/ 	.word	0x00000080
        /*005c*/ 	.word	0x00000001
        /*0060*/ 	.word	0x00000001


	//----- nvinfo : EIATTR_CRS_STACK_SIZE
	.align		4
.L_6903:
        /*0064*/ 	.byte	0x04, 0x1e
        /*0066*/ 	.short	(.L_6905 - .L_6904)
.L_6904:
        /*0068*/ 	.word	0x00000000


	//----- nvinfo : EIATTR_CBANK_PARAM_SIZE
	.align		4
.L_6905:
        /*006c*/ 	.byte	0x03, 0x19
        /*006e*/ 	.short	0x0018


	//----- nvinfo : EIATTR_PARAM_CBANK
	.align		4
        /*0070*/ 	.byte	0x04, 0x0a
        /*0072*/ 	.short	(.L_6907 - .L_6906)
	.align		4
.L_6906:
        /*0074*/ 	.word	index@(.nv.constant0._ZN2at6native29vectorized_elementwise_kernelILi4ENS0_13AUnaryFunctorIaaaZZZNS0_19minimum_kernel_cudaERNS_18TensorIteratorBaseEENKUlvE_clEvENKUlvE0_clEvEUlaaE_EESt5arrayIPcLm2EEEEviT0_T1_)
        /*0078*/ 	.short	0x0210
        /*007a*/ 	.short	0x0018


	//----- nvinfo : EIATTR_SW_WAR
	.align		4
.L_6907:
        /*007c*/ 	.byte	0x04, 0x36
        /*007e*/ 	.short	(.L_6909 - .L_6908)
.L_6908:
        /*0080*/ 	.word	0x00000008
.L_6909:


//--------------------- .nv.info._ZN2at6native29vectorized_elementwise_kernelILi8ENS0_13AUnaryFunctorIaaaZZZNS0_19minimum_kernel_cudaERNS_18TensorIteratorBaseEENKUlvE_clEvENKUlvE0_clEvEUlaaE_EESt5arrayIPcLm2EEEEviT0_T1_ --------------------------
	.section	.nv.info._ZN2at6native29vectorized_elementwise_kernelILi8ENS0_13AUnaryFunctorIaaaZZZNS0_19minimum_kernel_cudaERNS_18TensorIteratorBaseEENKUlvE_clEvENKUlvE0_clEvEUlaaE_EESt5arrayIPcLm2EEEEviT0_T1_,"",@"SHT_CUDA_INFO"
	.sectionflags	@""
	.align	4


	//----- nvinfo : EIATTR_CUDA_API_VERSION
	.align		4
        /*0000*/ 	.byte	0x04, 0x37
        /*0002*/ 	.short	(.L_6911 - .L_6910)
.L_6910:
        /*0004*/ 	.word	0x00000082


	//----- nvinfo : EIATTR_KPARAM_INFO
	.align		4
.L_6911:
        /*0008*/ 	.byte	0x04, 0x17
        /*000a*/ 	.short	(.L_6913 - .L_6912)
.L_6912:
        /*000c*/ 	.word	0x00000000
        /*0010*/ 	.short	0x0002
        /*0012*/ 	.short	0x0008
        /*0014*/ 	.byte	0x00, 0xf0, 0x41, 0x00


	//----- nvinfo : EIATTR_KPARAM_INFO
	.align		4
.L_6913:
        /*0018*/ 	.byte	0x04, 0x17
        /*001a*/ 	.short	(.L_6915 - .L_6914)
.L_6914:
        /*001c*/ 	.word	0x00000000
        /*0020*/ 	.short	0x0001
        /*0022*/ 	.short	0x0004
        /*0024*/ 	.byte	0x00, 0xf0, 0x09, 0x00


	//----- nvinfo : EIATTR_KPARAM_INFO
	.align		4
.L_6915:
        /*0028*/ 	.byte	0x04, 0x17
        /*002a*/ 	.short	(.L_6917 - .L_6916)
.L_6916:
        /*002c*/ 	.word	0x00000000
        /*0030*/ 	.short	0x0000
        /*0032*/ 	.short	0x0000
        /*0034*/ 	.byte	0x00, 0xf0, 0x11, 0x00


	//----- nvinfo : EIATTR_SPARSE_MMA_MASK
	.align		4
.L_6917:
        /*0038*/ 	.byte	0x03, 0x50
        /*003a*/ 	.short	0x0000


	//----- nvinfo : EIATTR_MAXREG_COUNT
	.align		4
        /*003c*/ 	.byte	0x03, 0x1b
        /*003e*/ 	.short	0x00ff


	//----- nvinfo : EIATTR_MERCURY_ISA_VERSION
	.align		4
        /*0040*/ 	.byte	0x03, 0x5f
        /*0042*/ 	.short	0x0101


	//----- nvinfo : EIATTR_EXIT_INSTR_OFFSETS
	.align		4
        /*0044*/ 	.byte	0x04, 0x1c
        /*0046*/ 	.short	(.L_6919 - .L_6918)


	//   ....[0]....
.L_6918:
        /*0048*/ 	.word	0x00000450


	//   ....[1]....
        /*004c*/ 	.word	0x00000cc0


	//   ....[2]....
        /*0050*/ 	.word	0x00000d20


	//----- nvinfo : EIATTR_MAX_THREADS
	.align		4
.L_6919:
        /*0054*/ 	.byte	0x04, 0x05
        /*0056*/ 	.short	(.L_6921 - .L_6920)
.L_6920:
        /*0058*/ 	.word	0x00000080
        /*005c*/ 	.word	0x00000001
        /*0060*/ 	.word	0x00000001


	//----- nvinfo : EIATTR_CRS_STACK_SIZE
	.align		4
.L_6921:
        /*0064*/ 	.byte	0x04, 0x1e
        /*0066*/ 	.short	(.L_6923 - .L_6922)
.L_6922:
        /*0068*/ 	.word	0x00000000


	//----- nvinfo : EIATTR_CBANK_PARAM_SIZE
	.align		4
.L_6923:
        /*006c*/ 	.byte	0x03, 0x19
        /*006e*/ 	.short	0x0018


	//----- nvinfo : EIATTR_PARAM_CBANK
	.align		4
        /*0070*/ 	.byte	0x04, 0x0a
        /*0072*/ 	.short	(.L_6925 - .L_6924)
	.align		4
.L_6924:
        /*0074*/ 	.word	index@(.nv.constant0._ZN2at6native29vectorized_elementwise_kernelILi8ENS0_13AUnaryFunctorIaaaZZZNS0_19minimum_kernel_cudaERNS_18TensorIteratorBaseEENKUlvE_clEvENKUlvE0_clEvEUlaaE_EESt5arrayIPcLm2EEEEviT0_T1_)
        /*0078*/ 	.short	0x0210
        /*007a*/ 	.short	0x0018


	//----- nvinfo : EIATTR_SW_WAR
	.align		4
.L_6925:
        /*007c*/ 	.byte	0x04, 0x36
        /*007e*/ 	.short	(.L_6927 - .L_6926)
.L_6926:
        /*0080*/ 	.word	0x00000008
.L_6927:


//--------------------- .nv.info._ZN2at6native18elementwise_kernelILi128ELi4EZNS0_15gpu_kernel_implINS0_13BinaryFunctorIaaaZZZNS0_19minimum_kernel_cudaERNS_18TensorIteratorBaseEENKUlvE_clEvENKUlvE0_clEvEUlaaE_EEEEvS5_RKT_EUliE_EEviT1_ --------------------------
	.section	.nv.info._ZN2at6native18elementwise_kernelILi128ELi4EZNS0_15gpu_kernel_implINS0_13BinaryFunctorIaaaZZZNS0_19minimum_kernel_cudaERNS_18TensorIteratorBaseEENKUlvE_clEvENKUlvE0_clEvEUlaaE_EEEEvS5_RKT_EUliE_EEviT1_,"",@"SHT_CUDA_INFO"
	.sectionflags	@""
	.align	4


	//----- nvinfo : EIATTR_CUDA_API_VERSION
	.align		4
        /*0000*/ 	.byte	0x04, 0x37
        /*0002*/ 	.short	(.L_6929 - .L_6928)
.L_6928:
        /*0004*/ 	.word	0x00000082


	//----- nvinfo : EIATTR_KPARAM_INFO
	.align		4
.L_6929:
        /*0008*/ 	.byte	0x04, 0x17
        /*000a*/ 	.short	(.L_6931 - .L_6930)
.L_6930:
        /*000c*/ 	.word	0x00000000
        /*0010*/ 	.short	0x0001
        /*0012*/ 	.short	0x0008
        /*0014*/ 	.byte	0x00, 0xf0, 0x21, 0x0a


	//----- nvinfo : EIATTR_KPARAM_INFO
	.align		4
.L_6931:
        /*0018*/ 	.byte	0x04, 0x17
        /*001a*/ 	.short	(.L_6933 - .L_6932)
.L_6932:
        /*001c*/ 	.word	0x00000000
        /*0020*/ 	.short	0x0000
        /*0022*/ 	.short	0x0000
        /*0024*/ 	.byte	0x00, 0xf0, 0x11, 0x00


	//----- nvinfo : EIATTR_SPARSE_MMA_MASK
	.align		4
.L_6933:
        /*0028*/ 	.byte	0x03, 0x50
        /*002a*/ 	.short	0x0000


	//----- nvinfo : EIATTR_MAXREG_COUNT
	.align		4
        /*002c*/ 	.byte	0x03, 0x1b
        /*002e*/ 	.short	0x0080


	//----- nvinfo : EIATTR_EXTERNS
	.align		4
        /*0030*/ 	.byte	0x04, 0x0f
        /*0032*/ 	.short	(.L_6935 - .L_6934)


	//   ....[0]....
	.align		4
.L_6934:
        /*0034*/ 	.word	index@(__assertfail)


	//----- nvinfo : EIATTR_MERCURY_ISA_VERSION
	.align		4
.L_6935:
        /*0038*/ 	.byte	0x03, 0x5f
        /*003a*/ 	.short	0x0101


	//----- nvinfo : EIATTR_SYSCALL_OFFSETS
	.align		4
        /*003c*/ 	.byte	0x04, 0x46
        /*003e*/ 	.short	(.L_6937 - .L_6936)


	//   ....[0]....
.L_6936:
        /*0040*/ 	.word	0x00002520


	//   ....[1]....
        /*0044*/ 	.word	0x000033a0


	//   ....[2]....
        /*0048*/ 	.word	0x00004250


	//   ....[3]....
        /*004c*/ 	.word	0x000067a0


	//   ....[4]....
        /*0050*/ 	.word	0x00007620


	//   ....[5]....
        /*0054*/ 	.word	0x000084d0


	//   ....[6]....
        /*0058*/ 	.word	0x0000aa10


	//   ....[7]....
        /*005c*/ 	.word	0x0000b890


	//   ....[8]....
        /*0060*/ 	.word	0x0000c740


	//   ....[9]....
        /*0064*/ 	.word	0x0000ec70


	//   ....[10]....
        /*0068*/ 	.word	0x0000faf0


	//   ....[11]....
        /*006c*/ 	.word	0x000109a0


	//----- nvinfo : EIATTR_EXIT_INSTR_OFFSETS
	.align		4
.L_6937:
        /*0070*/ 	.byte	0x04, 0x1c
        /*0072*/ 	.short	(.L_6939 - .L_6938)


	//   ....[0]....
.L_6938:
        /*0074*/ 	.word	0x0000c7f0


	//   ....[1]....
        /*0078*/ 	.word	0x0000fc70


	//   ....[2]....
        /*007c*/ 	.word	0x0000fc90


	//   ....[3]....
        /*0080*/ 	.word	0x0000fd30


	//   ....[4]....
        /*0084*/ 	.word	0x0000fd50


	//   ....[5]....
        /*0088*/ 	.word	0x0000fd70


	//   ....[6]....
        /*008c*/ 	.word	0x0000fe00


	//   ....[7]....
        /*0090*/ 	.word	0x0000fe40


	//   ....[8]....
        /*0094*/ 	.word	0x0000fee0


	//   ....[9]....
        /*0098*/ 	.word	0x0000ff30


	//   ....[10]....
        /*009c*/ 	.word	0x0000ff60


	//   ....[11]....
        /*00a0*/ 	.word	0x00010030


	//   ....[12]....
        /*00a4*/ 	.word	0x00010070


	//   ....[13]....
        /*00a8*/ 	.word	0x00010200


	//   ....[14]....
        /*00ac*/ 	.word	0x00010360


	//   ....[15]....
        /*00b0*/ 	.word	0x000103a0


	//   ....[16]....
        /*00b4*/ 	.word	0x00010440


	//   ....[17]....
        /*00b8*/ 	.word	0x000105c0


	//   ....[18]....
        /*00bc*/ 	.word	0x00010740


	//   ....[19]....
        /*00c0*/ 	.word	0x000108a0


	//   ....[20]....
        /*00c4*/ 	.word	0x000109b0


	//   ....[21]....
        /*00c8*/ 	.word	0x000109f0


	//   ....[22]....
        /*00cc*/ 	.word	0x00010a10


	//----- nvinfo : EIATTR_MAX_THREADS
	.align		4
.L_6939:
        /*00d0*/ 	.byte	0x04, 0x05
        /*00d2*/ 	.short	(.L_6941 - .L_6940)
.L_6940:
        /*00d4*/ 	.word	0x00000080
        /*00d8*/ 	.word	0x00000001
        /*00dc*/ 	.word	0x00000001


	//----- nvinfo : EIATTR_CRS_STACK_SIZE
	.align		4
.L_6941:
        /*00e0*/ 	.byte	0x04, 0x1e
        /*00e2*/ 	.short	(.L_6943 - .L_6942)
.L_6942:
        /*00e4*/ 	.word	0x00000000


	//----- nvinfo : EIATTR_CBANK_PARAM_SIZE
	.align		4
.L_6943:
        /*00e8*/ 	.byte	0x03, 0x19
        /*00ea*/ 	.short	0x0290


	//----- nvinfo : EIATTR_PARAM_CBANK
	.align		4
        /*00ec*/ 	.byte	0x04, 0x0a
        /*00ee*/ 	.short	(.L_6945 - .L_6944)
	.align		4
.L_6944:
        /*00f0*/ 	.word	index@(.nv.constant0._ZN2at6native18elementwise_kernelILi128ELi4EZNS0_15gpu_kernel_implINS0_13BinaryFunctorIaaaZZZNS0_19minimum_kernel_cudaERNS_18TensorIteratorBaseEENKUlvE_clEvENKUlvE0_clEvEUlaaE_EEEEvS5_RKT_EUliE_EEviT1_)
        /*00f4*/ 	.short	0x0210
        /*00f6*/ 	.short	0x0290


	//----- nvinfo : EIATTR_SW_WAR
	.align		4
.L_6945:
        /*00f8*/ 	.byte	0x04, 0x36
        /*00fa*/ 	.short	(.L_6947 - .L_6946)
.L_6946:
        /*00fc*/ 	.word	0x00000008
.L_6947:


//--------------------- .nv.info._ZN2at6native27unrolled_elementwise_kernelINS0_13BinaryFunctorIaaaZZZNS0_19minimum_kernel_cudaERNS_18TensorIteratorBaseEENKUlvE_clEvENKUlvE0_clEvEUlaaE_EESt5arrayIPcLm3EELi4E23TrivialOffsetCalculatorILi2EjESC_ILi1EjENS0_6memory12LoadWithCastILi2EEENSF_13StoreWithCastILi1EEEEEviT_T0_T2_T3_T4_T5_ --------------------------
	.section	.nv.info._ZN2at6native27unrolled_elementwise_kernelINS0_13BinaryFunctorIaaaZZZNS0_19minimum_kernel_cudaERNS_18TensorIteratorBaseEENKUlvE_clEvENKUlvE0_clEvEUlaaE_EESt5arrayIPcLm3EELi4E23TrivialOffsetCalculatorILi2EjESC_ILi1EjENS0_6memory12LoadWithCastILi2EEENSF_13StoreWithCastILi1EEEEEviT_T0_T2_T3_T4_T5_,"",@"SHT_CUDA_INFO"
	.sectionflags	@""
	.align	4


	//----- nvinfo : EIATTR_CUDA_API_VERSION
	.align		4
        /*0000*/ 	.byte	0x04, 0x37
        /*0002*/ 	.short	(.L_6949 - .L_6948)
.L_6948:
        /*0004*/ 	.word	0x00000082


	//----- nvinfo : EIATTR_KPARAM_INFO
	.align		4
.L_6949:
        /*0008*/ 	.byte	0x04, 0x17
        /*000a*/ 	.short	(.L_6951 - .L_6950)
.L_6950:
        /*000c*/ 	.word	0x00000000
        /*0010*/ 	.short	0x0006
        /*0012*/ 	.short	0x0030
        /*0014*/ 	.byte	0x00, 0xf0, 0x21, 0x00


	//----- nvinfo : EIATTR_KPARAM_INFO
	.align		4
.L_6951:
        /*0018*/ 	.byte	0x04, 0x17
        /*001a*/ 	.short	(.L_6953 - .L_6952)
.L_6952:
        /*001c*/ 	.word	0x00000000
        /*0020*/ 	.short	0x0005
        /*0022*/ 	.short	0x0024
        /*0024*/ 	.byte	0x00, 0xf0, 0x31, 0x00


	//----- nvinfo : EIATTR_KPARAM_INFO
	.align		4
.L_6953:
        /*0028*/ 	.byte	0x04, 0x17
        /*002a*/ 	.short	(.L_6955 - .L_6954)
.L_6954:
        /*002c*/ 	.word	0x00000000
        /*0030*/ 	.short	0x0004
        /*0032*/ 	.short	0x0021
        /*0034*/ 	.byte	0x00, 0xf0, 0x05, 0x00


	//----- nvinfo : EIATTR_KPARAM_INFO
	.align		4
.L_6955:
        /*0038*/ 	.byte	0x04, 0x17
        /*003a*/ 	.short	(.L_6957 - .L_6956)
.L_6956:
        /*003c*/ 	.word	0x00000000
        /*0040*/ 	.short	0x0003
        /*0042*/ 	.short	0x0020
        /*0044*/ 	.byte	0x00, 0xf0, 0x05, 0x00


	//----- nvinfo : EIATTR_KPARAM_INFO
	.align		4
.L_6957:
        /*0048*/ 	.byte	0x04, 0x17
        /*004a*/ 	.short	(.L_6959 - .L_6958)
.L_6958:
        /*004c*/ 	.word	0x00000000
        /*0050*/ 	.short	0x0002
        /*0052*/ 	.short	0x0008
        /*0054*/ 	.byte	0x00, 0xf0, 0x61, 0x00


	//----- nvinfo : EIATTR_KPARAM_INFO
	.align		4
.L_6959:
        /*0058*/ 	.byte	0x04, 0x17
        /*005a*/ 	.short	(.L_6961 - .L_6960)
.L_6960:
        /*005c*/ 	.word	0x00000000
        /*0060*/ 	.short	0x0001
        /*0062*/ 	.short	0x0004
        /*0064*/ 	.byte	0x00, 0xf0, 0x05, 0x00


	//----- nvinfo : EIATTR_KPARAM_INFO
	.align		4
.L_6961:
        /*0068*/ 	.byte	0x04, 0x17
        /*006a*/ 	.short	(.L_6963 - .L_6962)
.L_6962:
        /*006c*/ 	.word	0x00000000
        /*0070*/ 	.short	0x0000
        /*0072*/ 	.short	0x0000
        /*0074*/ 	.byte	0x00, 0xf0, 0x11, 0x00


	//----- nvinfo : EIATTR_SPARSE_MMA_MASK
	.align		4
.L_6963:
        /*0078*/ 	.byte	0x03, 0x50
        /*007a*/ 	.short	0x0000


	//----- nvinfo : EIATTR_MAXREG_COUNT
	.align		4
        /*007c*/ 	.byte	0x03, 0x1b
        /*007e*/ 	.short	0x00ff


	//----- nvinfo : EIATTR_EXTERNS
	.align		4
        /*0080*/ 	.byte	0x04, 0x0f
        /*0082*/ 	.short	(.L_6965 - .L_6964)


	//   ....[0]....
	.align		4
.L_6964:
        /*0084*/ 	.word	index@(__assertfail)


	//----- nvinfo : EIATTR_MERCURY_ISA_VERSION
	.align		4
.L_6965:
        /*0088*/ 	.byte	0x03, 0x5f
        /*008a*/ 	.short	0x0101


	//----- nvinfo : EIATTR_SYSCALL_OFFSETS
	.align		4
        /*008c*/ 	.byte	0x04, 0x46
        /*008e*/ 	.short	(.L_6967 - .L_6966)


	//   ....[0]....
.L_6966:
        /*0090*/ 	.word	0x00000f30


	//   ....[1]....
        /*0094*/ 	.word	0x00001dc0


	//   ....[2]....
        /*0098*/ 	.word	0x00002cd0


	//   ....[3]....
        /*009c*/ 	.word	0x00003b60


	//   ....[4]....
        /*00a0*/ 	.word	0x00004a80


	//   ....[5]....
        /*00a4*/ 	.word	0x00005920


	//   ....[6]....
        /*00a8*/ 	.word	0x00006830


	//   ....[7]....
        /*00ac*/ 	.word	0x000076d0


	//   ....[8]....
        /*00b0*/ 	.word	0x00008780


	//   ....[9]....
        /*00b4*/ 	.word	0x000096c0


	//   ....[10]....
        /*00b8*/ 	.word	0x0000a5e0


	//   ....[11]....
        /*00bc*/ 	.word	0x0000b500


	//----- nvinfo : EIATTR_EXIT_INSTR_OFFSETS
	.align		4
.L_6967:
        /*00c0*/ 	.byte	0x04, 0x1c
        /*00c2*/ 	.short	(.L_6969 - .L_6968)


	//   ....[0]....
.L_6968:
        /*00c4*/ 	.word	0x0000a690


	//   ....[1]....
        /*00c8*/ 	.word	0x0000a7c0


	//   ....[2]....
        /*00cc*/ 	.word	0x0000a7e0


	//   ....[3]....
        /*00d0*/ 	.word	0x0000a880


	//   ....[4]....
        /*00d4*/ 	.word	0x0000a8b0


	//   ....[5]....
        /*00d8*/ 	.word	0x0000a8d0


	//   ....[6]....
        /*00dc*/ 	.word	0x0000a960


	//   ....[7]....
        /*00e0*/ 	.word	0x0000a9a0


	//   ....[8]....
        /*00e4*/ 	.word	0x0000aa40


	//   ....[9]....
        /*00e8*/ 	.word	0x0000aa90


	//   ....[10]....
        /*00ec*/ 	.word	0x0000aac0


	//   ....[11]....
        /*00f0*/ 	.word	0x0000ab90


	//   ....[12]....
        /*00f4*/ 	.word	0x0000abd0


	//   ....[13]....
        /*00f8*/ 	.word	0x0000ad60


	//   ....[14]....
        /*00fc*/ 	.word	0x0000aec0


	//   ....[15]....
        /*0100*/ 	.word	0x0000af00


	//   ....[16]....
        /*0104*/ 	.word	0x0000afa0


	//   ....[17]....
        /*0108*/ 	.word	0x0000b120


	//   ....[18]....
        /*010c*/ 	.word	0x0000b2a0


	//   ....[19]....
        /*0110*/ 	.word	0x0000b400


	//   ....[20]....
        /*0114*/ 	.word	0x0000b510


	//   ....[21]....
        /*0118*/ 	.word	0x0000b550


	//   ....[22]....
        /*011c*/ 	.word	0x0000b580


	//----- nvinfo : EIATTR_MAX_THREADS
	.align		4
.L_6969:
        /*0120*/ 	.byte	0x04, 0x05
        /*0122*/ 	.short	(.L_6971 - .L_6970)
.L_6970:
        /*0124*/ 	.word	0x00000080
        /*0128*/ 	.word	0x00000001
        /*012c*/ 	.word	0x00000001


	//----- nvinfo : EIATTR_CRS_STACK_SIZE
	.align		4
.L_6971:
        /*0130*/ 	.byte	0x04, 0x1e
        /*0132*/ 	.short	(.L_6973 - .L_6972)
.L_6972:
        /*0134*/ 	.word	0x00000000


	//----- nvinfo : EIATTR_CBANK_PARAM_SIZE
	.align		4
.L_6973:
        /*0138*/ 	.byte	0x03, 0x19
        /*013a*/ 	.short	0x0038


	//----- nvinfo : EIATTR_PARAM_CBANK
	.align		4
        /*013c*/ 	.byte	0x04, 0x0a
        /*013e*/ 	.short	(.L_6975 - .L_6974)
	.align		4
.L_6974:
        /*0140*/ 	.word	index@(.nv.constant0._ZN2at6native27unrolled_elementwise_kernelINS0_13BinaryFunctorIaaaZZZNS0_19minimum_kernel_cudaERNS_18TensorIteratorBaseEENKUlvE_clEvENKUlvE0_clEvEUlaaE_EESt5arrayIPcLm3EELi4E23TrivialOffsetCalculatorILi2EjESC_ILi1EjENS0_6memory12LoadWithCastILi2EEENSF_13StoreWithCastILi1EEEEEviT_T0_T2_T3_T4_T5_)
        /*0144*/ 	.short	0x0210
        /*0146*/ 	.short	0x0038


	//----- nvinfo : EIATTR_SW_WAR
	.align		4
.L_6975:
        /*0148*/ 	.byte	0x04, 0x36
        /*014a*/ 	.short	(.L_6977 - .L_6976)
.L_6976:
        /*014c*/ 	.word	0x00000008
.L_6977:


//--------------------- .nv.info._ZN2at6native18elementwise_kernelILi128ELi4EZNS0_22gpu_kernel_impl_nocastINS0_13BinaryFunctorIaaaZZZNS0_19minimum_kernel_cudaERNS_18TensorIteratorBaseEENKUlvE_clEvENKUlvE0_clEvEUlaaE_EEEEvS5_RKT_EUliE_EEviT1_ --------------------------
	.section	.nv.info._ZN2at6native18elementwise_kernelILi128ELi4EZNS0_22gpu_kernel_impl_nocastINS0_13BinaryFunctorIaaaZZZNS0_19minimum_kernel_cudaERNS_18TensorIteratorBaseEENKUlvE_clEvENKUlvE0_clEvEUlaaE_EEEEvS5_RKT_EUliE_EEviT1_,"",@"SHT_CUDA_INFO"
	.sectionflags	@""
	.align	4


	//----- nvinfo : EIATTR_CUDA_API_VERSION
	.align		4
        /*0000*/ 	.byte	0x04, 0x37
        /*0002*/ 	.short	(.L_6979 - .L_6978)
.L_6978:
        /*0004*/ 	.word	0x00000082


	//----- nvinfo : EIATTR_KPARAM_INFO
	.align		4
.L_6979:
        /*0008*/ 	.byte	0x04, 0x17
        /*000a*/ 	.short	(.L_6981 - .L_6980)
.L_6980:
        /*000c*/ 	.word	0x00000000
        /*0010*/ 	.short	0x0001
        /*0012*/ 	.short	0x0008
        /*0014*/ 	.byte	0x00, 0xf0, 0x21, 0x0a


	//----- nvinfo : EIATTR_KPARAM_INFO
	.align		4
.L_6981:
        /*0018*/ 	.byte	0x04, 0x17
        /*001a*/ 	.short	(.L_6983 - .L_6982)
.L_6982:
        /*001c*/ 	.word	0x00000000
        /*0020*/ 	.short	0x0000
        /*0022*/ 	.short	0x0000
        /*0024*/ 	.byte	0x00, 0xf0, 0x11, 0x00


	//----- nvinfo : EIATTR_SPARSE_MMA_MASK
	.align		4
.L_6983:
        /*0028*/ 	.byte	0x03, 0x50
        /*002a*/ 	.short	0x0000


	//----- nvinfo : EIATTR_MAXREG_COUNT
	.align		4
        /*002c*/ 	.byte	0x03, 0x1b
        /*002e*/ 	.short	0x0080


	//----- nvinfo : EIATTR_MERCURY_ISA_VERSION
	.align		4
        /*0030*/ 	.byte	0x03, 0x5f
        /*0032*/ 	.short	0x0101


	//----- nvinfo : EIATTR_EXIT_INSTR_OFFSETS
	.align		4
        /*0034*/ 	.byte	0x04, 0x1c
        /*0036*/ 	.short	(.L_6985 - .L_6984)


	//   ....[0]....
.L_6984:
        /*0038*/ 	.word	0x000045f0


	//   ....[1]....
        /*003c*/ 	.word	0x00005ce0


	//----- nvinfo : EIATTR_MAX_THREADS
	.align		4
.L_6985:
        /*0040*/ 	.byte	0x04, 0x05
        /*0042*/ 	.short	(.L_6987 - .L_6986)
.L_6986:
        /*0044*/ 	.word	0x00000080
        /*0048*/ 	.word	0x00000001
        /*004c*/ 	.word	0x00000001


	//----- nvinfo : EIATTR_CRS_STACK_SIZE
	.align		4
.L_6987:
        /*0050*/ 	.byte	0x04, 0x1e
        /*0052*/ 	.short	(.L_6989 - .L_6988)
.L_6988:
        /*0054*/ 	.word	0x00000000


	//----- nvinfo : EIATTR_CBANK_PARAM_SIZE
	.align		4
.L_6989:
        /*0058*/ 	.byte	0x03, 0x19
        /*005a*/ 	.short	0x0290


	//----- nvinfo : EIATTR_PARAM_CBANK
	.align		4
        /*005c*/ 	.byte	0x04, 0x0a
        /*005e*/ 	.short	(.L_6991 - .L_6990)
	.align		4
.L_6990:
        /*0060*/ 	.word	index@(.nv.constant0._ZN2at6native18elementwise_kernelILi128ELi4EZNS0_22gpu_kernel_impl_nocastINS0_13BinaryFunctorIaaaZZZNS0_19minimum_kernel_cudaERNS_18TensorIteratorBaseEENKUlvE_clEvENKUlvE0_clEvEUlaaE_EEEEvS5_RKT_EUliE_EEviT1_)
        /*0064*/ 	.short	0x0210
        /*0066*/ 	.short	0x0290


	//----- nvinfo : EIATTR_SW_WAR
	.align		4
.L_6991:
        /*0068*/ 	.byte	0x04, 0x36
        /*006a*/ 	.short	(.L_6993 - .L_6992)
.L_6992:
        /*006c*/ 	.word	0x00000008
.L_6993:


//--------------------- .nv.info._ZN2at6native27unrolled_elementwise_kernelINS0_13BinaryFunctorIaaaZZZNS0_19minimum_kernel_cudaERNS_18TensorIteratorBaseEENKUlvE_clEvENKUlvE0_clEvEUlaaE_EESt5arrayIPcLm3EELi4E23TrivialOffsetCalculatorILi2EjESC_ILi1EjENS0_6memory15LoadWithoutCastENSF_16StoreWithoutCastEEEviT_T0_T2_T3_T4_T5_ --------------------------
	.section	.nv.info._ZN2at6native27unrolled_elementwise_kernelINS0_13BinaryFunctorIaaaZZZNS0_19minimum_kernel_cudaERNS_18TensorIteratorBaseEENKUlvE_clEvENKUlvE0_clEvEUlaaE_EESt5arrayIPcLm3EELi4E23TrivialOffsetCalculatorILi2EjESC_ILi1EjENS0_6memory15LoadWithoutCastENSF_16StoreWithoutCastEEEviT_T0_T2_T3_T4_T5_,"",@"SHT_CUDA_INFO"
	.sectionflags	@""
	.align	4


	//----- nvinfo : EIATTR_CUDA_API_VERSION
	.align		4
        /*0000*/ 	.byte	0x04, 0x37
        /*0002*/ 	.short	(.L_6995 - .L_6994)
.L_6994:
        /*0004*/ 	.word	0x00000082


	//----- nvinfo : EIATTR_KPARAM_INFO
	.align		4
.L_6995:
        /*0008*/ 	.byte	0x04, 0x17
        /*000a*/ 	.short	(.L_6997 - .L_6996)
.L_6996:
        /*000c*/ 	.word	0x00000000
        /*0010*/ 	.short	0x0006
        /*0012*/ 	.short	0x0023
        /*0014*/ 	.byte	0x00, 0xf0, 0x05, 0x00


	//----- nvinfo : EIATTR_KPARAM_INFO
	.align		4
.L_6997:
        /*0018*/ 	.byte	0x04, 0x17
        /*001a*/ 	.short	(.L_6999 - .L_6998)
.L_6998:
        /*001c*/ 	.word	0x00000000
        /*0020*/ 	.short	0x0005
        /*0022*/ 	.short	0x0022
        /*0024*/ 	.byte	0x00, 0xf0, 0x05, 0x00


	//----- nvinfo : EIATTR_KPARAM_INFO
	.align		4
.L_6999:
        /*0028*/ 	.byte	0x04, 0x17
        /*002a*/ 	.short	(.L_7001 - .L_7000)
.L_7000:
        /*002c*/ 	.word	0x00000000
        /*0030*/ 	.short	0x0004
        /*0032*/ 	.short	0x0021
        /*0034*/ 	.byte	0x00, 0xf0, 0x05, 0x00


	//----- nvinfo : EIATTR_KPARAM_INFO
	.align		4
.L_7001:
        /*0038*/ 	.byte	0x04, 0x17
        /*003a*/ 	.short	(.L_7003 - .L_7002)
.L_7002:
        /*003c*/ 	.word	0x00000000
        /*0040*/ 	.short	0x0003
        /*0042*/ 	.short	0x0020
        /*0044*/ 	.byte	0x00, 0xf0, 0x05, 0x00


	//----- nvinfo : EIATTR_KPARAM_INFO
	.align		4
.L_7003:
        /*0048*/ 	.byte	0x04, 0x17
        /*004a*/ 	.short	(.L_7005 - .L_7004)
.L_7004:
        /*004c*/ 	.word	0x00000000
        /*0050*/ 	.short	0x0002
        /*0052*/ 	.short	0x0008
        /*0054*/ 	.byte	0x00, 0xf0, 0x61, 0x00


	//----- nvinfo : EIATTR_KPARAM_INFO
	.align		4
.L_7005:
        /*0058*/ 	.byte	0x04, 0x17
        /*005a*/ 	.short	(.L_7007 - .L_7006)
.L_7006:
        /*005c*/ 	.word	0x00000000
        /*0060*/ 	.short	0x0001
        /*0062*/ 	.short	0x0004
        /*0064*/ 	.byte	0x00, 0xf0, 0x05, 0x00


	//----- nvinfo : EIATTR_KPARAM_INFO
	.align		4
.L_7007:
        /*0068*/ 	.byte	0x04, 0x17
        /*006a*/ 	.short	(.L_7009 - .L_7008)
.L_7008:
        /*006c*/ 	.word	0x00000000
        /*0070*/ 	.short	0x0000
        /*0072*/ 	.short	0x0000
        /*0074*/ 	.byte	0x00, 0xf0, 0x11, 0x00


	//----- nvinfo : EIATTR_SPARSE_MMA_MASK
	.align		4
.L_7009:
        /*0078*/ 	.byte	0x03, 0x50
        /*007a*/ 	.short	0x0000


	//----- nvinfo : EIATTR_MAXREG_COUNT
	.align		4
        /*007c*/ 	.byte	0x03, 0x1b
        /*007e*/ 	.short	0x00ff


	//----- nvinfo : EIATTR_MERCURY_ISA_VERSION
	.align		4
        /*0080*/ 	.byte	0x03, 0x5f
        /*0082*/ 	.short	0x0101


	//----- nvinfo : EIATTR_EXIT_INSTR_OFFSETS
	.align		4
        /*0084*/ 	.byte	0x04, 0x1c
        /*0086*/ 	.short	(.L_7011 - .L_7010)


	//   ....[0]....
.L_7010:
        /*0088*/ 	.word	0x00000530


	//   ....[1]....
        /*008c*/ 	.word	0x000005a0


	//----- nvinfo : EIATTR_MAX_THREADS
	.align		4
.L_7011:
        /*0090*/ 	.byte	0x04, 0x05
        /*0092*/ 	.short	(.L_7013 - .L_7012)
.L_7012:
        /*0094*/ 	.word	0x00000080
        /*0098*/ 	.word	0x00000001
        /*009c*/ 	.word	0x00000001


	//----- nvinfo : EIATTR_CRS_STACK_SIZE
	.align		4
.L_7013:
        /*00a0*/ 	.byte	0x04, 0x1e
        /*00a2*/ 	.short	(.L_7015 - .L_7014)
.L_7014:
        /*00a4*/ 	.word	0x00000000


	//----- nvinfo : EIATTR_CBANK_PARAM_SIZE
	.align		4
.L_7015:
        /*00a8*/ 	.byte	0x03, 0x19
        /*00aa*/ 	.short	0x0024


	//----- nvinfo : EIATTR_PARAM_CBANK
	.align		4
        /*00ac*/ 	.byte	0x04, 0x0a
        /*00ae*/ 	.short	(.L_7017 - .L_7016)
	.align		4
.L_7016:
        /*00b0*/ 	.word	index@(.nv.constant0._ZN2at6native27unrolled_elementwise_kernelINS0_13BinaryFunctorIaaaZZZNS0_19minimum_kernel_cudaERNS_18TensorIteratorBaseEENKUlvE_clEvENKUlvE0_clEvEUlaaE_EESt5arrayIPcLm3EELi4E23TrivialOffsetCalculatorILi2EjESC_ILi1EjENS0_6memory15LoadWithoutCastENSF_16StoreWithoutCastEEEviT_T0_T2_T3_T4_T5_)
        /*00b4*/ 	.short	0x0210
        /*00b6*/ 	.short	0x0024


	//----- nvinfo : EIATTR_SW_WAR
	.align		4
.L_7017:
        /*00b8*/ 	.byte	0x04, 0x36
        /*00ba*/ 	.short	(.L_7019 - .L_7018)
.L_7018:
        /*00bc*/ 	.word	0x00000008
.L_7019:


//--------------------- .nv.info._ZN2at6native29vectorized_elementwise_kernelILi2ENS0_13BinaryFunctorIaaaZZZNS0_19minimum_kernel_cudaERNS_18TensorIteratorBaseEENKUlvE_clEvENKUlvE0_clEvEUlaaE_EESt5arrayIPcLm3EEEEviT0_T1_ --------------------------
	.section	.nv.info._ZN2at6native29vectorized_elementwise_kernelILi2ENS0_13BinaryFunctorIaaaZZZNS0_19minimum_kernel_cudaERNS_18TensorIteratorBaseEENKUlvE_clEvENKUlvE0_clEvEUlaaE_EESt5arrayIPcLm3EEEEviT0_T1_,"",@"SHT_CUDA_INFO"
	.sectionflags	@""
	.align	4


	//----- nvinfo : EIATTR_CUDA_API_VERSION
	.align		4
        /*0000*/ 	.byte	0x04, 0x37
        /*0002*/ 	.short	(.L_7021 - .L_7020)
.L_7020:
        /*0004*/ 	.word	0x00000082


	//----- nvinfo : EIATTR_KPARAM_INFO
	.align		4
.L_7021:
        /*0008*/ 	.byte	0x04, 0x17
        /*000a*/ 	.short	(.L_7023 - .L_7022)
.L_7022:
        /*000c*/ 	.word	0x00000000
        /*0010*/ 	.short	0x0002
        /*0012*/ 	.short	0x0008
        /*0014*/ 	.byte	0x00, 0xf0, 0x61, 0x00


	//----- nvinfo : EIATTR_KPARAM_INFO
	.align		4
.L_7023:
        /*0018*/ 	.byte	0x04, 0x17
        /*001a*/ 	.short	(.L_7025 - .L_7024)
.L_7024:
        /*001c*/ 	.word	0x00000000
        /*0020*/ 	.short	0x0001
        /*0022*/ 	.short	0x0004
        /*0024*/ 	.byte	0x00, 0xf0, 0x05, 0x00


	//----- nvinfo : EIATTR_KPARAM_INFO
	.align		4
.L_7025:
        /*0028*/ 	.byte	0x04, 0x17
        /*002a*/ 	.short	(.L_7027 - .L_7026)
.L_7026:
        /*002c*/ 	.word	0x00000000
        /*0030*/ 	.short	0x0000
        /*0032*/ 	.short	0x0000
        /*0034*/ 	.byte	0x00, 0xf0, 0x11, 0x00


	//----- nvinfo : EIATTR_SPARSE_MMA_MASK
	.align		4
.L_7027:
        /*0038*/ 	.byte	0x03, 0x50
        /*003a*/ 	.short	0x0000


	//----- nvinfo : EIATTR_MAXREG_COUNT
	.align		4
        /*003c*/ 	.byte	0x03, 0x1b
        /*003e*/ 	.short	0x00ff


	//----- nvinfo : EIATTR_MERCURY_ISA_VERSION
	.align		4
        /*0040*/ 	.byte	0x03, 0x5f
        /*0042*/ 	.short	0x0101


	//----- nvinfo : EIATTR_EXIT_INSTR_OFFSETS
	.align		4
        /*0044*/ 	.byte	0x04, 0x1c
        /*0046*/ 	.short	(.L_7029 - .L_7028)


	//   ....[0]....
.L_7028:
        /*0048*/ 	.word	0x000004d0


	//   ....[1]....
        /*004c*/ 	.word	0x00000f80


	//   ....[2]....
        /*0050*/ 	.word	0x00000fe0


	//----- nvinfo : EIATTR_MAX_THREADS
	.align		4
.L_7029:
        /*0054*/ 	.byte	0x04, 0x05
        /*0056*/ 	.short	(.L_7031 - .L_7030)
.L_7030:
        /*0058*/ 	.word	0x00000080
        /*005c*/ 	.word	0x00000001
        /*0060*/ 	.word	0x00000001


	//----- nvinfo : EIATTR_CRS_STACK_SIZE
	.align		4
.L_7031:
        /*0064*/ 	.byte	0x04, 0x1e
        /*0066*/ 	.short	(.L_7033 - .L_7032)
.L_7032:
        /*0068*/ 	.word	0x00000000


	//----- nvinfo : EIATTR_CBANK_PARAM_SIZE
	.align		4
.L_7033:
        /*006c*/ 	.byte	0x03, 0x19
        /*006e*/ 	.short	0x0020


	//----- nvinfo : EIATTR_PARAM_CBANK
	.align		4
        /*0070*/ 	.byte	0x04, 0x0a
        /*0072*/ 	.short	(.L_7035 - .L_7034)
	.align		4
.L_7034:
        /*0074*/ 	.word	index@(.nv.constant0._ZN2at6native29vectorized_elementwise_kernelILi2ENS0_13BinaryFunctorIaaaZZZNS0_19minimum_kernel_cudaERNS_18TensorIteratorBaseEENKUlvE_clEvENKUlvE0_clEvEUlaaE_EESt5arrayIPcLm3EEEEviT0_T1_)
        /*0078*/ 	.short	0x0210
        /*007a*/ 	.short	0x0020


	//----- nvinfo : EIATTR_SW_WAR
	.align		4
.L_7035:
        /*007c*/ 	.byte	0x04, 0x36
        /*007e*/ 	.short	(.L_7037 - .L_7036)
.L_7036:
        /*0080*/ 	.word	0x00000008
.L_7037:


//--------------------- .nv.info._ZN2at6native29vectorized_elementwise_kernelILi4ENS0_13BinaryFunctorIaaaZZZNS0_19minimum_kernel_cudaERNS_18TensorIteratorBaseEENKUlvE_clEvENKUlvE0_clEvEUlaaE_EESt5arrayIPcLm3EEEEviT0_T1_ --------------------------
	.section	.nv.info._ZN2at6native29vectorized_elementwise_kernelILi4ENS0_13BinaryFunctorIaaaZZZNS0_19minimum_kernel_cudaERNS_18TensorIteratorBaseEENKUlvE_clEvENKUlvE0_clEvEUlaaE_EESt5arrayIPcLm3EEEEviT0_T1_,"",@"SHT_CUDA_INFO"
	.sectionflags	@""
	.align	4


	//----- nvinfo : EIATTR_CUDA_API_VERSION
	.align		4
        /*0000*/ 	.byte	0x04, 0x37
        /*0002*/ 	.short	(.L_7039 - .L_7038)
.L_7038:
        /*0004*/ 	.word	0x00000082


	//----- nvinfo : EIATTR_KPARAM_INFO
	.align		4
.L_7039:
        /*0008*/ 	.byte	0x04, 0x17
        /*000a*/ 	.short	(.L_7041 - .L_7040)
.L_7040:
        /*000c*/ 	.word	0x00000000
        /*0010*/ 	.short	0x0002
        /*0012*/ 	.short	0x0008
        /*0014*/ 	.byte	0x00, 0xf0, 0x61, 0x00


	//----- nvinfo : EIATTR_KPARAM_INFO
	.align		4
.L_7041:
        /*0018*/ 	.byte	0x04, 0x17
        /*001a*/ 	.short	(.L_7043 - .L_7042)
.L_7042:
        /*001c*/ 	.word	0x00000000
        /*0020*/ 	.short	0x0001
        /*0022*/ 	.short	0x0004
        /*0024*/ 	.byte	0x00, 0xf0, 0x05, 0x00


	//----- nvinfo : EIATTR_KPARAM_INFO
	.align		4
.L_7043:
        /*0028*/ 	.byte	0x04, 0x17
        /*002a*/ 	.short	(.L_7045 - .L_7044)
.L_7044:
        /*002c*/ 	.word	0x00000000
        /*0030*/ 	.short	0x0000
        /*0032*/ 	.short	0x0000
        /*0034*/ 	.byte	0x00, 0xf0, 0x11, 0x00


	//----- nvinfo : EIATTR_SPARSE_MMA_MASK
	.align		4
.L_7045:
        /*0038*/ 	.byte	0x03, 0x50
        /*003a*/ 	.short	0x0000


	//----- nvinfo : EIATTR_MAXREG_COUNT
	.align		4
        /*003c*/ 	.byte	0x03, 0x1b
        /*003e*/ 	.short	0x00ff


	//----- nvinfo : EIATTR_MERCURY_ISA_VERSION
	.align		4
        /*0040*/ 	.byte	0x03, 0x5f
        /*0042*/ 	.short	0x0101


	//----- nvinfo : EIATTR_EXIT_INSTR_OFFSETS
	.align		4
        /*0044*/ 	.byte	0x04, 0x1c
        /*0046*/ 	.short	(.L_7047 - .L_7046)


	//   ....[0]....
.L_7046:
        /*0048*/ 	.word	0x00000490


	//   ....[1]....
        /*004c*/ 	.word	0x00000f40


	//   ....[2]....
        /*0050*/ 	.word	0x00000fa0


	//----- nvinfo : EIATTR_MAX_THREADS
	.align		4
.L_7047:
        /*0054*/ 	.byte	0x04, 0x05
        /*0056*/ 	.short	(.L_7049 - .L_7048)
.L_7048:
        /*0058*/ 	.word	0x00000080
        /*005c*/ 	.word	0x00000001
        /*0060*/ 	.word	0x00000001


	//----- nvinfo : EIATTR_CRS_STACK_SIZE
	.align		4
.L_7049:
        /*0064*/ 	.byte	0x04, 0x1e
        /*0066*/ 	.short	(.L_7051 - .L_7050)
.L_7050:
        /*0068*/ 	.word	0x00000000


	//----- nvinfo : EIATTR_CBANK_PARAM_SIZE
	.align		4
.L_7051:
        /*006c*/ 	.byte	0x03, 0x19
        /*006e*/ 	.short	0x0020


	//----- nvinfo : EIATTR_PARAM_CBANK
	.align		4
        /*0070*/ 	.byte	0x04, 0x0a
        /*0072*/ 	.short	(.L_7053 - .L_7052)
	.align		4
.L_7052:
        /*0074*/ 	.word	index@(.nv.constant0._ZN2at6native29vectorized_elementwise_kernelILi4ENS0_13BinaryFunctorIaaaZZZNS0_19minimum_kernel_cudaERNS_18TensorIteratorBaseEENKUlvE_clEvENKUlvE0_clEvEUlaaE_EESt5arrayIPcLm3EEEEviT0_T1_)
        /*0078*/ 	.short	0x0210
        /*007a*/ 	.short	0x0020


	//----- nvinfo : EIATTR_SW_WAR
	.align		4
.L_7053:
        /*007c*/ 	.byte	0x04, 0x36
        /*007e*/ 	.short	(.L_7055 - .L_7054)
.L_7054:
        /*0080*/ 	.word	0x00000008
.L_7055:


//--------------------- .nv.info._ZN2at6native29vectorized_elementwise_kernelILi8ENS0_13BinaryFunctorIaaaZZZNS0_19minimum_kernel_cudaERNS_18TensorIteratorBaseEENKUlvE_clEvENKUlvE0_clEvEUlaaE_EESt5arrayIPcLm3EEEEviT0_T1_ --------------------------
	.section	.nv.info._ZN2at6native29vectorized_elementwise_kernelILi8ENS0_13BinaryFunctorIaaaZZZNS0_19minimum_kernel_cudaERNS_18TensorIteratorBaseEENKUlvE_clEvENKUlvE0_clEvEUlaaE_EESt5arrayIPcLm3EEEEviT0_T1_,"",@"SHT_CUDA_INFO"
	.sectionflags	@""
	.align	4


	//----- nvinfo : EIATTR_CUDA_API_VERSION
	.align		4
        /*0000*/ 	.byte	0x04, 0x37
        /*0002*/ 	.short	(.L_7057 - .L_7056)
.L_7056:
        /*0004*/ 	.word	0x00000082


	//----- nvinfo : EIATTR_KPARAM_INFO
	.align		4
.L_7057:
        /*0008*/ 	.byte	0x04, 0x17
        /*000a*/ 	.short	(.L_7059 - .L_7058)
.L_7058:
        /*000c*/ 	.word	0x00000000
        /*0010*/ 	.short	0x0002
        /*0012*/ 	.short	0x0008
        /*0014*/ 	.byte	0x00, 0xf0, 0x61, 0x00


	//----- nvinfo : EIATTR_KPARAM_INFO
	.align		4
.L_7059:
        /*0018*/ 	.byte	0x04, 0x17
        /*001a*/ 	.short	(.L_7061 - .L_7060)
.L_7060:
        /*001c*/ 	.word	0x00000000
        /*0020*/ 	.short	0x0001
        /*0022*/ 	.short	0x0004
        /*0024*/ 	.byte	0x00, 0xf0, 0x05, 0x00


	//----- nvinfo : EIATTR_KPARAM_INFO
	.align		4
.L_7061:
        /*0028*/ 	.byte	0x04, 0x17
        /*002a*/ 	.short	(.L_7063 - .L_7062)
.L_7062:
        /*002c*/ 	.word	0x00000000
        /*0030*/ 	.short	0x0000
        /*0032*/ 	.short	0x0000
        /*0034*/ 	.byte	0x00, 0xf0, 0x11, 0x00


	//----- nvinfo : EIATTR_SPARSE_MMA_MASK
	.align		4
.L_7063:
        /*0038*/ 	.byte	0x03, 0x50
        /*003a*/ 	.short	0x0000


	//----- nvinfo : EIATTR_MAXREG_COUNT
	.align		4
        /*003c*/ 	.byte	0x03, 0x1b
        /*003e*/ 	.short	0x00ff


	//----- nvinfo : EIATTR_MERCURY_ISA_VERSION
	.align		4
        /*0040*/ 	.byte	0x03, 0x5f
        /*0042*/ 	.short	0x0101


	//----- nvinfo : EIATTR_EXIT_INSTR_OFFSETS
	.align		4
        /*0044*/ 	.byte	0x04, 0x1c
        /*0046*/ 	.short	(.L_7065 - .L_7064)


	//   ....[0]....
.L_7064:
        /*0048*/ 	.word	0x000005d0


	//   ....[1]....
        /*004c*/ 	.word	0x00001080


	//   ....[2]....
        /*0050*/ 	.word	0x000010e0


	//----- nvinfo : EIATTR_MAX_THREADS
	.align		4
.L_7065:
        /*0054*/ 	.byte	0x04, 0x05
        /*0056*/ 	.short	(.L_7067 - .L_7066)
.L_7066:
        /*0058*/ 	.word	0x00000080
        /*005c*/ 	.word	0x00000001
        /*0060*/ 	.word	0x00000001


	//----- nvinfo : EIATTR_CRS_STACK_SIZE
	.align		4
.L_7067:
        /*0064*/ 	.byte	0x04, 0x1e
        /*0066*/ 	.short	(.L_7069 - .L_7068)
.L_7068:
        /*0068*/ 	.word	0x00000000


	//----- nvinfo : EIATTR_CBANK_PARAM_SIZE
	.align		4
.L_7069:
        /*006c*/ 	.byte	0x03, 0x19
        /*006e*/ 	.short	0x0020


	//----- nvinfo : EIATTR_PARAM_CBANK
	.align		4
        /*0070*/ 	.byte	0x04, 0x0a
        /*0072*/ 	.short	(.L_7071 - .L_7070)
	.align		4
.L_7070:
        /*0074*/ 	.word	index@(.nv.constant0._ZN2at6native29vectorized_elementwise_kernelILi8ENS0_13BinaryFunctorIaaaZZZNS0_19minimum_kernel_cudaERNS_18TensorIteratorBaseEENKUlvE_clEvENKUlvE0_clEvEUlaaE_EESt5arrayIPcLm3EEEEviT0_T1_)
        /*0078*/ 	.short	0x0210
        /*007a*/ 	.short	0x0020


	//----- nvinfo : EIATTR_SW_WAR
	.align		4
.L_7071:
        /*007c*/ 	.byte	0x04, 0x36
        /*007e*/ 	.short	(.L_7073 - .L_7072)
.L_7072:
        /*0080*/ 	.word	0x00000008
.L_7073:


//--------------------- .nv.info._ZN2at6native18elementwise_kernelILi128ELi4EZNS0_15gpu_kernel_implINS0_13AUnaryFunctorIhhhZZZNS0_19minimum_kernel_cudaERNS_18TensorIteratorBaseEENKUlvE_clEvENKUlvE_clEvEUlhhE_EEEEvS5_RKT_EUliE_EEviT1_ --------------------------
	.section	.nv.info._ZN2at6native18elementwise_kernelILi128ELi4EZNS0_15gpu_kernel_implINS0_13AUnaryFunctorIhhhZZZNS0_19minimum_kernel_cudaERNS_18TensorIteratorBaseEENKUlvE_clEvENKUlvE_clEvEUlhhE_EEEEvS5_RKT_EUliE_EEviT1_,"",@"SHT_CUDA_INFO"
	.sectionflags	@""
	.align	4


	//----- nvinfo : EIATTR_CUDA_API_VERSION
	.align		4
        /*0000*/ 	.byte	0x04, 0x37
        /*0002*/ 	.short	(.L_7075 - .L_7074)
.L_7074:
        /*0004*/ 	.word	0x00000082


	//----- nvinfo : EIATTR_KPARAM_INFO
	.align		4
.L_7075:
        /*0008*/ 	.byte	0x04, 0x17
        /*000a*/ 	.short	(.L_7077 - .L_7076)
.L_7076:
        /*000c*/ 	.word	0x00000000
        /*0010*/ 	.short	0x0001
        /*0012*/ 	.short	0x0008
        /*0014*/ 	.byte	0x00, 0xf0, 0x61, 0x08


	//----- nvinfo : EIATTR_KPARAM_INFO
	.align		4
.L_7077:
        /*0018*/ 	.byte	0x04, 0x17
        /*001a*/ 	.short	(.L_7079 - .L_7078)
.L_7078:
        /*001c*/ 	.word	0x00000000
        /*0020*/ 	.short	0x0000
        /*0022*/ 	.short	0x0000
        /*0024*/ 	.byte	0x00, 0xf0, 0x11, 0x00


	//----- nvinfo : EIATTR_SPARSE_MMA_MASK
	.align		4
.L_7079:
        /*0028*/ 	.byte	0x03, 0x50
        /*002a*/ 	.short	0x0000


	//----- nvinfo : EIATTR_MAXREG_COUNT
	.align		4
        /*002c*/ 	.byte	0x03, 0x1b
        /*002e*/ 	.short	0x0080


	//----- nvinfo : EIATTR_EXTERNS
	.align		4
        /*0030*/ 	.byte	0x04, 0x0f
        /*0032*/ 	.short	(.L_7081 - .L_7080)


	//   ....[0]....
	.align		4
.L_7080:
        /*0034*/ 	.word	index@(__assertfail)


	//----- nvinfo : EIATTR_MERCURY_ISA_VERSION
	.align		4
.L_7081:
        /*0038*/ 	.byte	0x03, 0x5f
        /*003a*/ 	.short	0x0101


	//----- nvinfo : EIATTR_SYSCALL_OFFSETS
	.align		4
        /*003c*/ 	.byte	0x04, 0x46
        /*003e*/ 	.short	(.L_7083 - .L_7082)


	//   ....[0]....
.L_7082:
        /*0040*/ 	.word	0x00002240


	//   ....[1]....
        /*0044*/ 	.word	0x000030d0


	//   ....[2]....
        /*0048*/ 	.word	0x00005330


	//   ....[3]....
        /*004c*/ 	.word	0x000061b0


	//   ....[4]....
        /*0050*/ 	.word	0x000083f0


	//   ....[5]....
        /*0054*/ 	.word	0x00009270


	//   ....[6]....
        /*0058*/ 	.word	0x0000b4a0


	//   ....[7]....
        /*005c*/ 	.word	0x0000c320


	//----- nvinfo : EIATTR_EXIT_INSTR_OFFSETS
	.align		4
.L_7083:
        /*0060*/ 	.byte	0x04, 0x1c
        /*0062*/ 	.short	(.L_7085 - .L_7084)


	//   ....[0]....
.L_7084:
        /*0064*/ 	.word	0x00009310


	//   ....[1]....
        /*0068*/ 	.word	0x0000b600


	//   ....[2]....
        /*006c*/ 	.word	0x0000b620


	//   ....[3]....
        /*0070*/ 	.word	0x0000b6b0


	//   ....[4]....
        /*0074*/ 	.word	0x0000b6d0


	//   ....[5]....
        /*0078*/ 	.word	0x0000b6f0


	//   ....[6]....
        /*007c*/ 	.word	0x0000b780


	//   ....[7]....
        /*0080*/ 	.word	0x0000b7c0


	//   ....[8]....
        /*0084*/ 	.word	0x0000b860


	//   ....[9]....
        /*0088*/ 	.word	0x0000b8b0


	//   ....[10]....
        /*008c*/ 	.word	0x0000b8e0


	//   ....[11]....
        /*0090*/ 	.word	0x0000b9b0


	//   ....[12]....
        /*0094*/ 	.word	0x0000b9f0


	//   ....[13]....
        /*0098*/ 	.word	0x0000bb80


	//   ....[14]....
        /*009c*/ 	.word	0x0000bce0


	//   ....[15]....
        /*00a0*/ 	.word	0x0000bd20


	//   ....[16]....
        /*00a4*/ 	.word	0x0000bdc0


	//   ....[17]....
        /*00a8*/ 	.word	0x0000bf40


	//   ....[18]....
        /*00ac*/ 	.word	0x0000c0c0


	//   ....[19]....
        /*00b0*/ 	.word	0x0000c220


	//   ....[20]....
        /*00b4*/ 	.word	0x0000c330


	//   ....[21]....
        /*00b8*/ 	.word	0x0000c360


	//   ....[22]....
        /*00bc*/ 	.word	0x0000c380


	//----- nvinfo : EIATTR_MAX_THREADS
	.align		4
.L_7085:
        /*00c0*/ 	.byte	0x04, 0x05
        /*00c2*/ 	.short	(.L_7087 - .L_7086)
.L_7086:
        /*00c4*/ 	.word	0x00000080
        /*00c8*/ 	.word	0x00000001
        /*00cc*/ 	.word	0x00000001


	//----- nvinfo : EIATTR_CRS_STACK_SIZE
	.align		4
.L_7087:
        /*00d0*/ 	.byte	0x04, 0x1e
        /*00d2*/ 	.short	(.L_7089 - .L_7088)
.L_7088:
        /*00d4*/ 	.word	0x00000000


	//----- nvinfo : EIATTR_CBANK_PARAM_SIZE
	.align		4
.L_7089:
        /*00d8*/ 	.byte	0x03, 0x19
        /*00da*/ 	.short	0x0220


	//----- nvinfo : EIATTR_PARAM_CBANK
	.align		4
        /*00dc*/ 	.byte	0x04, 0x0a
        /*00de*/ 	.short	(.L_7091 - .L_7090)
	.align		4
.L_7090:
        /*00e0*/ 	.word	index@(.nv.constant0._ZN2at6native18elementwise_kernelILi128ELi4EZNS0_15gpu_kernel_implINS0_13AUnaryFunctorIhhhZZZNS0_19minimum_kernel_cudaERNS_18TensorIteratorBaseEENKUlvE_clEvENKUlvE_clEvEUlhhE_EEEEvS5_RKT_EUliE_EEviT1_)
        /*00e4*/ 	.short	0x0210
        /*00e6*/ 	.short	0x0220


	//----- nvinfo : EIATTR_SW_WAR
	.align		4
.L_7091:
        /*00e8*/ 	.byte	0x04, 0x36
        /*00ea*/ 	.short	(.L_7093 - .L_7092)
.L_7092:
        /*00ec*/ 	.word	0x00000008
.L_7093:


//--------------------- .nv.info._ZN2at6native27unrolled_elementwise_kernelINS0_13AUnaryFunctorIhhhZZZNS0_19minimum_kernel_cudaERNS_18TensorIteratorBaseEENKUlvE_clEvENKUlvE_clEvEUlhhE_EESt5arrayIPcLm2EELi4E23TrivialOffsetCalculatorILi1EjESD_NS0_6memory12LoadWithCastILi1EEENSE_13StoreWithCastILi1EEEEEviT_T0_T2_T3_T4_T5_ --------------------------
	.section	.nv.info._ZN2at6native27unrolled_elementwise_kernelINS0_13AUnaryFunctorIhhhZZZNS0_19minimum_kernel_cudaERNS_18TensorIteratorBaseEENKUlvE_clEvENKUlvE_clEvEUlhhE_EESt5arrayIPcLm2EELi4E23TrivialOffsetCalculatorILi1EjESD_NS0_6memory12LoadWithCastILi1EEENSE_13StoreWithCastILi1EEEEEviT_T0_T2_T3_T4_T5_,"",@"SHT_CUDA_INFO"
	.sectionflags	@""
	.align	4


	//----- nvinfo : EIATTR_CUDA_API_VERSION
	.align		4
        /*0000*/ 	.byte	0x04, 0x37
        /*0002*/ 	.short	(.L_7095 - .L_7094)
.L_7094:
        /*0004*/ 	.word	0x00000082


	//----- nvinfo : EIATTR_KPARAM_INFO
	.align		4
.L_7095:
        /*0008*/ 	.byte	0x04, 0x17
        /*000a*/ 	.short	(.L_7097 - .L_7096)
.L_7096:
        /*000c*/ 	.word	0x00000000
        /*0010*/ 	.short	0x0006
        /*0012*/ 	.short	0x0024
        /*0014*/ 	.byte	0x00, 0xf0, 0x21, 0x00


	//----- nvinfo : EIATTR_KPARAM_INFO
	.align		4
.L_7097:
        /*0018*/ 	.byte	0x04, 0x17
        /*001a*/ 	.short	(.L_7099 - .L_7098)
.L_7098:
        /*001c*/ 	.word	0x00000000
        /*0020*/ 	.short	0x0005
        /*0022*/ 	.short	0x001c
        /*0024*/ 	.byte	0x00, 0xf0, 0x21, 0x00


	//----- nvinfo : EIATTR_KPARAM_INFO
	.align		4
.L_7099:
        /*0028*/ 	.byte	0x04, 0x17
        /*002a*/ 	.short	(.L_7101 - .L_7100)
.L_7100:
        /*002c*/ 	.word	0x00000000
        /*0030*/ 	.short	0x0004
        /*0032*/ 	.short	0x0019
        /*0034*/ 	.byte	0x00, 0xf0, 0x05, 0x00


	//----- nvinfo : EIATTR_KPARAM_INFO
	.align		4
.L_7101:
        /*0038*/ 	.byte	0x04, 0x17
        /*003a*/ 	.short	(.L_7103 - .L_7102)
.L_7102:
        /*003c*/ 	.word	0x00000000
        /*0040*/ 	.short	0x0003
        /*0042*/ 	.short	0x0018
        /*0044*/ 	.byte	0x00, 0xf0, 0x05, 0x00


	//----- nvinfo : EIATTR_KPARAM_INFO
	.align		4
.L_7103:
        /*0048*/ 	.byte	0x04, 0x17
        /*004a*/ 	.short	(.L_7105 - .L_7104)
.L_7104:
        /*004c*/ 	.word	0x00000000
        /*0050*/ 	.short	0x0002
        /*0052*/ 	.short	0x0008
        /*0054*/ 	.byte	0x00, 0xf0, 0x41, 0x00


	//----- nvinfo : EIATTR_KPARAM_INFO
	.align		4
.L_7105:
        /*0058*/ 	.byte	0x04, 0x17
        /*005a*/ 	.short	(.L_7107 - .L_7106)
.L_7106:
        /*005c*/ 	.word	0x00000000
        /*0060*/ 	.short	0x0001
        /*0062*/ 	.short	0x0004
        /*0064*/ 	.byte	0x00, 0xf0, 0x09, 0x00


	//----- nvinfo : EIATTR_KPARAM_INFO
	.align		4
.L_7107:
        /*0068*/ 	.byte	0x04, 0x17
        /*006a*/ 	.short	(.L_7109 - .L_7108)
.L_7108:
        /*006c*/ 	.word	0x00000000
        /*0070*/ 	.short	0x0000
        /*0072*/ 	.short	0x0000
        /*0074*/ 	.byte	0x00, 0xf0, 0x11, 0x00


	//----- nvinfo : EIATTR_SPARSE_MMA_MASK
	.align		4
.L_7109:
        /*0078*/ 	.byte	0x03, 0x50
        /*007a*/ 	.short	0x0000


	//----- nvinfo : EIATTR_MAXREG_COUNT
	.align		4
        /*007c*/ 	.byte	0x03, 0x1b
        /*007e*/ 	.short	0x00ff


	//----- nvinfo : EIATTR_EXTERNS
	.align		4
        /*0080*/ 	.byte	0x04, 0x0f
        /*0082*/ 	.short	(.L_7111 - .L_7110)


	//   ....[0]....
	.align		4
.L_7110:
        /*0084*/ 	.word	index@(__assertfail)


	//----- nvinfo : EIATTR_MERCURY_ISA_VERSION
	.align		4
.L_7111:
        /*0088*/ 	.byte	0x03, 0x5f
        /*008a*/ 	.short	0x0101


	//----- nvinfo : EIATTR_SYSCALL_OFFSETS
	.align		4
        /*008c*/ 	.byte	0x04, 0x46
        /*008e*/ 	.short	(.L_7113 - .L_7112)


	//   ....[0]....
.L_7112:
        /*0090*/ 	.word	0x00000f50


	//   ....[1]....
        /*0094*/ 	.word	0x00001ea0


	//   ....[2]....
        /*0098*/ 	.word	0x00002e00


	//   ....[3]....
        /*009c*/ 	.word	0x00003d40


	//   ....[4]....
        /*00a0*/ 	.word	0x00004cf0


	//   ....[5]....
        /*00a4*/ 	.word	0x00005c00


	//   ....[6]....
        /*00a8*/ 	.word	0x00006b00


	//   ....[7]....
        /*00ac*/ 	.word	0x00007a00


	//----- nvinfo : EIATTR_EXIT_INSTR_OFFSETS
	.align		4
.L_7113:
        /*00b0*/ 	.byte	0x04, 0x1c
        /*00b2*/ 	.short	(.L_7115 - .L_7114)


	//   ....[0]....
.L_7114:
        /*00b4*/ 	.word	0x00006ba0


	//   ....[1]....
        /*00b8*/ 	.word	0x00006cd0


	//   ....[2]....
        /*00bc*/ 	.word	0x00006cf0


	//   ....[3]....
        /*00c0*/ 	.word	0x00006d90


	//   ....[4]....
        /*00c4*/ 	.word	0x00006db0


	//   ....[5]....
        /*00c8*/ 	.word	0x00006dd0


	//   ....[6]....
        /*00cc*/ 	.word	0x00006e60


	//   ....[7]....
        /*00d0*/ 	.word	0x00006ea0


	//   ....[8]....
        /*00d4*/ 	.word	0x00006f40


	//   ....[9]....
        /*00d8*/ 	.word	0x00006f90


	//   ....[10]....
        /*00dc*/ 	.word	0x00006fc0


	//   ....[11]....
        /*00e0*/ 	.word	0x00007090


	//   ....[12]....
        /*00e4*/ 	.word	0x000070d0


	//   ....[13]....
        /*00e8*/ 	.word	0x00007260


	//   ....[14]....
        /*00ec*/ 	.word	0x000073c0


	//   ....[15]....
        /*00f0*/ 	.word	0x00007400


	//   ....[16]....
        /*00f4*/ 	.word	0x000074a0


	//   ....[17]....
        /*00f8*/ 	.word	0x00007620


	//   ....[18]....
        /*00fc*/ 	.word	0x000077a0


	//   ....[19]....
        /*0100*/ 	.word	0x00007900


	//   ....[20]....
        /*0104*/ 	.word	0x00007a10


	//   ....[21]....
        /*0108*/ 	.word	0x00007a50


	//   ....[22]....
        /*010c*/ 	.word	0x00007a70


	//----- nvinfo : EIATTR_MAX_THREADS
	.align		4
.L_7115:
        /*0110*/ 	.byte	0x04, 0x05
        /*0112*/ 	.short	(.L_7117 - .L_7116)
.L_7116:
        /*0114*/ 	.word	0x00000080
        /*0118*/ 	.word	0x00000001
        /*011c*/ 	.word	0x00000001


	//----- nvinfo : EIATTR_CRS_STACK_SIZE
	.align		4
.L_7117:
        /*0120*/ 	.byte	0x04, 0x1e
        /*0122*/ 	.short	(.L_7119 - .L_7118)
.L_7118:
        /*0124*/ 	.word	0x00000000


	//----- nvinfo : EIATTR_CBANK_PARAM_SIZE
	.align		4
.L_7119:
        /*0128*/ 	.byte	0x03, 0x19
        /*012a*/ 	.short	0x002c


	//----- nvinfo : EIATTR_PARAM_CBANK
	.align		4
        /*012c*/ 	.byte	0x04, 0x0a
        /*012e*/ 	.short	(.L_7121 - .L_7120)
	.align		4
.L_7120:
        /*0130*/ 	.word	index@(.nv.constant0._ZN2at6native27unrolled_elementwise_kernelINS0_13AUnaryFunctorIhhhZZZNS0_19minimum_kernel_cudaERNS_18TensorIteratorBaseEENKUlvE_clEvENKUlvE_clEvEUlhhE_EESt5arrayIPcLm2EELi4E23TrivialOffsetCalculatorILi1EjESD_NS0_6memory12LoadWithCastILi1EEENSE_13StoreWithCastILi1EEEEEviT_T0_T2_T3_T4_T5_)
        /*0134*/ 	.short	0x0210
        /*0136*/ 	.short	0x002c


	//----- nvinfo : EIATTR_SW_WAR
	.align		4
.L_7121:
        /*0138*/ 	.byte	0x04, 0x36
        /*013a*/ 	.short	(.L_7123 - .L_7122)
.L_7122:
        /*013c*/ 	.word	0x00000008
.L_7123:


//--------------------- .nv.info._ZN2at6native18elementwise_kernelILi128ELi4EZNS0_22gpu_kernel_impl_nocastINS0_13AUnaryFunctorIhhhZZZNS0_19minimum_kernel_cudaERNS_18TensorIteratorBaseEENKUlvE_clEvENKUlvE_clEvEUlhhE_EEEEvS5_RKT_EUliE_EEviT1_ --------------------------
	.section	.nv.info._ZN2at6native18elementwise_kernelILi128ELi4EZNS0_22gpu_kernel_impl_nocastINS0_13AUnaryFunctorIhhhZZZNS0_19minimum_kernel_cudaERNS_18TensorIteratorBaseEENKUlvE_clEvENKUlvE_clEvEUlhhE_EEEEvS5_RKT_EUliE_EEviT1_,"",@"SHT_CUDA_INFO"
	.sectionflags	@""
	.align	4


	//----- nvinfo : EIATTR_CUDA_API_VERSION
	.align		4
        /*0000*/ 	.byte	0x04, 0x37
        /*0002*/ 	.short	(.L_7125 - .L_7124)
.L_7124:
        /*0004*/ 	.word	0x00000082


	//----- nvinfo : EIATTR_KPARAM_INFO
	.align		4
.L_7125:
        /*0008*/ 	.byte	0x04, 0x17
        /*000a*/ 	.short	(.L_7127 - .L_7126)
.L_7126:
        /*000c*/ 	.word	0x00000000
        /*0010*/ 	.short	0x0001
        /*0012*/ 	.short	0x0008
        /*0014*/ 	.byte	0x00, 0xf0, 0x61, 0x08


	//----- nvinfo : EIATTR_KPARAM_INFO
	.align		4
.L_7127:
        /*0018*/ 	.byte	0x04, 0x17
        /*001a*/ 	.short	(.L_7129 - .L_7128)
.L_7128:
        /*001c*/ 	.word	0x00000000
        /*0020*/ 	.short	0x0000
        /*0022*/ 	.short	0x0000
        /*0024*/ 	.byte	0x00, 0xf0, 0x11, 0x00


	//----- nvinfo : EIATTR_SPARSE_MMA_MASK
	.align		4
.L_7129:
        /*0028*/ 	.byte	0x03, 0x50
        /*002a*/ 	.short	0x0000


	//----- nvinfo : EIATTR_MAXREG_COUNT
	.align		4
        /*002c*/ 	.byte	0x03, 0x1b
        /*002e*/ 	.short	0x0080


	//----- nvinfo : EIATTR_MERCURY_ISA_VERSION
	.align		4
        /*0030*/ 	.byte	0x03, 0x5f
        /*0032*/ 	.short	0x0101


	//----- nvinfo : EIATTR_EXIT_INSTR_OFFSETS
	.align		4
        /*0034*/ 	.byte	0x04, 0x1c
        /*0036*/ 	.short	(.L_7131 - .L_7130)


	//   ....[0]....
.L_7130:
        /*0038*/ 	.word	0x00003ba0


	//   ....[1]....
        /*003c*/ 	.word	0x00004f20


	//----- nvinfo : EIATTR_MAX_THREADS
	.align		4
.L_7131:
        /*0040*/ 	.byte	0x04, 0x05
        /*0042*/ 	.short	(.L_7133 - .L_7132)
.L_7132:
        /*0044*/ 	.word	0x00000080
        /*0048*/ 	.word	0x00000001
        /*004c*/ 	.word	0x00000001


	//----- nvinfo : EIATTR_CRS_STACK_SIZE
	.align		4
.L_7133:
        /*0050*/ 	.byte	0x04, 0x1e
        /*0052*/ 	.short	(.L_7135 - .L_7134)
.L_7134:
        /*0054*/ 	.word	0x00000000


	//----- nvinfo : EIATTR_CBANK_PARAM_SIZE
	.align		4
.L_7135:
        /*0058*/ 	.byte	0x03, 0x19
        /*005a*/ 	.short	0x0220


	//----- nvinfo : EIATTR_PARAM_CBANK
	.align		4
        /*005c*/ 	.byte	0x04, 0x0a
        /*005e*/ 	.short	(.L_7137 - .L_7136)
	.align		4
.L_7136:
        /*0060*/ 	.word	index@(.nv.constant0._ZN2at6native18elementwise_kernelILi128ELi4EZNS0_22gpu_kernel_impl_nocastINS0_13AUnaryFunctorIhhhZZZNS0_19minimum_kernel_cudaERNS_18TensorIteratorBaseEENKUlvE_clEvENKUlvE_clEvEUlhhE_EEEEvS5_RKT_EUliE_EEviT1_)
        /*0064*/ 	.short	0x0210
        /*0066*/ 	.short	0x0220


	//----- nvinfo : EIATTR_SW_WAR
	.align		4
.L_7137:
        /*0068*/ 	.byte	0x04, 0x36
        /*006a*/ 	.short	(.L_7139 - .L_7138)
.L_7138:
        /*006c*/ 	.word	0x00000008
.L_7139:


//--------------------- .nv.info._ZN2at6native27unrolled_elementwise_kernelINS0_13AUnaryFunctorIhhhZZZNS0_19minimum_kernel_cudaERNS_18TensorIteratorBaseEENKUlvE_clEvENKUlvE_clEvEUlhhE_EESt5arrayIPcLm2EELi4E23TrivialOffsetCalculatorILi1EjESD_NS0_6memory15LoadWithoutCastENSE_16StoreWithoutCastEEEviT_T0_T2_T3_T4_T5_ --------------------------
	.section	.nv.info._ZN2at6native27unrolled_elementwise_kernelINS0_13AUnaryFunctorIhhhZZZNS0_19minimum_kernel_cudaERNS_18TensorIteratorBaseEENKUlvE_clEvENKUlvE_clEvEUlhhE_EESt5arrayIPcLm2EELi4E23TrivialOffsetCalculatorILi1EjESD_NS0_6memory15LoadWithoutCastENSE_16StoreWithoutCastEEEviT_T0_T2_T3_T4_T5_,"",@"SHT_CUDA_INFO"
	.sectionflags	@""
	.align	4


	//----- nvinfo : EIATTR_CUDA_API_VERSION
	.align		4
        /*0000*/ 	.byte	0x04, 0x37
        /*0002*/ 	.short	(.L_7141 - .L_7140)
.L_7140:
        /*0004*/ 	.word	0x00000082


	//----- nvinfo : EIATTR_KPARAM_INFO
	.align		4
.L_7141:
        /*0008*/ 	.byte	0x04, 0x17
        /*000a*/ 	.short	(.L_7143 - .L_7142)
.L_7142:
        /*000c*/ 	.word	0x00000000
        /*0010*/ 	.short	0x0006
        /*0012*/ 	.short	0x001b
        /*0014*/ 	.byte	0x00, 0xf0, 0x05, 0x00


	//----- nvinfo : EIATTR_KPARAM_INFO
	.align		4
.L_7143:
        /*0018*/ 	.byte	0x04, 0x17
        /*001a*/ 	.short	(.L_7145 - .L_7144)
.L_7144:
        /*001c*/ 	.word	0x00000000
        /*0020*/ 	.short	0x0005
        /*0022*/ 	.short	0x001a
        /*0024*/ 	.byte	0x00, 0xf0, 0x05, 0x00


	//----- nvinfo : EIATTR_KPARAM_INFO
	.align		4
.L_7145:
        /*0028*/ 	.byte	0x04, 0x17
        /*002a*/ 	.short	(.L_7147 - .L_7146)
.L_7146:
        /*002c*/ 	.word	0x00000000
        /*0030*/ 	.short	0x0004
        /*0032*/ 	.short	0x0019
        /*0034*/ 	.byte	0x00, 0xf0, 0x05, 0x00


	//----- nvinfo : EIATTR_KPARAM_INFO
	.align		4
.L_7147:
        /*0038*/ 	.byte	0x04, 0x17
        /*003a*/ 	.short	(.L_7149 - .L_7148)
.L_7148:
        /*003c*/ 	.word	0x00000000
        /*0040*/ 	.short	0x0003
        /*0042*/ 	.short	0x0018
        /*0044*/ 	.byte	0x00, 0xf0, 0x05, 0x00


	//----- nvinfo : EIATTR_KPARAM_INFO
	.align		4
.L_7149:
        /*0048*/ 	.byte	0x04, 0x17
        /*004a*/ 	.short	(.L_7151 - .L_7150)
.L_7150:
        /*004c*/ 	.word	0x00000000
        /*0050*/ 	.short	0x0002
        /*0052*/ 	.short	0x0008
        /*0054*/ 	.byte	0x00, 0xf0, 0x41, 0x00


	//----- nvinfo : EIATTR_KPARAM_INFO
	.align		4
.L_7151:
        /*0058*/ 	.byte	0x04, 0x17
        /*005a*/ 	.short	(.L_7153 - .L_7152)
.L_7152:
        /*005c*/ 	.word	0x00000000
        /*0060*/ 	.short	0x0001
        /*0062*/ 	.short	0x0004
        /*0064*/ 	.byte	0x00, 0xf0, 0x09, 0x00


	//----- nvinfo : EIATTR_KPARAM_INFO
	.align		4
.L_7153:
        /*0068*/ 	.byte	0x04, 0x17
        /*006a*/ 	.short	(.L_7155 - .L_7154)
.L_7154:
        /*006c*/ 	.word	0x00000000
        /*0070*/ 	.short	0x0000
        /*0072*/ 	.short	0x0000
        /*0074*/ 	.byte	0x00, 0xf0, 0x11, 0x00


	//----- nvinfo : EIATTR_SPARSE_MMA_MASK
	.align		4
.L_7155:
        /*0078*/ 	.byte	0x03, 0x50
        /*007a*/ 	.short	0x0000


	//----- nvinfo : EIATTR_MAXREG_COUNT
	.align		4
        /*007c*/ 	.byte	0x03, 0x1b
        /*007e*/ 	.short	0x00ff


	//----- nvinfo : EIATTR_MERCURY_ISA_VERSION
	.align		4
        /*0080*/ 	.byte	0x03, 0x5f
        /*0082*/ 	.short	0x0101


	//----- nvinfo : EIATTR_EXIT_INSTR_OFFSETS
	.align		4
        /*0084*/ 	.byte	0x04, 0x1c
        /*0086*/ 	.short	(.L_7157 - .L_7156)


	//   ....[0]....
.L_7156:
        /*0088*/ 	.word	0x00000420


	//   ....[1]....
        /*008c*/ 	.word	0x00000480


	//----- nvinfo : EIATTR_MAX_THREADS
	.align		4
.L_7157:
        /*0090*/ 	.byte	0x04, 0x05
        /*0092*/ 	.short	(.L_7159 - .L_7158)
.L_7158:
        /*0094*/ 	.word	0x00000080
        /*0098*/ 	.word	0x00000001
        /*009c*/ 	.word	0x00000001


	//----- nvinfo : EIATTR_CRS_STACK_SIZE
	.align		4
.L_7159:
        /*00a0*/ 	.byte	0x04, 0x1e
        /*00a2*/ 	.short	(.L_7161 - .L_7160)
.L_7160:
        /*00a4*/ 	.word	0x00000000


	//----- nvinfo : EIATTR_CBANK_PARAM_SIZE
	.align		4
.L_7161:
        /*00a8*/ 	.byte	0x03, 0x19
        /*00aa*/ 	.short	0x001c


	//----- nvinfo : EIATTR_PARAM_CBANK
	.align		4
        /*00ac*/ 	.byte	0x04, 0x0a
        /*00ae*/ 	.short	(.L_7163 - .L_7162)
	.align		4
.L_7162:
        /*00b0*/ 	.word	index@(.nv.constant0._ZN2at6native27unrolled_elementwise_kernelINS0_13AUnaryFunctorIhhhZZZNS0_19minimum_kernel_cudaERNS_18TensorIteratorBaseEENKUlvE_clEvENKUlvE_clEvEUlhhE_EESt5arrayIPcLm2EELi4E23TrivialOffsetCalculatorILi1EjESD_NS0_6memory15LoadWithoutCastENSE_16StoreWithoutCastEEEviT_T0_T2_T3_T4_T5_)
        /*00b4*/ 	.short	0x0210
        /*00b6*/ 	.short	0x001c


	//----- nvinfo : EIATTR_SW_WAR
	.align		4
.L_7163:
        /*00b8*/ 	.byte	0x04, 0x36
        /*00ba*/ 	.short	(.L_7165 - .L_7164)
.L_7164:
        /*00bc*/ 	.word	0x00000008
.L_7165:


//--------------------- .nv.info._ZN2at6native29vectorized_elementwise_kernelILi2ENS0_13AUnaryFunctorIhhhZZZNS0_19minimum_kernel_cudaERNS_18TensorIteratorBaseEENKUlvE_clEvENKUlvE_clEvEUlhhE_EESt5arrayIPcLm2EEEEviT0_T1_ --------------------------
	.section	.nv.info._ZN2at6native29vectorized_elementwise_kernelILi2ENS0_13AUnaryFunctorIhhhZZZNS0_19minimum_kernel_cudaERNS_18TensorIteratorBaseEENKUlvE_clEvENKUlvE_clEvEUlhhE_EESt5arrayIPcLm2EEEEviT0_T1_,"",@"SHT_CUDA_INFO"
	.sectionflags	@""
	.align	4


	//----- nvinfo : EIATTR_CUDA_API_VERSION
	.align		4
        /*0000*/ 	.byte	0x04, 0x37
        /*0002*/ 	.short	(.L_7167 - .L_7166)
.L_7166:
        /*0004*/ 	.word	0x00000082


	//----- nvinfo : EIATTR_KPARAM_INFO
	.align		4
.L_7167:
        /*0008*/ 	.byte	0x04, 0x17
        /*000a*/ 	.short	(.L_7169 - .L_7168)
.L_7168:
        /*000c*/ 	.word	0x00000000
        /*0010*/ 	.short	0x0002
        /*0012*/ 	.short	0x0008
        /*0014*/ 	.byte	0x00, 0xf0, 0x41, 0x00


	//----- nvinfo : EIATTR_KPARAM_INFO
	.align		4
.L_7169:
        /*0018*/ 	.byte	0x04, 0x17
        /*001a*/ 	.short	(.L_7171 - .L_7170)
.L_7170:
        /*001c*/ 	.word	0x00000000
        /*0020*/ 	.short	0x0001
        /*0022*/ 	.short	0x0004
        /*0024*/ 	.byte	0x00, 0xf0, 0x09, 0x00


	//----- nvinfo : EIATTR_KPARAM_INFO
	.align		4
.L_7171:
        /*0028*/ 	.byte	0x04, 0x17
        /*002a*/ 	.short	(.L_7173 - .L_7172)
.L_7172:
        /*002c*/ 	.word	0x00000000
        /*0030*/ 	.short	0x0000
        /*0032*/ 	.short	0x0000
        /*0034*/ 	.byte	0x00, 0xf0, 0x11, 0x00


	//----- nvinfo : EIATTR_SPARSE_MMA_MASK
	.align		4
.L_7173:
        /*0038*/ 	.byte	0x03, 0x50
        /*003a*/ 	.short	0x0000


	//----- nvinfo : EIATTR_MAXREG_COUNT
	.align		4
        /*003c*/ 	.byte	0x03, 0x1b
        /*003e*/ 	.short	0x00ff


	//----- nvinfo : EIATTR_MERCURY_ISA_VERSION
	.align		4
        /*0040*/ 	.byte	0x03, 0x5f
        /*0042*/ 	.short	0x0101


	//----- nvinfo : EIATTR_EXIT_INSTR_OFFSETS
	.align		4
        /*0044*/ 	.byte	0x04, 0x1c
        /*0046*/ 	.short	(.L_7175 - .L_7174)


	//   ....[0]....
.L_7174:
        /*0048*/ 	.word	0x00000320


	//   ....[1]....
        /*004c*/ 	.word	0x00000b80


	//   ....[2]....
        /*0050*/ 	.word	0x00000be0


	//----- nvinfo : EIATTR_MAX_THREADS
	.align		4
.L_7175:
        /*0054*/ 	.byte	0x04, 0x05
        /*0056*/ 	.short	(.L_7177 - .L_7176)
.L_7176:
        /*0058*/ 	.word	0x00000080
        /*005c*/ 	.word	0x00000001
        /*0060*/ 	.word	0x00000001


	//----- nvinfo : EIATTR_CRS_STACK_SIZE
	.align		4
.L_7177:
        /*0064*/ 	.byte	0x04, 0x1e
        /*0066*/ 	.short	(.L_7179 - .L_7178)
.L_7178:
        /*0068*/ 	.word	0x00000000


	//----- nvinfo : EIATTR_CBANK_PARAM_SIZE
	.align		4
.L_7179:
        /*006c*/ 	.byte	0x03, 0x19
        /*006e*/ 	.short	0x0018


	//----- nvinfo : EIATTR_PARAM_CBANK
	.align		4
        /*0070*/ 	.byte	0x04, 0x0a
        /*0072*/ 	.short	(.L_7181 - .L_7180)
	.align		4
.L_7180:
        /*0074*/ 	.word	index@(.nv.constant0._ZN2at6native29vectorized_elementwise_kernelILi2ENS0_13AUnaryFunctorIhhhZZZNS0_19minimum_kernel_cudaERNS_18TensorIteratorBaseEENKUlvE_clEvENKUlvE_clEvEUlhhE_EESt5arrayIPcLm2EEEEviT0_T1_)
        /*0078*/ 	.short	0x0210
        /*007a*/ 	.short	0x0018


	//----- nvinfo : EIATTR_SW_WAR
	.align		4
.L_7181:
        /*007c*/ 	.byte	0x04, 0x36
        /*007e*/ 	.short	(.L_7183 - .L_7182)
.L_7182:
        /*0080*/ 	.word	0x00000008
.L_7183:


//--------------------- .nv.info._ZN2at6native29vectorized_elementwise_kernelILi4ENS0_13AUnaryFunctorIhhhZZZNS0_19minimum_kernel_cudaERNS_18TensorIteratorBaseEENKUlvE_clEvENKUlvE_clEvEUlhhE_EESt5arrayIPcLm2EEEEviT0_T1_ --------------------------
	.section	.nv.info._ZN2at6native29vectorized_elementwise_kernelILi4ENS0_13AUnaryFunctorIhhhZZZNS0_19minimum_kernel_cudaERNS_18TensorIteratorBaseEENKUlvE_clEvENKUlvE_clEvEUlhhE_EESt5arrayIPcLm2EEEEviT0_T1_,"",@"SHT_CUDA_INFO"
	.sectionflags	@""
	.align	4


	//----- nvinfo : EIATTR_CUDA_API_VERSION
	.align		4
        /*0000*/ 	.byte	0x04, 0x37
        /*0002*/ 	.short	(.L_7185 - .L_7184)
.L_7184:
        /*0004*/ 	.word	0x00000082


	//----- nvinfo : EIATTR_KPARAM_INFO
	.align		4
.L_7185:
        /*0008*/ 	.byte	0x04, 0x17
        /*000a*/ 	.short	(.L_7187 - .L_7186)
.L_7186:
        /*000c*/ 	.word	0x00000000
        /*0010*/ 	.short	0x0002
        /*0012*/ 	.short	0x0008
        /*0014*/ 	.byte	0x00, 0xf0, 0x41, 0x00


	//----- nvinfo : EIATTR_KPARAM_INFO
	.align		4
.L_7187:
        /*0018*/ 	.byte	0x04, 0x17
        /*001a*/ 	.short	(.L_7189 - .L_7188)
.L_7188:
        /*001c*/ 	.word	0x00000000
        /*0020*/ 	.short	0x0001
        /*0022*/ 	.short	0x0004
        /*0024*/ 	.byte	0x00, 0xf0, 0x09, 0x00


	//----- nvinfo : EIATTR_KPARAM_INFO
	.align		4
.L_7189:
        /*0028*/ 	.byte	0x04, 0x17
        /*002a*/ 	.short	(.L_7191 - .L_7190)
.L_7190:
        /*002c*/ 	.word	0x00000000
        /*0030*/ 	.short	0x0000
        /*0032*/ 	.short	0x0000
        /*0034*/ 	.byte	0x00, 0xf0, 0x11, 0x00


	//----- nvinfo : EIATTR_SPARSE_MMA_MASK
	.align		4
.L_7191:
        /*0038*/ 	.byte	0x03, 0x50
        /*003a*/ 	.short	0x0000


	//----- nvinfo : EIATTR_MAXREG_COUNT
	.align		4
        /*003c*/ 	.byte	0x03, 0x1b
        /*003e*/ 	.short	0x00ff


	//----- nvinfo : EIATTR_MERCURY_ISA_VERSION
	.align		4
        /*0040*/ 	.byte	0x03, 0x5f
        /*0042*/ 	.short	0x0101


	//----- nvinfo : EIATTR_EXIT_INSTR_OFFSETS
	.align		4
        /*0044*/ 	.byte	0x04, 0x1c
        /*0046*/ 	.short	(.L_7193 - .L_7192)


	//   ....[0]....
.L_7192:
        /*0048*/ 	.word	0x00000300


	//   ....[1]....
        /*004c*/ 	.word	0x00000b60


	//   ....[2]....
        /*0050*/ 	.word	0x00000bc0


	//----- nvinfo : EIATTR_MAX_THREADS
	.align		4
.L_7193:
        /*0054*/ 	.byte	0x04, 0x05
        /*0056*/ 	.short	(.L_7195 - .L_7194)
.L_7194:
        /*0058*/ 	.word	0x00000080
        /*005c*/ 	.word	0x00000001
        /*0060*/ 	.word	0x00000001


	//----- nvinfo : EIATTR_CRS_STACK_SIZE
	.align		4
.L_7195:
        /*0064*/ 	.byte	0x04, 0x1e
        /*0066*/ 	.short	(.L_7197 - .L_7196)
.L_7196:
        /*0068*/ 	.word	0x00000000


	//----- nvinfo : EIATTR_CBANK_PARAM_SIZE
	.align		4
.L_7197:
        /*006c*/ 	.byte	0x03, 0x19
        /*006e*/ 	.short	0x0018


	//----- nvinfo : EIATTR_PARAM_CBANK
	.align		4
        /*0070*/ 	.byte	0x04, 0x0a
        /*0072*/ 	.short	(.L_7199 - .L_7198)
	.align		4
.L_7198:
        /*0074*/ 	.word	index@(.nv.constant0._ZN2at6native29vectorized_elementwise_kernelILi4ENS0_13AUnaryFunctorIhhhZZZNS0_19minimum_kernel_cudaERNS_18TensorIteratorBaseEENKUlvE_clEvENKUlvE_clEvEUlhhE_EESt5arrayIPcLm2EEEEviT0_T1_)
        /*0078*/ 	.short	0x0210
        /*007a*/ 	.short	0x0018


	//----- nvinfo : EIATTR_SW_WAR
	.align		4
.L_7199:
        /*007c*/ 	.byte	0x04, 0x36
        /*007e*/ 	.short	(.L_7201 - .L_7200)
.L_7200:
        /*0080*/ 	.word	0x00000008
.L_7201:


//--------------------- .nv.info._ZN2at6native29vectorized_elementwise_kernelILi8ENS0_13AUnaryFunctorIhhhZZZNS0_19minimum_kernel_cudaERNS_18TensorIteratorBaseEENKUlvE_clEvENKUlvE_clEvEUlhhE_EESt5arrayIPcLm2EEEEviT0_T1_ --------------------------
	.section	.nv.info._ZN2at6native29vectorized_elementwise_kernelILi8ENS0_13AUnaryFunctorIhhhZZZNS0_19minimum_kernel_cudaERNS_18TensorIteratorBaseEENKUlvE_clEvENKUlvE_clEvEUlhhE_EESt5arrayIPcLm2EEEEviT0_T1_,"",@"SHT_CUDA_INFO"
	.sectionflags	@""
	.align	4


	//----- nvinfo : EIATTR_CUDA_API_VERSION
	.align		4
        /*0000*/ 	.byte	0x04, 0x37
        /*0002*/ 	.short	(.L_7203 - .L_7202)
.L_7202:
        /*0004*/ 	.word	0x00000082


	//----- nvinfo : EIATTR_KPARAM_INFO
	.align		4
.L_7203:
        /*0008*/ 	.byte	0x04, 0x17
        /*000a*/ 	.short	(.L_7205 - .L_7204)
.L_7204:
        /*000c*/ 	.word	0x00000000
        /*0010*/ 	.short	0x0002
        /*0012*/ 	.short	0x0008
        /*0014*/ 	.byte	0x00, 0xf0, 0x41, 0x00


	//----- nvinfo : EIATTR_KPARAM_INFO
	.align		4
.L_7205:
        /*0018*/ 	.byte	0x04, 0x17
        /*001a*/ 	.short	(.L_7207 - .L_7206)
.L_7206:
        /*001c*/ 	.word	0x00000000
        /*0020*/ 	.short	0x0001
        /*0022*/ 	.short	0x0004
        /*0024*/ 	.byte	0x00, 0xf0, 0x09, 0x00


	//----- nvinfo : EIATTR_KPARAM_INFO
	.align		4
.L_7207:
        /*0028*/ 	.byte	0x04, 0x17
        /*002a*/ 	.short	(.L_7209 - .L_7208)
.L_7208:
        /*002c*/ 	.word	0x00000000
        /*0030*/ 	.short	0x0000
        /*0032*/ 	.short	0x0000
        /*0034*/ 	.byte	0x00, 0xf0, 0x11, 0x00


	//----- nvinfo : EIATTR_SPARSE_MMA_MASK
	.align		4
.L_7209:
        /*0038*/ 	.byte	0x03, 0x50
        /*003a*/ 	.short	0x0000


	//----- nvinfo : EIATTR_MAXREG_COUNT
	.align		4
        /*003c*/ 	.byte	0x03, 0x1b
        /*003e*/ 	.short	0x00ff


	//----- nvinfo : EIATTR_MERCURY_ISA_VERSION
	.align		4
        /*0040*/ 	.byte	0x03, 0x5f
        /*0042*/ 	.short	0x0101


	//----- nvinfo : EIATTR_EXIT_INSTR_OFFSETS
	.align		4
        /*0044*/ 	.byte	0x04, 0x1c
        /*0046*/ 	.short	(.L_7211 - .L_7210)


	//   ....[0]....
.L_7210:
        /*0048*/ 	.word	0x000003a0


	//   ....[1]....
        /*004c*/ 	.word	0x00000c00


	//   ....[2]....
        /*0050*/ 	.word	0x00000c60


	//----- nvinfo : EIATTR_MAX_THREADS
	.align		4
.L_7211:
        /*0054*/ 	.byte	0x04, 0x05
        /*0056*/ 	.short	(.L_7213 - .L_7212)
.L_7212:
        /*0058*/ 	.word	0x00000080
        /*005c*/ 	.word	0x00000001
        /*0060*/ 	.word	0x00000001


	//----- nvinfo : EIATTR_CRS_STACK_SIZE
	.align		4
.L_7213:
        /*0064*/ 	.byte	0x04, 0x1e
        /*0066*/ 	.short	(.L_7215 - .L_7214)
.L_7214:
        /*0068*/ 	.word	0x00000000


	//----- nvinfo : EIATTR_CBANK_PARAM_SIZE
	.align		4
.L_7215:
        /*006c*/ 	.byte	0x03, 0x19
        /*006e*/ 	.short	0x0018


	//----- nvinfo : EIATTR_PARAM_CBANK
	.align		4
        /*0070*/ 	.byte	0x04, 0x0a
        /*0072*/ 	.short	(.L_7217 - .L_7216)
	.align		4
.L_7216:
        /*0074*/ 	.word	index@(.nv.constant0._ZN2at6native29vectorized_elementwise_kernelILi8ENS0_13AUnaryFunctorIhhhZZZNS0_19minimum_kernel_cudaERNS_18TensorIteratorBaseEENKUlvE_clEvENKUlvE_clEvEUlhhE_EESt5arrayIPcLm2EEEEviT0_T1_)
        /*0078*/ 	.short	0x0210
        /*007a*/ 	.short	0x0018


	//----- nvinfo : EIATTR_SW_WAR
	.align		4
.L_7217:
        /*007c*/ 	.byte	0x04, 0x36
        /*007e*/ 	.short	(.L_7219 - .L_7218)
.L_7218:
        /*0080*/ 	.word	0x00000008
.L_7219:


//--------------------- .nv.info._ZN2at6native18elementwise_kernelILi128ELi4EZNS0_15gpu_kernel_implINS0_13BinaryFunctorIhhhZZZNS0_19minimum_kernel_cudaERNS_18TensorIteratorBaseEENKUlvE_clEvENKUlvE_clEvEUlhhE_EEEEvS5_RKT_EUliE_EEviT1_ --------------------------
	.section	.nv.info._ZN2at6native18elementwise_kernelILi128ELi4EZNS0_15gpu_kernel_implINS0_13BinaryFunctorIhhhZZZNS0_19minimum_kernel_cudaERNS_18TensorIteratorBaseEENKUlvE_clEvENKUlvE_clEvEUlhhE_EEEEvS5_RKT_EUliE_EEviT1_,"",@"SHT_CUDA_INFO"
	.sectionflags	@""
	.align	4


	//----- nvinfo : EIATTR_CUDA_API_VERSION
	.align		4
        /*0000*/ 	.byte	0x04, 0x37
        /*0002*/ 	.short	(.L_7221 - .L_7220)
.L_7220:
        /*0004*/ 	.word	0x00000082


	//----- nvinfo : EIATTR_KPARAM_INFO
	.align		4
.L_7221:
        /*0008*/ 	.byte	0x04, 0x17
        /*000a*/ 	.short	(.L_7223 - .L_7222)
.L_7222:
        /*000c*/ 	.word	0x00000000
        /*0010*/ 	.short	0x0001
        /*0012*/ 	.short	0x0008
        /*0014*/ 	.byte	0x00, 0xf0, 0x21, 0x0a


	//----- nvinfo : EIATTR_KPARAM_INFO
	.align		4
.L_7223:
        /*0018*/ 	.byte	0x04, 0x17
        /*001a*/ 	.short	(.L_7225 - .L_7224)
.L_7224:
        /*001c*/ 	.word	0x00000000
        /*0020*/ 	.short	0x0000
        /*0022*/ 	.short	0x0000
        /*0024*/ 	.byte	0x00, 0xf0, 0x11, 0x00


	//----- nvinfo : EIATTR_SPARSE_MMA_MASK
	.align		4
.L_7225:
        /*0028*/ 	.byte	0x03, 0x50
        /*002a*/ 	.short	0x0000


	//----- nvinfo : EIATTR_MAXREG_COUNT
	.align		4
        /*002c*/ 	.byte	0x03, 0x1b
        /*002e*/ 	.short	0x0080


	//----- nvinfo : EIATTR_EXTERNS
	.align		4
        /*0030*/ 	.byte	0x04, 0x0f
        /*0032*/ 	.short	(.L_7227 - .L_7226)


	//   ....[0]....
	.align		4
.L_7226:
        /*0034*/ 	.word	index@(__assertfail)


	//----- nvinfo : EIATTR_MERCURY_ISA_VERSION
	.align		4
.L_7227:
        /*0038*/ 	.byte	0x03, 0x5f
        /*003a*/ 	.short	0x0101


	//----- nvinfo : EIATTR_SYSCALL_OFFSETS
	.align		4
        /*003c*/ 	.byte	0x04, 0x46
        /*003e*/ 	.short	(.L_7229 - .L_7228)


	//   ....[0]....
.L_7228:
        /*0040*/ 	.word	0x00002560


	//   ....[1]....
        /*0044*/ 	.word	0x00003420


	//   ....[2]....
        /*0048*/ 	.word	0x000042b0


	//   ....[3]....
        /*004c*/ 	.word	0x00006840


	//   ....[4]....
        /*0050*/ 	.word	0x00007700


	//   ....[5]....
        /*0054*/ 	.word	0x00008580


	//   ....[6]....
        /*0058*/ 	.word	0x0000aaf0


	//   ....[7]....
        /*005c*/ 	.word	0x0000b9b0


	//   ....[8]....
        /*0060*/ 	.word	0x0000c830


	//   ....[9]....
        /*0064*/ 	.word	0x0000ed90


	//   ....[10]....
        /*0068*/ 	.word	0x0000fc50


	//   ....[11]....
        /*006c*/ 	.word	0x00010ad0


	//----- nvinfo : EIATTR_EXIT_INSTR_OFFSETS
	.align		4
.L_7229:
        /*0070*/ 	.byte	0x04, 0x1c
        /*0072*/ 	.short	(.L_7231 - .L_7230)


	//   ....[0]....
.L_7230:
        /*0074*/ 	.word	0x0000c8d0


	//   ....[1]....
        /*0078*/ 	.word	0x0000fdb0


	//   ....[2]....
        /*007c*/ 	.word	0x0000fdd0


	//   ....[3]....
        /*0080*/ 	.word	0x0000fe60


	//   ....[4]....
        /*0084*/ 	.word	0x0000fe80


	//   ....[5]....
        /*0088*/ 	.word	0x0000fea0


	//   ....[6]....
        /*008c*/ 	.word	0x0000ff30


	//   ....[7]....
        /*0090*/ 	.word	0x0000ff70


	//   ....[8]....
        /*0094*/ 	.word	0x00010010


	//   ....[9]....
        /*0098*/ 	.word	0x00010060


	//   ....[10]....
        /*009c*/ 	.word	0x00010090


	//   ....[11]....
        /*00a0*/ 	.word	0x00010160


	//   ....[12]....
        /*00a4*/ 	.word	0x000101a0


	//   ....[13]....
        /*00a8*/ 	.word	0x00010330


	//   ....[14]....
        /*00ac*/ 	.word	0x00010490


	//   ....[15]....
        /*00b0*/ 	.word	0x000104d0


	//   ....[16]....
        /*00b4*/ 	.word	0x00010570


	//   ....[17]....
        /*00b8*/ 	.word	0x000106f0


	//   ....[18]....
        /*00bc*/ 	.word	0x00010870


	//   ....[19]....
        /*00c0*/ 	.word	0x000109d0


	//   ....[20]....
        /*00c4*/ 	.word	0x00010ae0


	//   ....[21]....
        /*00c8*/ 	.word	0x00010b10


	//   ....[22]....
        /*00cc*/ 	.word	0x00010b30


	//----- nvinfo : EIATTR_MAX_THREADS
	.align		4
.L_7231:
        /*00d0*/ 	.byte	0x04, 0x05
        /*00d2*/ 	.short	(.L_7233 - .L_7232)
.L_7232:
        /*00d4*/ 	.word	0x00000080
        /*00d8*/ 	.word	0x00000001
        /*00dc*/ 	.word	0x00000001


	//----- nvinfo : EIATTR_CRS_STACK_SIZE
	.align		4
.L_7233:
        /*00e0*/ 	.byte	0x04, 0x1e
        /*00e2*/ 	.short	(.L_7235 - .L_7234)
.L_7234:
        /*00e4*/ 	.word	0x00000000


	//----- nvinfo : EIATTR_CBANK_PARAM_SIZE
	.align		4
.L_7235:
        /*00e8*/ 	.byte	0x03, 0x19
        /*00ea*/ 	.short	0x0290


	//----- nvinfo : EIATTR_PARAM_CBANK
	.align		4
        /*00ec*/ 	.byte	0x04, 0x0a
        /*00ee*/ 	.short	(.L_7237 - .L_7236)
	.align		4
.L_7236:
        /*00f0*/ 	.word	index@(.nv.constant0._ZN2at6native18elementwise_kernelILi128ELi4EZNS0_15gpu_kernel_implINS0_13BinaryFunctorIhhhZZZNS0_19minimum_kernel_cudaERNS_18TensorIteratorBaseEENKUlvE_clEvENKUlvE_clEvEUlhhE_EEEEvS5_RKT_EUliE_EEviT1_)
        /*00f4*/ 	.short	0x0210
        /*00f6*/ 	.short	0x0290


	//----- nvinfo : EIATTR_SW_WAR
	.align		4
.L_7237:
        /*00f8*/ 	.byte	0x04, 0x36
        /*00fa*/ 	.short	(.L_7239 - .L_7238)
.L_7238:
        /*00fc*/ 	.word	0x00000008
.L_7239:


//--------------------- .nv.info._ZN2at6native27unrolled_elementwise_kernelINS0_13BinaryFunctorIhhhZZZNS0_19minimum_kernel_cudaERNS_18TensorIteratorBaseEENKUlvE_clEvENKUlvE_clEvEUlhhE_EESt5arrayIPcLm3EELi4E23TrivialOffsetCalculatorILi2EjESC_ILi1EjENS0_6memory12LoadWithCastILi2EEENSF_13StoreWithCastILi1EEEEEviT_T0_T2_T3_T4_T5_ --------------------------
	.section	.nv.info._ZN2at6native27unrolled_elementwise_kernelINS0_13BinaryFunctorIhhhZZZNS0_19minimum_kernel_cudaERNS_18TensorIteratorBaseEENKUlvE_clEvENKUlvE_clEvEUlhhE_EESt5arrayIPcLm3EELi4E23TrivialOffsetCalculatorILi2EjESC_ILi1EjENS0_6memory12LoadWithCastILi2EEENSF_13StoreWithCastILi1EEEEEviT_T0_T2_T3_T4_T5_,"",@"SHT_CUDA_INFO"
	.sectionflags	@""
	.align	4


	//----- nvinfo : EIATTR_CUDA_API_VERSION
	.align		4
        /*0000*/ 	.byte	0x04, 0x37
        /*0002*/ 	.short	(.L_7241 - .L_7240)
.L_7240:
        /*0004*/ 	.word	0x00000082


	//----- nvinfo : EIATTR_KPARAM_INFO
	.align		4
.L_7241:
        /*0008*/ 	.byte	0x04, 0x17
        /*000a*/ 	.short	(.L_7243 - .L_7242)
.L_7242:
        /*000c*/ 	.word	0x00000000
        /*0010*/ 	.short	0x0006
        /*0012*/ 	.short	0x0030
        /*0014*/ 	.byte	0x00, 0xf0, 0x21, 0x00


	//----- nvinfo : EIATTR_KPARAM_INFO
	.align		4
.L_7243:
        /*0018*/ 	.byte	0x04, 0x17
        /*001a*/ 	.short	(.L_7245 - .L_7244)
.L_7244:
        /*001c*/ 	.word	0x00000000
        /*0020*/ 	.short	0x0005
        /*0022*/ 	.short	0x0024
        /*0024*/ 	.byte	0x00, 0xf0, 0x31, 0x00


	//----- nvinfo : EIATTR_KPARAM_INFO
	.align		4
.L_7245:
        /*0028*/ 	.byte	0x04, 0x17
        /*002a*/ 	.short	(.L_7247 - .L_7246)
.L_7246:
        /*002c*/ 	.word	0x00000000
        /*0030*/ 	.short	0x0004
        /*0032*/ 	.short	0x0021
        /*0034*/ 	.byte	0x00, 0xf0, 0x05, 0x00


	//----- nvinfo : EIATTR_KPARAM_INFO
	.align		4
.L_7247:
        /*0038*/ 	.byte	0x04, 0x17
        /*003a*/ 	.short	(.L_7249 - .L_7248)
.L_7248:
        /*003c*/ 	.word	0x00000000
        /*0040*/ 	.short	0x0003
        /*0042*/ 	.short	0x0020
        /*0044*/ 	.byte	0x00, 0xf0, 0x05, 0x00


	//----- nvinfo : EIATTR_KPARAM_INFO
	.align		4
.L_7249:
        /*0048*/ 	.byte	0x04, 0x17
        /*004a*/ 	.short	(.L_7251 - .L_7250)
.L_7250:
        /*004c*/ 	.word	0x00000000
        /*0050*/ 	.short	0x0002
        /*0052*/ 	.short	0x0008
        /*0054*/ 	.byte	0x00, 0xf0, 0x61, 0x00


	//----- nvinfo : EIATTR_KPARAM_INFO
	.align		4
.L_7251:
        /*0058*/ 	.byte	0x04, 0x17
        /*005a*/ 	.short	(.L_7253 - .L_7252)
.L_7252:
        /*005c*/ 	.word	0x00000000
        /*0060*/ 	.short	0x0001
        /*0062*/ 	.short	0x0004
        /*0064*/ 	.byte	0x00, 0xf0, 0x05, 0x00


	//----- nvinfo : EIATTR_KPARAM_INFO
	.align		4
.L_7253:
        /*0068*/ 	.byte	0x04, 0x17
        /*006a*/ 	.short	(.L_7255 - .L_7254)
.L_7254:
        /*006c*/ 	.word	0x00000000
        /*0070*/ 	.short	0x0000
        /*0072*/ 	.short	0x0000
        /*0074*/ 	.byte	0x00, 0xf0, 0x11, 0x00


	//----- nvinfo : EIATTR_SPARSE_MMA_MASK
	.align		4
.L_7255:
        /*0078*/ 	.byte	0x03, 0x50
        /*007a*/ 	.short	0x0000


	//----- nvinfo : EIATTR_MAXREG_COUNT
	.align		4
        /*007c*/ 	.byte	0x03, 0x1b
        /*007e*/ 	.short	0x00ff


	//----- nvinfo : EIATTR_EXTERNS
	.align		4
        /*0080*/ 	.byte	0x04, 0x0f
        /*0082*/ 	.short	(.L_7257 - .L_7256)


	//   ....[0]....
	.align		4
.L_7256:
        /*0084*/ 	.word	index@(__assertfail)


	//----- nvinfo : EIATTR_MERCURY_ISA_VERSION
	.align		4
.L_7257:
        /*0088*/ 	.byte	0x03, 0x5f
        /*008a*/ 	.short	0x0101


	//----- nvinfo : EIATTR_SYSCALL_OFFSETS
	.align		4
        /*008c*/ 	.byte	0x04, 0x46
        /*008e*/ 	.short	(.L_7259 - .L_7258)


	//   ....[0]....
.L_7258:
        /*0090*/ 	.word	0x00000f70


	//   ....[1]....
        /*0094*/ 	.word	0x00001e40


	//   ....[2]....
        /*0098*/ 	.word	0x00002d90


	//   ....[3]....
        /*009c*/ 	.word	0x00003c60


	//   ....[4]....
        /*00a0*/ 	.word	0x00004bc0


	//   ....[5]....
        /*00a4*/ 	.word	0x00005aa0


	//   ....[6]....
        /*00a8*/ 	.word	0x000069e0


	//   ....[7]....
        /*00ac*/ 	.word	0x000078c0


	//   ....[8]....
        /*00b0*/ 	.word	0x000088b0


	//   ....[9]....
        /*00b4*/ 	.word	0x000097c0


	//   ....[10]....
        /*00b8*/ 	.word	0x0000a6c0


	//   ....[11]....
        /*00bc*/ 	.word	0x0000b5c0


	//----- nvinfo : EIATTR_EXIT_INSTR_OFFSETS
	.align		4
.L_7259:
        /*00c0*/ 	.byte	0x04, 0x1c
        /*00c2*/ 	.short	(.L_7261 - .L_7260)


	//   ....[0]....
.L_7260:
        /*00c4*/ 	.word	0x0000a760


	//   ....[1]....
        /*00c8*/ 	.word	0x0000a890


	//   ....[2]....
        /*00cc*/ 	.word	0x0000a8b0


	//   ....[3]....
        /*00d0*/ 	.word	0x0000a950


	//   ....[4]....
        /*00d4*/ 	.word	0x0000a970


	//   ....[5]....
        /*00d8*/ 	.word	0x0000a990


	//   ....[6]....
        /*00dc*/ 	.word	0x0000aa20


	//   ....[7]....
        /*00e0*/ 	.word	0x0000aa60


	//   ....[8]....
        /*00e4*/ 	.word	0x0000ab00


	//   ....[9]....
        /*00e8*/ 	.word	0x0000ab50


	//   ....[10]....
        /*00ec*/ 	.word	0x0000ab80


	//   ....[11]....
        /*00f0*/ 	.word	0x0000ac50


	//   ....[12]....
        /*00f4*/ 	.word	0x0000ac90


	//   ....[13]....
        /*00f8*/ 	.word	0x0000ae20


	//   ....[14]....
        /*00fc*/ 	.word	0x0000af80


	//   ....[15]....
        /*0100*/ 	.word	0x0000afc0


	//   ....[16]....
        /*0104*/ 	.word	0x0000b060


	//   ....[17]....
        /*0108*/ 	.word	0x0000b1e0


	//   ....[18]....
        /*010c*/ 	.word	0x0000b360


	//   ....[19]....
        /*0110*/ 	.word	0x0000b4c0


	//   ....[20]....
        /*0114*/ 	.word	0x0000b5d0


	//   ....[21]....
        /*0118*/ 	.word	0x0000b610


	//   ....[22]....
        /*011c*/ 	.word	0x0000b630


	//----- nvinfo : EIATTR_MAX_THREADS
	.align		4
.L_7261:
        /*0120*/ 	.byte	0x04, 0x05
        /*0122*/ 	.short	(.L_7263 - .L_7262)
.L_7262:
        /*0124*/ 	.word	0x00000080
        /*0128*/ 	.word	0x00000001
        /*012c*/ 	.word	0x00000001


	//----- nvinfo : EIATTR_CRS_STACK_SIZE
	.align		4
.L_7263:
        /*0130*/ 	.byte	0x04, 0x1e
        /*0132*/ 	.short	(.L_7265 - .L_7264)
.L_7264:
        /*0134*/ 	.word	0x00000000


	//----- nvinfo : EIATTR_CBANK_PARAM_SIZE
	.align		4
.L_7265:
        /*0138*/ 	.byte	0x03, 0x19
        /*013a*/ 	.short	0x0038


	//----- nvinfo : EIATTR_PARAM_CBANK
	.align		4
        /*013c*/ 	.byte	0x04, 0x0a
        /*013e*/ 	.short	(.L_7267 - .L_7266)
	.align		4
.L_7266:
        /*0140*/ 	.word	index@(.nv.constant0._ZN2at6native27unrolled_elementwise_kernelINS0_13BinaryFunctorIhhhZZZNS0_19minimum_kernel_cudaERNS_18TensorIteratorBaseEENKUlvE_clEvENKUlvE_clEvEUlhhE_EESt5arrayIPcLm3EELi4E23TrivialOffsetCalculatorILi2EjESC_ILi1EjENS0_6memory12LoadWithCastILi2EEENSF_13StoreWithCastILi1EEEEEviT_T0_T2_T3_T4_T5_)
        /*0144*/ 	.short	0x0210
        /*0146*/ 	.short	0x0038


	//----- nvinfo : EIATTR_SW_WAR
	.align		4
.L_7267:
        /*0148*/ 	.byte	0x04, 0x36
        /*014a*/ 	.short	(.L_7269 - .L_7268)
.L_7268:
        /*014c*/ 	.word	0x00000008
.L_7269:


//--------------------- .nv.info._ZN2at6native18elementwise_kernelILi128ELi4EZNS0_22gpu_kernel_impl_nocastINS0_13BinaryFunctorIhhhZZZNS0_19minimum_kernel_cudaERNS_18TensorIteratorBaseEENKUlvE_clEvENKUlvE_clEvEUlhhE_EEEEvS5_RKT_EUliE_EEviT1_ --------------------------
	.section	.nv.info._ZN2at6native18elementwise_kernelILi128ELi4EZNS0_22gpu_kernel_impl_nocastINS0_13BinaryFunctorIhhhZZZNS0_19minimum_kernel_cudaERNS_18TensorIteratorBaseEENKUlvE_clEvENKUlvE_clEvEUlhhE_EEEEvS5_RKT_EUliE_EEviT1_,"",@"SHT_CUDA_INFO"
	.sectionflags	@""
	.align	4


	//----- nvinfo : EIATTR_CUDA_API_VERSION
	.align		4
        /*0000*/ 	.byte	0x04, 0x37
        /*0002*/ 	.short	(.L_7271 - .L_7270)
.L_7270:
        /*0004*/ 	.word	0x00000082


	//----- nvinfo : EIATTR_KPARAM_INFO
	.align		4
.L_7271:
        /*0008*/ 	.byte	0x04, 0x17
        /*000a*/ 	.short	(.L_7273 - .L_7272)
.L_7272:
        /*000c*/ 	.word	0x00000000
        /*0010*/ 	.short	0x0001
        /*0012*/ 	.short	0x0008
        /*0014*/ 	.byte	0x00, 0xf0, 0x21, 0x0a


	//----- nvinfo : EIATTR_KPARAM_INFO
	.align		4
.L_7273:
        /*0018*/ 	.byte	0x04, 0x17
        /*001a*/ 	.short	(.L_7275 - .L_7274)
.L_7274:
        /*001c*/ 	.word	0x00000000
        /*0020*/ 	.short	0x0000
        /*0022*/ 	.short	0x0000
        /*0024*/ 	.byte	0x00, 0xf0, 0x11, 0x00


	//----- nvinfo : EIATTR_SPARSE_MMA_MASK
	.align		4
.L_7275:
        /*0028*/ 	.byte	0x03, 0x50
        /*002a*/ 	.short	0x0000


	//----- nvinfo : EIATTR_MAXREG_COUNT
	.align		4
        /*002c*/ 	.byte	0x03, 0x1b
        /*002e*/ 	.short	0x0080


	//----- nvinfo : EIATTR_MERCURY_ISA_VERSION
	.align		4
        /*0030*/ 	.byte	0x03, 0x5f
        /*0032*/ 	.short	0x0101


	//----- nvinfo : EIATTR_EXIT_INSTR_OFFSETS
	.align		4
        /*0034*/ 	.byte	0x04, 0x1c
        /*0036*/ 	.short	(.L_7277 - .L_7276)


	//   ....[0]....
.L_7276:
        /*0038*/ 	.word	0x000045f0


	//   ....[1]....
        /*003c*/ 	.word	0x00005ce0


	//----- nvinfo : EIATTR_MAX_THREADS
	.align		4
.L_7277:
        /*0040*/ 	.byte	0x04, 0x05
        /*0042*/ 	.short	(.L_7279 - .L_7278)
.L_7278:
        /*0044*/ 	.word	0x00000080
        /*0048*/ 	.word	0x00000001
        /*004c*/ 	.word	0x00000001


	//----- nvinfo : EIATTR_CRS_STACK_SIZE
	.align		4
.L_7279:
        /*0050*/ 	.byte	0x04, 0x1e
        /*0052*/ 	.short	(.L_7281 - .L_7280)
.L_7280:
        /*0054*/ 	.word	0x00000000


	//----- nvinfo : EIATTR_CBANK_PARAM_SIZE
	.align		4
.L_7281:
        /*0058*/ 	.byte	0x03, 0x19
        /*005a*/ 	.short	0x0290


	//----- nvinfo : EIATTR_PARAM_CBANK
	.align		4
        /*005c*/ 	.byte	0x04, 0x0a
        /*005e*/ 	.short	(.L_7283 - .L_7282)
	.align		4
.L_7282:
        /*0060*/ 	.word	index@(.nv.constant0._ZN2at6native18elementwise_kernelILi128ELi4EZNS0_22gpu_kernel_impl_nocastINS0_13BinaryFunctorIhhhZZZNS0_19minimum_kernel_cudaERNS_18TensorIteratorBaseEENKUlvE_clEvENKUlvE_clEvEUlhhE_EEEEvS5_RKT_EUliE_EEviT1_)
        /*0064*/ 	.short	0x0210
        /*0066*/ 	.short	0x0290


	//----- nvinfo : EIATTR_SW_WAR
	.align		4
.L_7283:
        /*0068*/ 	.byte	0x04, 0x36
        /*006a*/ 	.short	(.L_7285 - .L_7284)
.L_7284:
        /*006c*/ 	.word	0x00000008
.L_7285:


//--------------------- .nv.info._ZN2at6native27unrolled_elementwise_kernelINS0_13BinaryFunctorIhhhZZZNS0_19minimum_kernel_cudaERNS_18TensorIteratorBaseEENKUlvE_clEvENKUlvE_clEvEUlhhE_EESt5arrayIPcLm3EELi4E23TrivialOffsetCalculatorILi2EjESC_ILi1EjENS0_6memory15LoadWithoutCastENSF_16StoreWithoutCastEEEviT_T0_T2_T3_T4_T5_ --------------------------
	.section	.nv.info._ZN2at6native27unrolled_elementwise_kernelINS0_13BinaryFunctorIhhhZZZNS0_19minimum_kernel_cudaERNS_18TensorIteratorBaseEENKUlvE_clEvENKUlvE_clEvEUlhhE_EESt5arrayIPcLm3EELi4E23TrivialOffsetCalculatorILi2EjESC_ILi1EjENS0_6memory15LoadWithoutCastENSF_16StoreWithoutCastEEEviT_T0_T2_T3_T4_T5_,"",@"SHT_CUDA_INFO"
	.sectionflags	@""
	.align	4


	//----- nvinfo : EIATTR_CUDA_API_VERSION
	.align		4
        /*0000*/ 	.byte	0x04, 0x37
        /*0002*/ 	.short	(.L_7287 - .L_7286)
.L_7286:
        /*0004*/ 	.word	0x00000082


	//----- nvinfo : EIATTR_KPARAM_INFO
	.align		4
.L_7287:
        /*0008*/ 	.byte	0x04, 0x17
        /*000a*/ 	.short	(.L_7289 - .L_7288)
.L_7288:
        /*000c*/ 	.word	0x00000000
        /*0010*/ 	.short	0x0006
        /*0012*/ 	.short	0x0023
        /*0014*/ 	.byte	0x00, 0xf0, 0x05, 0x00


	//----- nvinfo : EIATTR_KPARAM_INFO
	.align		4
.L_7289:
        /*0018*/ 	.byte	0x04, 0x17
        /*001a*/ 	.short	(.L_7291 - .L_7290)
.L_7290:
        /*001c*/ 	.word	0x00000000
        /*0020*/ 	.short	0x0005
        /*0022*/ 	.short	0x0022
        /*0024*/ 	.byte	0x00, 0xf0, 0x05, 0x00


	//----- nvinfo : EIATTR_KPARAM_INFO
	.align		4
.L_7291:
        /*0028*/ 	.byte	0x04, 0x17
        /*002a*/ 	.short	(.L_7293 - .L_7292)
.L_7292:
        /*002c*/ 	.word	0x00000000
        /*0030*/ 	.short	0x0004
        /*0032*/ 	.short	0x0021
        /*0034*/ 	.byte	0x00, 0xf0, 0x05, 0x00


	//----- nvinfo : EIATTR_KPARAM_INFO
	.align		4
.L_7293:
        /*0038*/ 	.byte	0x04, 0x17
        /*003a*/ 	.short	(.L_7295 - .L_7294)
.L_7294:
        /*003c*/ 	.word	0x00000000
        /*0040*/ 	.short	0x0003
        /*0042*/ 	.short	0x0020
        /*0044*/ 	.byte	0x00, 0xf0, 0x05, 0x00


	//----- nvinfo : EIATTR_KPARAM_INFO
	.align		4
.L_7295:
        /*0048*/ 	.byte	0x04, 0x17
        /*004a*/ 	.short	(.L_7297 - .L_7296)
.L_7296:
        /*004c*/ 	.word	0x00000000
        /*0050*/ 	.short	0x0002
        /*0052*/ 	.short	0x0008
        /*0054*/ 	.byte	0x00, 0xf0, 0x61, 0x00


	//----- nvinfo : EIATTR_KPARAM_INFO
	.align		4
.L_7297:
        /*0058*/ 	.byte	0x04, 0x17
        /*005a*/ 	.short	(.L_7299 - .L_7298)
.L_7298:
        /*005c*/ 	.word	0x00000000
        /*0060*/ 	.short	0x0001
        /*0062*/ 	.short	0x0004
        /*0064*/ 	.byte	0x00, 0xf0, 0x05, 0x00


	//----- nvinfo : EIATTR_KPARAM_INFO
	.align		4
.L_7299:
        /*0068*/ 	.byte	0x04, 0x17
        /*006a*/ 	.short	(.L_7301 - .L_7300)
.L_7300:
        /*006c*/ 	.word	0x00000000
        /*0070*/ 	.short	0x0000
        /*0072*/ 	.short	0x0000
        /*0074*/ 	.byte	0x00, 0xf0, 0x11, 0x00


	//----- nvinfo : EIATTR_SPARSE_MMA_MASK
	.align		4
.L_7301:
        /*0078*/ 	.byte	0x03, 0x50
        /*007a*/ 	.short	0x0000


	//----- nvinfo : EIATTR_MAXREG_COUNT
	.align		4
        /*007c*/ 	.byte	0x03, 0x1b
        /*007e*/ 	.short	0x00ff


	//----- nvinfo : EIATTR_MERCURY_ISA_VERSION
	.align		4
        /*0080*/ 	.byte	0x03, 0x5f
        /*0082*/ 	.short	0x0101


	//----- nvinfo : EIATTR_EXIT_INSTR_OFFSETS
	.align		4
        /*0084*/ 	.byte	0x04, 0x1c
        /*0086*/ 	.short	(.L_7303 - .L_7302)


	//   ....[0]....
.L_7302:
        /*0088*/ 	.word	0x00000530


	//   ....[1]....
        /*008c*/ 	.word	0x000005a0


	//----- nvinfo : EIATTR_MAX_THREADS
	.align		4
.L_7303:
        /*0090*/ 	.byte	0x04, 0x05
        /*0092*/ 	.short	(.L_7305 - .L_7304)
.L_7304:
        /*0094*/ 	.word	0x00000080
        /*0098*/ 	.word	0x00000001
        /*009c*/ 	.word	0x00000001


	//----- nvinfo : EIATTR_CRS_STACK_SIZE
	.align		4
.L_7305:
        /*00a0*/ 	.byte	0x04, 0x1e
        /*00a2*/ 	.short	(.L_7307 - .L_7306)
.L_7306:
        /*00a4*/ 	.word	0x00000000


	//----- nvinfo : EIATTR_CBANK_PARAM_SIZE
	.align		4
.L_7307:
        /*00a8*/ 	.byte	0x03, 0x19
        /*00aa*/ 	.short	0x0024


	//----- nvinfo : EIATTR_PARAM_CBANK
	.align		4
        /*00ac*/ 	.byte	0x04, 0x0a
        /*00ae*/ 	.short	(.L_7309 - .L_7308)
	.align		4
.L_7308:
        /*00b0*/ 	.word	index@(.nv.constant0._ZN2at6native27unrolled_elementwise_kernelINS0_13BinaryFunctorIhhhZZZNS0_19minimum_kernel_cudaERNS_18TensorIteratorBaseEENKUlvE_clEvENKUlvE_clEvEUlhhE_EESt5arrayIPcLm3EELi4E23TrivialOffsetCalculatorILi2EjESC_ILi1EjENS0_6memory15LoadWithoutCastENSF_16StoreWithoutCastEEEviT_T0_T2_T3_T4_T5_)
        /*00b4*/ 	.short	0x0210
        /*00b6*/ 	.short	0x0024


	//----- nvinfo : EIATTR_SW_WAR
	.align		4
.L_7309:
        /*00b8*/ 	.byte	0x04, 0x36
        /*00ba*/ 	.short	(.L_7311 - .L_7310)
.L_7310:
        /*00bc*/ 	.word	0x00000008
.L_7311:


//--------------------- .nv.info._ZN2at6native29vectorized_elementwise_kernelILi2ENS0_13BinaryFunctorIhhhZZZNS0_19minimum_kernel_cudaERNS_18TensorIteratorBaseEENKUlvE_clEvENKUlvE_clEvEUlhhE_EESt5arrayIPcLm3EEEEviT0_T1_ --------------------------
	.section	.nv.info._ZN2at6native29vectorized_elementwise_kernelILi2ENS0_13BinaryFunctorIhhhZZZNS0_19minimum_kernel_cudaERNS_18TensorIteratorBaseEENKUlvE_clEvENKUlvE_clEvEUlhhE_EESt5arrayIPcLm3EEEEviT0_T1_,"",@"SHT_CUDA_INFO"
	.sectionflags	@""
	.align	4


	//----- nvinfo : EIATTR_CUDA_API_VERSION
	.align		4
        /*0000*/ 	.byte	0x04, 0x37
        /*0002*/ 	.short	(.L_7313 - .L_7312)
.L_7312:
        /*0004*/ 	.word	0x00000082


	//----- nvinfo : EIATTR_KPARAM_INFO
	.align		4
.L_7313:
        /*0008*/ 	.byte	0x04, 0x17
        /*000a*/ 	.short	(.L_7315 - .L_7314)
.L_7314:
        /*000c*/ 	.word	0x00000000
        /*0010*/ 	.short	0x0002
        /*0012*/ 	.short	0x0008
        /*0014*/ 	.byte	0x00, 0xf0, 0x61, 0x00


	//----- nvinfo : EIATTR_KPARAM_INFO
	.align		4
.L_7315:
        /*0018*/ 	.byte	0x04, 0x17
        /*001a*/ 	.short	(.L_7317 - .L_7316)
.L_7316:
        /*001c*/ 	.word	0x00000000
        /*0020*/ 	.short	0x0001
        /*0022*/ 	.short	0x0004
        /*0024*/ 	.byte	0x00, 0xf0, 0x05, 0x00


	//----- nvinfo : EIATTR_KPARAM_INFO
	.align		4
.L_7317:
        /*0028*/ 	.byte	0x04, 0x17
        /*002a*/ 	.short	(.L_7319 - .L_7318)
.L_7318:
        /*002c*/ 	.word	0x00000000
        /*0030*/ 	.short	0x0000
        /*0032*/ 	.short	0x0000
        /*0034*/ 	.byte	0x00, 0xf0, 0x11, 0x00


	//----- nvinfo : EIATTR_SPARSE_MMA_MASK
	.align		4
.L_7319:
        /*0038*/ 	.byte	0x03, 0x50
        /*003a*/ 	.short	0x0000


	//----- nvinfo : EIATTR_MAXREG_COUNT
	.align		4
        /*003c*/ 	.byte	0x03, 0x1b
        /*003e*/ 	.short	0x00ff


	//----- nvinfo : EIATTR_MERCURY_ISA_VERSION
	.align		4
        /*0040*/ 	.byte	0x03, 0x5f
        /*0042*/ 	.short	0x0101


	//----- nvinfo : EIATTR_EXIT_INSTR_OFFSETS
	.align		4
        /*0044*/ 	.byte	0x04, 0x1c
        /*0046*/ 	.short	(.L_7321 - .L_7320)


	//   ....[0]....
.L_7320:
        /*0048*/ 	.word	0x00000440


	//   ....[1]....
        /*004c*/ 	.word	0x00000ef0


	//   ....[2]....
        /*0050*/ 	.word	0x00000f50


	//----- nvinfo : EIATTR_MAX_THREADS
	.align		4
.L_7321:
        /*0054*/ 	.byte	0x04, 0x05
        /*0056*/ 	.short	(.L_7323 - .L_7322)
.L_7322:
        /*0058*/ 	.word	0x00000080
        /*005c*/ 	.word	0x00000001
        /*0060*/ 	.word	0x00000001


	//----- nvinfo : EIATTR_CRS_STACK_SIZE
	.align		4
.L_7323:
        /*0064*/ 	.byte	0x04, 0x1e
        /*0066*/ 	.short	(.L_7325 - .L_7324)
.L_7324:
        /*0068*/ 	.word	0x00000000


	//----- nvinfo : EIATTR_CBANK_PARAM_SIZE
	.align		4
.L_7325:
        /*006c*/ 	.byte	0x03, 0x19
        /*006e*/ 	.short	0x0020


	//----- nvinfo : EIATTR_PARAM_CBANK
	.align		4
        /*0070*/ 	.byte	0x04, 0x0a
        /*0072*/ 	.short	(.L_7327 - .L_7326)
	.align		4
.L_7326:
        /*0074*/ 	.word	index@(.nv.constant0._ZN2at6native29vectorized_elementwise_kernelILi2ENS0_13BinaryFunctorIhhhZZZNS0_19minimum_kernel_cudaERNS_18TensorIteratorBaseEENKUlvE_clEvENKUlvE_clEvEUlhhE_EESt5arrayIPcLm3EEEEviT0_T1_)
        /*0078*/ 	.short	0x0210
        /*007a*/ 	.short	0x0020


	//----- nvinfo : EIATTR_SW_WAR
	.align		4
.L_7327:
        /*007c*/ 	.byte	0x04, 0x36
        /*007e*/ 	.short	(.L_7329 - .L_7328)
.L_7328:
        /*0080*/ 	.word	0x00000008
.L_7329:


//--------------------- .nv.info._ZN2at6native29vectorized_elementwise_kernelILi4ENS0_13BinaryFunctorIhhhZZZNS0_19minimum_kernel_cudaERNS_18TensorIteratorBaseEENKUlvE_clEvENKUlvE_clEvEUlhhE_EESt5arrayIPcLm3EEEEviT0_T1_ --------------------------
	.section	.nv.info._ZN2at6native29vectorized_elementwise_kernelILi4ENS0_13BinaryFunctorIhhhZZZNS0_19minimum_kernel_cudaERNS_18TensorIteratorBaseEENKUlvE_clEvENKUlvE_clEvEUlhhE_EESt5arrayIPcLm3EEEEviT0_T1_,"",@"SHT_CUDA_INFO"
	.sectionflags	@""
	.align	4


	//----- nvinfo : EIATTR_CUDA_API_VERSION
	.align		4
        /*0000*/ 	.byte	0x04, 0x37
        /*0002*/ 	.short	(.L_7331 - .L_7330)
.L_7330:
        /*0004*/ 	.word	0x00000082


	//----- nvinfo : EIATTR_KPARAM_INFO
	.align		4
.L_7331:
        /*0008*/ 	.byte	0x04, 0x17
        /*000a*/ 	.short	(.L_7333 - .L_7332)
.L_7332:
        /*000c*/ 	.word	0x00000000
        /*0010*/ 	.short	0x0002
        /*0012*/ 	.short	0x0008
        /*0014*/ 	.byte	0x00, 0xf0, 0x61, 0x00


	//----- nvinfo : EIATTR_KPARAM_INFO
	.align		4
.L_7333:
        /*0018*/ 	.byte	0x04, 0x17
        /*001a*/ 	.short	(.L_7335 - .L_7334)
.L_7334:
        /*001c*/ 	.word	0x00000000
        /*0020*/ 	.short	0x0001
        /*0022*/ 	.short	0x0004
        /*0024*/ 	.byte	0x00, 0xf0, 0x05, 0x00


	//----- nvinfo : EIATTR_KPARAM_INFO
	.align		4
.L_7335:
        /*0028*/ 	.byte	0x04, 0x17
        /*002a*/ 	.short	(.L_7337 - .L_7336)
.L_7336:
        /*002c*/ 	.word	0x00000000
        /*0030*/ 	.short	0x0000
        /*0032*/ 	.short	0x0000
        /*0034*/ 	.byte	0x00, 0xf0, 0x11, 0x00


	//----- nvinfo : EIATTR_SPARSE_MMA_MASK
	.align		4
.L_7337:
        /*0038*/ 	.byte	0x03, 0x50
        /*003a*/ 	.short	0x0000


	//----- nvinfo : EIATTR_MAXREG_COUNT
	.align		4
        /*003c*/ 	.byte	0x03, 0x1b
        /*003e*/ 	.short	0x00ff


	//----- nvinfo : EIATTR_MERCURY_ISA_VERSION
	.align		4
        /*0040*/ 	.byte	0x03, 0x5f
        /*0042*/ 	.short	0x0101


	//----- nvinfo : EIATTR_EXIT_INSTR_OFFSETS
	.align		4
        /*0044*/ 	.byte	0x04, 0x1c
        /*0046*/ 	.short	(.L_7339 - .L_7338)


	//   ....[0]....
.L_7338:
        /*0048*/ 	.word	0x00000400


	//   ....[1]....
        /*004c*/ 	.word	0x00000eb0


	//   ....[2]....
        /*0050*/ 	.word	0x00000f10


	//----- nvinfo : EIATTR_MAX_THREADS
	.align		4
.L_7339:
        /*0054*/ 	.byte	0x04, 0x05
        /*0056*/ 	.short	(.L_7341 - .L_7340)
.L_7340:
        /*0058*/ 	.word	0x00000080
        /*005c*/ 	.word	0x00000001
        /*0060*/ 	.word	0x00000001


	//----- nvinfo : EIATTR_CRS_STACK_SIZE
	.align		4
.L_7341:
        /*0064*/ 	.byte	0x04, 0x1e
        /*0066*/ 	.short	(.L_7343 - .L_7342)
.L_7342:
        /*0068*/ 	.word	0x00000000


	//----- nvinfo : EIATTR_CBANK_PARAM_SIZE
	.align		4
.L_7343:
        /*006c*/ 	.byte	0x03, 0x19
        /*006e*/ 	.short	0x0020


	//----- nvinfo : EIATTR_PARAM_CBANK
	.align		4
        /*0070*/ 	.byte	0x04, 0x0a
        /*0072*/ 	.short	(.L_7345 - .L_7344)
	.align		4
.L_7344:
        /*0074*/ 	.word	index@(.nv.constant0._ZN2at6native29vectorized_elementwise_kernelILi4ENS0_13BinaryFunctorIhhhZZZNS0_19minimum_kernel_cudaERNS_18TensorIteratorBaseEENKUlvE_clEvENKUlvE_clEvEUlhhE_EESt5arrayIPcLm3EEEEviT0_T1_)
        /*0078*/ 	.short	0x0210
        /*007a*/ 	.short	0x0020


	//----- nvinfo : EIATTR_SW_WAR
	.align		4
.L_7345:
        /*007c*/ 	.byte	0x04, 0x36
        /*007e*/ 	.short	(.L_7347 - .L_7346)
.L_7346:
        /*0080*/ 	.word	0x00000008
.L_7347:


//--------------------- .nv.info._ZN2at6native29vectorized_elementwise_kernelILi8ENS0_13BinaryFunctorIhhhZZZNS0_19minimum_kernel_cudaERNS_18TensorIteratorBaseEENKUlvE_clEvENKUlvE_clEvEUlhhE_EESt5arrayIPcLm3EEEEviT0_T1_ --------------------------
	.section	.nv.info._ZN2at6native29vectorized_elementwise_kernelILi8ENS0_13BinaryFunctorIhhhZZZNS0_19minimum_kernel_cudaERNS_18TensorIteratorBaseEENKUlvE_clEvENKUlvE_clEvEUlhhE_EESt5arrayIPcLm3EEEEviT0_T1_,"",@"SHT_CUDA_INFO"
	.sectionflags	@""
	.align	4


	//----- nvinfo : EIATTR_CUDA_API_VERSION
	.align		4
        /*0000*/ 	.byte	0x04, 0x37
        /*0002*/ 	.short	(.L_7349 - .L_7348)
.L_7348:
        /*0004*/ 	.word	0x00000082


	//----- nvinfo : EIATTR_KPARAM_INFO
	.align		4
.L_7349:
        /*0008*/ 	.byte	0x04, 0x17
        /*000a*/ 	.short	(.L_7351 - .L_7350)
.L_7350:
        /*000c*/ 	.word	0x00000000
        /*0010*/ 	.short	0x0002
        /*0012*/ 	.short	0x0008
        /*0014*/ 	.byte	0x00, 0xf0, 0x61, 0x00


	//----- nvinfo : EIATTR_KPARAM_INFO
	.align		4
.L_7351:
        /*0018*/ 	.byte	0x04, 0x17
        /*001a*/ 	.short	(.L_7353 - .L_7352)
.L_7352:
        /*001c*/ 	.word	0x00000000
        /*0020*/ 	.short	0x0001
        /*0022*/ 	.short	0x0004
        /*0024*/ 	.byte	0x00, 0xf0, 0x05, 0x00


	//----- nvinfo : EIATTR_KPARAM_INFO
	.align		4
.L_7353:
        /*0028*/ 	.byte	0x04, 0x17
        /*002a*/ 	.short	(.L_7355 - .L_7354)
.L_7354:
        /*002c*/ 	.word	0x00000000
        /*0030*/ 	.short	0x0000
        /*0032*/ 	.short	0x0000
        /*0034*/ 	.byte	0x00, 0xf0, 0x11, 0x00


	//----- nvinfo : EIATTR_SPARSE_MMA_MASK
	.align		4
.L_7355:
        /*0038*/ 	.byte	0x03, 0x50
        /*003a*/ 	.short	0x0000


	//----- nvinfo : EIATTR_MAXREG_COUNT
	.align		4
        /*003c*/ 	.byte	0x03, 0x1b
        /*003e*/ 	.short	0x00ff


	//----- nvinfo : EIATTR_MERCURY_ISA_VERSION
	.align		4
        /*0040*/ 	.byte	0x03, 0x5f
        /*0042*/ 	.short	0x0101


	//----- nvinfo : EIATTR_EXIT_INSTR_OFFSETS
	.align		4
        /*0044*/ 	.byte	0x04, 0x1c
        /*0046*/ 	.short	(.L_7357 - .L_7356)


	//   ....[0]....
.L_7356:
        /*0048*/ 	.word	0x000004f0


	//   ....[1]....
        /*004c*/ 	.word	0x00000fa0


	//   ....[2]....
        /*0050*/ 	.word	0x00001000


	//----- nvinfo : EIATTR_MAX_THREADS
	.align		4
.L_7357:
        /*0054*/ 	.byte	0x04, 0x05
        /*0056*/ 	.short	(.L_7359 - .L_7358)
.L_7358:
        /*0058*/ 	.word	0x00000080
        /*005c*/ 	.word	0x00000001
        /*0060*/ 	.word	0x00000001


	//----- nvinfo : EIATTR_CRS_STACK_SIZE
	.align		4
.L_7359:
        /*0064*/ 	.byte	0x04, 0x1e
        /*0066*/ 	.short	(.L_7361 - .L_7360)
.L_7360:
        /*0068*/ 	.word	0x00000000


	//----- nvinfo : EIATTR_CBANK_PARAM_SIZE
	.align		4
.L_7361:
        /*006c*/ 	.byte	0x03, 0x19
        /*006e*/ 	.short	0x0020


	//----- nvinfo : EIATTR_PARAM_CBANK
	.align		4
        /*0070*/ 	.byte	0x04, 0x0a
        /*0072*/ 	.short	(.L_7363 - .L_7362)
	.align		4
.L_7362:
        /*0074*/ 	.word	index@(.nv.constant0._ZN2at6native29vectorized_elementwise_kernelILi8ENS0_13BinaryFunctorIhhhZZZNS0_19minimum_kernel_cudaERNS_18TensorIteratorBaseEENKUlvE_clEvENKUlvE_clEvEUlhhE_EESt5arrayIPcLm3EEEEviT0_T1_)
        /*0078*/ 	.short	0x0210
        /*007a*/ 	.short	0x0020


	//----- nvinfo : EIATTR_SW_WAR
	.align		4
.L_7363:
        /*007c*/ 	.byte	0x04, 0x36
        /*007e*/ 	.short	(.L_7365 - .L_7364)
.L_7364:
        /*0080*/ 	.word	0x00000008
.L_7365:


//--------------------- .nv.info._ZN2at6native18elementwise_kernelILi128ELi4EZNS0_15gpu_kernel_implINS0_13AUnaryFunctorIbbbZNS0_19minimum_kernel_cudaERNS_18TensorIteratorBaseEEUlbbE_EEEEvS5_RKT_EUliE_EEviT1_ --------------------------
	.section	.nv.info._ZN2at6native18elementwise_kernelILi128ELi4EZNS0_15gpu_kernel_implINS0_13AUnaryFunctorIbbbZNS0_19minimum_kernel_cudaERNS_18TensorIteratorBaseEEUlbbE_EEEEvS5_RKT_EUliE_EEviT1_,"",@"SHT_CUDA_INFO"
	.sectionflags	@""
	.align	4


	//----- nvinfo : EIATTR_CUDA_API_VERSION
	.align		4
        /*0000*/ 	.byte	0x04, 0x37
        /*0002*/ 	.short	(.L_7367 - .L_7366)
.L_7366:
        /*0004*/ 	.word	0x00000082


	//----- nvinfo : EIATTR_KPARAM_INFO
	.align		4
.L_7367:
        /*0008*/ 	.byte	0x04, 0x17
        /*000a*/ 	.short	(.L_7369 - .L_7368)
.L_7368:
        /*000c*/ 	.word	0x00000000
        /*0010*/ 	.short	0x0001
        /*0012*/ 	.short	0x0008
        /*0014*/ 	.byte	0x00, 0xf0, 0x61, 0x08


	//----- nvinfo : EIATTR_KPARAM_INFO
	.align		4
.L_7369:
        /*0018*/ 	.byte	0x04, 0x17
        /*001a*/ 	.short	(.L_7371 - .L_7370)
.L_7370:
        /*001c*/ 	.word	0x00000000
        /*0020*/ 	.short	0x0000
        /*0022*/ 	.short	0x0000
        /*0024*/ 	.byte	0x00, 0xf0, 0x11, 0x00


	//----- nvinfo : EIATTR_SPARSE_MMA_MASK
	.align		4
.L_7371:
        /*0028*/ 	.byte	0x03, 0x50
        /*002a*/ 	.short	0x0000


	//----- nvinfo : EIATTR_MAXREG_COUNT
	.align		4
        /*002c*/ 	.byte	0x03, 0x1b
        /*002e*/ 	.short	0x0080


	//----- nvinfo : EIATTR_EXTERNS
	.align		4
        /*0030*/ 	.byte	0x04, 0x0f
        /*0032*/ 	.short	(.L_7373 - .L_7372)


	//   ....[0]....
	.align		4
.L_7372:
        /*0034*/ 	.word	index@(__assertfail)


	//----- nvinfo : EIATTR_MERCURY_ISA_VERSION
	.align		4
.L_7373:
        /*0038*/ 	.byte	0x03, 0x5f
        /*003a*/ 	.short	0x0101


	//----- nvinfo : EIATTR_SYSCALL_OFFSETS
	.align		4
        /*003c*/ 	.byte	0x04, 0x46
        /*003e*/ 	.short	(.L_7375 - .L_7374)


	//   ....[0]....
.L_7374:
        /*0040*/ 	.word	0x00002260


	//   ....[1]....
        /*0044*/ 	.word	0x000030e0


	//   ....[2]....
        /*0048*/ 	.word	0x00005360


	//   ....[3]....
        /*004c*/ 	.word	0x000061e0


	//   ....[4]....
        /*0050*/ 	.word	0x00008450


	//   ....[5]....
        /*0054*/ 	.word	0x000092d0


	//   ....[6]....
        /*0058*/ 	.word	0x0000b530


	//   ....[7]....
        /*005c*/ 	.word	0x0000c3b0


	//----- nvinfo : EIATTR_EXIT_INSTR_OFFSETS
	.align		4
.L_7375:
        /*0060*/ 	.byte	0x04, 0x1c
        /*0062*/ 	.short	(.L_7377 - .L_7376)


	//   ....[0]....
.L_7376:
        /*0064*/ 	.word	0x00009370


	//   ....[1]....
        /*0068*/ 	.word	0x0000b6c0


	//   ....[2]....
        /*006c*/ 	.word	0x0000b6e0


	//   ....[3]....
        /*0070*/ 	.word	0x0000b770


	//   ....[4]....
        /*0074*/ 	.word	0x0000b790


	//   ....[5]....
        /*0078*/ 	.word	0x0000b7b0


	//   ....[6]....
        /*007c*/ 	.word	0x0000b840


	//   ....[7]....
        /*0080*/ 	.word	0x0000b880


	//   ....[8]....
        /*0084*/ 	.word	0x0000b920


	//   ....[9]....
        /*0088*/ 	.word	0x0000b970


	//   ....[10]....
        /*008c*/ 	.word	0x0000b9a0


	//   ....[11]....
        /*0090*/ 	.word	0x0000ba40


	//   ....[12]....
        /*0094*/ 	.word	0x0000ba80


	//   ....[13]....
        /*0098*/ 	.word	0x0000bc10


	//   ....[14]....
        /*009c*/ 	.word	0x0000bd70


	//   ....[15]....
        /*00a0*/ 	.word	0x0000bdb0


	//   ....[16]....
        /*00a4*/ 	.word	0x0000be50


	//   ....[17]....
        /*00a8*/ 	.word	0x0000bfd0


	//   ....[18]....
        /*00ac*/ 	.word	0x0000c150


	//   ....[19]....
        /*00b0*/ 	.word	0x0000c2b0


	//   ....[20]....
        /*00b4*/ 	.word	0x0000c3c0


	//   ....[21]....
        /*00b8*/ 	.word	0x0000c3f0


	//   ....[22]....
        /*00bc*/ 	.word	0x0000c410


	//----- nvinfo : EIATTR_MAX_THREADS
	.align		4
.L_7377:
        /*00c0*/ 	.byte	0x04, 0x05
        /*00c2*/ 	.short	(.L_7379 - .L_7378)
.L_7378:
        /*00c4*/ 	.word	0x00000080
        /*00c8*/ 	.word	0x00000001
        /*00cc*/ 	.word	0x00000001


	//----- nvinfo : EIATTR_CRS_STACK_SIZE
	.align		4
.L_7379:
        /*00d0*/ 	.byte	0x04, 0x1e
        /*00d2*/ 	.short	(.L_7381 - .L_7380)
.L_7380:
        /*00d4*/ 	.word	0x00000000


	//----- nvinfo : EIATTR_CBANK_PARAM_SIZE
	.align		4
.L_7381:
        /*00d8*/ 	.byte	0x03, 0x19
        /*00da*/ 	.short	0x0220


	//----- nvinfo : EIATTR_PARAM_CBANK
	.align		4
        /*00dc*/ 	.byte	0x04, 0x0a
        /*00de*/ 	.short	(.L_7383 - .L_7382)
	.align		4
.L_7382:
        /*00e0*/ 	.word	index@(.nv.constant0._ZN2at6native18elementwise_kernelILi128ELi4EZNS0_15gpu_kernel_implINS0_13AUnaryFunctorIbbbZNS0_19minimum_kernel_cudaERNS_18TensorIteratorBaseEEUlbbE_EEEEvS5_RKT_EUliE_EEviT1_)
        /*00e4*/ 	.short	0x0210
        /*00e6*/ 	.short	0x0220


	//----- nvinfo : EIATTR_SW_WAR
	.align		4
.L_7383:
        /*00e8*/ 	.byte	0x04, 0x36
        /*00ea*/ 	.short	(.L_7385 - .L_7384)
.L_7384:
        /*00ec*/ 	.word	0x00000008
.L_7385:


//--------------------- .nv.info._ZN2at6native27unrolled_elementwise_kernelINS0_13AUnaryFunctorIbbbZNS0_19minimum_kernel_cudaERNS_18TensorIteratorBaseEEUlbbE_EESt5arrayIPcLm2EELi4E23TrivialOffsetCalculatorILi1EjESB_NS0_6memory12LoadWithCastILi1EEENSC_13StoreWithCastILi1EEEEEviT_T0_T2_T3_T4_T5_ --------------------------
	.section	.nv.info._ZN2at6native27unrolled_elementwise_kernelINS0_13AUnaryFunctorIbbbZNS0_19minimum_kernel_cudaERNS_18TensorIteratorBaseEEUlbbE_EESt5arrayIPcLm2EELi4E23TrivialOffsetCalculatorILi1EjESB_NS0_6memory12LoadWithCastILi1EEENSC_13StoreWithCastILi1EEEEEviT_T0_T2_T3_T4_T5_,"",@"SHT_CUDA_INFO"
	.sectionflags	@""
	.align	4


	//----- nvinfo : EIATTR_CUDA_API_VERSION
	.align		4
        /*0000*/ 	.byte	0x04, 0x37
        /*0002*/ 	.short	(.L_7387 - .L_7386)
.L_7386:
        /*0004*/ 	.word	0x00000082


	//----- nvinfo : EIATTR_KPARAM_INFO
	.align		4
.L_7387:
        /*0008*/ 	.byte	0x04, 0x17
        /*000a*/ 	.short	(.L_7389 - .L_7388)
.L_7388:
        /*000c*/ 	.word	0x00000000
        /*0010*/ 	.short	0x0006
        /*0012*/ 	.short	0x0024
        /*0014*/ 	.byte	0x00, 0xf0, 0x21, 0x00


	//----- nvinfo : EIATTR_KPARAM_INFO
	.align		4
.L_7389:
        /*0018*/ 	.byte	0x04, 0x17
        /*001a*/ 	.short	(.L_7391 - .L_7390)
.L_7390:
        /*001c*/ 	.word	0x00000000
        /*0020*/ 	.short	0x0005
        /*0022*/ 	.short	0x001c
        /*0024*/ 	.byte	0x00, 0xf0, 0x21, 0x00


	//----- nvinfo : EIATTR_KPARAM_INFO
	.align		4
.L_7391:
        /*0028*/ 	.byte	0x04, 0x17
        /*002a*/ 	.short	(.L_7393 - .L_7392)
.L_7392:
        /*002c*/ 	.word	0x00000000
        /*0030*/ 	.short	0x0004
        /*0032*/ 	.short	0x0019
        /*0034*/ 	.byte	0x00, 0xf0, 0x05, 0x00


	//----- nvinfo : EIATTR_KPARAM_INFO
	.align		4
.L_7393:
        /*0038*/ 	.byte	0x04, 0x17
        /*003a*/ 	.short	(.L_7395 - .L_7394)
.L_7394:
        /*003c*/ 	.word	0x00000000
        /*0040*/ 	.short	0x0003
        /*0042*/ 	.short	0x0018
        /*0044*/ 	.byte	0x00, 0xf0, 0x05, 0x00


	//----- nvinfo : EIATTR_KPARAM_INFO
	.align		4
.L_7395:
        /*0048*/ 	.byte	0x04, 0x17
        /*004a*/ 	.short	(.L_7397 - .L_7396)
.L_7396:
        /*004c*/ 	.word	0x00000000
        /*0050*/ 	.short	0x0002
        /*0052*/ 	.short	0x0008
        /*0054*/ 	.byte	0x00, 0xf0, 0x41, 0x00


	//----- nvinfo : EIATTR_KPARAM_INFO
	.align		4
.L_7397:
        /*0058*/ 	.byte	0x04, 0x17
        /*005a*/ 	.short	(.L_7399 - .L_7398)
.L_7398:
        /*005c*/ 	.word	0x00000000
        /*0060*/ 	.short	0x0001
        /*0062*/ 	.short	0x0004
        /*0064*/ 	.byte	0x00, 0xf0, 0x09, 0x00


	//----- nvinfo : EIATTR_KPARAM_INFO
	.align		4
.L_7399:
        /*0068*/ 	.byte	0x04, 0x17
        /*006a*/ 	.short	(.L_7401 - .L_7400)
.L_7400:
        /*006c*/ 	.word	0x00000000
        /*0070*/ 	.short	0x0000
        /*0072*/ 	.short	0x0000
        /*0074*/ 	.byte	0x00, 0xf0, 0x11, 0x00


	//----- nvinfo : EIATTR_SPARSE_MMA_MASK
	.align		4
.L_7401:
        /*0078*/ 	.byte	0x03, 0x50
        /*007a*/ 	.short	0x0000


	//----- nvinfo : EIATTR_MAXREG_COUNT
	.align		4
        /*007c*/ 	.byte	0x03, 0x1b
        /*007e*/ 	.short	0x00ff


	//----- nvinfo : EIATTR_EXTERNS
	.align		4
        /*0080*/ 	.byte	0x04, 0x0f
        /*0082*/ 	.short	(.L_7403 - .L_7402)


	//   ....[0]....
	.align		4
.L_7402:
        /*0084*/ 	.word	index@(__assertfail)


	//----- nvinfo : EIATTR_MERCURY_ISA_VERSION
	.align		4
.L_7403:
        /*0088*/ 	.byte	0x03, 0x5f
        /*008a*/ 	.short	0x0101


	//----- nvinfo : EIATTR_SYSCALL_OFFSETS
	.align		4
        /*008c*/ 	.byte	0x04, 0x46
        /*008e*/ 	.short	(.L_7405 - .L_7404)


	//   ....[0]....
.L_7404:
        /*0090*/ 	.word	0x00000f80


	//   ....[1]....
        /*0094*/ 	.word	0x00001f40


	//   ....[2]....
        /*0098*/ 	.word	0x00002f10


	//   ....[3]....
        /*009c*/ 	.word	0x00003ec0


	//   ....[4]....
        /*00a0*/ 	.word	0x00004ef0


	//   ....[5]....
        /*00a4*/ 	.word	0x00005dc0


	//   ....[6]....
        /*00a8*/ 	.word	0x00006c70


	//   ....[7]....
        /*00ac*/ 	.word	0x00007b20


	//----- nvinfo : EIATTR_EXIT_INSTR_OFFSETS
	.align		4
.L_7405:
        /*00b0*/ 	.byte	0x04, 0x1c
        /*00b2*/ 	.short	(.L_7407 - .L_7406)


	//   ....[0]....
.L_7406:
        /*00b4*/ 	.word	0x00006d00


	//   ....[1]....
        /*00b8*/ 	.word	0x00006e30


	//   ....[2]....
        /*00bc*/ 	.word	0x00006e50


	//   ....[3]....
        /*00c0*/ 	.word	0x00006ee0


	//   ....[4]....
        /*00c4*/ 	.word	0x00006f00


	//   ....[5]....
        /*00c8*/ 	.word	0x00006f20


	//   ....[6]....
        /*00cc*/ 	.word	0x00006fb0


	//   ....[7]....
        /*00d0*/ 	.word	0x00006ff0


	//   ....[8]....
        /*00d4*/ 	.word	0x00007090


	//   ....[9]....
        /*00d8*/ 	.word	0x000070e0


	//   ....[10]....
        /*00dc*/ 	.word	0x00007110


	//   ....[11]....
        /*00e0*/ 	.word	0x000071b0


	//   ....[12]....
        /*00e4*/ 	.word	0x000071f0


	//   ....[13]....
        /*00e8*/ 	.word	0x00007380


	//   ....[14]....
        /*00ec*/ 	.word	0x000074e0


	//   ....[15]....
        /*00f0*/ 	.word	0x00007520


	//   ....[16]....
        /*00f4*/ 	.word	0x000075c0


	//   ....[17]....
        /*00f8*/ 	.word	0x00007740


	//   ....[18]....
        /*00fc*/ 	.word	0x000078c0


	//   ....[19]....
        /*0100*/ 	.word	0x00007a20


	//   ....[20]....
        /*0104*/ 	.word	0x00007b30


	//   ....[21]....
        /*0108*/ 	.word	0x00007b60


	//   ....[22]....
        /*010c*/ 	.word	0x00007b80


	//----- nvinfo : EIATTR_MAX_THREADS
	.align		4
.L_7407:
        /*0110*/ 	.byte	0x04, 0x05
        /*0112*/ 	.short	(.L_7409 - .L_7408)
.L_7408:
        /*0114*/ 	.word	0x00000080
        /*0118*/ 	.word	0x00000001
        /*011c*/ 	.word	0x00000001


	//----- nvinfo : EIATTR_CRS_STACK_SIZE
	.align		4
.L_7409:
        /*0120*/ 	.byte	0x04, 0x1e
        /*0122*/ 	.short	(.L_7411 - .L_7410)
.L_7410:
        /*0124*/ 	.word	0x00000000


	//----- nvinfo : EIATTR_CBANK_PARAM_SIZE
	.align		4
.L_7411:
        /*0128*/ 	.byte	0x03, 0x19
        /*012a*/ 	.short	0x002c


	//----- nvinfo : EIATTR_PARAM_CBANK
	.align		4
        /*012c*/ 	.byte	0x04, 0x0a
        /*012e*/ 	.short	(.L_7413 - .L_7412)
	.align		4
.L_7412:
        /*0130*/ 	.word	index@(.nv.constant0._ZN2at6native27unrolled_elementwise_kernelINS0_13AUnaryFunctorIbbbZNS0_19minimum_kernel_cudaERNS_18TensorIteratorBaseEEUlbbE_EESt5arrayIPcLm2EELi4E23TrivialOffsetCalculatorILi1EjESB_NS0_6memory12LoadWithCastILi1EEENSC_13StoreWithCastILi1EEEEEviT_T0_T2_T3_T4_T5_)
        /*0134*/ 	.short	0x0210
        /*0136*/ 	.short	0x002c


	//----- nvinfo : EIATTR_SW_WAR
	.align		4
.L_7413:
        /*0138*/ 	.byte	0x04, 0x36
        /*013a*/ 	.short	(.L_7415 - .L_7414)
.L_7414:
        /*013c*/ 	.word	0x00000008
.L_7415:


//--------------------- .nv.info._ZN2at6native18elementwise_kernelILi128ELi4EZNS0_22gpu_kernel_impl_nocastINS0_13AUnaryFunctorIbbbZNS0_19minimum_kernel_cudaERNS_18TensorIteratorBaseEEUlbbE_EEEEvS5_RKT_EUliE_EEviT1_ --------------------------
	.section	.nv.info._ZN2at6native18elementwise_kernelILi128ELi4EZNS0_22gpu_kernel_impl_nocastINS0_13AUnaryFunctorIbbbZNS0_19minimum_kernel_cudaERNS_18TensorIteratorBaseEEUlbbE_EEEEvS5_RKT_EUliE_EEviT1_,"",@"SHT_CUDA_INFO"
	.sectionflags	@""
	.align	4


	//----- nvinfo : EIATTR_CUDA_API_VERSION
	.align		4
        /*0000*/ 	.byte	0x04, 0x37
        /*0002*/ 	.short	(.L_7417 - .L_7416)
.L_7416:
        /*0004*/ 	.word	0x00000082


	//----- nvinfo : EIATTR_KPARAM_INFO
	.align		4
.L_7417:
        /*0008*/ 	.byte	0x04, 0x17
        /*000a*/ 	.short	(.L_7419 - .L_7418)
.L_7418:
        /*000c*/ 	.word	0x00000000
        /*0010*/ 	.short	0x0001
        /*0012*/ 	.short	0x0008
        /*0014*/ 	.byte	0x00, 0xf0, 0x61, 0x08


	//----- nvinfo : EIATTR_KPARAM_INFO
	.align		4
.L_7419:
        /*0018*/ 	.byte	0x04, 0x17
        /*001a*/ 	.short	(.L_7421 - .L_7420)
.L_7420:
        /*001c*/ 	.word	0x00000000
        /*0020*/ 	.short	0x0000
        /*0022*/ 	.short	0x0000
        /*0024*/ 	.byte	0x00, 0xf0, 0x11, 0x00


	//----- nvinfo : EIATTR_SPARSE_MMA_MASK
	.align		4
.L_7421:
        /*0028*/ 	.byte	0x03, 0x50
        /*002a*/ 	.short	0x0000


	//----- nvinfo : EIATTR_MAXREG_COUNT
	.align		4
        /*002c*/ 	.byte	0x03, 0x1b
        /*002e*/ 	.short	0x0080


	//----- nvinfo : EIATTR_MERCURY_ISA_VERSION
	.align		4
        /*0030*/ 	.byte	0x03, 0x5f
        /*0032*/ 	.short	0x0101


	//----- nvinfo : EIATTR_EXIT_INSTR_OFFSETS
	.align		4
        /*0034*/ 	.byte	0x04, 0x1c
        /*0036*/ 	.short	(.L_7423 - .L_7422)


	//   ....[0]....
.L_7422:
        /*0038*/ 	.word	0x00003c00


	//   ....[1]....
        /*003c*/ 	.word	0x00004fa0


	//----- nvinfo : EIATTR_MAX_THREADS
	.align		4
.L_7423:
        /*0040*/ 	.byte	0x04, 0x05
        /*0042*/ 	.short	(.L_7425 - .L_7424)
.L_7424:
        /*0044*/ 	.word	0x00000080
        /*0048*/ 	.word	0x00000001
        /*004c*/ 	.word	0x00000001


	//----- nvinfo : EIATTR_CRS_STACK_SIZE
	.align		4
.L_7425:
        /*0050*/ 	.byte	0x04, 0x1e
        /*0052*/ 	.short	(.L_7427 - .L_7426)
.L_7426:
        /*0054*/ 	.word	0x00000000


	//----- nvinfo : EIATTR_CBANK_PARAM_SIZE
	.align		4
.L_7427:
        /*0058*/ 	.byte	0x03, 0x19
        /*005a*/ 	.short	0x0220


	//----- nvinfo : EIATTR_PARAM_CBANK
	.align		4
        /*005c*/ 	.byte	0x04, 0x0a
        /*005e*/ 	.short	(.L_7429 - .L_7428)
	.align		4
.L_7428:
        /*0060*/ 	.word	index@(.nv.constant0._ZN2at6native18elementwise_kernelILi128ELi4EZNS0_22gpu_kernel_impl_nocastINS0_13AUnaryFunctorIbbbZNS0_19minimum_kernel_cudaERNS_18TensorIteratorBaseEEUlbbE_EEEEvS5_RKT_EUliE_EEviT1_)
        /*0064*/ 	.short	0x0210
        /*0066*/ 	.short	0x0220


	//----- nvinfo : EIATTR_SW_WAR
	.align		4
.L_7429:
        /*0068*/ 	.byte	0x04, 0x36
        /*006a*/ 	.short	(.L_7431 - .L_7430)
.L_7430:
        /*006c*/ 	.word	0x00000008
.L_7431:


//--------------------- .nv.info._ZN2at6native27unrolled_elementwise_kernelINS0_13AUnaryFunctorIbbbZNS0_19minimum_kernel_cudaERNS_18TensorIteratorBaseEEUlbbE_EESt5arrayIPcLm2EELi4E23TrivialOffsetCalculatorILi1EjESB_NS0_6memory15LoadWithoutCastENSC_16StoreWithoutCastEEEviT_T0_T2_T3_T4_T5_ --------------------------
	.section	.nv.info._ZN2at6native27unrolled_elementwise_kernelINS0_13AUnaryFunctorIbbbZNS0_19minimum_kernel_cudaERNS_18TensorIteratorBaseEEUlbbE_EESt5arrayIPcLm2EELi4E23TrivialOffsetCalculatorILi1EjESB_NS0_6memory15LoadWithoutCastENSC_16StoreWithoutCastEEEviT_T0_T2_T3_T4_T5_,"",@"SHT_CUDA_INFO"
	.sectionflags	@""
	.align	4


	//----- nvinfo : EIATTR_CUDA_API_VERSION
	.align		4
        /*0000*/ 	.byte	0x04, 0x37
        /*0002*/ 	.short	(.L_7433 - .L_7432)
.L_7432:
        /*0004*/ 	.word	0x00000082


	//----- nvinfo : EIATTR_KPARAM_INFO
	.align		4
.L_7433:
        /*0008*/ 	.byte	0x04, 0x17
        /*000a*/ 	.short	(.L_7435 - .L_7434)
.L_7434:
        /*000c*/ 	.word	0x00000000
        /*0010*/ 	.short	0x0006
        /*0012*/ 	.short	0x001b
        /*0014*/ 	.byte	0x00, 0xf0, 0x05, 0x00


	//----- nvinfo : EIATTR_KPARAM_INFO
	.align		4
.L_7435:
        /*0018*/ 	.byte	0x04, 0x17
        /*001a*/ 	.short	(.L_7437 - .L_7436)
.L_7436:
        /*001c*/ 	.word	0x00000000
        /*0020*/ 	.short	0x0005
        /*0022*/ 	.short	0x001a
        /*0024*/ 	.byte	0x00, 0xf0, 0x05, 0x00


	//----- nvinfo : EIATTR_KPARAM_INFO
	.align		4
.L_7437:
        /*0028*/ 	.byte	0x04, 0x17
        /*002a*/ 	.short	(.L_7439 - .L_7438)
.L_7438:
        /*002c*/ 	.word	0x00000000
        /*0030*/ 	.short	0x0004
        /*0032*/ 	.short	0x0019
        /*0034*/ 	.byte	0x00, 0xf0, 0x05, 0x00


	//----- nvinfo : EIATTR_KPARAM_INFO
	.align		4
.L_7439:
        /*0038*/ 	.byte	0x04, 0x17
        /*003a*/ 	.short	(.L_7441 - .L_7440)
.L_7440:
        /*003c*/ 	.word	0x00000000
        /*0040*/ 	.short	0x0003
        /*0042*/ 	.short	0x0018
        /*0044*/ 	.byte	0x00, 0xf0, 0x05, 0x00


	//----- nvinfo : EIATTR_KPARAM_INFO
	.align		4
.L_7441:
        /*0048*/ 	.byte	0x04, 0x17
        /*004a*/ 	.short	(.L_7443 - .L_7442)
.L_7442:
        /*004c*/ 	.word	0x00000000
        /*0050*/ 	.short	0x0002
        /*0052*/ 	.short	0x0008
        /*0054*/ 	.byte	0x00, 0xf0, 0x41, 0x00


	//----- nvinfo : EIATTR_KPARAM_INFO
	.align		4
.L_7443:
        /*0058*/ 	.byte	0x04, 0x17
        /*005a*/ 	.short	(.L_7445 - .L_7444)
.L_7444:
        /*005c*/ 	.word	0x00000000
        /*0060*/ 	.short	0x0001
        /*0062*/ 	.short	0x0004
        /*0064*/ 	.byte	0x00, 0xf0, 0x09, 0x00


	//----- nvinfo : EIATTR_KPARAM_INFO
	.align		4
.L_7445:
        /*0068*/ 	.byte	0x04, 0x17
        /*006a*/ 	.short	(.L_7447 - .L_7446)
.L_7446:
        /*006c*/ 	.word	0x00000000
        /*0070*/ 	.short	0x0000
        /*0072*/ 	.short	0x0000
        /*0074*/ 	.byte	0x00, 0xf0, 0x11, 0x00


	//----- nvinfo : EIATTR_SPARSE_MMA_MASK
	.align		4
.L_7447:
        /*0078*/ 	.byte	0x03, 0x50
        /*007a*/ 	.short	0x0000


	//----- nvinfo : EIATTR_MAXREG_COUNT
	.align		4
        /*007c*/ 	.byte	0x03, 0x1b
        /*007e*/ 	.short	0x00ff


	//----- nvinfo : EIATTR_MERCURY_ISA_VERSION
	.align		4
        /*0080*/ 	.byte	0x03, 0x5f
        /*0082*/ 	.short	0x0101


	//----- nvinfo : EIATTR_EXIT_INSTR_OFFSETS
	.align		4
        /*0084*/ 	.byte	0x04, 0x1c
        /*0086*/ 	.short	(.L_7449 - .L_7448)


	//   ....[0]....
.L_7448:
        /*0088*/ 	.word	0x00000520


	//   ....[1]....
        /*008c*/ 	.word	0x00000590


	//----- nvinfo : EIATTR_MAX_THREADS
	.align		4
.L_7449:
        /*0090*/ 	.byte	0x04, 0x05
        /*0092*/ 	.short	(.L_7451 - .L_7450)
.L_7450:
        /*0094*/ 	.word	0x00000080
        /*0098*/ 	.word	0x00000001
        /*009c*/ 	.word	0x00000001


	//----- nvinfo : EIATTR_CRS_STACK_SIZE
	.align		4
.L_7451:
        /*00a0*/ 	.byte	0x04, 0x1e
        /*00a2*/ 	.short	(.L_7453 - .L_7452)
.L_7452:
        /*00a4*/ 	.word	0x00000000


	//----- nvinfo : EIATTR_CBANK_PARAM_SIZE
	.align		4
.L_7453:
        /*00a8*/ 	.byte	0x03, 0x19
        /*00aa*/ 	.short	0x001c


	//----- nvinfo : EIATTR_PARAM_CBANK
	.align		4
        /*00ac*/ 	.byte	0x04, 0x0a
        /*00ae*/ 	.short	(.L_7455 - .L_7454)
	.align		4
.L_7454:
        /*00b0*/ 	.word	index@(.nv.constant0._ZN2at6native27unrolled_elementwise_kernelINS0_13AUnaryFunctorIbbbZNS0_19minimum_kernel_cudaERNS_18TensorIteratorBaseEEUlbbE_EESt5arrayIPcLm2EELi4E23TrivialOffsetCalculatorILi1EjESB_NS0_6memory15LoadWithoutCastENSC_16StoreWithoutCastEEEviT_T0_T2_T3_T4_T5_)
        /*00b4*/ 	.short	0x0210
        /*00b6*/ 	.short	0x001c


	//----- nvinfo : EIATTR_SW_WAR
	.align		4
.L_7455:
        /*00b8*/ 	.byte	0x04, 0x36
        /*00ba*/ 	.short	(.L_7457 - .L_7456)
.L_7456:
        /*00bc*/ 	.word	0x00000008
.L_7457:


//--------------------- .nv.info._ZN2at6native29vectorized_elementwise_kernelILi2ENS0_13AUnaryFunctorIbbbZNS0_19minimum_kernel_cudaERNS_18TensorIteratorBaseEEUlbbE_EESt5arrayIPcLm2EEEEviT0_T1_ --------------------------
	.section	.nv.info._ZN2at6native29vectorized_elementwise_kernelILi2ENS0_13AUnaryFunctorIbbbZNS0_19minimum_kernel_cudaERNS_18TensorIteratorBaseEEUlbbE_EESt5arrayIPcLm2EEEEviT0_T1_,"",@"SHT_CUDA_INFO"
	.sectionflags	@""
	.align	4


	//----- nvinfo : EIATTR_CUDA_API_VERSION
	.align		4
        /*0000*/ 	.byte	0x04, 0x37
        /*0002*/ 	.short	(.L_7459 - .L_7458)
.L_7458:
        /*0004*/ 	.word	0x00000082


	//----- nvinfo : EIATTR_KPARAM_INFO
	.align		4
.L_7459:
        /*0008*/ 	.byte	0x04, 0x17
        /*000a*/ 	.short	(.L_7461 - .L_7460)
.L_7460:
        /*000c*/ 	.word	0x00000000
        /*0010*/ 	.short	0x0002
        /*0012*/ 	.short	0x0008
        /*0014*/ 	.byte	0x00, 0xf0, 0x41, 0x00


	//----- nvinfo : EIATTR_KPARAM_INFO
	.align		4
.L_7461:
        /*0018*/ 	.byte	0x04, 0x17
        /*001a*/ 	.short	(.L_7463 - .L_7462)
.L_7462:
        /*001c*/ 	.word	0x00000000
        /*0020*/ 	.short	0x0001
        /*0022*/ 	.short	0x0004
        /*0024*/ 	.byte	0x00, 0xf0, 0x09, 0x00


	//----- nvinfo : EIATTR_KPARAM_INFO
	.align		4
.L_7463:
        /*0028*/ 	.byte	0x04, 0x17
        /*002a*/ 	.short	(.L_7465 - .L_7464)
.L_7464:
        /*002c*/ 	.word	0x00000000
        /*0030*/ 	.short	0x0000
        /*0032*/ 	.short	0x0000
        /*0034*/ 	.byte	0x00, 0xf0, 0x11, 0x00


	//----- nvinfo : EIATTR_SPARSE_MMA_MASK
	.align		4
.L_7465:
        /*0038*/ 	.byte	0x03, 0x50
        /*003a*/ 	.short	0x0000


	//----- nvinfo : EIATTR_MAXREG_COUNT
	.align		4
        /*003c*/ 	.byte	0x03, 0x1b
        /*003e*/ 	.short	0x00ff


	//----- nvinfo : EIATTR_MERCURY_ISA_VERSION
	.align		4
        /*0040*/ 	.byte	0x03, 0x5f
        /*0042*/ 	.short	0x0101


	//----- nvinfo : EIATTR_EXIT_INSTR_OFFSETS
	.align		4
        /*0044*/ 	.byte	0x04, 0x1c
        /*0046*/ 	.short	(.L_7467 - .L_7466)


	//   ....[0]....
.L_7466:
        /*0048*/ 	.word	0x000003b0


	//   ....[1]....
        /*004c*/ 	.word	0x00000e20


	//   ....[2]....
        /*0050*/ 	.word	0x00000e90


	//----- nvinfo : EIATTR_MAX_THREADS
	.align		4
.L_7467:
        /*0054*/ 	.byte	0x04, 0x05
        /*0056*/ 	.short	(.L_7469 - .L_7468)
.L_7468:
        /*0058*/ 	.word	0x00000080
        /*005c*/ 	.word	0x00000001
        /*0060*/ 	.word	0x00000001


	//----- nvinfo : EIATTR_CRS_STACK_SIZE
	.align		4
.L_7469:
        /*0064*/ 	.byte	0x04, 0x1e
        /*0066*/ 	.short	(.L_7471 - .L_7470)
.L_7470:
        /*0068*/ 	.word	0x00000000


	//----- nvinfo : EIATTR_CBANK_PARAM_SIZE
	.align		4
.L_7471:
        /*006c*/ 	.byte	0x03, 0x19
        /*006e*/ 	.short	0x0018


	//----- nvinfo : EIATTR_PARAM_CBANK
	.align		4
        /*0070*/ 	.byte	0x04, 0x0a
        /*0072*/ 	.short	(.L_7473 - .L_7472)
	.align		4
.L_7472:
        /*0074*/ 	.word	index@(.nv.constant0._ZN2at6native29vectorized_elementwise_kernelILi2ENS0_13AUnaryFunctorIbbbZNS0_19minimum_kernel_cudaERNS_18TensorIteratorBaseEEUlbbE_EESt5arrayIPcLm2EEEEviT0_T1_)
        /*0078*/ 	.short	0x0210
        /*007a*/ 	.short	0x0018


	//----- nvinfo : EIATTR_SW_WAR
	.align		4
.L_7473:
        /*007c*/ 	.byte	0x04, 0x36
        /*007e*/ 	.short	(.L_7475 - .L_7474)
.L_7474:
        /*0080*/ 	.word	0x00000008
.L_7475:


//--------------------- .nv.info._ZN2at6native29vectorized_elementwise_kernelILi4ENS0_13AUnaryFunctorIbbbZNS0_19minimum_kernel_cudaERNS_18TensorIteratorBaseEEUlbbE_EESt5arrayIPcLm2EEEEviT0_T1_ --------------------------
	.section	.nv.info._ZN2at6native29vectorized_elementwise_kernelILi4ENS0_13AUnaryFunctorIbbbZNS0_19minimum_kernel_cudaERNS_18TensorIteratorBaseEEUlbbE_EESt5arrayIPcLm2EEEEviT0_T1_,"",@"SHT_CUDA_INFO"
	.sectionflags	@""
	.align	4


	//----- nvinfo : EIATTR_CUDA_API_VERSION
	.align		4
        /*0000*/ 	.byte	0x04, 0x37
        /*0002*/ 	.short	(.L_7477 - .L_7476)
.L_7476:
        /*0004*/ 	.word	0x00000082


	//----- nvinfo : EIATTR_KPARAM_INFO
	.align		4
.L_7477:
        /*0008*/ 	.byte	0x04, 0x17
        /*000a*/ 	.short	(.L_7479 - .L_7478)
.L_7478:
        /*000c*/ 	.word	0x00000000
        /*0010*/ 	.short	0x0002
        /*0012*/ 	.short	0x0008
        /*0014*/ 	.byte	0x00, 0xf0, 0x41, 0x00


	//----- nvinfo : EIATTR_KPARAM_INFO
	.align		4
.L_7479:
        /*0018*/ 	.byte	0x04, 0x17
        /*001a*/ 	.short	(.L_7481 - .L_7480)
.L_7480:
        /*001c*/ 	.word	0x00000000
        /*0020*/ 	.short	0x0001
        /*0022*/ 	.short	0x0004
        /*0024*/ 	.byte	0x00, 0xf0, 0x09, 0x00


	//----- nvinfo : EIATTR_KPARAM_INFO
	.align		4
.L_7481:
        /*0028*/ 	.byte	0x04, 0x17
        /*002a*/ 	.short	(.L_7483 - .L_7482)
.L_7482:
        /*002c*/ 	.word	0x00000000
        /*0030*/ 	.short	0x0000
        /*0032*/ 	.short	0x0000
        /*0034*/ 	.byte	0x00, 0xf0, 0x11, 0x00


	//----- nvinfo : EIATTR_SPARSE_MMA_MASK
	.align		4
.L_7483:
        /*0038*/ 	.byte	0x03, 0x50
        /*003a*/ 	.short	0x0000


	//----- nvinfo : EIATTR_MAXREG_COUNT
	.align		4
        /*003c*/ 	.byte	0x03, 0x1b
        /*003e*/ 	.short	0x00ff


	//----- nvinfo : EIATTR_MERCURY_ISA_VERSION
	.align		4
        /*0040*/ 	.byte	0x03, 0x5f
        /*0042*/ 	.short	0x0101


	//----- nvinfo : EIATTR_EXIT_INSTR_OFFSETS
	.align		4
        /*0044*/ 	.byte	0x04, 0x1c
        /*0046*/ 	.short	(.L_7485 - .L_7484)


	//   ....[0]....
.L_7484:
        /*0048*/ 	.word	0x00000390


	//   ....[1]....
        /*004c*/ 	.word	0x00000e00


	//   ....[2]....
        /*0050*/ 	.word	0x00000e70


	//----- nvinfo : EIATTR_MAX_THREADS
	.align		4
.L_7485:
        /*0054*/ 	.byte	0x04, 0x05
        /*0056*/ 	.short	(.L_7487 - .L_7486)
.L_7486:
        /*0058*/ 	.word	0x00000080
        /*005c*/ 	.word	0x00000001
        /*0060*/ 	.word	0x00000001


	//----- nvinfo : EIATTR_CRS_STACK_SIZE
	.align		4
.L_7487:
        /*0064*/ 	.byte	0x04, 0x1e
        /*0066*/ 	.short	(.L_7489 - .L_7488)
.L_7488:
        /*0068*/ 	.word	0x00000000


	//----- nvinfo : EIATTR_CBANK_PARAM_SIZE
	.align		4
.L_7489:
        /*006c*/ 	.byte	0x03, 0x19
        /*006e*/ 	.short	0x0018


	//----- nvinfo : EIATTR_PARAM_CBANK
	.align		4
        /*0070*/ 	.byte	0x04, 0x0a
        /*0072*/ 	.short	(.L_7491 - .L_7490)
	.align		4
.L_7490:
        /*0074*/ 	.word	index@(.nv.constant0._ZN2at6native29vectorized_elementwise_kernelILi4ENS0_13AUnaryFunctorIbbbZNS0_19minimum_kernel_cudaERNS_18TensorIteratorBaseEEUlbbE_EESt5arrayIPcLm2EEEEviT0_T1_)
        /*0078*/ 	.short	0x0210
        /*007a*/ 	.short	0x0018


	//----- nvinfo : EIATTR_SW_WAR
	.align		4
.L_7491:
        /*007c*/ 	.byte	0x04, 0x36
        /*007e*/ 	.short	(.L_7493 - .L_7492)
.L_7492:
        /*0080*/ 	.word	0x00000008
.L_7493:


//--------------------- .nv.info._ZN2at6native29vectorized_elementwise_kernelILi8ENS0_13AUnaryFunctorIbbbZNS0_19minimum_kernel_cudaERNS_18TensorIteratorBaseEEUlbbE_EESt5arrayIPcLm2EEEEviT0_T1_ --------------------------
	.section	.nv.info._ZN2at6native29vectorized_elementwise_kernelILi8ENS0_13AUnaryFunctorIbbbZNS0_19minimum_kernel_cudaERNS_18TensorIteratorBaseEEUlbbE_EESt5arrayIPcLm2EEEEviT0_T1_,"",@"SHT_CUDA_INFO"
	.sectionflags	@""
	.align	4


	//----- nvinfo : EIATTR_CUDA_API_VERSION
	.align		4
        /*0000*/ 	.byte	0x04, 0x37
        /*0002*/ 	.short	(.L_7495 - .L_7494)
.L_7494:
        /*0004*/ 	.word	0x00000082


	//----- nvinfo : EIATTR_KPARAM_INFO
	.align		4
.L_7495:
        /*0008*/ 	.byte	0x04, 0x17
        /*000a*/ 	.short	(.L_7497 - .L_7496)
.L_7496:
        /*000c*/ 	.word	0x00000000
        /*0010*/ 	.short	0x0002
        /*0012*/ 	.short	0x0008
        /*0014*/ 	.byte	0x00, 0xf0, 0x41, 0x00


	//----- nvinfo : EIATTR_KPARAM_INFO
	.align		4
.L_7497:
        /*0018*/ 	.byte	0x04, 0x17
        /*001a*/ 	.short	(.L_7499 - .L_7498)
.L_7498:
        /*001c*/ 	.word	0x00000000
        /*0020*/ 	.short	0x0001
        /*0022*/ 	.short	0x0004
        /*0024*/ 	.byte	0x00, 0xf0, 0x09, 0x00


	//----- nvinfo : EIATTR_KPARAM_INFO
	.align		4
.L_7499:
        /*0028*/ 	.byte	0x04, 0x17
        /*002a*/ 	.short	(.L_7501 - .L_7500)
.L_7500:
        /*002c*/ 	.word	0x00000000
        /*0030*/ 	.short	0x0000
        /*0032*/ 	.short	0x0000
        /*0034*/ 	.byte	0x00, 0xf0, 0x11, 0x00


	//----- nvinfo : EIATTR_SPARSE_MMA_MASK
	.align		4
.L_7501:
        /*0038*/ 	.byte	0x03, 0x50
        /*003a*/ 	.short	0x0000


	//----- nvinfo : EIATTR_MAXREG_COUNT
	.align		4
        /*003c*/ 	.byte	0x03, 0x1b
        /*003e*/ 	.short	0x00ff


	//----- nvinfo : EIATTR_MERCURY_ISA_VERSION
	.align		4
        /*0040*/ 	.byte	0x03, 0x5f
        /*0042*/ 	.short	0x0101


	//----- nvinfo : EIATTR_EXIT_INSTR_OFFSETS
	.align		4
        /*0044*/ 	.byte	0x04, 0x1c
        /*0046*/ 	.short	(.L_7503 - .L_7502)


	//   ....[0]....
.L_7502:
        /*0048*/ 	.word	0x00000460


	//   ....[1]....
        /*004c*/ 	.word	0x00000ed0


	//   ....[2]....
        /*0050*/ 	.word	0x00000f40


	//----- nvinfo : EIATTR_MAX_THREADS
	.align		4
.L_7503:
        /*0054*/ 	.byte	0x04, 0x05
        /*0056*/ 	.short	(.L_7505 - .L_7504)
.L_7504:
        /*0058*/ 	.word	0x00000080
        /*005c*/ 	.word	0x00000001
        /*0060*/ 	.word	0x00000001


	//----- nvinfo : EIATTR_CRS_STACK_SIZE
	.align		4
.L_7505:
        /*0064*/ 	.byte	0x04, 0x1e
        /*0066*/ 	.short	(.L_7507 - .L_7506)
.L_7506:
        /*0068*/ 	.word	0x00000000


	//----- nvinfo : EIATTR_CBANK_PARAM_SIZE
	.align		4
.L_7507:
        /*006c*/ 	.byte	0x03, 0x19
        /*006e*/ 	.short	0x0018


	//----- nvinfo : EIATTR_PARAM_CBANK
	.align		4
        /*0070*/ 	.byte	0x04, 0x0a
        /*0072*/ 	.short	(.L_7509 - .L_7508)
	.align		4
.L_7508:
        /*0074*/ 	.word	index@(.nv.constant0._ZN2at6native29vectorized_elementwise_kernelILi8ENS0_13AUnaryFunctorIbbbZNS0_19minimum_kernel_cudaERNS_18TensorIteratorBaseEEUlbbE_EESt5arrayIPcLm2EEEEviT0_T1_)
        /*0078*/ 	.short	0x0210
        /*007a*/ 	.short	0x0018


	//----- nvinfo : EIATTR_SW_WAR
	.align		4
.L_7509:
        /*007c*/ 	.byte	0x04, 0x36
        /*007e*/ 	.short	(.L_7511 - .L_7510)
.L_7510:
        /*0080*/ 	.word	0x00000008
.L_7511:


//--------------------- .nv.info._ZN2at6native18elementwise_kernelILi128ELi4EZNS0_15gpu_kernel_implINS0_13BinaryFunctorIbbbZNS0_19minimum_kernel_cudaERNS_18TensorIteratorBaseEEUlbbE_EEEEvS5_RKT_EUliE_EEviT1_ --------------------------
	.section	.nv.info._ZN2at6native18elementwise_kernelILi128ELi4EZNS0_15gpu_kernel_implINS0_13BinaryFunctorIbbbZNS0_19minimum_kernel_cudaERNS_18TensorIteratorBaseEEUlbbE_EEEEvS5_RKT_EUliE_EEviT1_,"",@"SHT_CUDA_INFO"
	.sectionflags	@""
	.align	4


	//----- nvinfo : EIATTR_CUDA_API_VERSION
	.align		4
        /*0000*/ 	.byte	0x04, 0x37
        /*0002*/ 	.short	(.L_7513 - .L_7512)
.L_7512:
        /*0004*/ 	.word	0x00000082


	//----- nvinfo : EIATTR_KPARAM_INFO
	.align		4
.L_7513:
        /*0008*/ 	.byte	0x04, 0x17
        /*000a*/ 	.short	(.L_7515 - .L_7514)
.L_7514:
        /*000c*/ 	.word	0x00000000
        /*0010*/ 	.short	0x0001
        /*0012*/ 	.short	0x0008
        /*0014*/ 	.byte	0x00, 0xf0, 0x21, 0x0a


	//----- nvinfo : EIATTR_KPARAM_INFO
	.align		4
.L_7515:
        /*0018*/ 	.byte	0x04, 0x17
        /*001a*/ 	.short	(.L_7517 - .L_7516)
.L_7516:
        /*001c*/ 	.word	0x00000000
        /*0020*/ 	.short	0x0000
        /*0022*/ 	.short	0x0000
        /*0024*/ 	.byte	0x00, 0xf0, 0x11, 0x00


	//----- nvinfo : EIATTR_SPARSE_MMA_MASK
	.align		4
.L_7517:
        /*0028*/ 	.byte	0x03, 0x50
        /*002a*/ 	.short	0x0000


	//----- nvinfo : EIATTR_MAXREG_COUNT
	.align		4
        /*002c*/ 	.byte	0x03, 0x1b
        /*002e*/ 	.short	0x0080


	//----- nvinfo : EIATTR_EXTERNS
	.align		4
        /*0030*/ 	.byte	0x04, 0x0f
        /*0032*/ 	.short	(.L_7519 - .L_7518)


	//   ....[0]....
	.align		4
.L_7518:
        /*0034*/ 	.word	index@(__assertfail)


	//----- nvinfo : EIATTR_MERCURY_ISA_VERSION
	.align		4
.L_7519:
        /*0038*/ 	.byte	0x03, 0x5f
        /*003a*/ 	.short	0x0101


	//----- nvinfo : EIATTR_SYSCALL_OFFSETS
	.align		4
        /*003c*/ 	.byte	0x04, 0x46
        /*003e*/ 	.short	(.L_7521 - .L_7520)


	//   ....[0]....
.L_7520:
        /*0040*/ 	.word	0x000026c0


	//   ....[1]....
        /*0044*/ 	.word	0x00003610


	//   ....[2]....
        /*0048*/ 	.word	0x00004490


	//   ....[3]....
        /*004c*/ 	.word	0x00006b70


	//   ....[4]....
        /*0050*/ 	.word	0x00007ac0


	//   ....[5]....
        /*0054*/ 	.word	0x00008940


	//   ....[6]....
        /*0058*/ 	.word	0x0000b010


	//   ....[7]....
        /*005c*/ 	.word	0x0000bf60


	//   ....[8]....
        /*0060*/ 	.word	0x0000cde0


	//   ....[9]....
        /*0064*/ 	.word	0x0000f4a0


	//   ....[10]....
        /*0068*/ 	.word	0x000103f0


	//   ....[11]....
        /*006c*/ 	.word	0x00011270


	//----- nvinfo : EIATTR_EXIT_INSTR_OFFSETS
	.align		4
.L_7521:
        /*0070*/ 	.byte	0x04, 0x1c
        /*0072*/ 	.short	(.L_7523 - .L_7522)


	//   ....[0]....
.L_7522:
        /*0074*/ 	.word	0x0000ce80


	//   ....[1]....
        /*0078*/ 	.word	0x00010580


	//   ....[2]....
        /*007c*/ 	.word	0x000105a0


	//   ....[3]....
        /*0080*/ 	.word	0x00010630


	//   ....[4]....
        /*0084*/ 	.word	0x00010650


	//   ....[5]....
        /*0088*/ 	.word	0x00010670


	//   ....[6]....
        /*008c*/ 	.word	0x00010700


	//   ....[7]....
        /*0090*/ 	.word	0x00010740


	//   ....[8]....
        /*0094*/ 	.word	0x000107e0


	//   ....[9]....
        /*0098*/ 	.word	0x00010830


	//   ....[10]....
        /*009c*/ 	.word	0x00010860


	//   ....[11]....
        /*00a0*/ 	.word	0x00010900


	//   ....[12]....
        /*00a4*/ 	.word	0x00010940


	//   ....[13]....
        /*00a8*/ 	.word	0x00010ad0


	//   ....[14]....
        /*00ac*/ 	.word	0x00010c30


	//   ....[15]....
        /*00b0*/ 	.word	0x00010c70


	//   ....[16]....
        /*00b4*/ 	.word	0x00010d10


	//   ....[17]....
        /*00b8*/ 	.word	0x00010e90


	//   ....[18]....
        /*00bc*/ 	.word	0x00011010


	//   ....[19]....
        /*00c0*/ 	.word	0x00011170


	//   ....[20]....
        /*00c4*/ 	.word	0x00011280


	//   ....[21]....
        /*00c8*/ 	.word	0x000112b0


	//   ....[22]....
        /*00cc*/ 	.word	0x000112d0


	//----- nvinfo : EIATTR_MAX_THREADS
	.align		4
.L_7523:
        /*00d0*/ 	.byte	0x04, 0x05
        /*00d2*/ 	.short	(.L_7525 - .L_7524)
.L_7524:
        /*00d4*/ 	.word	0x00000080
        /*00d8*/ 	.word	0x00000001
        /*00dc*/ 	.word	0x00000001


	//----- nvinfo : EIATTR_CRS_STACK_SIZE
	.align		4
.L_7525:
        /*00e0*/ 	.byte	0x04, 0x1e
        /*00e2*/ 	.short	(.L_7527 - .L_7526)
.L_7526:
        /*00e4*/ 	.word	0x00000000


	//----- nvinfo : EIATTR_CBANK_PARAM_SIZE
	.align		4
.L_7527:
        /*00e8*/ 	.byte	0x03, 0x19
        /*00ea*/ 	.short	0x0290


	//----- nvinfo : EIATTR_PARAM_CBANK
	.align		4
        /*00ec*/ 	.byte	0x04, 0x0a
        /*00ee*/ 	.short	(.L_7529 - .L_7528)
	.align		4
.L_7528:
        /*00f0*/ 	.word	index@(.nv.constant0._ZN2at6native18elementwise_kernelILi128ELi4EZNS0_15gpu_kernel_implINS0_13BinaryFunctorIbbbZNS0_19minimum_kernel_cudaERNS_18TensorIteratorBaseEEUlbbE_EEEEvS5_RKT_EUliE_EEviT1_)
        /*00f4*/ 	.short	0x0210
        /*00f6*/ 	.short	0x0290


	//----- nvinfo : EIATTR_SW_WAR
	.align		4
.L_7529:
        /*00f8*/ 	.byte	0x04, 0x36
        /*00fa*/ 	.short	(.L_7531 - .L_7530)
.L_7530:
        /*00fc*/ 	.word	0x00000008
.L_7531:


//--------------------- .nv.info._ZN2at6native27unrolled_elementwise_kernelINS0_13BinaryFunctorIbbbZNS0_19minimum_kernel_cudaERNS_18TensorIteratorBaseEEUlbbE_EESt5arrayIPcLm3EELi4E23TrivialOffsetCalculatorILi2EjESA_ILi1EjENS0_6memory12LoadWithCastILi2EEENSD_13StoreWithCastILi1EEEEEviT_T0_T2_T3_T4_T5_ --------------------------
	.section	.nv.info._ZN2at6native27unrolled_elementwise_kernelINS0_13BinaryFunctorIbbbZNS0_19minimum_kernel_cudaERNS_18TensorIteratorBaseEEUlbbE_EESt5arrayIPcLm3EELi4E23TrivialOffsetCalculatorILi2EjESA_ILi1EjENS0_6memory12LoadWithCastILi2EEENSD_13StoreWithCastILi1EEEEEviT_T0_T2_T3_T4_T5_,"",@"SHT_CUDA_INFO"
	.sectionflags	@""
	.align	4


	//----- nvinfo : EIATTR_CUDA_API_VERSION
	.align		4
        /*0000*/ 	.byte	0x04, 0x37
        /*0002*/ 	.short	(.L_7533 - .L_7532)
.L_7532:
        /*0004*/ 	.word	0x00000082


	//----- nvinfo : EIATTR_KPARAM_INFO
	.align		4
.L_7533:
        /*0008*/ 	.byte	0x04, 0x17
        /*000a*/ 	.short	(.L_7535 - .L_7534)
.L_7534:
        /*000c*/ 	.word	0x00000000
        /*0010*/ 	.short	0x0006
        /*0012*/ 	.short	0x0030
        /*0014*/ 	.byte	0x00, 0xf0, 0x21, 0x00


	//----- nvinfo : EIATTR_KPARAM_INFO
	.align		4
.L_7535:
        /*0018*/ 	.byte	0x04, 0x17
        /*001a*/ 	.short	(.L_7537 - .L_7536)
.L_7536:
        /*001c*/ 	.word	0x00000000
        /*0020*/ 	.short	0x0005
        /*0022*/ 	.short	0x0024
        /*0024*/ 	.byte	0x00, 0xf0, 0x31, 0x00


	//----- nvinfo : EIATTR_KPARAM_INFO
	.align		4
.L_7537:
        /*0028*/ 	.byte	0x04, 0x17
        /*002a*/ 	.short	(.L_7539 - .L_7538)
.L_7538:
        /*002c*/ 	.word	0x00000000
        /*0030*/ 	.short	0x0004
        /*0032*/ 	.short	0x0021
        /*0034*/ 	.byte	0x00, 0xf0, 0x05, 0x00


	//----- nvinfo : EIATTR_KPARAM_INFO
	.align		4
.L_7539:
        /*0038*/ 	.byte	0x04, 0x17
        /*003a*/ 	.short	(.L_7541 - .L_7540)
.L_7540:
        /*003c*/ 	.word	0x00000000
        /*0040*/ 	.short	0x0003
        /*0042*/ 	.short	0x0020
        /*0044*/ 	.byte	0x00, 0xf0, 0x05, 0x00


	//----- nvinfo : EIATTR_KPARAM_INFO
	.align		4
.L_7541:
        /*0048*/ 	.byte	0x04, 0x17
        /*004a*/ 	.short	(.L_7543 - .L_7542)
.L_7542:
        /*004c*/ 	.word	0x00000000
        /*0050*/ 	.short	0x0002
        /*0052*/ 	.short	0x0008
        /*0054*/ 	.byte	0x00, 0xf0, 0x61, 0x00


	//----- nvinfo : EIATTR_KPARAM_INFO
	.align		4
.L_7543:
        /*0058*/ 	.byte	0x04, 0x17
        /*005a*/ 	.short	(.L_7545 - .L_7544)
.L_7544:
        /*005c*/ 	.word	0x00000000
        /*0060*/ 	.short	0x0001
        /*0062*/ 	.short	0x0004
        /*0064*/ 	.byte	0x00, 0xf0, 0x05, 0x00


	//----- nvinfo : EIATTR_KPARAM_INFO
	.align		4
.L_7545:
        /*0068*/ 	.byte	0x04, 0x17
        /*006a*/ 	.short	(.L_7547 - .L_7546)
.L_7546:
        /*006c*/ 	.word	0x00000000
        /*0070*/ 	.short	0x0000
        /*0072*/ 	.short	0x0000
        /*0074*/ 	.byte	0x00, 0xf0, 0x11, 0x00


	//----- nvinfo : EIATTR_SPARSE_MMA_MASK
	.align		4
.L_7547:
        /*0078*/ 	.byte	0x03, 0x50
        /*007a*/ 	.short	0x0000


	//----- nvinfo : EIATTR_MAXREG_COUNT
	.align		4
        /*007c*/ 	.byte	0x03, 0x1b
        /*007e*/ 	.short	0x00ff


	//----- nvinfo : EIATTR_EXTERNS
	.align		4
        /*0080*/ 	.byte	0x04, 0x0f
        /*0082*/ 	.short	(.L_7549 - .L_7548)


	//   ....[0]....
	.align		4
.L_7548:
        /*0084*/ 	.word	index@(__assertfail)


	//----- nvinfo : EIATTR_MERCURY_ISA_VERSION
	.align		4
.L_7549:
        /*0088*/ 	.byte	0x03, 0x5f
        /*008a*/ 	.short	0x0101


	//----- nvinfo : EIATTR_SYSCALL_OFFSETS
	.align		4
        /*008c*/ 	.byte	0x04, 0x46
        /*008e*/ 	.short	(.L_7551 - .L_7550)


	//   ....[0]....
.L_7550:
        /*0090*/ 	.word	0x000010c0


	//   ....[1]....
        /*0094*/ 	.word	0x00002020


	//   ....[2]....
        /*0098*/ 	.word	0x00003130


	//   ....[3]....
        /*009c*/ 	.word	0x00004090


	//   ....[4]....
        /*00a0*/ 	.word	0x000051b0


	//   ....[5]....
        /*00a4*/ 	.word	0x00006120


	//   ....[6]....
        /*00a8*/ 	.word	0x00007220


	//   ....[7]....
        /*00ac*/ 	.word	0x00008190


	//   ....[8]....
        /*00b0*/ 	.word	0x00009250


	//   ....[9]....
        /*00b4*/ 	.word	0x0000a120


	//   ....[10]....
        /*00b8*/ 	.word	0x0000afd0


	//   ....[11]....
        /*00bc*/ 	.word	0x0000be80


	//----- nvinfo : EIATTR_EXIT_INSTR_OFFSETS
	.align		4
.L_7551:
        /*00c0*/ 	.byte	0x04, 0x1c
        /*00c2*/ 	.short	(.L_7553 - .L_7552)


	//   ....[0]....
.L_7552:
        /*00c4*/ 	.word	0x0000b060


	//   ....[1]....
        /*00c8*/ 	.word	0x0000b190


	//   ....[2]....
        /*00cc*/ 	.word	0x0000b1b0


	//   ....[3]....
        /*00d0*/ 	.word	0x0000b240


	//   ....[4]....
        /*00d4*/ 	.word	0x0000b260


	//   ....[5]....
        /*00d8*/ 	.word	0x0000b280


	//   ....[6]....
        /*00dc*/ 	.word	0x0000b310


	//   ....[7]....
        /*00e0*/ 	.word	0x0000b350


	//   ....[8]....
        /*00e4*/ 	.word	0x0000b3f0


	//   ....[9]....
        /*00e8*/ 	.word	0x0000b440


	//   ....[10]....
        /*00ec*/ 	.word	0x0000b470


	//   ....[11]....
        /*00f0*/ 	.word	0x0000b510


	//   ....[12]....
        /*00f4*/ 	.word	0x0000b550


	//   ....[13]....
        /*00f8*/ 	.word	0x0000b6e0


	//   ....[14]....
        /*00fc*/ 	.word	0x0000b840


	//   ....[15]....
        /*0100*/ 	.word	0x0000b880


	//   ....[16]....
        /*0104*/ 	.word	0x0000b920


	//   ....[17]....
        /*0108*/ 	.word	0x0000baa0


	//   ....[18]....
        /*010c*/ 	.word	0x0000bc20


	//   ....[19]....
        /*0110*/ 	.word	0x0000bd80


	//   ....[20]....
        /*0114*/ 	.word	0x0000be90


	//   ....[21]....
        /*0118*/ 	.word	0x0000bec0


	//   ....[22]....
        /*011c*/ 	.word	0x0000bee0


	//----- nvinfo : EIATTR_MAX_THREADS
	.align		4
.L_7553:
        /*0120*/ 	.byte	0x04, 0x05
        /*0122*/ 	.short	(.L_7555 - .L_7554)
.L_7554:
        /*0124*/ 	.word	0x00000080
        /*0128*/ 	.word	0x00000001
        /*012c*/ 	.word	0x00000001


	//----- nvinfo : EIATTR_CRS_STACK_SIZE
	.align		4
.L_7555:
        /*0130*/ 	.byte	0x04, 0x1e
        /*0132*/ 	.short	(.L_7557 - .L_7556)
.L_7556:
        /*0134*/ 	.word	0x00000000


	//----- nvinfo : EIATTR_CBANK_PARAM_SIZE
	.align		4
.L_7557:
        /*0138*/ 	.byte	0x03, 0x19
        /*013a*/ 	.short	0x0038


	//----- nvinfo : EIATTR_PARAM_CBANK
	.align		4
        /*013c*/ 	.byte	0x04, 0x0a
        /*013e*/ 	.short	(.L_7559 - .L_7558)
	.align		4
.L_7558:
        /*0140*/ 	.word	index@(.nv.constant0._ZN2at6native27unrolled_elementwise_kernelINS0_13BinaryFunctorIbbbZNS0_19minimum_kernel_cudaERNS_18TensorIteratorBaseEEUlbbE_EESt5arrayIPcLm3EELi4E23TrivialOffsetCalculatorILi2EjESA_ILi1EjENS0_6memory12LoadWithCastILi2EEENSD_13StoreWithCastILi1EEEEEviT_T0_T2_T3_T4_T5_)
        /*0144*/ 	.short	0x0210
        /*0146*/ 	.short	0x0038


	//----- nvinfo : EIATTR_SW_WAR
	.align		4
.L_7559:
        /*0148*/ 	.byte	0x04, 0x36
        /*014a*/ 	.short	(.L_7561 - .L_7560)
.L_7560:
        /*014c*/ 	.word	0x00000008
.L_7561:


//--------------------- .nv.info._ZN2at6native18elementwise_kernelILi128ELi4EZNS0_22gpu_kernel_impl_nocastINS0_13BinaryFunctorIbbbZNS0_19minimum_kernel_cudaERNS_18TensorIteratorBaseEEUlbbE_EEEEvS5_RKT_EUliE_EEviT1_ --------------------------
	.section	.nv.info._ZN2at6native18elementwise_kernelILi128ELi4EZNS0_22gpu_kernel_impl_nocastINS0_13BinaryFunctorIbbbZNS0_19minimum_kernel_cudaERNS_18TensorIteratorBaseEEUlbbE_EEEEvS5_RKT_EUliE_EEviT1_,"",@"SHT_CUDA_INFO"
	.sectionflags	@""
	.align	4


	//----- nvinfo : EIATTR_CUDA_API_VERSION
	.align		4
        /*0000*/ 	.byte	0x04, 0x37
        /*0002*/ 	.short	(.L_7563 - .L_7562)
.L_7562:
        /*0004*/ 	.word	0x00000082


	//----- nvinfo : EIATTR_KPARAM_INFO
	.align		4
.L_7563:
        /*0008*/ 	.byte	0x04, 0x17
        /*000a*/ 	.short	(.L_7565 - .L_7564)
.L_7564:
        /*000c*/ 	.word	0x00000000
        /*0010*/ 	.short	0x0001
        /*0012*/ 	.short	0x0008
        /*0014*/ 	.byte	0x00, 0xf0, 0x21, 0x0a


	//----- nvinfo : EIATTR_KPARAM_INFO
	.align		4
.L_7565:
        /*0018*/ 	.byte	0x04, 0x17
        /*001a*/ 	.short	(.L_7567 - .L_7566)
.L_7566:
        /*001c*/ 	.word	0x00000000
        /*0020*/ 	.short	0x0000
        /*0022*/ 	.short	0x0000
        /*0024*/ 	.byte	0x00, 0xf0, 0x11, 0x00


	//----- nvinfo : EIATTR_SPARSE_MMA_MASK
	.align		4
.L_7567:
        /*0028*/ 	.byte	0x03, 0x50
        /*002a*/ 	.short	0x0000


	//----- nvinfo : EIATTR_MAXREG_COUNT
	.align		4
        /*002c*/ 	.byte	0x03, 0x1b
        /*002e*/ 	.short	0x0080


	//----- nvinfo : EIATTR_MERCURY_ISA_VERSION
	.align		4
        /*0030*/ 	.byte	0x03, 0x5f
        /*0032*/ 	.short	0x0101


	//----- nvinfo : EIATTR_EXIT_INSTR_OFFSETS
	.align		4
        /*0034*/ 	.byte	0x04, 0x1c
        /*0036*/ 	.short	(.L_7569 - .L_7568)


	//   ....[0]....
.L_7568:
        /*0038*/ 	.word	0x00004650


	//   ....[1]....
        /*003c*/ 	.word	0x00005d60


	//----- nvinfo : EIATTR_MAX_THREADS
	.align		4
.L_7569:
        /*0040*/ 	.byte	0x04, 0x05
        /*0042*/ 	.short	(.L_7571 - .L_7570)
.L_7570:
        /*0044*/ 	.word	0x00000080
        /*0048*/ 	.word	0x00000001
        /*004c*/ 	.word	0x00000001


	//----- nvinfo : EIATTR_CRS_STACK_SIZE
	.align		4
.L_7571:
        /*0050*/ 	.byte	0x04, 0x1e
        /*0052*/ 	.short	(.L_7573 - .L_7572)
.L_7572:
        /*0054*/ 	.word	0x00000000


	//----- nvinfo : EIATTR_CBANK_PARAM_SIZE
	.align		4
.L_7573:
        /*0058*/ 	.byte	0x03, 0x19
        /*005a*/ 	.short	0x0290


	//----- nvinfo : EIATTR_PARAM_CBANK
	.align		4
        /*005c*/ 	.byte	0x04, 0x0a
        /*005e*/ 	.short	(.L_7575 - .L_7574)
	.align		4
.L_7574:
        /*0060*/ 	.word	index@(.nv.constant0._ZN2at6native18elementwise_kernelILi128ELi4EZNS0_22gpu_kernel_impl_nocastINS0_13BinaryFunctorIbbbZNS0_19minimum_kernel_cudaERNS_18TensorIteratorBaseEEUlbbE_EEEEvS5_RKT_EUliE_EEviT1_)
        /*0064*/ 	.short	0x0210
        /*0066*/ 	.short	0x0290


	//----- nvinfo : EIATTR_SW_WAR
	.align		4
.L_7575:
        /*0068*/ 	.byte	0x04, 0x36
        /*006a*/ 	.short	(.L_7577 - .L_7576)
.L_7576:
        /*006c*/ 	.word	0x00000008
.L_7577:


//--------------------- .nv.info._ZN2at6native27unrolled_elementwise_kernelINS0_13BinaryFunctorIbbbZNS0_19minimum_kernel_cudaERNS_18TensorIteratorBaseEEUlbbE_EESt5arrayIPcLm3EELi4E23TrivialOffsetCalculatorILi2EjESA_ILi1EjENS0_6memory15LoadWithoutCastENSD_16StoreWithoutCastEEEviT_T0_T2_T3_T4_T5_ --------------------------
	.section	.nv.info._ZN2at6native27unrolled_elementwise_kernelINS0_13BinaryFunctorIbbbZNS0_19minimum_kernel_cudaERNS_18TensorIteratorBaseEEUlbbE_EESt5arrayIPcLm3EELi4E23TrivialOffsetCalculatorILi2EjESA_ILi1EjENS0_6memory15LoadWithoutCastENSD_16StoreWithoutCastEEEviT_T0_T2_T3_T4_T5_,"",@"SHT_CUDA_INFO"
	.sectionflags	@""
	.align	4


	//----- nvinfo : EIATTR_CUDA_API_VERSION
	.align		4
        /*0000*/ 	.byte	0x04, 0x37
        /*0002*/ 	.short	(.L_7579 - .L_7578)
.L_7578:
        /*0004*/ 	.word	0x00000082


	//----- nvinfo : EIATTR_KPARAM_INFO
	.align		4
.L_7579:
        /*0008*/ 	.byte	0x04, 0x17
        /*000a*/ 	.short	(.L_7581 - .L_7580)
.L_7580:
        /*000c*/ 	.word	0x00000000
        /*0010*/ 	.short	0x0006
        /*0012*/ 	.short	0x0023
        /*0014*/ 	.byte	0x00, 0xf0, 0x05, 0x00


	//----- nvinfo : EIATTR_KPARAM_INFO
	.align		4
.L_7581:
        /*0018*/ 	.byte	0x04, 0x17
        /*001a*/ 	.short	(.L_7583 - .L_7582)
.L_7582:
        /*001c*/ 	.word	0x00000000
        /*0020*/ 	.short	0x0005
        /*0022*/ 	.short	0x0022
        /*0024*/ 	.byte	0x00, 0xf0, 0x05, 0x00


	//----- nvinfo : EIATTR_KPARAM_INFO
	.align		4
.L_7583:
        /*0028*/ 	.byte	0x04, 0x17
        /*002a*/ 	.short	(.L_7585 - .L_7584)
.L_7584:
        /*002c*/ 	.word	0x00000000
        /*0030*/ 	.short	0x0004
        /*0032*/ 	.short	0x0021
        /*0034*/ 	.byte	0x00, 0xf0, 0x05, 0x00


	//----- nvinfo : EIATTR_KPARAM_INFO
	.align		4
.L_7585:
        /*0038*/ 	.byte	0x04, 0x17
        /*003a*/ 	.short	(.L_7587 - .L_7586)
.L_7586:
        /*003c*/ 	.word	0x00000000
        /*0040*/ 	.short	0x0003
        /*0042*/ 	.short	0x0020
        /*0044*/ 	.byte	0x00, 0xf0, 0x05, 0x00


	//----- nvinfo : EIATTR_KPARAM_INFO
	.align		4
.L_7587:
        /*0048*/ 	.byte	0x04, 0x17
        /*004a*/ 	.short	(.L_7589 - .L_7588)
.L_7588:
        /*004c*/ 	.word	0x00000000
        /*0050*/ 	.short	0x0002
        /*0052*/ 	.short	0x0008
        /*0054*/ 	.byte	0x00, 0xf0, 0x61, 0x00


	//----- nvinfo : EIATTR_KPARAM_INFO
	.align		4
.L_7589:
        /*0058*/ 	.byte	0x04, 0x17
        /*005a*/ 	.short	(.L_7591 - .L_7590)
.L_7590:
        /*005c*/ 	.word	0x00000000
        /*0060*/ 	.short	0x0001
        /*0062*/ 	.short	0x0004
        /*0064*/ 	.byte	0x00, 0xf0, 0x05, 0x00


	//----- nvinfo : EIATTR_KPARAM_INFO
	.align		4
.L_7591:
        /*0068*/ 	.byte	0x04, 0x17
        /*006a*/ 	.short	(.L_7593 - .L_7592)
.L_7592:
        /*006c*/ 	.word	0x00000000
        /*0070*/ 	.short	0x0000
        /*0072*/ 	.short	0x0000
        /*0074*/ 	.byte	0x00, 0xf0, 0x11, 0x00


	//----- nvinfo : EIATTR_SPARSE_MMA_MASK
	.align		4
.L_7593:
        /*0078*/ 	.byte	0x03, 0x50
        /*007a*/ 	.short	0x0000


	//----- nvinfo : EIATTR_MAXREG_COUNT
	.align		4
        /*007c*/ 	.byte	0x03, 0x1b
        /*007e*/ 	.short	0x00ff


	//----- nvinfo : EIATTR_MERCURY_ISA_VERSION
	.align		4
        /*0080*/ 	.byte	0x03, 0x5f
        /*0082*/ 	.short	0x0101


	//----- nvinfo : EIATTR_EXIT_INSTR_OFFSETS
	.align		4
        /*0084*/ 	.byte	0x04, 0x1c
        /*0086*/ 	.short	(.L_7595 - .L_7594)


	//   ....[0]....
.L_7594:
        /*0088*/ 	.word	0x00000700


	//   ....[1]....
        /*008c*/ 	.word	0x00000790


	//----- nvinfo : EIATTR_MAX_THREADS
	.align		4
.L_7595:
        /*0090*/ 	.byte	0x04, 0x05
        /*0092*/ 	.short	(.L_7597 - .L_7596)
.L_7596:
        /*0094*/ 	.word	0x00000080
        /*0098*/ 	.word	0x00000001
        /*009c*/ 	.word	0x00000001


	//----- nvinfo : EIATTR_CRS_STACK_SIZE
	.align		4
.L_7597:
        /*00a0*/ 	.byte	0x04, 0x1e
        /*00a2*/ 	.short	(.L_7599 - .L_7598)
.L_7598:
        /*00a4*/ 	.word	0x00000000


	//----- nvinfo : EIATTR_CBANK_PARAM_SIZE
	.align		4
.L_7599:
        /*00a8*/ 	.byte	0x03, 0x19
        /*00aa*/ 	.short	0x0024


	//----- nvinfo : EIATTR_PARAM_CBANK
	.align		4
        /*00ac*/ 	.byte	0x04, 0x0a
        /*00ae*/ 	.short	(.L_7601 - .L_7600)
	.align		4
.L_7600:
        /*00b0*/ 	.word	index@(.nv.constant0._ZN2at6native27unrolled_elementwise_kernelINS0_13BinaryFunctorIbbbZNS0_19minimum_kernel_cudaERNS_18TensorIteratorBaseEEUlbbE_EESt5arrayIPcLm3EELi4E23TrivialOffsetCalculatorILi2EjESA_ILi1EjENS0_6memory15LoadWithoutCastENSD_16StoreWithoutCastEEEviT_T0_T2_T3_T4_T5_)
        /*00b4*/ 	.short	0x0210
        /*00b6*/ 	.short	0x0024


	//----- nvinfo : EIATTR_SW_WAR
	.align		4
.L_7601:
        /*00b8*/ 	.byte	0x04, 0x36
        /*00ba*/ 	.short	(.L_7603 - .L_7602)
.L_7602:
        /*00bc*/ 	.word	0x00000008
.L_7603:


//--------------------- .nv.info._ZN2at6native29vectorized_elementwise_kernelILi2ENS0_13BinaryFunctorIbbbZNS0_19minimum_kernel_cudaERNS_18TensorIteratorBaseEEUlbbE_EESt5arrayIPcLm3EEEEviT0_T1_ --------------------------
	.section	.nv.info._ZN2at6native29vectorized_elementwise_kernelILi2ENS0_13BinaryFunctorIbbbZNS0_19minimum_kernel_cudaERNS_18TensorIteratorBaseEEUlbbE_EESt5arrayIPcLm3EEEEviT0_T1_,"",@"SHT_CUDA_INFO"
	.sectionflags	@""
	.align	4


	//----- nvinfo : EIATTR_CUDA_API_VERSION
	.align		4
        /*0000*/ 	.byte	0x04, 0x37
        /*0002*/ 	.short	(.L_7605 - .L_7604)
.L_7604:
        /*0004*/ 	.word	0x00000082


	//----- nvinfo : EIATTR_KPARAM_INFO
	.align		4
.L_7605:
        /*0008*/ 	.byte	0x04, 0x17
        /*000a*/ 	.short	(.L_7607 - .L_7606)
.L_7606:
        /*000c*/ 	.word	0x00000000
        /*0010*/ 	.short	0x0002
        /*0012*/ 	.short	0x0008
        /*0014*/ 	.byte	0x00, 0xf0, 0x61, 0x00


	//----- nvinfo : EIATTR_KPARAM_INFO
	.align		4
.L_7607:
        /*0018*/ 	.byte	0x04, 0x17
        /*001a*/ 	.short	(.L_7609 - .L_7608)
.L_7608:
        /*001c*/ 	.word	0x00000000
        /*0020*/ 	.short	0x0001
        /*0022*/ 	.short	0x0004
        /*0024*/ 	.byte	0x00, 0xf0, 0x05, 0x00


	//----- nvinfo : EIATTR_KPARAM_INFO
	.align		4
.L_7609:
        /*0028*/ 	.byte	0x04, 0x17
        /*002a*/ 	.short	(.L_7611 - .L_7610)
.L_7610:
        /*002c*/ 	.word	0x00000000
        /*0030*/ 	.short	0x0000
        /*0032*/ 	.short	0x0000
        /*0034*/ 	.byte	0x00, 0xf0, 0x11, 0x00


	//----- nvinfo : EIATTR_SPARSE_MMA_MASK
	.align		4
.L_7611:
        /*0038*/ 	.byte	0x03, 0x50
        /*003a*/ 	.short	0x0000


	//----- nvinfo : EIATTR_MAXREG_COUNT
	.align		4
        /*003c*/ 	.byte	0x03, 0x1b
        /*003e*/ 	.short	0x00ff


	//----- nvinfo : EIATTR_MERCURY_ISA_VERSION
	.align		4
        /*0040*/ 	.byte	0x03, 0x5f
        /*0042*/ 	.short	0x0101


	//----- nvinfo : EIATTR_EXIT_INSTR_OFFSETS
	.align		4
        /*0044*/ 	.byte	0x04, 0x1c
        /*0046*/ 	.short	(.L_7613 - .L_7612)


	//   ....[0]....
.L_7612:
        /*0048*/ 	.word	0x00000540


	//   ....[1]....
        /*004c*/ 	.word	0x00001410


	//   ....[2]....
        /*0050*/ 	.word	0x00001480


	//----- nvinfo : EIATTR_MAX_THREADS
	.align		4
.L_7613:
        /*0054*/ 	.byte	0x04, 0x05
        /*0056*/ 	.short	(.L_7615 - .L_7614)
.L_7614:
        /*0058*/ 	.word	0x00000080
        /*005c*/ 	.word	0x00000001
        /*0060*/ 	.word	0x00000001


	//----- nvinfo : EIATTR_CRS_STACK_SIZE
	.align		4
.L_7615:
        /*0064*/ 	.byte	0x04, 0x1e
        /*0066*/ 	.short	(.L_7617 - .L_7616)
.L_7616:
        /*0068*/ 	.word	0x00000000


	//----- nvinfo : EIATTR_CBANK_PARAM_SIZE
	.align		4
.L_7617:
        /*006c*/ 	.byte	0x03, 0x19
        /*006e*/ 	.short	0x0020


	//----- nvinfo : EIATTR_PARAM_CBANK
	.align		4
        /*0070*/ 	.byte	0x04, 0x0a
        /*0072*/ 	.short	(.L_7619 - .L_7618)
	.align		4
.L_7618:
        /*0074*/ 	.word	index@(.nv.constant0._ZN2at6native29vectorized_elementwise_kernelILi2ENS0_13BinaryFunctorIbbbZNS0_19minimum_kernel_cudaERNS_18TensorIteratorBaseEEUlbbE_EESt5arrayIPcLm3EEEEviT0_T1_)
        /*0078*/ 	.short	0x0210
        /*007a*/ 	.short	0x0020


	//----- nvinfo : EIATTR_SW_WAR
	.align		4
.L_7619:
        /*007c*/ 	.byte	0x04, 0x36
        /*007e*/ 	.short	(.L_7621 - .L_7620)
.L_7620:
        /*0080*/ 	.word	0x00000008
.L_7621:


//--------------------- .nv.info._ZN2at6native29vectorized_elementwise_kernelILi4ENS0_13BinaryFunctorIbbbZNS0_19minimum_kernel_cudaERNS_18TensorIteratorBaseEEUlbbE_EESt5arrayIPcLm3EEEEviT0_T1_ --------------------------
	.section	.nv.info._ZN2at6native29vectorized_elementwise_kernelILi4ENS0_13BinaryFunctorIbbbZNS0_19minimum_kernel_cudaERNS_18TensorIteratorBaseEEUlbbE_EESt5arrayIPcLm3EEEEviT0_T1_,"",@"SHT_CUDA_INFO"
	.sectionflags	@""
	.align	4


	//----- nvinfo : EIATTR_CUDA_API_VERSION
	.align		4
        /*0000*/ 	.byte	0x04, 0x37
        /*0002*/ 	.short	(.L_7623 - .L_7622)
.L_7622:
        /*0004*/ 	.word	0x00000082


	//----- nvinfo : EIATTR_KPARAM_INFO
	.align		4
.L_7623:
        /*0008*/ 	.byte	0x04, 0x17
        /*000a*/ 	.short	(.L_7625 - .L_7624)
.L_7624:
        /*000c*/ 	.word	0x00000000
        /*0010*/ 	.short	0x0002
        /*0012*/ 	.short	0x0008
        /*0014*/ 	.byte	0x00, 0xf0, 0x61, 0x00


	//----- nvinfo : EIATTR_KPARAM_INFO
	.align		4
.L_7625:
        /*0018*/ 	.byte	0x04, 0x17
        /*001a*/ 	.short	(.L_7627 - .L_7626)
.L_7626:
        /*001c*/ 	.word	0x00000000
        /*0020*/ 	.short	0x0001
        /*0022*/ 	.short	0x0004
        /*0024*/ 	.byte	0x00, 0xf0, 0x05, 0x00


	//----- nvinfo : EIATTR_KPARAM_INFO
	.align		4
.L_7627:
        /*0028*/ 	.byte	0x04, 0x17
        /*002a*/ 	.short	(.L_7629 - .L_7628)
.L_7628:
        /*002c*/ 	.word	0x00000000
        /*0030*/ 	.short	0x0000
        /*0032*/ 	.short	0x0000
        /*0034*/ 	.byte	0x00, 0xf0, 0x11, 0x00


	//----- nvinfo : EIATTR_SPARSE_MMA_MASK
	.align		4
.L_7629:
        /*0038*/ 	.byte	0x03, 0x50
        /*003a*/ 	.short	0x0000


	//----- nvinfo : EIATTR_MAXREG_COUNT
	.align		4
        /*003c*/ 	.byte	0x03, 0x1b
        /*003e*/ 	.short	0x00ff


	//----- nvinfo : EIATTR_MERCURY_ISA_VERSION
	.align		4
        /*0040*/ 	.byte	0x03, 0x5f
        /*0042*/ 	.short	0x0101


	//----- nvinfo : EIATTR_EXIT_INSTR_OFFSETS
	.align		4
        /*0044*/ 	.byte	0x04, 0x1c
        /*0046*/ 	.short	(.L_7631 - .L_7630)


	//   ....[0]....
.L_7630:
        /*0048*/ 	.word	0x00000500


	//   ....[1]....
        /*004c*/ 	.word	0x000013d0


	//   ....[2]....
        /*0050*/ 	.word	0x00001440


	//----- nvinfo : EIATTR_MAX_THREADS
	.align		4
.L_7631:
        /*0054*/ 	.byte	0x04, 0x05
        /*0056*/ 	.short	(.L_7633 - .L_7632)
.L_7632:
        /*0058*/ 	.word	0x00000080
        /*005c*/ 	.word	0x00000001
        /*0060*/ 	.word	0x00000001


	//----- nvinfo : EIATTR_CRS_STACK_SIZE
	.align		4
.L_7633:
        /*0064*/ 	.byte	0x04, 0x1e
        /*0066*/ 	.short	(.L_7635 - .L_7634)
.L_7634:
        /*0068*/ 	.word	0x00000000


	//----- nvinfo : EIATTR_CBANK_PARAM_SIZE
	.align		4
.L_7635:
        /*006c*/ 	.byte	0x03, 0x19
        /*006e*/ 	.short	0x0020


	//----- nvinfo : EIATTR_PARAM_CBANK
	.align		4
        /*0070*/ 	.byte	0x04, 0x0a
        /*0072*/ 	.short	(.L_7637 - .L_7636)
	.align		4
.L_7636:
        /*0074*/ 	.word	index@(.nv.constant0._ZN2at6native29vectorized_elementwise_kernelILi4ENS0_13BinaryFunctorIbbbZNS0_19minimum_kernel_cudaERNS_18TensorIteratorBaseEEUlbbE_EESt5arrayIPcLm3EEEEviT0_T1_)
        /*0078*/ 	.short	0x0210
        /*007a*/ 	.short	0x0020


	//----- nvinfo : EIATTR_SW_WAR
	.align		4
.L_7637:
        /*007c*/ 	.byte	0x04, 0x36
        /*007e*/ 	.short	(.L_7639 - .L_7638)
.L_7638:
        /*0080*/ 	.word	0x00000008
.L_7639:


//--------------------- .nv.info._ZN2at6native29vectorized_elementwise_kernelILi8ENS0_13BinaryFunctorIbbbZNS0_19minimum_kernel_cudaERNS_18TensorIteratorBaseEEUlbbE_EESt5arrayIPcLm3EEEEviT0_T1_ --------------------------
	.section	.nv.info._ZN2at6native29vectorized_elementwise_kernelILi8ENS0_13BinaryFunctorIbbbZNS0_19minimum_kernel_cudaERNS_18TensorIteratorBaseEEUlbbE_EESt5arrayIPcLm3EEEEviT0_T1_,"",@"SHT_CUDA_INFO"
	.sectionflags	@""
	.align	4


	//----- nvinfo : EIATTR_CUDA_API_VERSION
	.align		4
        /*0000*/ 	.byte	0x04, 0x37
        /*0002*/ 	.short	(.L_7641 - .L_7640)
.L_7640:
        /*0004*/ 	.word	0x00000082


	//----- nvinfo : EIATTR_KPARAM_INFO
	.align		4
.L_7641:
        /*0008*/ 	.byte	0x04, 0x17
        /*000a*/ 	.short	(.L_7643 - .L_7642)
.L_7642:
        /*000c*/ 	.word	0x00000000
        /*0010*/ 	.short	0x0002
        /*0012*/ 	.short	0x0008
        /*0014*/ 	.byte	0x00, 0xf0, 0x61, 0x00


	//----- nvinfo : EIATTR_KPARAM_INFO
	.align		4
.L_7643:
        /*0018*/ 	.byte	0x04, 0x17
        /*001a*/ 	.short	(.L_7645 - .L_7644)
.L_7644:
        /*001c*/ 	.word	0x00000000
        /*0020*/ 	.short	0x0001
        /*0022*/ 	.short	0x0004
        /*0024*/ 	.byte	0x00, 0xf0, 0x05, 0x00


	//----- nvinfo : EIATTR_KPARAM_INFO
	.align		4
.L_7645:
        /*0028*/ 	.byte	0x04, 0x17
        /*002a*/ 	.short	(.L_7647 - .L_7646)
.L_7646:
        /*002c*/ 	.word	0x00000000
        /*0030*/ 	.short	0x0000
        /*0032*/ 	.short	0x0000
        /*0034*/ 	.byte	0x00, 0xf0, 0x11, 0x00


	//----- nvinfo : EIATTR_SPARSE_MMA_MASK
	.align		4
.L_7647:
        /*0038*/ 	.byte	0x03, 0x50
        /*003a*/ 	.short	0x0000


	//----- nvinfo : EIATTR_MAXREG_COUNT
	.align		4
        /*003c*/ 	.byte	0x03, 0x1b
        /*003e*/ 	.short	0x00ff


	//----- nvinfo : EIATTR_MERCURY_ISA_VERSION
	.align		4
        /*0040*/ 	.byte	0x03, 0x5f
        /*0042*/ 	.short	0x0101


	//----- nvinfo : EIATTR_EXIT_INSTR_OFFSETS
	.align		4
        /*0044*/ 	.byte	0x04, 0x1c
        /*0046*/ 	.short	(.L_7649 - .L_7648)


	//   ....[0]....
.L_7648:
        /*0048*/ 	.word	0x00000620


	//   ....[1]....
        /*004c*/ 	.word	0x000014f0


	//   ....[2]....
        /*0050*/ 	.word	0x00001560


	//----- nvinfo : EIATTR_MAX_THREADS
	.align		4
.L_7649:
        /*0054*/ 	.byte	0x04, 0x05
        /*0056*/ 	.short	(.L_7651 - .L_7650)
.L_7650:
        /*0058*/ 	.word	0x00000080
        /*005c*/ 	.word	0x00000001
        /*0060*/ 	.word	0x00000001


	//----- nvinfo : EIATTR_CRS_STACK_SIZE
	.align		4
.L_7651:
        /*0064*/ 	.byte	0x04, 0x1e
        /*0066*/ 	.short	(.L_7653 - .L_7652)
.L_7652:
        /*0068*/ 	.word	0x00000000


	//----- nvinfo : EIATTR_CBANK_PARAM_SIZE
	.align		4
.L_7653:
        /*006c*/ 	.byte	0x03, 0x19
        /*006e*/ 	.short	0x0020


	//----- nvinfo : EIATTR_PARAM_CBANK
	.align		4
        /*0070*/ 	.byte	0x04, 0x0a
        /*0072*/ 	.short	(.L_7655 - .L_7654)
	.align		4
.L_7654:
        /*0074*/ 	.word	index@(.nv.constant0._ZN2at6native29vectorized_elementwise_kernelILi8ENS0_13BinaryFunctorIbbbZNS0_19minimum_kernel_cudaERNS_18TensorIteratorBaseEEUlbbE_EESt5arrayIPcLm3EEEEviT0_T1_)
        /*0078*/ 	.short	0x0210
        /*007a*/ 	.short	0x0020


	//----- nvinfo : EIATTR_SW_WAR
	.align		4
.L_7655:
        /*007c*/ 	.byte	0x04, 0x36
        /*007e*/ 	.short	(.L_7657 - .L_7656)
.L_7656:
        /*0080*/ 	.word	0x00000008
.L_7657:


//--------------------- .nv.info._ZN2at6native18elementwise_kernelILi128ELi4EZNS0_15gpu_kernel_implINS0_13AUnaryFunctorIN3c108BFloat16ES5_S5_ZZZNS0_19maximum_kernel_cudaERNS_18TensorIteratorBaseEENKUlvE0_clEvENKUlvE2_clEvEUlS5_S5_E_EEEEvS7_RKT_EUliE_EEviT1_ --------------------------
	.section	.nv.info._ZN2at6native18elementwise_kernelILi128ELi4EZNS0_15gpu_kernel_implINS0_13AUnaryFunctorIN3c108BFloat16ES5_S5_ZZZNS0_19maximum_kernel_cudaERNS_18TensorIteratorBaseEENKUlvE0_clEvENKUlvE2_clEvEUlS5_S5_E_EEEEvS7_RKT_EUliE_EEviT1_,"",@"SHT_CUDA_INFO"
	.sectionflags	@""
	.align	4


	//----- nvinfo : EIATTR_CUDA_API_VERSION
	.align		4
        /*0000*/ 	.byte	0x04, 0x37
        /*0002*/ 	.short	(.L_7659 - .L_7658)
.L_7658:
        /*0004*/ 	.word	0x00000082


	//----- nvinfo : EIATTR_KPARAM_INFO
	.align		4
.L_7659:
        /*0008*/ 	.byte	0x04, 0x17
        /*000a*/ 	.short	(.L_7661 - .L_7660)
.L_7660:
        /*000c*/ 	.word	0x00000000
        /*0010*/ 	.short	0x0001
        /*0012*/ 	.short	0x0008
        /*0014*/ 	.byte	0x00, 0xf0, 0x61, 0x08


	//----- nvinfo : EIATTR_KPARAM_INFO
	.align		4
.L_7661:
        /*0018*/ 	.byte	0x04, 0x17
        /*001a*/ 	.short	(.L_7663 - .L_7662)
.L_7662:
        /*001c*/ 	.word	0x00000000
        /*0020*/ 	.short	0x0000
        /*0022*/ 	.short	0x0000
        /*0024*/ 	.byte	0x00, 0xf0, 0x11, 0x00


	//----- nvinfo : EIATTR_SPARSE_MMA_MASK
	.align		4
.L_7663:
        /*0028*/ 	.byte	0x03, 0x50
        /*002a*/ 	.short	0x0000


	//----- nvinfo : EIATTR_MAXREG_COUNT
	.align		4
        /*002c*/ 	.byte	0x03, 0x1b
        /*002e*/ 	.short	0x0080


	//----- nvinfo : EIATTR_EXTERNS
	.align		4
        /*0030*/ 	.byte	0x04, 0x0f
        /*0032*/ 	.short	(.L_7665 - .L_7664)


	//   ....[0]....
	.align		4
.L_7664:
        /*0034*/ 	.word	index@(__assertfail)


	//----- nvinfo : EIATTR_MERCURY_ISA_VERSION
	.align		4
.L_7665:
        /*0038*/ 	.byte	0x03, 0x5f
        /*003a*/ 	.short	0x0101


	//----- nvinfo : EIATTR_SYSCALL_OFFSETS
	.align		4
        /*003c*/ 	.byte	0x04, 0x46
        /*003e*/ 	.short	(.L_7667 - .L_7666)


	//   ....[0]....
.L_7666:
        /*0040*/ 	.word	0x000023a0


	//   ....[1]....
        /*0044*/ 	.word	0x00003400


	//   ....[2]....
        /*0048*/ 	.word	0x00005800


	//   ....[3]....
        /*004c*/ 	.word	0x00006860


	//   ....[4]....
        /*0050*/ 	.word	0x00008c50


	//   ....[5]....
        /*0054*/ 	.word	0x00009cb0


	//   ....[6]....
        /*0058*/ 	.word	0x0000c090


	//   ....[7]....
        /*005c*/ 	.word	0x0000d0f0


	//----- nvinfo : EIATTR_EXIT_INSTR_OFFSETS
	.align		4
.L_7667:
        /*0060*/ 	.byte	0x04, 0x1c
        /*0062*/ 	.short	(.L_7669 - .L_7668)


	//   ....[0]....
.L_7668:
        /*0064*/ 	.word	0x00009d80


	//   ....[1]....
        /*0068*/ 	.word	0x0000c320


	//   ....[2]....
        /*006c*/ 	.word	0x0000c360


	//   ....[3]....
        /*0070*/ 	.word	0x0000c400


	//   ....[4]....
        /*0074*/ 	.word	0x0000c440


	//   ....[5]....
        /*0078*/ 	.word	0x0000c480


	//   ....[6]....
        /*007c*/ 	.word	0x0000c510


	//   ....[7]....
        /*0080*/ 	.word	0x0000c550


	//   ....[8]....
        /*0084*/ 	.word	0x0000c5f0


	//   ....[9]....
        /*0088*/ 	.word	0x0000c640


	//   ....[10]....
        /*008c*/ 	.word	0x0000c690


	//   ....[11]....
        /*0090*/ 	.word	0x0000c760


	//   ....[12]....
        /*0094*/ 	.word	0x0000c7c0


	//   ....[13]....
        /*0098*/ 	.word	0x0000c950


	//   ....[14]....
        /*009c*/ 	.word	0x0000cab0


	//   ....[15]....
        /*00a0*/ 	.word	0x0000cad0


	//   ....[16]....
        /*00a4*/ 	.word	0x0000cb90


	//   ....[17]....
        /*00a8*/ 	.word	0x0000cd10


	//   ....[18]....
        /*00ac*/ 	.word	0x0000ce90


	//   ....[19]....
        /*00b0*/ 	.word	0x0000cff0


	//   ....[20]....
        /*00b4*/ 	.word	0x0000d100


	//   ....[21]....
        /*00b8*/ 	.word	0x0000d140


	//   ....[22]....
        /*00bc*/ 	.word	0x0000d180


	//----- nvinfo : EIATTR_MAX_THREADS
	.align		4
.L_7669:
        /*00c0*/ 	.byte	0x04, 0x05
        /*00c2*/ 	.short	(.L_7671 - .L_7670)
.L_7670:
        /*00c4*/ 	.word	0x00000080
        /*00c8*/ 	.word	0x00000001
        /*00cc*/ 	.word	0x00000001


	//----- nvinfo : EIATTR_CRS_STACK_SIZE
	.align		4
.L_7671:
        /*00d0*/ 	.byte	0x04, 0x1e
        /*00d2*/ 	.short	(.L_7673 - .L_7672)
.L_7672:
        /*00d4*/ 	.word	0x00000000


	//----- nvinfo : EIATTR_CBANK_PARAM_SIZE
	.align		4
.L_7673:
        /*00d8*/ 	.byte	0x03, 0x19
        /*00da*/ 	.short	0x0220


	//----- nvinfo : EIATTR_PARAM_CBANK
	.align		4
        /*00dc*/ 	.byte	0x04, 0x0a
        /*00de*/ 	.short	(.L_7675 - .L_7674)
	.align		4
.L_7674:
        /*00e0*/ 	.word	index@(.nv.constant0._ZN2at6native18elementwise_kernelILi128ELi4EZNS0_15gpu_kernel_implINS0_13AUnaryFunctorIN3c108BFloat16ES5_S5_ZZZNS0_19maximum_kernel_cudaERNS_18TensorIteratorBaseEENKUlvE0_clEvENKUlvE2_clEvEUlS5_S5_E_EEEEvS7_RKT_EUliE_EEviT1_)
        /*00e4*/ 	.short	0x0210
        /*00e6*/ 	.short	0x0220


	//----- nvinfo : EIATTR_SW_WAR
	.align		4
.L_7675:
        /*00e8*/ 	.byte	0x04, 0x36
        /*00ea*/ 	.short	(.L_7677 - .L_7676)
.L_7676:
        /*00ec*/ 	.word	0x00000008
.L_7677:


//--------------------- .nv.info._ZN2at6native27unrolled_elementwise_kernelINS0_13AUnaryFunctorIN3c108BFloat16ES4_S4_ZZZNS0_19maximum_kernel_cudaERNS_18TensorIteratorBaseEENKUlvE0_clEvENKUlvE2_clEvEUlS4_S4_E_EESt5arrayIPcLm2EELi4E23TrivialOffsetCalculatorILi1EjESF_NS0_6memory12LoadWithCastILi1EEENSG_13StoreWithCastILi1EEEEEviT_T0_T2_T3_T4_T5_ --------------------------
	.section	.nv.info._ZN2at6native27unrolled_elementwise_kernelINS0_13AUnaryFunctorIN3c108BFloat16ES4_S4_ZZZNS0_19maximum_kernel_cudaERNS_18TensorIteratorBaseEENKUlvE0_clEvENKUlvE2_clEvEUlS4_S4_E_EESt5arrayIPcLm2EELi4E23TrivialOffsetCalculatorILi1EjESF_NS0_6memory12LoadWithCastILi1EEENSG_13StoreWithCastILi1EEEEEviT_T0_T2_T3_T4_T5_,"",@"SHT_CUDA_INFO"
	.sectionflags	@""
	.align	4


	//----- nvinfo : EIATTR_CUDA_API_VERSION
	.align		4
        /*0000*/ 	.byte	0x04, 0x37
        /*0002*/ 	.short	(.L_7679 - .L_7678)
.L_7678:
        /*0004*/ 	.word	0x00000082


	//----- nvinfo : EIATTR_KPARAM_INFO
	.align		4
.L_7679:
        /*0008*/ 	.byte	0x04, 0x17
        /*000a*/ 	.short	(.L_7681 - .L_7680)
.L_7680:
        /*000c*/ 	.word	0x00000000
        /*0010*/ 	.short	0x0006
        /*0012*/ 	.short	0x0024
        /*0014*/ 	.byte	0x00, 0xf0, 0x21, 0x00


	//----- nvinfo : EIATTR_KPARAM_INFO
	.align		4
.L_7681:
        /*0018*/ 	.byte	0x04, 0x17
        /*001a*/ 	.short	(.L_7683 - .L_7682)
.L_7682:
        /*001c*/ 	.word	0x00000000
        /*0020*/ 	.short	0x0005
        /*0022*/ 	.short	0x001c
        /*0024*/ 	.byte	0x00, 0xf0, 0x21, 0x00


	//----- nvinfo : EIATTR_KPARAM_INFO
	.align		4
.L_7683:
        /*0028*/ 	.byte	0x04, 0x17
        /*002a*/ 	.short	(.L_7685 - .L_7684)
.L_7684:
        /*002c*/ 	.word	0x00000000
        /*0030*/ 	.short	0x0004
        /*0032*/ 	.short	0x0019
        /*0034*/ 	.byte	0x00, 0xf0, 0x05, 0x00


	//----- nvinfo : EIATTR_KPARAM_INFO
	.align		4
.L_7685:
        /*0038*/ 	.byte	0x04, 0x17
        /*003a*/ 	.short	(.L_7687 - .L_7686)
.L_7686:
        /*003c*/ 	.word	0x00000000
        /*0040*/ 	.short	0x0003
        /*0042*/ 	.short	0x0018
        /*0044*/ 	.byte	0x00, 0xf0, 0x05, 0x00


	//----- nvinfo : EIATTR_KPARAM_INFO
	.align		4
.L_7687:
        /*0048*/ 	.byte	0x04, 0x17
        /*004a*/ 	.short	(.L_7689 - .L_7688)
.L_7688:
        /*004c*/ 	.word	0x00000000
        /*0050*/ 	.short	0x0002
        /*0052*/ 	.short	0x0008
        /*0054*/ 	.byte	0x00, 0xf0, 0x41, 0x00


	//----- nvinfo : EIATTR_KPARAM_INFO
	.align		4
.L_7689:
        /*0058*/ 	.byte	0x04, 0x17
        /*005a*/ 	.short	(.L_7691 - .L_7690)
.L_7690:
        /*005c*/ 	.word	0x00000000
        /*0060*/ 	.short	0x0001
        /*0062*/ 	.short	0x0004
        /*0064*/ 	.byte	0x00, 0xf0, 0x11, 0x00


	//----- nvinfo : EIATTR_KPARAM_INFO
	.align		4
.L_7691:
        /*0068*/ 	.byte	0x04, 0x17
        /*006a*/ 	.short	(.L_7693 - .L_7692)
.L_7692:
        /*006c*/ 	.word	0x00000000
        /*0070*/ 	.short	0x0000
        /*0072*/ 	.short	0x0000
        /*0074*/ 	.byte	0x00, 0xf0, 0x11, 0x00


	//----- nvinfo : EIATTR_SPARSE_MMA_MASK
	.align		4
.L_7693:
        /*0078*/ 	.byte	0x03, 0x50
        /*007a*/ 	.short	0x0000


	//----- nvinfo : EIATTR_MAXREG_COUNT
	.align		4
        /*007c*/ 	.byte	0x03, 0x1b
        /*007e*/ 	.short	0x00ff


	//----- nvinfo : EIATTR_EXTERNS
	.align		4
        /*0080*/ 	.byte	0x04, 0x0f
        /*0082*/ 	.short	(.L_7695 - .L_7694)


	//   ....[0]....
	.align		4
.L_7694:
        /*0084*/ 	.word	index@(__assertfail)


	//----- nvinfo : EIATTR_MERCURY_ISA_VERSION
	.align		4
.L_7695:
        /*0088*/ 	.byte	0x03, 0x5f
        /*008a*/ 	.short	0x0101


	//----- nvinfo : EIATTR_SYSCALL_OFFSETS
	.align		4
        /*008c*/ 	.byte	0x04, 0x46
        /*008e*/ 	.short	(.L_7697 - .L_7696)


	//   ....[0]....
.L_7696:
        /*0090*/ 	.word	0x00001100


	//   ....[1]....
        /*0094*/ 	.word	0x00002240


	//   ....[2]....
        /*0098*/ 	.word	0x00003390


	//   ....[3]....
        /*009c*/ 	.word	0x000044b0


	//   ....[4]....
        /*00a0*/ 	.word	0x000059b0


	//   ....[5]....
        /*00a4*/ 	.word	0x000069d0


	//   ....[6]....
        /*00a8*/ 	.word	0x000079b0


	//   ....[7]....
        /*00ac*/ 	.word	0x00008990


	//----- nvinfo : EIATTR_EXIT_INSTR_OFFSETS
	.align		4
.L_7697:
        /*00b0*/ 	.byte	0x04, 0x1c
        /*00b2*/ 	.short	(.L_7699 - .L_7698)


	//   ....[0]....
.L_7698:
        /*00b4*/ 	.word	0x00007a70


	//   ....[1]....
        /*00b8*/ 	.word	0x00007bc0


	//   ....[2]....
        /*00bc*/ 	.word	0x00007c00


	//   ....[3]....
        /*00c0*/ 	.word	0x00007ca0


	//   ....[4]....
        /*00c4*/ 	.word	0x00007ce0


	//   ....[5]....
        /*00c8*/ 	.word	0x00007d20


	//   ....[6]....
        /*00cc*/ 	.word	0x00007db0


	//   ....[7]....
        /*00d0*/ 	.word	0x00007df0


	//   ....[8]....
        /*00d4*/ 	.word	0x00007e90


	//   ....[9]....
        /*00d8*/ 	.word	0x00007ee0


	//   ....[10]....
        /*00dc*/ 	.word	0x00007f30


	//   ....[11]....
        /*00e0*/ 	.word	0x00008000


	//   ....[12]....
        /*00e4*/ 	.word	0x00008060


	//   ....[13]....
        /*00e8*/ 	.word	0x000081f0


	//   ....[14]....
        /*00ec*/ 	.word	0x00008350


	//   ....[15]....
        /*00f0*/ 	.word	0x00008370


	//   ....[16]....
        /*00f4*/ 	.word	0x00008430


	//   ....[17]....
        /*00f8*/ 	.word	0x000085b0


	//   ....[18]....
        /*00fc*/ 	.word	0x00008730


	//   ....[19]....
        /*0100*/ 	.word	0x00008890


	//   ....[20]....
        /*0104*/ 	.word	0x000089a0


	//   ....[21]....
        /*0108*/ 	.word	0x000089e0


	//   ....[22]....
        /*010c*/ 	.word	0x00008a20


	//----- nvinfo : EIATTR_MAX_THREADS
	.align		4
.L_7699:
        /*0110*/ 	.byte	0x04, 0x05
        /*0112*/ 	.short	(.L_7701 - .L_7700)
.L_7700:
        /*0114*/ 	.word	0x00000080
        /*0118*/ 	.word	0x00000001
        /*011c*/ 	.word	0x00000001


	//----- nvinfo : EIATTR_CRS_STACK_SIZE
	.align		4
.L_7701:
        /*0120*/ 	.byte	0x04, 0x1e
        /*0122*/ 	.short	(.L_7703 - .L_7702)
.L_7702:
        /*0124*/ 	.word	0x00000000


	//----- nvinfo : EIATTR_CBANK_PARAM_SIZE
	.align		4
.L_7703:
        /*0128*/ 	.byte	0x03, 0x19
        /*012a*/ 	.short	0x002c


	//----- nvinfo : EIATTR_PARAM_CBANK
	.align		4
        /*012c*/ 	.byte	0x04, 0x0a
        /*012e*/ 	.short	(.L_7705 - .L_7704)
	.align		4
.L_7704:
        /*0130*/ 	.word	index@(.nv.constant0._ZN2at6native27unrolled_elementwise_kernelINS0_13AUnaryFunctorIN3c108BFloat16ES4_S4_ZZZNS0_19maximum_kernel_cudaERNS_18TensorIteratorBaseEENKUlvE0_clEvENKUlvE2_clEvEUlS4_S4_E_EESt5arrayIPcLm2EELi4E23TrivialOffsetCalculatorILi1EjESF_NS0_6memory12LoadWithCastILi1EEENSG_13StoreWithCastILi1EEEEEviT_T0_T2_T3_T4_T5_)
        /*0134*/ 	.short	0x0210
        /*0136*/ 	.short	0x002c


	//----- nvinfo : EIATTR_SW_WAR
	.align		4
.L_7705:
        /*0138*/ 	.byte	0x04, 0x36
        /*013a*/ 	.short	(.L_7707 - .L_7706)
.L_7706:
        /*013c*/ 	.word	0x00000008
.L_7707:


//--------------------- .nv.info._ZN2at6native18elementwise_kernelILi128ELi4EZNS0_22gpu_kernel_impl_nocastINS0_13AUnaryFunctorIN3c108BFloat16ES5_S5_ZZZNS0_19maximum_kernel_cudaERNS_18TensorIteratorBaseEENKUlvE0_clEvENKUlvE2_clEvEUlS5_S5_E_EEEEvS7_RKT_EUliE_EEviT1_ --------------------------
	.section	.nv.info._ZN2at6native18elementwise_kernelILi128ELi4EZNS0_22gpu_kernel_impl_nocastINS0_13AUnaryFunctorIN3c108BFloat16ES5_S5_ZZZNS0_19maximum_kernel_cudaERNS_18TensorIteratorBaseEENKUlvE0_clEvENKUlvE2_clEvEUlS5_S5_E_EEEEvS7_RKT_EUliE_EEviT1_,"",@"SHT_CUDA_INFO"
	.sectionflags	@""
	.align	4


	//----- nvinfo : EIATTR_CUDA_API_VERSION
	.align		4
        /*0000*/ 	.byte	0x04, 0x37
        /*0002*/ 	.short	(.L_7709 - .L_7708)
.L_7708:
        /*0004*/ 	.word	0x00000082


	//----- nvinfo : EIATTR_KPARAM_INFO
	.align		4
.L_7709:
        /*0008*/ 	.byte	0x04, 0x17
        /*000a*/ 	.short	(.L_7711 - .L_7710)
.L_7710:
        /*000c*/ 	.word	0x00000000
        /*0010*/ 	.short	0x0001
        /*0012*/ 	.short	0x0008
        /*0014*/ 	.byte	0x00, 0xf0, 0x61, 0x08


	//----- nvinfo : EIATTR_KPARAM_INFO
	.align		4
.L_7711:
        /*0018*/ 	.byte	0x04, 0x17
        /*001a*/ 	.short	(.L_7713 - .L_7712)
.L_7712:
        /*001c*/ 	.word	0x00000000
        /*0020*/ 	.short	0x0000
        /*0022*/ 	.short	0x0000
        /*0024*/ 	.byte	0x00, 0xf0, 0x11, 0x00


	//----- nvinfo : EIATTR_SPARSE_MMA_MASK
	.align		4
.L_7713:
        /*0028*/ 	.byte	0x03, 0x50
        /*002a*/ 	.short	0x0000


	//----- nvinfo : EIATTR_MAXREG_COUNT
	.align		4
        /*002c*/ 	.byte	0x03, 0x1b
        /*002e*/ 	.short	0x0080


	//----- nvinfo : EIATTR_MERCURY_ISA_VERSION
	.align		4
        /*0030*/ 	.byte	0x03, 0x5f
        /*0032*/ 	.short	0x0101


	//----- nvinfo : EIATTR_EXIT_INSTR_OFFSETS
	.align		4
        /*0034*/ 	.byte	0x04, 0x1c
        /*0036*/ 	.short	(.L_7715 - .L_7714)


	//   ....[0]....
.L_7714:
        /*0038*/ 	.word	0x00003d70


	//   ....[1]....
        /*003c*/ 	.word	0x00005160


	//----- nvinfo : EIATTR_MAX_THREADS
	.align		4
.L_7715:
        /*0040*/ 	.byte	0x04, 0x05
        /*0042*/ 	.short	(.L_7717 - .L_7716)
.L_7716:
        /*0044*/ 	.word	0x00000080
        /*0048*/ 	.word	0x00000001
        /*004c*/ 	.word	0x00000001


	//----- nvinfo : EIATTR_CRS_STACK_SIZE
	.align		4
.L_7717:
        /*0050*/ 	.byte	0x04, 0x1e
        /*0052*/ 	.short	(.L_7719 - .L_7718)
.L_7718:
        /*0054*/ 	.word	0x00000000


	//----- nvinfo : EIATTR_CBANK_PARAM_SIZE
	.align		4
.L_7719:
        /*0058*/ 	.byte	0x03, 0x19
        /*005a*/ 	.short	0x0220


	//----- nvinfo : EIATTR_PARAM_CBANK
	.align		4
        /*005c*/ 	.byte	0x04, 0x0a
        /*005e*/ 	.short	(.L_7721 - .L_7720)
	.align		4
.L_7720:
        /*0060*/ 	.word	index@(.nv.constant0._ZN2at6native18elementwise_kernelILi128ELi4EZNS0_22gpu_kernel_impl_nocastINS0_13AUnaryFunctorIN3c108BFloat16ES5_S5_ZZZNS0_19maximum_kernel_cudaERNS_18TensorIteratorBaseEENKUlvE0_clEvENKUlvE2_clEvEUlS5_S5_E_EEEEvS7_RKT_EUliE_EEviT1_)
        /*0064*/ 	.short	0x0210
        /*0066*/ 	.short	0x0220


	//----- nvinfo : EIATTR_SW_WAR
	.align		4
.L_7721:
        /*0068*/ 	.byte	0x04, 0x36
        /*006a*/ 	.short	(.L_7723 - .L_7722)
.L_7722:
        /*006c*/ 	.word	0x00000008
.L_7723:


//--------------------- .nv.info._ZN2at6native27unrolled_elementwise_kernelINS0_13AUnaryFunctorIN3c108BFloat16ES4_S4_ZZZNS0_19maximum_kernel_cudaERNS_18TensorIteratorBaseEENKUlvE0_clEvENKUlvE2_clEvEUlS4_S4_E_EESt5arrayIPcLm2EELi4E23TrivialOffsetCalculatorILi1EjESF_NS0_6memory15LoadWithoutCastENSG_16StoreWithoutCastEEEviT_T0_T2_T3_T4_T5_ --------------------------
	.section	.nv.info._ZN2at6native27unrolled_elementwise_kernelINS0_13AUnaryFunctorIN3c108BFloat16ES4_S4_ZZZNS0_19maximum_kernel_cudaERNS_18TensorIteratorBaseEENKUlvE0_clEvENKUlvE2_clEvEUlS4_S4_E_EESt5arrayIPcLm2EELi4E23TrivialOffsetCalculatorILi1EjESF_NS0_6memory15LoadWithoutCastENSG_16StoreWithoutCastEEEviT_T0_T2_T3_T4_T5_,"",@"SHT_CUDA_INFO"
	.sectionflags	@""
	.align	4


	//----- nvinfo : EIATTR_CUDA_API_VERSION
	.align		4
        /*0000*/ 	.byte	0x04, 0x37
        /*0002*/ 	.short	(.L_7725 - .L_7724)
.L_7724:
        /*0004*/ 	.word	0x00000082


	//----- nvinfo : EIATTR_KPARAM_INFO
	.align		4
.L_7725:
        /*0008*/ 	.byte	0x04, 0x17
        /*000a*/ 	.short	(.L_7727 - .L_7726)
.L_7726:
        /*000c*/ 	.word	0x00000000
        /*0010*/ 	.short	0x0006
        /*0012*/ 	.short	0x001b
        /*0014*/ 	.byte	0x00, 0xf0, 0x05, 0x00


	//----- nvinfo : EIATTR_KPARAM_INFO
	.align		4
.L_7727:
        /*0018*/ 	.byte	0x04, 0x17
        /*001a*/ 	.short	(.L_7729 - .L_7728)
.L_7728:
        /*001c*/ 	.word	0x00000000
        /*0020*/ 	.short	0x0005
        /*0022*/ 	.short	0x001a
        /*0024*/ 	.byte	0x00, 0xf0, 0x05, 0x00


	//----- nvinfo : EIATTR_KPARAM_INFO
	.align		4
.L_7729:
        /*0028*/ 	.byte	0x04, 0x17
        /*002a*/ 	.short	(.L_7731 - .L_7730)
.L_7730:
        /*002c*/ 	.word	0x00000000
        /*0030*/ 	.short	0x0004
        /*0032*/ 	.short	0x0019
        /*0034*/ 	.byte	0x00, 0xf0, 0x05, 0x00


	//----- nvinfo : EIATTR_KPARAM_INFO
	.align		4
.L_7731:
        /*0038*/ 	.byte	0x04, 0x17
        /*003a*/ 	.short	(.L_7733 - .L_7732)
.L_7732:
        /*003c*/ 	.word	0x00000000
        /*0040*/ 	.short	0x0003
        /*0042*/ 	.short	0x0018
        /*0044*/ 	.byte	0x00, 0xf0, 0x05, 0x00


	//----- nvinfo : EIATTR_KPARAM_INFO
	.align		4
.L_7733:
        /*0048*/ 	.byte	0x04, 0x17
        /*004a*/ 	.short	(.L_7735 - .L_7734)
.L_7734:
        /*004c*/ 	.word	0x00000000
        /*0050*/ 	.short	0x0002
        /*0052*/ 	.short	0x0008
        /*0054*/ 	.byte	0x00, 0xf0, 0x41, 0x00


	//----- nvinfo : EIATTR_KPARAM_INFO
	.align		4
.L_7735:
        /*0058*/ 	.byte	0x04, 0x17
        /*005a*/ 	.short	(.L_7737 - .L_7736)
.L_7736:
        /*005c*/ 	.word	0x00000000
        /*0060*/ 	.short	0x0001
        /*0062*/ 	.short	0x0004
        /*0064*/ 	.byte	0x00, 0xf0, 0x11, 0x00


	//----- nvinfo : EIATTR_KPARAM_INFO
	.align		4
.L_7737:
        /*0068*/ 	.byte	0x04, 0x17
        /*006a*/ 	.short	(.L_7739 - .L_7738)
.L_7738:
        /*006c*/ 	.word	0x00000000
        /*0070*/ 	.short	0x0000
        /*0072*/ 	.short	0x0000
        /*0074*/ 	.byte	0x00, 0xf0, 0x11, 0x00


	//----- nvinfo : EIATTR_SPARSE_MMA_MASK
	.align		4
.L_7739:
        /*0078*/ 	.byte	0x03, 0x50
        /*007a*/ 	.short	0x0000


	//----- nvinfo : EIATTR_MAXREG_COUNT
	.align		4
        /*007c*/ 	.byte	0x03, 0x1b
        /*007e*/ 	.short	0x00ff


	//----- nvinfo : EIATTR_MERCURY_ISA_VERSION
	.align		4
        /*0080*/ 	.byte	0x03, 0x5f
        /*0082*/ 	.short	0x0101


	//----- nvinfo : EIATTR_EXIT_INSTR_OFFSETS
	.align		4
        /*0084*/ 	.byte	0x04, 0x1c
        /*0086*/ 	.short	(.L_7741 - .L_7740)


	//   ....[0]....
.L_7740:
        /*0088*/ 	.word	0x00000700


	//   ....[1]....
        /*008c*/ 	.word	0x00000750


	//----- nvinfo : EIATTR_MAX_THREADS
	.align		4
.L_7741:
        /*0090*/ 	.byte	0x04, 0x05
        /*0092*/ 	.short	(.L_7743 - .L_7742)
.L_7742:
        /*0094*/ 	.word	0x00000080
        /*0098*/ 	.word	0x00000001
        /*009c*/ 	.word	0x00000001


	//----- nvinfo : EIATTR_CRS_STACK_SIZE
	.align		4
.L_7743:
        /*00a0*/ 	.byte	0x04, 0x1e
        /*00a2*/ 	.short	(.L_7745 - .L_7744)
.L_7744:
        /*00a4*/ 	.word	0x00000000


	//----- nvinfo : EIATTR_CBANK_PARAM_SIZE
	.align		4
.L_7745:
        /*00a8*/ 	.byte	0x03, 0x19
        /*00aa*/ 	.short	0x001c


	//----- nvinfo : EIATTR_PARAM_CBANK
	.align		4
        /*00ac*/ 	.byte	0x04, 0x0a
        /*00ae*/ 	.short	(.L_7747 - .L_7746)
	.align		4
.L_7746:
        /*00b0*/ 	.word	index@(.nv.constant0._ZN2at6native27unrolled_elementwise_kernelINS0_13AUnaryFunctorIN3c108BFloat16ES4_S4_ZZZNS0_19maximum_kernel_cudaERNS_18TensorIteratorBaseEENKUlvE0_clEvENKUlvE2_clEvEUlS4_S4_E_EESt5arrayIPcLm2EELi4E23TrivialOffsetCalculatorILi1EjESF_NS0_6memory15LoadWithoutCastENSG_16StoreWithoutCastEEEviT_T0_T2_T3_T4_T5_)
        /*00b4*/ 	.short	0x0210
        /*00b6*/ 	.short	0x001c


	//----- nvinfo : EIATTR_SW_WAR
	.align		4
.L_7747:
        /*00b8*/ 	.byte	0x04, 0x36
        /*00ba*/ 	.short	(.L_7749 - .L_7748)
.L_7748:
        /*00bc*/ 	.word	0x00000008
.L_7749:


//--------------------- .nv.info._ZN2at6native29vectorized_elementwise_kernelILi2ENS0_13AUnaryFunctorIN3c108BFloat16ES4_S4_ZZZNS0_19maximum_kernel_cudaERNS_18TensorIteratorBaseEENKUlvE0_clEvENKUlvE2_clEvEUlS4_S4_E_EESt5arrayIPcLm2EEEEviT0_T1_ --------------------------
	.section	.nv.info._ZN2at6native29vectorized_elementwise_kernelILi2ENS0_13AUnaryFunctorIN3c108BFloat16ES4_S4_ZZZNS0_19maximum_kernel_cudaERNS_18TensorIteratorBaseEENKUlvE0_clEvENKUlvE2_clEvEUlS4_S4_E_EESt5arrayIPcLm2EEEEviT0_T1_,"",@"SHT_CUDA_INFO"
	.sectionflags	@""
	.align	4


	//----- nvinfo : EIATTR_CUDA_API_VERSION
	.align		4
        /*0000*/ 	.byte	0x04, 0x37
        /*0002*/ 	.short	(.L_7751 - .L_7750)
.L_7750:
        /*0004*/ 	.word	0x00000082


	//----- nvinfo : EIATTR_KPARAM_INFO
	.align		4
.L_7751:
        /*0008*/ 	.byte	0x04, 0x17
        /*000a*/ 	.short	(.L_7753 - .L_7752)
.L_7752:
        /*000c*/ 	.word	0x00000000
        /*0010*/ 	.short	0x0002
        /*0012*/ 	.short	0x0008
        /*0014*/ 	.byte	0x00, 0xf0, 0x41, 0x00


	//----- nvinfo : EIATTR_KPARAM_INFO
	.align		4
.L_7753:
        /*0018*/ 	.byte	0x04, 0x17
        /*001a*/ 	.short	(.L_7755 - .L_7754)
.L_7754:
        /*001c*/ 	.word	0x00000000
        /*0020*/ 	.short	0x0001
        /*0022*/ 	.short	0x0004
        /*0024*/ 	.byte	0x00, 0xf0, 0x11, 0x00


	//----- nvinfo : EIATTR_KPARAM_INFO
	.align		4
.L_7755:
        /*0028*/ 	.byte	0x04, 0x17
        /*002a*/ 	.short	(.L_7757 - .L_7756)
.L_7756:
        /*002c*/ 	.word	0x00000000
        /*0030*/ 	.short	0x0000
        /*0032*/ 	.short	0x0000
        /*0034*/ 	.byte	0x00, 0xf0, 0x11, 0x00


	//----- nvinfo : EIATTR_SPARSE_MMA_MASK
	.align		4
.L_7757:
        /*0038*/ 	.byte	0x03, 0x50
        /*003a*/ 	.short	0x0000


	//----- nvinfo : EIATTR_MAXREG_COUNT
	.align		4
        /*003c*/ 	.byte	0x03, 0x1b
        /*003e*/ 	.short	0x00ff


	//----- nvinfo : EIATTR_MERCURY_ISA_VERSION
	.align		4
        /*0040*/ 	.byte	0x03, 0x5f
        /*0042*/ 	.short	0x0101


	//----- nvinfo : EIATTR_EXIT_INSTR_OFFSETS
	.align		4
        /*0044*/ 	.byte	0x04, 0x1c
        /*0046*/ 	.short	(.L_7759 - .L_7758)


	//   ....[0]....
.L_7758:
        /*0048*/ 	.word	0x00000600


	//   ....[1]....
        /*004c*/ 	.word	0x000013e0


	//   ....[2]....
        /*0050*/ 	.word	0x00001430


	//----- nvinfo : EIATTR_MAX_THREADS
	.align		4
.L_7759:
        /*0054*/ 	.byte	0x04, 0x05
        /*0056*/ 	.short	(.L_7761 - .L_7760)
.L_7760:
        /*0058*/ 	.word	0x00000080
        /*005c*/ 	.word	0x00000001
        /*0060*/ 	.word	0x00000001


	//----- nvinfo : EIATTR_CRS_STACK_SIZE
	.align		4
.L_7761:
        /*0064*/ 	.byte	0x04, 0x1e
        /*0066*/ 	.short	(.L_7763 - .L_7762)
.L_7762:
        /*0068*/ 	.word	0x00000000


	//----- nvinfo : EIATTR_CBANK_PARAM_SIZE
	.align		4
.L_7763:
        /*006c*/ 	.byte	0x03, 0x19
        /*006e*/ 	.short	0x0018


	//----- nvinfo : EIATTR_PARAM_CBANK
	.align		4
        /*0070*/ 	.byte	0x04, 0x0a
        /*0072*/ 	.short	(.L_7765 - .L_7764)
	.align		4
.L_7764:
        /*0074*/ 	.word	index@(.nv.constant0._ZN2at6native29vectorized_elementwise_kernelILi2ENS0_13AUnaryFunctorIN3c108BFloat16ES4_S4_ZZZNS0_19maximum_kernel_cudaERNS_18TensorIteratorBaseEENKUlvE0_clEvENKUlvE2_clEvEUlS4_S4_E_EESt5arrayIPcLm2EEEEviT0_T1_)
        /*0078*/ 	.short	0x0210
        /*007a*/ 	.short	0x0018


	//----- nvinfo : EIATTR_SW_WAR
	.align		4
.L_7765:
        /*007c*/ 	.byte	0x04, 0x36
        /*007e*/ 	.short	(.L_7767 - .L_7766)
.L_7766:
        /*0080*/ 	.word	0x00000008
.L_7767:


//--------------------- .nv.info._ZN2at6native29vectorized_elementwise_kernelILi4ENS0_13AUnaryFunctorIN3c108BFloat16ES4_S4_ZZZNS0_19maximum_kernel_cudaERNS_18TensorIteratorBaseEENKUlvE0_clEvENKUlvE2_clEvEUlS4_S4_E_EESt5arrayIPcLm2EEEEviT0_T1_ --------------------------
	.section	.nv.info._ZN2at6native29vectorized_elementwise_kernelILi4ENS0_13AUnaryFunctorIN3c108BFloat16ES4_S4_ZZZNS0_19maximum_kernel_cudaERNS_18TensorIteratorBaseEENKUlvE0_clEvENKUlvE2_clEvEUlS4_S4_E_EESt5arrayIPcLm2EEEEviT0_T1_,"",@"SHT_CUDA_INFO"
	.sectionflags	@""
	.align	4


	//----- nvinfo : EIATTR_CUDA_API_VERSION
	.align		4
        /*0000*/ 	.byte	0x04, 0x37
        /*0002*/ 	.short	(.L_7769 - .L_7768)
.L_7768:
        /*0004*/ 	.word	0x00000082


	//----- nvinfo : EIATTR_KPARAM_INFO
	.align		4
.L_7769:
        /*0008*/ 	.byte	0x04, 0x17
        /*000a*/ 	.short	(.L_7771 - .L_7770)
.L_7770:
        /*000c*/ 	.word	0x00000000
        /*0010*/ 	.short	0x0002
        /*0012*/ 	.short	0x0008
        /*0014*/ 	.byte	0x00, 0xf0, 0x41, 0x00


	//----- nvinfo : EIATTR_KPARAM_INFO
	.align		4
.L_7771:
        /*0018*/ 	.byte	0x04, 0x17
        /*001a*/ 	.short	(.L_7773 - .L_7772)
.L_7772:
        /*001c*/ 	.word	0x00000000
        /*0020*/ 	.short	0x0001
        /*0022*/ 	.short	0x0004
        /*0024*/ 	.byte	0x00, 0xf0, 0x11, 0x00


	//----- nvinfo : EIATTR_KPARAM_INFO
	.align		4
.L_7773:
        /*0028*/ 	.byte	0x04, 0x17
        /*002a*/ 	.short	(.L_7775 - .L_7774)
.L_7774:
        /*002c*/ 	.word	0x00000000
        /*0030*/ 	.short	0x0000
        /*0032*/ 	.short	0x0000
        /*0034*/ 	.byte	0x00, 0xf0, 0x11, 0x00


	//----- nvinfo : EIATTR_SPARSE_MMA_MASK
	.align		4
.L_7775:
        /*0038*/ 	.byte	0x03, 0x50
        /*003a*/ 	.short	0x0000


	//----- nvinfo : EIATTR_MAXREG_COUNT
	.align		4
        /*003c*/ 	.byte	0x03, 0x1b
        /*003e*/ 	.short	0x00ff


	//----- nvinfo : EIATTR_MERCURY_ISA_VERSION
	.align		4
        /*0040*/ 	.byte	0x03, 0x5f
        /*0042*/ 	.short	0x0101


	//----- nvinfo : EIATTR_EXIT_INSTR_OFFSETS
	.align		4
        /*0044*/ 	.byte	0x04, 0x1c
        /*0046*/ 	.short	(.L_7777 - .L_7776)


	//   ....[0]....
.L_7776:
        /*0048*/ 	.word	0x000005b0


	//   ....[1]....
        /*004c*/ 	.word	0x00001390


	//   ....[2]....
        /*0050*/ 	.word	0x000013e0


	//----- nvinfo : EIATTR_MAX_THREADS
	.align		4
.L_7777:
        /*0054*/ 	.byte	0x04, 0x05
        /*0056*/ 	.short	(.L_7779 - .L_7778)
.L_7778:
        /*0058*/ 	.word	0x00000080
        /*005c*/ 	.word	0x00000001
        /*0060*/ 	.word	0x00000001


	//----- nvinfo : EIATTR_CRS_STACK_SIZE
	.align		4
.L_7779:
        /*0064*/ 	.byte	0x04, 0x1e
        /*0066*/ 	.short	(.L_7781 - .L_7780)
.L_7780:
        /*0068*/ 	.word	0x00000000


	//----- nvinfo : EIATTR_CBANK_PARAM_SIZE
	.align		4
.L_7781:
        /*006c*/ 	.byte	0x03, 0x19
        /*006e*/ 	.short	0x0018


	//----- nvinfo : EIATTR_PARAM_CBANK
	.align		4
        /*0070*/ 	.byte	0x04, 0x0a
        /*0072*/ 	.short	(.L_7783 - .L_7782)
	.align		4
.L_7782:
        /*0074*/ 	.word	index@(.nv.constant0._ZN2at6native29vectorized_elementwise_kernelILi4ENS0_13AUnaryFunctorIN3c108BFloat16ES4_S4_ZZZNS0_19maximum_kernel_cudaERNS_18TensorIteratorBaseEENKUlvE0_clEvENKUlvE2_clEvEUlS4_S4_E_EESt5arrayIPcLm2EEEEviT0_T1_)
        /*0078*/ 	.short	0x0210
        /*007a*/ 	.short	0x0018


	//----- nvinfo : EIATTR_SW_WAR
	.align		4
.L_7783:
        /*007c*/ 	.byte	0x04, 0x36
        /*007e*/ 	.short	(.L_7785 - .L_7784)
.L_7784:
        /*0080*/ 	.word	0x00000008
.L_7785:


//--------------------- .nv.info._ZN2at6native29vectorized_elementwise_kernelILi8ENS0_13AUnaryFunctorIN3c108BFloat16ES4_S4_ZZZNS0_19maximum_kernel_cudaERNS_18TensorIteratorBaseEENKUlvE0_clEvENKUlvE2_clEvEUlS4_S4_E_EESt5arrayIPcLm2EEEEviT0_T1_ --------------------------
	.section	.nv.info._ZN2at6native29vectorized_elementwise_kernelILi8ENS0_13AUnaryFunctorIN3c108BFloat16ES4_S4_ZZZNS0_19maximum_kernel_cudaERNS_18TensorIteratorBaseEENKUlvE0_clEvENKUlvE2_clEvEUlS4_S4_E_EESt5arrayIPcLm2EEEEviT0_T1_,"",@"SHT_CUDA_INFO"
	.sectionflags	@""
	.align	4


	//----- nvinfo : EIATTR_CUDA_API_VERSION
	.align		4
        /*0000*/ 	.byte	0x04, 0x37
        /*0002*/ 	.short	(.L_7787 - .L_7786)
.L_7786:
        /*0004*/ 	.word	0x00000082


	//----- nvinfo : EIATTR_KPARAM_INFO
	.align		4
.L_7787:
        /*0008*/ 	.byte	0x04, 0x17
        /*000a*/ 	.short	(.L_7789 - .L_7788)
.L_7788:
        /*000c*/ 	.word	0x00000000
        /*0010*/ 	.short	0x0002
        /*0012*/ 	.short	0x0008
        /*0014*/ 	.byte	0x00, 0xf0, 0x41, 0x00


	//----- nvinfo : EIATTR_KPARAM_INFO
	.align		4
.L_7789:
        /*0018*/ 	.byte	0x04, 0x17
        /*001a*/ 	.short	(.L_7791 - .L_7790)
.L_7790:
        /*001c*/ 	.word	0x00000000
        /*0020*/ 	.short	0x0001
        /*0022*/ 	.short	0x0004
        /*0024*/ 	.byte	0x00, 0xf0, 0x11, 0x00


	//----- nvinfo : EIATTR_KPARAM_INFO
	.align		4
.L_7791:
        /*0028*/ 	.byte	0x04, 0x17
        /*002a*/ 	.short	(.L_7793 - .L_7792)
.L_7792:
        /*002c*/ 	.word	0x00000000
        /*0030*/ 	.short	0x0000
        /*0032*/ 	.short	0x0000
        /*0034*/ 	.byte	0x00, 0xf0, 0x11, 0x00


	//----- nvinfo : EIATTR_SPARSE_MMA_MASK
	.align		4
.L_7793:
        /*0038*/ 	.byte	0x03, 0x50
        /*003a*/ 	.short	0x0000


	//----- nvinfo : EIATTR_MAXREG_COUNT
	.align		4
        /*003c*/ 	.byte	0x03, 0x1b
        /*003e*/ 	.short	0x00ff


	//----- nvinfo : EIATTR_MERCURY_ISA_VERSION
	.align		4
        /*0040*/ 	.byte	0x03, 0x5f
        /*0042*/ 	.short	0x0101


	//----- nvinfo : EIATTR_EXIT_INSTR_OFFSETS
	.align		4
        /*0044*/ 	.byte	0x04, 0x1c
        /*0046*/ 	.short	(.L_7795 - .L_7794)


	//   ....[0]....
.L_7794:
        /*0048*/ 	.word	0x00000590


	//   ....[1]....
        /*004c*/ 	.word	0x00001370


	//   ....[2]....
        /*0050*/ 	.word	0x000013c0


	//----- nvinfo : EIATTR_MAX_THREADS
	.align		4
.L_7795:
        /*0054*/ 	.byte	0x04, 0x05
        /*0056*/ 	.short	(.L_7797 - .L_7796)
.L_7796:
        /*0058*/ 	.word	0x00000080
        /*005c*/ 	.word	0x00000001
        /*0060*/ 	.word	0x00000001


	//----- nvinfo : EIATTR_CRS_STACK_SIZE
	.align		4
.L_7797:
        /*0064*/ 	.byte	0x04, 0x1e
        /*0066*/ 	.short	(.L_7799 - .L_7798)
.L_7798:
        /*0068*/ 	.word	0x00000000


	//----- nvinfo : EIATTR_CBANK_PARAM_SIZE
	.align		4
.L_7799:
        /*006c*/ 	.byte	0x03, 0x19
        /*006e*/ 	.short	0x0018


	//----- nvinfo : EIATTR_PARAM_CBANK
	.align		4
        /*0070*/ 	.byte	0x04, 0x0a
        /*0072*/ 	.short	(.L_7801 - .L_7800)
	.align		4
.L_7800:
        /*0074*/ 	.word	index@(.nv.constant0._ZN2at6native29vectorized_elementwise_kernelILi8ENS0_13AUnaryFunctorIN3c108BFloat16ES4_S4_ZZZNS0_19maximum_kernel_cudaERNS_18TensorIteratorBaseEENKUlvE0_clEvENKUlvE2_clEvEUlS4_S4_E_EESt5arrayIPcLm2EEEEviT0_T1_)
        /*0078*/ 	.short	0x0210
        /*007a*/ 	.short	0x0018


	//----- nvinfo : EIATTR_SW_WAR
	.align		4
.L_7801:
        /*007c*/ 	.byte	0x04, 0x36
        /*007e*/ 	.short	(.L_7803 - .L_7802)
.L_7802:
        /*0080*/ 	.word	0x00000008
.L_7803:


//--------------------- .nv.info._ZN2at6native18elementwise_kernelILi128ELi4EZNS0_15gpu_kernel_implINS0_13BinaryFunctorIN3c108BFloat16ES5_S5_ZZZNS0_19maximum_kernel_cudaERNS_18TensorIteratorBaseEENKUlvE0_clEvENKUlvE2_clEvEUlS5_S5_E_EEEEvS7_RKT_EUliE_EEviT1_ --------------------------
	.section	.nv.info._ZN2at6native18elementwise_kernelILi128ELi4EZNS0_15gpu_kernel_implINS0_13BinaryFunctorIN3c108BFloat16ES5_S5_ZZZNS0_19maximum_kernel_cudaERNS_18TensorIteratorBaseEENKUlvE0_clEvENKUlvE2_clEvEUlS5_S5_E_EEEEvS7_RKT_EUliE_EEviT1_,"",@"SHT_CUDA_INFO"
	.sectionflags	@""
	.align	4


	//----- nvinfo : EIATTR_CUDA_API_VERSION
	.align		4
        /*0000*/ 	.byte	0x04, 0x37
        /*0002*/ 	.short	(.L_7805 - .L_7804)
.L_7804:
        /*0004*/ 	.word	0x00000082


	//----- nvinfo : EIATTR_KPARAM_INFO
	.align		4
.L_7805:
        /*0008*/ 	.byte	0x04, 0x17
        /*000a*/ 	.short	(.L_7807 - .L_7806)
.L_7806:
        /*000c*/ 	.word	0x00000000
        /*0010*/ 	.short	0x0001
        /*0012*/ 	.short	0x0008
        /*0014*/ 	.byte	0x00, 0xf0, 0x21, 0x0a


	//----- nvinfo : EIATTR_KPARAM_INFO
	.align		4
.L_7807:
        /*0018*/ 	.byte	0x04, 0x17
        /*001a*/ 	.short	(.L_7809 - .L_7808)
.L_7808:
        /*001c*/ 	.word	0x00000000
        /*0020*/ 	.short	0x0000
        /*0022*/ 	.short	0x0000
        /*0024*/ 	.byte	0x00, 0xf0, 0x11, 0x00


	//----- nvinfo : EIATTR_SPARSE_MMA_MASK
	.align		4
.L_7809:
        /*0028*/ 	.byte	0x03, 0x50
        /*002a*/ 	.short	0x0000


	//----- nvinfo : EIATTR_MAXREG_COUNT
	.align		4
        /*002c*/ 	.byte	0x03, 0x1b
        /*002e*/ 	.short	0x0080


	//----- nvinfo : EIATTR_EXTERNS
	.align		4
        /*0030*/ 	.byte	0x04, 0x0f
        /*0032*/ 	.short	(.L_7811 - .L_7810)


	//   ....[0]....
	.align		4
.L_7810:
        /*0034*/ 	.word	index@(__assertfail)


	//----- nvinfo : EIATTR_MERCURY_ISA_VERSION
	.align		4
.L_7811:
        /*0038*/ 	.byte	0x03, 0x5f
        /*003a*/ 	.short	0x0101


	//----- nvinfo : EIATTR_SYSCALL_OFFSETS
	.align		4
        /*003c*/ 	.byte	0x04, 0x46
        /*003e*/ 	.short	(.L_7813 - .L_7812)


	//   ....[0]....
.L_7812:
        /*0040*/ 	.word	0x000026f0


	//   ....[1]....
        /*0044*/ 	.word	0x00003790


	//   ....[2]....
        /*0048*/ 	.word	0x000047e0


	//   ....[3]....
        /*004c*/ 	.word	0x00006f20


	//   ....[4]....
        /*0050*/ 	.word	0x00007fc0


	//   ....[5]....
        /*0054*/ 	.word	0x00009010


	//   ....[6]....
        /*0058*/ 	.word	0x0000b740


	//   ....[7]....
        /*005c*/ 	.word	0x0000c7e0


	//   ....[8]....
        /*0060*/ 	.word	0x0000d830


	//   ....[9]....
        /*0064*/ 	.word	0x0000ff50


	//   ....[10]....
        /*0068*/ 	.word	0x00010ff0


	//   ....[11]....
        /*006c*/ 	.word	0x00012040


	//----- nvinfo : EIATTR_EXIT_INSTR_OFFSETS
	.align		4
.L_7813:
        /*0070*/ 	.byte	0x04, 0x1c
        /*0072*/ 	.short	(.L_7815 - .L_7814)


	//   ....[0]....
.L_7814:
        /*0074*/ 	.word	0x0000d900


	//   ....[1]....
        /*0078*/ 	.word	0x00011270


	//   ....[2]....
        /*007c*/ 	.word	0x000112b0


	//   ....[3]....
        /*0080*/ 	.word	0x00011350


	//   ....[4]....
        /*0084*/ 	.word	0x00011390


	//   ....[5]....
        /*0088*/ 	.word	0x000113d0


	//   ....[6]....
        /*008c*/ 	.word	0x00011460


	//   ....[7]....
        /*0090*/ 	.word	0x000114a0


	//   ....[8]....
        /*0094*/ 	.word	0x00011540


	//   ....[9]....
        /*0098*/ 	.word	0x00011590


	//   ....[10]....
        /*009c*/ 	.word	0x000115e0


	//   ....[11]....
        /*00a0*/ 	.word	0x000116b0


	//   ....[12]....
        /*00a4*/ 	.word	0x00011710


	//   ....[13]....
        /*00a8*/ 	.word	0x000118a0


	//   ....[14]....
        /*00ac*/ 	.word	0x00011a00


	//   ....[15]....
        /*00b0*/ 	.word	0x00011a20


	//   ....[16]....
        /*00b4*/ 	.word	0x00011ae0


	//   ....[17]....
        /*00b8*/ 	.word	0x00011c60


	//   ....[18]....
        /*00bc*/ 	.word	0x00011de0


	//   ....[19]....
        /*00c0*/ 	.word	0x00011f40


	//   ....[20]....
        /*00c4*/ 	.word	0x00012050


	//   ....[21]....
        /*00c8*/ 	.word	0x00012090


	//   ....[22]....
        /*00cc*/ 	.word	0x000120d0


	//----- nvinfo : EIATTR_MAX_THREADS
	.align		4
.L_7815:
        /*00d0*/ 	.byte	0x04, 0x05
        /*00d2*/ 	.short	(.L_7817 - .L_7816)
.L_7816:
        /*00d4*/ 	.word	0x00000080
        /*00d8*/ 	.word	0x00000001
        /*00dc*/ 	.word	0x00000001


	//----- nvinfo : EIATTR_CRS_STACK_SIZE
	.align		4
.L_7817:
        /*00e0*/ 	.byte	0x04, 0x1e
        /*00e2*/ 	.short	(.L_7819 - .L_7818)
.L_7818:
        /*00e4*/ 	.word	0x00000000


	//----- nvinfo : EIATTR_CBANK_PARAM_SIZE
	.align		4
.L_7819:
        /*00e8*/ 	.byte	0x03, 0x19
        /*00ea*/ 	.short	0x0290


	//----- nvinfo : EIATTR_PARAM_CBANK
	.align		4
        /*00ec*/ 	.byte	0x04, 0x0a
        /*00ee*/ 	.short	(.L_7821 - .L_7820)
	.align		4
.L_7820:
        /*00f0*/ 	.word	index@(.nv.constant0._ZN2at6native18elementwise_kernelILi128ELi4EZNS0_15gpu_kernel_implINS0_13BinaryFunctorIN3c108BFloat16ES5_S5_ZZZNS0_19maximum_kernel_cudaERNS_18TensorIteratorBaseEENKUlvE0_clEvENKUlvE2_clEvEUlS5_S5_E_EEEEvS7_RKT_EUliE_EEviT1_)
        /*00f4*/ 	.short	0x0210
        /*00f6*/ 	.short	0x0290


	//----- nvinfo : EIATTR_SW_WAR
	.align		4
.L_7821:
        /*00f8*/ 	.byte	0x04, 0x36
        /*00fa*/ 	.short	(.L_7823 - .L_7822)
.L_7822:
        /*00fc*/ 	.word	0x00000008
.L_7823:


//--------------------- .nv.info._ZN2at6native27unrolled_elementwise_kernelINS0_13BinaryFunctorIN3c108BFloat16ES4_S4_ZZZNS0_19maximum_kernel_cudaERNS_18TensorIteratorBaseEENKUlvE0_clEvENKUlvE2_clEvEUlS4_S4_E_EESt5arrayIPcLm3EELi4E23TrivialOffsetCalculatorILi2EjESE_ILi1EjENS0_6memory12LoadWithCastILi2EEENSH_13StoreWithCastILi1EEEEEviT_T0_T2_T3_T4_T5_ --------------------------
	.section	.nv.info._ZN2at6native27unrolled_elementwise_kernelINS0_13BinaryFunctorIN3c108BFloat16ES4_S4_ZZZNS0_19maximum_kernel_cudaERNS_18TensorIteratorBaseEENKUlvE0_clEvENKUlvE2_clEvEUlS4_S4_E_EESt5arrayIPcLm3EELi4E23TrivialOffsetCalculatorILi2EjESE_ILi1EjENS0_6memory12LoadWithCastILi2EEENSH_13StoreWithCastILi1EEEEEviT_T0_T2_T3_T4_T5_,"",@"SHT_CUDA_INFO"
	.sectionflags	@""
	.align	4


	//----- nvinfo : EIATTR_CUDA_API_VERSION
	.align		4
        /*0000*/ 	.byte	0x04, 0x37
        /*0002*/ 	.short	(.L_7825 - .L_7824)
.L_7824:
        /*0004*/ 	.word	0x00000082


	//----- nvinfo : EIATTR_KPARAM_INFO
	.align		4
.L_7825:
        /*0008*/ 	.byte	0x04, 0x17
        /*000a*/ 	.short	(.L_7827 - .L_7826)
.L_7826:
        /*000c*/ 	.word	0x00000000
        /*0010*/ 	.short	0x0006
        /*0012*/ 	.short	0x0030
        /*0014*/ 	.byte	0x00, 0xf0, 0x21, 0x00


	//----- nvinfo : EIATTR_KPARAM_INFO
	.align		4
.L_7827:
        /*0018*/ 	.byte	0x04, 0x17
        /*001a*/ 	.short	(.L_7829 - .L_7828)
.L_7828:
        /*001c*/ 	.word	0x00000000
        /*0020*/ 	.short	0x0005
        /*0022*/ 	.short	0x0024
        /*0024*/ 	.byte	0x00, 0xf0, 0x31, 0x00


	//----- nvinfo : EIATTR_KPARAM_INFO
	.align		4
.L_7829:
        /*0028*/ 	.byte	0x04, 0x17
        /*002a*/ 	.short	(.L_7831 - .L_7830)
.L_7830:
        /*002c*/ 	.word	0x00000000
        /*0030*/ 	.short	0x0004
        /*0032*/ 	.short	0x0021
        /*0034*/ 	.byte	0x00, 0xf0, 0x05, 0x00


	//----- nvinfo : EIATTR_KPARAM_INFO
	.align		4
.L_7831:
        /*0038*/ 	.byte	0x04, 0x17
        /*003a*/ 	.short	(.L_7833 - .L_7832)
.L_7832:
        /*003c*/ 	.word	0x00000000
        /*0040*/ 	.short	0x0003
        /*0042*/ 	.short	0x0020
        /*0044*/ 	.byte	0x00, 0xf0, 0x05, 0x00


	//----- nvinfo : EIATTR_KPARAM_INFO
	.align		4
.L_7833:
        /*0048*/ 	.byte	0x04, 0x17
        /*004a*/ 	.short	(.L_7835 - .L_7834)
.L_7834:
        /*004c*/ 	.word	0x00000000
        /*0050*/ 	.short	0x0002
        /*0052*/ 	.short	0x0008
        /*0054*/ 	.byte	0x00, 0xf0, 0x61, 0x00


	//----- nvinfo : EIATTR_KPARAM_INFO
	.align		4
.L_7835:
        /*0058*/ 	.byte	0x04, 0x17
        /*005a*/ 	.short	(.L_7837 - .L_7836)
.L_7836:
        /*005c*/ 	.word	0x00000000
        /*0060*/ 	.short	0x0001
        /*0062*/ 	.short	0x0004
        /*0064*/ 	.byte	0x00, 0xf0, 0x05, 0x00


	//----- nvinfo : EIATTR_KPARAM_INFO
	.align		4
.L_7837:
        /*0068*/ 	.byte	0x04, 0x17
        /*006a*/ 	.short	(.L_7839 - .L_7838)
.L_7838:
        /*006c*/ 	.word	0x00000000
        /*0070*/ 	.short	0x0000
        /*0072*/ 	.short	0x0000
        /*0074*/ 	.byte	0x00, 0xf0, 0x11, 0x00


	//----- nvinfo : EIATTR_SPARSE_MMA_MASK
	.align		4
.L_7839:
        /*0078*/ 	.byte	0x03, 0x50
        /*007a*/ 	.short	0x0000


	//----- nvinfo : EIATTR_MAXREG_COUNT
	.align		4
        /*007c*/ 	.byte	0x03, 0x1b
        /*007e*/ 	.short	0x00ff


	//----- nvinfo : EIATTR_EXTERNS
	.align		4
        /*0080*/ 	.byte	0x04, 0x0f
        /*0082*/ 	.short	(.L_7841 - .L_7840)


	//   ....[0]....
	.align		4
.L_7840:
        /*0084*/ 	.word	index@(__assertfail)


	//----- nvinfo : EIATTR_MERCURY_ISA_VERSION
	.align		4
.L_7841:
        /*0088*/ 	.byte	0x03, 0x5f
        /*008a*/ 	.short	0x0101


	//----- nvinfo : EIATTR_SYSCALL_OFFSETS
	.align		4
        /*008c*/ 	.byte	0x04, 0x46
        /*008e*/ 	.short	(.L_7843 - .L_7842)


	//   ....[0]....
.L_7842:
        /*0090*/ 	.word	0x000010f0


	//   ....[1]....
        /*0094*/ 	.word	0x000021b0


	//   ....[2]....
        /*0098*/ 	.word	0x000032f0


	//   ....[3]....
        /*009c*/ 	.word	0x000043b0


	//   ....[4]....
        /*00a0*/ 	.word	0x00005500


	//   ....[5]....
        /*00a4*/ 	.word	0x000065d0


	//   ....[6]....
        /*00a8*/ 	.word	0x00007700


	//   ....[7]....
        /*00ac*/ 	.word	0x000087d0


	//   ....[8]....
        /*00b0*/ 	.word	0x00009d10


	//   ....[9]....
        /*00b4*/ 	.word	0x0000ad30


	//   ....[10]....
        /*00b8*/ 	.word	0x0000bd10


	//   ....[11]....
        /*00bc*/ 	.word	0x0000ccf0


	//----- nvinfo : EIATTR_EXIT_INSTR_OFFSETS
	.align		4
.L_7843:
        /*00c0*/ 	.byte	0x04, 0x1c
        /*00c2*/ 	.short	(.L_7845 - .L_7844)


	//   ....[0]....
.L_7844:
        /*00c4*/ 	.word	0x0000bdd0


	//   ....[1]....
        /*00c8*/ 	.word	0x0000bf20


	//   ....[2]....
        /*00cc*/ 	.word	0x0000bf60


	//   ....[3]....
        /*00d0*/ 	.word	0x0000c000


	//   ....[4]....
        /*00d4*/ 	.word	0x0000c040


	//   ....[5]....
        /*00d8*/ 	.word	0x0000c080


	//   ....[6]....
        /*00dc*/ 	.word	0x0000c110


	//   ....[7]....
        /*00e0*/ 	.word	0x0000c150


	//   ....[8]....
        /*00e4*/ 	.word	0x0000c1f0


	//   ....[9]....
        /*00e8*/ 	.word	0x0000c240


	//   ....[10]....
        /*00ec*/ 	.word	0x0000c290


	//   ....[11]....
        /*00f0*/ 	.word	0x0000c360


	//   ....[12]....
        /*00f4*/ 	.word	0x0000c3c0


	//   ....[13]....
        /*00f8*/ 	.word	0x0000c550


	//   ....[14]....
        /*00fc*/ 	.word	0x0000c6b0


	//   ....[15]....
        /*0100*/ 	.word	0x0000c6d0


	//   ....[16]....
        /*0104*/ 	.word	0x0000c790


	//   ....[17]....
        /*0108*/ 	.word	0x0000c910


	//   ....[18]....
        /*010c*/ 	.word	0x0000ca90


	//   ....[19]....
        /*0110*/ 	.word	0x0000cbf0


	//   ....[20]....
        /*0114*/ 	.word	0x0000cd00


	//   ....[21]....
        /*0118*/ 	.word	0x0000cd40


	//   ....[22]....
        /*011c*/ 	.word	0x0000cd80


	//----- nvinfo : EIATTR_MAX_THREADS
	.align		4
.L_7845:
        /*0120*/ 	.byte	0x04, 0x05
        /*0122*/ 	.short	(.L_7847 - .L_7846)
.L_7846:
        /*0124*/ 	.word	0x00000080
        /*0128*/ 	.word	0x00000001
        /*012c*/ 	.word	0x00000001


	//----- nvinfo : EIATTR_CRS_STACK_SIZE
	.align		4
.L_7847:
        /*0130*/ 	.byte	0x04, 0x1e
        /*0132*/ 	.short	(.L_7849 - .L_7848)
.L_7848:
        /*0134*/ 	.word	0x00000000


	//----- nvinfo : EIATTR_CBANK_PARAM_SIZE
	.align		4
.L_7849:
        /*0138*/ 	.byte	0x03, 0x19
        /*013a*/ 	.short	0x0038


	//----- nvinfo : EIATTR_PARAM_CBANK
	.align		4
        /*013c*/ 	.byte	0x04, 0x0a
        /*013e*/ 	.short	(.L_7851 - .L_7850)
	.align		4
.L_7850:
        /*0140*/ 	.word	index@(.nv.constant0._ZN2at6native27unrolled_elementwise_kernelINS0_13BinaryFunctorIN3c108BFloat16ES4_S4_ZZZNS0_19maximum_kernel_cudaERNS_18TensorIteratorBaseEENKUlvE0_clEvENKUlvE2_clEvEUlS4_S4_E_EESt5arrayIPcLm3EELi4E23TrivialOffsetCalculatorILi2EjESE_ILi1EjENS0_6memory12LoadWithCastILi2EEENSH_13StoreWithCastILi1EEEEEviT_T0_T2_T3_T4_T5_)
        /*0144*/ 	.short	0x0210
        /*0146*/ 	.short	0x0038


	//----- nvinfo : EIATTR_SW_WAR
	.align		4
.L_7851:
        /*0148*/ 	.byte	0x04, 0x36
        /*014a*/ 	.short	(.L_7853 - .L_7852)
.L_7852:
        /*014c*/ 	.word	0x00000008
.L_7853:


//--------------------- .nv.info._ZN2at6native18elementwise_kernelILi128ELi4EZNS0_22gpu_kernel_impl_nocastINS0_13BinaryFunctorIN3c108BFloat16ES5_S5_ZZZNS0_19maximum_kernel_cudaERNS_18TensorIteratorBaseEENKUlvE0_clEvENKUlvE2_clEvEUlS5_S5_E_EEEEvS7_RKT_EUliE_EEviT1_ --------------------------
	.section	.nv.info._ZN2at6native18elementwise_kernelILi128ELi4EZNS0_22gpu_kernel_impl_nocastINS0_13BinaryFunctorIN3c108BFloat16ES5_S5_ZZZNS0_19maximum_kernel_cudaERNS_18TensorIteratorBaseEENKUlvE0_clEvENKUlvE2_clEvEUlS5_S5_E_EEEEvS7_RKT_EUliE_EEviT1_,"",@"SHT_CUDA_INFO"
	.sectionflags	@""
	.align	4


	//----- nvinfo : EIATTR_CUDA_API_VERSION
	.align		4
        /*0000*/ 	.byte	0x04, 0x37
        /*0002*/ 	.short	(.L_7855 - .L_7854)
.L_7854:
        /*0004*/ 	.word	0x00000082


	//----- nvinfo : EIATTR_KPARAM_INFO
	.align		4
.L_7855:
        /*0008*/ 	.byte	0x04, 0x17
        /*000a*/ 	.short	(.L_7857 - .L_7856)
.L_7856:
        /*000c*/ 	.word	0x00000000
        /*0010*/ 	.short	0x0001
        /*0012*/ 	.short	0x0008
        /*0014*/ 	.byte	0x00, 0xf0, 0x21, 0x0a


	//----- nvinfo : EIATTR_KPARAM_INFO
	.align		4
.L_7857:
        /*0018*/ 	.byte	0x04, 0x17
        /*001a*/ 	.short	(.L_7859 - .L_7858)
.L_7858:
        /*001c*/ 	.word	0x00000000
        /*0020*/ 	.short	0x0000
        /*0022*/ 	.short	0x0000
        /*0024*/ 	.byte	0x00, 0xf0, 0x11, 0x00


	//----- nvinfo : EIATTR_SPARSE_MMA_MASK
	.align		4
.L_7859:
        /*0028*/ 	.byte	0x03, 0x50
        /*002a*/ 	.short	0x0000


	//----- nvinfo : EIATTR_MAXREG_COUNT
	.align		4
        /*002c*/ 	.byte	0x03, 0x1b
        /*002e*/ 	.short	0x0080


	//----- nvinfo : EIATTR_MERCURY_ISA_VERSION
	.align		4
        /*0030*/ 	.byte	0x03, 0x5f
        /*0032*/ 	.short	0x0101


	//----- nvinfo : EIATTR_EXIT_INSTR_OFFSETS
	.align		4
        /*0034*/ 	.byte	0x04, 0x1c
        /*0036*/ 	.short	(.L_7861 - .L_7860)


	//   ....[0]....
.L_7860:
        /*0038*/ 	.word	0x00004830


	//   ....[1]....
        /*003c*/ 	.word	0x00005fe0


	//----- nvinfo : EIATTR_MAX_THREADS
	.align		4
.L_7861:
        /*0040*/ 	.byte	0x04, 0x05
        /*0042*/ 	.short	(.L_7863 - .L_7862)
.L_7862:
        /*0044*/ 	.word	0x00000080
        /*0048*/ 	.word	0x00000001
        /*004c*/ 	.word	0x00000001


	//----- nvinfo : EIATTR_CRS_STACK_SIZE
	.align		4
.L_7863:
        /*0050*/ 	.byte	0x04, 0x1e
        /*0052*/ 	.short	(.L_7865 - .L_7864)
.L_7864:
        /*0054*/ 	.word	0x00000000


	//----- nvinfo : EIATTR_CBANK_PARAM_SIZE
	.align		4
.L_7865:
        /*0058*/ 	.byte	0x03, 0x19
        /*005a*/ 	.short	0x0290


	//----- nvinfo : EIATTR_PARAM_CBANK
	.align		4
        /*005c*/ 	.byte	0x04, 0x0a
        /*005e*/ 	.short	(.L_7867 - .L_7866)
	.align		4
.L_7866:
        /*0060*/ 	.word	index@(.nv.constant0._ZN2at6native18elementwise_kernelILi128ELi4EZNS0_22gpu_kernel_impl_nocastINS0_13BinaryFunctorIN3c108BFloat16ES5_S5_ZZZNS0_19maximum_kernel_cudaERNS_18TensorIteratorBaseEENKUlvE0_clEvENKUlvE2_clEvEUlS5_S5_E_EEEEvS7_RKT_EUliE_EEviT1_)
        /*0064*/ 	.short	0x0210
        /*0066*/ 	.short	0x0290


	//----- nvinfo : EIATTR_SW_WAR
	.align		4
.L_7867:
        /*0068*/ 	.byte	0x04, 0x36
        /*006a*/ 	.short	(.L_7869 - .L_7868)
.L_7868:
        /*006c*/ 	.word	0x00000008
.L_7869:


//--------------------- .nv.info._ZN2at6native27unrolled_elementwise_kernelINS0_13BinaryFunctorIN3c108BFloat16ES4_S4_ZZZNS0_19maximum_kernel_cudaERNS_18TensorIteratorBaseEENKUlvE0_clEvENKUlvE2_clEvEUlS4_S4_E_EESt5arrayIPcLm3EELi4E23TrivialOffsetCalculatorILi2EjESE_ILi1EjENS0_6memory15LoadWithoutCastENSH_16StoreWithoutCastEEEviT_T0_T2_T3_T4_T5_ --------------------------
	.section	.nv.info._ZN2at6native27unrolled_elementwise_kernelINS0_13BinaryFunctorIN3c108BFloat16ES4_S4_ZZZNS0_19maximum_kernel_cudaERNS_18TensorIteratorBaseEENKUlvE0_clEvENKUlvE2_clEvEUlS4_S4_E_EESt5arrayIPcLm3EELi4E23TrivialOffsetCalculatorILi2EjESE_ILi1EjENS0_6memory15LoadWithoutCastENSH_16StoreWithoutCastEEEviT_T0_T2_T3_T4_T5_,"",@"SHT_CUDA_INFO"
	.sectionflags	@""
	.align	4


	//----- nvinfo : EIATTR_CUDA_API_VERSION
	.align		4
        /*0000*/ 	.byte	0x04, 0x37
        /*0002*/ 	.short	(.L_7871 - .L_7870)
.L_7870:
        /*0004*/ 	.word	0x00000082


	//----- nvinfo : EIATTR_KPARAM_INFO
	.align		4
.L_7871:
        /*0008*/ 	.byte	0x04, 0x17
        /*000a*/ 	.short	(.L_7873 - .L_7872)
.L_7872:
        /*000c*/ 	.word	0x00000000
        /*0010*/ 	.short	0x0006
        /*0012*/ 	.short	0x0023
        /*0014*/ 	.byte	0x00, 0xf0, 0x05, 0x00


	//----- nvinfo : EIATTR_KPARAM_INFO
	.align		4
.L_7873:
        /*0018*/ 	.byte	0x04, 0x17
        /*001a*/ 	.short	(.L_7875 - .L_7874)
.L_7874:
        /*001c*/ 	.word	0x00000000
        /*0020*/ 	.short	0x0005
        /*0022*/ 	.short	0x0022
        /*0024*/ 	.byte	0x00, 0xf0, 0x05, 0x00


	//----- nvinfo : EIATTR_KPARAM_INFO
	.align		4
.L_7875:
        /*0028*/ 	.byte	0x04, 0x17
        /*002a*/ 	.short	(.L_7877 - .L_7876)
.L_7876:
        /*002c*/ 	.word	0x00000000
        /*0030*/ 	.short	0x0004
        /*0032*/ 	.short	0x0021
        /*0034*/ 	.byte	0x00, 0xf0, 0x05, 0x00


	//----- nvinfo : EIATTR_KPARAM_INFO
	.align		4
.L_7877:
        /*0038*/ 	.byte	0x04, 0x17
        /*003a*/ 	.short	(.L_7879 - .L_7878)
.L_7878:
        /*003c*/ 	.word	0x00000000
        /*0040*/ 	.short	0x0003
        /*0042*/ 	.short	0x0020
        /*0044*/ 	.byte	0x00, 0xf0, 0x05, 0x00


	//----- nvinfo : EIATTR_KPARAM_INFO
	.align		4
.L_7879:
        /*0048*/ 	.byte	0x04, 0x17
        /*004a*/ 	.short	(.L_7881 - .L_7880)
.L_7880:
        /*004c*/ 	.word	0x00000000
        /*0050*/ 	.short	0x0002
        /*0052*/ 	.short	0x0008
        /*0054*/ 	.byte	0x00, 0xf0, 0x61, 0x00


	//----- nvinfo : EIATTR_KPARAM_INFO
	.align		4
.L_7881:
        /*0058*/ 	.byte	0x04, 0x17
        /*005a*/ 	.short	(.L_7883 - .L_7882)
.L_7882:
        /*005c*/ 	.word	0x00000000
        /*0060*/ 	.short	0x0001
        /*0062*/ 	.short	0x0004
        /*0064*/ 	.byte	0x00, 0xf0, 0x05, 0x00


	//----- nvinfo : EIATTR_KPARAM_INFO
	.align		4
.L_7883:
        /*0068*/ 	.byte	0x04, 0x17
        /*006a*/ 	.short	(.L_7885 - .L_7884)
.L_7884:
        /*006c*/ 	.word	0x00000000
        /*0070*/ 	.short	0x0000
        /*0072*/ 	.short	0x0000
        /*0074*/ 	.byte	0x00, 0xf0, 0x11, 0x00


	//----- nvinfo : EIATTR_SPARSE_MMA_MASK
	.align		4
.L_7885:
        /*0078*/ 	.byte	0x03, 0x50
        /*007a*/ 	.short	0x0000


	//----- nvinfo : EIATTR_MAXREG_COUNT
	.align		4
        /*007c*/ 	.byte	0x03, 0x1b
        /*007e*/ 	.short	0x00ff


	//----- nvinfo : EIATTR_MERCURY_ISA_VERSION
	.align		4
        /*0080*/ 	.byte	0x03, 0x5f
        /*0082*/ 	.short	0x0101


	//----- nvinfo : EIATTR_EXIT_INSTR_OFFSETS
	.align		4
        /*0084*/ 	.byte	0x04, 0x1c
        /*0086*/ 	.short	(.L_7887 - .L_7886)


	//   ....[0]....
.L_7886:
        /*0088*/ 	.word	0x00000850


	//   ....[1]....
        /*008c*/ 	.word	0x000008a0


	//----- nvinfo : EIATTR_MAX_THREADS
	.align		4
.L_7887:
        /*0090*/ 	.byte	0x04, 0x05
        /*0092*/ 	.short	(.L_7889 - .L_7888)
.L_7888:
        /*0094*/ 	.word	0x00000080
        /*0098*/ 	.word	0x00000001
        /*009c*/ 	.word	0x00000001


	//----- nvinfo : EIATTR_CRS_STACK_SIZE
	.align		4
.L_7889:
        /*00a0*/ 	.byte	0x04, 0x1e
        /*00a2*/ 	.short	(.L_7891 - .L_7890)
.L_7890:
        /*00a4*/ 	.word	0x00000000


	//----- nvinfo : EIATTR_CBANK_PARAM_SIZE
	.align		4
.L_7891:
        /*00a8*/ 	.byte	0x03, 0x19
        /*00aa*/ 	.short	0x0024


	//----- nvinfo : EIATTR_PARAM_CBANK
	.align		4
        /*00ac*/ 	.byte	0x04, 0x0a
        /*00ae*/ 	.short	(.L_7893 - .L_7892)
	.align		4
.L_7892:
        /*00b0*/ 	.word	index@(.nv.constant0._ZN2at6native27unrolled_elementwise_kernelINS0_13BinaryFunctorIN3c108BFloat16ES4_S4_ZZZNS0_19maximum_kernel_cudaERNS_18TensorIteratorBaseEENKUlvE0_clEvENKUlvE2_clEvEUlS4_S4_E_EESt5arrayIPcLm3EELi4E23TrivialOffsetCalculatorILi2EjESE_ILi1EjENS0_6memory15LoadWithoutCastENSH_16StoreWithoutCastEEEviT_T0_T2_T3_T4_T5_)
        /*00b4*/ 	.short	0x0210
        /*00b6*/ 	.short	0x0024


	//----- nvinfo : EIATTR_SW_WAR
	.align		4
.L_7893:
        /*00b8*/ 	.byte	0x04, 0x36
        /*00ba*/ 	.short	(.L_7895 - .L_7894)
.L_7894:
        /*00bc*/ 	.word	0x00000008
.L_7895:


//--------------------- .nv.info._ZN2at6native29vectorized_elementwise_kernelILi2ENS0_13BinaryFunctorIN3c108BFloat16ES4_S4_ZZZNS0_19maximum_kernel_cudaERNS_18TensorIteratorBaseEENKUlvE0_clEvENKUlvE2_clEvEUlS4_S4_E_EESt5arrayIPcLm3EEEEviT0_T1_ --------------------------
	.section	.nv.info._ZN2at6native29vectorized_elementwise_kernelILi2ENS0_13BinaryFunctorIN3c108BFloat16ES4_S4_ZZZNS0_19maximum_kernel_cudaERNS_18TensorIteratorBaseEENKUlvE0_clEvENKUlvE2_clEvEUlS4_S4_E_EESt5arrayIPcLm3EEEEviT0_T1_,"",@"SHT_CUDA_INFO"
	.sectionflags	@""
	.align	4


	//----- nvinfo : EIATTR_CUDA_API_VERSION
	.align		4
        /*0000*/ 	.byte	0x04, 0x37
        /*0002*/ 	.short	(.L_7897 - .L_7896)
.L_7896:
        /*0004*/ 	.word	0x00000082


	//----- nvinfo : EIATTR_KPARAM_INFO
	.align		4
.L_7897:
        /*0008*/ 	.byte	0x04, 0x17
        /*000a*/ 	.short	(.L_7899 - .L_7898)
.L_7898:
        /*000c*/ 	.word	0x00000000
        /*0010*/ 	.short	0x0002
        /*0012*/ 	.short	0x0008
        /*0014*/ 	.byte	0x00, 0xf0, 0x61, 0x00


	//----- nvinfo : EIATTR_KPARAM_INFO
	.align		4
.L_7899:
        /*0018*/ 	.byte	0x04, 0x17
        /*001a*/ 	.short	(.L_7901 - .L_7900)
.L_7900:
        /*001c*/ 	.word	0x00000000
        /*0020*/ 	.short	0x0001
        /*0022*/ 	.short	0x0004
        /*0024*/ 	.byte	0x00, 0xf0, 0x05, 0x00


	//----- nvinfo : EIATTR_KPARAM_INFO
	.align		4
.L_7901:
        /*0028*/ 	.byte	0x04, 0x17
        /*002a*/ 	.short	(.L_7903 - .L_7902)
.L_7902:
        /*002c*/ 	.word	0x00000000
        /*0030*/ 	.short	0x0000
        /*0032*/ 	.short	0x0000
        /*0034*/ 	.byte	0x00, 0xf0, 0x11, 0x00


	//----- nvinfo : EIATTR_SPARSE_MMA_MASK
	.align		4
.L_7903:
        /*0038*/ 	.byte	0x03, 0x50
        /*003a*/ 	.short	0x0000


	//----- nvinfo : EIATTR_MAXREG_COUNT
	.align		4
        /*003c*/ 	.byte	0x03, 0x1b
        /*003e*/ 	.short	0x00ff


	//----- nvinfo : EIATTR_MERCURY_ISA_VERSION
	.align		4
        /*0040*/ 	.byte	0x03, 0x5f
        /*0042*/ 	.short	0x0101


	//----- nvinfo : EIATTR_EXIT_INSTR_OFFSETS
	.align		4
        /*0044*/ 	.byte	0x04, 0x1c
        /*0046*/ 	.short	(.L_7905 - .L_7904)


	//   ....[0]....
.L_7904:
        /*0048*/ 	.word	0x00000950


	//   ....[1]....
        /*004c*/ 	.word	0x00001a20


	//   ....[2]....
        /*0050*/ 	.word	0x00001a70


	//----- nvinfo : EIATTR_MAX_THREADS
	.align		4
.L_7905:
        /*0054*/ 	.byte	0x04, 0x05
        /*0056*/ 	.short	(.L_7907 - .L_7906)
.L_7906:
        /*0058*/ 	.word	0x00000080
        /*005c*/ 	.word	0x00000001
        /*0060*/ 	.word	0x00000001


	//----- nvinfo : EIATTR_CRS_STACK_SIZE
	.align		4
.L_7907:
        /*0064*/ 	.byte	0x04, 0x1e
        /*0066*/ 	.short	(.L_7909 - .L_7908)
.L_7908:
        /*0068*/ 	.word	0x00000000


	//----- nvinfo : EIATTR_CBANK_PARAM_SIZE
	.align		4
.L_7909:
        /*006c*/ 	.byte	0x03, 0x19
        /*006e*/ 	.short	0x0020


	//----- nvinfo : EIATTR_PARAM_CBANK
	.align		4
        /*0070*/ 	.byte	0x04, 0x0a
        /*0072*/ 	.short	(.L_7911 - .L_7910)
	.align		4
.L_7910:
        /*0074*/ 	.word	index@(.nv.constant0._ZN2at6native29vectorized_elementwise_kernelILi2ENS0_13BinaryFunctorIN3c108BFloat16ES4_S4_ZZZNS0_19maximum_kernel_cudaERNS_18TensorIteratorBaseEENKUlvE0_clEvENKUlvE2_clEvEUlS4_S4_E_EESt5arrayIPcLm3EEEEviT0_T1_)
        /*0078*/ 	.short	0x0210
        /*007a*/ 	.short	0x0020


	//----- nvinfo : EIATTR_SW_WAR
	.align		4
.L_7911:
        /*007c*/ 	.byte	0x04, 0x36
        /*007e*/ 	.short	(.L_7913 - .L_7912)
.L_7912:
        /*0080*/ 	.word	0x00000008
.L_7913:


//--------------------- .nv.info._ZN2at6native29vectorized_elementwise_kernelILi4ENS0_13BinaryFunctorIN3c108BFloat16ES4_S4_ZZZNS0_19maximum_kernel_cudaERNS_18TensorIteratorBaseEENKUlvE0_clEvENKUlvE2_clEvEUlS4_S4_E_EESt5arrayIPcLm3EEEEviT0_T1_ --------------------------
	.section	.nv.info._ZN2at6native29vectorized_elementwise_kernelILi4ENS0_13BinaryFunctorIN3c108BFloat16ES4_S4_ZZZNS0_19maximum_kernel_cudaERNS_18TensorIteratorBaseEENKUlvE0_clEvENKUlvE2_clEvEUlS4_S4_E_EESt5arrayIPcLm3EEEEviT0_T1_,"",@"SHT_CUDA_INFO"
	.sectionflags	@""
	.align	4


	//----- nvinfo : EIATTR_CUDA_API_VERSION
	.align		4
        /*0000*/ 	.byte	0x04, 0x37
        /*0002*/ 	.short	(.L_7915 - .L_7914)
.L_7914:
        /*0004*/ 	.word	0x00000082


	//----- nvinfo : EIATTR_KPARAM_INFO
	.align		4
.L_7915:
        /*0008*/ 	.byte	0x04, 0x17
        /*000a*/ 	.short	(.L_7917 - .L_7916)
.L_7916:
        /*000c*/ 	.word	0x00000000
        /*0010*/ 	.short	0x0002
        /*0012*/ 	.short	0x0008
        /*0014*/ 	.byte	0x00, 0xf0, 0x61, 0x00


	//----- nvinfo : EIATTR_KPARAM_INFO
	.align		4
.L_7917:
        /*0018*/ 	.byte	0x04, 0x17
        /*001a*/ 	.short	(.L_7919 - .L_7918)
.L_7918:
        /*001c*/ 	.word	0x00000000
        /*0020*/ 	.short	0x0001
        /*0022*/ 	.short	0x0004
        /*0024*/ 	.byte	0x00, 0xf0, 0x05, 0x00


	//----- nvinfo : EIATTR_KPARAM_INFO
	.align		4
.L_7919:
        /*0028*/ 	.byte	0x04, 0x17
        /*002a*/ 	.short	(.L_7921 - .L_7920)
.L_7920:
        /*002c*/ 	.word	0x00000000
        /*0030*/ 	.short	0x0000
        /*0032*/ 	.short	0x0000
        /*0034*/ 	.byte	0x00, 0xf0, 0x11, 0x00


	//----- nvinfo : EIATTR_SPARSE_MMA_MASK
	.align		4
.L_7921:
        /*0038*/ 	.byte	0x03, 0x50
        /*003a*/ 	.short	0x0000


	//----- nvinfo : EIATTR_MAXREG_COUNT
	.align		4
        /*003c*/ 	.byte	0x03, 0x1b
        /*003e*/ 	.short	0x00ff


	//----- nvinfo : EIATTR_MERCURY_ISA_VERSION
	.align		4
        /*0040*/ 	.byte	0x03, 0x5f
        /*0042*/ 	.short	0x0101


	//----- nvinfo : EIATTR_EXIT_INSTR_OFFSETS
	.align		4
        /*0044*/ 	.byte	0x04, 0x1c
        /*0046*/ 	.short	(.L_7923 - .L_7922)


	//   ....[0]....
.L_7922:
        /*0048*/ 	.word	0x000008e0


	//   ....[1]....
        /*004c*/ 	.word	0x000019b0


	//   ....[2]....
        /*0050*/ 	.word	0x00001a00


	//----- nvinfo : EIATTR_MAX_THREADS
	.align		4
.L_7923:
        /*0054*/ 	.byte	0x04, 0x05
        /*0056*/ 	.short	(.L_7925 - .L_7924)
.L_7924:
        /*0058*/ 	.word	0x00000080
        /*005c*/ 	.word	0x00000001
        /*0060*/ 	.word	0x00000001


	//----- nvinfo : EIATTR_CRS_STACK_SIZE
	.align		4
.L_7925:
        /*0064*/ 	.byte	0x04, 0x1e
        /*0066*/ 	.short	(.L_7927 - .L_7926)
.L_7926:
        /*0068*/ 	.word	0x00000000


	//----- nvinfo : EIATTR_CBANK_PARAM_SIZE
	.align		4
.L_7927:
        /*006c*/ 	.byte	0x03, 0x19
        /*006e*/ 	.short	0x0020


	//----- nvinfo : EIATTR_PARAM_CBANK
	.align		4
        /*0070*/ 	.byte	0x04, 0x0a
        /*0072*/ 	.short	(.L_7929 - .L_7928)
	.align		4
.L_7928:
        /*0074*/ 	.word	index@(.nv.constant0._ZN2at6native29vectorized_elementwise_kernelILi4ENS0_13BinaryFunctorIN3c108BFloat16ES4_S4_ZZZNS0_19maximum_kernel_cudaERNS_18TensorIteratorBaseEENKUlvE0_clEvENKUlvE2_clEvEUlS4_S4_E_EESt5arrayIPcLm3EEEEviT0_T1_)
        /*0078*/ 	.short	0x0210
        /*007a*/ 	.short	0x0020


	//----- nvinfo : EIATTR_SW_WAR
	.align		4
.L_7929:
        /*007c*/ 	.byte	0x04, 0x36
        /*007e*/ 	.short	(.L_7931 - .L_7930)
.L_7930:
        /*0080*/ 	.word	0x00000008
.L_7931:


//--------------------- .nv.info._ZN2at6native29vectorized_elementwise_kernelILi8ENS0_13BinaryFunctorIN3c108BFloat16ES4_S4_ZZZNS0_19maximum_kernel_cudaERNS_18TensorIteratorBaseEENKUlvE0_clEvENKUlvE2_clEvEUlS4_S4_E_EESt5arrayIPcLm3EEEEviT0_T1_ --------------------------
	.section	.nv.info._ZN2at6native29vectorized_elementwise_kernelILi8ENS0_13BinaryFunctorIN3c108BFloat16ES4_S4_ZZZNS0_19maximum_kernel_cudaERNS_18TensorIteratorBaseEENKUlvE0_clEvENKUlvE2_clEvEUlS4_S4_E_EESt5arrayIPcLm3EEEEviT0_T1_,"",@"SHT_CUDA_INFO"
	.sectionflags	@""
	.align	4


	//----- nvinfo : EIATTR_CUDA_API_VERSION
	.align		4
        /*0000*/ 	.byte	0x04, 0x37
        /*0002*/ 	.short	(.L_7933 - .L_7932)
.L_7932:
        /*0004*/ 	.word	0x00000082


	//----- nvinfo : EIATTR_KPARAM_INFO
	.align		4
.L_7933:
        /*0008*/ 	.byte	0x04, 0x17
        /*000a*/ 	.short	(.L_7935 - .L_7934)
.L_7934:
        /*000c*/ 	.word	0x00000000
        /*0010*/ 	.short	0x0002
        /*0012*/ 	.short	0x0008
        /*0014*/ 	.byte	0x00, 0xf0, 0x61, 0x00


	//----- nvinfo : EIATTR_KPARAM_INFO
	.align		4
.L_7935:
        /*0018*/ 	.byte	0x04, 0x17
        /*001a*/ 	.short	(.L_7937 - .L_7936)
.L_7936:
        /*001c*/ 	.word	0x00000000
        /*0020*/ 	.short	0x0001
        /*0022*/ 	.short	0x0004
        /*0024*/ 	.byte	0x00, 0xf0, 0x05, 0x00


	//----- nvinfo : EIATTR_KPARAM_INFO
	.align		4
.L_7937:
        /*0028*/ 	.byte	0x04, 0x17
        /*002a*/ 	.short	(.L_7939 - .L_7938)
.L_7938:
        /*002c*/ 	.word	0x00000000
        /*0030*/ 	.short	0x0000
        /*0032*/ 	.short	0x0000
        /*0034*/ 	.byte	0x00, 0xf0, 0x11, 0x00


	//----- nvinfo : EIATTR_SPARSE_MMA_MASK
	.align		4
.L_7939:
        /*0038*/ 	.byte	0x03, 0x50
        /*003a*/ 	.short	0x0000


	//----- nvinfo : EIATTR_MAXREG_COUNT
	.align		4
        /*003c*/ 	.byte	0x03, 0x1b
        /*003e*/ 	.short	0x00ff


	//----- nvinfo : EIATTR_MERCURY_ISA_VERSION
	.align		4
        /*0040*/ 	.byte	0x03, 0x5f
        /*0042*/ 	.short	0x0101


	//----- nvinfo : EIATTR_EXIT_INSTR_OFFSETS
	.align		4
        /*0044*/ 	.byte	0x04, 0x1c
        /*0046*/ 	.short	(.L_7941 - .L_7940)


	//   ....[0]....
.L_7940:
        /*0048*/ 	.word	0x000008c0


	//   ....[1]....
        /*004c*/ 	.word	0x00001990


	//   ....[2]....
        /*0050*/ 	.word	0x000019e0


	//----- nvinfo : EIATTR_MAX_THREADS
	.align		4
.L_7941:
        /*0054*/ 	.byte	0x04, 0x05
        /*0056*/ 	.short	(.L_7943 - .L_7942)
.L_7942:
        /*0058*/ 	.word	0x00000080
        /*005c*/ 	.word	0x00000001
        /*0060*/ 	.word	0x00000001


	//----- nvinfo : EIATTR_CRS_STACK_SIZE
	.align		4
.L_7943:
        /*0064*/ 	.byte	0x04, 0x1e
        /*0066*/ 	.short	(.L_7945 - .L_7944)
.L_7944:
        /*0068*/ 	.word	0x00000000


	//----- nvinfo : EIATTR_CBANK_PARAM_SIZE
	.align		4
.L_7945:
        /*006c*/ 	.byte	0x03, 0x19
        /*006e*/ 	.short	0x0020


	//----- nvinfo : EIATTR_PARAM_CBANK
	.align		4
        /*0070*/ 	.byte	0x04, 0x0a
        /*0072*/ 	.short	(.L_7947 - .L_7946)
	.align		4
.L_7946:
        /*0074*/ 	.word	index@(.nv.constant0._ZN2at6native29vectorized_elementwise_kernelILi8ENS0_13BinaryFunctorIN3c108BFloat16ES4_S4_ZZZNS0_19maximum_kernel_cudaERNS_18TensorIteratorBaseEENKUlvE0_clEvENKUlvE2_clEvEUlS4_S4_E_EESt5arrayIPcLm3EEEEviT0_T1_)
        /*0078*/ 	.short	0x0210
        /*007a*/ 	.short	0x0020


	//----- nvinfo : EIATTR_SW_WAR
	.align		4
.L_7947:
        /*007c*/ 	.byte	0x04, 0x36
        /*007e*/ 	.short	(.L_7949 - .L_7948)
.L_7948:
        /*0080*/ 	.word	0x00000008
.L_7949:


//--------------------- .nv.info._ZN2at6native18elementwise_kernelILi128ELi4EZNS0_15gpu_kernel_implINS0_13AUnaryFunctorIN3c104HalfES5_S5_ZZZNS0_19maximum_kernel_cudaERNS_18TensorIteratorBaseEENKUlvE0_clEvENKUlvE1_clEvEUlS5_S5_E_EEEEvS7_RKT_EUliE_EEviT1_ --------------------------
	.section	.nv.info._ZN2at6native18elementwise_kernelILi128ELi4EZNS0_15gpu_kernel_implINS0_13AUnaryFunctorIN3c104HalfES5_S5_ZZZNS0_19maximum_kernel_cudaERNS_18TensorIteratorBaseEENKUlvE0_clEvENKUlvE1_clEvEUlS5_S5_E_EEEEvS7_RKT_EUliE_EEviT1_,"",@"SHT_CUDA_INFO"
	.sectionflags	@""
	.align	4


	//----- nvinfo : EIATTR_CUDA_API_VERSION
	.align		4
        /*0000*/ 	.byte	0x04, 0x37
        /*0002*/ 	.short	(.L_7951 - .L_7950)
.L_7950:
        /*0004*/ 	.word	0x00000082


	//----- nvinfo : EIATTR_KPARAM_INFO
	.align		4
.L_7951:
        /*0008*/ 	.byte	0x04, 0x17
        /*000a*/ 	.short	(.L_7953 - .L_7952)
.L_7952:
        /*000c*/ 	.word	0x00000000
        /*0010*/ 	.short	0x0001
        /*0012*/ 	.short	0x0008
        /*0014*/ 	.byte	0x00, 0xf0, 0x61, 0x08


	//----- nvinfo : EIATTR_KPARAM_INFO
	.align		4
.L_7953:
        /*0018*/ 	.byte	0x04, 0x17
        /*001a*/ 	.short	(.L_7955 - .L_7954)
.L_7954:
        /*001c*/ 	.word	0x00000000
        /*0020*/ 	.short	0x0000
        /*0022*/ 	.short	0x0000
        /*0024*/ 	.byte	0x00, 0xf0, 0x11, 0x00


	//----- nvinfo : EIATTR_SPARSE_MMA_MASK
	.align		4
.L_7955:
        /*0028*/ 	.byte	0x03, 0x50
        /*002a*/ 	.short	0x0000


	//----- nvinfo : EIATTR_MAXREG_COUNT
	.align		4
        /*002c*/ 	.byte	0x03, 0x1b
        /*002e*/ 	.short	0x0080


	//----- nvinfo : EIATTR_EXTERNS
	.align		4
        /*0030*/ 	.byte	0x04, 0x0f
        /*0032*/ 	.short	(.L_7957 - .L_7956)


	//   ....[0]....
	.align		4
.L_7956:
        /*0034*/ 	.word	index@(__assertfail)


	//----- nvinfo : EIATTR_MERCURY_ISA_VERSION
	.align		4
.L_7957:
        /*0038*/ 	.byte	0x03, 0x5f
        /*003a*/ 	.short	0x0101


	//----- nvinfo : EIATTR_SYSCALL_OFFSETS
	.align		4
        /*003c*/ 	.byte	0x04, 0x46
        /*003e*/ 	.short	(.L_7959 - .L_7958)


	//   ....[0]....
.L_7958:
        /*0040*/ 	.word	0x00002370


	//   ....[1]....
        /*0044*/ 	.word	0x000033d0


	//   ....[2]....
        /*0048*/ 	.word	0x000057a0


	//   ....[3]....
        /*004c*/ 	.word	0x00006800


	//   ....[4]....
        /*0050*/ 	.word	0x00008bc0


	//   ....[5]....
        /*0054*/ 	.word	0x00009c20


	//   ....[6]....
        /*0058*/ 	.word	0x0000bfd0


	//   ....[7]....
        /*005c*/ 	.word	0x0000d030


	//----- nvinfo : EIATTR_EXIT_INSTR_OFFSETS
	.align		4
.L_7959:
        /*0060*/ 	.byte	0x04, 0x1c
        /*0062*/ 	.short	(.L_7961 - .L_7960)


	//   ....[0]....
.L_7960:
        /*0064*/ 	.word	0x00009cf0


	//   ....[1]....
        /*0068*/ 	.word	0x0000c260


	//   ....[2]....
        /*006c*/ 	.word	0x0000c2a0


	//   ....[3]....
        /*0070*/ 	.word	0x0000c340


	//   ....[4]....
        /*0074*/ 	.word	0x0000c380


	//   ....[5]....
        /*0078*/ 	.word	0x0000c3c0


	//   ....[6]....
        /*007c*/ 	.word	0x0000c450


	//   ....[7]....
        /*0080*/ 	.word	0x0000c470


	//   ....[8]....
        /*0084*/ 	.word	0x0000c510


	//   ....[9]....
        /*0088*/ 	.word	0x0000c560


	//   ....[10]....
        /*008c*/ 	.word	0x0000c5b0


	//   ....[11]....
        /*0090*/ 	.word	0x0000c680


	//   ....[12]....
        /*0094*/ 	.word	0x0000c6e0


	//   ....[13]....
        /*0098*/ 	.word	0x0000c870


	//   ....[14]....
        /*009c*/ 	.word	0x0000c9d0


	//   ....[15]....
        /*00a0*/ 	.word	0x0000ca10


	//   ....[16]....
        /*00a4*/ 	.word	0x0000cad0


	//   ....[17]....
        /*00a8*/ 	.word	0x0000cc50


	//   ....[18]....
        /*00ac*/ 	.word	0x0000cdd0


	//   ....[19]....
        /*00b0*/ 	.word	0x0000cf30


	//   ....[20]....
        /*00b4*/ 	.word	0x0000d040


	//   ....[21]....
        /*00b8*/ 	.word	0x0000d080


	//   ....[22]....
        /*00bc*/ 	.word	0x0000d0c0


	//----- nvinfo : EIATTR_MAX_THREADS
	.align		4
.L_7961:
        /*00c0*/ 	.byte	0x04, 0x05
        /*00c2*/ 	.short	(.L_7963 - .L_7962)
.L_7962:
        /*00c4*/ 	.word	0x00000080
        /*00c8*/ 	.word	0x00000001
        /*00cc*/ 	.word	0x00000001


	//----- nvinfo : EIATTR_CRS_STACK_SIZE
	.align		4
.L_7963:
        /*00d0*/ 	.byte	0x04, 0x1e
        /*00d2*/ 	.short	(.L_7965 - .L_7964)
.L_7964:
        /*00d4*/ 	.word	0x00000000


	//----- nvinfo : EIATTR_CBANK_PARAM_SIZE
	.align		4
.L_7965:
        /*00d8*/ 	.byte	0x03, 0x19
        /*00da*/ 	.short	0x0220


	//----- nvinfo : EIATTR_PARAM_CBANK
	.align		4
        /*00dc*/ 	.byte	0x04, 0x0a
        /*00de*/ 	.short	(.L_7967 - .L_7966)
	.align		4
.L_7966:
        /*00e0*/ 	.word	index@(.nv.constant0._ZN2at6native18elementwise_kernelILi128ELi4EZNS0_15gpu_kernel_implINS0_13AUnaryFunctorIN3c104HalfES5_S5_ZZZNS0_19maximum_kernel_cudaERNS_18TensorIteratorBaseEENKUlvE0_clEvENKUlvE1_clEvEUlS5_S5_E_EEEEvS7_RKT_EUliE_EEviT1_)
        /*00e4*/ 	.short	0x0210
        /*00e6*/ 	.short	0x0220


	//----- nvinfo : EIATTR_SW_WAR
	.align		4
.L_7967:
        /*00e8*/ 	.byte	0x04, 0x36
        /*00ea*/ 	.short	(.L_7969 - .L_7968)
.L_7968:
        /*00ec*/ 	.word	0x00000008
.L_7969:


//--------------------- .nv.info._ZN2at6native27unrolled_elementwise_kernelINS0_13AUnaryFunctorIN3c104HalfES4_S4_ZZZNS0_19maximum_kernel_cudaERNS_18TensorIteratorBaseEENKUlvE0_clEvENKUlvE1_clEvEUlS4_S4_E_EESt5arrayIPcLm2EELi4E23TrivialOffsetCalculatorILi1EjESF_NS0_6memory12LoadWithCastILi1EEENSG_13StoreWithCastILi1EEEEEviT_T0_T2_T3_T4_T5_ --------------------------
	.section	.nv.info._ZN2at6native27unrolled_elementwise_kernelINS0_13AUnaryFunctorIN3c104HalfES4_S4_ZZZNS0_19maximum_kernel_cudaERNS_18TensorIteratorBaseEENKUlvE0_clEvENKUlvE1_clEvEUlS4_S4_E_EESt5arrayIPcLm2EELi4E23TrivialOffsetCalculatorILi1EjESF_NS0_6memory12LoadWithCastILi1EEENSG_13StoreWithCastILi1EEEEEviT_T0_T2_T3_T4_T5_,"",@"SHT_CUDA_INFO"
	.sectionflags	@""
	.align	4


	//----- nvinfo : EIATTR_CUDA_API_VERSION
	.align		4
        /*0000*/ 	.byte	0x04, 0x37
        /*0002*/ 	.short	(.L_7971 - .L_7970)
.L_7970:
        /*0004*/ 	.word	0x00000082


	//----- nvinfo : EIATTR_KPARAM_INFO
	.align		4
.L_7971:
        /*0008*/ 	.byte	0x04, 0x17
        /*000a*/ 	.short	(.L_7973 - .L_7972)
.L_7972:
        /*000c*/ 	.word	0x00000000
        /*0010*/ 	.short	0x0006
        /*0012*/ 	.short	0x0024
        /*0014*/ 	.byte	0x00, 0xf0, 0x21, 0x00


	//----- nvinfo : EIATTR_KPARAM_INFO
	.align		4
.L_7973:
        /*0018*/ 	.byte	0x04, 0x17
        /*001a*/ 	.short	(.L_7975 - .L_7974)
.L_7974:
        /*001c*/ 	.word	0x00000000
        /*0020*/ 	.short	0x0005
        /*0022*/ 	.short	0x001c
        /*0024*/ 	.byte	0x00, 0xf0, 0x21, 0x00


	//----- nvinfo : EIATTR_KPARAM_INFO
	.align		4
.L_7975:
        /*0028*/ 	.byte	0x04, 0x17
        /*002a*/ 	.short	(.L_7977 - .L_7976)
.L_7976:
        /*002c*/ 	.word	0x00000000
        /*0030*/ 	.short	0x0004
        /*0032*/ 	.short	0x0019
        /*0034*/ 	.byte	0x00, 0xf0, 0x05, 0x00


	//----- nvinfo : EIATTR_KPARAM_INFO
	.align		4
.L_7977:
        /*0038*/ 	.byte	0x04, 0x17
        /*003a*/ 	.short	(.L_7979 - .L_7978)
.L_7978:
        /*003c*/ 	.word	0x00000000
        /*0040*/ 	.short	0x0003
        /*0042*/ 	.short	0x0018
        /*0044*/ 	.byte	0x00, 0xf0, 0x05, 0x00


	//----- nvinfo : EIATTR_KPARAM_INFO
	.align		4
.L_7979:
        /*0048*/ 	.byte	0x04, 0x17
        /*004a*/ 	.short	(.L_7981 - .L_7980)
.L_7980:
        /*004c*/ 	.word	0x00000000
        /*0050*/ 	.short	0x0002
        /*0052*/ 	.short	0x0008
        /*0054*/ 	.byte	0x00, 0xf0, 0x41, 0x00


	//----- nvinfo : EIATTR_KPARAM_INFO
	.align		4
.L_7981:
        /*0058*/ 	.byte	0x04, 0x17
        /*005a*/ 	.short	(.L_7983 - .L_7982)
.L_7982:
        /*005c*/ 	.word	0x00000000
        /*0060*/ 	.short	0x0001
        /*0062*/ 	.short	0x0004
        /*0064*/ 	.byte	0x00, 0xf0, 0x11, 0x00


	//----- nvinfo : EIATTR_KPARAM_INFO
	.align		4
.L_7983:
        /*0068*/ 	.byte	0x04, 0x17
        /*006a*/ 	.short	(.L_7985 - .L_7984)
.L_7984:
        /*006c*/ 	.word	0x00000000
        /*0070*/ 	.short	0x0000
        /*0072*/ 	.short	0x0000
        /*0074*/ 	.byte	0x00, 0xf0, 0x11, 0x00


	//----- nvinfo : EIATTR_SPARSE_MMA_MASK
	.align		4
.L_7985:
        /*0078*/ 	.byte	0x03, 0x50
        /*007a*/ 	.short	0x0000


	//----- nvinfo : EIATTR_MAXREG_COUNT
	.align		4
        /*007c*/ 	.byte	0x03, 0x1b
        /*007e*/ 	.short	0x00ff


	//----- nvinfo : EIATTR_EXTERNS
	.align		4
        /*0080*/ 	.byte	0x04, 0x0f
        /*0082*/ 	.short	(.L_7987 - .L_7986)


	//   ....[0]....
	.align		4
.L_7986:
        /*0084*/ 	.word	index@(__assertfail)


	//----- nvinfo : EIATTR_MERCURY_ISA_VERSION
	.align		4
.L_7987:
        /*0088*/ 	.byte	0x03, 0x5f
        /*008a*/ 	.short	0x0101


	//----- nvinfo : EIATTR_SYSCALL_OFFSETS
	.align		4
        /*008c*/ 	.byte	0x04, 0x46
        /*008e*/ 	.short	(.L_7989 - .L_7988)


	//   ....[0]....
.L_7988:
        /*0090*/ 	.word	0x000010d0


	//   ....[1]....
        /*0094*/ 	.word	0x000021e0


	//   ....[2]....
        /*0098*/ 	.word	0x00003300


	//   ....[3]....
        /*009c*/ 	.word	0x000043f0


	//   ....[4]....
        /*00a0*/ 	.word	0x000058d0


	//   ....[5]....
        /*00a4*/ 	.word	0x000068f0


	//   ....[6]....
        /*00a8*/ 	.word	0x000078d0


	//   ....[7]....
        /*00ac*/ 	.word	0x000088b0


	//----- nvinfo : EIATTR_EXIT_INSTR_OFFSETS
	.align		4
.L_7989:
        /*00b0*/ 	.byte	0x04, 0x1c
        /*00b2*/ 	.short	(.L_7991 - .L_7990)


	//   ....[0]....
.L_7990:
        /*00b4*/ 	.word	0x00007990


	//   ....[1]....
        /*00b8*/ 	.word	0x00007ae0


	//   ....[2]....
        /*00bc*/ 	.word	0x00007b20


	//   ....[3]....
        /*00c0*/ 	.word	0x00007bc0


	//   ....[4]....
        /*00c4*/ 	.word	0x00007c00


	//   ....[5]....
        /*00c8*/ 	.word	0x00007c40


	//   ....[6]....
        /*00cc*/ 	.word	0x00007cd0


	//   ....[7]....
        /*00d0*/ 	.word	0x00007cf0


	//   ....[8]....
        /*00d4*/ 	.word	0x00007d90


	//   ....[9]....
        /*00d8*/ 	.word	0x00007de0


	//   ....[10]....
        /*00dc*/ 	.word	0x00007e30


	//   ....[11]....
        /*00e0*/ 	.word	0x00007f00


	//   ....[12]....
        /*00e4*/ 	.word	0x00007f60


	//   ....[13]....
        /*00e8*/ 	.word	0x000080f0


	//   ....[14]....
        /*00ec*/ 	.word	0x00008250


	//   ....[15]....
        /*00f0*/ 	.word	0x00008290


	//   ....[16]....
        /*00f4*/ 	.word	0x00008350


	//   ....[17]....
        /*00f8*/ 	.word	0x000084d0


	//   ....[18]....
        /*00fc*/ 	.word	0x00008650


	//   ....[19]....
        /*0100*/ 	.word	0x000087b0


	//   ....[20]....
        /*0104*/ 	.word	0x000088c0


	//   ....[21]....
        /*0108*/ 	.word	0x00008900


	//   ....[22]....
        /*010c*/ 	.word	0x00008940


	//----- nvinfo : EIATTR_MAX_THREADS
	.align		4
.L_7991:
        /*0110*/ 	.byte	0x04, 0x05
        /*0112*/ 	.short	(.L_7993 - .L_7992)
.L_7992:
        /*0114*/ 	.word	0x00000080
        /*0118*/ 	.word	0x00000001
        /*011c*/ 	.word	0x00000001


	//----- nvinfo : EIATTR_CRS_STACK_SIZE
	.align		4
.L_7993:
        /*0120*/ 	.byte	0x04, 0x1e
        /*0122*/ 	.short	(.L_7995 - .L_7994)
.L_7994:
        /*0124*/ 	.word	0x00000000


	//----- nvinfo : EIATTR_CBANK_PARAM_SIZE
	.align		4
.L_7995:
        /*0128*/ 	.byte	0x03, 0x19
        /*012a*/ 	.short	0x002c


	//----- nvinfo : EIATTR_PARAM_CBANK
	.align		4
        /*012c*/ 	.byte	0x04, 0x0a
        /*012e*/ 	.short	(.L_7997 - .L_7996)
	.align		4
.L_7996:
        /*0130*/ 	.word	index@(.nv.constant0._ZN2at6native27unrolled_elementwise_kernelINS0_13AUnaryFunctorIN3c104HalfES4_S4_ZZZNS0_19maximum_kernel_cudaERNS_18TensorIteratorBaseEENKUlvE0_clEvENKUlvE1_clEvEUlS4_S4_E_EESt5arrayIPcLm2EELi4E23TrivialOffsetCalculatorILi1EjESF_NS0_6memory12LoadWithCastILi1EEENSG_13StoreWithCastILi1EEEEEviT_T0_T2_T3_T4_T5_)
        /*0134*/ 	.short	0x0210
        /*0136*/ 	.short	0x002c


	//----- nvinfo : EIATTR_SW_WAR
	.align		4
.L_7997:
        /*0138*/ 	.byte	0x04, 0x36
        /*013a*/ 	.short	(.L_7999 - .L_7998)
.L_7998:
        /*013c*/ 	.word	0x00000008
.L_7999:


//--------------------- .nv.info._ZN2at6native18elementwise_kernelILi128ELi4EZNS0_22gpu_kernel_impl_nocastINS0_13AUnaryFunctorIN3c104HalfES5_S5_ZZZNS0_19maximum_kernel_cudaERNS_18TensorIteratorBaseEENKUlvE0_clEvENKUlvE1_clEvEUlS5_S5_E_EEEEvS7_RKT_EUliE_EEviT1_ --------------------------
	.section	.nv.info._ZN2at6native18elementwise_kernelILi128ELi4EZNS0_22gpu_kernel_impl_nocastINS0_13AUnaryFunctorIN3c104HalfES5_S5_ZZZNS0_19maximum_kernel_cudaERNS_18TensorIteratorBaseEENKUlvE0_clEvENKUlvE1_clEvEUlS5_S5_E_EEEEvS7_RKT_EUliE_EEviT1_,"",@"SHT_CUDA_INFO"
	.sectionflags	@""
	.align	4


	//----- nvinfo : EIATTR_CUDA_API_VERSION
	.align		4
        /*0000*/ 	.byte	0x04, 0x37
        /*0002*/ 	.short	(.L_8001 - .L_8000)
.L_8000:
        /*0004*/ 	.word	0x00000082


	//----- nvinfo : EIATTR_KPARAM_INFO
	.align		4
.L_8001:
        /*0008*/ 	.byte	0x04, 0x17
        /*000a*/ 	.short	(.L_8003 - .L_8002)
.L_8002:
        /*000c*/ 	.word	0x00000000
        /*0010*/ 	.short	0x0001
        /*0012*/ 	.short	0x0008
        /*0014*/ 	.byte	0x00, 0xf0, 0x61, 0x08


	//----- nvinfo : EIATTR_KPARAM_INFO
	.align		4
.L_8003:
        /*0018*/ 	.byte	0x04, 0x17
        /*001a*/ 	.short	(.L_8005 - .L_8004)
.L_8004:
        /*001c*/ 	.word	0x00000000
        /*0020*/ 	.short	0x0000
        /*0022*/ 	.short	0x0000
        /*0024*/ 	.byte	0x00, 0xf0, 0x11, 0x00


	//----- nvinfo : EIATTR_SPARSE_MMA_MASK
	.align		4
.L_8005:
        /*0028*/ 	.byte	0x03, 0x50
        /*002a*/ 	.short	0x0000


	//----- nvinfo : EIATTR_MAXREG_COUNT
	.align		4
        /*002c*/ 	.byte	0x03, 0x1b
        /*002e*/ 	.short	0x0080


	//----- nvinfo : EIATTR_MERCURY_ISA_VERSION
	.align		4
        /*0030*/ 	.byte	0x03, 0x5f
        /*0032*/ 	.short	0x0101


	//----- nvinfo : EIATTR_EXIT_INSTR_OFFSETS
	.align		4
        /*0034*/ 	.byte	0x04, 0x1c
        /*0036*/ 	.short	(.L_8007 - .L_8006)


	//   ....[0]....
.L_8006:
        /*0038*/ 	.word	0x00003d60


	//   ....[1]....
        /*003c*/ 	.word	0x00005150


	//----- nvinfo : EIATTR_MAX_THREADS
	.align		4
.L_8007:
        /*0040*/ 	.byte	0x04, 0x05
        /*0042*/ 	.short	(.L_8009 - .L_8008)
.L_8008:
        /*0044*/ 	.word	0x00000080
        /*0048*/ 	.word	0x00000001
        /*004c*/ 	.word	0x00000001


	//----- nvinfo : EIATTR_CRS_STACK_SIZE
	.align		4
.L_8009:
        /*0050*/ 	.byte	0x04, 0x1e
        /*0052*/ 	.short	(.L_8011 - .L_8010)
.L_8010:
        /*0054*/ 	.word	0x00000000


	//----- nvinfo : EIATTR_CBANK_PARAM_SIZE
	.align		4
.L_8011:
        /*0058*/ 	.byte	0x03, 0x19
        /*005a*/ 	.short	0x0220


	//----- nvinfo : EIATTR_PARAM_CBANK
	.align		4
        /*005c*/ 	.byte	0x04, 0x0a
        /*005e*/ 	.short	(.L_8013 - .L_8012)
	.align		4
.L_8012:
        /*0060*/ 	.word	index@(.nv.constant0._ZN2at6native18elementwise_kernelILi128ELi4EZNS0_22gpu_kernel_impl_nocastINS0_13AUnaryFunctorIN3c104HalfES5_S5_ZZZNS0_19maximum_kernel_cudaERNS_18TensorIteratorBaseEENKUlvE0_clEvENKUlvE1_clEvEUlS5_S5_E_EEEEvS7_RKT_EUliE_EEviT1_)
        /*0064*/ 	.short	0x0210
        /*0066*/ 	.short	0x0220


	//----- nvinfo : EIATTR_SW_WAR
	.align		4
.L_8013:
        /*0068*/ 	.byte	0x04, 0x36
        /*006a*/ 	.short	(.L_8015 - .L_8014)
.L_8014:
        /*006c*/ 	.word	0x00000008
.L_8015:


//--------------------- .nv.info._ZN2at6native27unrolled_elementwise_kernelINS0_13AUnaryFunctorIN3c104HalfES4_S4_ZZZNS0_19maximum_kernel_cudaERNS_18TensorIteratorBaseEENKUlvE0_clEvENKUlvE1_clEvEUlS4_S4_E_EESt5arrayIPcLm2EELi4E23TrivialOffsetCalculatorILi1EjESF_NS0_6memory15LoadWithoutCastENSG_16StoreWithoutCastEEEviT_T0_T2_T3_T4_T5_ --------------------------
	.section	.nv.info._ZN2at6native27unrolled_elementwise_kernelINS0_13AUnaryFunctorIN3c104HalfES4_S4_ZZZNS0_19maximum_kernel_cudaERNS_18TensorIteratorBaseEENKUlvE0_clEvENKUlvE1_clEvEUlS4_S4_E_EESt5arrayIPcLm2EELi4E23TrivialOffsetCalculatorILi1EjESF_NS0_6memory15LoadWithoutCastENSG_16StoreWithoutCastEEEviT_T0_T2_T3_T4_T5_,"",@"SHT_CUDA_INFO"
	.sectionflags	@""
	.align	4


	//----- nvinfo : EIATTR_CUDA_API_VERSION
	.align		4
        /*0000*/ 	.byte	0x04, 0x37
        /*0002*/ 	.short	(.L_8017 - .L_8016)
.L_8016:
        /*0004*/ 	.word	0x00000082


	//----- nvinfo : EIATTR_KPARAM_INFO
	.align		4
.L_8017:
        /*0008*/ 	.byte	0x04, 0x17
        /*000a*/ 	.short	(.L_8019 - .L_8018)
.L_8018:
        /*000c*/ 	.word	0x00000000
        /*0010*/ 	.short	0x0006
        /*0012*/ 	.short	0x001b
        /*0014*/ 	.byte	0x00, 0xf0, 0x05, 0x00


	//----- nvinfo : EIATTR_KPARAM_INFO
	.align		4
.L_8019:
        /*0018*/ 	.byte	0x04, 0x17
        /*001a*/ 	.short	(.L_8021 - .L_8020)
.L_8020:
        /*001c*/ 	.word	0x00000000
        /*0020*/ 	.short	0x0005
        /*0022*/ 	.short	0x001a
        /*0024*/ 	.byte	0x00, 0xf0, 0x05, 0x00


	//----- nvinfo : EIATTR_KPARAM_INFO
	.align		4
.L_8021:
        /*0028*/ 	.byte	0x04, 0x17
        /*002a*/ 	.short	(.L_8023 - .L_8022)
.L_8022:
        /*002c*/ 	.word	0x00000000
        /*0030*/ 	.short	0x0004
        /*0032*/ 	.short	0x0019
        /*0034*/ 	.byte	0x00, 0xf0, 0x05, 0x00


	//----- nvinfo : EIATTR_KPARAM_INFO
	.align		4
.L_8023:
        /*0038*/ 	.byte	0x04, 0x17
        /*003a*/ 	.short	(.L_8025 - .L_8024)
.L_8024:
        /*003c*/ 	.word	0x00000000
        /*0040*/ 	.short	0x0003
        /*0042*/ 	.short	0x0018
        /*0044*/ 	.byte	0x00, 0xf0, 0x05, 0x00


	//----- nvinfo : EIATTR_KPARAM_INFO
	.align		4
.L_8025:
        /*0048*/ 	.byte	0x04, 0x17
        /*004a*/ 	.short	(.L_8027 - .L_8026)
.L_8026:
        /*004c*/ 	.word	0x00000000
        /*0050*/ 	.short	0x0002
        /*0052*/ 	.short	0x0008
        /*0054*/ 	.byte	0x00, 0xf0, 0x41, 0x00


	//----- nvinfo : EIATTR_KPARAM_INFO
	.align		4
.L_8027:
        /*0058*/ 	.byte	0x04, 0x17
        /*005a*/ 	.short	(.L_8029 - .L_8028)
.L_8028:
        /*005c*/ 	.word	0x00000000
        /*0060*/ 	.short	0x0001
        /*0062*/ 	.short	0x0004
        /*0064*/ 	.byte	0x00, 0xf0, 0x11, 0x00


	//----- nvinfo : EIATTR_KPARAM_INFO
	.align		4
.L_8029:
        /*0068*/ 	.byte	0x04, 0x17
        /*006a*/ 	.short	(.L_8031 - .L_8030)
.L_8030:
        /*006c*/ 	.word	0x00000000
        /*0070*/ 	.short	0x0000
        /*0072*/ 	.short	0x0000
        /*0074*/ 	.byte	0x00, 0xf0, 0x11, 0x00


	//----- nvinfo : EIATTR_SPARSE_MMA_MASK
	.align		4
.L_8031:
        /*0078*/ 	.byte	0x03, 0x50
        /*007a*/ 	.short	0x0000


	//----- nvinfo : EIATTR_MAXREG_COUNT
	.align		4
        /*007c*/ 	.byte	0x03, 0x1b
        /*007e*/ 	.short	0x00ff


	//----- nvinfo : EIATTR_MERCURY_ISA_VERSION
	.align		4
        /*0080*/ 	.byte	0x03, 0x5f
        /*0082*/ 	.short	0x0101


	//----- nvinfo : EIATTR_EXIT_INSTR_OFFSETS
	.align		4
        /*0084*/ 	.byte	0x04, 0x1c
        /*0086*/ 	.short	(.L_8033 - .L_8032)


	//   ....[0]....
.L_8032:
        /*0088*/ 	.word	0x000006f0


	//   ....[1]....
        /*008c*/ 	.word	0x00000740


	//----- nvinfo : EIATTR_MAX_THREADS
	.align		4
.L_8033:
        /*0090*/ 	.byte	0x04, 0x05
        /*0092*/ 	.short	(.L_8035 - .L_8034)
.L_8034:
        /*0094*/ 	.word	0x00000080
        /*0098*/ 	.word	0x00000001
        /*009c*/ 	.word	0x00000001


	//----- nvinfo : EIATTR_CRS_STACK_SIZE
	.align		4
.L_8035:
        /*00a0*/ 	.byte	0x04, 0x1e
        /*00a2*/ 	.short	(.L_8037 - .L_8036)
.L_8036:
        /*00a4*/ 	.word	0x00000000


	//----- nvinfo : EIATTR_CBANK_PARAM_SIZE
	.align		4
.L_8037:
        /*00a8*/ 	.byte	0x03, 0x19
        /*00aa*/ 	.short	0x001c


	//----- nvinfo : EIATTR_PARAM_CBANK
	.align		4
        /*00ac*/ 	.byte	0x04, 0x0a
        /*00ae*/ 	.short	(.L_8039 - .L_8038)
	.align		4
.L_8038:
        /*00b0*/ 	.word	index@(.nv.constant0._ZN2at6native27unrolled_elementwise_kernelINS0_13AUnaryFunctorIN3c104HalfES4_S4_ZZZNS0_19maximum_kernel_cudaERNS_18TensorIteratorBaseEENKUlvE0_clEvENKUlvE1_clEvEUlS4_S4_E_EESt5arrayIPcLm2EELi4E23TrivialOffsetCalculatorILi1EjESF_NS0_6memory15LoadWithoutCastENSG_16StoreWithoutCastEEEviT_T0_T2_T3_T4_T5_)
        /*00b4*/ 	.short	0x0210
        /*00b6*/ 	.short	0x001c


	//----- nvinfo : EIATTR_SW_WAR
	.align		4
.L_8039:
        /*00b8*/ 	.byte	0x04, 0x36
        /*00ba*/ 	.short	(.L_8041 - .L_8040)
.L_8040:
        /*00bc*/ 	.word	0x00000008
.L_8041:


//--------------------- .nv.info._ZN2at6native29vectorized_elementwise_kernelILi2ENS0_13AUnaryFunctorIN3c104HalfES4_S4_ZZZNS0_19maximum_kernel_cudaERNS_18TensorIteratorBaseEENKUlvE0_clEvENKUlvE1_clEvEUlS4_S4_E_EESt5arrayIPcLm2EEEEviT0_T1_ --------------------------
	.section	.nv.info._ZN2at6native29vectorized_elementwise_kernelILi2ENS0_13AUnaryFunctorIN3c104HalfES4_S4_ZZZNS0_19maximum_kernel_cudaERNS_18TensorIteratorBaseEENKUlvE0_clEvENKUlvE1_clEvEUlS4_S4_E_EESt5arrayIPcLm2EEEEviT0_T1_,"",@"SHT_CUDA_INFO"
	.sectionflags	@""
	.align	4


	//----- nvinfo : EIATTR_CUDA_API_VERSION
	.align		4
        /*0000*/ 	.byte	0x04, 0x37
        /*0002*/ 	.short	(.L_8043 - .L_8042)
.L_8042:
        /*0004*/ 	.word	0x00000082


	//----- nvinfo : EIATTR_KPARAM_INFO
	.align		4
.L_8043:
        /*0008*/ 	.byte	0x04, 0x17
        /*000a*/ 	.short	(.L_8045 - .L_8044)
.L_8044:
        /*000c*/ 	.word	0x00000000
        /*0010*/ 	.short	0x0002
        /*0012*/ 	.short	0x0008
        /*0014*/ 	.byte	0x00, 0xf0, 0x41, 0x00


	//----- nvinfo : EIATTR_KPARAM_INFO
	.align		4
.L_8045:
        /*0018*/ 	.byte	0x04, 0x17
        /*001a*/ 	.short	(.L_8047 - .L_8046)
.L_8046:
        /*001c*/ 	.word	0x00000000
        /*0020*/ 	.short	0x0001
        /*0022*/ 	.short	0x0004
        /*0024*/ 	.byte	0x00, 0xf0, 0x11, 0x00


	//----- nvinfo : EIATTR_KPARAM_INFO
	.align		4
.L_8047:
        /*0028*/ 	.byte	0x04, 0x17
        /*002a*/ 	.short	(.L_8049 - .L_8048)
.L_8048:
        /*002c*/ 	.word	0x00000000
        /*0030*/ 	.short	0x0000
        /*0032*/ 	.short	0x0000
        /*0034*/ 	.byte	0x00, 0xf0, 0x11, 0x00


	//----- nvinfo : EIATTR_SPARSE_MMA_MASK
	.align		4
.L_8049:
        /*0038*/ 	.byte	0x03, 0x50
        /*003a*/ 	.short	0x0000


	//----- nvinfo : EIATTR_MAXREG_COUNT
	.align		4
        /*003c*/ 	.byte	0x03, 0x1b
        /*003e*/ 	.short	0x00ff


	//----- nvinfo : EIATTR_MERCURY_ISA_VERSION
	.align		4
        /*0040*/ 	.byte	0x03, 0x5f
        /*0042*/ 	.short	0x0101


	//----- nvinfo : EIATTR_EXIT_INSTR_OFFSETS
	.align		4
        /*0044*/ 	.byte	0x04, 0x1c
        /*0046*/ 	.short	(.L_8051 - .L_8050)


	//   ....[0]....
.L_8050:
        /*0048*/ 	.word	0x00000590


	//   ....[1]....
        /*004c*/ 	.word	0x00001380


	//   ....[2]....
        /*0050*/ 	.word	0x000013d0


	//----- nvinfo : EIATTR_MAX_THREADS
	.align		4
.L_8051:
        /*0054*/ 	.byte	0x04, 0x05
        /*0056*/ 	.short	(.L_8053 - .L_8052)
.L_8052:
        /*0058*/ 	.word	0x00000080
        /*005c*/ 	.word	0x00000001
        /*0060*/ 	.word	0x00000001


	//----- nvinfo : EIATTR_CRS_STACK_SIZE
	.align		4
.L_8053:
        /*0064*/ 	.byte	0x04, 0x1e
        /*0066*/ 	.short	(.L_8055 - .L_8054)
.L_8054:
        /*0068*/ 	.word	0x00000000


	//----- nvinfo : EIATTR_CBANK_PARAM_SIZE
	.align		4
.L_8055:
        /*006c*/ 	.byte	0x03, 0x19
        /*006e*/ 	.short	0x0018


	//----- nvinfo : EIATTR_PARAM_CBANK
	.align		4
        /*0070*/ 	.byte	0x04, 0x0a
        /*0072*/ 	.short	(.L_8057 - .L_8056)
	.align		4
.L_8056:
        /*0074*/ 	.word	index@(.nv.constant0._ZN2at6native29vectorized_elementwise_kernelILi2ENS0_13AUnaryFunctorIN3c104HalfES4_S4_ZZZNS0_19maximum_kernel_cudaERNS_18TensorIteratorBaseEENKUlvE0_clEvENKUlvE1_clEvEUlS4_S4_E_EESt5arrayIPcLm2EEEEviT0_T1_)
        /*0078*/ 	.short	0x0210
        /*007a*/ 	.short	0x0018


	//----- nvinfo : EIATTR_SW_WAR
	.align		4
.L_8057:
        /*007c*/ 	.byte	0x04, 0x36
        /*007e*/ 	.short	(.L_8059 - .L_8058)
.L_8058:
        /*0080*/ 	.word	0x00000008
.L_8059:


//--------------------- .nv.info._ZN2at6native29vectorized_elementwise_kernelILi4ENS0_13AUnaryFunctorIN3c104HalfES4_S4_ZZZNS0_19maximum_kernel_cudaERNS_18TensorIteratorBaseEENKUlvE0_clEvENKUlvE1_clEvEUlS4_S4_E_EESt5arrayIPcLm2EEEEviT0_T1_ --------------------------
	.section	.nv.info._ZN2at6native29vectorized_elementwise_kernelILi4ENS0_13AUnaryFunctorIN3c104HalfES4_S4_ZZZNS0_19maximum_kernel_cudaERNS_18TensorIteratorBaseEENKUlvE0_clEvENKUlvE1_clEvEUlS4_S4_E_EESt5arrayIPcLm2EEEEviT0_T1_,"",@"SHT_CUDA_INFO"
	.sectionflags	@""
	.align	4


	//----- nvinfo : EIATTR_CUDA_API_VERSION
	.align		4
        /*0000*/ 	.byte	0x04, 0x37
        /*0002*/ 	.short	(.L_8061 - .L_8060)
.L_8060:
        /*0004*/ 	.word	0x00000082


	//----- nvinfo : EIATTR_KPARAM_INFO
	.align		4
.L_8061:
        /*0008*/ 	.byte	0x04, 0x17
        /*000a*/ 	.short	(.L_8063 - .L_8062)
.L_8062:
        /*000c*/ 	.word	0x00000000
        /*0010*/ 	.short	0x0002
        /*0012*/ 	.short	0x0008
        /*0014*/ 	.byte	0x00, 0xf0, 0x41, 0x00


	//----- nvinfo : EIATTR_KPARAM_INFO
	.align		4
.L_8063:
        /*0018*/ 	.byte	0x04, 0x17
        /*001a*/ 	.short	(.L_8065 - .L_8064)
.L_8064:
        /*001c*/ 	.word	0x00000000
        /*0020*/ 	.short	0x0001
        /*0022*/ 	.short	0x0004
        /*0024*/ 	.byte	0x00, 0xf0, 0x11, 0x00


	//----- nvinfo : EIATTR_KPARAM_INFO
	.align		4
.L_8065:
        /*0028*/ 	.byte	0x04, 0x17
        /*002a*/ 	.short	(.L_8067 - .L_8066)
.L_8066:
        /*002c*/ 	.word	0x00000000
        /*0030*/ 	.short	0x0000
        /*0032*/ 	.short	0x0000
        /*0034*/ 	.byte	0x00, 0xf0, 0x11, 0x00


	//----- nvinfo : EIATTR_SPARSE_MMA_MASK
	.align		4
.L_8067:
        /*0038*/ 	.byte	0x03, 0x50
        /*003a*/ 	.short	0x0000


	//----- nvinfo : EIATTR_MAXREG_COUNT
	.align		4
        /*003c*/ 	.byte	0x03, 0x1b
        /*003e*/ 	.short	0x00ff


	//----- nvinfo : EIATTR_MERCURY_ISA_VERSION
	.align		4
        /*0040*/ 	.byte	0x03, 0x5f
        /*0042*/ 	.short	0x0101


	//----- nvinfo : EIATTR_EXIT_INSTR_OFFSETS
	.align		4
        /*0044*/ 	.byte	0x04, 0x1c
        /*0046*/ 	.short	(.L_8069 - .L_8068)


	//   ....[0]....
.L_8068:
        /*0048*/ 	.word	0x00000560


	//   ....[1]....
        /*004c*/ 	.word	0x00001350


	//   ....[2]....
        /*0050*/ 	.word	0x000013a0


	//----- nvinfo : EIATTR_MAX_THREADS
	.align		4
.L_8069:
        /*0054*/ 	.byte	0x04, 0x05
        /*0056*/ 	.short	(.L_8071 - .L_8070)
.L_8070:
        /*0058*/ 	.word	0x00000080
        /*005c*/ 	.word	0x00000001
        /*0060*/ 	.word	0x00000001


	//----- nvinfo : EIATTR_CRS_STACK_SIZE
	.align		4
.L_8071:
        /*0064*/ 	.byte	0x04, 0x1e
        /*0066*/ 	.short	(.L_8073 - .L_8072)
.L_8072:
        /*0068*/ 	.word	0x00000000


	//----- nvinfo : EIATTR_CBANK_PARAM_SIZE
	.align		4
.L_8073:
        /*006c*/ 	.byte	0x03, 0x19
        /*006e*/ 	.short	0x0018


	//----- nvinfo : EIATTR_PARAM_CBANK
	.align		4
        /*0070*/ 	.byte	0x04, 0x0a
        /*0072*/ 	.short	(.L_8075 - .L_8074)
	.align		4
.L_8074:
        /*0074*/ 	.word	index@(.nv.constant0._ZN2at6native29vectorized_elementwise_kernelILi4ENS0_13AUnaryFunctorIN3c104HalfES4_S4_ZZZNS0_19maximum_kernel_cudaERNS_18TensorIteratorBaseEENKUlvE0_clEvENKUlvE1_clEvEUlS4_S4_E_EESt5arrayIPcLm2EEEEviT0_T1_)
        /*0078*/ 	.short	0x0210
        /*007a*/ 	.short	0x0018


	//----- nvinfo : EIATTR_SW_WAR
	.align		4
.L_8075:
        /*007c*/ 	.byte	0x04, 0x36
        /*007e*/ 	.short	(.L_8077 - .L_8076)
.L_8076:
        /*0080*/ 	.word	0x00000008
.L_8077:


//--------------------- .nv.info._ZN2at6native29vectorized_elementwise_kernelILi8ENS0_13AUnaryFunctorIN3c104HalfES4_S4_ZZZNS0_19maximum_kernel_cudaERNS_18TensorIteratorBaseEENKUlvE0_clEvENKUlvE1_clEvEUlS4_S4_E_EESt5arrayIPcLm2EEEEviT0_T1_ --------------------------
	.section	.nv.info._ZN2at6native29vectorized_elementwise_kernelILi8ENS0_13AUnaryFunctorIN3c104HalfES4_S4_ZZZNS0_19maximum_kernel_cudaERNS_18TensorIteratorBaseEENKUlvE0_clEvENKUlvE1_clEvEUlS4_S4_E_EESt5arrayIPcLm2EEEEviT0_T1_,"",@"SHT_CUDA_INFO"
	.sectionflags	@""
	.align	4


	//----- nvinfo : EIATTR_CUDA_API_VERSION
	.align		4
        /*0000*/ 	.byte	0x04, 0x37
        /*0002*/ 	.short	(.L_8079 - .L_8078)
.L_8078:
        /*0004*/ 	.word	0x00000082


	//----- nvinfo : EIATTR_KPARAM_INFO
	.align		4
.L_8079:
        /*0008*/ 	.byte	0x04, 0x17
        /*000a*/ 	.short	(.L_8081 - .L_8080)
.L_8080:
        /*000c*/ 	.word	0x00000000
        /*0010*/ 	.short	0x0002
        /*0012*/ 	.short	0x0008
        /*0014*/ 	.byte	0x00, 0xf0, 0x41, 0x00


	//----- nvinfo : EIATTR_KPARAM_INFO
	.align		4
.L_8081:
        /*0018*/ 	.byte	0x04, 0x17
        /*001a*/ 	.short	(.L_8083 - .L_8082)
.L_8082:
        /*001c*/ 	.word	0x00000000
        /*0020*/ 	.short	0x0001
        /*0022*/ 	.short	0x0004
        /*0024*/ 	.byte	0x00, 0xf0, 0x11, 0x00


	//----- nvinfo : EIATTR_KPARAM_INFO
	.align		4
.L_8083:
        /*0028*/ 	.byte	0x04, 0x17
        /*002a*/ 	.short	(.L_8085 - .L_8084)
.L_8084:
        /*002c*/ 	.word	0x00000000
        /*0030*/ 	.short	0x0000
        /*0032*/ 	.short	0x0000
        /*0034*/ 	.byte	0x00, 0xf0, 0x11, 0x00


	//----- nvinfo : EIATTR_SPARSE_MMA_MASK
	.align		4
.L_8085:
        /*0038*/ 	.byte	0x03, 0x50
        /*003a*/ 	.short	0x0000


	//----- nvinfo : EIATTR_MAXREG_COUNT
	.align		4
        /*003c*/ 	.byte	0x03, 0x1b
        /*003e*/ 	.short	0x00ff


	//----- nvinfo : EIATTR_MERCURY_ISA_VERSION
	.align		4
        /*0040*/ 	.byte	0x03, 0x5f
        /*0042*/ 	.short	0x0101


	//----- nvinfo : EIATTR_EXIT_INSTR_OFFSETS
	.align		4
        /*0044*/ 	.byte	0x04, 0x1c
        /*0046*/ 	.short	(.L_8087 - .L_8086)


	//   ....[0]....
.L_8086:
        /*0048*/ 	.word	0x00000540


	//   ....[1]....
        /*004c*/ 	.word	0x00001330


	//   ....[2]....
        /*0050*/ 	.word	0x00001380


	//----- nvinfo : EIATTR_MAX_THREADS
	.align		4
.L_8087:
        /*0054*/ 	.byte	0x04, 0x05
        /*0056*/ 	.short	(.L_8089 - .L_8088)
.L_8088:
        /*0058*/ 	.word	0x00000080
        /*005c*/ 	.word	0x00000001
        /*0060*/ 	.word	0x00000001


	//----- nvinfo : EIATTR_CRS_STACK_SIZE
	.align		4
.L_8089:
        /*0064*/ 	.byte	0x04, 0x1e
        /*0066*/ 	.short	(.L_8091 - .L_8090)
.L_8090:
        /*0068*/ 	.word	0x00000000


	//----- nvinfo : EIATTR_CBANK_PARAM_SIZE
	.align		4
.L_8091:
        /*006c*/ 	.byte	0x03, 0x19
        /*006e*/ 	.short	0x0018


	//----- nvinfo : EIATTR_PARAM_CBANK
	.align		4
        /*0070*/ 	.byte	0x04, 0x0a
        /*0072*/ 	.short	(.L_8093 - .L_8092)
	.align		4
.L_8092:
        /*0074*/ 	.word	index@(.nv.constant0._ZN2at6native29vectorized_elementwise_kernelILi8ENS0_13AUnaryFunctorIN3c104HalfES4_S4_ZZZNS0_19maximum_kernel_cudaERNS_18TensorIteratorBaseEENKUlvE0_clEvENKUlvE1_clEvEUlS4_S4_E_EESt5arrayIPcLm2EEEEviT0_T1_)
        /*0078*/ 	.short	0x0210
        /*007a*/ 	.short	0x0018


	//----- nvinfo : EIATTR_SW_WAR
	.align		4
.L_8093:
        /*007c*/ 	.byte	0x04, 0x36
        /*007e*/ 	.short	(.L_8095 - .L_8094)
.L_8094:
        /*0080*/ 	.word	0x00000008
.L_8095:


//--------------------- .nv.info._ZN2at6native18elementwise_kernelILi128ELi4EZNS0_15gpu_kernel_implINS0_13BinaryFunctorIN3c104HalfES5_S5_ZZZNS0_19maximum_kernel_cudaERNS_18TensorIteratorBaseEENKUlvE0_clEvENKUlvE1_clEvEUlS5_S5_E_EEEEvS7_RKT_EUliE_EEviT1_ --------------------------
	.section	.nv.info._ZN2at6native18elementwise_kernelILi128ELi4EZNS0_15gpu_kernel_implINS0_13BinaryFunctorIN3c104HalfES5_S5_ZZZNS0_19maximum_kernel_cudaERNS_18TensorIteratorBaseEENKUlvE0_clEvENKUlvE1_clEvEUlS5_S5_E_EEEEvS7_RKT_EUliE_EEviT1_,"",@"SHT_CUDA_INFO"
	.sectionflags	@""
	.align	4


	//----- nvinfo : EIATTR_CUDA_API_VERSION
	.align		4
        /*0000*/ 	.byte	0x04, 0x37
        /*0002*/ 	.short	(.L_8097 - .L_8096)
.L_8096:
        /*0004*/ 	.word	0x00000082


	//----- nvinfo : EIATTR_KPARAM_INFO
	.align		4
.L_8097:
        /*0008*/ 	.byte	0x04, 0x17
        /*000a*/ 	.short	(.L_8099 - .L_8098)
.L_8098:
        /*000c*/ 	.word	0x00000000
        /*0010*/ 	.short	0x0001
        /*0012*/ 	.short	0x0008
        /*0014*/ 	.byte	0x00, 0xf0, 0x21, 0x0a


	//----- nvinfo : EIATTR_KPARAM_INFO
	.align		4
.L_8099:
        /*0018*/ 	.byte	0x04, 0x17
        /*001a*/ 	.short	(.L_8101 - .L_8100)
.L_8100:
        /*001c*/ 	.word	0x00000000
        /*0020*/ 	.short	0x0000
        /*0022*/ 	.short	0x0000
        /*0024*/ 	.byte	0x00, 0xf0, 0x11, 0x00


	//----- nvinfo : EIATTR_SPARSE_MMA_MASK
	.align		4
.L_8101:
        /*0028*/ 	.byte	0x03, 0x50
        /*002a*/ 	.short	0x0000


	//----- nvinfo : EIATTR_MAXREG_COUNT
	.align		4
        /*002c*/ 	.byte	0x03, 0x1b
        /*002e*/ 	.short	0x0080


	//----- nvinfo : EIATTR_EXTERNS
	.align		4
        /*0030*/ 	.byte	0x04, 0x0f
        /*0032*/ 	.short	(.L_8103 - .L_8102)


	//   ....[0]....
	.align		4
.L_8102:
        /*0034*/ 	.word	index@(__assertfail)


	//----- nvinfo : EIATTR_MERCURY_ISA_VERSION
	.align		4
.L_8103:
        /*0038*/ 	.byte	0x03, 0x5f
        /*003a*/ 	.short	0x0101


	//----- nvinfo : EIATTR_SYSCALL_OFFSETS
	.align		4
        /*003c*/ 	.byte	0x04, 0x46
        /*003e*/ 	.short	(.L_8105 - .L_8104)


	//   ....[0]....
.L_8104:
        /*0040*/ 	.word	0x000026c0


	//   ....[1]....
        /*0044*/ 	.word	0x00003730


	//   ....[2]....
        /*0048*/ 	.word	0x00004780


	//   ....[3]....
        /*004c*/ 	.word	0x00006e90


	//   ....[4]....
        /*0050*/ 	.word	0x00007f00


	//   ....[5]....
        /*0054*/ 	.word	0x00008f50


	//   ....[6]....
        /*0058*/ 	.word	0x0000b650


	//   ....[7]....
        /*005c*/ 	.word	0x0000c6c0


	//   ....[8]....
        /*0060*/ 	.word	0x0000d710


	//   ....[9]....
        /*0064*/ 	.word	0x0000fe00


	//   ....[10]....
        /*0068*/ 	.word	0x00010e70


	//   ....[11]....
        /*006c*/ 	.word	0x00011ec0


	//----- nvinfo : EIATTR_EXIT_INSTR_OFFSETS
	.align		4
.L_8105:
        /*0070*/ 	.byte	0x04, 0x1c
        /*0072*/ 	.short	(.L_8107 - .L_8106)


	//   ....[0]....
.L_8106:
        /*0074*/ 	.word	0x0000d7e0


	//   ....[1]....
        /*0078*/ 	.word	0x000110f0


	//   ....[2]....
        /*007c*/ 	.word	0x00011130


	//   ....[3]....
        /*0080*/ 	.word	0x000111d0


	//   ....[4]....
        /*0084*/ 	.word	0x00011210


	//   ....[5]....
        /*0088*/ 	.word	0x00011250


	//   ....[6]....
        /*008c*/ 	.word	0x000112e0


	//   ....[7]....
        /*0090*/ 	.word	0x00011300


	//   ....[8]....
        /*0094*/ 	.word	0x000113a0


	//   ....[9]....
        /*0098*/ 	.word	0x000113f0


	//   ....[10]....
        /*009c*/ 	.word	0x00011440


	//   ....[11]....
        /*00a0*/ 	.word	0x00011510


	//   ....[12]....
        /*00a4*/ 	.word	0x00011570


	//   ....[13]....
        /*00a8*/ 	.word	0x00011700


	//   ....[14]....
        /*00ac*/ 	.word	0x00011860


	//   ....[15]....
        /*00b0*/ 	.word	0x000118a0


	//   ....[16]....
        /*00b4*/ 	.word	0x00011960


	//   ....[17]....
        /*00b8*/ 	.word	0x00011ae0


	//   ....[18]....
        /*00bc*/ 	.word	0x00011c60


	//   ....[19]....
        /*00c0*/ 	.word	0x00011dc0


	//   ....[20]....
        /*00c4*/ 	.word	0x00011ed0


	//   ....[21]....
        /*00c8*/ 	.word	0x00011f10


	//   ....[22]....
        /*00cc*/ 	.word	0x00011f50


	//----- nvinfo : EIATTR_MAX_THREADS
	.align		4
.L_8107:
        /*00d0*/ 	.byte	0x04, 0x05
        /*00d2*/ 	.short	(.L_8109 - .L_8108)
.L_8108:
        /*00d4*/ 	.word	0x00000080
        /*00d8*/ 	.word	0x00000001
        /*00dc*/ 	.word	0x00000001


	//----- nvinfo : EIATTR_CRS_STACK_SIZE
	.align		4
.L_8109:
        /*00e0*/ 	.byte	0x04, 0x1e
        /*00e2*/ 	.short	(.L_8111 - .L_8110)
.L_8110:
        /*00e4*/ 	.word	0x00000000


	//----- nvinfo : EIATTR_CBANK_PARAM_SIZE
	.align		4
.L_8111:
        /*00e8*/ 	.byte	0x03, 0x19
        /*00ea*/ 	.short	0x0290


	//----- nvinfo : EIATTR_PARAM_CBANK
	.align		4
        /*00ec*/ 	.byte	0x04, 0x0a
        /*00ee*/ 	.short	(.L_8113 - .L_8112)
	.align		4
.L_8112:
        /*00f0*/ 	.word	index@(.nv.constant0._ZN2at6native18elementwise_kernelILi128ELi4EZNS0_15gpu_kernel_implINS0_13BinaryFunctorIN3c104HalfES5_S5_ZZZNS0_19maximum_kernel_cudaERNS_18TensorIteratorBaseEENKUlvE0_clEvENKUlvE1_clEvEUlS5_S5_E_EEEEvS7_RKT_EUliE_EEviT1_)
        /*00f4*/ 	.short	0x0210
        /*00f6*/ 	.short	0x0290


	//----- nvinfo : EIATTR_SW_WAR
	.align		4
.L_8113:
        /*00f8*/ 	.byte	0x04, 0x36
        /*00fa*/ 	.short	(.L_8115 - .L_8114)
.L_8114:
        /*00fc*/ 	.word	0x00000008
.L_8115:


//--------------------- .nv.info._ZN2at6native27unrolled_elementwise_kernelINS0_13BinaryFunctorIN3c104HalfES4_S4_ZZZNS0_19maximum_kernel_cudaERNS_18TensorIteratorBaseEENKUlvE0_clEvENKUlvE1_clEvEUlS4_S4_E_EESt5arrayIPcLm3EELi4E23TrivialOffsetCalculatorILi2EjESE_ILi1EjENS0_6memory12LoadWithCastILi2EEENSH_13StoreWithCastILi1EEEEEviT_T0_T2_T3_T4_T5_ --------------------------
	.section	.nv.info._ZN2at6native27unrolled_elementwise_kernelINS0_13BinaryFunctorIN3c104HalfES4_S4_ZZZNS0_19maximum_kernel_cudaERNS_18TensorIteratorBaseEENKUlvE0_clEvENKUlvE1_clEvEUlS4_S4_E_EESt5arrayIPcLm3EELi4E23TrivialOffsetCalculatorILi2EjESE_ILi1EjENS0_6memory12LoadWithCastILi2EEENSH_13StoreWithCastILi1EEEEEviT_T0_T2_T3_T4_T5_,"",@"SHT_CUDA_INFO"
	.sectionflags	@""
	.align	4


	//----- nvinfo : EIATTR_CUDA_API_VERSION
	.align		4
        /*0000*/ 	.byte	0x04, 0x37
        /*0002*/ 	.short	(.L_8117 - .L_8116)
.L_8116:
        /*0004*/ 	.word	0x00000082


	//----- nvinfo : EIATTR_KPARAM_INFO
	.align		4
.L_8117:
        /*0008*/ 	.byte	0x04, 0x17
        /*000a*/ 	.short	(.L_8119 - .L_8118)
.L_8118:
        /*000c*/ 	.word	0x00000000
        /*0010*/ 	.short	0x0006
        /*0012*/ 	.short	0x0030
        /*0014*/ 	.byte	0x00, 0xf0, 0x21, 0x00


	//----- nvinfo : EIATTR_KPARAM_INFO
	.align		4
.L_8119:
        /*0018*/ 	.byte	0x04, 0x17
        /*001a*/ 	.short	(.L_8121 - .L_8120)
.L_8120:
        /*001c*/ 	.word	0x00000000
        /*0020*/ 	.short	0x0005
        /*0022*/ 	.short	0x0024
        /*0024*/ 	.byte	0x00, 0xf0, 0x31, 0x00


	//----- nvinfo : EIATTR_KPARAM_INFO
	.align		4
.L_8121:
        /*0028*/ 	.byte	0x04, 0x17
        /*002a*/ 	.short	(.L_8123 - .L_8122)
.L_8122:
        /*002c*/ 	.word	0x00000000
        /*0030*/ 	.short	0x0004
        /*0032*/ 	.short	0x0021
        /*0034*/ 	.byte	0x00, 0xf0, 0x05, 0x00


	//----- nvinfo : EIATTR_KPARAM_INFO
	.align		4
.L_8123:
        /*0038*/ 	.byte	0x04, 0x17
        /*003a*/ 	.short	(.L_8125 - .L_8124)
.L_8124:
        /*003c*/ 	.word	0x00000000
        /*0040*/ 	.short	0x0003
        /*0042*/ 	.short	0x0020
        /*0044*/ 	.byte	0x00, 0xf0, 0x05, 0x00


	//----- nvinfo : EIATTR_KPARAM_INFO
	.align		4
.L_8125:
        /*0048*/ 	.byte	0x04, 0x17
        /*004a*/ 	.short	(.L_8127 - .L_8126)
.L_8126:
        /*004c*/ 	.word	0x00000000
        /*0050*/ 	.short	0x0002
        /*0052*/ 	.short	0x0008
        /*0054*/ 	.byte	0x00, 0xf0, 0x61, 0x00


	//----- nvinfo : EIATTR_KPARAM_INFO
	.align		4
.L_8127:
        /*0058*/ 	.byte	0x04, 0x17
        /*005a*/ 	.short	(.L_8129 - .L_8128)
.L_8128:
        /*005c*/ 	.word	0x00000000
        /*0060*/ 	.short	0x0001
        /*0062*/ 	.short	0x0004
        /*0064*/ 	.byte	0x00, 0xf0, 0x05, 0x00


	//----- nvinfo : EIATTR_KPARAM_INFO
	.align		4
.L_8129:
        /*0068*/ 	.byte	0x04, 0x17
        /*006a*/ 	.short	(.L_8131 - .L_8130)
.L_8130:
        /*006c*/ 	.word	0x00000000
        /*0070*/ 	.short	0x0000
        /*0072*/ 	.short	0x0000
        /*0074*/ 	.byte	0x00, 0xf0, 0x11, 0x00


	//----- nvinfo : EIATTR_SPARSE_MMA_MASK
	.align		4
.L_8131:
        /*0078*/ 	.byte	0x03, 0x50
        /*007a*/ 	.short	0x0000


	//----- nvinfo : EIATTR_MAXREG_COUNT
	.align		4
        /*007c*/ 	.byte	0x03, 0x1b
        /*007e*/ 	.short	0x00ff


	//----- nvinfo : EIATTR_EXTERNS
	.align		4
        /*0080*/ 	.byte	0x04, 0x0f
        /*0082*/ 	.short	(.L_8133 - .L_8132)


	//   ....[0]....
	.align		4
.L_8132:
        /*0084*/ 	.word	index@(__assertfail)


	//----- nvinfo : EIATTR_MERCURY_ISA_VERSION
	.align		4
.L_8133:
        /*0088*/ 	.byte	0x03, 0x5f
        /*008a*/ 	.short	0x0101


	//----- nvinfo : EIATTR_SYSCALL_OFFSETS
	.align		4
        /*008c*/ 	.byte	0x04, 0x46
        /*008e*/ 	.short	(.L_8135 - .L_8134)


	//   ....[0]....
.L_8134:
        /*0090*/ 	.word	0x000010c0


	//   ....[1]....
        /*0094*/ 	.word	0x00002150


	//   ....[2]....
        /*0098*/ 	.word	0x00003260


	//   ....[3]....
        /*009c*/ 	.word	0x000042f0


	//   ....[4]....
        /*00a0*/ 	.word	0x00005410


	//   ....[5]....
        /*00a4*/ 	.word	0x000064b0


	//   ....[6]....
        /*00a8*/ 	.word	0x000075b0


	//   ....[7]....
        /*00ac*/ 	.word	0x00008650


	//   ....[8]....
        /*00b0*/ 	.word	0x00009b90


	//   ....[9]....
        /*00b4*/ 	.word	0x0000abb0


	//   ....[10]....
        /*00b8*/ 	.word	0x0000bb90


	//   ....[11]....
        /*00bc*/ 	.word	0x0000cb70


	//----- nvinfo : EIATTR_EXIT_INSTR_OFFSETS
	.align		4
.L_8135:
        /*00c0*/ 	.byte	0x04, 0x1c
        /*00c2*/ 	.short	(.L_8137 - .L_8136)


	//   ....[0]....
.L_8136:
        /*00c4*/ 	.word	0x0000bc50


	//   ....[1]....
        /*00c8*/ 	.word	0x0000bda0


	//   ....[2]....
        /*00cc*/ 	.word	0x0000bde0


	//   ....[3]....
        /*00d0*/ 	.word	0x0000be80


	//   ....[4]....
        /*00d4*/ 	.word	0x0000bec0


	//   ....[5]....
        /*00d8*/ 	.word	0x0000bf00


	//   ....[6]....
        /*00dc*/ 	.word	0x0000bf90


	//   ....[7]....
        /*00e0*/ 	.word	0x0000bfb0


	//   ....[8]....
        /*00e4*/ 	.word	0x0000c050


	//   ....[9]....
        /*00e8*/ 	.word	0x0000c0a0


	//   ....[10]....
        /*00ec*/ 	.word	0x0000c0f0


	//   ....[11]....
        /*00f0*/ 	.word	0x0000c1c0


	//   ....[12]....
        /*00f4*/ 	.word	0x0000c220


	//   ....[13]....
        /*00f8*/ 	.word	0x0000c3b0


	//   ....[14]....
        /*00fc*/ 	.word	0x0000c510


	//   ....[15]....
        /*0100*/ 	.word	0x0000c550


	//   ....[16]....
        /*0104*/ 	.word	0x0000c610


	//   ....[17]....
        /*0108*/ 	.word	0x0000c790


	//   ....[18]....
        /*010c*/ 	.word	0x0000c910


	//   ....[19]....
        /*0110*/ 	.word	0x0000ca70


	//   ....[20]....
        /*0114*/ 	.word	0x0000cb80


	//   ....[21]....
        /*0118*/ 	.word	0x0000cbc0


	//   ....[22]....
        /*011c*/ 	.word	0x0000cc00


	//----- nvinfo : EIATTR_MAX_THREADS
	.align		4
.L_8137:
        /*0120*/ 	.byte	0x04, 0x05
        /*0122*/ 	.short	(.L_8139 - .L_8138)
.L_8138:
        /*0124*/ 	.word	0x00000080
        /*0128*/ 	.word	0x00000001
        /*012c*/ 	.word	0x00000001


	//----- nvinfo : EIATTR_CRS_STACK_SIZE
	.align		4
.L_8139:
        /*0130*/ 	.byte	0x04, 0x1e
        /*0132*/ 	.short	(.L_8141 - .L_8140)
.L_8140:
        /*0134*/ 	.word	0x00000000


	//----- nvinfo : EIATTR_CBANK_PARAM_SIZE
	.align		4
.L_8141:
        /*0138*/ 	.byte	0x03, 0x19
        /*013a*/ 	.short	0x0038


	//----- nvinfo : EIATTR_PARAM_CBANK
	.align		4
        /*013c*/ 	.byte	0x04, 0x0a
        /*013e*/ 	.short	(.L_8143 - .L_8142)
	.align		4
.L_8142:
        /*0140*/ 	.word	index@(.nv.constant0._ZN2at6native27unrolled_elementwise_kernelINS0_13BinaryFunctorIN3c104HalfES4_S4_ZZZNS0_19maximum_kernel_cudaERNS_18TensorIteratorBaseEENKUlvE0_clEvENKUlvE1_clEvEUlS4_S4_E_EESt5arrayIPcLm3EELi4E23TrivialOffsetCalculatorILi2EjESE_ILi1EjENS0_6memory12LoadWithCastILi2EEENSH_13StoreWithCastILi1EEEEEviT_T0_T2_T3_T4_T5_)
        /*0144*/ 	.short	0x0210
        /*0146*/ 	.short	0x0038


	//----- nvinfo : EIATTR_SW_WAR
	.align		4
.L_8143:
        /*0148*/ 	.byte	0x04, 0x36
        /*014a*/ 	.short	(.L_8145 - .L_8144)
.L_8144:
        /*014c*/ 	.word	0x00000008
.L_8145:


//--------------------- .nv.info._ZN2at6native18elementwise_kernelILi128ELi4EZNS0_22gpu_kernel_impl_nocastINS0_13BinaryFunctorIN3c104HalfES5_S5_ZZZNS0_19maximum_kernel_cudaERNS_18TensorIteratorBaseEENKUlvE0_clEvENKUlvE1_clEvEUlS5_S5_E_EEEEvS7_RKT_EUliE_EEviT1_ --------------------------
	.section	.nv.info._ZN2at6native18elementwise_kernelILi128ELi4EZNS0_22gpu_kernel_impl_nocastINS0_13BinaryFunctorIN3c104HalfES5_S5_ZZZNS0_19maximum_kernel_cudaERNS_18TensorIteratorBaseEENKUlvE0_clEvENKUlvE1_clEvEUlS5_S5_E_EEEEvS7_RKT_EUliE_EEviT1_,"",@"SHT_CUDA_INFO"
	.sectionflags	@""
	.align	4


	//----- nvinfo : EIATTR_CUDA_API_VERSION
	.align		4
        /*0000*/ 	.byte	0x04, 0x37
        /*0002*/ 	.short	(.L_8147 - .L_8146)
.L_8146:
        /*0004*/ 	.word	0x00000082


	//----- nvinfo : EIATTR_KPARAM_INFO
	.align		4
.L_8147:
        /*0008*/ 	.byte	0x04, 0x17
        /*000a*/ 	.short	(.L_8149 - .L_8148)
.L_8148:
        /*000c*/ 	.word	0x00000000
        /*0010*/ 	.short	0x0001
        /*0012*/ 	.short	0x0008
        /*0014*/ 	.byte	0x00, 0xf0, 0x21, 0x0a


	//----- nvinfo : EIATTR_KPARAM_INFO
	.align		4
.L_8149:
        /*0018*/ 	.byte	0x04, 0x17
        /*001a*/ 	.short	(.L_8151 - .L_8150)
.L_8150:
        /*001c*/ 	.word	0x00000000
        /*0020*/ 	.short	0x0000
        /*0022*/ 	.short	0x0000
        /*0024*/ 	.byte	0x00, 0xf0, 0x11, 0x00


	//----- nvinfo : EIATTR_SPARSE_MMA_MASK
	.align		4
.L_8151:
        /*0028*/ 	.byte	0x03, 0x50
        /*002a*/ 	.short	0x0000


	//----- nvinfo : EIATTR_MAXREG_COUNT
	.align		4
        /*002c*/ 	.byte	0x03, 0x1b
        /*002e*/ 	.short	0x0080


	//----- nvinfo : EIATTR_MERCURY_ISA_VERSION
	.align		4
        /*0030*/ 	.byte	0x03, 0x5f
        /*0032*/ 	.short	0x0101


	//----- nvinfo : EIATTR_EXIT_INSTR_OFFSETS
	.align		4
        /*0034*/ 	.byte	0x04, 0x1c
        /*0036*/ 	.short	(.L_8153 - .L_8152)


	//   ....[0]....
.L_8152:
        /*0038*/ 	.word	0x00004830


	//   ....[1]....
        /*003c*/ 	.word	0x00005fe0


	//----- nvinfo : EIATTR_MAX_THREADS
	.align		4
.L_8153:
        /*0040*/ 	.byte	0x04, 0x05
        /*0042*/ 	.short	(.L_8155 - .L_8154)
.L_8154:
        /*0044*/ 	.word	0x00000080
        /*0048*/ 	.word	0x00000001
        /*004c*/ 	.word	0x00000001


	//----- nvinfo : EIATTR_CRS_STACK_SIZE
	.align		4
.L_8155:
        /*0050*/ 	.byte	0x04, 0x1e
        /*0052*/ 	.short	(.L_8157 - .L_8156)
.L_8156:
        /*0054*/ 	.word	0x00000000


	//----- nvinfo : EIATTR_CBANK_PARAM_SIZE
	.align		4
.L_8157:
        /*0058*/ 	.byte	0x03, 0x19
        /*005a*/ 	.short	0x0290


	//----- nvinfo : EIATTR_PARAM_CBANK
	.align		4
        /*005c*/ 	.byte	0x04, 0x0a
        /*005e*/ 	.short	(.L_8159 - .L_8158)
	.align		4
.L_8158:
        /*0060*/ 	.word	index@(.nv.constant0._ZN2at6native18elementwise_kernelILi128ELi4EZNS0_22gpu_kernel_impl_nocastINS0_13BinaryFunctorIN3c104HalfES5_S5_ZZZNS0_19maximum_kernel_cudaERNS_18TensorIteratorBaseEENKUlvE0_clEvENKUlvE1_clEvEUlS5_S5_E_EEEEvS7_RKT_EUliE_EEviT1_)
        /*0064*/ 	.short	0x0210
        /*0066*/ 	.short	0x0290


	//----- nvinfo : EIATTR_SW_WAR
	.align		4
.L_8159:
        /*0068*/ 	.byte	0x04, 0x36
        /*006a*/ 	.short	(.L_8161 - .L_8160)
.L_8160:
        /*006c*/ 	.word	0x00000008
.L_8161:


//--------------------- .nv.info._ZN2at6native27unrolled_elementwise_kernelINS0_13BinaryFunctorIN3c104HalfES4_S4_ZZZNS0_19maximum_kernel_cudaERNS_18TensorIteratorBaseEENKUlvE0_clEvENKUlvE1_clEvEUlS4_S4_E_EESt5arrayIPcLm3EELi4E23TrivialOffsetCalculatorILi2EjESE_ILi1EjENS0_6memory15LoadWithoutCastENSH_16StoreWithoutCastEEEviT_T0_T2_T3_T4_T5_ --------------------------
	.section	.nv.info._ZN2at6native27unrolled_elementwise_kernelINS0_13BinaryFunctorIN3c104HalfES4_S4_ZZZNS0_19maximum_kernel_cudaERNS_18TensorIteratorBaseEENKUlvE0_clEvENKUlvE1_clEvEUlS4_S4_E_EESt5arrayIPcLm3EELi4E23TrivialOffsetCalculatorILi2EjESE_ILi1EjENS0_6memory15LoadWithoutCastENSH_16StoreWithoutCastEEEviT_T0_T2_T3_T4_T5_,"",@"SHT_CUDA_INFO"
	.sectionflags	@""
	.align	4


	//----- nvinfo : EIATTR_CUDA_API_VERSION
	.align		4
        /*0000*/ 	.byte	0x04, 0x37
        /*0002*/ 	.short	(.L_8163 - .L_8162)
.L_8162:
        /*0004*/ 	.word	0x00000082


	//----- nvinfo : EIATTR_KPARAM_INFO
	.align		4
.L_8163:
        /*0008*/ 	.byte	0x04, 0x17
        /*000a*/ 	.short	(.L_8165 - .L_8164)
.L_8164:
        /*000c*/ 	.word	0x00000000
        /*0010*/ 	.short	0x0006
        /*0012*/ 	.short	0x0023
        /*0014*/ 	.byte	0x00, 0xf0, 0x05, 0x00


	//----- nvinfo : EIATTR_KPARAM_INFO
	.align		4
.L_8165:
        /*0018*/ 	.byte	0x04, 0x17
        /*001a*/ 	.short	(.L_8167 - .L_8166)
.L_8166:
        /*001c*/ 	.word	0x00000000
        /*0020*/ 	.short	0x0005
        /*0022*/ 	.short	0x0022
        /*0024*/ 	.byte	0x00, 0xf0, 0x05, 0x00


	//----- nvinfo : EIATTR_KPARAM_INFO
	.align		4
.L_8167:
        /*0028*/ 	.byte	0x04, 0x17
        /*002a*/ 	.short	(.L_8169 - .L_8168)
.L_8168:
        /*002c*/ 	.word	0x00000000
        /*0030*/ 	.short	0x0004
        /*0032*/ 	.short	0x0021
        /*0034*/ 	.byte	0x00, 0xf0, 0x05, 0x00


	//----- nvinfo : EIATTR_KPARAM_INFO
	.align		4
.L_8169:
        /*0038*/ 	.byte	0x04, 0x17
        /*003a*/ 	.short	(.L_8171 - .L_8170)
.L_8170:
        /*003c*/ 	.word	0x00000000
        /*0040*/ 	.short	0x0003
        /*0042*/ 	.short	0x0020
        /*0044*/ 	.byte	0x00, 0xf0, 0x05, 0x00


	//----- nvinfo : EIATTR_KPARAM_INFO
	.align		4
.L_8171:
        /*0048*/ 	.byte	0x04, 0x17
        /*004a*/ 	.short	(.L_8173 - .L_8172)
.L_8172:
        /*004c*/ 	.word	0x00000000
        /*0050*/ 	.short	0x0002
        /*0052*/ 	.short	0x0008
        /*0054*/ 	.byte	0x00, 0xf0, 0x61, 0x00


	//----- nvinfo : EIATTR_KPARAM_INFO
	.align		4
.L_8173:
        /*0058*/ 	.byte	0x04, 0x17
        /*005a*/ 	.short	(.L_8175 - .L_8174)
.L_8174:
        /*005c*/ 	.word	0x00000000
        /*0060*/ 	.short	0x0001
        /*0062*/ 	.short	0x0004
        /*0064*/ 	.byte	0x00, 0xf0, 0x05, 0x00


	//----- nvinfo : EIATTR_KPARAM_INFO
	.align		4
.L_8175:
        /*0068*/ 	.byte	0x04, 0x17
        /*006a*/ 	.short	(.L_8177 - .L_8176)
.L_8176:
        /*006c*/ 	.word	0x00000000
        /*0070*/ 	.short	0x0000
        /*0072*/ 	.short	0x0000
        /*0074*/ 	.byte	0x00, 0xf0, 0x11, 0x00


	//----- nvinfo : EIATTR_SPARSE_MMA_MASK
	.align		4
.L_8177:
        /*0078*/ 	.byte	0x03, 0x50
        /*007a*/ 	.short	0x0000


	//----- nvinfo : EIATTR_MAXREG_COUNT
	.align		4
        /*007c*/ 	.byte	0x03, 0x1b
        /*007e*/ 	.short	0x00ff


	//----- nvinfo : EIATTR_MERCURY_ISA_VERSION
	.align		4
        /*0080*/ 	.byte	0x03, 0x5f
        /*0082*/ 	.short	0x0101


	//----- nvinfo : EIATTR_EXIT_INSTR_OFFSETS
	.align		4
        /*0084*/ 	.byte	0x04, 0x1c
        /*0086*/ 	.short	(.L_8179 - .L_8178)


	//   ....[0]....
.L_8178:
        /*0088*/ 	.word	0x00000850


	//   ....[1]....
        /*008c*/ 	.word	0x000008a0


	//----- nvinfo : EIATTR_MAX_THREADS
	.align		4
.L_8179:
        /*0090*/ 	.byte	0x04, 0x05
        /*0092*/ 	.short	(.L_8181 - .L_8180)
.L_8180:
        /*0094*/ 	.word	0x00000080
        /*0098*/ 	.word	0x00000001
        /*009c*/ 	.word	0x00000001


	//----- nvinfo : EIATTR_CRS_STACK_SIZE
	.align		4
.L_8181:
        /*00a0*/ 	.byte	0x04, 0x1e
        /*00a2*/ 	.short	(.L_8183 - .L_8182)
.L_8182:
        /*00a4*/ 	.word	0x00000000


	//----- nvinfo : EIATTR_CBANK_PARAM_SIZE
	.align		4
.L_8183:
        /*00a8*/ 	.byte	0x03, 0x19
        /*00aa*/ 	.short	0x0024


	//----- nvinfo : EIATTR_PARAM_CBANK
	.align		4
        /*00ac*/ 	.byte	0x04, 0x0a
        /*00ae*/ 	.short	(.L_8185 - .L_8184)
	.align		4
.L_8184:
        /*00b0*/ 	.word	index@(.nv.constant0._ZN2at6native27unrolled_elementwise_kernelINS0_13BinaryFunctorIN3c104HalfES4_S4_ZZZNS0_19maximum_kernel_cudaERNS_18TensorIteratorBaseEENKUlvE0_clEvENKUlvE1_clEvEUlS4_S4_E_EESt5arrayIPcLm3EELi4E23TrivialOffsetCalculatorILi2EjESE_ILi1EjENS0_6memory15LoadWithoutCastENSH_16StoreWithoutCastEEEviT_T0_T2_T3_T4_T5_)
        /*00b4*/ 	.short	0x0210
        /*00b6*/ 	.short	0x0024


	//----- nvinfo : EIATTR_SW_WAR
	.align		4
.L_8185:
        /*00b8*/ 	.byte	0x04, 0x36
        /*00ba*/ 	.short	(.L_8187 - .L_8186)
.L_8186:
        /*00bc*/ 	.word	0x00000008
.L_8187:


//--------------------- .nv.info._ZN2at6native29vectorized_elementwise_kernelILi2ENS0_13BinaryFunctorIN3c104HalfES4_S4_ZZZNS0_19maximum_kernel_cudaERNS_18TensorIteratorBaseEENKUlvE0_clEvENKUlvE1_clEvEUlS4_S4_E_EESt5arrayIPcLm3EEEEviT0_T1_ --------------------------
	.section	.nv.info._ZN2at6native29vectorized_elementwise_kernelILi2ENS0_13BinaryFunctorIN3c104HalfES4_S4_ZZZNS0_19maximum_kernel_cudaERNS_18TensorIteratorBaseEENKUlvE0_clEvENKUlvE1_clEvEUlS4_S4_E_EESt5arrayIPcLm3EEEEviT0_T1_,"",@"SHT_CUDA_INFO"
	.sectionflags	@""
	.align	4


	//----- nvinfo : EIATTR_CUDA_API_VERSION
	.align		4
        /*0000*/ 	.byte	0x04, 0x37
        /*0002*/ 	.short	(.L_8189 - .L_8188)
.L_8188:
        /*0004*/ 	.word	0x00000082


	//----- nvinfo : EIATTR_KPARAM_INFO
	.align		4
.L_8189:
        /*0008*/ 	.byte	0x04, 0x17
        /*000a*/ 	.short	(.L_8191 - .L_8190)
.L_8190:
        /*000c*/ 	.word	0x00000000
        /*0010*/ 	.short	0x0002
        /*0012*/ 	.short	0x0008
        /*0014*/ 	.byte	0x00, 0xf0, 0x61, 0x00


	//----- nvinfo : EIATTR_KPARAM_INFO
	.align		4
.L_8191:
        /*0018*/ 	.byte	0x04, 0x17
        /*001a*/ 	.short	(.L_8193 - .L_8192)
.L_8192:
        /*001c*/ 	.word	0x00000000
        /*0020*/ 	.short	0x0001
        /*0022*/ 	.short	0x0004
        /*0024*/ 	.byte	0x00, 0xf0, 0x05, 0x00


	//----- nvinfo : EIATTR_KPARAM_INFO
	.align		4
.L_8193:
        /*0028*/ 	.byte	0x04, 0x17
        /*002a*/ 	.short	(.L_8195 - .L_8194)
.L_8194:
        /*002c*/ 	.word	0x00000000
        /*0030*/ 	.short	0x0000
        /*0032*/ 	.short	0x0000
        /*0034*/ 	.byte	0x00, 0xf0, 0x11, 0x00


	//----- nvinfo : EIATTR_SPARSE_MMA_MASK
	.align		4
.L_8195:
        /*0038*/ 	.byte	0x03, 0x50
        /*003a*/ 	.short	0x0000


	//----- nvinfo : EIATTR_MAXREG_COUNT
	.align		4
        /*003c*/ 	.byte	0x03, 0x1b
        /*003e*/ 	.short	0x00ff


	//----- nvinfo : EIATTR_MERCURY_ISA_VERSION
	.align		4
        /*0040*/ 	.byte	0x03, 0x5f
        /*0042*/ 	.short	0x0101


	//----- nvinfo : EIATTR_EXIT_INSTR_OFFSETS
	.align		4
        /*0044*/ 	.byte	0x04, 0x1c
        /*0046*/ 	.short	(.L_8197 - .L_8196)


	//   ....[0]....
.L_8196:
        /*0048*/ 	.word	0x00000890


	//   ....[1]....
        /*004c*/ 	.word	0x00001960


	//   ....[2]....
        /*0050*/ 	.word	0x000019b0


	//----- nvinfo : EIATTR_MAX_THREADS
	.align		4
.L_8197:
        /*0054*/ 	.byte	0x04, 0x05
        /*0056*/ 	.short	(.L_8199 - .L_8198)
.L_8198:
        /*0058*/ 	.word	0x00000080
        /*005c*/ 	.word	0x00000001
        /*0060*/ 	.word	0x00000001


	//----- nvinfo : EIATTR_CRS_STACK_SIZE
	.align		4
.L_8199:
        /*0064*/ 	.byte	0x04, 0x1e
        /*0066*/ 	.short	(.L_8201 - .L_8200)
.L_8200:
        /*0068*/ 	.word	0x00000000


	//----- nvinfo : EIATTR_CBANK_PARAM_SIZE
	.align		4
.L_8201:
        /*006c*/ 	.byte	0x03, 0x19
        /*006e*/ 	.short	0x0020


	//----- nvinfo : EIATTR_PARAM_CBANK
	.align		4
        /*0070*/ 	.byte	0x04, 0x0a
        /*0072*/ 	.short	(.L_8203 - .L_8202)
	.align		4
.L_8202:
        /*0074*/ 	.word	index@(.nv.constant0._ZN2at6native29vectorized_elementwise_kernelILi2ENS0_13BinaryFunctorIN3c104HalfES4_S4_ZZZNS0_19maximum_kernel_cudaERNS_18TensorIteratorBaseEENKUlvE0_clEvENKUlvE1_clEvEUlS4_S4_E_EESt5arrayIPcLm3EEEEviT0_T1_)
        /*0078*/ 	.short	0x0210
        /*007a*/ 	.short	0x0020


	//----- nvinfo : EIATTR_SW_WAR
	.align		4
.L_8203:
        /*007c*/ 	.byte	0x04, 0x36
        /*007e*/ 	.short	(.L_8205 - .L_8204)
.L_8204:
        /*0080*/ 	.word	0x00000008
.L_8205:


//--------------------- .nv.info._ZN2at6native29vectorized_elementwise_kernelILi4ENS0_13BinaryFunctorIN3c104HalfES4_S4_ZZZNS0_19maximum_kernel_cudaERNS_18TensorIteratorBaseEENKUlvE0_clEvENKUlvE1_clEvEUlS4_S4_E_EESt5arrayIPcLm3EEEEviT0_T1_ --------------------------
	.section	.nv.info._ZN2at6native29vectorized_elementwise_kernelILi4ENS0_13BinaryFunctorIN3c104HalfES4_S4_ZZZNS0_19maximum_kernel_cudaERNS_18TensorIteratorBaseEENKUlvE0_clEvENKUlvE1_clEvEUlS4_S4_E_EESt5arrayIPcLm3EEEEviT0_T1_,"",@"SHT_CUDA_INFO"
	.sectionflags	@""
	.align	4


	//----- nvinfo : EIATTR_CUDA_API_VERSION
	.align		4
        /*0000*/ 	.byte	0x04, 0x37
        /*0002*/ 	.short	(.L_8207 - .L_8206)
.L_8206:
        /*0004*/ 	.word	0x00000082


	//----- nvinfo : EIATTR_KPARAM_INFO
	.align		4
.L_8207:
        /*0008*/ 	.byte	0x04, 0x17
        /*000a*/ 	.short	(.L_8209 - .L_8208)
.L_8208:
        /*000c*/ 	.word	0x00000000
        /*0010*/ 	.short	0x0002
        /*0012*/ 	.short	0x0008
        /*0014*/ 	.byte	0x00, 0xf0, 0x61, 0x00


	//----- nvinfo : EIATTR_KPARAM_INFO
	.align		4
.L_8209:
        /*0018*/ 	.byte	0x04, 0x17
        /*001a*/ 	.short	(.L_8211 - .L_8210)
.L_8210:
        /*001c*/ 	.word	0x00000000
        /*0020*/ 	.short	0x0001
        /*0022*/ 	.short	0x0004
        /*0024*/ 	.byte	0x00, 0xf0, 0x05, 0x00


	//----- nvinfo : EIATTR_KPARAM_INFO
	.align		4
.L_8211:
        /*0028*/ 	.byte	0x04, 0x17
        /*002a*/ 	.short	(.L_8213 - .L_8212)
.L_8212:
        /*002c*/ 	.word	0x00000000
        /*0030*/ 	.short	0x0000
        /*0032*/ 	.short	0x0000
        /*0034*/ 	.byte	0x00, 0xf0, 0x11, 0x00


	//----- nvinfo : EIATTR_SPARSE_MMA_MASK
	.align		4
.L_8213:
        /*0038*/ 	.byte	0x03, 0x50
        /*003a*/ 	.short	0x0000


	//----- nvinfo : EIATTR_MAXREG_COUNT
	.align		4
        /*003c*/ 	.byte	0x03, 0x1b
        /*003e*/ 	.short	0x00ff


	//----- nvinfo : EIATTR_MERCURY_ISA_VERSION
	.align		4
        /*0040*/ 	.byte	0x03, 0x5f
        /*0042*/ 	.short	0x0101


	//----- nvinfo : EIATTR_EXIT_INSTR_OFFSETS
	.align		4
        /*0044*/ 	.byte	0x04, 0x1c
        /*0046*/ 	.short	(.L_8215 - .L_8214)


	//   ....[0]....
.L_8214:
        /*0048*/ 	.word	0x00000820


	//   ....[1]....
        /*004c*/ 	.word	0x000018f0


	//   ....[2]....
        /*0050*/ 	.word	0x00001940


	//----- nvinfo : EIATTR_MAX_THREADS
	.align		4
.L_8215:
        /*0054*/ 	.byte	0x04, 0x05
        /*0056*/ 	.short	(.L_8217 - .L_8216)
.L_8216:
        /*0058*/ 	.word	0x00000080
        /*005c*/ 	.word	0x00000001
        /*0060*/ 	.word	0x00000001


	//----- nvinfo : EIATTR_CRS_STACK_SIZE
	.align		4
.L_8217:
        /*0064*/ 	.byte	0x04, 0x1e
        /*0066*/ 	.short	(.L_8219 - .L_8218)
.L_8218:
        /*0068*/ 	.word	0x00000000


	//----- nvinfo : EIATTR_CBANK_PARAM_SIZE
	.align		4
.L_8219:
        /*006c*/ 	.byte	0x03, 0x19
        /*006e*/ 	.short	0x0020


	//----- nvinfo : EIATTR_PARAM_CBANK
	.align		4
        /*0070*/ 	.byte	0x04, 0x0a
        /*0072*/ 	.short	(.L_8221 - .L_8220)
	.align		4
.L_8220:
        /*0074*/ 	.word	index@(.nv.constant0._ZN2at6native29vectorized_elementwise_kernelILi4ENS0_13BinaryFunctorIN3c104HalfES4_S4_ZZZNS0_19maximum_kernel_cudaERNS_18TensorIteratorBaseEENKUlvE0_clEvENKUlvE1_clEvEUlS4_S4_E_EESt5arrayIPcLm3EEEEviT0_T1_)
        /*0078*/ 	.short	0x0210
        /*007a*/ 	.short	0x0020


	//----- nvinfo : EIATTR_SW_WAR
	.align		4
.L_8221:
        /*007c*/ 	.byte	0x04, 0x36
        /*007e*/ 	.short	(.L_8223 - .L_8222)
.L_8222:
        /*0080*/ 	.word	0x00000008
.L_8223:


//--------------------- .nv.info._ZN2at6native29vectorized_elementwise_kernelILi8ENS0_13BinaryFunctorIN3c104HalfES4_S4_ZZZNS0_19maximum_kernel_cudaERNS_18TensorIteratorBaseEENKUlvE0_clEvENKUlvE1_clEvEUlS4_S4_E_EESt5arrayIPcLm3EEEEviT0_T1_ --------------------------
	.section	.nv.info._ZN2at6native29vectorized_elementwise_kernelILi8ENS0_13BinaryFunctorIN3c104HalfES4_S4_ZZZNS0_19maximum_kernel_cudaERNS_18TensorIteratorBaseEENKUlvE0_clEvENKUlvE1_clEvEUlS4_S4_E_EESt5arrayIPcLm3EEEEviT0_T1_,"",@"SHT_CUDA_INFO"
	.sectionflags	@""
	.align	4


	//----- nvinfo : EIATTR_CUDA_API_VERSION
	.align		4
        /*0000*/ 	.byte	0x04, 0x37
        /*0002*/ 	.short	(.L_8225 - .L_8224)
.L_8224:
        /*0004*/ 	.word	0x00000082


	//----- nvinfo : EIATTR_KPARAM_INFO
	.align		4
.L_8225:
        /*0008*/ 	.byte	0x04, 0x17
        /*000a*/ 	.short	(.L_8227 - .L_8226)
.L_8226:
        /*000c*/ 	.word	0x00000000
        /*0010*/ 	.short	0x0002
        /*0012*/ 	.short	0x0008
        /*0014*/ 	.byte	0x00, 0xf0, 0x61, 0x00


	//----- nvinfo : EIATTR_KPARAM_INFO
	.align		4
.L_8227:
        /*0018*/ 	.byte	0x04, 0x17
        /*001a*/ 	.short	(.L_8229 - .L_8228)
.L_8228:
        /*001c*/ 	.word	0x00000000
        /*0020*/ 	.short	0x0001
        /*0022*/ 	.short	0x0004
        /*0024*/ 	.byte	0x00, 0xf0, 0x05, 0x00


	//----- nvinfo : EIATTR_KPARAM_INFO
	.align		4
.L_8229:
        /*0028*/ 	.byte	0x04, 0x17
        /*002a*/ 	.short	(.L_8231 - .L_8230)
.L_8230:
        /*002c*/ 	.word	0x00000000
        /*0030*/ 	.short	0x0000
        /*0032*/ 	.short	0x0000
        /*0034*/ 	.byte	0x00, 0xf0, 0x11, 0x00


	//----- nvinfo : EIATTR_SPARSE_MMA_MASK
	.align		4
.L_8231:
        /*0038*/ 	.byte	0x03, 0x50
        /*003a*/ 	.short	0x0000


	//----- nvinfo : EIATTR_MAXREG_COUNT
	.align		4
        /*003c*/ 	.byte	0x03, 0x1b
        /*003e*/ 	.short	0x00ff


	//----- nvinfo : EIATTR_MERCURY_ISA_VERSION
	.align		4
        /*0040*/ 	.byte	0x03, 0x5f
        /*0042*/ 	.short	0x0101


	//----- nvinfo : EIATTR_EXIT_INSTR_OFFSETS
	.align		4
        /*0044*/ 	.byte	0x04, 0x1c
        /*0046*/ 	.short	(.L_8233 - .L_8232)


	//   ....[0]....
.L_8232:
        /*0048*/ 	.word	0x00000800


	//   ....[1]....
        /*004c*/ 	.word	0x000018d0


	//   ....[2]....
        /*0050*/ 	.word	0x00001920


	//----- nvinfo : EIATTR_MAX_THREADS
	.align		4
.L_8233:
        /*0054*/ 	.byte	0x04, 0x05
        /*0056*/ 	.short	(.L_8235 - .L_8234)
.L_8234:
        /*0058*/ 	.word	0x00000080
        /*005c*/ 	.word	0x00000001
        /*0060*/ 	.word	0x00000001


	//----- nvinfo : EIATTR_CRS_STACK_SIZE
	.align		4
.L_8235:
        /*0064*/ 	.byte	0x04, 0x1e
        /*0066*/ 	.short	(.L_8237 - .L_8236)
.L_8236:
        /*0068*/ 	.word	0x00000000


	//----- nvinfo : EIATTR_CBANK_PARAM_SIZE
	.align		4
.L_8237:
        /*006c*/ 	.byte	0x03, 0x19
        /*006e*/ 	.short	0x0020


	//----- nvinfo : EIATTR_PARAM_CBANK
	.align		4
        /*0070*/ 	.byte	0x04, 0x0a
        /*0072*/ 	.short	(.L_8239 - .L_8238)
	.align		4
.L_8238:
        /*0074*/ 	.word	index@(.nv.constant0._ZN2at6native29vectorized_elementwise_kernelILi8ENS0_13BinaryFunctorIN3c104HalfES4_S4_ZZZNS0_19maximum_kernel_cudaERNS_18TensorIteratorBaseEENKUlvE0_clEvENKUlvE1_clEvEUlS4_S4_E_EESt5arrayIPcLm3EEEEviT0_T1_)
        /*0078*/ 	.short	0x0210
        /*007a*/ 	.short	0x0020


	//----- nvinfo : EIATTR_SW_WAR
	.align		4
.L_8239:
        /*007c*/ 	.byte	0x04, 0x36
        /*007e*/ 	.short	(.L_8241 - .L_8240)
.L_8240:
        /*0080*/ 	.word	0x00000008
.L_8241:


//--------------------- .nv.info._ZN2at6native18elementwise_kernelILi128ELi4EZNS0_15gpu_kernel_implINS0_13AUnaryFunctorIfffZZZNS0_19maximum_kernel_cudaERNS_18TensorIteratorBaseEENKUlvE0_clEvENKUlvE0_clEvEUlffE_EEEEvS5_RKT_EUliE_EEviT1_ --------------------------
	.section	.nv.info._ZN2at6native18elementwise_kernelILi128ELi4EZNS0_15gpu_kernel_implINS0_13AUnaryFunctorIfffZZZNS0_19maximum_kernel_cudaERNS_18TensorIteratorBaseEENKUlvE0_clEvENKUlvE0_clEvEUlffE_EEEEvS5_RKT_EUliE_EEviT1_,"",@"SHT_CUDA_INFO"
	.sectionflags	@""
	.align	4


	//----- nvinfo : EIATTR_CUDA_API_VERSION
	.align		4
        /*0000*/ 	.byte	0x04, 0x37
        /*0002*/ 	.short	(.L_8243 - .L_8242)
.L_8242:
        /*0004*/ 	.word	0x00000082


	//----- nvinfo : EIATTR_KPARAM_INFO
	.align		4
.L_8243:
        /*0008*/ 	.byte	0x04, 0x17
        /*000a*/ 	.short	(.L_8245 - .L_8244)
.L_8244:
        /*000c*/ 	.word	0x00000000
        /*0010*/ 	.short	0x0001
        /*0012*/ 	.short	0x0008
        /*0014*/ 	.byte	0x00, 0xf0, 0x81, 0x08


	//----- nvinfo : EIATTR_KPARAM_INFO
	.align		4
.L_8245:
        /*0018*/ 	.byte	0x04, 0x17
        /*001a*/ 	.short	(.L_8247 - .L_8246)
.L_8246:
        /*001c*/ 	.word	0x00000000
        /*0020*/ 	.short	0x0000
        /*0022*/ 	.short	0x0000
        /*0024*/ 	.byte	0x00, 0xf0, 0x11, 0x00


	//----- nvinfo : EIATTR_SPARSE_MMA_MASK
	.align		4
.L_8247:
        /*0028*/ 	.byte	0x03, 0x50
        /*002a*/ 	.short	0x0000


	//----- nvinfo : EIATTR_MAXREG_COUNT
	.align		4
        /*002c*/ 	.byte	0x03, 0x1b
        /*002e*/ 	.short	0x0080


	//----- nvinfo : EIATTR_EXTERNS
	.align		4
        /*0030*/ 	.byte	0x04, 0x0f
        /*0032*/ 	.short	(.L_8249 - .L_8248)


	//   ....[0]....
	.align		4
.L_8248:
        /*0034*/ 	.word	index@(__assertfail)


	//----- nvinfo : EIATTR_MERCURY_ISA_VERSION
	.align		4
.L_8249:
        /*0038*/ 	.byte	0x03, 0x5f
        /*003a*/ 	.short	0x0101


	//----- nvinfo : EIATTR_SYSCALL_OFFSETS
	.align		4
        /*003c*/ 	.byte	0x04, 0x46
        /*003e*/ 	.short	(.L_8251 - .L_8250)


	//   ....[0]....
.L_8250:
        /*0040*/ 	.word	0x00002150


	//   ....[1]....
        /*0044*/ 	.word	0x00003020


	//   ....[2]....
        /*0048*/ 	.word	0x000051b0


	//   ....[3]....
        /*004c*/ 	.word	0x00006080


	//   ....[4]....
        /*0050*/ 	.word	0x00008200


	//   ....[5]....
        /*0054*/ 	.word	0x000090d0


	//   ....[6]....
        /*0058*/ 	.word	0x0000b240


	//   ....[7]....
        /*005c*/ 	.word	0x0000c110


	//----- nvinfo : EIATTR_EXIT_INSTR_OFFSETS
	.align		4
.L_8251:
        /*0060*/ 	.byte	0x04, 0x1c
        /*0062*/ 	.short	(.L_8253 - .L_8252)


	//   ....[0]....
.L_8252:
        /*0064*/ 	.word	0x00009180


	//   ....[1]....
        /*0068*/ 	.word	0x0000b430


	//   ....[2]....
        /*006c*/ 	.word	0x0000b470


	//   ....[3]....
        /*0070*/ 	.word	0x0000b500


	//   ....[4]....
        /*0074*/ 	.word	0x0000b530


	//   ....[5]....
        /*0078*/ 	.word	0x0000b560


	//   ....[6]....
        /*007c*/ 	.word	0x0000b5e0


	//   ....[7]....
        /*0080*/ 	.word	0x0000b610


	//   ....[8]....
        /*0084*/ 	.word	0x0000b6a0


	//   ....[9]....
        /*0088*/ 	.word	0x0000b6e0


	//   ....[10]....
        /*008c*/ 	.word	0x0000b720


	//   ....[11]....
        /*0090*/ 	.word	0x0000b7e0


	//   ....[12]....
        /*0094*/ 	.word	0x0000b830


	//   ....[13]....
        /*0098*/ 	.word	0x0000b9b0


	//   ....[14]....
        /*009c*/ 	.word	0x0000bb00


	//   ....[15]....
        /*00a0*/ 	.word	0x0000bb30


	//   ....[16]....
        /*00a4*/ 	.word	0x0000bbe0


	//   ....[17]....
        /*00a8*/ 	.word	0x0000bd50


	//   ....[18]....
        /*00ac*/ 	.word	0x0000bec0


	//   ....[19]....
        /*00b0*/ 	.word	0x0000c010


	//   ....[20]....
        /*00b4*/ 	.word	0x0000c120


	//   ....[21]....
        /*00b8*/ 	.word	0x0000c150


	//   ....[22]....
        /*00bc*/ 	.word	0x0000c180


	//----- nvinfo : EIATTR_MAX_THREADS
	.align		4
.L_8253:
        /*00c0*/ 	.byte	0x04, 0x05
        /*00c2*/ 	.short	(.L_8255 - .L_8254)
.L_8254:
        /*00c4*/ 	.word	0x00000080
        /*00c8*/ 	.word	0x00000001
        /*00cc*/ 	.word	0x00000001


	//----- nvinfo : EIATTR_CRS_STACK_SIZE
	.align		4
.L_8255:
        /*00d0*/ 	.byte	0x04, 0x1e
        /*00d2*/ 	.short	(.L_8257 - .L_8256)
.L_8256:
        /*00d4*/ 	.word	0x00000000


	//----- nvinfo : EIATTR_CBANK_PARAM_SIZE
	.align		4
.L_8257:
        /*00d8*/ 	.byte	0x03, 0x19
        /*00da*/ 	.short	0x0228


	//----- nvinfo : EIATTR_PARAM_CBANK
	.align		4
        /*00dc*/ 	.byte	0x04, 0x0a
        /*00de*/ 	.short	(.L_8259 - .L_8258)
	.align		4
.L_8258:
        /*00e0*/ 	.word	index@(.nv.constant0._ZN2at6native18elementwise_kernelILi128ELi4EZNS0_15gpu_kernel_implINS0_13AUnaryFunctorIfffZZZNS0_19maximum_kernel_cudaERNS_18TensorIteratorBaseEENKUlvE0_clEvENKUlvE0_clEvEUlffE_EEEEvS5_RKT_EUliE_EEviT1_)
        /*00e4*/ 	.short	0x0210
        /*00e6*/ 	.short	0x0228


	//----- nvinfo : EIATTR_SW_WAR
	.align		4
.L_8259:
        /*00e8*/ 	.byte	0x04, 0x36
        /*00ea*/ 	.short	(.L_8261 - .L_8260)
.L_8260:
        /*00ec*/ 	.word	0x00000008
.L_8261:


//--------------------- .nv.info._ZN2at6native27unrolled_elementwise_kernelINS0_13AUnaryFunctorIfffZZZNS0_19maximum_kernel_cudaERNS_18TensorIteratorBaseEENKUlvE0_clEvENKUlvE0_clEvEUlffE_EESt5arrayIPcLm2EELi4E23TrivialOffsetCalculatorILi1EjESD_NS0_6memory12LoadWithCastILi1EEENSE_13StoreWithCastILi1EEEEEviT_T0_T2_T3_T4_T5_ --------------------------
	.section	.nv.info._ZN2at6native27unrolled_elementwise_kernelINS0_13AUnaryFunctorIfffZZZNS0_19maximum_kernel_cudaERNS_18TensorIteratorBaseEENKUlvE0_clEvENKUlvE0_clEvEUlffE_EESt5arrayIPcLm2EELi4E23TrivialOffsetCalculatorILi1EjESD_NS0_6memory12LoadWithCastILi1EEENSE_13StoreWithCastILi1EEEEEviT_T0_T2_T3_T4_T5_,"",@"SHT_CUDA_INFO"
	.sectionflags	@""
	.align	4


	//----- nvinfo : EIATTR_CUDA_API_VERSION
	.align		4
        /*0000*/ 	.byte	0x04, 0x37
        /*0002*/ 	.short	(.L_8263 - .L_8262)
.L_8262:
        /*0004*/ 	.word	0x00000082


	//----- nvinfo : EIATTR_KPARAM_INFO
	.align		4
.L_8263:
        /*0008*/ 	.byte	0x04, 0x17
        /*000a*/ 	.short	(.L_8265 - .L_8264)
.L_8264:
        /*000c*/ 	.word	0x00000000
        /*0010*/ 	.short	0x0006
        /*0012*/ 	.short	0x002c
        /*0014*/ 	.byte	0x00, 0xf0, 0x21, 0x00


	//----- nvinfo : EIATTR_KPARAM_INFO
	.align		4
.L_8265:
        /*0018*/ 	.byte	0x04, 0x17
        /*001a*/ 	.short	(.L_8267 - .L_8266)
.L_8266:
        /*001c*/ 	.word	0x00000000
        /*0020*/ 	.short	0x0005
        /*0022*/ 	.short	0x0024
        /*0024*/ 	.byte	0x00, 0xf0, 0x21, 0x00


	//----- nvinfo : EIATTR_KPARAM_INFO
	.align		4
.L_8267:
        /*0028*/ 	.byte	0x04, 0x17
        /*002a*/ 	.short	(.L_8269 - .L_8268)
.L_8268:
        /*002c*/ 	.word	0x00000000
        /*0030*/ 	.short	0x0004
        /*0032*/ 	.short	0x0021
        /*0034*/ 	.byte	0x00, 0xf0, 0x05, 0x00


	//----- nvinfo : EIATTR_KPARAM_INFO
	.align		4
.L_8269:
        /*0038*/ 	.byte	0x04, 0x17
        /*003a*/ 	.short	(.L_8271 - .L_8270)
.L_8270:
        /*003c*/ 	.word	0x00000000
        /*0040*/ 	.short	0x0003
        /*0042*/ 	.short	0x0020
        /*0044*/ 	.byte	0x00, 0xf0, 0x05, 0x00


	//----- nvinfo : EIATTR_KPARAM_INFO
	.align		4
.L_8271:
        /*0048*/ 	.byte	0x04, 0x17
        /*004a*/ 	.short	(.L_8273 - .L_8272)
.L_8272:
        /*004c*/ 	.word	0x00000000
        /*0050*/ 	.short	0x0002
        /*0052*/ 	.short	0x0010
        /*0054*/ 	.byte	0x00, 0xf0, 0x41, 0x00


	//----- nvinfo : EIATTR_KPARAM_INFO
	.align		4
.L_8273:
        /*0058*/ 	.byte	0x04, 0x17
        /*005a*/ 	.short	(.L_8275 - .L_8274)
.L_8274:
        /*005c*/ 	.word	0x00000000
        /*0060*/ 	.short	0x0001
        /*0062*/ 	.short	0x0004
        /*0064*/ 	.byte	0x00, 0xf0, 0x21, 0x00


	//----- nvinfo : EIATTR_KPARAM_INFO
	.align		4
.L_8275:
        /*0068*/ 	.byte	0x04, 0x17
        /*006a*/ 	.short	(.L_8277 - .L_8276)
.L_8276:
        /*006c*/ 	.word	0x00000000
        /*0070*/ 	.short	0x0000
        /*0072*/ 	.short	0x0000
        /*0074*/ 	.byte	0x00, 0xf0, 0x11, 0x00


	//----- nvinfo : EIATTR_SPARSE_MMA_MASK
	.align		4
.L_8277:
        /*0078*/ 	.byte	0x03, 0x50
        /*007a*/ 	.short	0x0000


	//----- nvinfo : EIATTR_MAXREG_COUNT
	.align		4
        /*007c*/ 	.byte	0x03, 0x1b
        /*007e*/ 	.short	0x00ff


	//----- nvinfo : EIATTR_EXTERNS
	.align		4
        /*0080*/ 	.byte	0x04, 0x0f
        /*0082*/ 	.short	(.L_8279 - .L_8278)


	//   ....[0]....
	.align		4
.L_8278:
        /*0084*/ 	.word	index@(__assertfail)


	//----- nvinfo : EIATTR_MERCURY_ISA_VERSION
	.align		4
.L_8279:
        /*0088*/ 	.byte	0x03, 0x5f
        /*008a*/ 	.short	0x0101


	//----- nvinfo : EIATTR_SYSCALL_OFFSETS
	.align		4
        /*008c*/ 	.byte	0x04, 0x46
        /*008e*/ 	.short	(.L_8281 - .L_8280)


	//   ....[0]....
.L_8280:
        /*0090*/ 	.word	0x00000e80


	//   ....[1]....
        /*0094*/ 	.word	0x00001d30


	//   ....[2]....
        /*0098*/ 	.word	0x00002bf0


	//   ....[3]....
        /*009c*/ 	.word	0x00003a50


	//   ....[4]....
        /*00a0*/ 	.word	0x00004bc0


	//   ....[5]....
        /*00a4*/ 	.word	0x00005aa0


	//   ....[6]....
        /*00a8*/ 	.word	0x00006960


	//   ....[7]....
        /*00ac*/ 	.word	0x00007820


	//----- nvinfo : EIATTR_EXIT_INSTR_OFFSETS
	.align		4
.L_8281:
        /*00b0*/ 	.byte	0x04, 0x1c
        /*00b2*/ 	.short	(.L_8283 - .L_8282)


	//   ....[0]....
.L_8282:
        /*00b4*/ 	.word	0x00006a00


	//   ....[1]....
        /*00b8*/ 	.word	0x00006b40


	//   ....[2]....
        /*00bc*/ 	.word	0x00006b80


	//   ....[3]....
        /*00c0*/ 	.word	0x00006c10


	//   ....[4]....
        /*00c4*/ 	.word	0x00006c40


	//   ....[5]....
        /*00c8*/ 	.word	0x00006c70


	//   ....[6]....
        /*00cc*/ 	.word	0x00006cf0


	//   ....[7]....
        /*00d0*/ 	.word	0x00006d20


	//   ....[8]....
        /*00d4*/ 	.word	0x00006db0


	//   ....[9]....
        /*00d8*/ 	.word	0x00006df0


	//   ....[10]....
        /*00dc*/ 	.word	0x00006e30


	//   ....[11]....
        /*00e0*/ 	.word	0x00006ef0


	//   ....[12]....
        /*00e4*/ 	.word	0x00006f40


	//   ....[13]....
        /*00e8*/ 	.word	0x000070c0


	//   ....[14]....
        /*00ec*/ 	.word	0x00007210


	//   ....[15]....
        /*00f0*/ 	.word	0x00007240


	//   ....[16]....
        /*00f4*/ 	.word	0x000072f0


	//   ....[17]....
        /*00f8*/ 	.word	0x00007460


	//   ....[18]....
        /*00fc*/ 	.word	0x000075d0


	//   ....[19]....
        /*0100*/ 	.word	0x00007720


	//   ....[20]....
        /*0104*/ 	.word	0x00007830


	//   ....[21]....
        /*0108*/ 	.word	0x00007860


	//   ....[22]....
        /*010c*/ 	.word	0x00007890


	//----- nvinfo : EIATTR_MAX_THREADS
	.align		4
.L_8283:
        /*0110*/ 	.byte	0x04, 0x05
        /*0112*/ 	.short	(.L_8285 - .L_8284)
.L_8284:
        /*0114*/ 	.word	0x00000080
        /*0118*/ 	.word	0x00000001
        /*011c*/ 	.word	0x00000001


	//----- nvinfo : EIATTR_CRS_STACK_SIZE
	.align		4
.L_8285:
        /*0120*/ 	.byte	0x04, 0x1e
        /*0122*/ 	.short	(.L_8287 - .L_8286)
.L_8286:
        /*0124*/ 	.word	0x00000000


	//----- nvinfo : EIATTR_CBANK_PARAM_SIZE
	.align		4
.L_8287:
        /*0128*/ 	.byte	0x03, 0x19
        /*012a*/ 	.short	0x0034


	//----- nvinfo : EIATTR_PARAM_CBANK
	.align		4
        /*012c*/ 	.byte	0x04, 0x0a
        /*012e*/ 	.short	(.L_8289 - .L_8288)
	.align		4
.L_8288:
        /*0130*/ 	.word	index@(.nv.constant0._ZN2at6native27unrolled_elementwise_kernelINS0_13AUnaryFunctorIfffZZZNS0_19maximum_kernel_cudaERNS_18TensorIteratorBaseEENKUlvE0_clEvENKUlvE0_clEvEUlffE_EESt5arrayIPcLm2EELi4E23TrivialOffsetCalculatorILi1EjESD_NS0_6memory12LoadWithCastILi1EEENSE_13StoreWithCastILi1EEEEEviT_T0_T2_T3_T4_T5_)
        /*0134*/ 	.short	0x0210
        /*0136*/ 	.short	0x0034


	//----- nvinfo : EIATTR_SW_WAR
	.align		4
.L_8289:
        /*0138*/ 	.byte	0x04, 0x36
        /*013a*/ 	.short	(.L_8291 - .L_8290)
.L_8290:
        /*013c*/ 	.word	0x00000008
.L_8291:


//--------------------- .nv.info._ZN2at6native18elementwise_kernelILi128ELi2EZNS0_22gpu_kernel_impl_nocastINS0_13AUnaryFunctorIfffZZZNS0_19maximum_kernel_cudaERNS_18TensorIteratorBaseEENKUlvE0_clEvENKUlvE0_clEvEUlffE_EEEEvS5_RKT_EUliE_EEviT1_ --------------------------
	.section	.nv.info._ZN2at6native18elementwise_kernelILi128ELi2EZNS0_22gpu_kernel_impl_nocastINS0_13AUnaryFunctorIfffZZZNS0_19maximum_kernel_cudaERNS_18TensorIteratorBaseEENKUlvE0_clEvENKUlvE0_clEvEUlffE_EEEEvS5_RKT_EUliE_EEviT1_,"",@"SHT_CUDA_INFO"
	.sectionflags	@""
	.align	4


	//----- nvinfo : EIATTR_CUDA_API_VERSION
	.align		4
        /*0000*/ 	.byte	0x04, 0x37
        /*0002*/ 	.short	(.L_8293 - .L_8292)
.L_8292:
        /*0004*/ 	.word	0x00000082


	//----- nvinfo : EIATTR_KPARAM_INFO
	.align		4
.L_8293:
        /*0008*/ 	.byte	0x04, 0x17
        /*000a*/ 	.short	(.L_8295 - .L_8294)
.L_8294:
        /*000c*/ 	.word	0x00000000
        /*0010*/ 	.short	0x0001
        /*0012*/ 	.short	0x0008
        /*0014*/ 	.byte	0x00, 0xf0, 0x61, 0x08


	//----- nvinfo : EIATTR_KPARAM_INFO
	.align		4
.L_8295:
        /*0018*/ 	.byte	0x04, 0x17
        /*001a*/ 	.short	(.L_8297 - .L_8296)
.L_8296:
        /*001c*/ 	.word	0x00000000
        /*0020*/ 	.short	0x0000
        /*0022*/ 	.short	0x0000
        /*0024*/ 	.byte	0x00, 0xf0, 0x11, 0x00


	//----- nvinfo : EIATTR_SPARSE_MMA_MASK
	.align		4
.L_8297:
        /*0028*/ 	.byte	0x03, 0x50
        /*002a*/ 	.short	0x0000


	//----- nvinfo : EIATTR_MAXREG_COUNT
	.align		4
        /*002c*/ 	.byte	0x03, 0x1b
        /*002e*/ 	.short	0x0080


	//----- nvinfo : EIATTR_MERCURY_ISA_VERSION
	.align		4
        /*0030*/ 	.byte	0x03, 0x5f
        /*0032*/ 	.short	0x0101


	//----- nvinfo : EIATTR_EXIT_INSTR_OFFSETS
	.align		4
        /*0034*/ 	.byte	0x04, 0x1c
        /*0036*/ 	.short	(.L_8299 - .L_8298)


	//   ....[0]....
.L_8298:
        /*0038*/ 	.word	0x000014a0


	//   ....[1]....
        /*003c*/ 	.word	0x00002890


	//----- nvinfo : EIATTR_MAX_THREADS
	.align		4
.L_8299:
        /*0040*/ 	.byte	0x04, 0x05
        /*0042*/ 	.short	(.L_8301 - .L_8300)
.L_8300:
        /*0044*/ 	.word	0x00000080
        /*0048*/ 	.word	0x00000001
        /*004c*/ 	.word	0x00000001


	//----- nvinfo : EIATTR_CRS_STACK_SIZE
	.align		4
.L_8301:
        /*0050*/ 	.byte	0x04, 0x1e
        /*0052*/ 	.short	(.L_8303 - .L_8302)
.L_8302:
        /*0054*/ 	.word	0x00000000


	//----- nvinfo : EIATTR_CBANK_PARAM_SIZE
	.align		4
.L_8303:
        /*0058*/ 	.byte	0x03, 0x19
        /*005a*/ 	.short	0x0220


	//----- nvinfo : EIATTR_PARAM_CBANK
	.align		4
        /*005c*/ 	.byte	0x04, 0x0a
        /*005e*/ 	.short	(.L_8305 - .L_8304)
	.align		4
.L_8304:
        /*0060*/ 	.word	index@(.nv.constant0._ZN2at6native18elementwise_kernelILi128ELi2EZNS0_22gpu_kernel_impl_nocastINS0_13AUnaryFunctorIfffZZZNS0_19maximum_kernel_cudaERNS_18TensorIteratorBaseEENKUlvE0_clEvENKUlvE0_clEvEUlffE_EEEEvS5_RKT_EUliE_EEviT1_)
        /*0064*/ 	.short	0x0210
        /*0066*/ 	.short	0x0220


	//----- nvinfo : EIATTR_SW_WAR
	.align		4
.L_8305:
        /*0068*/ 	.byte	0x04, 0x36
        /*006a*/ 	.short	(.L_8307 - .L_8306)
.L_8306:
        /*006c*/ 	.word	0x00000008
.L_8307:


//--------------------- .nv.info._ZN2at6native27unrolled_elementwise_kernelINS0_13AUnaryFunctorIfffZZZNS0_19maximum_kernel_cudaERNS_18TensorIteratorBaseEENKUlvE0_clEvENKUlvE0_clEvEUlffE_EESt5arrayIPcLm2EELi4E23TrivialOffsetCalculatorILi1EjESD_NS0_6memory15LoadWithoutCastENSE_16StoreWithoutCastEEEviT_T0_T2_T3_T4_T5_ --------------------------
	.section	.nv.info._ZN2at6native27unrolled_elementwise_kernelINS0_13AUnaryFunctorIfffZZZNS0_19maximum_kernel_cudaERNS_18TensorIteratorBaseEENKUlvE0_clEvENKUlvE0_clEvEUlffE_EESt5arrayIPcLm2EELi4E23TrivialOffsetCalculatorILi1EjESD_NS0_6memory15LoadWithoutCastENSE_16StoreWithoutCastEEEviT_T0_T2_T3_T4_T5_,"",@"SHT_CUDA_INFO"
	.sectionflags	@""
	.align	4


	//----- nvinfo : EIATTR_CUDA_API_VERSION
	.align		4
        /*0000*/ 	.byte	0x04, 0x37
        /*0002*/ 	.short	(.L_8309 - .L_8308)
.L_8308:
        /*0004*/ 	.word	0x00000082


	//----- nvinfo : EIATTR_KPARAM_INFO
	.align		4
.L_8309:
        /*0008*/ 	.byte	0x04, 0x17
        /*000a*/ 	.short	(.L_8311 - .L_8310)
.L_8310:
        /*000c*/ 	.word	0x00000000
        /*0010*/ 	.short	0x0006
        /*0012*/ 	.short	0x0023
        /*0014*/ 	.byte	0x00, 0xf0, 0x05, 0x00


	//----- nvinfo : EIATTR_KPARAM_INFO
	.align		4
.L_8311:
        /*0018*/ 	.byte	0x04, 0x17
        /*001a*/ 	.short	(.L_8313 - .L_8312)
.L_8312:
        /*001c*/ 	.word	0x00000000
        /*0020*/ 	.short	0x0005
        /*0022*/ 	.short	0x0022
        /*0024*/ 	.byte	0x00, 0xf0, 0x05, 0x00


	//----- nvinfo : EIATTR_KPARAM_INFO
	.align		4
.L_8313:
        /*0028*/ 	.byte	0x04, 0x17
        /*002a*/ 	.short	(.L_8315 - .L_8314)
.L_8314:
        /*002c*/ 	.word	0x00000000
        /*0030*/ 	.short	0x0004
        /*0032*/ 	.short	0x0021
        /*0034*/ 	.byte	0x00, 0xf0, 0x05, 0x00


	//----- nvinfo : EIATTR_KPARAM_INFO
	.align		4
.L_8315:
        /*0038*/ 	.byte	0x04, 0x17
        /*003a*/ 	.short	(.L_8317 - .L_8316)
.L_8316:
        /*003c*/ 	.word	0x00000000
        /*0040*/ 	.short	0x0003
        /*0042*/ 	.short	0x0020
        /*0044*/ 	.byte	0x00, 0xf0, 0x05, 0x00


	//----- nvinfo : EIATTR_KPARAM_INFO
	.align		4
.L_8317:
        /*0048*/ 	.byte	0x04, 0x17
        /*004a*/ 	.short	(.L_8319 - .L_8318)
.L_8318:
        /*004c*/ 	.word	0x00000000
        /*0050*/ 	.short	0x0002
        /*0052*/ 	.short	0x0010
        /*0054*/ 	.byte	0x00, 0xf0, 0x41, 0x00


	//----- nvinfo : EIATTR_KPARAM_INFO
	.align		4
.L_8319:
        /*0058*/ 	.byte	0x04, 0x17
        /*005a*/ 	.short	(.L_8321 - .L_8320)
.L_8320:
        /*005c*/ 	.word	0x00000000
        /*0060*/ 	.short	0x0001
        /*0062*/ 	.short	0x0004
        /*0064*/ 	.byte	0x00, 0xf0, 0x21, 0x00


	//----- nvinfo : EIATTR_KPARAM_INFO
	.align		4
.L_8321:
        /*0068*/ 	.byte	0x04, 0x17
        /*006a*/ 	.short	(.L_8323 - .L_8322)
.L_8322:
        /*006c*/ 	.word	0x00000000
        /*0070*/ 	.short	0x0000
        /*0072*/ 	.short	0x0000
        /*0074*/ 	.byte	0x00, 0xf0, 0x11, 0x00


	//----- nvinfo : EIATTR_SPARSE_MMA_MASK
	.align		4
.L_8323:
        /*0078*/ 	.byte	0x03, 0x50
        /*007a*/ 	.short	0x0000


	//----- nvinfo : EIATTR_MAXREG_COUNT
	.align		4
        /*007c*/ 	.byte	0x03, 0x1b
        /*007e*/ 	.short	0x00ff


	//----- nvinfo : EIATTR_MERCURY_ISA_VERSION
	.align		4
        /*0080*/ 	.byte	0x03, 0x5f
        /*0082*/ 	.short	0x0101


	//----- nvinfo : EIATTR_EXIT_INSTR_OFFSETS
	.align		4
        /*0084*/ 	.byte	0x04, 0x1c
        /*0086*/ 	.short	(.L_8325 - .L_8324)


	//   ....[0]....
.L_8324:
        /*0088*/ 	.word	0x000005c0


	//   ....[1]....
        /*008c*/ 	.word	0x00000610


	//----- nvinfo : EIATTR_MAX_THREADS
	.align		4
.L_8325:
        /*0090*/ 	.byte	0x04, 0x05
        /*0092*/ 	.short	(.L_8327 - .L_8326)
.L_8326:
        /*0094*/ 	.word	0x00000080
        /*0098*/ 	.word	0x00000001
        /*009c*/ 	.word	0x00000001


	//----- nvinfo : EIATTR_CRS_STACK_SIZE
	.align		4
.L_8327:
        /*00a0*/ 	.byte	0x04, 0x1e
        /*00a2*/ 	.short	(.L_8329 - .L_8328)
.L_8328:
        /*00a4*/ 	.word	0x00000000


	//----- nvinfo : EIATTR_CBANK_PARAM_SIZE
	.align		4
.L_8329:
        /*00a8*/ 	.byte	0x03, 0x19
        /*00aa*/ 	.short	0x0024


	//----- nvinfo : EIATTR_PARAM_CBANK
	.align		4
        /*00ac*/ 	.byte	0x04, 0x0a
        /*00ae*/ 	.short	(.L_8331 - .L_8330)
	.align		4
.L_8330:
        /*00b0*/ 	.word	index@(.nv.constant0._ZN2at6native27unrolled_elementwise_kernelINS0_13AUnaryFunctorIfffZZZNS0_19maximum_kernel_cudaERNS_18TensorIteratorBaseEENKUlvE0_clEvENKUlvE0_clEvEUlffE_EESt5arrayIPcLm2EELi4E23TrivialOffsetCalculatorILi1EjESD_NS0_6memory15LoadWithoutCastENSE_16StoreWithoutCastEEEviT_T0_T2_T3_T4_T5_)
        /*00b4*/ 	.short	0x0210
        /*00b6*/ 	.short	0x0024


	//----- nvinfo : EIATTR_SW_WAR
	.align		4
.L_8331:
        /*00b8*/ 	.byte	0x04, 0x36
        /*00ba*/ 	.short	(.L_8333 - .L_8332)
.L_8332:
        /*00bc*/ 	.word	0x00000008
.L_8333:


//--------------------- .nv.info._ZN2at6native29vectorized_elementwise_kernelILi2ENS0_13AUnaryFunctorIfffZZZNS0_19maximum_kernel_cudaERNS_18TensorIteratorBaseEENKUlvE0_clEvENKUlvE0_clEvEUlffE_EESt5arrayIPcLm2EEEEviT0_T1_ --------------------------
	.section	.nv.info._ZN2at6native29vectorized_elementwise_kernelILi2ENS0_13AUnaryFunctorIfffZZZNS0_19maximum_kernel_cudaERNS_18TensorIteratorBaseEENKUlvE0_clEvENKUlvE0_clEvEUlffE_EESt5arrayIPcLm2EEEEviT0_T1_,"",@"SHT_CUDA_INFO"
	.sectionflags	@""
	.align	4


	//----- nvinfo : EIATTR_CUDA_API_VERSION
	.align		4
        /*0000*/ 	.byte	0x04, 0x37
        /*0002*/ 	.short	(.L_8335 - .L_8334)
.L_8334:
        /*0004*/ 	.word	0x00000082


	//----- nvinfo : EIATTR_KPARAM_INFO
	.align		4
.L_8335:
        /*0008*/ 	.byte	0x04, 0x17
        /*000a*/ 	.short	(.L_8337 - .L_8336)
.L_8336:
        /*000c*/ 	.word	0x00000000
        /*0010*/ 	.short	0x0002
        /*0012*/ 	.short	0x0010
        /*0014*/ 	.byte	0x00, 0xf0, 0x41, 0x00


	//----- nvinfo : EIATTR_KPARAM_INFO
	.align		4
.L_8337:
        /*0018*/ 	.byte	0x04, 0x17
        /*001a*/ 	.short	(.L_8339 - .L_8338)
.L_8338:
        /*001c*/ 	.word	0x00000000
        /*0020*/ 	.short	0x0001
        /*0022*/ 	.short	0x0004
        /*0024*/ 	.byte	0x00, 0xf0, 0x21, 0x00


	//----- nvinfo : EIATTR_KPARAM_INFO
	.align		4
.L_8339:
        /*0028*/ 	.byte	0x04, 0x17
        /*002a*/ 	.short	(.L_8341 - .L_8340)
.L_8340:
        /*002c*/ 	.word	0x00000000
        /*0030*/ 	.short	0x0000
        /*0032*/ 	.short	0x0000
        /*0034*/ 	.byte	0x00, 0xf0, 0x11, 0x00


	//----- nvinfo : EIATTR_SPARSE_MMA_MASK
	.align		4
.L_8341:
        /*0038*/ 	.byte	0x03, 0x50
        /*003a*/ 	.short	0x0000


	//----- nvinfo : EIATTR_MAXREG_COUNT
	.align		4
        /*003c*/ 	.byte	0x03, 0x1b
        /*003e*/ 	.short	0x00ff


	//----- nvinfo : EIATTR_MERCURY_ISA_VERSION
	.align		4
        /*0040*/ 	.byte	0x03, 0x5f
        /*0042*/ 	.short	0x0101


	//----- nvinfo : EIATTR_EXIT_INSTR_OFFSETS
	.align		4
        /*0044*/ 	.byte	0x04, 0x1c
        /*0046*/ 	.short	(.L_8343 - .L_8342)


	//   ....[0]....
.L_8342:
        /*0048*/ 	.word	0x00000350


	//   ....[1]....
        /*004c*/ 	.word	0x00000ec0


	//   ....[2]....
        /*0050*/ 	.word	0x00000f10


	//----- nvinfo : EIATTR_MAX_THREADS
	.align		4
.L_8343:
        /*0054*/ 	.byte	0x04, 0x05
        /*0056*/ 	.short	(.L_8345 - .L_8344)
.L_8344:
        /*0058*/ 	.word	0x00000080
        /*005c*/ 	.word	0x00000001
        /*0060*/ 	.word	0x00000001


	//----- nvinfo : EIATTR_CRS_STACK_SIZE
	.align		4
.L_8345:
        /*0064*/ 	.byte	0x04, 0x1e
        /*0066*/ 	.short	(.L_8347 - .L_8346)
.L_8346:
        /*0068*/ 	.word	0x00000000


	//----- nvinfo : EIATTR_CBANK_PARAM_SIZE
	.align		4
.L_8347:
        /*006c*/ 	.byte	0x03, 0x19
        /*006e*/ 	.short	0x0020


	//----- nvinfo : EIATTR_PARAM_CBANK
	.align		4
        /*0070*/ 	.byte	0x04, 0x0a
        /*0072*/ 	.short	(.L_8349 - .L_8348)
	.align		4
.L_8348:
        /*0074*/ 	.word	index@(.nv.constant0._ZN2at6native29vectorized_elementwise_kernelILi2ENS0_13AUnaryFunctorIfffZZZNS0_19maximum_kernel_cudaERNS_18TensorIteratorBaseEENKUlvE0_clEvENKUlvE0_clEvEUlffE_EESt5arrayIPcLm2EEEEviT0_T1_)
        /*0078*/ 	.short	0x0210
        /*007a*/ 	.short	0x0020


	//----- nvinfo : EIATTR_SW_WAR
	.align		4
.L_8349:
        /*007c*/ 	.byte	0x04, 0x36
        /*007e*/ 	.short	(.L_8351 - .L_8350)
.L_8350:
        /*0080*/ 	.word	0x00000008
.L_8351:


//--------------------- .nv.info._ZN2at6native29vectorized_elementwise_kernelILi4ENS0_13AUnaryFunctorIfffZZZNS0_19maximum_kernel_cudaERNS_18TensorIteratorBaseEENKUlvE0_clEvENKUlvE0_clEvEUlffE_EESt5arrayIPcLm2EEEEviT0_T1_ --------------------------
	.section	.nv.info._ZN2at6native29vectorized_elementwise_kernelILi4ENS0_13AUnaryFunctorIfffZZZNS0_19maximum_kernel_cudaERNS_18TensorIteratorBaseEENKUlvE0_clEvENKUlvE0_clEvEUlffE_EESt5arrayIPcLm2EEEEviT0_T1_,"",@"SHT_CUDA_INFO"
	.sectionflags	@""
	.align	4


	//----- nvinfo : EIATTR_CUDA_API_VERSION
	.align		4
        /*0000*/ 	.byte	0x04, 0x37
        /*0002*/ 	.short	(.L_8353 - .L_8352)
.L_8352:
        /*0004*/ 	.word	0x00000082


	//----- nvinfo : EIATTR_KPARAM_INFO
	.align		4
.L_8353:
        /*0008*/ 	.byte	0x04, 0x17
        /*000a*/ 	.short	(.L_8355 - .L_8354)
.L_8354:
        /*000c*/ 	.word	0x00000000
        /*0010*/ 	.short	0x0002
        /*0012*/ 	.short	0x0010
        /*0014*/ 	.byte	0x00, 0xf0, 0x41, 0x00


	//----- nvinfo : EIATTR_KPARAM_INFO
	.align		4
.L_8355:
        /*0018*/ 	.byte	0x04, 0x17
        /*001a*/ 	.short	(.L_8357 - .L_8356)
.L_8356:
        /*001c*/ 	.word	0x00000000
        /*0020*/ 	.short	0x0001
        /*0022*/ 	.short	0x0004
        /*0024*/ 	.byte	0x00, 0xf0, 0x21, 0x00


	//----- nvinfo : EIATTR_KPARAM_INFO
	.align		4
.L_8357:
        /*0028*/ 	.byte	0x04, 0x17
        /*002a*/ 	.short	(.L_8359 - .L_8358)
.L_8358:
        /*002c*/ 	.word	0x00000000
        /*0030*/ 	.short	0x0000
        /*0032*/ 	.short	0x0000
        /*0034*/ 	.byte	0x00, 0xf0, 0x11, 0x00


	//----- nvinfo : EIATTR_SPARSE_MMA_MASK
	.align		4
.L_8359:
        /*0038*/ 	.byte	0x03, 0x50
        /*003a*/ 	.short	0x0000


	//----- nvinfo : EIATTR_MAXREG_COUNT
	.align		4
        /*003c*/ 	.byte	0x03, 0x1b
        /*003e*/ 	.short	0x00ff


	//----- nvinfo : EIATTR_MERCURY_ISA_VERSION
	.align		4
        /*0040*/ 	.byte	0x03, 0x5f
        /*0042*/ 	.short	0x0101


	//----- nvinfo : EIATTR_EXIT_INSTR_OFFSETS
	.align		4
        /*0044*/ 	.byte	0x04, 0x1c
        /*0046*/ 	.short	(.L_8361 - .L_8360)


	//   ....[0]....
.L_8360:
        /*0048*/ 	.word	0x000002f0


	//   ....[1]....
        /*004c*/ 	.word	0x00000e60


	//   ....[2]....
        /*0050*/ 	.word	0x00000eb0


	//----- nvinfo : EIATTR_MAX_THREADS
	.align		4
.L_8361:
        /*0054*/ 	.byte	0x04, 0x05
        /*0056*/ 	.short	(.L_8363 - .L_8362)
.L_8362:
        /*0058*/ 	.word	0x00000080
        /*005c*/ 	.word	0x00000001
        /*0060*/ 	.word	0x00000001


	//----- nvinfo : EIATTR_CRS_STACK_SIZE
	.align		4
.L_8363:
        /*0064*/ 	.byte	0x04, 0x1e
        /*0066*/ 	.short	(.L_8365 - .L_8364)
.L_8364:
        /*0068*/ 	.word	0x00000000


	//----- nvinfo : EIATTR_CBANK_PARAM_SIZE
	.align		4
.L_8365:
        /*006c*/ 	.byte	0x03, 0x19
        /*006e*/ 	.short	0x0020


	//----- nvinfo : EIATTR_PARAM_CBANK
	.align		4
        /*0070*/ 	.byte	0x04, 0x0a
        /*0072*/ 	.short	(.L_8367 - .L_8366)
	.align		4
.L_8366:
        /*0074*/ 	.word	index@(.nv.constant0._ZN2at6native29vectorized_elementwise_kernelILi4ENS0_13AUnaryFunctorIfffZZZNS0_19maximum_kernel_cudaERNS_18TensorIteratorBaseEENKUlvE0_clEvENKUlvE0_clEvEUlffE_EESt5arrayIPcLm2EEEEviT0_T1_)
        /*0078*/ 	.short	0x0210
        /*007a*/ 	.short	0x0020


	//----- nvinfo : EIATTR_SW_WAR
	.align		4
.L_8367:
        /*007c*/ 	.byte	0x04, 0x36
        /*007e*/ 	.short	(.L_8369 - .L_8368)
.L_8368:
        /*0080*/ 	.word	0x00000008
.L_8369:


//--------------------- .nv.info._ZN2at6native29vectorized_elementwise_kernelILi8ENS0_13AUnaryFunctorIfffZZZNS0_19maximum_kernel_cudaERNS_18TensorIteratorBaseEENKUlvE0_clEvENKUlvE0_clEvEUlffE_EESt5arrayIPcLm2EEEEviT0_T1_ --------------------------
	.section	.nv.info._ZN2at6native29vectorized_elementwise_kernelILi8ENS0_13AUnaryFunctorIfffZZZNS0_19maximum_kernel_cudaERNS_18TensorIteratorBaseEENKUlvE0_clEvENKUlvE0_clEvEUlffE_EESt5arrayIPcLm2EEEEviT0_T1_,"",@"SHT_CUDA_INFO"
	.sectionflags	@""
	.align	4


	//----- nvinfo : EIATTR_CUDA_API_VERSION
	.align		4
        /*0000*/ 	.byte	0x04, 0x37
        /*0002*/ 	.short	(.L_8371 - .L_8370)
.L_8370:
        /*0004*/ 	.word	0x00000082


	//----- nvinfo : EIATTR_KPARAM_INFO
	.align		4
.L_8371:
        /*0008*/ 	.byte	0x04, 0x17
        /*000a*/ 	.short	(.L_8373 - .L_8372)
.L_8372:
        /*000c*/ 	.word	0x00000000
        /*0010*/ 	.short	0x0002
        /*0012*/ 	.short	0x0010
        /*0014*/ 	.byte	0x00, 0xf0, 0x41, 0x00


	//----- nvinfo : EIATTR_KPARAM_INFO
	.align		4
.L_8373:
        /*0018*/ 	.byte	0x04, 0x17
        /*001a*/ 	.short	(.L_8375 - .L_8374)
.L_8374:
        /*001c*/ 	.word	0x00000000
        /*0020*/ 	.short	0x0001
        /*0022*/ 	.short	0x0004
        /*0024*/ 	.byte	0x00, 0xf0, 0x21, 0x00


	//----- nvinfo : EIATTR_KPARAM_INFO
	.align		4
.L_8375:
        /*0028*/ 	.byte	0x04, 0x17
        /*002a*/ 	.short	(.L_8377 - .L_8376)
.L_8376:
        /*002c*/ 	.word	0x00000000
        /*0030*/ 	.short	0x0000
        /*0032*/ 	.short	0x0000
        /*0034*/ 	.byte	0x00, 0xf0, 0x11, 0x00


	//----- nvinfo : EIATTR_SPARSE_MMA_MASK
	.align		4
.L_8377:
        /*0038*/ 	.byte	0x03, 0x50
        /*003a*/ 	.short	0x0000


	//----- nvinfo : EIATTR_MAXREG_COUNT
	.align		4
        /*003c*/ 	.byte	0x03, 0x1b
        /*003e*/ 	.short	0x00ff


	//----- nvinfo : EIATTR_MERCURY_ISA_VERSION
	.align		4
        /*0040*/ 	.byte	0x03, 0x5f
        /*0042*/ 	.short	0x0101


	//----- nvinfo : EIATTR_EXIT_INSTR_OFFSETS
	.align		4
        /*0044*/ 	.byte	0x04, 0x1c
        /*0046*/ 	.short	(.L_8379 - .L_8378)


	//   ....[0]....
.L_8378:
        /*0048*/ 	.word	0x000002f0


	//   ....[1]....
        /*004c*/ 	.word	0x00000e60


	//   ....[2]....
        /*0050*/ 	.word	0x00000eb0


	//----- nvinfo : EIATTR_MAX_THREADS
	.align		4
.L_8379:
        /*0054*/ 	.byte	0x04, 0x05
        /*0056*/ 	.short	(.L_8381 - .L_8380)
.L_8380:
        /*0058*/ 	.word	0x00000080
        /*005c*/ 	.word	0x00000001
        /*0060*/ 	.word	0x00000001


	//----- nvinfo : EIATTR_CRS_STACK_SIZE
	.align		4
.L_8381:
        /*0064*/ 	.byte	0x04, 0x1e
        /*0066*/ 	.short	(.L_8383 - .L_8382)
.L_8382:
        /*0068*/ 	.word	0x00000000


	//----- nvinfo : EIATTR_CBANK_PARAM_SIZE
	.align		4
.L_8383:
        /*006c*/ 	.byte	0x03, 0x19
        /*006e*/ 	.short	0x0020


	//----- nvinfo : EIATTR_PARAM_CBANK
	.align		4
        /*0070*/ 	.byte	0x04, 0x0a
        /*0072*/ 	.short	(.L_8385 - .L_8384)
	.align		4
.L_8384:
        /*0074*/ 	.word	index@(.nv.constant0._ZN2at6native29vectorized_elementwise_kernelILi8ENS0_13AUnaryFunctorIfffZZZNS0_19maximum_kernel_cudaERNS_18TensorIteratorBaseEENKUlvE0_clEvENKUlvE0_clEvEUlffE_EESt5arrayIPcLm2EEEEviT0_T1_)
        /*0078*/ 	.short	0x0210
        /*007a*/ 	.short	0x0020


	//----- nvinfo : EIATTR_SW_WAR
	.align		4
.L_8385:
        /*007c*/ 	.byte	0x04, 0x36
        /*007e*/ 	.short	(.L_8387 - .L_8386)
.L_8386:
        /*0080*/ 	.word	0x00000008
.L_8387:


//--------------------- .nv.info._ZN2at6native18elementwise_kernelILi128ELi4EZNS0_15gpu_kernel_implINS0_13BinaryFunctorIfffZZZNS0_19maximum_kernel_cudaERNS_18TensorIteratorBaseEENKUlvE0_clEvENKUlvE0_clEvEUlffE_EEEEvS5_RKT_EUliE_EEviT1_ --------------------------
	.section	.nv.info._ZN2at6native18elementwise_kernelILi128ELi4EZNS0_15gpu_kernel_implINS0_13BinaryFunctorIfffZZZNS0_19maximum_kernel_cudaERNS_18TensorIteratorBaseEENKUlvE0_clEvENKUlvE0_clEvEUlffE_EEEEvS5_RKT_EUliE_EEviT1_,"",@"SHT_CUDA_INFO"
	.sectionflags	@""
	.align	4


	//----- nvinfo : EIATTR_CUDA_API_VERSION
	.align		4
        /*0000*/ 	.byte	0x04, 0x37
        /*0002*/ 	.short	(.L_8389 - .L_8388)
.L_8388:
        /*0004*/ 	.word	0x00000082


	//----- nvinfo : EIATTR_KPARAM_INFO
	.align		4
.L_8389:
        /*0008*/ 	.byte	0x04, 0x17
        /*000a*/ 	.short	(.L_8391 - .L_8390)
.L_8390:
        /*000c*/ 	.word	0x00000000
        /*0010*/ 	.short	0x0001
        /*0012*/ 	.short	0x0008
        /*0014*/ 	.byte	0x00, 0xf0, 0x21, 0x0a


	//----- nvinfo : EIATTR_KPARAM_INFO
	.align		4
.L_8391:
        /*0018*/ 	.byte	0x04, 0x17
        /*001a*/ 	.short	(.L_8393 - .L_8392)
.L_8392:
        /*001c*/ 	.word	0x00000000
        /*0020*/ 	.short	0x0000
        /*0022*/ 	.short	0x0000
        /*0024*/ 	.byte	0x00, 0xf0, 0x11, 0x00


	//----- nvinfo : EIATTR_SPARSE_MMA_MASK
	.align		4
.L_8393:
        /*0028*/ 	.byte	0x03, 0x50
        /*002a*/ 	.short	0x0000


	//----- nvinfo : EIATTR_MAXREG_COUNT
	.align		4
        /*002c*/ 	.byte	0x03, 0x1b
        /*002e*/ 	.short	0x0080


	//----- nvinfo : EIATTR_EXTERNS
	.align		4
        /*0030*/ 	.byte	0x04, 0x0f
        /*0032*/ 	.short	(.L_8395 - .L_8394)


	//   ....[0]....
	.align		4
.L_8394:
        /*0034*/ 	.word	index@(__assertfail)


	//----- nvinfo : EIATTR_MERCURY_ISA_VERSION
	.align		4
.L_8395:
        /*0038*/ 	.byte	0x03, 0x5f
        /*003a*/ 	.short	0x0101


	//----- nvinfo : EIATTR_SYSCALL_OFFSETS
	.align		4
        /*003c*/ 	.byte	0x04, 0x46
        /*003e*/ 	.short	(.L_8397 - .L_8396)


	//   ....[0]....
.L_8396:
        /*0040*/ 	.word	0x00002490


	//   ....[1]....
        /*0044*/ 	.word	0x000032b0


	//   ....[2]....
        /*0048*/ 	.word	0x00004180


	//   ....[3]....
        /*004c*/ 	.word	0x00006640


	//   ....[4]....
        /*0050*/ 	.word	0x00007460


	//   ....[5]....
        /*0054*/ 	.word	0x00008330


	//   ....[6]....
        /*0058*/ 	.word	0x0000a7e0


	//   ....[7]....
        /*005c*/ 	.word	0x0000b600


	//   ....[8]....
        /*0060*/ 	.word	0x0000c4d0


	//   ....[9]....
        /*0064*/ 	.word	0x0000e970


	//   ....[10]....
        /*0068*/ 	.word	0x0000f790


	//   ....[11]....
        /*006c*/ 	.word	0x00010660


	//----- nvinfo : EIATTR_EXIT_INSTR_OFFSETS
	.align		4
.L_8397:
        /*0070*/ 	.byte	0x04, 0x1c
        /*0072*/ 	.short	(.L_8399 - .L_8398)


	//   ....[0]....
.L_8398:
        /*0074*/ 	.word	0x0000c580


	//   ....[1]....
        /*0078*/ 	.word	0x0000f980


	//   ....[2]....
        /*007c*/ 	.word	0x0000f9c0


	//   ....[3]....
        /*0080*/ 	.word	0x0000fa50


	//   ....[4]....
        /*0084*/ 	.word	0x0000fa80


	//   ....[5]....
        /*0088*/ 	.word	0x0000fab0


	//   ....[6]....
        /*008c*/ 	.word	0x0000fb30


	//   ....[7]....
        /*0090*/ 	.word	0x0000fb60


	//   ....[8]....
        /*0094*/ 	.word	0x0000fbf0


	//   ....[9]....
        /*0098*/ 	.word	0x0000fc30


	//   ....[10]....
        /*009c*/ 	.word	0x0000fc70


	//   ....[11]....
        /*00a0*/ 	.word	0x0000fd30


	//   ....[12]....
        /*00a4*/ 	.word	0x0000fd80


	//   ....[13]....
        /*00a8*/ 	.word	0x0000ff00


	//   ....[14]....
        /*00ac*/ 	.word	0x00010050


	//   ....[15]....
        /*00b0*/ 	.word	0x00010080


	//   ....[16]....
        /*00b4*/ 	.word	0x00010130


	//   ....[17]....
        /*00b8*/ 	.word	0x000102a0


	//   ....[18]....
        /*00bc*/ 	.word	0x00010410


	//   ....[19]....
        /*00c0*/ 	.word	0x00010560


	//   ....[20]....
        /*00c4*/ 	.word	0x00010670


	//   ....[21]....
        /*00c8*/ 	.word	0x000106a0


	//   ....[22]....
        /*00cc*/ 	.word	0x000106d0


	//----- nvinfo : EIATTR_MAX_THREADS
	.align		4
.L_8399:
        /*00d0*/ 	.byte	0x04, 0x05
        /*00d2*/ 	.short	(.L_8401 - .L_8400)
.L_8400:
        /*00d4*/ 	.word	0x00000080
        /*00d8*/ 	.word	0x00000001
        /*00dc*/ 	.word	0x00000001


	//----- nvinfo : EIATTR_CRS_STACK_SIZE
	.align		4
.L_8401:
        /*00e0*/ 	.byte	0x04, 0x1e
        /*00e2*/ 	.short	(.L_8403 - .L_8402)
.L_8402:
        /*00e4*/ 	.word	0x00000000


	//----- nvinfo : EIATTR_CBANK_PARAM_SIZE
	.align		4
.L_8403:
        /*00e8*/ 	.byte	0x03, 0x19
        /*00ea*/ 	.short	0x0290


	//----- nvinfo : EIATTR_PARAM_CBANK
	.align		4
        /*00ec*/ 	.byte	0x04, 0x0a
        /*00ee*/ 	.short	(.L_8405 - .L_8404)
	.align		4
.L_8404:
        /*00f0*/ 	.word	index@(.nv.constant0._ZN2at6native18elementwise_kernelILi128ELi4EZNS0_15gpu_kernel_implINS0_13BinaryFunctorIfffZZZNS0_19maximum_kernel_cudaERNS_18TensorIteratorBaseEENKUlvE0_clEvENKUlvE0_clEvEUlffE_EEEEvS5_RKT_EUliE_EEviT1_)
        /*00f4*/ 	.short	0x0210
        /*00f6*/ 	.short	0x0290


	//----- nvinfo : EIATTR_SW_WAR
	.align		4
.L_8405:
        /*00f8*/ 	.byte	0x04, 0x36
        /*00fa*/ 	.short	(.L_8407 - .L_8406)
.L_8406:
        /*00fc*/ 	.word	0x00000008
.L_8407:


//--------------------- .nv.info._ZN2at6native27unrolled_elementwise_kernelINS0_13BinaryFunctorIfffZZZNS0_19maximum_kernel_cudaERNS_18TensorIteratorBaseEENKUlvE0_clEvENKUlvE0_clEvEUlffE_EESt5arrayIPcLm3EELi4E23TrivialOffsetCalculatorILi2EjESC_ILi1EjENS0_6memory12LoadWithCastILi2EEENSF_13StoreWithCastILi1EEEEEviT_T0_T2_T3_T4_T5_ --------------------------
	.section	.nv.info._ZN2at6native27unrolled_elementwise_kernelINS0_13BinaryFunctorIfffZZZNS0_19maximum_kernel_cudaERNS_18TensorIteratorBaseEENKUlvE0_clEvENKUlvE0_clEvEUlffE_EESt5arrayIPcLm3EELi4E23TrivialOffsetCalculatorILi2EjESC_ILi1EjENS0_6memory12LoadWithCastILi2EEENSF_13StoreWithCastILi1EEEEEviT_T0_T2_T3_T4_T5_,"",@"SHT_CUDA_INFO"
	.sectionflags	@""
	.align	4


	//----- nvinfo : EIATTR_CUDA_API_VERSION
	.align		4
        /*0000*/ 	.byte	0x04, 0x37
        /*0002*/ 	.short	(.L_8409 - .L_8408)
.L_8408:
        /*0004*/ 	.word	0x00000082


	//----- nvinfo : EIATTR_KPARAM_INFO
	.align		4
.L_8409:
        /*0008*/ 	.byte	0x04, 0x17
        /*000a*/ 	.short	(.L_8411 - .L_8410)
.L_8410:
        /*000c*/ 	.word	0x00000000
        /*0010*/ 	.short	0x0006
        /*0012*/ 	.short	0x0030
        /*0014*/ 	.byte	0x00, 0xf0, 0x21, 0x00


	//----- nvinfo : EIATTR_KPARAM_INFO
	.align		4
.L_8411:
        /*0018*/ 	.byte	0x04, 0x17
        /*001a*/ 	.short	(.L_8413 - .L_8412)
.L_8412:
        /*001c*/ 	.word	0x00000000
        /*0020*/ 	.short	0x0005
        /*0022*/ 	.short	0x0024
        /*0024*/ 	.byte	0x00, 0xf0, 0x31, 0x00


	//----- nvinfo : EIATTR_KPARAM_INFO
	.align		4
.L_8413:
        /*0028*/ 	.byte	0x04, 0x17
        /*002a*/ 	.short	(.L_8415 - .L_8414)
.L_8414:
        /*002c*/ 	.word	0x00000000
        /*0030*/ 	.short	0x0004
        /*0032*/ 	.short	0x0021
        /*0034*/ 	.byte	0x00, 0xf0, 0x05, 0x00


	//----- nvinfo : EIATTR_KPARAM_INFO
	.align		4
.L_8415:
        /*0038*/ 	.byte	0x04, 0x17
        /*003a*/ 	.short	(.L_8417 - .L_8416)
.L_8416:
        /*003c*/ 	.word	0x00000000
        /*0040*/ 	.short	0x0003
        /*0042*/ 	.short	0x0020
        /*0044*/ 	.byte	0x00, 0xf0, 0x05, 0x00


	//----- nvinfo : EIATTR_KPARAM_INFO
	.align		4
.L_8417:
        /*0048*/ 	.byte	0x04, 0x17
        /*004a*/ 	.short	(.L_8419 - .L_8418)
.L_8418:
        /*004c*/ 	.word	0x00000000
        /*0050*/ 	.short	0x0002
        /*0052*/ 	.short	0x0008
        /*0054*/ 	.byte	0x00, 0xf0, 0x61, 0x00


	//----- nvinfo : EIATTR_KPARAM_INFO
	.align		4
.L_8419:
        /*0058*/ 	.byte	0x04, 0x17
        /*005a*/ 	.short	(.L_8421 - .L_8420)
.L_8420:
        /*005c*/ 	.word	0x00000000
        /*0060*/ 	.short	0x0001
        /*0062*/ 	.short	0x0004
        /*0064*/ 	.byte	0x00, 0xf0, 0x05, 0x00


	//----- nvinfo : EIATTR_KPARAM_INFO
	.align		4
.L_8421:
        /*0068*/ 	.byte	0x04, 0x17
        /*006a*/ 	.short	(.L_8423 - .L_8422)
.L_8422:
        /*006c*/ 	.word	0x00000000
        /*0070*/ 	.short	0x0000
        /*0072*/ 	.short	0x0000
        /*0074*/ 	.byte	0x00, 0xf0, 0x11, 0x00


	//----- nvinfo : EIATTR_SPARSE_MMA_MASK
	.align		4
.L_8423:
        /*0078*/ 	.byte	0x03, 0x50
        /*007a*/ 	.short	0x0000


	//----- nvinfo : EIATTR_MAXREG_COUNT
	.align		4
        /*007c*/ 	.byte	0x03, 0x1b
        /*007e*/ 	.short	0x00ff


	//----- nvinfo : EIATTR_EXTERNS
	.align		4
        /*0080*/ 	.byte	0x04, 0x0f
        /*0082*/ 	.short	(.L_8425 - .L_8424)


	//   ....[0]....
	.align		4
.L_8424:
        /*0084*/ 	.word	index@(__assertfail)


	//----- nvinfo : EIATTR_MERCURY_ISA_VERSION
	.align		4
.L_8425:
        /*0088*/ 	.byte	0x03, 0x5f
        /*008a*/ 	.short	0x0101


	//----- nvinfo : EIATTR_SYSCALL_OFFSETS
	.align		4
        /*008c*/ 	.byte	0x04, 0x46
        /*008e*/ 	.short	(.L_8427 - .L_8426)


	//   ....[0]....
.L_8426:
        /*0090*/ 	.word	0x00000ea0


	//   ....[1]....
        /*0094*/ 	.word	0x00001cd0


	//   ....[2]....
        /*0098*/ 	.word	0x00002b80


	//   ....[3]....
        /*009c*/ 	.word	0x000039b0


	//   ....[4]....
        /*00a0*/ 	.word	0x00004870


	//   ....[5]....
        /*00a4*/ 	.word	0x000056b0


	//   ....[6]....
        /*00a8*/ 	.word	0x00006550


	//   ....[7]....
        /*00ac*/ 	.word	0x00007360


	//   ....[8]....
        /*00b0*/ 	.word	0x00008620


	//   ....[9]....
        /*00b4*/ 	.word	0x00009520


	//   ....[10]....
        /*00b8*/ 	.word	0x0000a3e0


	//   ....[11]....
        /*00bc*/ 	.word	0x0000b2a0


	//----- nvinfo : EIATTR_EXIT_INSTR_OFFSETS
	.align		4
.L_8427:
        /*00c0*/ 	.byte	0x04, 0x1c
        /*00c2*/ 	.short	(.L_8429 - .L_8428)


	//   ....[0]....
.L_8428:
        /*00c4*/ 	.word	0x0000a480


	//   ....[1]....
        /*00c8*/ 	.word	0x0000a5c0


	//   ....[2]....
        /*00cc*/ 	.word	0x0000a600


	//   ....[3]....
        /*00d0*/ 	.word	0x0000a690


	//   ....[4]....
        /*00d4*/ 	.word	0x0000a6c0


	//   ....[5]....
        /*00d8*/ 	.word	0x0000a6f0


	//   ....[6]....
        /*00dc*/ 	.word	0x0000a770


	//   ....[7]....
        /*00e0*/ 	.word	0x0000a7a0


	//   ....[8]....
        /*00e4*/ 	.word	0x0000a830


	//   ....[9]....
        /*00e8*/ 	.word	0x0000a870


	//   ....[10]....
        /*00ec*/ 	.word	0x0000a8b0


	//   ....[11]....
        /*00f0*/ 	.word	0x0000a970


	//   ....[12]....
        /*00f4*/ 	.word	0x0000a9c0


	//   ....[13]....
        /*00f8*/ 	.word	0x0000ab40


	//   ....[14]....
        /*00fc*/ 	.word	0x0000ac90


	//   ....[15]....
        /*0100*/ 	.word	0x0000acc0


	//   ....[16]....
        /*0104*/ 	.word	0x0000ad70


	//   ....[17]....
        /*0108*/ 	.word	0x0000aee0


	//   ....[18]....
        /*010c*/ 	.word	0x0000b050


	//   ....[19]....
        /*0110*/ 	.word	0x0000b1a0


	//   ....[20]....
        /*0114*/ 	.word	0x0000b2b0


	//   ....[21]....
        /*0118*/ 	.word	0x0000b2e0


	//   ....[22]....
        /*011c*/ 	.word	0x0000b310


	//----- nvinfo : EIATTR_MAX_THREADS
	.align		4
.L_8429:
        /*0120*/ 	.byte	0x04, 0x05
        /*0122*/ 	.short	(.L_8431 - .L_8430)
.L_8430:
        /*0124*/ 	.word	0x00000080
        /*0128*/ 	.word	0x00000001
        /*012c*/ 	.word	0x00000001


	//----- nvinfo : EIATTR_CRS_STACK_SIZE
	.align		4
.L_8431:
        /*0130*/ 	.byte	0x04, 0x1e
        /*0132*/ 	.short	(.L_8433 - .L_8432)
.L_8432:
        /*0134*/ 	.word	0x00000000


	//----- nvinfo : EIATTR_CBANK_PARAM_SIZE
	.align		4
.L_8433:
        /*0138*/ 	.byte	0x03, 0x19
        /*013a*/ 	.short	0x0038


	//----- nvinfo : EIATTR_PARAM_CBANK
	.align		4
        /*013c*/ 	.byte	0x04, 0x0a
        /*013e*/ 	.short	(.L_8435 - .L_8434)
	.align		4
.L_8434:
        /*0140*/ 	.word	index@(.nv.constant0._ZN2at6native27unrolled_elementwise_kernelINS0_13BinaryFunctorIfffZZZNS0_19maximum_kernel_cudaERNS_18TensorIteratorBaseEENKUlvE0_clEvENKUlvE0_clEvEUlffE_EESt5arrayIPcLm3EELi4E23TrivialOffsetCalculatorILi2EjESC_ILi1EjENS0_6memory12LoadWithCastILi2EEENSF_13StoreWithCastILi1EEEEEviT_T0_T2_T3_T4_T5_)
        /*0144*/ 	.short	0x0210
        /*0146*/ 	.short	0x0038


	//----- nvinfo : EIATTR_SW_WAR
	.align		4
.L_8435:
        /*0148*/ 	.byte	0x04, 0x36
        /*014a*/ 	.short	(.L_8437 - .L_8436)
.L_8436:
        /*014c*/ 	.word	0x00000008
.L_8437:


//--------------------- .nv.info._ZN2at6native18elementwise_kernelILi128ELi2EZNS0_22gpu_kernel_impl_nocastINS0_13BinaryFunctorIfffZZZNS0_19maximum_kernel_cudaERNS_18TensorIteratorBaseEENKUlvE0_clEvENKUlvE0_clEvEUlffE_EEEEvS5_RKT_EUliE_EEviT1_ --------------------------
	.section	.nv.info._ZN2at6native18elementwise_kernelILi128ELi2EZNS0_22gpu_kernel_impl_nocastINS0_13BinaryFunctorIfffZZZNS0_19maximum_kernel_cudaERNS_18TensorIteratorBaseEENKUlvE0_clEvENKUlvE0_clEvEUlffE_EEEEvS5_RKT_EUliE_EEviT1_,"",@"SHT_CUDA_INFO"
	.sectionflags	@""
	.align	4


	//----- nvinfo : EIATTR_CUDA_API_VERSION
	.align		4
        /*0000*/ 	.byte	0x04, 0x37
        /*0002*/ 	.short	(.L_8439 - .L_8438)
.L_8438:
        /*0004*/ 	.word	0x00000082


	//----- nvinfo : EIATTR_KPARAM_INFO
	.align		4
.L_8439:
        /*0008*/ 	.byte	0x04, 0x17
        /*000a*/ 	.short	(.L_8441 - .L_8440)
.L_8440:
        /*000c*/ 	.word	0x00000000
        /*0010*/ 	.short	0x0001
        /*0012*/ 	.short	0x0008
        /*0014*/ 	.byte	0x00, 0xf0, 0x21, 0x0a


	//----- nvinfo : EIATTR_KPARAM_INFO
	.align		4
.L_8441:
        /*0018*/ 	.byte	0x04, 0x17
        /*001a*/ 	.short	(.L_8443 - .L_8442)
.L_8442:
        /*001c*/ 	.word	0x00000000
        /*0020*/ 	.short	0x0000
        /*0022*/ 	.short	0x0000
        /*0024*/ 	.byte	0x00, 0xf0, 0x11, 0x00


	//----- nvinfo : EIATTR_SPARSE_MMA_MASK
	.align		4
.L_8443:
        /*0028*/ 	.byte	0x03, 0x50
        /*002a*/ 	.short	0x0000


	//----- nvinfo : EIATTR_MAXREG_COUNT
	.align		4
        /*002c*/ 	.byte	0x03, 0x1b
        /*002e*/ 	.short	0x0080


	//----- nvinfo : EIATTR_MERCURY_ISA_VERSION
	.align		4
        /*0030*/ 	.byte	0x03, 0x5f
        /*0032*/ 	.short	0x0101


	//----- nvinfo : EIATTR_EXIT_INSTR_OFFSETS
	.align		4
        /*0034*/ 	.byte	0x04, 0x1c
        /*0036*/ 	.short	(.L_8445 - .L_8444)


	//   ....[0]....
.L_8444:
        /*0038*/ 	.word	0x00001810


	//   ....[1]....
        /*003c*/ 	.word	0x00002f60


	//----- nvinfo : EIATTR_MAX_THREADS
	.align		4
.L_8445:
        /*0040*/ 	.byte	0x04, 0x05
        /*0042*/ 	.short	(.L_8447 - .L_8446)
.L_8446:
        /*0044*/ 	.word	0x00000080
        /*0048*/ 	.word	0x00000001
        /*004c*/ 	.word	0x00000001


	//----- nvinfo : EIATTR_CRS_STACK_SIZE
	.align		4
.L_8447:
        /*0050*/ 	.byte	0x04, 0x1e
        /*0052*/ 	.short	(.L_8449 - .L_8448)
.L_8448:
        /*0054*/ 	.word	0x00000000


	//----- nvinfo : EIATTR_CBANK_PARAM_SIZE
	.align		4
.L_8449:
        /*0058*/ 	.byte	0x03, 0x19
        /*005a*/ 	.short	0x0290


	//----- nvinfo : EIATTR_PARAM_CBANK
	.align		4
        /*005c*/ 	.byte	0x04, 0x0a
        /*005e*/ 	.short	(.L_8451 - .L_8450)
	.align		4
.L_8450:
        /*0060*/ 	.word	index@(.nv.constant0._ZN2at6native18elementwise_kernelILi128ELi2EZNS0_22gpu_kernel_impl_nocastINS0_13BinaryFunctorIfffZZZNS0_19maximum_kernel_cudaERNS_18TensorIteratorBaseEENKUlvE0_clEvENKUlvE0_clEvEUlffE_EEEEvS5_RKT_EUliE_EEviT1_)
        /*0064*/ 	.short	0x0210
        /*0066*/ 	.short	0x0290


	//----- nvinfo : EIATTR_SW_WAR
	.align		4
.L_8451:
        /*0068*/ 	.byte	0x04, 0x36
        /*006a*/ 	.short	(.L_8453 - .L_8452)
.L_8452:
        /*006c*/ 	.word	0x00000008
.L_8453:


//--------------------- .nv.info._ZN2at6native27unrolled_elementwise_kernelINS0_13BinaryFunctorIfffZZZNS0_19maximum_kernel_cudaERNS_18TensorIteratorBaseEENKUlvE0_clEvENKUlvE0_clEvEUlffE_EESt5arrayIPcLm3EELi4E23TrivialOffsetCalculatorILi2EjESC_ILi1EjENS0_6memory15LoadWithoutCastENSF_16StoreWithoutCastEEEviT_T0_T2_T3_T4_T5_ --------------------------
	.section	.nv.info._ZN2at6native27unrolled_elementwise_kernelINS0_13BinaryFunctorIfffZZZNS0_19maximum_kernel_cudaERNS_18TensorIteratorBaseEENKUlvE0_clEvENKUlvE0_clEvEUlffE_EESt5arrayIPcLm3EELi4E23TrivialOffsetCalculatorILi2EjESC_ILi1EjENS0_6memory15LoadWithoutCastENSF_16StoreWithoutCastEEEviT_T0_T2_T3_T4_T5_,"",@"SHT_CUDA_INFO"
	.sectionflags	@""
	.align	4


	//----- nvinfo : EIATTR_CUDA_API_VERSION
	.align		4
        /*0000*/ 	.byte	0x04, 0x37
        /*0002*/ 	.short	(.L_8455 - .L_8454)
.L_8454:
        /*0004*/ 	.word	0x00000082


	//----- nvinfo : EIATTR_KPARAM_INFO
	.align		4
.L_8455:
        /*0008*/ 	.byte	0x04, 0x17
        /*000a*/ 	.short	(.L_8457 - .L_8456)
.L_8456:
        /*000c*/ 	.word	0x00000000
        /*0010*/ 	.short	0x0006
        /*0012*/ 	.short	0x0023
        /*0014*/ 	.byte	0x00, 0xf0, 0x05, 0x00


	//----- nvinfo : EIATTR_KPARAM_INFO
	.align		4
.L_8457:
        /*0018*/ 	.byte	0x04, 0x17
        /*001a*/ 	.short	(.L_8459 - .L_8458)
.L_8458:
        /*001c*/ 	.word	0x00000000
        /*0020*/ 	.short	0x0005
        /*0022*/ 	.short	0x0022
        /*0024*/ 	.byte	0x00, 0xf0, 0x05, 0x00


	//----- nvinfo : EIATTR_KPARAM_INFO
	.align		4
.L_8459:
        /*0028*/ 	.byte	0x04, 0x17
        /*002a*/ 	.short	(.L_8461 - .L_8460)
.L_8460:
        /*002c*/ 	.word	0x00000000
        /*0030*/ 	.short	0x0004
        /*0032*/ 	.short	0x0021
        /*0034*/ 	.byte	0x00, 0xf0, 0x05, 0x00


	//----- nvinfo : EIATTR_KPARAM_INFO
	.align		4
.L_8461:
        /*0038*/ 	.byte	0x04, 0x17
        /*003a*/ 	.short	(.L_8463 - .L_8462)
.L_8462:
        /*003c*/ 	.word	0x00000000
        /*0040*/ 	.short	0x0003
        /*0042*/ 	.short	0x0020
        /*0044*/ 	.byte	0x00, 0xf0, 0x05, 0x00


	//----- nvinfo : EIATTR_KPARAM_INFO
	.align		4
.L_8463:
        /*0048*/ 	.byte	0x04, 0x17
        /*004a*/ 	.short	(.L_8465 - .L_8464)
.L_8464:
        /*004c*/ 	.word	0x00000000
        /*0050*/ 	.short	0x0002
        /*0052*/ 	.short	0x0008
        /*0054*/ 	.byte	0x00, 0xf0, 0x61, 0x00


	//----- nvinfo : EIATTR_KPARAM_INFO
	.align		4
.L_8465:
        /*0058*/ 	.byte	0x04, 0x17
        /*005a*/ 	.short	(.L_8467 - .L_8466)
.L_8466:
        /*005c*/ 	.word	0x00000000
        /*0060*/ 	.short	0x0001
        /*0062*/ 	.short	0x0004
        /*0064*/ 	.byte	0x00, 0xf0, 0x05, 0x00


	//----- nvinfo : EIATTR_KPARAM_INFO
	.align		4
.L_8467:
        /*0068*/ 	.byte	0x04, 0x17
        /*006a*/ 	.short	(.L_8469 - .L_8468)
.L_8468:
        /*006c*/ 	.word	0x00000000
        /*0070*/ 	.short	0x0000
        /*0072*/ 	.short	0x0000
        /*0074*/ 	.byte	0x00, 0xf0, 0x11, 0x00


	//----- nvinfo : EIATTR_SPARSE_MMA_MASK
	.align		4
.L_8469:
        /*0078*/ 	.byte	0x03, 0x50
        /*007a*/ 	.short	0x0000


	//----- nvinfo : EIATTR_MAXREG_COUNT
	.align		4
        /*007c*/ 	.byte	0x03, 0x1b
        /*007e*/ 	.short	0x00ff


	//----- nvinfo : EIATTR_MERCURY_ISA_VERSION
	.align		4
        /*0080*/ 	.byte	0x03, 0x5f
        /*0082*/ 	.short	0x0101


	//----- nvinfo : EIATTR_EXIT_INSTR_OFFSETS
	.align		4
        /*0084*/ 	.byte	0x04, 0x1c
        /*0086*/ 	.short	(.L_8471 - .L_8470)


	//   ....[0]....
.L_8470:
        /*0088*/ 	.word	0x000006f0


	//   ....[1]....
        /*008c*/ 	.word	0x00000740


	//----- nvinfo : EIATTR_MAX_THREADS
	.align		4
.L_8471:
        /*0090*/ 	.byte	0x04, 0x05
        /*0092*/ 	.short	(.L_8473 - .L_8472)
.L_8472:
        /*0094*/ 	.word	0x00000080
        /*0098*/ 	.word	0x00000001
        /*009c*/ 	.word	0x00000001


	//----- nvinfo : EIATTR_CRS_STACK_SIZE
	.align		4
.L_8473:
        /*00a0*/ 	.byte	0x04, 0x1e
        /*00a2*/ 	.short	(.L_8475 - .L_8474)
.L_8474:
        /*00a4*/ 	.word	0x00000000


	//----- nvinfo : EIATTR_CBANK_PARAM_SIZE
	.align		4
.L_8475:
        /*00a8*/ 	.byte	0x03, 0x19
        /*00aa*/ 	.short	0x0024


	//----- nvinfo : EIATTR_PARAM_CBANK
	.align		4
        /*00ac*/ 	.byte	0x04, 0x0a
        /*00ae*/ 	.short	(.L_8477 - .L_8476)
	.align		4
.L_8476:
        /*00b0*/ 	.word	index@(.nv.constant0._ZN2at6native27unrolled_elementwise_kernelINS0_13BinaryFunctorIfffZZZNS0_19maximum_kernel_cudaERNS_18TensorIteratorBaseEENKUlvE0_clEvENKUlvE0_clEvEUlffE_EESt5arrayIPcLm3EELi4E23TrivialOffsetCalculatorILi2EjESC_ILi1EjENS0_6memory15LoadWithoutCastENSF_16StoreWithoutCastEEEviT_T0_T2_T3_T4_T5_)
        /*00b4*/ 	.short	0x0210
        /*00b6*/ 	.short	0x0024


	//----- nvinfo : EIATTR_SW_WAR
	.align		4
.L_8477:
        /*00b8*/ 	.byte	0x04, 0x36
        /*00ba*/ 	.short	(.L_8479 - .L_8478)
.L_8478:
        /*00bc*/ 	.word	0x00000008
.L_8479:


//--------------------- .nv.info._ZN2at6native29vectorized_elementwise_kernelILi2ENS0_13BinaryFunctorIfffZZZNS0_19maximum_kernel_cudaERNS_18TensorIteratorBaseEENKUlvE0_clEvENKUlvE0_clEvEUlffE_EESt5arrayIPcLm3EEEEviT0_T1_ --------------------------
	.section	.nv.info._ZN2at6native29vectorized_elementwise_kernelILi2ENS0_13BinaryFunctorIfffZZZNS0_19maximum_kernel_cudaERNS_18TensorIteratorBaseEENKUlvE0_clEvENKUlvE0_clEvEUlffE_EESt5arrayIPcLm3EEEEviT0_T1_,"",@"SHT_CUDA_INFO"
	.sectionflags	@""
	.align	4


	//----- nvinfo : EIATTR_CUDA_API_VERSION
	.align		4
        /*0000*/ 	.byte	0x04, 0x37
        /*0002*/ 	.short	(.L_8481 - .L_8480)
.L_8480:
        /*0004*/ 	.word	0x00000082


	//----- nvinfo : EIATTR_KPARAM_INFO
	.align		4
.L_8481:
        /*0008*/ 	.byte	0x04, 0x17
        /*000a*/ 	.short	(.L_8483 - .L_8482)
.L_8482:
        /*000c*/ 	.word	0x00000000
        /*0010*/ 	.short	0x0002
        /*0012*/ 	.short	0x0008
        /*0014*/ 	.byte	0x00, 0xf0, 0x61, 0x00


	//----- nvinfo : EIATTR_KPARAM_INFO
	.align		4
.L_8483:
        /*0018*/ 	.byte	0x04, 0x17
        /*001a*/ 	.short	(.L_8485 - .L_8484)
.L_8484:
        /*001c*/ 	.word	0x00000000
        /*0020*/ 	.short	0x0001
        /*0022*/ 	.short	0x0004
        /*0024*/ 	.byte	0x00, 0xf0, 0x05, 0x00


	//----- nvinfo : EIATTR_KPARAM_INFO
	.align		4
.L_8485:
        /*0028*/ 	.byte	0x04, 0x17
        /*002a*/ 	.short	(.L_8487 - .L_8486)
.L_8486:
        /*002c*/ 	.word	0x00000000
        /*0030*/ 	.short	0x0000
        /*0032*/ 	.short	0x0000
        /*0034*/ 	.byte	0x00, 0xf0, 0x11, 0x00


	//----- nvinfo : EIATTR_SPARSE_MMA_MASK
	.align		4
.L_8487:
        /*0038*/ 	.byte	0x03, 0x50
        /*003a*/ 	.short	0x0000


	//----- nvinfo : EIATTR_MAXREG_COUNT
	.align		4
        /*003c*/ 	.byte	0x03, 0x1b
        /*003e*/ 	.short	0x00ff


	//----- nvinfo : EIATTR_MERCURY_ISA_VERSION
	.align		4
        /*0040*/ 	.byte	0x03, 0x5f
        /*0042*/ 	.short	0x0101


	//----- nvinfo : EIATTR_EXIT_INSTR_OFFSETS
	.align		4
        /*0044*/ 	.byte	0x04, 0x1c
        /*0046*/ 	.short	(.L_8489 - .L_8488)


	//   ....[0]....
.L_8488:
        /*0048*/ 	.word	0x000005e0


	//   ....[1]....
        /*004c*/ 	.word	0x00001400


	//   ....[2]....
        /*0050*/ 	.word	0x00001450


	//----- nvinfo : EIATTR_MAX_THREADS
	.align		4
.L_8489:
        /*0054*/ 	.byte	0x04, 0x05
        /*0056*/ 	.short	(.L_8491 - .L_8490)
.L_8490:
        /*0058*/ 	.word	0x00000080
        /*005c*/ 	.word	0x00000001
        /*0060*/ 	.word	0x00000001


	//----- nvinfo : EIATTR_CRS_STACK_SIZE
	.align		4
.L_8491:
        /*0064*/ 	.byte	0x04, 0x1e
        /*0066*/ 	.short	(.L_8493 - .L_8492)
.L_8492:
        /*0068*/ 	.word	0x00000000


	//----- nvinfo : EIATTR_CBANK_PARAM_SIZE
	.align		4
.L_8493:
        /*006c*/ 	.byte	0x03, 0x19
        /*006e*/ 	.short	0x0020


	//----- nvinfo : EIATTR_PARAM_CBANK
	.align		4
        /*0070*/ 	.byte	0x04, 0x0a
        /*0072*/ 	.short	(.L_8495 - .L_8494)
	.align		4
.L_8494:
        /*0074*/ 	.word	index@(.nv.constant0._ZN2at6native29vectorized_elementwise_kernelILi2ENS0_13BinaryFunctorIfffZZZNS0_19maximum_kernel_cudaERNS_18TensorIteratorBaseEENKUlvE0_clEvENKUlvE0_clEvEUlffE_EESt5arrayIPcLm3EEEEviT0_T1_)
        /*0078*/ 	.short	0x0210
        /*007a*/ 	.short	0x0020


	//----- nvinfo : EIATTR_SW_WAR
	.align		4
.L_8495:
        /*007c*/ 	.byte	0x04, 0x36
        /*007e*/ 	.short	(.L_8497 - .L_8496)
.L_8496:
        /*0080*/ 	.word	0x00000008
.L_8497:


//--------------------- .nv.info._ZN2at6native29vectorized_elementwise_kernelILi4ENS0_13BinaryFunctorIfffZZZNS0_19maximum_kernel_cudaERNS_18TensorIteratorBaseEENKUlvE0_clEvENKUlvE0_clEvEUlffE_EESt5arrayIPcLm3EEEEviT0_T1_ --------------------------
	.section	.nv.info._ZN2at6native29vectorized_elementwise_kernelILi4ENS0_13BinaryFunctorIfffZZZNS0_19maximum_kernel_cudaERNS_18TensorIteratorBaseEENKUlvE0_clEvENKUlvE0_clEvEUlffE_EESt5arrayIPcLm3EEEEviT0_T1_,"",@"SHT_CUDA_INFO"
	.sectionflags	@""
	.align	4


	//----- nvinfo : EIATTR_CUDA_API_VERSION
	.align		4
        /*0000*/ 	.byte	0x04, 0x37
        /*0002*/ 	.short	(.L_8499 - .L_8498)
.L_8498:
        /*0004*/ 	.word	0x00000082


	//----- nvinfo : EIATTR_KPARAM_INFO
	.align		4
.L_8499:
        /*0008*/ 	.byte	0x04, 0x17
        /*000a*/ 	.short	(.L_8501 - .L_8500)
.L_8500:
        /*000c*/ 	.word	0x00000000
        /*0010*/ 	.short	0x0002
        /*0012*/ 	.short	0x0008
        /*0014*/ 	.byte	0x00, 0xf0, 0x61, 0x00


	//----- nvinfo : EIATTR_KPARAM_INFO
	.align		4
.L_8501:
        /*0018*/ 	.byte	0x04, 0x17
        /*001a*/ 	.short	(.L_8503 - .L_8502)
.L_8502:
        /*001c*/ 	.word	0x00000000
        /*0020*/ 	.short	0x0001
        /*0022*/ 	.short	0x0004
        /*0024*/ 	.byte	0x00, 0xf0, 0x05, 0x00


	//----- nvinfo : EIATTR_KPARAM_INFO
	.align		4
.L_8503:
        /*0028*/ 	.byte	0x04, 0x17
        /*002a*/ 	.short	(.L_8505 - .L_8504)
.L_8504:
        /*002c*/ 	.word	0x00000000
        /*0030*/ 	.short	0x0000
        /*0032*/ 	.short	0x0000
        /*0034*/ 	.byte	0x00, 0xf0, 0x11, 0x00


	//----- nvinfo : EIATTR_SPARSE_MMA_MASK
	.align		4
.L_8505:
        /*0038*/ 	.byte	0x03, 0x50
        /*003a*/ 	.short	0x0000


	//----- nvinfo : EIATTR_MAXREG_COUNT
	.align		4
        /*003c*/ 	.byte	0x03, 0x1b
        /*003e*/ 	.short	0x00ff


	//----- nvinfo : EIATTR_MERCURY_ISA_VERSION
	.align		4
        /*0040*/ 	.byte	0x03, 0x5f
        /*0042*/ 	.short	0x0101


	//----- nvinfo : EIATTR_EXIT_INSTR_OFFSETS
	.align		4
        /*0044*/ 	.byte	0x04, 0x1c
        /*0046*/ 	.short	(.L_8507 - .L_8506)


	//   ....[0]....
.L_8506:
        /*0048*/ 	.word	0x00000580


	//   ....[1]....
        /*004c*/ 	.word	0x000013a0


	//   ....[2]....
        /*0050*/ 	.word	0x000013f0


	//----- nvinfo : EIATTR_MAX_THREADS
	.align		4
.L_8507:
        /*0054*/ 	.byte	0x04, 0x05
        /*0056*/ 	.short	(.L_8509 - .L_8508)
.L_8508:
        /*0058*/ 	.word	0x00000080
        /*005c*/ 	.word	0x00000001
        /*0060*/ 	.word	0x00000001


	//----- nvinfo : EIATTR_CRS_STACK_SIZE
	.align		4
.L_8509:
        /*0064*/ 	.byte	0x04, 0x1e
        /*0066*/ 	.short	(.L_8511 - .L_8510)
.L_8510:
        /*0068*/ 	.word	0x00000000


	//----- nvinfo : EIATTR_CBANK_PARAM_SIZE
	.align		4
.L_8511:
        /*006c*/ 	.byte	0x03, 0x19
        /*006e*/ 	.short	0x0020


	//----- nvinfo : EIATTR_PARAM_CBANK
	.align		4
        /*0070*/ 	.byte	0x04, 0x0a
        /*0072*/ 	.short	(.L_8513 - .L_8512)
	.align		4
.L_8512:
        /*0074*/ 	.word	index@(.nv.constant0._ZN2at6native29vectorized_elementwise_kernelILi4ENS0_13BinaryFunctorIfffZZZNS0_19maximum_kernel_cudaERNS_18TensorIteratorBaseEENKUlvE0_clEvENKUlvE0_clEvEUlffE_EESt5arrayIPcLm3EEEEviT0_T1_)
        /*0078*/ 	.short	0x0210
        /*007a*/ 	.short	0x0020


	//----- nvinfo : EIATTR_SW_WAR
	.align		4
.L_8513:
        /*007c*/ 	.byte	0x04, 0x36
        /*007e*/ 	.short	(.L_8515 - .L_8514)
.L_8514:
        /*0080*/ 	.word	0x00000008
.L_8515:


//--------------------- .nv.info._ZN2at6native29vectorized_elementwise_kernelILi8ENS0_13BinaryFunctorIfffZZZNS0_19maximum_kernel_cudaERNS_18TensorIteratorBaseEENKUlvE0_clEvENKUlvE0_clEvEUlffE_EESt5arrayIPcLm3EEEEviT0_T1_ --------------------------
	.section	.nv.info._ZN2at6native29vectorized_elementwise_kernelILi8ENS0_13BinaryFunctorIfffZZZNS0_19maximum_kernel_cudaERNS_18TensorIteratorBaseEENKUlvE0_clEvENKUlvE0_clEvEUlffE_EESt5arrayIPcLm3EEEEviT0_T1_,"",@"SHT_CUDA_INFO"
	.sectionflags	@""
	.align	4


	//----- nvinfo : EIATTR_CUDA_API_VERSION
	.align		4
        /*0000*/ 	.byte	0x04, 0x37
        /*0002*/ 	.short	(.L_8517 - .L_8516)
.L_8516:
        /*0004*/ 	.word	0x00000082


	//----- nvinfo : EIATTR_KPARAM_INFO
	.align		4
.L_8517:
        /*0008*/ 	.byte	0x04, 0x17
        /*000a*/ 	.short	(.L_8519 - .L_8518)
.L_8518:
        /*000c*/ 	.word	0x00000000
        /*0010*/ 	.short	0x0002
        /*0012*/ 	.short	0x0008
        /*0014*/ 	.byte	0x00, 0xf0, 0x61, 0x00


	//----- nvinfo : EIATTR_KPARAM_INFO
	.align		4
.L_8519:
        /*0018*/ 	.byte	0x04, 0x17
        /*001a*/ 	.short	(.L_8521 - .L_8520)
.L_8520:
        /*001c*/ 	.word	0x00000000
        /*0020*/ 	.short	0x0001
        /*0022*/ 	.short	0x0004
        /*0024*/ 	.byte	0x00, 0xf0, 0x05, 0x00


	//----- nvinfo : EIATTR_KPARAM_INFO
	.align		4
.L_8521:
        /*0028*/ 	.byte	0x04, 0x17
        /*002a*/ 	.short	(.L_8523 - .L_8522)
.L_8522:
        /*002c*/ 	.word	0x00000000
        /*0030*/ 	.short	0x0000
        /*0032*/ 	.short	0x0000
        /*0034*/ 	.byte	0x00, 0xf0, 0x11, 0x00


	//----- nvinfo : EIATTR_SPARSE_MMA_MASK
	.align		4
.L_8523:
        /*0038*/ 	.byte	0x03, 0x50
        /*003a*/ 	.short	0x0000


	//----- nvinfo : EIATTR_MAXREG_COUNT
	.align		4
        /*003c*/ 	.byte	0x03, 0x1b
        /*003e*/ 	.short	0x00ff


	//----- nvinfo : EIATTR_MERCURY_ISA_VERSION
	.align		4
        /*0040*/ 	.byte	0x03, 0x5f
        /*0042*/ 	.short	0x0101


	//----- nvinfo : EIATTR_EXIT_INSTR_OFFSETS
	.align		4
        /*0044*/ 	.byte	0x04, 0x1c
        /*0046*/ 	.short	(.L_8525 - .L_8524)


	//   ....[0]....
.L_8524:
        /*0048*/ 	.word	0x00000580


	//   ....[1]....
        /*004c*/ 	.word	0x000013a0


	//   ....[2]....
        /*0050*/ 	.word	0x000013f0


	//----- nvinfo : EIATTR_MAX_THREADS
	.align		4
.L_8525:
        /*0054*/ 	.byte	0x04, 0x05
        /*0056*/ 	.short	(.L_8527 - .L_8526)
.L_8526:
        /*0058*/ 	.word	0x00000080
        /*005c*/ 	.word	0x00000001
        /*0060*/ 	.word	0x00000001


	//----- nvinfo : EIATTR_CRS_STACK_SIZE
	.align		4
.L_8527:
        /*0064*/ 	.byte	0x04, 0x1e
        /*0066*/ 	.short	(.L_8529 - .L_8528)
.L_8528:
        /*0068*/ 	.word	0x00000000


	//----- nvinfo : EIATTR_CBANK_PARAM_SIZE
	.align		4
.L_8529:
        /*006c*/ 	.byte	0x03, 0x19
        /*006e*/ 	.short	0x0020


	//----- nvinfo : EIATTR_PARAM_CBANK
	.align		4
        /*0070*/ 	.byte	0x04, 0x0a
        /*0072*/ 	.short	(.L_8531 - .L_8530)
	.align		4
.L_8530:
        /*0074*/ 	.word	index@(.nv.constant0._ZN2at6native29vectorized_elementwise_kernelILi8ENS0_13BinaryFunctorIfffZZZNS0_19maximum_kernel_cudaERNS_18TensorIteratorBaseEENKUlvE0_clEvENKUlvE0_clEvEUlffE_EESt5arrayIPcLm3EEEEviT0_T1_)
        /*0078*/ 	.short	0x0210
        /*007a*/ 	.short	0x0020


	//----- nvinfo : EIATTR_SW_WAR
	.align		4
.L_8531:
        /*007c*/ 	.byte	0x04, 0x36
        /*007e*/ 	.short	(.L_8533 - .L_8532)
.L_8532:
        /*0080*/ 	.word	0x00000008
.L_8533:


//--------------------- .nv.info._ZN2at6native18elementwise_kernelILi128ELi4EZNS0_15gpu_kernel_implINS0_13AUnaryFunctorIdddZZZNS0_19maximum_kernel_cudaERNS_18TensorIteratorBaseEENKUlvE0_clEvENKUlvE_clEvEUlddE_EEEEvS5_RKT_EUliE_EEviT1_ --------------------------
	.section	.nv.info._ZN2at6native18elementwise_kernelILi128ELi4EZNS0_15gpu_kernel_implINS0_13AUnaryFunctorIdddZZZNS0_19maximum_kernel_cudaERNS_18TensorIteratorBaseEENKUlvE0_clEvENKUlvE_clEvEUlddE_EEEEvS5_RKT_EUliE_EEviT1_,"",@"SHT_CUDA_INFO"
	.sectionflags	@""
	.align	4


	//----- nvinfo : EIATTR_CUDA_API_VERSION
	.align		4
        /*0000*/ 	.byte	0x04, 0x37
        /*0002*/ 	.short	(.L_8535 - .L_8534)
.L_8534:
        /*0004*/ 	.word	0x00000082


	//----- nvinfo : EIATTR_KPARAM_INFO
	.align		4
.L_8535:
        /*0008*/ 	.byte	0x04, 0x17
        /*000a*/ 	.short	(.L_8537 - .L_8536)
.L_8536:
        /*000c*/ 	.word	0x00000000
        /*0010*/ 	.short	0x0001
        /*0012*/ 	.short	0x0008
        /*0014*/ 	.byte	0x00, 0xf0, 0xa1, 0x08


	//----- nvinfo : EIATTR_KPARAM_INFO
	.align		4
.L_8537:
        /*0018*/ 	.byte	0x04, 0x17
        /*001a*/ 	.short	(.L_8539 - .L_8538)
.L_8538:
        /*001c*/ 	.word	0x00000000
        /*0020*/ 	.short	0x0000
        /*0022*/ 	.short	0x0000
        /*0024*/ 	.byte	0x00, 0xf0, 0x11, 0x00


	//----- nvinfo : EIATTR_SPARSE_MMA_MASK
	.align		4
.L_8539:
        /*0028*/ 	.byte	0x03, 0x50
        /*002a*/ 	.short	0x0000


	//----- nvinfo : EIATTR_MAXREG_COUNT
	.align		4
        /*002c*/ 	.byte	0x03, 0x1b
        /*002e*/ 	.short	0x0080


	//----- nvinfo : EIATTR_EXTERNS
	.align		4
        /*0030*/ 	.byte	0x04, 0x0f
        /*0032*/ 	.short	(.L_8541 - .L_8540)


	//   ....[0]....
	.align		4
.L_8540:
        /*0034*/ 	.word	index@(__assertfail)


	//----- nvinfo : EIATTR_MERCURY_ISA_VERSION
	.align		4
.L_8541:
        /*0038*/ 	.byte	0x03, 0x5f
        /*003a*/ 	.short	0x0101


	//----- nvinfo : EIATTR_SYSCALL_OFFSETS
	.align		4
        /*003c*/ 	.byte	0x04, 0x46
        /*003e*/ 	.short	(.L_8543 - .L_8542)


	//   ....[0]....
.L_8542:
        /*0040*/ 	.word	0x00002250


	//   ....[1]....
        /*0044*/ 	.word	0x000034a0


	//   ....[2]....
        /*0048*/ 	.word	0x00005730


	//   ....[3]....
        /*004c*/ 	.word	0x00006980


	//   ....[4]....
        /*0050*/ 	.word	0x00008c00


	//   ....[5]....
        /*0054*/ 	.word	0x00009e50


	//   ....[6]....
        /*0058*/ 	.word	0x0000c0c0


	//   ....[7]....
        /*005c*/ 	.word	0x0000d310


	//----- nvinfo : EIATTR_EXIT_INSTR_OFFSETS
	.align		4
.L_8543:
        /*0060*/ 	.byte	0x04, 0x1c
        /*0062*/ 	.short	(.L_8545 - .L_8544)


	//   ....[0]....
.L_8544:
        /*0064*/ 	.word	0x00009f00


	//   ....[1]....
        /*0068*/ 	.word	0x0000c350


	//   ....[2]....
        /*006c*/ 	.word	0x0000c390


	//   ....[3]....
        /*0070*/ 	.word	0x0000c420


	//   ....[4]....
        /*0074*/ 	.word	0x0000c450


	//   ....[5]....
        /*0078*/ 	.word	0x0000c480


	//   ....[6]....
        /*007c*/ 	.word	0x0000c550


	//   ....[7]....
        /*0080*/ 	.word	0x0000c5d0


	//   ....[8]....
        /*0084*/ 	.word	0x0000c6b0


	//   ....[9]....
        /*0088*/ 	.word	0x0000c740


	//   ....[10]....
        /*008c*/ 	.word	0x0000c760


	//   ....[11]....
        /*0090*/ 	.word	0x0000c820


	//   ....[12]....
        /*0094*/ 	.word	0x0000c850


	//   ....[13]....
        /*0098*/ 	.word	0x0000ca20


	//   ....[14]....
        /*009c*/ 	.word	0x0000cbc0


	//   ....[15]....
        /*00a0*/ 	.word	0x0000cc40


	//   ....[16]....
        /*00a4*/ 	.word	0x0000ccf0


	//   ....[17]....
        /*00a8*/ 	.word	0x0000ceb0


	//   ....[18]....
        /*00ac*/ 	.word	0x0000d070


	//   ....[19]....
        /*00b0*/ 	.word	0x0000d210


	//   ....[20]....
        /*00b4*/ 	.word	0x0000d320


	//   ....[21]....
        /*00b8*/ 	.word	0x0000d350


	//   ....[22]....
        /*00bc*/ 	.word	0x0000d380


	//----- nvinfo : EIATTR_MAX_THREADS
	.align		4
.L_8545:
        /*00c0*/ 	.byte	0x04, 0x05
        /*00c2*/ 	.short	(.L_8547 - .L_8546)
.L_8546:
        /*00c4*/ 	.word	0x00000080
        /*00c8*/ 	.word	0x00000001
        /*00cc*/ 	.word	0x00000001


	//----- nvinfo : EIATTR_CRS_STACK_SIZE
	.align		4
.L_8547:
        /*00d0*/ 	.byte	0x04, 0x1e
        /*00d2*/ 	.short	(.L_8549 - .L_8548)
.L_8548:
        /*00d4*/ 	.word	0x00000000


	//----- nvinfo : EIATTR_CBANK_PARAM_SIZE
	.align		4
.L_8549:
        /*00d8*/ 	.byte	0x03, 0x19
        /*00da*/ 	.short	0x0230


	//----- nvinfo : EIATTR_PARAM_CBANK
	.align		4
        /*00dc*/ 	.byte	0x04, 0x0a
        /*00de*/ 	.short	(.L_8551 - .L_8550)
	.align		4
.L_8550:
        /*00e0*/ 	.word	index@(.nv.constant0._ZN2at6native18elementwise_kernelILi128ELi4EZNS0_15gpu_kernel_implINS0_13AUnaryFunctorIdddZZZNS0_19maximum_kernel_cudaERNS_18TensorIteratorBaseEENKUlvE0_clEvENKUlvE_clEvEUlddE_EEEEvS5_RKT_EUliE_EEviT1_)
        /*00e4*/ 	.short	0x0210
        /*00e6*/ 	.short	0x0230


	//----- nvinfo : EIATTR_SW_WAR
	.align		4
.L_8551:
        /*00e8*/ 	.byte	0x04, 0x36
        /*00ea*/ 	.short	(.L_8553 - .L_8552)
.L_8552:
        /*00ec*/ 	.word	0x00000008
.L_8553:


//--------------------- .nv.info._ZN2at6native27unrolled_elementwise_kernelINS0_13AUnaryFunctorIdddZZZNS0_19maximum_kernel_cudaERNS_18TensorIteratorBaseEENKUlvE0_clEvENKUlvE_clEvEUlddE_EESt5arrayIPcLm2EELi4E23TrivialOffsetCalculatorILi1EjESD_NS0_6memory12LoadWithCastILi1EEENSE_13StoreWithCastILi1EEEEEviT_T0_T2_T3_T4_T5_ --------------------------
	.section	.nv.info._ZN2at6native27unrolled_elementwise_kernelINS0_13AUnaryFunctorIdddZZZNS0_19maximum_kernel_cudaERNS_18TensorIteratorBaseEENKUlvE0_clEvENKUlvE_clEvEUlddE_EESt5arrayIPcLm2EELi4E23TrivialOffsetCalculatorILi1EjESD_NS0_6memory12LoadWithCastILi1EEENSE_13StoreWithCastILi1EEEEEviT_T0_T2_T3_T4_T5_,"",@"SHT_CUDA_INFO"
	.sectionflags	@""
	.align	4


	//----- nvinfo : EIATTR_CUDA_API_VERSION
	.align		4
        /*0000*/ 	.byte	0x04, 0x37
        /*0002*/ 	.short	(.L_8555 - .L_8554)
.L_8554:
        /*0004*/ 	.word	0x00000082


	//----- nvinfo : EIATTR_KPARAM_INFO
	.align		4
.L_8555:
        /*0008*/ 	.byte	0x04, 0x17
        /*000a*/ 	.short	(.L_8557 - .L_8556)
.L_8556:
        /*000c*/ 	.word	0x00000000
        /*0010*/ 	.short	0x0006
        /*0012*/ 	.short	0x0034
        /*0014*/ 	.byte	0x00, 0xf0, 0x21, 0x00


	//----- nvinfo : EIATTR_KPARAM_INFO
	.align		4
.L_8557:
        /*0018*/ 	.byte	0x04, 0x17
        /*001a*/ 	.short	(.L_8559 - .L_8558)
.L_8558:
        /*001c*/ 	.word	0x00000000
        /*0020*/ 	.short	0x0005
        /*0022*/ 	.short	0x002c
        /*0024*/ 	.byte	0x00, 0xf0, 0x21, 0x00


	//----- nvinfo : EIATTR_KPARAM_INFO
	.align		4
.L_8559:
        /*0028*/ 	.byte	0x04, 0x17
        /*002a*/ 	.short	(.L_8561 - .L_8560)
.L_8560:
        /*002c*/ 	.word	0x00000000
        /*0030*/ 	.short	0x0004
        /*0032*/ 	.short	0x0029
        /*0034*/ 	.byte	0x00, 0xf0, 0x05, 0x00


	//----- nvinfo : EIATTR_KPARAM_INFO
	.align		4
.L_8561:
        /*0038*/ 	.byte	0x04, 0x17
        /*003a*/ 	.short	(.L_8563 - .L_8562)
.L_8562:
        /*003c*/ 	.word	0x00000000
        /*0040*/ 	.short	0x0003
        /*0042*/ 	.short	0x0028
        /*0044*/ 	.byte	0x00, 0xf0, 0x05, 0x00


	//----- nvinfo : EIATTR_KPARAM_INFO
	.align		4
.L_8563:
        /*0048*/ 	.byte	0x04, 0x17
        /*004a*/ 	.short	(.L_8565 - .L_8564)
.L_8564:
        /*004c*/ 	.word	0x00000000
        /*0050*/ 	.short	0x0002
        /*0052*/ 	.short	0x0018
        /*0054*/ 	.byte	0x00, 0xf0, 0x41, 0x00


	//----- nvinfo : EIATTR_KPARAM_INFO
	.align		4
.L_8565:
        /*0058*/ 	.byte	0x04, 0x17
        /*005a*/ 	.short	(.L_8567 - .L_8566)
.L_8566:
        /*005c*/ 	.word	0x00000000
        /*0060*/ 	.short	0x0001
        /*0062*/ 	.short	0x0008
        /*0064*/ 	.byte	0x00, 0xf0, 0x41, 0x00


	//----- nvinfo : EIATTR_KPARAM_INFO
	.align		4
.L_8567:
        /*0068*/ 	.byte	0x04, 0x17
        /*006a*/ 	.short	(.L_8569 - .L_8568)
.L_8568:
        /*006c*/ 	.word	0x00000000
        /*0070*/ 	.short	0x0000
        /*0072*/ 	.short	0x0000
        /*0074*/ 	.byte	0x00, 0xf0, 0x11, 0x00


	//----- nvinfo : EIATTR_SPARSE_MMA_MASK
	.align		4
.L_8569:
        /*0078*/ 	.byte	0x03, 0x50
        /*007a*/ 	.short	0x0000


	//----- nvinfo : EIATTR_MAXREG_COUNT
	.align		4
        /*007c*/ 	.byte	0x03, 0x1b
        /*007e*/ 	.short	0x00ff


	//----- nvinfo : EIATTR_EXTERNS
	.align		4
        /*0080*/ 	.byte	0x04, 0x0f
        /*0082*/ 	.short	(.L_8571 - .L_8570)


	//   ....[0]....
	.align		4
.L_8570:
        /*0084*/ 	.word	index@(__assertfail)


	//----- nvinfo : EIATTR_MERCURY_ISA_VERSION
	.align		4
.L_8571:
        /*0088*/ 	.byte	0x03, 0x5f
        /*008a*/ 	.short	0x0101


	//----- nvinfo : EIATTR_SYSCALL_OFFSETS
	.align		4
        /*008c*/ 	.byte	0x04, 0x46
        /*008e*/ 	.short	(.L_8573 - .L_8572)


	//   ....[0]....
.L_8572:
        /*0090*/ 	.word	0x00000f80


	//   ....[1]....
        /*0094*/ 	.word	0x00001f20


	//   ....[2]....
        /*0098*/ 	.word	0x00002ed0


	//   ....[3]....
        /*009c*/ 	.word	0x00003e50


	//   ....[4]....
        /*00a0*/ 	.word	0x00005570


	//   ....[5]....
        /*00a4*/ 	.word	0x00006710


	//   ....[6]....
        /*00a8*/ 	.word	0x00007890


	//   ....[7]....
        /*00ac*/ 	.word	0x00008a30


	//----- nvinfo : EIATTR_EXIT_INSTR_OFFSETS
	.align		4
.L_8573:
        /*00b0*/ 	.byte	0x04, 0x1c
        /*00b2*/ 	.short	(.L_8575 - .L_8574)


	//   ....[0]....
.L_8574:
        /*00b4*/ 	.word	0x00007930


	//   ....[1]....
        /*00b8*/ 	.word	0x00007a70


	//   ....[2]....
        /*00bc*/ 	.word	0x00007ab0


	//   ....[3]....
        /*00c0*/ 	.word	0x00007b40


	//   ....[4]....
        /*00c4*/ 	.word	0x00007b70


	//   ....[5]....
        /*00c8*/ 	.word	0x00007ba0


	//   ....[6]....
        /*00cc*/ 	.word	0x00007c70


	//   ....[7]....
        /*00d0*/ 	.word	0x00007cf0


	//   ....[8]....
        /*00d4*/ 	.word	0x00007dd0


	//   ....[9]....
        /*00d8*/ 	.word	0x00007e60


	//   ....[10]....
        /*00dc*/ 	.word	0x00007e80


	//   ....[11]....
        /*00e0*/ 	.word	0x00007f40


	//   ....[12]....
        /*00e4*/ 	.word	0x00007f70


	//   ....[13]....
        /*00e8*/ 	.word	0x00008140


	//   ....[14]....
        /*00ec*/ 	.word	0x000082e0


	//   ....[15]....
        /*00f0*/ 	.word	0x00008360


	//   ....[16]....
        /*00f4*/ 	.word	0x00008410


	//   ....[17]....
        /*00f8*/ 	.word	0x000085d0


	//   ....[18]....
        /*00fc*/ 	.word	0x00008790


	//   ....[19]....
        /*0100*/ 	.word	0x00008930


	//   ....[20]....
        /*0104*/ 	.word	0x00008a40


	//   ....[21]....
        /*0108*/ 	.word	0x00008a70


	//   ....[22]....
        /*010c*/ 	.word	0x00008aa0


	//----- nvinfo : EIATTR_MAX_THREADS
	.align		4
.L_8575:
        /*0110*/ 	.byte	0x04, 0x05
        /*0112*/ 	.short	(.L_8577 - .L_8576)
.L_8576:
        /*0114*/ 	.word	0x00000080
        /*0118*/ 	.word	0x00000001
        /*011c*/ 	.word	0x00000001


	//----- nvinfo : EIATTR_CRS_STACK_SIZE
	.align		4
.L_8577:
        /*0120*/ 	.byte	0x04, 0x1e
        /*0122*/ 	.short	(.L_8579 - .L_8578)
.L_8578:
        /*0124*/ 	.word	0x00000000


	//----- nvinfo : EIATTR_CBANK_PARAM_SIZE
	.align		4
.L_8579:
        /*0128*/ 	.byte	0x03, 0x19
        /*012a*/ 	.short	0x003c


	//----- nvinfo : EIATTR_PARAM_CBANK
	.align		4
        /*012c*/ 	.byte	0x04, 0x0a
        /*012e*/ 	.short	(.L_8581 - .L_8580)
	.align		4
.L_8580:
        /*0130*/ 	.word	index@(.nv.constant0._ZN2at6native27unrolled_elementwise_kernelINS0_13AUnaryFunctorIdddZZZNS0_19maximum_kernel_cudaERNS_18TensorIteratorBaseEENKUlvE0_clEvENKUlvE_clEvEUlddE_EESt5arrayIPcLm2EELi4E23TrivialOffsetCalculatorILi1EjESD_NS0_6memory12LoadWithCastILi1EEENSE_13StoreWithCastILi1EEEEEviT_T0_T2_T3_T4_T5_)
        /*0134*/ 	.short	0x0210
        /*0136*/ 	.short	0x003c


	//----- nvinfo : EIATTR_SW_WAR
	.align		4
.L_8581:
        /*0138*/ 	.byte	0x04, 0x36
        /*013a*/ 	.short	(.L_8583 - .L_8582)
.L_8582:
        /*013c*/ 	.word	0x00000008
.L_8583:


//--------------------- .nv.info._ZN2at6native18elementwise_kernelILi128ELi2EZNS0_22gpu_kernel_impl_nocastINS0_13AUnaryFunctorIdddZZZNS0_19maximum_kernel_cudaERNS_18TensorIteratorBaseEENKUlvE0_clEvENKUlvE_clEvEUlddE_EEEEvS5_RKT_EUliE_EEviT1_ --------------------------
	.section	.nv.info._ZN2at6native18elementwise_kernelILi128ELi2EZNS0_22gpu_kernel_impl_nocastINS0_13AUnaryFunctorIdddZZZNS0_19maximum_kernel_cudaERNS_18TensorIteratorBaseEENKUlvE0_clEvENKUlvE_clEvEUlddE_EEEEvS5_RKT_EUliE_EEviT1_,"",@"SHT_CUDA_INFO"
	.sectionflags	@""
	.align	4


	//----- nvinfo : EIATTR_CUDA_API_VERSION
	.align		4
        /*0000*/ 	.byte	0x04, 0x37
        /*0002*/ 	.short	(.L_8585 - .L_8584)
.L_8584:
        /*0004*/ 	.word	0x00000082


	//----- nvinfo : EIATTR_KPARAM_INFO
	.align		4
.L_8585:
        /*0008*/ 	.byte	0x04, 0x17
        /*000a*/ 	.short	(.L_8587 - .L_8586)
.L_8586:
        /*000c*/ 	.word	0x00000000
        /*0010*/ 	.short	0x0001
        /*0012*/ 	.short	0x0008
        /*0014*/ 	.byte	0x00, 0xf0, 0x81, 0x08


	//----- nvinfo : EIATTR_KPARAM_INFO
	.align		4
.L_8587:
        /*0018*/ 	.byte	0x04, 0x17
        /*001a*/ 	.short	(.L_8589 - .L_8588)
.L_8588:
        /*001c*/ 	.word	0x00000000
        /*0020*/ 	.short	0x0000
        /*0022*/ 	.short	0x0000
        /*0024*/ 	.byte	0x00, 0xf0, 0x11, 0x00


	//----- nvinfo : EIATTR_SPARSE_MMA_MASK
	.align		4
.L_8589:
        /*0028*/ 	.byte	0x03, 0x50
        /*002a*/ 	.short	0x0000


	//----- nvinfo : EIATTR_MAXREG_COUNT
	.align		4
        /*002c*/ 	.byte	0x03, 0x1b
        /*002e*/ 	.short	0x0080


	//----- nvinfo : EIATTR_MERCURY_ISA_VERSION
	.align		4
        /*0030*/ 	.byte	0x03, 0x5f
        /*0032*/ 	.short	0x0101


	//----- nvinfo : EIATTR_EXIT_INSTR_OFFSETS
	.align		4
        /*0034*/ 	.byte	0x04, 0x1c
        /*0036*/ 	.short	(.L_8591 - .L_8590)


	//   ....[0]....
.L_8590:
        /*0038*/ 	.word	0x00001530


	//   ....[1]....
        /*003c*/ 	.word	0x000029b0


	//----- nvinfo : EIATTR_MAX_THREADS
	.align		4
.L_8591:
        /*0040*/ 	.byte	0x04, 0x05
        /*0042*/ 	.short	(.L_8593 - .L_8592)
.L_8592:
        /*0044*/ 	.word	0x00000080
        /*0048*/ 	.word	0x00000001
        /*004c*/ 	.word	0x00000001


	//----- nvinfo : EIATTR_CRS_STACK_SIZE
	.align		4
.L_8593:
        /*0050*/ 	.byte	0x04, 0x1e
        /*0052*/ 	.short	(.L_8595 - .L_8594)
.L_8594:
        /*0054*/ 	.word	0x00000000


	//----- nvinfo : EIATTR_CBANK_PARAM_SIZE
	.align		4
.L_8595:
        /*0058*/ 	.byte	0x03, 0x19
        /*005a*/ 	.short	0x0228


	//----- nvinfo : EIATTR_PARAM_CBANK
	.align		4
        /*005c*/ 	.byte	0x04, 0x0a
        /*005e*/ 	.short	(.L_8597 - .L_8596)
	.align		4
.L_8596:
        /*0060*/ 	.word	index@(.nv.constant0._ZN2at6native18elementwise_kernelILi128ELi2EZNS0_22gpu_kernel_impl_nocastINS0_13AUnaryFunctorIdddZZZNS0_19maximum_kernel_cudaERNS_18TensorIteratorBaseEENKUlvE0_clEvENKUlvE_clEvEUlddE_EEEEvS5_RKT_EUliE_EEviT1_)
        /*0064*/ 	.short	0x0210
        /*0066*/ 	.short	0x0228


	//----- nvinfo : EIATTR_SW_WAR
	.align		4
.L_8597:
        /*0068*/ 	.byte	0x04, 0x36
        /*006a*/ 	.short	(.L_8599 - .L_8598)
.L_8598:
        /*006c*/ 	.word	0x00000008
.L_8599:


//--------------------- .nv.info._ZN2at6native27unrolled_elementwise_kernelINS0_13AUnaryFunctorIdddZZZNS0_19maximum_kernel_cudaERNS_18TensorIteratorBaseEENKUlvE0_clEvENKUlvE_clEvEUlddE_EESt5arrayIPcLm2EELi4E23TrivialOffsetCalculatorILi1EjESD_NS0_6memory15LoadWithoutCastENSE_16StoreWithoutCastEEEviT_T0_T2_T3_T4_T5_ --------------------------
	.section	.nv.info._ZN2at6native27unrolled_elementwise_kernelINS0_13AUnaryFunctorIdddZZZNS0_19maximum_kernel_cudaERNS_18TensorIteratorBaseEENKUlvE0_clEvENKUlvE_clEvEUlddE_EESt5arrayIPcLm2EELi4E23TrivialOffsetCalculatorILi1EjESD_NS0_6memory15LoadWithoutCastENSE_16StoreWithoutCastEEEviT_T0_T2_T3_T4_T5_,"",@"SHT_CUDA_INFO"
	.sectionflags	@""
	.align	4


	//----- nvinfo : EIATTR_CUDA_API_VERSION
	.align		4
        /*0000*/ 	.byte	0x04, 0x37
        /*0002*/ 	.short	(.L_8601 - .L_8600)
.L_8600:
        /*0004*/ 	.word	0x00000082


	//----- nvinfo : EIATTR_KPARAM_INFO
	.align		4
.L_8601:
        /*0008*/ 	.byte	0x04, 0x17
        /*000a*/ 	.short	(.L_8603 - .L_8602)
.L_8602:
        /*000c*/ 	.word	0x00000000
        /*0010*/ 	.short	0x0006
        /*0012*/ 	.short	0x002b
        /*0014*/ 	.byte	0x00, 0xf0, 0x05, 0x00


	//----- nvinfo : EIATTR_KPARAM_INFO
	.align		4
.L_8603:
        /*0018*/ 	.byte	0x04, 0x17
        /*001a*/ 	.short	(.L_8605 - .L_8604)
.L_8604:
        /*001c*/ 	.word	0x00000000
        /*0020*/ 	.short	0x0005
        /*0022*/ 	.short	0x002a
        /*0024*/ 	.byte	0x00, 0xf0, 0x05, 0x00


	//----- nvinfo : EIATTR_KPARAM_INFO
	.align		4
.L_8605:
        /*0028*/ 	.byte	0x04, 0x17
        /*002a*/ 	.short	(.L_8607 - .L_8606)
.L_8606:
        /*002c*/ 	.word	0x00000000
        /*0030*/ 	.short	0x0004
        /*0032*/ 	.short	0x0029
        /*0034*/ 	.byte	0x00, 0xf0, 0x05, 0x00


	//----- nvinfo : EIATTR_KPARAM_INFO
	.align		4
.L_8607:
        /*0038*/ 	.byte	0x04, 0x17
        /*003a*/ 	.short	(.L_8609 - .L_8608)
.L_8608:
        /*003c*/ 	.word	0x00000000
        /*0040*/ 	.short	0x0003
        /*0042*/ 	.short	0x0028
        /*0044*/ 	.byte	0x00, 0xf0, 0x05, 0x00


	//----- nvinfo : EIATTR_KPARAM_INFO
	.align		4
.L_8609:
        /*0048*/ 	.byte	0x04, 0x17
        /*004a*/ 	.short	(.L_8611 - .L_8610)
.L_8610:
        /*004c*/ 	.word	0x00000000
        /*0050*/ 	.short	0x0002
        /*0052*/ 	.short	0x0018
        /*0054*/ 	.byte	0x00, 0xf0, 0x41, 0x00


	//----- nvinfo : EIATTR_KPARAM_INFO
	.align		4
.L_8611:
        /*0058*/ 	.byte	0x04, 0x17
        /*005a*/ 	.short	(.L_8613 - .L_8612)
.L_8612:
        /*005c*/ 	.word	0x00000000
        /*0060*/ 	.short	0x0001
        /*0062*/ 	.short	0x0008
        /*0064*/ 	.byte	0x00, 0xf0, 0x41, 0x00


	//----- nvinfo : EIATTR_KPARAM_INFO
	.align		4
.L_8613:
        /*0068*/ 	.byte	0x04, 0x17
        /*006a*/ 	.short	(.L_8615 - .L_8614)
.L_8614:
        /*006c*/ 	.word	0x00000000
        /*0070*/ 	.short	0x0000
        /*0072*/ 	.short	0x0000
        /*0074*/ 	.byte	0x00, 0xf0, 0x11, 0x00


	//----- nvinfo : EIATTR_SPARSE_MMA_MASK
	.align		4
.L_8615:
        /*0078*/ 	.byte	0x03, 0x50
        /*007a*/ 	.short	0x0000


	//----- nvinfo : EIATTR_MAXREG_COUNT
	.align		4
        /*007c*/ 	.byte	0x03, 0x1b
        /*007e*/ 	.short	0x00ff


	//----- nvinfo : EIATTR_MERCURY_ISA_VERSION
	.align		4
        /*0080*/ 	.byte	0x03, 0x5f
        /*0082*/ 	.short	0x0101


	//----- nvinfo : EIATTR_EXIT_INSTR_OFFSETS
	.align		4
        /*0084*/ 	.byte	0x04, 0x1c
        /*0086*/ 	.short	(.L_8617 - .L_8616)


	//   ....[0]....
.L_8616:
        /*0088*/ 	.word	0x00000880


	//   ....[1]....
        /*008c*/ 	.word	0x000008d0


	//----- nvinfo : EIATTR_MAX_THREADS
	.align		4
.L_8617:
        /*0090*/ 	.byte	0x04, 0x05
        /*0092*/ 	.short	(.L_8619 - .L_8618)
.L_8618:
        /*0094*/ 	.word	0x00000080
        /*0098*/ 	.word	0x00000001
        /*009c*/ 	.word	0x00000001


	//----- nvinfo : EIATTR_CRS_STACK_SIZE
	.align		4
.L_8619:
        /*00a0*/ 	.byte	0x04, 0x1e
        /*00a2*/ 	.short	(.L_8621 - .L_8620)
.L_8620:
        /*00a4*/ 	.word	0x00000000


	//----- nvinfo : EIATTR_CBANK_PARAM_SIZE
	.align		4
.L_8621:
        /*00a8*/ 	.byte	0x03, 0x19
        /*00aa*/ 	.short	0x002c


	//----- nvinfo : EIATTR_PARAM_CBANK
	.align		4
        /*00ac*/ 	.byte	0x04, 0x0a
        /*00ae*/ 	.short	(.L_8623 - .L_8622)
	.align		4
.L_8622:
        /*00b0*/ 	.word	index@(.nv.constant0._ZN2at6native27unrolled_elementwise_kernelINS0_13AUnaryFunctorIdddZZZNS0_19maximum_kernel_cudaERNS_18TensorIteratorBaseEENKUlvE0_clEvENKUlvE_clEvEUlddE_EESt5arrayIPcLm2EELi4E23TrivialOffsetCalculatorILi1EjESD_NS0_6memory15LoadWithoutCastENSE_16StoreWithoutCastEEEviT_T0_T2_T3_T4_T5_)
        /*00b4*/ 	.short	0x0210
        /*00b6*/ 	.short	0x002c


	//----- nvinfo : EIATTR_SW_WAR
	.align		4
.L_8623:
        /*00b8*/ 	.byte	0x04, 0x36
        /*00ba*/ 	.short	(.L_8625 - .L_8624)
.L_8624:
        /*00bc*/ 	.word	0x00000008
.L_8625:


//--------------------- .nv.info._ZN2at6native29vectorized_elementwise_kernelILi2ENS0_13AUnaryFunctorIdddZZZNS0_19maximum_kernel_cudaERNS_18TensorIteratorBaseEENKUlvE0_clEvENKUlvE_clEvEUlddE_EESt5arrayIPcLm2EEEEviT0_T1_ --------------------------
	.section	.nv.info._ZN2at6native29vectorized_elementwise_kernelILi2ENS0_13AUnaryFunctorIdddZZZNS0_19maximum_kernel_cudaERNS_18TensorIteratorBaseEENKUlvE0_clEvENKUlvE_clEvEUlddE_EESt5arrayIPcLm2EEEEviT0_T1_,"",@"SHT_CUDA_INFO"
	.sectionflags	@""
	.align	4


	//----- nvinfo : EIATTR_CUDA_API_VERSION
	.align		4
        /*0000*/ 	.byte	0x04, 0x37
        /*0002*/ 	.short	(.L_8627 - .L_8626)
.L_8626:
        /*0004*/ 	.word	0x00000082


	//----- nvinfo : EIATTR_KPARAM_INFO
	.align		4
.L_8627:
        /*0008*/ 	.byte	0x04, 0x17
        /*000a*/ 	.short	(.L_8629 - .L_8628)
.L_8628:
        /*000c*/ 	.word	0x00000000
        /*0010*/ 	.short	0x0002
        /*0012*/ 	.short	0x0018
        /*0014*/ 	.byte	0x00, 0xf0, 0x41, 0x00


	//----- nvinfo : EIATTR_KPARAM_INFO
	.align		4
.L_8629:
        /*0018*/ 	.byte	0x04, 0x17
        /*001a*/ 	.short	(.L_8631 - .L_8630)
.L_8630:
        /*001c*/ 	.word	0x00000000
        /*0020*/ 	.short	0x0001
        /*0022*/ 	.short	0x0008
        /*0024*/ 	.byte	0x00, 0xf0, 0x41, 0x00


	//----- nvinfo : EIATTR_KPARAM_INFO
	.align		4
.L_8631:
        /*0028*/ 	.byte	0x04, 0x17
        /*002a*/ 	.short	(.L_8633 - .L_8632)
.L_8632:
        /*002c*/ 	.word	0x00000000
        /*0030*/ 	.short	0x0000
        /*0032*/ 	.short	0x0000
        /*0034*/ 	.byte	0x00, 0xf0, 0x11, 0x00


	//----- nvinfo : EIATTR_SPARSE_MMA_MASK
	.align		4
.L_8633:
        /*0038*/ 	.byte	0x03, 0x50
        /*003a*/ 	.short	0x0000


	//----- nvinfo : EIATTR_MAXREG_COUNT
	.align		4
        /*003c*/ 	.byte	0x03, 0x1b
        /*003e*/ 	.short	0x00ff


	//----- nvinfo : EIATTR_MERCURY_ISA_VERSION
	.align		4
        /*0040*/ 	.byte	0x03, 0x5f
        /*0042*/ 	.short	0x0101


	//----- nvinfo : EIATTR_EXIT_INSTR_OFFSETS
	.align		4
        /*0044*/ 	.byte	0x04, 0x1c
        /*0046*/ 	.short	(.L_8635 - .L_8634)


	//   ....[0]....
.L_8634:
        /*0048*/ 	.word	0x000008f0


	//   ....[1]....
        /*004c*/ 	.word	0x000019f0


	//   ....[2]....
        /*0050*/ 	.word	0x00001a40


	//----- nvinfo : EIATTR_MAX_THREADS
	.align		4
.L_8635:
        /*0054*/ 	.byte	0x04, 0x05
        /*0056*/ 	.short	(.L_8637 - .L_8636)
.L_8636:
        /*0058*/ 	.word	0x00000080
        /*005c*/ 	.word	0x00000001
        /*0060*/ 	.word	0x00000001


	//----- nvinfo : EIATTR_CRS_STACK_SIZE
	.align		4
.L_8637:
        /*0064*/ 	.byte	0x04, 0x1e
        /*0066*/ 	.short	(.L_8639 - .L_8638)
.L_8638:
        /*0068*/ 	.word	0x00000000


	//----- nvinfo : EIATTR_CBANK_PARAM_SIZE
	.align		4
.L_8639:
        /*006c*/ 	.byte	0x03, 0x19
        /*006e*/ 	.short	0x0028


	//----- nvinfo : EIATTR_PARAM_CBANK
	.align		4
        /*0070*/ 	.byte	0x04, 0x0a
        /*0072*/ 	.short	(.L_8641 - .L_8640)
	.align		4
.L_8640:
        /*0074*/ 	.word	index@(.nv.constant0._ZN2at6native29vectorized_elementwise_kernelILi2ENS0_13AUnaryFunctorIdddZZZNS0_19maximum_kernel_cudaERNS_18TensorIteratorBaseEENKUlvE0_clEvENKUlvE_clEvEUlddE_EESt5arrayIPcLm2EEEEviT0_T1_)
        /*0078*/ 	.short	0x0210
        /*007a*/ 	.short	0x0028


	//----- nvinfo : EIATTR_SW_WAR
	.align		4
.L_8641:
        /*007c*/ 	.byte	0x04, 0x36
        /*007e*/ 	.short	(.L_8643 - .L_8642)
.L_8642:
        /*0080*/ 	.word	0x00000008
.L_8643:


//--------------------- .nv.info._ZN2at6native29vectorized_elementwise_kernelILi4ENS0_13AUnaryFunctorIdddZZZNS0_19maximum_kernel_cudaERNS_18TensorIteratorBaseEENKUlvE0_clEvENKUlvE_clEvEUlddE_EESt5arrayIPcLm2EEEEviT0_T1_ --------------------------
	.section	.nv.info._ZN2at6native29vectorized_elementwise_kernelILi4ENS0_13AUnaryFunctorIdddZZZNS0_19maximum_kernel_cudaERNS_18TensorIteratorBaseEENKUlvE0_clEvENKUlvE_clEvEUlddE_EESt5arrayIPcLm2EEEEviT0_T1_,"",@"SHT_CUDA_INFO"
	.sectionflags	@""
	.align	4


	//----- nvinfo : EIATTR_CUDA_API_VERSION
	.align		4
        /*0000*/ 	.byte	0x04, 0x37
        /*0002*/ 	.short	(.L_8645 - .L_8644)
.L_8644:
        /*0004*/ 	.word	0x00000082


	//----- nvinfo : EIATTR_KPARAM_INFO
	.align		4
.L_8645:
        /*0008*/ 	.byte	0x04, 0x17
        /*000a*/ 	.short	(.L_8647 - .L_8646)
.L_8646:
        /*000c*/ 	.word	0x00000000
        /*0010*/ 	.short	0x0002
        /*0012*/ 	.short	0x0018
        /*0014*/ 	.byte	0x00, 0xf0, 0x41, 0x00


	//----- nvinfo : EIATTR_KPARAM_INFO
	.align		4
.L_8647:
        /*0018*/ 	.byte	0x04, 0x17
        /*001a*/ 	.short	(.L_8649 - .L_8648)
.L_8648:
        /*001c*/ 	.word	0x00000000
        /*0020*/ 	.short	0x0001
        /*0022*/ 	.short	0x0008
        /*0024*/ 	.byte	0x00, 0xf0, 0x41, 0x00


	//----- nvinfo : EIATTR_KPARAM_INFO
	.align		4
.L_8649:
        /*0028*/ 	.byte	0x04, 0x17
        /*002a*/ 	.short	(.L_8651 - .L_8650)
.L_8650:
        /*002c*/ 	.word	0x00000000
        /*0030*/ 	.short	0x0000
        /*0032*/ 	.short	0x0000
        /*0034*/ 	.byte	0x00, 0xf0, 0x11, 0x00


	//----- nvinfo : EIATTR_SPARSE_MMA_MASK
	.align		4
.L_8651:
        /*0038*/ 	.byte	0x03, 0x50
        /*003a*/ 	.short	0x0000


	//----- nvinfo : EIATTR_MAXREG_COUNT
	.align		4
        /*003c*/ 	.byte	0x03, 0x1b
        /*003e*/ 	.short	0x00ff


	//----- nvinfo : EIATTR_MERCURY_ISA_VERSION
	.align		4
        /*0040*/ 	.byte	0x03, 0x5f
        /*0042*/ 	.short	0x0101


	//----- nvinfo : EIATTR_EXIT_INSTR_OFFSETS
	.align		4
        /*0044*/ 	.byte	0x04, 0x1c
        /*0046*/ 	.short	(.L_8653 - .L_8652)


	//   ....[0]....
.L_8652:
        /*0048*/ 	.word	0x000008f0


	//   ....[1]....
        /*004c*/ 	.word	0x000019f0


	//   ....[2]....
        /*0050*/ 	.word	0x00001a40


	//----- nvinfo : EIATTR_MAX_THREADS
	.align		4
.L_8653:
        /*0054*/ 	.byte	0x04, 0x05
        /*0056*/ 	.short	(.L_8655 - .L_8654)
.L_8654:
        /*0058*/ 	.word	0x00000080
        /*005c*/ 	.word	0x00000001
        /*0060*/ 	.word	0x00000001


	//----- nvinfo : EIATTR_CRS_STACK_SIZE
	.align		4
.L_8655:
        /*0064*/ 	.byte	0x04, 0x1e
        /*0066*/ 	.short	(.L_8657 - .L_8656)
.L_8656:
        /*0068*/ 	.word	0x00000000


	//----- nvinfo : EIATTR_CBANK_PARAM_SIZE
	.align		4
.L_8657:
        /*006c*/ 	.byte	0x03, 0x19
        /*006e*/ 	.short	0x0028


	//----- nvinfo : EIATTR_PARAM_CBANK
	.align		4
        /*0070*/ 	.byte	0x04, 0x0a
        /*0072*/ 	.short	(.L_8659 - .L_8658)
	.align		4
.L_8658:
        /*0074*/ 	.word	index@(.nv.constant0._ZN2at6native29vectorized_elementwise_kernelILi4ENS0_13AUnaryFunctorIdddZZZNS0_19maximum_kernel_cudaERNS_18TensorIteratorBaseEENKUlvE0_clEvENKUlvE_clEvEUlddE_EESt5arrayIPcLm2EEEEviT0_T1_)
        /*0078*/ 	.short	0x0210
        /*007a*/ 	.short	0x0028


	//----- nvinfo : EIATTR_SW_WAR
	.align		4
.L_8659:
        /*007c*/ 	.byte	0x04, 0x36
        /*007e*/ 	.short	(.L_8661 - .L_8660)
.L_8660:
        /*0080*/ 	.word	0x00000008
.L_8661:


//--------------------- .nv.info._ZN2at6native29vectorized_elementwise_kernelILi8ENS0_13AUnaryFunctorIdddZZZNS0_19maximum_kernel_cudaERNS_18TensorIteratorBaseEENKUlvE0_clEvENKUlvE_clEvEUlddE_EESt5arrayIPcLm2EEEEviT0_T1_ --------------------------
	.section	.nv.info._ZN2at6native29vectorized_elementwise_kernelILi8ENS0_13AUnaryFunctorIdddZZZNS0_19maximum_kernel_cudaERNS_18TensorIteratorBaseEENKUlvE0_clEvENKUlvE_clEvEUlddE_EESt5arrayIPcLm2EEEEviT0_T1_,"",@"SHT_CUDA_INFO"
	.sectionflags	@""
	.align	4


	//----- nvinfo : EIATTR_CUDA_API_VERSION
	.align		4
        /*0000*/ 	.byte	0x04, 0x37
        /*0002*/ 	.short	(.L_8663 - .L_8662)
.L_8662:
        /*0004*/ 	.word	0x00000082


	//----- nvinfo : EIATTR_KPARAM_INFO
	.align		4
.L_8663:
        /*0008*/ 	.byte	0x04, 0x17
        /*000a*/ 	.short	(.L_8665 - .L_8664)
.L_8664:
        /*000c*/ 	.word	0x00000000
        /*0010*/ 	.short	0x0002
        /*0012*/ 	.short	0x0018
        /*0014*/ 	.byte	0x00, 0xf0, 0x41, 0x00


	//----- nvinfo : EIATTR_KPARAM_INFO
	.align		4
.L_8665:
        /*0018*/ 	.byte	0x04, 0x17
        /*001a*/ 	.short	(.L_8667 - .L_8666)
.L_8666:
        /*001c*/ 	.word	0x00000000
        /*0020*/ 	.short	0x0001
        /*0022*/ 	.short	0x0008
        /*0024*/ 	.byte	0x00, 0xf0, 0x41, 0x00


	//----- nvinfo : EIATTR_KPARAM_INFO
	.align		4
.L_8667:
        /*0028*/ 	.byte	0x04, 0x17
        /*002a*/ 	.short	(.L_8669 - .L_8668)
.L_8668:
        /*002c*/ 	.word	0x00000000
        /*0030*/ 	.short	0x0000
        /*0032*/ 	.short	0x0000
        /*0034*/ 	.byte	0x00, 0xf0, 0x11, 0x00


	//----- nvinfo : EIATTR_SPARSE_MMA_MASK
	.align		4
.L_8669:
        /*0038*/ 	.byte	0x03, 0x50
        /*003a*/ 	.short	0x0000


	//----- nvinfo : EIATTR_MAXREG_COUNT
	.align		4
        /*003c*/ 	.byte	0x03, 0x1b
        /*003e*/ 	.short	0x00ff


	//----- nvinfo : EIATTR_MERCURY_ISA_VERSION
	.align		4
        /*0040*/ 	.byte	0x03, 0x5f
        /*0042*/ 	.short	0x0101


	//----- nvinfo : EIATTR_EXIT_INSTR_OFFSETS
	.align		4
        /*0044*/ 	.byte	0x04, 0x1c
        /*0046*/ 	.short	(.L_8671 - .L_8670)


	//   ....[0]....
.L_8670:
        /*0048*/ 	.word	0x000008f0


	//   ....[1]....
        /*004c*/ 	.word	0x000019f0


	//   ....[2]....
        /*0050*/ 	.word	0x00001a40


	//----- nvinfo : EIATTR_MAX_THREADS
	.align		4
.L_8671:
        /*0054*/ 	.byte	0x04, 0x05
        /*0056*/ 	.short	(.L_8673 - .L_8672)
.L_8672:
        /*0058*/ 	.word	0x00000080
        /*005c*/ 	.word	0x00000001
        /*0060*/ 	.word	0x00000001


	//----- nvinfo : EIATTR_CRS_STACK_SIZE
	.align		4
.L_8673:
        /*0064*/ 	.byte	0x04, 0x1e
        /*0066*/ 	.short	(.L_8675 - .L_8674)
.L_8674:
        /*0068*/ 	.word	0x00000000


	//----- nvinfo : EIATTR_CBANK_PARAM_SIZE
	.align		4
.L_8675:
        /*006c*/ 	.byte	0x03, 0x19
        /*006e*/ 	.short	0x0028


	//----- nvinfo : EIATTR_PARAM_CBANK
	.align		4
        /*0070*/ 	.byte	0x04, 0x0a
        /*0072*/ 	.short	(.L_8677 - .L_8676)
	.align		4
.L_8676:
        /*0074*/ 	.word	index@(.nv.constant0._ZN2at6native29vectorized_elementwise_kernelILi8ENS0_13AUnaryFunctorIdddZZZNS0_19maximum_kernel_cudaERNS_18TensorIteratorBaseEENKUlvE0_clEvENKUlvE_clEvEUlddE_EESt5arrayIPcLm2EEEEviT0_T1_)
        /*0078*/ 	.short	0x0210
        /*007a*/ 	.short	0x0028


	//----- nvinfo : EIATTR_SW_WAR
	.align		4
.L_8677:
        /*007c*/ 	.byte	0x04, 0x36
        /*007e*/ 	.short	(.L_8679 - .L_8678)
.L_8678:
        /*0080*/ 	.word	0x00000008
.L_8679:


//--------------------- .nv.info._ZN2at6native18elementwise_kernelILi128ELi4EZNS0_15gpu_kernel_implINS0_13BinaryFunctorIdddZZZNS0_19maximum_kernel_cudaERNS_18TensorIteratorBaseEENKUlvE0_clEvENKUlvE_clEvEUlddE_EEEEvS5_RKT_EUliE_EEviT1_ --------------------------
	.section	.nv.info._ZN2at6native18elementwise_kernelILi128ELi4EZNS0_15gpu_kernel_implINS0_13BinaryFunctorIdddZZZNS0_19maximum_kernel_cudaERNS_18TensorIteratorBaseEENKUlvE0_clEvENKUlvE_clEvEUlddE_EEEEvS5_RKT_EUliE_EEviT1_,"",@"SHT_CUDA_INFO"
	.sectionflags	@""
	.align	4


	//----- nvinfo : EIATTR_CUDA_API_VERSION
	.align		4
        /*0000*/ 	.byte	0x04, 0x37
        /*0002*/ 	.short	(.L_8681 - .L_8680)
.L_8680:
        /*0004*/ 	.word	0x00000082


	//----- nvinfo : EIATTR_KPARAM_INFO
	.align		4
.L_8681:
        /*0008*/ 	.byte	0x04, 0x17
        /*000a*/ 	.short	(.L_8683 - .L_8682)
.L_8682:
        /*000c*/ 	.word	0x00000000
        /*0010*/ 	.short	0x0001
        /*0012*/ 	.short	0x0008
        /*0014*/ 	.byte	0x00, 0xf0, 0x21, 0x0a


	//----- nvinfo : EIATTR_KPARAM_INFO
	.align		4
.L_8683:
        /*0018*/ 	.byte	0x04, 0x17
        /*001a*/ 	.short	(.L_8685 - .L_8684)
.L_8684:
        /*001c*/ 	.word	0x00000000
        /*0020*/ 	.short	0x0000
        /*0022*/ 	.short	0x0000
        /*0024*/ 	.byte	0x00, 0xf0, 0x11, 0x00


	//----- nvinfo : EIATTR_SPARSE_MMA_MASK
	.align		4
.L_8685:
        /*0028*/ 	.byte	0x03, 0x50
        /*002a*/ 	.short	0x0000


	//----- nvinfo : EIATTR_MAXREG_COUNT
	.align		4
        /*002c*/ 	.byte	0x03, 0x1b
        /*002e*/ 	.short	0x0080


	//----- nvinfo : EIATTR_EXTERNS
	.align		4
        /*0030*/ 	.byte	0x04, 0x0f
        /*0032*/ 	.short	(.L_8687 - .L_8686)


	//   ....[0]....
	.align		4
.L_8686:
        /*0034*/ 	.word	index@(__assertfail)


	//----- nvinfo : EIATTR_MERCURY_ISA_VERSION
	.align		4
.L_8687:
        /*0038*/ 	.byte	0x03, 0x5f
        /*003a*/ 	.short	0x0101


	//----- nvinfo : EIATTR_SYSCALL_OFFSETS
	.align		4
        /*003c*/ 	.byte	0x04, 0x46
        /*003e*/ 	.short	(.L_8689 - .L_8688)


	//   ....[0]....
.L_8688:
        /*0040*/ 	.word	0x00002590


	//   ....[1]....
        /*0044*/ 	.word	0x000034a0


	//   ....[2]....
        /*0048*/ 	.word	0x000046f0


	//   ....[3]....
        /*004c*/ 	.word	0x00006cb0


	//   ....[4]....
        /*0050*/ 	.word	0x00007bc0


	//   ....[5]....
        /*0054*/ 	.word	0x00008e10


	//   ....[6]....
        /*0058*/ 	.word	0x0000b3c0


	//   ....[7]....
        /*005c*/ 	.word	0x0000c2d0


	//   ....[8]....
        /*0060*/ 	.word	0x0000d520


	//   ....[9]....
        /*0064*/ 	.word	0x0000fac0


	//   ....[10]....
        /*0068*/ 	.word	0x000109d0


	//   ....[11]....
        /*006c*/ 	.word	0x00011c20


	//----- nvinfo : EIATTR_EXIT_INSTR_OFFSETS
	.align		4
.L_8689:
        /*0070*/ 	.byte	0x04, 0x1c
        /*0072*/ 	.short	(.L_8691 - .L_8690)


	//   ....[0]....
.L_8690:
        /*0074*/ 	.word	0x0000d5d0


	//   ....[1]....
        /*0078*/ 	.word	0x00010c60


	//   ....[2]....
        /*007c*/ 	.word	0x00010ca0


	//   ....[3]....
        /*0080*/ 	.word	0x00010d30


	//   ....[4]....
        /*0084*/ 	.word	0x00010d60


	//   ....[5]....
        /*0088*/ 	.word	0x00010d90


	//   ....[6]....
        /*008c*/ 	.word	0x00010e60


	//   ....[7]....
        /*0090*/ 	.word	0x00010ee0


	//   ....[8]....
        /*0094*/ 	.word	0x00010fc0


	//   ....[9]....
        /*0098*/ 	.word	0x00011050


	//   ....[10]....
        /*009c*/ 	.word	0x00011070


	//   ....[11]....
        /*00a0*/ 	.word	0x00011130


	//   ....[12]....
        /*00a4*/ 	.word	0x00011160


	//   ....[13]....
        /*00a8*/ 	.word	0x00011330


	//   ....[14]....
        /*00ac*/ 	.word	0x000114d0


	//   ....[15]....
        /*00b0*/ 	.word	0x00011550


	//   ....[16]....
        /*00b4*/ 	.word	0x00011600


	//   ....[17]....
        /*00b8*/ 	.word	0x000117c0


	//   ....[18]....
        /*00bc*/ 	.word	0x00011980


	//   ....[19]....
        /*00c0*/ 	.word	0x00011b20


	//   ....[20]....
        /*00c4*/ 	.word	0x00011c30


	//   ....[21]....
        /*00c8*/ 	.word	0x00011c60


	//   ....[22]....
        /*00cc*/ 	.word	0x00011c90


	//----- nvinfo : EIATTR_MAX_THREADS
	.align		4
.L_8691:
        /*00d0*/ 	.byte	0x04, 0x05
        /*00d2*/ 	.short	(.L_8693 - .L_8692)
.L_8692:
        /*00d4*/ 	.word	0x00000080
        /*00d8*/ 	.word	0x00000001
        /*00dc*/ 	.word	0x00000001


	//----- nvinfo : EIATTR_CRS_STACK_SIZE
	.align		4
.L_8693:
        /*00e0*/ 	.byte	0x04, 0x1e
        /*00e2*/ 	.short	(.L_8695 - .L_8694)
.L_8694:
        /*00e4*/ 	.word	0x00000000


	//----- nvinfo : EIATTR_CBANK_PARAM_SIZE
	.align		4
.L_8695:
        /*00e8*/ 	.byte	0x03, 0x19
        /*00ea*/ 	.short	0x0290


	//----- nvinfo : EIATTR_PARAM_CBANK
	.align		4
        /*00ec*/ 	.byte	0x04, 0x0a
        /*00ee*/ 	.short	(.L_8697 - .L_8696)
	.align		4
.L_8696:
        /*00f0*/ 	.word	index@(.nv.constant0._ZN2at6native18elementwise_kernelILi128ELi4EZNS0_15gpu_kernel_implINS0_13BinaryFunctorIdddZZZNS0_19maximum_kernel_cudaERNS_18TensorIteratorBaseEENKUlvE0_clEvENKUlvE_clEvEUlddE_EEEEvS5_RKT_EUliE_EEviT1_)
        /*00f4*/ 	.short	0x0210
        /*00f6*/ 	.short	0x0290


	//----- nvinfo : EIATTR_SW_WAR
	.align		4
.L_8697:
        /*00f8*/ 	.byte	0x04, 0x36
        /*00fa*/ 	.short	(.L_8699 - .L_8698)
.L_8698:
        /*00fc*/ 	.word	0x00000008
.L_8699:


//--------------------- .nv.info._ZN2at6native27unrolled_elementwise_kernelINS0_13BinaryFunctorIdddZZZNS0_19maximum_kernel_cudaERNS_18TensorIteratorBaseEENKUlvE0_clEvENKUlvE_clEvEUlddE_EESt5arrayIPcLm3EELi4E23TrivialOffsetCalculatorILi2EjESC_ILi1EjENS0_6memory12LoadWithCastILi2EEENSF_13StoreWithCastILi1EEEEEviT_T0_T2_T3_T4_T5_ --------------------------
	.section	.nv.info._ZN2at6native27unrolled_elementwise_kernelINS0_13BinaryFunctorIdddZZZNS0_19maximum_kernel_cudaERNS_18TensorIteratorBaseEENKUlvE0_clEvENKUlvE_clEvEUlddE_EESt5arrayIPcLm3EELi4E23TrivialOffsetCalculatorILi2EjESC_ILi1EjENS0_6memory12LoadWithCastILi2EEENSF_13StoreWithCastILi1EEEEEviT_T0_T2_T3_T4_T5_,"",@"SHT_CUDA_INFO"
	.sectionflags	@""
	.align	4


	//----- nvinfo : EIATTR_CUDA_API_VERSION
	.align		4
        /*0000*/ 	.byte	0x04, 0x37
        /*0002*/ 	.short	(.L_8701 - .L_8700)
.L_8700:
        /*0004*/ 	.word	0x00000082


	//----- nvinfo : EIATTR_KPARAM_INFO
	.align		4
.L_8701:
        /*0008*/ 	.byte	0x04, 0x17
        /*000a*/ 	.short	(.L_8703 - .L_8702)
.L_8702:
        /*000c*/ 	.word	0x00000000
        /*0010*/ 	.short	0x0006
        /*0012*/ 	.short	0x0030
        /*0014*/ 	.byte	0x00, 0xf0, 0x21, 0x00


	//----- nvinfo : EIATTR_KPARAM_INFO
	.align		4
.L_8703:
        /*0018*/ 	.byte	0x04, 0x17
        /*001a*/ 	.short	(.L_8705 - .L_8704)
.L_8704:
        /*001c*/ 	.word	0x00000000
        /*0020*/ 	.short	0x0005
        /*0022*/ 	.short	0x0024
        /*0024*/ 	.byte	0x00, 0xf0, 0x31, 0x00


	//----- nvinfo : EIATTR_KPARAM_INFO
	.align		4
.L_8705:
        /*0028*/ 	.byte	0x04, 0x17
        /*002a*/ 	.short	(.L_8707 - .L_8706)
.L_8706:
        /*002c*/ 	.word	0x00000000
        /*0030*/ 	.short	0x0004
        /*0032*/ 	.short	0x0021
        /*0034*/ 	.byte	0x00, 0xf0, 0x05, 0x00


	//----- nvinfo : EIATTR_KPARAM_INFO
	.align		4
.L_8707:
        /*0038*/ 	.byte	0x04, 0x17
        /*003a*/ 	.short	(.L_8709 - .L_8708)
.L_8708:
        /*003c*/ 	.word	0x00000000
        /*0040*/ 	.short	0x0003
        /*0042*/ 	.short	0x0020
        /*0044*/ 	.byte	0x00, 0xf0, 0x05, 0x00


	//----- nvinfo : EIATTR_KPARAM_INFO
	.align		4
.L_8709:
        /*0048*/ 	.byte	0x04, 0x17
        /*004a*/ 	.short	(.L_8711 - .L_8710)
.L_8710:
        /*004c*/ 	.word	0x00000000
        /*0050*/ 	.short	0x0002
        /*0052*/ 	.short	0x0008
        /*0054*/ 	.byte	0x00, 0xf0, 0x61, 0x00


	//----- nvinfo : EIATTR_KPARAM_INFO
	.align		4
.L_8711:
        /*0058*/ 	.byte	0x04, 0x17
        /*005a*/ 	.short	(.L_8713 - .L_8712)
.L_8712:
        /*005c*/ 	.word	0x00000000
        /*0060*/ 	.short	0x0001
        /*0062*/ 	.short	0x0004
        /*0064*/ 	.byte	0x00, 0xf0, 0x05, 0x00


	//----- nvinfo : EIATTR_KPARAM_INFO
	.align		4
.L_8713:
        /*0068*/ 	.byte	0x04, 0x17
        /*006a*/ 	.short	(.L_8715 - .L_8714)
.L_8714:
        /*006c*/ 	.word	0x00000000
        /*0070*/ 	.short	0x0000
        /*0072*/ 	.short	0x0000
        /*0074*/ 	.byte	0x00, 0xf0, 0x11, 0x00


	//----- nvinfo : EIATTR_SPARSE_MMA_MASK
	.align		4
.L_8715:
        /*0078*/ 	.byte	0x03, 0x50
        /*007a*/ 	.short	0x0000


	//----- nvinfo : EIATTR_MAXREG_COUNT
	.align		4
        /*007c*/ 	.byte	0x03, 0x1b
        /*007e*/ 	.short	0x00ff


	//----- nvinfo : EIATTR_EXTERNS
	.align		4
        /*0080*/ 	.byte	0x04, 0x0f
        /*0082*/ 	.short	(.L_8717 - .L_8716)


	//   ....[0]....
	.align		4
.L_8716:
        /*0084*/ 	.word	index@(__assertfail)


	//----- nvinfo : EIATTR_MERCURY_ISA_VERSION
	.align		4
.L_8717:
        /*0088*/ 	.byte	0x03, 0x5f
        /*008a*/ 	.short	0x0101


	//----- nvinfo : EIATTR_SYSCALL_OFFSETS
	.align		4
        /*008c*/ 	.byte	0x04, 0x46
        /*008e*/ 	.short	(.L_8719 - .L_8718)


	//   ....[0]....
.L_8718:
        /*0090*/ 	.word	0x00000fa0


	//   ....[1]....
        /*0094*/ 	.word	0x00001ec0


	//   ....[2]....
        /*0098*/ 	.word	0x00002e60


	//   ....[3]....
        /*009c*/ 	.word	0x00003d80


	//   ....[4]....
        /*00a0*/ 	.word	0x00004d30


	//   ....[5]....
        /*00a4*/ 	.word	0x00005c50


	//   ....[6]....
        /*00a8*/ 	.word	0x00006be0


	//   ....[7]....
        /*00ac*/ 	.word	0x00007b10


	//   ....[8]....
        /*00b0*/ 	.word	0x000092e0


	//   ....[9]....
        /*00b4*/ 	.word	0x0000a4a0


	//   ....[10]....
        /*00b8*/ 	.word	0x0000b620


	//   ....[11]....
        /*00bc*/ 	.word	0x0000c7c0


	//----- nvinfo : EIATTR_EXIT_INSTR_OFFSETS
	.align		4
.L_8719:
        /*00c0*/ 	.byte	0x04, 0x1c
        /*00c2*/ 	.short	(.L_8721 - .L_8720)


	//   ....[0]....
.L_8720:
        /*00c4*/ 	.word	0x0000b6c0


	//   ....[1]....
        /*00c8*/ 	.word	0x0000b800


	//   ....[2]....
        /*00cc*/ 	.word	0x0000b840


	//   ....[3]....
        /*00d0*/ 	.word	0x0000b8d0


	//   ....[4]....
        /*00d4*/ 	.word	0x0000b900


	//   ....[5]....
        /*00d8*/ 	.word	0x0000b930


	//   ....[6]....
        /*00dc*/ 	.word	0x0000ba00


	//   ....[7]....
        /*00e0*/ 	.word	0x0000ba80


	//   ....[8]....
        /*00e4*/ 	.word	0x0000bb60


	//   ....[9]....
        /*00e8*/ 	.word	0x0000bbf0


	//   ....[10]....
        /*00ec*/ 	.word	0x0000bc10


	//   ....[11]....
        /*00f0*/ 	.word	0x0000bcd0


	//   ....[12]....
        /*00f4*/ 	.word	0x0000bd00


	//   ....[13]....
        /*00f8*/ 	.word	0x0000bed0


	//   ....[14]....
        /*00fc*/ 	.word	0x0000c070


	//   ....[15]....
        /*0100*/ 	.word	0x0000c0f0


	//   ....[16]....
        /*0104*/ 	.word	0x0000c1a0


	//   ....[17]....
        /*0108*/ 	.word	0x0000c360


	//   ....[18]....
        /*010c*/ 	.word	0x0000c520


	//   ....[19]....
        /*0110*/ 	.word	0x0000c6c0


	//   ....[20]....
        /*0114*/ 	.word	0x0000c7d0


	//   ....[21]....
        /*0118*/ 	.word	0x0000c800


	//   ....[22]....
        /*011c*/ 	.word	0x0000c830


	//----- nvinfo : EIATTR_MAX_THREADS
	.align		4
.L_8721:
        /*0120*/ 	.byte	0x04, 0x05
        /*0122*/ 	.short	(.L_8723 - .L_8722)
.L_8722:
        /*0124*/ 	.word	0x00000080
        /*0128*/ 	.word	0x00000001
        /*012c*/ 	.word	0x00000001


	//----- nvinfo : EIATTR_CRS_STACK_SIZE
	.align		4
.L_8723:
        /*0130*/ 	.byte	0x04, 0x1e
        /*0132*/ 	.short	(.L_8725 - .L_8724)
.L_8724:
        /*0134*/ 	.word	0x00000000


	//----- nvinfo : EIATTR_CBANK_PARAM_SIZE
	.align		4
.L_8725:
        /*0138*/ 	.byte	0x03, 0x19
        /*013a*/ 	.short	0x0038


	//----- nvinfo : EIATTR_PARAM_CBANK
	.align		4
        /*013c*/ 	.byte	0x04, 0x0a
        /*013e*/ 	.short	(.L_8727 - .L_8726)
	.align		4
.L_8726:
        /*0140*/ 	.word	index@(.nv.constant0._ZN2at6native27unrolled_elementwise_kernelINS0_13BinaryFunctorIdddZZZNS0_19maximum_kernel_cudaERNS_18TensorIteratorBaseEENKUlvE0_clEvENKUlvE_clEvEUlddE_EESt5arrayIPcLm3EELi4E23TrivialOffsetCalculatorILi2EjESC_ILi1EjENS0_6memory12LoadWithCastILi2EEENSF_13StoreWithCastILi1EEEEEviT_T0_T2_T3_T4_T5_)
        /*0144*/ 	.short	0x0210
        /*0146*/ 	.short	0x0038


	//----- nvinfo : EIATTR_SW_WAR
	.align		4
.L_8727:
        /*0148*/ 	.byte	0x04, 0x36
        /*014a*/ 	.short	(.L_8729 - .L_8728)
.L_8728:
        /*014c*/ 	.word	0x00000008
.L_8729:


//--------------------- .nv.info._ZN2at6native18elementwise_kernelILi128ELi2EZNS0_22gpu_kernel_impl_nocastINS0_13BinaryFunctorIdddZZZNS0_19maximum_kernel_cudaERNS_18TensorIteratorBaseEENKUlvE0_clEvENKUlvE_clEvEUlddE_EEEEvS5_RKT_EUliE_EEviT1_ --------------------------
	.section	.nv.info._ZN2at6native18elementwise_kernelILi128ELi2EZNS0_22gpu_kernel_impl_nocastINS0_13BinaryFunctorIdddZZZNS0_19maximum_kernel_cudaERNS_18TensorIteratorBaseEENKUlvE0_clEvENKUlvE_clEvEUlddE_EEEEvS5_RKT_EUliE_EEviT1_,"",@"SHT_CUDA_INFO"
	.sectionflags	@""
	.align	4


	//----- nvinfo : EIATTR_CUDA_API_VERSION
	.align		4
        /*0000*/ 	.byte	0x04, 0x37
        /*0002*/ 	.short	(.L_8731 - .L_8730)
.L_8730:
        /*0004*/ 	.word	0x00000082


	//----- nvinfo : EIATTR_KPARAM_INFO
	.align		4
.L_8731:
        /*0008*/ 	.byte	0x04, 0x17
        /*000a*/ 	.short	(.L_8733 - .L_8732)
.L_8732:
        /*000c*/ 	.word	0x00000000
        /*0010*/ 	.short	0x0001
        /*0012*/ 	.short	0x0008
        /*0014*/ 	.byte	0x00, 0xf0, 0x21, 0x0a


	//----- nvinfo : EIATTR_KPARAM_INFO
	.align		4
.L_8733:
        /*0018*/ 	.byte	0x04, 0x17
        /*001a*/ 	.short	(.L_8735 - .L_8734)
.L_8734:
        /*001c*/ 	.word	0x00000000
        /*0020*/ 	.short	0x0000
        /*0022*/ 	.short	0x0000
        /*0024*/ 	.byte	0x00, 0xf0, 0x11, 0x00


	//----- nvinfo : EIATTR_SPARSE_MMA_MASK
	.align		4
.L_8735:
        /*0028*/ 	.byte	0x03, 0x50
        /*002a*/ 	.short	0x0000


	//----- nvinfo : EIATTR_MAXREG_COUNT
	.align		4
        /*002c*/ 	.byte	0x03, 0x1b
        /*002e*/ 	.short	0x0080


	//----- nvinfo : EIATTR_MERCURY_ISA_VERSION
	.align		4
        /*0030*/ 	.byte	0x03, 0x5f
        /*0032*/ 	.short	0x0101


	//----- nvinfo : EIATTR_EXIT_INSTR_OFFSETS
	.align		4
        /*0034*/ 	.byte	0x04, 0x1c
        /*0036*/ 	.short	(.L_8737 - .L_8736)


	//   ....[0]....
.L_8736:
        /*0038*/ 	.word	0x000018a0


	//   ....[1]....
        /*003c*/ 	.word	0x00003080


	//----- nvinfo : EIATTR_MAX_THREADS
	.align		4
.L_8737:
        /*0040*/ 	.byte	0x04, 0x05
        /*0042*/ 	.short	(.L_8739 - .L_8738)
.L_8738:
        /*0044*/ 	.word	0x00000080
        /*0048*/ 	.word	0x00000001
        /*004c*/ 	.word	0x00000001


	//----- nvinfo : EIATTR_CRS_STACK_SIZE
	.align		4
.L_8739:
        /*0050*/ 	.byte	0x04, 0x1e
        /*0052*/ 	.short	(.L_8741 - .L_8740)
.L_8740:
        /*0054*/ 	.word	0x00000000


	//----- nvinfo : EIATTR_CBANK_PARAM_SIZE
	.align		4
.L_8741:
        /*0058*/ 	.byte	0x03, 0x19
        /*005a*/ 	.short	0x0290


	//----- nvinfo : EIATTR_PARAM_CBANK
	.align		4
        /*005c*/ 	.byte	0x04, 0x0a
        /*005e*/ 	.short	(.L_8743 - .L_8742)
	.align		4
.L_8742:
        /*0060*/ 	.word	index@(.nv.constant0._ZN2at6native18elementwise_kernelILi128ELi2EZNS0_22gpu_kernel_impl_nocastINS0_13BinaryFunctorIdddZZZNS0_19maximum_kernel_cudaERNS_18TensorIteratorBaseEENKUlvE0_clEvENKUlvE_clEvEUlddE_EEEEvS5_RKT_EUliE_EEviT1_)
        /*0064*/ 	.short	0x0210
        /*0066*/ 	.short	0x0290


	//----- nvinfo : EIATTR_SW_WAR
	.align		4
.L_8743:
        /*0068*/ 	.byte	0x04, 0x36
        /*006a*/ 	.short	(.L_8745 - .L_8744)
.L_8744:
        /*006c*/ 	.word	0x00000008
.L_8745:


//--------------------- .nv.info._ZN2at6native27unrolled_elementwise_kernelINS0_13BinaryFunctorIdddZZZNS0_19maximum_kernel_cudaERNS_18TensorIteratorBaseEENKUlvE0_clEvENKUlvE_clEvEUlddE_EESt5arrayIPcLm3EELi4E23TrivialOffsetCalculatorILi2EjESC_ILi1EjENS0_6memory15LoadWithoutCastENSF_16StoreWithoutCastEEEviT_T0_T2_T3_T4_T5_ --------------------------
	.section	.nv.info._ZN2at6native27unrolled_elementwise_kernelINS0_13BinaryFunctorIdddZZZNS0_19maximum_kernel_cudaERNS_18TensorIteratorBaseEENKUlvE0_clEvENKUlvE_clEvEUlddE_EESt5arrayIPcLm3EELi4E23TrivialOffsetCalculatorILi2EjESC_ILi1EjENS0_6memory15LoadWithoutCastENSF_16StoreWithoutCastEEEviT_T0_T2_T3_T4_T5_,"",@"SHT_CUDA_INFO"
	.sectionflags	@""
	.align	4


	//----- nvinfo : EIATTR_CUDA_API_VERSION
	.align		4
        /*0000*/ 	.byte	0x04, 0x37
        /*0002*/ 	.short	(.L_8747 - .L_8746)
.L_8746:
        /*0004*/ 	.word	0x00000082


	//----- nvinfo : EIATTR_KPARAM_INFO
	.align		4
.L_8747:
        /*0008*/ 	.byte	0x04, 0x17
        /*000a*/ 	.short	(.L_8749 - .L_8748)
.L_8748:
        /*000c*/ 	.word	0x00000000
        /*0010*/ 	.short	0x0006
        /*0012*/ 	.short	0x0023
        /*0014*/ 	.byte	0x00, 0xf0, 0x05, 0x00


	//----- nvinfo : EIATTR_KPARAM_INFO
	.align		4
.L_8749:
        /*0018*/ 	.byte	0x04, 0x17
        /*001a*/ 	.short	(.L_8751 - .L_8750)
.L_8750:
        /*001c*/ 	.word	0x00000000
        /*0020*/ 	.short	0x0005
        /*0022*/ 	.short	0x0022
        /*0024*/ 	.byte	0x00, 0xf0, 0x05, 0x00


	//----- nvinfo : EIATTR_KPARAM_INFO
	.align		4
.L_8751:
        /*0028*/ 	.byte	0x04, 0x17
        /*002a*/ 	.short	(.L_8753 - .L_8752)
.L_8752:
        /*002c*/ 	.word	0x00000000
        /*0030*/ 	.short	0x0004
        /*0032*/ 	.short	0x0021
        /*0034*/ 	.byte	0x00, 0xf0, 0x05, 0x00


	//----- nvinfo : EIATTR_KPARAM_INFO
	.align		4
.L_8753:
        /*0038*/ 	.byte	0x04, 0x17
        /*003a*/ 	.short	(.L_8755 - .L_8754)
.L_8754:
        /*003c*/ 	.word	0x00000000
        /*0040*/ 	.short	0x0003
        /*0042*/ 	.short	0x0020
        /*0044*/ 	.byte	0x00, 0xf0, 0x05, 0x00


	//----- nvinfo : EIATTR_KPARAM_INFO
	.align		4
.L_8755:
        /*0048*/ 	.byte	0x04, 0x17
        /*004a*/ 	.short	(.L_8757 - .L_8756)
.L_8756:
        /*004c*/ 	.word	0x00000000
        /*0050*/ 	.short	0x0002
        /*0052*/ 	.short	0x0008
        /*0054*/ 	.byte	0x00, 0xf0, 0x61, 0x00


	//----- nvinfo : EIATTR_KPARAM_INFO
	.align		4
.L_8757:
        /*0058*/ 	.byte	0x04, 0x17
        /*005a*/ 	.short	(.L_8759 - .L_8758)
.L_8758:
        /*005c*/ 	.word	0x00000000
        /*0060*/ 	.short	0x0001
        /*0062*/ 	.short	0x0004
        /*0064*/ 	.byte	0x00, 0xf0, 0x05, 0x00


	//----- nvinfo : EIATTR_KPARAM_INFO
	.align		4
.L_8759:
        /*0068*/ 	.byte	0x04, 0x17
        /*006a*/ 	.short	(.L_8761 - .L_8760)
.L_8760:
        /*006c*/ 	.word	0x00000000
        /*0070*/ 	.short	0x0000
        /*0072*/ 	.short	0x0000
        /*0074*/ 	.byte	0x00, 0xf0, 0x11, 0x00


	//----- nvinfo : EIATTR_SPARSE_MMA_MASK
	.align		4
.L_8761:
        /*0078*/ 	.byte	0x03, 0x50
        /*007a*/ 	.short	0x0000


	//----- nvinfo : EIATTR_MAXREG_COUNT
	.align		4
        /*007c*/ 	.byte	0x03, 0x1b
        /*007e*/ 	.short	0x00ff


	//----- nvinfo : EIATTR_MERCURY_ISA_VERSION
	.align		4
        /*0080*/ 	.byte	0x03, 0x5f
        /*0082*/ 	.short	0x0101


	//----- nvinfo : EIATTR_EXIT_INSTR_OFFSETS
	.align		4
        /*0084*/ 	.byte	0x04, 0x1c
        /*0086*/ 	.short	(.L_8763 - .L_8762)


	//   ....[0]....
.L_8762:
        /*0088*/ 	.word	0x00000940


	//   ....[1]....
        /*008c*/ 	.word	0x00000990


	//----- nvinfo : EIATTR_MAX_THREADS
	.align		4
.L_8763:
        /*0090*/ 	.byte	0x04, 0x05
        /*0092*/ 	.short	(.L_8765 - .L_8764)
.L_8764:
        /*0094*/ 	.word	0x00000080
        /*0098*/ 	.word	0x00000001
        /*009c*/ 	.word	0x00000001


	//----- nvinfo : EIATTR_CRS_STACK_SIZE
	.align		4
.L_8765:
        /*00a0*/ 	.byte	0x04, 0x1e
        /*00a2*/ 	.short	(.L_8767 - .L_8766)
.L_8766:
        /*00a4*/ 	.word	0x00000000


	//----- nvinfo : EIATTR_CBANK_PARAM_SIZE
	.align		4
.L_8767:
        /*00a8*/ 	.byte	0x03, 0x19
        /*00aa*/ 	.short	0x0024


	//----- nvinfo : EIATTR_PARAM_CBANK
	.align		4
        /*00ac*/ 	.byte	0x04, 0x0a
        /*00ae*/ 	.short	(.L_8769 - .L_8768)
	.align		4
.L_8768:
        /*00b0*/ 	.word	index@(.nv.constant0._ZN2at6native27unrolled_elementwise_kernelINS0_13BinaryFunctorIdddZZZNS0_19maximum_kernel_cudaERNS_18TensorIteratorBaseEENKUlvE0_clEvENKUlvE_clEvEUlddE_EESt5arrayIPcLm3EELi4E23TrivialOffsetCalculatorILi2EjESC_ILi1EjENS0_6memory15LoadWithoutCastENSF_16StoreWithoutCastEEEviT_T0_T2_T3_T4_T5_)
        /*00b4*/ 	.short	0x0210
        /*00b6*/ 	.short	0x0024


	//----- nvinfo : EIATTR_SW_WAR
	.align		4
.L_8769:
        /*00b8*/ 	.byte	0x04, 0x36
        /*00ba*/ 	.short	(.L_8771 - .L_8770)
.L_8770:
        /*00bc*/ 	.word	0x00000008
.L_8771:


//--------------------- .nv.info._ZN2at6native29vectorized_elementwise_kernelILi2ENS0_13BinaryFunctorIdddZZZNS0_19maximum_kernel_cudaERNS_18TensorIteratorBaseEENKUlvE0_clEvENKUlvE_clEvEUlddE_EESt5arrayIPcLm3EEEEviT0_T1_ --------------------------
	.section	.nv.info._ZN2at6native29vectorized_elementwise_kernelILi2ENS0_13BinaryFunctorIdddZZZNS0_19maximum_kernel_cudaERNS_18TensorIteratorBaseEENKUlvE0_clEvENKUlvE_clEvEUlddE_EESt5arrayIPcLm3EEEEviT0_T1_,"",@"SHT_CUDA_INFO"
	.sectionflags	@""
	.align	4


	//----- nvinfo : EIATTR_CUDA_API_VERSION
	.align		4
        /*0000*/ 	.byte	0x04, 0x37
        /*0002*/ 	.short	(.L_8773 - .L_8772)
.L_8772:
        /*0004*/ 	.word	0x00000082


	//----- nvinfo : EIATTR_KPARAM_INFO
	.align		4
.L_8773:
        /*0008*/ 	.byte	0x04, 0x17
        /*000a*/ 	.short	(.L_8775 - .L_8774)
.L_8774:
        /*000c*/ 	.word	0x00000000
        /*0010*/ 	.short	0x0002
        /*0012*/ 	.short	0x0008
        /*0014*/ 	.byte	0x00, 0xf0, 0x61, 0x00


	//----- nvinfo : EIATTR_KPARAM_INFO
	.align		4
.L_8775:
        /*0018*/ 	.byte	0x04, 0x17
        /*001a*/ 	.short	(.L_8777 - .L_8776)
.L_8776:
        /*001c*/ 	.word	0x00000000
        /*0020*/ 	.short	0x0001
        /*0022*/ 	.short	0x0004
        /*0024*/ 	.byte	0x00, 0xf0, 0x05, 0x00


	//----- nvinfo : EIATTR_KPARAM_INFO
	.align		4
.L_8777:
        /*0028*/ 	.byte	0x04, 0x17
        /*002a*/ 	.short	(.L_8779 - .L_8778)
.L_8778:
        /*002c*/ 	.word	0x00000000
        /*0030*/ 	.short	0x0000
        /*0032*/ 	.short	0x0000
        /*0034*/ 	.byte	0x00, 0xf0, 0x11, 0x00


	//----- nvinfo : EIATTR_SPARSE_MMA_MASK
	.align		4
.L_8779:
        /*0038*/ 	.byte	0x03, 0x50
        /*003a*/ 	.short	0x0000


	//----- nvinfo : EIATTR_MAXREG_COUNT
	.align		4
        /*003c*/ 	.byte	0x03, 0x1b
        /*003e*/ 	.short	0x00ff


	//----- nvinfo : EIATTR_MERCURY_ISA_VERSION
	.align		4
        /*0040*/ 	.byte	0x03, 0x5f
        /*0042*/ 	.short	0x0101


	//----- nvinfo : EIATTR_EXIT_INSTR_OFFSETS
	.align		4
        /*0044*/ 	.byte	0x04, 0x1c
        /*0046*/ 	.short	(.L_8781 - .L_8780)


	//   ....[0]....
.L_8780:
        /*0048*/ 	.word	0x00000a70


	//   ....[1]....
        /*004c*/ 	.word	0x00001d00


	//   ....[2]....
        /*0050*/ 	.word	0x00001d50


	//----- nvinfo : EIATTR_MAX_THREADS
	.align		4
.L_8781:
        /*0054*/ 	.byte	0x04, 0x05
        /*0056*/ 	.short	(.L_8783 - .L_8782)
.L_8782:
        /*0058*/ 	.word	0x00000080
        /*005c*/ 	.word	0x00000001
        /*0060*/ 	.word	0x00000001


	//----- nvinfo : EIATTR_CRS_STACK_SIZE
	.align		4
.L_8783:
        /*0064*/ 	.byte	0x04, 0x1e
        /*0066*/ 	.short	(.L_8785 - .L_8784)
.L_8784:
        /*0068*/ 	.word	0x00000000


	//----- nvinfo : EIATTR_CBANK_PARAM_SIZE
	.align		4
.L_8785:
        /*006c*/ 	.byte	0x03, 0x19
        /*006e*/ 	.short	0x0020


	//----- nvinfo : EIATTR_PARAM_CBANK
	.align		4
        /*0070*/ 	.byte	0x04, 0x0a
        /*0072*/ 	.short	(.L_8787 - .L_8786)
	.align		4
.L_8786:
        /*0074*/ 	.word	index@(.nv.constant0._ZN2at6native29vectorized_elementwise_kernelILi2ENS0_13BinaryFunctorIdddZZZNS0_19maximum_kernel_cudaERNS_18TensorIteratorBaseEENKUlvE0_clEvENKUlvE_clEvEUlddE_EESt5arrayIPcLm3EEEEviT0_T1_)
        /*0078*/ 	.short	0x0210
        /*007a*/ 	.short	0x0020


	//----- nvinfo : EIATTR_SW_WAR
	.align		4
.L_8787:
        /*007c*/ 	.byte	0x04, 0x36
        /*007e*/ 	.short	(.L_8789 - .L_8788)
.L_8788:
        /*0080*/ 	.word	0x00000008
.L_8789:


//--------------------- .nv.info._ZN2at6native29vectorized_elementwise_kernelILi4ENS0_13BinaryFunctorIdddZZZNS0_19maximum_kernel_cudaERNS_18TensorIteratorBaseEENKUlvE0_clEvENKUlvE_clEvEUlddE_EESt5arrayIPcLm3EEEEviT0_T1_ --------------------------
	.section	.nv.info._ZN2at6native29vectorized_elementwise_kernelILi4ENS0_13BinaryFunctorIdddZZZNS0_19maximum_kernel_cudaERNS_18TensorIteratorBaseEENKUlvE0_clEvENKUlvE_clEvEUlddE_EESt5arrayIPcLm3EEEEviT0_T1_,"",@"SHT_CUDA_INFO"
	.sectionflags	@""
	.align	4


	//----- nvinfo : EIATTR_CUDA_API_VERSION
	.align		4
        /*0000*/ 	.byte	0x04, 0x37
        /*0002*/ 	.short	(.L_8791 - .L_8790)
.L_8790:
        /*0004*/ 	.word	0x00000082


	//----- nvinfo : EIATTR_KPARAM_INFO
	.align		4
.L_8791:
        /*0008*/ 	.byte	0x04, 0x17
        /*000a*/ 	.short	(.L_8793 - .L_8792)
.L_8792:
        /*000c*/ 	.word	0x00000000
        /*0010*/ 	.short	0x0002
        /*0012*/ 	.short	0x0008
        /*0014*/ 	.byte	0x00, 0xf0, 0x61, 0x00


	//----- nvinfo : EIATTR_KPARAM_INFO
	.align		4
.L_8793:
        /*0018*/ 	.byte	0x04, 0x17
        /*001a*/ 	.short	(.L_8795 - .L_8794)
.L_8794:
        /*001c*/ 	.word	0x00000000
        /*0020*/ 	.short	0x0001
        /*0022*/ 	.short	0x0004
        /*0024*/ 	.byte	0x00, 0xf0, 0x05, 0x00


	//----- nvinfo : EIATTR_KPARAM_INFO
	.align		4
.L_8795:
        /*0028*/ 	.byte	0x04, 0x17
        /*002a*/ 	.short	(.L_8797 - .L_8796)
.L_8796:
        /*002c*/ 	.word	0x00000000
        /*0030*/ 	.short	0x0000
        /*0032*/ 	.short	0x0000
        /*0034*/ 	.byte	0x00, 0xf0, 0x11, 0x00


	//----- nvinfo : EIATTR_SPARSE_MMA_MASK
	.align		4
.L_8797:
        /*0038*/ 	.byte	0x03, 0x50
        /*003a*/ 	.short	0x0000


	//----- nvinfo : EIATTR_MAXREG_COUNT
	.align		4
        /*003c*/ 	.byte	0x03, 0x1b
        /*003e*/ 	.short	0x00ff


	//----- nvinfo : EIATTR_MERCURY_ISA_VERSION
	.align		4
        /*0040*/ 	.byte	0x03, 0x5f
        /*0042*/ 	.short	0x0101


	//----- nvinfo : EIATTR_EXIT_INSTR_OFFSETS
	.align		4
        /*0044*/ 	.byte	0x04, 0x1c
        /*0046*/ 	.short	(.L_8799 - .L_8798)


	//   ....[0]....
.L_8798:
        /*0048*/ 	.word	0x00000a70


	//   ....[1]....
        /*004c*/ 	.word	0x00001d00


	//   ....[2]....
        /*0050*/ 	.word	0x00001d50


	//----- nvinfo : EIATTR_MAX_THREADS
	.align		4
.L_8799:
        /*0054*/ 	.byte	0x04, 0x05
        /*0056*/ 	.short	(.L_8801 - .L_8800)
.L_8800:
        /*0058*/ 	.word	0x00000080
        /*005c*/ 	.word	0x00000001
        /*0060*/ 	.word	0x00000001


	//----- nvinfo : EIATTR_CRS_STACK_SIZE
	.align		4
.L_8801:
        /*0064*/ 	.byte	0x04, 0x1e
        /*0066*/ 	.short	(.L_8803 - .L_8802)
.L_8802:
        /*0068*/ 	.word	0x00000000


	//----- nvinfo : EIATTR_CBANK_PARAM_SIZE
	.align		4
.L_8803:
        /*006c*/ 	.byte	0x03, 0x19
        /*006e*/ 	.short	0x0020


	//----- nvinfo : EIATTR_PARAM_CBANK
	.align		4
        /*0070*/ 	.byte	0x04, 0x0a
        /*0072*/ 	.short	(.L_8805 - .L_8804)
	.align		4
.L_8804:
        /*0074*/ 	.word	index@(.nv.constant0._ZN2at6native29vectorized_elementwise_kernelILi4ENS0_13BinaryFunctorIdddZZZNS0_19maximum_kernel_cudaERNS_18TensorIteratorBaseEENKUlvE0_clEvENKUlvE_clEvEUlddE_EESt5arrayIPcLm3EEEEviT0_T1_)
        /*0078*/ 	.short	0x0210
        /*007a*/ 	.short	0x0020


	//----- nvinfo : EIATTR_SW_WAR
	.align		4
.L_8805:
        /*007c*/ 	.byte	0x04, 0x36
        /*007e*/ 	.short	(.L_8807 - .L_8806)
.L_8806:
        /*0080*/ 	.word	0x00000008
.L_8807:


//--------------------- .nv.info._ZN2at6native29vectorized_elementwise_kernelILi8ENS0_13BinaryFunctorIdddZZZNS0_19maximum_kernel_cudaERNS_18TensorIteratorBaseEENKUlvE0_clEvENKUlvE_clEvEUlddE_EESt5arrayIPcLm3EEEEviT0_T1_ --------------------------
	.section	.nv.info._ZN2at6native29vectorized_elementwise_kernelILi8ENS0_13BinaryFunctorIdddZZZNS0_19maximum_kernel_cudaERNS_18TensorIteratorBaseEENKUlvE0_clEvENKUlvE_clEvEUlddE_EESt5arrayIPcLm3EEEEviT0_T1_,"",@"SHT_CUDA_INFO"
	.sectionflags	@""
	.align	4


	//----- nvinfo : EIATTR_CUDA_API_VERSION
	.align		4
        /*0000*/ 	.byte	0x04, 0x37
        /*0002*/ 	.short	(.L_8809 - .L_8808)
.L_8808:
        /*0004*/ 	.word	0x00000082


	//----- nvinfo : EIATTR_KPARAM_INFO
	.align		4
.L_8809:
        /*0008*/ 	.byte	0x04, 0x17
        /*000a*/ 	.short	(.L_8811 - .L_8810)
.L_8810:
        /*000c*/ 	.word	0x00000000
        /*0010*/ 	.short	0x0002
        /*0012*/ 	.short	0x0008
        /*0014*/ 	.byte	0x00, 0xf0, 0x61, 0x00


	//----- nvinfo : EIATTR_KPARAM_INFO
	.align		4
.L_8811:
        /*0018*/ 	.byte	0x04, 0x17
        /*001a*/ 	.short	(.L_8813 - .L_8812)
.L_8812:
        /*001c*/ 	.word	0x00000000
        /*0020*/ 	.short	0x0001
        /*0022*/ 	.short	0x0004
        /*0024*/ 	.byte	0x00, 0xf0, 0x05, 0x00


	//----- nvinfo : EIATTR_KPARAM_INFO
	.align		4
.L_8813:
        /*0028*/ 	.byte	0x04, 0x17
        /*002a*/ 	.short	(.L_8815 - .L_8814)
.L_8814:
        /*002c*/ 	.word	0x00000000
        /*0030*/ 	.short	0x0000
        /*0032*/ 	.short	0x0000
        /*0034*/ 	.byte	0x00, 0xf0, 0x11, 0x00


	//----- nvinfo : EIATTR_SPARSE_MMA_MASK
	.align		4
.L_8815:
        /*0038*/ 	.byte	0x03, 0x50
        /*003a*/ 	.short	0x0000


	//----- nvinfo : EIATTR_MAXREG_COUNT
	.align		4
        /*003c*/ 	.byte	0x03, 0x1b
        /*003e*/ 	.short	0x00ff


	//----- nvinfo : EIATTR_MERCURY_ISA_VERSION
	.align		4
        /*0040*/ 	.byte	0x03, 0x5f
        /*0042*/ 	.short	0x0101


	//----- nvinfo : EIATTR_EXIT_INSTR_OFFSETS
	.align		4
        /*0044*/ 	.byte	0x04, 0x1c
        /*0046*/ 	.short	(.L_8817 - .L_8816)


	//   ....[0]....
.L_8816:
        /*0048*/ 	.word	0x00000a70


	//   ....[1]....
        /*004c*/ 	.word	0x00001d00


	//   ....[2]....
        /*0050*/ 	.word	0x00001d50


	//----- nvinfo : EIATTR_MAX_THREADS
	.align		4
.L_8817:
        /*0054*/ 	.byte	0x04, 0x05
        /*0056*/ 	.short	(.L_8819 - .L_8818)
.L_8818:
        /*0058*/ 	.word	0x00000080
        /*005c*/ 	.word	0x00000001
        /*0060*/ 	.word	0x00000001


	//----- nvinfo : EIATTR_CRS_STACK_SIZE
	.align		4
.L_8819:
        /*0064*/ 	.byte	0x04, 0x1e
        /*0066*/ 	.short	(.L_8821 - .L_8820)
.L_8820:
        /*0068*/ 	.word	0x00000000


	//----- nvinfo : EIATTR_CBANK_PARAM_SIZE
	.align		4
.L_8821:
        /*006c*/ 	.byte	0x03, 0x19
        /*006e*/ 	.short	0x0020


	//----- nvinfo : EIATTR_PARAM_CBANK
	.align		4
        /*0070*/ 	.byte	0x04, 0x0a
        /*0072*/ 	.short	(.L_8823 - .L_8822)
	.align		4
.L_8822:
        /*0074*/ 	.word	index@(.nv.constant0._ZN2at6native29vectorized_elementwise_kernelILi8ENS0_13BinaryFunctorIdddZZZNS0_19maximum_kernel_cudaERNS_18TensorIteratorBaseEENKUlvE0_clEvENKUlvE_clEvEUlddE_EESt5arrayIPcLm3EEEEviT0_T1_)
        /*0078*/ 	.short	0x0210
        /*007a*/ 	.short	0x0020


	//----- nvinfo : EIATTR_SW_WAR
	.align		4
.L_8823:
        /*007c*/ 	.byte	0x04, 0x36
        /*007e*/ 	.short	(.L_8825 - .L_8824)
.L_8824:
        /*0080*/ 	.word	0x00000008
.L_8825:


//--------------------- .nv.info._ZN2at6native18elementwise_kernelILi128ELi4EZNS0_15gpu_kernel_implINS0_13AUnaryFunctorIsssZZZNS0_19maximum_kernel_cudaERNS_18TensorIteratorBaseEENKUlvE_clEvENKUlvE3_clEvEUlssE_EEEEvS5_RKT_EUliE_EEviT1_ --------------------------
	.section	.nv.info._ZN2at6native18elementwise_kernelILi128ELi4EZNS0_15gpu_kernel_implINS0_13AUnaryFunctorIsssZZZNS0_19maximum_kernel_cudaERNS_18TensorIteratorBaseEENKUlvE_clEvENKUlvE3_clEvEUlssE_EEEEvS5_RKT_EUliE_EEviT1_,"",@"SHT_CUDA_INFO"
	.sectionflags	@""
	.align	4


	//----- nvinfo : EIATTR_CUDA_API_VERSION
	.align		4
        /*0000*/ 	.byte	0x04, 0x37
        /*0002*/ 	.short	(.L_8827 - .L_8826)
.L_8826:
        /*0004*/ 	.word	0x00000082


	//----- nvinfo : EIATTR_KPARAM_INFO
	.align		4
.L_8827:
        /*0008*/ 	.byte	0x04, 0x17
        /*000a*/ 	.short	(.L_8829 - .L_8828)
.L_8828:
        /*000c*/ 	.word	0x00000000
        /*0010*/ 	.short	0x0001
        /*0012*/ 	.short	0x0008
        /*0014*/ 	.byte	0x00, 0xf0, 0x61, 0x08


	//----- nvinfo : EIATTR_KPARAM_INFO
	.align		4
.L_8829:
        /*0018*/ 	.byte	0x04, 0x17
        /*001a*/ 	.short	(.L_8831 - .L_8830)
.L_8830:
        /*001c*/ 	.word	0x00000000
        /*0020*/ 	.short	0x0000
        /*0022*/ 	.short	0x0000
        /*0024*/ 	.byte	0x00, 0xf0, 0x11, 0x00


	//----- nvinfo : EIATTR_SPARSE_MMA_MASK
	.align		4
.L_8831:
        /*0028*/ 	.byte	0x03, 0x50
        /*002a*/ 	.short	0x0000


	//----- nvinfo : EIATTR_MAXREG_COUNT
	.align		4
        /*002c*/ 	.byte	0x03, 0x1b
        /*002e*/ 	.short	0x0080


	//----- nvinfo : EIATTR_EXTERNS
	.align		4
        /*0030*/ 	.byte	0x04, 0x0f
        /*0032*/ 	.short	(.L_8833 - .L_8832)


	//   ....[0]....
	.align		4
.L_8832:
        /*0034*/ 	.word	index@(__assertfail)


	//----- nvinfo : EIATTR_MERCURY_ISA_VERSION
	.align		4
.L_8833:
        /*0038*/ 	.byte	0x03, 0x5f
        /*003a*/ 	.short	0x0101


	//----- nvinfo : EIATTR_SYSCALL_OFFSETS
	.align		4
        /*003c*/ 	.byte	0x04, 0x46
        /*003e*/ 	.short	(.L_8835 - .L_8834)


	//   ....[0]....
.L_8834:
        /*0040*/ 	.word	0x00002200


	//   ....[1]....
        /*0044*/ 	.word	0x000030a0


	//   ....[2]....
        /*0048*/ 	.word	0x000052c0


	//   ....[3]....
        /*004c*/ 	.word	0x00006160


	//   ....[4]....
        /*0050*/ 	.word	0x00008370


	//   ....[5]....
        /*0054*/ 	.word	0x00009210


	//   ....[6]....
        /*0058*/ 	.word	0x0000b410


	//   ....[7]....
        /*005c*/ 	.word	0x0000c2b0


	//----- nvinfo : EIATTR_EXIT_INSTR_OFFSETS
	.align		4
.L_8835:
        /*0060*/ 	.byte	0x04, 0x1c
        /*0062*/ 	.short	(.L_8837 - .L_8836)


	//   ....[0]....
.L_8836:
        /*0064*/ 	.word	0x000092c0


	//   ....[1]....
        /*0068*/ 	.word	0x0000b580


	//   ....[2]....
        /*006c*/ 	.word	0x0000b5a0


	//   ....[3]....
        /*0070*/ 	.word	0x0000b640


	//   ....[4]....
        /*0074*/ 	.word	0x0000b660


	//   ....[5]....
        /*0078*/ 	.word	0x0000b680


	//   ....[6]....
        /*007c*/ 	.word	0x0000b710


	//   ....[7]....
        /*0080*/ 	.word	0x0000b750


	//   ....[8]....
        /*0084*/ 	.word	0x0000b7f0


	//   ....[9]....
        /*0088*/ 	.word	0x0000b840


	//   ....[10]....
        /*008c*/ 	.word	0x0000b870


	//   ....[11]....
        /*0090*/ 	.word	0x0000b940


	//   ....[12]....
        /*0094*/ 	.word	0x0000b980


	//   ....[13]....
        /*0098*/ 	.word	0x0000bb10


	//   ....[14]....
        /*009c*/ 	.word	0x0000bc70


	//   ....[15]....
        /*00a0*/ 	.word	0x0000bcb0


	//   ....[16]....
        /*00a4*/ 	.word	0x0000bd50


	//   ....[17]....
        /*00a8*/ 	.word	0x0000bed0


	//   ....[18]....
        /*00ac*/ 	.word	0x0000c050


	//   ....[19]....
        /*00b0*/ 	.word	0x0000c1b0


	//   ....[20]....
        /*00b4*/ 	.word	0x0000c2c0


	//   ....[21]....
        /*00b8*/ 	.word	0x0000c300


	//   ....[22]....
        /*00bc*/ 	.word	0x0000c320


	//----- nvinfo : EIATTR_MAX_THREADS
	.align		4
.L_8837:
        /*00c0*/ 	.byte	0x04, 0x05
        /*00c2*/ 	.short	(.L_8839 - .L_8838)
.L_8838:
        /*00c4*/ 	.word	0x00000080
        /*00c8*/ 	.word	0x00000001
        /*00cc*/ 	.word	0x00000001


	//----- nvinfo : EIATTR_CRS_STACK_SIZE
	.align		4
.L_8839:
        /*00d0*/ 	.byte	0x04, 0x1e
        /*00d2*/ 	.short	(.L_8841 - .L_8840)
.L_8840:
        /*00d4*/ 	.word	0x00000000


	//----- nvinfo : EIATTR_CBANK_PARAM_SIZE
	.align		4
.L_8841:
        /*00d8*/ 	.byte	0x03, 0x19
        /*00da*/ 	.short	0x0220


	//----- nvinfo : EIATTR_PARAM_CBANK
	.align		4
        /*00dc*/ 	.byte	0x04, 0x0a
        /*00de*/ 	.short	(.L_8843 - .L_8842)
	.align		4
.L_8842:
        /*00e0*/ 	.word	index@(.nv.constant0._ZN2at6native18elementwise_kernelILi128ELi4EZNS0_15gpu_kernel_implINS0_13AUnaryFunctorIsssZZZNS0_19maximum_kernel_cudaERNS_18TensorIteratorBaseEENKUlvE_clEvENKUlvE3_clEvEUlssE_EEEEvS5_RKT_EUliE_EEviT1_)
        /*00e4*/ 	.short	0x0210
        /*00e6*/ 	.short	0x0220


	//----- nvinfo : EIATTR_SW_WAR
	.align		4
.L_8843:
        /*00e8*/ 	.byte	0x04, 0x36
        /*00ea*/ 	.short	(.L_8845 - .L_8844)
.L_8844:
        /*00ec*/ 	.word	0x00000008
.L_8845:


//--------------------- .nv.info._ZN2at6native27unrolled_elementwise_kernelINS0_13AUnaryFunctorIsssZZZNS0_19maximum_kernel_cudaERNS_18TensorIteratorBaseEENKUlvE_clEvENKUlvE3_clEvEUlssE_EESt5arrayIPcLm2EELi4E23TrivialOffsetCalculatorILi1EjESD_NS0_6memory12LoadWithCastILi1EEENSE_13StoreWithCastILi1EEEEEviT_T0_T2_T3_T4_T5_ --------------------------
	.section	.nv.info._ZN2at6native27unrolled_elementwise_kernelINS0_13AUnaryFunctorIsssZZZNS0_19maximum_kernel_cudaERNS_18TensorIteratorBaseEENKUlvE_clEvENKUlvE3_clEvEUlssE_EESt5arrayIPcLm2EELi4E23TrivialOffsetCalculatorILi1EjESD_NS0_6memory12LoadWithCastILi1EEENSE_13StoreWithCastILi1EEEEEviT_T0_T2_T3_T4_T5_,"",@"SHT_CUDA_INFO"
	.sectionflags	@""
	.align	4


	//----- nvinfo : EIATTR_CUDA_API_VERSION
	.align		4
        /*0000*/ 	.byte	0x04, 0x37
        /*0002*/ 	.short	(.L_8847 - .L_8846)
.L_8846:
        /*0004*/ 	.word	0x00000082


	//----- nvinfo : EIATTR_KPARAM_INFO
	.align		4
.L_8847:
        /*0008*/ 	.byte	0x04, 0x17
        /*000a*/ 	.short	(.L_8849 - .L_8848)
.L_8848:
        /*000c*/ 	.word	0x00000000
        /*0010*/ 	.short	0x0006
        /*0012*/ 	.short	0x0024
        /*0014*/ 	.byte	0x00, 0xf0, 0x21, 0x00


	//----- nvinfo : EIATTR_KPARAM_INFO
	.align		4
.L_8849:
        /*0018*/ 	.byte	0x04, 0x17
        /*001a*/ 	.short	(.L_8851 - .L_8850)
.L_8850:
        /*001c*/ 	.word	0x00000000
        /*0020*/ 	.short	0x0005
        /*0022*/ 	.short	0x001c
        /*0024*/ 	.byte	0x00, 0xf0, 0x21, 0x00


	//----- nvinfo : EIATTR_KPARAM_INFO
	.align		4
.L_8851:
        /*0028*/ 	.byte	0x04, 0x17
        /*002a*/ 	.short	(.L_8853 - .L_8852)
.L_8852:
        /*002c*/ 	.word	0x00000000
        /*0030*/ 	.short	0x0004
        /*0032*/ 	.short	0x0019
        /*0034*/ 	.byte	0x00, 0xf0, 0x05, 0x00


	//----- nvinfo : EIATTR_KPARAM_INFO
	.align		4
.L_8853:
        /*0038*/ 	.byte	0x04, 0x17
        /*003a*/ 	.short	(.L_8855 - .L_8854)
.L_8854:
        /*003c*/ 	.word	0x00000000
        /*0040*/ 	.short	0x0003
        /*0042*/ 	.short	0x0018
        /*0044*/ 	.byte	0x00, 0xf0, 0x05, 0x00


	//----- nvinfo : EIATTR_KPARAM_INFO
	.align		4
.L_8855:
        /*0048*/ 	.byte	0x04, 0x17
        /*004a*/ 	.short	(.L_8857 - .L_8856)
.L_8856:
        /*004c*/ 	.word	0x00000000
        /*0050*/ 	.short	0x0002
        /*0052*/ 	.short	0x0008
        /*0054*/ 	.byte	0x00, 0xf0, 0x41, 0x00


	//----- nvinfo : EIATTR_KPARAM_INFO
	.align		4
.L_8857:
        /*0058*/ 	.byte	0x04, 0x17
        /*005a*/ 	.short	(.L_8859 - .L_8858)
.L_8858:
        /*005c*/ 	.word	0x00000000
        /*0060*/ 	.short	0x0001
        /*0062*/ 	.short	0x0004
        /*0064*/ 	.byte	0x00, 0xf0, 0x11, 0x00


	//----- nvinfo : EIATTR_KPARAM_INFO
	.align		4
.L_8859:
        /*0068*/ 	.byte	0x04, 0x17
        /*006a*/ 	.short	(.L_8861 - .L_8860)
.L_8860:
        /*006c*/ 	.word	0x00000000
        /*0070*/ 	.short	0x0000
        /*0072*/ 	.short	0x0000
        /*0074*/ 	.byte	0x00, 0xf0, 0x11, 0x00


	//----- nvinfo : EIATTR_SPARSE_MMA_MASK
	.align		4
.L_8861:
        /*0078*/ 	.byte	0x03, 0x50
        /*007a*/ 	.short	0x0000


	//----- nvinfo : EIATTR_MAXREG_COUNT
	.align		4
        /*007c*/ 	.byte	0x03, 0x1b
        /*007e*/ 	.short	0x00ff


	//----- nvinfo : EIATTR_EXTERNS
	.align		4
        /*0080*/ 	.byte	0x04, 0x0f
        /*0082*/ 	.short	(.L_8863 - .L_8862)


	//   ....[0]....
	.align		4
.L_8862:
        /*0084*/ 	.word	index@(__assertfail)


	//----- nvinfo : EIATTR_MERCURY_ISA_VERSION
	.align		4
.L_8863:
        /*0088*/ 	.byte	0x03, 0x5f
        /*008a*/ 	.short	0x0101


	//----- nvinfo : EIATTR_SYSCALL_OFFSETS
	.align		4
        /*008c*/ 	.byte	0x04, 0x46
        /*008e*/ 	.short	(.L_8865 - .L_8864)


	//   ....[0]....
.L_8864:
        /*0090*/ 	.word	0x00000f10


	//   ....[1]....
        /*0094*/ 	.word	0x00001e20


	//   ....[2]....
        /*0098*/ 	.word	0x00002d40


	//   ....[3]....
        /*009c*/ 	.word	0x00003c30


	//   ....[4]....
        /*00a0*/ 	.word	0x00004c20


	//   ....[5]....
        /*00a4*/ 	.word	0x00005b60


	//   ....[6]....
        /*00a8*/ 	.word	0x00006a80


	//   ....[7]....
        /*00ac*/ 	.word	0x000079a0


	//----- nvinfo : EIATTR_EXIT_INSTR_OFFSETS
	.align		4
.L_8865:
        /*00b0*/ 	.byte	0x04, 0x1c
        /*00b2*/ 	.short	(.L_8867 - .L_8866)


	//   ....[0]....
.L_8866:
        /*00b4*/ 	.word	0x00006b30


	//   ....[1]....
        /*00b8*/ 	.word	0x00006c60


	//   ....[2]....
        /*00bc*/ 	.word	0x00006c80


	//   ....[3]....
        /*00c0*/ 	.word	0x00006d20


	//   ....[4]....
        /*00c4*/ 	.word	0x00006d50


	//   ....[5]....
        /*00c8*/ 	.word	0x00006d70


	//   ....[6]....
        /*00cc*/ 	.word	0x00006e00


	//   ....[7]....
        /*00d0*/ 	.word	0x00006e40


	//   ....[8]....
        /*00d4*/ 	.word	0x00006ee0


	//   ....[9]....
        /*00d8*/ 	.word	0x00006f30


	//   ....[10]....
        /*00dc*/ 	.word	0x00006f60


	//   ....[11]....
        /*00e0*/ 	.word	0x00007030


	//   ....[12]....
        /*00e4*/ 	.word	0x00007070


	//   ....[13]....
        /*00e8*/ 	.word	0x00007200


	//   ....[14]....
        /*00ec*/ 	.word	0x00007360


	//   ....[15]....
        /*00f0*/ 	.word	0x000073a0


	//   ....[16]....
        /*00f4*/ 	.word	0x00007440


	//   ....[17]....
        /*00f8*/ 	.word	0x000075c0


	//   ....[18]....
        /*00fc*/ 	.word	0x00007740


	//   ....[19]....
        /*0100*/ 	.word	0x000078a0


	//   ....[20]....
        /*0104*/ 	.word	0x000079b0


	//   ....[21]....
        /*0108*/ 	.word	0x000079f0


	//   ....[22]....
        /*010c*/ 	.word	0x00007a20


	//----- nvinfo : EIATTR_MAX_THREADS
	.align		4
.L_8867:
        /*0110*/ 	.byte	0x04, 0x05
        /*0112*/ 	.short	(.L_8869 - .L_8868)
.L_8868:
        /*0114*/ 	.word	0x00000080
        /*0118*/ 	.word	0x00000001
        /*011c*/ 	.word	0x00000001


	//----- nvinfo : EIATTR_CRS_STACK_SIZE
	.align		4
.L_8869:
        /*0120*/ 	.byte	0x04, 0x1e
        /*0122*/ 	.short	(.L_8871 - .L_8870)
.L_8870:
        /*0124*/ 	.word	0x00000000


	//----- nvinfo : EIATTR_CBANK_PARAM_SIZE
	.align		4
.L_8871:
        /*0128*/ 	.byte	0x03, 0x19
        /*012a*/ 	.short	0x002c


	//----- nvinfo : EIATTR_PARAM_CBANK
	.align		4
        /*012c*/ 	.byte	0x04, 0x0a
        /*012e*/ 	.short	(.L_8873 - .L_8872)
	.align		4
.L_8872:
        /*0130*/ 	.word	index@(.nv.constant0._ZN2at6native27unrolled_elementwise_kernelINS0_13AUnaryFunctorIsssZZZNS0_19maximum_kernel_cudaERNS_18TensorIteratorBaseEENKUlvE_clEvENKUlvE3_clEvEUlssE_EESt5arrayIPcLm2EELi4E23TrivialOffsetCalculatorILi1EjESD_NS0_6memory12LoadWithCastILi1EEENSE_13StoreWithCastILi1EEEEEviT_T0_T2_T3_T4_T5_)
        /*0134*/ 	.short	0x0210
        /*0136*/ 	.short	0x002c


	//----- nvinfo : EIATTR_SW_WAR
	.align		4
.L_8873:
        /*0138*/ 	.byte	0x04, 0x36
        /*013a*/ 	.short	(.L_8875 - .L_8874)
.L_8874:
        /*013c*/ 	.word	0x00000008
.L_8875:


//--------------------- .nv.info._ZN2at6native18elementwise_kernelILi128ELi4EZNS0_22gpu_kernel_impl_nocastINS0_13AUnaryFunctorIsssZZZNS0_19maximum_kernel_cudaERNS_18TensorIteratorBaseEENKUlvE_clEvENKUlvE3_clEvEUlssE_EEEEvS5_RKT_EUliE_EEviT1_ --------------------------
	.section	.nv.info._ZN2at6native18elementwise_kernelILi128ELi4EZNS0_22gpu_kernel_impl_nocastINS0_13AUnaryFunctorIsssZZZNS0_19maximum_kernel_cudaERNS_18TensorIteratorBaseEENKUlvE_clEvENKUlvE3_clEvEUlssE_EEEEvS5_RKT_EUliE_EEviT1_,"",@"SHT_CUDA_INFO"
	.sectionflags	@""
	.align	4


	//----- nvinfo : EIATTR_CUDA_API_VERSION
	.align		4
        /*0000*/ 	.byte	0x04, 0x37
        /*0002*/ 	.short	(.L_8877 - .L_8876)
.L_8876:
        /*0004*/ 	.word	0x00000082


	//----- nvinfo : EIATTR_KPARAM_INFO
	.align		4
.L_8877:
        /*0008*/ 	.byte	0x04, 0x17
        /*000a*/ 	.short	(.L_8879 - .L_8878)
.L_8878:
        /*000c*/ 	.word	0x00000000
        /*0010*/ 	.short	0x0001
        /*0012*/ 	.short	0x0008
        /*0014*/ 	.byte	0x00, 0xf0, 0x61, 0x08


	//----- nvinfo : EIATTR_KPARAM_INFO
	.align		4
.L_8879:
        /*0018*/ 	.byte	0x04, 0x17
        /*001a*/ 	.short	(.L_8881 - .L_8880)
.L_8880:
        /*001c*/ 	.word	0x00000000
        /*0020*/ 	.short	0x0000
        /*0022*/ 	.short	0x0000
        /*0024*/ 	.byte	0x00, 0xf0, 0x11, 0x00


	//----- nvinfo : EIATTR_SPARSE_MMA_MASK
	.align		4
.L_8881:
        /*0028*/ 	.byte	0x03, 0x50
        /*002a*/ 	.short	0x0000


	//----- nvinfo : EIATTR_MAXREG_COUNT
	.align		4
        /*002c*/ 	.byte	0x03, 0x1b
        /*002e*/ 	.short	0x0080


	//----- nvinfo : EIATTR_MERCURY_ISA_VERSION
	.align		4
        /*0030*/ 	.byte	0x03, 0x5f
        /*0032*/ 	.short	0x0101


	//----- nvinfo : EIATTR_EXIT_INSTR_OFFSETS
	.align		4
        /*0034*/ 	.byte	0x04, 0x1c
        /*0036*/ 	.short	(.L_8883 - .L_8882)


	//   ....[0]....
.L_8882:
        /*0038*/ 	.word	0x00003bf0


	//   ....[1]....
        /*003c*/ 	.word	0x00004f90


	//----- nvinfo : EIATTR_MAX_THREADS
	.align		4
.L_8883:
        /*0040*/ 	.byte	0x04, 0x05
        /*0042*/ 	.short	(.L_8885 - .L_8884)
.L_8884:
        /*0044*/ 	.word	0x00000080
        /*0048*/ 	.word	0x00000001
        /*004c*/ 	.word	0x00000001


	//----- nvinfo : EIATTR_CRS_STACK_SIZE
	.align		4
.L_8885:
        /*0050*/ 	.byte	0x04, 0x1e
        /*0052*/ 	.short	(.L_8887 - .L_8886)
.L_8886:
        /*0054*/ 	.word	0x00000000


	//----- nvinfo : EIATTR_CBANK_PARAM_SIZE
	.align		4
.L_8887:
        /*0058*/ 	.byte	0x03, 0x19
        /*005a*/ 	.short	0x0220


	//----- nvinfo : EIATTR_PARAM_CBANK
	.align		4
        /*005c*/ 	.byte	0x04, 0x0a
        /*005e*/ 	.short	(.L_8889 - .L_8888)
	.align		4
.L_8888:
        /*0060*/ 	.word	index@(.nv.constant0._ZN2at6native18elementwise_kernelILi128ELi4EZNS0_22gpu_kernel_impl_nocastINS0_13AUnaryFunctorIsssZZZNS0_19maximum_kernel_cudaERNS_18TensorIteratorBaseEENKUlvE_clEvENKUlvE3_clEvEUlssE_EEEEvS5_RKT_EUliE_EEviT1_)
        /*0064*/ 	.short	0x0210
        /*0066*/ 	.short	0x0220


	//----- nvinfo : EIATTR_SW_WAR
	.align		4
.L_8889:
        /*0068*/ 	.byte	0x04, 0x36
        /*006a*/ 	.short	(.L_8891 - .L_8890)
.L_8890:
        /*006c*/ 	.word	0x00000008
.L_8891:


//--------------------- .nv.info._ZN2at6native27unrolled_elementwise_kernelINS0_13AUnaryFunctorIsssZZZNS0_19maximum_kernel_cudaERNS_18TensorIteratorBaseEENKUlvE_clEvENKUlvE3_clEvEUlssE_EESt5arrayIPcLm2EELi4E23TrivialOffsetCalculatorILi1EjESD_NS0_6memory15LoadWithoutCastENSE_16StoreWithoutCastEEEviT_T0_T2_T3_T4_T5_ --------------------------
	.section	.nv.info._ZN2at6native27unrolled_elementwise_kernelINS0_13AUnaryFunctorIsssZZZNS0_19maximum_kernel_cudaERNS_18TensorIteratorBaseEENKUlvE_clEvENKUlvE3_clEvEUlssE_EESt5arrayIPcLm2EELi4E23TrivialOffsetCalculatorILi1EjESD_NS0_6memory15LoadWithoutCastENSE_16StoreWithoutCastEEEviT_T0_T2_T3_T4_T5_,"",@"SHT_CUDA_INFO"
	.sectionflags	@""
	.align	4


	//----- nvinfo : EIATTR_CUDA_API_VERSION
	.align		4
        /*0000*/ 	.byte	0x04, 0x37
        /*0002*/ 	.short	(.L_8893 - .L_8892)
.L_8892:
        /*0004*/ 	.word	0x00000082


	//----- nvinfo : EIATTR_KPARAM_INFO
	.align		4
.L_8893:
        /*0008*/ 	.byte	0x04, 0x17
        /*000a*/ 	.short	(.L_8895 - .L_8894)
.L_8894:
        /*000c*/ 	.word	0x00000000
        /*0010*/ 	.short	0x0006
        /*0012*/ 	.short	0x001b
        /*0014*/ 	.byte	0x00, 0xf0, 0x05, 0x00


	//----- nvinfo : EIATTR_KPARAM_INFO
	.align		4
.L_8895:
        /*0018*/ 	.byte	0x04, 0x17
        /*001a*/ 	.short	(.L_8897 - .L_8896)
.L_8896:
        /*001c*/ 	.word	0x00000000
        /*0020*/ 	.short	0x0005
        /*0022*/ 	.short	0x001a
        /*0024*/ 	.byte	0x00, 0xf0, 0x05, 0x00


	//----- nvinfo : EIATTR_KPARAM_INFO
	.align		4
.L_8897:
        /*0028*/ 	.byte	0x04, 0x17
        /*002a*/ 	.short	(.L_8899 - .L_8898)
.L_8898:
        /*002c*/ 	.word	0x00000000
        /*0030*/ 	.short	0x0004
        /*0032*/ 	.short	0x0019
        /*0034*/ 	.byte	0x00, 0xf0, 0x05, 0x00


	//----- nvinfo : EIATTR_KPARAM_INFO
	.align		4
.L_8899:
        /*0038*/ 	.byte	0x04, 0x17
        /*003a*/ 	.short	(.L_8901 - .L_8900)
.L_8900:
        /*003c*/ 	.word	0x00000000
        /*0040*/ 	.short	0x0003
        /*0042*/ 	.short	0x0018
        /*0044*/ 	.byte	0x00, 0xf0, 0x05, 0x00


	//----- nvinfo : EIATTR_KPARAM_INFO
	.align		4
.L_8901:
        /*0048*/ 	.byte	0x04, 0x17
        /*004a*/ 	.short	(.L_8903 - .L_8902)
.L_8902:
        /*004c*/ 	.word	0x00000000
        /*0050*/ 	.short	0x0002
        /*0052*/ 	.short	0x0008
        /*0054*/ 	.byte	0x00, 0xf0, 0x41, 0x00


	//----- nvinfo : EIATTR_KPARAM_INFO
	.align		4
.L_8903:
        /*0058*/ 	.byte	0x04, 0x17
        /*005a*/ 	.short	(.L_8905 - .L_8904)
.L_8904:
        /*005c*/ 	.word	0x00000000
        /*0060*/ 	.short	0x0001
        /*0062*/ 	.short	0x0004
        /*0064*/ 	.byte	0x00, 0xf0, 0x11, 0x00


	//----- nvinfo : EIATTR_KPARAM_INFO
	.align		4
.L_8905:
        /*0068*/ 	.byte	0x04, 0x17
        /*006a*/ 	.short	(.L_8907 - .L_8906)
.L_8906:
        /*006c*/ 	.word	0x00000000
        /*0070*/ 	.short	0x0000
        /*0072*/ 	.short	0x0000
        /*0074*/ 	.byte	0x00, 0xf0, 0x11, 0x00


	//----- nvinfo : EIATTR_SPARSE_MMA_MASK
	.align		4
.L_8907:
        /*0078*/ 	.byte	0x03, 0x50
        /*007a*/ 	.short	0x0000


	//----- nvinfo : EIATTR_MAXREG_COUNT
	.align		4
        /*007c*/ 	.byte	0x03, 0x1b
        /*007e*/ 	.short	0x00ff


	//----- nvinfo : EIATTR_MERCURY_ISA_VERSION
	.align		4
        /*0080*/ 	.byte	0x03, 0x5f
        /*0082*/ 	.short	0x0101


	//----- nvinfo : EIATTR_EXIT_INSTR_OFFSETS
	.align		4
        /*0084*/ 	.byte	0x04, 0x1c
        /*0086*/ 	.short	(.L_8909 - .L_8908)


	//   ....[0]....
.L_8908:
        /*0088*/ 	.word	0x000003d0


	//   ....[1]....
        /*008c*/ 	.word	0x00000420


	//----- nvinfo : EIATTR_MAX_THREADS
	.align		4
.L_8909:
        /*0090*/ 	.byte	0x04, 0x05
        /*0092*/ 	.short	(.L_8911 - .L_8910)
.L_8910:
        /*0094*/ 	.word	0x00000080
        /*0098*/ 	.word	0x00000001
        /*009c*/ 	.word	0x00000001


	//----- nvinfo : EIATTR_CRS_STACK_SIZE
	.align		4
.L_8911:
        /*00a0*/ 	.byte	0x04, 0x1e
        /*00a2*/ 	.short	(.L_8913 - .L_8912)
.L_8912:
        /*00a4*/ 	.word	0x00000000


	//----- nvinfo : EIATTR_CBANK_PARAM_SIZE
	.align		4
.L_8913:
        /*00a8*/ 	.byte	0x03, 0x19
        /*00aa*/ 	.short	0x001c


	//----- nvinfo : EIATTR_PARAM_CBANK
	.align		4
        /*00ac*/ 	.byte	0x04, 0x0a
        /*00ae*/ 	.short	(.L_8915 - .L_8914)
	.align		4
.L_8914:
        /*00b0*/ 	.word	index@(.nv.constant0._ZN2at6native27unrolled_elementwise_kernelINS0_13AUnaryFunctorIsssZZZNS0_19maximum_kernel_cudaERNS_18TensorIteratorBaseEENKUlvE_clEvENKUlvE3_clEvEUlssE_EESt5arrayIPcLm2EELi4E23TrivialOffsetCalculatorILi1EjESD_NS0_6memory15LoadWithoutCastENSE_16StoreWithoutCastEEEviT_T0_T2_T3_T4_T5_)
        /*00b4*/ 	.short	0x0210
        /*00b6*/ 	.short	0x001c


	//----- nvinfo : EIATTR_SW_WAR
	.align		4
.L_8915:
        /*00b8*/ 	.byte	0x04, 0x36
        /*00ba*/ 	.short	(.L_8917 - .L_8916)
.L_8916:
        /*00bc*/ 	.word	0x00000008
.L_8917:


//--------------------- .nv.info._ZN2at6native29vectorized_elementwise_kernelILi2ENS0_13AUnaryFunctorIsssZZZNS0_19maximum_kernel_cudaERNS_18TensorIteratorBaseEENKUlvE_clEvENKUlvE3_clEvEUlssE_EESt5arrayIPcLm2EEEEviT0_T1_ --------------------------
	.section	.nv.info._ZN2at6native29vectorized_elementwise_kernelILi2ENS0_13AUnaryFunctorIsssZZZNS0_19maximum_kernel_cudaERNS_18TensorIteratorBaseEENKUlvE_clEvENKUlvE3_clEvEUlssE_EESt5arrayIPcLm2EEEEviT0_T1_,"",@"SHT_CUDA_INFO"
	.sectionflags	@""
	.align	4


	//----- nvinfo : EIATTR_CUDA_API_VERSION
	.align		4
        /*0000*/ 	.byte	0x04, 0x37
        /*0002*/ 	.short	(.L_8919 - .L_8918)
.L_8918:
        /*0004*/ 	.word	0x00000082


	//----- nvinfo : EIATTR_KPARAM_INFO
	.align		4
.L_8919:
        /*0008*/ 	.byte	0x04, 0x17
        /*000a*/ 	.short	(.L_8921 - .L_8920)
.L_8920:
        /*000c*/ 	.word	0x00000000
        /*0010*/ 	.short	0x0002
        /*0012*/ 	.short	0x0008
        /*0014*/ 	.byte	0x00, 0xf0, 0x41, 0x00


	//----- nvinfo : EIATTR_KPARAM_INFO
	.align		4
.L_8921:
        /*0018*/ 	.byte	0x04, 0x17
        /*001a*/ 	.short	(.L_8923 - .L_8922)
.L_8922:
        /*001c*/ 	.word	0x00000000
        /*0020*/ 	.short	0x0001
        /*0022*/ 	.short	0x0004
        /*0024*/ 	.byte	0x00, 0xf0, 0x11, 0x00


	//----- nvinfo : EIATTR_KPARAM_INFO
	.align		4
.L_8923:
        /*0028*/ 	.byte	0x04, 0x17
        /*002a*/ 	.short	(.L_8925 - .L_8924)
.L_8924:
        /*002c*/ 	.word	0x00000000
        /*0030*/ 	.short	0x0000
        /*0032*/ 	.short	0x0000
        /*0034*/ 	.byte	0x00, 0xf0, 0x11, 0x00


	//----- nvinfo : EIATTR_SPARSE_MMA_MASK
	.align		4
.L_8925:
        /*0038*/ 	.byte	0x03, 0x50
        /*003a*/ 	.short	0x0000


	//----- nvinfo : EIATTR_MAXREG_COUNT
	.align		4
        /*003c*/ 	.byte	0x03, 0x1b
        /*003e*/ 	.short	0x00ff


	//----- nvinfo : EIATTR_MERCURY_ISA_VERSION
	.align		4
        /*0040*/ 	.byte	0x03, 0x5f
        /*0042*/ 	.short	0x0101


	//----- nvinfo : EIATTR_EXIT_INSTR_OFFSETS
	.align		4
        /*0044*/ 	.byte	0x04, 0x1c
        /*0046*/ 	.short	(.L_8927 - .L_8926)


	//   ....[0]....
.L_8926:
        /*0048*/ 	.word	0x00000310


	//   ....[1]....
        /*004c*/ 	.word	0x00000aa0


	//   ....[2]....
        /*0050*/ 	.word	0x00000af0


	//----- nvinfo : EIATTR_MAX_THREADS
	.align		4
.L_8927:
        /*0054*/ 	.byte	0x04, 0x05
        /*0056*/ 	.short	(.L_8929 - .L_8928)
.L_8928:
        /*0058*/ 	.word	0x00000080
        /*005c*/ 	.word	0x00000001
        /*0060*/ 	.word	0x00000001


	//----- nvinfo : EIATTR_CRS_STACK_SIZE
	.align		4
.L_8929:
        /*0064*/ 	.byte	0x04, 0x1e
        /*0066*/ 	.short	(.L_8931 - .L_8930)
.L_8930:
        /*0068*/ 	.word	0x00000000


	//----- nvinfo : EIATTR_CBANK_PARAM_SIZE
	.align		4
.L_8931:
        /*006c*/ 	.byte	0x03, 0x19
        /*006e*/ 	.short	0x0018


	//----- nvinfo : EIATTR_PARAM_CBANK
	.align		4
        /*0070*/ 	.byte	0x04, 0x0a
        /*0072*/ 	.short	(.L_8933 - .L_8932)
	.align		4
.L_8932:
        /*0074*/ 	.word	index@(.nv.constant0._ZN2at6native29vectorized_elementwise_kernelILi2ENS0_13AUnaryFunctorIsssZZZNS0_19maximum_kernel_cudaERNS_18TensorIteratorBaseEENKUlvE_clEvENKUlvE3_clEvEUlssE_EESt5arrayIPcLm2EEEEviT0_T1_)
        /*0078*/ 	.short	0x0210
        /*007a*/ 	.short	0x0018


	//----- nvinfo : EIATTR_SW_WAR
	.align		4
.L_8933:
        /*007c*/ 	.byte	0x04, 0x36
        /*007e*/ 	.short	(.L_8935 - .L_8934)
.L_8934:
        /*0080*/ 	.word	0x00000008
.L_8935:


//--------------------- .nv.info._ZN2at6native29vectorized_elementwise_kernelILi4ENS0_13AUnaryFunctorIsssZZZNS0_19maximum_kernel_cudaERNS_18TensorIteratorBaseEENKUlvE_clEvENKUlvE3_clEvEUlssE_EESt5arrayIPcLm2EEEEviT0_T1_ --------------------------
	.section	.nv.info._ZN2at6native29vectorized_elementwise_kernelILi4ENS0_13AUnaryFunctorIsssZZZNS0_19maximum_kernel_cudaERNS_18TensorIteratorBaseEENKUlvE_clEvENKUlvE3_clEvEUlssE_EESt5arrayIPcLm2EEEEviT0_T1_,"",@"SHT_CUDA_INFO"
	.sectionflags	@""
	.align	4


	//----- nvinfo : EIATTR_CUDA_API_VERSION
	.align		4
        /*0000*/ 	.byte	0x04, 0x37
        /*0002*/ 	.short	(.L_8937 - .L_8936)
.L_8936:
        /*0004*/ 	.word	0x00000082


	//----- nvinfo : EIATTR_KPARAM_INFO
	.align		4
.L_8937:
        /*0008*/ 	.byte	0x04, 0x17
        /*000a*/ 	.short	(.L_8939 - .L_8938)
.L_8938:
        /*000c*/ 	.word	0x00000000
        /*0010*/ 	.short	0x0002
        /*0012*/ 	.short	0x0008
        /*0014*/ 	.byte	0x00, 0xf0, 0x41, 0x00


	//----- nvinfo : EIATTR_KPARAM_INFO
	.align		4
.L_8939:
        /*0018*/ 	.byte	0x04, 0x17
        /*001a*/ 	.short	(.L_8941 - .L_8940)
.L_8940:
        /*001c*/ 	.word	0x00000000
        /*0020*/ 	.short	0x0001
        /*0022*/ 	.short	0x0004
        /*0024*/ 	.byte	0x00, 0xf0, 0x11, 0x00


	//----- nvinfo : EIATTR_KPARAM_INFO
	.align		4
.L_8941:
        /*0028*/ 	.byte	0x04, 0x17
        /*002a*/ 	.short	(.L_8943 - .L_8942)
.L_8942:
        /*002c*/ 	.word	0x00000000
        /*0030*/ 	.short	0x0000
        /*0032*/ 	.short	0x0000
        /*0034*/ 	.byte	0x00, 0xf0, 0x11, 0x00


	//----- nvinfo : EIATTR_SPARSE_MMA_MASK
	.align		4
.L_8943:
        /*0038*/ 	.byte	0x03, 0x50
        /*003a*/ 	.short	0x0000


	//----- nvinfo : EIATTR_MAXREG_COUNT
	.align		4
        /*003c*/ 	.byte	0x03, 0x1b
        /*003e*/ 	.short	0x00ff


	//----- nvinfo : EIATTR_MERCURY_ISA_VERSION
	.align		4
        /*0040*/ 	.byte	0x03, 0x5f
        /*0042*/ 	.short	0x0101


	//----- nvinfo : EIATTR_EXIT_INSTR_OFFSETS
	.align		4
        /*0044*/ 	.byte	0x04, 0x1c
        /*0046*/ 	.short	(.L_8945 - .L_8944)


	//   ....[0]....
.L_8944:
        /*0048*/ 	.word	0x000002f0


	//   ....[1]....
        /*004c*/ 	.word	0x00000a80


	//   ....[2]....
        /*0050*/ 	.word	0x00000ad0


	//----- nvinfo : EIATTR_MAX_THREADS
	.align		4
.L_8945:
        /*0054*/ 	.byte	0x04, 0x05
        /*0056*/ 	.short	(.L_8947 - .L_8946)
.L_8946:
        /*0058*/ 	.word	0x00000080
        /*005c*/ 	.word	0x00000001
        /*0060*/ 	.word	0x00000001


	//----- nvinfo : EIATTR_CRS_STACK_SIZE
	.align		4
.L_8947:
        /*0064*/ 	.byte	0x04, 0x1e
        /*0066*/ 	.short	(.L_8949 - .L_8948)
.L_8948:
        /*0068*/ 	.word	0x00000000


	//----- nvinfo : EIATTR_CBANK_PARAM_SIZE
	.align		4
.L_8949:
        /*006c*/ 	.byte	0x03, 0x19
        /*006e*/ 	.short	0x0018


	//----- nvinfo : EIATTR_PARAM_CBANK
	.align		4
        /*0070*/ 	.byte	0x04, 0x0a
        /*0072*/ 	.short	(.L_8951 - .L_8950)
	.align		4
.L_8950:
        /*0074*/ 	.word	index@(.nv.constant0._ZN2at6native29vectorized_elementwise_kernelILi4ENS0_13AUnaryFunctorIsssZZZNS0_19maximum_kernel_cudaERNS_18TensorIteratorBaseEENKUlvE_clEvENKUlvE3_clEvEUlssE_EESt5arrayIPcLm2EEEEviT0_T1_)
        /*0078*/ 	.short	0x0210
        /*007a*/ 	.short	0x0018


	//----- nvinfo : EIATTR_SW_WAR
	.align		4
.L_8951:
        /*007c*/ 	.byte	0x04, 0x36
        /*007e*/ 	.short	(.L_8953 - .L_8952)
.L_8952:
        /*0080*/ 	.word	0x00000008
.L_8953:


//--------------------- .nv.info._ZN2at6native29vectorized_elementwise_kernelILi8ENS0_13AUnaryFunctorIsssZZZNS0_19maximum_kernel_cudaERNS_18TensorIteratorBaseEENKUlvE_clEvENKUlvE3_clEvEUlssE_EESt5arrayIPcLm2EEEEviT0_T1_ --------------------------
	.section	.nv.info._ZN2at6native29vectorized_elementwise_kernelILi8ENS0_13AUnaryFunctorIsssZZZNS0_19maximum_kernel_cudaERNS_18TensorIteratorBaseEENKUlvE_clEvENKUlvE3_clEvEUlssE_EESt5arrayIPcLm2EEEEviT0_T1_,"",@"SHT_CUDA_INFO"
	.sectionflags	@""
	.align	4


	//----- nvinfo : EIATTR_CUDA_API_VERSION
	.align		4
        /*0000*/ 	.byte	0x04, 0x37
        /*0002*/ 	.short	(.L_8955 - .L_8954)
.L_8954:
        /*0004*/ 	.word	0x00000082


	//----- nvinfo : EIATTR_KPARAM_INFO
	.align		4
.L_8955:
        /*0008*/ 	.byte	0x04, 0x17
        /*000a*/ 	.short	(.L_8957 - .L_8956)
.L_8956:
        /*000c*/ 	.word	0x00000000
        /*0010*/ 	.short	0x0002
        /*0012*/ 	.short	0x0008
        /*0014*/ 	.byte	0x00, 0xf0, 0x41, 0x00


	//----- nvinfo : EIATTR_KPARAM_INFO
	.align		4
.L_8957:
        /*0018*/ 	.byte	0x04, 0x17
        /*001a*/ 	.short	(.L_8959 - .L_8958)
.L_8958:
        /*001c*/ 	.word	0x00000000
        /*0020*/ 	.short	0x0001
        /*0022*/ 	.short	0x0004
        /*0024*/ 	.byte	0x00, 0xf0, 0x11, 0x00


	//----- nvinfo : EIATTR_KPARAM_INFO
	.align		4
.L_8959:
        /*0028*/ 	.byte	0x04, 0x17
        /*002a*/ 	.short	(.L_8961 - .L_8960)
.L_8960:
        /*002c*/ 	.word	0x00000000
        /*0030*/ 	.short	0x0000
        /*0032*/ 	.short	0x0000
        /*0034*/ 	.byte	0x00, 0xf0, 0x11, 0x00


	//----- nvinfo : EIATTR_SPARSE_MMA_MASK
	.align		4
.L_8961:
        /*0038*/ 	.byte	0x03, 0x50
        /*003a*/ 	.short	0x0000


	//----- nvinfo : EIATTR_MAXREG_COUNT
	.align		4
        /*003c*/ 	.byte	0x03, 0x1b
        /*003e*/ 	.short	0x00ff


	//----- nvinfo : EIATTR_MERCURY_ISA_VERSION
	.align		4
        /*0040*/ 	.byte	0x03, 0x5f
        /*0042*/ 	.short	0x0101


	//----- nvinfo : EIATTR_EXIT_INSTR_OFFSETS
	.align		4
        /*0044*/ 	.byte	0x04, 0x1c
        /*0046*/ 	.short	(.L_8963 - .L_8962)


	//   ....[0]....
.L_8962:
        /*0048*/ 	.word	0x000002d0


	//   ....[1]....
        /*004c*/ 	.word	0x00000a60


	//   ....[2]....
        /*0050*/ 	.word	0x00000ab0


	//----- nvinfo : EIATTR_MAX_THREADS
	.align		4
.L_8963:
        /*0054*/ 	.byte	0x04, 0x05
        /*0056*/ 	.short	(.L_8965 - .L_8964)
.L_8964:
        /*0058*/ 	.word	0x00000080
        /*005c*/ 	.word	0x00000001
        /*0060*/ 	.word	0x00000001


	//----- nvinfo : EIATTR_CRS_STACK_SIZE
	.align		4
.L_8965:
        /*0064*/ 	.byte	0x04, 0x1e
        /*0066*/ 	.short	(.L_8967 - .L_8966)
.L_8966:
        /*0068*/ 	.word	0x00000000


	//----- nvinfo : EIATTR_CBANK_PARAM_SIZE
	.align		4
.L_8967:
        /*006c*/ 	.byte	0x03, 0x19
        /*006e*/ 	.short	0x0018


	//----- nvinfo : EIATTR_PARAM_CBANK
	.align		4
        /*0070*/ 	.byte	0x04, 0x0a
        /*0072*/ 	.short	(.L_8969 - .L_8968)
	.align		4
.L_8968:
        /*0074*/ 	.word	index@(.nv.constant0._ZN2at6native29vectorized_elementwise_kernelILi8ENS0_13AUnaryFunctorIsssZZZNS0_19maximum_kernel_cudaERNS_18TensorIteratorBaseEENKUlvE_clEvENKUlvE3_clEvEUlssE_EESt5arrayIPcLm2EEEEviT0_T1_)
        /*0078*/ 	.short	0x0210
        /*007a*/ 	.short	0x0018


	//----- nvinfo : EIATTR_SW_WAR
	.align		4
.L_8969:
        /*007c*/ 	.byte	0x04, 0x36
        /*007e*/ 	.short	(.L_8971 - .L_8970)
.L_8970:
        /*0080*/ 	.word	0x00000008
.L_8971:


//--------------------- .nv.info._ZN2at6native18elementwise_kernelILi128ELi4EZNS0_15gpu_kernel_implINS0_13BinaryFunctorIsssZZZNS0_19maximum_kernel_cudaERNS_18TensorIteratorBaseEENKUlvE_clEvENKUlvE3_clEvEUlssE_EEEEvS5_RKT_EUliE_EEviT1_ --------------------------
	.section	.nv.info._ZN2at6native18elementwise_kernelILi128ELi4EZNS0_15gpu_kernel_implINS0_13BinaryFunctorIsssZZZNS0_19maximum_kernel_cudaERNS_18TensorIteratorBaseEENKUlvE_clEvENKUlvE3_clEvEUlssE_EEEEvS5_RKT_EUliE_EEviT1_,"",@"SHT_CUDA_INFO"
	.sectionflags	@""
	.align	4


	//----- nvinfo : EIATTR_CUDA_API_VERSION
	.align		4
        /*0000*/ 	.byte	0x04, 0x37
        /*0002*/ 	.short	(.L_8973 - .L_8972)
.L_8972:
        /*0004*/ 	.word	0x00000082


	//----- nvinfo : EIATTR_KPARAM_INFO
	.align		4
.L_8973:
        /*0008*/ 	.byte	0x04, 0x17
        /*000a*/ 	.short	(.L_8975 - .L_8974)
.L_8974:
        /*000c*/ 	.word	0x00000000
        /*0010*/ 	.short	0x0001
        /*0012*/ 	.short	0x0008
        /*0014*/ 	.byte	0x00, 0xf0, 0x21, 0x0a


	//----- nvinfo : EIATTR_KPARAM_INFO
	.align		4
.L_8975:
        /*0018*/ 	.byte	0x04, 0x17
        /*001a*/ 	.short	(.L_8977 - .L_8976)
.L_8976:
        /*001c*/ 	.word	0x00000000
        /*0020*/ 	.short	0x0000
        /*0022*/ 	.short	0x0000
        /*0024*/ 	.byte	0x00, 0xf0, 0x11, 0x00


	//----- nvinfo : EIATTR_SPARSE_MMA_MASK
	.align		4
.L_8977:
        /*0028*/ 	.byte	0x03, 0x50
        /*002a*/ 	.short	0x0000


	//----- nvinfo : EIATTR_MAXREG_COUNT
	.align		4
        /*002c*/ 	.byte	0x03, 0x1b
        /*002e*/ 	.short	0x0080


	//----- nvinfo : EIATTR_EXTERNS
	.align		4
        /*0030*/ 	.byte	0x04, 0x0f
        /*0032*/ 	.short	(.L_8979 - .L_8978)


	//   ....[0]....
	.align		4
.L_8978:
        /*0034*/ 	.word	index@(__assertfail)


	//----- nvinfo : EIATTR_MERCURY_ISA_VERSION
	.align		4
.L_8979:
        /*0038*/ 	.byte	0x03, 0x5f
        /*003a*/ 	.short	0x0101


	//----- nvinfo : EIATTR_SYSCALL_OFFSETS
	.align		4
        /*003c*/ 	.byte	0x04, 0x46
        /*003e*/ 	.short	(.L_8981 - .L_8980)


	//   ....[0]....
.L_8980:
        /*0040*/ 	.word	0x00002520


	//   ....[1]....
        /*0044*/ 	.word	0x000033a0


	//   ....[2]....
        /*0048*/ 	.word	0x00004230


	//   ....[3]....
        /*004c*/ 	.word	0x00006780


	//   ....[4]....
        /*0050*/ 	.word	0x00007600


	//   ....[5]....
        /*0054*/ 	.word	0x00008490


	//   ....[6]....
        /*0058*/ 	.word	0x0000a9d0


	//   ....[7]....
        /*005c*/ 	.word	0x0000b850


	//   ....[8]....
        /*0060*/ 	.word	0x0000c6e0


	//   ....[9]....
        /*0064*/ 	.word	0x0000ec10


	//   ....[10]....
        /*0068*/ 	.word	0x0000fa90


	//   ....[11]....
        /*006c*/ 	.word	0x00010920


	//----- nvinfo : EIATTR_EXIT_INSTR_OFFSETS
	.align		4
.L_8981:
        /*0070*/ 	.byte	0x04, 0x1c
        /*0072*/ 	.short	(.L_8983 - .L_8982)


	//   ....[0]....
.L_8982:
        /*0074*/ 	.word	0x0000c790


	//   ....[1]....
        /*0078*/ 	.word	0x0000fbf0


	//   ....[2]....
        /*007c*/ 	.word	0x0000fc10


	//   ....[3]....
        /*0080*/ 	.word	0x0000fcb0


	//   ....[4]....
        /*0084*/ 	.word	0x0000fcd0


	//   ....[5]....
        /*0088*/ 	.word	0x0000fcf0


	//   ....[6]....
        /*008c*/ 	.word	0x0000fd80


	//   ....[7]....
        /*0090*/ 	.word	0x0000fdc0


	//   ....[8]....
        /*0094*/ 	.word	0x0000fe60


	//   ....[9]....
        /*0098*/ 	.word	0x0000feb0


	//   ....[10]....
        /*009c*/ 	.word	0x0000fee0


	//   ....[11]....
        /*00a0*/ 	.word	0x0000ffb0


	//   ....[12]....
        /*00a4*/ 	.word	0x0000fff0


	//   ....[13]....
        /*00a8*/ 	.word	0x00010180


	//   ....[14]....
        /*00ac*/ 	.word	0x000102e0


	//   ....[15]....
        /*00b0*/ 	.word	0x00010320


	//   ....[16]....
        /*00b4*/ 	.word	0x000103c0


	//   ....[17]....
        /*00b8*/ 	.word	0x00010540


	//   ....[18]....
        /*00bc*/ 	.word	0x000106c0


	//   ....[19]....
        /*00c0*/ 	.word	0x00010820


	//   ....[20]....
        /*00c4*/ 	.word	0x00010930


	//   ....[21]....
        /*00c8*/ 	.word	0x00010970


	//   ....[22]....
        /*00cc*/ 	.word	0x00010990


	//----- nvinfo : EIATTR_MAX_THREADS
	.align		4
.L_8983:
        /*00d0*/ 	.byte	0x04, 0x05
        /*00d2*/ 	.short	(.L_8985 - .L_8984)
.L_8984:
        /*00d4*/ 	.word	0x00000080
        /*00d8*/ 	.word	0x00000001
        /*00dc*/ 	.word	0x00000001


	//----- nvinfo : EIATTR_CRS_STACK_SIZE
	.align		4
.L_8985:
        /*00e0*/ 	.byte	0x04, 0x1e
        /*00e2*/ 	.short	(.L_8987 - .L_8986)
.L_8986:
        /*00e4*/ 	.word	0x00000000


	//----- nvinfo : EIATTR_CBANK_PARAM_SIZE
	.align		4
.L_8987:
        /*00e8*/ 	.byte	0x03, 0x19
        /*00ea*/ 	.short	0x0290


	//----- nvinfo : EIATTR_PARAM_CBANK
	.align		4
        /*00ec*/ 	.byte	0x04, 0x0a
        /*00ee*/ 	.short	(.L_8989 - .L_8988)
	.align		4
.L_8988:
        /*00f0*/ 	.word	index@(.nv.constant0._ZN2at6native18elementwise_kernelILi128ELi4EZNS0_15gpu_kernel_implINS0_13BinaryFunctorIsssZZZNS0_19maximum_kernel_cudaERNS_18TensorIteratorBaseEENKUlvE_clEvENKUlvE3_clEvEUlssE_EEEEvS5_RKT_EUliE_EEviT1_)
        /*00f4*/ 	.short	0x0210
        /*00f6*/ 	.short	0x0290


	//----- nvinfo : EIATTR_SW_WAR
	.align		4
.L_8989:
        /*00f8*/ 	.byte	0x04, 0x36
        /*00fa*/ 	.short	(.L_8991 - .L_8990)
.L_8990:
        /*00fc*/ 	.word	0x00000008
.L_8991:


//--------------------- .nv.info._ZN2at6native27unrolled_elementwise_kernelINS0_13BinaryFunctorIsssZZZNS0_19maximum_kernel_cudaERNS_18TensorIteratorBaseEENKUlvE_clEvENKUlvE3_clEvEUlssE_EESt5arrayIPcLm3EELi4E23TrivialOffsetCalculatorILi2EjESC_ILi1EjENS0_6memory12LoadWithCastILi2EEENSF_13StoreWithCastILi1EEEEEviT_T0_T2_T3_T4_T5_ --------------------------
	.section	.nv.info._ZN2at6native27unrolled_elementwise_kernelINS0_13BinaryFunctorIsssZZZNS0_19maximum_kernel_cudaERNS_18TensorIteratorBaseEENKUlvE_clEvENKUlvE3_clEvEUlssE_EESt5arrayIPcLm3EELi4E23TrivialOffsetCalculatorILi2EjESC_ILi1EjENS0_6memory12LoadWithCastILi2EEENSF_13StoreWithCastILi1EEEEEviT_T0_T2_T3_T4_T5_,"",@"SHT_CUDA_INFO"
	.sectionflags	@""
	.align	4


	//----- nvinfo : EIATTR_CUDA_API_VERSION
	.align		4
        /*0000*/ 	.byte	0x04, 0x37
        /*0002*/ 	.short	(.L_8993 - .L_8992)
.L_8992:
        /*0004*/ 	.word	0x00000082


	//----- nvinfo : EIATTR_KPARAM_INFO
	.align		4
.L_8993:
        /*0008*/ 	.byte	0x04, 0x17
        /*000a*/ 	.short	(.L_8995 - .L_8994)
.L_8994:
        /*000c*/ 	.word	0x00000000
        /*0010*/ 	.short	0x0006
        /*0012*/ 	.short	0x0030
        /*0014*/ 	.byte	0x00, 0xf0, 0x21, 0x00


	//----- nvinfo : EIATTR_KPARAM_INFO
	.align		4
.L_8995:
        /*0018*/ 	.byte	0x04, 0x17
        /*001a*/ 	.short	(.L_8997 - .L_8996)
.L_8996:
        /*001c*/ 	.word	0x00000000
        /*0020*/ 	.short	0x0005
        /*0022*/ 	.short	0x0024
        /*0024*/ 	.byte	0x00, 0xf0, 0x31, 0x00


	//----- nvinfo : EIATTR_KPARAM_INFO
	.align		4
.L_8997:
        /*0028*/ 	.byte	0x04, 0x17
        /*002a*/ 	.short	(.L_8999 - .L_8998)
.L_8998:
        /*002c*/ 	.word	0x00000000
        /*0030*/ 	.short	0x0004
        /*0032*/ 	.short	0x0021
        /*0034*/ 	.byte	0x00, 0xf0, 0x05, 0x00


	//----- nvinfo : EIATTR_KPARAM_INFO
	.align		4
.L_8999:
        /*0038*/ 	.byte	0x04, 0x17
        /*003a*/ 	.short	(.L_9001 - .L_9000)
.L_9000:
        /*003c*/ 	.word	0x00000000
        /*0040*/ 	.short	0x0003
        /*0042*/ 	.short	0x0020
        /*0044*/ 	.byte	0x00, 0xf0, 0x05, 0x00


	//----- nvinfo : EIATTR_KPARAM_INFO
	.align		4
.L_9001:
        /*0048*/ 	.byte	0x04, 0x17
        /*004a*/ 	.short	(.L_9003 - .L_9002)
.L_9002:
        /*004c*/ 	.word	0x00000000
        /*0050*/ 	.short	0x0002
        /*0052*/ 	.short	0x0008
        /*0054*/ 	.byte	0x00, 0xf0, 0x61, 0x00


	//----- nvinfo : EIATTR_KPARAM_INFO
	.align		4
.L_9003:
        /*0058*/ 	.byte	0x04, 0x17
        /*005a*/ 	.short	(.L_9005 - .L_9004)
.L_9004:
        /*005c*/ 	.word	0x00000000
        /*0060*/ 	.short	0x0001
        /*0062*/ 	.short	0x0004
        /*0064*/ 	.byte	0x00, 0xf0, 0x05, 0x00


	//----- nvinfo : EIATTR_KPARAM_INFO
	.align		4
.L_9005:
        /*0068*/ 	.byte	0x04, 0x17
        /*006a*/ 	.short	(.L_9007 - .L_9006)
.L_9006:
        /*006c*/ 	.word	0x00000000
        /*0070*/ 	.short	0x0000
        /*0072*/ 	.short	0x0000
        /*0074*/ 	.byte	0x00, 0xf0, 0x11, 0x00


	//----- nvinfo : EIATTR_SPARSE_MMA_MASK
	.align		4
.L_9007:
        /*0078*/ 	.byte	0x03, 0x50
        /*007a*/ 	.short	0x0000


	//----- nvinfo : EIATTR_MAXREG_COUNT
	.align		4
        /*007c*/ 	.byte	0x03, 0x1b
        /*007e*/ 	.short	0x00ff


	//----- nvinfo : EIATTR_EXTERNS
	.align		4
        /*0080*/ 	.byte	0x04, 0x0f
        /*0082*/ 	.short	(.L_9009 - .L_9008)


	//   ....[0]....
	.align		4
.L_9008:
        /*0084*/ 	.word	index@(__assertfail)


	//----- nvinfo : EIATTR_MERCURY_ISA_VERSION
	.align		4
.L_9009:
        /*0088*/ 	.byte	0x03, 0x5f
        /*008a*/ 	.short	0x0101


	//----- nvinfo : EIATTR_SYSCALL_OFFSETS
	.align		4
        /*008c*/ 	.byte	0x04, 0x46
        /*008e*/ 	.short	(.L_9011 - .L_9010)


	//   ....[0]....
.L_9010:
        /*0090*/ 	.word	0x00000f30


	//   ....[1]....
        /*0094*/ 	.word	0x00001dc0


	//   ....[2]....
        /*0098*/ 	.word	0x00002cd0


	//   ....[3]....
        /*009c*/ 	.word	0x00003b60


	//   ....[4]....
        /*00a0*/ 	.word	0x00004a80


	//   ....[5]....
        /*00a4*/ 	.word	0x00005920


	//   ....[6]....
        /*00a8*/ 	.word	0x00006830


	//   ....[7]....
        /*00ac*/ 	.word	0x000076d0


	//   ....[8]....
        /*00b0*/ 	.word	0x000086e0


	//   ....[9]....
        /*00b4*/ 	.word	0x00009620


	//   ....[10]....
        /*00b8*/ 	.word	0x0000a540


	//   ....[11]....
        /*00bc*/ 	.word	0x0000b460


	//----- nvinfo : EIATTR_EXIT_INSTR_OFFSETS
	.align		4
.L_9011:
        /*00c0*/ 	.byte	0x04, 0x1c
        /*00c2*/ 	.short	(.L_9013 - .L_9012)


	//   ....[0]....
.L_9012:
        /*00c4*/ 	.word	0x0000a5f0


	//   ....[1]....
        /*00c8*/ 	.word	0x0000a720


	//   ....[2]....
        /*00cc*/ 	.word	0x0000a740


	//   ....[3]....
        /*00d0*/ 	.word	0x0000a7e0


	//   ....[4]....
        /*00d4*/ 	.word	0x0000a810


	//   ....[5]....
        /*00d8*/ 	.word	0x0000a830


	//   ....[6]....
        /*00dc*/ 	.word	0x0000a8c0


	//   ....[7]....
        /*00e0*/ 	.word	0x0000a900


	//   ....[8]....
        /*00e4*/ 	.word	0x0000a9a0


	//   ....[9]....
        /*00e8*/ 	.word	0x0000a9f0


	//   ....[10]....
        /*00ec*/ 	.word	0x0000aa20


	//   ....[11]....
        /*00f0*/ 	.word	0x0000aaf0


	//   ....[12]....
        /*00f4*/ 	.word	0x0000ab30


	//   ....[13]....
        /*00f8*/ 	.word	0x0000acc0


	//   ....[14]....
        /*00fc*/ 	.word	0x0000ae20


	//   ....[15]....
        /*0100*/ 	.word	0x0000ae60


	//   ....[16]....
        /*0104*/ 	.word	0x0000af00


	//   ....[17]....
        /*0108*/ 	.word	0x0000b080


	//   ....[18]....
        /*010c*/ 	.word	0x0000b200


	//   ....[19]....
        /*0110*/ 	.word	0x0000b360


	//   ....[20]....
        /*0114*/ 	.word	0x0000b470


	//   ....[21]....
        /*0118*/ 	.word	0x0000b4b0


	//   ....[22]....
        /*011c*/ 	.word	0x0000b4e0


	//----- nvinfo : EIATTR_MAX_THREADS
	.align		4
.L_9013:
        /*0120*/ 	.byte	0x04, 0x05
        /*0122*/ 	.short	(.L_9015 - .L_9014)
.L_9014:
        /*0124*/ 	.word	0x00000080
        /*0128*/ 	.word	0x00000001
        /*012c*/ 	.word	0x00000001


	//----- nvinfo : EIATTR_CRS_STACK_SIZE
	.align		4
.L_9015:
        /*0130*/ 	.byte	0x04, 0x1e
        /*0132*/ 	.short	(.L_9017 - .L_9016)
.L_9016:
        /*0134*/ 	.word	0x00000000


	//----- nvinfo : EIATTR_CBANK_PARAM_SIZE
	.align		4
.L_9017:
        /*0138*/ 	.byte	0x03, 0x19
        /*013a*/ 	.short	0x0038


	//----- nvinfo : EIATTR_PARAM_CBANK
	.align		4
        /*013c*/ 	.byte	0x04, 0x0a
        /*013e*/ 	.short	(.L_9019 - .L_9018)
	.align		4
.L_9018:
        /*0140*/ 	.word	index@(.nv.constant0._ZN2at6native27unrolled_elementwise_kernelINS0_13BinaryFunctorIsssZZZNS0_19maximum_kernel_cudaERNS_18TensorIteratorBaseEENKUlvE_clEvENKUlvE3_clEvEUlssE_EESt5arrayIPcLm3EELi4E23TrivialOffsetCalculatorILi2EjESC_ILi1EjENS0_6memory12LoadWithCastILi2EEENSF_13StoreWithCastILi1EEEEEviT_T0_T2_T3_T4_T5_)
        /*0144*/ 	.short	0x0210
        /*0146*/ 	.short	0x0038


	//----- nvinfo : EIATTR_SW_WAR
	.align		4
.L_9019:
        /*0148*/ 	.byte	0x04, 0x36
        /*014a*/ 	.short	(.L_9021 - .L_9020)
.L_9020:
        /*014c*/ 	.word	0x00000008
.L_9021:


//--------------------- .nv.info._ZN2at6native18elementwise_kernelILi128ELi4EZNS0_22gpu_kernel_impl_nocastINS0_13BinaryFunctorIsssZZZNS0_19maximum_kernel_cudaERNS_18TensorIteratorBaseEENKUlvE_clEvENKUlvE3_clEvEUlssE_EEEEvS5_RKT_EUliE_EEviT1_ --------------------------
	.section	.nv.info._ZN2at6native18elementwise_kernelILi128ELi4EZNS0_22gpu_kernel_impl_nocastINS0_13BinaryFunctorIsssZZZNS0_19maximum_kernel_cudaERNS_18TensorIteratorBaseEENKUlvE_clEvENKUlvE3_clEvEUlssE_EEEEvS5_RKT_EUliE_EEviT1_,"",@"SHT_CUDA_INFO"
	.sectionflags	@""
	.align	4


	//----- nvinfo : EIATTR_CUDA_API_VERSION
	.align		4
        /*0000*/ 	.byte	0x04, 0x37
        /*0002*/ 	.short	(.L_9023 - .L_9022)
.L_9022:
        /*0004*/ 	.word	0x00000082


	//----- nvinfo : EIATTR_KPARAM_INFO
	.align		4
.L_9023:
        /*0008*/ 	.byte	0x04, 0x17
        /*000a*/ 	.short	(.L_9025 - .L_9024)
.L_9024:
        /*000c*/ 	.word	0x00000000
        /*0010*/ 	.short	0x0001
        /*0012*/ 	.short	0x0008
        /*0014*/ 	.byte	0x00, 0xf0, 0x21, 0x0a


	//----- nvinfo : EIATTR_KPARAM_INFO
	.align		4
.L_9025:
        /*0018*/ 	.byte	0x04, 0x17
        /*001a*/ 	.short	(.L_9027 - .L_9026)
.L_9026:
        /*001c*/ 	.word	0x00000000
        /*0020*/ 	.short	0x0000
        /*0022*/ 	.short	0x0000
        /*0024*/ 	.byte	0x00, 0xf0, 0x11, 0x00


	//----- nvinfo : EIATTR_SPARSE_MMA_MASK
	.align		4
.L_9027:
        /*0028*/ 	.byte	0x03, 0x50
        /*002a*/ 	.short	0x0000


	//----- nvinfo : EIATTR_MAXREG_COUNT
	.align		4
        /*002c*/ 	.byte	0x03, 0x1b
        /*002e*/ 	.short	0x0080


	//----- nvinfo : EIATTR_MERCURY_ISA_VERSION
	.align		4
        /*0030*/ 	.byte	0x03, 0x5f
        /*0032*/ 	.short	0x0101


	//----- nvinfo : EIATTR_EXIT_INSTR_OFFSETS
	.align		4
        /*0034*/ 	.byte	0x04, 0x1c
        /*0036*/ 	.short	(.L_9029 - .L_9028)


	//   ....[0]....
.L_9028:
        /*0038*/ 	.word	0x000045f0


	//   ....[1]....
        /*003c*/ 	.word	0x00005ce0


	//----- nvinfo : EIATTR_MAX_THREADS
	.align		4
.L_9029:
        /*0040*/ 	.byte	0x04, 0x05
        /*0042*/ 	.short	(.L_9031 - .L_9030)
.L_9030:
        /*0044*/ 	.word	0x00000080
        /*0048*/ 	.word	0x00000001
        /*004c*/ 	.word	0x00000001


	//----- nvinfo : EIATTR_CRS_STACK_SIZE
	.align		4
.L_9031:
        /*0050*/ 	.byte	0x04, 0x1e
        /*0052*/ 	.short	(.L_9033 - .L_9032)
.L_9032:
        /*0054*/ 	.word	0x00000000


	//----- nvinfo : EIATTR_CBANK_PARAM_SIZE
	.align		4
.L_9033:
        /*0058*/ 	.byte	0x03, 0x19
        /*005a*/ 	.short	0x0290


	//----- nvinfo : EIATTR_PARAM_CBANK
	.align		4
        /*005c*/ 	.byte	0x04, 0x0a
        /*005e*/ 	.short	(.L_9035 - .L_9034)
	.align		4
.L_9034:
        /*0060*/ 	.word	index@(.nv.constant0._ZN2at6native18elementwise_kernelILi128ELi4EZNS0_22gpu_kernel_impl_nocastINS0_13BinaryFunctorIsssZZZNS0_19maximum_kernel_cudaERNS_18TensorIteratorBaseEENKUlvE_clEvENKUlvE3_clEvEUlssE_EEEEvS5_RKT_EUliE_EEviT1_)
        /*0064*/ 	.short	0x0210
        /*0066*/ 	.short	0x0290


	//----- nvinfo : EIATTR_SW_WAR
	.align		4
.L_9035:
        /*0068*/ 	.byte	0x04, 0x36
        /*006a*/ 	.short	(.L_9037 - .L_9036)
.L_9036:
        /*006c*/ 	.word	0x00000008
.L_9037:


//--------------------- .nv.info._ZN2at6native27unrolled_elementwise_kernelINS0_13BinaryFunctorIsssZZZNS0_19maximum_kernel_cudaERNS_18TensorIteratorBaseEENKUlvE_clEvENKUlvE3_clEvEUlssE_EESt5arrayIPcLm3EELi4E23TrivialOffsetCalculatorILi2EjESC_ILi1EjENS0_6memory15LoadWithoutCastENSF_16StoreWithoutCastEEEviT_T0_T2_T3_T4_T5_ --------------------------
	.section	.nv.info._ZN2at6native27unrolled_elementwise_kernelINS0_13BinaryFunctorIsssZZZNS0_19maximum_kernel_cudaERNS_18TensorIteratorBaseEENKUlvE_clEvENKUlvE3_clEvEUlssE_EESt5arrayIPcLm3EELi4E23TrivialOffsetCalculatorILi2EjESC_ILi1EjENS0_6memory15LoadWithoutCastENSF_16StoreWithoutCastEEEviT_T0_T2_T3_T4_T5_,"",@"SHT_CUDA_INFO"
	.sectionflags	@""
	.align	4


	//----- nvinfo : EIATTR_CUDA_API_VERSION
	.align		4
        /*0000*/ 	.byte	0x04, 0x37
        /*0002*/ 	.short	(.L_9039 - .L_9038)
.L_9038:
        /*0004*/ 	.word	0x00000082


	//----- nvinfo : EIATTR_KPARAM_INFO
	.align		4
.L_9039:
        /*0008*/ 	.byte	0x04, 0x17
        /*000a*/ 	.short	(.L_9041 - .L_9040)
.L_9040:
        /*000c*/ 	.word	0x00000000
        /*0010*/ 	.short	0x0006
        /*0012*/ 	.short	0x0023
        /*0014*/ 	.byte	0x00, 0xf0, 0x05, 0x00


	//----- nvinfo : EIATTR_KPARAM_INFO
	.align		4
.L_9041:
        /*0018*/ 	.byte	0x04, 0x17
        /*001a*/ 	.short	(.L_9043 - .L_9042)
.L_9042:
        /*001c*/ 	.word	0x00000000
        /*0020*/ 	.short	0x0005
        /*0022*/ 	.short	0x0022
        /*0024*/ 	.byte	0x00, 0xf0, 0x05, 0x00


	//----- nvinfo : EIATTR_KPARAM_INFO
	.align		4
.L_9043:
        /*0028*/ 	.byte	0x04, 0x17
        /*002a*/ 	.short	(.L_9045 - .L_9044)
.L_9044:
        /*002c*/ 	.word	0x00000000
        /*0030*/ 	.short	0x0004
        /*0032*/ 	.short	0x0021
        /*0034*/ 	.byte	0x00, 0xf0, 0x05, 0x00


	//----- nvinfo : EIATTR_KPARAM_INFO
	.align		4
.L_9045:
        /*0038*/ 	.byte	0x04, 0x17
        /*003a*/ 	.short	(.L_9047 - .L_9046)
.L_9046:
        /*003c*/ 	.word	0x00000000
        /*0040*/ 	.short	0x0003
        /*0042*/ 	.short	0x0020
        /*0044*/ 	.byte	0x00, 0xf0, 0x05, 0x00


	//----- nvinfo : EIATTR_KPARAM_INFO
	.align		4
.L_9047:
        /*0048*/ 	.byte	0x04, 0x17
        /*004a*/ 	.short	(.L_9049 - .L_9048)
.L_9048:
        /*004c*/ 	.word	0x00000000
        /*0050*/ 	.short	0x0002
        /*0052*/ 	.short	0x0008
        /*0054*/ 	.byte	0x00, 0xf0, 0x61, 0x00


	//----- nvinfo : EIATTR_KPARAM_INFO
	.align		4
.L_9049:
        /*0058*/ 	.byte	0x04, 0x17
        /*005a*/ 	.short	(.L_9051 - .L_9050)
.L_9050:
        /*005c*/ 	.word	0x00000000
        /*0060*/ 	.short	0x0001
        /*0062*/ 	.short	0x0004
        /*0064*/ 	.byte	0x00, 0xf0, 0x05, 0x00


	//----- nvinfo : EIATTR_KPARAM_INFO
	.align		4
.L_9051:
        /*0068*/ 	.byte	0x04, 0x17
        /*006a*/ 	.short	(.L_9053 - .L_9052)
.L_9052:
        /*006c*/ 	.word	0x00000000
        /*0070*/ 	.short	0x0000
        /*0072*/ 	.short	0x0000
        /*0074*/ 	.byte	0x00, 0xf0, 0x11, 0x00


	//----- nvinfo : EIATTR_SPARSE_MMA_MASK
	.align		4
.L_9053:
        /*0078*/ 	.byte	0x03, 0x50
        /*007a*/ 	.short	0x0000


	//----- nvinfo : EIATTR_MAXREG_COUNT
	.align		4
        /*007c*/ 	.byte	0x03, 0x1b
        /*007e*/ 	.short	0x00ff


	//----- nvinfo : EIATTR_MERCURY_ISA_VERSION
	.align		4
        /*0080*/ 	.byte	0x03, 0x5f
        /*0082*/ 	.short	0x0101


	//----- nvinfo : EIATTR_EXIT_INSTR_OFFSETS
	.align		4
        /*0084*/ 	.byte	0x04, 0x1c
        /*0086*/ 	.short	(.L_9055 - .L_9054)


	//   ....[0]....
.L_9054:
        /*0088*/ 	.word	0x00000480


	//   ....[1]....
        /*008c*/ 	.word	0x000004e0


	//----- nvinfo : EIATTR_MAX_THREADS
	.align		4
.L_9055:
        /*0090*/ 	.byte	0x04, 0x05
        /*0092*/ 	.short	(.L_9057 - .L_9056)
.L_9056:
        /*0094*/ 	.word	0x00000080
        /*0098*/ 	.word	0x00000001
        /*009c*/ 	.word	0x00000001


	//----- nvinfo : EIATTR_CRS_STACK_SIZE
	.align		4
.L_9057:
        /*00a0*/ 	.byte	0x04, 0x1e
        /*00a2*/ 	.short	(.L_9059 - .L_9058)
.L_9058:
        /*00a4*/ 	.word	0x00000000


	//----- nvinfo : EIATTR_CBANK_PARAM_SIZE
	.align		4
.L_9059:
        /*00a8*/ 	.byte	0x03, 0x19
        /*00aa*/ 	.short	0x0024


	//----- nvinfo : EIATTR_PARAM_CBANK
	.align		4
        /*00ac*/ 	.byte	0x04, 0x0a
        /*00ae*/ 	.short	(.L_9061 - .L_9060)
	.align		4
.L_9060:
        /*00b0*/ 	.word	index@(.nv.constant0._ZN2at6native27unrolled_elementwise_kernelINS0_13BinaryFunctorIsssZZZNS0_19maximum_kernel_cudaERNS_18TensorIteratorBaseEENKUlvE_clEvENKUlvE3_clEvEUlssE_EESt5arrayIPcLm3EELi4E23TrivialOffsetCalculatorILi2EjESC_ILi1EjENS0_6memory15LoadWithoutCastENSF_16StoreWithoutCastEEEviT_T0_T2_T3_T4_T5_)
        /*00b4*/ 	.short	0x0210
        /*00b6*/ 	.short	0x0024


	//----- nvinfo : EIATTR_SW_WAR
	.align		4
.L_9061:
        /*00b8*/ 	.byte	0x04, 0x36
        /*00ba*/ 	.short	(.L_9063 - .L_9062)
.L_9062:
        /*00bc*/ 	.word	0x00000008
.L_9063:


//--------------------- .nv.info._ZN2at6native29vectorized_elementwise_kernelILi2ENS0_13BinaryFunctorIsssZZZNS0_19maximum_kernel_cudaERNS_18TensorIteratorBaseEENKUlvE_clEvENKUlvE3_clEvEUlssE_EESt5arrayIPcLm3EEEEviT0_T1_ --------------------------
	.section	.nv.info._ZN2at6native29vectorized_elementwise_kernelILi2ENS0_13BinaryFunctorIsssZZZNS0_19maximum_kernel_cudaERNS_18TensorIteratorBaseEENKUlvE_clEvENKUlvE3_clEvEUlssE_EESt5arrayIPcLm3EEEEviT0_T1_,"",@"SHT_CUDA_INFO"
	.sectionflags	@""
	.align	4


	//----- nvinfo : EIATTR_CUDA_API_VERSION
	.align		4
        /*0000*/ 	.byte	0x04, 0x37
        /*0002*/ 	.short	(.L_9065 - .L_9064)
.L_9064:
        /*0004*/ 	.word	0x00000082


	//----- nvinfo : EIATTR_KPARAM_INFO
	.align		4
.L_9065:
        /*0008*/ 	.byte	0x04, 0x17
        /*000a*/ 	.short	(.L_9067 - .L_9066)
.L_9066:
        /*000c*/ 	.word	0x00000000
        /*0010*/ 	.short	0x0002
        /*0012*/ 	.short	0x0008
        /*0014*/ 	.byte	0x00, 0xf0, 0x61, 0x00


	//----- nvinfo : EIATTR_KPARAM_INFO
	.align		4
.L_9067:
        /*0018*/ 	.byte	0x04, 0x17
        /*001a*/ 	.short	(.L_9069 - .L_9068)
.L_9068:
        /*001c*/ 	.word	0x00000000
        /*0020*/ 	.short	0x0001
        /*0022*/ 	.short	0x0004
        /*0024*/ 	.byte	0x00, 0xf0, 0x05, 0x00


	//----- nvinfo : EIATTR_KPARAM_INFO
	.align		4
.L_9069:
        /*0028*/ 	.byte	0x04, 0x17
        /*002a*/ 	.short	(.L_9071 - .L_9070)
.L_9070:
        /*002c*/ 	.word	0x00000000
        /*0030*/ 	.short	0x0000
        /*0032*/ 	.short	0x0000
        /*0034*/ 	.byte	0x00, 0xf0, 0x11, 0x00


	//----- nvinfo : EIATTR_SPARSE_MMA_MASK
	.align		4
.L_9071:
        /*0038*/ 	.byte	0x03, 0x50
        /*003a*/ 	.short	0x0000


	//----- nvinfo : EIATTR_MAXREG_COUNT
	.align		4
        /*003c*/ 	.byte	0x03, 0x1b
        /*003e*/ 	.short	0x00ff


	//----- nvinfo : EIATTR_MERCURY_ISA_VERSION
	.align		4
        /*0040*/ 	.byte	0x03, 0x5f
        /*0042*/ 	.short	0x0101


	//----- nvinfo : EIATTR_EXIT_INSTR_OFFSETS
	.align		4
        /*0044*/ 	.byte	0x04, 0x1c
        /*0046*/ 	.short	(.L_9073 - .L_9072)


	//   ....[0]....
.L_9072:
        /*0048*/ 	.word	0x00000460


	//   ....[1]....
        /*004c*/ 	.word	0x00000db0


	//   ....[2]....
        /*0050*/ 	.word	0x00000e00


	//----- nvinfo : EIATTR_MAX_THREADS
	.align		4
.L_9073:
        /*0054*/ 	.byte	0x04, 0x05
        /*0056*/ 	.short	(.L_9075 - .L_9074)
.L_9074:
        /*0058*/ 	.word	0x00000080
        /*005c*/ 	.word	0x00000001
        /*0060*/ 	.word	0x00000001


	//----- nvinfo : EIATTR_CRS_STACK_SIZE
	.align		4
.L_9075:
        /*0064*/ 	.byte	0x04, 0x1e
        /*0066*/ 	.short	(.L_9077 - .L_9076)
.L_9076:
        /*0068*/ 	.word	0x00000000


	//----- nvinfo : EIATTR_CBANK_PARAM_SIZE
	.align		4
.L_9077:
        /*006c*/ 	.byte	0x03, 0x19
        /*006e*/ 	.short	0x0020


	//----- nvinfo : EIATTR_PARAM_CBANK
	.align		4
        /*0070*/ 	.byte	0x04, 0x0a
        /*0072*/ 	.short	(.L_9079 - .L_9078)
	.align		4
.L_9078:
        /*0074*/ 	.word	index@(.nv.constant0._ZN2at6native29vectorized_elementwise_kernelILi2ENS0_13BinaryFunctorIsssZZZNS0_19maximum_kernel_cudaERNS_18TensorIteratorBaseEENKUlvE_clEvENKUlvE3_clEvEUlssE_EESt5arrayIPcLm3EEEEviT0_T1_)
        /*0078*/ 	.short	0x0210
        /*007a*/ 	.short	0x0020


	//----- nvinfo : EIATTR_SW_WAR
	.align		4
.L_9079:
        /*007c*/ 	.byte	0x04, 0x36
        /*007e*/ 	.short	(.L_9081 - .L_9080)
.L_9080:
        /*0080*/ 	.word	0x00000008
.L_9081:


//--------------------- .nv.info._ZN2at6native29vectorized_elementwise_kernelILi4ENS0_13BinaryFunctorIsssZZZNS0_19maximum_kernel_cudaERNS_18TensorIteratorBaseEENKUlvE_clEvENKUlvE3_clEvEUlssE_EESt5arrayIPcLm3EEEEviT0_T1_ --------------------------
	.section	.nv.info._ZN2at6native29vectorized_elementwise_kernelILi4ENS0_13BinaryFunctorIsssZZZNS0_19maximum_kernel_cudaERNS_18TensorIteratorBaseEENKUlvE_clEvENKUlvE3_clEvEUlssE_EESt5arrayIPcLm3EEEEviT0_T1_,"",@"SHT_CUDA_INFO"
	.sectionflags	@""
	.align	4


	//----- nvinfo : EIATTR_CUDA_API_VERSION
	.align		4
        /*0000*/ 	.byte	0x04, 0x37
        /*0002*/ 	.short	(.L_9083 - .L_9082)
.L_9082:
        /*0004*/ 	.word	0x00000082


	//----- nvinfo : EIATTR_KPARAM_INFO
	.align		4
.L_9083:
        /*0008*/ 	.byte	0x04, 0x17
        /*000a*/ 	.short	(.L_9085 - .L_9084)
.L_9084:
        /*000c*/ 	.word	0x00000000
        /*0010*/ 	.short	0x0002
        /*0012*/ 	.short	0x0008
        /*0014*/ 	.byte	0x00, 0xf0, 0x61, 0x00


	//----- nvinfo : EIATTR_KPARAM_INFO
	.align		4
.L_9085:
        /*0018*/ 	.byte	0x04, 0x17
        /*001a*/ 	.short	(.L_9087 - .L_9086)
.L_9086:
        /*001c*/ 	.word	0x00000000
        /*0020*/ 	.short	0x0001
        /*0022*/ 	.short	0x0004
        /*0024*/ 	.byte	0x00, 0xf0, 0x05, 0x00


	//----- nvinfo : EIATTR_KPARAM_INFO
	.align		4
.L_9087:
        /*0028*/ 	.byte	0x04, 0x17
        /*002a*/ 	.short	(.L_9089 - .L_9088)
.L_9088:
        /*002c*/ 	.word	0x00000000
        /*0030*/ 	.short	0x0000
        /*0032*/ 	.short	0x0000
        /*0034*/ 	.byte	0x00, 0xf0, 0x11, 0x00


	//----- nvinfo : EIATTR_SPARSE_MMA_MASK
	.align		4
.L_9089:
        /*0038*/ 	.byte	0x03, 0x50
        /*003a*/ 	.short	0x0000


	//----- nvinfo : EIATTR_MAXREG_COUNT
	.align		4
        /*003c*/ 	.byte	0x03, 0x1b
        /*003e*/ 	.short	0x00ff


	//----- nvinfo : EIATTR_MERCURY_ISA_VERSION
	.align		4
        /*0040*/ 	.byte	0x03, 0x5f
        /*0042*/ 	.short	0x0101


	//----- nvinfo : EIATTR_EXIT_INSTR_OFFSETS
	.align		4
        /*0044*/ 	.byte	0x04, 0x1c
        /*0046*/ 	.short	(.L_9091 - .L_9090)


	//   ....[0]....
.L_9090:
        /*0048*/ 	.word	0x00000400


	//   ....[1]....
        /*004c*/ 	.word	0x00000d50


	//   ....[2]....
        /*0050*/ 	.word	0x00000da0


	//----- nvinfo : EIATTR_MAX_THREADS
	.align		4
.L_9091:
        /*0054*/ 	.byte	0x04, 0x05
        /*0056*/ 	.short	(.L_9093 - .L_9092)
.L_9092:
        /*0058*/ 	.word	0x00000080
        /*005c*/ 	.word	0x00000001
        /*0060*/ 	.word	0x00000001


	//----- nvinfo : EIATTR_CRS_STACK_SIZE
	.align		4
.L_9093:
        /*0064*/ 	.byte	0x04, 0x1e
        /*0066*/ 	.short	(.L_9095 - .L_9094)
.L_9094:
        /*0068*/ 	.word	0x00000000


	//----- nvinfo : EIATTR_CBANK_PARAM_SIZE
	.align		4
.L_9095:
        /*006c*/ 	.byte	0x03, 0x19
        /*006e*/ 	.short	0x0020


	//----- nvinfo : EIATTR_PARAM_CBANK
	.align		4
        /*0070*/ 	.byte	0x04, 0x0a
        /*0072*/ 	.short	(.L_9097 - .L_9096)
	.align		4
.L_9096:
        /*0074*/ 	.word	index@(.nv.constant0._ZN2at6native29vectorized_elementwise_kernelILi4ENS0_13BinaryFunctorIsssZZZNS0_19maximum_kernel_cudaERNS_18TensorIteratorBaseEENKUlvE_clEvENKUlvE3_clEvEUlssE_EESt5arrayIPcLm3EEEEviT0_T1_)
        /*0078*/ 	.short	0x0210
        /*007a*/ 	.short	0x0020


	//----- nvinfo : EIATTR_SW_WAR
	.align		4
.L_9097:
        /*007c*/ 	.byte	0x04, 0x36
        /*007e*/ 	.short	(.L_9099 - .L_9098)
.L_9098:
        /*0080*/ 	.word	0x00000008
.L_9099:


//--------------------- .nv.info._ZN2at6native29vectorized_elementwise_kernelILi8ENS0_13BinaryFunctorIsssZZZNS0_19maximum_kernel_cudaERNS_18TensorIteratorBaseEENKUlvE_clEvENKUlvE3_clEvEUlssE_EESt5arrayIPcLm3EEEEviT0_T1_ --------------------------
	.section	.nv.info._ZN2at6native29vectorized_elementwise_kernelILi8ENS0_13BinaryFunctorIsssZZZNS0_19maximum_kernel_cudaERNS_18TensorIteratorBaseEENKUlvE_clEvENKUlvE3_clEvEUlssE_EESt5arrayIPcLm3EEEEviT0_T1_,"",@"SHT_CUDA_INFO"
	.sectionflags	@""
	.align	4


	//----- nvinfo : EIATTR_CUDA_API_VERSION
	.align		4
        /*0000*/ 	.byte	0x04, 0x37
        /*0002*/ 	.short	(.L_9101 - .L_9100)
.L_9100:
        /*0004*/ 	.word	0x00000082


	//----- nvinfo : EIATTR_KPARAM_INFO
	.align		4
.L_9101:
        /*0008*/ 	.byte	0x04, 0x17
        /*000a*/ 	.short	(.L_9103 - .L_9102)
.L_9102:
        /*000c*/ 	.word	0x00000000
        /*0010*/ 	.short	0x0002
        /*0012*/ 	.short	0x0008
        /*0014*/ 	.byte	0x00, 0xf0, 0x61, 0x00


	//----- nvinfo : EIATTR_KPARAM_INFO
	.align		4
.L_9103:
        /*0018*/ 	.byte	0x04, 0x17
        /*001a*/ 	.short	(.L_9105 - .L_9104)
.L_9104:
        /*001c*/ 	.word	0x00000000
        /*0020*/ 	.short	0x0001
        /*0022*/ 	.short	0x0004
        /*0024*/ 	.byte	0x00, 0xf0, 0x05, 0x00


	//----- nvinfo : EIATTR_KPARAM_INFO
	.align		4
.L_9105:
        /*0028*/ 	.byte	0x04, 0x17
        /*002a*/ 	.short	(.L_9107 - .L_9106)
.L_9106:
        /*002c*/ 	.word	0x00000000
        /*0030*/ 	.short	0x0000
        /*0032*/ 	.short	0x0000
        /*0034*/ 	.byte	0x00, 0xf0, 0x11, 0x00


	//----- nvinfo : EIATTR_SPARSE_MMA_MASK
	.align		4
.L_9107:
        /*0038*/ 	.byte	0x03, 0x50
        /*003a*/ 	.short	0x0000


	//----- nvinfo : EIATTR_MAXREG_COUNT
	.align		4
        /*003c*/ 	.byte	0x03, 0x1b
        /*003e*/ 	.short	0x00ff


	//----- nvinfo : EIATTR_MERCURY_ISA_VERSION
	.align		4
        /*0040*/ 	.byte	0x03, 0x5f
        /*0042*/ 	.short	0x0101


	//----- nvinfo : EIATTR_EXIT_INSTR_OFFSETS
	.align		4
        /*0044*/ 	.byte	0x04, 0x1c
        /*0046*/ 	.short	(.L_9109 - .L_9108)


	//   ....[0]....
.L_9108:
        /*0048*/ 	.word	0x00000370


	//   ....[1]....
        /*004c*/ 	.word	0x00000cc0


	//   ....[2]....
        /*0050*/ 	.word	0x00000d10


	//----- nvinfo : EIATTR_MAX_THREADS
	.align		4
.L_9109:
        /*0054*/ 	.byte	0x04, 0x05
        /*0056*/ 	.short	(.L_9111 - .L_9110)
.L_9110:
        /*0058*/ 	.word	0x00000080
        /*005c*/ 	.word	0x00000001
        /*0060*/ 	.word	0x00000001


	//----- nvinfo : EIATTR_CRS_STACK_SIZE
	.align		4
.L_9111:
        /*0064*/ 	.byte	0x04, 0x1e
        /*0066*/ 	.short	(.L_9113 - .L_9112)
.L_9112:
        /*0068*/ 	.word	0x00000000


	//----- nvinfo : EIATTR_CBANK_PARAM_SIZE
	.align		4
.L_9113:
        /*006c*/ 	.byte	0x03, 0x19
        /*006e*/ 	.short	0x0020


	//----- nvinfo : EIATTR_PARAM_CBANK
	.align		4
        /*0070*/ 	.byte	0x04, 0x0a
        /*0072*/ 	.short	(.L_9115 - .L_9114)
	.align		4
.L_9114:
        /*0074*/ 	.word	index@(.nv.constant0._ZN2at6native29vectorized_elementwise_kernelILi8ENS0_13BinaryFunctorIsssZZZNS0_19maximum_kernel_cudaERNS_18TensorIteratorBaseEENKUlvE_clEvENKUlvE3_clEvEUlssE_EESt5arrayIPcLm3EEEEviT0_T1_)
        /*0078*/ 	.short	0x0210
        /*007a*/ 	.short	0x0020


	//----- nvinfo : EIATTR_SW_WAR
	.align		4
.L_9115:
        /*007c*/ 	.byte	0x04, 0x36
        /*007e*/ 	.short	(.L_9117 - .L_9116)
.L_9116:
        /*0080*/ 	.word	0x00000008
.L_9117:


//--------------------- .nv.info._ZN2at6native18elementwise_kernelILi128ELi4EZNS0_15gpu_kernel_implINS0_13AUnaryFunctorIlllZZZNS0_19maximum_kernel_cudaERNS_18TensorIteratorBaseEENKUlvE_clEvENKUlvE2_clEvEUlllE_EEEEvS5_RKT_EUliE_EEviT1_ --------------------------
	.section	.nv.info._ZN2at6native18elementwise_kernelILi128ELi4EZNS0_15gpu_kernel_implINS0_13AUnaryFunctorIlllZZZNS0_19maximum_kernel_cudaERNS_18TensorIteratorBaseEENKUlvE_clEvENKUlvE2_clEvEUlllE_EEEEvS5_RKT_EUliE_EEviT1_,"",@"SHT_CUDA_INFO"
	.sectionflags	@""
	.align	4


	//----- nvinfo : EIATTR_CUDA_API_VERSION
	.align		4
        /*0000*/ 	.byte	0x04, 0x37
        /*0002*/ 	.short	(.L_9119 - .L_9118)
.L_9118:
        /*0004*/ 	.word	0x00000082


	//----- nvinfo : EIATTR_KPARAM_INFO
	.align		4
.L_9119:
        /*0008*/ 	.byte	0x04, 0x17
        /*000a*/ 	.short	(.L_9121 - .L_9120)
.L_9120:
        /*000c*/ 	.word	0x00000000
        /*0010*/ 	.short	0x0001
        /*0012*/ 	.short	0x0008
        /*0014*/ 	.byte	0x00, 0xf0, 0xa1, 0x08


	//----- nvinfo : EIATTR_KPARAM_INFO
	.align		4
.L_9121:
        /*0018*/ 	.byte	0x04, 0x17
        /*001a*/ 	.short	(.L_9123 - .L_9122)
.L_9122:
        /*001c*/ 	.word	0x00000000
        /*0020*/ 	.short	0x0000
        /*0022*/ 	.short	0x0000
        /*0024*/ 	.byte	0x00, 0xf0, 0x11, 0x00


	//----- nvinfo : EIATTR_SPARSE_MMA_MASK
	.align		4
.L_9123:
        /*0028*/ 	.byte	0x03, 0x50
        /*002a*/ 	.short	0x0000


	//----- nvinfo : EIATTR_MAXREG_COUNT
	.align		4
        /*002c*/ 	.byte	0x03, 0x1b
        /*002e*/ 	.short	0x0080


	//----- nvinfo : EIATTR_EXTERNS
	.align		4
        /*0030*/ 	.byte	0x04, 0x0f
        /*0032*/ 	.short	(.L_9125 - .L_9124)


	//   ....[0]....
	.align		4
.L_9124:
        /*0034*/ 	.word	index@(__assertfail)


	//----- nvinfo : EIATTR_MERCURY_ISA_VERSION
	.align		4
.L_9125:
        /*0038*/ 	.byte	0x03, 0x5f
        /*003a*/ 	.short	0x0101


	//----- nvinfo : EIATTR_SYSCALL_OFFSETS
	.align		4
        /*003c*/ 	.byte	0x04, 0x46
        /*003e*/ 	.short	(.L_9127 - .L_9126)


	//   ....[0]....
.L_9126:
        /*0040*/ 	.word	0x000021d0


	//   ....[1]....
        /*0044*/ 	.word	0x00003090


	//   ....[2]....
        /*0048*/ 	.word	0x00005270


	//   ....[3]....
        /*004c*/ 	.word	0x00006130


	//   ....[4]....
        /*0050*/ 	.word	0x00008300


	//   ....[5]....
        /*0054*/ 	.word	0x000091c0


	//   ....[6]....
        /*0058*/ 	.word	0x0000b380


	//   ....[7]....
        /*005c*/ 	.word	0x0000c240


	//----- nvinfo : EIATTR_EXIT_INSTR_OFFSETS
	.align		4
.L_9127:
        /*0060*/ 	.byte	0x04, 0x1c
        /*0062*/ 	.short	(.L_9129 - .L_9128)


	//   ....[0]....
.L_9128:
        /*0064*/ 	.word	0x00009250


	//   ....[1]....
        /*0068*/ 	.word	0x0000b520


	//   ....[2]....
        /*006c*/ 	.word	0x0000b540


	//   ....[3]....
        /*0070*/ 	.word	0x0000b5c0


	//   ....[4]....
        /*0074*/ 	.word	0x0000b5e0


	//   ....[5]....
        /*0078*/ 	.word	0x0000b600


	//   ....[6]....
        /*007c*/ 	.word	0x0000b690


	//   ....[7]....
        /*0080*/ 	.word	0x0000b6d0


	//   ....[8]....
        /*0084*/ 	.word	0x0000b770


	//   ....[9]....
        /*0088*/ 	.word	0x0000b7c0


	//   ....[10]....
        /*008c*/ 	.word	0x0000b7f0


	//   ....[11]....
        /*0090*/ 	.word	0x0000b8c0


	//   ....[12]....
        /*0094*/ 	.word	0x0000b900


	//   ....[13]....
        /*0098*/ 	.word	0x0000ba90


	//   ....[14]....
        /*009c*/ 	.word	0x0000bbf0


	//   ....[15]....
        /*00a0*/ 	.word	0x0000bc30


	//   ....[16]....
        /*00a4*/ 	.word	0x0000bcd0


	//   ....[17]....
        /*00a8*/ 	.word	0x0000be50


	//   ....[18]....
        /*00ac*/ 	.word	0x0000bfd0


	//   ....[19]....
        /*00b0*/ 	.word	0x0000c140


	//   ....[20]....
        /*00b4*/ 	.word	0x0000c250


	//   ....[21]....
        /*00b8*/ 	.word	0x0000c270


	//   ....[22]....
        /*00bc*/ 	.word	0x0000c290


	//----- nvinfo : EIATTR_MAX_THREADS
	.align		4
.L_9129:
        /*00c0*/ 	.byte	0x04, 0x05
        /*00c2*/ 	.short	(.L_9131 - .L_9130)
.L_9130:
        /*00c4*/ 	.word	0x00000080
        /*00c8*/ 	.word	0x00000001
        /*00cc*/ 	.word	0x00000001


	//----- nvinfo : EIATTR_CRS_STACK_SIZE
	.align		4
.L_9131:
        /*00d0*/ 	.byte	0x04, 0x1e
        /*00d2*/ 	.short	(.L_9133 - .L_9132)
.L_9132:
        /*00d4*/ 	.word	0x00000000


	//----- nvinfo : EIATTR_CBANK_PARAM_SIZE
	.align		4
.L_9133:
        /*00d8*/ 	.byte	0x03, 0x19
        /*00da*/ 	.short	0x0230


	//----- nvinfo : EIATTR_PARAM_CBANK
	.align		4
        /*00dc*/ 	.byte	0x04, 0x0a
        /*00de*/ 	.short	(.L_9135 - .L_9134)
	.align		4
.L_9134:
        /*00e0*/ 	.word	index@(.nv.constant0._ZN2at6native18elementwise_kernelILi128ELi4EZNS0_15gpu_kernel_implINS0_13AUnaryFunctorIlllZZZNS0_19maximum_kernel_cudaERNS_18TensorIteratorBaseEENKUlvE_clEvENKUlvE2_clEvEUlllE_EEEEvS5_RKT_EUliE_EEviT1_)
        /*00e4*/ 	.short	0x0210
        /*00e6*/ 	.short	0x0230


	//----- nvinfo : EIATTR_SW_WAR
	.align		4
.L_9135:
        /*00e8*/ 	.byte	0x04, 0x36
        /*00ea*/ 	.short	(.L_9137 - .L_9136)
.L_9136:
        /*00ec*/ 	.word	0x00000008
.L_9137:


//--------------------- .nv.info._ZN2at6native27unrolled_elementwise_kernelINS0_13AUnaryFunctorIlllZZZNS0_19maximum_kernel_cudaERNS_18TensorIteratorBaseEENKUlvE_clEvENKUlvE2_clEvEUlllE_EESt5arrayIPcLm2EELi4E23TrivialOffsetCalculatorILi1EjESD_NS0_6memory12LoadWithCastILi1EEENSE_13StoreWithCastILi1EEEEEviT_T0_T2_T3_T4_T5_ --------------------------
	.section	.nv.info._ZN2at6native27unrolled_elementwise_kernelINS0_13AUnaryFunctorIlllZZZNS0_19maximum_kernel_cudaERNS_18TensorIteratorBaseEENKUlvE_clEvENKUlvE2_clEvEUlllE_EESt5arrayIPcLm2EELi4E23TrivialOffsetCalculatorILi1EjESD_NS0_6memory12LoadWithCastILi1EEENSE_13StoreWithCastILi1EEEEEviT_T0_T2_T3_T4_T5_,"",@"SHT_CUDA_INFO"
	.sectionflags	@""
	.align	4


	//----- nvinfo : EIATTR_CUDA_API_VERSION
	.align		4
        /*0000*/ 	.byte	0x04, 0x37
        /*0002*/ 	.short	(.L_9139 - .L_9138)
.L_9138:
        /*0004*/ 	.word	0x00000082


	//----- nvinfo : EIATTR_KPARAM_INFO
	.align		4
.L_9139:
        /*0008*/ 	.byte	0x04, 0x17
        /*000a*/ 	.short	(.L_9141 - .L_9140)
.L_9140:
        /*000c*/ 	.word	0x00000000
        /*0010*/ 	.short	0x0006
        /*0012*/ 	.short	0x0034
        /*0014*/ 	.byte	0x00, 0xf0, 0x21, 0x00


	//----- nvinfo : EIATTR_KPARAM_INFO
	.align		4
.L_9141:
        /*0018*/ 	.byte	0x04, 0x17
        /*001a*/ 	.short	(.L_9143 - .L_9142)
.L_9142:
        /*001c*/ 	.word	0x00000000
        /*0020*/ 	.short	0x0005
        /*0022*/ 	.short	0x002c
        /*0024*/ 	.byte	0x00, 0xf0, 0x21, 0x00


	//----- nvinfo : EIATTR_KPARAM_INFO
	.align		4
.L_9143:
        /*0028*/ 	.byte	0x04, 0x17
        /*002a*/ 	.short	(.L_9145 - .L_9144)
.L_9144:
        /*002c*/ 	.word	0x00000000
        /*0030*/ 	.short	0x0004
        /*0032*/ 	.short	0x0029
        /*0034*/ 	.byte	0x00, 0xf0, 0x05, 0x00


	//----- nvinfo : EIATTR_KPARAM_INFO
	.align		4
.L_9145:
        /*0038*/ 	.byte	0x04, 0x17
        /*003a*/ 	.short	(.L_9147 - .L_9146)
.L_9146:
        /*003c*/ 	.word	0x00000000
        /*0040*/ 	.short	0x0003
        /*0042*/ 	.short	0x0028
        /*0044*/ 	.byte	0x00, 0xf0, 0x05, 0x00


	//----- nvinfo : EIATTR_KPARAM_INFO
	.align		4
.L_9147:
        /*0048*/ 	.byte	0x04, 0x17
        /*004a*/ 	.short	(.L_9149 - .L_9148)
.L_9148:
        /*004c*/ 	.word	0x00000000
        /*0050*/ 	.short	0x0002
        /*0052*/ 	.short	0x0018
        /*0054*/ 	.byte	0x00, 0xf0, 0x41, 0x00


	//----- nvinfo : EIATTR_KPARAM_INFO
	.align		4
.L_9149:
        /*0058*/ 	.byte	0x04, 0x17
        /*005a*/ 	.short	(.L_9151 - .L_9150)
.L_9150:
        /*005c*/ 	.word	0x00000000
        /*0060*/ 	.short	0x0001
        /*0062*/ 	.short	0x0008
        /*0064*/ 	.byte	0x00, 0xf0, 0x41, 0x00


	//----- nvinfo : EIATTR_KPARAM_INFO
	.align		4
.L_9151:
        /*0068*/ 	.byte	0x04, 0x17
        /*006a*/ 	.short	(.L_9153 - .L_9152)
.L_9152:
        /*006c*/ 	.word	0x00000000
        /*0070*/ 	.short	0x0000
        /*0072*/ 	.short	0x0000
        /*0074*/ 	.byte	0x00, 0xf0, 0x11, 0x00


	//----- nvinfo : EIATTR_SPARSE_MMA_MASK
	.align		4
.L_9153:
        /*0078*/ 	.byte	0x03, 0x50
        /*007a*/ 	.short	0x0000


	//----- nvinfo : EIATTR_MAXREG_COUNT
	.align		4
        /*007c*/ 	.byte	0x03, 0x1b
        /*007e*/ 	.short	0x00ff


	//----- nvinfo : EIATTR_EXTERNS
	.align		4
        /*0080*/ 	.byte	0x04, 0x0f
        /*0082*/ 	.short	(.L_9155 - .L_9154)


	//   ....[0]....
	.align		4
.L_9154:
        /*0084*/ 	.word	index@(__assertfail)


	//----- nvinfo : EIATTR_MERCURY_ISA_VERSION
	.align		4
.L_9155:
        /*0088*/ 	.byte	0x03, 0x5f
        /*008a*/ 	.short	0x0101


	//----- nvinfo : EIATTR_SYSCALL_OFFSETS
	.align		4
        /*008c*/ 	.byte	0x04, 0x46
        /*008e*/ 	.short	(.L_9157 - .L_9156)


	//   ....[0]....
.L_9156:
        /*0090*/ 	.word	0x00000ef0


	//   ....[1]....
        /*0094*/ 	.word	0x00001df0


	//   ....[2]....
        /*0098*/ 	.word	0x00002d00


	//   ....[3]....
        /*009c*/ 	.word	0x00003be0


	//   ....[4]....
        /*00a0*/ 	.word	0x00004c00


	//   ....[5]....
        /*00a4*/ 	.word	0x00005ad0


	//   ....[6]....
        /*00a8*/ 	.word	0x00006990


	//   ....[7]....
        /*00ac*/ 	.word	0x00007850


	//----- nvinfo : EIATTR_EXIT_INSTR_OFFSETS
	.align		4
.L_9157:
        /*00b0*/ 	.byte	0x04, 0x1c
        /*00b2*/ 	.short	(.L_9159 - .L_9158)


	//   ....[0]....
.L_9158:
        /*00b4*/ 	.word	0x00006a10


	//   ....[1]....
        /*00b8*/ 	.word	0x00006b40


	//   ....[2]....
        /*00bc*/ 	.word	0x00006b60


	//   ....[3]....
        /*00c0*/ 	.word	0x00006be0


	//   ....[4]....
        /*00c4*/ 	.word	0x00006c00


	//   ....[5]....
        /*00c8*/ 	.word	0x00006c20


	//   ....[6]....
        /*00cc*/ 	.word	0x00006cb0


	//   ....[7]....
        /*00d0*/ 	.word	0x00006cf0


	//   ....[8]....
        /*00d4*/ 	.word	0x00006d90


	//   ....[9]....
        /*00d8*/ 	.word	0x00006de0


	//   ....[10]....
        /*00dc*/ 	.word	0x00006e10


	//   ....[11]....
        /*00e0*/ 	.word	0x00006ee0


	//   ....[12]....
        /*00e4*/ 	.word	0x00006f20


	//   ....[13]....
        /*00e8*/ 	.word	0x000070b0


	//   ....[14]....
        /*00ec*/ 	.word	0x00007210


	//   ....[15]....
        /*00f0*/ 	.word	0x00007250


	//   ....[16]....
        /*00f4*/ 	.word	0x000072f0


	//   ....[17]....
        /*00f8*/ 	.word	0x00007470


	//   ....[18]....
        /*00fc*/ 	.word	0x000075f0


	//   ....[19]....
        /*0100*/ 	.word	0x00007750


	//   ....[20]....
        /*0104*/ 	.word	0x00007860


	//   ....[21]....
        /*0108*/ 	.word	0x00007880


	//   ....[22]....
        /*010c*/ 	.word	0x000078a0


	//----- nvinfo : EIATTR_MAX_THREADS
	.align		4
.L_9159:
        /*0110*/ 	.byte	0x04, 0x05
        /*0112*/ 	.short	(.L_9161 - .L_9160)
.L_9160:
        /*0114*/ 	.word	0x00000080
        /*0118*/ 	.word	0x00000001
        /*011c*/ 	.word	0x00000001


	//----- nvinfo : EIATTR_CRS_STACK_SIZE
	.align		4
.L_9161:
        /*0120*/ 	.byte	0x04, 0x1e
        /*0122*/ 	.short	(.L_9163 - .L_9162)
.L_9162:
        /*0124*/ 	.word	0x00000000


	//----- nvinfo : EIATTR_CBANK_PARAM_SIZE
	.align		4
.L_9163:
        /*0128*/ 	.byte	0x03, 0x19
        /*012a*/ 	.short	0x003c


	//----- nvinfo : EIATTR_PARAM_CBANK
	.align		4
        /*012c*/ 	.byte	0x04, 0x0a
        /*012e*/ 	.short	(.L_9165 - .L_9164)
	.align		4
.L_9164:
        /*0130*/ 	.word	index@(.nv.constant0._ZN2at6native27unrolled_elementwise_kernelINS0_13AUnaryFunctorIlllZZZNS0_19maximum_kernel_cudaERNS_18TensorIteratorBaseEENKUlvE_clEvENKUlvE2_clEvEUlllE_EESt5arrayIPcLm2EELi4E23TrivialOffsetCalculatorILi1EjESD_NS0_6memory12LoadWithCastILi1EEENSE_13StoreWithCastILi1EEEEEviT_T0_T2_T3_T4_T5_)
        /*0134*/ 	.short	0x0210
        /*0136*/ 	.short	0x003c


	//----- nvinfo : EIATTR_SW_WAR
	.align		4
.L_9165:
        /*0138*/ 	.byte	0x04, 0x36
        /*013a*/ 	.short	(.L_9167 - .L_9166)
.L_9166:
        /*013c*/ 	.word	0x00000008
.L_9167:


//--------------------- .nv.info._ZN2at6native18elementwise_kernelILi128ELi2EZNS0_22gpu_kernel_impl_nocastINS0_13AUnaryFunctorIlllZZZNS0_19maximum_kernel_cudaERNS_18TensorIteratorBaseEENKUlvE_clEvENKUlvE2_clEvEUlllE_EEEEvS5_RKT_EUliE_EEviT1_ --------------------------
	.section	.nv.info._ZN2at6native18elementwise_kernelILi128ELi2EZNS0_22gpu_kernel_impl_nocastINS0_13AUnaryFunctorIlllZZZNS0_19maximum_kernel_cudaERNS_18TensorIteratorBaseEENKUlvE_clEvENKUlvE2_clEvEUlllE_EEEEvS5_RKT_EUliE_EEviT1_,"",@"SHT_CUDA_INFO"
	.sectionflags	@""
	.align	4


	//----- nvinfo : EIATTR_CUDA_API_VERSION
	.align		4
        /*0000*/ 	.byte	0x04, 0x37
        /*0002*/ 	.short	(.L_9169 - .L_9168)
.L_9168:
        /*0004*/ 	.word	0x00000082


	//----- nvinfo : EIATTR_KPARAM_INFO
	.align		4
.L_9169:
        /*0008*/ 	.byte	0x04, 0x17
        /*000a*/ 	.short	(.L_9171 - .L_9170)
.L_9170:
        /*000c*/ 	.word	0x00000000
        /*0010*/ 	.short	0x0001
        /*0012*/ 	.short	0x0008
        /*0014*/ 	.byte	0x00, 0xf0, 0x81, 0x08


	//----- nvinfo : EIATTR_KPARAM_INFO
	.align		4
.L_9171:
        /*0018*/ 	.byte	0x04, 0x17
        /*001a*/ 	.short	(.L_9173 - .L_9172)
.L_9172:
        /*001c*/ 	.word	0x00000000
        /*0020*/ 	.short	0x0000
        /*0022*/ 	.short	0x0000
        /*0024*/ 	.byte	0x00, 0xf0, 0x11, 0x00


	//----- nvinfo : EIATTR_SPARSE_MMA_MASK
	.align		4
.L_9173:
        /*0028*/ 	.byte	0x03, 0x50
        /*002a*/ 	.short	0x0000


	//----- nvinfo : EIATTR_MAXREG_COUNT
	.align		4
        /*002c*/ 	.byte	0x03, 0x1b
        /*002e*/ 	.short	0x0080


	//----- nvinfo : EIATTR_MERCURY_ISA_VERSION
	.align		4
        /*0030*/ 	.byte	0x03, 0x5f
        /*0032*/ 	.short	0x0101


	//----- nvinfo : EIATTR_EXIT_INSTR_OFFSETS
	.align		4
        /*0034*/ 	.byte	0x04, 0x1c
        /*0036*/ 	.short	(.L_9175 - .L_9174)


	//   ....[0]....
.L_9174:
        /*0038*/ 	.word	0x00001480


	//   ....[1]....
        /*003c*/ 	.word	0x00002850


	//----- nvinfo : EIATTR_MAX_THREADS
	.align		4
.L_9175:
        /*0040*/ 	.byte	0x04, 0x05
        /*0042*/ 	.short	(.L_9177 - .L_9176)
.L_9176:
        /*0044*/ 	.word	0x00000080
        /*0048*/ 	.word	0x00000001
        /*004c*/ 	.word	0x00000001


	//----- nvinfo : EIATTR_CRS_STACK_SIZE
	.align		4
.L_9177:
        /*0050*/ 	.byte	0x04, 0x1e
        /*0052*/ 	.short	(.L_9179 - .L_9178)
.L_9178:
        /*0054*/ 	.word	0x00000000


	//----- nvinfo : EIATTR_CBANK_PARAM_SIZE
	.align		4
.L_9179:
        /*0058*/ 	.byte	0x03, 0x19
        /*005a*/ 	.short	0x0228


	//----- nvinfo : EIATTR_PARAM_CBANK
	.align		4
        /*005c*/ 	.byte	0x04, 0x0a
        /*005e*/ 	.short	(.L_9181 - .L_9180)
	.align		4
.L_9180:
        /*0060*/ 	.word	index@(.nv.constant0._ZN2at6native18elementwise_kernelILi128ELi2EZNS0_22gpu_kernel_impl_nocastINS0_13AUnaryFunctorIlllZZZNS0_19maximum_kernel_cudaERNS_18TensorIteratorBaseEENKUlvE_clEvENKUlvE2_clEvEUlllE_EEEEvS5_RKT_EUliE_EEviT1_)
        /*0064*/ 	.short	0x0210
        /*0066*/ 	.short	0x0228


	//----- nvinfo : EIATTR_SW_WAR
	.align		4
.L_9181:
        /*0068*/ 	.byte	0x04, 0x36
        /*006a*/ 	.short	(.L_9183 - .L_9182)
.L_9182:
        /*006c*/ 	.word	0x00000008
.L_9183:


//--------------------- .nv.info._ZN2at6native27unrolled_elementwise_kernelINS0_13AUnaryFunctorIlllZZZNS0_19maximum_kernel_cudaERNS_18TensorIteratorBaseEENKUlvE_clEvENKUlvE2_clEvEUlllE_EESt5arrayIPcLm2EELi4E23TrivialOffsetCalculatorILi1EjESD_NS0_6memory15LoadWithoutCastENSE_16StoreWithoutCastEEEviT_T0_T2_T3_T4_T5_ --------------------------
	.section	.nv.info._ZN2at6native27unrolled_elementwise_kernelINS0_13AUnaryFunctorIlllZZZNS0_19maximum_kernel_cudaERNS_18TensorIteratorBaseEENKUlvE_clEvENKUlvE2_clEvEUlllE_EESt5arrayIPcLm2EELi4E23TrivialOffsetCalculatorILi1EjESD_NS0_6memory15LoadWithoutCastENSE_16StoreWithoutCastEEEviT_T0_T2_T3_T4_T5_,"",@"SHT_CUDA_INFO"
	.sectionflags	@""
	.align	4


	//----- nvinfo : EIATTR_CUDA_API_VERSION
	.align		4
        /*0000*/ 	.byte	0x04, 0x37
        /*0002*/ 	.short	(.L_9185 - .L_9184)
.L_9184:
        /*0004*/ 	.word	0x00000082


	//----- nvinfo : EIATTR_KPARAM_INFO
	.align		4
.L_9185:
        /*0008*/ 	.byte	0x04, 0x17
        /*000a*/ 	.short	(.L_9187 - .L_9186)
.L_9186:
        /*000c*/ 	.word	0x00000000
        /*0010*/ 	.short	0x0006
        /*0012*/ 	.short	0x002b
        /*0014*/ 	.byte	0x00, 0xf0, 0x05, 0x00


	//----- nvinfo : EIATTR_KPARAM_INFO
	.align		4
.L_9187:
        /*0018*/ 	.byte	0x04, 0x17
        /*001a*/ 	.short	(.L_9189 - .L_9188)
.L_9188:
        /*001c*/ 	.word	0x00000000
        /*0020*/ 	.short	0x0005
        /*0022*/ 	.short	0x002a
        /*0024*/ 	.byte	0x00, 0xf0, 0x05, 0x00


	//----- nvinfo : EIATTR_KPARAM_INFO
	.align		4
.L_9189:
        /*0028*/ 	.byte	0x04, 0x17
        /*002a*/ 	.short	(.L_9191 - .L_9190)
.L_9190:
        /*002c*/ 	.word	0x00000000
        /*0030*/ 	.short	0x0004
        /*0032*/ 	.short	0x0029
        /*0034*/ 	.byte	0x00, 0xf0, 0x05, 0x00


	//----- nvinfo : EIATTR_KPARAM_INFO
	.align		4
.L_9191:
        /*0038*/ 	.byte	0x04, 0x17
        /*003a*/ 	.short	(.L_9193 - .L_9192)
.L_9192:
        /*003c*/ 	.word	0x00000000
        /*0040*/ 	.short	0x0003
        /*0042*/ 	.short	0x0028
        /*0044*/ 	.byte	0x00, 0xf0, 0x05, 0x00


	//----- nvinfo : EIATTR_KPARAM_INFO
	.align		4
.L_9193:
        /*0048*/ 	.byte	0x04, 0x17
        /*004a*/ 	.short	(.L_9195 - .L_9194)
.L_9194:
        /*004c*/ 	.word	0x00000000
        /*0050*/ 	.short	0x0002
        /*0052*/ 	.short	0x0018
        /*0054*/ 	.byte	0x00, 0xf0, 0x41, 0x00


	//----- nvinfo : EIATTR_KPARAM_INFO
	.align		4
.L_9195:
        /*0058*/ 	.byte	0x04, 0x17
        /*005a*/ 	.short	(.L_9197 - .L_9196)
.L_9196:
        /*005c*/ 	.word	0x00000000
        /*0060*/ 	.short	0x0001
        /*0062*/ 	.short	0x0008
        /*0064*/ 	.byte	0x00, 0xf0, 0x41, 0x00


	//----- nvinfo : EIATTR_KPARAM_INFO
	.align		4
.L_9197:
        /*0068*/ 	.byte	0x04, 0x17
        /*006a*/ 	.short	(.L_9199 - .L_9198)
.L_9198:
        /*006c*/ 	.word	0x00000000
        /*0070*/ 	.short	0x0000
        /*0072*/ 	.short	0x0000
        /*0074*/ 	.byte	0x00, 0xf0, 0x11, 0x00


	//----- nvinfo : EIATTR_SPARSE_MMA_MASK
	.align		4
.L_9199:
        /*0078*/ 	.byte	0x03, 0x50
        /*007a*/ 	.short	0x0000


	//----- nvinfo : EIATTR_MAXREG_COUNT
	.align		4
        /*007c*/ 	.byte	0x03, 0x1b
        /*007e*/ 	.short	0x00ff


	//----- nvinfo : EIATTR_MERCURY_ISA_VERSION
	.align		4
        /*0080*/ 	.byte	0x03, 0x5f
        /*0082*/ 	.short	0x0101


	//----- nvinfo : EIATTR_EXIT_INSTR_OFFSETS
	.align		4
        /*0084*/ 	.byte	0x04, 0x1c
        /*0086*/ 	.short	(.L_9201 - .L_9200)


	//   ....[0]....
.L_9200:
        /*0088*/ 	.word	0x00000490


	//   ....[1]....
        /*008c*/ 	.word	0x000004e0


	//----- nvinfo : EIATTR_MAX_THREADS
	.align		4
.L_9201:
        /*0090*/ 	.byte	0x04, 0x05
        /*0092*/ 	.short	(.L_9203 - .L_9202)
.L_9202:
        /*0094*/ 	.word	0x00000080
        /*0098*/ 	.word	0x00000001
        /*009c*/ 	.word	0x00000001


	//----- nvinfo : EIATTR_CRS_STACK_SIZE
	.align		4
.L_9203:
        /*00a0*/ 	.byte	0x04, 0x1e
        /*00a2*/ 	.short	(.L_9205 - .L_9204)
.L_9204:
        /*00a4*/ 	.word	0x00000000


	//----- nvinfo : EIATTR_CBANK_PARAM_SIZE
	.align		4
.L_9205:
        /*00a8*/ 	.byte	0x03, 0x19
        /*00aa*/ 	.short	0x002c


	//----- nvinfo : EIATTR_PARAM_CBANK
	.align		4
        /*00ac*/ 	.byte	0x04, 0x0a
        /*00ae*/ 	.short	(.L_9207 - .L_9206)
	.align		4
.L_9206:
        /*00b0*/ 	.word	index@(.nv.constant0._ZN2at6native27unrolled_elementwise_kernelINS0_13AUnaryFunctorIlllZZZNS0_19maximum_kernel_cudaERNS_18TensorIteratorBaseEENKUlvE_clEvENKUlvE2_clEvEUlllE_EESt5arrayIPcLm2EELi4E23TrivialOffsetCalculatorILi1EjESD_NS0_6memory15LoadWithoutCastENSE_16StoreWithoutCastEEEviT_T0_T2_T3_T4_T5_)
        /*00b4*/ 	.short	0x0210
        /*00b6*/ 	.short	0x002c


	//----- nvinfo : EIATTR_SW_WAR
	.align		4
.L_9207:
        /*00b8*/ 	.byte	0x04, 0x36
        /*00ba*/ 	.short	(.L_9209 - .L_9208)
.L_9208:
        /*00bc*/ 	.word	0x00000008
.L_9209:


//--------------------- .nv.info._ZN2at6native29vectorized_elementwise_kernelILi2ENS0_13AUnaryFunctorIlllZZZNS0_19maximum_kernel_cudaERNS_18TensorIteratorBaseEENKUlvE_clEvENKUlvE2_clEvEUlllE_EESt5arrayIPcLm2EEEEviT0_T1_ --------------------------
	.section	.nv.info._ZN2at6native29vectorized_elementwise_kernelILi2ENS0_13AUnaryFunctorIlllZZZNS0_19maximum_kernel_cudaERNS_18TensorIteratorBaseEENKUlvE_clEvENKUlvE2_clEvEUlllE_EESt5arrayIPcLm2EEEEviT0_T1_,"",@"SHT_CUDA_INFO"
	.sectionflags	@""
	.align	4


	//----- nvinfo : EIATTR_CUDA_API_VERSION
	.align		4
        /*0000*/ 	.byte	0x04, 0x37
        /*0002*/ 	.short	(.L_9211 - .L_9210)
.L_9210:
        /*0004*/ 	.word	0x00000082


	//----- nvinfo : EIATTR_KPARAM_INFO
	.align		4
.L_9211:
        /*0008*/ 	.byte	0x04, 0x17
        /*000a*/ 	.short	(.L_9213 - .L_9212)
.L_9212:
        /*000c*/ 	.word	0x00000000
        /*0010*/ 	.short	0x0002
        /*0012*/ 	.short	0x0018
        /*0014*/ 	.byte	0x00, 0xf0, 0x41, 0x00


	//----- nvinfo : EIATTR_KPARAM_INFO
	.align		4
.L_9213:
        /*0018*/ 	.byte	0x04, 0x17
        /*001a*/ 	.short	(.L_9215 - .L_9214)
.L_9214:
        /*001c*/ 	.word	0x00000000
        /*0020*/ 	.short	0x0001
        /*0022*/ 	.short	0x0008
        /*0024*/ 	.byte	0x00, 0xf0, 0x41, 0x00


	//----- nvinfo : EIATTR_KPARAM_INFO
	.align		4
.L_9215:
        /*0028*/ 	.byte	0x04, 0x17
        /*002a*/ 	.short	(.L_9217 - .L_9216)
.L_9216:
        /*002c*/ 	.word	0x00000000
        /*0030*/ 	.short	0x0000
        /*0032*/ 	.short	0x0000
        /*0034*/ 	.byte	0x00, 0xf0, 0x11, 0x00


	//----- nvinfo : EIATTR_SPARSE_MMA_MASK
	.align		4
.L_9217:
        /*0038*/ 	.byte	0x03, 0x50
        /*003a*/ 	.short	0x0000


	//----- nvinfo : EIATTR_MAXREG_COUNT
	.align		4
        /*003c*/ 	.byte	0x03, 0x1b
        /*003e*/ 	.short	0x00ff


	//----- nvinfo : EIATTR_MERCURY_ISA_VERSION
	.align		4
        /*0040*/ 	.byte	0x03, 0x5f
        /*0042*/ 	.short	0x0101


	//----- nvinfo : EIATTR_EXIT_INSTR_OFFSETS
	.align		4
        /*0044*/ 	.byte	0x04, 0x1c
        /*0046*/ 	.short	(.L_9219 - .L_9218)


	//   ....[0]....
.L_9218:
        /*0048*/ 	.word	0x00000430


	//   ....[1]....
        /*004c*/ 	.word	0x00000d50


	//   ....[2]....
        /*0050*/ 	.word	0x00000da0


	//----- nvinfo : EIATTR_MAX_THREADS
	.align		4
.L_9219:
        /*0054*/ 	.byte	0x04, 0x05
        /*0056*/ 	.short	(.L_9221 - .L_9220)
.L_9220:
        /*0058*/ 	.word	0x00000080
        /*005c*/ 	.word	0x00000001
        /*0060*/ 	.word	0x00000001


	//----- nvinfo : EIATTR_CRS_STACK_SIZE
	.align		4
.L_9221:
        /*0064*/ 	.byte	0x04, 0x1e
        /*0066*/ 	.short	(.L_9223 - .L_9222)
.L_9222:
        /*0068*/ 	.word	0x00000000


	//----- nvinfo : EIATTR_CBANK_PARAM_SIZE
	.align		4
.L_9223:
        /*006c*/ 	.byte	0x03, 0x19
        /*006e*/ 	.short	0x0028


	//----- nvinfo : EIATTR_PARAM_CBANK
	.align		4
        /*0070*/ 	.byte	0x04, 0x0a
        /*0072*/ 	.short	(.L_9225 - .L_9224)
	.align		4
.L_9224:
        /*0074*/ 	.word	index@(.nv.constant0._ZN2at6native29vectorized_elementwise_kernelILi2ENS0_13AUnaryFunctorIlllZZZNS0_19maximum_kernel_cudaERNS_18TensorIteratorBaseEENKUlvE_clEvENKUlvE2_clEvEUlllE_EESt5arrayIPcLm2EEEEviT0_T1_)
        /*0078*/ 	.short	0x0210
        /*007a*/ 	.short	0x0028


	//----- nvinfo : EIATTR_SW_WAR
	.align		4
.L_9225:
        /*007c*/ 	.byte	0x04, 0x36
        /*007e*/ 	.short	(.L_9227 - .L_9226)
.L_9226:
        /*0080*/ 	.word	0x00000008
.L_9227:


//--------------------- .nv.info._ZN2at6native29vectorized_elementwise_kernelILi4ENS0_13AUnaryFunctorIlllZZZNS0_19maximum_kernel_cudaERNS_18TensorIteratorBaseEENKUlvE_clEvENKUlvE2_clEvEUlllE_EESt5arrayIPcLm2EEEEviT0_T1_ --------------------------
	.section	.nv.info._ZN2at6native29vectorized_elementwise_kernelILi4ENS0_13AUnaryFunctorIlllZZZNS0_19maximum_kernel_cudaERNS_18TensorIteratorBaseEENKUlvE_clEvENKUlvE2_clEvEUlllE_EESt5arrayIPcLm2EEEEviT0_T1_,"",@"SHT_CUDA_INFO"
	.sectionflags	@""
	.align	4


	//----- nvinfo : EIATTR_CUDA_API_VERSION
	.align		4
        /*0000*/ 	.byte	0x04, 0x37
        /*0002*/ 	.short	(.L_9229 - .L_9228)
.L_9228:
        /*0004*/ 	.word	0x00000082


	//----- nvinfo : EIATTR_KPARAM_INFO
	.align		4
.L_9229:
        /*0008*/ 	.byte	0x04, 0x17
        /*000a*/ 	.short	(.L_9231 - .L_9230)
.L_9230:
        /*000c*/ 	.word	0x00000000
        /*0010*/ 	.short	0x0002
        /*0012*/ 	.short	0x0018
        /*0014*/ 	.byte	0x00, 0xf0, 0x41, 0x00


	//----- nvinfo : EIATTR_KPARAM_INFO
	.align		4
.L_9231:
        /*0018*/ 	.byte	0x04, 0x17
        /*001a*/ 	.short	(.L_9233 - .L_9232)
.L_9232:
        /*001c*/ 	.word	0x00000000
        /*0020*/ 	.short	0x0001
        /*0022*/ 	.short	0x0008
        /*0024*/ 	.byte	0x00, 0xf0, 0x41, 0x00


	//----- nvinfo : EIATTR_KPARAM_INFO
	.align		4
.L_9233:
        /*0028*/ 	.byte	0x04, 0x17
        /*002a*/ 	.short	(.L_9235 - .L_9234)
.L_9234:
        /*002c*/ 	.word	0x00000000
        /*0030*/ 	.short	0x0000
        /*0032*/ 	.short	0x0000
        /*0034*/ 	.byte	0x00, 0xf0, 0x11, 0x00


	//----- nvinfo : EIATTR_SPARSE_MMA_MASK
	.align		4
.L_9235:
        /*0038*/ 	.byte	0x03, 0x50
        /*003a*/ 	.short	0x0000


	//----- nvinfo : EIATTR_MAXREG_COUNT
	.align		4
        /*003c*/ 	.byte	0x03, 0x1b
        /*003e*/ 	.short	0x00ff


	//----- nvinfo : EIATTR_MERCURY_ISA_VERSION
	.align		4
        /*0040*/ 	.byte	0x03, 0x5f
        /*0042*/ 	.short	0x0101


	//----- nvinfo : EIATTR_EXIT_INSTR_OFFSETS
	.align		4
        /*0044*/ 	.byte	0x04, 0x1c
        /*0046*/ 	.short	(.L_9237 - .L_9236)


	//   ....[0]....
.L_9236:
        /*0048*/ 	.word	0x00000430


	//   ....[1]....
        /*004c*/ 	.word	0x00000d50


	//   ....[2]....
        /*0050*/ 	.word	0x00000da0


	//----- nvinfo : EIATTR_MAX_THREADS
	.align		4
.L_9237:
        /*0054*/ 	.byte	0x04, 0x05
        /*0056*/ 	.short	(.L_9239 - .L_9238)
.L_9238:
        /*0058*/ 	.word	0x00000080
        /*005c*/ 	.word	0x00000001
        /*0060*/ 	.word	0x00000001


	//----- nvinfo : EIATTR_CRS_STACK_SIZE
	.align		4
.L_9239:
        /*0064*/ 	.byte	0x04, 0x1e
        /*0066*/ 	.short	(.L_9241 - .L_9240)
.L_9240:
        /*0068*/ 	.word	0x00000000


	//----- nvinfo : EIATTR_CBANK_PARAM_SIZE
	.align		4
.L_9241:
        /*006c*/ 	.byte	0x03, 0x19
        /*006e*/ 	.short	0x0028


	//----- nvinfo : EIATTR_PARAM_CBANK
	.align		4
        /*0070*/ 	.byte	0x04, 0x0a
        /*0072*/ 	.short	(.L_9243 - .L_9242)
	.align		4
.L_9242:
        /*0074*/ 	.word	index@(.nv.constant0._ZN2at6native29vectorized_elementwise_kernelILi4ENS0_13AUnaryFunctorIlllZZZNS0_19maximum_kernel_cudaERNS_18TensorIteratorBaseEENKUlvE_clEvENKUlvE2_clEvEUlllE_EESt5arrayIPcLm2EEEEviT0_T1_)
        /*0078*/ 	.short	0x0210
        /*007a*/ 	.short	0x0028


	//----- nvinfo : EIATTR_SW_WAR
	.align		4
.L_9243:
        /*007c*/ 	.byte	0x04, 0x36
        /*007e*/ 	.short	(.L_9245 - .L_9244)
.L_9244:
        /*0080*/ 	.word	0x00000008
.L_9245:


//--------------------- .nv.info._ZN2at6native29vectorized_elementwise_kernelILi8ENS0_13AUnaryFunctorIlllZZZNS0_19maximum_kernel_cudaERNS_18TensorIteratorBaseEENKUlvE_clEvENKUlvE2_clEvEUlllE_EESt5arrayIPcLm2EEEEviT0_T1_ --------------------------
	.section	.nv.info._ZN2at6native29vectorized_elementwise_kernelILi8ENS0_13AUnaryFunctorIlllZZZNS0_19maximum_kernel_cudaERNS_18TensorIteratorBaseEENKUlvE_clEvENKUlvE2_clEvEUlllE_EESt5arrayIPcLm2EEEEviT0_T1_,"",@"SHT_CUDA_INFO"
	.sectionflags	@""
	.align	4


	//----- nvinfo : EIATTR_CUDA_API_VERSION
	.align		4
        /*0000*/ 	.byte	0x04, 0x37
        /*0002*/ 	.short	(.L_9247 - .L_9246)
.L_9246:
        /*0004*/ 	.word	0x00000082


	//----- nvinfo : EIATTR_KPARAM_INFO
	.align		4
.L_9247:
        /*0008*/ 	.byte	0x04, 0x17
        /*000a*/ 	.short	(.L_9249 - .L_9248)
.L_9248:
        /*000c*/ 	.word	0x00000000
        /*0010*/ 	.short	0x0002
        /*0012*/ 	.short	0x0018
        /*0014*/ 	.byte	0x00, 0xf0, 0x41, 0x00


	//----- nvinfo : EIATTR_KPARAM_INFO
	.align		4
.L_9249:
        /*0018*/ 	.byte	0x04, 0x17
        /*001a*/ 	.short	(.L_9251 - .L_9250)
.L_9250:
        /*001c*/ 	.word	0x00000000
        /*0020*/ 	.short	0x0001
        /*0022*/ 	.short	0x0008
        /*0024*/ 	.byte	0x00, 0xf0, 0x41, 0x00


	//----- nvinfo : EIATTR_KPARAM_INFO
	.align		4
.L_9251:
        /*0028*/ 	.byte	0x04, 0x17
        /*002a*/ 	.short	(.L_9253 - .L_9252)
.L_9252:
        /*002c*/ 	.word	0x00000000
        /*0030*/ 	.short	0x0000
        /*0032*/ 	.short	0x0000
        /*0034*/ 	.byte	0x00, 0xf0, 0x11, 0x00


	//----- nvinfo : EIATTR_SPARSE_MMA_MASK
	.align		4
.L_9253:
        /*0038*/ 	.byte	0x03, 0x50
        /*003a*/ 	.short	0x0000


	//----- nvinfo : EIATTR_MAXREG_COUNT
	.align		4
        /*003c*/ 	.byte	0x03, 0x1b
        /*003e*/ 	.short	0x00ff


	//----- nvinfo : EIATTR_MERCURY_ISA_VERSION
	.align		4
        /*0040*/ 	.byte	0x03, 0x5f
        /*0042*/ 	.short	0x0101


	//----- nvinfo : EIATTR_EXIT_INSTR_OFFSETS
	.align		4
        /*0044*/ 	.byte	0x04, 0x1c
        /*0046*/ 	.short	(.L_9255 - .L_9254)


	//   ....[0]....
.L_9254:
        /*0048*/ 	.word	0x00000430


	//   ....[1]....
        /*004c*/ 	.word	0x00000d50


	//   ....[2]....
        /*0050*/ 	.word	0x00000da0


	//----- nvinfo : EIATTR_MAX_THREADS
	.align		4
.L_9255:
        /*0054*/ 	.byte	0x04, 0x05
        /*0056*/ 	.short	(.L_9257 - .L_9256)
.L_9256:
        /*0058*/ 	.word	0x00000080
        /*005c*/ 	.word	0x00000001
        /*0060*/ 	.word	0x00000001


	//----- nvinfo : EIATTR_CRS_STACK_SIZE
	.align		4
.L_9257:
        /*0064*/ 	.byte	0x04, 0x1e
        /*0066*/ 	.short	(.L_9259 - .L_9258)
.L_9258:
        /*0068*/ 	.word	0x00000000


	//----- nvinfo : EIATTR_CBANK_PARAM_SIZE
	.align		4
.L_9259:
        /*006c*/ 	.byte	0x03, 0x19
        /*006e*/ 	.short	0x0028


	//----- nvinfo : EIATTR_PARAM_CBANK
	.align		4
        /*0070*/ 	.byte	0x04, 0x0a
        /*0072*/ 	.short	(.L_9261 - .L_9260)
	.align		4
.L_9260:
        /*0074*/ 	.word	index@(.nv.constant0._ZN2at6native29vectorized_elementwise_kernelILi8ENS0_13AUnaryFunctorIlllZZZNS0_19maximum_kernel_cudaERNS_18TensorIteratorBaseEENKUlvE_clEvENKUlvE2_clEvEUlllE_EESt5arrayIPcLm2EEEEviT0_T1_)
        /*0078*/ 	.short	0x0210
        /*007a*/ 	.short	0x0028


	//----- nvinfo : EIATTR_SW_WAR
	.align		4
.L_9261:
        /*007c*/ 	.byte	0x04, 0x36
        /*007e*/ 	.short	(.L_9263 - .L_9262)
.L_9262:
        /*0080*/ 	.word	0x00000008
.L_9263:


//--------------------- .nv.info._ZN2at6native18elementwise_kernelILi128ELi4EZNS0_15gpu_kernel_implINS0_13BinaryFunctorIlllZZZNS0_19maximum_kernel_cudaERNS_18TensorIteratorBaseEENKUlvE_clEvENKUlvE2_clEvEUlllE_EEEEvS5_RKT_EUliE_EEviT1_ --------------------------
	.section	.nv.info._ZN2at6native18elementwise_kernelILi128ELi4EZNS0_15gpu_kernel_implINS0_13BinaryFunctorIlllZZZNS0_19maximum_kernel_cudaERNS_18TensorIteratorBaseEENKUlvE_clEvENKUlvE2_clEvEUlllE_EEEEvS5_RKT_EUliE_EEviT1_,"",@"SHT_CUDA_INFO"
	.sectionflags	@""
	.align	4


	//----- nvinfo : EIATTR_CUDA_API_VERSION
	.align		4
        /*0000*/ 	.byte	0x04, 0x37
        /*0002*/ 	.short	(.L_9265 - .L_9264)
.L_9264:
        /*0004*/ 	.word	0x00000082


	//----- nvinfo : EIATTR_KPARAM_INFO
	.align		4
.L_9265:
        /*0008*/ 	.byte	0x04, 0x17
        /*000a*/ 	.short	(.L_9267 - .L_9266)
.L_9266:
        /*000c*/ 	.word	0x00000000
        /*0010*/ 	.short	0x0001
        /*0012*/ 	.short	0x0008
        /*0014*/ 	.byte	0x00, 0xf0, 0x21, 0x0a


	//----- nvinfo : EIATTR_KPARAM_INFO
	.align		4
.L_9267:
        /*0018*/ 	.byte	0x04, 0x17
        /*001a*/ 	.short	(.L_9269 - .L_9268)
.L_9268:
        /*001c*/ 	.word	0x00000000
        /*0020*/ 	.short	0x0000
        /*0022*/ 	.short	0x0000
        /*0024*/ 	.byte	0x00, 0xf0, 0x11, 0x00


	//----- nvinfo : EIATTR_SPARSE_MMA_MASK
	.align		4
.L_9269:
        /*0028*/ 	.byte	0x03, 0x50
        /*002a*/ 	.short	0x0000


	//----- nvinfo : EIATTR_MAXREG_COUNT
	.align		4
        /*002c*/ 	.byte	0x03, 0x1b
        /*002e*/ 	.short	0x0080


	//----- nvinfo : EIATTR_EXTERNS
	.align		4
        /*0030*/ 	.byte	0x04, 0x0f
        /*0032*/ 	.short	(.L_9271 - .L_9270)


	//   ....[0]....
	.align		4
.L_9270:
        /*0034*/ 	.word	index@(__assertfail)


	//----- nvinfo : EIATTR_MERCURY_ISA_VERSION
	.align		4
.L_9271:
        /*0038*/ 	.byte	0x03, 0x5f
        /*003a*/ 	.short	0x0101


	//----- nvinfo : EIATTR_SYSCALL_OFFSETS
	.align		4
        /*003c*/ 	.byte	0x04, 0x46
        /*003e*/ 	.short	(.L_9273 - .L_9272)


	//   ....[0]....
.L_9272:
        /*0040*/ 	.word	0x00002500


	//   ....[1]....
        /*0044*/ 	.word	0x00003370


	//   ....[2]....
        /*0048*/ 	.word	0x00004220


	//   ....[3]....
        /*004c*/ 	.word	0x00006730


	//   ....[4]....
        /*0050*/ 	.word	0x000075a0


	//   ....[5]....
        /*0054*/ 	.word	0x00008450


	//   ....[6]....
        /*0058*/ 	.word	0x0000a950


	//   ....[7]....
        /*005c*/ 	.word	0x0000b7c0


	//   ....[8]....
        /*0060*/ 	.word	0x0000c670


	//   ....[9]....
        /*0064*/ 	.word	0x0000eb60


	//   ....[10]....
        /*0068*/ 	.word	0x0000f9d0


	//   ....[11]....
        /*006c*/ 	.word	0x00010880


	//----- nvinfo : EIATTR_EXIT_INSTR_OFFSETS
	.align		4
.L_9273:
        /*0070*/ 	.byte	0x04, 0x1c
        /*0072*/ 	.short	(.L_9275 - .L_9274)


	//   ....[0]....
.L_9274:
        /*0074*/ 	.word	0x0000c700


	//   ....[1]....
        /*0078*/ 	.word	0x0000fb60


	//   ....[2]....
        /*007c*/ 	.word	0x0000fb80


	//   ....[3]....
        /*0080*/ 	.word	0x0000fc00


	//   ....[4]....
        /*0084*/ 	.word	0x0000fc20


	//   ....[5]....
        /*0088*/ 	.word	0x0000fc40


	//   ....[6]....
        /*008c*/ 	.word	0x0000fcd0


	//   ....[7]....
        /*0090*/ 	.word	0x0000fd10


	//   ....[8]....
        /*0094*/ 	.word	0x0000fdb0


	//   ....[9]....
        /*0098*/ 	.word	0x0000fe00


	//   ....[10]....
        /*009c*/ 	.word	0x0000fe30


	//   ....[11]....
        /*00a0*/ 	.word	0x0000ff00


	//   ....[12]....
        /*00a4*/ 	.word	0x0000ff40


	//   ....[13]....
        /*00a8*/ 	.word	0x000100d0


	//   ....[14]....
        /*00ac*/ 	.word	0x00010230


	//   ....[15]....
        /*00b0*/ 	.word	0x00010270


	//   ....[16]....
        /*00b4*/ 	.word	0x00010310


	//   ....[17]....
        /*00b8*/ 	.word	0x00010490


	//   ....[18]....
        /*00bc*/ 	.word	0x00010610


	//   ....[19]....
        /*00c0*/ 	.word	0x00010780


	//   ....[20]....
        /*00c4*/ 	.word	0x00010890


	//   ....[21]....
        /*00c8*/ 	.word	0x000108b0


	//   ....[22]....
        /*00cc*/ 	.word	0x000108d0


	//----- nvinfo : EIATTR_MAX_THREADS
	.align		4
.L_9275:
        /*00d0*/ 	.byte	0x04, 0x05
        /*00d2*/ 	.short	(.L_9277 - .L_9276)
.L_9276:
        /*00d4*/ 	.word	0x00000080
        /*00d8*/ 	.word	0x00000001
        /*00dc*/ 	.word	0x00000001


	//----- nvinfo : EIATTR_CRS_STACK_SIZE
	.align		4
.L_9277:
        /*00e0*/ 	.byte	0x04, 0x1e
        /*00e2*/ 	.short	(.L_9279 - .L_9278)
.L_9278:
        /*00e4*/ 	.word	0x00000000


	//----- nvinfo : EIATTR_CBANK_PARAM_SIZE
	.align		4
.L_9279:
        /*00e8*/ 	.byte	0x03, 0x19
        /*00ea*/ 	.short	0x0290


	//----- nvinfo : EIATTR_PARAM_CBANK
	.align		4
        /*00ec*/ 	.byte	0x04, 0x0a
        /*00ee*/ 	.short	(.L_9281 - .L_9280)
	.align		4
.L_9280:
        /*00f0*/ 	.word	index@(.nv.constant0._ZN2at6native18elementwise_kernelILi128ELi4EZNS0_15gpu_kernel_implINS0_13BinaryFunctorIlllZZZNS0_19maximum_kernel_cudaERNS_18TensorIteratorBaseEENKUlvE_clEvENKUlvE2_clEvEUlllE_EEEEvS5_RKT_EUliE_EEviT1_)
        /*00f4*/ 	.short	0x0210
        /*00f6*/ 	.short	0x0290


	//----- nvinfo : EIATTR_SW_WAR
	.align		4
.L_9281:
        /*00f8*/ 	.byte	0x04, 0x36
        /*00fa*/ 	.short	(.L_9283 - .L_9282)
.L_9282:
        /*00fc*/ 	.word	0x00000008
.L_9283:


//--------------------- .nv.info._ZN2at6native27unrolled_elementwise_kernelINS0_13BinaryFunctorIlllZZZNS0_19maximum_kernel_cudaERNS_18TensorIteratorBaseEENKUlvE_clEvENKUlvE2_clEvEUlllE_EESt5arrayIPcLm3EELi4E23TrivialOffsetCalculatorILi2EjESC_ILi1EjENS0_6memory12LoadWithCastILi2EEENSF_13StoreWithCastILi1EEEEEviT_T0_T2_T3_T4_T5_ --------------------------
	.section	.nv.info._ZN2at6native27unrolled_elementwise_kernelINS0_13BinaryFunctorIlllZZZNS0_19maximum_kernel_cudaERNS_18TensorIteratorBaseEENKUlvE_clEvENKUlvE2_clEvEUlllE_EESt5arrayIPcLm3EELi4E23TrivialOffsetCalculatorILi2EjESC_ILi1EjENS0_6memory12LoadWithCastILi2EEENSF_13StoreWithCastILi1EEEEEviT_T0_T2_T3_T4_T5_,"",@"SHT_CUDA_INFO"
	.sectionflags	@""
	.align	4


	//----- nvinfo : EIATTR_CUDA_API_VERSION
	.align		4
        /*0000*/ 	.byte	0x04, 0x37
        /*0002*/ 	.short	(.L_9285 - .L_9284)
.L_9284:
        /*0004*/ 	.word	0x00000082


	//----- nvinfo : EIATTR_KPARAM_INFO
	.align		4
.L_9285:
        /*0008*/ 	.byte	0x04, 0x17
        /*000a*/ 	.short	(.L_9287 - .L_9286)
.L_9286:
        /*000c*/ 	.word	0x00000000
        /*0010*/ 	.short	0x0006
        /*0012*/ 	.short	0x0030
        /*0014*/ 	.byte	0x00, 0xf0, 0x21, 0x00


	//----- nvinfo : EIATTR_KPARAM_INFO
	.align		4
.L_9287:
        /*0018*/ 	.byte	0x04, 0x17
        /*001a*/ 	.short	(.L_9289 - .L_9288)
.L_9288:
        /*001c*/ 	.word	0x00000000
        /*0020*/ 	.short	0x0005
        /*0022*/ 	.short	0x0024
        /*0024*/ 	.byte	0x00, 0xf0, 0x31, 0x00


	//----- nvinfo : EIATTR_KPARAM_INFO
	.align		4
.L_9289:
        /*0028*/ 	.byte	0x04, 0x17
        /*002a*/ 	.short	(.L_9291 - .L_9290)
.L_9290:
        /*002c*/ 	.word	0x00000000
        /*0030*/ 	.short	0x0004
        /*0032*/ 	.short	0x0021
        /*0034*/ 	.byte	0x00, 0xf0, 0x05, 0x00


	//----- nvinfo : EIATTR_KPARAM_INFO
	.align		4
.L_9291:
        /*0038*/ 	.byte	0x04, 0x17
        /*003a*/ 	.short	(.L_9293 - .L_9292)
.L_9292:
        /*003c*/ 	.word	0x00000000
        /*0040*/ 	.short	0x0003
        /*0042*/ 	.short	0x0020
        /*0044*/ 	.byte	0x00, 0xf0, 0x05, 0x00


	//----- nvinfo : EIATTR_KPARAM_INFO
	.align		4
.L_9293:
        /*0048*/ 	.byte	0x04, 0x17
        /*004a*/ 	.short	(.L_9295 - .L_9294)
.L_9294:
        /*004c*/ 	.word	0x00000000
        /*0050*/ 	.short	0x0002
        /*0052*/ 	.short	0x0008
        /*0054*/ 	.byte	0x00, 0xf0, 0x61, 0x00


	//----- nvinfo : EIATTR_KPARAM_INFO
	.align		4
.L_9295:
        /*0058*/ 	.byte	0x04, 0x17
        /*005a*/ 	.short	(.L_9297 - .L_9296)
.L_9296:
        /*005c*/ 	.word	0x00000000
        /*0060*/ 	.short	0x0001
        /*0062*/ 	.short	0x0004
        /*0064*/ 	.byte	0x00, 0xf0, 0x05, 0x00


	//----- nvinfo : EIATTR_KPARAM_INFO
	.align		4
.L_9297:
        /*0068*/ 	.byte	0x04, 0x17
        /*006a*/ 	.short	(.L_9299 - .L_9298)
.L_9298:
        /*006c*/ 	.word	0x00000000
        /*0070*/ 	.short	0x0000
        /*0072*/ 	.short	0x0000
        /*0074*/ 	.byte	0x00, 0xf0, 0x11, 0x00


	//----- nvinfo : EIATTR_SPARSE_MMA_MASK
	.align		4
.L_9299:
        /*0078*/ 	.byte	0x03, 0x50
        /*007a*/ 	.short	0x0000


	//----- nvinfo : EIATTR_MAXREG_COUNT
	.align		4
        /*007c*/ 	.byte	0x03, 0x1b
        /*007e*/ 	.short	0x00ff


	//----- nvinfo : EIATTR_EXTERNS
	.align		4
        /*0080*/ 	.byte	0x04, 0x0f
        /*0082*/ 	.short	(.L_9301 - .L_9300)


	//   ....[0]....
	.align		4
.L_9300:
        /*0084*/ 	.word	index@(__assertfail)


	//----- nvinfo : EIATTR_MERCURY_ISA_VERSION
	.align		4
.L_9301:
        /*0088*/ 	.byte	0x03, 0x5f
        /*008a*/ 	.short	0x0101


	//----- nvinfo : EIATTR_SYSCALL_OFFSETS
	.align		4
        /*008c*/ 	.byte	0x04, 0x46
        /*008e*/ 	.short	(.L_9303 - .L_9302)


	//   ....[0]....
.L_9302:
        /*0090*/ 	.word	0x00000f10


	//   ....[1]....
        /*0094*/ 	.word	0x00001d90


	//   ....[2]....
        /*0098*/ 	.word	0x00002c90


	//   ....[3]....
        /*009c*/ 	.word	0x00003b10


	//   ....[4]....
        /*00a0*/ 	.word	0x00004a20


	//   ....[5]....
        /*00a4*/ 	.word	0x000058a0


	//   ....[6]....
        /*00a8*/ 	.word	0x00006790


	//   ....[7]....
        /*00ac*/ 	.word	0x00007610


	//   ....[8]....
        /*00b0*/ 	.word	0x00008610


	//   ....[9]....
        /*00b4*/ 	.word	0x000094e0


	//   ....[10]....
        /*00b8*/ 	.word	0x0000a380


	//   ....[11]....
        /*00bc*/ 	.word	0x0000b240


	//----- nvinfo : EIATTR_EXIT_INSTR_OFFSETS
	.align		4
.L_9303:
        /*00c0*/ 	.byte	0x04, 0x1c
        /*00c2*/ 	.short	(.L_9305 - .L_9304)


	//   ....[0]....
.L_9304:
        /*00c4*/ 	.word	0x0000a400


	//   ....[1]....
        /*00c8*/ 	.word	0x0000a530


	//   ....[2]....
        /*00cc*/ 	.word	0x0000a550


	//   ....[3]....
        /*00d0*/ 	.word	0x0000a5d0


	//   ....[4]....
        /*00d4*/ 	.word	0x0000a5f0


	//   ....[5]....
        /*00d8*/ 	.word	0x0000a610


	//   ....[6]....
        /*00dc*/ 	.word	0x0000a6a0


	//   ....[7]....
        /*00e0*/ 	.word	0x0000a6e0


	//   ....[8]....
        /*00e4*/ 	.word	0x0000a780


	//   ....[9]....
        /*00e8*/ 	.word	0x0000a7d0


	//   ....[10]....
        /*00ec*/ 	.word	0x0000a800


	//   ....[11]....
        /*00f0*/ 	.word	0x0000a8d0


	//   ....[12]....
        /*00f4*/ 	.word	0x0000a910


	//   ....[13]....
        /*00f8*/ 	.word	0x0000aaa0


	//   ....[14]....
        /*00fc*/ 	.word	0x0000ac00


	//   ....[15]....
        /*0100*/ 	.word	0x0000ac40


	//   ....[16]....
        /*0104*/ 	.word	0x0000ace0


	//   ....[17]....
        /*0108*/ 	.word	0x0000ae60


	//   ....[18]....
        /*010c*/ 	.word	0x0000afe0


	//   ....[19]....
        /*0110*/ 	.word	0x0000b140


	//   ....[20]....
        /*0114*/ 	.word	0x0000b250


	//   ....[21]....
        /*0118*/ 	.word	0x0000b270


	//   ....[22]....
        /*011c*/ 	.word	0x0000b290


	//----- nvinfo : EIATTR_MAX_THREADS
	.align		4
.L_9305:
        /*0120*/ 	.byte	0x04, 0x05
        /*0122*/ 	.short	(.L_9307 - .L_9306)
.L_9306:
        /*0124*/ 	.word	0x00000080
        /*0128*/ 	.word	0x00000001
        /*012c*/ 	.word	0x00000001


	//----- nvinfo : EIATTR_CRS_STACK_SIZE
	.align		4
.L_9307:
        /*0130*/ 	.byte	0x04, 0x1e
        /*0132*/ 	.short	(.L_9309 - .L_9308)
.L_9308:
        /*0134*/ 	.word	0x00000000


	//----- nvinfo : EIATTR_CBANK_PARAM_SIZE
	.align		4
.L_9309:
        /*0138*/ 	.byte	0x03, 0x19
        /*013a*/ 	.short	0x0038


	//----- nvinfo : EIATTR_PARAM_CBANK
	.align		4
        /*013c*/ 	.byte	0x04, 0x0a
        /*013e*/ 	.short	(.L_9311 - .L_9310)
	.align		4
.L_9310:
        /*0140*/ 	.word	index@(.nv.constant0._ZN2at6native27unrolled_elementwise_kernelINS0_13BinaryFunctorIlllZZZNS0_19maximum_kernel_cudaERNS_18TensorIteratorBaseEENKUlvE_clEvENKUlvE2_clEvEUlllE_EESt5arrayIPcLm3EELi4E23TrivialOffsetCalculatorILi2EjESC_ILi1EjENS0_6memory12LoadWithCastILi2EEENSF_13StoreWithCastILi1EEEEEviT_T0_T2_T3_T4_T5_)
        /*0144*/ 	.short	0x0210
        /*0146*/ 	.short	0x0038


	//----- nvinfo : EIATTR_SW_WAR
	.align		4
.L_9311:
        /*0148*/ 	.byte	0x04, 0x36
        /*014a*/ 	.short	(.L_9313 - .L_9312)
.L_9312:
        /*014c*/ 	.word	0x00000008
.L_9313:


//--------------------- .nv.info._ZN2at6native18elementwise_kernelILi128ELi2EZNS0_22gpu_kernel_impl_nocastINS0_13BinaryFunctorIlllZZZNS0_19maximum_kernel_cudaERNS_18TensorIteratorBaseEENKUlvE_clEvENKUlvE2_clEvEUlllE_EEEEvS5_RKT_EUliE_EEviT1_ --------------------------
	.section	.nv.info._ZN2at6native18elementwise_kernelILi128ELi2EZNS0_22gpu_kernel_impl_nocastINS0_13BinaryFunctorIlllZZZNS0_19maximum_kernel_cudaERNS_18TensorIteratorBaseEENKUlvE_clEvENKUlvE2_clEvEUlllE_EEEEvS5_RKT_EUliE_EEviT1_,"",@"SHT_CUDA_INFO"
	.sectionflags	@""
	.align	4


	//----- nvinfo : EIATTR_CUDA_API_VERSION
	.align		4
        /*0000*/ 	.byte	0x04, 0x37
        /*0002*/ 	.short	(.L_9315 - .L_9314)
.L_9314:
        /*0004*/ 	.word	0x00000082


	//----- nvinfo : EIATTR_KPARAM_INFO
	.align		4
.L_9315:
        /*0008*/ 	.byte	0x04, 0x17
        /*000a*/ 	.short	(.L_9317 - .L_9316)
.L_9316:
        /*000c*/ 	.word	0x00000000
        /*0010*/ 	.short	0x0001
        /*0012*/ 	.short	0x0008
        /*0014*/ 	.byte	0x00, 0xf0, 0x21, 0x0a


	//----- nvinfo : EIATTR_KPARAM_INFO
	.align		4
.L_9317:
        /*0018*/ 	.byte	0x04, 0x17
        /*001a*/ 	.short	(.L_9319 - .L_9318)
.L_9318:
        /*001c*/ 	.word	0x00000000
        /*0020*/ 	.short	0x0000
        /*0022*/ 	.short	0x0000
        /*0024*/ 	.byte	0x00, 0xf0, 0x11, 0x00


	//----- nvinfo : EIATTR_SPARSE_MMA_MASK
	.align		4
.L_9319:
        /*0028*/ 	.byte	0x03, 0x50
        /*002a*/ 	.short	0x0000


	//----- nvinfo : EIATTR_MAXREG_COUNT
	.align		4
        /*002c*/ 	.byte	0x03, 0x1b
        /*002e*/ 	.short	0x0080


	//----- nvinfo : EIATTR_MERCURY_ISA_VERSION
	.align		4
        /*0030*/ 	.byte	0x03, 0x5f
        /*0032*/ 	.short	0x0101


	//----- nvinfo : EIATTR_EXIT_INSTR_OFFSETS
	.align		4
        /*0034*/ 	.byte	0x04, 0x1c
        /*0036*/ 	.short	(.L_9321 - .L_9320)


	//   ....[0]....
.L_9320:
        /*0038*/ 	.word	0x000017e0


	//   ....[1]....
        /*003c*/ 	.word	0x00002f00


	//----- nvinfo : EIATTR_MAX_THREADS
	.align		4
.L_9321:
        /*0040*/ 	.byte	0x04, 0x05
        /*0042*/ 	.short	(.L_9323 - .L_9322)
.L_9322:
        /*0044*/ 	.word	0x00000080
        /*0048*/ 	.word	0x00000001
        /*004c*/ 	.word	0x00000001


	//----- nvinfo : EIATTR_CRS_STACK_SIZE
	.align		4
.L_9323:
        /*0050*/ 	.byte	0x04, 0x1e
        /*0052*/ 	.short	(.L_9325 - .L_9324)
.L_9324:
        /*0054*/ 	.word	0x00000000


	//----- nvinfo : EIATTR_CBANK_PARAM_SIZE
	.align		4
.L_9325:
        /*0058*/ 	.byte	0x03, 0x19
        /*005a*/ 	.short	0x0290


	//----- nvinfo : EIATTR_PARAM_CBANK
	.align		4
        /*005c*/ 	.byte	0x04, 0x0a
        /*005e*/ 	.short	(.L_9327 - .L_9326)
	.align		4
.L_9326:
        /*0060*/ 	.word	index@(.nv.constant0._ZN2at6native18elementwise_kernelILi128ELi2EZNS0_22gpu_kernel_impl_nocastINS0_13BinaryFunctorIlllZZZNS0_19maximum_kernel_cudaERNS_18TensorIteratorBaseEENKUlvE_clEvENKUlvE2_clEvEUlllE_EEEEvS5_RKT_EUliE_EEviT1_)
        /*0064*/ 	.short	0x0210
        /*0066*/ 	.short	0x0290


	//----- nvinfo : EIATTR_SW_WAR
	.align		4
.L_9327:
        /*0068*/ 	.byte	0x04, 0x36
        /*006a*/ 	.short	(.L_9329 - .L_9328)
.L_9328:
        /*006c*/ 	.word	0x00000008
.L_9329:


//--------------------- .nv.info._ZN2at6native27unrolled_elementwise_kernelINS0_13BinaryFunctorIlllZZZNS0_19maximum_kernel_cudaERNS_18TensorIteratorBaseEENKUlvE_clEvENKUlvE2_clEvEUlllE_EESt5arrayIPcLm3EELi4E23TrivialOffsetCalculatorILi2EjESC_ILi1EjENS0_6memory15LoadWithoutCastENSF_16StoreWithoutCastEEEviT_T0_T2_T3_T4_T5_ --------------------------
	.section	.nv.info._ZN2at6native27unrolled_elementwise_kernelINS0_13BinaryFunctorIlllZZZNS0_19maximum_kernel_cudaERNS_18TensorIteratorBaseEENKUlvE_clEvENKUlvE2_clEvEUlllE_EESt5arrayIPcLm3EELi4E23TrivialOffsetCalculatorILi2EjESC_ILi1EjENS0_6memory15LoadWithoutCastENSF_16StoreWithoutCastEEEviT_T0_T2_T3_T4_T5_,"",@"SHT_CUDA_INFO"
	.sectionflags	@""
	.align	4


	//----- nvinfo : EIATTR_CUDA_API_VERSION
	.align		4
        /*0000*/ 	.byte	0x04, 0x37
        /*0002*/ 	.short	(.L_9331 - .L_9330)
.L_9330:
        /*0004*/ 	.word	0x00000082


	//----- nvinfo : EIATTR_KPARAM_INFO
	.align		4
.L_9331:
        /*0008*/ 	.byte	0x04, 0x17
        /*000a*/ 	.short	(.L_9333 - .L_9332)
.L_9332:
        /*000c*/ 	.word	0x00000000
        /*0010*/ 	.short	0x0006
        /*0012*/ 	.short	0x0023
        /*0014*/ 	.byte	0x00, 0xf0, 0x05, 0x00


	//----- nvinfo : EIATTR_KPARAM_INFO
	.align		4
.L_9333:
        /*0018*/ 	.byte	0x04, 0x17
        /*001a*/ 	.short	(.L_9335 - .L_9334)
.L_9334:
        /*001c*/ 	.word	0x00000000
        /*0020*/ 	.short	0x0005
        /*0022*/ 	.short	0x0022
        /*0024*/ 	.byte	0x00, 0xf0, 0x05, 0x00


	//----- nvinfo : EIATTR_KPARAM_INFO
	.align		4
.L_9335:
        /*0028*/ 	.byte	0x04, 0x17
        /*002a*/ 	.short	(.L_9337 - .L_9336)
.L_9336:
        /*002c*/ 	.word	0x00000000
        /*0030*/ 	.short	0x0004
        /*0032*/ 	.short	0x0021
        /*0034*/ 	.byte	0x00, 0xf0, 0x05, 0x00


	//----- nvinfo : EIATTR_KPARAM_INFO
	.align		4
.L_9337:
        /*0038*/ 	.byte	0x04, 0x17
        /*003a*/ 	.short	(.L_9339 - .L_9338)
.L_9338:
        /*003c*/ 	.word	0x00000000
        /*0040*/ 	.short	0x0003
        /*0042*/ 	.short	0x0020
        /*0044*/ 	.byte	0x00, 0xf0, 0x05, 0x00


	//----- nvinfo : EIATTR_KPARAM_INFO
	.align		4
.L_9339:
        /*0048*/ 	.byte	0x04, 0x17
        /*004a*/ 	.short	(.L_9341 - .L_9340)
.L_9340:
        /*004c*/ 	.word	0x00000000
        /*0050*/ 	.short	0x0002
        /*0052*/ 	.short	0x0008
        /*0054*/ 	.byte	0x00, 0xf0, 0x61, 0x00


	//----- nvinfo : EIATTR_KPARAM_INFO
	.align		4
.L_9341:
        /*0058*/ 	.byte	0x04, 0x17
        /*005a*/ 	.short	(.L_9343 - .L_9342)
.L_9342:
        /*005c*/ 	.word	0x00000000
        /*0060*/ 	.short	0x0001
        /*0062*/ 	.short	0x0004
        /*0064*/ 	.byte	0x00, 0xf0, 0x05, 0x00


	//----- nvinfo : EIATTR_KPARAM_INFO
	.align		4
.L_9343:
        /*0068*/ 	.byte	0x04, 0x17
        /*006a*/ 	.short	(.L_9345 - .L_9344)
.L_9344:
        /*006c*/ 	.word	0x00000000
        /*0070*/ 	.short	0x0000
        /*0072*/ 	.short	0x0000
        /*0074*/ 	.byte	0x00, 0xf0, 0x11, 0x00


	//----- nvinfo : EIATTR_SPARSE_MMA_MASK
	.align		4
.L_9345:
        /*0078*/ 	.byte	0x03, 0x50
        /*007a*/ 	.short	0x0000


	//----- nvinfo : EIATTR_MAXREG_COUNT
	.align		4
        /*007c*/ 	.byte	0x03, 0x1b
        /*007e*/ 	.short	0x00ff


	//----- nvinfo : EIATTR_MERCURY_ISA_VERSION
	.align		4
        /*0080*/ 	.byte	0x03, 0x5f
        /*0082*/ 	.short	0x0101


	//----- nvinfo : EIATTR_EXIT_INSTR_OFFSETS
	.align		4
        /*0084*/ 	.byte	0x04, 0x1c
        /*0086*/ 	.short	(.L_9347 - .L_9346)


	//   ....[0]....
.L_9346:
        /*0088*/ 	.word	0x00000540


	//   ....[1]....
        /*008c*/ 	.word	0x000005d0


	//----- nvinfo : EIATTR_MAX_THREADS
	.align		4
.L_9347:
        /*0090*/ 	.byte	0x04, 0x05
        /*0092*/ 	.short	(.L_9349 - .L_9348)
.L_9348:
        /*0094*/ 	.word	0x00000080
        /*0098*/ 	.word	0x00000001
        /*009c*/ 	.word	0x00000001


	//----- nvinfo : EIATTR_CRS_STACK_SIZE
	.align		4
.L_9349:
        /*00a0*/ 	.byte	0x04, 0x1e
        /*00a2*/ 	.short	(.L_9351 - .L_9350)
.L_9350:
        /*00a4*/ 	.word	0x00000000


	//----- nvinfo : EIATTR_CBANK_PARAM_SIZE
	.align		4
.L_9351:
        /*00a8*/ 	.byte	0x03, 0x19
        /*00aa*/ 	.short	0x0024


	//----- nvinfo : EIATTR_PARAM_CBANK
	.align		4
        /*00ac*/ 	.byte	0x04, 0x0a
        /*00ae*/ 	.short	(.L_9353 - .L_9352)
	.align		4
.L_9352:
        /*00b0*/ 	.word	index@(.nv.constant0._ZN2at6native27unrolled_elementwise_kernelINS0_13BinaryFunctorIlllZZZNS0_19maximum_kernel_cudaERNS_18TensorIteratorBaseEENKUlvE_clEvENKUlvE2_clEvEUlllE_EESt5arrayIPcLm3EELi4E23TrivialOffsetCalculatorILi2EjESC_ILi1EjENS0_6memory15LoadWithoutCastENSF_16StoreWithoutCastEEEviT_T0_T2_T3_T4_T5_)
        /*00b4*/ 	.short	0x0210
        /*00b6*/ 	.short	0x0024


	//----- nvinfo : EIATTR_SW_WAR
	.align		4
.L_9353:
        /*00b8*/ 	.byte	0x04, 0x36
        /*00ba*/ 	.short	(.L_9355 - .L_9354)
.L_9354:
        /*00bc*/ 	.word	0x00000008
.L_9355:


//--------------------- .nv.info._ZN2at6native29vectorized_elementwise_kernelILi2ENS0_13BinaryFunctorIlllZZZNS0_19maximum_kernel_cudaERNS_18TensorIteratorBaseEENKUlvE_clEvENKUlvE2_clEvEUlllE_EESt5arrayIPcLm3EEEEviT0_T1_ --------------------------
	.section	.nv.info._ZN2at6native29vectorized_elementwise_kernelILi2ENS0_13BinaryFunctorIlllZZZNS0_19maximum_kernel_cudaERNS_18TensorIteratorBaseEENKUlvE_clEvENKUlvE2_clEvEUlllE_EESt5arrayIPcLm3EEEEviT0_T1_,"",@"SHT_CUDA_INFO"
	.sectionflags	@""
	.align	4


	//----- nvinfo : EIATTR_CUDA_API_VERSION
	.align		4
        /*0000*/ 	.byte	0x04, 0x37
        /*0002*/ 	.short	(.L_9357 - .L_9356)
.L_9356:
        /*0004*/ 	.word	0x00000082


	//----- nvinfo : EIATTR_KPARAM_INFO
	.align		4
.L_9357:
        /*0008*/ 	.byte	0x04, 0x17
        /*000a*/ 	.short	(.L_9359 - .L_9358)
.L_9358:
        /*000c*/ 	.word	0x00000000
        /*0010*/ 	.short	0x0002
        /*0012*/ 	.short	0x0008
        /*0014*/ 	.byte	0x00, 0xf0, 0x61, 0x00


	//----- nvinfo : EIATTR_KPARAM_INFO
	.align		4
.L_9359:
        /*0018*/ 	.byte	0x04, 0x17
        /*001a*/ 	.short	(.L_9361 - .L_9360)
.L_9360:
        /*001c*/ 	.word	0x00000000
        /*0020*/ 	.short	0x0001
        /*0022*/ 	.short	0x0004
        /*0024*/ 	.byte	0x00, 0xf0, 0x05, 0x00


	//----- nvinfo : EIATTR_KPARAM_INFO
	.align		4
.L_9361:
        /*0028*/ 	.byte	0x04, 0x17
        /*002a*/ 	.short	(.L_9363 - .L_9362)
.L_9362:
        /*002c*/ 	.word	0x00000000
        /*0030*/ 	.short	0x0000
        /*0032*/ 	.short	0x0000
        /*0034*/ 	.byte	0x00, 0xf0, 0x11, 0x00


	//----- nvinfo : EIATTR_SPARSE_MMA_MASK
	.align		4
.L_9363:
        /*0038*/ 	.byte	0x03, 0x50
        /*003a*/ 	.short	0x0000


	//----- nvinfo : EIATTR_MAXREG_COUNT
	.align		4
        /*003c*/ 	.byte	0x03, 0x1b
        /*003e*/ 	.short	0x00ff


	//----- nvinfo : EIATTR_MERCURY_ISA_VERSION
	.align		4
        /*0040*/ 	.byte	0x03, 0x5f
        /*0042*/ 	.short	0x0101


	//----- nvinfo : EIATTR_EXIT_INSTR_OFFSETS
	.align		4
        /*0044*/ 	.byte	0x04, 0x1c
        /*0046*/ 	.short	(.L_9365 - .L_9364)


	//   ....[0]....
.L_9364:
        /*0048*/ 	.word	0x00000450


	//   ....[1]....
        /*004c*/ 	.word	0x00000f50


	//   ....[2]....
        /*0050*/ 	.word	0x00000fa0


	//----- nvinfo : EIATTR_MAX_THREADS
	.align		4
.L_9365:
        /*0054*/ 	.byte	0x04, 0x05
        /*0056*/ 	.short	(.L_9367 - .L_9366)
.L_9366:
        /*0058*/ 	.word	0x00000080
        /*005c*/ 	.word	0x00000001
        /*0060*/ 	.word	0x00000001


	//----- nvinfo : EIATTR_CRS_STACK_SIZE
	.align		4
.L_9367:
        /*0064*/ 	.byte	0x04, 0x1e
        /*0066*/ 	.short	(.L_9369 - .L_9368)
.L_9368:
        /*0068*/ 	.word	0x00000000


	//----- nvinfo : EIATTR_CBANK_PARAM_SIZE
	.align		4
.L_9369:
        /*006c*/ 	.byte	0x03, 0x19
        /*006e*/ 	.short	0x0020


	//----- nvinfo : EIATTR_PARAM_CBANK
	.align		4
        /*0070*/ 	.byte	0x04, 0x0a
        /*0072*/ 	.short	(.L_9371 - .L_9370)
	.align		4
.L_9370:
        /*0074*/ 	.word	index@(.nv.constant0._ZN2at6native29vectorized_elementwise_kernelILi2ENS0_13BinaryFunctorIlllZZZNS0_19maximum_kernel_cudaERNS_18TensorIteratorBaseEENKUlvE_clEvENKUlvE2_clEvEUlllE_EESt5arrayIPcLm3EEEEviT0_T1_)
        /*0078*/ 	.short	0x0210
        /*007a*/ 	.short	0x0020


	//----- nvinfo : EIATTR_SW_WAR
	.align		4
.L_9371:
        /*007c*/ 	.byte	0x04, 0x36
        /*007e*/ 	.short	(.L_9373 - .L_9372)
.L_9372:
        /*0080*/ 	.word	0x00000008
.L_9373:


//--------------------- .nv.info._ZN2at6native29vectorized_elementwise_kernelILi4ENS0_13BinaryFunctorIlllZZZNS0_19maximum_kernel_cudaERNS_18TensorIteratorBaseEENKUlvE_clEvENKUlvE2_clEvEUlllE_EESt5arrayIPcLm3EEEEviT0_T1_ --------------------------
	.section	.nv.info._ZN2at6native29vectorized_elementwise_kernelILi4ENS0_13BinaryFunctorIlllZZZNS0_19maximum_kernel_cudaERNS_18TensorIteratorBaseEENKUlvE_clEvENKUlvE2_clEvEUlllE_EESt5arrayIPcLm3EEEEviT0_T1_,"",@"SHT_CUDA_INFO"
	.sectionflags	@""
	.align	4


	//----- nvinfo : EIATTR_CUDA_API_VERSION
	.align		4
        /*0000*/ 	.byte	0x04, 0x37
        /*0002*/ 	.short	(.L_9375 - .L_9374)
.L_9374:
        /*0004*/ 	.word	0x00000082


	//----- nvinfo : EIATTR_KPARAM_INFO
	.align		4
.L_9375:
        /*0008*/ 	.byte	0x04, 0x17
        /*000a*/ 	.short	(.L_9377 - .L_9376)
.L_9376:
        /*000c*/ 	.word	0x00000000
        /*0010*/ 	.short	0x0002
        /*0012*/ 	.short	0x0008
        /*0014*/ 	.byte	0x00, 0xf0, 0x61, 0x00


	//----- nvinfo : EIATTR_KPARAM_INFO
	.align		4
.L_9377:
        /*0018*/ 	.byte	0x04, 0x17
        /*001a*/ 	.short	(.L_9379 - .L_9378)
.L_9378:
        /*001c*/ 	.word	0x00000000
        /*0020*/ 	.short	0x0001
        /*0022*/ 	.short	0x0004
        /*0024*/ 	.byte	0x00, 0xf0, 0x05, 0x00


	//----- nvinfo : EIATTR_KPARAM_INFO
	.align		4
.L_9379:
        /*0028*/ 	.byte	0x04, 0x17
        /*002a*/ 	.short	(.L_9381 - .L_9380)
.L_9380:
        /*002c*/ 	.word	0x00000000
        /*0030*/ 	.short	0x0000
        /*0032*/ 	.short	0x0000
        /*0034*/ 	.byte	0x00, 0xf0, 0x11, 0x00


	//----- nvinfo : EIATTR_SPARSE_MMA_MASK
	.align		4
.L_9381:
        /*0038*/ 	.byte	0x03, 0x50
        /*003a*/ 	.short	0x0000


	//----- nvinfo : EIATTR_MAXREG_COUNT
	.align		4
        /*003c*/ 	.byte	0x03, 0x1b
        /*003e*/ 	.short	0x00ff


	//----- nvinfo : EIATTR_MERCURY_ISA_VERSION
	.align		4
        /*0040*/ 	.byte	0x03, 0x5f
        /*0042*/ 	.short	0x0101


	//----- nvinfo : EIATTR_EXIT_INSTR_OFFSETS
	.align		4
        /*0044*/ 	.byte	0x04, 0x1c
        /*0046*/ 	.short	(.L_9383 - .L_9382)


	//   ....[0]....
.L_9382:
        /*0048*/ 	.word	0x00000450


	//   ....[1]....
        /*004c*/ 	.word	0x00000f50


	//   ....[2]....
        /*0050*/ 	.word	0x00000fa0


	//----- nvinfo : EIATTR_MAX_THREADS
	.align		4
.L_9383:
        /*0054*/ 	.byte	0x04, 0x05
        /*0056*/ 	.short	(.L_9385 - .L_9384)
.L_9384:
        /*0058*/ 	.word	0x00000080
        /*005c*/ 	.word	0x00000001
        /*0060*/ 	.word	0x00000001


	//----- nvinfo : EIATTR_CRS_STACK_SIZE
	.align		4
.L_9385:
        /*0064*/ 	.byte	0x04, 0x1e
        /*0066*/ 	.short	(.L_9387 - .L_9386)
.L_9386:
        /*0068*/ 	.word	0x00000000


	//----- nvinfo : EIATTR_CBANK_PARAM_SIZE
	.align		4
.L_9387:
        /*006c*/ 	.byte	0x03, 0x19
        /*006e*/ 	.short	0x0020


	//----- nvinfo : EIATTR_PARAM_CBANK
	.align		4
        /*0070*/ 	.byte	0x04, 0x0a
        /*0072*/ 	.short	(.L_9389 - .L_9388)
	.align		4
.L_9388:
        /*0074*/ 	.word	index@(.nv.constant0._ZN2at6native29vectorized_elementwise_kernelILi4ENS0_13BinaryFunctorIlllZZZNS0_19maximum_kernel_cudaERNS_18TensorIteratorBaseEENKUlvE_clEvENKUlvE2_clEvEUlllE_EESt5arrayIPcLm3EEEEviT0_T1_)
        /*0078*/ 	.short	0x0210
        /*007a*/ 	.short	0x0020


	//----- nvinfo : EIATTR_SW_WAR
	.align		4
.L_9389:
        /*007c*/ 	.byte	0x04, 0x36
        /*007e*/ 	.short	(.L_9391 - .L_9390)
.L_9390:
        /*0080*/ 	.word	0x00000008
.L_9391:


//--------------------- .nv.info._ZN2at6native29vectorized_elementwise_kernelILi8ENS0_13BinaryFunctorIlllZZZNS0_19maximum_kernel_cudaERNS_18TensorIteratorBaseEENKUlvE_clEvENKUlvE2_clEvEUlllE_EESt5arrayIPcLm3EEEEviT0_T1_ --------------------------
	.section	.nv.info._ZN2at6native29vectorized_elementwise_kernelILi8ENS0_13BinaryFunctorIlllZZZNS0_19maximum_kernel_cudaERNS_18TensorIteratorBaseEENKUlvE_clEvENKUlvE2_clEvEUlllE_EESt5arrayIPcLm3EEEEviT0_T1_,"",@"SHT_CUDA_INFO"
	.sectionflags	@""
	.align	4


	//----- nvinfo : EIATTR_CUDA_API_VERSION
	.align		4
        /*0000*/ 	.byte	0x04, 0x37
        /*0002*/ 	.short	(.L_9393 - .L_9392)
.L_9392:
        /*0004*/ 	.word	0x00000082


	//----- nvinfo : EIATTR_KPARAM_INFO
	.align		4
.L_9393:
        /*0008*/ 	.byte	0x04, 0x17
        /*000a*/ 	.short	(.L_9395 - .L_9394)
.L_9394:
        /*000c*/ 	.word	0x00000000
        /*0010*/ 	.short	0x0002
        /*0012*/ 	.short	0x0008
        /*0014*/ 	.byte	0x00, 0xf0, 0x61, 0x00


	//----- nvinfo : EIATTR_KPARAM_INFO
	.align		4
.L_9395:
        /*0018*/ 	.byte	0x04, 0x17
        /*001a*/ 	.short	(.L_9397 - .L_9396)
.L_9396:
        /*001c*/ 	.word	0x00000000
        /*0020*/ 	.short	0x0001
        /*0022*/ 	.short	0x0004
        /*0024*/ 	.byte	0x00, 0xf0, 0x05, 0x00


	//----- nvinfo : EIATTR_KPARAM_INFO
	.align		4
.L_9397:
        /*0028*/ 	.byte	0x04, 0x17
        /*002a*/ 	.short	(.L_9399 - .L_9398)
.L_9398:
        /*002c*/ 	.word	0x00000000
        /*0030*/ 	.short	0x0000
        /*0032*/ 	.short	0x0000
        /*0034*/ 	.byte	0x00, 0xf0, 0x11, 0x00


	//----- nvinfo : EIATTR_SPARSE_MMA_MASK
	.align		4
.L_9399:
        /*0038*/ 	.byte	0x03, 0x50
        /*003a*/ 	.short	0x0000


	//----- nvinfo : EIATTR_MAXREG_COUNT
	.align		4
        /*003c*/ 	.byte	0x03, 0x1b
        /*003e*/ 	.short	0x00ff


	//----- nvinfo : EIATTR_MERCURY_ISA_VERSION
	.align		4
        /*0040*/ 	.byte	0x03, 0x5f
        /*0042*/ 	.short	0x0101


	//----- nvinfo : EIATTR_EXIT_INSTR_OFFSETS
	.align		4
        /*0044*/ 	.byte	0x04, 0x1c
        /*0046*/ 	.short	(.L_9401 - .L_9400)


	//   ....[0]....
.L_9400:
        /*0048*/ 	.word	0x00000450


	//   ....[1]....
        /*004c*/ 	.word	0x00000f50


	//   ....[2]....
        /*0050*/ 	.word	0x00000fa0


	//----- nvinfo : EIATTR_MAX_THREADS
	.align		4
.L_9401:
        /*0054*/ 	.byte	0x04, 0x05
        /*0056*/ 	.short	(.L_9403 - .L_9402)
.L_9402:
        /*0058*/ 	.word	0x00000080
        /*005c*/ 	.word	0x00000001
        /*0060*/ 	.word	0x00000001


	//----- nvinfo : EIATTR_CRS_STACK_SIZE
	.align		4
.L_9403:
        /*0064*/ 	.byte	0x04, 0x1e
        /*0066*/ 	.short	(.L_9405 - .L_9404)
.L_9404:
        /*0068*/ 	.word	0x00000000


	//----- nvinfo : EIATTR_CBANK_PARAM_SIZE
	.align		4
.L_9405:
        /*006c*/ 	.byte	0x03, 0x19
        /*006e*/ 	.short	0x0020


	//----- nvinfo : EIATTR_PARAM_CBANK
	.align		4
        /*0070*/ 	.byte	0x04, 0x0a
        /*0072*/ 	.short	(.L_9407 - .L_9406)
	.align		4
.L_9406:
        /*0074*/ 	.word	index@(.nv.constant0._ZN2at6native29vectorized_elementwise_kernelILi8ENS0_13BinaryFunctorIlllZZZNS0_19maximum_kernel_cudaERNS_18TensorIteratorBaseEENKUlvE_clEvENKUlvE2_clEvEUlllE_EESt5arrayIPcLm3EEEEviT0_T1_)
        /*0078*/ 	.short	0x0210
        /*007a*/ 	.short	0x0020


	//----- nvinfo : EIATTR_SW_WAR
	.align		4
.L_9407:
        /*007c*/ 	.byte	0x04, 0x36
        /*007e*/ 	.short	(.L_9409 - .L_9408)
.L_9408:
        /*0080*/ 	.word	0x00000008
.L_9409:


//--------------------- .nv.info._ZN2at6native18elementwise_kernelILi128ELi4EZNS0_15gpu_kernel_implINS0_13AUnaryFunctorIiiiZZZNS0_19maximum_kernel_cudaERNS_18TensorIteratorBaseEENKUlvE_clEvENKUlvE1_clEvEUliiE_EEEEvS5_RKT_EUliE_EEviT1_ --------------------------
	.section	.nv.info._ZN2at6native18elementwise_kernelILi128ELi4EZNS0_15gpu_kernel_implINS0_13AUnaryFunctorIiiiZZZNS0_19maximum_kernel_cudaERNS_18TensorIteratorBaseEENKUlvE_clEvENKUlvE1_clEvEUliiE_EEEEvS5_RKT_EUliE_EEviT1_,"",@"SHT_CUDA_INFO"
	.sectionflags	@""
	.align	4


	//----- nvinfo : EIATTR_CUDA_API_VERSION
	.align		4
        /*0000*/ 	.byte	0x04, 0x37
        /*0002*/ 	.short	(.L_9411 - .L_9410)
.L_9410:
        /*0004*/ 	.word	0x00000082


	//----- nvinfo : EIATTR_KPARAM_INFO
	.align		4
.L_9411:
        /*0008*/ 	.byte	0x04, 0x17
        /*000a*/ 	.short	(.L_9413 - .L_9412)
.L_9412:
        /*000c*/ 	.word	0x00000000
        /*0010*/ 	.short	0x0001
        /*0012*/ 	.short	0x0008
        /*0014*/ 	.byte	0x00, 0xf0, 0x81, 0x08


	//----- nvinfo : EIATTR_KPARAM_INFO
	.align		4
.L_9413:
        /*0018*/ 	.byte	0x04, 0x17
        /*001a*/ 	.short	(.L_9415 - .L_9414)
.L_9414:
        /*001c*/ 	.word	0x00000000
        /*0020*/ 	.short	0x0000
        /*0022*/ 	.short	0x0000
        /*0024*/ 	.byte	0x00, 0xf0, 0x11, 0x00


	//----- nvinfo : EIATTR_SPARSE_MMA_MASK
	.align		4
.L_9415:
        /*0028*/ 	.byte	0x03, 0x50
        /*002a*/ 	.short	0x0000


	//----- nvinfo : EIATTR_MAXREG_COUNT
	.align		4
        /*002c*/ 	.byte	0x03, 0x1b
        /*002e*/ 	.short	0x0080


	//----- nvinfo : EIATTR_EXTERNS
	.align		4
        /*0030*/ 	.byte	0x04, 0x0f
        /*0032*/ 	.short	(.L_9417 - .L_9416)


	//   ....[0]....
	.align		4
.L_9416:
        /*0034*/ 	.word	index@(__assertfail)


	//----- nvinfo : EIATTR_MERCURY_ISA_VERSION
	.align		4
.L_9417:
        /*0038*/ 	.byte	0x03, 0x5f
        /*003a*/ 	.short	0x0101


	//----- nvinfo : EIATTR_SYSCALL_OFFSETS
	.align		4
        /*003c*/ 	.byte	0x04, 0x46
        /*003e*/ 	.short	(.L_9419 - .L_9418)


	//   ....[0]....
.L_9418:
        /*0040*/ 	.word	0x00002180


	//   ....[1]....
        /*0044*/ 	.word	0x00002fd0


	//   ....[2]....
        /*0048*/ 	.word	0x00005170


	//   ....[3]....
        /*004c*/ 	.word	0x00005fc0


	//   ....[4]....
        /*0050*/ 	.word	0x00008150


	//   ....[5]....
        /*0054*/ 	.word	0x00008fa0


	//   ....[6]....
        /*0058*/ 	.word	0x0000b120


	//   ....[7]....
        /*005c*/ 	.word	0x0000bf70


	//----- nvinfo : EIATTR_EXIT_INSTR_OFFSETS
	.align		4
.L_9419:
        /*0060*/ 	.byte	0x04, 0x1c
        /*0062*/ 	.short	(.L_9421 - .L_9420)


	//   ....[0]....
.L_9420:
        /*0064*/ 	.word	0x00009040


	//   ....[1]....
        /*0068*/ 	.word	0x0000b260


	//   ....[2]....
        /*006c*/ 	.word	0x0000b280


	//   ....[3]....
        /*0070*/ 	.word	0x0000b310


	//   ....[4]....
        /*0074*/ 	.word	0x0000b330


	//   ....[5]....
        /*0078*/ 	.word	0x0000b350


	//   ....[6]....
        /*007c*/ 	.word	0x0000b3e0


	//   ....[7]....
        /*0080*/ 	.word	0x0000b420


	//   ....[8]....
        /*0084*/ 	.word	0x0000b4c0


	//   ....[9]....
        /*0088*/ 	.word	0x0000b510


	//   ....[10]....
        /*008c*/ 	.word	0x0000b540


	//   ....[11]....
        /*0090*/ 	.word	0x0000b600


	//   ....[12]....
        /*0094*/ 	.word	0x0000b640


	//   ....[13]....
        /*0098*/ 	.word	0x0000b7d0


	//   ....[14]....
        /*009c*/ 	.word	0x0000b930


	//   ....[15]....
        /*00a0*/ 	.word	0x0000b970


	//   ....[16]....
        /*00a4*/ 	.word	0x0000ba10


	//   ....[17]....
        /*00a8*/ 	.word	0x0000bb90


	//   ....[18]....
        /*00ac*/ 	.word	0x0000bd10


	//   ....[19]....
        /*00b0*/ 	.word	0x0000be70


	//   ....[20]....
        /*00b4*/ 	.word	0x0000bf80


	//   ....[21]....
        /*00b8*/ 	.word	0x0000bfb0


	//   ....[22]....
        /*00bc*/ 	.word	0x0000bfd0


	//----- nvinfo : EIATTR_MAX_THREADS
	.align		4
.L_9421:
        /*00c0*/ 	.byte	0x04, 0x05
        /*00c2*/ 	.short	(.L_9423 - .L_9422)
.L_9422:
        /*00c4*/ 	.word	0x00000080
        /*00c8*/ 	.word	0x00000001
        /*00cc*/ 	.word	0x00000001


	//----- nvinfo : EIATTR_CRS_STACK_SIZE
	.align		4
.L_9423:
        /*00d0*/ 	.byte	0x04, 0x1e
        /*00d2*/ 	.short	(.L_9425 - .L_9424)
.L_9424:
        /*00d4*/ 	.word	0x00000000


	//----- nvinfo : EIATTR_CBANK_PARAM_SIZE
	.align		4
.L_9425:
        /*00d8*/ 	.byte	0x03, 0x19
        /*00da*/ 	.short	0x0228


	//----- nvinfo : EIATTR_PARAM_CBANK
	.align		4
        /*00dc*/ 	.byte	0x04, 0x0a
        /*00de*/ 	.short	(.L_9427 - .L_9426)
	.align		4
.L_9426:
        /*00e0*/ 	.word	index@(.nv.constant0._ZN2at6native18elementwise_kernelILi128ELi4EZNS0_15gpu_kernel_implINS0_13AUnaryFunctorIiiiZZZNS0_19maximum_kernel_cudaERNS_18TensorIteratorBaseEENKUlvE_clEvENKUlvE1_clEvEUliiE_EEEEvS5_RKT_EUliE_EEviT1_)
        /*00e4*/ 	.short	0x0210
        /*00e6*/ 	.short	0x0228


	//----- nvinfo : EIATTR_SW_WAR
	.align		4
.L_9427:
        /*00e8*/ 	.byte	0x04, 0x36
        /*00ea*/ 	.short	(.L_9429 - .L_9428)
.L_9428:
        /*00ec*/ 	.word	0x00000008
.L_9429:


//--------------------- .nv.info._ZN2at6native27unrolled_elementwise_kernelINS0_13AUnaryFunctorIiiiZZZNS0_19maximum_kernel_cudaERNS_18TensorIteratorBaseEENKUlvE_clEvENKUlvE1_clEvEUliiE_EESt5arrayIPcLm2EELi4E23TrivialOffsetCalculatorILi1EjESD_NS0_6memory12LoadWithCastILi1EEENSE_13StoreWithCastILi1EEEEEviT_T0_T2_T3_T4_T5_ --------------------------
	.section	.nv.info._ZN2at6native27unrolled_elementwise_kernelINS0_13AUnaryFunctorIiiiZZZNS0_19maximum_kernel_cudaERNS_18TensorIteratorBaseEENKUlvE_clEvENKUlvE1_clEvEUliiE_EESt5arrayIPcLm2EELi4E23TrivialOffsetCalculatorILi1EjESD_NS0_6memory12LoadWithCastILi1EEENSE_13StoreWithCastILi1EEEEEviT_T0_T2_T3_T4_T5_,"",@"SHT_CUDA_INFO"
	.sectionflags	@""
	.align	4


	//----- nvinfo : EIATTR_CUDA_API_VERSION
	.align		4
        /*0000*/ 	.byte	0x04, 0x37
        /*0002*/ 	.short	(.L_9431 - .L_9430)
.L_9430:
        /*0004*/ 	.word	0x00000082


	//----- nvinfo : EIATTR_KPARAM_INFO
	.align		4
.L_9431:
        /*0008*/ 	.byte	0x04, 0x17
        /*000a*/ 	.short	(.L_9433 - .L_9432)
.L_9432:
        /*000c*/ 	.word	0x00000000
        /*0010*/ 	.short	0x0006
        /*0012*/ 	.short	0x002c
        /*0014*/ 	.byte	0x00, 0xf0, 0x21, 0x00


	//----- nvinfo : EIATTR_KPARAM_INFO
	.align		4
.L_9433:
        /*0018*/ 	.byte	0x04, 0x17
        /*001a*/ 	.short	(.L_9435 - .L_9434)
.L_9434:
        /*001c*/ 	.word	0x00000000
        /*0020*/ 	.short	0x0005
        /*0022*/ 	.short	0x0024
        /*0024*/ 	.byte	0x00, 0xf0, 0x21, 0x00


	//----- nvinfo : EIATTR_KPARAM_INFO
	.align		4
.L_9435:
        /*0028*/ 	.byte	0x04, 0x17
        /*002a*/ 	.short	(.L_9437 - .L_9436)
.L_9436:
        /*002c*/ 	.word	0x00000000
        /*0030*/ 	.short	0x0004
        /*0032*/ 	.short	0x0021
        /*0034*/ 	.byte	0x00, 0xf0, 0x05, 0x00


	//----- nvinfo : EIATTR_KPARAM_INFO
	.align		4
.L_9437:
        /*0038*/ 	.byte	0x04, 0x17
        /*003a*/ 	.short	(.L_9439 - .L_9438)
.L_9438:
        /*003c*/ 	.word	0x00000000
        /*0040*/ 	.short	0x0003
        /*0042*/ 	.short	0x0020
        /*0044*/ 	.byte	0x00, 0xf0, 0x05, 0x00


	//----- nvinfo : EIATTR_KPARAM_INFO
	.align		4
.L_9439:
        /*0048*/ 	.byte	0x04, 0x17
        /*004a*/ 	.short	(.L_9441 - .L_9440)
.L_9440:
        /*004c*/ 	.word	0x00000000
        /*0050*/ 	.short	0x0002
        /*0052*/ 	.short	0x0010
        /*0054*/ 	.byte	0x00, 0xf0, 0x41, 0x00


	//----- nvinfo : EIATTR_KPARAM_INFO
	.align		4
.L_9441:
        /*0058*/ 	.byte	0x04, 0x17
        /*005a*/ 	.short	(.L_9443 - .L_9442)
.L_9442:
        /*005c*/ 	.word	0x00000000
        /*0060*/ 	.short	0x0001
        /*0062*/ 	.short	0x0004
        /*0064*/ 	.byte	0x00, 0xf0, 0x21, 0x00


	//----- nvinfo : EIATTR_KPARAM_INFO
	.align		4
.L_9443:
        /*0068*/ 	.byte	0x04, 0x17
        /*006a*/ 	.short	(.L_9445 - .L_9444)
.L_9444:
        /*006c*/ 	.word	0x00000000
        /*0070*/ 	.short	0x0000
        /*0072*/ 	.short	0x0000
        /*0074*/ 	.byte	0x00, 0xf0, 0x11, 0x00


	//----- nvinfo : EIATTR_SPARSE_MMA_MASK
	.align		4
.L_9445:
        /*0078*/ 	.byte	0x03, 0x50
        /*007a*/ 	.short	0x0000


	//----- nvinfo : EIATTR_MAXREG_COUNT
	.align		4
        /*007c*/ 	.byte	0x03, 0x1b
        /*007e*/ 	.short	0x00ff


	//----- nvinfo : EIATTR_EXTERNS
	.align		4
        /*0080*/ 	.byte	0x04, 0x0f
        /*0082*/ 	.short	(.L_9447 - .L_9446)


	//   ....[0]....
	.align		4
.L_9446:
        /*0084*/ 	.word	index@(__assertfail)


	//----- nvinfo : EIATTR_MERCURY_ISA_VERSION
	.align		4
.L_9447:
        /*0088*/ 	.byte	0x03, 0x5f
        /*008a*/ 	.short	0x0101


	//----- nvinfo : EIATTR_SYSCALL_OFFSETS
	.align		4
        /*008c*/ 	.byte	0x04, 0x46
        /*008e*/ 	.short	(.L_9449 - .L_9448)


	//   ....[0]....
.L_9448:
        /*0090*/ 	.word	0x00000ea0


	//   ....[1]....
        /*0094*/ 	.word	0x00001d30


	//   ....[2]....
        /*0098*/ 	.word	0x00002bd0


	//   ....[3]....
        /*009c*/ 	.word	0x00003a30


	//   ....[4]....
        /*00a0*/ 	.word	0x00004980


	//   ....[5]....
        /*00a4*/ 	.word	0x00005870


	//   ....[6]....
        /*00a8*/ 	.word	0x00006760


	//   ....[7]....
        /*00ac*/ 	.word	0x00007640


	//----- nvinfo : EIATTR_EXIT_INSTR_OFFSETS
	.align		4
.L_9449:
        /*00b0*/ 	.byte	0x04, 0x1c
        /*00b2*/ 	.short	(.L_9451 - .L_9450)


	//   ....[0]....
.L_9450:
        /*00b4*/ 	.word	0x00006800


	//   ....[1]....
        /*00b8*/ 	.word	0x00006930


	//   ....[2]....
        /*00bc*/ 	.word	0x00006950


	//   ....[3]....
        /*00c0*/ 	.word	0x000069e0


	//   ....[4]....
        /*00c4*/ 	.word	0x00006a00


	//   ....[5]....
        /*00c8*/ 	.word	0x00006a20


	//   ....[6]....
        /*00cc*/ 	.word	0x00006ab0


	//   ....[7]....
        /*00d0*/ 	.word	0x00006af0


	//   ....[8]....
        /*00d4*/ 	.word	0x00006b90


	//   ....[9]....
        /*00d8*/ 	.word	0x00006be0


	//   ....[10]....
        /*00dc*/ 	.word	0x00006c10


	//   ....[11]....
        /*00e0*/ 	.word	0x00006cd0


	//   ....[12]....
        /*00e4*/ 	.word	0x00006d10


	//   ....[13]....
        /*00e8*/ 	.word	0x00006ea0


	//   ....[14]....
        /*00ec*/ 	.word	0x00007000


	//   ....[15]....
        /*00f0*/ 	.word	0x00007040


	//   ....[16]....
        /*00f4*/ 	.word	0x000070e0


	//   ....[17]....
        /*00f8*/ 	.word	0x00007260


	//   ....[18]....
        /*00fc*/ 	.word	0x000073e0


	//   ....[19]....
        /*0100*/ 	.word	0x00007540


	//   ....[20]....
        /*0104*/ 	.word	0x00007650


	//   ....[21]....
        /*0108*/ 	.word	0x00007680


	//   ....[22]....
        /*010c*/ 	.word	0x000076a0


	//----- nvinfo : EIATTR_MAX_THREADS
	.align		4
.L_9451:
        /*0110*/ 	.byte	0x04, 0x05
        /*0112*/ 	.short	(.L_9453 - .L_9452)
.L_9452:
        /*0114*/ 	.word	0x00000080
        /*0118*/ 	.word	0x00000001
        /*011c*/ 	.word	0x00000001


	//----- nvinfo : EIATTR_CRS_STACK_SIZE
	.align		4
.L_9453:
        /*0120*/ 	.byte	0x04, 0x1e
        /*0122*/ 	.short	(.L_9455 - .L_9454)
.L_9454:
        /*0124*/ 	.word	0x00000000


	//----- nvinfo : EIATTR_CBANK_PARAM_SIZE
	.align		4
.L_9455:
        /*0128*/ 	.byte	0x03, 0x19
        /*012a*/ 	.short	0x0034


	//----- nvinfo : EIATTR_PARAM_CBANK
	.align		4
        /*012c*/ 	.byte	0x04, 0x0a
        /*012e*/ 	.short	(.L_9457 - .L_9456)
	.align		4
.L_9456:
        /*0130*/ 	.word	index@(.nv.constant0._ZN2at6native27unrolled_elementwise_kernelINS0_13AUnaryFunctorIiiiZZZNS0_19maximum_kernel_cudaERNS_18TensorIteratorBaseEENKUlvE_clEvENKUlvE1_clEvEUliiE_EESt5arrayIPcLm2EELi4E23TrivialOffsetCalculatorILi1EjESD_NS0_6memory12LoadWithCastILi1EEENSE_13StoreWithCastILi1EEEEEviT_T0_T2_T3_T4_T5_)
        /*0134*/ 	.short	0x0210
        /*0136*/ 	.short	0x0034


	//----- nvinfo : EIATTR_SW_WAR
	.align		4
.L_9457:
        /*0138*/ 	.byte	0x04, 0x36
        /*013a*/ 	.short	(.L_9459 - .L_9458)
.L_9458:
        /*013c*/ 	.word	0x00000008
.L_9459:


//--------------------- .nv.info._ZN2at6native18elementwise_kernelILi128ELi2EZNS0_22gpu_kernel_impl_nocastINS0_13AUnaryFunctorIiiiZZZNS0_19maximum_kernel_cudaERNS_18TensorIteratorBaseEENKUlvE_clEvENKUlvE1_clEvEUliiE_EEEEvS5_RKT_EUliE_EEviT1_ --------------------------
	.section	.nv.info._ZN2at6native18elementwise_kernelILi128ELi2EZNS0_22gpu_kernel_impl_nocastINS0_13AUnaryFunctorIiiiZZZNS0_19maximum_kernel_cudaERNS_18TensorIteratorBaseEENKUlvE_clEvENKUlvE1_clEvEUliiE_EEEEvS5_RKT_EUliE_EEviT1_,"",@"SHT_CUDA_INFO"
	.sectionflags	@""
	.align	4


	//----- nvinfo : EIATTR_CUDA_API_VERSION
	.align		4
        /*0000*/ 	.byte	0x04, 0x37
        /*0002*/ 	.short	(.L_9461 - .L_9460)
.L_9460:
        /*0004*/ 	.word	0x00000082


	//----- nvinfo : EIATTR_KPARAM_INFO
	.align		4
.L_9461:
        /*0008*/ 	.byte	0x04, 0x17
        /*000a*/ 	.short	(.L_9463 - .L_9462)
.L_9462:
        /*000c*/ 	.word	0x00000000
        /*0010*/ 	.short	0x0001
        /*0012*/ 	.short	0x0008
        /*0014*/ 	.byte	0x00, 0xf0, 0x61, 0x08


	//----- nvinfo : EIATTR_KPARAM_INFO
	.align		4
.L_9463:
        /*0018*/ 	.byte	0x04, 0x17
        /*001a*/ 	.short	(.L_9465 - .L_9464)
.L_9464:
        /*001c*/ 	.word	0x00000000
        /*0020*/ 	.short	0x0000
        /*0022*/ 	.short	0x0000
        /*0024*/ 	.byte	0x00, 0xf0, 0x11, 0x00


	//----- nvinfo : EIATTR_SPARSE_MMA_MASK
	.align		4
.L_9465:
        /*0028*/ 	.byte	0x03, 0x50
        /*002a*/ 	.short	0x0000


	//----- nvinfo : EIATTR_MAXREG_COUNT
	.align		4
        /*002c*/ 	.byte	0x03, 0x1b
        /*002e*/ 	.short	0x0080


	//----- nvinfo : EIATTR_MERCURY_ISA_VERSION
	.align		4
        /*0030*/ 	.byte	0x03, 0x5f
        /*0032*/ 	.short	0x0101


	//----- nvinfo : EIATTR_EXIT_INSTR_OFFSETS
	.align		4
        /*0034*/ 	.byte	0x04, 0x1c
        /*0036*/ 	.short	(.L_9467 - .L_9466)


	//   ....[0]....
.L_9466:
        /*0038*/ 	.word	0x00001450


	//   ....[1]....
        /*003c*/ 	.word	0x000027f0


	//----- nvinfo : EIATTR_MAX_THREADS
	.align		4
.L_9467:
        /*0040*/ 	.byte	0x04, 0x05
        /*0042*/ 	.short	(.L_9469 - .L_9468)
.L_9468:
        /*0044*/ 	.word	0x00000080
        /*0048*/ 	.word	0x00000001
        /*004c*/ 	.word	0x00000001


	//----- nvinfo : EIATTR_CRS_STACK_SIZE
	.align		4
.L_9469:
        /*0050*/ 	.byte	0x04, 0x1e
        /*0052*/ 	.short	(.L_9471 - .L_9470)
.L_9470:
        /*0054*/ 	.word	0x00000000


	//----- nvinfo : EIATTR_CBANK_PARAM_SIZE
	.align		4
.L_9471:
        /*0058*/ 	.byte	0x03, 0x19
        /*005a*/ 	.short	0x0220


	//----- nvinfo : EIATTR_PARAM_CBANK
	.align		4
        /*005c*/ 	.byte	0x04, 0x0a
        /*005e*/ 	.short	(.L_9473 - .L_9472)
	.align		4
.L_9472:
        /*0060*/ 	.word	index@(.nv.constant0._ZN2at6native18elementwise_kernelILi128ELi2EZNS0_22gpu_kernel_impl_nocastINS0_13AUnaryFunctorIiiiZZZNS0_19maximum_kernel_cudaERNS_18TensorIteratorBaseEENKUlvE_clEvENKUlvE1_clEvEUliiE_EEEEvS5_RKT_EUliE_EEviT1_)
        /*0064*/ 	.short	0x0210
        /*0066*/ 	.short	0x0220


	//----- nvinfo : EIATTR_SW_WAR
	.align		4
.L_9473:
        /*0068*/ 	.byte	0x04, 0x36
        /*006a*/ 	.short	(.L_9475 - .L_9474)
.L_9474:
        /*006c*/ 	.word	0x00000008
.L_9475:


//--------------------- .nv.info._ZN2at6native27unrolled_elementwise_kernelINS0_13AUnaryFunctorIiiiZZZNS0_19maximum_kernel_cudaERNS_18TensorIteratorBaseEENKUlvE_clEvENKUlvE1_clEvEUliiE_EESt5arrayIPcLm2EELi4E23TrivialOffsetCalculatorILi1EjESD_NS0_6memory15LoadWithoutCastENSE_16StoreWithoutCastEEEviT_T0_T2_T3_T4_T5_ --------------------------
	.section	.nv.info._ZN2at6native27unrolled_elementwise_kernelINS0_13AUnaryFunctorIiiiZZZNS0_19maximum_kernel_cudaERNS_18TensorIteratorBaseEENKUlvE_clEvENKUlvE1_clEvEUliiE_EESt5arrayIPcLm2EELi4E23TrivialOffsetCalculatorILi1EjESD_NS0_6memory15LoadWithoutCastENSE_16StoreWithoutCastEEEviT_T0_T2_T3_T4_T5_,"",@"SHT_CUDA_INFO"
	.sectionflags	@""
	.align	4


	//----- nvinfo : EIATTR_CUDA_API_VERSION
	.align		4
        /*0000*/ 	.byte	0x04, 0x37
        /*0002*/ 	.short	(.L_9477 - .L_9476)
.L_9476:
        /*0004*/ 	.word	0x00000082


	//----- nvinfo : EIATTR_KPARAM_INFO
	.align		4
.L_9477:
        /*0008*/ 	.byte	0x04, 0x17
        /*000a*/ 	.short	(.L_9479 - .L_9478)
.L_9478:
        /*000c*/ 	.word	0x00000000
        /*0010*/ 	.short	0x0006
        /*0012*/ 	.short	0x0023
        /*0014*/ 	.byte	0x00, 0xf0, 0x05, 0x00


	//----- nvinfo : EIATTR_KPARAM_INFO
	.align		4
.L_9479:
        /*0018*/ 	.byte	0x04, 0x17
        /*001a*/ 	.short	(.L_9481 - .L_9480)
.L_9480:
        /*001c*/ 	.word	0x00000000
        /*0020*/ 	.short	0x0005
        /*0022*/ 	.short	0x0022
        /*0024*/ 	.byte	0x00, 0xf0, 0x05, 0x00


	//----- nvinfo : EIATTR_KPARAM_INFO
	.align		4
.L_9481:
        /*0028*/ 	.byte	0x04, 0x17
        /*002a*/ 	.short	(.L_9483 - .L_9482)
.L_9482:
        /*002c*/ 	.word	0x00000000
        /*0030*/ 	.short	0x0004
        /*0032*/ 	.short	0x0021
        /*0034*/ 	.byte	0x00, 0xf0, 0x05, 0x00


	//----- nvinfo : EIATTR_KPARAM_INFO
	.align		4
.L_9483:
        /*0038*/ 	.byte	0x04, 0x17
        /*003a*/ 	.short	(.L_9485 - .L_9484)
.L_9484:
        /*003c*/ 	.word	0x00000000
        /*0040*/ 	.short	0x0003
        /*0042*/ 	.short	0x0020
        /*0044*/ 	.byte	0x00, 0xf0, 0x05, 0x00


	//----- nvinfo : EIATTR_KPARAM_INFO
	.align		4
.L_9485:
        /*0048*/ 	.byte	0x04, 0x17
        /*004a*/ 	.short	(.L_9487 - .L_9486)
.L_9486:
        /*004c*/ 	.word	0x00000000
        /*0050*/ 	.short	0x0002
        /*0052*/ 	.short	0x0010
        /*0054*/ 	.byte	0x00, 0xf0, 0x41, 0x00


	//----- nvinfo : EIATTR_KPARAM_INFO
	.align		4
.L_9487:
        /*0058*/ 	.byte	0x04, 0x17
        /*005a*/ 	.short	(.L_9489 - .L_9488)
.L_9488:
        /*005c*/ 	.word	0x00000000
        /*0060*/ 	.short	0x0001
        /*0062*/ 	.short	0x0004
        /*0064*/ 	.byte	0x00, 0xf0, 0x21, 0x00


	//----- nvinfo : EIATTR_KPARAM_INFO
	.align		4
.L_9489:
        /*0068*/ 	.byte	0x04, 0x17
        /*006a*/ 	.short	(.L_9491 - .L_9490)
.L_9490:
        /*006c*/ 	.word	0x00000000
        /*0070*/ 	.short	0x0000
        /*0072*/ 	.short	0x0000
        /*0074*/ 	.byte	0x00, 0xf0, 0x11, 0x00


	//----- nvinfo : EIATTR_SPARSE_MMA_MASK
	.align		4
.L_9491:
        /*0078*/ 	.byte	0x03, 0x50
        /*007a*/ 	.short	0x0000


	//----- nvinfo : EIATTR_MAXREG_COUNT
	.align		4
        /*007c*/ 	.byte	0x03, 0x1b
        /*007e*/ 	.short	0x00ff


	//----- nvinfo : EIATTR_MERCURY_ISA_VERSION
	.align		4
        /*0080*/ 	.byte	0x03, 0x5f
        /*0082*/ 	.short	0x0101


	//----- nvinfo : EIATTR_EXIT_INSTR_OFFSETS
	.align		4
        /*0084*/ 	.byte	0x04, 0x1c
        /*0086*/ 	.short	(.L_9493 - .L_9492)


	//   ....[0]....
.L_9492:
        /*0088*/ 	.word	0x000003c0


	//   ....[1]....
        /*008c*/ 	.word	0x00000410


	//----- nvinfo : EIATTR_MAX_THREADS
	.align		4
.L_9493:
        /*0090*/ 	.byte	0x04, 0x05
        /*0092*/ 	.short	(.L_9495 - .L_9494)
.L_9494:
        /*0094*/ 	.word	0x00000080
        /*0098*/ 	.word	0x00000001
        /*009c*/ 	.word	0x00000001


	//----- nvinfo : EIATTR_CRS_STACK_SIZE
	.align		4
.L_9495:
        /*00a0*/ 	.byte	0x04, 0x1e
        /*00a2*/ 	.short	(.L_9497 - .L_9496)
.L_9496:
        /*00a4*/ 	.word	0x00000000


	//----- nvinfo : EIATTR_CBANK_PARAM_SIZE
	.align		4
.L_9497:
        /*00a8*/ 	.byte	0x03, 0x19
        /*00aa*/ 	.short	0x0024


	//----- nvinfo : EIATTR_PARAM_CBANK
	.align		4
        /*00ac*/ 	.byte	0x04, 0x0a
        /*00ae*/ 	.short	(.L_9499 - .L_9498)
	.align		4
.L_9498:
        /*00b0*/ 	.word	index@(.nv.constant0._ZN2at6native27unrolled_elementwise_kernelINS0_13AUnaryFunctorIiiiZZZNS0_19maximum_kernel_cudaERNS_18TensorIteratorBaseEENKUlvE_clEvENKUlvE1_clEvEUliiE_EESt5arrayIPcLm2EELi4E23TrivialOffsetCalculatorILi1EjESD_NS0_6memory15LoadWithoutCastENSE_16StoreWithoutCastEEEviT_T0_T2_T3_T4_T5_)
        /*00b4*/ 	.short	0x0210
        /*00b6*/ 	.short	0x0024


	//----- nvinfo : EIATTR_SW_WAR
	.align		4
.L_9499:
        /*00b8*/ 	.byte	0x04, 0x36
        /*00ba*/ 	.short	(.L_9501 - .L_9500)
.L_9500:
        /*00bc*/ 	.word	0x00000008
.L_9501:


//--------------------- .nv.info._ZN2at6native29vectorized_elementwise_kernelILi2ENS0_13AUnaryFunctorIiiiZZZNS0_19maximum_kernel_cudaERNS_18TensorIteratorBaseEENKUlvE_clEvENKUlvE1_clEvEUliiE_EESt5arrayIPcLm2EEEEviT0_T1_ --------------------------
	.section	.nv.info._ZN2at6native29vectorized_elementwise_kernelILi2ENS0_13AUnaryFunctorIiiiZZZNS0_19maximum_kernel_cudaERNS_18TensorIteratorBaseEENKUlvE_clEvENKUlvE1_clEvEUliiE_EESt5arrayIPcLm2EEEEviT0_T1_,"",@"SHT_CUDA_INFO"
	.sectionflags	@""
	.align	4


	//----- nvinfo : EIATTR_CUDA_API_VERSION
	.align		4
        /*0000*/ 	.byte	0x04, 0x37
        /*0002*/ 	.short	(.L_9503 - .L_9502)
.L_9502:
        /*0004*/ 	.word	0x00000082


	//----- nvinfo : EIATTR_KPARAM_INFO
	.align		4
.L_9503:
        /*0008*/ 	.byte	0x04, 0x17
        /*000a*/ 	.short	(.L_9505 - .L_9504)
.L_9504:
        /*000c*/ 	.word	0x00000000
        /*0010*/ 	.short	0x0002
        /*0012*/ 	.short	0x0010
        /*0014*/ 	.byte	0x00, 0xf0, 0x41, 0x00


	//----- nvinfo : EIATTR_KPARAM_INFO
	.align		4
.L_9505:
        /*0018*/ 	.byte	0x04, 0x17
        /*001a*/ 	.short	(.L_9507 - .L_9506)
.L_9506:
        /*001c*/ 	.word	0x00000000
        /*0020*/ 	.short	0x0001
        /*0022*/ 	.short	0x0004
        /*0024*/ 	.byte	0x00, 0xf0, 0x21, 0x00


	//----- nvinfo : EIATTR_KPARAM_INFO
	.align		4
.L_9507:
        /*0028*/ 	.byte	0x04, 0x17
        /*002a*/ 	.short	(.L_9509 - .L_9508)
.L_9508:
        /*002c*/ 	.word	0x00000000
        /*0030*/ 	.short	0x0000
        /*0032*/ 	.short	0x0000
        /*0034*/ 	.byte	0x00, 0xf0, 0x11, 0x00


	//----- nvinfo : EIATTR_SPARSE_MMA_MASK
	.align		4
.L_9509:
        /*0038*/ 	.byte	0x03, 0x50
        /*003a*/ 	.short	0x0000


	//----- nvinfo : EIATTR_MAXREG_COUNT
	.align		4
        /*003c*/ 	.byte	0x03, 0x1b
        /*003e*/ 	.short	0x00ff


	//----- nvinfo : EIATTR_MERCURY_ISA_VERSION
	.align		4
        /*0040*/ 	.byte	0x03, 0x5f
        /*0042*/ 	.short	0x0101


	//----- nvinfo : EIATTR_EXIT_INSTR_OFFSETS
	.align		4
        /*0044*/ 	.byte	0x04, 0x1c
        /*0046*/ 	.short	(.L_9511 - .L_9510)


	//   ....[0]....
.L_9510:
        /*0048*/ 	.word	0x00000200


	//   ....[1]....
        /*004c*/ 	.word	0x00000980


	//   ....[2]....
        /*0050*/ 	.word	0x000009d0


	//----- nvinfo : EIATTR_MAX_THREADS
	.align		4
.L_9511:
        /*0054*/ 	.byte	0x04, 0x05
        /*0056*/ 	.short	(.L_9513 - .L_9512)
.L_9512:
        /*0058*/ 	.word	0x00000080
        /*005c*/ 	.word	0x00000001
        /*0060*/ 	.word	0x00000001


	//----- nvinfo : EIATTR_CRS_STACK_SIZE
	.align		4
.L_9513:
        /*0064*/ 	.byte	0x04, 0x1e
        /*0066*/ 	.short	(.L_9515 - .L_9514)
.L_9514:
        /*0068*/ 	.word	0x00000000


	//----- nvinfo : EIATTR_CBANK_PARAM_SIZE
	.align		4
.L_9515:
        /*006c*/ 	.byte	0x03, 0x19
        /*006e*/ 	.short	0x0020


	//----- nvinfo : EIATTR_PARAM_CBANK
	.align		4
        /*0070*/ 	.byte	0x04, 0x0a
        /*0072*/ 	.short	(.L_9517 - .L_9516)
	.align		4
.L_9516:
        /*0074*/ 	.word	index@(.nv.constant0._ZN2at6native29vectorized_elementwise_kernelILi2ENS0_13AUnaryFunctorIiiiZZZNS0_19maximum_kernel_cudaERNS_18TensorIteratorBaseEENKUlvE_clEvENKUlvE1_clEvEUliiE_EESt5arrayIPcLm2EEEEviT0_T1_)
        /*0078*/ 	.short	0x0210
        /*007a*/ 	.short	0x0020


	//----- nvinfo : EIATTR_SW_WAR
	.align		4
.L_9517:
        /*007c*/ 	.byte	0x04, 0x36
        /*007e*/ 	.short	(.L_9519 - .L_9518)
.L_9518:
        /*0080*/ 	.word	0x00000008
.L_9519:


//--------------------- .nv.info._ZN2at6native29vectorized_elementwise_kernelILi4ENS0_13AUnaryFunctorIiiiZZZNS0_19maximum_kernel_cudaERNS_18TensorIteratorBaseEENKUlvE_clEvENKUlvE1_clEvEUliiE_EESt5arrayIPcLm2EEEEviT0_T1_ --------------------------
	.section	.nv.info._ZN2at6native29vectorized_elementwise_kernelILi4ENS0_13AUnaryFunctorIiiiZZZNS0_19maximum_kernel_cudaERNS_18TensorIteratorBaseEENKUlvE_clEvENKUlvE1_clEvEUliiE_EESt5arrayIPcLm2EEEEviT0_T1_,"",@"SHT_CUDA_INFO"
	.sectionflags	@""
	.align	4


	//----- nvinfo : EIATTR_CUDA_API_VERSION
	.align		4
        /*0000*/ 	.byte	0x04, 0x37
        /*0002*/ 	.short	(.L_9521 - .L_9520)
.L_9520:
        /*0004*/ 	.word	0x00000082


	//----- nvinfo : EIATTR_KPARAM_INFO
	.align		4
.L_9521:
        /*0008*/ 	.byte	0x04, 0x17
        /*000a*/ 	.short	(.L_9523 - .L_9522)
.L_9522:
        /*000c*/ 	.word	0x00000000
        /*0010*/ 	.short	0x0002
        /*0012*/ 	.short	0x0010
        /*0014*/ 	.byte	0x00, 0xf0, 0x41, 0x00


	//----- nvinfo : EIATTR_KPARAM_INFO
	.align		4
.L_9523:
        /*0018*/ 	.byte	0x04, 0x17
        /*001a*/ 	.short	(.L_9525 - .L_9524)
.L_9524:
        /*001c*/ 	.word	0x00000000
        /*0020*/ 	.short	0x0001
        /*0022*/ 	.short	0x0004
        /*0024*/ 	.byte	0x00, 0xf0, 0x21, 0x00


	//----- nvinfo : EIATTR_KPARAM_INFO
	.align		4
.L_9525:
        /*0028*/ 	.byte	0x04, 0x17
        /*002a*/ 	.short	(.L_9527 - .L_9526)
.L_9526:
        /*002c*/ 	.word	0x00000000
        /*0030*/ 	.short	0x0000
        /*0032*/ 	.short	0x0000
        /*0034*/ 	.byte	0x00, 0xf0, 0x11, 0x00


	//----- nvinfo : EIATTR_SPARSE_MMA_MASK
	.align		4
.L_9527:
        /*0038*/ 	.byte	0x03, 0x50
        /*003a*/ 	.short	0x0000


	//----- nvinfo : EIATTR_MAXREG_COUNT
	.align		4
        /*003c*/ 	.byte	0x03, 0x1b
        /*003e*/ 	.short	0x00ff


	//----- nvinfo : EIATTR_MERCURY_ISA_VERSION
	.align		4
        /*0040*/ 	.byte	0x03, 0x5f
        /*0042*/ 	.short	0x0101


	//----- nvinfo : EIATTR_EXIT_INSTR_OFFSETS
	.align		4
        /*0044*/ 	.byte	0x04, 0x1c
        /*0046*/ 	.short	(.L_9529 - .L_9528)


	//   ....[0]....
.L_9528:
        /*0048*/ 	.word	0x000001c0


	//   ....[1]....
        /*004c*/ 	.word	0x00000940


	//   ....[2]....
        /*0050*/ 	.word	0x00000990


	//----- nvinfo : EIATTR_MAX_THREADS
	.align		4
.L_9529:
        /*0054*/ 	.byte	0x04, 0x05
        /*0056*/ 	.short	(.L_9531 - .L_9530)
.L_9530:
        /*0058*/ 	.word	0x00000080
        /*005c*/ 	.word	0x00000001
        /*0060*/ 	.word	0x00000001


	//----- nvinfo : EIATTR_CRS_STACK_SIZE
	.align		4
.L_9531:
        /*0064*/ 	.byte	0x04, 0x1e
        /*0066*/ 	.short	(.L_9533 - .L_9532)
.L_9532:
        /*0068*/ 	.word	0x00000000


	//----- nvinfo : EIATTR_CBANK_PARAM_SIZE
	.align		4
.L_9533:
        /*006c*/ 	.byte	0x03, 0x19
        /*006e*/ 	.short	0x0020


	//----- nvinfo : EIATTR_PARAM_CBANK
	.align		4
        /*0070*/ 	.byte	0x04, 0x0a
        /*0072*/ 	.short	(.L_9535 - .L_9534)
	.align		4
.L_9534:
        /*0074*/ 	.word	index@(.nv.constant0._ZN2at6native29vectorized_elementwise_kernelILi4ENS0_13AUnaryFunctorIiiiZZZNS0_19maximum_kernel_cudaERNS_18TensorIteratorBaseEENKUlvE_clEvENKUlvE1_clEvEUliiE_EESt5arrayIPcLm2EEEEviT0_T1_)
        /*0078*/ 	.short	0x0210
        /*007a*/ 	.short	0x0020


	//----- nvinfo : EIATTR_SW_WAR
	.align		4
.L_9535:
        /*007c*/ 	.byte	0x04, 0x36
        /*007e*/ 	.short	(.L_9537 - .L_9536)
.L_9536:
        /*0080*/ 	.word	0x00000008
.L_9537:


//--------------------- .nv.info._ZN2at6native29vectorized_elementwise_kernelILi8ENS0_13AUnaryFunctorIiiiZZZNS0_19maximum_kernel_cudaERNS_18TensorIteratorBaseEENKUlvE_clEvENKUlvE1_clEvEUliiE_EESt5arrayIPcLm2EEEEviT0_T1_ --------------------------
	.section	.nv.info._ZN2at6native29vectorized_elementwise_kernelILi8ENS0_13AUnaryFunctorIiiiZZZNS0_19maximum_kernel_cudaERNS_18TensorIteratorBaseEENKUlvE_clEvENKUlvE1_clEvEUliiE_EESt5arrayIPcLm2EEEEviT0_T1_,"",@"SHT_CUDA_INFO"
	.sectionflags	@""
	.align	4


	//----- nvinfo : EIATTR_CUDA_API_VERSION
	.align		4
        /*0000*/ 	.byte	0x04, 0x37
        /*0002*/ 	.short	(.L_9539 - .L_9538)
.L_9538:
        /*0004*/ 	.word	0x00000082


	//----- nvinfo : EIATTR_KPARAM_INFO
	.align		4
.L_9539:
        /*0008*/ 	.byte	0x04, 0x17
        /*000a*/ 	.short	(.L_9541 - .L_9540)
.L_9540:
        /*000c*/ 	.word	0x00000000
        /*0010*/ 	.short	0x0002
        /*0012*/ 	.short	0x0010
        /*0014*/ 	.byte	0x00, 0xf0, 0x41, 0x00


	//----- nvinfo : EIATTR_KPARAM_INFO
	.align		4
.L_9541:
        /*0018*/ 	.byte	0x04, 0x17
        /*001a*/ 	.short	(.L_9543 - .L_9542)
.L_9542:
        /*001c*/ 	.word	0x00000000
        /*0020*/ 	.short	0x0001
        /*0022*/ 	.short	0x0004
        /*0024*/ 	.byte	0x00, 0xf0, 0x21, 0x00


	//----- nvinfo : EIATTR_KPARAM_INFO
	.align		4
.L_9543:
        /*0028*/ 	.byte	0x04, 0x17
        /*002a*/ 	.short	(.L_9545 - .L_9544)
.L_9544:
        /*002c*/ 	.word	0x00000000
        /*0030*/ 	.short	0x0000
        /*0032*/ 	.short	0x0000
        /*0034*/ 	.byte	0x00, 0xf0, 0x11, 0x00


	//----- nvinfo : EIATTR_SPARSE_MMA_MASK
	.align		4
.L_9545:
        /*0038*/ 	.byte	0x03, 0x50
        /*003a*/ 	.short	0x0000


	//----- nvinfo : EIATTR_MAXREG_COUNT
	.align		4
        /*003c*/ 	.byte	0x03, 0x1b
        /*003e*/ 	.short	0x00ff


	//----- nvinfo : EIATTR_MERCURY_ISA_VERSION
	.align		4
        /*0040*/ 	.byte	0x03, 0x5f
        /*0042*/ 	.short	0x0101


	//----- nvinfo : EIATTR_EXIT_INSTR_OFFSETS
	.align		4
        /*0044*/ 	.byte	0x04, 0x1c
        /*0046*/ 	.short	(.L_9547 - .L_9546)


	//   ....[0]....
.L_9546:
        /*0048*/ 	.word	0x000001c0


	//   ....[1]....
        /*004c*/ 	.word	0x00000940


	//   ....[2]....
        /*0050*/ 	.word	0x00000990


	//----- nvinfo : EIATTR_MAX_THREADS
	.align		4
.L_9547:
        /*0054*/ 	.byte	0x04, 0x05
        /*0056*/ 	.short	(.L_9549 - .L_9548)
.L_9548:
        /*0058*/ 	.word	0x00000080
        /*005c*/ 	.word	0x00000001
        /*0060*/ 	.word	0x00000001


	//----- nvinfo : EIATTR_CRS_STACK_SIZE
	.align		4
.L_9549:
        /*0064*/ 	.byte	0x04, 0x1e
        /*0066*/ 	.short	(.L_9551 - .L_9550)
.L_9550:
        /*0068*/ 	.word	0x00000000


	//----- nvinfo : EIATTR_CBANK_PARAM_SIZE
	.align		4
.L_9551:
        /*006c*/ 	.byte	0x03, 0x19
        /*006e*/ 	.short	0x0020


	//----- nvinfo : EIATTR_PARAM_CBANK
	.align		4
        /*0070*/ 	.byte	0x04, 0x0a
        /*0072*/ 	.short	(.L_9553 - .L_9552)
	.align		4
.L_9552:
        /*0074*/ 	.word	index@(.nv.constant0._ZN2at6native29vectorized_elementwise_kernelILi8ENS0_13AUnaryFunctorIiiiZZZNS0_19maximum_kernel_cudaERNS_18TensorIteratorBaseEENKUlvE_clEvENKUlvE1_clEvEUliiE_EESt5arrayIPcLm2EEEEviT0_T1_)
        /*0078*/ 	.short	0x0210
        /*007a*/ 	.short	0x0020


	//----- nvinfo : EIATTR_SW_WAR
	.align		4
.L_9553:
        /*007c*/ 	.byte	0x04, 0x36
        /*007e*/ 	.short	(.L_9555 - .L_9554)
.L_9554:
        /*0080*/ 	.word	0x00000008
.L_9555:


//--------------------- .nv.info._ZN2at6native18elementwise_kernelILi128ELi4EZNS0_15gpu_kernel_implINS0_13BinaryFunctorIiiiZZZNS0_19maximum_kernel_cudaERNS_18TensorIteratorBaseEENKUlvE_clEvENKUlvE1_clEvEUliiE_EEEEvS5_RKT_EUliE_EEviT1_ --------------------------
	.section	.nv.info._ZN2at6native18elementwise_kernelILi128ELi4EZNS0_15gpu_kernel_implINS0_13BinaryFunctorIiiiZZZNS0_19maximum_kernel_cudaERNS_18TensorIteratorBaseEENKUlvE_clEvENKUlvE1_clEvEUliiE_EEEEvS5_RKT_EUliE_EEviT1_,"",@"SHT_CUDA_INFO"
	.sectionflags	@""
	.align	4


	//----- nvinfo : EIATTR_CUDA_API_VERSION
	.align		4
        /*0000*/ 	.byte	0x04, 0x37
        /*0002*/ 	.short	(.L_9557 - .L_9556)
.L_9556:
        /*0004*/ 	.word	0x00000082


	//----- nvinfo : EIATTR_KPARAM_INFO
	.align		4
.L_9557:
        /*0008*/ 	.byte	0x04, 0x17
        /*000a*/ 	.short	(.L_9559 - .L_9558)
.L_9558:
        /*000c*/ 	.word	0x00000000
        /*0010*/ 	.short	0x0001
        /*0012*/ 	.short	0x0008
        /*0014*/ 	.byte	0x00, 0xf0, 0x21, 0x0a


	//----- nvinfo : EIATTR_KPARAM_INFO
	.align		4
.L_9559:
        /*0018*/ 	.byte	0x04, 0x17
        /*001a*/ 	.short	(.L_9561 - .L_9560)
.L_9560:
        /*001c*/ 	.word	0x00000000
        /*0020*/ 	.short	0x0000
        /*0022*/ 	.short	0x0000
        /*0024*/ 	.byte	0x00, 0xf0, 0x11, 0x00


	//----- nvinfo : EIATTR_SPARSE_MMA_MASK
	.align		4
.L_9561:
        /*0028*/ 	.byte	0x03, 0x50
        /*002a*/ 	.short	0x0000


	//----- nvinfo : EIATTR_MAXREG_COUNT
	.align		4
        /*002c*/ 	.byte	0x03, 0x1b
        /*002e*/ 	.short	0x0080


	//----- nvinfo : EIATTR_EXTERNS
	.align		4
        /*0030*/ 	.byte	0x04, 0x0f
        /*0032*/ 	.short	(.L_9563 - .L_9562)


	//   ....[0]....
	.align		4
.L_9562:
        /*0034*/ 	.word	index@(__assertfail)


	//----- nvinfo : EIATTR_MERCURY_ISA_VERSION
	.align		4
.L_9563:
        /*0038*/ 	.byte	0x03, 0x5f
        /*003a*/ 	.short	0x0101


	//----- nvinfo : EIATTR_SYSCALL_OFFSETS
	.align		4
        /*003c*/ 	.byte	0x04, 0x46
        /*003e*/ 	.short	(.L_9565 - .L_9564)


	//   ....[0]....
.L_9564:
        /*0040*/ 	.word	0x000024b0


	//   ....[1]....
        /*0044*/ 	.word	0x000032b0


	//   ....[2]....
        /*0048*/ 	.word	0x000040f0


	//   ....[3]....
        /*004c*/ 	.word	0x000065c0


	//   ....[4]....
        /*0050*/ 	.word	0x000073c0


	//   ....[5]....
        /*0054*/ 	.word	0x00008200


	//   ....[6]....
        /*0058*/ 	.word	0x0000a6c0


	//   ....[7]....
        /*005c*/ 	.word	0x0000b4c0


	//   ....[8]....
        /*0060*/ 	.word	0x0000c300


	//   ....[9]....
        /*0064*/ 	.word	0x0000e7b0


	//   ....[10]....
        /*0068*/ 	.word	0x0000f5b0


	//   ....[11]....
        /*006c*/ 	.word	0x000103f0


	//----- nvinfo : EIATTR_EXIT_INSTR_OFFSETS
	.align		4
.L_9565:
        /*0070*/ 	.byte	0x04, 0x1c
        /*0072*/ 	.short	(.L_9567 - .L_9566)


	//   ....[0]....
.L_9566:
        /*0074*/ 	.word	0x0000c3a0


	//   ....[1]....
        /*0078*/ 	.word	0x0000f6e0


	//   ....[2]....
        /*007c*/ 	.word	0x0000f700


	//   ....[3]....
        /*0080*/ 	.word	0x0000f790


	//   ....[4]....
        /*0084*/ 	.word	0x0000f7b0


	//   ....[5]....
        /*0088*/ 	.word	0x0000f7d0


	//   ....[6]....
        /*008c*/ 	.word	0x0000f860


	//   ....[7]....
        /*0090*/ 	.word	0x0000f8a0


	//   ....[8]....
        /*0094*/ 	.word	0x0000f940


	//   ....[9]....
        /*0098*/ 	.word	0x0000f990


	//   ....[10]....
        /*009c*/ 	.word	0x0000f9c0


	//   ....[11]....
        /*00a0*/ 	.word	0x0000fa80


	//   ....[12]....
        /*00a4*/ 	.word	0x0000fac0


	//   ....[13]....
        /*00a8*/ 	.word	0x0000fc50


	//   ....[14]....
        /*00ac*/ 	.word	0x0000fdb0


	//   ....[15]....
        /*00b0*/ 	.word	0x0000fdf0


	//   ....[16]....
        /*00b4*/ 	.word	0x0000fe90


	//   ....[17]....
        /*00b8*/ 	.word	0x00010010


	//   ....[18]....
        /*00bc*/ 	.word	0x00010190


	//   ....[19]....
        /*00c0*/ 	.word	0x000102f0


	//   ....[20]....
        /*00c4*/ 	.word	0x00010400


	//   ....[21]....
        /*00c8*/ 	.word	0x00010430


	//   ....[22]....
        /*00cc*/ 	.word	0x00010450


	//----- nvinfo : EIATTR_MAX_THREADS
	.align		4
.L_9567:
        /*00d0*/ 	.byte	0x04, 0x05
        /*00d2*/ 	.short	(.L_9569 - .L_9568)
.L_9568:
        /*00d4*/ 	.word	0x00000080
        /*00d8*/ 	.word	0x00000001
        /*00dc*/ 	.word	0x00000001


	//----- nvinfo : EIATTR_CRS_STACK_SIZE
	.align		4
.L_9569:
        /*00e0*/ 	.byte	0x04, 0x1e
        /*00e2*/ 	.short	(.L_9571 - .L_9570)
.L_9570:
        /*00e4*/ 	.word	0x00000000


	//----- nvinfo : EIATTR_CBANK_PARAM_SIZE
	.align		4
.L_9571:
        /*00e8*/ 	.byte	0x03, 0x19
        /*00ea*/ 	.short	0x0290


	//----- nvinfo : EIATTR_PARAM_CBANK
	.align		4
        /*00ec*/ 	.byte	0x04, 0x0a
        /*00ee*/ 	.short	(.L_9573 - .L_9572)
	.align		4
.L_9572:
        /*00f0*/ 	.word	index@(.nv.constant0._ZN2at6native18elementwise_kernelILi128ELi4EZNS0_15gpu_kernel_implINS0_13BinaryFunctorIiiiZZZNS0_19maximum_kernel_cudaERNS_18TensorIteratorBaseEENKUlvE_clEvENKUlvE1_clEvEUliiE_EEEEvS5_RKT_EUliE_EEviT1_)
        /*00f4*/ 	.short	0x0210
        /*00f6*/ 	.short	0x0290


	//----- nvinfo : EIATTR_SW_WAR
	.align		4
.L_9573:
        /*00f8*/ 	.byte	0x04, 0x36
        /*00fa*/ 	.short	(.L_9575 - .L_9574)
.L_9574:
        /*00fc*/ 	.word	0x00000008
.L_9575:


//--------------------- .nv.info._ZN2at6native27unrolled_elementwise_kernelINS0_13BinaryFunctorIiiiZZZNS0_19maximum_kernel_cudaERNS_18TensorIteratorBaseEENKUlvE_clEvENKUlvE1_clEvEUliiE_EESt5arrayIPcLm3EELi4E23TrivialOffsetCalculatorILi2EjESC_ILi1EjENS0_6memory12LoadWithCastILi2EEENSF_13StoreWithCastILi1EEEEEviT_T0_T2_T3_T4_T5_ --------------------------
	.section	.nv.info._ZN2at6native27unrolled_elementwise_kernelINS0_13BinaryFunctorIiiiZZZNS0_19maximum_kernel_cudaERNS_18TensorIteratorBaseEENKUlvE_clEvENKUlvE1_clEvEUliiE_EESt5arrayIPcLm3EELi4E23TrivialOffsetCalculatorILi2EjESC_ILi1EjENS0_6memory12LoadWithCastILi2EEENSF_13StoreWithCastILi1EEEEEviT_T0_T2_T3_T4_T5_,"",@"SHT_CUDA_INFO"
	.sectionflags	@""
	.align	4


	//----- nvinfo : EIATTR_CUDA_API_VERSION
	.align		4
        /*0000*/ 	.byte	0x04, 0x37
        /*0002*/ 	.short	(.L_9577 - .L_9576)
.L_9576:
        /*0004*/ 	.word	0x00000082


	//----- nvinfo : EIATTR_KPARAM_INFO
	.align		4
.L_9577:
        /*0008*/ 	.byte	0x04, 0x17
        /*000a*/ 	.short	(.L_9579 - .L_9578)
.L_9578:
        /*000c*/ 	.word	0x00000000
        /*0010*/ 	.short	0x0006
        /*0012*/ 	.short	0x0030
        /*0014*/ 	.byte	0x00, 0xf0, 0x21, 0x00


	//----- nvinfo : EIATTR_KPARAM_INFO
	.align		4
.L_9579:
        /*0018*/ 	.byte	0x04, 0x17
        /*001a*/ 	.short	(.L_9581 - .L_9580)
.L_9580:
        /*001c*/ 	.word	0x00000000
        /*0020*/ 	.short	0x0005
        /*0022*/ 	.short	0x0024
        /*0024*/ 	.byte	0x00, 0xf0, 0x31, 0x00


	//----- nvinfo : EIATTR_KPARAM_INFO
	.align		4
.L_9581:
        /*0028*/ 	.byte	0x04, 0x17
        /*002a*/ 	.short	(.L_9583 - .L_9582)
.L_9582:
        /*002c*/ 	.word	0x00000000
        /*0030*/ 	.short	0x0004
        /*0032*/ 	.short	0x0021
        /*0034*/ 	.byte	0x00, 0xf0, 0x05, 0x00


	//----- nvinfo : EIATTR_KPARAM_INFO
	.align		4
.L_9583:
        /*0038*/ 	.byte	0x04, 0x17
        /*003a*/ 	.short	(.L_9585 - .L_9584)
.L_9584:
        /*003c*/ 	.word	0x00000000
        /*0040*/ 	.short	0x0003
        /*0042*/ 	.short	0x0020
        /*0044*/ 	.byte	0x00, 0xf0, 0x05, 0x00


	//----- nvinfo : EIATTR_KPARAM_INFO
	.align		4
.L_9585:
        /*0048*/ 	.byte	0x04, 0x17
        /*004a*/ 	.short	(.L_9587 - .L_9586)
.L_9586:
        /*004c*/ 	.word	0x00000000
        /*0050*/ 	.short	0x0002
        /*0052*/ 	.short	0x0008
        /*0054*/ 	.byte	0x00, 0xf0, 0x61, 0x00


	//----- nvinfo : EIATTR_KPARAM_INFO
	.align		4
.L_9587:
        /*0058*/ 	.byte	0x04, 0x17
        /*005a*/ 	.short	(.L_9589 - .L_9588)
.L_9588:
        /*005c*/ 	.word	0x00000000
        /*0060*/ 	.short	0x0001
        /*0062*/ 	.short	0x0004
        /*0064*/ 	.byte	0x00, 0xf0, 0x05, 0x00


	//----- nvinfo : EIATTR_KPARAM_INFO
	.align		4
.L_9589:
        /*0068*/ 	.byte	0x04, 0x17
        /*006a*/ 	.short	(.L_9591 - .L_9590)
.L_9590:
        /*006c*/ 	.word	0x00000000
        /*0070*/ 	.short	0x0000
        /*0072*/ 	.short	0x0000
        /*0074*/ 	.byte	0x00, 0xf0, 0x11, 0x00


	//----- nvinfo : EIATTR_SPARSE_MMA_MASK
	.align		4
.L_9591:
        /*0078*/ 	.byte	0x03, 0x50
        /*007a*/ 	.short	0x0000


	//----- nvinfo : EIATTR_MAXREG_COUNT
	.align		4
        /*007c*/ 	.byte	0x03, 0x1b
        /*007e*/ 	.short	0x00ff


	//----- nvinfo : EIATTR_EXTERNS
	.align		4
        /*0080*/ 	.byte	0x04, 0x0f
        /*0082*/ 	.short	(.L_9593 - .L_9592)


	//   ....[0]....
	.align		4
.L_9592:
        /*0084*/ 	.word	index@(__assertfail)


	//----- nvinfo : EIATTR_MERCURY_ISA_VERSION
	.align		4
.L_9593:
        /*0088*/ 	.byte	0x03, 0x5f
        /*008a*/ 	.short	0x0101


	//----- nvinfo : EIATTR_SYSCALL_OFFSETS
	.align		4
        /*008c*/ 	.byte	0x04, 0x46
        /*008e*/ 	.short	(.L_9595 - .L_9594)


	//   ....[0]....
.L_9594:
        /*0090*/ 	.word	0x00000ec0


	//   ....[1]....
        /*0094*/ 	.word	0x00001cd0


	//   ....[2]....
        /*0098*/ 	.word	0x00002b60


	//   ....[3]....
        /*009c*/ 	.word	0x00003970


	//   ....[4]....
        /*00a0*/ 	.word	0x00004810


	//   ....[5]....
        /*00a4*/ 	.word	0x00005630


	//   ....[6]....
        /*00a8*/ 	.word	0x000064b0


	//   ....[7]....
        /*00ac*/ 	.word	0x000072c0


	//   ....[8]....
        /*00b0*/ 	.word	0x00008200


	//   ....[9]....
        /*00b4*/ 	.word	0x000090e0


	//   ....[10]....
        /*00b8*/ 	.word	0x00009fb0


	//   ....[11]....
        /*00bc*/ 	.word	0x0000ae80


	//----- nvinfo : EIATTR_EXIT_INSTR_OFFSETS
	.align		4
.L_9595:
        /*00c0*/ 	.byte	0x04, 0x1c
        /*00c2*/ 	.short	(.L_9597 - .L_9596)


	//   ....[0]....
.L_9596:
        /*00c4*/ 	.word	0x0000a040


	//   ....[1]....
        /*00c8*/ 	.word	0x0000a170


	//   ....[2]....
        /*00cc*/ 	.word	0x0000a190


	//   ....[3]....
        /*00d0*/ 	.word	0x0000a220


	//   ....[4]....
        /*00d4*/ 	.word	0x0000a240


	//   ....[5]....
        /*00d8*/ 	.word	0x0000a260


	//   ....[6]....
        /*00dc*/ 	.word	0x0000a2f0


	//   ....[7]....
        /*00e0*/ 	.word	0x0000a330


	//   ....[8]....
        /*00e4*/ 	.word	0x0000a3d0


	//   ....[9]....
        /*00e8*/ 	.word	0x0000a420


	//   ....[10]....
        /*00ec*/ 	.word	0x0000a450


	//   ....[11]....
        /*00f0*/ 	.word	0x0000a510


	//   ....[12]....
        /*00f4*/ 	.word	0x0000a550


	//   ....[13]....
        /*00f8*/ 	.word	0x0000a6e0


	//   ....[14]....
        /*00fc*/ 	.word	0x0000a840


	//   ....[15]....
        /*0100*/ 	.word	0x0000a880


	//   ....[16]....
        /*0104*/ 	.word	0x0000a920


	//   ....[17]....
        /*0108*/ 	.word	0x0000aaa0


	//   ....[18]....
        /*010c*/ 	.word	0x0000ac20


	//   ....[19]....
        /*0110*/ 	.word	0x0000ad80


	//   ....[20]....
        /*0114*/ 	.word	0x0000ae90


	//   ....[21]....
        /*0118*/ 	.word	0x0000aec0


	//   ....[22]....
        /*011c*/ 	.word	0x0000aee0


	//----- nvinfo : EIATTR_MAX_THREADS
	.align		4
.L_9597:
        /*0120*/ 	.byte	0x04, 0x05
        /*0122*/ 	.short	(.L_9599 - .L_9598)
.L_9598:
        /*0124*/ 	.word	0x00000080
        /*0128*/ 	.word	0x00000001
        /*012c*/ 	.word	0x00000001


	//----- nvinfo : EIATTR_CRS_STACK_SIZE
	.align		4
.L_9599:
        /*0130*/ 	.byte	0x04, 0x1e
        /*0132*/ 	.short	(.L_9601 - .L_9600)
.L_9600:
        /*0134*/ 	.word	0x00000000


	//----- nvinfo : EIATTR_CBANK_PARAM_SIZE
	.align		4
.L_9601:
        /*0138*/ 	.byte	0x03, 0x19
        /*013a*/ 	.short	0x0038


	//----- nvinfo : EIATTR_PARAM_CBANK
	.align		4
        /*013c*/ 	.byte	0x04, 0x0a
        /*013e*/ 	.short	(.L_9603 - .L_9602)
	.align		4
.L_9602:
        /*0140*/ 	.word	index@(.nv.constant0._ZN2at6native27unrolled_elementwise_kernelINS0_13BinaryFunctorIiiiZZZNS0_19maximum_kernel_cudaERNS_18TensorIteratorBaseEENKUlvE_clEvENKUlvE1_clEvEUliiE_EESt5arrayIPcLm3EELi4E23TrivialOffsetCalculatorILi2EjESC_ILi1EjENS0_6memory12LoadWithCastILi2EEENSF_13StoreWithCastILi1EEEEEviT_T0_T2_T3_T4_T5_)
        /*0144*/ 	.short	0x0210
        /*0146*/ 	.short	0x0038


	//----- nvinfo : EIATTR_SW_WAR
	.align		4
.L_9603:
        /*0148*/ 	.byte	0x04, 0x36
        /*014a*/ 	.short	(.L_9605 - .L_9604)
.L_9604:
        /*014c*/ 	.word	0x00000008
.L_9605:


//--------------------- .nv.info._ZN2at6native18elementwise_kernelILi128ELi2EZNS0_22gpu_kernel_impl_nocastINS0_13BinaryFunctorIiiiZZZNS0_19maximum_kernel_cudaERNS_18TensorIteratorBaseEENKUlvE_clEvENKUlvE1_clEvEUliiE_EEEEvS5_RKT_EUliE_EEviT1_ --------------------------
	.section	.nv.info._ZN2at6native18elementwise_kernelILi128ELi2EZNS0_22gpu_kernel_impl_nocastINS0_13BinaryFunctorIiiiZZZNS0_19maximum_kernel_cudaERNS_18TensorIteratorBaseEENKUlvE_clEvENKUlvE1_clEvEUliiE_EEEEvS5_RKT_EUliE_EEviT1_,"",@"SHT_CUDA_INFO"
	.sectionflags	@""
	.align	4


	//----- nvinfo : EIATTR_CUDA_API_VERSION
	.align		4
        /*0000*/ 	.byte	0x04, 0x37
        /*0002*/ 	.short	(.L_9607 - .L_9606)
.L_9606:
        /*0004*/ 	.word	0x00000082


	//----- nvinfo : EIATTR_KPARAM_INFO
	.align		4
.L_9607:
        /*0008*/ 	.byte	0x04, 0x17
        /*000a*/ 	.short	(.L_9609 - .L_9608)
.L_9608:
        /*000c*/ 	.word	0x00000000
        /*0010*/ 	.short	0x0001
        /*0012*/ 	.short	0x0008
        /*0014*/ 	.byte	0x00, 0xf0, 0x21, 0x0a


	//----- nvinfo : EIATTR_KPARAM_INFO
	.align		4
.L_9609:
        /*0018*/ 	.byte	0x04, 0x17
        /*001a*/ 	.short	(.L_9611 - .L_9610)
.L_9610:
        /*001c*/ 	.word	0x00000000
        /*0020*/ 	.short	0x0000
        /*0022*/ 	.short	0x0000
        /*0024*/ 	.byte	0x00, 0xf0, 0x11, 0x00


	//----- nvinfo : EIATTR_SPARSE_MMA_MASK
	.align		4
.L_9611:
        /*0028*/ 	.byte	0x03, 0x50
        /*002a*/ 	.short	0x0000


	//----- nvinfo : EIATTR_MAXREG_COUNT
	.align		4
        /*002c*/ 	.byte	0x03, 0x1b
        /*002e*/ 	.short	0x0080


	//----- nvinfo : EIATTR_MERCURY_ISA_VERSION
	.align		4
        /*0030*/ 	.byte	0x03, 0x5f
        /*0032*/ 	.short	0x0101


	//----- nvinfo : EIATTR_EXIT_INSTR_OFFSETS
	.align		4
        /*0034*/ 	.byte	0x04, 0x1c
        /*0036*/ 	.short	(.L_9613 - .L_9612)


	//   ....[0]....
.L_9612:
        /*0038*/ 	.word	0x000017b0


	//   ....[1]....
        /*003c*/ 	.word	0x00002ea0


	//----- nvinfo : EIATTR_MAX_THREADS
	.align		4
.L_9613:
        /*0040*/ 	.byte	0x04, 0x05
        /*0042*/ 	.short	(.L_9615 - .L_9614)
.L_9614:
        /*0044*/ 	.word	0x00000080
        /*0048*/ 	.word	0x00000001
        /*004c*/ 	.word	0x00000001


	//----- nvinfo : EIATTR_CRS_STACK_SIZE
	.align		4
.L_9615:
        /*0050*/ 	.byte	0x04, 0x1e
        /*0052*/ 	.short	(.L_9617 - .L_9616)
.L_9616:
        /*0054*/ 	.word	0x00000000


	//----- nvinfo : EIATTR_CBANK_PARAM_SIZE
	.align		4
.L_9617:
        /*0058*/ 	.byte	0x03, 0x19
        /*005a*/ 	.short	0x0290


	//----- nvinfo : EIATTR_PARAM_CBANK
	.align		4
        /*005c*/ 	.byte	0x04, 0x0a
        /*005e*/ 	.short	(.L_9619 - .L_9618)
	.align		4
.L_9618:
        /*0060*/ 	.word	index@(.nv.constant0._ZN2at6native18elementwise_kernelILi128ELi2EZNS0_22gpu_kernel_impl_nocastINS0_13BinaryFunctorIiiiZZZNS0_19maximum_kernel_cudaERNS_18TensorIteratorBaseEENKUlvE_clEvENKUlvE1_clEvEUliiE_EEEEvS5_RKT_EUliE_EEviT1_)
        /*0064*/ 	.short	0x0210
        /*0066*/ 	.short	0x0290


	//----- nvinfo : EIATTR_SW_WAR
	.align		4
.L_9619:
        /*0068*/ 	.byte	0x04, 0x36
        /*006a*/ 	.short	(.L_9621 - .L_9620)
.L_9620:
        /*006c*/ 	.word	0x00000008
.L_9621:


//--------------------- .nv.info._ZN2at6native27unrolled_elementwise_kernelINS0_13BinaryFunctorIiiiZZZNS0_19maximum_kernel_cudaERNS_18TensorIteratorBaseEENKUlvE_clEvENKUlvE1_clEvEUliiE_EESt5arrayIPcLm3EELi4E23TrivialOffsetCalculatorILi2EjESC_ILi1EjENS0_6memory15LoadWithoutCastENSF_16StoreWithoutCastEEEviT_T0_T2_T3_T4_T5_ --------------------------
	.section	.nv.info._ZN2at6native27unrolled_elementwise_kernelINS0_13BinaryFunctorIiiiZZZNS0_19maximum_kernel_cudaERNS_18TensorIteratorBaseEENKUlvE_clEvENKUlvE1_clEvEUliiE_EESt5arrayIPcLm3EELi4E23TrivialOffsetCalculatorILi2EjESC_ILi1EjENS0_6memory15LoadWithoutCastENSF_16StoreWithoutCastEEEviT_T0_T2_T3_T4_T5_,"",@"SHT_CUDA_INFO"
	.sectionflags	@""
	.align	4


	//----- nvinfo : EIATTR_CUDA_API_VERSION
	.align		4
        /*0000*/ 	.byte	0x04, 0x37
        /*0002*/ 	.short	(.L_9623 - .L_9622)
.L_9622:
        /*0004*/ 	.word	0x00000082


	//----- nvinfo : EIATTR_KPARAM_INFO
	.align		4
.L_9623:
        /*0008*/ 	.byte	0x04, 0x17
        /*000a*/ 	.short	(.L_9625 - .L_9624)
.L_9624:
        /*000c*/ 	.word	0x00000000
        /*0010*/ 	.short	0x0006
        /*0012*/ 	.short	0x0023
        /*0014*/ 	.byte	0x00, 0xf0, 0x05, 0x00


	//----- nvinfo : EIATTR_KPARAM_INFO
	.align		4
.L_9625:
        /*0018*/ 	.byte	0x04, 0x17
        /*001a*/ 	.short	(.L_9627 - .L_9626)
.L_9626:
        /*001c*/ 	.word	0x00000000
        /*0020*/ 	.short	0x0005
        /*0022*/ 	.short	0x0022
        /*0024*/ 	.byte	0x00, 0xf0, 0x05, 0x00


	//----- nvinfo : EIATTR_KPARAM_INFO
	.align		4
.L_9627:
        /*0028*/ 	.byte	0x04, 0x17
        /*002a*/ 	.short	(.L_9629 - .L_9628)
.L_9628:
        /*002c*/ 	.word	0x00000000
        /*0030*/ 	.short	0x0004
        /*0032*/ 	.short	0x0021
        /*0034*/ 	.byte	0x00, 0xf0, 0x05, 0x00


	//----- nvinfo : EIATTR_KPARAM_INFO
	.align		4
.L_9629:
        /*0038*/ 	.byte	0x04, 0x17
        /*003a*/ 	.short	(.L_9631 - .L_9630)
.L_9630:
        /*003c*/ 	.word	0x00000000
        /*0040*/ 	.short	0x0003
        /*0042*/ 	.short	0x0020
        /*0044*/ 	.byte	0x00, 0xf0, 0x05, 0x00


	//----- nvinfo : EIATTR_KPARAM_INFO
	.align		4
.L_9631:
        /*0048*/ 	.byte	0x04, 0x17
        /*004a*/ 	.short	(.L_9633 - .L_9632)
.L_9632:
        /*004c*/ 	.word	0x00000000
        /*0050*/ 	.short	0x0002
        /*0052*/ 	.short	0x0008
        /*0054*/ 	.byte	0x00, 0xf0, 0x61, 0x00


	//----- nvinfo : EIATTR_KPARAM_INFO
	.align		4
.L_9633:
        /*0058*/ 	.byte	0x04, 0x17
        /*005a*/ 	.short	(.L_9635 - .L_9634)
.L_9634:
        /*005c*/ 	.word	0x00000000
        /*0060*/ 	.short	0x0001
        /*0062*/ 	.short	0x0004
        /*0064*/ 	.byte	0x00, 0xf0, 0x05, 0x00


	//----- nvinfo : EIATTR_KPARAM_INFO
	.align		4
.L_9635:
        /*0068*/ 	.byte	0x04, 0x17
        /*006a*/ 	.short	(.L_9637 - .L_9636)
.L_9636:
        /*006c*/ 	.word	0x00000000
        /*0070*/ 	.short	0x0000
        /*0072*/ 	.short	0x0000
        /*0074*/ 	.byte	0x00, 0xf0, 0x11, 0x00


	//----- nvinfo : EIATTR_SPARSE_MMA_MASK
	.align		4
.L_9637:
        /*0078*/ 	.byte	0x03, 0x50
        /*007a*/ 	.short	0x0000


	//----- nvinfo : EIATTR_MAXREG_COUNT
	.align		4
        /*007c*/ 	.byte	0x03, 0x1b
        /*007e*/ 	.short	0x00ff


	//----- nvinfo : EIATTR_MERCURY_ISA_VERSION
	.align		4
        /*0080*/ 	.byte	0x03, 0x5f
        /*0082*/ 	.short	0x0101


	//----- nvinfo : EIATTR_EXIT_INSTR_OFFSETS
	.align		4
        /*0084*/ 	.byte	0x04, 0x1c
        /*0086*/ 	.short	(.L_9639 - .L_9638)


	//   ....[0]....
.L_9638:
        /*0088*/ 	.word	0x00000480


	//   ....[1]....
        /*008c*/ 	.word	0x000004e0


	//----- nvinfo : EIATTR_MAX_THREADS
	.align		4
.L_9639:
        /*0090*/ 	.byte	0x04, 0x05
        /*0092*/ 	.short	(.L_9641 - .L_9640)
.L_9640:
        /*0094*/ 	.word	0x00000080
        /*0098*/ 	.word	0x00000001
        /*009c*/ 	.word	0x00000001


	//----- nvinfo : EIATTR_CRS_STACK_SIZE
	.align		4
.L_9641:
        /*00a0*/ 	.byte	0x04, 0x1e
        /*00a2*/ 	.short	(.L_9643 - .L_9642)
.L_9642:
        /*00a4*/ 	.word	0x00000000


	//----- nvinfo : EIATTR_CBANK_PARAM_SIZE
	.align		4
.L_9643:
        /*00a8*/ 	.byte	0x03, 0x19
        /*00aa*/ 	.short	0x0024


	//----- nvinfo : EIATTR_PARAM_CBANK
	.align		4
        /*00ac*/ 	.byte	0x04, 0x0a
        /*00ae*/ 	.short	(.L_9645 - .L_9644)
	.align		4
.L_9644:
        /*00b0*/ 	.word	index@(.nv.constant0._ZN2at6native27unrolled_elementwise_kernelINS0_13BinaryFunctorIiiiZZZNS0_19maximum_kernel_cudaERNS_18TensorIteratorBaseEENKUlvE_clEvENKUlvE1_clEvEUliiE_EESt5arrayIPcLm3EELi4E23TrivialOffsetCalculatorILi2EjESC_ILi1EjENS0_6memory15LoadWithoutCastENSF_16StoreWithoutCastEEEviT_T0_T2_T3_T4_T5_)
        /*00b4*/ 	.short	0x0210
        /*00b6*/ 	.short	0x0024


	//----- nvinfo : EIATTR_SW_WAR
	.align		4
.L_9645:
        /*00b8*/ 	.byte	0x04, 0x36
        /*00ba*/ 	.short	(.L_9647 - .L_9646)
.L_9646:
        /*00bc*/ 	.word	0x00000008
.L_9647:


//--------------------- .nv.info._ZN2at6native29vectorized_elementwise_kernelILi2ENS0_13BinaryFunctorIiiiZZZNS0_19maximum_kernel_cudaERNS_18TensorIteratorBaseEENKUlvE_clEvENKUlvE1_clEvEUliiE_EESt5arrayIPcLm3EEEEviT0_T1_ --------------------------
	.section	.nv.info._ZN2at6native29vectorized_elementwise_kernelILi2ENS0_13BinaryFunctorIiiiZZZNS0_19maximum_kernel_cudaERNS_18TensorIteratorBaseEENKUlvE_clEvENKUlvE1_clEvEUliiE_EESt5arrayIPcLm3EEEEviT0_T1_,"",@"SHT_CUDA_INFO"
	.sectionflags	@""
	.align	4


	//----- nvinfo : EIATTR_CUDA_API_VERSION
	.align		4
        /*0000*/ 	.byte	0x04, 0x37
        /*0002*/ 	.short	(.L_9649 - .L_9648)
.L_9648:
        /*0004*/ 	.word	0x00000082


	//----- nvinfo : EIATTR_KPARAM_INFO
	.align		4
.L_9649:
        /*0008*/ 	.byte	0x04, 0x17
        /*000a*/ 	.short	(.L_9651 - .L_9650)
.L_9650:
        /*000c*/ 	.word	0x00000000
        /*0010*/ 	.short	0x0002
        /*0012*/ 	.short	0x0008
        /*0014*/ 	.byte	0x00, 0xf0, 0x61, 0x00


	//----- nvinfo : EIATTR_KPARAM_INFO
	.align		4
.L_9651:
        /*0018*/ 	.byte	0x04, 0x17
        /*001a*/ 	.short	(.L_9653 - .L_9652)
.L_9652:
        /*001c*/ 	.word	0x00000000
        /*0020*/ 	.short	0x0001
        /*0022*/ 	.short	0x0004
        /*0024*/ 	.byte	0x00, 0xf0, 0x05, 0x00


	//----- nvinfo : EIATTR_KPARAM_INFO
	.align		4
.L_9653:
        /*0028*/ 	.byte	0x04, 0x17
        /*002a*/ 	.short	(.L_9655 - .L_9654)
.L_9654:
        /*002c*/ 	.word	0x00000000
        /*0030*/ 	.short	0x0000
        /*0032*/ 	.short	0x0000
        /*0034*/ 	.byte	0x00, 0xf0, 0x11, 0x00


	//----- nvinfo : EIATTR_SPARSE_MMA_MASK
	.align		4
.L_9655:
        /*0038*/ 	.byte	0x03, 0x50
        /*003a*/ 	.short	0x0000


	//----- nvinfo : EIATTR_MAXREG_COUNT
	.align		4
        /*003c*/ 	.byte	0x03, 0x1b
        /*003e*/ 	.short	0x00ff


	//----- nvinfo : EIATTR_MERCURY_ISA_VERSION
	.align		4
        /*0040*/ 	.byte	0x03, 0x5f
        /*0042*/ 	.short	0x0101


	//----- nvinfo : EIATTR_EXIT_INSTR_OFFSETS
	.align		4
        /*0044*/ 	.byte	0x04, 0x1c
        /*0046*/ 	.short	(.L_9657 - .L_9656)


	//   ....[0]....
.L_9656:
        /*0048*/ 	.word	0x00000260


	//   ....[1]....
        /*004c*/ 	.word	0x00000bb0


	//   ....[2]....
        /*0050*/ 	.word	0x00000c00


	//----- nvinfo : EIATTR_MAX_THREADS
	.align		4
.L_9657:
        /*0054*/ 	.byte	0x04, 0x05
        /*0056*/ 	.short	(.L_9659 - .L_9658)
.L_9658:
        /*0058*/ 	.word	0x00000080
        /*005c*/ 	.word	0x00000001
        /*0060*/ 	.word	0x00000001


	//----- nvinfo : EIATTR_CRS_STACK_SIZE
	.align		4
.L_9659:
        /*0064*/ 	.byte	0x04, 0x1e
        /*0066*/ 	.short	(.L_9661 - .L_9660)
.L_9660:
        /*0068*/ 	.word	0x00000000


	//----- nvinfo : EIATTR_CBANK_PARAM_SIZE
	.align		4
.L_9661:
        /*006c*/ 	.byte	0x03, 0x19
        /*006e*/ 	.short	0x0020


	//----- nvinfo : EIATTR_PARAM_CBANK
	.align		4
        /*0070*/ 	.byte	0x04, 0x0a
        /*0072*/ 	.short	(.L_9663 - .L_9662)
	.align		4
.L_9662:
        /*0074*/ 	.word	index@(.nv.constant0._ZN2at6native29vectorized_elementwise_kernelILi2ENS0_13BinaryFunctorIiiiZZZNS0_19maximum_kernel_cudaERNS_18TensorIteratorBaseEENKUlvE_clEvENKUlvE1_clEvEUliiE_EESt5arrayIPcLm3EEEEviT0_T1_)
        /*0078*/ 	.short	0x0210
        /*007a*/ 	.short	0x0020


	//----- nvinfo : EIATTR_SW_WAR
	.align		4
.L_9663:
        /*007c*/ 	.byte	0x04, 0x36
        /*007e*/ 	.short	(.L_9665 - .L_9664)
.L_9664:
        /*0080*/ 	.word	0x00000008
.L_9665:


//--------------------- .nv.info._ZN2at6native29vectorized_elementwise_kernelILi4ENS0_13BinaryFunctorIiiiZZZNS0_19maximum_kernel_cudaERNS_18TensorIteratorBaseEENKUlvE_clEvENKUlvE1_clEvEUliiE_EESt5arrayIPcLm3EEEEviT0_T1_ --------------------------
	.section	.nv.info._ZN2at6native29vectorized_elementwise_kernelILi4ENS0_13BinaryFunctorIiiiZZZNS0_19maximum_kernel_cudaERNS_18TensorIteratorBaseEENKUlvE_clEvENKUlvE1_clEvEUliiE_EESt5arrayIPcLm3EEEEviT0_T1_,"",@"SHT_CUDA_INFO"
	.sectionflags	@""
	.align	4


	//----- nvinfo : EIATTR_CUDA_API_VERSION
	.align		4
        /*0000*/ 	.byte	0x04, 0x37
        /*0002*/ 	.short	(.L_9667 - .L_9666)
.L_9666:
        /*0004*/ 	.word	0x00000082


	//----- nvinfo : EIATTR_KPARAM_INFO
	.align		4
.L_9667:
        /*0008*/ 	.byte	0x04, 0x17
        /*000a*/ 	.short	(.L_9669 - .L_9668)
.L_9668:
        /*000c*/ 	.word	0x00000000
        /*0010*/ 	.short	0x0002
        /*0012*/ 	.short	0x0008
        /*0014*/ 	.byte	0x00, 0xf0, 0x61, 0x00


	//----- nvinfo : EIATTR_KPARAM_INFO
	.align		4
.L_9669:
        /*0018*/ 	.byte	0x04, 0x17
        /*001a*/ 	.short	(.L_9671 - .L_9670)
.L_9670:
        /*001c*/ 	.word	0x00000000
        /*0020*/ 	.short	0x0001
        /*0022*/ 	.short	0x0004
        /*0024*/ 	.byte	0x00, 0xf0, 0x05, 0x00


	//----- nvinfo : EIATTR_KPARAM_INFO
	.align		4
.L_9671:
        /*0028*/ 	.byte	0x04, 0x17
        /*002a*/ 	.short	(.L_9673 - .L_9672)
.L_9672:
        /*002c*/ 	.word	0x00000000
        /*0030*/ 	.short	0x0000
        /*0032*/ 	.short	0x0000
        /*0034*/ 	.byte	0x00, 0xf0, 0x11, 0x00


	//----- nvinfo : EIATTR_SPARSE_MMA_MASK
	.align		4
.L_9673:
        /*0038*/ 	.byte	0x03, 0x50
        /*003a*/ 	.short	0x0000


	//----- nvinfo : EIATTR_MAXREG_COUNT
	.align		4
        /*003c*/ 	.byte	0x03, 0x1b
        /*003e*/ 	.short	0x00ff


	//----- nvinfo : EIATTR_MERCURY_ISA_VERSION
	.align		4
        /*0040*/ 	.byte	0x03, 0x5f
        /*0042*/ 	.short	0x0101


	//----- nvinfo : EIATTR_EXIT_INSTR_OFFSETS
	.align		4
        /*0044*/ 	.byte	0x04, 0x1c
        /*0046*/ 	.short	(.L_9675 - .L_9674)


	//   ....[0]....
.L_9674:
        /*0048*/ 	.word	0x00000200


	//   ....[1]....
        /*004c*/ 	.word	0x00000b50


	//   ....[2]....
        /*0050*/ 	.word	0x00000ba0


	//----- nvinfo : EIATTR_MAX_THREADS
	.align		4
.L_9675:
        /*0054*/ 	.byte	0x04, 0x05
        /*0056*/ 	.short	(.L_9677 - .L_9676)
.L_9676:
        /*0058*/ 	.word	0x00000080
        /*005c*/ 	.word	0x00000001
        /*0060*/ 	.word	0x00000001


	//----- nvinfo : EIATTR_CRS_STACK_SIZE
	.align		4
.L_9677:
        /*0064*/ 	.byte	0x04, 0x1e
        /*0066*/ 	.short	(.L_9679 - .L_9678)
.L_9678:
        /*0068*/ 	.word	0x00000000


	//----- nvinfo : EIATTR_CBANK_PARAM_SIZE
	.align		4
.L_9679:
        /*006c*/ 	.byte	0x03, 0x19
        /*006e*/ 	.short	0x0020


	//----- nvinfo : EIATTR_PARAM_CBANK
	.align		4
        /*0070*/ 	.byte	0x04, 0x0a
        /*0072*/ 	.short	(.L_9681 - .L_9680)
	.align		4
.L_9680:
        /*0074*/ 	.word	index@(.nv.constant0._ZN2at6native29vectorized_elementwise_kernelILi4ENS0_13BinaryFunctorIiiiZZZNS0_19maximum_kernel_cudaERNS_18TensorIteratorBaseEENKUlvE_clEvENKUlvE1_clEvEUliiE_EESt5arrayIPcLm3EEEEviT0_T1_)
        /*0078*/ 	.short	0x0210
        /*007a*/ 	.short	0x0020


	//----- nvinfo : EIATTR_SW_WAR
	.align		4
.L_9681:
        /*007c*/ 	.byte	0x04, 0x36
        /*007e*/ 	.short	(.L_9683 - .L_9682)
.L_9682:
        /*0080*/ 	.word	0x00000008
.L_9683:


//--------------------- .nv.info._ZN2at6native29vectorized_elementwise_kernelILi8ENS0_13BinaryFunctorIiiiZZZNS0_19maximum_kernel_cudaERNS_18TensorIteratorBaseEENKUlvE_clEvENKUlvE1_clEvEUliiE_EESt5arrayIPcLm3EEEEviT0_T1_ --------------------------
	.section	.nv.info._ZN2at6native29vectorized_elementwise_kernelILi8ENS0_13BinaryFunctorIiiiZZZNS0_19maximum_kernel_cudaERNS_18TensorIteratorBaseEENKUlvE_clEvENKUlvE1_clEvEUliiE_EESt5arrayIPcLm3EEEEviT0_T1_,"",@"SHT_CUDA_INFO"
	.sectionflags	@""
	.align	4


	//----- nvinfo : EIATTR_CUDA_API_VERSION
	.align		4
        /*0000*/ 	.byte	0x04, 0x37
        /*0002*/ 	.short	(.L_9685 - .L_9684)
.L_9684:
        /*0004*/ 	.word	0x00000082


	//----- nvinfo : EIATTR_KPARAM_INFO
	.align		4
.L_9685:
        /*0008*/ 	.byte	0x04, 0x17
        /*000a*/ 	.short	(.L_9687 - .L_9686)
.L_9686:
        /*000c*/ 	.word	0x00000000
        /*0010*/ 	.short	0x0002
        /*0012*/ 	.short	0x0008
        /*0014*/ 	.byte	0x00, 0xf0, 0x61, 0x00


	//----- nvinfo : EIATTR_KPARAM_INFO
	.align		4
.L_9687:
        /*0018*/ 	.byte	0x04, 0x17
        /*001a*/ 	.short	(.L_9689 - .L_9688)
.L_9688:
        /*001c*/ 	.word	0x00000000
        /*0020*/ 	.short	0x0001
        /*0022*/ 	.short	0x0004
        /*0024*/ 	.byte	0x00, 0xf0, 0x05, 0x00


	//----- nvinfo : EIATTR_KPARAM_INFO
	.align		4
.L_9689:
        /*0028*/ 	.byte	0x04, 0x17
        /*002a*/ 	.short	(.L_9691 - .L_9690)
.L_9690:
        /*002c*/ 	.word	0x00000000
        /*0030*/ 	.short	0x0000
        /*0032*/ 	.short	0x0000
        /*0034*/ 	.byte	0x00, 0xf0, 0x11, 0x00


	//----- nvinfo : EIATTR_SPARSE_MMA_MASK
	.align		4
.L_9691:
        /*0038*/ 	.byte	0x03, 0x50
        /*003a*/ 	.short	0x0000


	//----- nvinfo : EIATTR_MAXREG_COUNT
	.align		4
        /*003c*/ 	.byte	0x03, 0x1b
        /*003e*/ 	.short	0x00ff


	//----- nvinfo : EIATTR_MERCURY_ISA_VERSION
	.align		4
        /*0040*/ 	.byte	0x03, 0x5f
        /*0042*/ 	.short	0x0101


	//----- nvinfo : EIATTR_EXIT_INSTR_OFFSETS
	.align		4
        /*0044*/ 	.byte	0x04, 0x1c
        /*0046*/ 	.short	(.L_9693 - .L_9692)


	//   ....[0]....
.L_9692:
        /*0048*/ 	.word	0x00000200


	//   ....[1]....
        /*004c*/ 	.word	0x00000b50


	//   ....[2]....
        /*0050*/ 	.word	0x00000ba0


	//----- nvinfo : EIATTR_MAX_THREADS
	.align		4
.L_9693:
        /*0054*/ 	.byte	0x04, 0x05
        /*0056*/ 	.short	(.L_9695 - .L_9694)
.L_9694:
        /*0058*/ 	.word	0x00000080
        /*005c*/ 	.word	0x00000001
        /*0060*/ 	.word	0x00000001


	//----- nvinfo : EIATTR_CRS_STACK_SIZE
	.align		4
.L_9695:
        /*0064*/ 	.byte	0x04, 0x1e
        /*0066*/ 	.short	(.L_9697 - .L_9696)
.L_9696:
        /*0068*/ 	.word	0x00000000


	//----- nvinfo : EIATTR_CBANK_PARAM_SIZE
	.align		4
.L_9697:
        /*006c*/ 	.byte	0x03, 0x19
        /*006e*/ 	.short	0x0020


	//----- nvinfo : EIATTR_PARAM_CBANK
	.align		4
        /*0070*/ 	.byte	0x04, 0x0a
        /*0072*/ 	.short	(.L_9699 - .L_9698)
	.align		4
.L_9698:
        /*0074*/ 	.word	index@(.nv.constant0._ZN2at6native29vectorized_elementwise_kernelILi8ENS0_13BinaryFunctorIiiiZZZNS0_19maximum_kernel_cudaERNS_18TensorIteratorBaseEENKUlvE_clEvENKUlvE1_clEvEUliiE_EESt5arrayIPcLm3EEEEviT0_T1_)
        /*0078*/ 	.short	0x0210
        /*007a*/ 	.short	0x0020


	//----- nvinfo : EIATTR_SW_WAR
	.align		4
.L_9699:
        /*007c*/ 	.byte	0x04, 0x36
        /*007e*/ 	.short	(.L_9701 - .L_9700)
.L_9700:
        /*0080*/ 	.word	0x00000008
.L_9701:


//--------------------- .nv.info._ZN2at6native18elementwise_kernelILi128ELi4EZNS0_15gpu_kernel_implINS0_13AUnaryFunctorIaaaZZZNS0_19maximum_kernel_cudaERNS_18TensorIteratorBaseEENKUlvE_clEvENKUlvE0_clEvEUlaaE_EEEEvS5_RKT_EUliE_EEviT1_ --------------------------
	.section	.nv.info._ZN2at6native18elementwise_kernelILi128ELi4EZNS0_15gpu_kernel_implINS0_13AUnaryFunctorIaaaZZZNS0_19maximum_kernel_cudaERNS_18TensorIteratorBaseEENKUlvE_clEvENKUlvE0_clEvEUlaaE_EEEEvS5_RKT_EUliE_EEviT1_,"",@"SHT_CUDA_INFO"
	.sectionflags	@""
	.align	4


	//----- nvinfo : EIATTR_CUDA_API_VERSION
	.align		4
        /*0000*/ 	.byte	0x04, 0x37
        /*0002*/ 	.short	(.L_9703 - .L_9702)
.L_9702:
        /*0004*/ 	.word	0x00000082


	//----- nvinfo : EIATTR_KPARAM_INFO
	.align		4
.L_9703:
        /*0008*/ 	.byte	0x04, 0x17
        /*000a*/ 	.short	(.L_9705 - .L_9704)
.L_9704:
        /*000c*/ 	.word	0x00000000
        /*0010*/ 	.short	0x0001
        /*0012*/ 	.short	0x0008
        /*0014*/ 	.byte	0x00, 0xf0, 0x61, 0x08


	//----- nvinfo : EIATTR_KPARAM_INFO
	.align		4
.L_9705:
        /*0018*/ 	.byte	0x04, 0x17
        /*001a*/ 	.short	(.L_9707 - .L_9706)
.L_9706:
        /*001c*/ 	.word	0x00000000
        /*0020*/ 	.short	0x0000
        /*0022*/ 	.short	0x0000
        /*0024*/ 	.byte	0x00, 0xf0, 0x11, 0x00


	//----- nvinfo : EIATTR_SPARSE_MMA_MASK
	.align		4
.L_9707:
        /*0028*/ 	.byte	0x03, 0x50
        /*002a*/ 	.short	0x0000


	//----- nvinfo : EIATTR_MAXREG_COUNT
	.align		4
        /*002c*/ 	.byte	0x03, 0x1b
        /*002e*/ 	.short	0x0080


	//----- nvinfo : EIATTR_EXTERNS
	.align		4
        /*0030*/ 	.byte	0x04, 0x0f
        /*0032*/ 	.short	(.L_9709 - .L_9708)


	//   ....[0]....
	.align		4
.L_9708:
        /*0034*/ 	.word	index@(__assertfail)


	//----- nvinfo : EIATTR_MERCURY_ISA_VERSION
	.align		4
.L_9709:
        /*0038*/ 	.byte	0x03, 0x5f
        /*003a*/ 	.short	0x0101


	//----- nvinfo : EIATTR_SYSCALL_OFFSETS
	.align		4
        /*003c*/ 	.byte	0x04, 0x46
        /*003e*/ 	.short	(.L_9711 - .L_9710)


	//   ....[0]....
.L_9710:
        /*0040*/ 	.word	0x00002200


	//   ....[1]....
        /*0044*/ 	.word	0x000030a0


	//   ....[2]....
        /*0048*/ 	.word	0x000052c0


	//   ....[3]....
        /*004c*/ 	.word	0x00006160


	//   ....[4]....
        /*0050*/ 	.word	0x00008370


	//   ....[5]....
        /*0054*/ 	.word	0x00009210


	//   ....[6]....
        /*0058*/ 	.word	0x0000b410


	//   ....[7]....
        /*005c*/ 	.word	0x0000c2b0


	//----- nvinfo : EIATTR_EXIT_INSTR_OFFSETS
	.align		4
.L_9711:
        /*0060*/ 	.byte	0x04, 0x1c
        /*0062*/ 	.short	(.L_9713 - .L_9712)


	//   ....[0]....
.L_9712:
        /*0064*/ 	.word	0x000092c0


	//   ....[1]....
        /*0068*/ 	.word	0x0000b580


	//   ....[2]....
        /*006c*/ 	.word	0x0000b5a0


	//   ....[3]....
        /*0070*/ 	.word	0x0000b640


	//   ....[4]....
        /*0074*/ 	.word	0x0000b660


	//   ....[5]....
        /*0078*/ 	.word	0x0000b680


	//   ....[6]....
        /*007c*/ 	.word	0x0000b710


	//   ....[7]....
        /*0080*/ 	.word	0x0000b750


	//   ....[8]....
        /*0084*/ 	.word	0x0000b7f0


	//   ....[9]....
        /*0088*/ 	.word	0x0000b840


	//   ....[10]....
        /*008c*/ 	.word	0x0000b870


	//   ....[11]....
        /*0090*/ 	.word	0x0000b940


	//   ....[12]....
        /*0094*/ 	.word	0x0000b980


	//   ....[13]....
        /*0098*/ 	.word	0x0000bb10


	//   ....[14]....
        /*009c*/ 	.word	0x0000bc70


	//   ....[15]....
        /*00a0*/ 	.word	0x0000bcb0


	//   ....[16]....
        /*00a4*/ 	.word	0x0000bd50


	//   ....[17]....
        /*00a8*/ 	.word	0x0000bed0


	//   ....[18]....
        /*00ac*/ 	.word	0x0000c050


	//   ....[19]....
        /*00b0*/ 	.word	0x0000c1b0


	//   ....[20]....
        /*00b4*/ 	.word	0x0000c2c0


	//   ....[21]....
        /*00b8*/ 	.word	0x0000c300


	//   ....[22]....
        /*00bc*/ 	.word	0x0000c320


	//----- nvinfo : EIATTR_MAX_THREADS
	.align		4
.L_9713:
        /*00c0*/ 	.byte	0x04, 0x05
        /*00c2*/ 	.short	(.L_9715 - .L_9714)
.L_9714:
        /*00c4*/ 	.word	0x00000080
        /*00c8*/ 	.word	0x00000001
        /*00cc*/ 	.word	0x00000001


	//----- nvinfo : EIATTR_CRS_STACK_SIZE
	.align		4
.L_9715:
        /*00d0*/ 	.byte	0x04, 0x1e
        /*00d2*/ 	.short	(.L_9717 - .L_9716)
.L_9716:
        /*00d4*/ 	.word	0x00000000


	//----- nvinfo : EIATTR_CBANK_PARAM_SIZE
	.align		4
.L_9717:
        /*00d8*/ 	.byte	0x03, 0x19
        /*00da*/ 	.short	0x0220


	//----- nvinfo : EIATTR_PARAM_CBANK
	.align		4
        /*00dc*/ 	.byte	0x04, 0x0a
        /*00de*/ 	.short	(.L_9719 - .L_9718)
	.align		4
.L_9718:
        /*00e0*/ 	.word	index@(.nv.constant0._ZN2at6native18elementwise_kernelILi128ELi4EZNS0_15gpu_kernel_implINS0_13AUnaryFunctorIaaaZZZNS0_19maximum_kernel_cudaERNS_18TensorIteratorBaseEENKUlvE_clEvENKUlvE0_clEvEUlaaE_EEEEvS5_RKT_EUliE_EEviT1_)
        /*00e4*/ 	.short	0x0210
        /*00e6*/ 	.short	0x0220


	//----- nvinfo : EIATTR_SW_WAR
	.align		4
.L_9719:
        /*00e8*/ 	.byte	0x04, 0x36
        /*00ea*/ 	.short	(.L_9721 - .L_9720)
.L_9720:
        /*00ec*/ 	.word	0x00000008
.L_9721:


//--------------------- .nv.info._ZN2at6native27unrolled_elementwise_kernelINS0_13AUnaryFunctorIaaaZZZNS0_19maximum_kernel_cudaERNS_18TensorIteratorBaseEENKUlvE_clEvENKUlvE0_clEvEUlaaE_EESt5arrayIPcLm2EELi4E23TrivialOffsetCalculatorILi1EjESD_NS0_6memory12LoadWithCastILi1EEENSE_13StoreWithCastILi1EEEEEviT_T0_T2_T3_T4_T5_ --------------------------
	.section	.nv.info._ZN2at6native27unrolled_elementwise_kernelINS0_13AUnaryFunctorIaaaZZZNS0_19maximum_kernel_cudaERNS_18TensorIteratorBaseEENKUlvE_clEvENKUlvE0_clEvEUlaaE_EESt5arrayIPcLm2EELi4E23TrivialOffsetCalculatorILi1EjESD_NS0_6memory12LoadWithCastILi1EEENSE_13StoreWithCastILi1EEEEEviT_T0_T2_T3_T4_T5_,"",@"SHT_CUDA_INFO"
	.sectionflags	@""
	.align	4


	//----- nvinfo : EIATTR_CUDA_API_VERSION
	.align		4
        /*0000*/ 	.byte	0x04, 0x37
        /*0002*/ 	.short	(.L_9723 - .L_9722)
.L_9722:
        /*0004*/ 	.word	0x00000082


	//----- nvinfo : EIATTR_KPARAM_INFO
	.align		4
.L_9723:
        /*0008*/ 	.byte	0x04, 0x17
        /*000a*/ 	.short	(.L_9725 - .L_9724)
.L_9724:
        /*000c*/ 	.word	0x00000000
        /*0010*/ 	.short	0x0006
        /*0012*/ 	.short	0x0024
        /*0014*/ 	.byte	0x00, 0xf0, 0x21, 0x00


	//----- nvinfo : EIATTR_KPARAM_INFO
	.align		4
.L_9725:
        /*0018*/ 	.byte	0x04, 0x17
        /*001a*/ 	.short	(.L_9727 - .L_9726)
.L_9726:
        /*001c*/ 	.word	0x00000000
        /*0020*/ 	.short	0x0005
        /*0022*/ 	.short	0x001c
        /*0024*/ 	.byte	0x00, 0xf0, 0x21, 0x00


	//----- nvinfo : EIATTR_KPARAM_INFO
	.align		4
.L_9727:
        /*0028*/ 	.byte	0x04, 0x17
        /*002a*/ 	.short	(.L_9729 - .L_9728)
.L_9728:
        /*002c*/ 	.word	0x00000000
        /*0030*/ 	.short	0x0004
        /*0032*/ 	.short	0x0019
        /*0034*/ 	.byte	0x00, 0xf0, 0x05, 0x00


	//----- nvinfo : EIATTR_KPARAM_INFO
	.align		4
.L_9729:
        /*0038*/ 	.byte	0x04, 0x17
        /*003a*/ 	.short	(.L_9731 - .L_9730)
.L_9730:
        /*003c*/ 	.word	0x00000000
        /*0040*/ 	.short	0x0003
        /*0042*/ 	.short	0x0018
        /*0044*/ 	.byte	0x00, 0xf0, 0x05, 0x00


	//----- nvinfo : EIATTR_KPARAM_INFO
	.align		4
.L_9731:
        /*0048*/ 	.byte	0x04, 0x17
        /*004a*/ 	.short	(.L_9733 - .L_9732)
.L_9732:
        /*004c*/ 	.word	0x00000000
        /*0050*/ 	.short	0x0002
        /*0052*/ 	.short	0x0008
        /*0054*/ 	.byte	0x00, 0xf0, 0x41, 0x00


	//----- nvinfo : EIATTR_KPARAM_INFO
	.align		4
.L_9733:
        /*0058*/ 	.byte	0x04, 0x17
        /*005a*/ 	.short	(.L_9735 - .L_9734)
.L_9734:
        /*005c*/ 	.word	0x00000000
        /*0060*/ 	.short	0x0001
        /*0062*/ 	.short	0x0004
        /*0064*/ 	.byte	0x00, 0xf0, 0x09, 0x00


	//----- nvinfo : EIATTR_KPARAM_INFO
	.align		4
.L_9735:
        /*0068*/ 	.byte	0x04, 0x17
        /*006a*/ 	.short	(.L_9737 - .L_9736)
.L_9736:
        /*006c*/ 	.word	0x00000000
        /*0070*/ 	.short	0x0000
        /*0072*/ 	.short	0x0000
        /*0074*/ 	.byte	0x00, 0xf0, 0x11, 0x00


	//----- nvinfo : EIATTR_SPARSE_MMA_MASK
	.align		4
.L_9737:
        /*0078*/ 	.byte	0x03, 0x50
        /*007a*/ 	.short	0x0000


	//----- nvinfo : EIATTR_MAXREG_COUNT
	.align		4
        /*007c*/ 	.byte	0x03, 0x1b
        /*007e*/ 	.short	0x00ff


	//----- nvinfo : EIATTR_EXTERNS
	.align		4
        /*0080*/ 	.byte	0x04, 0x0f
        /*0082*/ 	.short	(.L_9739 - .L_9738)


	//   ....[0]....
	.align		4
.L_9738:
        /*0084*/ 	.word	index@(__assertfail)


	//----- nvinfo : EIATTR_MERCURY_ISA_VERSION
	.align		4
.L_9739:
        /*0088*/ 	.byte	0x03, 0x5f
        /*008a*/ 	.short	0x0101


	//----- nvinfo : EIATTR_SYSCALL_OFFSETS
	.align		4
        /*008c*/ 	.byte	0x04, 0x46
        /*008e*/ 	.short	(.L_9741 - .L_9740)


	//   ....[0]....
.L_9740:
        /*0090*/ 	.word	0x00000f10


	//   ....[1]....
        /*0094*/ 	.word	0x00001e20


	//   ....[2]....
        /*0098*/ 	.word	0x00002d40


	//   ....[3]....
        /*009c*/ 	.word	0x00003c40


	//   ....[4]....
        /*00a0*/ 	.word	0x00004c60


	//   ....[5]....
        /*00a4*/ 	.word	0x00005ba0


	//   ....[6]....
        /*00a8*/ 	.word	0x00006ac0


	//   ....[7]....
        /*00ac*/ 	.word	0x000079e0


	//----- nvinfo : EIATTR_EXIT_INSTR_OFFSETS
	.align		4
.L_9741:
        /*00b0*/ 	.byte	0x04, 0x1c
        /*00b2*/ 	.short	(.L_9743 - .L_9742)


	//   ....[0]....
.L_9742:
        /*00b4*/ 	.word	0x00006b70


	//   ....[1]....
        /*00b8*/ 	.word	0x00006ca0


	//   ....[2]....
        /*00bc*/ 	.word	0x00006cc0


	//   ....[3]....
        /*00c0*/ 	.word	0x00006d60


	//   ....[4]....
        /*00c4*/ 	.word	0x00006d90


	//   ....[5]....
        /*00c8*/ 	.word	0x00006db0


	//   ....[6]....
        /*00cc*/ 	.word	0x00006e40


	//   ....[7]....
        /*00d0*/ 	.word	0x00006e80


	//   ....[8]....
        /*00d4*/ 	.word	0x00006f20


	//   ....[9]....
        /*00d8*/ 	.word	0x00006f70


	//   ....[10]....
        /*00dc*/ 	.word	0x00006fa0


	//   ....[11]....
        /*00e0*/ 	.word	0x00007070


	//   ....[12]....
        /*00e4*/ 	.word	0x000070b0


	//   ....[13]....
        /*00e8*/ 	.word	0x00007240


	//   ....[14]....
        /*00ec*/ 	.word	0x000073a0


	//   ....[15]....
        /*00f0*/ 	.word	0x000073e0


	//   ....[16]....
        /*00f4*/ 	.word	0x00007480


	//   ....[17]....
        /*00f8*/ 	.word	0x00007600


	//   ....[18]....
        /*00fc*/ 	.word	0x00007780


	//   ....[19]....
        /*0100*/ 	.word	0x000078e0


	//   ....[20]....
        /*0104*/ 	.word	0x000079f0


	//   ....[21]....
        /*0108*/ 	.word	0x00007a30


	//   ....[22]....
        /*010c*/ 	.word	0x00007a60


	//----- nvinfo : EIATTR_MAX_THREADS
	.align		4
.L_9743:
        /*0110*/ 	.byte	0x04, 0x05
        /*0112*/ 	.short	(.L_9745 - .L_9744)
.L_9744:
        /*0114*/ 	.word	0x00000080
        /*0118*/ 	.word	0x00000001
        /*011c*/ 	.word	0x00000001


	//----- nvinfo : EIATTR_CRS_STACK_SIZE
	.align		4
.L_9745:
        /*0120*/ 	.byte	0x04, 0x1e
        /*0122*/ 	.short	(.L_9747 - .L_9746)
.L_9746:
        /*0124*/ 	.word	0x00000000


	//----- nvinfo : EIATTR_CBANK_PARAM_SIZE
	.align		4
.L_9747:
        /*0128*/ 	.byte	0x03, 0x19
        /*012a*/ 	.short	0x002c


	//----- nvinfo : EIATTR_PARAM_CBANK
	.align		4
        /*012c*/ 	.byte	0x04, 0x0a
        /*012e*/ 	.short	(.L_9749 - .L_9748)
	.align		4
.L_9748:
        /*0130*/ 	.word	index@(.nv.constant0._ZN2at6native27unrolled_elementwise_kernelINS0_13AUnaryFunctorIaaaZZZNS0_19maximum_kernel_cudaERNS_18TensorIteratorBaseEENKUlvE_clEvENKUlvE0_clEvEUlaaE_EESt5arrayIPcLm2EELi4E23TrivialOffsetCalculatorILi1EjESD_NS0_6memory12LoadWithCastILi1EEENSE_13StoreWithCastILi1EEEEEviT_T0_T2_T3_T4_T5_)
        /*0134*/ 	.short	0x0210
        /*0136*/ 	.short	0x002c


	//----- nvinfo : EIATTR_SW_WAR
	.align		4
.L_9749:
        /*0138*/ 	.byte	0x04, 0x36
        /*013a*/ 	.short	(.L_9751 - .L_9750)
.L_9750:
        /*013c*/ 	.word	0x00000008
.L_9751:


//--------------------- .nv.info._ZN2at6native18elementwise_kernelILi128ELi4EZNS0_22gpu_kernel_impl_nocastINS0_13AUnaryFunctorIaaaZZZNS0_19maximum_kernel_cudaERNS_18TensorIteratorBaseEENKUlvE_clEvENKUlvE0_clEvEUlaaE_EEEEvS5_RKT_EUliE_EEviT1_ --------------------------
	.section	.nv.info._ZN2at6native18elementwise_kernelILi128ELi4EZNS0_22gpu_kernel_impl_nocastINS0_13AUnaryFunctorIaaaZZZNS0_19maximum_kernel_cudaERNS_18TensorIteratorBaseEENKUlvE_clEvENKUlvE0_clEvEUlaaE_EEEEvS5_RKT_EUliE_EEviT1_,"",@"SHT_CUDA_INFO"
	.sectionflags	@""
	.align	4


	//----- nvinfo : EIATTR_CUDA_API_VERSION
	.align		4
        /*0000*/ 	.byte	0x04, 0x37
        /*0002*/ 	.short	(.L_9753 - .L_9752)
.L_9752:
        /*0004*/ 	.word	0x00000082


	//----- nvinfo : EIATTR_KPARAM_INFO
	.align		4
.L_9753:
        /*0008*/ 	.byte	0x04, 0x17
        /*000a*/ 	.short	(.L_9755 - .L_9754)
.L_9754:
        /*000c*/ 	.word	0x00000000
        /*0010*/ 	.short	0x0001
        /*0012*/ 	.short	0x0008
        /*0014*/ 	.byte	0x00, 0xf0, 0x61, 0x08


	//----- nvinfo : EIATTR_KPARAM_INFO
	.align		4
.L_9755:
        /*0018*/ 	.byte	0x04, 0x17
        /*001a*/ 	.short	(.L_9757 - .L_9756)
.L_9756:
        /*001c*/ 	.word	0x00000000
        /*0020*/ 	.short	0x0000
        /*0022*/ 	.short	0x0000
        /*0024*/ 	.byte	0x00, 0xf0, 0x11, 0x00


	//----- nvinfo : EIATTR_SPARSE_MMA_MASK
	.align		4
.L_9757:
        /*0028*/ 	.byte	0x03, 0x50
        /*002a*/ 	.short	0x0000


	//----- nvinfo : EIATTR_MAXREG_COUNT
	.align		4
        /*002c*/ 	.byte	0x03, 0x1b
        /*002e*/ 	.short	0x0080


	//----- nvinfo : EIATTR_MERCURY_ISA_VERSION
	.align		4
        /*0030*/ 	.byte	0x03, 0x5f
        /*0032*/ 	.short	0x0101


	//----- nvinfo : EIATTR_EXIT_INSTR_OFFSETS
	.align		4
        /*0034*/ 	.byte	0x04, 0x1c
        /*0036*/ 	.short	(.L_9759 - .L_9758)


	//   ....[0]....
.L_9758:
        /*0038*/ 	.word	0x00003bd0


	//   ....[1]....
        /*003c*/ 	.word	0x00004f60


	//----- nvinfo : EIATTR_MAX_THREADS
	.align		4
.L_9759:
        /*0040*/ 	.byte	0x04, 0x05
        /*0042*/ 	.short	(.L_9761 - .L_9760)
.L_9760:
        /*0044*/ 	.word	0x00000080
        /*0048*/ 	.word	0x00000001
        /*004c*/ 	.word	0x00000001


	//----- nvinfo : EIATTR_CRS_STACK_SIZE
	.align		4
.L_9761:
        /*0050*/ 	.byte	0x04, 0x1e
        /*0052*/ 	.short	(.L_9763 - .L_9762)
.L_9762:
        /*0054*/ 	.word	0x00000000


	//----- nvinfo : EIATTR_CBANK_PARAM_SIZE
	.align		4
.L_9763:
        /*0058*/ 	.byte	0x03, 0x19
        /*005a*/ 	.short	0x0220


	//----- nvinfo : EIATTR_PARAM_CBANK
	.align		4
        /*005c*/ 	.byte	0x04, 0x0a
        /*005e*/ 	.short	(.L_9765 - .L_9764)
	.align		4
.L_9764:
        /*0060*/ 	.word	index@(.nv.constant0._ZN2at6native18elementwise_kernelILi128ELi4EZNS0_22gpu_kernel_impl_nocastINS0_13AUnaryFunctorIaaaZZZNS0_19maximum_kernel_cudaERNS_18TensorIteratorBaseEENKUlvE_clEvENKUlvE0_clEvEUlaaE_EEEEvS5_RKT_EUliE_EEviT1_)
        /*0064*/ 	.short	0x0210
        /*0066*/ 	.short	0x0220


	//----- nvinfo : EIATTR_SW_WAR
	.align		4
.L_9765:
        /*0068*/ 	.byte	0x04, 0x36
        /*006a*/ 	.short	(.L_9767 - .L_9766)
.L_9766:
        /*006c*/ 	.word	0x00000008
.L_9767:


//--------------------- .nv.info._ZN2at6native27unrolled_elementwise_kernelINS0_13AUnaryFunctorIaaaZZZNS0_19maximum_kernel_cudaERNS_18TensorIteratorBaseEENKUlvE_clEvENKUlvE0_clEvEUlaaE_EESt5arrayIPcLm2EELi4E23TrivialOffsetCalculatorILi1EjESD_NS0_6memory15LoadWithoutCastENSE_16StoreWithoutCastEEEviT_T0_T2_T3_T4_T5_ --------------------------
	.section	.nv.info._ZN2at6native27unrolled_elementwise_kernelINS0_13AUnaryFunctorIaaaZZZNS0_19maximum_kernel_cudaERNS_18TensorIteratorBaseEENKUlvE_clEvENKUlvE0_clEvEUlaaE_EESt5arrayIPcLm2EELi4E23TrivialOffsetCalculatorILi1EjESD_NS0_6memory15LoadWithoutCastENSE_16StoreWithoutCastEEEviT_T0_T2_T3_T4_T5_,"",@"SHT_CUDA_INFO"
	.sectionflags	@""
	.align	4


	//----- nvinfo : EIATTR_CUDA_API_VERSION
	.align		4
        /*0000*/ 	.byte	0x04, 0x37
        /*0002*/ 	.short	(.L_9769 - .L_9768)
.L_9768:
        /*0004*/ 	.word	0x00000082


	//----- nvinfo : EIATTR_KPARAM_INFO
	.align		4
.L_9769:
        /*0008*/ 	.byte	0x04, 0x17
        /*000a*/ 	.short	(.L_9771 - .L_9770)
.L_9770:
        /*000c*/ 	.word	0x00000000
        /*0010*/ 	.short	0x0006
        /*0012*/ 	.short	0x001b
        /*0014*/ 	.byte	0x00, 0xf0, 0x05, 0x00


	//----- nvinfo : EIATTR_KPARAM_INFO
	.align		4
.L_9771:
        /*0018*/ 	.byte	0x04, 0x17
        /*001a*/ 	.short	(.L_9773 - .L_9772)
.L_9772:
        /*001c*/ 	.word	0x00000000
        /*0020*/ 	.short	0x0005
        /*0022*/ 	.short	0x001a
        /*0024*/ 	.byte	0x00, 0xf0, 0x05, 0x00


	//----- nvinfo : EIATTR_KPARAM_INFO
	.align		4
.L_9773:
        /*0028*/ 	.byte	0x04, 0x17
        /*002a*/ 	.short	(.L_9775 - .L_9774)
.L_9774:
        /*002c*/ 	.word	0x00000000
        /*0030*/ 	.short	0x0004
        /*0032*/ 	.short	0x0019
        /*0034*/ 	.byte	0x00, 0xf0, 0x05, 0x00


	//----- nvinfo : EIATTR_KPARAM_INFO
	.align		4
.L_9775:
        /*0038*/ 	.byte	0x04, 0x17
        /*003a*/ 	.short	(.L_9777 - .L_9776)
.L_9776:
        /*003c*/ 	.word	0x00000000
        /*0040*/ 	.short	0x0003
        /*0042*/ 	.short	0x0018
        /*0044*/ 	.byte	0x00, 0xf0, 0x05, 0x00


	//----- nvinfo : EIATTR_KPARAM_INFO
	.align		4
.L_9777:
        /*0048*/ 	.byte	0x04, 0x17
        /*004a*/ 	.short	(.L_9779 - .L_9778)
.L_9778:
        /*004c*/ 	.word	0x00000000
        /*0050*/ 	.short	0x0002
        /*0052*/ 	.short	0x0008
        /*0054*/ 	.byte	0x00, 0xf0, 0x41, 0x00


	//----- nvinfo : EIATTR_KPARAM_INFO
	.align		4
.L_9779:
        /*0058*/ 	.byte	0x04, 0x17
        /*005a*/ 	.short	(.L_9781 - .L_9780)
.L_9780:
        /*005c*/ 	.word	0x00000000
        /*0060*/ 	.short	0x0001
        /*0062*/ 	.short	0x0004
        /*0064*/ 	.byte	0x00, 0xf0, 0x09, 0x00


	//----- nvinfo : EIATTR_KPARAM_INFO
	.align		4
.L_9781:
        /*0068*/ 	.byte	0x04, 0x17
        /*006a*/ 	.short	(.L_9783 - .L_9782)
.L_9782:
        /*006c*/ 	.word	0x00000000
        /*0070*/ 	.short	0x0000
        /*0072*/ 	.short	0x0000
        /*0074*/ 	.byte	0x00, 0xf0, 0x11, 0x00


	//----- nvinfo : EIATTR_SPARSE_MMA_MASK
	.align		4
.L_9783:
        /*0078*/ 	.byte	0x03, 0x50
        /*007a*/ 	.short	0x0000


	//----- nvinfo : EIATTR_MAXREG_COUNT
	.align		4
        /*007c*/ 	.byte	0x03, 0x1b
        /*007e*/ 	.short	0x00ff


	//----- nvinfo : EIATTR_MERCURY_ISA_VERSION
	.align		4
        /*0080*/ 	.byte	0x03, 0x5f
        /*0082*/ 	.short	0x0101


	//----- nvinfo : EIATTR_EXIT_INSTR_OFFSETS
	.align		4
        /*0084*/ 	.byte	0x04, 0x1c
        /*0086*/ 	.short	(.L_9785 - .L_9784)


	//   ....[0]....
.L_9784:
        /*0088*/ 	.word	0x00000420


	//   ....[1]....
        /*008c*/ 	.word	0x00000480


	//----- nvinfo : EIATTR_MAX_THREADS
	.align		4
.L_9785:
        /*0090*/ 	.byte	0x04, 0x05
        /*0092*/ 	.short	(.L_9787 - .L_9786)
.L_9786:
        /*0094*/ 	.word	0x00000080
        /*0098*/ 	.word	0x00000001
        /*009c*/ 	.word	0x00000001


	//----- nvinfo : EIATTR_CRS_STACK_SIZE
	.align		4
.L_9787:
        /*00a0*/ 	.byte	0x04, 0x1e
        /*00a2*/ 	.short	(.L_9789 - .L_9788)
.L_9788:
        /*00a4*/ 	.word	0x00000000


	//----- nvinfo : EIATTR_CBANK_PARAM_SIZE
	.align		4
.L_9789:
        /*00a8*/ 	.byte	0x03, 0x19
        /*00aa*/ 	.short	0x001c


	//----- nvinfo : EIATTR_PARAM_CBANK
	.align		4
        /*00ac*/ 	.byte	0x04, 0x0a
        /*00ae*/ 	.short	(.L_9791 - .L_9790)
	.align		4
.L_9790:
        /*00b0*/ 	.word	index@(.nv.constant0._ZN2at6native27unrolled_elementwise_kernelINS0_13AUnaryFunctorIaaaZZZNS0_19maximum_kernel_cudaERNS_18TensorIteratorBaseEENKUlvE_clEvENKUlvE0_clEvEUlaaE_EESt5arrayIPcLm2EELi4E23TrivialOffsetCalculatorILi1EjESD_NS0_6memory15LoadWithoutCastENSE_16StoreWithoutCastEEEviT_T0_T2_T3_T4_T5_)
        /*00b4*/ 	.short	0x0210
        /*00b6*/ 	.short	0x001c


	//----- nvinfo : EIATTR_SW_WAR
	.align		4
.L_9791:
        /*00b8*/ 	.byte	0x04, 0x36
        /*00ba*/ 	.short	(.L_9793 - .L_9792)
.L_9792:
        /*00bc*/ 	.word	0x00000008
.L_9793:


//--------------------- .nv.info._ZN2at6native29vectorized_elementwise_kernelILi2ENS0_13AUnaryFunctorIaaaZZZNS0_19maximum_kernel_cudaERNS_18TensorIteratorBaseEENKUlvE_clEvENKUlvE0_clEvEUlaaE_EESt5arrayIPcLm2EEEEviT0_T1_ --------------------------
	.section	.nv.info._ZN2at6native29vectorized_elementwise_kernelILi2ENS0_13AUnaryFunctorIaaaZZZNS0_19maximum_kernel_cudaERNS_18TensorIteratorBaseEENKUlvE_clEvENKUlvE0_clEvEUlaaE_EESt5arrayIPcLm2EEEEviT0_T1_,"",@"SHT_CUDA_INFO"
	.sectionflags	@""
	.align	4


	//----- nvinfo : EIATTR_CUDA_API_VERSION
	.align		4
        /*0000*/ 	.byte	0x04, 0x37
        /*0002*/ 	.short	(.L_9795 - .L_9794)
.L_9794:
        /*0004*/ 	.word	0x00000082


	//----- nvinfo : EIATTR_KPARAM_INFO
	.align		4
.L_9795:
        /*0008*/ 	.byte	0x04, 0x17
        /*000a*/ 	.short	(.L_9797 - .L_9796)
.L_9796:
        /*000c*/ 	.word	0x00000000
        /*0010*/ 	.short	0x0002
        /*0012*/ 	.short	0x0008
        /*0014*/ 	.byte	0x00, 0xf0, 0x41, 0x00


	//----- nvinfo : EIATTR_KPARAM_INFO
	.align		4
.L_9797:
        /*0018*/ 	.byte	0x04, 0x17
        /*001a*/ 	.short	(.L_9799 - .L_9798)
.L_9798:
        /*001c*/ 	.word	0x00000000
        /*0020*/ 	.short	0x0001
        /*0022*/ 	.short	0x0004
        /*0024*/ 	.byte	0x00, 0xf0, 0x09, 0x00


	//----- nvinfo : EIATTR_KPARAM_INFO
	.align		4
.L_9799:
        /*0028*/ 	.byte	0x04, 0x17
        /*002a*/ 	.short	(.L_9801 - .L_9800)
.L_9800:
        /*002c*/ 	.word	0x00000000
        /*0030*/ 	.short	0x0000
        /*0032*/ 	.short	0x0000
        /*0034*/ 	.byte	0x00, 0xf0, 0x11, 0x00


	//----- nvinfo : EIATTR_SPARSE_MMA_MASK
	.align		4
.L_9801:
        /*0038*/ 	.byte	0x03, 0x50
        /*003a*/ 	.short	0x0000


	//----- nvinfo : EIATTR_MAXREG_COUNT
	.align		4
        /*003c*/ 	.byte	0x03, 0x1b
        /*003e*/ 	.short	0x00ff


	//----- nvinfo : EIATTR_MERCURY_ISA_VERSION
	.align		4
        /*0040*/ 	.byte	0x03, 0x5f
        /*0042*/ 	.short	0x0101


	//----- nvinfo : EIATTR_EXIT_INSTR_OFFSETS
	.align		4
        /*0044*/ 	.byte	0x04, 0x1c
        /*0046*/ 	.short	(.L_9803 - .L_9802)


	//   ....[0]....
.L_9802:
        /*0048*/ 	.word	0x000003b0


	//   ....[1]....
        /*004c*/ 	.word	0x00000c20


	//   ....[2]....
        /*0050*/ 	.word	0x00000c80


	//----- nvinfo : EIATTR_MAX_THREADS
	.align		4
.L_9803:
        /*0054*/ 	.byte	0x04, 0x05
        /*0056*/ 	.short	(.L_9805 - .L_9804)
.L_9804:
        /*0058*/ 	.word	0x00000080
        /*005c*/ 	.word	0x00000001
        /*0060*/ 	.word	0x00000001


	//----- nvinfo : EIATTR_CRS_STACK_SIZE
	.align		4
.L_9805:
        /*0064*/ 	.byte	0x04, 0x1e
        /*0066*/ 	.short	(.L_9807 - .L_9806)
.L_9806:
        /*0068*/ 	.word	0x00000000


	//----- nvinfo : EIATTR_CBANK_PARAM_SIZE
	.align		4
.L_9807:
        /*006c*/ 	.byte	0x03, 0x19
        /*006e*/ 	.short	0x0018


	//----- nvinfo : EIATTR_PARAM_CBANK
	.align		4
        /*0070*/ 	.byte	0x04, 0x0a
        /*0072*/ 	.short	(.L_9809 - .L_9808)
	.align		4
.L_9808:
        /*0074*/ 	.word	index@(.nv.constant0._ZN2at6native29vectorized_elementwise_kernelILi2ENS0_13AUnaryFunctorIaaaZZZNS0_19maximum_kernel_cudaERNS_18TensorIteratorBaseEENKUlvE_clEvENKUlvE0_clEvEUlaaE_EESt5arrayIPcLm2EEEEviT0_T1_)
        /*0078*/ 	.short	0x0210
        /*007a*/ 	.short	0x0018


	//----- nvinfo : EIATTR_SW_WAR
	.align		4
.L_9809:
        /*007c*/ 	.byte	0x04, 0x36
        /*007e*/ 	.short	(.L_9811 - .L_9810)
.L_9810:
        /*0080*/ 	.word	0x00000008
.L_9811:


//--------------------- .nv.info._ZN2at6native29vectorized_elementwise_kernelILi4ENS0_13AUnaryFunctorIaaaZZZNS0_19maximum_kernel_cudaERNS_18TensorIteratorBaseEENKUlvE_clEvENKUlvE0_clEvEUlaaE_EESt5arrayIPcLm2EEEEviT0_T1_ --------------------------
	.section	.nv.info._ZN2at6native29vectorized_elementwise_kernelILi4ENS0_13AUnaryFunctorIaaaZZZNS0_19maximum_kernel_cudaERNS_18TensorIteratorBaseEENKUlvE_clEvENKUlvE0_clEvEUlaaE_EESt5arrayIPcLm2EEEEviT0_T1_,"",@"SHT_CUDA_INFO"
	.sectionflags	@""
	.align	4


	//----- nvinfo : EIATTR_CUDA_API_VERSION
	.align		4
        /*0000*/ 	.byte	0x04, 0x37
        /*0002*/ 	.short	(.L_9813 - .L_9812)
.L_9812:
        /*0004*/ 	.word	0x00000082


	//----- nvinfo : EIATTR_KPARAM_INFO
	.align		4
.L_9813:
        /*0008*/ 	.byte	0x04, 0x17
        /*000a*/ 	.short	(.L_9815 - .L_9814)
.L_9814:
        /*000c*/ 	.word	0x00000000
        /*0010*/ 	.short	0x0002
        /*0012*/ 	.short	0x0008
        /*0014*/ 	.byte	0x00, 0xf0, 0x41, 0x00


	//----- nvinfo : EIATTR_KPARAM_INFO
	.align		4
.L_9815:
        /*0018*/ 	.byte	0x04, 0x17
        /*001a*/ 	.short	(.L_9817 - .L_9816)
.L_9816:
        /*001c*/ 	.word	0x00000000
        /*0020*/ 	.short	0x0001
        /*0022*/ 	.short	0x0004
        /*0024*/ 	.byte	0x00, 0xf0, 0x09, 0x00


	//----- nvinfo : EIATTR_KPARAM_INFO
	.align		4
.L_9817:
        /*0028*/ 	.byte	0x04, 0x17
        /*002a*/ 	.short	(.L_9819 - .L_9818)
.L_9818:
        /*002c*/ 	.word	0x00000000
        /*0030*/ 	.short	0x0000
        /*0032*/ 	.short	0x0000
        /*0034*/ 	.byte	0x00, 0xf0, 0x11, 0x00


	//----- nvinfo : EIATTR_SPARSE_MMA_MASK
	.align		4
.L_9819:
        /*0038*/ 	.byte	0x03, 0x50
        /*003a*/ 	.short	0x0000


	//----- nvinfo : EIATTR_MAXREG_COUNT
	.align		4
        /*003c*/ 	.byte	0x03, 0x1b
        /*003e*/ 	.short	0x00ff


	//----- nvinfo : EIATTR_MERCURY_ISA_VERSION
	.align		4
        /*0040*/ 	.byte	0x03, 0x5f
        /*0042*/ 	.short	0x0101


	//----- nvinfo : EIATTR_EXIT_INSTR_OFFSETS
	.align		4
        /*0044*/ 	.byte	0x04, 0x1c
        /*0046*/ 	.short	(.L_9821 - .L_9820)


	//   ....[0]....
.L_9820:
        /*0048*/ 	.word	0x00000340


	//   ....[1]....
        /*004c*/ 	.word	0x00000bb0


	//   ....[2]....
        /*0050*/ 	.word	0x00000c10


	//----- nvinfo : EIATTR_MAX_THREADS
	.align		4
.L_9821:
        /*0054*/ 	.byte	0x04, 0x05
        /*0056*/ 	.short	(.L_9823 - .L_9822)
.L_9822:
        /*0058*/ 	.word	0x00000080
        /*005c*/ 	.word	0x00000001
        /*0060*/ 	.word	0x00000001


	//----- nvinfo : EIATTR_CRS_STACK_SIZE
	.align		4
.L_9823:
        /*0064*/ 	.byte	0x04, 0x1e
        /*0066*/ 	.short	(.L_9825 - .L_9824)
.L_9824:
        /*0068*/ 	.word	0x00000000


	//----- nvinfo : EIATTR_CBANK_PARAM_SIZE
	.align		4
.L_9825:
        /*006c*/ 	.byte	0x03, 0x19
        /*006e*/ 	.short	0x0018


	//----- nvinfo : EIATTR_PARAM_CBANK
	.align		4
        /*0070*/ 	.byte	0x04, 0x0a
        /*0072*/ 	.short	(.L_9827 - .L_9826)
	.align		4
.L_9826:
        /*0074*/ 	.word	index@(.nv.constant0._ZN2at6native29vectorized_elementwise_kernelILi4ENS0_13AUnaryFunctorIaaaZZZNS0_19maximum_kernel_cudaERNS_18TensorIteratorBaseEENKUlvE_clEvENKUlvE0_clEvEUlaaE_EESt5arrayIPcLm2EEEEviT0_T1_)
        /*0078*/ 	.short	0x0210
        /*007a*/ 	.short	0x0018


	//----- nvinfo : EIATTR_SW_WAR
	.align		4
.L_9827:
        /*007c*/ 	.byte	0x04, 0x36
        /*007e*/ 	.short	(.L_9829 - .L_9828)
.L_9828:
        /*0080*/ 	.word	0x00000008
.L_9829:


//--------------------- .nv.info._ZN2at6native29vectorized_elementwise_kernelILi8ENS0_13AUnaryFunctorIaaaZZZNS0_19maximum_kernel_cudaERNS_18TensorIteratorBaseEENKUlvE_clEvENKUlvE0_clEvEUlaaE_EESt5arrayIPcLm2EEEEviT0_T1_ --------------------------
	.section	.nv.info._ZN2at6native29vectorized_elementwise_kernelILi8ENS0_13AUnaryFunctorIaaaZZZNS0_19maximum_kernel_cudaERNS_18TensorIteratorBaseEENKUlvE_clEvENKUlvE0_clEvEUlaaE_EESt5arrayIPcLm2EEEEviT0_T1_,"",@"SHT_CUDA_INFO"
	.sectionflags	@""
	.align	4


	//----- nvinfo : EIATTR_CUDA_API_VERSION
	.align		4
        /*0000*/ 	.byte	0x04, 0x37
        /*0002*/ 	.short	(.L_9831 - .L_9830)
.L_9830:
        /*0004*/ 	.word	0x00000082


	//----- nvinfo : EIATTR_KPARAM_INFO
	.align		4
.L_9831:
        /*0008*/ 	.byte	0x04, 0x17
        /*000a*/ 	.short	(.L_9833 - .L_9832)
.L_9832:
        /*000c*/ 	.word	0x00000000
        /*0010*/ 	.short	0x0002
        /*0012*/ 	.short	0x0008
        /*0014*/ 	.byte	0x00, 0xf0, 0x41, 0x00


	//----- nvinfo : EIATTR_KPARAM_INFO
	.align		4
.L_9833:
        /*0018*/ 	.byte	0x04, 0x17
        /*001a*/ 	.short	(.L_9835 - .L_9834)
.L_9834:
        /*001c*/ 	.word	0x00000000
        /*0020*/ 	.short	0x0001
        /*0022*/ 	.short	0x0004
        /*0024*/ 	.byte	0x00, 0xf0, 0x09, 0x00


	//----- nvinfo : EIATTR_KPARAM_INFO
	.align		4
.L_9835:
        /*0028*/ 	.byte	0x04, 0x17
        /*002a*/ 	.short	(.L_9837 - .L_9836)
.L_9836:
        /*002c*/ 	.word	0x00000000
        /*0030*/ 	.short	0x0000
        /*0032*/ 	.short	0x0000
        /*0034*/ 	.byte	0x00, 0xf0, 0x11, 0x00


	//----- nvinfo : EIATTR_SPARSE_MMA_MASK
	.align		4
.L_9837:
        /*0038*/ 	.byte	0x03, 0x50
        /*003a*/ 	.short	0x0000


	//----- nvinfo : EIATTR_MAXREG_COUNT
	.align		4
        /*003c*/ 	.byte	0x03, 0x1b
        /*003e*/ 	.short	0x00ff


	//----- nvinfo : EIATTR_MERCURY_ISA_VERSION
	.align		4
        /*0040*/ 	.byte	0x03, 0x5f
        /*0042*/ 	.short	0x0101


	//----- nvinfo : EIATTR_EXIT_INSTR_OFFSETS
	.align		4
        /*0044*/ 	.byte	0x04, 0x1c
        /*0046*/ 	.short	(.L_9839 - .L_9838)


	//   ....[0]....
.L_9838:
        /*0048*/ 	.word	0x00000450


	//   ....[1]....
        /*004c*/ 	.word	0x00000cc0


	//   ....[2]....
        /*0050*/ 	.word	0x00000d20


	//----- nvinfo : EIATTR_MAX_THREADS
	.align		4
.L_9839:
        /*0054*/ 	.byte	0x04, 0x05
        /*0056*/ 	.short	(.L_9841 - .L_9840)
.L_9840:
        /*0058*/ 	.word	0x00000080
        /*005c*/ 	.word	0x00000001
        /*0060*/ 	.word	0x00000001


	//----- nvinfo : EIATTR_CRS_STACK_SIZE
	.align		4
.L_9841:
        /*0064*/ 	.byte	0x04, 0x1e
        /*0066*/ 	.short	(.L_9843 - .L_9842)
.L_9842:
        /*0068*/ 	.word	0x00000000


	//----- nvinfo : EIATTR_CBANK_PARAM_SIZE
	.align		4
.L_9843:
        /*006c*/ 	.byte	0x03, 0x19
        /*006e*/ 	.short	0x0018


	//----- nvinfo : EIATTR_PARAM_CBANK
	.align		4
        /*0070*/ 	.byte	0x04, 0x0a
        /*0072*/ 	.short	(.L_9845 - .L_9844)
	.align		4
.L_9844:
        /*0074*/ 	.word	index@(.nv.constant0._ZN2at6native29vectorized_elementwise_kernelILi8ENS0_13AUnaryFunctorIaaaZZZNS0_19maximum_kernel_cudaERNS_18TensorIteratorBaseEENKUlvE_clEvENKUlvE0_clEvEUlaaE_EESt5arrayIPcLm2EEEEviT0_T1_)
        /*0078*/ 	.short	0x0210
        /*007a*/ 	.short	0x0018


	//----- nvinfo : EIATTR_SW_WAR
	.align		4
.L_9845:
        /*007c*/ 	.byte	0x04, 0x36
        /*007e*/ 	.short	(.L_9847 - .L_9846)
.L_9846:
        /*0080*/ 	.word	0x00000008
.L_9847:


//--------------------- .nv.info._ZN2at6native18elementwise_kernelILi128ELi4EZNS0_15gpu_kernel_implINS0_13BinaryFunctorIaaaZZZNS0_19maximum_kernel_cudaERNS_18TensorIteratorBaseEENKUlvE_clEvENKUlvE0_clEvEUlaaE_EEEEvS5_RKT_EUliE_EEviT1_ --------------------------
	.section	.nv.info._ZN2at6native18elementwise_kernelILi128ELi4EZNS0_15gpu_kernel_implINS0_13BinaryFunctorIaaaZZZNS0_19maximum_kernel_cudaERNS_18TensorIteratorBaseEENKUlvE_clEvENKUlvE0_clEvEUlaaE_EEEEvS5_RKT_EUliE_EEviT1_,"",@"SHT_CUDA_INFO"
	.sectionflags	@""
	.align	4


	//----- nvinfo : EIATTR_CUDA_API_VERSION
	.align		4
        /*0000*/ 	.byte	0x04, 0x37
        /*0002*/ 	.short	(.L_9849 - .L_9848)
.L_9848:
        /*0004*/ 	.word	0x00000082


	//----- nvinfo : EIATTR_KPARAM_INFO
	.align		4
.L_9849:
        /*0008*/ 	.byte	0x04, 0x17
        /*000a*/ 	.short	(.L_9851 - .L_9850)
.L_9850:
        /*000c*/ 	.word	0x00000000
        /*0010*/ 	.short	0x0001
        /*0012*/ 	.short	0x0008
        /*0014*/ 	.byte	0x00, 0xf0, 0x21, 0x0a


	//----- nvinfo : EIATTR_KPARAM_INFO
	.align		4
.L_9851:
        /*0018*/ 	.byte	0x04, 0x17
        /*001a*/ 	.short	(.L_9853 - .L_9852)
.L_9852:
        /*001c*/ 	.word	0x00000000
        /*0020*/ 	.short	0x0000
        /*0022*/ 	.short	0x0000
        /*0024*/ 	.byte	0x00, 0xf0, 0x11, 0x00


	//----- nvinfo : EIATTR_SPARSE_MMA_MASK
	.align		4
.L_9853:
        /*0028*/ 	.byte	0x03, 0x50
        /*002a*/ 	.short	0x0000


	//----- nvinfo : EIATTR_MAXREG_COUNT
	.align		4
        /*002c*/ 	.byte	0x03, 0x1b
        /*002e*/ 	.short	0x0080


	//----- nvinfo : EIATTR_EXTERNS
	.align		4
        /*0030*/ 	.byte	0x04, 0x0f
        /*0032*/ 	.short	(.L_9855 - .L_9854)


	//   ....[0]....
	.align		4
.L_9854:
        /*0034*/ 	.word	index@(__assertfail)


	//----- nvinfo : EIATTR_MERCURY_ISA_VERSION
	.align		4
.L_9855:
        /*0038*/ 	.byte	0x03, 0x5f
        /*003a*/ 	.short	0x0101


	//----- nvinfo : EIATTR_SYSCALL_OFFSETS
	.align		4
        /*003c*/ 	.byte	0x04, 0x46
        /*003e*/ 	.short	(.L_9857 - .L_9856)


	//   ....[0]....
.L_9856:
        /*0040*/ 	.word	0x00002520


	//   ....[1]....
        /*0044*/ 	.word	0x000033a0


	//   ....[2]....
        /*0048*/ 	.word	0x00004250


	//   ....[3]....
        /*004c*/ 	.word	0x000067a0


	//   ....[4]....
        /*0050*/ 	.word	0x00007620


	//   ....[5]....
        /*0054*/ 	.word	0x000084d0


	//   ....[6]....
        /*0058*/ 	.word	0x0000aa10


	//   ....[7]....
        /*005c*/ 	.word	0x0000b890


	//   ....[8]....
        /*0060*/ 	.word	0x0000c740


	//   ....[9]....
        /*0064*/ 	.word	0x0000ec70


	//   ....[10]....
        /*0068*/ 	.word	0x0000faf0


	//   ....[11]....
        /*006c*/ 	.word	0x000109a0


	//----- nvinfo : EIATTR_EXIT_INSTR_OFFSETS
	.align		4
.L_9857:
        /*0070*/ 	.byte	0x04, 0x1c
        /*0072*/ 	.short	(.L_9859 - .L_9858)


	//   ....[0]....
.L_9858:
        /*0074*/ 	.word	0x0000c7f0


	//   ....[1]....
        /*0078*/ 	.word	0x0000fc70


	//   ....[2]....
        /*007c*/ 	.word	0x0000fc90


	//   ....[3]....
        /*0080*/ 	.word	0x0000fd30


	//   ....[4]....
        /*0084*/ 	.word	0x0000fd50


	//   ....[5]....
        /*0088*/ 	.word	0x0000fd70


	//   ....[6]....
        /*008c*/ 	.word	0x0000fe00


	//   ....[7]....
        /*0090*/ 	.word	0x0000fe40


	//   ....[8]....
        /*0094*/ 	.word	0x0000fee0


	//   ....[9]....
        /*0098*/ 	.word	0x0000ff30


	//   ....[10]....
        /*009c*/ 	.word	0x0000ff60


	//   ....[11]....
        /*00a0*/ 	.word	0x00010030


	//   ....[12]....
        /*00a4*/ 	.word	0x00010070


	//   ....[13]....
        /*00a8*/ 	.word	0x00010200


	//   ....[14]....
        /*00ac*/ 	.word	0x00010360


	//   ....[15]....
        /*00b0*/ 	.word	0x000103a0


	//   ....[16]....
        /*00b4*/ 	.word	0x00010440


	//   ....[17]....
        /*00b8*/ 	.word	0x000105c0


	//   ....[18]....
        /*00bc*/ 	.word	0x00010740


	//   ....[19]....
        /*00c0*/ 	.word	0x000108a0


	//   ....[20]....
        /*00c4*/ 	.word	0x000109b0


	//   ....[21]....
        /*00c8*/ 	.word	0x000109f0


	//   ....[22]....
        /*00cc*/ 	.word	0x00010a10


	//----- nvinfo : EIATTR_MAX_THREADS
	.align		4
.L_9859:
        /*00d0*/ 	.byte	0x04, 0x05
        /*00d2*/ 	.short	(.L_9861 - .L_9860)
.L_9860:
        /*00d4*/ 	.word	0x00000080
        /*00d8*/ 	.word	0x00000001
        /*00dc*/ 	.word	0x00000001


	//----- nvinfo : EIATTR_CRS_STACK_SIZE
	.align		4
.L_9861:
        /*00e0*/ 	.byte	0x04, 0x1e
        /*00e2*/ 	.short	(.L_9863 - .L_9862)
.L_9862:
        /*00e4*/ 	.word	0x00000000


	//----- nvinfo : EIATTR_CBANK_PARAM_SIZE
	.align		4
.L_9863:
        /*00e8*/ 	.byte	0x03, 0x19
        /*00ea*/ 	.short	0x0290


	//----- nvinfo : EIATTR_PARAM_CBANK
	.align		4
        /*00ec*/ 	.byte	0x04, 0x0a
        /*00ee*/ 	.short	(.L_9865 - .L_9864)
	.align		4
.L_9864:
        /*00f0*/ 	.word	index@(.nv.constant0._ZN2at6native18elementwise_kernelILi128ELi4EZNS0_15gpu_kernel_implINS0_13BinaryFunctorIaaaZZZNS0_19maximum_kernel_cudaERNS_18TensorIteratorBaseEENKUlvE_clEvENKUlvE0_clEvEUlaaE_EEEEvS5_RKT_EUliE_EEviT1_)
        /*00f4*/ 	.short	0x0210
        /*00f6*/ 	.short	0x0290


	//----- nvinfo : EIATTR_SW_WAR
	.align		4
.L_9865:
        /*00f8*/ 	.byte	0x04, 0x36
        /*00fa*/ 	.short	(.L_9867 - .L_9866)
.L_9866:
        /*00fc*/ 	.word	0x00000008
.L_9867:


//--------------------- .nv.info._ZN2at6native27unrolled_elementwise_kernelINS0_13BinaryFunctorIaaaZZZNS0_19maximum_kernel_cudaERNS_18TensorIteratorBaseEENKUlvE_clEvENKUlvE0_clEvEUlaaE_EESt5arrayIPcLm3EELi4E23TrivialOffsetCalculatorILi2EjESC_ILi1EjENS0_6memory12LoadWithCastILi2EEENSF_13StoreWithCastILi1EEEEEviT_T0_T2_T3_T4_T5_ --------------------------
	.section	.nv.info._ZN2at6native27unrolled_elementwise_kernelINS0_13BinaryFunctorIaaaZZZNS0_19maximum_kernel_cudaERNS_18TensorIteratorBaseEENKUlvE_clEvENKUlvE0_clEvEUlaaE_EESt5arrayIPcLm3EELi4E23TrivialOffsetCalculatorILi2EjESC_ILi1EjENS0_6memory12LoadWithCastILi2EEENSF_13StoreWithCastILi1EEEEEviT_T0_T2_T3_T4_T5_,"",@"SHT_CUDA_INFO"
	.sectionflags	@""
	.align	4


	//----- nvinfo : EIATTR_CUDA_API_VERSION
	.align		4
        /*0000*/ 	.byte	0x04, 0x37
        /*0002*/ 	.short	(.L_9869 - .L_9868)
.L_9868:
        /*0004*/ 	.word	0x00000082


	//----- nvinfo : EIATTR_KPARAM_INFO
	.align		4
.L_9869:
        /*0008*/ 	.byte	0x04, 0x17
        /*000a*/ 	.short	(.L_9871 - .L_9870)
.L_9870:
        /*000c*/ 	.word	0x00000000
        /*0010*/ 	.short	0x0006
        /*0012*/ 	.short	0x0030
        /*0014*/ 	.byte	0x00, 0xf0, 0x21, 0x00


	//----- nvinfo : EIATTR_KPARAM_INFO
	.align		4
.L_9871:
        /*0018*/ 	.byte	0x04, 0x17
        /*001a*/ 	.short	(.L_9873 - .L_9872)
.L_9872:
        /*001c*/ 	.word	0x00000000
        /*0020*/ 	.short	0x0005
        /*0022*/ 	.short	0x0024
        /*0024*/ 	.byte	0x00, 0xf0, 0x31, 0x00


	//----- nvinfo : EIATTR_KPARAM_INFO
	.align		4
.L_9873:
        /*0028*/ 	.byte	0x04, 0x17
        /*002a*/ 	.short	(.L_9875 - .L_9874)
.L_9874:
        /*002c*/ 	.word	0x00000000
        /*0030*/ 	.short	0x0004
        /*0032*/ 	.short	0x0021
        /*0034*/ 	.byte	0x00, 0xf0, 0x05, 0x00


	//----- nvinfo : EIATTR_KPARAM_INFO
	.align		4
.L_9875:
        /*0038*/ 	.byte	0x04, 0x17
        /*003a*/ 	.short	(.L_9877 - .L_9876)
.L_9876:
        /*003c*/ 	.word	0x00000000
        /*0040*/ 	.short	0x0003
        /*0042*/ 	.short	0x0020
        /*0044*/ 	.byte	0x00, 0xf0, 0x05, 0x00


	//----- nvinfo : EIATTR_KPARAM_INFO
	.align		4
.L_9877:
        /*0048*/ 	.byte	0x04, 0x17
        /*004a*/ 	.short	(.L_9879 - .L_9878)
.L_9878:
        /*004c*/ 	.word	0x00000000
        /*0050*/ 	.short	0x0002
        /*0052*/ 	.short	0x0008
        /*0054*/ 	.byte	0x00, 0xf0, 0x61, 0x00


	//----- nvinfo : EIATTR_KPARAM_INFO
	.align		4
.L_9879:
        /*0058*/ 	.byte	0x04, 0x17
        /*005a*/ 	.short	(.L_9881 - .L_9880)
.L_9880:
        /*005c*/ 	.word	0x00000000
        /*0060*/ 	.short	0x0001
        /*0062*/ 	.short	0x0004
        /*0064*/ 	.byte	0x00, 0xf0, 0x05, 0x00


	//----- nvinfo : EIATTR_KPARAM_INFO
	.align		4
.L_9881:
        /*0068*/ 	.byte	0x04, 0x17
        /*006a*/ 	.short	(.L_9883 - .L_9882)
.L_9882:
        /*006c*/ 	.word	0x00000000
        /*0070*/ 	.short	0x0000
        /*0072*/ 	.short	0x0000
        /*0074*/ 	.byte	0x00, 0xf0, 0x11, 0x00


	//----- nvinfo : EIATTR_SPARSE_MMA_MASK
	.align		4
.L_9883:
        /*0078*/ 	.byte	0x03, 0x50
        /*007a*/ 	.short	0x0000


	//----- nvinfo : EIATTR_MAXREG_COUNT
	.align		4
        /*007c*/ 	.byte	0x03, 0x1b
        /*007e*/ 	.short	0x00ff


	//----- nvinfo : EIATTR_EXTERNS
	.align		4
        /*0080*/ 	.byte	0x04, 0x0f
        /*0082*/ 	.short	(.L_9885 - .L_9884)


	//   ....[0]....
	.align		4
.L_9884:
        /*0084*/ 	.word	index@(__assertfail)


	//----- nvinfo : EIATTR_MERCURY_ISA_VERSION
	.align		4
.L_9885:
        /*0088*/ 	.byte	0x03, 0x5f
        /*008a*/ 	.short	0x0101


	//----- nvinfo : EIATTR_SYSCALL_OFFSETS
	.align		4
        /*008c*/ 	.byte	0x04, 0x46
        /*008e*/ 	.short	(.L_9887 - .L_9886)


	//   ....[0]....
.L_9886:
        /*0090*/ 	.word	0x00000f30


	//   ....[1]....
        /*0094*/ 	.word	0x00001dc0


	//   ....[2]....
        /*0098*/ 	.word	0x00002cd0


	//   ....[3]....
        /*009c*/ 	.word	0x00003b60


	//   ....[4]....
        /*00a0*/ 	.word	0x00004a80


	//   ....[5]....
        /*00a4*/ 	.word	0x00005920


	//   ....[6]....
        /*00a8*/ 	.word	0x00006830


	//   ....[7]....
        /*00ac*/ 	.word	0x000076d0


	//   ....[8]....
        /*00b0*/ 	.word	0x00008780


	//   ....[9]....
        /*00b4*/ 	.word	0x000096c0


	//   ....[10]....
        /*00b8*/ 	.word	0x0000a5e0


	//   ....[11]....
        /*00bc*/ 	.word	0x0000b500


	//----- nvinfo : EIATTR_EXIT_INSTR_OFFSETS
	.align		4
.L_9887:
        /*00c0*/ 	.byte	0x04, 0x1c
        /*00c2*/ 	.short	(.L_9889 - .L_9888)


	//   ....[0]....
.L_9888:
        /*00c4*/ 	.word	0x0000a690


	//   ....[1]....
        /*00c8*/ 	.word	0x0000a7c0


	//   ....[2]....
        /*00cc*/ 	.word	0x0000a7e0


	//   ....[3]....
        /*00d0*/ 	.word	0x0000a880


	//   ....[4]....
        /*00d4*/ 	.word	0x0000a8b0


	//   ....[5]....
        /*00d8*/ 	.word	0x0000a8d0


	//   ....[6]....
        /*00dc*/ 	.word	0x0000a960


	//   ....[7]....
        /*00e0*/ 	.word	0x0000a9a0


	//   ....[8]....
        /*00e4*/ 	.word	0x0000aa40


	//   ....[9]....
        /*00e8*/ 	.word	0x0000aa90


	//   ....[10]....
        /*00ec*/ 	.word	0x0000aac0


	//   ....[11]....
        /*00f0*/ 	.word	0x0000ab90


	//   ....[12]....
        /*00f4*/ 	.word	0x0000abd0


	//   ....[13]....
        /*00f8*/ 	.word	0x0000ad60


	//   ....[14]....
        /*00fc*/ 	.word	0x0000aec0


	//   ....[15]....
        /*0100*/ 	.word	0x0000af00


	//   ....[16]....
        /*0104*/ 	.word	0x0000afa0


	//   ....[17]....
        /*0108*/ 	.word	0x0000b120


	//   ....[18]....
        /*010c*/ 	.word	0x0000b2a0


	//   ....[19]....
        /*0110*/ 	.word	0x0000b400


	//   ....[20]....
        /*0114*/ 	.word	0x0000b510


	//   ....[21]....
        /*0118*/ 	.word	0x0000b550


	//   ....[22]....
        /*011c*/ 	.word	0x0000b580


	//----- nvinfo : EIATTR_MAX_THREADS
	.align		4
.L_9889:
        /*0120*/ 	.byte	0x04, 0x05
        /*0122*/ 	.short	(.L_9891 - .L_9890)
.L_9890:
        /*0124*/ 	.word	0x00000080
        /*0128*/ 	.word	0x00000001
        /*012c*/ 	.word	0x00000001


	//----- nvinfo : EIATTR_CRS_STACK_SIZE
	.align		4
.L_9891:
        /*0130*/ 	.byte	0x04, 0x1e
        /*0132*/ 	.short	(.L_9893 - .L_9892)
.L_9892:
        /*0134*/ 	.word	0x00000000


	//----- nvinfo : EIATTR_CBANK_PARAM_SIZE
	.align		4
.L_9893:
        /*0138*/ 	.byte	0x03, 0x19
        /*013a*/ 	.short	0x0038


	//----- nvinfo : EIATTR_PARAM_CBANK
	.align		4
        /*013c*/ 	.byte	0x04, 0x0a
        /*013e*/ 	.short	(.L_9895 - .L_9894)
	.align		4
.L_9894:
        /*0140*/ 	.word	index@(.nv.constant0._ZN2at6native27unrolled_elementwise_kernelINS0_13BinaryFunctorIaaaZZZNS0_19maximum_kernel_cudaERNS_18TensorIteratorBaseEENKUlvE_clEvENKUlvE0_clEvEUlaaE_EESt5arrayIPcLm3EELi4E23TrivialOffsetCalculatorILi2EjESC_ILi1EjENS0_6memory12LoadWithCastILi2EEENSF_13StoreWithCastILi1EEEEEviT_T0_T2_T3_T4_T5_)
        /*0144*/ 	.short	0x0210
        /*0146*/ 	.short	0x0038


	//----- nvinfo : EIATTR_SW_WAR
	.align		4
.L_9895:
        /*0148*/ 	.byte	0x04, 0x36
        /*014a*/ 	.short	(.L_9897 - .L_9896)
.L_9896:
        /*014c*/ 	.word	0x00000008
.L_9897:


//--------------------- .nv.info._ZN2at6native18elementwise_kernelILi128ELi4EZNS0_22gpu_kernel_impl_nocastINS0_13BinaryFunctorIaaaZZZNS0_19maximum_kernel_cudaERNS_18TensorIteratorBaseEENKUlvE_clEvENKUlvE0_clEvEUlaaE_EEEEvS5_RKT_EUliE_EEviT1_ --------------------------
	.section	.nv.info._ZN2at6native18elementwise_kernelILi128ELi4EZNS0_22gpu_kernel_impl_nocastINS0_13BinaryFunctorIaaaZZZNS0_19maximum_kernel_cudaERNS_18TensorIteratorBaseEENKUlvE_clEvENKUlvE0_clEvEUlaaE_EEEEvS5_RKT_EUliE_EEviT1_,"",@"SHT_CUDA_INFO"
	.sectionflags	@""
	.align	4


	//----- nvinfo : EIATTR_CUDA_API_VERSION
	.align		4
        /*0000*/ 	.byte	0x04, 0x37
        /*0002*/ 	.short	(.L_9899 - .L_9898)
.L_9898:
        /*0004*/ 	.word	0x00000082


	//----- nvinfo : EIATTR_KPARAM_INFO
	.align		4
.L_9899:
        /*0008*/ 	.byte	0x04, 0x17
        /*000a*/ 	.short	(.L_9901 - .L_9900)
.L_9900:
        /*000c*/ 	.word	0x00000000
        /*0010*/ 	.short	0x0001
        /*0012*/ 	.short	0x0008
        /*0014*/ 	.byte	0x00, 0xf0, 0x21, 0x0a


	//----- nvinfo : EIATTR_KPARAM_INFO
	.align		4
.L_9901:
        /*0018*/ 	.byte	0x04, 0x17
        /*001a*/ 	.short	(.L_9903 - .L_9902)
.L_9902:
        /*001c*/ 	.word	0x00000000
        /*0020*/ 	.short	0x0000
        /*0022*/ 	.short	0x0000
        /*0024*/ 	.byte	0x00, 0xf0, 0x11, 0x00


	//----- nvinfo : EIATTR_SPARSE_MMA_MASK
	.align		4
.L_9903:
        /*0028*/ 	.byte	0x03, 0x50
        /*002a*/ 	.short	0x0000


	//----- nvinfo : EIATTR_MAXREG_COUNT
	.align		4
        /*002c*/ 	.byte	0x03, 0x1b
        /*002e*/ 	.short	0x0080


	//----- nvinfo : EIATTR_MERCURY_ISA_VERSION
	.align		4
        /*0030*/ 	.byte	0x03, 0x5f
        /*0032*/ 	.short	0x0101


	//----- nvinfo : EIATTR_EXIT_INSTR_OFFSETS
	.align		4
        /*0034*/ 	.byte	0x04, 0x1c
        /*0036*/ 	.short	(.L_9905 - .L_9904)


	//   ....[0]....
.L_9904:
        /*0038*/ 	.word	0x000045f0


	//   ....[1]....
        /*003c*/ 	.word	0x00005ce0


	//----- nvinfo : EIATTR_MAX_THREADS
	.align		4
.L_9905:
        /*0040*/ 	.byte	0x04, 0x05
        /*0042*/ 	.short	(.L_9907 - .L_9906)
.L_9906:
        /*0044*/ 	.word	0x00000080
        /*0048*/ 	.word	0x00000001
        /*004c*/ 	.word	0x00000001


	//----- nvinfo : EIATTR_CRS_STACK_SIZE
	.align		4
.L_9907:
        /*0050*/ 	.byte	0x04, 0x1e
        /*0052*/ 	.short	(.L_9909 - .L_9908)
.L_9908:
        /*0054*/ 	.word	0x00000000


	//----- nvinfo : EIATTR_CBANK_PARAM_SIZE
	.align		4
.L_9909:
        /*0058*/ 	.byte	0x03, 0x19
        /*005a*/ 	.short	0x0290


	//----- nvinfo : EIATTR_PARAM_CBANK
	.align		4
        /*005c*/ 	.byte	0x04, 0x0a
        /*005e*/ 	.short	(.L_9911 - .L_9910)
	.align		4
.L_9910:
        /*0060*/ 	.word	index@(.nv.constant0._ZN2at6native18elementwise_kernelILi128ELi4EZNS0_22gpu_kernel_impl_nocastINS0_13BinaryFunctorIaaaZZZNS0_19maximum_kernel_cudaERNS_18TensorIteratorBaseEENKUlvE_clEvENKUlvE0_clEvEUlaaE_EEEEvS5_RKT_EUliE_EEviT1_)
        /*0064*/ 	.short	0x0210
        /*0066*/ 	.short	0x0290


	//----- nvinfo : EIATTR_SW_WAR
	.align		4
.L_9911:
        /*0068*/ 	.byte	0x04, 0x36
        /*006a*/ 	.short	(.L_9913 - .L_9912)
.L_9912:
        /*006c*/ 	.word	0x00000008
.L_9913:


//--------------------- .nv.info._ZN2at6native27unrolled_elementwise_kernelINS0_13BinaryFunctorIaaaZZZNS0_19maximum_kernel_cudaERNS_18TensorIteratorBaseEENKUlvE_clEvENKUlvE0_clEvEUlaaE_EESt5arrayIPcLm3EELi4E23TrivialOffsetCalculatorILi2EjESC_ILi1EjENS0_6memory15LoadWithoutCastENSF_16StoreWithoutCastEEEviT_T0_T2_T3_T4_T5_ --------------------------
	.section	.nv.info._ZN2at6native27unrolled_elementwise_kernelINS0_13BinaryFunctorIaaaZZZNS0_19maximum_kernel_cudaERNS_18TensorIteratorBaseEENKUlvE_clEvENKUlvE0_clEvEUlaaE_EESt5arrayIPcLm3EELi4E23TrivialOffsetCalculatorILi2EjESC_ILi1EjENS0_6memory15LoadWithoutCastENSF_16StoreWithoutCastEEEviT_T0_T2_T3_T4_T5_,"",@"SHT_CUDA_INFO"
	.sectionflags	@""
	.align	4


	//----- nvinfo : EIATTR_CUDA_API_VERSION
	.align		4
        /*0000*/ 	.byte	0x04, 0x37
        /*0002*/ 	.short	(.L_9915 - .L_9914)
.L_9914:
        /*0004*/ 	.word	0x00000082


	//----- nvinfo : EIATTR_KPARAM_INFO
	.align		4
.L_9915:
        /*0008*/ 	.byte	0x04, 0x17
        /*000a*/ 	.short	(.L_9917 - .L_9916)
.L_9916:
        /*000c*/ 	.word	0x00000000
        /*0010*/ 	.short	0x0006
        /*0012*/ 	.short	0x0023
        /*0014*/ 	.byte	0x00, 0xf0, 0x05, 0x00


	//----- nvinfo : EIATTR_KPARAM_INFO
	.align		4
.L_9917:
        /*0018*/ 	.byte	0x04, 0x17
        /*001a*/ 	.short	(.L_9919 - .L_9918)
.L_9918:
        /*001c*/ 	.word	0x00000000
        /*0020*/ 	.short	0x0005
        /*0022*/ 	.short	0x0022
        /*0024*/ 	.byte	0x00, 0xf0, 0x05, 0x00


	//----- nvinfo : EIATTR_KPARAM_INFO
	.align		4
.L_9919:
        /*0028*/ 	.byte	0x04, 0x17
        /*002a*/ 	.short	(.L_9921 - .L_9920)
.L_9920:
        /*002c*/ 	.word	0x00000000
        /*0030*/ 	.short	0x0004
        /*0032*/ 	.short	0x0021
        /*0034*/ 	.byte	0x00, 0xf0, 0x05, 0x00


	//----- nvinfo : EIATTR_KPARAM_INFO
	.align		4
.L_9921:
        /*0038*/ 	.byte	0x04, 0x17
        /*003a*/ 	.short	(.L_9923 - .L_9922)
.L_9922:
        /*003c*/ 	.word	0x00000000
        /*0040*/ 	.short	0x0003
        /*0042*/ 	.short	0x0020
        /*0044*/ 	.byte	0x00, 0xf0, 0x05, 0x00


	//----- nvinfo : EIATTR_KPARAM_INFO
	.align		4
.L_9923:
        /*0048*/ 	.byte	0x04, 0x17
        /*004a*/ 	.short	(.L_9925 - .L_9924)
.L_9924:
        /*004c*/ 	.word	0x00000000
        /*0050*/ 	.short	0x0002
        /*0052*/ 	.short	0x0008
        /*0054*/ 	.byte	0x00, 0xf0, 0x61, 0x00


	//----- nvinfo : EIATTR_KPARAM_INFO
	.align		4
.L_9925:
        /*0058*/ 	.byte	0x04, 0x17
        /*005a*/ 	.short	(.L_9927 - .L_9926)
.L_9926:
        /*005c*/ 	.word	0x00000000
        /*0060*/ 	.short	0x0001
        /*0062*/ 	.short	0x0004
        /*0064*/ 	.byte	0x00, 0xf0, 0x05, 0x00


	//----- nvinfo : EIATTR_KPARAM_INFO
	.align		4
.L_9927:
        /*0068*/ 	.byte	0x04, 0x17
        /*006a*/ 	.short	(.L_9929 - .L_9928)
.L_9928:
        /*006c*/ 	.word	0x00000000
        /*0070*/ 	.short	0x0000
        /*0072*/ 	.short	0x0000
        /*0074*/ 	.byte	0x00, 0xf0, 0x11, 0x00


	//----- nvinfo : EIATTR_SPARSE_MMA_MASK
	.align		4
.L_9929:
        /*0078*/ 	.byte	0x03, 0x50
        /*007a*/ 	.short	0x0000


	//----- nvinfo : EIATTR_MAXREG_COUNT
	.align		4
        /*007c*/ 	.byte	0x03, 0x1b
        /*007e*/ 	.short	0x00ff


	//----- nvinfo : EIATTR_MERCURY_ISA_VERSION
	.align		4
        /*0080*/ 	.byte	0x03, 0x5f
        /*0082*/ 	.short	0x0101


	//----- nvinfo : EIATTR_EXIT_INSTR_OFFSETS
	.align		4
        /*0084*/ 	.byte	0x04, 0x1c
        /*0086*/ 	.short	(.L_9931 - .L_9930)


	//   ....[0]....
.L_9930:
        /*0088*/ 	.word	0x00000530


	//   ....[1]....
        /*008c*/ 	.word	0x000005a0


	//----- nvinfo : EIATTR_MAX_THREADS
	.align		4
.L_9931:
        /*0090*/ 	.byte	0x04, 0x05
        /*0092*/ 	.short	(.L_9933 - .L_9932)
.L_9932:
        /*0094*/ 	.word	0x00000080
        /*0098*/ 	.word	0x00000001
        /*009c*/ 	.word	0x00000001


	//----- nvinfo : EIATTR_CRS_STACK_SIZE
	.align		4
.L_9933:
        /*00a0*/ 	.byte	0x04, 0x1e
        /*00a2*/ 	.short	(.L_9935 - .L_9934)
.L_9934:
        /*00a4*/ 	.word	0x00000000


	//----- nvinfo : EIATTR_CBANK_PARAM_SIZE
	.align		4
.L_9935:
        /*00a8*/ 	.byte	0x03, 0x19
        /*00aa*/ 	.short	0x0024


	//----- nvinfo : EIATTR_PARAM_CBANK
	.align		4
        /*00ac*/ 	.byte	0x04, 0x0a
        /*00ae*/ 	.short	(.L_9937 - .L_9936)
	.align		4
.L_9936:
        /*00b0*/ 	.word	index@(.nv.constant0._ZN2at6native27unrolled_elementwise_kernelINS0_13BinaryFunctorIaaaZZZNS0_19maximum_kernel_cudaERNS_18TensorIteratorBaseEENKUlvE_clEvENKUlvE0_clEvEUlaaE_EESt5arrayIPcLm3EELi4E23TrivialOffsetCalculatorILi2EjESC_ILi1EjENS0_6memory15LoadWithoutCastENSF_16StoreWithoutCastEEEviT_T0_T2_T3_T4_T5_)
        /*00b4*/ 	.short	0x0210
        /*00b6*/ 	.short	0x0024


	//----- nvinfo : EIATTR_SW_WAR
	.align		4
.L_9937:
        /*00b8*/ 	.byte	0x04, 0x36
        /*00ba*/ 	.short	(.L_9939 - .L_9938)
.L_9938:
        /*00bc*/ 	.word	0x00000008
.L_9939:


//--------------------- .nv.info._ZN2at6native29vectorized_elementwise_kernelILi2ENS0_13BinaryFunctorIaaaZZZNS0_19maximum_kernel_cudaERNS_18TensorIteratorBaseEENKUlvE_clEvENKUlvE0_clEvEUlaaE_EESt5arrayIPcLm3EEEEviT0_T1_ --------------------------
	.section	.nv.info._ZN2at6native29vectorized_elementwise_kernelILi2ENS0_13BinaryFunctorIaaaZZZNS0_19maximum_kernel_cudaERNS_18TensorIteratorBaseEENKUlvE_clEvENKUlvE0_clEvEUlaaE_EESt5arrayIPcLm3EEEEviT0_T1_,"",@"SHT_CUDA_INFO"
	.sectionflags	@""
	.align	4


	//----- nvinfo : EIATTR_CUDA_API_VERSION
	.align		4
        /*0000*/ 	.byte	0x04, 0x37
        /*0002*/ 	.short	(.L_9941 - .L_9940)
.L_9940:
        /*0004*/ 	.word	0x00000082


	//----- nvinfo : EIATTR_KPARAM_INFO
	.align		4
.L_9941:
        /*0008*/ 	.byte	0x04, 0x17
        /*000a*/ 	.short	(.L_9943 - .L_9942)
.L_9942:
        /*000c*/ 	.word	0x00000000
        /*0010*/ 	.short	0x0002
        /*0012*/ 	.short	0x0008
        /*0014*/ 	.byte	0x00, 0xf0, 0x61, 0x00


	//----- nvinfo : EIATTR_KPARAM_INFO
	.align		4
.L_9943:
        /*0018*/ 	.byte	0x04, 0x17
        /*001a*/ 	.short	(.L_9945 - .L_9944)
.L_9944:
        /*001c*/ 	.word	0x00000000
        /*0020*/ 	.short	0x0001
        /*0022*/ 	.short	0x0004
        /*0024*/ 	.byte	0x00, 0xf0, 0x05, 0x00


	//----- nvinfo : EIATTR_KPARAM_INFO
	.align		4
.L_9945:
        /*0028*/ 	.byte	0x04, 0x17
        /*002a*/ 	.short	(.L_9947 - .L_9946)
.L_9946:
        /*002c*/ 	.word	0x00000000
        /*0030*/ 	.short	0x0000
        /*0032*/ 	.short	0x0000
        /*0034*/ 	.byte	0x00, 0xf0, 0x11, 0x00


	//----- nvinfo : EIATTR_SPARSE_MMA_MASK
	.align		4
.L_9947:
        /*0038*/ 	.byte	0x03, 0x50
        /*003a*/ 	.short	0x0000


	//----- nvinfo : EIATTR_MAXREG_COUNT
	.align		4
        /*003c*/ 	.byte	0x03, 0x1b
        /*003e*/ 	.short	0x00ff


	//----- nvinfo : EIATTR_MERCURY_ISA_VERSION
	.align		4
        /*0040*/ 	.byte	0x03, 0x5f
        /*0042*/ 	.short	0x0101


	//----- nvinfo : EIATTR_EXIT_INSTR_OFFSETS
	.align		4
        /*0044*/ 	.byte	0x04, 0x1c
        /*0046*/ 	.short	(.L_9949 - .L_9948)


	//   ....[0]....
.L_9948:
        /*0048*/ 	.word	0x000004d0


	//   ....[1]....
        /*004c*/ 	.word	0x00000f80


	//   ....[2]....
        /*0050*/ 	.word	0x00000fe0


	//----- nvinfo : EIATTR_MAX_THREADS
	.align		4
.L_9949:
        /*0054*/ 	.byte	0x04, 0x05
        /*0056*/ 	.short	(.L_9951 - .L_9950)
.L_9950:
        /*0058*/ 	.word	0x00000080
        /*005c*/ 	.word	0x00000001
        /*0060*/ 	.word	0x00000001


	//----- nvinfo : EIATTR_CRS_STACK_SIZE
	.align		4
.L_9951:
        /*0064*/ 	.byte	0x04, 0x1e
        /*0066*/ 	.short	(.L_9953 - .L_9952)
.L_9952:
        /*0068*/ 	.word	0x00000000


	//----- nvinfo : EIATTR_CBANK_PARAM_SIZE
	.align		4
.L_9953:
        /*006c*/ 	.byte	0x03, 0x19
        /*006e*/ 	.short	0x0020


	//----- nvinfo : EIATTR_PARAM_CBANK
	.align		4
        /*0070*/ 	.byte	0x04, 0x0a
        /*0072*/ 	.short	(.L_9955 - .L_9954)
	.align		4
.L_9954:
        /*0074*/ 	.word	index@(.nv.constant0._ZN2at6native29vectorized_elementwise_kernelILi2ENS0_13BinaryFunctorIaaaZZZNS0_19maximum_kernel_cudaERNS_18TensorIteratorBaseEENKUlvE_clEvENKUlvE0_clEvEUlaaE_EESt5arrayIPcLm3EEEEviT0_T1_)
        /*0078*/ 	.short	0x0210
        /*007a*/ 	.short	0x0020


	//----- nvinfo : EIATTR_SW_WAR
	.align		4
.L_9955:
        /*007c*/ 	.byte	0x04, 0x36
        /*007e*/ 	.short	(.L_9957 - .L_9956)
.L_9956:
        /*0080*/ 	.word	0x00000008
.L_9957:


//--------------------- .nv.info._ZN2at6native29vectorized_elementwise_kernelILi4ENS0_13BinaryFunctorIaaaZZZNS0_19maximum_kernel_cudaERNS_18TensorIteratorBaseEENKUlvE_clEvENKUlvE0_clEvEUlaaE_EESt5arrayIPcLm3EEEEviT0_T1_ --------------------------
	.section	.nv.info._ZN2at6native29vectorized_elementwise_kernelILi4ENS0_13BinaryFunctorIaaaZZZNS0_19maximum_kernel_cudaERNS_18TensorIteratorBaseEENKUlvE_clEvENKUlvE0_clEvEUlaaE_EESt5arrayIPcLm3EEEEviT0_T1_,"",@"SHT_CUDA_INFO"
	.sectionflags	@""
	.align	4


	//----- nvinfo : EIATTR_CUDA_API_VERSION
	.align		4
        /*0000*/ 	.byte	0x04, 0x37
        /*0002*/ 	.short	(.L_9959 - .L_9958)
.L_9958:
        /*0004*/ 	.word	0x00000082


	//----- nvinfo : EIATTR_KPARAM_INFO
	.align		4
.L_9959:
        /*0008*/ 	.byte	0x04, 0x17
        /*000a*/ 	.short	(.L_9961 - .L_9960)
.L_9960:
        /*000c*/ 	.word	0x00000000
        /*0010*/ 	.short	0x0002
        /*0012*/ 	.short	0x0008
        /*0014*/ 	.byte	0x00, 0xf0, 0x61, 0x00


	//----- nvinfo : EIATTR_KPARAM_INFO
	.align		4
.L_9961:
        /*0018*/ 	.byte	0x04, 0x17
        /*001a*/ 	.short	(.L_9963 - .L_9962)
.L_9962:
        /*001c*/ 	.word	0x00000000
        /*0020*/ 	.short	0x0001
        /*0022*/ 	.short	0x0004
        /*0024*/ 	.byte	0x00, 0xf0, 0x05, 0x00


	//----- nvinfo : EIATTR_KPARAM_INFO
	.align		4
.L_9963:
        /*0028*/ 	.byte	0x04, 0x17
        /*002a*/ 	.short	(.L_9965 - .L_9964)
.L_9964:
        /*002c*/ 	.word	0x00000000
        /*0030*/ 	.short	0x0000
        /*0032*/ 	.short	0x0000
        /*0034*/ 	.byte	0x00, 0xf0, 0x11, 0x00


	//----- nvinfo : EIATTR_SPARSE_MMA_MASK
	.align		4
.L_9965:
        /*0038*/ 	.byte	0x03, 0x50
        /*003a*/ 	.short	0x0000


	//----- nvinfo : EIATTR_MAXREG_COUNT
	.align		4
        /*003c*/ 	.byte	0x03, 0x1b
        /*003e*/ 	.short	0x00ff


	//----- nvinfo : EIATTR_MERCURY_ISA_VERSION
	.align		4
        /*0040*/ 	.byte	0x03, 0x5f
        /*0042*/ 	.short	0x0101


	//----- nvinfo : EIATTR_EXIT_INSTR_OFFSETS
	.align		4
        /*0044*/ 	.byte	0x04, 0x1c
        /*0046*/ 	.short	(.L_9967 - .L_9966)


	//   ....[0]....
.L_9966:
        /*0048*/ 	.word	0x00000490


	//   ....[1]....
        /*004c*/ 	.word	0x00000f40


	//   ....[2]....
        /*0050*/ 	.word	0x00000fa0


	//----- nvinfo : EIATTR_MAX_THREADS
	.align		4
.L_9967:
        /*0054*/ 	.byte	0x04, 0x05
        /*0056*/ 	.short	(.L_9969 - .L_9968)
.L_9968:
        /*0058*/ 	.word	0x00000080
        /*005c*/ 	.word	0x00000001
        /*0060*/ 	.word	0x00000001


	//----- nvinfo : EIATTR_CRS_STACK_SIZE
	.align		4
.L_9969:
        /*0064*/ 	.byte	0x04, 0x1e
        /*0066*/ 	.short	(.L_9971 - .L_9970)
.L_9970:
        /*0068*/ 	.word	0x00000000


	//----- nvinfo : EIATTR_CBANK_PARAM_SIZE
	.align		4
.L_9971:
        /*006c*/ 	.byte	0x03, 0x19
        /*006e*/ 	.short	0x0020


	//----- nvinfo : EIATTR_PARAM_CBANK
	.align		4
        /*0070*/ 	.byte	0x04, 0x0a
        /*0072*/ 	.short	(.L_9973 - .L_9972)
	.align		4
.L_9972:
        /*0074*/ 	.word	index@(.nv.constant0._ZN2at6native29vectorized_elementwise_kernelILi4ENS0_13BinaryFunctorIaaaZZZNS0_19maximum_kernel_cudaERNS_18TensorIteratorBaseEENKUlvE_clEvENKUlvE0_clEvEUlaaE_EESt5arrayIPcLm3EEEEviT0_T1_)
        /*0078*/ 	.short	0x0210
        /*007a*/ 	.short	0x0020


	//----- nvinfo : EIATTR_SW_WAR
	.align		4
.L_9973:
        /*007c*/ 	.byte	0x04, 0x36
        /*007e*/ 	.short	(.L_9975 - .L_9974)
.L_9974:
        /*0080*/ 	.word	0x00000008
.L_9975:


//--------------------- .nv.info._ZN2at6native29vectorized_elementwise_kernelILi8ENS0_13BinaryFunctorIaaaZZZNS0_19maximum_kernel_cudaERNS_18TensorIteratorBaseEENKUlvE_clEvENKUlvE0_clEvEUlaaE_EESt5arrayIPcLm3EEEEviT0_T1_ --------------------------
	.section	.nv.info._ZN2at6native29vectorized_elementwise_kernelILi8ENS0_13BinaryFunctorIaaaZZZNS0_19maximum_kernel_cudaERNS_18TensorIteratorBaseEENKUlvE_clEvENKUlvE0_clEvEUlaaE_EESt5arrayIPcLm3EEEEviT0_T1_,"",@"SHT_CUDA_INFO"
	.sectionflags	@""
	.align	4


	//----- nvinfo : EIATTR_CUDA_API_VERSION
	.align		4
        /*0000*/ 	.byte	0x04, 0x37
        /*0002*/ 	.short	(.L_9977 - .L_9976)
.L_9976:
        /*0004*/ 	.word	0x00000082


	//----- nvinfo : EIATTR_KPARAM_INFO
	.align		4
.L_9977:
        /*0008*/ 	.byte	0x04, 0x17
        /*000a*/ 	.short	(.L_9979 - .L_9978)
.L_9978:
        /*000c*/ 	.word	0x00000000
        /*0010*/ 	.short	0x0002
        /*0012*/ 	.short	0x0008
        /*0014*/ 	.byte	0x00, 0xf0, 0x61, 0x00


	//----- nvinfo : EIATTR_KPARAM_INFO
	.align		4
.L_9979:
        /*0018*/ 	.byte	0x04, 0x17
        /*001a*/ 	.short	(.L_9981 - .L_9980)
.L_9980:
        /*001c*/ 	.word	0x00000000
        /*0020*/ 	.short	0x0001
        /*0022*/ 	.short	0x0004
        /*0024*/ 	.byte	0x00, 0xf0, 0x05, 0x00


	//----- nvinfo : EIATTR_KPARAM_INFO
	.align		4
.L_9981:
        /*0028*/ 	.byte	0x04, 0x17
        /*002a*/ 	.short	(.L_9983 - .L_9982)
.L_9982:
        /*002c*/ 	.word	0x00000000
        /*0030*/ 	.short	0x0000
        /*0032*/ 	.short	0x0000
        /*0034*/ 	.byte	0x00, 0xf0, 0x11, 0x00


	//----- nvinfo : EIATTR_SPARSE_MMA_MASK
	.align		4
.L_9983:
        /*0038*/ 	.byte	0x03, 0x50
        /*003a*/ 	.short	0x0000


	//----- nvinfo : EIATTR_MAXREG_COUNT
	.align		4
        /*003c*/ 	.byte	0x03, 0x1b
        /*003e*/ 	.short	0x00ff


	//----- nvinfo : EIATTR_MERCURY_ISA_VERSION
	.align		4
        /*0040*/ 	.byte	0x03, 0x5f
        /*0042*/ 	.short	0x0101


	//----- nvinfo : EIATTR_EXIT_INSTR_OFFSETS
	.align		4
        /*0044*/ 	.byte	0x04, 0x1c
        /*0046*/ 	.short	(.L_9985 - .L_9984)


	//   ....[0]....
.L_9984:
        /*0048*/ 	.word	0x000005d0


	//   ....[1]....
        /*004c*/ 	.word	0x00001080


	//   ....[2]....
        /*0050*/ 	.word	0x000010e0


	//----- nvinfo : EIATTR_MAX_THREADS
	.align		4
.L_9985:
        /*0054*/ 	.byte	0x04, 0x05
        /*0056*/ 	.short	(.L_9987 - .L_9986)
.L_9986:
        /*0058*/ 	.word	0x00000080
        /*005c*/ 	.word	0x00000001
        /*0060*/ 	.word	0x00000001


	//----- nvinfo : EIATTR_CRS_STACK_SIZE
	.align		4
.L_9987:
        /*0064*/ 	.byte	0x04, 0x1e
        /*0066*/ 	.short	(.L_9989 - .L_9988)
.L_9988:
        /*0068*/ 	.word	0x00000000


	//----- nvinfo : EIATTR_CBANK_PARAM_SIZE
	.align		4
.L_9989:
        /*006c*/ 	.byte	0x03, 0x19
        /*006e*/ 	.short	0x0020


	//----- nvinfo : EIATTR_PARAM_CBANK
	.align		4
        /*0070*/ 	.byte	0x04, 0x0a
        /*0072*/ 	.short	(.L_9991 - .L_9990)
	.align		4
.L_9990:
        /*0074*/ 	.word	index@(.nv.constant0._ZN2at6native29vectorized_elementwise_kernelILi8ENS0_13BinaryFunctorIaaaZZZNS0_19maximum_kernel_cudaERNS_18TensorIteratorBaseEENKUlvE_clEvENKUlvE0_clEvEUlaaE_EESt5arrayIPcLm3EEEEviT0_T1_)
        /*0078*/ 	.short	0x0210
        /*007a*/ 	.short	0x0020


	//----- nvinfo : EIATTR_SW_WAR
	.align		4
.L_9991:
        /*007c*/ 	.byte	0x04, 0x36
        /*007e*/ 	.short	(.L_9993 - .L_9992)
.L_9992:
        /*0080*/ 	.word	0x00000008
.L_9993:


//--------------------- .nv.info._ZN2at6native18elementwise_kernelILi128ELi4EZNS0_15gpu_kernel_implINS0_13AUnaryFunctorIhhhZZZNS0_19maximum_kernel_cudaERNS_18TensorIteratorBaseEENKUlvE_clEvENKUlvE_clEvEUlhhE_EEEEvS5_RKT_EUliE_EEviT1_ --------------------------
	.section	.nv.info._ZN2at6native18elementwise_kernelILi128ELi4EZNS0_15gpu_kernel_implINS0_13AUnaryFunctorIhhhZZZNS0_19maximum_kernel_cudaERNS_18TensorIteratorBaseEENKUlvE_clEvENKUlvE_clEvEUlhhE_EEEEvS5_RKT_EUliE_EEviT1_,"",@"SHT_CUDA_INFO"
	.sectionflags	@""
	.align	4


	//----- nvinfo : EIATTR_CUDA_API_VERSION
	.align		4
        /*0000*/ 	.byte	0x04, 0x37
        /*0002*/ 	.short	(.L_9995 - .L_9994)
.L_9994:
        /*0004*/ 	.word	0x00000082


	//----- nvinfo : EIATTR_KPARAM_INFO
	.align		4
.L_9995:
        /*0008*/ 	.byte	0x04, 0x17
        /*000a*/ 	.short	(.L_9997 - .L_9996)
.L_9996:
        /*000c*/ 	.word	0x00000000
        /*0010*/ 	.short	0x0001
        /*0012*/ 	.short	0x0008
        /*0014*/ 	.byte	0x00, 0xf0, 0x61, 0x08


	//----- nvinfo : EIATTR_KPARAM_INFO
	.align		4
.L_9997:
        /*0018*/ 	.byte	0x04, 0x17
        /*001a*/ 	.short	(.L_9999 - .L_9998)
.L_9998:
        /*001c*/ 	.word	0x00000000
        /*0020*/ 	.short	0x0000
        /*0022*/ 	.short	0x0000
        /*0024*/ 	.byte	0x00, 0xf0, 0x11, 0x00


	//----- nvinfo : EIATTR_SPARSE_MMA_MASK
	.align		4
.L_9999:
        /*0028*/ 	.byte	0x03, 0x50
        /*002a*/ 	.short	0x0000


	//----- nvinfo : EIATTR_MAXREG_COUNT
	.align		4
        /*002c*/ 	.byte	0x03, 0x1b
        /*002e*/ 	.short	0x0080


	//----- nvinfo : EIATTR_EXTERNS
	.align		4
        /*0030*/ 	.byte	0x04, 0x0f
        /*0032*/ 	.short	(.L_10001 - .L_10000)


	//   ....[0]....
	.align		4
.L_10000:
        /*0034*/ 	.word	index@(__assertfail)


	//----- nvinfo : EIATTR_MERCURY_ISA_VERSION
	.align		4
.L_10001:
        /*0038*/ 	.byte	0x03, 0x5f
        /*003a*/ 	.short	0x0101


	//----- nvinfo : EIATTR_SYSCALL_OFFSETS
	.align		4
        /*003c*/ 	.byte	0x04, 0x46
        /*003e*/ 	.short	(.L_10003 - .L_10002)


	//   ....[0]....
.L_10002:
        /*0040*/ 	.word	0x00002240


	//   ....[1]....
        /*0044*/ 	.word	0x000030d0


	//   ....[2]....
        /*0048*/ 	.word	0x00005330


	//   ....[3]....
        /*004c*/ 	.word	0x000061b0


	//   ....[4]....
        /*0050*/ 	.word	0x000083f0


	//   ....[5]....
        /*0054*/ 	.word	0x00009270


	//   ....[6]....
        /*0058*/ 	.word	0x0000b4a0


	//   ....[7]....
        /*005c*/ 	.word	0x0000c320


	//----- nvinfo : EIATTR_EXIT_INSTR_OFFSETS
	.align		4
.L_10003:
        /*0060*/ 	.byte	0x04, 0x1c
        /*0062*/ 	.short	(.L_10005 - .L_10004)


	//   ....[0]....
.L_10004:
        /*0064*/ 	.word	0x00009310


	//   ....[1]....
        /*0068*/ 	.word	0x0000b600


	//   ....[2]....
        /*006c*/ 	.word	0x0000b620


	//   ....[3]....
        /*0070*/ 	.word	0x0000b6b0


	//   ....[4]....
        /*0074*/ 	.word	0x0000b6d0


	//   ....[5]....
        /*0078*/ 	.word	0x0000b6f0


	//   ....[6]....
        /*007c*/ 	.word	0x0000b780


	//   ....[7]....
        /*0080*/ 	.word	0x0000b7c0


	//   ....[8]....
        /*0084*/ 	.word	0x0000b860


	//   ....[9]....
        /*0088*/ 	.word	0x0000b8b0


	//   ....[10]....
        /*008c*/ 	.word	0x0000b8e0


	//   ....[11]....
        /*0090*/ 	.word	0x0000b9b0


	//   ....[12]....
        /*0094*/ 	.word	0x0000b9f0


	//   ....[13]....
        /*0098*/ 	.word	0x0000bb80


	//   ....[14]....
        /*009c*/ 	.word	0x0000bce0


	//   ....[15]....
        /*00a0*/ 	.word	0x0000bd20


	//   ....[16]....
        /*00a4*/ 	.word	0x0000bdc0


	//   ....[17]....
        /*00a8*/ 	.word	0x0000bf40


	//   ....[18]....
        /*00ac*/ 	.word	0x0000c0c0


	//   ....[19]....
        /*00b0*/ 	.word	0x0000c220


	//   ....[20]....
        /*00b4*/ 	.word	0x0000c330


	//   ....[21]....
        /*00b8*/ 	.word	0x0000c360


	//   ....[22]....
        /*00bc*/ 	.word	0x0000c380


	//----- nvinfo : EIATTR_MAX_THREADS
	.align		4
.L_10005:
        /*00c0*/ 	.byte	0x04, 0x05
        /*00c2*/ 	.short	(.L_10007 - .L_10006)
.L_10006:
        /*00c4*/ 	.word	0x00000080
        /*00c8*/ 	.word	0x00000001
        /*00cc*/ 	.word	0x00000001


	//----- nvinfo : EIATTR_CRS_STACK_SIZE
	.align		4
.L_10007:
        /*00d0*/ 	.byte	0x04, 0x1e
        /*00d2*/ 	.short	(.L_10009 - .L_10008)
.L_10008:
        /*00d4*/ 	.word	0x00000000


	//----- nvinfo : EIATTR_CBANK_PARAM_SIZE
	.align		4
.L_10009:
        /*00d8*/ 	.byte	0x03, 0x19
        /*00da*/ 	.short	0x0220


	//----- nvinfo : EIATTR_PARAM_CBANK
	.align		4
        /*00dc*/ 	.byte	0x04, 0x0a
        /*00de*/ 	.short	(.L_10011 - .L_10010)
	.align		4
.L_10010:
        /*00e0*/ 	.word	index@(.nv.constant0._ZN2at6native18elementwise_kernelILi128ELi4EZNS0_15gpu_kernel_implINS0_13AUnaryFunctorIhhhZZZNS0_19maximum_kernel_cudaERNS_18TensorIteratorBaseEENKUlvE_clEvENKUlvE_clEvEUlhhE_EEEEvS5_RKT_EUliE_EEviT1_)
        /*00e4*/ 	.short	0x0210
        /*00e6*/ 	.short	0x0220


	//----- nvinfo : EIATTR_SW_WAR
	.align		4
.L_10011:
        /*00e8*/ 	.byte	0x04, 0x36
        /*00ea*/ 	.short	(.L_10013 - .L_10012)
.L_10012:
        /*00ec*/ 	.word	0x00000008
.L_10013:


//--------------------- .nv.info._ZN2at6native27unrolled_elementwise_kernelINS0_13AUnaryFunctorIhhhZZZNS0_19maximum_kernel_cudaERNS_18TensorIteratorBaseEENKUlvE_clEvENKUlvE_clEvEUlhhE_EESt5arrayIPcLm2EELi4E23TrivialOffsetCalculatorILi1EjESD_NS0_6memory12LoadWithCastILi1EEENSE_13StoreWithCastILi1EEEEEviT_T0_T2_T3_T4_T5_ --------------------------
	.section	.nv.info._ZN2at6native27unrolled_elementwise_kernelINS0_13AUnaryFunctorIhhhZZZNS0_19maximum_kernel_cudaERNS_18TensorIteratorBaseEENKUlvE_clEvENKUlvE_clEvEUlhhE_EESt5arrayIPcLm2EELi4E23TrivialOffsetCalculatorILi1EjESD_NS0_6memory12LoadWithCastILi1EEENSE_13StoreWithCastILi1EEEEEviT_T0_T2_T3_T4_T5_,"",@"SHT_CUDA_INFO"
	.sectionflags	@""
	.align	4


	//----- nvinfo : EIATTR_CUDA_API_VERSION
	.align		4
        /*0000*/ 	.byte	0x04, 0x37
        /*0002*/ 	.short	(.L_10015 - .L_10014)
.L_10014:
        /*0004*/ 	.word	0x00000082


	//----- nvinfo : EIATTR_KPARAM_INFO
	.align		4
.L_10015:
        /*0008*/ 	.byte	0x04, 0x17
        /*000a*/ 	.short	(.L_10017 - .L_10016)
.L_10016:
        /*000c*/ 	.word	0x00000000
        /*0010*/ 	.short	0x0006
        /*0012*/ 	.short	0x0024
        /*0014*/ 	.byte	0x00, 0xf0, 0x21, 0x00


	//----- nvinfo : EIATTR_KPARAM_INFO
	.align		4
.L_10017:
        /*0018*/ 	.byte	0x04, 0x17
        /*001a*/ 	.short	(.L_10019 - .L_10018)
.L_10018:
        /*001c*/ 	.word	0x00000000
        /*0020*/ 	.short	0x0005
        /*0022*/ 	.short	0x001c
        /*0024*/ 	.byte	0x00, 0xf0, 0x21, 0x00


	//----- nvinfo : EIATTR_KPARAM_INFO
	.align		4
.L_10019:
        /*0028*/ 	.byte	0x04, 0x17
        /*002a*/ 	.short	(.L_10021 - .L_10020)
.L_10020:
        /*002c*/ 	.word	0x00000000
        /*0030*/ 	.short	0x0004
        /*0032*/ 	.short	0x0019
        /*0034*/ 	.byte	0x00, 0xf0, 0x05, 0x00


	//----- nvinfo : EIATTR_KPARAM_INFO
	.align		4
.L_10021:
        /*0038*/ 	.byte	0x04, 0x17
        /*003a*/ 	.short	(.L_10023 - .L_10022)
.L_10022:
        /*003c*/ 	.word	0x00000000
        /*0040*/ 	.short	0x0003
        /*0042*/ 	.short	0x0018
        /*0044*/ 	.byte	0x00, 0xf0, 0x05, 0x00


	//----- nvinfo : EIATTR_KPARAM_INFO
	.align		4
.L_10023:
        /*0048*/ 	.byte	0x04, 0x17
        /*004a*/ 	.short	(.L_10025 - .L_10024)
.L_10024:
        /*004c*/ 	.word	0x00000000
        /*0050*/ 	.short	0x0002
        /*0052*/ 	.short	0x0008
        /*0054*/ 	.byte	0x00, 0xf0, 0x41, 0x00


	//----- nvinfo : EIATTR_KPARAM_INFO
	.align		4
.L_10025:
        /*0058*/ 	.byte	0x04, 0x17
        /*005a*/ 	.short	(.L_10027 - .L_10026)
.L_10026:
        /*005c*/ 	.word	0x00000000
        /*0060*/ 	.short	0x0001
        /*0062*/ 	.short	0x0004
        /*0064*/ 	.byte	0x00, 0xf0, 0x09, 0x00


	//----- nvinfo : EIATTR_KPARAM_INFO
	.align		4
.L_10027:
        /*0068*/ 	.byte	0x04, 0x17
        /*006a*/ 	.short	(.L_10029 - .L_10028)
.L_10028:
        /*006c*/ 	.word	0x00000000
        /*0070*/ 	.short	0x0000
        /*0072*/ 	.short	0x0000
        /*0074*/ 	.byte	0x00, 0xf0, 0x11, 0x00


	//----- nvinfo : EIATTR_SPARSE_MMA_MASK
	.align		4
.L_10029:
        /*0078*/ 	.byte	0x03, 0x50
        /*007a*/ 	.short	0x0000


	//----- nvinfo : EIATTR_MAXREG_COUNT
	.align		4
        /*007c*/ 	.byte	0x03, 0x1b
        /*007e*/ 	.short	0x00ff


	//----- nvinfo : EIATTR_EXTERNS
	.align		4
        /*0080*/ 	.byte	0x04, 0x0f
        /*0082*/ 	.short	(.L_10031 - .L_10030)


	//   ....[0]....
	.align		4
.L_10030:
        /*0084*/ 	.word	index@(__assertfail)


	//----- nvinfo : EIATTR_MERCURY_ISA_VERSION
	.align		4
.L_10031:
        /*0088*/ 	.byte	0x03, 0x5f
        /*008a*/ 	.short	0x0101


	//----- nvinfo : EIATTR_SYSCALL_OFFSETS
	.align		4
        /*008c*/ 	.byte	0x04, 0x46
        /*008e*/ 	.short	(.L_10033 - .L_10032)


	//   ....[0]....
.L_10032:
        /*0090*/ 	.word	0x00000f50


	//   ....[1]....
        /*0094*/ 	.word	0x00001ea0


	//   ....[2]....
        /*0098*/ 	.word	0x00002e00


	//   ....[3]....
        /*009c*/ 	.word	0x00003d40


	//   ....[4]....
        /*00a0*/ 	.word	0x00004cf0


	//   ....[5]....
        /*00a4*/ 	.word	0x00005c00


	//   ....[6]....
        /*00a8*/ 	.word	0x00006b00


	//   ....[7]....
        /*00ac*/ 	.word	0x00007a00


	//----- nvinfo : EIATTR_EXIT_INSTR_OFFSETS
	.align		4
.L_10033:
        /*00b0*/ 	.byte	0x04, 0x1c
        /*00b2*/ 	.short	(.L_10035 - .L_10034)


	//   ....[0]....
.L_10034:
        /*00b4*/ 	.word	0x00006ba0


	//   ....[1]....
        /*00b8*/ 	.word	0x00006cd0


	//   ....[2]....
        /*00bc*/ 	.word	0x00006cf0


	//   ....[3]....
        /*00c0*/ 	.word	0x00006d90


	//   ....[4]....
        /*00c4*/ 	.word	0x00006db0


	//   ....[5]....
        /*00c8*/ 	.word	0x00006dd0


	//   ....[6]....
        /*00cc*/ 	.word	0x00006e60


	//   ....[7]....
        /*00d0*/ 	.word	0x00006ea0


	//   ....[8]....
        /*00d4*/ 	.word	0x00006f40


	//   ....[9]....
        /*00d8*/ 	.word	0x00006f90


	//   ....[10]....
        /*00dc*/ 	.word	0x00006fc0


	//   ....[11]....
        /*00e0*/ 	.word	0x00007090


	//   ....[12]....
        /*00e4*/ 	.word	0x000070d0


	//   ....[13]....
        /*00e8*/ 	.word	0x00007260


	//   ....[14]....
        /*00ec*/ 	.word	0x000073c0


	//   ....[15]....
        /*00f0*/ 	.word	0x00007400


	//   ....[16]....
        /*00f4*/ 	.word	0x000074a0


	//   ....[17]....
        /*00f8*/ 	.word	0x00007620


	//   ....[18]....
        /*00fc*/ 	.word	0x000077a0


	//   ....[19]....
        /*0100*/ 	.word	0x00007900


	//   ....[20]....
        /*0104*/ 	.word	0x00007a10


	//   ....[21]....
        /*0108*/ 	.word	0x00007a50


	//   ....[22]....
        /*010c*/ 	.word	0x00007a70


	//----- nvinfo : EIATTR_MAX_THREADS
	.align		4
.L_10035:
        /*0110*/ 	.byte	0x04, 0x05
        /*0112*/ 	.short	(.L_10037 - .L_10036)
.L_10036:
        /*0114*/ 	.word	0x00000080
        /*0118*/ 	.word	0x00000001
        /*011c*/ 	.word	0x00000001


	//----- nvinfo : EIATTR_CRS_STACK_SIZE
	.align		4
.L_10037:
        /*0120*/ 	.byte	0x04, 0x1e
        /*0122*/ 	.short	(.L_10039 - .L_10038)
.L_10038:
        /*0124*/ 	.word	0x00000000


	//----- nvinfo : EIATTR_CBANK_PARAM_SIZE
	.align		4
.L_10039:
        /*0128*/ 	.byte	0x03, 0x19
        /*012a*/ 	.short	0x002c


	//----- nvinfo : EIATTR_PARAM_CBANK
	.align		4
        /*012c*/ 	.byte	0x04, 0x0a
        /*012e*/ 	.short	(.L_10041 - .L_10040)
	.align		4
.L_10040:
        /*0130*/ 	.word	index@(.nv.constant0._ZN2at6native27unrolled_elementwise_kernelINS0_13AUnaryFunctorIhhhZZZNS0_19maximum_kernel_cudaERNS_18TensorIteratorBaseEENKUlvE_clEvENKUlvE_clEvEUlhhE_EESt5arrayIPcLm2EELi4E23TrivialOffsetCalculatorILi1EjESD_NS0_6memory12LoadWithCastILi1EEENSE_13StoreWithCastILi1EEEEEviT_T0_T2_T3_T4_T5_)
        /*0134*/ 	.short	0x0210
        /*0136*/ 	.short	0x002c


	//----- nvinfo : EIATTR_SW_WAR
	.align		4
.L_10041:
        /*0138*/ 	.byte	0x04, 0x36
        /*013a*/ 	.short	(.L_10043 - .L_10042)
.L_10042:
        /*013c*/ 	.word	0x00000008
.L_10043:


//--------------------- .nv.info._ZN2at6native18elementwise_kernelILi128ELi4EZNS0_22gpu_kernel_impl_nocastINS0_13AUnaryFunctorIhhhZZZNS0_19maximum_kernel_cudaERNS_18TensorIteratorBaseEENKUlvE_clEvENKUlvE_clEvEUlhhE_EEEEvS5_RKT_EUliE_EEviT1_ --------------------------
	.section	.nv.info._ZN2at6native18elementwise_kernelILi128ELi4EZNS0_22gpu_kernel_impl_nocastINS0_13AUnaryFunctorIhhhZZZNS0_19maximum_kernel_cudaERNS_18TensorIteratorBaseEENKUlvE_clEvENKUlvE_clEvEUlhhE_EEEEvS5_RKT_EUliE_EEviT1_,"",@"SHT_CUDA_INFO"
	.sectionflags	@""
	.align	4


	//----- nvinfo : EIATTR_CUDA_API_VERSION
	.align		4
        /*0000*/ 	.byte	0x04, 0x37
        /*0002*/ 	.short	(.L_10045 - .L_10044)
.L_10044:
        /*0004*/ 	.word	0x00000082


	//----- nvinfo : EIATTR_KPARAM_INFO
	.align		4
.L_10045:
        /*0008*/ 	.byte	0x04, 0x17
        /*000a*/ 	.short	(.L_10047 - .L_10046)
.L_10046:
        /*000c*/ 	.word	0x00000000
        /*0010*/ 	.short	0x0001
        /*0012*/ 	.short	0x0008
        /*0014*/ 	.byte	0x00, 0xf0, 0x61, 0x08


	//----- nvinfo : EIATTR_KPARAM_INFO
	.align		4
.L_10047:
        /*0018*/ 	.byte	0x04, 0x17
        /*001a*/ 	.short	(.L_10049 - .L_10048)
.L_10048:
        /*001c*/ 	.word	0x00000000
        /*0020*/ 	.short	0x0000
        /*0022*/ 	.short	0x0000
        /*0024*/ 	.byte	0x00, 0xf0, 0x11, 0x00


	//----- nvinfo : EIATTR_SPARSE_MMA_MASK
	.align		4
.L_10049:
        /*0028*/ 	.byte	0x03, 0x50
        /*002a*/ 	.short	0x0000


	//----- nvinfo : EIATTR_MAXREG_COUNT
	.align		4
        /*002c*/ 	.byte	0x03, 0x1b
        /*002e*/ 	.short	0x0080


	//----- nvinfo : EIATTR_MERCURY_ISA_VERSION
	.align		4
        /*0030*/ 	.byte	0x03, 0x5f
        /*0032*/ 	.short	0x0101


	//----- nvinfo : EIATTR_EXIT_INSTR_OFFSETS
	.align		4
        /*0034*/ 	.byte	0x04, 0x1c
        /*0036*/ 	.short	(.L_10051 - .L_10050)


	//   ....[0]....
.L_10050:
        /*0038*/ 	.word	0x00003ba0


	//   ....[1]....
        /*003c*/ 	.word	0x00004f20


	//----- nvinfo : EIATTR_MAX_THREADS
	.align		4
.L_10051:
        /*0040*/ 	.byte	0x04, 0x05
        /*0042*/ 	.short	(.L_10053 - .L_10052)
.L_10052:
        /*0044*/ 	.word	0x00000080
        /*0048*/ 	.word	0x00000001
        /*004c*/ 	.word	0x00000001


	//----- nvinfo : EIATTR_CRS_STACK_SIZE
	.align		4
.L_10053:
        /*0050*/ 	.byte	0x04, 0x1e
        /*0052*/ 	.short	(.L_10055 - .L_10054)
.L_10054:
        /*0054*/ 	.word	0x00000000


	//----- nvinfo : EIATTR_CBANK_PARAM_SIZE
	.align		4
.L_10055:
        /*0058*/ 	.byte	0x03, 0x19
        /*005a*/ 	.short	0x0220


	//----- nvinfo : EIATTR_PARAM_CBANK
	.align		4
        /*005c*/ 	.byte	0x04, 0x0a
        /*005e*/ 	.short	(.L_10057 - .L_10056)
	.align		4
.L_10056:
        /*0060*/ 	.word	index@(.nv.constant0._ZN2at6native18elementwise_kernelILi128ELi4EZNS0_22gpu_kernel_impl_nocastINS0_13AUnaryFunctorIhhhZZZNS0_19maximum_kernel_cudaERNS_18TensorIteratorBaseEENKUlvE_clEvENKUlvE_clEvEUlhhE_EEEEvS5_RKT_EUliE_EEviT1_)
        /*0064*/ 	.short	0x0210
        /*0066*/ 	.short	0x0220


	//----- nvinfo : EIATTR_SW_WAR
	.align		4
.L_10057:
        /*0068*/ 	.byte	0x04, 0x36
        /*006a*/ 	.short	(.L_10059 - .L_10058)
.L_10058:
        /*006c*/ 	.word	0x00000008
.L_10059:


//--------------------- .nv.info._ZN2at6native27unrolled_elementwise_kernelINS0_13AUnaryFunctorIhhhZZZNS0_19maximum_kernel_cudaERNS_18TensorIteratorBaseEENKUlvE_clEvENKUlvE_clEvEUlhhE_EESt5arrayIPcLm2EELi4E23TrivialOffsetCalculatorILi1EjESD_NS0_6memory15LoadWithoutCastENSE_16StoreWithoutCastEEEviT_T0_T2_T3_T4_T5_ --------------------------
	.section	.nv.info._ZN2at6native27unrolled_elementwise_kernelINS0_13AUnaryFunctorIhhhZZZNS0_19maximum_kernel_cudaERNS_18TensorIteratorBaseEENKUlvE_clEvENKUlvE_clEvEUlhhE_EESt5arrayIPcLm2EELi4E23TrivialOffsetCalculatorILi1EjESD_NS0_6memory15LoadWithoutCastENSE_16StoreWithoutCastEEEviT_T0_T2_T3_T4_T5_,"",@"SHT_CUDA_INFO"
	.sectionflags	@""
	.align	4


	//----- nvinfo : EIATTR_CUDA_API_VERSION
	.align		4
        /*0000*/ 	.byte	0x04, 0x37
        /*0002*/ 	.short	(.L_10061 - .L_10060)
.L_10060:
        /*0004*/ 	.word	0x00000082


	//----- nvinfo : EIATTR_KPARAM_INFO
	.align		4
.L_10061:
        /*0008*/ 	.byte	0x04, 0x17
        /*000a*/ 	.short	(.L_10063 - .L_10062)
.L_10062:
        /*000c*/ 	.word	0x00000000
        /*0010*/ 	.short	0x0006
        /*0012*/ 	.short	0x001b
        /*0014*/ 	.byte	0x00, 0xf0, 0x05, 0x00


	//----- nvinfo : EIATTR_KPARAM_INFO
	.align		4
.L_10063:
        /*0018*/ 	.byte	0x04, 0x17
        /*001a*/ 	.short	(.L_10065 - .L_10064)
.L_10064:
        /*001c*/ 	.word	0x00000000
        /*0020*/ 	.short	0x0005
        /*0022*/ 	.short	0x001a
        /*0024*/ 	.byte	0x00, 0xf0, 0x05, 0x00


	//----- nvinfo : EIATTR_KPARAM_INFO
	.align		4
.L_10065:
        /*0028*/ 	.byte	0x04, 0x17
        /*002a*/ 	.short	(.L_10067 - .L_10066)
.L_10066:
        /*002c*/ 	.word	0x00000000
        /*0030*/ 	.short	0x0004
        /*0032*/ 	.short	0x0019
        /*0034*/ 	.byte	0x00, 0xf0, 0x05, 0x00


	//----- nvinfo : EIATTR_KPARAM_INFO
	.align		4
.L_10067:
        /*0038*/ 	.byte	0x04, 0x17
        /*003a*/ 	.short	(.L_10069 - .L_10068)
.L_10068:
        /*003c*/ 	.word	0x00000000
        /*0040*/ 	.short	0x0003
        /*0042*/ 	.short	0x0018
        /*0044*/ 	.byte	0x00, 0xf0, 0x05, 0x00


	//----- nvinfo : EIATTR_KPARAM_INFO
	.align		4
.L_10069:
        /*0048*/ 	.byte	0x04, 0x17
        /*004a*/ 	.short	(.L_10071 - .L_10070)
.L_10070:
        /*004c*/ 	.word	0x00000000
        /*0050*/ 	.short	0x0002
        /*0052*/ 	.short	0x0008
        /*0054*/ 	.byte	0x00, 0xf0, 0x41, 0x00


	//----- nvinfo : EIATTR_KPARAM_INFO
	.align		4
.L_10071:
        /*0058*/ 	.byte	0x04, 0x17
        /*005a*/ 	.short	(.L_10073 - .L_10072)
.L_10072:
        /*005c*/ 	.word	0x00000000
        /*0060*/ 	.short	0x0001
        /*0062*/ 	.short	0x0004
        /*0064*/ 	.byte	0x00, 0xf0, 0x09, 0x00


	//----- nvinfo : EIATTR_KPARAM_INFO
	.align		4
.L_10073:
        /*0068*/ 	.byte	0x04, 0x17
        /*006a*/ 	.short	(.L_10075 - .L_10074)
.L_10074:
        /*006c*/ 	.word	0x00000000
        /*0070*/ 	.short	0x0000
        /*0072*/ 	.short	0x0000
        /*0074*/ 	.byte	0x00, 0xf0, 0x11, 0x00


	//----- nvinfo : EIATTR_SPARSE_MMA_MASK
	.align		4
.L_10075:
        /*0078*/ 	.byte	0x03, 0x50
        /*007a*/ 	.short	0x0000


	//----- nvinfo : EIATTR_MAXREG_COUNT
	.align		4
        /*007c*/ 	.byte	0x03, 0x1b
        /*007e*/ 	.short	0x00ff


	//----- nvinfo : EIATTR_MERCURY_ISA_VERSION
	.align		4
        /*0080*/ 	.byte	0x03, 0x5f
        /*0082*/ 	.short	0x0101


	//----- nvinfo : EIATTR_EXIT_INSTR_OFFSETS
	.align		4
        /*0084*/ 	.byte	0x04, 0x1c
        /*0086*/ 	.short	(.L_10077 - .L_10076)


	//   ....[0]....
.L_10076:
        /*0088*/ 	.word	0x00000420


	//   ....[1]....
        /*008c*/ 	.word	0x00000480


	//----- nvinfo : EIATTR_MAX_THREADS
	.align		4
.L_10077:
        /*0090*/ 	.byte	0x04, 0x05
        /*0092*/ 	.short	(.L_10079 - .L_10078)
.L_10078:
        /*0094*/ 	.word	0x00000080
        /*0098*/ 	.word	0x00000001
        /*009c*/ 	.word	0x00000001


	//----- nvinfo : EIATTR_CRS_STACK_SIZE
	.align		4
.L_10079:
        /*00a0*/ 	.byte	0x04, 0x1e
        /*00a2*/ 	.short	(.L_10081 - .L_10080)
.L_10080:
        /*00a4*/ 	.word	0x00000000


	//----- nvinfo : EIATTR_CBANK_PARAM_SIZE
	.align		4
.L_10081:
        /*00a8*/ 	.byte	0x03, 0x19
        /*00aa*/ 	.short	0x001c


	//----- nvinfo : EIATTR_PARAM_CBANK
	.align		4
        /*00ac*/ 	.byte	0x04, 0x0a
        /*00ae*/ 	.short	(.L_10083 - .L_10082)
	.align		4
.L_10082:
        /*00b0*/ 	.word	index@(.nv.constant0._ZN2at6native27unrolled_elementwise_kernelINS0_13AUnaryFunctorIhhhZZZNS0_19maximum_kernel_cudaERNS_18TensorIteratorBaseEENKUlvE_clEvENKUlvE_clEvEUlhhE_EESt5arrayIPcLm2EELi4E23TrivialOffsetCalculatorILi1EjESD_NS0_6memory15LoadWithoutCastENSE_16StoreWithoutCastEEEviT_T0_T2_T3_T4_T5_)
        /*00b4*/ 	.short	0x0210
        /*00b6*/ 	.short	0x001c


	//----- nvinfo : EIATTR_SW_WAR
	.align		4
.L_10083:
        /*00b8*/ 	.byte	0x04, 0x36
        /*00ba*/ 	.short	(.L_10085 - .L_10084)
.L_10084:
        /*00bc*/ 	.word	0x00000008
.L_10085:


//--------------------- .nv.info._ZN2at6native29vectorized_elementwise_kernelILi2ENS0_13AUnaryFunctorIhhhZZZNS0_19maximum_kernel_cudaERNS_18TensorIteratorBaseEENKUlvE_clEvENKUlvE_clEvEUlhhE_EESt5arrayIPcLm2EEEEviT0_T1_ --------------------------
	.section	.nv.info._ZN2at6native29vectorized_elementwise_kernelILi2ENS0_13AUnaryFunctorIhhhZZZNS0_19maximum_kernel_cudaERNS_18TensorIteratorBaseEENKUlvE_clEvENKUlvE_clEvEUlhhE_EESt5arrayIPcLm2EEEEviT0_T1_,"",@"SHT_CUDA_INFO"
	.sectionflags	@""
	.align	4


	//----- nvinfo : EIATTR_CUDA_API_VERSION
	.align		4
        /*0000*/ 	.byte	0x04, 0x37
        /*0002*/ 	.short	(.L_10087 - .L_10086)
.L_10086:
        /*0004*/ 	.word	0x00000082


	//----- nvinfo : EIATTR_KPARAM_INFO
	.align		4
.L_10087:
        /*0008*/ 	.byte	0x04, 0x17
        /*000a*/ 	.short	(.L_10089 - .L_10088)
.L_10088:
        /*000c*/ 	.word	0x00000000
        /*0010*/ 	.short	0x0002
        /*0012*/ 	.short	0x0008
        /*0014*/ 	.byte	0x00, 0xf0, 0x41, 0x00


	//----- nvinfo : EIATTR_KPARAM_INFO
	.align		4
.L_10089:
        /*0018*/ 	.byte	0x04, 0x17
        /*001a*/ 	.short	(.L_10091 - .L_10090)
.L_10090:
        /*001c*/ 	.word	0x00000000
        /*0020*/ 	.short	0x0001
        /*0022*/ 	.short	0x0004
        /*0024*/ 	.byte	0x00, 0xf0, 0x09, 0x00


	//----- nvinfo : EIATTR_KPARAM_INFO
	.align		4
.L_10091:
        /*0028*/ 	.byte	0x04, 0x17
        /*002a*/ 	.short	(.L_10093 - .L_10092)
.L_10092:
        /*002c*/ 	.word	0x00000000
        /*0030*/ 	.short	0x0000
        /*0032*/ 	.short	0x0000
        /*0034*/ 	.byte	0x00, 0xf0, 0x11, 0x00


	//----- nvinfo : EIATTR_SPARSE_MMA_MASK
	.align		4
.L_10093:
        /*0038*/ 	.byte	0x03, 0x50
        /*003a*/ 	.short	0x0000


	//----- nvinfo : EIATTR_MAXREG_COUNT
	.align		4
        /*003c*/ 	.byte	0x03, 0x1b
        /*003e*/ 	.short	0x00ff


	//----- nvinfo : EIATTR_MERCURY_ISA_VERSION
	.align		4
        /*0040*/ 	.byte	0x03, 0x5f
        /*0042*/ 	.short	0x0101


	//----- nvinfo : EIATTR_EXIT_INSTR_OFFSETS
	.align		4
        /*0044*/ 	.byte	0x04, 0x1c
        /*0046*/ 	.short	(.L_10095 - .L_10094)


	//   ....[0]....
.L_10094:
        /*0048*/ 	.word	0x00000320


	//   ....[1]....
        /*004c*/ 	.word	0x00000b80


	//   ....[2]....
        /*0050*/ 	.word	0x00000be0


	//----- nvinfo : EIATTR_MAX_THREADS
	.align		4
.L_10095:
        /*0054*/ 	.byte	0x04, 0x05
        /*0056*/ 	.short	(.L_10097 - .L_10096)
.L_10096:
        /*0058*/ 	.word	0x00000080
        /*005c*/ 	.word	0x00000001
        /*0060*/ 	.word	0x00000001


	//----- nvinfo : EIATTR_CRS_STACK_SIZE
	.align		4
.L_10097:
        /*0064*/ 	.byte	0x04, 0x1e
        /*0066*/ 	.short	(.L_10099 - .L_10098)
.L_10098:
        /*0068*/ 	.word	0x00000000


	//----- nvinfo : EIATTR_CBANK_PARAM_SIZE
	.align		4
.L_10099:
        /*006c*/ 	.byte	0x03, 0x19
        /*006e*/ 	.short	0x0018


	//----- nvinfo : EIATTR_PARAM_CBANK
	.align		4
        /*0070*/ 	.byte	0x04, 0x0a
        /*0072*/ 	.short	(.L_10101 - .L_10100)
	.align		4
.L_10100:
        /*0074*/ 	.word	index@(.nv.constant0._ZN2at6native29vectorized_elementwise_kernelILi2ENS0_13AUnaryFunctorIhhhZZZNS0_19maximum_kernel_cudaERNS_18TensorIteratorBaseEENKUlvE_clEvENKUlvE_clEvEUlhhE_EESt5arrayIPcLm2EEEEviT0_T1_)
        /*0078*/ 	.short	0x0210
        /*007a*/ 	.short	0x0018


	//----- nvinfo : EIATTR_SW_WAR
	.align		4
.L_10101:
        /*007c*/ 	.byte	0x04, 0x36
        /*007e*/ 	.short	(.L_10103 - .L_10102)
.L_10102:
        /*0080*/ 	.word	0x00000008
.L_10103:


//--------------------- .nv.info._ZN2at6native29vectorized_elementwise_kernelILi4ENS0_13AUnaryFunctorIhhhZZZNS0_19maximum_kernel_cudaERNS_18TensorIteratorBaseEENKUlvE_clEvENKUlvE_clEvEUlhhE_EESt5arrayIPcLm2EEEEviT0_T1_ --------------------------
	.section	.nv.info._ZN2at6native29vectorized_elementwise_kernelILi4ENS0_13AUnaryFunctorIhhhZZZNS0_19maximum_kernel_cudaERNS_18TensorIteratorBaseEENKUlvE_clEvENKUlvE_clEvEUlhhE_EESt5arrayIPcLm2EEEEviT0_T1_,"",@"SHT_CUDA_INFO"
	.sectionflags	@""
	.align	4


	//----- nvinfo : EIATTR_CUDA_API_VERSION
	.align		4
        /*0000*/ 	.byte	0x04, 0x37
        /*0002*/ 	.short	(.L_10105 - .L_10104)
.L_10104:
        /*0004*/ 	.word	0x00000082


	//----- nvinfo : EIATTR_KPARAM_INFO
	.align		4
.L_10105:
        /*0008*/ 	.byte	0x04, 0x17
        /*000a*/ 	.short	(.L_10107 - .L_10106)
.L_10106:
        /*000c*/ 	.word	0x00000000
        /*0010*/ 	.short	0x0002
        /*0012*/ 	.short	0x0008
        /*0014*/ 	.byte	0x00, 0xf0, 0x41, 0x00


	//----- nvinfo : EIATTR_KPARAM_INFO
	.align		4
.L_10107:
        /*0018*/ 	.byte	0x04, 0x17
        /*001a*/ 	.short	(.L_10109 - .L_10108)
.L_10108:
        /*001c*/ 	.word	0x00000000
        /*0020*/ 	.short	0x0001
        /*0022*/ 	.short	0x0004
        /*0024*/ 	.byte	0x00, 0xf0, 0x09, 0x00


	//----- nvinfo : EIATTR_KPARAM_INFO
	.align		4
.L_10109:
        /*0028*/ 	.byte	0x04, 0x17
        /*002a*/ 	.short	(.L_10111 - .L_10110)
.L_10110:
        /*002c*/ 	.word	0x00000000
        /*0030*/ 	.short	0x0000
        /*0032*/ 	.short	0x0000
        /*0034*/ 	.byte	0x00, 0xf0, 0x11, 0x00


	//----- nvinfo : EIATTR_SPARSE_MMA_MASK
	.align		4
.L_10111:
        /*0038*/ 	.byte	0x03, 0x50
        /*003a*/ 	.short	0x0000


	//----- nvinfo : EIATTR_MAXREG_COUNT
	.align		4
        /*003c*/ 	.byte	0x03, 0x1b
        /*003e*/ 	.short	0x00ff


	//----- nvinfo : EIATTR_MERCURY_ISA_VERSION
	.align		4
        /*0040*/ 	.byte	0x03, 0x5f
        /*0042*/ 	.short	0x0101


	//----- nvinfo : EIATTR_EXIT_INSTR_OFFSETS
	.align		4
        /*0044*/ 	.byte	0x04, 0x1c
        /*0046*/ 	.short	(.L_10113 - .L_10112)


	//   ....[0]....
.L_10112:
        /*0048*/ 	.word	0x00000300


	//   ....[1]....
        /*004c*/ 	.word	0x00000b60


	//   ....[2]....
        /*0050*/ 	.word	0x00000bc0


	//----- nvinfo : EIATTR_MAX_THREADS
	.align		4
.L_10113:
        /*0054*/ 	.byte	0x04, 0x05
        /*0056*/ 	.short	(.L_10115 - .L_10114)
.L_10114:
        /*0058*/ 	.word	0x00000080
        /*005c*/ 	.word	0x00000001
        /*0060*/ 	.word	0x00000001


	//----- nvinfo : EIATTR_CRS_STACK_SIZE
	.align		4
.L_10115:
        /*0064*/ 	.byte	0x04, 0x1e
        /*0066*/ 	.short	(.L_10117 - .L_10116)
.L_10116:
        /*0068*/ 	.word	0x00000000


	//----- nvinfo : EIATTR_CBANK_PARAM_SIZE
	.align		4
.L_10117:
        /*006c*/ 	.byte	0x03, 0x19
        /*006e*/ 	.short	0x0018


	//----- nvinfo : EIATTR_PARAM_CBANK
	.align		4
        /*0070*/ 	.byte	0x04, 0x0a
        /*0072*/ 	.short	(.L_10119 - .L_10118)
	.align		4
.L_10118:
        /*0074*/ 	.word	index@(.nv.constant0._ZN2at6native29vectorized_elementwise_kernelILi4ENS0_13AUnaryFunctorIhhhZZZNS0_19maximum_kernel_cudaERNS_18TensorIteratorBaseEENKUlvE_clEvENKUlvE_clEvEUlhhE_EESt5arrayIPcLm2EEEEviT0_T1_)
        /*0078*/ 	.short	0x0210
        /*007a*/ 	.short	0x0018


	//----- nvinfo : EIATTR_SW_WAR
	.align		4
.L_10119:
        /*007c*/ 	.byte	0x04, 0x36
        /*007e*/ 	.short	(.L_10121 - .L_10120)
.L_10120:
        /*0080*/ 	.word	0x00000008
.L_10121:


//--------------------- .nv.info._ZN2at6native29vectorized_elementwise_kernelILi8ENS0_13AUnaryFunctorIhhhZZZNS0_19maximum_kernel_cudaERNS_18TensorIteratorBaseEENKUlvE_clEvENKUlvE_clEvEUlhhE_EESt5arrayIPcLm2EEEEviT0_T1_ --------------------------
	.section	.nv.info._ZN2at6native29vectorized_elementwise_kernelILi8ENS0_13AUnaryFunctorIhhhZZZNS0_19maximum_kernel_cudaERNS_18TensorIteratorBaseEENKUlvE_clEvENKUlvE_clEvEUlhhE_EESt5arrayIPcLm2EEEEviT0_T1_,"",@"SHT_CUDA_INFO"
	.sectionflags	@""
	.align	4


	//----- nvinfo : EIATTR_CUDA_API_VERSION
	.align		4
        /*0000*/ 	.byte	0x04, 0x37
        /*0002*/ 	.short	(.L_10123 - .L_10122)
.L_10122:
        /*0004*/ 	.word	0x00000082


	//----- nvinfo : EIATTR_KPARAM_INFO
	.align		4
.L_10123:
        /*0008*/ 	.byte	0x04, 0x17
        /*000a*/ 	.short	(.L_10125 - .L_10124)
.L_10124:
        /*000c*/ 	.word	0x00000000
        /*0010*/ 	.short	0x0002
        /*0012*/ 	.short	0x0008
        /*0014*/ 	.byte	0x00, 0xf0, 0x41, 0x00


	//----- nvinfo : EIATTR_KPARAM_INFO
	.align		4
.L_10125:
        /*0018*/ 	.byte	0x04, 0x17
        /*001a*/ 	.short	(.L_10127 - .L_10126)
.L_10126:
        /*001c*/ 	.word	0x00000000
        /*0020*/ 	.short	0x0001
        /*0022*/ 	.short	0x0004
        /*0024*/ 	.byte	0x00, 0xf0, 0x09, 0x00


	//----- nvinfo : EIATTR_KPARAM_INFO
	.align		4
.L_10127:
        /*0028*/ 	.byte	0x04, 0x17
        /*002a*/ 	.short	(.L_10129 - .L_10128)
.L_10128:
        /*002c*/ 	.word	0x00000000
        /*0030*/ 	.short	0x0000
        /*0032*/ 	.short	0x0000
        /*0034*/ 	.byte	0x00, 0xf0, 0x11, 0x00


	//----- nvinfo : EIATTR_SPARSE_MMA_MASK
	.align		4
.L_10129:
        /*0038*/ 	.byte	0x03, 0x50
        /*003a*/ 	.short	0x0000


	//----- nvinfo : EIATTR_MAXREG_COUNT
	.align		4
        /*003c*/ 	.byte	0x03, 0x1b
        /*003e*/ 	.short	0x00ff


	//----- nvinfo : EIATTR_MERCURY_ISA_VERSION
	.align		4
        /*0040*/ 	.byte	0x03, 0x5f
        /*0042*/ 	.short	0x0101


	//----- nvinfo : EIATTR_EXIT_INSTR_OFFSETS
	.align		4
        /*0044*/ 	.byte	0x04, 0x1c
        /*0046*/ 	.short	(.L_10131 - .L_10130)


	//   ....[0]....
.L_10130:
        /*0048*/ 	.word	0x000003a0


	//   ....[1]....
        /*004c*/ 	.word	0x00000c00


	//   ....[2]....
        /*0050*/ 	.word	0x00000c60


	//----- nvinfo : EIATTR_MAX_THREADS
	.align		4
.L_10131:
        /*0054*/ 	.byte	0x04, 0x05
        /*0056*/ 	.short	(.L_10133 - .L_10132)
.L_10132:
        /*0058*/ 	.word	0x00000080
        /*005c*/ 	.word	0x00000001
        /*0060*/ 	.word	0x00000001


	//----- nvinfo : EIATTR_CRS_STACK_SIZE
	.align		4
.L_10133:
        /*0064*/ 	.byte	0x04, 0x1e
        /*0066*/ 	.short	(.L_10135 - .L_10134)
.L_10134:
        /*0068*/ 	.word	0x00000000


	//----- nvinfo : EIATTR_CBANK_PARAM_SIZE
	.align		4
.L_10135:
        /*006c*/ 	.byte	0x03, 0x19
        /*006e*/ 	.short	0x0018


	//----- nvinfo : EIATTR_PARAM_CBANK
	.align		4
        /*0070*/ 	.byte	0x04, 0x0a
        /*0072*/ 	.short	(.L_10137 - .L_10136)
	.align		4
.L_10136:
        /*0074*/ 	.word	index@(.nv.constant0._ZN2at6native29vectorized_elementwise_kernelILi8ENS0_13AUnaryFunctorIhhhZZZNS0_19maximum_kernel_cudaERNS_18TensorIteratorBaseEENKUlvE_clEvENKUlvE_clEvEUlhhE_EESt5arrayIPcLm2EEEEviT0_T1_)
        /*0078*/ 	.short	0x0210
        /*007a*/ 	.short	0x0018


	//----- nvinfo : EIATTR_SW_WAR
	.align		4
.L_10137:
        /*007c*/ 	.byte	0x04, 0x36
        /*007e*/ 	.short	(.L_10139 - .L_10138)
.L_10138:
        /*0080*/ 	.word	0x00000008
.L_10139:


//--------------------- .nv.info._ZN2at6native18elementwise_kernelILi128ELi4EZNS0_15gpu_kernel_implINS0_13BinaryFunctorIhhhZZZNS0_19maximum_kernel_cudaERNS_18TensorIteratorBaseEENKUlvE_clEvENKUlvE_clEvEUlhhE_EEEEvS5_RKT_EUliE_EEviT1_ --------------------------
	.section	.nv.info._ZN2at6native18elementwise_kernelILi128ELi4EZNS0_15gpu_kernel_implINS0_13BinaryFunctorIhhhZZZNS0_19maximum_kernel_cudaERNS_18TensorIteratorBaseEENKUlvE_clEvENKUlvE_clEvEUlhhE_EEEEvS5_RKT_EUliE_EEviT1_,"",@"SHT_CUDA_INFO"
	.sectionflags	@""
	.align	4


	//----- nvinfo : EIATTR_CUDA_API_VERSION
	.align		4
        /*0000*/ 	.byte	0x04, 0x37
        /*0002*/ 	.short	(.L_10141 - .L_10140)
.L_10140:
        /*0004*/ 	.word	0x00000082


	//----- nvinfo : EIATTR_KPARAM_INFO
	.align		4
.L_10141:
        /*0008*/ 	.byte	0x04, 0x17
        /*000a*/ 	.short	(.L_10143 - .L_10142)
.L_10142:
        /*000c*/ 	.word	0x00000000
        /*0010*/ 	.short	0x0001
        /*0012*/ 	.short	0x0008
        /*0014*/ 	.byte	0x00, 0xf0, 0x21, 0x0a


	//----- nvinfo : EIATTR_KPARAM_INFO
	.align		4
.L_10143:
        /*0018*/ 	.byte	0x04, 0x17
        /*001a*/ 	.short	(.L_10145 - .L_10144)
.L_10144:
        /*001c*/ 	.word	0x00000000
        /*0020*/ 	.short	0x0000
        /*0022*/ 	.short	0x0000
        /*0024*/ 	.byte	0x00, 0xf0, 0x11, 0x00


	//----- nvinfo : EIATTR_SPARSE_MMA_MASK
	.align		4
.L_10145:
        /*0028*/ 	.byte	0x03, 0x50
        /*002a*/ 	.short	0x0000


	//----- nvinfo : EIATTR_MAXREG_COUNT
	.align		4
        /*002c*/ 	.byte	0x03, 0x1b
        /*002e*/ 	.short	0x0080


	//----- nvinfo : EIATTR_EXTERNS
	.align		4
        /*0030*/ 	.byte	0x04, 0x0f
        /*0032*/ 	.short	(.L_10147 - .L_10146)


	//   ....[0]....
	.align		4
.L_10146:
        /*0034*/ 	.word	index@(__assertfail)


	//----- nvinfo : EIATTR_MERCURY_ISA_VERSION
	.align		4
.L_10147:
        /*0038*/ 	.byte	0x03, 0x5f
        /*003a*/ 	.short	0x0101


	//----- nvinfo : EIATTR_SYSCALL_OFFSETS
	.align		4
        /*003c*/ 	.byte	0x04, 0x46
        /*003e*/ 	.short	(.L_10149 - .L_10148)


	//   ....[0]....
.L_10148:
        /*0040*/ 	.word	0x00002560


	//   ....[1]....
        /*0044*/ 	.word	0x00003420


	//   ....[2]....
        /*0048*/ 	.word	0x000042b0


	//   ....[3]....
        /*004c*/ 	.word	0x00006840


	//   ....[4]....
        /*0050*/ 	.word	0x00007700


	//   ....[5]....
        /*0054*/ 	.word	0x00008580


	//   ....[6]....
        /*0058*/ 	.word	0x0000aaf0


	//   ....[7]....
        /*005c*/ 	.word	0x0000b9b0


	//   ....[8]....
        /*0060*/ 	.word	0x0000c830


	//   ....[9]....
        /*0064*/ 	.word	0x0000ed90


	//   ....[10]....
        /*0068*/ 	.word	0x0000fc50


	//   ....[11]....
        /*006c*/ 	.word	0x00010ad0


	//----- nvinfo : EIATTR_EXIT_INSTR_OFFSETS
	.align		4
.L_10149:
        /*0070*/ 	.byte	0x04, 0x1c
        /*0072*/ 	.short	(.L_10151 - .L_10150)


	//   ....[0]....
.L_10150:
        /*0074*/ 	.word	0x0000c8d0


	//   ....[1]....
        /*0078*/ 	.word	0x0000fdb0


	//   ....[2]....
        /*007c*/ 	.word	0x0000fdd0


	//   ....[3]....
        /*0080*/ 	.word	0x0000fe60


	//   ....[4]....
        /*0084*/ 	.word	0x0000fe80


	//   ....[5]....
        /*0088*/ 	.word	0x0000fea0


	//   ....[6]....
        /*008c*/ 	.word	0x0000ff30


	//   ....[7]....
        /*0090*/ 	.word	0x0000ff70


	//   ....[8]....
        /*0094*/ 	.word	0x00010010


	//   ....[9]....
        /*0098*/ 	.word	0x00010060


	//   ....[10]....
        /*009c*/ 	.word	0x00010090


	//   ....[11]....
        /*00a0*/ 	.word	0x00010160


	//   ....[12]....
        /*00a4*/ 	.word	0x000101a0


	//   ....[13]....
        /*00a8*/ 	.word	0x00010330


	//   ....[14]....
        /*00ac*/ 	.word	0x00010490


	//   ....[15]....
        /*00b0*/ 	.word	0x000104d0


	//   ....[16]....
        /*00b4*/ 	.word	0x00010570


	//   ....[17]....
        /*00b8*/ 	.word	0x000106f0


	//   ....[18]....
        /*00bc*/ 	.word	0x00010870


	//   ....[19]....
        /*00c0*/ 	.word	0x000109d0


	//   ....[20]....
        /*00c4*/ 	.word	0x00010ae0


	//   ....[21]....
        /*00c8*/ 	.word	0x00010b10


	//   ....[22]....
        /*00cc*/ 	.word	0x00010b30


	//----- nvinfo : EIATTR_MAX_THREADS
	.align		4
.L_10151:
        /*00d0*/ 	.byte	0x04, 0x05
        /*00d2*/ 	.short	(.L_10153 - .L_10152)
.L_10152:
        /*00d4*/ 	.word	0x00000080
        /*00d8*/ 	.word	0x00000001
        /*00dc*/ 	.word	0x00000001


	//----- nvinfo : EIATTR_CRS_STACK_SIZE
	.align		4
.L_10153:
        /*00e0*/ 	.byte	0x04, 0x1e
        /*00e2*/ 	.short	(.L_10155 - .L_10154)
.L_10154:
        /*00e4*/ 	.word	0x00000000


	//----- nvinfo : EIATTR_CBANK_PARAM_SIZE
	.align		4
.L_10155:
        /*00e8*/ 	.byte	0x03, 0x19
        /*00ea*/ 	.short	0x0290


	//----- nvinfo : EIATTR_PARAM_CBANK
	.align		4
        /*00ec*/ 	.byte	0x04, 0x0a
        /*00ee*/ 	.short	(.L_10157 - .L_10156)
	.align		4
.L_10156:
        /*00f0*/ 	.word	index@(.nv.constant0._ZN2at6native18elementwise_kernelILi128ELi4EZNS0_15gpu_kernel_implINS0_13BinaryFunctorIhhhZZZNS0_19maximum_kernel_cudaERNS_18TensorIteratorBaseEENKUlvE_clEvENKUlvE_clEvEUlhhE_EEEEvS5_RKT_EUliE_EEviT1_)
        /*00f4*/ 	.short	0x0210
        /*00f6*/ 	.short	0x0290


	//----- nvinfo : EIATTR_SW_WAR
	.align		4
.L_10157:
        /*00f8*/ 	.byte	0x04, 0x36
        /*00fa*/ 	.short	(.L_10159 - .L_10158)
.L_10158:
        /*00fc*/ 	.word	0x00000008
.L_10159:


//--------------------- .nv.info._ZN2at6native27unrolled_elementwise_kernelINS0_13BinaryFunctorIhhhZZZNS0_19maximum_kernel_cudaERNS_18TensorIteratorBaseEENKUlvE_clEvENKUlvE_clEvEUlhhE_EESt5arrayIPcLm3EELi4E23TrivialOffsetCalculatorILi2EjESC_ILi1EjENS0_6memory12LoadWithCastILi2EEENSF_13StoreWithCastILi1EEEEEviT_T0_T2_T3_T4_T5_ --------------------------
	.section	.nv.info._ZN2at6native27unrolled_elementwise_kernelINS0_13BinaryFunctorIhhhZZZNS0_19maximum_kernel_cudaERNS_18TensorIteratorBaseEENKUlvE_clEvENKUlvE_clEvEUlhhE_EESt5arrayIPcLm3EELi4E23TrivialOffsetCalculatorILi2EjESC_ILi1EjENS0_6memory12LoadWithCastILi2EEENSF_13StoreWithCastILi1EEEEEviT_T0_T2_T3_T4_T5_,"",@"SHT_CUDA_INFO"
	.sectionflags	@""
	.align	4


	//----- nvinfo : EIATTR_CUDA_API_VERSION
	.align		4
        /*0000*/ 	.byte	0x04, 0x37
        /*0002*/ 	.short	(.L_10161 - .L_10160)
.L_10160:
        /*0004*/ 	.word	0x00000082


	//----- nvinfo : EIATTR_KPARAM_INFO
	.align		4
.L_10161:
        /*0008*/ 	.byte	0x04, 0x17
        /*000a*/ 	.short	(.L_10163 - .L_10162)
.L_10162:
        /*000c*/ 	.word	0x00000000
        /*0010*/ 	.short	0x0006
        /*0012*/ 	.short	0x0030
        /*0014*/ 	.byte	0x00, 0xf0, 0x21, 0x00


	//----- nvinfo : EIATTR_KPARAM_INFO
	.align		4
.L_10163:
        /*0018*/ 	.byte	0x04, 0x17
        /*001a*/ 	.short	(.L_10165 - .L_10164)
.L_10164:
        /*001c*/ 	.word	0x00000000
        /*0020*/ 	.short	0x0005
        /*0022*/ 	.short	0x0024
        /*0024*/ 	.byte	0x00, 0xf0, 0x31, 0x00


	//----- nvinfo : EIATTR_KPARAM_INFO
	.align		4
.L_10165:
        /*0028*/ 	.byte	0x04, 0x17
        /*002a*/ 	.short	(.L_10167 - .L_10166)
.L_10166:
        /*002c*/ 	.word	0x00000000
        /*0030*/ 	.short	0x0004
        /*0032*/ 	.short	0x0021
        /*0034*/ 	.byte	0x00, 0xf0, 0x05, 0x00


	//----- nvinfo : EIATTR_KPARAM_INFO
	.align		4
.L_10167:
        /*0038*/ 	.byte	0x04, 0x17
        /*003a*/ 	.short	(.L_10169 - .L_10168)
.L_10168:
        /*003c*/ 	.word	0x00000000
        /*0040*/ 	.short	0x0003
        /*0042*/ 	.short	0x0020
        /*0044*/ 	.byte	0x00, 0xf0, 0x05, 0x00


	//----- nvinfo : EIATTR_KPARAM_INFO
	.align		4
.L_10169:
        /*0048*/ 	.byte	0x04, 0x17
        /*004a*/ 	.short	(.L_10171 - .L_10170)
.L_10170:
        /*004c*/ 	.word	0x00000000
        /*0050*/ 	.short	0x0002
        /*0052*/ 	.short	0x0008
        /*0054*/ 	.byte	0x00, 0xf0, 0x61, 0x00


	//----- nvinfo : EIATTR_KPARAM_INFO
	.align		4
.L_10171:
        /*0058*/ 	.byte	0x04, 0x17
        /*005a*/ 	.short	(.L_10173 - .L_10172)
.L_10172:
        /*005c*/ 	.word	0x00000000
        /*0060*/ 	.short	0x0001
        /*0062*/ 	.short	0x0004
        /*0064*/ 	.byte	0x00, 0xf0, 0x05, 0x00


	//----- nvinfo : EIATTR_KPARAM_INFO
	.align		4
.L_10173:
        /*0068*/ 	.byte	0x04, 0x17
        /*006a*/ 	.short	(.L_10175 - .L_10174)
.L_10174:
        /*006c*/ 	.word	0x00000000
        /*0070*/ 	.short	0x0000
        /*0072*/ 	.short	0x0000
        /*0074*/ 	.byte	0x00, 0xf0, 0x11, 0x00


	//----- nvinfo : EIATTR_SPARSE_MMA_MASK
	.align		4
.L_10175:
        /*0078*/ 	.byte	0x03, 0x50
        /*007a*/ 	.short	0x0000


	//----- nvinfo : EIATTR_MAXREG_COUNT
	.align		4
        /*007c*/ 	.byte	0x03, 0x1b
        /*007e*/ 	.short	0x00ff


	//----- nvinfo : EIATTR_EXTERNS
	.align		4
        /*0080*/ 	.byte	0x04, 0x0f
        /*0082*/ 	.short	(.L_10177 - .L_10176)


	//   ....[0]....
	.align		4
.L_10176:
        /*0084*/ 	.word	index@(__assertfail)


	//----- nvinfo : EIATTR_MERCURY_ISA_VERSION
	.align		4
.L_10177:
        /*0088*/ 	.byte	0x03, 0x5f
        /*008a*/ 	.short	0x0101


	//----- nvinfo : EIATTR_SYSCALL_OFFSETS
	.align		4
        /*008c*/ 	.byte	0x04, 0x46
        /*008e*/ 	.short	(.L_10179 - .L_10178)


	//   ....[0]....
.L_10178:
        /*0090*/ 	.word	0x00000f70


	//   ....[1]....
        /*0094*/ 	.word	0x00001e40


	//   ....[2]....
        /*0098*/ 	.word	0x00002d90


	//   ....[3]....
        /*009c*/ 	.word	0x00003c60


	//   ....[4]....
        /*00a0*/ 	.word	0x00004bc0


	//   ....[5]....
        /*00a4*/ 	.word	0x00005aa0


	//   ....[6]....
        /*00a8*/ 	.word	0x000069e0


	//   ....[7]....
        /*00ac*/ 	.word	0x000078c0


	//   ....[8]....
        /*00b0*/ 	.word	0x000088b0


	//   ....[9]....
        /*00b4*/ 	.word	0x000097c0


	//   ....[10]....
        /*00b8*/ 	.word	0x0000a6c0


	//   ....[11]....
        /*00bc*/ 	.word	0x0000b5c0


	//----- nvinfo : EIATTR_EXIT_INSTR_OFFSETS
	.align		4
.L_10179:
        /*00c0*/ 	.byte	0x04, 0x1c
        /*00c2*/ 	.short	(.L_10181 - .L_10180)


	//   ....[0]....
.L_10180:
        /*00c4*/ 	.word	0x0000a760


	//   ....[1]....
        /*00c8*/ 	.word	0x0000a890


	//   ....[2]....
        /*00cc*/ 	.word	0x0000a8b0


	//   ....[3]....
        /*00d0*/ 	.word	0x0000a950


	//   ....[4]....
        /*00d4*/ 	.word	0x0000a970


	//   ....[5]....
        /*00d8*/ 	.word	0x0000a990


	//   ....[6]....
        /*00dc*/ 	.word	0x0000aa20


	//   ....[7]....
        /*00e0*/ 	.word	0x0000aa60


	//   ....[8]....
        /*00e4*/ 	.word	0x0000ab00


	//   ....[9]....
        /*00e8*/ 	.word	0x0000ab50


	//   ....[10]....
        /*00ec*/ 	.word	0x0000ab80


	//   ....[11]....
        /*00f0*/ 	.word	0x0000ac50


	//   ....[12]....
        /*00f4*/ 	.word	0x0000ac90


	//   ....[13]....
        /*00f8*/ 	.word	0x0000ae20


	//   ....[14]....
        /*00fc*/ 	.word	0x0000af80


	//   ....[15]....
        /*0100*/ 	.word	0x0000afc0


	//   ....[16]....
        /*0104*/ 	.word	0x0000b060


	//   ....[17]....
        /*0108*/ 	.word	0x0000b1e0


	//   ....[18]....
        /*010c*/ 	.word	0x0000b360


	//   ....[19]....
        /*0110*/ 	.word	0x0000b4c0


	//   ....[20]....
        /*0114*/ 	.word	0x0000b5d0


	//   ....[21]....
        /*0118*/ 	.word	0x0000b610


	//   ....[22]....
        /*011c*/ 	.word	0x0000b630


	//----- nvinfo : EIATTR_MAX_THREADS
	.align		4
.L_10181:
        /*0120*/ 	.byte	0x04, 0x05
        /*0122*/ 	.short	(.L_10183 - .L_10182)
.L_10182:
        /*0124*/ 	.word	0x00000080
        /*0128*/ 	.word	0x00000001
        /*012c*/ 	.word	0x00000001


	//----- nvinfo : EIATTR_CRS_STACK_SIZE
	.align		4
.L_10183:
        /*0130*/ 	.byte	0x04, 0x1e
        /*0132*/ 	.short	(.L_10185 - .L_10184)
.L_10184:
        /*0134*/ 	.word	0x00000000


	//----- nvinfo : EIATTR_CBANK_PARAM_SIZE
	.align		4
.L_10185:
        /*0138*/ 	.byte	0x03, 0x19
        /*013a*/ 	.short	0x0038


	//----- nvinfo : EIATTR_PARAM_CBANK
	.align		4
        /*013c*/ 	.byte	0x04, 0x0a
        /*013e*/ 	.short	(.L_10187 - .L_10186)
	.align		4
.L_10186:
        /*0140*/ 	.word	index@(.nv.constant0._ZN2at6native27unrolled_elementwise_kernelINS0_13BinaryFunctorIhhhZZZNS0_19maximum_kernel_cudaERNS_18TensorIteratorBaseEENKUlvE_clEvENKUlvE_clEvEUlhhE_EESt5arrayIPcLm3EELi4E23TrivialOffsetCalculatorILi2EjESC_ILi1EjENS0_6memory12LoadWithCastILi2EEENSF_13StoreWithCastILi1EEEEEviT_T0_T2_T3_T4_T5_)
        /*0144*/ 	.short	0x0210
        /*0146*/ 	.short	0x0038


	//----- nvinfo : EIATTR_SW_WAR
	.align		4
.L_10187:
        /*0148*/ 	.byte	0x04, 0x36
        /*014a*/ 	.short	(.L_10189 - .L_10188)
.L_10188:
        /*014c*/ 	.word	0x00000008
.L_10189:


//--------------------- .nv.info._ZN2at6native18elementwise_kernelILi128ELi4EZNS0_22gpu_kernel_impl_nocastINS0_13BinaryFunctorIhhhZZZNS0_19maximum_kernel_cudaERNS_18TensorIteratorBaseEENKUlvE_clEvENKUlvE_clEvEUlhhE_EEEEvS5_RKT_EUliE_EEviT1_ --------------------------
	.section	.nv.info._ZN2at6native18elementwise_kernelILi128ELi4EZNS0_22gpu_kernel_impl_nocastINS0_13BinaryFunctorIhhhZZZNS0_19maximum_kernel_cudaERNS_18TensorIteratorBaseEENKUlvE_clEvENKUlvE_clEvEUlhhE_EEEEvS5_RKT_EUliE_EEviT1_,"",@"SHT_CUDA_INFO"
	.sectionflags	@""
	.align	4


	//----- nvinfo : EIATTR_CUDA_API_VERSION
	.align		4
        /*0000*/ 	.byte	0x04, 0x37
        /*0002*/ 	.short	(.L_10191 - .L_10190)
.L_10190:
        /*0004*/ 	.word	0x00000082


	//----- nvinfo : EIATTR_KPARAM_INFO
	.align		4
.L_10191:
        /*0008*/ 	.byte	0x04, 0x17
        /*000a*/ 	.short	(.L_10193 - .L_10192)
.L_10192:
        /*000c*/ 	.word	0x00000000
        /*0010*/ 	.short	0x0001
        /*0012*/ 	.short	0x0008
        /*0014*/ 	.byte	0x00, 0xf0, 0x21, 0x0a


	//----- nvinfo : EIATTR_KPARAM_INFO
	.align		4
.L_10193:
        /*0018*/ 	.byte	0x04, 0x17
        /*001a*/ 	.short	(.L_10195 - .L_10194)
.L_10194:
        /*001c*/ 	.word	0x00000000
        /*0020*/ 	.short	0x0000
        /*0022*/ 	.short	0x0000
        /*0024*/ 	.byte	0x00, 0xf0, 0x11, 0x00


	//----- nvinfo : EIATTR_SPARSE_MMA_MASK
	.align		4
.L_10195:
        /*0028*/ 	.byte	0x03, 0x50
        /*002a*/ 	.short	0x0000


	//----- nvinfo : EIATTR_MAXREG_COUNT
	.align		4
        /*002c*/ 	.byte	0x03, 0x1b
        /*002e*/ 	.short	0x0080


	//----- nvinfo : EIATTR_MERCURY_ISA_VERSION
	.align		4
        /*0030*/ 	.byte	0x03, 0x5f
        /*0032*/ 	.short	0x0101


	//----- nvinfo : EIATTR_EXIT_INSTR_OFFSETS
	.align		4
        /*0034*/ 	.byte	0x04, 0x1c
        /*0036*/ 	.short	(.L_10197 - .L_10196)


	//   ....[0]....
.L_10196:
        /*0038*/ 	.word	0x000045f0


	//   ....[1]....
        /*003c*/ 	.word	0x00005ce0


	//----- nvinfo : EIATTR_MAX_THREADS
	.align		4
.L_10197:
        /*0040*/ 	.byte	0x04, 0x05
        /*0042*/ 	.short	(.L_10199 - .L_10198)
.L_10198:
        /*0044*/ 	.word	0x00000080
        /*0048*/ 	.word	0x00000001
        /*004c*/ 	.word	0x00000001


	//----- nvinfo : EIATTR_CRS_STACK_SIZE
	.align		4
.L_10199:
        /*0050*/ 	.byte	0x04, 0x1e
        /*0052*/ 	.short	(.L_10201 - .L_10200)
.L_10200:
        /*0054*/ 	.word	0x00000000


	//----- nvinfo : EIATTR_CBANK_PARAM_SIZE
	.align		4
.L_10201:
        /*0058*/ 	.byte	0x03, 0x19
        /*005a*/ 	.short	0x0290


	//----- nvinfo : EIATTR_PARAM_CBANK
	.align		4
        /*005c*/ 	.byte	0x04, 0x0a
        /*005e*/ 	.short	(.L_10203 - .L_10202)
	.align		4
.L_10202:
        /*0060*/ 	.word	index@(.nv.constant0._ZN2at6native18elementwise_kernelILi128ELi4EZNS0_22gpu_kernel_impl_nocastINS0_13BinaryFunctorIhhhZZZNS0_19maximum_kernel_cudaERNS_18TensorIteratorBaseEENKUlvE_clEvENKUlvE_clEvEUlhhE_EEEEvS5_RKT_EUliE_EEviT1_)
        /*0064*/ 	.short	0x0210
        /*0066*/ 	.short	0x0290


	//----- nvinfo : EIATTR_SW_WAR
	.align		4
.L_10203:
        /*0068*/ 	.byte	0x04, 0x36
        /*006a*/ 	.short	(.L_10205 - .L_10204)
.L_10204:
        /*006c*/ 	.word	0x00000008
.L_10205:


//--------------------- .nv.info._ZN2at6native27unrolled_elementwise_kernelINS0_13BinaryFunctorIhhhZZZNS0_19maximum_kernel_cudaERNS_18TensorIteratorBaseEENKUlvE_clEvENKUlvE_clEvEUlhhE_EESt5arrayIPcLm3EELi4E23TrivialOffsetCalculatorILi2EjESC_ILi1EjENS0_6memory15LoadWithoutCastENSF_16StoreWithoutCastEEEviT_T0_T2_T3_T4_T5_ --------------------------
	.section	.nv.info._ZN2at6native27unrolled_elementwise_kernelINS0_13BinaryFunctorIhhhZZZNS0_19maximum_kernel_cudaERNS_18TensorIteratorBaseEENKUlvE_clEvENKUlvE_clEvEUlhhE_EESt5arrayIPcLm3EELi4E23TrivialOffsetCalculatorILi2EjESC_ILi1EjENS0_6memory15LoadWithoutCastENSF_16StoreWithoutCastEEEviT_T0_T2_T3_T4_T5_,"",@"SHT_CUDA_INFO"
	.sectionflags	@""
	.align	4


	//----- nvinfo : EIATTR_CUDA_API_VERSION
	.align		4
        /*0000*/ 	.byte	0x04, 0x37
        /*0002*/ 	.short	(.L_10207 - .L_10206)
.L_10206:
        /*0004*/ 	.word	0x00000082


	//----- nvinfo : EIATTR_KPARAM_INFO
	.align		4
.L_10207:
        /*0008*/ 	.byte	0x04, 0x17
        /*000a*/ 	.short	(.L_10209 - .L_10208)
.L_10208:
        /*000c*/ 	.word	0x00000000
        /*0010*/ 	.short	0x0006
        /*0012*/ 	.short	0x0023
        /*0014*/ 	.byte	0x00, 0xf0, 0x05, 0x00


	//----- nvinfo : EIATTR_KPARAM_INFO
	.align		4
.L_10209:
        /*0018*/ 	.byte	0x04, 0x17
        /*001a*/ 	.short	(.L_10211 - .L_10210)
.L_10210:
        /*001c*/ 	.word	0x00000000
        /*0020*/ 	.short	0x0005
        /*0022*/ 	.short	0x0022
        /*0024*/ 	.byte	0x00, 0xf0, 0x05, 0x00


	//----- nvinfo : EIATTR_KPARAM_INFO
	.align		4
.L_10211:
        /*0028*/ 	.byte	0x04, 0x17
        /*002a*/ 	.short	(.L_10213 - .L_10212)
.L_10212:
        /*002c*/ 	.word	0x00000000
        /*0030*/ 	.short	0x0004
        /*0032*/ 	.short	0x0021
        /*0034*/ 	.byte	0x00, 0xf0, 0x05, 0x00


	//----- nvinfo : EIATTR_KPARAM_INFO
	.align		4
.L_10213:
        /*0038*/ 	.byte	0x04, 0x17
        /*003a*/ 	.short	(.L_10215 - .L_10214)
.L_10214:
        /*003c*/ 	.word	0x00000000
        /*0040*/ 	.short	0x0003
        /*0042*/ 	.short	0x0020
        /*0044*/ 	.byte	0x00, 0xf0, 0x05, 0x00


	//----- nvinfo : EIATTR_KPARAM_INFO
	.align		4
.L_10215:
        /*0048*/ 	.byte	0x04, 0x17
        /*004a*/ 	.short	(.L_10217 - .L_10216)
.L_10216:
        /*004c*/ 	.word	0x00000000
        /*0050*/ 	.short	0x0002
        /*0052*/ 	.short	0x0008
        /*0054*/ 	.byte	0x00, 0xf0, 0x61, 0x00


	//----- nvinfo : EIATTR_KPARAM_INFO
	.align		4
.L_10217:
        /*0058*/ 	.byte	0x04, 0x17
        /*005a*/ 	.short	(.L_10219 - .L_10218)
.L_10218:
        /*005c*/ 	.word	0x00000000
        /*0060*/ 	.short	0x0001
        /*0062*/ 	.short	0x0004
        /*0064*/ 	.byte	0x00, 0xf0, 0x05, 0x00


	//----- nvinfo : EIATTR_KPARAM_INFO
	.align		4
.L_10219:
        /*0068*/ 	.byte	0x04, 0x17
        /*006a*/ 	.short	(.L_10221 - .L_10220)
.L_10220:
        /*006c*/ 	.word	0x00000000
        /*0070*/ 	.short	0x0000
        /*0072*/ 	.short	0x0000
        /*0074*/ 	.byte	0x00, 0xf0, 0x11, 0x00


	//----- nvinfo : EIATTR_SPARSE_MMA_MASK
	.align		4
.L_10221:
        /*0078*/ 	.byte	0x03, 0x50
        /*007a*/ 	.short	0x0000


	//----- nvinfo : EIATTR_MAXREG_COUNT
	.align		4
        /*007c*/ 	.byte	0x03, 0x1b
        /*007e*/ 	.short	0x00ff


	//----- nvinfo : EIATTR_MERCURY_ISA_VERSION
	.align		4
        /*0080*/ 	.byte	0x03, 0x5f
        /*0082*/ 	.short	0x0101


	//----- nvinfo : EIATTR_EXIT_INSTR_OFFSETS
	.align		4
        /*0084*/ 	.byte	0x04, 0x1c
        /*0086*/ 	.short	(.L_10223 - .L_10222)


	//   ....[0]....
.L_10222:
        /*0088*/ 	.word	0x00000530


	//   ....[1]....
        /*008c*/ 	.word	0x000005a0


	//----- nvinfo : EIATTR_MAX_THREADS
	.align		4
.L_10223:
        /*0090*/ 	.byte	0x04, 0x05
        /*0092*/ 	.short	(.L_10225 - .L_10224)
.L_10224:
        /*0094*/ 	.word	0x00000080
        /*0098*/ 	.word	0x00000001
        /*009c*/ 	.word	0x00000001


	//----- nvinfo : EIATTR_CRS_STACK_SIZE
	.align		4
.L_10225:
        /*00a0*/ 	.byte	0x04, 0x1e
        /*00a2*/ 	.short	(.L_10227 - .L_10226)
.L_10226:
        /*00a4*/ 	.word	0x00000000


	//----- nvinfo : EIATTR_CBANK_PARAM_SIZE
	.align		4
.L_10227:
        /*00a8*/ 	.byte	0x03, 0x19
        /*00aa*/ 	.short	0x0024


	//----- nvinfo : EIATTR_PARAM_CBANK
	.align		4
        /*00ac*/ 	.byte	0x04, 0x0a
        /*00ae*/ 	.short	(.L_10229 - .L_10228)
	.align		4
.L_10228:
        /*00b0*/ 	.word	index@(.nv.constant0._ZN2at6native27unrolled_elementwise_kernelINS0_13BinaryFunctorIhhhZZZNS0_19maximum_kernel_cudaERNS_18TensorIteratorBaseEENKUlvE_clEvENKUlvE_clEvEUlhhE_EESt5arrayIPcLm3EELi4E23TrivialOffsetCalculatorILi2EjESC_ILi1EjENS0_6memory15LoadWithoutCastENSF_16StoreWithoutCastEEEviT_T0_T2_T3_T4_T5_)
        /*00b4*/ 	.short	0x0210
        /*00b6*/ 	.short	0x0024


	//----- nvinfo : EIATTR_SW_WAR
	.align		4
.L_10229:
        /*00b8*/ 	.byte	0x04, 0x36
        /*00ba*/ 	.short	(.L_10231 - .L_10230)
.L_10230:
        /*00bc*/ 	.word	0x00000008
.L_10231:


//--------------------- .nv.info._ZN2at6native29vectorized_elementwise_kernelILi2ENS0_13BinaryFunctorIhhhZZZNS0_19maximum_kernel_cudaERNS_18TensorIteratorBaseEENKUlvE_clEvENKUlvE_clEvEUlhhE_EESt5arrayIPcLm3EEEEviT0_T1_ --------------------------
	.section	.nv.info._ZN2at6native29vectorized_elementwise_kernelILi2ENS0_13BinaryFunctorIhhhZZZNS0_19maximum_kernel_cudaERNS_18TensorIteratorBaseEENKUlvE_clEvENKUlvE_clEvEUlhhE_EESt5arrayIPcLm3EEEEviT0_T1_,"",@"SHT_CUDA_INFO"
	.sectionflags	@""
	.align	4


	//----- nvinfo : EIATTR_CUDA_API_VERSION
	.align		4
        /*0000*/ 	.byte	0x04, 0x37
        /*0002*/ 	.short	(.L_10233 - .L_10232)
.L_10232:
        /*0004*/ 	.word	0x00000082


	//----- nvinfo : EIATTR_KPARAM_INFO
	.align		4
.L_10233:
        /*0008*/ 	.byte	0x04, 0x17
        /*000a*/ 	.short	(.L_10235 - .L_10234)
.L_10234:
        /*000c*/ 	.word	0x00000000
        /*0010*/ 	.short	0x0002
        /*0012*/ 	.short	0x0008
        /*0014*/ 	.byte	0x00, 0xf0, 0x61, 0x00


	//----- nvinfo : EIATTR_KPARAM_INFO
	.align		4
.L_10235:
        /*0018*/ 	.byte	0x04, 0x17
        /*001a*/ 	.short	(.L_10237 - .L_10236)
.L_10236:
        /*001c*/ 	.word	0x00000000
        /*0020*/ 	.short	0x0001
        /*0022*/ 	.short	0x0004
        /*0024*/ 	.byte	0x00, 0xf0, 0x05, 0x00


	//----- nvinfo : EIATTR_KPARAM_INFO
	.align		4
.L_10237:
        /*0028*/ 	.byte	0x04, 0x17
        /*002a*/ 	.short	(.L_10239 - .L_10238)
.L_10238:
        /*002c*/ 	.word	0x00000000
        /*0030*/ 	.short	0x0000
        /*0032*/ 	.short	0x0000
        /*0034*/ 	.byte	0x00, 0xf0, 0x11, 0x00


	//----- nvinfo : EIATTR_SPARSE_MMA_MASK
	.align		4
.L_10239:
        /*0038*/ 	.byte	0x03, 0x50
        /*003a*/ 	.short	0x0000


	//----- nvinfo : EIATTR_MAXREG_COUNT
	.align		4
        /*003c*/ 	.byte	0x03, 0x1b
        /*003e*/ 	.short	0x00ff


	//----- nvinfo : EIATTR_MERCURY_ISA_VERSION
	.align		4
        /*0040*/ 	.byte	0x03, 0x5f
        /*0042*/ 	.short	0x0101


	//----- nvinfo : EIATTR_EXIT_INSTR_OFFSETS
	.align		4
        /*0044*/ 	.byte	0x04, 0x1c
        /*0046*/ 	.short	(.L_10241 - .L_10240)


	//   ....[0]....
.L_10240:
        /*0048*/ 	.word	0x00000440


	//   ....[1]....
        /*004c*/ 	.word	0x00000ef0


	//   ....[2]....
        /*0050*/ 	.word	0x00000f50


	//----- nvinfo : EIATTR_MAX_THREADS
	.align		4
.L_10241:
        /*0054*/ 	.byte	0x04, 0x05
        /*0056*/ 	.short	(.L_10243 - .L_10242)
.L_10242:
        /*0058*/ 	.word	0x00000080
        /*005c*/ 	.word	0x00000001
        /*0060*/ 	.word	0x00000001


	//----- nvinfo : EIATTR_CRS_STACK_SIZE
	.align		4
.L_10243:
        /*0064*/ 	.byte	0x04, 0x1e
        /*0066*/ 	.short	(.L_10245 - .L_10244)
.L_10244:
        /*0068*/ 	.word	0x00000000


	//----- nvinfo : EIATTR_CBANK_PARAM_SIZE
	.align		4
.L_10245:
        /*006c*/ 	.byte	0x03, 0x19
        /*006e*/ 	.short	0x0020


	//----- nvinfo : EIATTR_PARAM_CBANK
	.align		4
        /*0070*/ 	.byte	0x04, 0x0a
        /*0072*/ 	.short	(.L_10247 - .L_10246)
	.align		4
.L_10246:
        /*0074*/ 	.word	index@(.nv.constant0._ZN2at6native29vectorized_elementwise_kernelILi2ENS0_13BinaryFunctorIhhhZZZNS0_19maximum_kernel_cudaERNS_18TensorIteratorBaseEENKUlvE_clEvENKUlvE_clEvEUlhhE_EESt5arrayIPcLm3EEEEviT0_T1_)
        /*0078*/ 	.short	0x0210
        /*007a*/ 	.short	0x0020


	//----- nvinfo : EIATTR_SW_WAR
	.align		4
.L_10247:
        /*007c*/ 	.byte	0x04, 0x36
        /*007e*/ 	.short	(.L_10249 - .L_10248)
.L_10248:
        /*0080*/ 	.word	0x00000008
.L_10249:


//--------------------- .nv.info._ZN2at6native29vectorized_elementwise_kernelILi4ENS0_13BinaryFunctorIhhhZZZNS0_19maximum_kernel_cudaERNS_18TensorIteratorBaseEENKUlvE_clEvENKUlvE_clEvEUlhhE_EESt5arrayIPcLm3EEEEviT0_T1_ --------------------------
	.section	.nv.info._ZN2at6native29vectorized_elementwise_kernelILi4ENS0_13BinaryFunctorIhhhZZZNS0_19maximum_kernel_cudaERNS_18TensorIteratorBaseEENKUlvE_clEvENKUlvE_clEvEUlhhE_EESt5arrayIPcLm3EEEEviT0_T1_,"",@"SHT_CUDA_INFO"
	.sectionflags	@""
	.align	4


	//----- nvinfo : EIATTR_CUDA_API_VERSION
	.align		4
        /*0000*/ 	.byte	0x04, 0x37
        /*0002*/ 	.short	(.L_10251 - .L_10250)
.L_10250:
        /*0004*/ 	.word	0x00000082


	//----- nvinfo : EIATTR_KPARAM_INFO
	.align		4
.L_10251:
        /*0008*/ 	.byte	0x04, 0x17
        /*000a*/ 	.short	(.L_10253 - .L_10252)
.L_10252:
        /*000c*/ 	.word	0x00000000
        /*0010*/ 	.short	0x0002
        /*0012*/ 	.short	0x0008
        /*0014*/ 	.byte	0x00, 0xf0, 0x61, 0x00


	//----- nvinfo : EIATTR_KPARAM_INFO
	.align		4
.L_10253:
        /*0018*/ 	.byte	0x04, 0x17
        /*001a*/ 	.short	(.L_10255 - .L_10254)
.L_10254:
        /*001c*/ 	.word	0x00000000
        /*0020*/ 	.short	0x0001
        /*0022*/ 	.short	0x0004
        /*0024*/ 	.byte	0x00, 0xf0, 0x05, 0x00


	//----- nvinfo : EIATTR_KPARAM_INFO
	.align		4
.L_10255:
        /*0028*/ 	.byte	0x04, 0x17
        /*002a*/ 	.short	(.L_10257 - .L_10256)
.L_10256:
        /*002c*/ 	.word	0x00000000
        /*0030*/ 	.short	0x0000
        /*0032*/ 	.short	0x0000
        /*0034*/ 	.byte	0x00, 0xf0, 0x11, 0x00


	//----- nvinfo : EIATTR_SPARSE_MMA_MASK
	.align		4
.L_10257:
        /*0038*/ 	.byte	0x03, 0x50
        /*003a*/ 	.short	0x0000


	//----- nvinfo : EIATTR_MAXREG_COUNT
	.align		4
        /*003c*/ 	.byte	0x03, 0x1b
        /*003e*/ 	.short	0x00ff


	//----- nvinfo : EIATTR_MERCURY_ISA_VERSION
	.align		4
        /*0040*/ 	.byte	0x03, 0x5f
        /*0042*/ 	.short	0x0101


	//----- nvinfo : EIATTR_EXIT_INSTR_OFFSETS
	.align		4
        /*0044*/ 	.byte	0x04, 0x1c
        /*0046*/ 	.short	(.L_10259 - .L_10258)


	//   ....[0]....
.L_10258:
        /*0048*/ 	.word	0x00000400


	//   ....[1]....
        /*004c*/ 	.word	0x00000eb0


	//   ....[2]....
        /*0050*/ 	.word	0x00000f10


	//----- nvinfo : EIATTR_MAX_THREADS
	.align		4
.L_10259:
        /*0054*/ 	.byte	0x04, 0x05
        /*0056*/ 	.short	(.L_10261 - .L_10260)
.L_10260:
        /*0058*/ 	.word	0x00000080
        /*005c*/ 	.word	0x00000001
        /*0060*/ 	.word	0x00000001


	//----- nvinfo : EIATTR_CRS_STACK_SIZE
	.align		4
.L_10261:
        /*0064*/ 	.byte	0x04, 0x1e
        /*0066*/ 	.short	(.L_10263 - .L_10262)
.L_10262:
        /*0068*/ 	.word	0x00000000


	//----- nvinfo : EIATTR_CBANK_PARAM_SIZE
	.align		4
.L_10263:
        /*006c*/ 	.byte	0x03, 0x19
        /*006e*/ 	.short	0x0020


	//----- nvinfo : EIATTR_PARAM_CBANK
	.align		4
        /*0070*/ 	.byte	0x04, 0x0a
        /*0072*/ 	.short	(.L_10265 - .L_10264)
	.align		4
.L_10264:
        /*0074*/ 	.word	index@(.nv.constant0._ZN2at6native29vectorized_elementwise_kernelILi4ENS0_13BinaryFunctorIhhhZZZNS0_19maximum_kernel_cudaERNS_18TensorIteratorBaseEENKUlvE_clEvENKUlvE_clEvEUlhhE_EESt5arrayIPcLm3EEEEviT0_T1_)
        /*0078*/ 	.short	0x0210
        /*007a*/ 	.short	0x0020


	//----- nvinfo : EIATTR_SW_WAR
	.align		4
.L_10265:
        /*007c*/ 	.byte	0x04, 0x36
        /*007e*/ 	.short	(.L_10267 - .L_10266)
.L_10266:
        /*0080*/ 	.word	0x00000008
.L_10267:


//--------------------- .nv.info._ZN2at6native29vectorized_elementwise_kernelILi8ENS0_13BinaryFunctorIhhhZZZNS0_19maximum_kernel_cudaERNS_18TensorIteratorBaseEENKUlvE_clEvENKUlvE_clEvEUlhhE_EESt5arrayIPcLm3EEEEviT0_T1_ --------------------------
	.section	.nv.info._ZN2at6native29vectorized_elementwise_kernelILi8ENS0_13BinaryFunctorIhhhZZZNS0_19maximum_kernel_cudaERNS_18TensorIteratorBaseEENKUlvE_clEvENKUlvE_clEvEUlhhE_EESt5arrayIPcLm3EEEEviT0_T1_,"",@"SHT_CUDA_INFO"
	.sectionflags	@""
	.align	4


	//----- nvinfo : EIATTR_CUDA_API_VERSION
	.align		4
        /*0000*/ 	.byte	0x04, 0x37
        /*0002*/ 	.short	(.L_10269 - .L_10268)
.L_10268:
        /*0004*/ 	.word	0x00000082


	//----- nvinfo : EIATTR_KPARAM_INFO
	.align		4
.L_10269:
        /*0008*/ 	.byte	0x04, 0x17
        /*000a*/ 	.short	(.L_10271 - .L_10270)
.L_10270:
        /*000c*/ 	.word	0x00000000
        /*0010*/ 	.short	0x0002
        /*0012*/ 	.short	0x0008
        /*0014*/ 	.byte	0x00, 0xf0, 0x61, 0x00


	//----- nvinfo : EIATTR_KPARAM_INFO
	.align		4
.L_10271:
        /*0018*/ 	.byte	0x04, 0x17
        /*001a*/ 	.short	(.L_10273 - .L_10272)
.L_10272:
        /*001c*/ 	.word	0x00000000
        /*0020*/ 	.short	0x0001
        /*0022*/ 	.short	0x0004
        /*0024*/ 	.byte	0x00, 0xf0, 0x05, 0x00


	//----- nvinfo : EIATTR_KPARAM_INFO
	.align		4
.L_10273:
        /*0028*/ 	.byte	0x04, 0x17
        /*002a*/ 	.short	(.L_10275 - .L_10274)
.L_10274:
        /*002c*/ 	.word	0x00000000
        /*0030*/ 	.short	0x0000
        /*0032*/ 	.short	0x0000
        /*0034*/ 	.byte	0x00, 0xf0, 0x11, 0x00


	//----- nvinfo : EIATTR_SPARSE_MMA_MASK
	.align		4
.L_10275:
        /*0038*/ 	.byte	0x03, 0x50
        /*003a*/ 	.short	0x0000


	//----- nvinfo : EIATTR_MAXREG_COUNT
	.align		4
        /*003c*/ 	.byte	0x03, 0x1b
        /*003e*/ 	.short	0x00ff


	//----- nvinfo : EIATTR_MERCURY_ISA_VERSION
	.align		4
        /*0040*/ 	.byte	0x03, 0x5f
        /*0042*/ 	.short	0x0101


	//----- nvinfo : EIATTR_EXIT_INSTR_OFFSETS
	.align		4
        /*0044*/ 	.byte	0x04, 0x1c
        /*0046*/ 	.short	(.L_10277 - .L_10276)


	//   ....[0]....
.L_10276:
        /*0048*/ 	.word	0x000004f0


	//   ....[1]....
        /*004c*/ 	.word	0x00000fa0


	//   ....[2]....
        /*0050*/ 	.word	0x00001000


	//----- nvinfo : EIATTR_MAX_THREADS
	.align		4
.L_10277:
        /*0054*/ 	.byte	0x04, 0x05
        /*0056*/ 	.short	(.L_10279 - .L_10278)
.L_10278:
        /*0058*/ 	.word	0x00000080
        /*005c*/ 	.word	0x00000001
        /*0060*/ 	.word	0x00000001


	//----- nvinfo : EIATTR_CRS_STACK_SIZE
	.align		4
.L_10279:
        /*0064*/ 	.byte	0x04, 0x1e
        /*0066*/ 	.short	(.L_10281 - .L_10280)
.L_10280:
        /*0068*/ 	.word	0x00000000


	//----- nvinfo : EIATTR_CBANK_PARAM_SIZE
	.align		4
.L_10281:
        /*006c*/ 	.byte	0x03, 0x19
        /*006e*/ 	.short	0x0020


	//----- nvinfo : EIATTR_PARAM_CBANK
	.align		4
        /*0070*/ 	.byte	0x04, 0x0a
        /*0072*/ 	.short	(.L_10283 - .L_10282)
	.align		4
.L_10282:
        /*0074*/ 	.word	index@(.nv.constant0._ZN2at6native29vectorized_elementwise_kernelILi8ENS0_13BinaryFunctorIhhhZZZNS0_19maximum_kernel_cudaERNS_18TensorIteratorBaseEENKUlvE_clEvENKUlvE_clEvEUlhhE_EESt5arrayIPcLm3EEEEviT0_T1_)
        /*0078*/ 	.short	0x0210
        /*007a*/ 	.short	0x0020


	//----- nvinfo : EIATTR_SW_WAR
	.align		4
.L_10283:
        /*007c*/ 	.byte	0x04, 0x36
        /*007e*/ 	.short	(.L_10285 - .L_10284)
.L_10284:
        /*0080*/ 	.word	0x00000008
.L_10285:


//--------------------- .nv.info._ZN2at6native18elementwise_kernelILi128ELi4EZNS0_15gpu_kernel_implINS0_13AUnaryFunctorIbbbZNS0_19maximum_kernel_cudaERNS_18TensorIteratorBaseEEUlbbE_EEEEvS5_RKT_EUliE_EEviT1_ --------------------------
	.section	.nv.info._ZN2at6native18elementwise_kernelILi128ELi4EZNS0_15gpu_kernel_implINS0_13AUnaryFunctorIbbbZNS0_19maximum_kernel_cudaERNS_18TensorIteratorBaseEEUlbbE_EEEEvS5_RKT_EUliE_EEviT1_,"",@"SHT_CUDA_INFO"
	.sectionflags	@""
	.align	4


	//----- nvinfo : EIATTR_CUDA_API_VERSION
	.align		4
        /*0000*/ 	.byte	0x04, 0x37
        /*0002*/ 	.short	(.L_10287 - .L_10286)
.L_10286:
        /*0004*/ 	.word	0x00000082


	//----- nvinfo : EIATTR_KPARAM_INFO
	.align		4
.L_10287:
        /*0008*/ 	.byte	0x04, 0x17
        /*000a*/ 	.short	(.L_10289 - .L_10288)
.L_10288:
        /*000c*/ 	.word	0x00000000
        /*0010*/ 	.short	0x0001
        /*0012*/ 	.short	0x0008
        /*0014*/ 	.byte	0x00, 0xf0, 0x61, 0x08


	//----- nvinfo : EIATTR_KPARAM_INFO
	.align		4
.L_10289:
        /*0018*/ 	.byte	0x04, 0x17
        /*001a*/ 	.short	(.L_10291 - .L_10290)
.L_10290:
        /*001c*/ 	.word	0x00000000
        /*0020*/ 	.short	0x0000
        /*0022*/ 	.short	0x0000
        /*0024*/ 	.byte	0x00, 0xf0, 0x11, 0x00


	//----- nvinfo : EIATTR_SPARSE_MMA_MASK
	.align		4
.L_10291:
        /*0028*/ 	.byte	0x03, 0x50
        /*002a*/ 	.short	0x0000


	//----- nvinfo : EIATTR_MAXREG_COUNT
	.align		4
        /*002c*/ 	.byte	0x03, 0x1b
        /*002e*/ 	.short	0x0080


	//----- nvinfo : EIATTR_EXTERNS
	.align		4
        /*0030*/ 	.byte	0x04, 0x0f
        /*0032*/ 	.short	(.L_10293 - .L_10292)


	//   ....[0]....
	.align		4
.L_10292:
        /*0034*/ 	.word	index@(__assertfail)


	//----- nvinfo : EIATTR_MERCURY_ISA_VERSION
	.align		4
.L_10293:
        /*0038*/ 	.byte	0x03, 0x5f
        /*003a*/ 	.short	0x0101


	//----- nvinfo : EIATTR_SYSCALL_OFFSETS
	.align		4
        /*003c*/ 	.byte	0x04, 0x46
        /*003e*/ 	.short	(.L_10295 - .L_10294)


	//   ....[0]....
.L_10294:
        /*0040*/ 	.word	0x00002260


	//   ....[1]....
        /*0044*/ 	.word	0x00003020


	//   ....[2]....
        /*0048*/ 	.word	0x000052c0


	//   ....[3]....
        /*004c*/ 	.word	0x00006070


	//   ....[4]....
        /*0050*/ 	.word	0x000082f0


	//   ....[5]....
        /*0054*/ 	.word	0x000090a0


	//   ....[6]....
        /*0058*/ 	.word	0x0000b310


	//   ....[7]....
        /*005c*/ 	.word	0x0000c0c0


	//----- nvinfo : EIATTR_EXIT_INSTR_OFFSETS
	.align		4
.L_10295:
        /*0060*/ 	.byte	0x04, 0x1c
        /*0062*/ 	.short	(.L_10297 - .L_10296)


	//   ....[0]....
.L_10296:
        /*0064*/ 	.word	0x00009150


	//   ....[1]....
        /*0068*/ 	.word	0x0000b4b0


	//   ....[2]....
        /*006c*/ 	.word	0x0000b4d0


	//   ....[3]....
        /*0070*/ 	.word	0x0000b560


	//   ....[4]....
        /*0074*/ 	.word	0x0000b580


	//   ....[5]....
        /*0078*/ 	.word	0x0000b5a0


	//   ....[6]....
        /*007c*/ 	.word	0x0000b630


	//   ....[7]....
        /*0080*/ 	.word	0x0000b670


	//   ....[8]....
        /*0084*/ 	.word	0x0000b710


	//   ....[9]....
        /*0088*/ 	.word	0x0000b760


	//   ....[10]....
        /*008c*/ 	.word	0x0000b7a0


	//   ....[11]....
        /*0090*/ 	.word	0x0000b840


	//   ....[12]....
        /*0094*/ 	.word	0x0000b890


	//   ....[13]....
        /*0098*/ 	.word	0x0000b9e0


	//   ....[14]....
        /*009c*/ 	.word	0x0000ba80


	//   ....[15]....
        /*00a0*/ 	.word	0x0000bac0


	//   ....[16]....
        /*00a4*/ 	.word	0x0000bb10


	//   ....[17]....
        /*00a8*/ 	.word	0x0000bb50


	//   ....[18]....
        /*00ac*/ 	.word	0x0000bbf0


	//   ....[19]....
        /*00b0*/ 	.word	0x0000bd30


	//   ....[20]....
        /*00b4*/ 	.word	0x0000be70


	//   ....[21]....
        /*00b8*/ 	.word	0x0000bfc0


	//   ....[22]....
        /*00bc*/ 	.word	0x0000c0d0


	//   ....[23]....
        /*00c0*/ 	.word	0x0000c100


	//   ....[24]....
        /*00c4*/ 	.word	0x0000c120


	//----- nvinfo : EIATTR_MAX_THREADS
	.align		4
.L_10297:
        /*00c8*/ 	.byte	0x04, 0x05
        /*00ca*/ 	.short	(.L_10299 - .L_10298)
.L_10298:
        /*00cc*/ 	.word	0x00000080
        /*00d0*/ 	.word	0x00000001
        /*00d4*/ 	.word	0x00000001


	//----- nvinfo : EIATTR_CRS_STACK_SIZE
	.align		4
.L_10299:
        /*00d8*/ 	.byte	0x04, 0x1e
        /*00da*/ 	.short	(.L_10301 - .L_10300)
.L_10300:
        /*00dc*/ 	.word	0x00000000


	//----- nvinfo : EIATTR_CBANK_PARAM_SIZE
	.align		4
.L_10301:
        /*00e0*/ 	.byte	0x03, 0x19
        /*00e2*/ 	.short	0x0220


	//----- nvinfo : EIATTR_PARAM_CBANK
	.align		4
        /*00e4*/ 	.byte	0x04, 0x0a
        /*00e6*/ 	.short	(.L_10303 - .L_10302)
	.align		4
.L_10302:
        /*00e8*/ 	.word	index@(.nv.constant0._ZN2at6native18elementwise_kernelILi128ELi4EZNS0_15gpu_kernel_implINS0_13AUnaryFunctorIbbbZNS0_19maximum_kernel_cudaERNS_18TensorIteratorBaseEEUlbbE_EEEEvS5_RKT_EUliE_EEviT1_)
        /*00ec*/ 	.short	0x0210
        /*00ee*/ 	.short	0x0220


	//----- nvinfo : EIATTR_SW_WAR
	.align		4
.L_10303:
        /*00f0*/ 	.byte	0x04, 0x36
        /*00f2*/ 	.short	(.L_10305 - .L_10304)
.L_10304:
        /*00f4*/ 	.word	0x00000008
.L_10305:


//--------------------- .nv.info._ZN2at6native27unrolled_elementwise_kernelINS0_13AUnaryFunctorIbbbZNS0_19maximum_kernel_cudaERNS_18TensorIteratorBaseEEUlbbE_EESt5arrayIPcLm2EELi4E23TrivialOffsetCalculatorILi1EjESB_NS0_6memory12LoadWithCastILi1EEENSC_13StoreWithCastILi1EEEEEviT_T0_T2_T3_T4_T5_ --------------------------
	.section	.nv.info._ZN2at6native27unrolled_elementwise_kernelINS0_13AUnaryFunctorIbbbZNS0_19maximum_kernel_cudaERNS_18TensorIteratorBaseEEUlbbE_EESt5arrayIPcLm2EELi4E23TrivialOffsetCalculatorILi1EjESB_NS0_6memory12LoadWithCastILi1EEENSC_13StoreWithCastILi1EEEEEviT_T0_T2_T3_T4_T5_,"",@"SHT_CUDA_INFO"
	.sectionflags	@""
	.align	4


	//----- nvinfo : EIATTR_CUDA_API_VERSION
	.align		4
        /*0000*/ 	.byte	0x04, 0x37
        /*0002*/ 	.short	(.L_10307 - .L_10306)
.L_10306:
        /*0004*/ 	.word	0x00000082


	//----- nvinfo : EIATTR_KPARAM_INFO
	.align		4
.L_10307:
        /*0008*/ 	.byte	0x04, 0x17
        /*000a*/ 	.short	(.L_10309 - .L_10308)
.L_10308:
        /*000c*/ 	.word	0x00000000
        /*0010*/ 	.short	0x0006
        /*0012*/ 	.short	0x0024
        /*0014*/ 	.byte	0x00, 0xf0, 0x21, 0x00


	//----- nvinfo : EIATTR_KPARAM_INFO
	.align		4
.L_10309:
        /*0018*/ 	.byte	0x04, 0x17
        /*001a*/ 	.short	(.L_10311 - .L_10310)
.L_10310:
        /*001c*/ 	.word	0x00000000
        /*0020*/ 	.short	0x0005
        /*0022*/ 	.short	0x001c
        /*0024*/ 	.byte	0x00, 0xf0, 0x21, 0x00


	//----- nvinfo : EIATTR_KPARAM_INFO
	.align		4
.L_10311:
        /*0028*/ 	.byte	0x04, 0x17
        /*002a*/ 	.short	(.L_10313 - .L_10312)
.L_10312:
        /*002c*/ 	.word	0x00000000
        /*0030*/ 	.short	0x0004
        /*0032*/ 	.short	0x0019
        /*0034*/ 	.byte	0x00, 0xf0, 0x05, 0x00


	//----- nvinfo : EIATTR_KPARAM_INFO
	.align		4
.L_10313:
        /*0038*/ 	.byte	0x04, 0x17
        /*003a*/ 	.short	(.L_10315 - .L_10314)
.L_10314:
        /*003c*/ 	.word	0x00000000
        /*0040*/ 	.short	0x0003
        /*0042*/ 	.short	0x0018
        /*0044*/ 	.byte	0x00, 0xf0, 0x05, 0x00


	//----- nvinfo : EIATTR_KPARAM_INFO
	.align		4
.L_10315:
        /*0048*/ 	.byte	0x04, 0x17
        /*004a*/ 	.short	(.L_10317 - .L_10316)
.L_10316:
        /*004c*/ 	.word	0x00000000
        /*0050*/ 	.short	0x0002
        /*0052*/ 	.short	0x0008
        /*0054*/ 	.byte	0x00, 0xf0, 0x41, 0x00


	//----- nvinfo : EIATTR_KPARAM_INFO
	.align		4
.L_10317:
        /*0058*/ 	.byte	0x04, 0x17
        /*005a*/ 	.short	(.L_10319 - .L_10318)
.L_10318:
        /*005c*/ 	.word	0x00000000
        /*0060*/ 	.short	0x0001
        /*0062*/ 	.short	0x0004
        /*0064*/ 	.byte	0x00, 0xf0, 0x09, 0x00


	//----- nvinfo : EIATTR_KPARAM_INFO
	.align		4
.L_10319:
        /*0068*/ 	.byte	0x04, 0x17
        /*006a*/ 	.short	(.L_10321 - .L_10320)
.L_10320:
        /*006c*/ 	.word	0x00000000
        /*0070*/ 	.short	0x0000
        /*0072*/ 	.short	0x0000
        /*0074*/ 	.byte	0x00, 0xf0, 0x11, 0x00


	//----- nvinfo : EIATTR_SPARSE_MMA_MASK
	.align		4
.L_10321:
        /*0078*/ 	.byte	0x03, 0x50
        /*007a*/ 	.short	0x0000


	//----- nvinfo : EIATTR_MAXREG_COUNT
	.align		4
        /*007c*/ 	.byte	0x03, 0x1b
        /*007e*/ 	.short	0x00ff


	//----- nvinfo : EIATTR_EXTERNS
	.align		4
        /*0080*/ 	.byte	0x04, 0x0f
        /*0082*/ 	.short	(.L_10323 - .L_10322)


	//   ....[0]....
	.align		4
.L_10322:
        /*0084*/ 	.word	index@(__assertfail)


	//----- nvinfo : EIATTR_MERCURY_ISA_VERSION
	.align		4
.L_10323:
        /*0088*/ 	.byte	0x03, 0x5f
        /*008a*/ 	.short	0x0101


	//----- nvinfo : EIATTR_SYSCALL_OFFSETS
	.align		4
        /*008c*/ 	.byte	0x04, 0x46
        /*008e*/ 	.short	(.L_10325 - .L_10324)


	//   ....[0]....
.L_10324:
        /*0090*/ 	.word	0x00000f80


	//   ....[1]....
        /*0094*/ 	.word	0x00001f40


	//   ....[2]....
        /*0098*/ 	.word	0x00002f10


	//   ....[3]....
        /*009c*/ 	.word	0x00003ec0


	//   ....[4]....
        /*00a0*/ 	.word	0x00004ea0


	//   ....[5]....
        /*00a4*/ 	.word	0x00005d70


	//   ....[6]....
        /*00a8*/ 	.word	0x00006c20


	//   ....[7]....
        /*00ac*/ 	.word	0x00007ad0


	//----- nvinfo : EIATTR_EXIT_INSTR_OFFSETS
	.align		4
.L_10325:
        /*00b0*/ 	.byte	0x04, 0x1c
        /*00b2*/ 	.short	(.L_10327 - .L_10326)


	//   ....[0]....
.L_10326:
        /*00b4*/ 	.word	0x00006cb0


	//   ....[1]....
        /*00b8*/ 	.word	0x00006de0


	//   ....[2]....
        /*00bc*/ 	.word	0x00006e00


	//   ....[3]....
        /*00c0*/ 	.word	0x00006e90


	//   ....[4]....
        /*00c4*/ 	.word	0x00006eb0


	//   ....[5]....
        /*00c8*/ 	.word	0x00006ed0


	//   ....[6]....
        /*00cc*/ 	.word	0x00006f60


	//   ....[7]....
        /*00d0*/ 	.word	0x00006fa0


	//   ....[8]....
        /*00d4*/ 	.word	0x00007040


	//   ....[9]....
        /*00d8*/ 	.word	0x00007090


	//   ....[10]....
        /*00dc*/ 	.word	0x000070c0


	//   ....[11]....
        /*00e0*/ 	.word	0x00007160


	//   ....[12]....
        /*00e4*/ 	.word	0x000071a0


	//   ....[13]....
        /*00e8*/ 	.word	0x00007330


	//   ....[14]....
        /*00ec*/ 	.word	0x00007490


	//   ....[15]....
        /*00f0*/ 	.word	0x000074d0


	//   ....[16]....
        /*00f4*/ 	.word	0x00007570


	//   ....[17]....
        /*00f8*/ 	.word	0x000076f0


	//   ....[18]....
        /*00fc*/ 	.word	0x00007870


	//   ....[19]....
        /*0100*/ 	.word	0x000079d0


	//   ....[20]....
        /*0104*/ 	.word	0x00007ae0


	//   ....[21]....
        /*0108*/ 	.word	0x00007b10


	//   ....[22]....
        /*010c*/ 	.word	0x00007b30


	//----- nvinfo : EIATTR_MAX_THREADS
	.align		4
.L_10327:
        /*0110*/ 	.byte	0x04, 0x05
        /*0112*/ 	.short	(.L_10329 - .L_10328)
.L_10328:
        /*0114*/ 	.word	0x00000080
        /*0118*/ 	.word	0x00000001
        /*011c*/ 	.word	0x00000001


	//----- nvinfo : EIATTR_CRS_STACK_SIZE
	.align		4
.L_10329:
        /*0120*/ 	.byte	0x04, 0x1e
        /*0122*/ 	.short	(.L_10331 - .L_10330)
.L_10330:
        /*0124*/ 	.word	0x00000000


	//----- nvinfo : EIATTR_CBANK_PARAM_SIZE
	.align		4
.L_10331:
        /*0128*/ 	.byte	0x03, 0x19
        /*012a*/ 	.short	0x002c


	//----- nvinfo : EIATTR_PARAM_CBANK
	.align		4
        /*012c*/ 	.byte	0x04, 0x0a
        /*012e*/ 	.short	(.L_10333 - .L_10332)
	.align		4
.L_10332:
        /*0130*/ 	.word	index@(.nv.constant0._ZN2at6native27unrolled_elementwise_kernelINS0_13AUnaryFunctorIbbbZNS0_19maximum_kernel_cudaERNS_18TensorIteratorBaseEEUlbbE_EESt5arrayIPcLm2EELi4E23TrivialOffsetCalculatorILi1EjESB_NS0_6memory12LoadWithCastILi1EEENSC_13StoreWithCastILi1EEEEEviT_T0_T2_T3_T4_T5_)
        /*0134*/ 	.short	0x0210
        /*0136*/ 	.short	0x002c


	//----- nvinfo : EIATTR_SW_WAR
	.align		4
.L_10333:
        /*0138*/ 	.byte	0x04, 0x36
        /*013a*/ 	.short	(.L_10335 - .L_10334)
.L_10334:
        /*013c*/ 	.word	0x00000008
.L_10335:


//--------------------- .nv.info._ZN2at6native18elementwise_kernelILi128ELi4EZNS0_22gpu_kernel_impl_nocastINS0_13AUnaryFunctorIbbbZNS0_19maximum_kernel_cudaERNS_18TensorIteratorBaseEEUlbbE_EEEEvS5_RKT_EUliE_EEviT1_ --------------------------
	.section	.nv.info._ZN2at6native18elementwise_kernelILi128ELi4EZNS0_22gpu_kernel_impl_nocastINS0_13AUnaryFunctorIbbbZNS0_19maximum_kernel_cudaERNS_18TensorIteratorBaseEEUlbbE_EEEEvS5_RKT_EUliE_EEviT1_,"",@"SHT_CUDA_INFO"
	.sectionflags	@""
	.align	4


	//----- nvinfo : EIATTR_CUDA_API_VERSION
	.align		4
        /*0000*/ 	.byte	0x04, 0x37
        /*0002*/ 	.short	(.L_10337 - .L_10336)
.L_10336:
        /*0004*/ 	.word	0x00000082


	//----- nvinfo : EIATTR_KPARAM_INFO
	.align		4
.L_10337:
        /*0008*/ 	.byte	0x04, 0x17
        /*000a*/ 	.short	(.L_10339 - .L_10338)
.L_10338:
        /*000c*/ 	.word	0x00000000
        /*0010*/ 	.short	0x0001
        /*0012*/ 	.short	0x0008
        /*0014*/ 	.byte	0x00, 0xf0, 0x61, 0x08


	//----- nvinfo : EIATTR_KPARAM_INFO
	.align		4
.L_10339:
        /*0018*/ 	.byte	0x04, 0x17
        /*001a*/ 	.short	(.L_10341 - .L_10340)
.L_10340:
        /*001c*/ 	.word	0x00000000
        /*0020*/ 	.short	0x0000
        /*0022*/ 	.short	0x0000
        /*0024*/ 	.byte	0x00, 0xf0, 0x11, 0x00


	//----- nvinfo : EIATTR_SPARSE_MMA_MASK
	.align		4
.L_10341:
        /*0028*/ 	.byte	0x03, 0x50
        /*002a*/ 	.short	0x0000


	//----- nvinfo : EIATTR_MAXREG_COUNT
	.align		4
        /*002c*/ 	.byte	0x03, 0x1b
        /*002e*/ 	.short	0x0080


	//----- nvinfo : EIATTR_MERCURY_ISA_VERSION
	.align		4
        /*0030*/ 	.byte	0x03, 0x5f
        /*0032*/ 	.short	0x0101


	//----- nvinfo : EIATTR_EXIT_INSTR_OFFSETS
	.align		4
        /*0034*/ 	.byte	0x04, 0x1c
        /*0036*/ 	.short	(.L_10343 - .L_10342)


	//   ....[0]....
.L_10342:
        /*0038*/ 	.word	0x00003c40


	//   ....[1]....
        /*003c*/ 	.word	0x00004ff0


	//----- nvinfo : EIATTR_MAX_THREADS
	.align		4
.L_10343:
        /*0040*/ 	.byte	0x04, 0x05
        /*0042*/ 	.short	(.L_10345 - .L_10344)
.L_10344:
        /*0044*/ 	.word	0x00000080
        /*0048*/ 	.word	0x00000001
        /*004c*/ 	.word	0x00000001


	//----- nvinfo : EIATTR_CRS_STACK_SIZE
	.align		4
.L_10345:
        /*0050*/ 	.byte	0x04, 0x1e
        /*0052*/ 	.short	(.L_10347 - .L_10346)
.L_10346:
        /*0054*/ 	.word	0x00000000


	//----- nvinfo : EIATTR_CBANK_PARAM_SIZE
	.align		4
.L_10347:
        /*0058*/ 	.byte	0x03, 0x19
        /*005a*/ 	.short	0x0220


	//----- nvinfo : EIATTR_PARAM_CBANK
	.align		4
        /*005c*/ 	.byte	0x04, 0x0a
        /*005e*/ 	.short	(.L_10349 - .L_10348)
	.align		4
.L_10348:
        /*0060*/ 	.word	index@(.nv.constant0._ZN2at6native18elementwise_kernelILi128ELi4EZNS0_22gpu_kernel_impl_nocastINS0_13AUnaryFunctorIbbbZNS0_19maximum_kernel_cudaERNS_18TensorIteratorBaseEEUlbbE_EEEEvS5_RKT_EUliE_EEviT1_)
        /*0064*/ 	.short	0x0210
        /*0066*/ 	.short	0x0220


	//----- nvinfo : EIATTR_SW_WAR
	.align		4
.L_10349:
        /*0068*/ 	.byte	0x04, 0x36
        /*006a*/ 	.short	(.L_10351 - .L_10350)
.L_10350:
        /*006c*/ 	.word	0x00000008
.L_10351:


//--------------------- .nv.info._ZN2at6native27unrolled_elementwise_kernelINS0_13AUnaryFunctorIbbbZNS0_19maximum_kernel_cudaERNS_18TensorIteratorBaseEEUlbbE_EESt5arrayIPcLm2EELi4E23TrivialOffsetCalculatorILi1EjESB_NS0_6memory15LoadWithoutCastENSC_16StoreWithoutCastEEEviT_T0_T2_T3_T4_T5_ --------------------------
	.section	.nv.info._ZN2at6native27unrolled_elementwise_kernelINS0_13AUnaryFunctorIbbbZNS0_19maximum_kernel_cudaERNS_18TensorIteratorBaseEEUlbbE_EESt5arrayIPcLm2EELi4E23TrivialOffsetCalculatorILi1EjESB_NS0_6memory15LoadWithoutCastENSC_16StoreWithoutCastEEEviT_T0_T2_T3_T4_T5_,"",@"SHT_CUDA_INFO"
	.sectionflags	@""
	.align	4


	//----- nvinfo : EIATTR_CUDA_API_VERSION
	.align		4
        /*0000*/ 	.byte	0x04, 0x37
        /*0002*/ 	.short	(.L_10353 - .L_10352)
.L_10352:
        /*0004*/ 	.word	0x00000082


	//----- nvinfo : EIATTR_KPARAM_INFO
	.align		4
.L_10353:
        /*0008*/ 	.byte	0x04, 0x17
        /*000a*/ 	.short	(.L_10355 - .L_10354)
.L_10354:
        /*000c*/ 	.word	0x00000000
        /*0010*/ 	.short	0x0006
        /*0012*/ 	.short	0x001b
        /*0014*/ 	.byte	0x00, 0xf0, 0x05, 0x00


	//----- nvinfo : EIATTR_KPARAM_INFO
	.align		4
.L_10355:
        /*0018*/ 	.byte	0x04, 0x17
        /*001a*/ 	.short	(.L_10357 - .L_10356)
.L_10356:
        /*001c*/ 	.word	0x00000000
        /*0020*/ 	.short	0x0005
        /*0022*/ 	.short	0x001a
        /*0024*/ 	.byte	0x00, 0xf0, 0x05, 0x00


	//----- nvinfo : EIATTR_KPARAM_INFO
	.align		4
.L_10357:
        /*0028*/ 	.byte	0x04, 0x17
        /*002a*/ 	.short	(.L_10359 - .L_10358)
.L_10358:
        /*002c*/ 	.word	0x00000000
        /*0030*/ 	.short	0x0004
        /*0032*/ 	.short	0x0019
        /*0034*/ 	.byte	0x00, 0xf0, 0x05, 0x00


	//----- nvinfo : EIATTR_KPARAM_INFO
	.align		4
.L_10359:
        /*0038*/ 	.byte	0x04, 0x17
        /*003a*/ 	.short	(.L_10361 - .L_10360)
.L_10360:
        /*003c*/ 	.word	0x00000000
        /*0040*/ 	.short	0x0003
        /*0042*/ 	.short	0x0018
        /*0044*/ 	.byte	0x00, 0xf0, 0x05, 0x00


	//----- nvinfo : EIATTR_KPARAM_INFO
	.align		4
.L_10361:
        /*0048*/ 	.byte	0x04, 0x17
        /*004a*/ 	.short	(.L_10363 - .L_10362)
.L_10362:
        /*004c*/ 	.word	0x00000000
        /*0050*/ 	.short	0x0002
        /*0052*/ 	.short	0x0008
        /*0054*/ 	.byte	0x00, 0xf0, 0x41, 0x00


	//----- nvinfo : EIATTR_KPARAM_INFO
	.align		4
.L_10363:
        /*0058*/ 	.byte	0x04, 0x17
        /*005a*/ 	.short	(.L_10365 - .L_10364)
.L_10364:
        /*005c*/ 	.word	0x00000000
        /*0060*/ 	.short	0x0001
        /*0062*/ 	.short	0x0004
        /*0064*/ 	.byte	0x00, 0xf0, 0x09, 0x00


	//----- nvinfo : EIATTR_KPARAM_INFO
	.align		4
.L_10365:
        /*0068*/ 	.byte	0x04, 0x17
        /*006a*/ 	.short	(.L_10367 - .L_10366)
.L_10366:
        /*006c*/ 	.word	0x00000000
        /*0070*/ 	.short	0x0000
        /*0072*/ 	.short	0x0000
        /*0074*/ 	.byte	0x00, 0xf0, 0x11, 0x00


	//----- nvinfo : EIATTR_SPARSE_MMA_MASK
	.align		4
.L_10367:
        /*0078*/ 	.byte	0x03, 0x50
        /*007a*/ 	.short	0x0000


	//----- nvinfo : EIATTR_MAXREG_COUNT
	.align		4
        /*007c*/ 	.byte	0x03, 0x1b
        /*007e*/ 	.short	0x00ff


	//----- nvinfo : EIATTR_MERCURY_ISA_VERSION
	.align		4
        /*0080*/ 	.byte	0x03, 0x5f
        /*0082*/ 	.short	0x0101


	//----- nvinfo : EIATTR_EXIT_INSTR_OFFSETS
	.align		4
        /*0084*/ 	.byte	0x04, 0x1c
        /*0086*/ 	.short	(.L_10369 - .L_10368)


	//   ....[0]....
.L_10368:
        /*0088*/ 	.word	0x000004f0


	//   ....[1]....
        /*008c*/ 	.word	0x00000580


	//----- nvinfo : EIATTR_MAX_THREADS
	.align		4
.L_10369:
        /*0090*/ 	.byte	0x04, 0x05
        /*0092*/ 	.short	(.L_10371 - .L_10370)
.L_10370:
        /*0094*/ 	.word	0x00000080
        /*0098*/ 	.word	0x00000001
        /*009c*/ 	.word	0x00000001


	//----- nvinfo : EIATTR_CRS_STACK_SIZE
	.align		4
.L_10371:
        /*00a0*/ 	.byte	0x04, 0x1e
        /*00a2*/ 	.short	(.L_10373 - .L_10372)
.L_10372:
        /*00a4*/ 	.word	0x00000000


	//----- nvinfo : EIATTR_CBANK_PARAM_SIZE
	.align		4
.L_10373:
        /*00a8*/ 	.byte	0x03, 0x19
        /*00aa*/ 	.short	0x001c


	//----- nvinfo : EIATTR_PARAM_CBANK
	.align		4
        /*00ac*/ 	.byte	0x04, 0x0a
        /*00ae*/ 	.short	(.L_10375 - .L_10374)
	.align		4
.L_10374:
        /*00b0*/ 	.word	index@(.nv.constant0._ZN2at6native27unrolled_elementwise_kernelINS0_13AUnaryFunctorIbbbZNS0_19maximum_kernel_cudaERNS_18TensorIteratorBaseEEUlbbE_EESt5arrayIPcLm2EELi4E23TrivialOffsetCalculatorILi1EjESB_NS0_6memory15LoadWithoutCastENSC_16StoreWithoutCastEEEviT_T0_T2_T3_T4_T5_)
        /*00b4*/ 	.short	0x0210
        /*00b6*/ 	.short	0x001c


	//----- nvinfo : EIATTR_SW_WAR
	.align		4
.L_10375:
        /*00b8*/ 	.byte	0x04, 0x36
        /*00ba*/ 	.short	(.L_10377 - .L_10376)
.L_10376:
        /*00bc*/ 	.word	0x00000008
.L_10377:


//--------------------- .nv.info._ZN2at6native29vectorized_elementwise_kernelILi2ENS0_13AUnaryFunctorIbbbZNS0_19maximum_kernel_cudaERNS_18TensorIteratorBaseEEUlbbE_EESt5arrayIPcLm2EEEEviT0_T1_ --------------------------
	.section	.nv.info._ZN2at6native29vectorized_elementwise_kernelILi2ENS0_13AUnaryFunctorIbbbZNS0_19maximum_kernel_cudaERNS_18TensorIteratorBaseEEUlbbE_EESt5arrayIPcLm2EEEEviT0_T1_,"",@"SHT_CUDA_INFO"
	.sectionflags	@""
	.align	4


	//----- nvinfo : EIATTR_CUDA_API_VERSION
	.align		4
        /*0000*/ 	.byte	0x04, 0x37
        /*0002*/ 	.short	(.L_10379 - .L_10378)
.L_10378:
        /*0004*/ 	.word	0x00000082


	//----- nvinfo : EIATTR_KPARAM_INFO
	.align		4
.L_10379:
        /*0008*/ 	.byte	0x04, 0x17
        /*000a*/ 	.short	(.L_10381 - .L_10380)
.L_10380:
        /*000c*/ 	.word	0x00000000
        /*0010*/ 	.short	0x0002
        /*0012*/ 	.short	0x0008
        /*0014*/ 	.byte	0x00, 0xf0, 0x41, 0x00


	//----- nvinfo : EIATTR_KPARAM_INFO
	.align		4
.L_10381:
        /*0018*/ 	.byte	0x04, 0x17
        /*001a*/ 	.short	(.L_10383 - .L_10382)
.L_10382:
        /*001c*/ 	.word	0x00000000
        /*0020*/ 	.short	0x0001
        /*0022*/ 	.short	0x0004
        /*0024*/ 	.byte	0x00, 0xf0, 0x09, 0x00


	//----- nvinfo : EIATTR_KPARAM_INFO
	.align		4
.L_10383:
        /*0028*/ 	.byte	0x04, 0x17
        /*002a*/ 	.short	(.L_10385 - .L_10384)
.L_10384:
        /*002c*/ 	.word	0x00000000
        /*0030*/ 	.short	0x0000
        /*0032*/ 	.short	0x0000
        /*0034*/ 	.byte	0x00, 0xf0, 0x11, 0x00


	//----- nvinfo : EIATTR_SPARSE_MMA_MASK
	.align		4
.L_10385:
        /*0038*/ 	.byte	0x03, 0x50
        /*003a*/ 	.short	0x0000


	//----- nvinfo : EIATTR_MAXREG_COUNT
	.align		4
        /*003c*/ 	.byte	0x03, 0x1b
        /*003e*/ 	.short	0x00ff


	//----- nvinfo : EIATTR_MERCURY_ISA_VERSION
	.align		4
        /*0040*/ 	.byte	0x03, 0x5f
        /*0042*/ 	.short	0x0101


	//----- nvinfo : EIATTR_EXIT_INSTR_OFFSETS
	.align		4
        /*0044*/ 	.byte	0x04, 0x1c
        /*0046*/ 	.short	(.L_10387 - .L_10386)


	//   ....[0]....
.L_10386:
        /*0048*/ 	.word	0x000004a0


	//   ....[1]....
        /*004c*/ 	.word	0x00000e90


	//   ....[2]....
        /*0050*/ 	.word	0x00000f10


	//----- nvinfo : EIATTR_MAX_THREADS
	.align		4
.L_10387:
        /*0054*/ 	.byte	0x04, 0x05
        /*0056*/ 	.short	(.L_10389 - .L_10388)
.L_10388:
        /*0058*/ 	.word	0x00000080
        /*005c*/ 	.word	0x00000001
        /*0060*/ 	.word	0x00000001


	//----- nvinfo : EIATTR_CRS_STACK_SIZE
	.align		4
.L_10389:
        /*0064*/ 	.byte	0x04, 0x1e
        /*0066*/ 	.short	(.L_10391 - .L_10390)
.L_10390:
        /*0068*/ 	.word	0x00000000


	//----- nvinfo : EIATTR_CBANK_PARAM_SIZE
	.align		4
.L_10391:
        /*006c*/ 	.byte	0x03, 0x19
        /*006e*/ 	.short	0x0018


	//----- nvinfo : EIATTR_PARAM_CBANK
	.align		4
        /*0070*/ 	.byte	0x04, 0x0a
        /*0072*/ 	.short	(.L_10393 - .L_10392)
	.align		4
.L_10392:
        /*0074*/ 	.word	index@(.nv.constant0._ZN2at6native29vectorized_elementwise_kernelILi2ENS0_13AUnaryFunctorIbbbZNS0_19maximum_kernel_cudaERNS_18TensorIteratorBaseEEUlbbE_EESt5arrayIPcLm2EEEEviT0_T1_)
        /*0078*/ 	.short	0x0210
        /*007a*/ 	.short	0x0018


	//----- nvinfo : EIATTR_SW_WAR
	.align		4
.L_10393:
        /*007c*/ 	.byte	0x04, 0x36
        /*007e*/ 	.short	(.L_10395 - .L_10394)
.L_10394:
        /*0080*/ 	.word	0x00000008
.L_10395:


//--------------------- .nv.info._ZN2at6native29vectorized_elementwise_kernelILi4ENS0_13AUnaryFunctorIbbbZNS0_19maximum_kernel_cudaERNS_18TensorIteratorBaseEEUlbbE_EESt5arrayIPcLm2EEEEviT0_T1_ --------------------------
	.section	.nv.info._ZN2at6native29vectorized_elementwise_kernelILi4ENS0_13AUnaryFunctorIbbbZNS0_19maximum_kernel_cudaERNS_18TensorIteratorBaseEEUlbbE_EESt5arrayIPcLm2EEEEviT0_T1_,"",@"SHT_CUDA_INFO"
	.sectionflags	@""
	.align	4


	//----- nvinfo : EIATTR_CUDA_API_VERSION
	.align		4
        /*0000*/ 	.byte	0x04, 0x37
        /*0002*/ 	.short	(.L_10397 - .L_10396)
.L_10396:
        /*0004*/ 	.word	0x00000082


	//----- nvinfo : EIATTR_KPARAM_INFO
	.align		4
.L_10397:
        /*0008*/ 	.byte	0x04, 0x17
        /*000a*/ 	.short	(.L_10399 - .L_10398)
.L_10398:
        /*000c*/ 	.word	0x00000000
        /*0010*/ 	.short	0x0002
        /*0012*/ 	.short	0x0008
        /*0014*/ 	.byte	0x00, 0xf0, 0x41, 0x00


	//----- nvinfo : EIATTR_KPARAM_INFO
	.align		4
.L_10399:
        /*0018*/ 	.byte	0x04, 0x17
        /*001a*/ 	.short	(.L_10401 - .L_10400)
.L_10400:
        /*001c*/ 	.word	0x00000000
        /*0020*/ 	.short	0x0001
        /*0022*/ 	.short	0x0004
        /*0024*/ 	.byte	0x00, 0xf0, 0x09, 0x00


	//----- nvinfo : EIATTR_KPARAM_INFO
	.align		4
.L_10401:
        /*0028*/ 	.byte	0x04, 0x17
        /*002a*/ 	.short	(.L_10403 - .L_10402)
.L_10402:
        /*002c*/ 	.word	0x00000000
        /*0030*/ 	.short	0x0000
        /*0032*/ 	.short	0x0000
        /*0034*/ 	.byte	0x00, 0xf0, 0x11, 0x00


	//----- nvinfo : EIATTR_SPARSE_MMA_MASK
	.align		4
.L_10403:
        /*0038*/ 	.byte	0x03, 0x50
        /*003a*/ 	.short	0x0000


	//----- nvinfo : EIATTR_MAXREG_COUNT
	.align		4
        /*003c*/ 	.byte	0x03, 0x1b
        /*003e*/ 	.short	0x00ff


	//----- nvinfo : EIATTR_MERCURY_ISA_VERSION
	.align		4
        /*0040*/ 	.byte	0x03, 0x5f
        /*0042*/ 	.short	0x0101


	//----- nvinfo : EIATTR_EXIT_INSTR_OFFSETS
	.align		4
        /*0044*/ 	.byte	0x04, 0x1c
        /*0046*/ 	.short	(.L_10405 - .L_10404)


	//   ....[0]....
.L_10404:
        /*0048*/ 	.word	0x00000480


	//   ....[1]....
        /*004c*/ 	.word	0x00000e70


	//   ....[2]....
        /*0050*/ 	.word	0x00000ef0


	//----- nvinfo : EIATTR_MAX_THREADS
	.align		4
.L_10405:
        /*0054*/ 	.byte	0x04, 0x05
        /*0056*/ 	.short	(.L_10407 - .L_10406)
.L_10406:
        /*0058*/ 	.word	0x00000080
        /*005c*/ 	.word	0x00000001
        /*0060*/ 	.word	0x00000001


	//----- nvinfo : EIATTR_CRS_STACK_SIZE
	.align		4
.L_10407:
        /*0064*/ 	.byte	0x04, 0x1e
        /*0066*/ 	.short	(.L_10409 - .L_10408)
.L_10408:
        /*0068*/ 	.word	0x00000000


	//----- nvinfo : EIATTR_CBANK_PARAM_SIZE
	.align		4
.L_10409:
        /*006c*/ 	.byte	0x03, 0x19
        /*006e*/ 	.short	0x0018


	//----- nvinfo : EIATTR_PARAM_CBANK
	.align		4
        /*0070*/ 	.byte	0x04, 0x0a
        /*0072*/ 	.short	(.L_10411 - .L_10410)
	.align		4
.L_10410:
        /*0074*/ 	.word	index@(.nv.constant0._ZN2at6native29vectorized_elementwise_kernelILi4ENS0_13AUnaryFunctorIbbbZNS0_19maximum_kernel_cudaERNS_18TensorIteratorBaseEEUlbbE_EESt5arrayIPcLm2EEEEviT0_T1_)
        /*0078*/ 	.short	0x0210
        /*007a*/ 	.short	0x0018


	//----- nvinfo : EIATTR_SW_WAR
	.align		4
.L_10411:
        /*007c*/ 	.byte	0x04, 0x36
        /*007e*/ 	.short	(.L_10413 - .L_10412)
.L_10412:
        /*0080*/ 	.word	0x00000008
.L_10413:


//--------------------- .nv.info._ZN2at6native29vectorized_elementwise_kernelILi8ENS0_13AUnaryFunctorIbbbZNS0_19maximum_kernel_cudaERNS_18TensorIteratorBaseEEUlbbE_EESt5arrayIPcLm2EEEEviT0_T1_ --------------------------
	.section	.nv.info._ZN2at6native29vectorized_elementwise_kernelILi8ENS0_13AUnaryFunctorIbbbZNS0_19maximum_kernel_cudaERNS_18TensorIteratorBaseEEUlbbE_EESt5arrayIPcLm2EEEEviT0_T1_,"",@"SHT_CUDA_INFO"
	.sectionflags	@""
	.align	4


	//----- nvinfo : EIATTR_CUDA_API_VERSION
	.align		4
        /*0000*/ 	.byte	0x04, 0x37
        /*0002*/ 	.short	(.L_10415 - .L_10414)
.L_10414:
        /*0004*/ 	.word	0x00000082


	//----- nvinfo : EIATTR_KPARAM_INFO
	.align		4
.L_10415:
        /*0008*/ 	.byte	0x04, 0x17
        /*000a*/ 	.short	(.L_10417 - .L_10416)
.L_10416:
        /*000c*/ 	.word	0x00000000
        /*0010*/ 	.short	0x0002
        /*0012*/ 	.short	0x0008
        /*0014*/ 	.byte	0x00, 0xf0, 0x41, 0x00


	//----- nvinfo : EIATTR_KPARAM_INFO
	.align		4
.L_10417:
        /*0018*/ 	.byte	0x04, 0x17
        /*001a*/ 	.short	(.L_10419 - .L_10418)
.L_10418:
        /*001c*/ 	.word	0x00000000
        /*0020*/ 	.short	0x0001
        /*0022*/ 	.short	0x0004
        /*0024*/ 	.byte	0x00, 0xf0, 0x09, 0x00


	//----- nvinfo : EIATTR_KPARAM_INFO
	.align		4
.L_10419:
        /*0028*/ 	.byte	0x04, 0x17
        /*002a*/ 	.short	(.L_10421 - .L_10420)
.L_10420:
        /*002c*/ 	.word	0x00000000
        /*0030*/ 	.short	0x0000
        /*0032*/ 	.short	0x0000
        /*0034*/ 	.byte	0x00, 0xf0, 0x11, 0x00


	//----- nvinfo : EIATTR_SPARSE_MMA_MASK
	.align		4
.L_10421:
        /*0038*/ 	.byte	0x03, 0x50
        /*003a*/ 	.short	0x0000


	//----- nvinfo : EIATTR_MAXREG_COUNT
	.align		4
        /*003c*/ 	.byte	0x03, 0x1b
        /*003e*/ 	.short	0x00ff


	//----- nvinfo : EIATTR_MERCURY_ISA_VERSION
	.align		4
        /*0040*/ 	.byte	0x03, 0x5f
        /*0042*/ 	.short	0x0101


	//----- nvinfo : EIATTR_EXIT_INSTR_OFFSETS
	.align		4
        /*0044*/ 	.byte	0x04, 0x1c
        /*0046*/ 	.short	(.L_10423 - .L_10422)


	//   ....[0]....
.L_10422:
        /*0048*/ 	.word	0x00000550


	//   ....[1]....
        /*004c*/ 	.word	0x00000f40


	//   ....[2]....
        /*0050*/ 	.word	0x00000fc0


	//----- nvinfo : EIATTR_MAX_THREADS
	.align		4
.L_10423:
        /*0054*/ 	.byte	0x04, 0x05
        /*0056*/ 	.short	(.L_10425 - .L_10424)
.L_10424:
        /*0058*/ 	.word	0x00000080
        /*005c*/ 	.word	0x00000001
        /*0060*/ 	.word	0x00000001


	//----- nvinfo : EIATTR_CRS_STACK_SIZE
	.align		4
.L_10425:
        /*0064*/ 	.byte	0x04, 0x1e
        /*0066*/ 	.short	(.L_10427 - .L_10426)
.L_10426:
        /*0068*/ 	.word	0x00000000


	//----- nvinfo : EIATTR_CBANK_PARAM_SIZE
	.align		4
.L_10427:
        /*006c*/ 	.byte	0x03, 0x19
        /*006e*/ 	.short	0x0018


	//----- nvinfo : EIATTR_PARAM_CBANK
	.align		4
        /*0070*/ 	.byte	0x04, 0x0a
        /*0072*/ 	.short	(.L_10429 - .L_10428)
	.align		4
.L_10428:
        /*0074*/ 	.word	index@(.nv.constant0._ZN2at6native29vectorized_elementwise_kernelILi8ENS0_13AUnaryFunctorIbbbZNS0_19maximum_kernel_cudaERNS_18TensorIteratorBaseEEUlbbE_EESt5arrayIPcLm2EEEEviT0_T1_)
        /*0078*/ 	.short	0x0210
        /*007a*/ 	.short	0x0018


	//----- nvinfo : EIATTR_SW_WAR
	.align		4
.L_10429:
        /*007c*/ 	.byte	0x04, 0x36
        /*007e*/ 	.short	(.L_10431 - .L_10430)
.L_10430:
        /*0080*/ 	.word	0x00000008
.L_10431:


//--------------------- .nv.info._ZN2at6native18elementwise_kernelILi128ELi4EZNS0_15gpu_kernel_implINS0_13BinaryFunctorIbbbZNS0_19maximum_kernel_cudaERNS_18TensorIteratorBaseEEUlbbE_EEEEvS5_RKT_EUliE_EEviT1_ --------------------------
	.section	.nv.info._ZN2at6native18elementwise_kernelILi128ELi4EZNS0_15gpu_kernel_implINS0_13BinaryFunctorIbbbZNS0_19maximum_kernel_cudaERNS_18TensorIteratorBaseEEUlbbE_EEEEvS5_RKT_EUliE_EEviT1_,"",@"SHT_CUDA_INFO"
	.sectionflags	@""
	.align	4


	//----- nvinfo : EIATTR_CUDA_API_VERSION
	.align		4
        /*0000*/ 	.byte	0x04, 0x37
        /*0002*/ 	.short	(.L_10433 - .L_10432)
.L_10432:
        /*0004*/ 	.word	0x00000082


	//----- nvinfo : EIATTR_KPARAM_INFO
	.align		4
.L_10433:
        /*0008*/ 	.byte	0x04, 0x17
        /*000a*/ 	.short	(.L_10435 - .L_10434)
.L_10434:
        /*000c*/ 	.word	0x00000000
        /*0010*/ 	.short	0x0001
        /*0012*/ 	.short	0x0008
        /*0014*/ 	.byte	0x00, 0xf0, 0x21, 0x0a


	//----- nvinfo : EIATTR_KPARAM_INFO
	.align		4
.L_10435:
        /*0018*/ 	.byte	0x04, 0x17
        /*001a*/ 	.short	(.L_10437 - .L_10436)
.L_10436:
        /*001c*/ 	.word	0x00000000
        /*0020*/ 	.short	0x0000
        /*0022*/ 	.short	0x0000
        /*0024*/ 	.byte	0x00, 0xf0, 0x11, 0x00


	//----- nvinfo : EIATTR_SPARSE_MMA_MASK
	.align		4
.L_10437:
        /*0028*/ 	.byte	0x03, 0x50
        /*002a*/ 	.short	0x0000


	//----- nvinfo : EIATTR_MAXREG_COUNT
	.align		4
        /*002c*/ 	.byte	0x03, 0x1b
        /*002e*/ 	.short	0x0080


	//----- nvinfo : EIATTR_EXTERNS
	.align		4
        /*0030*/ 	.byte	0x04, 0x0f
        /*0032*/ 	.short	(.L_10439 - .L_10438)


	//   ....[0]....
	.align		4
.L_10438:
        /*0034*/ 	.word	index@(__assertfail)


	//----- nvinfo : EIATTR_MERCURY_ISA_VERSION
	.align		4
.L_10439:
        /*0038*/ 	.byte	0x03, 0x5f
        /*003a*/ 	.short	0x0101


	//----- nvinfo : EIATTR_SYSCALL_OFFSETS
	.align		4
        /*003c*/ 	.byte	0x04, 0x46
        /*003e*/ 	.short	(.L_10441 - .L_10440)


	//   ....[0]....
.L_10440:
        /*0040*/ 	.word	0x000026c0


	//   ....[1]....
        /*0044*/ 	.word	0x00003610


	//   ....[2]....
        /*0048*/ 	.word	0x00004490


	//   ....[3]....
        /*004c*/ 	.word	0x00006b70


	//   ....[4]....
        /*0050*/ 	.word	0x00007ac0


	//   ....[5]....
        /*0054*/ 	.word	0x00008940


	//   ....[6]....
        /*0058*/ 	.word	0x0000b010


	//   ....[7]....
        /*005c*/ 	.word	0x0000bf60


	//   ....[8]....
        /*0060*/ 	.word	0x0000cde0


	//   ....[9]....
        /*0064*/ 	.word	0x0000f4a0


	//   ....[10]....
        /*0068*/ 	.word	0x000103f0


	//   ....[11]....
        /*006c*/ 	.word	0x00011270


	//----- nvinfo : EIATTR_EXIT_INSTR_OFFSETS
	.align		4
.L_10441:
        /*0070*/ 	.byte	0x04, 0x1c
        /*0072*/ 	.short	(.L_10443 - .L_10442)


	//   ....[0]....
.L_10442:
        /*0074*/ 	.word	0x0000ce80


	//   ....[1]....
        /*0078*/ 	.word	0x00010580


	//   ....[2]....
        /*007c*/ 	.word	0x000105a0


	//   ....[3]....
        /*0080*/ 	.word	0x00010630


	//   ....[4]....
        /*0084*/ 	.word	0x00010650


	//   ....[5]....
        /*0088*/ 	.word	0x00010670


	//   ....[6]....
        /*008c*/ 	.word	0x00010700


	//   ....[7]....
        /*0090*/ 	.word	0x00010740


	//   ....[8]....
        /*0094*/ 	.word	0x000107e0


	//   ....[9]....
        /*0098*/ 	.word	0x00010830


	//   ....[10]....
        /*009c*/ 	.word	0x00010860


	//   ....[11]....
        /*00a0*/ 	.word	0x00010900


	//   ....[12]....
        /*00a4*/ 	.word	0x00010940


	//   ....[13]....
        /*00a8*/ 	.word	0x00010ad0


	//   ....[14]....
        /*00ac*/ 	.word	0x00010c30


	//   ....[15]....
        /*00b0*/ 	.word	0x00010c70


	//   ....[16]....
        /*00b4*/ 	.word	0x00010d10


	//   ....[17]....
        /*00b8*/ 	.word	0x00010e90


	//   ....[18]....
        /*00bc*/ 	.word	0x00011010


	//   ....[19]....
        /*00c0*/ 	.word	0x00011170


	//   ....[20]....
        /*00c4*/ 	.word	0x00011280


	//   ....[21]....
        /*00c8*/ 	.word	0x000112b0


	//   ....[22]....
        /*00cc*/ 	.word	0x000112d0


	//----- nvinfo : EIATTR_MAX_THREADS
	.align		4
.L_10443:
        /*00d0*/ 	.byte	0x04, 0x05
        /*00d2*/ 	.short	(.L_10445 - .L_10444)
.L_10444:
        /*00d4*/ 	.word	0x00000080
        /*00d8*/ 	.word	0x00000001
        /*00dc*/ 	.word	0x00000001


	//----- nvinfo : EIATTR_CRS_STACK_SIZE
	.align		4
.L_10445:
        /*00e0*/ 	.byte	0x04, 0x1e
        /*00e2*/ 	.short	(.L_10447 - .L_10446)
.L_10446:
        /*00e4*/ 	.word	0x00000000


	//----- nvinfo : EIATTR_CBANK_PARAM_SIZE
	.align		4
.L_10447:
        /*00e8*/ 	.byte	0x03, 0x19
        /*00ea*/ 	.short	0x0290


	//----- nvinfo : EIATTR_PARAM_CBANK
	.align		4
        /*00ec*/ 	.byte	0x04, 0x0a
        /*00ee*/ 	.short	(.L_10449 - .L_10448)
	.align		4
.L_10448:
        /*00f0*/ 	.word	index@(.nv.constant0._ZN2at6native18elementwise_kernelILi128ELi4EZNS0_15gpu_kernel_implINS0_13BinaryFunctorIbbbZNS0_19maximum_kernel_cudaERNS_18TensorIteratorBaseEEUlbbE_EEEEvS5_RKT_EUliE_EEviT1_)
        /*00f4*/ 	.short	0x0210
        /*00f6*/ 	.short	0x0290


	//----- nvinfo : EIATTR_SW_WAR
	.align		4
.L_10449:
        /*00f8*/ 	.byte	0x04, 0x36
        /*00fa*/ 	.short	(.L_10451 - .L_10450)
.L_10450:
        /*00fc*/ 	.word	0x00000008
.L_10451:


//--------------------- .nv.info._ZN2at6native27unrolled_elementwise_kernelINS0_13BinaryFunctorIbbbZNS0_19maximum_kernel_cudaERNS_18TensorIteratorBaseEEUlbbE_EESt5arrayIPcLm3EELi4E23TrivialOffsetCalculatorILi2EjESA_ILi1EjENS0_6memory12LoadWithCastILi2EEENSD_13StoreWithCastILi1EEEEEviT_T0_T2_T3_T4_T5_ --------------------------
	.section	.nv.info._ZN2at6native27unrolled_elementwise_kernelINS0_13BinaryFunctorIbbbZNS0_19maximum_kernel_cudaERNS_18TensorIteratorBaseEEUlbbE_EESt5arrayIPcLm3EELi4E23TrivialOffsetCalculatorILi2EjESA_ILi1EjENS0_6memory12LoadWithCastILi2EEENSD_13StoreWithCastILi1EEEEEviT_T0_T2_T3_T4_T5_,"",@"SHT_CUDA_INFO"
	.sectionflags	@""
	.align	4


	//----- nvinfo : EIATTR_CUDA_API_VERSION
	.align		4
        /*0000*/ 	.byte	0x04, 0x37
        /*0002*/ 	.short	(.L_10453 - .L_10452)
.L_10452:
        /*0004*/ 	.word	0x00000082


	//----- nvinfo : EIATTR_KPARAM_INFO
	.align		4
.L_10453:
        /*0008*/ 	.byte	0x04, 0x17
        /*000a*/ 	.short	(.L_10455 - .L_10454)
.L_10454:
        /*000c*/ 	.word	0x00000000
        /*0010*/ 	.short	0x0006
        /*0012*/ 	.short	0x0030
        /*0014*/ 	.byte	0x00, 0xf0, 0x21, 0x00


	//----- nvinfo : EIATTR_KPARAM_INFO
	.align		4
.L_10455:
        /*0018*/ 	.byte	0x04, 0x17
        /*001a*/ 	.short	(.L_10457 - .L_10456)
.L_10456:
        /*001c*/ 	.word	0x00000000
        /*0020*/ 	.short	0x0005
        /*0022*/ 	.short	0x0024
        /*0024*/ 	.byte	0x00, 0xf0, 0x31, 0x00


	//----- nvinfo : EIATTR_KPARAM_INFO
	.align		4
.L_10457:
        /*0028*/ 	.byte	0x04, 0x17
        /*002a*/ 	.short	(.L_10459 - .L_10458)
.L_10458:
        /*002c*/ 	.word	0x00000000
        /*0030*/ 	.short	0x0004
        /*0032*/ 	.short	0x0021
        /*0034*/ 	.byte	0x00, 0xf0, 0x05, 0x00


	//----- nvinfo : EIATTR_KPARAM_INFO
	.align		4
.L_10459:
        /*0038*/ 	.byte	0x04, 0x17
        /*003a*/ 	.short	(.L_10461 - .L_10460)
.L_10460:
        /*003c*/ 	.word	0x00000000
        /*0040*/ 	.short	0x0003
        /*0042*/ 	.short	0x0020
        /*0044*/ 	.byte	0x00, 0xf0, 0x05, 0x00


	//----- nvinfo : EIATTR_KPARAM_INFO
	.align		4
.L_10461:
        /*0048*/ 	.byte	0x04, 0x17
        /*004a*/ 	.short	(.L_10463 - .L_10462)
.L_10462:
        /*004c*/ 	.word	0x00000000
        /*0050*/ 	.short	0x0002
        /*0052*/ 	.short	0x0008
        /*0054*/ 	.byte	0x00, 0xf0, 0x61, 0x00


	//----- nvinfo : EIATTR_KPARAM_INFO
	.align		4
.L_10463:
        /*0058*/ 	.byte	0x04, 0x17
        /*005a*/ 	.short	(.L_10465 - .L_10464)
.L_10464:
        /*005c*/ 	.word	0x00000000
        /*0060*/ 	.short	0x0001
        /*0062*/ 	.short	0x0004
        /*0064*/ 	.byte	0x00, 0xf0, 0x05, 0x00


	//----- nvinfo : EIATTR_KPARAM_INFO
	.align		4
.L_10465:
        /*0068*/ 	.byte	0x04, 0x17
        /*006a*/ 	.short	(.L_10467 - .L_10466)
.L_10466:
        /*006c*/ 	.word	0x00000000
        /*0070*/ 	.short	0x0000
        /*0072*/ 	.short	0x0000
        /*0074*/ 	.byte	0x00, 0xf0, 0x11, 0x00


	//----- nvinfo : EIATTR_SPARSE_MMA_MASK
	.align		4
.L_10467:
        /*0078*/ 	.byte	0x03, 0x50
        /*007a*/ 	.short	0x0000


	//----- nvinfo : EIATTR_MAXREG_COUNT
	.align		4
        /*007c*/ 	.byte	0x03, 0x1b
        /*007e*/ 	.short	0x00ff


	//----- nvinfo : EIATTR_EXTERNS
	.align		4
        /*0080*/ 	.byte	0x04, 0x0f
        /*0082*/ 	.short	(.L_10469 - .L_10468)


	//   ....[0]....
	.align		4
.L_10468:
        /*0084*/ 	.word	index@(__assertfail)


	//----- nvinfo : EIATTR_MERCURY_ISA_VERSION
	.align		4
.L_10469:
        /*0088*/ 	.byte	0x03, 0x5f
        /*008a*/ 	.short	0x0101


	//----- nvinfo : EIATTR_SYSCALL_OFFSETS
	.align		4
        /*008c*/ 	.byte	0x04, 0x46
        /*008e*/ 	.short	(.L_10471 - .L_10470)


	//   ....[0]....
.L_10470:
        /*0090*/ 	.word	0x000010c0


	//   ....[1]....
        /*0094*/ 	.word	0x00002020


	//   ....[2]....
        /*0098*/ 	.word	0x00003130


	//   ....[3]....
        /*009c*/ 	.word	0x00004090


	//   ....[4]....
        /*00a0*/ 	.word	0x000051b0


	//   ....[5]....
        /*00a4*/ 	.word	0x00006120


	//   ....[6]....
        /*00a8*/ 	.word	0x00007220


	//   ....[7]....
        /*00ac*/ 	.word	0x00008190


	//   ....[8]....
        /*00b0*/ 	.word	0x00009150


	//   ....[9]....
        /*00b4*/ 	.word	0x0000a050


	//   ....[10]....
        /*00b8*/ 	.word	0x0000af40


	//   ....[11]....
        /*00bc*/ 	.word	0x0000be30


	//----- nvinfo : EIATTR_EXIT_INSTR_OFFSETS
	.align		4
.L_10471:
        /*00c0*/ 	.byte	0x04, 0x1c
        /*00c2*/ 	.short	(.L_10473 - .L_10472)


	//   ....[0]....
.L_10472:
        /*00c4*/ 	.word	0x0000aff0


	//   ....[1]....
        /*00c8*/ 	.word	0x0000b120


	//   ....[2]....
        /*00cc*/ 	.word	0x0000b140


	//   ....[3]....
        /*00d0*/ 	.word	0x0000b1e0


	//   ....[4]....
        /*00d4*/ 	.word	0x0000b210


	//   ....[5]....
        /*00d8*/ 	.word	0x0000b230


	//   ....[6]....
        /*00dc*/ 	.word	0x0000b2c0


	//   ....[7]....
        /*00e0*/ 	.word	0x0000b300


	//   ....[8]....
        /*00e4*/ 	.word	0x0000b3a0


	//   ....[9]....
        /*00e8*/ 	.word	0x0000b3f0


	//   ....[10]....
        /*00ec*/ 	.word	0x0000b420


	//   ....[11]....
        /*00f0*/ 	.word	0x0000b4c0


	//   ....[12]....
        /*00f4*/ 	.word	0x0000b500


	//   ....[13]....
        /*00f8*/ 	.word	0x0000b690


	//   ....[14]....
        /*00fc*/ 	.word	0x0000b7f0


	//   ....[15]....
        /*0100*/ 	.word	0x0000b830


	//   ....[16]....
        /*0104*/ 	.word	0x0000b8d0


	//   ....[17]....
        /*0108*/ 	.word	0x0000ba50


	//   ....[18]....
        /*010c*/ 	.word	0x0000bbd0


	//   ....[19]....
        /*0110*/ 	.word	0x0000bd30


	//   ....[20]....
        /*0114*/ 	.word	0x0000be40


	//   ....[21]....
        /*0118*/ 	.word	0x0000be80


	//   ....[22]....
        /*011c*/ 	.word	0x0000beb0


	//----- nvinfo : EIATTR_MAX_THREADS
	.align		4
.L_10473:
        /*0120*/ 	.byte	0x04, 0x05
        /*0122*/ 	.short	(.L_10475 - .L_10474)
.L_10474:
        /*0124*/ 	.word	0x00000080
        /*0128*/ 	.word	0x00000001
        /*012c*/ 	.word	0x00000001


	//----- nvinfo : EIATTR_CRS_STACK_SIZE
	.align		4
.L_10475:
        /*0130*/ 	.byte	0x04, 0x1e
        /*0132*/ 	.short	(.L_10477 - .L_10476)
.L_10476:
        /*0134*/ 	.word	0x00000000


	//----- nvinfo : EIATTR_CBANK_PARAM_SIZE
	.align		4
.L_10477:
        /*0138*/ 	.byte	0x03, 0x19
        /*013a*/ 	.short	0x0038


	//----- nvinfo : EIATTR_PARAM_CBANK
	.align		4
        /*013c*/ 	.byte	0x04, 0x0a
        /*013e*/ 	.short	(.L_10479 - .L_10478)
	.align		4
.L_10478:
        /*0140*/ 	.word	index@(.nv.constant0._ZN2at6native27unrolled_elementwise_kernelINS0_13BinaryFunctorIbbbZNS0_19maximum_kernel_cudaERNS_18TensorIteratorBaseEEUlbbE_EESt5arrayIPcLm3EELi4E23TrivialOffsetCalculatorILi2EjESA_ILi1EjENS0_6memory12LoadWithCastILi2EEENSD_13StoreWithCastILi1EEEEEviT_T0_T2_T3_T4_T5_)
        /*0144*/ 	.short	0x0210
        /*0146*/ 	.short	0x0038


	//----- nvinfo : EIATTR_SW_WAR
	.align		4
.L_10479:
        /*0148*/ 	.byte	0x04, 0x36
        /*014a*/ 	.short	(.L_10481 - .L_10480)
.L_10480:
        /*014c*/ 	.word	0x00000008
.L_10481:


//--------------------- .nv.info._ZN2at6native18elementwise_kernelILi128ELi4EZNS0_22gpu_kernel_impl_nocastINS0_13BinaryFunctorIbbbZNS0_19maximum_kernel_cudaERNS_18TensorIteratorBaseEEUlbbE_EEEEvS5_RKT_EUliE_EEviT1_ --------------------------
	.section	.nv.info._ZN2at6native18elementwise_kernelILi128ELi4EZNS0_22gpu_kernel_impl_nocastINS0_13BinaryFunctorIbbbZNS0_19maximum_kernel_cudaERNS_18TensorIteratorBaseEEUlbbE_EEEEvS5_RKT_EUliE_EEviT1_,"",@"SHT_CUDA_INFO"
	.sectionflags	@""
	.align	4


	//----- nvinfo : EIATTR_CUDA_API_VERSION
	.align		4
        /*0000*/ 	.byte	0x04, 0x37
        /*0002*/ 	.short	(.L_10483 - .L_10482)
.L_10482:
        /*0004*/ 	.word	0x00000082


	//----- nvinfo : EIATTR_KPARAM_INFO
	.align		4
.L_10483:
        /*0008*/ 	.byte	0x04, 0x17
        /*000a*/ 	.short	(.L_10485 - .L_10484)
.L_10484:
        /*000c*/ 	.word	0x00000000
        /*0010*/ 	.short	0x0001
        /*0012*/ 	.short	0x0008
        /*0014*/ 	.byte	0x00, 0xf0, 0x21, 0x0a


	//----- nvinfo : EIATTR_KPARAM_INFO
	.align		4
.L_10485:
        /*0018*/ 	.byte	0x04, 0x17
        /*001a*/ 	.short	(.L_10487 - .L_10486)
.L_10486:
        /*001c*/ 	.word	0x00000000
        /*0020*/ 	.short	0x0000
        /*0022*/ 	.short	0x0000
        /*0024*/ 	.byte	0x00, 0xf0, 0x11, 0x00


	//----- nvinfo : EIATTR_SPARSE_MMA_MASK
	.align		4
.L_10487:
        /*0028*/ 	.byte	0x03, 0x50
        /*002a*/ 	.short	0x0000


	//----- nvinfo : EIATTR_MAXREG_COUNT
	.align		4
        /*002c*/ 	.byte	0x03, 0x1b
        /*002e*/ 	.short	0x0080


	//----- nvinfo : EIATTR_MERCURY_ISA_VERSION
	.align		4
        /*0030*/ 	.byte	0x03, 0x5f
        /*0032*/ 	.short	0x0101


	//----- nvinfo : EIATTR_EXIT_INSTR_OFFSETS
	.align		4
        /*0034*/ 	.byte	0x04, 0x1c
        /*0036*/ 	.short	(.L_10489 - .L_10488)


	//   ....[0]....
.L_10488:
        /*0038*/ 	.word	0x00004620


	//   ....[1]....
        /*003c*/ 	.word	0x00005d20


	//----- nvinfo : EIATTR_MAX_THREADS
	.align		4
.L_10489:
        /*0040*/ 	.byte	0x04, 0x05
        /*0042*/ 	.short	(.L_10491 - .L_10490)
.L_10490:
        /*0044*/ 	.word	0x00000080
        /*0048*/ 	.word	0x00000001
        /*004c*/ 	.word	0x00000001


	//----- nvinfo : EIATTR_CRS_STACK_SIZE
	.align		4
.L_10491:
        /*0050*/ 	.byte	0x04, 0x1e
        /*0052*/ 	.short	(.L_10493 - .L_10492)
.L_10492:
        /*0054*/ 	.word	0x00000000


	//----- nvinfo : EIATTR_CBANK_PARAM_SIZE
	.align		4
.L_10493:
        /*0058*/ 	.byte	0x03, 0x19
        /*005a*/ 	.short	0x0290


	//----- nvinfo : EIATTR_PARAM_CBANK
	.align		4
        /*005c*/ 	.byte	0x04, 0x0a
        /*005e*/ 	.short	(.L_10495 - .L_10494)
	.align		4
.L_10494:
        /*0060*/ 	.word	index@(.nv.constant0._ZN2at6native18elementwise_kernelILi128ELi4EZNS0_22gpu_kernel_impl_nocastINS0_13BinaryFunctorIbbbZNS0_19maximum_kernel_cudaERNS_18TensorIteratorBaseEEUlbbE_EEEEvS5_RKT_EUliE_EEviT1_)
        /*0064*/ 	.short	0x0210
        /*0066*/ 	.short	0x0290


	//----- nvinfo : EIATTR_SW_WAR
	.align		4
.L_10495:
        /*0068*/ 	.byte	0x04, 0x36
        /*006a*/ 	.short	(.L_10497 - .L_10496)
.L_10496:
        /*006c*/ 	.word	0x00000008
.L_10497:


//--------------------- .nv.info._ZN2at6native27unrolled_elementwise_kernelINS0_13BinaryFunctorIbbbZNS0_19maximum_kernel_cudaERNS_18TensorIteratorBaseEEUlbbE_EESt5arrayIPcLm3EELi4E23TrivialOffsetCalculatorILi2EjESA_ILi1EjENS0_6memory15LoadWithoutCastENSD_16StoreWithoutCastEEEviT_T0_T2_T3_T4_T5_ --------------------------
	.section	.nv.info._ZN2at6native27unrolled_elementwise_kernelINS0_13BinaryFunctorIbbbZNS0_19maximum_kernel_cudaERNS_18TensorIteratorBaseEEUlbbE_EESt5arrayIPcLm3EELi4E23TrivialOffsetCalculatorILi2EjESA_ILi1EjENS0_6memory15LoadWithoutCastENSD_16StoreWithoutCastEEEviT_T0_T2_T3_T4_T5_,"",@"SHT_CUDA_INFO"
	.sectionflags	@""
	.align	4


	//----- nvinfo : EIATTR_CUDA_API_VERSION
	.align		4
        /*0000*/ 	.byte	0x04, 0x37
        /*0002*/ 	.short	(.L_10499 - .L_10498)
.L_10498:
        /*0004*/ 	.word	0x00000082


	//----- nvinfo : EIATTR_KPARAM_INFO
	.align		4
.L_10499:
        /*0008*/ 	.byte	0x04, 0x17
        /*000a*/ 	.short	(.L_10501 - .L_10500)
.L_10500:
        /*000c*/ 	.word	0x00000000
        /*0010*/ 	.short	0x0006
        /*0012*/ 	.short	0x0023
        /*0014*/ 	.byte	0x00, 0xf0, 0x05, 0x00


	//----- nvinfo : EIATTR_KPARAM_INFO
	.align		4
.L_10501:
        /*0018*/ 	.byte	0x04, 0x17
        /*001a*/ 	.short	(.L_10503 - .L_10502)
.L_10502:
        /*001c*/ 	.word	0x00000000
        /*0020*/ 	.short	0x0005
        /*0022*/ 	.short	0x0022
        /*0024*/ 	.byte	0x00, 0xf0, 0x05, 0x00


	//----- nvinfo : EIATTR_KPARAM_INFO
	.align		4
.L_10503:
        /*0028*/ 	.byte	0x04, 0x17
        /*002a*/ 	.short	(.L_10505 - .L_10504)
.L_10504:
        /*002c*/ 	.word	0x00000000
        /*0030*/ 	.short	0x0004
        /*0032*/ 	.short	0x0021
        /*0034*/ 	.byte	0x00, 0xf0, 0x05, 0x00


	//----- nvinfo : EIATTR_KPARAM_INFO
	.align		4
.L_10505:
        /*0038*/ 	.byte	0x04, 0x17
        /*003a*/ 	.short	(.L_10507 - .L_10506)
.L_10506:
        /*003c*/ 	.word	0x00000000
        /*0040*/ 	.short	0x0003
        /*0042*/ 	.short	0x0020
        /*0044*/ 	.byte	0x00, 0xf0, 0x05, 0x00


	//----- nvinfo : EIATTR_KPARAM_INFO
	.align		4
.L_10507:
        /*0048*/ 	.byte	0x04, 0x17
        /*004a*/ 	.short	(.L_10509 - .L_10508)
.L_10508:
        /*004c*/ 	.word	0x00000000
        /*0050*/ 	.short	0x0002
        /*0052*/ 	.short	0x0008
        /*0054*/ 	.byte	0x00, 0xf0, 0x61, 0x00


	//----- nvinfo : EIATTR_KPARAM_INFO
	.align		4
.L_10509:
        /*0058*/ 	.byte	0x04, 0x17
        /*005a*/ 	.short	(.L_10511 - .L_10510)
.L_10510:
        /*005c*/ 	.word	0x00000000
        /*0060*/ 	.short	0x0001
        /*0062*/ 	.short	0x0004
        /*0064*/ 	.byte	0x00, 0xf0, 0x05, 0x00


	//----- nvinfo : EIATTR_KPARAM_INFO
	.align		4
.L_10511:
        /*0068*/ 	.byte	0x04, 0x17
        /*006a*/ 	.short	(.L_10513 - .L_10512)
.L_10512:
        /*006c*/ 	.word	0x00000000
        /*0070*/ 	.short	0x0000
        /*0072*/ 	.short	0x0000
        /*0074*/ 	.byte	0x00, 0xf0, 0x11, 0x00


	//----- nvinfo : EIATTR_SPARSE_MMA_MASK
	.align		4
.L_10513:
        /*0078*/ 	.byte	0x03, 0x50
        /*007a*/ 	.short	0x0000


	//----- nvinfo : EIATTR_MAXREG_COUNT
	.align		4
        /*007c*/ 	.byte	0x03, 0x1b
        /*007e*/ 	.short	0x00ff


	//----- nvinfo : EIATTR_MERCURY_ISA_VERSION
	.align		4
        /*0080*/ 	.byte	0x03, 0x5f
        /*0082*/ 	.short	0x0101


	//----- nvinfo : EIATTR_EXIT_INSTR_OFFSETS
	.align		4
        /*0084*/ 	.byte	0x04, 0x1c
        /*0086*/ 	.short	(.L_10515 - .L_10514)


	//   ....[0]....
.L_10514:
        /*0088*/ 	.word	0x00000630


	//   ....[1]....
        /*008c*/ 	.word	0x000006d0


	//----- nvinfo : EIATTR_MAX_THREADS
	.align		4
.L_10515:
        /*0090*/ 	.byte	0x04, 0x05
        /*0092*/ 	.short	(.L_10517 - .L_10516)
.L_10516:
        /*0094*/ 	.word	0x00000080
        /*0098*/ 	.word	0x00000001
        /*009c*/ 	.word	0x00000001


	//----- nvinfo : EIATTR_CRS_STACK_SIZE
	.align		4
.L_10517:
        /*00a0*/ 	.byte	0x04, 0x1e
        /*00a2*/ 	.short	(.L_10519 - .L_10518)
.L_10518:
        /*00a4*/ 	.word	0x00000000


	//----- nvinfo : EIATTR_CBANK_PARAM_SIZE
	.align		4
.L_10519:
        /*00a8*/ 	.byte	0x03, 0x19
        /*00aa*/ 	.short	0x0024


	//----- nvinfo : EIATTR_PARAM_CBANK
	.align		4
        /*00ac*/ 	.byte	0x04, 0x0a
        /*00ae*/ 	.short	(.L_10521 - .L_10520)
	.align		4
.L_10520:
        /*00b0*/ 	.word	index@(.nv.constant0._ZN2at6native27unrolled_elementwise_kernelINS0_13BinaryFunctorIbbbZNS0_19maximum_kernel_cudaERNS_18TensorIteratorBaseEEUlbbE_EESt5arrayIPcLm3EELi4E23TrivialOffsetCalculatorILi2EjESA_ILi1EjENS0_6memory15LoadWithoutCastENSD_16StoreWithoutCastEEEviT_T0_T2_T3_T4_T5_)
        /*00b4*/ 	.short	0x0210
        /*00b6*/ 	.short	0x0024


	//----- nvinfo : EIATTR_SW_WAR
	.align		4
.L_10521:
        /*00b8*/ 	.byte	0x04, 0x36
        /*00ba*/ 	.short	(.L_10523 - .L_10522)
.L_10522:
        /*00bc*/ 	.word	0x00000008
.L_10523:


//--------------------- .nv.info._ZN2at6native29vectorized_elementwise_kernelILi2ENS0_13BinaryFunctorIbbbZNS0_19maximum_kernel_cudaERNS_18TensorIteratorBaseEEUlbbE_EESt5arrayIPcLm3EEEEviT0_T1_ --------------------------
	.section	.nv.info._ZN2at6native29vectorized_elementwise_kernelILi2ENS0_13BinaryFunctorIbbbZNS0_19maximum_kernel_cudaERNS_18TensorIteratorBaseEEUlbbE_EESt5arrayIPcLm3EEEEviT0_T1_,"",@"SHT_CUDA_INFO"
	.sectionflags	@""
	.align	4


	//----- nvinfo : EIATTR_CUDA_API_VERSION
	.align		4
        /*0000*/ 	.byte	0x04, 0x37
        /*0002*/ 	.short	(.L_10525 - .L_10524)
.L_10524:
        /*0004*/ 	.word	0x00000082


	//----- nvinfo : EIATTR_KPARAM_INFO
	.align		4
.L_10525:
        /*0008*/ 	.byte	0x04, 0x17
        /*000a*/ 	.short	(.L_10527 - .L_10526)
.L_10526:
        /*000c*/ 	.word	0x00000000
        /*0010*/ 	.short	0x0002
        /*0012*/ 	.short	0x0008
        /*0014*/ 	.byte	0x00, 0xf0, 0x61, 0x00


	//----- nvinfo : EIATTR_KPARAM_INFO
	.align		4
.L_10527:
        /*0018*/ 	.byte	0x04, 0x17
        /*001a*/ 	.short	(.L_10529 - .L_10528)
.L_10528:
        /*001c*/ 	.word	0x00000000
        /*0020*/ 	.short	0x0001
        /*0022*/ 	.short	0x0004
        /*0024*/ 	.byte	0x00, 0xf0, 0x05, 0x00


	//----- nvinfo : EIATTR_KPARAM_INFO
	.align		4
.L_10529:
        /*0028*/ 	.byte	0x04, 0x17
        /*002a*/ 	.short	(.L_10531 - .L_10530)
.L_10530:
        /*002c*/ 	.word	0x00000000
        /*0030*/ 	.short	0x0000
        /*0032*/ 	.short	0x0000
        /*0034*/ 	.byte	0x00, 0xf0, 0x11, 0x00


	//----- nvinfo : EIATTR_SPARSE_MMA_MASK
	.align		4
.L_10531:
        /*0038*/ 	.byte	0x03, 0x50
        /*003a*/ 	.short	0x0000


	//----- nvinfo : EIATTR_MAXREG_COUNT
	.align		4
        /*003c*/ 	.byte	0x03, 0x1b
        /*003e*/ 	.short	0x00ff


	//----- nvinfo : EIATTR_MERCURY_ISA_VERSION
	.align		4
        /*0040*/ 	.byte	0x03, 0x5f
        /*0042*/ 	.short	0x0101


	//----- nvinfo : EIATTR_EXIT_INSTR_OFFSETS
	.align		4
        /*0044*/ 	.byte	0x04, 0x1c
        /*0046*/ 	.short	(.L_10533 - .L_10532)


	//   ....[0]....
.L_10532:
        /*0048*/ 	.word	0x000004c0


	//   ....[1]....
        /*004c*/ 	.word	0x000011b0


	//   ....[2]....
        /*0050*/ 	.word	0x00001210


	//----- nvinfo : EIATTR_MAX_THREADS
	.align		4
.L_10533:
        /*0054*/ 	.byte	0x04, 0x05
        /*0056*/ 	.short	(.L_10535 - .L_10534)
.L_10534:
        /*0058*/ 	.word	0x00000080
        /*005c*/ 	.word	0x00000001
        /*0060*/ 	.word	0x00000001


	//----- nvinfo : EIATTR_CRS_STACK_SIZE
	.align		4
.L_10535:
        /*0064*/ 	.byte	0x04, 0x1e
        /*0066*/ 	.short	(.L_10537 - .L_10536)
.L_10536:
        /*0068*/ 	.word	0x00000000


	//----- nvinfo : EIATTR_CBANK_PARAM_SIZE
	.align		4
.L_10537:
        /*006c*/ 	.byte	0x03, 0x19
        /*006e*/ 	.short	0x0020


	//----- nvinfo : EIATTR_PARAM_CBANK
	.align		4
        /*0070*/ 	.byte	0x04, 0x0a
        /*0072*/ 	.short	(.L_10539 - .L_10538)
	.align		4
.L_10538:
        /*0074*/ 	.word	index@(.nv.constant0._ZN2at6native29vectorized_elementwise_kernelILi2ENS0_13BinaryFunctorIbbbZNS0_19maximum_kernel_cudaERNS_18TensorIteratorBaseEEUlbbE_EESt5arrayIPcLm3EEEEviT0_T1_)
        /*0078*/ 	.short	0x0210
        /*007a*/ 	.short	0x0020


	//----- nvinfo : EIATTR_SW_WAR
	.align		4
.L_10539:
        /*007c*/ 	.byte	0x04, 0x36
        /*007e*/ 	.short	(.L_10541 - .L_10540)
.L_10540:
        /*0080*/ 	.word	0x00000008
.L_10541:


//--------------------- .nv.info._ZN2at6native29vectorized_elementwise_kernelILi4ENS0_13BinaryFunctorIbbbZNS0_19maximum_kernel_cudaERNS_18TensorIteratorBaseEEUlbbE_EESt5arrayIPcLm3EEEEviT0_T1_ --------------------------
	.section	.nv.info._ZN2at6native29vectorized_elementwise_kernelILi4ENS0_13BinaryFunctorIbbbZNS0_19maximum_kernel_cudaERNS_18TensorIteratorBaseEEUlbbE_EESt5arrayIPcLm3EEEEviT0_T1_,"",@"SHT_CUDA_INFO"
	.sectionflags	@""
	.align	4


	//----- nvinfo : EIATTR_CUDA_API_VERSION
	.align		4
        /*0000*/ 	.byte	0x04, 0x37
        /*0002*/ 	.short	(.L_10543 - .L_10542)
.L_10542:
        /*0004*/ 	.word	0x00000082


	//----- nvinfo : EIATTR_KPARAM_INFO
	.align		4
.L_10543:
        /*0008*/ 	.byte	0x04, 0x17
        /*000a*/ 	.short	(.L_10545 - .L_10544)
.L_10544:
        /*000c*/ 	.word	0x00000000
        /*0010*/ 	.short	0x0002
        /*0012*/ 	.short	0x0008
        /*0014*/ 	.byte	0x00, 0xf0, 0x61, 0x00


	//----- nvinfo : EIATTR_KPARAM_INFO
	.align		4
.L_10545:
        /*0018*/ 	.byte	0x04, 0x17
        /*001a*/ 	.short	(.L_10547 - .L_10546)
.L_10546:
        /*001c*/ 	.word	0x00000000
        /*0020*/ 	.short	0x0001
        /*0022*/ 	.short	0x0004
        /*0024*/ 	.byte	0x00, 0xf0, 0x05, 0x00


	//----- nvinfo : EIATTR_KPARAM_INFO
	.align		4
.L_10547:
        /*0028*/ 	.byte	0x04, 0x17
        /*002a*/ 	.short	(.L_10549 - .L_10548)
.L_10548:
        /*002c*/ 	.word	0x00000000
        /*0030*/ 	.short	0x0000
        /*0032*/ 	.short	0x0000
        /*0034*/ 	.byte	0x00, 0xf0, 0x11, 0x00


	//----- nvinfo : EIATTR_SPARSE_MMA_MASK
	.align		4
.L_10549:
        /*0038*/ 	.byte	0x03, 0x50
        /*003a*/ 	.short	0x0000


	//----- nvinfo : EIATTR_MAXREG_COUNT
	.align		4
        /*003c*/ 	.byte	0x03, 0x1b
        /*003e*/ 	.short	0x00ff


	//----- nvinfo : EIATTR_MERCURY_ISA_VERSION
	.align		4
        /*0040*/ 	.byte	0x03, 0x5f
        /*0042*/ 	.short	0x0101


	//----- nvinfo : EIATTR_EXIT_INSTR_OFFSETS
	.align		4
        /*0044*/ 	.byte	0x04, 0x1c
        /*0046*/ 	.short	(.L_10551 - .L_10550)


	//   ....[0]....
.L_10550:
        /*0048*/ 	.word	0x00000480


	//   ....[1]....
        /*004c*/ 	.word	0x00001170


	//   ....[2]....
        /*0050*/ 	.word	0x000011d0


	//----- nvinfo : EIATTR_MAX_THREADS
	.align		4
.L_10551:
        /*0054*/ 	.byte	0x04, 0x05
        /*0056*/ 	.short	(.L_10553 - .L_10552)
.L_10552:
        /*0058*/ 	.word	0x00000080
        /*005c*/ 	.word	0x00000001
        /*0060*/ 	.word	0x00000001


	//----- nvinfo : EIATTR_CRS_STACK_SIZE
	.align		4
.L_10553:
        /*0064*/ 	.byte	0x04, 0x1e
        /*0066*/ 	.short	(.L_10555 - .L_10554)
.L_10554:
        /*0068*/ 	.word	0x00000000


	//----- nvinfo : EIATTR_CBANK_PARAM_SIZE
	.align		4
.L_10555:
        /*006c*/ 	.byte	0x03, 0x19
        /*006e*/ 	.short	0x0020


	//----- nvinfo : EIATTR_PARAM_CBANK
	.align		4
        /*0070*/ 	.byte	0x04, 0x0a
        /*0072*/ 	.short	(.L_10557 - .L_10556)
	.align		4
.L_10556:
        /*0074*/ 	.word	index@(.nv.constant0._ZN2at6native29vectorized_elementwise_kernelILi4ENS0_13BinaryFunctorIbbbZNS0_19maximum_kernel_cudaERNS_18TensorIteratorBaseEEUlbbE_EESt5arrayIPcLm3EEEEviT0_T1_)
        /*0078*/ 	.short	0x0210
        /*007a*/ 	.short	0x0020


	//----- nvinfo : EIATTR_SW_WAR
	.align		4
.L_10557:
        /*007c*/ 	.byte	0x04, 0x36
        /*007e*/ 	.short	(.L_10559 - .L_10558)
.L_10558:
        /*0080*/ 	.word	0x00000008
.L_10559:


//--------------------- .nv.info._ZN2at6native29vectorized_elementwise_kernelILi8ENS0_13BinaryFunctorIbbbZNS0_19maximum_kernel_cudaERNS_18TensorIteratorBaseEEUlbbE_EESt5arrayIPcLm3EEEEviT0_T1_ --------------------------
	.section	.nv.info._ZN2at6native29vectorized_elementwise_kernelILi8ENS0_13BinaryFunctorIbbbZNS0_19maximum_kernel_cudaERNS_18TensorIteratorBaseEEUlbbE_EESt5arrayIPcLm3EEEEviT0_T1_,"",@"SHT_CUDA_INFO"
	.sectionflags	@""
	.align	4


	//----- nvinfo : EIATTR_CUDA_API_VERSION
	.align		4
        /*0000*/ 	.byte	0x04, 0x37
        /*0002*/ 	.short	(.L_10561 - .L_10560)
.L_10560:
        /*0004*/ 	.word	0x00000082


	//----- nvinfo : EIATTR_KPARAM_INFO
	.align		4
.L_10561:
        /*0008*/ 	.byte	0x04, 0x17
        /*000a*/ 	.short	(.L_10563 - .L_10562)
.L_10562:
        /*000c*/ 	.word	0x00000000
        /*0010*/ 	.short	0x0002
        /*0012*/ 	.short	0x0008
        /*0014*/ 	.byte	0x00, 0xf0, 0x61, 0x00


	//----- nvinfo : EIATTR_KPARAM_INFO
	.align		4
.L_10563:
        /*0018*/ 	.byte	0x04, 0x17
        /*001a*/ 	.short	(.L_10565 - .L_10564)
.L_10564:
        /*001c*/ 	.word	0x00000000
        /*0020*/ 	.short	0x0001
        /*0022*/ 	.short	0x0004
        /*0024*/ 	.byte	0x00, 0xf0, 0x05, 0x00


	//----- nvinfo : EIATTR_KPARAM_INFO
	.align		4
.L_10565:
        /*0028*/ 	.byte	0x04, 0x17
        /*002a*/ 	.short	(.L_10567 - .L_10566)
.L_10566:
        /*002c*/ 	.word	0x00000000
        /*0030*/ 	.short	0x0000
        /*0032*/ 	.short	0x0000
        /*0034*/ 	.byte	0x00, 0xf0, 0x11, 0x00


	//----- nvinfo : EIATTR_SPARSE_MMA_MASK
	.align		4
.L_10567:
        /*0038*/ 	.byte	0x03, 0x50
        /*003a*/ 	.short	0x0000


	//----- nvinfo : EIATTR_MAXREG_COUNT
	.align		4
        /*003c*/ 	.byte	0x03, 0x1b
        /*003e*/ 	.short	0x00ff


	//----- nvinfo : EIATTR_MERCURY_ISA_VERSION
	.align		4
        /*0040*/ 	.byte	0x03, 0x5f
        /*0042*/ 	.short	0x0101


	//----- nvinfo : EIATTR_EXIT_INSTR_OFFSETS
	.align		4
        /*0044*/ 	.byte	0x04, 0x1c
        /*0046*/ 	.short	(.L_10569 - .L_10568)


	//   ....[0]....
.L_10568:
        /*0048*/ 	.word	0x000004b0


	//   ....[1]....
        /*004c*/ 	.word	0x000011a0


	//   ....[2]....
        /*0050*/ 	.word	0x00001200


	//----- nvinfo : EIATTR_MAX_THREADS
	.align		4
.L_10569:
        /*0054*/ 	.byte	0x04, 0x05
        /*0056*/ 	.short	(.L_10571 - .L_10570)
.L_10570:
        /*0058*/ 	.word	0x00000080
        /*005c*/ 	.word	0x00000001
        /*0060*/ 	.word	0x00000001


	//----- nvinfo : EIATTR_CRS_STACK_SIZE
	.align		4
.L_10571:
        /*0064*/ 	.byte	0x04, 0x1e
        /*0066*/ 	.short	(.L_10573 - .L_10572)
.L_10572:
        /*0068*/ 	.word	0x00000000


	//----- nvinfo : EIATTR_CBANK_PARAM_SIZE
	.align		4
.L_10573:
        /*006c*/ 	.byte	0x03, 0x19
        /*006e*/ 	.short	0x0020


	//----- nvinfo : EIATTR_PARAM_CBANK
	.align		4
        /*0070*/ 	.byte	0x04, 0x0a
        /*0072*/ 	.short	(.L_10575 - .L_10574)
	.align		4
.L_10574:
        /*0074*/ 	.word	index@(.nv.constant0._ZN2at6native29vectorized_elementwise_kernelILi8ENS0_13BinaryFunctorIbbbZNS0_19maximum_kernel_cudaERNS_18TensorIteratorBaseEEUlbbE_EESt5arrayIPcLm3EEEEviT0_T1_)
        /*0078*/ 	.short	0x0210
        /*007a*/ 	.short	0x0020


	//----- nvinfo : EIATTR_SW_WAR
	.align		4
.L_10575:
        /*007c*/ 	.byte	0x04, 0x36
        /*007e*/ 	.short	(.L_10577 - .L_10576)
.L_10576:
        /*0080*/ 	.word	0x00000008
.L_10577:


//--------------------- .nv.callgraph             --------------------------
	.section	.nv.callgraph,"",@"SHT_CUDA_CALLGRAPH"
	.align	4
	.sectionentsize	8
	.align		4
        /*0000*/ 	.word	0x00000000
	.align		4
        /*0004*/ 	.word	0xffffffff
	.align		4
        /*0008*/ 	.word	index@(_ZN2at6native18elementwise_kernelILi128ELi4EZNS0_15gpu_kernel_implINS0_13AUnaryFunctorIN3c108BFloat16ES5_S5_ZZZNS0_16fmin_kernel_cudaERNS_18TensorIteratorBaseEENKUlvE_clEvENKUlvE2_clEvEUlS5_S5_E_EEEEvS7_RKT_EUliE_EEviT1_)
	.align		4
        /*000c*/ 	.word	index@(__assertfail)
	.align		4
        /*0010*/ 	.word	index@(_ZN2at6native27unrolled_elementwise_kernelINS0_13AUnaryFunctorIN3c108BFloat16ES4_S4_ZZZNS0_16fmin_kernel_cudaERNS_18TensorIteratorBaseEENKUlvE_clEvENKUlvE2_clEvEUlS4_S4_E_EESt5arrayIPcLm2EELi4E23TrivialOffsetCalculatorILi1EjESF_NS0_6memory12LoadWithCastILi1EEENSG_13StoreWithCastILi1EEEEEviT_T0_T2_T3_T4_T5_)
	.align		4
        /*0014*/ 	.word	index@(__assertfail)
	.align		4
        /*0018*/ 	.word	index@(_ZN2at6native18elementwise_kernelILi128ELi4EZNS0_15gpu_kernel_implINS0_13BinaryFunctorIN3c108BFloat16ES5_S5_ZZZNS0_16fmin_kernel_cudaERNS_18TensorIteratorBaseEENKUlvE_clEvENKUlvE2_clEvEUlS5_S5_E_EEEEvS7_RKT_EUliE_EEviT1_)
	.align		4
        /*001c*/ 	.word	index@(__assertfail)
	.align		4
        /*0020*/ 	.word	index@(_ZN2at6native27unrolled_elementwise_kernelINS0_13BinaryFunctorIN3c108BFloat16ES4_S4_ZZZNS0_16fmin_kernel_cudaERNS_18TensorIteratorBaseEENKUlvE_clEvENKUlvE2_clEvEUlS4_S4_E_EESt5arrayIPcLm3EELi4E23TrivialOffsetCalculatorILi2EjESE_ILi1EjENS0_6memory12LoadWithCastILi2EEENSH_13StoreWithCastILi1EEEEEviT_T0_T2_T3_T4_T5_)
	.align		4
        /*0024*/ 	.word	index@(__assertfail)
	.align		4
        /*0028*/ 	.word	index@(_ZN2at6native18elementwise_kernelILi128ELi4EZNS0_15gpu_kernel_implINS0_13AUnaryFunctorIN3c104HalfES5_S5_ZZZNS0_16fmin_kernel_cudaERNS_18TensorIteratorBaseEENKUlvE_clEvENKUlvE1_clEvEUlS5_S5_E_EEEEvS7_RKT_EUliE_EEviT1_)
	.align		4
        /*002c*/ 	.word	index@(__assertfail)
	.align		4
        /*0030*/ 	.word	index@(_ZN2at6native27unrolled_elementwise_kernelINS0_13AUnaryFunctorIN3c104HalfES4_S4_ZZZNS0_16fmin_kernel_cudaERNS_18TensorIteratorBaseEENKUlvE_clEvENKUlvE1_clEvEUlS4_S4_E_EESt5arrayIPcLm2EELi4E23TrivialOffsetCalculatorILi1EjESF_NS0_6memory12LoadWithCastILi1EEENSG_13StoreWithCastILi1EEEEEviT_T0_T2_T3_T4_T5_)
	.align		4
        /*0034*/ 	.word	index@(__assertfail)
	.align		4
        /*0038*/ 	.word	index@(_ZN2at6native18elementwise_kernelILi128ELi4EZNS0_15gpu_kernel_implINS0_13BinaryFunctorIN3c104HalfES5_S5_ZZZNS0_16fmin_kernel_cudaERNS_18TensorIteratorBaseEENKUlvE_clEvENKUlvE1_clEvEUlS5_S5_E_EEEEvS7_RKT_EUliE_EEviT1_)
	.align		4
        /*003c*/ 	.word	index@(__assertfail)
	.align		4
        /*0040*/ 	.word	index@(_ZN2at6native27unrolled_elementwise_kernelINS0_13BinaryFunctorIN3c104HalfES4_S4_ZZZNS0_16fmin_kernel_cudaERNS_18TensorIteratorBaseEENKUlvE_clEvENKUlvE1_clEvEUlS4_S4_E_EESt5arrayIPcLm3EELi4E23TrivialOffsetCalculatorILi2EjESE_ILi1EjENS0_6memory12LoadWithCastILi2EEENSH_13StoreWithCastILi1EEEEEviT_T0_T2_T3_T4_T5_)
	.align		4
        /*0044*/ 	.word	index@(__assertfail)
	.align		4
        /*0048*/ 	.word	index@(_ZN2at6native18elementwise_kernelILi128ELi4EZNS0_15gpu_kernel_implINS0_13AUnaryFunctorIfffZZZNS0_16fmin_kernel_cudaERNS_18TensorIteratorBaseEENKUlvE_clEvENKUlvE0_clEvEUlffE_EEEEvS5_RKT_EUliE_EEviT1_)
	.align		4
        /*004c*/ 	.word	index@(__assertfail)
	.align		4
        /*0050*/ 	.word	index@(_ZN2at6native27unrolled_elementwise_kernelINS0_13AUnaryFunctorIfffZZZNS0_16fmin_kernel_cudaERNS_18TensorIteratorBaseEENKUlvE_clEvENKUlvE0_clEvEUlffE_EESt5arrayIPcLm2EELi4E23TrivialOffsetCalculatorILi1EjESD_NS0_6memory12LoadWithCastILi1EEENSE_13StoreWithCastILi1EEEEEviT_T0_T2_T3_T4_T5_)
	.align		4
        /*0054*/ 	.word	index@(__assertfail)
	.align		4
        /*0058*/ 	.word	index@(_ZN2at6native18elementwise_kernelILi128ELi4EZNS0_15gpu_kernel_implINS0_13BinaryFunctorIfffZZZNS0_16fmin_kernel_cudaERNS_18TensorIteratorBaseEENKUlvE_clEvENKUlvE0_clEvEUlffE_EEEEvS5_RKT_EUliE_EEviT1_)
	.align		4
        /*005c*/ 	.word	index@(__assertfail)
	.align		4
        /*0060*/ 	.word	index@(_ZN2at6native27unrolled_elementwise_kernelINS0_13BinaryFunctorIfffZZZNS0_16fmin_kernel_cudaERNS_18TensorIteratorBaseEENKUlvE_clEvENKUlvE0_clEvEUlffE_EESt5arrayIPcLm3EELi4E23TrivialOffsetCalculatorILi2EjESC_ILi1EjENS0_6memory12LoadWithCastILi2EEENSF_13StoreWithCastILi1EEEEEviT_T0_T2_T3_T4_T5_)
	.align		4
        /*0064*/ 	.word	index@(__assertfail)
	.align		4
        /*0068*/ 	.word	index@(_ZN2at6native18elementwise_kernelILi128ELi4EZNS0_15gpu_kernel_implINS0_13AUnaryFunctorIdddZZZNS0_16fmin_kernel_cudaERNS_18TensorIteratorBaseEENKUlvE_clEvENKUlvE_clEvEUlddE_EEEEvS5_RKT_EUliE_EEviT1_)
	.align		4
        /*006c*/ 	.word	index@(__assertfail)
	.align		4
        /*0070*/ 	.word	index@(_ZN2at6native27unrolled_elementwise_kernelINS0_13AUnaryFunctorIdddZZZNS0_16fmin_kernel_cudaERNS_18TensorIteratorBaseEENKUlvE_clEvENKUlvE_clEvEUlddE_EESt5arrayIPcLm2EELi4E23TrivialOffsetCalculatorILi1EjESD_NS0_6memory12LoadWithCastILi1EEENSE_13StoreWithCastILi1EEEEEviT_T0_T2_T3_T4_T5_)
	.align		4
        /*0074*/ 	.word	index@(__assertfail)
	.align		4
        /*0078*/ 	.word	index@(_ZN2at6native18elementwise_kernelILi128ELi4EZNS0_15gpu_kernel_implINS0_13BinaryFunctorIdddZZZNS0_16fmin_kernel_cudaERNS_18TensorIteratorBaseEENKUlvE_clEvENKUlvE_clEvEUlddE_EEEEvS5_RKT_EUliE_EEviT1_)
	.align		4
        /*007c*/ 	.word	index@(__assertfail)
	.align		4
        /*0080*/ 	.word	index@(_ZN2at6native27unrolled_elementwise_kernelINS0_13BinaryFunctorIdddZZZNS0_16fmin_kernel_cudaERNS_18TensorIteratorBaseEENKUlvE_clEvENKUlvE_clEvEUlddE_EESt5arrayIPcLm3EELi4E23TrivialOffsetCalculatorILi2EjESC_ILi1EjENS0_6memory12LoadWithCastILi2EEENSF_13StoreWithCastILi1EEEEEviT_T0_T2_T3_T4_T5_)
	.align		4
        /*0084*/ 	.word	index@(__assertfail)
	.align		4
        /*0088*/ 	.word	index@(_ZN2at6native18elementwise_kernelILi128ELi4EZNS0_15gpu_kernel_implINS0_13AUnaryFunctorIN3c108BFloat16ES5_S5_ZZZNS0_16fmax_kernel_cudaERNS_18TensorIteratorBaseEENKUlvE_clEvENKUlvE2_clEvEUlS5_S5_E_EEEEvS7_RKT_EUliE_EEviT1_)
	.align		4
        /*008c*/ 	.word	index@(__assertfail)
	.align		4
        /*0090*/ 	.word	index@(_ZN2at6native27unrolled_elementwise_kernelINS0_13AUnaryFunctorIN3c108BFloat16ES4_S4_ZZZNS0_16fmax_kernel_cudaERNS_18TensorIteratorBaseEENKUlvE_clEvENKUlvE2_clEvEUlS4_S4_E_EESt5arrayIPcLm2EELi4E23TrivialOffsetCalculatorILi1EjESF_NS0_6memory12LoadWithCastILi1EEENSG_13StoreWithCastILi1EEEEEviT_T0_T2_T3_T4_T5_)
	.align		4
        /*0094*/ 	.word	index@(__assertfail)
	.align		4
        /*0098*/ 	.word	index@(_ZN2at6native18elementwise_kernelILi128ELi4EZNS0_15gpu_kernel_implINS0_13BinaryFunctorIN3c108BFloat16ES5_S5_ZZZNS0_16fmax_kernel_cudaERNS_18TensorIteratorBaseEENKUlvE_clEvENKUlvE2_clEvEUlS5_S5_E_EEEEvS7_RKT_EUliE_EEviT1_)
	.align		4
        /*009c*/ 	.word	index@(__assertfail)
	.align		4
        /*00a0*/ 	.word	index@(_ZN2at6native27unrolled_elementwise_kernelINS0_13BinaryFunctorIN3c108BFloat16ES4_S4_ZZZNS0_16fmax_kernel_cudaERNS_18TensorIteratorBaseEENKUlvE_clEvENKUlvE2_clEvEUlS4_S4_E_EESt5arrayIPcLm3EELi4E23TrivialOffsetCalculatorILi2EjESE_ILi1EjENS0_6memory12LoadWithCastILi2EEENSH_13StoreWithCastILi1EEEEEviT_T0_T2_T3_T4_T5_)
	.align		4
        /*00a4*/ 	.word	index@(__assertfail)
	.align		4
        /*00a8*/ 	.word	index@(_ZN2at6native18elementwise_kernelILi128ELi4EZNS0_15gpu_kernel_implINS0_13AUnaryFunctorIN3c104HalfES5_S5_ZZZNS0_16fmax_kernel_cudaERNS_18TensorIteratorBaseEENKUlvE_clEvENKUlvE1_clEvEUlS5_S5_E_EEEEvS7_RKT_EUliE_EEviT1_)
	.align		4
        /*00ac*/ 	.word	index@(__assertfail)
	.align		4
        /*00b0*/ 	.word	index@(_ZN2at6native27unrolled_elementwise_kernelINS0_13AUnaryFunctorIN3c104HalfES4_S4_ZZZNS0_16fmax_kernel_cudaERNS_18TensorIteratorBaseEENKUlvE_clEvENKUlvE1_clEvEUlS4_S4_E_EESt5arrayIPcLm2EELi4E23TrivialOffsetCalculatorILi1EjESF_NS0_6memory12LoadWithCastILi1EEENSG_13StoreWithCastILi1EEEEEviT_T0_T2_T3_T4_T5_)
	.align		4
        /*00b4*/ 	.word	index@(__assertfail)
	.align		4
        /*00b8*/ 	.word	index@(_ZN2at6native18elementwise_kernelILi128ELi4EZNS0_15gpu_kernel_implINS0_13BinaryFunctorIN3c104HalfES5_S5_ZZZNS0_16fmax_kernel_cudaERNS_18TensorIteratorBaseEENKUlvE_clEvENKUlvE1_clEvEUlS5_S5_E_EEEEvS7_RKT_EUliE_EEviT1_)
	.align		4
        /*00bc*/ 	.word	index@(__assertfail)
	.align		4
        /*00c0*/ 	.word	index@(_ZN2at6native27unrolled_elementwise_kernelINS0_13BinaryFunctorIN3c104HalfES4_S4_ZZZNS0_16fmax_kernel_cudaERNS_18TensorIteratorBaseEENKUlvE_clEvENKUlvE1_clEvEUlS4_S4_E_EESt5arrayIPcLm3EELi4E23TrivialOffsetCalculatorILi2EjESE_ILi1EjENS0_6memory12LoadWithCastILi2EEENSH_13StoreWithCastILi1EEEEEviT_T0_T2_T3_T4_T5_)
	.align		4
        /*00c4*/ 	.word	index@(__assertfail)
	.align		4
        /*00c8*/ 	.word	index@(_ZN2at6native18elementwise_kernelILi128ELi4EZNS0_15gpu_kernel_implINS0_13AUnaryFunctorIfffZZZNS0_16fmax_kernel_cudaERNS_18TensorIteratorBaseEENKUlvE_clEvENKUlvE0_clEvEUlffE_EEEEvS5_RKT_EUliE_EEviT1_)
	.align		4
        /*00cc*/ 	.word	index@(__assertfail)
	.align		4
        /*00d0*/ 	.word	index@(_ZN2at6native27unrolled_elementwise_kernelINS0_13AUnaryFunctorIfffZZZNS0_16fmax_kernel_cudaERNS_18TensorIteratorBaseEENKUlvE_clEvENKUlvE0_clEvEUlffE_EESt5arrayIPcLm2EELi4E23TrivialOffsetCalculatorILi1EjESD_NS0_6memory12LoadWithCastILi1EEENSE_13StoreWithCastILi1EEEEEviT_T0_T2_T3_T4_T5_)
	.align		4
        /*00d4*/ 	.word	index@(__assertfail)
	.align		4
        /*00d8*/ 	.word	index@(_ZN2at6native18elementwise_kernelILi128ELi4EZNS0_15gpu_kernel_implINS0_13BinaryFunctorIfffZZZNS0_16fmax_kernel_cudaERNS_18TensorIteratorBaseEENKUlvE_clEvENKUlvE0_clEvEUlffE_EEEEvS5_RKT_EUliE_EEviT1_)
	.align		4
        /*00dc*/ 	.word	index@(__assertfail)
	.align		4
        /*00e0*/ 	.word	index@(_ZN2at6native27unrolled_elementwise_kernelINS0_13BinaryFunctorIfffZZZNS0_16fmax_kernel_cudaERNS_18TensorIteratorBaseEENKUlvE_clEvENKUlvE0_clEvEUlffE_EESt5arrayIPcLm3EELi4E23TrivialOffsetCalculatorILi2EjESC_ILi1EjENS0_6memory12LoadWithCastILi2EEENSF_13StoreWithCastILi1EEEEEviT_T0_T2_T3_T4_T5_)
	.align		4
        /*00e4*/ 	.word	index@(__assertfail)
	.align		4
        /*00e8*/ 	.word	index@(_ZN2at6native18elementwise_kernelILi128ELi4EZNS0_15gpu_kernel_implINS0_13AUnaryFunctorIdddZZZNS0_16fmax_kernel_cudaERNS_18TensorIteratorBaseEENKUlvE_clEvENKUlvE_clEvEUlddE_EEEEvS5_RKT_EUliE_EEviT1_)
	.align		4
        /*00ec*/ 	.word	index@(__assertfail)
	.align		4
        /*00f0*/ 	.word	index@(_ZN2at6native27unrolled_elementwise_kernelINS0_13AUnaryFunctorIdddZZZNS0_16fmax_kernel_cudaERNS_18TensorIteratorBaseEENKUlvE_clEvENKUlvE_clEvEUlddE_EESt5arrayIPcLm2EELi4E23TrivialOffsetCalculatorILi1EjESD_NS0_6memory12LoadWithCastILi1EEENSE_13StoreWithCastILi1EEEEEviT_T0_T2_T3_T4_T5_)
	.align		4
        /*00f4*/ 	.word	index@(__assertfail)
	.align		4
        /*00f8*/ 	.word	index@(_ZN2at6native18elementwise_kernelILi128ELi4EZNS0_15gpu_kernel_implINS0_13BinaryFunctorIdddZZZNS0_16fmax_kernel_cudaERNS_18TensorIteratorBaseEENKUlvE_clEvENKUlvE_clEvEUlddE_EEEEvS5_RKT_EUliE_EEviT1_)
	.align		4
        /*00fc*/ 	.word	index@(__assertfail)
	.align		4
        /*0100*/ 	.word	index@(_ZN2at6native27unrolled_elementwise_kernelINS0_13BinaryFunctorIdddZZZNS0_16fmax_kernel_cudaERNS_18TensorIteratorBaseEENKUlvE_clEvENKUlvE_clEvEUlddE_EESt5arrayIPcLm3EELi4E23TrivialOffsetCalculatorILi2EjESC_ILi1EjENS0_6memory12LoadWithCastILi2EEENSF_13StoreWithCastILi1EEEEEviT_T0_T2_T3_T4_T5_)
	.align		4
        /*0104*/ 	.word	index@(__assertfail)
	.align		4
        /*0108*/ 	.word	index@(_ZN2at6native18elementwise_kernelILi128ELi4EZNS0_15gpu_kernel_implINS0_13AUnaryFunctorIN3c108BFloat16ES5_S5_ZZZNS0_19minimum_kernel_cudaERNS_18TensorIteratorBaseEENKUlvE0_clEvENKUlvE2_clEvEUlS5_S5_E_EEEEvS7_RKT_EUliE_EEviT1_)
	.align		4
        /*010c*/ 	.word	index@(__assertfail)
	.align		4
        /*0110*/ 	.word	index@(_ZN2at6native27unrolled_elementwise_kernelINS0_13AUnaryFunctorIN3c108BFloat16ES4_S4_ZZZNS0_19minimum_kernel_cudaERNS_18TensorIteratorBaseEENKUlvE0_clEvENKUlvE2_clEvEUlS4_S4_E_EESt5arrayIPcLm2EELi4E23TrivialOffsetCalculatorILi1EjESF_NS0_6memory12LoadWithCastILi1EEENSG_13StoreWithCastILi1EEEEEviT_T0_T2_T3_T4_T5_)
	.align		4
        /*0114*/ 	.word	index@(__assertfail)
	.align		4
        /*0118*/ 	.word	index@(_ZN2at6native18elementwise_kernelILi128ELi4EZNS0_15gpu_kernel_implINS0_13BinaryFunctorIN3c108BFloat16ES5_S5_ZZZNS0_19minimum_kernel_cudaERNS_18TensorIteratorBaseEENKUlvE0_clEvENKUlvE2_clEvEUlS5_S5_E_EEEEvS7_RKT_EUliE_EEviT1_)
	.align		4
        /*011c*/ 	.word	index@(__assertfail)
	.align		4
        /*0120*/ 	.word	index@(_ZN2at6native27unrolled_elementwise_kernelINS0_13BinaryFunctorIN3c108BFloat16ES4_S4_ZZZNS0_19minimum_kernel_cudaERNS_18TensorIteratorBaseEENKUlvE0_clEvENKUlvE2_clEvEUlS4_S4_E_EESt5arrayIPcLm3EELi4E23TrivialOffsetCalculatorILi2EjESE_ILi1EjENS0_6memory12LoadWithCastILi2EEENSH_13StoreWithCastILi1EEEEEviT_T0_T2_T3_T4_T5_)
	.align		4
        /*0124*/ 	.word	index@(__assertfail)
	.align		4
        /*0128*/ 	.word	index@(_ZN2at6native18elementwise_kernelILi128ELi4EZNS0_15gpu_kernel_implINS0_13AUnaryFunctorIN3c104HalfES5_S5_ZZZNS0_19minimum_kernel_cudaERNS_18TensorIteratorBaseEENKUlvE0_clEvENKUlvE1_clEvEUlS5_S5_E_EEEEvS7_RKT_EUliE_EEviT1_)
	.align		4
        /*012c*/ 	.word	index@(__assertfail)
	.align		4
        /*0130*/ 	.word	index@(_ZN2at6native27unrolled_elementwise_kernelINS0_13AUnaryFunctorIN3c104HalfES4_S4_ZZZNS0_19minimum_kernel_cudaERNS_18TensorIteratorBaseEENKUlvE0_clEvENKUlvE1_clEvEUlS4_S4_E_EESt5arrayIPcLm2EELi4E23TrivialOffsetCalculatorILi1EjESF_NS0_6memory12LoadWithCastILi1EEENSG_13StoreWithCastILi1EEEEEviT_T0_T2_T3_T4_T5_)
	.align		4
        /*0134*/ 	.word	index@(__assertfail)
	.align		4
        /*0138*/ 	.word	index@(_ZN2at6native18elementwise_kernelILi128ELi4EZNS0_15gpu_kernel_implINS0_13BinaryFunctorIN3c104HalfES5_S5_ZZZNS0_19minimum_kernel_cudaERNS_18TensorIteratorBaseEENKUlvE0_clEvENKUlvE1_clEvEUlS5_S5_E_EEEEvS7_RKT_EUliE_EEviT1_)
	.align		4
        /*013c*/ 	.word	index@(__assertfail)
	.align		4
        /*0140*/ 	.word	index@(_ZN2at6native27unrolled_elementwise_kernelINS0_13BinaryFunctorIN3c104HalfES4_S4_ZZZNS0_19minimum_kernel_cudaERNS_18TensorIteratorBaseEENKUlvE0_clEvENKUlvE1_clEvEUlS4_S4_E_EESt5arrayIPcLm3EELi4E23TrivialOffsetCalculatorILi2EjESE_ILi1EjENS0_6memory12LoadWithCastILi2EEENSH_13StoreWithCastILi1EEEEEviT_T0_T2_T3_T4_T5_)
	.align		4
        /*0144*/ 	.word	index@(__assertfail)
	.align		4
        /*0148*/ 	.word	index@(_ZN2at6native18elementwise_kernelILi128ELi4EZNS0_15gpu_kernel_implINS0_13AUnaryFunctorIfffZZZNS0_19minimum_kernel_cudaERNS_18TensorIteratorBaseEENKUlvE0_clEvENKUlvE0_clEvEUlffE_EEEEvS5_RKT_EUliE_EEviT1_)
	.align		4
        /*014c*/ 	.word	index@(__assertfail)
	.align		4
        /*0150*/ 	.word	index@(_ZN2at6native27unrolled_elementwise_kernelINS0_13AUnaryFunctorIfffZZZNS0_19minimum_kernel_cudaERNS_18TensorIteratorBaseEENKUlvE0_clEvENKUlvE0_clEvEUlffE_EESt5arrayIPcLm2EELi4E23TrivialOffsetCalculatorILi1EjESD_NS0_6memory12LoadWithCastILi1EEENSE_13StoreWithCastILi1EEEEEviT_T0_T2_T3_T4_T5_)
	.align		4
        /*0154*/ 	.word	index@(__assertfail)
	.align		4
        /*0158*/ 	.word	index@(_ZN2at6native18elementwise_kernelILi128ELi4EZNS0_15gpu_kernel_implINS0_13BinaryFunctorIfffZZZNS0_19minimum_kernel_cudaERNS_18TensorIteratorBaseEENKUlvE0_clEvENKUlvE0_clEvEUlffE_EEEEvS5_RKT_EUliE_EEviT1_)
	.align		4
        /*015c*/ 	.word	index@(__assertfail)
	.align		4
        /*0160*/ 	.word	index@(_ZN2at6native27unrolled_elementwise_kernelINS0_13BinaryFunctorIfffZZZNS0_19minimum_kernel_cudaERNS_18TensorIteratorBaseEENKUlvE0_clEvENKUlvE0_clEvEUlffE_EESt5arrayIPcLm3EELi4E23TrivialOffsetCalculatorILi2EjESC_ILi1EjENS0_6memory12LoadWithCastILi2EEENSF_13StoreWithCastILi1EEEEEviT_T0_T2_T3_T4_T5_)
	.align		4
        /*0164*/ 	.word	index@(__assertfail)
	.align		4
        /*0168*/ 	.word	index@(_ZN2at6native18elementwise_kernelILi128ELi4EZNS0_15gpu_kernel_implINS0_13AUnaryFunctorIdddZZZNS0_19minimum_kernel_cudaERNS_18TensorIteratorBaseEENKUlvE0_clEvENKUlvE_clEvEUlddE_EEEEvS5_RKT_EUliE_EEviT1_)
	.align		4
        /*016c*/ 	.word	index@(__assertfail)
	.align		4
        /*0170*/ 	.word	index@(_ZN2at6native27unrolled_elementwise_kernelINS0_13AUnaryFunctorIdddZZZNS0_19minimum_kernel_cudaERNS_18TensorIteratorBaseEENKUlvE0_clEvENKUlvE_clEvEUlddE_EESt5arrayIPcLm2EELi4E23TrivialOffsetCalculatorILi1EjESD_NS0_6memory12LoadWithCastILi1EEENSE_13StoreWithCastILi1EEEEEviT_T0_T2_T3_T4_T5_)
	.align		4
        /*0174*/ 	.word	index@(__assertfail)
	.align		4
        /*0178*/ 	.word	index@(_ZN2at6native18elementwise_kernelILi128ELi4EZNS0_15gpu_kernel_implINS0_13BinaryFunctorIdddZZZNS0_19minimum_kernel_cudaERNS_18TensorIteratorBaseEENKUlvE0_clEvENKUlvE_clEvEUlddE_EEEEvS5_RKT_EUliE_EEviT1_)
	.align		4
        /*017c*/ 	.word	index@(__assertfail)
	.align		4
        /*0180*/ 	.word	index@(_ZN2at6native27unrolled_elementwise_kernelINS0_13BinaryFunctorIdddZZZNS0_19minimum_kernel_cudaERNS_18TensorIteratorBaseEENKUlvE0_clEvENKUlvE_clEvEUlddE_EESt5arrayIPcLm3EELi4E23TrivialOffsetCalculatorILi2EjESC_ILi1EjENS0_6memory12LoadWithCastILi2EEENSF_13StoreWithCastILi1EEEEEviT_T0_T2_T3_T4_T5_)
	.align		4
        /*0184*/ 	.word	index@(__assertfail)
	.align		4
        /*0188*/ 	.word	index@(_ZN2at6native18elementwise_kernelILi128ELi4EZNS0_15gpu_kernel_implINS0_13AUnaryFunctorIsssZZZNS0_19minimum_kernel_cudaERNS_18TensorIteratorBaseEENKUlvE_clEvENKUlvE3_clEvEUlssE_EEEEvS5_RKT_EUliE_EEviT1_)
	.align		4
        /*018c*/ 	.word	index@(__assertfail)
	.align		4
        /*0190*/ 	.word	index@(_ZN2at6native27unrolled_elementwise_kernelINS0_13AUnaryFunctorIsssZZZNS0_19minimum_kernel_cudaERNS_18TensorIteratorBaseEENKUlvE_clEvENKUlvE3_clEvEUlssE_EESt5arrayIPcLm2EELi4E23TrivialOffsetCalculatorILi1EjESD_NS0_6memory12LoadWithCastILi1EEENSE_13StoreWithCastILi1EEEEEviT_T0_T2_T3_T4_T5_)
	.align		4
        /*0194*/ 	.word	index@(__assertfail)
	.align		4
        /*0198*/ 	.word	index@(_ZN2at6native18elementwise_kernelILi128ELi4EZNS0_15gpu_kernel_implINS0_13BinaryFunctorIsssZZZNS0_19minimum_kernel_cudaERNS_18TensorIteratorBaseEENKUlvE_clEvENKUlvE3_clEvEUlssE_EEEEvS5_RKT_EUliE_EEviT1_)
	.align		4
        /*019c*/ 	.word	index@(__assertfail)
	.align		4
        /*01a0*/ 	.word	index@(_ZN2at6native27unrolled_elementwise_kernelINS0_13BinaryFunctorIsssZZZNS0_19minimum_kernel_cudaERNS_18TensorIteratorBaseEENKUlvE_clEvENKUlvE3_clEvEUlssE_EESt5arrayIPcLm3EELi4E23TrivialOffsetCalculatorILi2EjESC_ILi1EjENS0_6memory12LoadWithCastILi2EEENSF_13StoreWithCastILi1EEEEEviT_T0_T2_T3_T4_T5_)
	.align		4
        /*01a4*/ 	.word	index@(__assertfail)
	.align		4
        /*01a8*/ 	.word	index@(_ZN2at6native18elementwise_kernelILi128ELi4EZNS0_15gpu_kernel_implINS0_13AUnaryFunctorIlllZZZNS0_19minimum_kernel_cudaERNS_18TensorIteratorBaseEENKUlvE_clEvENKUlvE2_clEvEUlllE_EEEEvS5_RKT_EUliE_EEviT1_)
	.align		4
        /*01ac*/ 	.word	index@(__assertfail)
	.align		4
        /*01b0*/ 	.word	index@(_ZN2at6native27unrolled_elementwise_kernelINS0_13AUnaryFunctorIlllZZZNS0_19minimum_kernel_cudaERNS_18TensorIteratorBaseEENKUlvE_clEvENKUlvE2_clEvEUlllE_EESt5arrayIPcLm2EELi4E23TrivialOffsetCalculatorILi1EjESD_NS0_6memory12LoadWithCastILi1EEENSE_13StoreWithCastILi1EEEEEviT_T0_T2_T3_T4_T5_)
	.align		4
        /*01b4*/ 	.word	index@(__assertfail)
	.align		4
        /*01b8*/ 	.word	index@(_ZN2at6native18elementwise_kernelILi128ELi4EZNS0_15gpu_kernel_implINS0_13BinaryFunctorIlllZZZNS0_19minimum_kernel_cudaERNS_18TensorIteratorBaseEENKUlvE_clEvENKUlvE2_clEvEUlllE_EEEEvS5_RKT_EUliE_EEviT1_)
	.align		4
        /*01bc*/ 	.word	index@(__assertfail)
	.align		4
        /*01c0*/ 	.word	index@(_ZN2at6native27unrolled_elementwise_kernelINS0_13BinaryFunctorIlllZZZNS0_19minimum_kernel_cudaERNS_18TensorIteratorBaseEENKUlvE_clEvENKUlvE2_clEvEUlllE_EESt5arrayIPcLm3EELi4E23TrivialOffsetCalculatorILi2EjESC_ILi1EjENS0_6memory12LoadWithCastILi2EEENSF_13StoreWithCastILi1EEEEEviT_T0_T2_T3_T4_T5_)
	.align		4
        /*01c4*/ 	.word	index@(__assertfail)
	.align		4
        /*01c8*/ 	.word	index@(_ZN2at6native18elementwise_kernelILi128ELi4EZNS0_15gpu_kernel_implINS0_13AUnaryFunctorIiiiZZZNS0_19minimum_kernel_cudaERNS_18TensorIteratorBaseEENKUlvE_clEvENKUlvE1_clEvEUliiE_EEEEvS5_RKT_EUliE_EEviT1_)
	.align		4
        /*01cc*/ 	.word	index@(__assertfail)
	.align		4
        /*01d0*/ 	.word	index@(_ZN2at6native27unrolled_elementwise_kernelINS0_13AUnaryFunctorIiiiZZZNS0_19minimum_kernel_cudaERNS_18TensorIteratorBaseEENKUlvE_clEvENKUlvE1_clEvEUliiE_EESt5arrayIPcLm2EELi4E23TrivialOffsetCalculatorILi1EjESD_NS0_6memory12LoadWithCastILi1EEENSE_13StoreWithCastILi1EEEEEviT_T0_T2_T3_T4_T5_)
	.align		4
        /*01d4*/ 	.word	index@(__assertfail)
	.align		4
        /*01d8*/ 	.word	index@(_ZN2at6native18elementwise_kernelILi128ELi4EZNS0_15gpu_kernel_implINS0_13BinaryFunctorIiiiZZZNS0_19minimum_kernel_cudaERNS_18TensorIteratorBaseEENKUlvE_clEvENKUlvE1_clEvEUliiE_EEEEvS5_RKT_EUliE_EEviT1_)
	.align		4
        /*01dc*/ 	.word	index@(__assertfail)
	.align		4
        /*01e0*/ 	.word	index@(_ZN2at6native27unrolled_elementwise_kernelINS0_13BinaryFunctorIiiiZZZNS0_19minimum_kernel_cudaERNS_18TensorIteratorBaseEENKUlvE_clEvENKUlvE1_clEvEUliiE_EESt5arrayIPcLm3EELi4E23TrivialOffsetCalculatorILi2EjESC_ILi1EjENS0_6memory12LoadWithCastILi2EEENSF_13StoreWithCastILi1EEEEEviT_T0_T2_T3_T4_T5_)
	.align		4
        /*01e4*/ 	.word	index@(__assertfail)
	.align		4
        /*01e8*/ 	.word	index@(_ZN2at6native18elementwise_kernelILi128ELi4EZNS0_15gpu_kernel_implINS0_13AUnaryFunctorIaaaZZZNS0_19minimum_kernel_cudaERNS_18TensorIteratorBaseEENKUlvE_clEvENKUlvE0_clEvEUlaaE_EEEEvS5_RKT_EUliE_EEviT1_)
	.align		4
        /*01ec*/ 	.word	index@(__assertfail)
	.align		4
        /*01f0*/ 	.word	index@(_ZN2at6native27unrolled_elementwise_kernelINS0_13AUnaryFunctorIaaaZZZNS0_19minimum_kernel_cudaERNS_18TensorIteratorBaseEENKUlvE_clEvENKUlvE0_clEvEUlaaE_EESt5arrayIPcLm2EELi4E23TrivialOffsetCalculatorILi1EjESD_NS0_6memory12LoadWithCastILi1EEENSE_13StoreWithCastILi1EEEEEviT_T0_T2_T3_T4_T5_)
	.align		4
        /*01f4*/ 	.word	index@(__assertfail)
	.align		4
        /*01f8*/ 	.word	index@(_ZN2at6native18elementwise_kernelILi128ELi4EZNS0_15gpu_kernel_implINS0_13BinaryFunctorIaaaZZZNS0_19minimum_kernel_cudaERNS_18TensorIteratorBaseEENKUlvE_clEvENKUlvE0_clEvEUlaaE_EEEEvS5_RKT_EUliE_EEviT1_)
	.align		4
        /*01fc*/ 	.word	index@(__assertfail)
	.align		4
        /*0200*/ 	.word	index@(_ZN2at6native27unrolled_elementwise_kernelINS0_13BinaryFunctorIaaaZZZNS0_19minimum_kernel_cudaERNS_18TensorIteratorBaseEENKUlvE_clEvENKUlvE0_clEvEUlaaE_EESt5arrayIPcLm3EELi4E23TrivialOffsetCalculatorILi2EjESC_ILi1EjENS0_6memory12LoadWithCastILi2EEENSF_13StoreWithCastILi1EEEEEviT_T0_T2_T3_T4_T5_)
	.align		4
        /*0204*/ 	.word	index@(__assertfail)
	.align		4
        /*0208*/ 	.word	index@(_ZN2at6native18elementwise_kernelILi128ELi4EZNS0_15gpu_kernel_implINS0_13AUnaryFunctorIhhhZZZNS0_19minimum_kernel_cudaERNS_18TensorIteratorBaseEENKUlvE_clEvENKUlvE_clEvEUlhhE_EEEEvS5_RKT_EUliE_EEviT1_)
	.align		4
        /*020c*/ 	.word	index@(__assertfail)
	.align		4
        /*0210*/ 	.word	index@(_ZN2at6native27unrolled_elementwise_kernelINS0_13AUnaryFunctorIhhhZZZNS0_19minimum_kernel_cudaERNS_18TensorIteratorBaseEENKUlvE_clEvENKUlvE_clEvEUlhhE_EESt5arrayIPcLm2EELi4E23TrivialOffsetCalculatorILi1EjESD_NS0_6memory12LoadWithCastILi1EEENSE_13StoreWithCastILi1EEEEEviT_T0_T2_T3_T4_T5_)
	.align		4
        /*0214*/ 	.word	index@(__assertfail)
	.align		4
        /*0218*/ 	.word	index@(_ZN2at6native18elementwise_kernelILi128ELi4EZNS0_15gpu_kernel_implINS0_13BinaryFunctorIhhhZZZNS0_19minimum_kernel_cudaERNS_18TensorIteratorBaseEENKUlvE_clEvENKUlvE_clEvEUlhhE_EEEEvS5_RKT_EUliE_EEviT1_)
	.align		4
        /*021c*/ 	.word	index@(__assertfail)
	.align		4
        /*0220*/ 	.word	index@(_ZN2at6native27unrolled_elementwise_kernelINS0_13BinaryFunctorIhhhZZZNS0_19minimum_kernel_cudaERNS_18TensorIteratorBaseEENKUlvE_clEvENKUlvE_clEvEUlhhE_EESt5arrayIPcLm3EELi4E23TrivialOffsetCalculatorILi2EjESC_ILi1EjENS0_6memory12LoadWithCastILi2EEENSF_13StoreWithCastILi1EEEEEviT_T0_T2_T3_T4_T5_)
	.align		4
        /*0224*/ 	.word	index@(__assertfail)
	.align		4
        /*0228*/ 	.word	index@(_ZN2at6native18elementwise_kernelILi128ELi4EZNS0_15gpu_kernel_implINS0_13AUnaryFunctorIbbbZNS0_19minimum_kernel_cudaERNS_18TensorIteratorBaseEEUlbbE_EEEEvS5_RKT_EUliE_EEviT1_)
	.align		4
        /*022c*/ 	.word	index@(__assertfail)
	.align		4
        /*0230*/ 	.word	index@(_ZN2at6native27unrolled_elementwise_kernelINS0_13AUnaryFunctorIbbbZNS0_19minimum_kernel_cudaERNS_18TensorIteratorBaseEEUlbbE_EESt5arrayIPcLm2EELi4E23TrivialOffsetCalculatorILi1EjESB_NS0_6memory12LoadWithCastILi1EEENSC_13StoreWithCastILi1EEEEEviT_T0_T2_T3_T4_T5_)
	.align		4
        /*0234*/ 	.word	index@(__assertfail)
	.align		4
        /*0238*/ 	.word	index@(_ZN2at6native18elementwise_kernelILi128ELi4EZNS0_15gpu_kernel_implINS0_13BinaryFunctorIbbbZNS0_19minimum_kernel_cudaERNS_18TensorIteratorBaseEEUlbbE_EEEEvS5_RKT_EUliE_EEviT1_)
	.align		4
        /*023c*/ 	.word	index@(__assertfail)
	.align		4
        /*0240*/ 	.word	index@(_ZN2at6native27unrolled_elementwise_kernelINS0_13BinaryFunctorIbbbZNS0_19minimum_kernel_cudaERNS_18TensorIteratorBaseEEUlbbE_EESt5arrayIPcLm3EELi4E23TrivialOffsetCalculatorILi2EjESA_ILi1EjENS0_6memory12LoadWithCastILi2EEENSD_13StoreWithCastILi1EEEEEviT_T0_T2_T3_T4_T5_)
	.align		4
        /*0244*/ 	.word	index@(__assertfail)
	.align		4
        /*0248*/ 	.word	index@(_ZN2at6native18elementwise_kernelILi128ELi4EZNS0_15gpu_kernel_implINS0_13AUnaryFunctorIN3c108BFloat16ES5_S5_ZZZNS0_19maximum_kernel_cudaERNS_18TensorIteratorBaseEENKUlvE0_clEvENKUlvE2_clEvEUlS5_S5_E_EEEEvS7_RKT_EUliE_EEviT1_)
	.align		4
        /*024c*/ 	.word	index@(__assertfail)
	.align		4
        /*0250*/ 	.word	index@(_ZN2at6native27unrolled_elementwise_kernelINS0_13AUnaryFunctorIN3c108BFloat16ES4_S4_ZZZNS0_19maximum_kernel_cudaERNS_18TensorIteratorBaseEENKUlvE0_clEvENKUlvE2_clEvEUlS4_S4_E_EESt5arrayIPcLm2EELi4E23TrivialOffsetCalculatorILi1EjESF_NS0_6memory12LoadWithCastILi1EEENSG_13StoreWithCastILi1EEEEEviT_T0_T2_T3_T4_T5_)
	.align		4
        /*0254*/ 	.word	index@(__assertfail)
	.align		4
        /*0258*/ 	.word	index@(_ZN2at6native18elementwise_kernelILi128ELi4EZNS0_15gpu_kernel_implINS0_13BinaryFunctorIN3c108BFloat16ES5_S5_ZZZNS0_19maximum_kernel_cudaERNS_18TensorIteratorBaseEENKUlvE0_clEvENKUlvE2_clEvEUlS5_S5_E_EEEEvS7_RKT_EUliE_EEviT1_)
	.align		4
        /*025c*/ 	.word	index@(__assertfail)
	.align		4
        /*0260*/ 	.word	index@(_ZN2at6native27unrolled_elementwise_kernelINS0_13BinaryFunctorIN3c108BFloat16ES4_S4_ZZZNS0_19maximum_kernel_cudaERNS_18TensorIteratorBaseEENKUlvE0_clEvENKUlvE2_clEvEUlS4_S4_E_EESt5arrayIPcLm3EELi4E23TrivialOffsetCalculatorILi2EjESE_ILi1EjENS0_6memory12LoadWithCastILi2EEENSH_13StoreWithCastILi1EEEEEviT_T0_T2_T3_T4_T5_)
	.align		4
        /*0264*/ 	.word	index@(__assertfail)
	.align		4
        /*0268*/ 	.word	index@(_ZN2at6native18elementwise_kernelILi128ELi4EZNS0_15gpu_kernel_implINS0_13AUnaryFunctorIN3c104HalfES5_S5_ZZZNS0_19maximum_kernel_cudaERNS_18TensorIteratorBaseEENKUlvE0_clEvENKUlvE1_clEvEUlS5_S5_E_EEEEvS7_RKT_EUliE_EEviT1_)
	.align		4
        /*026c*/ 	.word	index@(__assertfail)
	.align		4
        /*0270*/ 	.word	index@(_ZN2at6native27unrolled_elementwise_kernelINS0_13AUnaryFunctorIN3c104HalfES4_S4_ZZZNS0_19maximum_kernel_cudaERNS_18TensorIteratorBaseEENKUlvE0_clEvENKUlvE1_clEvEUlS4_S4_E_EESt5arrayIPcLm2EELi4E23TrivialOffsetCalculatorILi1EjESF_NS0_6memory12LoadWithCastILi1EEENSG_13StoreWithCastILi1EEEEEviT_T0_T2_T3_T4_T5_)
	.align		4
        /*0274*/ 	.word	index@(__assertfail)
	.align		4
        /*0278*/ 	.word	index@(_ZN2at6native18elementwise_kernelILi128ELi4EZNS0_15gpu_kernel_implINS0_13BinaryFunctorIN3c104HalfES5_S5_ZZZNS0_19maximum_kernel_cudaERNS_18TensorIteratorBaseEENKUlvE0_clEvENKUlvE1_clEvEUlS5_S5_E_EEEEvS7_RKT_EUliE_EEviT1_)
	.align		4
        /*027c*/ 	.word	index@(__assertfail)
	.align		4
        /*0280*/ 	.word	index@(_ZN2at6native27unrolled_elementwise_kernelINS0_13BinaryFunctorIN3c104HalfES4_S4_ZZZNS0_19maximum_kernel_cudaERNS_18TensorIteratorBaseEENKUlvE0_clEvENKUlvE1_clEvEUlS4_S4_E_EESt5arrayIPcLm3EELi4E23TrivialOffsetCalculatorILi2EjESE_ILi1EjENS0_6memory12LoadWithCastILi2EEENSH_13StoreWithCastILi1EEEEEviT_T0_T2_T3_T4_T5_)
	.align		4
        /*0284*/ 	.word	index@(__assertfail)
	.align		4
        /*0288*/ 	.word	index@(_ZN2at6native18elementwise_kernelILi128ELi4EZNS0_15gpu_kernel_implINS0_13AUnaryFunctorIfffZZZNS0_19maximum_kernel_cudaERNS_18TensorIteratorBaseEENKUlvE0_clEvENKUlvE0_clEvEUlffE_EEEEvS5_RKT_EUliE_EEviT1_)
	.align		4
        /*028c*/ 	.word	index@(__assertfail)
	.align		4
        /*0290*/ 	.word	index@(_ZN2at6native27unrolled_elementwise_kernelINS0_13AUnaryFunctorIfffZZZNS0_19maximum_kernel_cudaERNS_18TensorIteratorBaseEENKUlvE0_clEvENKUlvE0_clEvEUlffE_EESt5arrayIPcLm2EELi4E23TrivialOffsetCalculatorILi1EjESD_NS0_6memory12LoadWithCastILi1EEENSE_13StoreWithCastILi1EEEEEviT_T0_T2_T3_T4_T5_)
	.align		4
        /*0294*/ 	.word	index@(__assertfail)
	.align		4
        /*0298*/ 	.word	index@(_ZN2at6native18elementwise_kernelILi128ELi4EZNS0_15gpu_kernel_implINS0_13BinaryFunctorIfffZZZNS0_19maximum_kernel_cudaERNS_18TensorIteratorBaseEENKUlvE0_clEvENKUlvE0_clEvEUlffE_EEEEvS5_RKT_EUliE_EEviT1_)
	.align		4
        /*029c*/ 	.word	index@(__assertfail)
	.align		4
        /*02a0*/ 	.word	index@(_ZN2at6native27unrolled_elementwise_kernelINS0_13BinaryFunctorIfffZZZNS0_19maximum_kernel_cudaERNS_18TensorIteratorBaseEENKUlvE0_clEvENKUlvE0_clEvEUlffE_EESt5arrayIPcLm3EELi4E23TrivialOffsetCalculatorILi2EjESC_ILi1EjENS0_6memory12LoadWithCastILi2EEENSF_13StoreWithCastILi1EEEEEviT_T0_T2_T3_T4_T5_)
	.align		4
        /*02a4*/ 	.word	index@(__assertfail)
	.align		4
        /*02a8*/ 	.word	index@(_ZN2at6native18elementwise_kernelILi128ELi4EZNS0_15gpu_kernel_implINS0_13AUnaryFunctorIdddZZZNS0_19maximum_kernel_cudaERNS_18TensorIteratorBaseEENKUlvE0_clEvENKUlvE_clEvEUlddE_EEEEvS5_RKT_EUliE_EEviT1_)
	.align		4
        /*02ac*/ 	.word	index@(__assertfail)
	.align		4
        /*02b0*/ 	.word	index@(_ZN2at6native27unrolled_elementwise_kernelINS0_13AUnaryFunctorIdddZZZNS0_19maximum_kernel_cudaERNS_18TensorIteratorBaseEENKUlvE0_clEvENKUlvE_clEvEUlddE_EESt5arrayIPcLm2EELi4E23TrivialOffsetCalculatorILi1EjESD_NS0_6memory12LoadWithCastILi1EEENSE_13StoreWithCastILi1EEEEEviT_T0_T2_T3_T4_T5_)
	.align		4
        /*02b4*/ 	.word	index@(__assertfail)
	.align		4
        /*02b8*/ 	.word	index@(_ZN2at6native18elementwise_kernelILi128ELi4EZNS0_15gpu_kernel_implINS0_13BinaryFunctorIdddZZZNS0_19maximum_kernel_cudaERNS_18TensorIteratorBaseEENKUlvE0_clEvENKUlvE_clEvEUlddE_EEEEvS5_RKT_EUliE_EEviT1_)
	.align		4
        /*02bc*/ 	.word	index@(__assertfail)
	.align		4
        /*02c0*/ 	.word	index@(_ZN2at6native27unrolled_elementwise_kernelINS0_13BinaryFunctorIdddZZZNS0_19maximum_kernel_cudaERNS_18TensorIteratorBaseEENKUlvE0_clEvENKUlvE_clEvEUlddE_EESt5arrayIPcLm3EELi4E23TrivialOffsetCalculatorILi2EjESC_ILi1EjENS0_6memory12LoadWithCastILi2EEENSF_13StoreWithCastILi1EEEEEviT_T0_T2_T3_T4_T5_)
	.align		4
        /*02c4*/ 	.word	index@(__assertfail)
	.align		4
        /*02c8*/ 	.word	index@(_ZN2at6native18elementwise_kernelILi128ELi4EZNS0_15gpu_kernel_implINS0_13AUnaryFunctorIsssZZZNS0_19maximum_kernel_cudaERNS_18TensorIteratorBaseEENKUlvE_clEvENKUlvE3_clEvEUlssE_EEEEvS5_RKT_EUliE_EEviT1_)
	.align		4
        /*02cc*/ 	.word	index@(__assertfail)
	.align		4
        /*02d0*/ 	.word	index@(_ZN2at6native27unrolled_elementwise_kernelINS0_13AUnaryFunctorIsssZZZNS0_19maximum_kernel_cudaERNS_18TensorIteratorBaseEENKUlvE_clEvENKUlvE3_clEvEUlssE_EESt5arrayIPcLm2EELi4E23TrivialOffsetCalculatorILi1EjESD_NS0_6memory12LoadWithCastILi1EEENSE_13StoreWithCastILi1EEEEEviT_T0_T2_T3_T4_T5_)
	.align		4
        /*02d4*/ 	.word	index@(__assertfail)
	.align		4
        /*02d8*/ 	.word	index@(_ZN2at6native18elementwise_kernelILi128ELi4EZNS0_15gpu_kernel_implINS0_13BinaryFunctorIsssZZZNS0_19maximum_kernel_cudaERNS_18TensorIteratorBaseEENKUlvE_clEvENKUlvE3_clEvEUlssE_EEEEvS5_RKT_EUliE_EEviT1_)
	.align		4
        /*02dc*/ 	.word	index@(__assertfail)
	.align		4
        /*02e0*/ 	.word	index@(_ZN2at6native27unrolled_elementwise_kernelINS0_13BinaryFunctorIsssZZZNS0_19maximum_kernel_cudaERNS_18TensorIteratorBaseEENKUlvE_clEvENKUlvE3_clEvEUlssE_EESt5arrayIPcLm3EELi4E23TrivialOffsetCalculatorILi2EjESC_ILi1EjENS0_6memory12LoadWithCastILi2EEENSF_13StoreWithCastILi1EEEEEviT_T0_T2_T3_T4_T5_)
	.align		4
        /*02e4*/ 	.word	index@(__assertfail)
	.align		4
        /*02e8*/ 	.word	index@(_ZN2at6native18elementwise_kernelILi128ELi4EZNS0_15gpu_kernel_implINS0_13AUnaryFunctorIlllZZZNS0_19maximum_kernel_cudaERNS_18TensorIteratorBaseEENKUlvE_clEvENKUlvE2_clEvEUlllE_EEEEvS5_RKT_EUliE_EEviT1_)
	.align		4
        /*02ec*/ 	.word	index@(__assertfail)
	.align		4
        /*02f0*/ 	.word	index@(_ZN2at6native27unrolled_elementwise_kernelINS0_13AUnaryFunctorIlllZZZNS0_19maximum_kernel_cudaERNS_18TensorIteratorBaseEENKUlvE_clEvENKUlvE2_clEvEUlllE_EESt5arrayIPcLm2EELi4E23TrivialOffsetCalculatorILi1EjESD_NS0_6memory12LoadWithCastILi1EEENSE_13StoreWithCastILi1EEEEEviT_T0_T2_T3_T4_T5_)
	.align		4
        /*02f4*/ 	.word	index@(__assertfail)
	.align		4
        /*02f8*/ 	.word	index@(_ZN2at6native18elementwise_kernelILi128ELi4EZNS0_15gpu_kernel_implINS0_13BinaryFunctorIlllZZZNS0_19maximum_kernel_cudaERNS_18TensorIteratorBaseEENKUlvE_clEvENKUlvE2_clEvEUlllE_EEEEvS5_RKT_EUliE_EEviT1_)
	.align		4
        /*02fc*/ 	.word	index@(__assertfail)
	.align		4
        /*0300*/ 	.word	index@(_ZN2at6native27unrolled_elementwise_kernelINS0_13BinaryFunctorIlllZZZNS0_19maximum_kernel_cudaERNS_18TensorIteratorBaseEENKUlvE_clEvENKUlvE2_clEvEUlllE_EESt5arrayIPcLm3EELi4E23TrivialOffsetCalculatorILi2EjESC_ILi1EjENS0_6memory12LoadWithCastILi2EEENSF_13StoreWithCastILi1EEEEEviT_T0_T2_T3_T4_T5_)
	.align		4
        /*0304*/ 	.word	index@(__assertfail)
	.align		4
        /*0308*/ 	.word	index@(_ZN2at6native18elementwise_kernelILi128ELi4EZNS0_15gpu_kernel_implINS0_13AUnaryFunctorIiiiZZZNS0_19maximum_kernel_cudaERNS_18TensorIteratorBaseEENKUlvE_clEvENKUlvE1_clEvEUliiE_EEEEvS5_RKT_EUliE_EEviT1_)
	.align		4
        /*030c*/ 	.word	index@(__assertfail)
	.align		4
        /*0310*/ 	.word	index@(_ZN2at6native27unrolled_elementwise_kernelINS0_13AUnaryFunctorIiiiZZZNS0_19maximum_kernel_cudaERNS_18TensorIteratorBaseEENKUlvE_clEvENKUlvE1_clEvEUliiE_EESt5arrayIPcLm2EELi4E23TrivialOffsetCalculatorILi1EjESD_NS0_6memory12LoadWithCastILi1EEENSE_13StoreWithCastILi1EEEEEviT_T0_T2_T3_T4_T5_)
	.align		4
        /*0314*/ 	.word	index@(__assertfail)
	.align		4
        /*0318*/ 	.word	index@(_ZN2at6native18elementwise_kernelILi128ELi4EZNS0_15gpu_kernel_implINS0_13BinaryFunctorIiiiZZZNS0_19maximum_kernel_cudaERNS_18TensorIteratorBaseEENKUlvE_clEvENKUlvE1_clEvEUliiE_EEEEvS5_RKT_EUliE_EEviT1_)
	.align		4
        /*031c*/ 	.word	index@(__assertfail)
	.align		4
        /*0320*/ 	.word	index@(_ZN2at6native27unrolled_elementwise_kernelINS0_13BinaryFunctorIiiiZZZNS0_19maximum_kernel_cudaERNS_18TensorIteratorBaseEENKUlvE_clEvENKUlvE1_clEvEUliiE_EESt5arrayIPcLm3EELi4E23TrivialOffsetCalculatorILi2EjESC_ILi1EjENS0_6memory12LoadWithCastILi2EEENSF_13StoreWithCastILi1EEEEEviT_T0_T2_T3_T4_T5_)
	.align		4
        /*0324*/ 	.word	index@(__assertfail)
	.align		4
        /*0328*/ 	.word	index@(_ZN2at6native18elementwise_kernelILi128ELi4EZNS0_15gpu_kernel_implINS0_13AUnaryFunctorIaaaZZZNS0_19maximum_kernel_cudaERNS_18TensorIteratorBaseEENKUlvE_clEvENKUlvE0_clEvEUlaaE_EEEEvS5_RKT_EUliE_EEviT1_)
	.align		4
        /*032c*/ 	.word	index@(__assertfail)
	.align		4
        /*0330*/ 	.word	index@(_ZN2at6native27unrolled_elementwise_kernelINS0_13AUnaryFunctorIaaaZZZNS0_19maximum_kernel_cudaERNS_18TensorIteratorBaseEENKUlvE_clEvENKUlvE0_clEvEUlaaE_EESt5arrayIPcLm2EELi4E23TrivialOffsetCalculatorILi1EjESD_NS0_6memory12LoadWithCastILi1EEENSE_13StoreWithCastILi1EEEEEviT_T0_T2_T3_T4_T5_)
	.align		4
        /*0334*/ 	.word	index@(__assertfail)
	.align		4
        /*0338*/ 	.word	index@(_ZN2at6native18elementwise_kernelILi128ELi4EZNS0_15gpu_kernel_implINS0_13BinaryFunctorIaaaZZZNS0_19maximum_kernel_cudaERNS_18TensorIteratorBaseEENKUlvE_clEvENKUlvE0_clEvEUlaaE_EEEEvS5_RKT_EUliE_EEviT1_)
	.align		4
        /*033c*/ 	.word	index@(__assertfail)
	.align		4
        /*0340*/ 	.word	index@(_ZN2at6native27unrolled_elementwise_kernelINS0_13BinaryFunctorIaaaZZZNS0_19maximum_kernel_cudaERNS_18TensorIteratorBaseEENKUlvE_clEvENKUlvE0_clEvEUlaaE_EESt5arrayIPcLm3EELi4E23TrivialOffsetCalculatorILi2EjESC_ILi1EjENS0_6memory12LoadWithCastILi2EEENSF_13StoreWithCastILi1EEEEEviT_T0_T2_T3_T4_T5_)
	.align		4
        /*0344*/ 	.word	index@(__assertfail)
	.align		4
        /*0348*/ 	.word	index@(_ZN2at6native18elementwise_kernelILi128ELi4EZNS0_15gpu_kernel_implINS0_13AUnaryFunctorIhhhZZZNS0_19maximum_kernel_cudaERNS_18TensorIteratorBaseEENKUlvE_clEvENKUlvE_clEvEUlhhE_EEEEvS5_RKT_EUliE_EEviT1_)
	.align		4
        /*034c*/ 	.word	index@(__assertfail)
	.align		4
        /*0350*/ 	.word	index@(_ZN2at6native27unrolled_elementwise_kernelINS0_13AUnaryFunctorIhhhZZZNS0_19maximum_kernel_cudaERNS_18TensorIteratorBaseEENKUlvE_clEvENKUlvE_clEvEUlhhE_EESt5arrayIPcLm2EELi4E23TrivialOffsetCalculatorILi1EjESD_NS0_6memory12LoadWithCastILi1EEENSE_13StoreWithCastILi1EEEEEviT_T0_T2_T3_T4_T5_)
	.align		4
        /*0354*/ 	.word	index@(__assertfail)
	.align		4
        /*0358*/ 	.word	index@(_ZN2at6native18elementwise_kernelILi128ELi4EZNS0_15gpu_kernel_implINS0_13BinaryFunctorIhhhZZZNS0_19maximum_kernel_cudaERNS_18TensorIteratorBaseEENKUlvE_clEvENKUlvE_clEvEUlhhE_EEEEvS5_RKT_EUliE_EEviT1_)
	.align		4
        /*035c*/ 	.word	index@(__assertfail)
	.align		4
        /*0360*/ 	.word	index@(_ZN2at6native27unrolled_elementwise_kernelINS0_13BinaryFunctorIhhhZZZNS0_19maximum_kernel_cudaERNS_18TensorIteratorBaseEENKUlvE_clEvENKUlvE_clEvEUlhhE_EESt5arrayIPcLm3EELi4E23TrivialOffsetCalculatorILi2EjESC_ILi1EjENS0_6memory12LoadWithCastILi2EEENSF_13StoreWithCastILi1EEEEEviT_T0_T2_T3_T4_T5_)
	.align		4
        /*0364*/ 	.word	index@(__assertfail)
	.align		4
        /*0368*/ 	.word	index@(_ZN2at6native18elementwise_kernelILi128ELi4EZNS0_15gpu_kernel_implINS0_13AUnaryFunctorIbbbZNS0_19maximum_kernel_cudaERNS_18TensorIteratorBaseEEUlbbE_EEEEvS5_RKT_EUliE_EEviT1_)
	.align		4
        /*036c*/ 	.word	index@(__assertfail)
	.align		4
        /*0370*/ 	.word	index@(_ZN2at6native27unrolled_elementwise_kernelINS0_13AUnaryFunctorIbbbZNS0_19maximum_kernel_cudaERNS_18TensorIteratorBaseEEUlbbE_EESt5arrayIPcLm2EELi4E23TrivialOffsetCalculatorILi1EjESB_NS0_6memory12LoadWithCastILi1EEENSC_13StoreWithCastILi1EEEEEviT_T0_T2_T3_T4_T5_)
	.align		4
        /*0374*/ 	.word	index@(__assertfail)
	.align		4
        /*0378*/ 	.word	index@(_ZN2at6native18elementwise_kernelILi128ELi4EZNS0_15gpu_kernel_implINS0_13BinaryFunctorIbbbZNS0_19maximum_kernel_cudaERNS_18TensorIteratorBaseEEUlbbE_EEEEvS5_RKT_EUliE_EEviT1_)
	.align		4
        /*037c*/ 	.word	index@(__assertfail)
	.align		4
        /*0380*/ 	.word	index@(_ZN2at6native27unrolled_elementwise_kernelINS0_13BinaryFunctorIbbbZNS0_19maximum_kernel_cudaERNS_18TensorIteratorBaseEEUlbbE_EESt5arrayIPcLm3EELi4E23TrivialOffsetCalculatorILi2EjESA_ILi1EjENS0_6memory12LoadWithCastILi2EEENSD_13StoreWithCastILi1EEEEEviT_T0_T2_T3_T4_T5_)
	.align		4
        /*0384*/ 	.word	index@(__assertfail)
	.align		4
        /*0388*/ 	.word	0x00000000
	.align		4
        /*038c*/ 	.word	0xfffffffe
	.align		4
        /*0390*/ 	.word	0x00000000
	.align		4
        /*0394*/ 	.word	0xfffffffd
	.align		4
        /*0398*/ 	.word	0x00000000
	.align		4
        /*039c*/ 	.word	0xfffffffc


//--------------------- .nv.constant4             --------------------------
	.section	.nv.constant4,"a",@progbits
	.align	8
	.align		8
.nv.constant4:
        /*0000*/ 	.dword	__assertfail
	.align		8
        /*0008*/ 	.dword	__unnamed_1
	.align		8
        /*0010*/ 	.dword	__unnamed_2
	.align		8
        /*0018*/ 	.dword	__unnamed_3
	.align		8
        /*0020*/ 	.dword	__unnamed_4
	.align		8
        /*0028*/ 	.dword	__unnamed_5
	.align		8
        /*0030*/ 	.dword	__unnamed_6
	.align		8
        /*0038*/ 	.dword	__unnamed_7
	.align		8
        /*0040*/ 	.dword	__unnamed_8
	.align		8
        /*0048*/ 	.dword	__unnamed_9
	.align		8
        /*0050*/ 	.dword	__unnamed_10
	.align		8
        /*0058*/ 	.dword	__unnamed_11
	.align		8
        /*0060*/ 	.dword	__unnamed_12
	.align		8
        /*0068*/ 	.dword	__unnamed_13
	.align		8
        /*0070*/ 	.dword	__unnamed_14
	.align		8
        /*0078*/ 	.dword	__unnamed_15
	.align		8
        /*0080*/ 	.dword	__unnamed_16
	.align		8
        /*0088*/ 	.dword	__unnamed_17
	.align		8
        /*0090*/ 	.dword	__unnamed_18
	.align		8
        /*0098*/ 	.dword	__unnamed_19
	.align		8
        /*00a0*/ 	.dword	__unnamed_20
	.align		8
        /*00a8*/ 	.dword	_ZN57_INTERNAL_d3832acf_26_MaxMinElementwiseKernel_cu_806476104cuda3std3__45__cpo5beginE
	.align		8
        /*00b0*/ 	.dword	_ZN57_INTERNAL_d3832acf_26_MaxMinElementwiseKernel_cu_806476104cuda3std3__45__cpo3endE
	.align		8
        /*00b8*/ 	.dword	_ZN57_INTERNAL_d3832acf_26_MaxMinElementwiseKernel_cu_806476104cuda3std3__45__cpo6cbeginE
	.align		8
        /*00c0*/ 	.dword	_ZN57_INTERNAL_d3832acf_26_MaxMinElementwiseKernel_cu_806476104cuda3std3__45__cpo4cendE
	.align		8
        /*00c8*/ 	.dword	_ZN57_INTERNAL_d3832acf_26_MaxMinElementwiseKernel_cu_806476104cuda3std3__45__cpo6rbeginE
	.align		8
        /*00d0*/ 	.dword	_ZN57_INTERNAL_d3832acf_26_MaxMinElementwiseKernel_cu_806476104cuda3std3__45__cpo4rendE
	.align		8
        /*00d8*/ 	.dword	_ZN57_INTERNAL_d3832acf_26_MaxMinElementwiseKernel_cu_806476104cuda3std3__45__cpo7crbeginE
	.align		8
        /*00e0*/ 	.dword	_ZN57_INTERNAL_d3832acf_26_MaxMinElementwiseKernel_cu_806476104cuda3std3__45__cpo5crendE
	.align		8
        /*00e8*/ 	.dword	_ZN57_INTERNAL_d3832acf_26_MaxMinElementwiseKernel_cu_806476104cuda3std3__459_GLOBAL__N__d3832acf_26_MaxMinElementwiseKernel_cu_806476106ignoreE
	.align		8
        /*00f0*/ 	.dword	_ZN57_INTERNAL_d3832acf_26_MaxMinElementwiseKernel_cu_806476104cuda3std3__419piecewise_constructE
	.align		8
        /*00f8*/ 	.dword	_ZN57_INTERNAL_d3832acf_26_MaxMinElementwiseKernel_cu_806476104cuda3std3__48in_placeE
	.align		8
        /*0100*/ 	.dword	_ZN57_INTERNAL_d3832acf_26_MaxMinElementwiseKernel_cu_806476104cuda3std3__420unreachable_sentinelE
	.align		8
        /*0108*/ 	.dword	_ZN57_INTERNAL_d3832acf_26_MaxMinElementwiseKernel_cu_806476104cuda3std6ranges3__45__cpo4swapE
	.align		8
        /*0110*/ 	.dword	_ZN57_INTERNAL_d3832acf_26_MaxMinElementwiseKernel_cu_806476104cuda3std6ranges3__45__cpo9iter_moveE
	.align		8
        /*0118*/ 	.dword	_ZN57_INTERNAL_d3832acf_26_MaxMinElementwiseKernel_cu_806476104cuda3std6ranges3__45__cpo5beginE
	.align		8
        /*0120*/ 	.dword	_ZN57_INTERNAL_d3832acf_26_MaxMinElementwiseKernel_cu_806476104cuda3std6ranges3__45__cpo3endE
	.align		8
        /*0128*/ 	.dword	_ZN57_INTERNAL_d3832acf_26_MaxMinElementwiseKernel_cu_806476104cuda3std6ranges3__45__cpo6cbeginE
	.align		8
        /*0130*/ 	.dword	_ZN57_INTERNAL_d3832acf_26_MaxMinElementwiseKernel_cu_806476104cuda3std6ranges3__45__cpo4cendE
	.align		8
        /*0138*/ 	.dword	_ZN57_INTERNAL_d3832acf_26_MaxMinElementwiseKernel_cu_806476104cuda3std6ranges3__45__cpo7advanceE
	.align		8
        /*0140*/ 	.dword	_ZN57_INTERNAL_d3832acf_26_MaxMinElementwiseKernel_cu_806476104cuda3std6ranges3__45__cpo9iter_swapE
	.align		8
        /*0148*/ 	.dword	_ZN57_INTERNAL_d3832acf_26_MaxMinElementwiseKernel_cu_806476104cuda3std6ranges3__45__cpo4nextE
	.align		8
        /*0150*/ 	.dword	_ZN57_INTERNAL_d3832acf_26_MaxMinElementwiseKernel_cu_806476104cuda3std6ranges3__45__cpo4prevE
	.align		8
        /*0158*/ 	.dword	_ZN57_INTERNAL_d3832acf_26_MaxMinElementwiseKernel_cu_806476104cuda3std6ranges3__45__cpo4dataE
	.align		8
        /*0160*/ 	.dword	_ZN57_INTERNAL_d3832acf_26_MaxMinElementwiseKernel_cu_806476104cuda3std6ranges3__45__cpo5cdataE
	.align		8
        /*0168*/ 	.dword	_ZN57_INTERNAL_d3832acf_26_MaxMinElementwiseKernel_cu_806476104cuda3std6ranges3__45__cpo4sizeE
	.align		8
        /*0170*/ 	.dword	_ZN57_INTERNAL_d3832acf_26_MaxMinElementwiseKernel_cu_806476104cuda3std6ranges3__45__cpo5ssizeE
	.align		8
        /*0178*/ 	.dword	_ZN57_INTERNAL_d3832acf_26_MaxMinElementwiseKernel_cu_806476104cuda3std6ranges3__45__cpo8distanceE
	.align		8
        /*0180*/ 	.dword	_ZN57_INTERNAL_d3832acf_26_MaxMinElementwiseKernel_cu_806476106thrust23THRUST_300001_SM_900_NS6system6detail10sequential3seqE
	.align		8
        /*0188*/ 	.dword	$str$9
	.align		8
        /*0190*/ 	.dword	$str$10


//--------------------- .text._ZN2at6native18elementwise_kernelILi128ELi4EZNS0_15gpu_kernel_implINS0_13AUnaryFunctorIN3c108BFloat16ES5_S5_ZZZNS0_16fmin_kernel_cudaERNS_18TensorIteratorBaseEENKUlvE_clEvENKUlvE2_clEvEUlS5_S5_E_EEEEvS7_RKT_EUliE_EEviT1_ --------------------------
	.section	.text._ZN2at6native18elementwise_kernelILi128ELi4EZNS0_15gpu_kernel_implINS0_13AUnaryFunctorIN3c108BFloat16ES5_S5_ZZZNS0_16fmin_kernel_cudaERNS_18TensorIteratorBaseEENKUlvE_clEvENKUlvE2_clEvEUlS5_S5_E_EEEEvS7_RKT_EUliE_EEviT1_,"ax",@progbits
	.align	128
        .global         _ZN2at6native18elementwise_kernelILi128ELi4EZNS0_15gpu_kernel_implINS0_13AUnaryFunctorIN3c108BFloat16ES5_S5_ZZZNS0_16fmin_kernel_cudaERNS_18TensorIteratorBaseEENKUlvE_clEvENKUlvE2_clEvEUlS5_S5_E_EEEEvS7_RKT_EUliE_EEviT1_
        .type           _ZN2at6native18elementwise_kernelILi128ELi4EZNS0_15gpu_kernel_implINS0_13AUnaryFunctorIN3c108BFloat16ES5_S5_ZZZNS0_16fmin_kernel_cudaERNS_18TensorIteratorBaseEENKUlvE_clEvENKUlvE2_clEvEUlS5_S5_E_EEEEvS7_RKT_EUliE_EEviT1_,@function
        .size           _ZN2at6native18elementwise_kernelILi128ELi4EZNS0_15gpu_kernel_implINS0_13AUnaryFunctorIN3c108BFloat16ES5_S5_ZZZNS0_16fmin_kernel_cudaERNS_18TensorIteratorBaseEENKUlvE_clEvENKUlvE2_clEvEUlS5_S5_E_EEEEvS7_RKT_EUliE_EEviT1_,(.L_x_42103 - _ZN2at6native18elementwise_kernelILi128ELi4EZNS0_15gpu_kernel_implINS0_13AUnaryFunctorIN3c108BFloat16ES5_S5_ZZZNS0_16fmin_kernel_cudaERNS_18TensorIteratorBaseEENKUlvE_clEvENKUlvE2_clEvEUlS5_S5_E_EEEEvS7_RKT_EUliE_EEviT1_)
        .other          _ZN2at6native18elementwise_kernelILi128ELi4EZNS0_15gpu_kernel_implINS0_13AUnaryFunctorIN3c108BFloat16ES5_S5_ZZZNS0_16fmin_kernel_cudaERNS_18TensorIteratorBaseEENKUlvE_clEvENKUlvE2_clEvEUlS5_S5_E_EEEEvS7_RKT_EUliE_EEviT1_,@"STO_CUDA_ENTRY STV_DEFAULT"
_ZN2at6native18elementwise_kernelILi128ELi4EZNS0_15gpu_kernel_implINS0_13AUnaryFunctorIN3c108BFloat16ES5_S5_ZZZNS0_16fmin_kernel_cudaERNS_18TensorIteratorBaseEENKUlvE_clEvENKUlvE2_clEvEUlS5_S5_E_EEEEvS7_RKT_EUliE_EEviT1_:
.text._ZN2at6native18elementwise_kernelILi128ELi4EZNS0_15gpu_kernel_implINS0_13AUnaryFunctorIN3c108BFloat16ES5_S5_ZZZNS0_16fmin_kernel_cudaERNS_18TensorIteratorBaseEENKUlvE_clEvENKUlvE2_clEvEUlS5_S5_E_EEEEvS7_RKT_EUliE_EEviT1_:
[----:B------:R-:W0:Y:S01]  /*0000*/  LDC R1, c[0x0][0x28] ;  /* 0x00000a00ff017b82 */ /* 0x000e220000000800 */
[----:B------:R-:W1:Y:S01]  /*0010*/  S2R R23, SR_CTAID.X ;  /* 0x0000000000177919 */ /* 0x000e620000002500 */
[----:B------:R-:W-:Y:S01]  /*0020*/  ULDC UR4, c[0x0][0x210] ;  /* 0x0000840000047ab9 */ /* 0x000fe20000000800 */
[----:B------:R-:W-:Y:S01]  /*0030*/  ULDC.64 UR36, c[0x0][0x208] ;  /* 0x0000820000247ab9 */ /* 0x000fe20000000a00 */
[----:B------:R-:W-:Y:S01]  /*0040*/  BSSY B6, `(.L_x_0) ;  /* 0x0000330000067945 */ /* 0x000fe20003800000 */
[----:B------:R-:W1:Y:S02]  /*0050*/  S2R R18, SR_TID.X ;  /* 0x0000000000127919 */ /* 0x000e640000002100 */
[----:B-1----:R-:W-:-:S05]  /*0060*/  IMAD R19, R23, 0x200, R18 ;  /* 0x0000020017137824 */ /* 0x002fca00078e0212 */
[----:B------:R-:W-:-:S13]  /*0070*/  ISETP.GE.AND P0, PT, R19, UR4, PT ;  /* 0x0000000413007c0c */ /* 0x000fda000bf06270 */
[----:B0-----:R-:W-:Y:S05]  /*0080*/  @P0 BRA `(.L_x_1) ;  /* 0x0000003000ac0947 */ /* 0x001fea0003800000 */
[----:B------:R-:W0:Y:S01]  /*0090*/  LDC R6, c[0x0][0x218] ;  /* 0x00008600ff067b82 */ /* 0x000e220000000800 */
[----:B------:R-:W-:Y:S02]  /*00a0*/  IMAD.MOV.U32 R0, RZ, RZ, RZ ;  /* 0x000000ffff007224 */ /* 0x000fe400078e00ff */
[----:B------:R-:W-:Y:S01]  /*00b0*/  IMAD.MOV.U32 R16, RZ, RZ, RZ ;  /* 0x000000ffff107224 */ /* 0x000fe200078e00ff */
[----:B0-----:R-:W-:-:S13]  /*00c0*/  ISETP.NE.AND P0, PT, R6, RZ, PT ;  /* 0x000000ff0600720c */ /* 0x001fda0003f05270 */
[----:B------:R-:W-:Y:S05]  /*00d0*/  @!P0 BRA `(.L_x_2) ;  /* 0x0000001000b08947 */ /* 0x000fea0003800000 */
[----:B------:R-:W-:Y:S01]  /*00e0*/  IMAD.MOV.U32 R2, RZ, RZ, RZ ;  /* 0x000000ffff027224 */ /* 0x000fe200078e00ff */
[----:B------:R-:W-:Y:S01]  /*00f0*/  ULDC.64 UR4, c[0x0][0x220] ;  /* 0x0000880000047ab9 */ /* 0x000fe20000000a00 */
[----:B------:R-:W-:Y:S01]  /*0100*/  IMAD.MOV.U32 R3, RZ, RZ, R19 ;  /* 0x000000ffff037224 */ /* 0x000fe200078e0013 */
[----:B------:R-:W-:Y:S01]  /*0110*/  ISETP.NE.AND P0, PT, R6, 0x1, PT ;  /* 0x000000010600780c */ /* 0x000fe20003f05270 */
[----:B------:R-:W-:Y:S01]  /*0120*/  IMAD.HI.U32 R2, R19, UR4, R2 ;  /* 0x0000000413027c27 */ /* 0x000fe2000f8e0002 */
[----:B------:R-:W-:-:S04]  /*0130*/  ULDC UR4, c[0x0][0x21c] ;  /* 0x0000870000047ab9 */ /* 0x000fc80000000800 */
[----:B------:R-:W-:-:S05]  /*0140*/  SHF.R.U32.HI R3, RZ, UR5, R2 ;  /* 0x00000005ff037c19 */ /* 0x000fca0008011602 */
[----:B------:R-:W-:-:S04]  /*0150*/  IMAD.MOV R0, RZ, RZ, -R3 ;  /* 0x000000ffff007224 */ /* 0x000fc800078e0a03 */
[----:B------:R-:W-:Y:S01]  /*0160*/  IMAD R19, R0, UR4, R19 ;  /* 0x0000000400137c24 */ /* 0x000fe2000f8e0213 */
[----:B------:R-:W-:-:S03]  /*0170*/  ULDC.64 UR4, c[0x0][0x348] ;  /* 0x0000d20000047ab9 */ /* 0x000fc60000000a00 */
[C---:B------:R-:W-:Y:S02]  /*0180*/  IMAD R16, R19.reuse, UR4, RZ ;  /* 0x0000000413107c24 */ /* 0x040fe4000f8e02ff */
[----:B------:R-:W-:Y:S01]  /*0190*/  IMAD R0, R19, UR5, RZ ;  /* 0x0000000513007c24 */ /* 0x000fe2000f8e02ff */
[----:B------:R-:W-:Y:S06]  /*01a0*/  @!P0 BRA `(.L_x_2) ;  /* 0x00000010007c8947 */ /* 0x000fec0003800000 */
[----:B------:R-:W-:Y:S01]  /*01b0*/  IMAD.MOV.U32 R2, RZ, RZ, RZ ;  /* 0x000000ffff027224 */ /* 0x000fe200078e00ff */
[----:B------:R-:W-:Y:S01]  /*01c0*/  ULDC.64 UR6, c[0x0][0x228] ;  /* 0x00008a0000067ab9 */ /* 0x000fe20000000a00 */
[----:B------:R-:W-:Y:S01]  /*01d0*/  ULDC UR5, c[0x0][0x230] ;  /* 0x00008c0000057ab9 */ /* 0x000fe20000000800 */
[----:B------:R-:W-:Y:S01]  /*01e0*/  ISETP.NE.AND P0, PT, R6, 0x2, PT ;  /* 0x000000020600780c */ /* 0x000fe20003f05270 */
[----:B------:R-:W-:-:S05]  /*01f0*/  IMAD.HI.U32 R4, R3, UR7, R2 ;  /* 0x0000000703047c27 */ /* 0x000fca000f8e0002 */
[----:B------:R-:W-:-:S05]  /*0200*/  SHF.R.U32.HI R5, RZ, UR5, R4 ;  /* 0x00000005ff057c19 */ /* 0x000fca0008011604 */
[----:B------:R-:W-:-:S04]  /*0210*/  IMAD.MOV R2, RZ, RZ, -R5 ;  /* 0x000000ffff027224 */ /* 0x000fc800078e0a05 */
[----:B------:R-:W-:Y:S01]  /*0220*/  IMAD R3, R2, UR6, R3 ;  /* 0x0000000602037c24 */ /* 0x000fe2000f8e0203 */
[----:B------:R-:W-:-:S03]  /*0230*/  ULDC.64 UR6, c[0x0][0x350] ;  /* 0x0000d40000067ab9 */ /* 0x000fc60000000a00 */
[C---:B------:R-:W-:Y:S02]  /*0240*/  IMAD R16, R3.reuse, UR6, RZ ;  /* 0x0000000603107c24 */ /* 0x040fe4000f8e02ff */
[----:B------:R-:W-:Y:S02]  /*0250*/  IMAD R0, R3, UR7, R0 ;  /* 0x0000000703007c24 */ /* 0x000fe4000f8e0200 */
[----:B------:R-:W-:Y:S01]  /*0260*/  IMAD R16, R19, UR4, R16 ;  /* 0x0000000413107c24 */ /* 0x000fe2000f8e0210 */
[----:B------:R-:W-:Y:S06]  /*0270*/  @!P0 BRA `(.L_x_2) ;  /* 0x0000001000488947 */ /* 0x000fec0003800000 */
[----:B------:R-:W-:Y:S01]  /*0280*/  IMAD.MOV.U32 R4, RZ, RZ, RZ ;  /* 0x000000ffff047224 */ /* 0x000fe200078e00ff */
[----:B------:R-:W-:Y:S01]  /*0290*/  ULDC.64 UR4, c[0x0][0x238] ;  /* 0x00008e0000047ab9 */ /* 0x000fe20000000a00 */
[----:B------:R-:W-:Y:S02]  /*02a0*/  ISETP.NE.AND P0, PT, R6, 0x3, PT ;  /* 0x000000030600780c */ /* 0x000fe40003f05270 */
[----:B------:R-:W-:Y:S01]  /*02b0*/  IMAD.HI.U32 R2, R5, UR4, R4 ;  /* 0x0000000405027c27 */ /* 0x000fe2000f8e0004 */
[----:B------:R-:W-:-:S04]  /*02c0*/  ULDC UR4, c[0x0][0x234] ;  /* 0x00008d0000047ab9 */ /* 0x000fc80000000800 */
[----:B------:R-:W-:-:S05]  /*02d0*/  SHF.R.U32.HI R3, RZ, UR5, R2 ;  /* 0x00000005ff037c19 */ /* 0x000fca0008011602 */
[----:B------:R-:W-:-:S04]  /*02e0*/  IMAD.MOV R4, RZ, RZ, -R3 ;  /* 0x000000ffff047224 */ /* 0x000fc800078e0a03 */
[----:B------:R-:W-:Y:S01]  /*02f0*/  IMAD R5, R4, UR4, R5 ;  /* 0x0000000404057c24 */ /* 0x000fe2000f8e0205 */
[----:B------:R-:W-:-:S03]  /*0300*/  ULDC.64 UR4, c[0x0][0x358] ;  /* 0x0000d60000047ab9 */ /* 0x000fc60000000a00 */
[C---:B------:R-:W-:Y:S02]  /*0310*/  IMAD R16, R5.reuse, UR4, R16 ;  /* 0x0000000405107c24 */ /* 0x040fe4000f8e0210 */
[----:B------:R-:W-:Y:S01]  /*0320*/  IMAD R0, R5, UR5, R0 ;  /* 0x0000000505007c24 */ /* 0x000fe2000f8e0200 */
[----:B------:R-:W-:Y:S06]  /*0330*/  @!P0 BRA `(.L_x_2) ;  /* 0x0000001000188947 */ /* 0x000fec0003800000 */
[----:B------:R-:W-:Y:S01]  /*0340*/  IMAD.MOV.U32 R2, RZ, RZ, RZ ;  /* 0x000000ffff027224 */ /* 0x000fe200078e00ff */
[----:B------:R-:W-:Y:S01]  /*0350*/  ULDC.64 UR6, c[0x0][0x240] ;  /* 0x0000900000067ab9 */ /* 0x000fe20000000a00 */
[----:B------:R-:W-:Y:S01]  /*0360*/  ULDC UR4, c[0x0][0x248] ;  /* 0x0000920000047ab9 */ /* 0x000fe20000000800 */
[----:B------:R-:W-:Y:S01]  /*0370*/  ISETP.NE.AND P0, PT, R6, 0x4, PT ;  /* 0x000000040600780c */ /* 0x000fe20003f05270 */
[----:B------:R-:W-:-:S05]  /*0380*/  IMAD.HI.U32 R4, R3, UR7, R2 ;  /* 0x0000000703047c27 */ /* 0x000fca000f8e0002 */
[----:B------:R-:W-:Y:S01]  /*0390*/  SHF.R.U32.HI R5, RZ, UR4, R4 ;  /* 0x00000004ff057c19 */ /* 0x000fe20008011604 */
[----:B------:R-:W-:-:S04]  /*03a0*/  ULDC.64 UR4, c[0x0][0x360] ;  /* 0x0000d80000047ab9 */ /* 0x000fc80000000a00 */
[----:B------:R-:W-:-:S04]  /*03b0*/  IMAD.MOV R2, RZ, RZ, -R5 ;  /* 0x000000ffff027224 */ /* 0x000fc800078e0a05 */
[----:B------:R-:W-:-:S04]  /*03c0*/  IMAD R3, R2, UR6, R3 ;  /* 0x0000000602037c24 */ /* 0x000fc8000f8e0203 */
[C---:B------:R-:W-:Y:S02]  /*03d0*/  IMAD R16, R3.reuse, UR4, R16 ;  /* 0x0000000403107c24 */ /* 0x040fe4000f8e0210 */
        /* <DEDUP_REMOVED lines=243> */
[----:B------:R-:W-:-:S03]  /*1310*/  ULDC.64 UR4, c[0x0][0x340] ;  /* 0x0000d00000047ab9 */ /* 0x000fc60000000a00 */
[----:B------:R-:W-:Y:S01]  /*1320*/  IMAD.HI.U32 R2, R5, UR4, R4 ;  /* 0x0000000405027c27 */ /* 0x000fe2000f8e0004 */
[----:B------:R-:W-:-:S04]  /*1330*/  ULDC UR4, c[0x0][0x33c] ;  /* 0x0000cf0000047ab9 */ /* 0x000fc80000000800 */
[----:B------:R-:W-:-:S05]  /*1340*/  SHF.R.U32.HI R2, RZ, UR5, R2 ;  /* 0x00000005ff027c19 */ /* 0x000fca0008011602 */
[----:B------:R-:W-:-:S04]  /*1350*/  IMAD.MOV R3, RZ, RZ, -R2 ;  /* 0x000000ffff037224 */ /* 0x000fc800078e0a02 */
[----:B------:R-:W-:Y:S01]  /*1360*/  IMAD R5, R3, UR4, R5 ;  /* 0x0000000403057c24 */ /* 0x000fe2000f8e0205 */
[----:B------:R-:W-:-:S03]  /*1370*/  ULDC.64 UR4, c[0x0][0x408] ;  /* 0x0001020000047ab9 */ /* 0x000fc60000000a00 */
[C---:B------:R-:W-:Y:S02]  /*1380*/  IMAD R16, R5.reuse, UR4, R16 ;  /* 0x0000000405107c24 */ /* 0x040fe4000f8e0210 */
[----:B------:R-:W-:-:S07]  /*1390*/  IMAD R0, R5, UR5, R0 ;  /* 0x0000000505007c24 */ /* 0x000fce000f8e0200 */
.L_x_2:
[----:B------:R-:W0:Y:S01]  /*13a0*/  LDC.U8 R5, c[0x0][0x425] ;  /* 0x00010940ff057b82 */ /* 0x000e220000000000 */
[----:B------:R-:W-:Y:S01]  /*13b0*/  ULDC.64 UR4, c[0x0][0x410] ;  /* 0x0001040000047ab9 */ /* 0x000fe20000000a00 */
[----:B------:R-:W-:Y:S01]  /*13c0*/  ULDC.64 UR6, c[0x0][0x418] ;  /* 0x0001060000067ab9 */ /* 0x000fe20000000a00 */
[----:B------:R-:W-:Y:S02]  /*13d0*/  IADD3 R16, P1, R16, UR4, RZ ;  /* 0x0000000410107c10 */ /* 0x000fe4000ff3e0ff */
[----:B------:R-:W-:-:S03]  /*13e0*/  IADD3 R2, P2, R0, UR6, RZ ;  /* 0x0000000600027c10 */ /* 0x000fc6000ff5e0ff */
[----:B------:R-:W-:Y:S02]  /*13f0*/  IMAD.X R17, RZ, RZ, UR5, P1 ;  /* 0x00000005ff117e24 */ /* 0x000fe400088e06ff */
[----:B------:R-:W-:Y:S01]  /*1400*/  IMAD.X R3, RZ, RZ, UR7, P2 ;  /* 0x00000007ff037e24 */ /* 0x000fe200090e06ff */
[----:B0-----:R-:W-:-:S04]  /*1410*/  PRMT R4, R5, 0x9910, RZ ;  /* 0x0000991005047816 */ /* 0x001fc800000000ff */
[----:B------:R-:W-:-:S13]  /*1420*/  ISETP.GT.AND P0, PT, R4, 0x9, PT ;  /* 0x000000090400780c */ /* 0x000fda0003f04270 */
[----:B------:R-:W-:Y:S05]  /*1430*/  @P0 BRA `(.L_x_3) ;  /* 0x0000000400100947 */ /* 0x000fea0003800000 */
[----:B------:R-:W-:-:S13]  /*1440*/  ISETP.GT.AND P0, PT, R4, 0x4, PT ;  /* 0x000000040400780c */ /* 0x000fda0003f04270 */
[----:B------:R-:W-:Y:S05]  /*1450*/  @P0 BRA `(.L_x_4) ;  /* 0x0000000000800947 */ /* 0x000fea0003800000 */
[----:B------:R-:W-:-:S13]  /*1460*/  ISETP.GT.AND P0, PT, R4, 0x1, PT ;  /* 0x000000010400780c */ /* 0x000fda0003f04270 */
[----:B------:R-:W-:Y:S05]  /*1470*/  @P0 BRA `(.L_x_5) ;  /* 0x0000000000300947 */ /* 0x000fea0003800000 */
[----:B------:R-:W-:-:S13]  /*1480*/  ISETP.NE.AND P0, PT, R5, RZ, PT ;  /* 0x000000ff0500720c */ /* 0x000fda0003f05270 */
[----:B------:R-:W-:Y:S05]  /*1490*/  @!P0 BRA `(.L_x_6) ;  /* 0x0000000000188947 */ /* 0x000fea0003800000 */
[----:B------:R-:W-:-:S13]  /*14a0*/  ISETP.NE.AND P0, PT, R4, 0x1, PT ;  /* 0x000000010400780c */ /* 0x000fda0003f05270 */
[----:B------:R-:W-:Y:S05]  /*14b0*/  @P0 BRA `(.L_x_7) ;  /* 0x0000000c004c0947 */ /* 0x000fea0003800000 */
[----:B------:R-:W2:Y:S02]  /*14c0*/  LDG.E.S8 R2, desc[UR36][R2.64] ;  /* 0x0000002402027981 */ /* 0x000ea4000c1e1300 */
[----:B--2---:R-:W0:Y:S02]  /*14d0*/  I2F.S16 R0, R2 ;  /* 0x0000000200007306 */ /* 0x004e240000101400 */
[----:B0-----:R-:W-:Y:S01]  /*14e0*/  F2FP.BF16.F32.PACK_AB R0, RZ, R0 ;  /* 0x00000000ff00723e */ /* 0x001fe200000010ff */
[----:B------:R-:W-:Y:S06]  /*14f0*/  BRA `(.L_x_8) ;  /* 0x0000000c00a07947 */ /* 0x000fec0003800000 */
.L_x_6:
[----:B------:R-:W2:Y:S02]  /*1500*/  LDG.E.U8 R2, desc[UR36][R2.64] ;  /* 0x0000002402027981 */ /* 0x000ea4000c1e1100 */
[----:B--2---:R-:W-:-:S04]  /*1510*/  I2FP.F32.U32 R0, R2 ;  /* 0x0000000200007245 */ /* 0x004fc80000201000 */
[----:B------:R-:W-:Y:S01]  /*1520*/  F2FP.BF16.F32.PACK_AB R0, RZ, R0 ;  /* 0x00000000ff00723e */ /* 0x000fe200000010ff */
[----:B------:R-:W-:Y:S06]  /*1530*/  BRA `(.L_x_8) ;  /* 0x0000000c00907947 */ /* 0x000fec0003800000 */
.L_x_5:
[----:B------:R-:W-:-:S13]  /*1540*/  ISETP.NE.AND P0, PT, R4, 0x2, PT ;  /* 0x000000020400780c */ /* 0x000fda0003f05270 */
[----:B------:R-:W-:Y:S05]  /*1550*/  @!P0 BRA `(.L_x_9) ;  /* 0x0000000000308947 */ /* 0x000fea0003800000 */
[----:B------:R-:W-:-:S13]  /*1560*/  ISETP.NE.AND P0, PT, R4, 0x3, PT ;  /* 0x000000030400780c */ /* 0x000fda0003f05270 */
[----:B------:R-:W-:Y:S05]  /*1570*/  @!P0 BRA `(.L_x_10) ;  /* 0x0000000000188947 */ /* 0x000fea0003800000 */
[----:B------:R-:W-:-:S13]  /*1580*/  ISETP.NE.AND P0, PT, R4, 0x4, PT ;  /* 0x000000040400780c */ /* 0x000fda0003f05270 */
[----:B------:R-:W-:Y:S05]  /*1590*/  @P0 BRA `(.L_x_7) ;  /* 0x0000000c00140947 */ /* 0x000fea0003800000 */
[----:B------:R-:W2:Y:S02]  /*15a0*/  LDG.E.64 R2, desc[UR36][R2.64] ;  /* 0x0000002402027981 */ /* 0x000ea4000c1e1b00 */
[----:B--2---:R-:W0:Y:S02]  /*15b0*/  I2F.S64 R0, R2 ;  /* 0x0000000200007312 */ /* 0x004e240000301400 */
[----:B0-----:R-:W-:Y:S01]  /*15c0*/  F2FP.BF16.F32.PACK_AB R0, RZ, R0 ;  /* 0x00000000ff00723e */ /* 0x001fe200000010ff */
[----:B------:R-:W-:Y:S06]  /*15d0*/  BRA `(.L_x_8) ;  /* 0x0000000c00687947 */ /* 0x000fec0003800000 */
.L_x_10:
[----:B------:R-:W2:Y:S02]  /*15e0*/  LDG.E R2, desc[UR36][R2.64] ;  /* 0x0000002402027981 */ /* 0x000ea4000c1e1900 */
[----:B--2---:R-:W-:-:S04]  /*15f0*/  I2FP.F32.S32 R0, R2 ;  /* 0x0000000200007245 */ /* 0x004fc80000201400 */
[----:B------:R-:W-:Y:S01]  /*1600*/  F2FP.BF16.F32.PACK_AB R0, RZ, R0 ;  /* 0x00000000ff00723e */ /* 0x000fe200000010ff */
[----:B------:R-:W-:Y:S06]  /*1610*/  BRA `(.L_x_8) ;  /* 0x0000000c00587947 */ /* 0x000fec0003800000 */
.L_x_9:
[----:B------:R-:W2:Y:S02]  /*1620*/  LDG.E.U16 R2, desc[UR36][R2.64] ;  /* 0x0000002402027981 */ /* 0x000ea4000c1e1500 */
[----:B--2---:R-:W0:Y:S02]  /*1630*/  I2F.S16 R0, R2 ;  /* 0x0000000200007306 */ /* 0x004e240000101400 */
[----:B0-----:R-:W-:Y:S01]  /*1640*/  F2FP.BF16.F32.PACK_AB R0, RZ, R0 ;  /* 0x00000000ff00723e */ /* 0x001fe200000010ff */
[----:B------:R-:W-:Y:S06]  /*1650*/  BRA `(.L_x_8) ;  /* 0x0000000c00487947 */ /* 0x000fec0003800000 */
.L_x_4:
[----:B------:R-:W-:-:S13]  /*1660*/  ISETP.GT.AND P0, PT, R4, 0x6, PT ;  /* 0x000000060400780c */ /* 0x000fda0003f04270 */
[----:B------:R-:W-:Y:S05]  /*1670*/  @P0 BRA `(.L_x_11) ;  /* 0x00000000002c0947 */ /* 0x000fea0003800000 */
[----:B------:R-:W-:-:S13]  /*1680*/  ISETP.NE.AND P0, PT, R4, 0x5, PT ;  /* 0x000000050400780c */ /* 0x000fda0003f05270 */
[----:B------:R-:W-:Y:S05]  /*1690*/  @!P0 BRA `(.L_x_12) ;  /* 0x0000000000148947 */ /* 0x000fea0003800000 */
[----:B------:R-:W-:-:S13]  /*16a0*/  ISETP.NE.AND P0, PT, R4, 0x6, PT ;  /* 0x000000060400780c */ /* 0x000fda0003f05270 */
[----:B------:R-:W-:Y:S05]  /*16b0*/  @P0 BRA `(.L_x_7) ;  /* 0x0000000800cc0947 */ /* 0x000fea0003800000 */
[----:B------:R-:W2:Y:S02]  /*16c0*/  LDG.E R2, desc[UR36][R2.64] ;  /* 0x0000002402027981 */ /* 0x000ea4000c1e1900 */
[----:B--2---:R-:W-:Y:S01]  /*16d0*/  F2FP.BF16.F32.PACK_AB R0, RZ, R2 ;  /* 0x00000002ff00723e */ /* 0x004fe200000010ff */
[----:B------:R-:W-:Y:S06]  /*16e0*/  BRA `(.L_x_8) ;  /* 0x0000000c00247947 */ /* 0x000fec0003800000 */
.L_x_12:
[----:B------:R-:W2:Y:S02]  /*16f0*/  LDG.E.U16 R0, desc[UR36][R2.64] ;  /* 0x0000002402007981 */ /* 0x000ea4000c1e1500 */
[----:B--2---:R-:W-:-:S05]  /*1700*/  HADD2.F32 R0, -RZ, R0.H0_H0 ;  /* 0x20000000ff007230 */ /* 0x004fca0000004100 */
[----:B------:R-:W-:Y:S01]  /*1710*/  F2FP.BF16.F32.PACK_AB R0, RZ, R0 ;  /* 0x00000000ff00723e */ /* 0x000fe200000010ff */
[----:B------:R-:W-:Y:S06]  /*1720*/  BRA `(.L_x_8) ;  /* 0x0000000c00147947 */ /* 0x000fec0003800000 */
.L_x_11:
[----:B------:R-:W-:-:S13]  /*1730*/  ISETP.NE.AND P0, PT, R4, 0x7, PT ;  /* 0x000000070400780c */ /* 0x000fda0003f05270 */
[----:B------:R-:W-:Y:S05]  /*1740*/  @!P0 BRA `(.L_x_13) ;  /* 0x00000000002c8947 */ /* 0x000fea0003800000 */
[----:B------:R-:W-:-:S13]  /*1750*/  ISETP.NE.AND P0, PT, R4, 0x8, PT ;  /* 0x000000080400780c */ /* 0x000fda0003f05270 */
[----:B------:R-:W-:Y:S05]  /*1760*/  @!P0 BRA `(.L_x_14) ;  /* 0x0000000000148947 */ /* 0x000fea0003800000 */
[----:B------:R-:W-:-:S13]  /*1770*/  ISETP.NE.AND P0, PT, R4, 0x9, PT ;  /* 0x000000090400780c */ /* 0x000fda0003f05270 */
[----:B------:R-:W-:Y:S05]  /*1780*/  @P0 BRA `(.L_x_7) ;  /* 0x0000000800980947 */ /* 0x000fea0003800000 */
[----:B------:R-:W2:Y:S02]  /*1790*/  LDG.E R2, desc[UR36][R2.64] ;  /* 0x0000002402027981 */ /* 0x000ea4000c1e1900 */
[----:B--2---:R-:W-:Y:S01]  /*17a0*/  F2FP.BF16.F32.PACK_AB R0, RZ, R2 ;  /* 0x00000002ff00723e */ /* 0x004fe200000010ff */
[----:B------:R-:W-:Y:S06]  /*17b0*/  BRA `(.L_x_8) ;  /* 0x0000000800f07947 */ /* 0x000fec0003800000 */
.L_x_14:
[----:B------:R-:W2:Y:S02]  /*17c0*/  LDG.E.U16 R2, desc[UR36][R2.64] ;  /* 0x0000002402027981 */ /* 0x000ea4000c1e1500 */
[----:B--2---:R-:W-:-:S05]  /*17d0*/  HADD2.F32 R0, -RZ, R2.H0_H0 ;  /* 0x20000002ff007230 */ /* 0x004fca0000004100 */
[----:B------:R-:W-:Y:S01]  /*17e0*/  F2FP.BF16.F32.PACK_AB R0, RZ, R0 ;  /* 0x00000000ff00723e */ /* 0x000fe200000010ff */
[----:B------:R-:W-:Y:S06]  /*17f0*/  BRA `(.L_x_8) ;  /* 0x0000000800e07947 */ /* 0x000fec0003800000 */
.L_x_13:
[----:B------:R-:W2:Y:S01]  /*1800*/  LDG.E.64 R2, desc[UR36][R2.64] ;  /* 0x0000002402027981 */ /* 0x000ea2000c1e1b00 */
[----:B------:R-:W-:Y:S01]  /*1810*/  UMOV UR4, 0xf0000000 ;  /* 0xf000000000047882 */ /* 0x000fe20000000000 */
[----:B------:R-:W-:Y:S01]  /*1820*/  UMOV UR5, 0x380fffff ;  /* 0x380fffff00057882 */ /* 0x000fe20000000000 */
[----:B--2---:R-:W0:Y:S01]  /*1830*/  F2F.F32.F64 R0, R2 ;  /* 0x0000000200007310 */ /* 0x004e220000301000 */
[----:B------:R-:W-:-:S14]  /*1840*/  DSETP.GEU.AND P0, PT, |R2|, UR4, PT ;  /* 0x0000000402007e2a */ /* 0x000fdc000bf0e200 */
[----:B0-----:R-:W-:-:S05]  /*1850*/  @!P0 FMUL R0, R0, 1.175494350822287508e-38 ;  /* 0x0080000000008820 */ /* 0x001fca0000400000 */
[----:B------:R-:W-:Y:S01]  /*1860*/  F2FP.BF16.F32.PACK_AB R0, RZ, R0 ;  /* 0x00000000ff00723e */ /* 0x000fe200000010ff */
[----:B------:R-:W-:Y:S06]  /*1870*/  BRA `(.L_x_8) ;  /* 0x0000000800c07947 */ /* 0x000fec0003800000 */
.L_x_3:
[----:B------:R-:W-:-:S13]  /*1880*/  ISETP.GT.AND P0, PT, R4, 0x18, PT ;  /* 0x000000180400780c */ /* 0x000fda0003f04270 */
[----:B------:R-:W-:Y:S05]  /*1890*/  @P0 BRA `(.L_x_15) ;  /* 0x0000000400000947 */ /* 0x000fea0003800000 */
[----:B------:R-:W-:-:S13]  /*18a0*/  ISETP.GT.AND P0, PT, R4, 0xe, PT ;  /* 0x0000000e0400780c */ /* 0x000fda0003f04270 */
[----:B------:R-:W-:Y:S05]  /*18b0*/  @P0 BRA `(.L_x_16) ;  /* 0x0000000000440947 */ /* 0x000fea0003800000 */
[----:B------:R-:W-:-:S13]  /*18c0*/  ISETP.NE.AND P0, PT, R4, 0xa, PT ;  /* 0x0000000a0400780c */ /* 0x000fda0003f05270 */
[----:B------:R-:W-:Y:S05]  /*18d0*/  @!P0 BRA `(.L_x_17) ;  /* 0x00000000001c8947 */ /* 0x000fea0003800000 */
[----:B------:R-:W-:-:S13]  /*18e0*/  ISETP.NE.AND P0, PT, R4, 0xb, PT ;  /* 0x0000000b0400780c */ /* 0x000fda0003f05270 */
[----:B------:R-:W-:Y:S05]  /*18f0*/  @P0 BRA `(.L_x_7) ;  /* 0x00000008003c0947 */ /* 0x000fea0003800000 */
[----:B------:R-:W2:Y:S02]  /*1900*/  LDG.E.U8 R2, desc[UR36][R2.64] ;  /* 0x0000002402027981 */ /* 0x000ea4000c1e1100 */
[----:B--2---:R-:W-:-:S04]  /*1910*/  ISETP.NE.AND P0, PT, R2, RZ, PT ;  /* 0x000000ff0200720c */ /* 0x004fc80003f05270 */
[----:B------:R-:W-:-:S04]  /*1920*/  FSEL R0, RZ, 1, !P0 ;  /* 0x3f800000ff007808 */ /* 0x000fc80004000000 */
[----:B------:R-:W-:Y:S01]  /*1930*/  F2FP.BF16.F32.PACK_AB R0, RZ, R0 ;  /* 0x00000000ff00723e */ /* 0x000fe200000010ff */
[----:B------:R-:W-:Y:S06]  /*1940*/  BRA `(.L_x_8) ;  /* 0x00000008008c7947 */ /* 0x000fec0003800000 */
.L_x_17:
        /* <DEDUP_REMOVED lines=8> */
.L_x_16:
[----:B------:R-:W-:-:S13]  /*19d0*/  ISETP.NE.AND P0, PT, R4, 0xf, PT ;  /* 0x0000000f0400780c */ /* 0x000fda0003f05270 */
[----:B------:R-:W-:Y:S05]  /*19e0*/  @!P0 BRA `(.L_x_18) ;  /* 0x0000000000a48947 */ /* 0x000fea0003800000 */
[----:B------:R-:W-:-:S13]  /*19f0*/  ISETP.NE.AND P0, PT, R4, 0x17, PT ;  /* 0x000000170400780c */ /* 0x000fda0003f05270 */
[----:B------:R-:W-:Y:S05]  /*1a00*/  @!P0 BRA `(.L_x_19) ;  /* 0x0000000000608947 */ /* 0x000fea0003800000 */
[----:B------:R-:W-:-:S13]  /*1a10*/  ISETP.NE.AND P0, PT, R4, 0x18, PT ;  /* 0x000000180400780c */ /* 0x000fda0003f05270 */
[----:B------:R-:W-:Y:S05]  /*1a20*/  @P0 BRA `(.L_x_7) ;  /* 0x0000000400f00947 */ /* 0x000fea0003800000 */
[----:B------:R-:W2:Y:S01]  /*1a30*/  LDG.E.U8 R0, desc[UR36][R2.64] ;  /* 0x0000002402007981 */ /* 0x000ea2000c1e1100 */
[----:B------:R-:W-:Y:S02]  /*1a40*/  IMAD.MOV.U32 R8, RZ, RZ, -0x800000 ;  /* 0xff800000ff087424 */ /* 0x000fe400078e00ff */
[----:B--2---:R-:W-:-:S05]  /*1a50*/  IMAD.SHL.U32 R0, R0, 0x1000000, RZ ;  /* 0x0100000000007824 */ /* 0x004fca00078e00ff */
[----:B------:R-:W-:-:S04]  /*1a60*/  LOP3.LUT R4, R0, 0x7f000000, RZ, 0xc0, !PT ;  /* 0x7f00000000047812 */ /* 0x000fc800078ec0ff */
[----:B------:R-:W0:Y:S01]  /*1a70*/  FLO.U32 R5, R4 ;  /* 0x0000000400057300 */ /* 0x000e2200000e0000 */
[C---:B------:R-:W-:Y:S02]  /*1a80*/  VIADD R6, R4.reuse, 0x1000000 ;  /* 0x0100000004067836 */ /* 0x040fe40000000000 */
[----:B------:R-:W-:-:S03]  /*1a90*/  VIADD R2, R4, 0xffffffff ;  /* 0xffffffff04027836 */ /* 0x000fc60000000000 */
[----:B------:R-:W-:Y:S02]  /*1aa0*/  SHF.R.S32.HI R6, RZ, 0x8, R6 ;  /* 0x00000008ff067819 */ /* 0x000fe40000011406 */
[----:B------:R-:W-:Y:S02]  /*1ab0*/  SHF.R.S32.HI R2, RZ, 0x1f, R2 ;  /* 0x0000001fff027819 */ /* 0x000fe40000011402 */
[----:B0-----:R-:W-:-:S04]  /*1ac0*/  IADD3 R5, -R5, 0x1f, RZ ;  /* 0x0000001f05057810 */ /* 0x001fc80007ffe1ff */
[C---:B------:R-:W-:Y:S01]  /*1ad0*/  ISETP.GT.U32.AND P0, PT, R5.reuse, 0x4, PT ;  /* 0x000000040500780c */ /* 0x040fe20003f04070 */
[----:B------:R-:W-:-:S05]  /*1ae0*/  VIADD R5, R5, 0xfffffffc ;  /* 0xfffffffc05057836 */ /* 0x000fca0000000000 */
[----:B------:R-:W-:-:S05]  /*1af0*/  SEL R5, R5, RZ, P0 ;  /* 0x000000ff05057207 */ /* 0x000fca0000000000 */
[----:B------:R-:W-:Y:S01]  /*1b00*/  IMAD R8, R5, R8, 0x3c000000 ;  /* 0x3c00000005087424 */ /* 0x000fe200078e0208 */
[----:B------:R-:W-:-:S04]  /*1b10*/  SHF.L.U32 R5, R4, R5, RZ ;  /* 0x0000000504057219 */ /* 0x000fc800000006ff */
[----:B------:R-:W-:-:S04]  /*1b20*/  LEA.HI R5, R5, R8, RZ, 0x1c ;  /* 0x0000000805057211 */ /* 0x000fc800078fe0ff */
[----:B------:R-:W-:-:S04]  /*1b30*/  LOP3.LUT R5, R5, 0x7f800000, R6, 0xf8, !PT ;  /* 0x7f80000005057812 */ /* 0x000fc800078ef806 */
[----:B------:R-:W-:-:S04]  /*1b40*/  LOP3.LUT R5, R5, R2, RZ, 0x30, !PT ;  /* 0x0000000205057212 */ /* 0x000fc800078e30ff */
[----:B------:R-:W-:-:S04]  /*1b50*/  LOP3.LUT R5, R5, 0x80000000, R0, 0xf8, !PT ;  /* 0x8000000005057812 */ /* 0x000fc800078ef800 */
[----:B------:R-:W-:-:S04]  /*1b60*/  F2FP.BF16.F32.PACK_AB R5, RZ, R5 ;  /* 0x00000005ff05723e */ /* 0x000fc800000010ff */
[----:B------:R-:W-:Y:S01]  /*1b70*/  PRMT R0, R5, 0x7610, R0 ;  /* 0x0000761005007816 */ /* 0x000fe20000000000 */
[----:B------:R-:W-:Y:S06]  /*1b80*/  BRA `(.L_x_8) ;  /* 0x0000000400fc7947 */ /* 0x000fec0003800000 */
.L_x_19:
[----:B------:R-:W2:Y:S02]  /*1b90*/  LDG.E.U8 R2, desc[UR36][R2.64] ;  /* 0x0000002402027981 */ /* 0x000ea4000c1e1100 */
[C---:B--2---:R-:W-:Y:S02]  /*1ba0*/  IMAD.SHL.U32 R0, R2.reuse, 0x2000000, RZ ;  /* 0x0200000002007824 */ /* 0x044fe400078e00ff */
[----:B------:R-:W-:-:S03]  /*1bb0*/  IMAD.SHL.U32 R5, R2, 0x1000000, RZ ;  /* 0x0100000002057824 */ /* 0x000fc600078e00ff */
[----:B------:R-:W-:-:S13]  /*1bc0*/  ISETP.GE.U32.AND P0, PT, R0, 0x8000000, PT ;  /* 0x080000000000780c */ /* 0x000fda0003f06070 */
[C---:B------:R-:W-:Y:S02]  /*1bd0*/  @!P0 IMAD.SHL.U32 R0, R2.reuse, 0x100, RZ ;  /* 0x0000010002008824 */ /* 0x040fe400078e00ff */
[----:B------:R-:W-:-:S03]  /*1be0*/  @P0 IMAD.SHL.U32 R4, R2, 0x200000, RZ ;  /* 0x0020000002040824 */ /* 0x000fc600078e00ff */
[----:B------:R-:W-:Y:S02]  /*1bf0*/  @!P0 LOP3.LUT R0, R0, 0x7f00, RZ, 0xc0, !PT ;  /* 0x00007f0000008812 */ /* 0x000fe400078ec0ff */
[----:B------:R-:W-:Y:S02]  /*1c00*/  @P0 LOP3.LUT R4, R4, 0x70000000, RZ, 0xfc, !PT ;  /* 0x7000000004040812 */ /* 0x000fe400078efcff */
[----:B------:R-:W-:-:S03]  /*1c10*/  @!P0 LOP3.LUT R0, R0, 0x3f000000, RZ, 0xfc, !PT ;  /* 0x3f00000000008812 */ /* 0x000fc600078efcff */
[----:B------:R-:W-:Y:S02]  /*1c20*/  @P0 FMUL.FTZ R4, R4, 1.9259299443872358531e-34 ;  /* 0x0780000004040820 */ /* 0x000fe40000410000 */
[----:B------:R-:W-:-:S05]  /*1c30*/  @!P0 FADD.FTZ R4, R0, -0.5 ;  /* 0xbf00000000048421 */ /* 0x000fca0000010000 */
[----:B------:R-:W-:-:S04]  /*1c40*/  LOP3.LUT R4, R4, 0x80000000, R5, 0xf8, !PT ;  /* 0x8000000004047812 */ /* 0x000fc800078ef805 */
[----:B------:R-:W-:-:S04]  /*1c50*/  F2FP.BF16.F32.PACK_AB R4, RZ, R4 ;  /* 0x00000004ff04723e */ /* 0x000fc800000010ff */
[----:B------:R-:W-:Y:S01]  /*1c60*/  PRMT R0, R4, 0x7610, R0 ;  /* 0x0000761004007816 */ /* 0x000fe20000000000 */
[----:B------:R-:W-:Y:S06]  /*1c70*/  BRA `(.L_x_8) ;  /* 0x0000000400c07947 */ /* 0x000fec0003800000 */
.L_x_18:
[----:B------:R0:W5:Y:S01]  /*1c80*/  LDG.E.U16 R0, desc[UR36][R2.64] ;  /* 0x0000002402007981 */ /* 0x000162000c1e1500 */
[----:B------:R-:W-:Y:S05]  /*1c90*/  BRA `(.L_x_8) ;  /* 0x0000000400b87947 */ /* 0x000fea0003800000 */
.L_x_15:
[----:B------:R-:W-:-:S13]  /*1ca0*/  ISETP.GT.AND P0, PT, R4, 0x1b, PT ;  /* 0x0000001b0400780c */ /* 0x000fda0003f04270 */
[----:B------:R-:W-:Y:S05]  /*1cb0*/  @P0 BRA `(.L_x_20) ;  /* 0x0000000400080947 */ /* 0x000fea0003800000 */
[----:B------:R-:W-:-:S13]  /*1cc0*/  ISETP.NE.AND P0, PT, R4, 0x19, PT ;  /* 0x000000190400780c */ /* 0x000fda0003f05270 */
[----:B------:R-:W-:Y:S05]  /*1cd0*/  @!P0 BRA `(.L_x_21) ;  /* 0x0000000000908947 */ /* 0x000fea0003800000 */
[----:B------:R-:W-:-:S13]  /*1ce0*/  ISETP.NE.AND P0, PT, R4, 0x1a, PT ;  /* 0x0000001a0400780c */ /* 0x000fda0003f05270 */
[----:B------:R-:W-:Y:S05]  /*1cf0*/  @!P0 BRA `(.L_x_22) ;  /* 0x0000000000188947 */ /* 0x000fea0003800000 */
[----:B------:R-:W-:-:S13]  /*1d00*/  ISETP.NE.AND P0, PT, R4, 0x1b, PT ;  /* 0x0000001b0400780c */ /* 0x000fda0003f05270 */
[----:B------:R-:W-:Y:S05]  /*1d10*/  @P0 BRA `(.L_x_7) ;  /* 0x0000000400340947 */ /* 0x000fea0003800000 */
[----:B------:R-:W2:Y:S02]  /*1d20*/  LDG.E.U16 R0, desc[UR36][R2.64] ;  /* 0x0000002402007981 */ /* 0x000ea4000c1e1500 */
[----:B--2---:R-:W-:-:S04]  /*1d30*/  I2FP.F32.U32 R0, R0 ;  /* 0x0000000000007245 */ /* 0x004fc80000201000 */
[----:B------:R-:W-:Y:S01]  /*1d40*/  F2FP.BF16.F32.PACK_AB R0, RZ, R0 ;  /* 0x00000000ff00723e */ /* 0x000fe200000010ff */
[----:B------:R-:W-:Y:S06]  /*1d50*/  BRA `(.L_x_8) ;  /* 0x0000000400887947 */ /* 0x000fec0003800000 */
.L_x_22:
[----:B------:R-:W2:Y:S01]  /*1d60*/  LDG.E.U8 R2, desc[UR36][R2.64] ;  /* 0x0000002402027981 */ /* 0x000ea2000c1e1100 */
[----:B------:R-:W-:Y:S01]  /*1d70*/  BSSY B0, `(.L_x_23) ;  /* 0x0000018000007945 */ /* 0x000fe20003800000 */
[----:B------:R-:W-:Y:S01]  /*1d80*/  IMAD.MOV.U32 R0, RZ, RZ, RZ ;  /* 0x000000ffff007224 */ /* 0x000fe200078e00ff */
[----:B--2---:R-:W-:-:S13]  /*1d90*/  ISETP.NE.AND P0, PT, R2, RZ, PT ;  /* 0x000000ff0200720c */ /* 0x004fda0003f05270 */
[----:B------:R-:W-:Y:S05]  /*1da0*/  @!P0 BRA `(.L_x_24) ;  /* 0x0000000000508947 */ /* 0x000fea0003800000 */
[----:B------:R-:W-:-:S13]  /*1db0*/  ISETP.NE.AND P0, PT, R2, 0x80, PT ;  /* 0x000000800200780c */ /* 0x000fda0003f05270 */
[----:B------:R-:W-:Y:S01]  /*1dc0*/  @!P0 IMAD.MOV.U32 R0, RZ, RZ, 0x7f800001 ;  /* 0x7f800001ff008424 */ /* 0x000fe200078e00ff */
[----:B------:R-:W-:Y:S06]  /*1dd0*/  @!P0 BRA `(.L_x_24) ;  /* 0x0000000000448947 */ /* 0x000fec0003800000 */
[C---:B------:R-:W-:Y:S01]  /*1de0*/  LOP3.LUT P0, R0, R2.reuse, 0x78, RZ, 0xc0, !PT ;  /* 0x0000007802007812 */ /* 0x040fe2000780c0ff */
[----:B------:R-:W-:Y:S01]  /*1df0*/  BSSY B1, `(.L_x_25) ;  /* 0x000000c000017945 */ /* 0x000fe20003800000 */
[----:B------:R-:W-:Y:S02]  /*1e00*/  SHF.R.U32.HI R3, RZ, 0x7, R2 ;  /* 0x00000007ff037819 */ /* 0x000fe40000011602 */
[----:B------:R-:W-:Y:S02]  /*1e10*/  LOP3.LUT R2, R2, 0x7, RZ, 0xc0, !PT ;  /* 0x0000000702027812 */ /* 0x000fe400078ec0ff */
[----:B------:R-:W-:Y:S01]  /*1e20*/  SHF.R.U32.HI R0, RZ, 0x3, R0 ;  /* 0x00000003ff007819 */ /* 0x000fe20000011600 */
[----:B------:R-:W-:-:S06]  /*1e30*/  IMAD.U32 R4, R3, -0x80000000, RZ ;  /* 0x8000000003047824 */ /* 0x000fcc00078e00ff */
[----:B------:R-:W-:Y:S05]  /*1e40*/  @P0 BRA `(.L_x_26) ;  /* 0x0000000000180947 */ /* 0x000fea0003800000 */
[----:B------:R-:W0:Y:S02]  /*1e50*/  FLO.U32 R3, R2 ;  /* 0x0000000200037300 */ /* 0x000e2400000e0000 */
[----:B0-----:R-:W-:-:S04]  /*1e60*/  IADD3 R3, -R3, 0x1f, RZ ;  /* 0x0000001f03037810 */ /* 0x001fc80007ffe1ff */
[----:B------:R-:W-:Y:S01]  /*1e70*/  IADD3 R0, R0, 0x1d, -R3 ;  /* 0x0000001d00007810 */ /* 0x000fe20007ffe803 */
[----:B------:R-:W-:-:S05]  /*1e80*/  VIADD R5, R3, 0xffffffe4 ;  /* 0xffffffe403057836 */ /* 0x000fca0000000000 */
[----:B------:R-:W-:-:S04]  /*1e90*/  SHF.L.U32 R5, R2, R5, RZ ;  /* 0x0000000502057219 */ /* 0x000fc800000006ff */
[----:B------:R-:W-:-:S07]  /*1ea0*/  LOP3.LUT R2, R5, 0x7, RZ, 0xc0, !PT ;  /* 0x0000000705027812 */ /* 0x000fce00078ec0ff */
.L_x_26:
[----:B------:R-:W-:Y:S05]  /*1eb0*/  BSYNC B1 ;  /* 0x0000000000017941 */ /* 0x000fea0003800000 */
.L_x_25:
[----:B------:R-:W-:Y:S01]  /*1ec0*/  LEA R3, R0, 0x3b800000, 0x17 ;  /* 0x3b80000000037811 */ /* 0x000fe200078eb8ff */
[----:B------:R-:W-:-:S05]  /*1ed0*/  IMAD.SHL.U32 R0, R2, 0x100000, RZ ;  /* 0x0010000002007824 */ /* 0x000fca00078e00ff */
[----:B------:R-:W-:-:S07]  /*1ee0*/  LOP3.LUT R0, R3, R0, R4, 0xfe, !PT ;  /* 0x0000000003007212 */ /* 0x000fce00078efe04 */
.L_x_24:
[----:B------:R-:W-:Y:S05]  /*1ef0*/  BSYNC B0 ;  /* 0x0000000000007941 */ /* 0x000fea0003800000 */
.L_x_23:
[----:B------:R-:W-:Y:S01]  /*1f00*/  F2FP.BF16.F32.PACK_AB R0, RZ, R0 ;  /* 0x00000000ff00723e */ /* 0x000fe200000010ff */
[----:B------:R-:W-:Y:S06]  /*1f10*/  BRA `(.L_x_8) ;  /* 0x0000000400187947 */ /* 0x000fec0003800000 */
.L_x_21:
        /* <DEDUP_REMOVED lines=21> */
.L_x_30:
[----:B------:R-:W-:Y:S05]  /*2070*/  BSYNC B1 ;  /* 0x0000000000017941 */ /* 0x000fea0003800000 */
.L_x_29:
[----:B------:R-:W-:Y:S01]  /*2080*/  LEA R3, R0, 0x37800000, 0x17 ;  /* 0x3780000000037811 */ /* 0x000fe200078eb8ff */
[----:B------:R-:W-:-:S05]  /*2090*/  IMAD.SHL.U32 R0, R2, 0x200000, RZ ;  /* 0x0020000002007824 */ /* 0x000fca00078e00ff */
[----:B------:R-:W-:-:S07]  /*20a0*/  LOP3.LUT R0, R3, R0, R4, 0xfe, !PT ;  /* 0x0000000003007212 */ /* 0x000fce00078efe04 */
.L_x_28:
[----:B------:R-:W-:Y:S05]  /*20b0*/  BSYNC B0 ;  /* 0x0000000000007941 */ /* 0x000fea0003800000 */
.L_x_27:
[----:B------:R-:W-:Y:S01]  /*20c0*/  F2FP.BF16.F32.PACK_AB R0, RZ, R0 ;  /* 0x00000000ff00723e */ /* 0x000fe200000010ff */
[----:B------:R-:W-:Y:S06]  /*20d0*/  BRA `(.L_x_8) ;  /* 0x0000000000a87947 */ /* 0x000fec0003800000 */
.L_x_20:
[----:B------:R-:W-:-:S13]  /*20e0*/  ISETP.NE.AND P0, PT, R4, 0x1c, PT ;  /* 0x0000001c0400780c */ /* 0x000fda0003f05270 */
[----:B------:R-:W-:Y:S05]  /*20f0*/  @!P0 BRA `(.L_x_31) ;  /* 0x0000000000948947 */ /* 0x000fea0003800000 */
[----:B------:R-:W-:-:S13]  /*2100*/  ISETP.NE.AND P0, PT, R4, 0x1d, PT ;  /* 0x0000001d0400780c */ /* 0x000fda0003f05270 */
[----:B------:R-:W-:Y:S05]  /*2110*/  @!P0 BRA `(.L_x_32) ;  /* 0x00000000007c8947 */ /* 0x000fea0003800000 */
[----:B------:R-:W-:-:S13]  /*2120*/  ISETP.NE.AND P0, PT, R4, 0x2c, PT ;  /* 0x0000002c0400780c */ /* 0x000fda0003f05270 */
[----:B------:R-:W-:Y:S05]  /*2130*/  @P0 BRA `(.L_x_7) ;  /* 0x00000000002c0947 */ /* 0x000fea0003800000 */
[----:B------:R-:W2:Y:S01]  /*2140*/  LDG.E.U8 R2, desc[UR36][R2.64] ;  /* 0x0000002402027981 */ /* 0x000ea2000c1e1100 */
[----:B------:R-:W-:Y:S01]  /*2150*/  BSSY B0, `(.L_x_33) ;  /* 0x0000007000007945 */ /* 0x000fe20003800000 */
[----:B------:R-:W-:Y:S01]  /*2160*/  IMAD.MOV.U32 R0, RZ, RZ, 0x400000 ;  /* 0x00400000ff007424 */ /* 0x000fe200078e00ff */
[----:B--2---:R-:W-:-:S13]  /*2170*/  ISETP.NE.AND P0, PT, R2, RZ, PT ;  /* 0x000000ff0200720c */ /* 0x004fda0003f05270 */
[----:B------:R-:W-:Y:S05]  /*2180*/  @!P0 BRA `(.L_x_34) ;  /* 0x00000000000c8947 */ /* 0x000fea0003800000 */
[----:B------:R-:W-:-:S13]  /*2190*/  ISETP.NE.AND P0, PT, R2, 0xff, PT ;  /* 0x000000ff0200780c */ /* 0x000fda0003f05270 */
[----:B------:R-:W-:Y:S02]  /*21a0*/  @!P0 IMAD.MOV.U32 R0, RZ, RZ, 0x7f800001 ;  /* 0x7f800001ff008424 */ /* 0x000fe400078e00ff */
[----:B------:R-:W-:-:S07]  /*21b0*/  @P0 IMAD.SHL.U32 R0, R2, 0x800000, RZ ;  /* 0x0080000002000824 */ /* 0x000fce00078e00ff */
.L_x_34:
[----:B------:R-:W-:Y:S05]  /*21c0*/  BSYNC B0 ;  /* 0x0000000000007941 */ /* 0x000fea0003800000 */
.L_x_33:
[----:B------:R-:W-:Y:S01]  /*21d0*/  F2FP.BF16.F32.PACK_AB R0, RZ, R0 ;  /* 0x00000000ff00723e */ /* 0x000fe200000010ff */
[----:B------:R-:W-:Y:S06]  /*21e0*/  BRA `(.L_x_8) ;  /* 0x0000000000647947 */ /* 0x000fec0003800000 */
.L_x_7:
[----:B------:R-:W-:Y:S01]  /*21f0*/  MOV R2, 0x0 ;  /* 0x0000000000027802 */ /* 0x000fe20000000f00 */
[----:B------:R-:W-:Y:S01]  /*2200*/  ULDC.64 UR4, c[0x4][0x188] ;  /* 0x0100620000047ab9 */ /* 0x000fe20000000a00 */
[----:B------:R-:W-:Y:S01]  /*2210*/  ULDC.64 UR6, c[0x4][0x98] ;  /* 0x0100260000067ab9 */ /* 0x000fe20000000a00 */
[----:B------:R-:W-:Y:S02]  /*2220*/  IMAD.U32 R4, RZ, RZ, UR4 ;  /* 0x00000004ff047e24 */ /* 0x000fe4000f8e00ff */
[----:B------:R-:W-:Y:S01]  /*2230*/  IMAD.U32 R5, RZ, RZ, UR5 ;  /* 0x00000005ff057e24 */ /* 0x000fe2000f8e00ff */
[----:B------:R-:W0:Y:S01]  /*2240*/  LDC.64 R2, c[0x4][R2] ;  /* 0x0100000002027b82 */ /* 0x000e220000000a00 */
[----:B------:R-:W-:Y:S01]  /*2250*/  ULDC.64 UR4, c[0x4][0x190] ;  /* 0x0100640000047ab9 */ /* 0x000fe20000000a00 */
[----:B------:R-:W-:Y:S02]  /*2260*/  IMAD.U32 R10, RZ, RZ, UR6 ;  /* 0x00000006ff0a7e24 */ /* 0x000fe4000f8e00ff */
[----:B------:R-:W-:-:S02]  /*2270*/  IMAD.U32 R6, RZ, RZ, UR4 ;  /* 0x00000004ff067e24 */ /* 0x000fc4000f8e00ff */
[----:B------:R-:W-:Y:S02]  /*2280*/  IMAD.U32 R7, RZ, RZ, UR5 ;  /* 0x00000005ff077e24 */ /* 0x000fe4000f8e00ff */
[----:B------:R-:W-:Y:S02]  /*2290*/  IMAD.U32 R11, RZ, RZ, UR7 ;  /* 0x00000007ff0b7e24 */ /* 0x000fe4000f8e00ff */
[----:B------:R-:W-:Y:S02]  /*22a0*/  IMAD.MOV.U32 R8, RZ, RZ, 0x4e ;  /* 0x0000004eff087424 */ /* 0x000fe400078e00ff */
[----:B------:R-:W-:Y:S02]  /*22b0*/  IMAD.MOV.U32 R12, RZ, RZ, 0x1 ;  /* 0x00000001ff0c7424 */ /* 0x000fe400078e00ff */
[----:B------:R-:W-:-:S07]  /*22c0*/  IMAD.MOV.U32 R13, RZ, RZ, RZ ;  /* 0x000000ffff0d7224 */ /* 0x000fce00078e00ff */
[----:B------:R-:W-:-:S07]  /*22d0*/  LEPC R20, `(.L_x_35) ;  /* 0x000000001014794e */ /* 0x000fce0000000000 */
[----:B0-----:R-:W-:Y:S05]  /*22e0*/  CALL.ABS.NOINC R2 ;  /* 0x0000000002007343 */ /* 0x001fea0003c00000 */
.L_x_35:
[----:B------:R-:W-:Y:S01]  /*22f0*/  PRMT R0, RZ, 0x7610, R0 ;  /* 0x00007610ff007816 */ /* 0x000fe20000000000 */
[----:B------:R-:W-:Y:S06]  /*2300*/  BRA `(.L_x_8) ;  /* 0x00000000001c7947 */ /* 0x000fec0003800000 */
.L_x_32:
[----:B------:R-:W2:Y:S02]  /*2310*/  LDG.E.64 R2, desc[UR36][R2.64] ;  /* 0x0000002402027981 */ /* 0x000ea4000c1e1b00 */
[----:B--2---:R-:W0:Y:S02]  /*2320*/  I2F.U64 R0, R2 ;  /* 0x0000000200007312 */ /* 0x004e240000301000 */
[----:B0-----:R-:W-:Y:S01]  /*2330*/  F2FP.BF16.F32.PACK_AB R0, RZ, R0 ;  /* 0x00000000ff00723e */ /* 0x001fe200000010ff */
[----:B------:R-:W-:Y:S06]  /*2340*/  BRA `(.L_x_8) ;  /* 0x00000000000c7947 */ /* 0x000fec0003800000 */
.L_x_31:
[----:B------:R-:W2:Y:S02]  /*2350*/  LDG.E R2, desc[UR36][R2.64] ;  /* 0x0000002402027981 */ /* 0x000ea4000c1e1900 */
[----:B--2---:R-:W-:-:S04]  /*2360*/  I2FP.F32.U32 R0, R2 ;  /* 0x0000000200007245 */ /* 0x004fc80000201000 */
[----:B------:R-:W-:-:S07]  /*2370*/  F2FP.BF16.F32.PACK_AB R0, RZ, R0 ;  /* 0x00000000ff00723e */ /* 0x000fce00000010ff */
.L_x_8:
[----:B------:R-:W1:Y:S01]  /*2380*/  LDC.U8 R4, c[0x0][0x424] ;  /* 0x00010900ff047b82 */ /* 0x000e620000000000 */
[----:B------:R-:W-:Y:S01]  /*2390*/  ULDC.U16 UR4, c[0x0][0x422] ;  /* 0x0001088000047ab9 */ /* 0x000fe20000000400 */
[----:B-----5:R-:W-:Y:S01]  /*23a0*/  IMAD.U32 R0, R0, 0x10000, RZ ;  /* 0x0001000000007824 */ /* 0x020fe200078e00ff */
[----:B------:R-:W-:-:S06]  /*23b0*/  USHF.L.U32 UR4, UR4, 0x10, URZ ;  /* 0x0000001004047899 */ /* 0x000fcc000800063f */
[----:B------:R-:W-:-:S04]  /*23c0*/  FMNMX.FTZ R0, R0, UR4, PT ;  /* 0x0000000400007c09 */ /* 0x000fc8000b810000 */
[----:B0-----:R0:W2:Y:S01]  /*23d0*/  F2F.BF16.F32 R3, R0 ;  /* 0x0000000000037304 */ /* 0x0010a20000202000 */
[----:B-1----:R-:W-:-:S04]  /*23e0*/  PRMT R2, R4, 0x9910, RZ ;  /* 0x0000991004027816 */ /* 0x002fc800000000ff */
[----:B------:R-:W-:-:S13]  /*23f0*/  ISETP.GT.AND P0, PT, R2, 0x9, PT ;  /* 0x000000090200780c */ /* 0x000fda0003f04270 */
[----:B0-2---:R-:W-:Y:S05]  /*2400*/  @P0 BRA `(.L_x_36) ;  /* 0x00000004000c0947 */ /* 0x005fea0003800000 */
        /* <DEDUP_REMOVED lines=8> */
[----:B------:R-:W-:-:S04]  /*2490*/  IMAD.U32 R0, R3, 0x10000, RZ ;  /* 0x0001000003007824 */ /* 0x000fc800078e00ff */
[----:B------:R-:W0:Y:S02]  /*24a0*/  F2I.FTZ.TRUNC.NTZ R3, R0 ;  /* 0x0000000000037305 */ /* 0x000e24000021f100 */
[----:B0-----:R4:W-:Y:S01]  /*24b0*/  STG.E.U8 desc[UR36][R16.64], R3 ;  /* 0x0000000310007986 */ /* 0x0019e2000c101124 */
[----:B------:R-:W-:Y:S05]  /*24c0*/  BRA `(.L_x_41) ;  /* 0x0000000c00947947 */ /* 0x000fea0003800000 */
.L_x_39:
[----:B------:R-:W-:-:S06]  /*24d0*/  IMAD.U32 R3, R3, 0x10000, RZ ;  /* 0x0001000003037824 */ /* 0x000fcc00078e00ff */
[----:B------:R-:W0:Y:S02]  /*24e0*/  F2I.S64.TRUNC R2, R3 ;  /* 0x0000000300027311 */ /* 0x000e24000020d900 */
[----:B0-----:R3:W-:Y:S01]  /*24f0*/  STG.E.U8 desc[UR36][R16.64], R2 ;  /* 0x0000000210007986 */ /* 0x0017e2000c101124 */
[----:B------:R-:W-:Y:S05]  /*2500*/  BRA `(.L_x_41) ;  /* 0x0000000c00847947 */ /* 0x000fea0003800000 */
.L_x_38:
[----:B------:R-:W-:-:S13]  /*2510*/  ISETP.NE.AND P0, PT, R2, 0x2, PT ;  /* 0x000000020200780c */ /* 0x000fda0003f05270 */
[----:B------:R-:W-:Y:S05]  /*2520*/  @!P0 BRA `(.L_x_42) ;  /* 0x0000000000308947 */ /* 0x000fea0003800000 */
[----:B------:R-:W-:-:S13]  /*2530*/  ISETP.NE.AND P0, PT, R2, 0x3, PT ;  /* 0x000000030200780c */ /* 0x000fda0003f05270 */
[----:B------:R-:W-:Y:S05]  /*2540*/  @!P0 BRA `(.L_x_43) ;  /* 0x0000000000188947 */ /* 0x000fea0003800000 */
[----:B------:R-:W-:-:S13]  /*2550*/  ISETP.NE.AND P0, PT, R2, 0x4, PT ;  /* 0x000000040200780c */ /* 0x000fda0003f05270 */
[----:B------:R-:W-:Y:S05]  /*2560*/  @P0 BRA `(.L_x_40) ;  /* 0x0000000c000c0947 */ /* 0x000fea0003800000 */
[----:B------:R-:W-:-:S06]  /*2570*/  IMAD.U32 R3, R3, 0x10000, RZ ;  /* 0x0001000003037824 */ /* 0x000fcc00078e00ff */
[----:B------:R-:W0:Y:S02]  /*2580*/  F2I.S64.TRUNC R2, R3 ;  /* 0x0000000300027311 */ /* 0x000e24000020d900 */
[----:B0-----:R0:W-:Y:S01]  /*2590*/  STG.E.64 desc[UR36][R16.64], R2 ;  /* 0x0000000210007986 */ /* 0x0011e2000c101b24 */
[----:B------:R-:W-:Y:S05]  /*25a0*/  BRA `(.L_x_41) ;  /* 0x0000000c005c7947 */ /* 0x000fea0003800000 */
.L_x_43:
[----:B------:R-:W-:-:S06]  /*25b0*/  IMAD.U32 R3, R3, 0x10000, RZ ;  /* 0x0001000003037824 */ /* 0x000fcc00078e00ff */
[----:B------:R-:W0:Y:S02]  /*25c0*/  F2I.FTZ.TRUNC.NTZ R3, R3 ;  /* 0x0000000300037305 */ /* 0x000e24000021f100 */
[----:B0-----:R1:W-:Y:S01]  /*25d0*/  STG.E desc[UR36][R16.64], R3 ;  /* 0x0000000310007986 */ /* 0x0013e2000c101924 */
[----:B------:R-:W-:Y:S05]  /*25e0*/  BRA `(.L_x_41) ;  /* 0x0000000c004c7947 */ /* 0x000fea0003800000 */
.L_x_42:
[----:B------:R-:W-:-:S06]  /*25f0*/  IMAD.U32 R3, R3, 0x10000, RZ ;  /* 0x0001000003037824 */ /* 0x000fcc00078e00ff */
[----:B------:R-:W0:Y:S02]  /*2600*/  F2I.FTZ.TRUNC.NTZ R3, R3 ;  /* 0x0000000300037305 */ /* 0x000e24000021f100 */
[----:B0-----:R2:W-:Y:S01]  /*2610*/  STG.E.U16 desc[UR36][R16.64], R3 ;  /* 0x0000000310007986 */ /* 0x0015e2000c101524 */
[----:B------:R-:W-:Y:S05]  /*2620*/  BRA `(.L_x_41) ;  /* 0x0000000c003c7947 */ /* 0x000fea0003800000 */
.L_x_37:
[----:B------:R-:W-:-:S13]  /*2630*/  ISETP.GT.AND P0, PT, R2, 0x6, PT ;  /* 0x000000060200780c */ /* 0x000fda0003f04270 */
[----:B------:R-:W-:Y:S05]  /*2640*/  @P0 BRA `(.L_x_44) ;  /* 0x00000000002c0947 */ /* 0x000fea0003800000 */
[----:B------:R-:W-:-:S13]  /*2650*/  ISETP.NE.AND P0, PT, R2, 0x5, PT ;  /* 0x000000050200780c */ /* 0x000fda0003f05270 */
[----:B------:R-:W-:Y:S05]  /*2660*/  @!P0 BRA `(.L_x_45) ;  /* 0x0000000000148947 */ /* 0x000fea0003800000 */
[----:B------:R-:W-:-:S13]  /*2670*/  ISETP.NE.AND P0, PT, R2, 0x6, PT ;  /* 0x000000060200780c */ /* 0x000fda0003f05270 */
[----:B------:R-:W-:Y:S05]  /*2680*/  @P0 BRA `(.L_x_40) ;  /* 0x0000000800c40947 */ /* 0x000fea0003800000 */
[----:B------:R-:W-:-:S05]  /*2690*/  IMAD.U32 R3, R3, 0x10000, RZ ;  /* 0x0001000003037824 */ /* 0x000fca00078e00ff */
[----:B------:R0:W-:Y:S01]  /*26a0*/  STG.E desc[UR36][R16.64], R3 ;  /* 0x0000000310007986 */ /* 0x0001e2000c101924 */
[----:B------:R-:W-:Y:S05]  /*26b0*/  BRA `(.L_x_41) ;  /* 0x0000000c00187947 */ /* 0x000fea0003800000 */
.L_x_45:
[----:B------:R-:W-:-:S05]  /*26c0*/  IMAD.U32 R0, R3, 0x10000, RZ ;  /* 0x0001000003007824 */ /* 0x000fca00078e00ff */
[----:B------:R-:W-:-:S05]  /*26d0*/  F2FP.F16.F32.PACK_AB R0, RZ, R0 ;  /* 0x00000000ff00723e */ /* 0x000fca00000000ff */
[----:B------:R0:W-:Y:S01]  /*26e0*/  STG.E.U16 desc[UR36][R16.64], R0 ;  /* 0x0000000010007986 */ /* 0x0001e2000c101524 */
[----:B------:R-:W-:Y:S05]  /*26f0*/  BRA `(.L_x_41) ;  /* 0x0000000c00087947 */ /* 0x000fea0003800000 */
.L_x_44:
[----:B------:R-:W-:-:S13]  /*2700*/  ISETP.NE.AND P0, PT, R2, 0x7, PT ;  /* 0x000000070200780c */ /* 0x000fda0003f05270 */
[----:B------:R-:W-:Y:S05]  /*2710*/  @!P0 BRA `(.L_x_46) ;  /* 0x0000000000348947 */ /* 0x000fea0003800000 */
[----:B------:R-:W-:-:S13]  /*2720*/  ISETP.NE.AND P0, PT, R2, 0x8, PT ;  /* 0x000000080200780c */ /* 0x000fda0003f05270 */
[----:B------:R-:W-:Y:S05]  /*2730*/  @!P0 BRA `(.L_x_47) ;  /* 0x0000000000188947 */ /* 0x000fea0003800000 */
[----:B------:R-:W-:-:S13]  /*2740*/  ISETP.NE.AND P0, PT, R2, 0x9, PT ;  /* 0x000000090200780c */ /* 0x000fda0003f05270 */
[----:B------:R-:W-:Y:S05]  /*2750*/  @P0 BRA `(.L_x_40) ;  /* 0x0000000800900947 */ /* 0x000fea0003800000 */
[----:B------:R-:W-:Y:S02]  /*2760*/  IMAD.U32 R2, R3, 0x10000, RZ ;  /* 0x0001000003027824 */ /* 0x000fe400078e00ff */
[----:B------:R-:W-:-:S05]  /*2770*/  IMAD.MOV.U32 R3, RZ, RZ, RZ ;  /* 0x000000ffff037224 */ /* 0x000fca00078e00ff */
[----:B------:R0:W-:Y:S01]  /*2780*/  STG.E.64 desc[UR36][R16.64], R2 ;  /* 0x0000000210007986 */ /* 0x0001e2000c101b24 */
[----:B------:R-:W-:Y:S05]  /*2790*/  BRA `(.L_x_41) ;  /* 0x0000000800e07947 */ /* 0x000fea0003800000 */
.L_x_47:
[----:B------:R-:W-:-:S05]  /*27a0*/  IMAD.U32 R3, R3, 0x10000, RZ ;  /* 0x0001000003037824 */ /* 0x000fca00078e00ff */
[----:B------:R-:W-:-:S04]  /*27b0*/  F2FP.F16.F32.PACK_AB R3, RZ, R3 ;  /* 0x00000003ff03723e */ /* 0x000fc800000000ff */
[----:B------:R-:W-:-:S05]  /*27c0*/  PRMT R3, R3, 0x5410, RZ ;  /* 0x0000541003037816 */ /* 0x000fca00000000ff */
[----:B------:R0:W-:Y:S01]  /*27d0*/  STG.E desc[UR36][R16.64], R3 ;  /* 0x0000000310007986 */ /* 0x0001e2000c101924 */
[----:B------:R-:W-:Y:S05]  /*27e0*/  BRA `(.L_x_41) ;  /* 0x0000000800cc7947 */ /* 0x000fea0003800000 */
.L_x_46:
[----:B------:R-:W-:-:S04]  /*27f0*/  IMAD.U32 R2, R3, 0x10000, RZ ;  /* 0x0001000003027824 */ /* 0x000fc800078e00ff */
[----:B------:R-:W-:-:S06]  /*2800*/  FMUL.FTZ R2, R2, 1 ;  /* 0x3f80000002027820 */ /* 0x000fcc0000410000 */
[----:B------:R-:W0:Y:S02]  /*2810*/  F2F.F64.F32 R2, R2 ;  /* 0x0000000200027310 */ /* 0x000e240000201800 */
[----:B0-----:R0:W-:Y:S01]  /*2820*/  STG.E.64 desc[UR36][R16.64], R2 ;  /* 0x0000000210007986 */ /* 0x0011e2000c101b24 */
[----:B------:R-:W-:Y:S05]  /*2830*/  BRA `(.L_x_41) ;  /* 0x0000000800b87947 */ /* 0x000fea0003800000 */
.L_x_36:
        /* <DEDUP_REMOVED lines=8> */
[----:B------:R-:W-:-:S05]  /*28c0*/  IMAD.U32 R3, R3, 0x10000, RZ ;  /* 0x0001000003037824 */ /* 0x000fca00078e00ff */
[----:B------:R-:W-:-:S04]  /*28d0*/  FSETP.NEU.FTZ.AND P0, PT, R3, RZ, PT ;  /* 0x000000ff0300720b */ /* 0x000fc80003f1d000 */
[----:B------:R-:W-:-:S05]  /*28e0*/  SEL R3, RZ, 0x1, !P0 ;  /* 0x00000001ff037807 */ /* 0x000fca0004000000 */
[----:B------:R0:W-:Y:S01]  /*28f0*/  STG.E.U8 desc[UR36][R16.64], R3 ;  /* 0x0000000310007986 */ /* 0x0001e2000c101124 */
[----:B------:R-:W-:Y:S05]  /*2900*/  BRA `(.L_x_41) ;  /* 0x0000000800847947 */ /* 0x000fea0003800000 */
.L_x_50:
[----:B------:R-:W-:Y:S01]  /*2910*/  IMAD.U32 R3, R3, 0x10000, RZ ;  /* 0x0001000003037824 */ /* 0x000fe200078e00ff */
[----:B------:R-:W-:-:S03]  /*2920*/  CS2R R6, SRZ ;  /* 0x0000000000067805 */ /* 0x000fc6000001ff00 */
[----:B------:R-:W-:-:S04]  /*2930*/  FMUL.FTZ R3, R3, 1 ;  /* 0x3f80000003037820 */ /* 0x000fc80000410000 */
[----:B------:R-:W0:Y:S02]  /*2940*/  F2F.F64.F32 R4, R3 ;  /* 0x0000000300047310 */ /* 0x000e240000201800 */
[----:B0-----:R0:W-:Y:S01]  /*2950*/  STG.E.128 desc[UR36][R16.64], R4 ;  /* 0x0000000410007986 */ /* 0x0011e2000c101d24 */
[----:B------:R-:W-:Y:S05]  /*2960*/  BRA `(.L_x_41) ;  /* 0x00000008006c7947 */ /* 0x000fea0003800000 */
.L_x_49:
[----:B------:R-:W-:-:S13]  /*2970*/  ISETP.NE.AND P0, PT, R2, 0xf, PT ;  /* 0x0000000f0200780c */ /* 0x000fda0003f05270 */
[----:B------:R-:W-:Y:S05]  /*2980*/  @!P0 BRA `(.L_x_51) ;  /* 0x0000000000b48947 */ /* 0x000fea0003800000 */
[----:B------:R-:W-:-:S13]  /*2990*/  ISETP.NE.AND P0, PT, R2, 0x17, PT ;  /* 0x000000170200780c */ /* 0x000fda0003f05270 */
[----:B------:R-:W-:Y:S05]  /*29a0*/  @!P0 BRA `(.L_x_52) ;  /* 0x0000000000548947 */ /* 0x000fea0003800000 */
[----:B------:R-:W-:-:S13]  /*29b0*/  ISETP.NE.AND P0, PT, R2, 0x18, PT ;  /* 0x000000180200780c */ /* 0x000fda0003f05270 */
[----:B------:R-:W-:Y:S05]  /*29c0*/  @P0 BRA `(.L_x_40) ;  /* 0x0000000400f40947 */ /* 0x000fea0003800000 */
[----:B------:R-:W-:Y:S01]  /*29d0*/  IMAD.U32 R5, R3, 0x10000, RZ ;  /* 0x0001000003057824 */ /* 0x000fe200078e00ff */
[----:B------:R-:W-:Y:S04]  /*29e0*/  BSSY B0, `(.L_x_53) ;  /* 0x000000e000007945 */ /* 0x000fe80003800000 */
[C---:B------:R-:W-:Y:S02]  /*29f0*/  LOP3.LUT R2, R5.reuse, 0x7fffffff, RZ, 0xc0, !PT ;  /* 0x7fffffff05027812 */ /* 0x040fe400078ec0ff */
[----:B------:R-:W-:Y:S02]  /*2a00*/  LOP3.LUT R0, R5, 0x80000000, RZ, 0xc0, !PT ;  /* 0x8000000005007812 */ /* 0x000fe400078ec0ff */
[----:B------:R-:W-:Y:S02]  /*2a10*/  ISETP.GT.U32.AND P0, PT, R2, 0x43efffff, PT ;  /* 0x43efffff0200780c */ /* 0x000fe40003f04070 */
[----:B------:R-:W-:Y:S01]  /*2a20*/  SHF.R.U32.HI R3, RZ, 0x18, R0 ;  /* 0x00000018ff037819 */ /* 0x000fe20000011600 */
[----:B------:R-:W-:-:S10]  /*2a30*/  IMAD.MOV.U32 R0, RZ, RZ, 0x7f ;  /* 0x0000007fff007424 */ /* 0x000fd400078e00ff */
[----:B------:R-:W-:Y:S05]  /*2a40*/  @P0 BRA `(.L_x_54) ;  /* 0x00000000001c0947 */ /* 0x000fea0003800000 */
[----:B------:R-:W-:-:S13]  /*2a50*/  ISETP.GE.U32.AND P0, PT, R2, 0x3c800000, PT ;  /* 0x3c8000000200780c */ /* 0x000fda0003f06070 */
[----:B------:R-:W-:Y:S01]  /*2a60*/  @P0 SHF.R.U32.HI R0, RZ, 0x14, R5 ;  /* 0x00000014ff000819 */ /* 0x000fe20000011605 */
[----:B------:R-:W-:-:S03]  /*2a70*/  @!P0 FADD.FTZ R2, R2, 16384 ;  /* 0x4680000002028421 */ /* 0x000fc60000010000 */
[----:B------:R-:W-:-:S04]  /*2a80*/  @P0 LOP3.LUT R0, R0, 0x1, RZ, 0xc0, !PT ;  /* 0x0000000100000812 */ /* 0x000fc800078ec0ff */
[----:B------:R-:W-:-:S04]  /*2a90*/  @P0 IADD3 R0, R5, 0x407ffff, R0 ;  /* 0x0407ffff05000810 */ /* 0x000fc80007ffe000 */
[----:B------:R-:W-:Y:S01]  /*2aa0*/  @P0 SHF.R.U32.HI R0, RZ, 0x14, R0 ;  /* 0x00000014ff000819 */ /* 0x000fe20000011600 */
[----:B------:R-:W-:-:S07]  /*2ab0*/  @!P0 VIADD R0, R2, 0xb9800000 ;  /* 0xb980000002008836 */ /* 0x000fce0000000000 */
.L_x_54:
[----:B------:R-:W-:Y:S05]  /*2ac0*/  BSYNC B0 ;  /* 0x0000000000007941 */ /* 0x000fea0003800000 */
.L_x_53:
[----:B------:R-:W-:-:S05]  /*2ad0*/  LOP3.LUT R3, R0, R3, RZ, 0xfc, !PT ;  /* 0x0000000300037212 */ /* 0x000fca00078efcff */
[----:B------:R0:W-:Y:S01]  /*2ae0*/  STG.E.U8 desc[UR36][R16.64], R3 ;  /* 0x0000000310007986 */ /* 0x0001e2000c101124 */
[----:B------:R-:W-:Y:S05]  /*2af0*/  BRA `(.L_x_41) ;  /* 0x0000000800087947 */ /* 0x000fea0003800000 */
.L_x_52:
[----:B------:R-:W-:Y:S01]  /*2b00*/  IMAD.U32 R3, R3, 0x10000, RZ ;  /* 0x0001000003037824 */ /* 0x000fe200078e00ff */
[----:B------:R-:W-:Y:S04]  /*2b10*/  BSSY B0, `(.L_x_55) ;  /* 0x000000f000007945 */ /* 0x000fe80003800000 */
[----:B------:R-:W-:-:S04]  /*2b20*/  LOP3.LUT R2, R3, 0x7fffffff, RZ, 0xc0, !PT ;  /* 0x7fffffff03027812 */ /* 0x000fc800078ec0ff */
[----:B------:R-:W-:-:S13]  /*2b30*/  ISETP.GT.U32.AND P0, PT, R2, 0x477fffff, PT ;  /* 0x477fffff0200780c */ /* 0x000fda0003f04070 */
[----:B------:R-:W-:Y:S05]  /*2b40*/  @P0 BRA `(.L_x_56) ;  /* 0x0000000000200947 */ /* 0x000fea0003800000 */
[----:B------:R-:W-:-:S13]  /*2b50*/  ISETP.GE.U32.AND P0, PT, R2, 0x38800000, PT ;  /* 0x388000000200780c */ /* 0x000fda0003f06070 */
[----:B------:R-:W-:Y:S01]  /*2b60*/  @P0 SHF.R.U32.HI R0, RZ, 0x15, R3 ;  /* 0x00000015ff000819 */ /* 0x000fe20000011603 */
[----:B------:R-:W-:-:S03]  /*2b70*/  @!P0 FADD.FTZ R2, R2, 128 ;  /* 0x4300000002028421 */ /* 0x000fc60000010000 */
[----:B------:R-:W-:-:S04]  /*2b80*/  @P0 LOP3.LUT R0, R0, 0x1, RZ, 0xc0, !PT ;  /* 0x0000000100000812 */ /* 0x000fc800078ec0ff */
[----:B------:R-:W-:-:S04]  /*2b90*/  @P0 IADD3 R0, R3, 0x80fffff, R0 ;  /* 0x080fffff03000810 */ /* 0x000fc80007ffe000 */
[----:B------:R-:W-:Y:S01]  /*2ba0*/  @P0 SHF.R.U32.HI R0, RZ, 0x15, R0 ;  /* 0x00000015ff000819 */ /* 0x000fe20000011600 */
[----:B------:R-:W-:Y:S01]  /*2bb0*/  @!P0 VIADD R0, R2, 0xbd000000 ;  /* 0xbd00000002008836 */ /* 0x000fe20000000000 */
[----:B------:R-:W-:Y:S06]  /*2bc0*/  BRA `(.L_x_57) ;  /* 0x00000000000c7947 */ /* 0x000fec0003800000 */
.L_x_56:
[----:B------:R-:W-:Y:S01]  /*2bd0*/  IMAD.MOV.U32 R0, RZ, RZ, 0x7f ;  /* 0x0000007fff007424 */ /* 0x000fe200078e00ff */
[----:B------:R-:W-:-:S04]  /*2be0*/  ISETP.GT.U32.AND P0, PT, R2, 0x7f800000, PT ;  /* 0x7f8000000200780c */ /* 0x000fc80003f04070 */
[----:B------:R-:W-:-:S09]  /*2bf0*/  SEL R0, R0, 0x7c, P0 ;  /* 0x0000007c00007807 */ /* 0x000fd20000000000 */
.L_x_57:
[----:B------:R-:W-:Y:S05]  /*2c00*/  BSYNC B0 ;  /* 0x0000000000007941 */ /* 0x000fea0003800000 */
.L_x_55:
[----:B------:R-:W-:-:S04]  /*2c10*/  LOP3.LUT R2, R3, 0x80000000, RZ, 0xc0, !PT ;  /* 0x8000000003027812 */ /* 0x000fc800078ec0ff */
[----:B------:R-:W-:-:S04]  /*2c20*/  SHF.R.U32.HI R3, RZ, 0x18, R2 ;  /* 0x00000018ff037819 */ /* 0x000fc80000011602 */
[----:B------:R-:W-:-:S05]  /*2c30*/  LOP3.LUT R3, R0, R3, RZ, 0xfc, !PT ;  /* 0x0000000300037212 */ /* 0x000fca00078efcff */
[----:B------:R0:W-:Y:S01]  /*2c40*/  STG.E.U8 desc[UR36][R16.64], R3 ;  /* 0x0000000310007986 */ /* 0x0001e2000c101124 */
[----:B------:R-:W-:Y:S05]  /*2c50*/  BRA `(.L_x_41) ;  /* 0x0000000400b07947 */ /* 0x000fea0003800000 */
.L_x_51:
[----:B------:R0:W-:Y:S01]  /*2c60*/  STG.E.U16 desc[UR36][R16.64], R3 ;  /* 0x0000000310007986 */ /* 0x0001e2000c101524 */
[----:B------:R-:W-:Y:S05]  /*2c70*/  BRA `(.L_x_41) ;  /* 0x0000000400a87947 */ /* 0x000fea0003800000 */
.L_x_48:
        /* <DEDUP_REMOVED lines=8> */
[----:B------:R-:W-:-:S06]  /*2d00*/  IMAD.U32 R3, R3, 0x10000, RZ ;  /* 0x0001000003037824 */ /* 0x000fcc00078e00ff */
[----:B------:R-:W0:Y:S02]  /*2d10*/  F2I.FTZ.U32.TRUNC.NTZ R3, R3 ;  /* 0x0000000300037305 */ /* 0x000e24000021f000 */
[----:B0-----:R0:W-:Y:S01]  /*2d20*/  STG.E.U16 desc[UR36][R16.64], R3 ;  /* 0x0000000310007986 */ /* 0x0011e2000c101524 */
[----:B------:R-:W-:Y:S05]  /*2d30*/  BRA `(.L_x_41) ;  /* 0x0000000400787947 */ /* 0x000fea0003800000 */
.L_x_60:
[----:B------:R-:W-:Y:S01]  /*2d40*/  IMAD.U32 R3, R3, 0x10000, RZ ;  /* 0x0001000003037824 */ /* 0x000fe200078e00ff */
[----:B------:R-:W-:Y:S01]  /*2d50*/  BSSY B0, `(.L_x_61) ;  /* 0x0000014000007945 */ /* 0x000fe20003800000 */
[----:B------:R-:W-:-:S03]  /*2d60*/  IMAD.MOV.U32 R8, RZ, RZ, 0x80 ;  /* 0x00000080ff087424 */ /* 0x000fc600078e00ff */
[----:B------:R-:W-:-:S04]  /*2d70*/  LOP3.LUT R2, R3, 0x7fffffff, RZ, 0xc0, !PT ;  /* 0x7fffffff03027812 */ /* 0x000fc800078ec0ff */
[----:B------:R-:W-:-:S13]  /*2d80*/  ISETP.GT.U32.AND P0, PT, R2, 0x437fffff, PT ;  /* 0x437fffff0200780c */ /* 0x000fda0003f04070 */
[----:B------:R-:W-:Y:S05]  /*2d90*/  @P0 BRA `(.L_x_62) ;  /* 0x00000000003c0947 */ /* 0x000fea0003800000 */
[----:B------:R-:W-:-:S13]  /*2da0*/  ISETP.GE.U32.AND P0, PT, R2, 0x3c000000, PT ;  /* 0x3c0000000200780c */ /* 0x000fda0003f06070 */
[----:B------:R-:W-:-:S04]  /*2db0*/  @P0 SHF.R.U32.HI R0, RZ, 0x14, R3 ;  /* 0x00000014ff000819 */ /* 0x000fc80000011603 */
[----:B------:R-:W-:-:S04]  /*2dc0*/  @P0 LOP3.LUT R0, R0, 0x1, RZ, 0xc0, !PT ;  /* 0x0000000100000812 */ /* 0x000fc800078ec0ff */
[----:B------:R-:W-:-:S04]  /*2dd0*/  @P0 IADD3 R0, R3, 0x487ffff, R0 ;  /* 0x0487ffff03000810 */ /* 0x000fc80007ffe000 */
[----:B------:R-:W-:-:S04]  /*2de0*/  @P0 SHF.R.U32.HI R0, RZ, 0x14, R0 ;  /* 0x00000014ff000819 */ /* 0x000fc80000011600 */
[----:B------:R-:W-:Y:S01]  /*2df0*/  @P0 LOP3.LUT R0, R0, 0xff, RZ, 0xc0, !PT ;  /* 0x000000ff00000812 */ /* 0x000fe200078ec0ff */
[----:B------:R-:W-:Y:S06]  /*2e00*/  @P0 BRA `(.L_x_63) ;  /* 0x0000000000100947 */ /* 0x000fec0003800000 */
[----:B------:R-:W-:Y:S01]  /*2e10*/  FADD.FTZ R0, R2, 8192 ;  /* 0x4600000002007421 */ /* 0x000fe20000010000 */
[----:B------:R-:W-:-:S04]  /*2e20*/  PRMT R8, RZ, 0x7610, R8 ;  /* 0x00007610ff087816 */ /* 0x000fc80000000008 */
[----:B------:R-:W-:-:S13]  /*2e30*/  LOP3.LUT P0, R0, R0, 0xff, RZ, 0xc0, !PT ;  /* 0x000000ff00007812 */ /* 0x000fda000780c0ff */
[----:B------:R-:W-:Y:S05]  /*2e40*/  @!P0 BRA `(.L_x_62) ;  /* 0x0000000000108947 */ /* 0x000fea0003800000 */
.L_x_63:
[----:B------:R-:W-:-:S04]  /*2e50*/  LOP3.LUT R2, R3, 0x80000000, RZ, 0xc0, !PT ;  /* 0x8000000003027812 */ /* 0x000fc800078ec0ff */
[----:B------:R-:W-:-:S04]  /*2e60*/  SHF.R.U32.HI R3, RZ, 0x18, R2 ;  /* 0x00000018ff037819 */ /* 0x000fc80000011602 */
[----:B------:R-:W-:-:S04]  /*2e70*/  LOP3.LUT R0, R0, R3, RZ, 0xfc, !PT ;  /* 0x0000000300007212 */ /* 0x000fc800078efcff */
[----:B------:R-:W-:-:S07]  /*2e80*/  PRMT R8, R0, 0x7610, R8 ;  /* 0x0000761000087816 */ /* 0x000fce0000000008 */
.L_x_62:
[----:B------:R-:W-:Y:S05]  /*2e90*/  BSYNC B0 ;  /* 0x0000000000007941 */ /* 0x000fea0003800000 */
.L_x_61:
[----:B------:R0:W-:Y:S01]  /*2ea0*/  STG.E.U8 desc[UR36][R16.64], R8 ;  /* 0x0000000810007986 */ /* 0x0001e2000c101124 */
[----:B------:R-:W-:Y:S05]  /*2eb0*/  BRA `(.L_x_41) ;  /* 0x0000000400187947 */ /* 0x000fea0003800000 */
.L_x_59:
        /* <DEDUP_REMOVED lines=17> */
.L_x_66:
[----:B------:R-:W-:-:S04]  /*2fd0*/  LOP3.LUT R2, R3, 0x80000000, RZ, 0xc0, !PT ;  /* 0x8000000003027812 */ /* 0x000fc800078ec0ff */
[----:B------:R-:W-:-:S04]  /*2fe0*/  SHF.R.U32.HI R3, RZ, 0x18, R2 ;  /* 0x00000018ff037819 */ /* 0x000fc80000011602 */
[----:B------:R-:W-:-:S04]  /*2ff0*/  LOP3.LUT R0, R0, R3, RZ, 0xfc, !PT ;  /* 0x0000000300007212 */ /* 0x000fc800078efcff */
[----:B------:R-:W-:-:S07]  /*3000*/  PRMT R8, R0, 0x7610, R8 ;  /* 0x0000761000087816 */ /* 0x000fce0000000008 */
.L_x_65:
[----:B------:R-:W-:Y:S05]  /*3010*/  BSYNC B0 ;  /* 0x0000000000007941 */ /* 0x000fea0003800000 */
.L_x_64:
[----:B------:R0:W-:Y:S01]  /*3020*/  STG.E.U8 desc[UR36][R16.64], R8 ;  /* 0x0000000810007986 */ /* 0x0001e2000c101124 */
[----:B------:R-:W-:Y:S05]  /*3030*/  BRA `(.L_x_41) ;  /* 0x0000000000b87947 */ /* 0x000fea0003800000 */
.L_x_58:
[----:B------:R-:W-:-:S13]  /*3040*/  ISETP.NE.AND P0, PT, R2, 0x1c, PT ;  /* 0x0000001c0200780c */ /* 0x000fda0003f05270 */
[----:B------:R-:W-:Y:S05]  /*3050*/  @!P0 BRA `(.L_x_67) ;  /* 0x0000000000a48947 */ /* 0x000fea0003800000 */
[----:B------:R-:W-:-:S13]  /*3060*/  ISETP.NE.AND P0, PT, R2, 0x1d, PT ;  /* 0x0000001d0200780c */ /* 0x000fda0003f05270 */
[----:B------:R-:W-:Y:S05]  /*3070*/  @!P0 BRA `(.L_x_68) ;  /* 0x00000000008c8947 */ /* 0x000fea0003800000 */
[----:B------:R-:W-:-:S13]  /*3080*/  ISETP.NE.AND P0, PT, R2, 0x2c, PT ;  /* 0x0000002c0200780c */ /* 0x000fda0003f05270 */
[----:B------:R-:W-:Y:S05]  /*3090*/  @P0 BRA `(.L_x_40) ;  /* 0x0000000000400947 */ /* 0x000fea0003800000 */
[----:B------:R-:W-:-:S05]  /*30a0*/  IMAD.U32 R3, R3, 0x10000, RZ ;  /* 0x0001000003037824 */ /* 0x000fca00078e00ff */
[----:B------:R-:W-:-:S04]  /*30b0*/  SHF.R.U32.HI R4, RZ, 0x17, R3 ;  /* 0x00000017ff047819 */ /* 0x000fc80000011603 */
[----:B------:R-:W-:-:S04]  /*30c0*/  LOP3.LUT R2, R4, 0xff, RZ, 0xc0, !PT ;  /* 0x000000ff04027812 */ /* 0x000fc800078ec0ff */
[----:B------:R-:W-:-:S13]  /*30d0*/  ISETP.NE.AND P1, PT, R2, 0xff, PT ;  /* 0x000000ff0200780c */ /* 0x000fda0003f25270 */
[--C-:B------:R-:W-:Y:S02]  /*30e0*/  @P1 SHF.R.U32.HI R0, RZ, 0x16, R3.reuse ;  /* 0x00000016ff001819 */ /* 0x100fe40000011603 */
[----:B------:R-:W-:Y:S01]  /*30f0*/  @P1 LOP3.LUT P0, RZ, R2, 0x3fffff, R3, 0xf8, !PT ;  /* 0x003fffff02ff1812 */ /* 0x000fe2000780f803 */
[----:B------:R-:W-:Y:S01]  /*3100*/  IMAD.MOV.U32 R3, RZ, RZ, 0xff ;  /* 0x000000ffff037424 */ /* 0x000fe200078e00ff */
[----:B------:R-:W-:-:S04]  /*3110*/  @P1 LOP3.LUT R0, R0, 0x1, RZ, 0xc0, !PT ;  /* 0x0000000100001812 */ /* 0x000fc800078ec0ff */
[----:B------:R-:W-:Y:S01]  /*3120*/  @P1 ISETP.EQ.U32.AND P2, PT, R0, 0x1, P0 ;  /* 0x000000010000180c */ /* 0x000fe20000742070 */
[----:B------:R-:W-:Y:S01]  /*3130*/  @P1 VIADD R0, R4, 0x1 ;  /* 0x0000000104001836 */ /* 0x000fe20000000000 */
[----:B------:R-:W-:Y:S02]  /*3140*/  PLOP3.LUT P0, PT, PT, PT, PT, 0x80, 0x0 ;  /* 0x000000000000781c */ /* 0x000fe40003f0f070 */
[----:B------:R-:W-:-:S13]  /*3150*/  @P1 PLOP3.LUT P0, PT, P2, PT, PT, 0x80, 0x0 ;  /* 0x000000000000181c */ /* 0x000fda000170f070 */
[----:B------:R-:W-:-:S04]  /*3160*/  @!P0 IMAD.MOV R0, RZ, RZ, R4 ;  /* 0x000000ffff008224 */ /* 0x000fc800078e0204 */
[----:B------:R-:W-:-:S05]  /*3170*/  @P1 IMAD.MOV.U32 R3, RZ, RZ, R0 ;  /* 0x000000ffff031224 */ /* 0x000fca00078e0000 */
[----:B------:R0:W-:Y:S01]  /*3180*/  STG.E.U8 desc[UR36][R16.64], R3 ;  /* 0x0000000310007986 */ /* 0x0001e2000c101124 */
[----:B------:R-:W-:Y:S05]  /*3190*/  BRA `(.L_x_41) ;  /* 0x0000000000607947 */ /* 0x000fea0003800000 */
.L_x_40:
        /* <DEDUP_REMOVED lines=16> */
.L_x_69:
[----:B------:R-:W-:Y:S05]  /*32a0*/  BRA `(.L_x_41) ;  /* 0x00000000001c7947 */ /* 0x000fea0003800000 */
.L_x_68:
[----:B------:R-:W-:-:S06]  /*32b0*/  IMAD.U32 R3, R3, 0x10000, RZ ;  /* 0x0001000003037824 */ /* 0x000fcc00078e00ff */
[----:B------:R-:W0:Y:S02]  /*32c0*/  F2I.U64.TRUNC R2, R3 ;  /* 0x0000000300027311 */ /* 0x000e24000020d800 */
[----:B0-----:R0:W-:Y:S01]  /*32d0*/  STG.E.64 desc[UR36][R16.64], R2 ;  /* 0x0000000210007986 */ /* 0x0011e2000c101b24 */
[----:B------:R-:W-:Y:S05]  /*32e0*/  BRA `(.L_x_41) ;  /* 0x00000000000c7947 */ /* 0x000fea0003800000 */
.L_x_67:
[----:B------:R-:W-:-:S06]  /*32f0*/  IMAD.U32 R3, R3, 0x10000, RZ ;  /* 0x0001000003037824 */ /* 0x000fcc00078e00ff */
[----:B------:R-:W0:Y:S02]  /*3300*/  F2I.FTZ.U32.TRUNC.NTZ R3, R3 ;  /* 0x0000000300037305 */ /* 0x000e24000021f000 */
[----:B0-----:R0:W-:Y:S02]  /*3310*/  STG.E desc[UR36][R16.64], R3 ;  /* 0x0000000310007986 */ /* 0x0011e4000c101924 */
.L_x_41:
[----:B------:R-:W-:-:S04]  /*3320*/  IMAD R18, R23, 0x200, R18 ;  /* 0x0000020017127824 */ /* 0x000fc800078e0212 */
[----:B------:R-:W-:-:S07]  /*3330*/  VIADD R19, R18, 0x80 ;  /* 0x0000008012137836 */ /* 0x000fce0000000000 */
.L_x_1:
[----:B------:R-:W-:Y:S05]  /*3340*/  BSYNC B6 ;  /* 0x0000000000067941 */ /* 0x000fea0003800000 */
.L_x_0:
[----:B------:R-:W-:Y:S01]  /*3350*/  ULDC UR4, c[0x0][0x210] ;  /* 0x0000840000047ab9 */ /* 0x000fe20000000800 */
[----:B------:R-:W-:Y:S01]  /*3360*/  BSSY B6, `(.L_x_70) ;  /* 0x000032b000067945 */ /* 0x000fe20003800000 */
[----:B------:R-:W-:-:S13]  /*3370*/  ISETP.GE.AND P0, PT, R19, UR4, PT ;  /* 0x0000000413007c0c */ /* 0x000fda000bf06270 */
[----:B------:R-:W-:Y:S05]  /*3380*/  @P0 BRA `(.L_x_71) ;  /* 0x0000003000a00947 */ /* 0x000fea0003800000 */
[----:B0-----:R-:W0:Y:S01]  /*3390*/  LDC R6, c[0x0][0x218] ;  /* 0x00008600ff067b82 */ /* 0x001e220000000800 */
[----:B------:R-:W-:Y:S02]  /*33a0*/  IMAD.MOV.U32 R0, RZ, RZ, RZ ;  /* 0x000000ffff007224 */ /* 0x000fe400078e00ff */
[----:B-1234-:R-:W-:Y:S01]  /*33b0*/  IMAD.MOV.U32 R16, RZ, RZ, RZ ;  /* 0x000000ffff107224 */ /* 0x01efe200078e00ff */
[----:B0-----:R-:W-:-:S13]  /*33c0*/  ISETP.NE.AND P0, PT, R6, RZ, PT ;  /* 0x000000ff0600720c */ /* 0x001fda0003f05270 */
[----:B------:R-:W-:Y:S05]  /*33d0*/  @!P0 BRA `(.L_x_72) ;  /* 0x0000001000a88947 */ /* 0x000fea0003800000 */
        /* <DEDUP_REMOVED lines=298> */
.L_x_72:
        /* <DEDUP_REMOVED lines=22> */
.L_x_76:
[----:B------:R-:W2:Y:S02]  /*47e0*/  LDG.E.U8 R2, desc[UR36][R2.64] ;  /* 0x0000002402027981 */ /* 0x000ea4000c1e1100 */
[----:B--2---:R-:W-:-:S04]  /*47f0*/  I2FP.F32.U32 R0, R2 ;  /* 0x0000000200007245 */ /* 0x004fc80000201000 */
[----:B------:R-:W-:Y:S01]  /*4800*/  F2FP.BF16.F32.PACK_AB R0, RZ, R0 ;  /* 0x00000000ff00723e */ /* 0x000fe200000010ff */
[----:B------:R-:W-:Y:S06]  /*4810*/  BRA `(.L_x_78) ;  /* 0x0000000c00907947 */ /* 0x000fec0003800000 */
.L_x_75:
        /* <DEDUP_REMOVED lines=10> */
.L_x_80:
[----:B------:R-:W2:Y:S02]  /*48c0*/  LDG.E R2, desc[UR36][R2.64] ;  /* 0x0000002402027981 */ /* 0x000ea4000c1e1900 */
[----:B--2---:R-:W-:-:S04]  /*48d0*/  I2FP.F32.S32 R0, R2 ;  /* 0x0000000200007245 */ /* 0x004fc80000201400 */
[----:B------:R-:W-:Y:S01]  /*48e0*/  F2FP.BF16.F32.PACK_AB R0, RZ, R0 ;  /* 0x00000000ff00723e */ /* 0x000fe200000010ff */
[----:B------:R-:W-:Y:S06]  /*48f0*/  BRA `(.L_x_78) ;  /* 0x0000000c00587947 */ /* 0x000fec0003800000 */
.L_x_79:
[----:B------:R-:W2:Y:S02]  /*4900*/  LDG.E.U16 R2, desc[UR36][R2.64] ;  /* 0x0000002402027981 */ /* 0x000ea4000c1e1500 */
[----:B--2---:R-:W0:Y:S02]  /*4910*/  I2F.S16 R0, R2 ;  /* 0x0000000200007306 */ /* 0x004e240000101400 */
[----:B0-----:R-:W-:Y:S01]  /*4920*/  F2FP.BF16.F32.PACK_AB R0, RZ, R0 ;  /* 0x00000000ff00723e */ /* 0x001fe200000010ff */
[----:B------:R-:W-:Y:S06]  /*4930*/  BRA `(.L_x_78) ;  /* 0x0000000c00487947 */ /* 0x000fec0003800000 */
.L_x_74:
        /* <DEDUP_REMOVED lines=9> */
.L_x_82:
[----:B------:R-:W2:Y:S02]  /*49d0*/  LDG.E.U16 R0, desc[UR36][R2.64] ;  /* 0x0000002402007981 */ /* 0x000ea4000c1e1500 */
[----:B--2---:R-:W-:-:S05]  /*49e0*/  HADD2.F32 R0, -RZ, R0.H0_H0 ;  /* 0x20000000ff007230 */ /* 0x004fca0000004100 */
[----:B------:R-:W-:Y:S01]  /*49f0*/  F2FP.BF16.F32.PACK_AB R0, RZ, R0 ;  /* 0x00000000ff00723e */ /* 0x000fe200000010ff */
[----:B------:R-:W-:Y:S06]  /*4a00*/  BRA `(.L_x_78) ;  /* 0x0000000c00147947 */ /* 0x000fec0003800000 */
.L_x_81:
        /* <DEDUP_REMOVED lines=9> */
.L_x_84:
[----:B------:R-:W2:Y:S02]  /*4aa0*/  LDG.E.U16 R2, desc[UR36][R2.64] ;  /* 0x0000002402027981 */ /* 0x000ea4000c1e1500 */
[----:B--2---:R-:W-:-:S05]  /*4ab0*/  HADD2.F32 R0, -RZ, R2.H0_H0 ;  /* 0x20000002ff007230 */ /* 0x004fca0000004100 */
[----:B------:R-:W-:Y:S01]  /*4ac0*/  F2FP.BF16.F32.PACK_AB R0, RZ, R0 ;  /* 0x00000000ff00723e */ /* 0x000fe200000010ff */
[----:B------:R-:W-:Y:S06]  /*4ad0*/  BRA `(.L_x_78) ;  /* 0x0000000800e07947 */ /* 0x000fec0003800000 */
.L_x_83:
        /* <DEDUP_REMOVED lines=8> */
.L_x_73:
        /* <DEDUP_REMOVED lines=13> */
.L_x_87:
        /* <DEDUP_REMOVED lines=8> */
.L_x_86:
        /* <DEDUP_REMOVED lines=28> */
.L_x_89:
        /* <DEDUP_REMOVED lines=15> */
.L_x_88:
[----:B------:R0:W5:Y:S01]  /*4f60*/  LDG.E.U16 R0, desc[UR36][R2.64] ;  /* 0x0000002402007981 */ /* 0x000162000c1e1500 */
[----:B------:R-:W-:Y:S05]  /*4f70*/  BRA `(.L_x_78) ;  /* 0x0000000400b87947 */ /* 0x000fea0003800000 */
.L_x_85:
        /* <DEDUP_REMOVED lines=12> */
.L_x_92:
        /* <DEDUP_REMOVED lines=21> */
.L_x_96:
[----:B------:R-:W-:Y:S05]  /*5190*/  BSYNC B1 ;  /* 0x0000000000017941 */ /* 0x000fea0003800000 */
.L_x_95:
[----:B------:R-:W-:Y:S01]  /*51a0*/  LEA R3, R0, 0x3b800000, 0x17 ;  /* 0x3b80000000037811 */ /* 0x000fe200078eb8ff */
[----:B------:R-:W-:-:S05]  /*51b0*/  IMAD.SHL.U32 R0, R2, 0x100000, RZ ;  /* 0x0010000002007824 */ /* 0x000fca00078e00ff */
[----:B------:R-:W-:-:S07]  /*51c0*/  LOP3.LUT R0, R3, R0, R4, 0xfe, !PT ;  /* 0x0000000003007212 */ /* 0x000fce00078efe04 */
.L_x_94:
[----:B------:R-:W-:Y:S05]  /*51d0*/  BSYNC B0 ;  /* 0x0000000000007941 */ /* 0x000fea0003800000 */
.L_x_93:
[----:B------:R-:W-:Y:S01]  /*51e0*/  F2FP.BF16.F32.PACK_AB R0, RZ, R0 ;  /* 0x00000000ff00723e */ /* 0x000fe200000010ff */
[----:B------:R-:W-:Y:S06]  /*51f0*/  BRA `(.L_x_78) ;  /* 0x0000000400187947 */ /* 0x000fec0003800000 */
.L_x_91:
        /* <DEDUP_REMOVED lines=21> */
.L_x_100:
[----:B------:R-:W-:Y:S05]  /*5350*/  BSYNC B1 ;  /* 0x0000000000017941 */ /* 0x000fea0003800000 */
.L_x_99:
[----:B------:R-:W-:Y:S01]  /*5360*/  LEA R3, R0, 0x37800000, 0x17 ;  /* 0x3780000000037811 */ /* 0x000fe200078eb8ff */
[----:B------:R-:W-:-:S05]  /*5370*/  IMAD.SHL.U32 R0, R2, 0x200000, RZ ;  /* 0x0020000002007824 */ /* 0x000fca00078e00ff */
[----:B------:R-:W-:-:S07]  /*5380*/  LOP3.LUT R0, R3, R0, R4, 0xfe, !PT ;  /* 0x0000000003007212 */ /* 0x000fce00078efe04 */
.L_x_98:
[----:B------:R-:W-:Y:S05]  /*5390*/  BSYNC B0 ;  /* 0x0000000000007941 */ /* 0x000fea0003800000 */
.L_x_97:
[----:B------:R-:W-:Y:S01]  /*53a0*/  F2FP.BF16.F32.PACK_AB R0, RZ, R0 ;  /* 0x00000000ff00723e */ /* 0x000fe200000010ff */
[----:B------:R-:W-:Y:S06]  /*53b0*/  BRA `(.L_x_78) ;  /* 0x0000000000a87947 */ /* 0x000fec0003800000 */
.L_x_90:
        /* <DEDUP_REMOVED lines=14> */
.L_x_104:
[----:B------:R-:W-:Y:S05]  /*54a0*/  BSYNC B0 ;  /* 0x0000000000007941 */ /* 0x000fea0003800000 */
.L_x_103:
[----:B------:R-:W-:Y:S01]  /*54b0*/  F2FP.BF16.F32.PACK_AB R0, RZ, R0 ;  /* 0x00000000ff00723e */ /* 0x000fe200000010ff */
[----:B------:R-:W-:Y:S06]  /*54c0*/  BRA `(.L_x_78) ;  /* 0x0000000000647947 */ /* 0x000fec0003800000 */
.L_x_77:
        /* <DEDUP_REMOVED lines=16> */
.L_x_105:
[----:B------:R-:W-:Y:S01]  /*55d0*/  PRMT R0, RZ, 0x7610, R0 ;  /* 0x00007610ff007816 */ /* 0x000fe20000000000 */
[----:B------:R-:W-:Y:S06]  /*55e0*/  BRA `(.L_x_78) ;  /* 0x00000000001c7947 */ /* 0x000fec0003800000 */
.L_x_102:
[----:B------:R-:W2:Y:S02]  /*55f0*/  LDG.E.64 R2, desc[UR36][R2.64] ;  /* 0x0000002402027981 */ /* 0x000ea4000c1e1b00 */
[----:B--2---:R-:W0:Y:S02]  /*5600*/  I2F.U64 R0, R2 ;  /* 0x0000000200007312 */ /* 0x004e240000301000 */
[----:B0-----:R-:W-:Y:S01]  /*5610*/  F2FP.BF16.F32.PACK_AB R0, RZ, R0 ;  /* 0x00000000ff00723e */ /* 0x001fe200000010ff */
[----:B------:R-:W-:Y:S06]  /*5620*/  BRA `(.L_x_78) ;  /* 0x00000000000c7947 */ /* 0x000fec0003800000 */
.L_x_101:
[----:B------:R-:W2:Y:S02]  /*5630*/  LDG.E R2, desc[UR36][R2.64] ;  /* 0x0000002402027981 */ /* 0x000ea4000c1e1900 */
[----:B--2---:R-:W-:-:S04]  /*5640*/  I2FP.F32.U32 R0, R2 ;  /* 0x0000000200007245 */ /* 0x004fc80000201000 */
[----:B------:R-:W-:-:S07]  /*5650*/  F2FP.BF16.F32.PACK_AB R0, RZ, R0 ;  /* 0x00000000ff00723e */ /* 0x000fce00000010ff */
.L_x_78:
        /* <DEDUP_REMOVED lines=21> */
.L_x_109:
[----:B------:R-:W-:-:S06]  /*57b0*/  IMAD.U32 R3, R3, 0x10000, RZ ;  /* 0x0001000003037824 */ /* 0x000fcc00078e00ff */
[----:B------:R-:W0:Y:S02]  /*57c0*/  F2I.S64.TRUNC R2, R3 ;  /* 0x0000000300027311 */ /* 0x000e24000020d900 */
[----:B0-----:R0:W-:Y:S01]  /*57d0*/  STG.E.U8 desc[UR36][R16.64], R2 ;  /* 0x0000000210007986 */ /* 0x0011e2000c101124 */
[----:B------:R-:W-:Y:S05]  /*57e0*/  BRA `(.L_x_111) ;  /* 0x0000000c00847947 */ /* 0x000fea0003800000 */
.L_x_108:
        /* <DEDUP_REMOVED lines=10> */
.L_x_113:
[----:B------:R-:W-:-:S06]  /*5890*/  IMAD.U32 R3, R3, 0x10000, RZ ;  /* 0x0001000003037824 */ /* 0x000fcc00078e00ff */
[----:B------:R-:W0:Y:S02]  /*58a0*/  F2I.FTZ.TRUNC.NTZ R3, R3 ;  /* 0x0000000300037305 */ /* 0x000e24000021f100 */
[----:B0-----:R0:W-:Y:S01]  /*58b0*/  STG.E desc[UR36][R16.64], R3 ;  /* 0x0000000310007986 */ /* 0x0011e2000c101924 */
[----:B------:R-:W-:Y:S05]  /*58c0*/  BRA `(.L_x_111) ;  /* 0x0000000c004c7947 */ /* 0x000fea0003800000 */
.L_x_112:
[----:B------:R-:W-:-:S06]  /*58d0*/  IMAD.U32 R3, R3, 0x10000, RZ ;  /* 0x0001000003037824 */ /* 0x000fcc00078e00ff */
[----:B------:R-:W0:Y:S02]  /*58e0*/  F2I.FTZ.TRUNC.NTZ R3, R3 ;  /* 0x0000000300037305 */ /* 0x000e24000021f100 */
[----:B0-----:R0:W-:Y:S01]  /*58f0*/  STG.E.U16 desc[UR36][R16.64], R3 ;  /* 0x0000000310007986 */ /* 0x0011e2000c101524 */
[----:B------:R-:W-:Y:S05]  /*5900*/  BRA `(.L_x_111) ;  /* 0x0000000c003c7947 */ /* 0x000fea0003800000 */
.L_x_107:
        /* <DEDUP_REMOVED lines=9> */
.L_x_115:
[----:B------:R-:W-:-:S05]  /*59a0*/  IMAD.U32 R0, R3, 0x10000, RZ ;  /* 0x0001000003007824 */ /* 0x000fca00078e00ff */
[----:B------:R-:W-:-:S05]  /*59b0*/  F2FP.F16.F32.PACK_AB R0, RZ, R0 ;  /* 0x00000000ff00723e */ /* 0x000fca00000000ff */
[----:B------:R0:W-:Y:S01]  /*59c0*/  STG.E.U16 desc[UR36][R16.64], R0 ;  /* 0x0000000010007986 */ /* 0x0001e2000c101524 */
[----:B------:R-:W-:Y:S05]  /*59d0*/  BRA `(.L_x_111) ;  /* 0x0000000c00087947 */ /* 0x000fea0003800000 */
.L_x_114:
        /* <DEDUP_REMOVED lines=10> */
.L_x_117:
[----:B------:R-:W-:-:S05]  /*5a80*/  IMAD.U32 R3, R3, 0x10000, RZ ;  /* 0x0001000003037824 */ /* 0x000fca00078e00ff */
[----:B------:R-:W-:-:S04]  /*5a90*/  F2FP.F16.F32.PACK_AB R3, RZ, R3 ;  /* 0x00000003ff03723e */ /* 0x000fc800000000ff */
[----:B------:R-:W-:-:S05]  /*5aa0*/  PRMT R3, R3, 0x5410, RZ ;  /* 0x0000541003037816 */ /* 0x000fca00000000ff */
[----:B------:R0:W-:Y:S01]  /*5ab0*/  STG.E desc[UR36][R16.64], R3 ;  /* 0x0000000310007986 */ /* 0x0001e2000c101924 */
[----:B------:R-:W-:Y:S05]  /*5ac0*/  BRA `(.L_x_111) ;  /* 0x0000000800cc7947 */ /* 0x000fea0003800000 */
.L_x_116:
[----:B------:R-:W-:-:S04]  /*5ad0*/  IMAD.U32 R2, R3, 0x10000, RZ ;  /* 0x0001000003027824 */ /* 0x000fc800078e00ff */
[----:B------:R-:W-:-:S06]  /*5ae0*/  FMUL.FTZ R2, R2, 1 ;  /* 0x3f80000002027820 */ /* 0x000fcc0000410000 */
[----:B------:R-:W0:Y:S02]  /*5af0*/  F2F.F64.F32 R2, R2 ;  /* 0x0000000200027310 */ /* 0x000e240000201800 */
[----:B0-----:R0:W-:Y:S01]  /*5b00*/  STG.E.64 desc[UR36][R16.64], R2 ;  /* 0x0000000210007986 */ /* 0x0011e2000c101b24 */
[----:B------:R-:W-:Y:S05]  /*5b10*/  BRA `(.L_x_111) ;  /* 0x0000000800b87947 */ /* 0x000fea0003800000 */
.L_x_106:
        /* <DEDUP_REMOVED lines=13> */
.L_x_120:
[----:B------:R-:W-:Y:S01]  /*5bf0*/  IMAD.U32 R3, R3, 0x10000, RZ ;  /* 0x0001000003037824 */ /* 0x000fe200078e00ff */
[----:B------:R-:W-:-:S03]  /*5c00*/  CS2R R6, SRZ ;  /* 0x0000000000067805 */ /* 0x000fc6000001ff00 */
[----:B------:R-:W-:-:S04]  /*5c10*/  FMUL.FTZ R3, R3, 1 ;  /* 0x3f80000003037820 */ /* 0x000fc80000410000 */
[----:B------:R-:W0:Y:S02]  /*5c20*/  F2F.F64.F32 R4, R3 ;  /* 0x0000000300047310 */ /* 0x000e240000201800 */
[----:B0-----:R0:W-:Y:S01]  /*5c30*/  STG.E.128 desc[UR36][R16.64], R4 ;  /* 0x0000000410007986 */ /* 0x0011e2000c101d24 */
[----:B------:R-:W-:Y:S05]  /*5c40*/  BRA `(.L_x_111) ;  /* 0x00000008006c7947 */ /* 0x000fea0003800000 */
.L_x_119:
        /* <DEDUP_REMOVED lines=21> */
.L_x_124:
[----:B------:R-:W-:Y:S05]  /*5da0*/  BSYNC B0 ;  /* 0x0000000000007941 */ /* 0x000fea0003800000 */
.L_x_123:
[----:B------:R-:W-:-:S05]  /*5db0*/  LOP3.LUT R3, R0, R3, RZ, 0xfc, !PT ;  /* 0x0000000300037212 */ /* 0x000fca00078efcff */
[----:B------:R0:W-:Y:S01]  /*5dc0*/  STG.E.U8 desc[UR36][R16.64], R3 ;  /* 0x0000000310007986 */ /* 0x0001e2000c101124 */
[----:B------:R-:W-:Y:S05]  /*5dd0*/  BRA `(.L_x_111) ;  /* 0x0000000800087947 */ /* 0x000fea0003800000 */
.L_x_122:
        /* <DEDUP_REMOVED lines=13> */
.L_x_126:
[----:B------:R-:W-:Y:S01]  /*5eb0*/  IMAD.MOV.U32 R0, RZ, RZ, 0x7f ;  /* 0x0000007fff007424 */ /* 0x000fe200078e00ff */
[----:B------:R-:W-:-:S04]  /*5ec0*/  ISETP.GT.U32.AND P0, PT, R2, 0x7f800000, PT ;  /* 0x7f8000000200780c */ /* 0x000fc80003f04070 */
[----:B------:R-:W-:-:S09]  /*5ed0*/  SEL R0, R0, 0x7c, P0 ;  /* 0x0000007c00007807 */ /* 0x000fd20000000000 */
.L_x_127:
[----:B------:R-:W-:Y:S05]  /*5ee0*/  BSYNC B0 ;  /* 0x0000000000007941 */ /* 0x000fea0003800000 */
.L_x_125:
[----:B------:R-:W-:-:S04]  /*5ef0*/  LOP3.LUT R2, R3, 0x80000000, RZ, 0xc0, !PT ;  /* 0x8000000003027812 */ /* 0x000fc800078ec0ff */
[----:B------:R-:W-:-:S04]  /*5f00*/  SHF.R.U32.HI R3, RZ, 0x18, R2 ;  /* 0x00000018ff037819 */ /* 0x000fc80000011602 */
[----:B------:R-:W-:-:S05]  /*5f10*/  LOP3.LUT R3, R0, R3, RZ, 0xfc, !PT ;  /* 0x0000000300037212 */ /* 0x000fca00078efcff */
[----:B------:R0:W-:Y:S01]  /*5f20*/  STG.E.U8 desc[UR36][R16.64], R3 ;  /* 0x0000000310007986 */ /* 0x0001e2000c101124 */
[----:B------:R-:W-:Y:S05]  /*5f30*/  BRA `(.L_x_111) ;  /* 0x0000000400b07947 */ /* 0x000fea0003800000 */
.L_x_121:
[----:B------:R0:W-:Y:S01]  /*5f40*/  STG.E.U16 desc[UR36][R16.64], R3 ;  /* 0x0000000310007986 */ /* 0x0001e2000c101524 */
[----:B------:R-:W-:Y:S05]  /*5f50*/  BRA `(.L_x_111) ;  /* 0x0000000400a87947 */ /* 0x000fea0003800000 */
.L_x_118:
        /* <DEDUP_REMOVED lines=12> */
.L_x_130:
        /* <DEDUP_REMOVED lines=17> */
.L_x_133:
[----:B------:R-:W-:-:S04]  /*6130*/  LOP3.LUT R2, R3, 0x80000000, RZ, 0xc0, !PT ;  /* 0x8000000003027812 */ /* 0x000fc800078ec0ff */
[----:B------:R-:W-:-:S04]  /*6140*/  SHF.R.U32.HI R3, RZ, 0x18, R2 ;  /* 0x00000018ff037819 */ /* 0x000fc80000011602 */
[----:B------:R-:W-:-:S04]  /*6150*/  LOP3.LUT R0, R0, R3, RZ, 0xfc, !PT ;  /* 0x0000000300007212 */ /* 0x000fc800078efcff */
[----:B------:R-:W-:-:S07]  /*6160*/  PRMT R8, R0, 0x7610, R8 ;  /* 0x0000761000087816 */ /* 0x000fce0000000008 */
.L_x_132:
[----:B------:R-:W-:Y:S05]  /*6170*/  BSYNC B0 ;  /* 0x0000000000007941 */ /* 0x000fea0003800000 */
.L_x_131:
[----:B------:R3:W-:Y:S01]  /*6180*/  STG.E.U8 desc[UR36][R16.64], R8 ;  /* 0x0000000810007986 */ /* 0x0007e2000c101124 */
[----:B------:R-:W-:Y:S05]  /*6190*/  BRA `(.L_x_111) ;  /* 0x0000000400187947 */ /* 0x000fea0003800000 */
.L_x_129:
        /* <DEDUP_REMOVED lines=17> */
.L_x_136:
[----:B------:R-:W-:-:S04]  /*62b0*/  LOP3.LUT R2, R3, 0x80000000, RZ, 0xc0, !PT ;  /* 0x8000000003027812 */ /* 0x000fc800078ec0ff */
[----:B------:R-:W-:-:S04]  /*62c0*/  SHF.R.U32.HI R3, RZ, 0x18, R2 ;  /* 0x00000018ff037819 */ /* 0x000fc80000011602 */
[----:B------:R-:W-:-:S04]  /*62d0*/  LOP3.LUT R0, R0, R3, RZ, 0xfc, !PT ;  /* 0x0000000300007212 */ /* 0x000fc800078efcff */
[----:B------:R-:W-:-:S07]  /*62e0*/  PRMT R8, R0, 0x7610, R8 ;  /* 0x0000761000087816 */ /* 0x000fce0000000008 */
.L_x_135:
[----:B------:R-:W-:Y:S05]  /*62f0*/  BSYNC B0 ;  /* 0x0000000000007941 */ /* 0x000fea0003800000 */
.L_x_134:
[----:B------:R0:W-:Y:S01]  /*6300*/  STG.E.U8 desc[UR36][R16.64], R8 ;  /* 0x0000000810007986 */ /* 0x0001e2000c101124 */
[----:B------:R-:W-:Y:S05]  /*6310*/  BRA `(.L_x_111) ;  /* 0x0000000000b87947 */ /* 0x000fea0003800000 */
.L_x_128:
        /* <DEDUP_REMOVED lines=22> */
.L_x_110:
[----:B------:R-:W-:Y:S01]  /*6480*/  MOV R0, 0x0 ;  /* 0x0000000000007802 */ /* 0x000fe20000000f00 */
[----:B------:R-:W-:Y:S01]  /*6490*/  ULDC.64 UR4, c[0x4][0x188] ;  /* 0x0100620000047ab9 */ /* 0x000fe20000000a00 */
[----:B------:R-:W-:Y:S01]  /*64a0*/  ULDC.64 UR6, c[0x4][0xa0] ;  /* 0x0100280000067ab9 */ /* 0x000fe20000000a00 */
[----:B------:R-:W-:Y:S01]  /*64b0*/  IMAD.U32 R4, RZ, RZ, UR4 ;  /* 0x00000004ff047e24 */ /* 0x000fe2000f8e00ff */
[----:B------:R0:W1:Y:S01]  /*64c0*/  LDC.64 R2, c[0x4][R0] ;  /* 0x0100000000027b82 */ /* 0x0000620000000a00 */
[----:B------:R-:W-:Y:S01]  /*64d0*/  IMAD.U32 R5, RZ, RZ, UR5 ;  /* 0x00000005ff057e24 */ /* 0x000fe2000f8e00ff */
[----:B------:R-:W-:Y:S01]  /*64e0*/  ULDC.64 UR4, c[0x4][0x190] ;  /* 0x0100640000047ab9 */ /* 0x000fe20000000a00 */
[----:B------:R-:W-:Y:S02]  /*64f0*/  IMAD.U32 R10, RZ, RZ, UR6 ;  /* 0x00000006ff0a7e24 */ /* 0x000fe4000f8e00ff */
[----:B------:R-:W-:Y:S02]  /*6500*/  IMAD.U32 R6, RZ, RZ, UR4 ;  /* 0x00000004ff067e24 */ /* 0x000fe4000f8e00ff */
[----:B------:R-:W-:-:S02]  /*6510*/  IMAD.U32 R7, RZ, RZ, UR5 ;  /* 0x00000005ff077e24 */ /* 0x000fc4000f8e00ff */
[----:B------:R-:W-:Y:S02]  /*6520*/  IMAD.U32 R11, RZ, RZ, UR7 ;  /* 0x00000007ff0b7e24 */ /* 0x000fe4000f8e00ff */
[----:B------:R-:W-:Y:S02]  /*6530*/  IMAD.MOV.U32 R8, RZ, RZ, 0x65 ;  /* 0x00000065ff087424 */ /* 0x000fe400078e00ff */
[----:B------:R-:W-:Y:S02]  /*6540*/  IMAD.MOV.U32 R12, RZ, RZ, 0x1 ;  /* 0x00000001ff0c7424 */ /* 0x000fe400078e00ff */
[----:B0-----:R-:W-:-:S07]  /*6550*/  IMAD.MOV.U32 R13, RZ, RZ, RZ ;  /* 0x000000ffff0d7224 */ /* 0x001fce00078e00ff */
[----:B------:R-:W-:-:S07]  /*6560*/  LEPC R20, `(.L_x_139) ;  /* 0x000000001014794e */ /* 0x000fce0000000000 */
[----:B-1----:R-:W-:Y:S05]  /*6570*/  CALL.ABS.NOINC R2 ;  /* 0x0000000002007343 */ /* 0x002fea0003c00000 */
.L_x_139:
[----:B------:R-:W-:Y:S05]  /*6580*/  BRA `(.L_x_111) ;  /* 0x00000000001c7947 */ /* 0x000fea0003800000 */
.L_x_138:
[----:B------:R-:W-:-:S06]  /*6590*/  IMAD.U32 R3, R3, 0x10000, RZ ;  /* 0x0001000003037824 */ /* 0x000fcc00078e00ff */
[----:B------:R-:W0:Y:S02]  /*65a0*/  F2I.U64.TRUNC R2, R3 ;  /* 0x0000000300027311 */ /* 0x000e24000020d800 */
[----:B0-----:R2:W-:Y:S01]  /*65b0*/  STG.E.64 desc[UR36][R16.64], R2 ;  /* 0x0000000210007986 */ /* 0x0015e2000c101b24 */
[----:B------:R-:W-:Y:S05]  /*65c0*/  BRA `(.L_x_111) ;  /* 0x00000000000c7947 */ /* 0x000fea0003800000 */
.L_x_137:
[----:B------:R-:W-:-:S06]  /*65d0*/  IMAD.U32 R3, R3, 0x10000, RZ ;  /* 0x0001000003037824 */ /* 0x000fcc00078e00ff */
[----:B------:R-:W0:Y:S02]  /*65e0*/  F2I.FTZ.U32.TRUNC.NTZ R3, R3 ;  /* 0x0000000300037305 */ /* 0x000e24000021f000 */
[----:B0-----:R0:W-:Y:S02]  /*65f0*/  STG.E desc[UR36][R16.64], R3 ;  /* 0x0000000310007986 */ /* 0x0011e4000c101924 */
.L_x_111:
[----:B------:R-:W-:-:S07]  /*6600*/  VIADD R19, R19, 0x80 ;  /* 0x0000008013137836 */ /* 0x000fce0000000000 */
.L_x_71:
[----:B------:R-:W-:Y:S05]  /*6610*/  BSYNC B6 ;  /* 0x0000000000067941 */ /* 0x000fea0003800000 */
.L_x_70:
        /* <DEDUP_REMOVED lines=307> */
.L_x_142:
        /* <DEDUP_REMOVED lines=22> */
.L_x_146:
[----:B------:R-:W2:Y:S02]  /*7ab0*/  LDG.E.U8 R2, desc[UR36][R2.64] ;  /* 0x0000002402027981 */ /* 0x000ea4000c1e1100 */
[----:B--2---:R-:W-:-:S04]  /*7ac0*/  I2FP.F32.U32 R0, R2 ;  /* 0x0000000200007245 */ /* 0x004fc80000201000 */
[----:B------:R-:W-:Y:S01]  /*7ad0*/  F2FP.BF16.F32.PACK_AB R0, RZ, R0 ;  /* 0x00000000ff00723e */ /* 0x000fe200000010ff */
[----:B------:R-:W-:Y:S06]  /*7ae0*/  BRA `(.L_x_148) ;  /* 0x0000000c00907947 */ /* 0x000fec0003800000 */
.L_x_145:
        /* <DEDUP_REMOVED lines=10> */
.L_x_150:
[----:B------:R-:W2:Y:S02]  /*7b90*/  LDG.E R2, desc[UR36][R2.64] ;  /* 0x0000002402027981 */ /* 0x000ea4000c1e1900 */
[----:B--2---:R-:W-:-:S04]  /*7ba0*/  I2FP.F32.S32 R0, R2 ;  /* 0x0000000200007245 */ /* 0x004fc80000201400 */
[----:B------:R-:W-:Y:S01]  /*7bb0*/  F2FP.BF16.F32.PACK_AB R0, RZ, R0 ;  /* 0x00000000ff00723e */ /* 0x000fe200000010ff */
[----:B------:R-:W-:Y:S06]  /*7bc0*/  BRA `(.L_x_148) ;  /* 0x0000000c00587947 */ /* 0x000fec0003800000 */
.L_x_149:
[----:B------:R-:W2:Y:S02]  /*7bd0*/  LDG.E.U16 R2, desc[UR36][R2.64] ;  /* 0x0000002402027981 */ /* 0x000ea4000c1e1500 */
[----:B--2---:R-:W0:Y:S02]  /*7be0*/  I2F.S16 R0, R2 ;  /* 0x0000000200007306 */ /* 0x004e240000101400 */
[----:B0-----:R-:W-:Y:S01]  /*7bf0*/  F2FP.BF16.F32.PACK_AB R0, RZ, R0 ;  /* 0x00000000ff00723e */ /* 0x001fe200000010ff */
[----:B------:R-:W-:Y:S06]  /*7c00*/  BRA `(.L_x_148) ;  /* 0x0000000c00487947 */ /* 0x000fec0003800000 */
.L_x_144:
        /* <DEDUP_REMOVED lines=9> */
.L_x_152:
[----:B------:R-:W2:Y:S02]  /*7ca0*/  LDG.E.U16 R0, desc[UR36][R2.64] ;  /* 0x0000002402007981 */ /* 0x000ea4000c1e1500 */
[----:B--2---:R-:W-:-:S05]  /*7cb0*/  HADD2.F32 R0, -RZ, R0.H0_H0 ;  /* 0x20000000ff007230 */ /* 0x004fca0000004100 */
[----:B------:R-:W-:Y:S01]  /*7cc0*/  F2FP.BF16.F32.PACK_AB R0, RZ, R0 ;  /* 0x00000000ff00723e */ /* 0x000fe200000010ff */
[----:B------:R-:W-:Y:S06]  /*7cd0*/  BRA `(.L_x_148) ;  /* 0x0000000c00147947 */ /* 0x000fec0003800000 */
.L_x_151:
        /* <DEDUP_REMOVED lines=9> */
.L_x_154:
[----:B------:R-:W2:Y:S02]  /*7d70*/  LDG.E.U16 R2, desc[UR36][R2.64] ;  /* 0x0000002402027981 */ /* 0x000ea4000c1e1500 */
[----:B--2---:R-:W-:-:S05]  /*7d80*/  HADD2.F32 R0, -RZ, R2.H0_H0 ;  /* 0x20000002ff007230 */ /* 0x004fca0000004100 */
[----:B------:R-:W-:Y:S01]  /*7d90*/  F2FP.BF16.F32.PACK_AB R0, RZ, R0 ;  /* 0x00000000ff00723e */ /* 0x000fe200000010ff */
[----:B------:R-:W-:Y:S06]  /*7da0*/  BRA `(.L_x_148) ;  /* 0x0000000800e07947 */ /* 0x000fec0003800000 */
.L_x_153:
        /* <DEDUP_REMOVED lines=8> */
.L_x_143:
        /* <DEDUP_REMOVED lines=13> */
.L_x_157:
        /* <DEDUP_REMOVED lines=8> */
.L_x_156:
        /* <DEDUP_REMOVED lines=28> */
.L_x_159:
        /* <DEDUP_REMOVED lines=15> */
.L_x_158:
[----:B------:R0:W5:Y:S01]  /*8230*/  LDG.E.U16 R0, desc[UR36][R2.64] ;  /* 0x0000002402007981 */ /* 0x000162000c1e1500 */
[----:B------:R-:W-:Y:S05]  /*8240*/  BRA `(.L_x_148) ;  /* 0x0000000400b87947 */ /* 0x000fea0003800000 */
.L_x_155:
        /* <DEDUP_REMOVED lines=12> */
.L_x_162:
        /* <DEDUP_REMOVED lines=21> */
.L_x_166:
[----:B------:R-:W-:Y:S05]  /*8460*/  BSYNC B1 ;  /* 0x0000000000017941 */ /* 0x000fea0003800000 */
.L_x_165:
[----:B------:R-:W-:Y:S01]  /*8470*/  LEA R3, R0, 0x3b800000, 0x17 ;  /* 0x3b80000000037811 */ /* 0x000fe200078eb8ff */
[----:B------:R-:W-:-:S05]  /*8480*/  IMAD.SHL.U32 R0, R2, 0x100000, RZ ;  /* 0x0010000002007824 */ /* 0x000fca00078e00ff */
[----:B------:R-:W-:-:S07]  /*8490*/  LOP3.LUT R0, R3, R0, R4, 0xfe, !PT ;  /* 0x0000000003007212 */ /* 0x000fce00078efe04 */
.L_x_164:
[----:B------:R-:W-:Y:S05]  /*84a0*/  BSYNC B0 ;  /* 0x0000000000007941 */ /* 0x000fea0003800000 */
.L_x_163:
[----:B------:R-:W-:Y:S01]  /*84b0*/  F2FP.BF16.F32.PACK_AB R0, RZ, R0 ;  /* 0x00000000ff00723e */ /* 0x000fe200000010ff */
[----:B------:R-:W-:Y:S06]  /*84c0*/  BRA `(.L_x_148) ;  /* 0x0000000400187947 */ /* 0x000fec0003800000 */
.L_x_161:
        /* <DEDUP_REMOVED lines=21> */
.L_x_170:
[----:B------:R-:W-:Y:S05]  /*8620*/  BSYNC B1 ;  /* 0x0000000000017941 */ /* 0x000fea0003800000 */
.L_x_169:
[----:B------:R-:W-:Y:S01]  /*8630*/  LEA R3, R0, 0x37800000, 0x17 ;  /* 0x3780000000037811 */ /* 0x000fe200078eb8ff */
[----:B------:R-:W-:-:S05]  /*8640*/  IMAD.SHL.U32 R0, R2, 0x200000, RZ ;  /* 0x0020000002007824 */ /* 0x000fca00078e00ff */
[----:B------:R-:W-:-:S07]  /*8650*/  LOP3.LUT R0, R3, R0, R4, 0xfe, !PT ;  /* 0x0000000003007212 */ /* 0x000fce00078efe04 */
.L_x_168:
[----:B------:R-:W-:Y:S05]  /*8660*/  BSYNC B0 ;  /* 0x0000000000007941 */ /* 0x000fea0003800000 */
.L_x_167:
[----:B------:R-:W-:Y:S01]  /*8670*/  F2FP.BF16.F32.PACK_AB R0, RZ, R0 ;  /* 0x00000000ff00723e */ /* 0x000fe200000010ff */
[----:B------:R-:W-:Y:S06]  /*8680*/  BRA `(.L_x_148) ;  /* 0x0000000000a87947 */ /* 0x000fec0003800000 */
.L_x_160:
        /* <DEDUP_REMOVED lines=14> */
.L_x_174:
[----:B------:R-:W-:Y:S05]  /*8770*/  BSYNC B0 ;  /* 0x0000000000007941 */ /* 0x000fea0003800000 */
.L_x_173:
[----:B------:R-:W-:Y:S01]  /*8780*/  F2FP.BF16.F32.PACK_AB R0, RZ, R0 ;  /* 0x00000000ff00723e */ /* 0x000fe200000010ff */
[----:B------:R-:W-:Y:S06]  /*8790*/  BRA `(.L_x_148) ;  /* 0x0000000000647947 */ /* 0x000fec0003800000 */
.L_x_147:
        /* <DEDUP_REMOVED lines=16> */
.L_x_175:
[----:B------:R-:W-:Y:S01]  /*88a0*/  PRMT R0, RZ, 0x7610, R0 ;  /* 0x00007610ff007816 */ /* 0x000fe20000000000 */
[----:B------:R-:W-:Y:S06]  /*88b0*/  BRA `(.L_x_148) ;  /* 0x00000000001c7947 */ /* 0x000fec0003800000 */
.L_x_172:
[----:B------:R-:W2:Y:S02]  /*88c0*/  LDG.E.64 R2, desc[UR36][R2.64] ;  /* 0x0000002402027981 */ /* 0x000ea4000c1e1b00 */
[----:B--2---:R-:W0:Y:S02]  /*88d0*/  I2F.U64 R0, R2 ;  /* 0x0000000200007312 */ /* 0x004e240000301000 */
[----:B0-----:R-:W-:Y:S01]  /*88e0*/  F2FP.BF16.F32.PACK_AB R0, RZ, R0 ;  /* 0x00000000ff00723e */ /* 0x001fe200000010ff */
[----:B------:R-:W-:Y:S06]  /*88f0*/  BRA `(.L_x_148) ;  /* 0x00000000000c7947 */ /* 0x000fec0003800000 */
.L_x_171:
[----:B------:R-:W2:Y:S02]  /*8900*/  LDG.E R2, desc[UR36][R2.64] ;  /* 0x0000002402027981 */ /* 0x000ea4000c1e1900 */
[----:B--2---:R-:W-:-:S04]  /*8910*/  I2FP.F32.U32 R0, R2 ;  /* 0x0000000200007245 */ /* 0x004fc80000201000 */
[----:B------:R-:W-:-:S07]  /*8920*/  F2FP.BF16.F32.PACK_AB R0, RZ, R0 ;  /* 0x00000000ff00723e */ /* 0x000fce00000010ff */
.L_x_148:
        /* <DEDUP_REMOVED lines=21> */
.L_x_179:
[----:B------:R-:W-:-:S06]  /*8a80*/  IMAD.U32 R3, R3, 0x10000, RZ ;  /* 0x0001000003037824 */ /* 0x000fcc00078e00ff */
[----:B------:R-:W0:Y:S02]  /*8a90*/  F2I.S64.TRUNC R2, R3 ;  /* 0x0000000300027311 */ /* 0x000e24000020d900 */
[----:B0-----:R3:W-:Y:S01]  /*8aa0*/  STG.E.U8 desc[UR36][R16.64], R2 ;  /* 0x0000000210007986 */ /* 0x0017e2000c101124 */
[----:B------:R-:W-:Y:S05]  /*8ab0*/  BRA `(.L_x_181) ;  /* 0x0000000c00847947 */ /* 0x000fea0003800000 */
.L_x_178:
        /* <DEDUP_REMOVED lines=10> */
.L_x_183:
[----:B------:R-:W-:-:S06]  /*8b60*/  IMAD.U32 R3, R3, 0x10000, RZ ;  /* 0x0001000003037824 */ /* 0x000fcc00078e00ff */
[----:B------:R-:W0:Y:S02]  /*8b70*/  F2I.FTZ.TRUNC.NTZ R3, R3 ;  /* 0x0000000300037305 */ /* 0x000e24000021f100 */
[----:B0-----:R2:W-:Y:S01]  /*8b80*/  STG.E desc[UR36][R16.64], R3 ;  /* 0x0000000310007986 */ /* 0x0015e2000c101924 */
[----:B------:R-:W-:Y:S05]  /*8b90*/  BRA `(.L_x_181) ;  /* 0x0000000c004c7947 */ /* 0x000fea0003800000 */
.L_x_182:
[----:B------:R-:W-:-:S06]  /*8ba0*/  IMAD.U32 R3, R3, 0x10000, RZ ;  /* 0x0001000003037824 */ /* 0x000fcc00078e00ff */
[----:B------:R-:W0:Y:S02]  /*8bb0*/  F2I.FTZ.TRUNC.NTZ R3, R3 ;  /* 0x0000000300037305 */ /* 0x000e24000021f100 */
[----:B0-----:R0:W-:Y:S01]  /*8bc0*/  STG.E.U16 desc[UR36][R16.64], R3 ;  /* 0x0000000310007986 */ /* 0x0011e2000c101524 */
[----:B------:R-:W-:Y:S05]  /*8bd0*/  BRA `(.L_x_181) ;  /* 0x0000000c003c7947 */ /* 0x000fea0003800000 */
.L_x_177:
        /* <DEDUP_REMOVED lines=9> */
.L_x_185:
[----:B------:R-:W-:-:S05]  /*8c70*/  IMAD.U32 R0, R3, 0x10000, RZ ;  /* 0x0001000003007824 */ /* 0x000fca00078e00ff */
[----:B------:R-:W-:-:S05]  /*8c80*/  F2FP.F16.F32.PACK_AB R0, RZ, R0 ;  /* 0x00000000ff00723e */ /* 0x000fca00000000ff */
[----:B------:R0:W-:Y:S01]  /*8c90*/  STG.E.U16 desc[UR36][R16.64], R0 ;  /* 0x0000000010007986 */ /* 0x0001e2000c101524 */
[----:B------:R-:W-:Y:S05]  /*8ca0*/  BRA `(.L_x_181) ;  /* 0x0000000c00087947 */ /* 0x000fea0003800000 */
.L_x_184:
        /* <DEDUP_REMOVED lines=10> */
.L_x_187:
[----:B------:R-:W-:-:S05]  /*8d50*/  IMAD.U32 R3, R3, 0x10000, RZ ;  /* 0x0001000003037824 */ /* 0x000fca00078e00ff */
[----:B------:R-:W-:-:S04]  /*8d60*/  F2FP.F16.F32.PACK_AB R3, RZ, R3 ;  /* 0x00000003ff03723e */ /* 0x000fc800000000ff */
[----:B------:R-:W-:-:S05]  /*8d70*/  PRMT R3, R3, 0x5410, RZ ;  /* 0x0000541003037816 */ /* 0x000fca00000000ff */
[----:B------:R0:W-:Y:S01]  /*8d80*/  STG.E desc[UR36][R16.64], R3 ;  /* 0x0000000310007986 */ /* 0x0001e2000c101924 */
[----:B------:R-:W-:Y:S05]  /*8d90*/  BRA `(.L_x_181) ;  /* 0x0000000800cc7947 */ /* 0x000fea0003800000 */
.L_x_186:
[----:B------:R-:W-:-:S04]  /*8da0*/  IMAD.U32 R2, R3, 0x10000, RZ ;  /* 0x0001000003027824 */ /* 0x000fc800078e00ff */
[----:B------:R-:W-:-:S06]  /*8db0*/  FMUL.FTZ R2, R2, 1 ;  /* 0x3f80000002027820 */ /* 0x000fcc0000410000 */
[----:B------:R-:W0:Y:S02]  /*8dc0*/  F2F.F64.F32 R2, R2 ;  /* 0x0000000200027310 */ /* 0x000e240000201800 */
[----:B0-----:R0:W-:Y:S01]  /*8dd0*/  STG.E.64 desc[UR36][R16.64], R2 ;  /* 0x0000000210007986 */ /* 0x0011e2000c101b24 */
[----:B------:R-:W-:Y:S05]  /*8de0*/  BRA `(.L_x_181) ;  /* 0x0000000800b87947 */ /* 0x000fea0003800000 */
.L_x_176:
        /* <DEDUP_REMOVED lines=13> */
.L_x_190:
[----:B------:R-:W-:Y:S01]  /*8ec0*/  IMAD.U32 R3, R3, 0x10000, RZ ;  /* 0x0001000003037824 */ /* 0x000fe200078e00ff */
[----:B------:R-:W-:-:S03]  /*8ed0*/  CS2R R6, SRZ ;  /* 0x0000000000067805 */ /* 0x000fc6000001ff00 */
[----:B------:R-:W-:-:S04]  /*8ee0*/  FMUL.FTZ R3, R3, 1 ;  /* 0x3f80000003037820 */ /* 0x000fc80000410000 */
[----:B------:R-:W0:Y:S02]  /*8ef0*/  F2F.F64.F32 R4, R3 ;  /* 0x0000000300047310 */ /* 0x000e240000201800 */
[----:B0-----:R0:W-:Y:S01]  /*8f00*/  STG.E.128 desc[UR36][R16.64], R4 ;  /* 0x0000000410007986 */ /* 0x0011e2000c101d24 */
[----:B------:R-:W-:Y:S05]  /*8f10*/  BRA `(.L_x_181) ;  /* 0x00000008006c7947 */ /* 0x000fea0003800000 */
.L_x_189:
        /* <DEDUP_REMOVED lines=21> */
.L_x_194:
[----:B------:R-:W-:Y:S05]  /*9070*/  BSYNC B0 ;  /* 0x0000000000007941 */ /* 0x000fea0003800000 */
.L_x_193:
[----:B------:R-:W-:-:S05]  /*9080*/  LOP3.LUT R3, R0, R3, RZ, 0xfc, !PT ;  /* 0x0000000300037212 */ /* 0x000fca00078efcff */
[----:B------:R0:W-:Y:S01]  /*9090*/  STG.E.U8 desc[UR36][R16.64], R3 ;  /* 0x0000000310007986 */ /* 0x0001e2000c101124 */
[----:B------:R-:W-:Y:S05]  /*90a0*/  BRA `(.L_x_181) ;  /* 0x0000000800087947 */ /* 0x000fea0003800000 */
.L_x_192:
        /* <DEDUP_REMOVED lines=13> */
.L_x_196:
[----:B------:R-:W-:Y:S01]  /*9180*/  IMAD.MOV.U32 R0, RZ, RZ, 0x7f ;  /* 0x0000007fff007424 */ /* 0x000fe200078e00ff */
[----:B------:R-:W-:-:S04]  /*9190*/  ISETP.GT.U32.AND P0, PT, R2, 0x7f800000, PT ;  /* 0x7f8000000200780c */ /* 0x000fc80003f04070 */
[----:B------:R-:W-:-:S09]  /*91a0*/  SEL R0, R0, 0x7c, P0 ;  /* 0x0000007c00007807 */ /* 0x000fd20000000000 */
.L_x_197:
[----:B------:R-:W-:Y:S05]  /*91b0*/  BSYNC B0 ;  /* 0x0000000000007941 */ /* 0x000fea0003800000 */
.L_x_195:
[----:B------:R-:W-:-:S04]  /*91c0*/  LOP3.LUT R2, R3, 0x80000000, RZ, 0xc0, !PT ;  /* 0x8000000003027812 */ /* 0x000fc800078ec0ff */
[----:B------:R-:W-:-:S04]  /*91d0*/  SHF.R.U32.HI R3, RZ, 0x18, R2 ;  /* 0x00000018ff037819 */ /* 0x000fc80000011602 */
[----:B------:R-:W-:-:S05]  /*91e0*/  LOP3.LUT R3, R0, R3, RZ, 0xfc, !PT ;  /* 0x0000000300037212 */ /* 0x000fca00078efcff */
[----:B------:R0:W-:Y:S01]  /*91f0*/  STG.E.U8 desc[UR36][R16.64], R3 ;  /* 0x0000000310007986 */ /* 0x0001e2000c101124 */
[----:B------:R-:W-:Y:S05]  /*9200*/  BRA `(.L_x_181) ;  /* 0x0000000400b07947 */ /* 0x000fea0003800000 */
.L_x_191:
[----:B------:R0:W-:Y:S01]  /*9210*/  STG.E.U16 desc[UR36][R16.64], R3 ;  /* 0x0000000310007986 */ /* 0x0001e2000c101524 */
[----:B------:R-:W-:Y:S05]  /*9220*/  BRA `(.L_x_181) ;  /* 0x0000000400a87947 */ /* 0x000fea0003800000 */
.L_x_188:
        /* <DEDUP_REMOVED lines=12> */
.L_x_200:
        /* <DEDUP_REMOVED lines=17> */
.L_x_203:
[----:B------:R-:W-:-:S04]  /*9400*/  LOP3.LUT R2, R3, 0x80000000, RZ, 0xc0, !PT ;  /* 0x8000000003027812 */ /* 0x000fc800078ec0ff */
[----:B------:R-:W-:-:S04]  /*9410*/  SHF.R.U32.HI R3, RZ, 0x18, R2 ;  /* 0x00000018ff037819 */ /* 0x000fc80000011602 */
[----:B------:R-:W-:-:S04]  /*9420*/  LOP3.LUT R0, R0, R3, RZ, 0xfc, !PT ;  /* 0x0000000300007212 */ /* 0x000fc800078efcff */
[----:B------:R-:W-:-:S07]  /*9430*/  PRMT R8, R0, 0x7610, R8 ;  /* 0x0000761000087816 */ /* 0x000fce0000000008 */
.L_x_202:
[----:B------:R-:W-:Y:S05]  /*9440*/  BSYNC B0 ;  /* 0x0000000000007941 */ /* 0x000fea0003800000 */
.L_x_201:
[----:B------:R0:W-:Y:S01]  /*9450*/  STG.E.U8 desc[UR36][R16.64], R8 ;  /* 0x0000000810007986 */ /* 0x0001e2000c101124 */
[----:B------:R-:W-:Y:S05]  /*9460*/  BRA `(.L_x_181) ;  /* 0x0000000400187947 */ /* 0x000fea0003800000 */
.L_x_199:
        /* <DEDUP_REMOVED lines=17> */
.L_x_206:
[----:B------:R-:W-:-:S04]  /*9580*/  LOP3.LUT R2, R3, 0x80000000, RZ, 0xc0, !PT ;  /* 0x8000000003027812 */ /* 0x000fc800078ec0ff */
[----:B------:R-:W-:-:S04]  /*9590*/  SHF.R.U32.HI R3, RZ, 0x18, R2 ;  /* 0x00000018ff037819 */ /* 0x000fc80000011602 */
[----:B------:R-:W-:-:S04]  /*95a0*/  LOP3.LUT R0, R0, R3, RZ, 0xfc, !PT ;  /* 0x0000000300007212 */ /* 0x000fc800078efcff */
[----:B------:R-:W-:-:S07]  /*95b0*/  PRMT R8, R0, 0x7610, R8 ;  /* 0x0000761000087816 */ /* 0x000fce0000000008 */
.L_x_205:
[----:B------:R-:W-:Y:S05]  /*95c0*/  BSYNC B0 ;  /* 0x0000000000007941 */ /* 0x000fea0003800000 */
.L_x_204:
[----:B------:R0:W-:Y:S01]  /*95d0*/  STG.E.U8 desc[UR36][R16.64], R8 ;  /* 0x0000000810007986 */ /* 0x0001e2000c101124 */
[----:B------:R-:W-:Y:S05]  /*95e0*/  BRA `(.L_x_181) ;  /* 0x0000000000b87947 */ /* 0x000fea0003800000 */
.L_x_198:
        /* <DEDUP_REMOVED lines=22> */
.L_x_180:
        /* <DEDUP_REMOVED lines=16> */
.L_x_209:
[----:B------:R-:W-:Y:S05]  /*9850*/  BRA `(.L_x_181) ;  /* 0x00000000001c7947 */ /* 0x000fea0003800000 */
.L_x_208:
[----:B------:R-:W-:-:S06]  /*9860*/  IMAD.U32 R3, R3, 0x10000, RZ ;  /* 0x0001000003037824 */ /* 0x000fcc00078e00ff */
[----:B------:R-:W0:Y:S02]  /*9870*/  F2I.U64.TRUNC R2, R3 ;  /* 0x0000000300027311 */ /* 0x000e24000020d800 */
[----:B0-----:R0:W-:Y:S01]  /*9880*/  STG.E.64 desc[UR36][R16.64], R2 ;  /* 0x0000000210007986 */ /* 0x0011e2000c101b24 */
[----:B------:R-:W-:Y:S05]  /*9890*/  BRA `(.L_x_181) ;  /* 0x00000000000c7947 */ /* 0x000fea0003800000 */
.L_x_207:
[----:B------:R-:W-:-:S06]  /*98a0*/  IMAD.U32 R3, R3, 0x10000, RZ ;  /* 0x0001000003037824 */ /* 0x000fcc00078e00ff */
[----:B------:R-:W0:Y:S02]  /*98b0*/  F2I.FTZ.U32.TRUNC.NTZ R3, R3 ;  /* 0x0000000300037305 */ /* 0x000e24000021f000 */
[----:B0-----:R0:W-:Y:S02]  /*98c0*/  STG.E desc[UR36][R16.64], R3 ;  /* 0x0000000310007986 */ /* 0x0011e4000c101924 */
.L_x_181:
[----:B------:R-:W-:-:S07]  /*98d0*/  VIADD R19, R19, 0x80 ;  /* 0x0000008013137836 */ /* 0x000fce0000000000 */
.L_x_141:
[----:B------:R-:W-:Y:S05]  /*98e0*/  BSYNC B6 ;  /* 0x0000000000067941 */ /* 0x000fea0003800000 */
.L_x_140:
[----:B------:R-:W-:Y:S02]  /*98f0*/  ULDC UR4, c[0x0][0x210] ;  /* 0x0000840000047ab9 */ /* 0x000fe40000000800 */
[----:B------:R-:W-:-:S13]  /*9900*/  ISETP.GE.AND P0, PT, R19, UR4, PT ;  /* 0x0000000413007c0c */ /* 0x000fda000bf06270 */
[----:B------:R-:W-:Y:S05]  /*9910*/  @P0 EXIT ;  /* 0x000000000000094d */ /* 0x000fea0003800000 */
        /* <DEDUP_REMOVED lines=303> */
.L_x_210:
        /* <DEDUP_REMOVED lines=22> */
.L_x_214:
[----:B------:R-:W2:Y:S02]  /*ad70*/  LDG.E.U8 R2, desc[UR36][R2.64] ;  /* 0x0000002402027981 */ /* 0x000ea4000c1e1100 */
[----:B--2---:R-:W-:-:S04]  /*ad80*/  I2FP.F32.U32 R0, R2 ;  /* 0x0000000200007245 */ /* 0x004fc80000201000 */
[----:B------:R-:W-:Y:S01]  /*ad90*/  F2FP.BF16.F32.PACK_AB R0, RZ, R0 ;  /* 0x00000000ff00723e */ /* 0x000fe200000010ff */
[----:B------:R-:W-:Y:S06]  /*ada0*/  BRA `(.L_x_216) ;  /* 0x0000000c00907947 */ /* 0x000fec0003800000 */
.L_x_213:
        /* <DEDUP_REMOVED lines=10> */
.L_x_218:
[----:B------:R-:W2:Y:S02]  /*ae50*/  LDG.E R2, desc[UR36][R2.64] ;  /* 0x0000002402027981 */ /* 0x000ea4000c1e1900 */
[----:B--2---:R-:W-:-:S04]  /*ae60*/  I2FP.F32.S32 R0, R2 ;  /* 0x0000000200007245 */ /* 0x004fc80000201400 */
[----:B------:R-:W-:Y:S01]  /*ae70*/  F2FP.BF16.F32.PACK_AB R0, RZ, R0 ;  /* 0x00000000ff00723e */ /* 0x000fe200000010ff */
[----:B------:R-:W-:Y:S06]  /*ae80*/  BRA `(.L_x_216) ;  /* 0x0000000c00587947 */ /* 0x000fec0003800000 */
.L_x_217:
[----:B------:R-:W2:Y:S02]  /*ae90*/  LDG.E.U16 R2, desc[UR36][R2.64] ;  /* 0x0000002402027981 */ /* 0x000ea4000c1e1500 */
[----:B--2---:R-:W0:Y:S02]  /*aea0*/  I2F.S16 R0, R2 ;  /* 0x0000000200007306 */ /* 0x004e240000101400 */
[----:B0-----:R-:W-:Y:S01]  /*aeb0*/  F2FP.BF16.F32.PACK_AB R0, RZ, R0 ;  /* 0x00000000ff00723e */ /* 0x001fe200000010ff */
[----:B------:R-:W-:Y:S06]  /*aec0*/  BRA `(.L_x_216) ;  /* 0x0000000c00487947 */ /* 0x000fec0003800000 */
.L_x_212:
        /* <DEDUP_REMOVED lines=9> */
.L_x_220:
[----:B------:R-:W2:Y:S02]  /*af60*/  LDG.E.U16 R0, desc[UR36][R2.64] ;  /* 0x0000002402007981 */ /* 0x000ea4000c1e1500 */
[----:B--2---:R-:W-:-:S05]  /*af70*/  HADD2.F32 R0, -RZ, R0.H0_H0 ;  /* 0x20000000ff007230 */ /* 0x004fca0000004100 */
[----:B------:R-:W-:Y:S01]  /*af80*/  F2FP.BF16.F32.PACK_AB R0, RZ, R0 ;  /* 0x00000000ff00723e */ /* 0x000fe200000010ff */
[----:B------:R-:W-:Y:S06]  /*af90*/  BRA `(.L_x_216) ;  /* 0x0000000c00147947 */ /* 0x000fec0003800000 */
.L_x_219:
        /* <DEDUP_REMOVED lines=9> */
.L_x_222:
[----:B------:R-:W2:Y:S02]  /*b030*/  LDG.E.U16 R2, desc[UR36][R2.64] ;  /* 0x0000002402027981 */ /* 0x000ea4000c1e1500 */
[----:B--2---:R-:W-:-:S05]  /*b040*/  HADD2.F32 R0, -RZ, R2.H0_H0 ;  /* 0x20000002ff007230 */ /* 0x004fca0000004100 */
[----:B------:R-:W-:Y:S01]  /*b050*/  F2FP.BF16.F32.PACK_AB R0, RZ, R0 ;  /* 0x00000000ff00723e */ /* 0x000fe200000010ff */
[----:B------:R-:W-:Y:S06]  /*b060*/  BRA `(.L_x_216) ;  /* 0x0000000800e07947 */ /* 0x000fec0003800000 */
.L_x_221:
        /* <DEDUP_REMOVED lines=8> */
.L_x_211:
        /* <DEDUP_REMOVED lines=13> */
.L_x_225:
        /* <DEDUP_REMOVED lines=8> */
.L_x_224:
        /* <DEDUP_REMOVED lines=28> */
.L_x_227:
        /* <DEDUP_REMOVED lines=15> */
.L_x_226:
[----:B------:R0:W5:Y:S01]  /*b4f0*/  LDG.E.U16 R0, desc[UR36][R2.64] ;  /* 0x0000002402007981 */ /* 0x000162000c1e1500 */
[----:B------:R-:W-:Y:S05]  /*b500*/  BRA `(.L_x_216) ;  /* 0x0000000400b87947 */ /* 0x000fea0003800000 */
.L_x_223:
        /* <DEDUP_REMOVED lines=12> */
.L_x_230:
        /* <DEDUP_REMOVED lines=21> */
.L_x_234:
[----:B------:R-:W-:Y:S05]  /*b720*/  BSYNC B1 ;  /* 0x0000000000017941 */ /* 0x000fea0003800000 */
.L_x_233:
[----:B------:R-:W-:Y:S01]  /*b730*/  LEA R3, R0, 0x3b800000, 0x17 ;  /* 0x3b80000000037811 */ /* 0x000fe200078eb8ff */
[----:B------:R-:W-:-:S05]  /*b740*/  IMAD.SHL.U32 R0, R2, 0x100000, RZ ;  /* 0x0010000002007824 */ /* 0x000fca00078e00ff */
[----:B------:R-:W-:-:S07]  /*b750*/  LOP3.LUT R0, R3, R0, R4, 0xfe, !PT ;  /* 0x0000000003007212 */ /* 0x000fce00078efe04 */
.L_x_232:
[----:B------:R-:W-:Y:S05]  /*b760*/  BSYNC B0 ;  /* 0x0000000000007941 */ /* 0x000fea0003800000 */
.L_x_231:
[----:B------:R-:W-:Y:S01]  /*b770*/  F2FP.BF16.F32.PACK_AB R0, RZ, R0 ;  /* 0x00000000ff00723e */ /* 0x000fe200000010ff */
[----:B------:R-:W-:Y:S06]  /*b780*/  BRA `(.L_x_216) ;  /* 0x0000000400187947 */ /* 0x000fec0003800000 */
.L_x_229:
        /* <DEDUP_REMOVED lines=21> */
.L_x_238:
[----:B------:R-:W-:Y:S05]  /*b8e0*/  BSYNC B1 ;  /* 0x0000000000017941 */ /* 0x000fea0003800000 */
.L_x_237:
[----:B------:R-:W-:Y:S01]  /*b8f0*/  LEA R3, R0, 0x37800000, 0x17 ;  /* 0x3780000000037811 */ /* 0x000fe200078eb8ff */
[----:B------:R-:W-:-:S05]  /*b900*/  IMAD.SHL.U32 R0, R2, 0x200000, RZ ;  /* 0x0020000002007824 */ /* 0x000fca00078e00ff */
[----:B------:R-:W-:-:S07]  /*b910*/  LOP3.LUT R0, R3, R0, R4, 0xfe, !PT ;  /* 0x0000000003007212 */ /* 0x000fce00078efe04 */
.L_x_236:
[----:B------:R-:W-:Y:S05]  /*b920*/  BSYNC B0 ;  /* 0x0000000000007941 */ /* 0x000fea0003800000 */
.L_x_235:
[----:B------:R-:W-:Y:S01]  /*b930*/  F2FP.BF16.F32.PACK_AB R0, RZ, R0 ;  /* 0x00000000ff00723e */ /* 0x000fe200000010ff */
[----:B------:R-:W-:Y:S06]  /*b940*/  BRA `(.L_x_216) ;  /* 0x0000000000a87947 */ /* 0x000fec0003800000 */
.L_x_228:
        /* <DEDUP_REMOVED lines=14> */
.L_x_242:
[----:B------:R-:W-:Y:S05]  /*ba30*/  BSYNC B0 ;  /* 0x0000000000007941 */ /* 0x000fea0003800000 */
.L_x_241:
[----:B------:R-:W-:Y:S01]  /*ba40*/  F2FP.BF16.F32.PACK_AB R0, RZ, R0 ;  /* 0x00000000ff00723e */ /* 0x000fe200000010ff */
[----:B------:R-:W-:Y:S06]  /*ba50*/  BRA `(.L_x_216) ;  /* 0x0000000000647947 */ /* 0x000fec0003800000 */
.L_x_215:
        /* <DEDUP_REMOVED lines=16> */
.L_x_243:
[----:B------:R-:W-:Y:S01]  /*bb60*/  PRMT R0, RZ, 0x7610, R0 ;  /* 0x00007610ff007816 */ /* 0x000fe20000000000 */
[----:B------:R-:W-:Y:S06]  /*bb70*/  BRA `(.L_x_216) ;  /* 0x00000000001c7947 */ /* 0x000fec0003800000 */
.L_x_240:
[----:B------:R-:W2:Y:S02]  /*bb80*/  LDG.E.64 R2, desc[UR36][R2.64] ;  /* 0x0000002402027981 */ /* 0x000ea4000c1e1b00 */
[----:B--2---:R-:W0:Y:S02]  /*bb90*/  I2F.U64 R0, R2 ;  /* 0x0000000200007312 */ /* 0x004e240000301000 */
[----:B0-----:R-:W-:Y:S01]  /*bba0*/  F2FP.BF16.F32.PACK_AB R0, RZ, R0 ;  /* 0x00000000ff00723e */ /* 0x001fe200000010ff */
[----:B------:R-:W-:Y:S06]  /*bbb0*/  BRA `(.L_x_216) ;  /* 0x00000000000c7947 */ /* 0x000fec0003800000 */
.L_x_239:
[----:B------:R-:W2:Y:S02]  /*bbc0*/  LDG.E R2, desc[UR36][R2.64] ;  /* 0x0000002402027981 */ /* 0x000ea4000c1e1900 */
[----:B--2---:R-:W-:-:S04]  /*bbd0*/  I2FP.F32.U32 R0, R2 ;  /* 0x0000000200007245 */ /* 0x004fc80000201000 */
[----:B------:R-:W-:-:S07]  /*bbe0*/  F2FP.BF16.F32.PACK_AB R0, RZ, R0 ;  /* 0x00000000ff00723e */ /* 0x000fce00000010ff */
.L_x_216:
        /* <DEDUP_REMOVED lines=19> */
[----:B0-----:R-:W-:Y:S01]  /*bd20*/  STG.E.U8 desc[UR36][R16.64], R3 ;  /* 0x0000000310007986 */ /* 0x001fe2000c101124 */
[----:B------:R-:W-:Y:S05]  /*bd30*/  EXIT ;  /* 0x000000000000794d */ /* 0x000fea0003800000 */
.L_x_247:
[----:B------:R-:W-:-:S06]  /*bd40*/  IMAD.U32 R3, R3, 0x10000, RZ ;  /* 0x0001000003037824 */ /* 0x000fcc00078e00ff */
[----:B------:R-:W0:Y:S02]  /*bd50*/  F2I.S64.TRUNC R2, R3 ;  /* 0x0000000300027311 */ /* 0x000e24000020d900 */
[----:B0-----:R-:W-:Y:S01]  /*bd60*/  STG.E.U8 desc[UR36][R16.64], R2 ;  /* 0x0000000210007986 */ /* 0x001fe2000c101124 */
[----:B------:R-:W-:Y:S05]  /*bd70*/  EXIT ;  /* 0x000000000000794d */ /* 0x000fea0003800000 */
.L_x_246:
        /* <DEDUP_REMOVED lines=8> */
[----:B0-----:R-:W-:Y:S01]  /*be00*/  STG.E.64 desc[UR36][R16.64], R2 ;  /* 0x0000000210007986 */ /* 0x001fe2000c101b24 */
[----:B------:R-:W-:Y:S05]  /*be10*/  EXIT ;  /* 0x000000000000794d */ /* 0x000fea0003800000 */
.L_x_250:
[----:B------:R-:W-:-:S06]  /*be20*/  IMAD.U32 R3, R3, 0x10000, RZ ;  /* 0x0001000003037824 */ /* 0x000fcc00078e00ff */
[----:B------:R-:W0:Y:S02]  /*be30*/  F2I.FTZ.TRUNC.NTZ R3, R3 ;  /* 0x0000000300037305 */ /* 0x000e24000021f100 */
[----:B0-----:R-:W-:Y:S01]  /*be40*/  STG.E desc[UR36][R16.64], R3 ;  /* 0x0000000310007986 */ /* 0x001fe2000c101924 */
[----:B------:R-:W-:Y:S05]  /*be50*/  EXIT ;  /* 0x000000000000794d */ /* 0x000fea0003800000 */
.L_x_249:
[----:B------:R-:W-:-:S06]  /*be60*/  IMAD.U32 R3, R3, 0x10000, RZ ;  /* 0x0001000003037824 */ /* 0x000fcc00078e00ff */
[----:B------:R-:W0:Y:S02]  /*be70*/  F2I.FTZ.TRUNC.NTZ R3, R3 ;  /* 0x0000000300037305 */ /* 0x000e24000021f100 */
[----:B0-----:R-:W-:Y:S01]  /*be80*/  STG.E.U16 desc[UR36][R16.64], R3 ;  /* 0x0000000310007986 */ /* 0x001fe2000c101524 */
[----:B------:R-:W-:Y:S05]  /*be90*/  EXIT ;  /* 0x000000000000794d */ /* 0x000fea0003800000 */
.L_x_245:
[----:B------:R-:W-:-:S13]  /*bea0*/  ISETP.GT.AND P0, PT, R2, 0x6, PT ;  /* 0x000000060200780c */ /* 0x000fda0003f04270 */
[----:B------:R-:W-:Y:S05]  /*beb0*/  @P0 BRA `(.L_x_251) ;  /* 0x00000000002c0947 */ /* 0x000fea0003800000 */
[----:B------:R-:W-:-:S13]  /*bec0*/  ISETP.NE.AND P0, PT, R2, 0x5, PT ;  /* 0x000000050200780c */ /* 0x000fda0003f05270 */
[----:B------:R-:W-:Y:S05]  /*bed0*/  @!P0 BRA `(.L_x_252) ;  /* 0x0000000000148947 */ /* 0x000fea0003800000 */
[----:B------:R-:W-:-:S13]  /*bee0*/  ISETP.NE.AND P0, PT, R2, 0x6, PT ;  /* 0x000000060200780c */ /* 0x000fda0003f05270 */
[----:B------:R-:W-:Y:S05]  /*bef0*/  @P0 BRA `(.L_x_248) ;  /* 0x0000000800c40947 */ /* 0x000fea0003800000 */
[----:B------:R-:W-:-:S05]  /*bf00*/  IMAD.U32 R3, R3, 0x10000, RZ ;  /* 0x0001000003037824 */ /* 0x000fca00078e00ff */
[----:B------:R-:W-:Y:S01]  /*bf10*/  STG.E desc[UR36][R16.64], R3 ;  /* 0x0000000310007986 */ /* 0x000fe2000c101924 */
[----:B------:R-:W-:Y:S05]  /*bf20*/  EXIT ;  /* 0x000000000000794d */ /* 0x000fea0003800000 */
.L_x_252:
[----:B------:R-:W-:-:S05]  /*bf30*/  IMAD.U32 R0, R3, 0x10000, RZ ;  /* 0x0001000003007824 */ /* 0x000fca00078e00ff */
[----:B------:R-:W-:-:S05]  /*bf40*/  F2FP.F16.F32.PACK_AB R0, RZ, R0 ;  /* 0x00000000ff00723e */ /* 0x000fca00000000ff */
[----:B------:R-:W-:Y:S01]  /*bf50*/  STG.E.U16 desc[UR36][R16.64], R0 ;  /* 0x0000000010007986 */ /* 0x000fe2000c101524 */
[----:B------:R-:W-:Y:S05]  /*bf60*/  EXIT ;  /* 0x000000000000794d */ /* 0x000fea0003800000 */
.L_x_251:
        /* <DEDUP_REMOVED lines=8> */
[----:B------:R-:W-:Y:S01]  /*bff0*/  STG.E.64 desc[UR36][R16.64], R2 ;  /* 0x0000000210007986 */ /* 0x000fe2000c101b24 */
[----:B------:R-:W-:Y:S05]  /*c000*/  EXIT ;  /* 0x000000000000794d */ /* 0x000fea0003800000 */
.L_x_254:
[----:B------:R-:W-:-:S05]  /*c010*/  IMAD.U32 R3, R3, 0x10000, RZ ;  /* 0x0001000003037824 */ /* 0x000fca00078e00ff */
[----:B------:R-:W-:-:S04]  /*c020*/  F2FP.F16.F32.PACK_AB R3, RZ, R3 ;  /* 0x00000003ff03723e */ /* 0x000fc800000000ff */
[----:B------:R-:W-:-:S05]  /*c030*/  PRMT R3, R3, 0x5410, RZ ;  /* 0x0000541003037816 */ /* 0x000fca00000000ff */
[----:B------:R-:W-:Y:S01]  /*c040*/  STG.E desc[UR36][R16.64], R3 ;  /* 0x0000000310007986 */ /* 0x000fe2000c101924 */
[----:B------:R-:W-:Y:S05]  /*c050*/  EXIT ;  /* 0x000000000000794d */ /* 0x000fea0003800000 */
.L_x_253:
[----:B------:R-:W-:-:S04]  /*c060*/  IMAD.U32 R2, R3, 0x10000, RZ ;  /* 0x0001000003027824 */ /* 0x000fc800078e00ff */
[----:B------:R-:W-:-:S06]  /*c070*/  FMUL.FTZ R2, R2, 1 ;  /* 0x3f80000002027820 */ /* 0x000fcc0000410000 */
[----:B------:R-:W0:Y:S02]  /*c080*/  F2F.F64.F32 R2, R2 ;  /* 0x0000000200027310 */ /* 0x000e240000201800 */
[----:B0-----:R-:W-:Y:S01]  /*c090*/  STG.E.64 desc[UR36][R16.64], R2 ;  /* 0x0000000210007986 */ /* 0x001fe2000c101b24 */
[----:B------:R-:W-:Y:S05]  /*c0a0*/  EXIT ;  /* 0x000000000000794d */ /* 0x000fea0003800000 */
.L_x_244:
        /* <DEDUP_REMOVED lines=11> */
[----:B------:R-:W-:Y:S01]  /*c160*/  STG.E.U8 desc[UR36][R16.64], R3 ;  /* 0x0000000310007986 */ /* 0x000fe2000c101124 */
[----:B------:R-:W-:Y:S05]  /*c170*/  EXIT ;  /* 0x000000000000794d */ /* 0x000fea0003800000 */
.L_x_257:
[----:B------:R-:W-:Y:S01]  /*c180*/  IMAD.U32 R3, R3, 0x10000, RZ ;  /* 0x0001000003037824 */ /* 0x000fe200078e00ff */
[----:B------:R-:W-:-:S03]  /*c190*/  CS2R R6, SRZ ;  /* 0x0000000000067805 */ /* 0x000fc6000001ff00 */
[----:B------:R-:W-:-:S04]  /*c1a0*/  FMUL.FTZ R3, R3, 1 ;  /* 0x3f80000003037820 */ /* 0x000fc80000410000 */
[----:B------:R-:W0:Y:S02]  /*c1b0*/  F2F.F64.F32 R4, R3 ;  /* 0x0000000300047310 */ /* 0x000e240000201800 */
[----:B0-----:R-:W-:Y:S01]  /*c1c0*/  STG.E.128 desc[UR36][R16.64], R4 ;  /* 0x0000000410007986 */ /* 0x001fe2000c101d24 */
[----:B------:R-:W-:Y:S05]  /*c1d0*/  EXIT ;  /* 0x000000000000794d */ /* 0x000fea0003800000 */
.L_x_256:
        /* <DEDUP_REMOVED lines=21> */
.L_x_261:
[----:B------:R-:W-:Y:S05]  /*c330*/  BSYNC B0 ;  /* 0x0000000000007941 */ /* 0x000fea0003800000 */
.L_x_260:
[----:B------:R-:W-:-:S05]  /*c340*/  LOP3.LUT R3, R0, R3, RZ, 0xfc, !PT ;  /* 0x0000000300037212 */ /* 0x000fca00078efcff */
[----:B------:R-:W-:Y:S01]  /*c350*/  STG.E.U8 desc[UR36][R16.64], R3 ;  /* 0x0000000310007986 */ /* 0x000fe2000c101124 */
[----:B------:R-:W-:Y:S05]  /*c360*/  EXIT ;  /* 0x000000000000794d */ /* 0x000fea0003800000 */
.L_x_259:
        /* <DEDUP_REMOVED lines=13> */
.L_x_263:
[----:B------:R-:W-:Y:S01]  /*c440*/  IMAD.MOV.U32 R0, RZ, RZ, 0x7f ;  /* 0x0000007fff007424 */ /* 0x000fe200078e00ff */
[----:B------:R-:W-:-:S04]  /*c450*/  ISETP.GT.U32.AND P0, PT, R2, 0x7f800000, PT ;  /* 0x7f8000000200780c */ /* 0x000fc80003f04070 */
[----:B------:R-:W-:-:S09]  /*c460*/  SEL R0, R0, 0x7c, P0 ;  /* 0x0000007c00007807 */ /* 0x000fd20000000000 */
.L_x_264:
[----:B------:R-:W-:Y:S05]  /*c470*/  BSYNC B0 ;  /* 0x0000000000007941 */ /* 0x000fea0003800000 */
.L_x_262:
[----:B------:R-:W-:-:S04]  /*c480*/  LOP3.LUT R2, R3, 0x80000000, RZ, 0xc0, !PT ;  /* 0x8000000003027812 */ /* 0x000fc800078ec0ff */
[----:B------:R-:W-:-:S04]  /*c490*/  SHF.R.U32.HI R3, RZ, 0x18, R2 ;  /* 0x00000018ff037819 */ /* 0x000fc80000011602 */
[----:B------:R-:W-:-:S05]  /*c4a0*/  LOP3.LUT R3, R0, R3, RZ, 0xfc, !PT ;  /* 0x0000000300037212 */ /* 0x000fca00078efcff */
[----:B------:R-:W-:Y:S01]  /*c4b0*/  STG.E.U8 desc[UR36][R16.64], R3 ;  /* 0x0000000310007986 */ /* 0x000fe2000c101124 */
[----:B------:R-:W-:Y:S05]  /*c4c0*/  EXIT ;  /* 0x000000000000794d */ /* 0x000fea0003800000 */
.L_x_258:
[----:B------:R-:W-:Y:S01]  /*c4d0*/  STG.E.U16 desc[UR36][R16.64], R3 ;  /* 0x0000000310007986 */ /* 0x000fe2000c101524 */
[----:B------:R-:W-:Y:S05]  /*c4e0*/  EXIT ;  /* 0x000000000000794d */ /* 0x000fea0003800000 */
.L_x_255:
        /* <DEDUP_REMOVED lines=10> */
[----:B0-----:R-:W-:Y:S01]  /*c590*/  STG.E.U16 desc[UR36][R16.64], R3 ;  /* 0x0000000310007986 */ /* 0x001fe2000c101524 */
[----:B------:R-:W-:Y:S05]  /*c5a0*/  EXIT ;  /* 0x000000000000794d */ /* 0x000fea0003800000 */
.L_x_267:
        /* <DEDUP_REMOVED lines=17> */
.L_x_270:
[----:B------:R-:W-:-:S04]  /*c6c0*/  LOP3.LUT R2, R3, 0x80000000, RZ, 0xc0, !PT ;  /* 0x8000000003027812 */ /* 0x000fc800078ec0ff */
[----:B------:R-:W-:-:S04]  /*c6d0*/  SHF.R.U32.HI R3, RZ, 0x18, R2 ;  /* 0x00000018ff037819 */ /* 0x000fc80000011602 */
[----:B------:R-:W-:-:S04]  /*c6e0*/  LOP3.LUT R0, R0, R3, RZ, 0xfc, !PT ;  /* 0x0000000300007212 */ /* 0x000fc800078efcff */
[----:B------:R-:W-:-:S07]  /*c6f0*/  PRMT R8, R0, 0x7610, R8 ;  /* 0x0000761000087816 */ /* 0x000fce0000000008 */
.L_x_269:
[----:B------:R-:W-:Y:S05]  /*c700*/  BSYNC B0 ;  /* 0x0000000000007941 */ /* 0x000fea0003800000 */
.L_x_268:
[----:B------:R-:W-:Y:S01]  /*c710*/  STG.E.U8 desc[UR36][R16.64], R8 ;  /* 0x0000000810007986 */ /* 0x000fe2000c101124 */
[----:B------:R-:W-:Y:S05]  /*c720*/  EXIT ;  /* 0x000000000000794d */ /* 0x000fea0003800000 */
.L_x_266:
        /* <DEDUP_REMOVED lines=17> */
.L_x_273:
[----:B------:R-:W-:-:S04]  /*c840*/  LOP3.LUT R2, R3, 0x80000000, RZ, 0xc0, !PT ;  /* 0x8000000003027812 */ /* 0x000fc800078ec0ff */
[----:B------:R-:W-:-:S04]  /*c850*/  SHF.R.U32.HI R3, RZ, 0x18, R2 ;  /* 0x00000018ff037819 */ /* 0x000fc80000011602 */
[----:B------:R-:W-:-:S04]  /*c860*/  LOP3.LUT R0, R0, R3, RZ, 0xfc, !PT ;  /* 0x0000000300007212 */ /* 0x000fc800078efcff */
[----:B------:R-:W-:-:S07]  /*c870*/  PRMT R8, R0, 0x7610, R8 ;  /* 0x0000761000087816 */ /* 0x000fce0000000008 */
.L_x_272:
[----:B------:R-:W-:Y:S05]  /*c880*/  BSYNC B0 ;  /* 0x0000000000007941 */ /* 0x000fea0003800000 */
.L_x_271:
[----:B------:R-:W-:Y:S01]  /*c890*/  STG.E.U8 desc[UR36][R16.64], R8 ;  /* 0x0000000810007986 */ /* 0x000fe2000c101124 */
[----:B------:R-:W-:Y:S05]  /*c8a0*/  EXIT ;  /* 0x000000000000794d */ /* 0x000fea0003800000 */
.L_x_265:
        /* <DEDUP_REMOVED lines=20> */
[----:B------:R-:W-:Y:S01]  /*c9f0*/  STG.E.U8 desc[UR36][R16.64], R3 ;  /* 0x0000000310007986 */ /* 0x000fe2000c101124 */
[----:B------:R-:W-:Y:S05]  /*ca00*/  EXIT ;  /* 0x000000000000794d */ /* 0x000fea0003800000 */
.L_x_248:
        /* <DEDUP_REMOVED lines=16> */
.L_x_276:
[----:B------:R-:W-:Y:S05]  /*cb10*/  EXIT ;  /* 0x000000000000794d */ /* 0x000fea0003800000 */
.L_x_275:
[----:B------:R-:W-:-:S06]  /*cb20*/  IMAD.U32 R3, R3, 0x10000, RZ ;  /* 0x0001000003037824 */ /* 0x000fcc00078e00ff */
[----:B------:R-:W0:Y:S02]  /*cb30*/  F2I.U64.TRUNC R2, R3 ;  /* 0x0000000300027311 */ /* 0x000e24000020d800 */
[----:B0-----:R-:W-:Y:S01]  /*cb40*/  STG.E.64 desc[UR36][R16.64], R2 ;  /* 0x0000000210007986 */ /* 0x001fe2000c101b24 */
[----:B------:R-:W-:Y:S05]  /*cb50*/  EXIT ;  /* 0x000000000000794d */ /* 0x000fea0003800000 */
.L_x_274:
[----:B------:R-:W-:-:S06]  /*cb60*/  IMAD.U32 R3, R3, 0x10000, RZ ;  /* 0x0001000003037824 */ /* 0x000fcc00078e00ff */
[----:B------:R-:W0:Y:S02]  /*cb70*/  F2I.FTZ.U32.TRUNC.NTZ R3, R3 ;  /* 0x0000000300037305 */ /* 0x000e24000021f000 */
[----:B0-----:R-:W-:Y:S01]  /*cb80*/  STG.E desc[UR36][R16.64], R3 ;  /* 0x0000000310007986 */ /* 0x001fe2000c101924 */
[----:B------:R-:W-:Y:S05]  /*cb90*/  EXIT ;  /* 0x000000000000794d */ /* 0x000fea0003800000 */
.L_x_277:
[----:B------:R-:W-:-:S00]  /*cba0*/  BRA `(.L_x_277) ;  /* 0xfffffffc00fc7947 */ /* 0x000fc0000383ffff */
[----:B------:R-:W-:-:S00]  /*cbb0*/  NOP ;  /* 0x0000000000007918 */ /* 0x000fc00000000000 */
        /* <DEDUP_REMOVED lines=12> */
.L_x_42103:


//--------------------- .text._ZN2at6native27unrolled_elementwise_kernelINS0_13AUnaryFunctorIN3c108BFloat16ES4_S4_ZZZNS0_16fmin_kernel_cudaERNS_18TensorIteratorBaseEENKUlvE_clEvENKUlvE2_clEvEUlS4_S4_E_EESt5arrayIPcLm2EELi4E23TrivialOffsetCalculatorILi1EjESF_NS0_6memory12LoadWithCastILi1EEENSG_13StoreWithCastILi1EEEEEviT_T0_T2_T3_T4_T5_ --------------------------
	.section	.text._ZN2at6native27unrolled_elementwise_kernelINS0_13AUnaryFunctorIN3c108BFloat16ES4_S4_ZZZNS0_16fmin_kernel_cudaERNS_18TensorIteratorBaseEENKUlvE_clEvENKUlvE2_clEvEUlS4_S4_E_EESt5arrayIPcLm2EELi4E23TrivialOffsetCalculatorILi1EjESF_NS0_6memory12LoadWithCastILi1EEENSG_13StoreWithCastILi1EEEEEviT_T0_T2_T3_T4_T5_,"ax",@progbits
	.align	128
        .global         _ZN2at6native27unrolled_elementwise_kernelINS0_13AUnaryFunctorIN3c108BFloat16ES4_S4_ZZZNS0_16fmin_kernel_cudaERNS_18TensorIteratorBaseEENKUlvE_clEvENKUlvE2_clEvEUlS4_S4_E_EESt5arrayIPcLm2EELi4E23TrivialOffsetCalculatorILi1EjESF_NS0_6memory12LoadWithCastILi1EEENSG_13StoreWithCastILi1EEEEEviT_T0_T2_T3_T4_T5_
        .type           _ZN2at6native27unrolled_elementwise_kernelINS0_13AUnaryFunctorIN3c108BFloat16ES4_S4_ZZZNS0_16fmin_kernel_cudaERNS_18TensorIteratorBaseEENKUlvE_clEvENKUlvE2_clEvEUlS4_S4_E_EESt5arrayIPcLm2EELi4E23TrivialOffsetCalculatorILi1EjESF_NS0_6memory12LoadWithCastILi1EEENSG_13StoreWithCastILi1EEEEEviT_T0_T2_T3_T4_T5_,@function
        .size           _ZN2at6native27unrolled_elementwise_kernelINS0_13AUnaryFunctorIN3c108BFloat16ES4_S4_ZZZNS0_16fmin_kernel_cudaERNS_18TensorIteratorBaseEENKUlvE_clEvENKUlvE2_clEvEUlS4_S4_E_EESt5arrayIPcLm2EELi4E23TrivialOffsetCalculatorILi1EjESF_NS0_6memory12LoadWithCastILi1EEENSG_13StoreWithCastILi1EEEEEviT_T0_T2_T3_T4_T5_,(.L_x_42104 - _ZN2at6native27unrolled_elementwise_kernelINS0_13AUnaryFunctorIN3c108BFloat16ES4_S4_ZZZNS0_16fmin_kernel_cudaERNS_18TensorIteratorBaseEENKUlvE_clEvENKUlvE2_clEvEUlS4_S4_E_EESt5arrayIPcLm2EELi4E23TrivialOffsetCalculatorILi1EjESF_NS0_6memory12LoadWithCastILi1EEENSG_13StoreWithCastILi1EEEEEviT_T0_T2_T3_T4_T5_)
        .other          _ZN2at6native27unrolled_elementwise_kernelINS0_13AUnaryFunctorIN3c108BFloat16ES4_S4_ZZZNS0_16fmin_kernel_cudaERNS_18TensorIteratorBaseEENKUlvE_clEvENKUlvE2_clEvEUlS4_S4_E_EESt5arrayIPcLm2EELi4E23TrivialOffsetCalculatorILi1EjESF_NS0_6memory12LoadWithCastILi1EEENSG_13StoreWithCastILi1EEEEEviT_T0_T2_T3_T4_T5_,@"STO_CUDA_ENTRY STV_DEFAULT"
_ZN2at6native27unrolled_elementwise_kernelINS0_13AUnaryFunctorIN3c108BFloat16ES4_S4_ZZZNS0_16fmin_kernel_cudaERNS_18TensorIteratorBaseEENKUlvE_clEvENKUlvE2_clEvEUlS4_S4_E_EESt5arrayIPcLm2EELi4E23TrivialOffsetCalculatorILi1EjESF_NS0_6memory12LoadWithCastILi1EEENSG_13StoreWithCastILi1EEEEEviT_T0_T2_T3_T4_T5_:
.text._ZN2at6native27unrolled_elementwise_kernelINS0_13AUnaryFunctorIN3c108BFloat16ES4_S4_ZZZNS0_16fmin_kernel_cudaERNS_18TensorIteratorBaseEENKUlvE_clEvENKUlvE2_clEvEUlS4_S4_E_EESt5arrayIPcLm2EELi4E23TrivialOffsetCalculatorILi1EjESF_NS0_6memory12LoadWithCastILi1EEENSG_13StoreWithCastILi1EEEEEviT_T0_T2_T3_T4_T5_:
[----:B------:R-:W0:Y:S01]  /*0000*/  LDC R1, c[0x0][0x28] ;  /* 0x00000a00ff017b82 */ /* 0x000e220000000800 */
[----:B------:R-:W1:Y:S07]  /*0010*/  S2R R2, SR_CTAID.X ;  /* 0x0000000000027919 */ /* 0x000e6e0000002500 */
[----:B------:R-:W1:Y:S01]  /*0020*/  LDC R3, c[0x0][0x210] ;  /* 0x00008400ff037b82 */ /* 0x000e620000000800 */
[----:B------:R-:W-:Y:S01]  /*0030*/  ULDC.64 UR36, c[0x0][0x208] ;  /* 0x0000820000247ab9 */ /* 0x000fe20000000a00 */
[----:B------:R-:W-:Y:S01]  /*0040*/  BSSY B6, `(.L_x_278) ;  /* 0x0000118000067945 */ /* 0x000fe20003800000 */
[----:B------:R-:W2:Y:S01]  /*0050*/  S2R R23, SR_TID.X ;  /* 0x0000000000177919 */ /* 0x000ea20000002100 */
[----:B------:R-:W-:-:S02]  /*0060*/  PRMT R18, RZ, 0x7610, R18 ;  /* 0x00007610ff127816 */ /* 0x000fc40000000012 */
[----:B------:R-:W-:Y:S02]  /*0070*/  PRMT R17, RZ, 0x7610, R17 ;  /* 0x00007610ff117816 */ /* 0x000fe40000000011 */
[----:B------:R-:W3:Y:S01]  /*0080*/  LDC.U8 R22, c[0x0][0x22c] ;  /* 0x00008b00ff167b82 */ /* 0x000ee20000000000 */
[----:B-1----:R-:W-:-:S05]  /*0090*/  IMAD R16, R2, -0x200, R3 ;  /* 0xfffffe0002107824 */ /* 0x002fca00078e0203 */
[----:B--2---:R-:W-:-:S13]  /*00a0*/  ISETP.GE.AND P0, PT, R23, R16, PT ;  /* 0x000000101700720c */ /* 0x004fda0003f06270 */
[----:B0--3--:R-:W-:Y:S05]  /*00b0*/  @P0 BRA `(.L_x_279) ;  /* 0x0000001000400947 */ /* 0x009fea0003800000 */
[----:B------:R-:W0:Y:S01]  /*00c0*/  LDC.64 R4, c[0x0][0x220] ;  /* 0x00008800ff047b82 */ /* 0x000e220000000a00 */
[----:B------:R-:W-:Y:S01]  /*00d0*/  PRMT R0, R22, 0x9910, RZ ;  /* 0x0000991016007816 */ /* 0x000fe200000000ff */
[----:B------:R-:W-:Y:S01]  /*00e0*/  IMAD R23, R2, 0x200, R23 ;  /* 0x0000020002177824 */ /* 0x000fe200078e0217 */
[----:B------:R-:W-:Y:S02]  /*00f0*/  ULDC UR4, c[0x0][0x230] ;  /* 0x00008c0000047ab9 */ /* 0x000fe40000000800 */
[----:B------:R-:W-:Y:S01]  /*0100*/  ISETP.GT.AND P0, PT, R0, 0x9, PT ;  /* 0x000000090000780c */ /* 0x000fe20003f04270 */
[----:B------:R-:W-:-:S05]  /*0110*/  IMAD R23, R23, UR4, RZ ;  /* 0x0000000417177c24 */ /* 0x000fca000f8e02ff */
[----:B0-----:R-:W-:-:S05]  /*0120*/  IADD3 R4, P1, R23, R4, RZ ;  /* 0x0000000417047210 */ /* 0x001fca0007f3e0ff */
[----:B------:R-:W-:Y:S02]  /*0130*/  IMAD.X R5, RZ, RZ, R5, P1 ;  /* 0x000000ffff057224 */ /* 0x000fe400008e0605 */
[----:B------:R-:W-:Y:S06]  /*0140*/  @P0 BRA `(.L_x_280) ;  /* 0x0000000400300947 */ /* 0x000fec0003800000 */
        /* <DEDUP_REMOVED lines=10> */
[----:B0-----:R-:W-:-:S04]  /*01f0*/  F2FP.BF16.F32.PACK_AB R0, RZ, R0 ;  /* 0x00000000ff00723e */ /* 0x001fc800000010ff */
[----:B------:R-:W-:Y:S01]  /*0200*/  PRMT R17, R0, 0x7610, R17 ;  /* 0x0000761000117816 */ /* 0x000fe20000000011 */
[----:B------:R-:W-:Y:S06]  /*0210*/  BRA `(.L_x_285) ;  /* 0x0000000c00e07947 */ /* 0x000fec0003800000 */
.L_x_283:
[----:B------:R-:W2:Y:S02]  /*0220*/  LDG.E.U8 R4, desc[UR36][R4.64] ;  /* 0x0000002404047981 */ /* 0x000ea4000c1e1100 */
[----:B--2---:R-:W-:-:S04]  /*0230*/  I2FP.F32.U32 R0, R4 ;  /* 0x0000000400007245 */ /* 0x004fc80000201000 */
[----:B------:R-:W-:-:S04]  /*0240*/  F2FP.BF16.F32.PACK_AB R0, RZ, R0 ;  /* 0x00000000ff00723e */ /* 0x000fc800000010ff */
[----:B------:R-:W-:Y:S01]  /*0250*/  PRMT R17, R0, 0x7610, R17 ;  /* 0x0000761000117816 */ /* 0x000fe20000000011 */
[----:B------:R-:W-:Y:S06]  /*0260*/  BRA `(.L_x_285) ;  /* 0x0000000c00cc7947 */ /* 0x000fec0003800000 */
.L_x_282:
        /* <DEDUP_REMOVED lines=8> */
[----:B0-----:R-:W-:-:S04]  /*02f0*/  F2FP.BF16.F32.PACK_AB R0, RZ, R0 ;  /* 0x00000000ff00723e */ /* 0x001fc800000010ff */
[----:B------:R-:W-:Y:S01]  /*0300*/  PRMT R17, R0, 0x7610, R17 ;  /* 0x0000761000117816 */ /* 0x000fe20000000011 */
[----:B------:R-:W-:Y:S06]  /*0310*/  BRA `(.L_x_285) ;  /* 0x0000000c00a07947 */ /* 0x000fec0003800000 */
.L_x_287:
[----:B------:R-:W2:Y:S02]  /*0320*/  LDG.E R4, desc[UR36][R4.64] ;  /* 0x0000002404047981 */ /* 0x000ea4000c1e1900 */
[----:B--2---:R-:W-:-:S04]  /*0330*/  I2FP.F32.S32 R0, R4 ;  /* 0x0000000400007245 */ /* 0x004fc80000201400 */
[----:B------:R-:W-:-:S04]  /*0340*/  F2FP.BF16.F32.PACK_AB R0, RZ, R0 ;  /* 0x00000000ff00723e */ /* 0x000fc800000010ff */
[----:B------:R-:W-:Y:S01]  /*0350*/  PRMT R17, R0, 0x7610, R17 ;  /* 0x0000761000117816 */ /* 0x000fe20000000011 */
[----:B------:R-:W-:Y:S06]  /*0360*/  BRA `(.L_x_285) ;  /* 0x0000000c008c7947 */ /* 0x000fec0003800000 */
.L_x_286:
[----:B------:R-:W2:Y:S02]  /*0370*/  LDG.E.U16 R4, desc[UR36][R4.64] ;  /* 0x0000002404047981 */ /* 0x000ea4000c1e1500 */
[----:B--2---:R-:W0:Y:S02]  /*0380*/  I2F.S16 R0, R4 ;  /* 0x0000000400007306 */ /* 0x004e240000101400 */
[----:B0-----:R-:W-:-:S04]  /*0390*/  F2FP.BF16.F32.PACK_AB R0, RZ, R0 ;  /* 0x00000000ff00723e */ /* 0x001fc800000010ff */
[----:B------:R-:W-:Y:S01]  /*03a0*/  PRMT R17, R0, 0x7610, R17 ;  /* 0x0000761000117816 */ /* 0x000fe20000000011 */
[----:B------:R-:W-:Y:S06]  /*03b0*/  BRA `(.L_x_285) ;  /* 0x0000000c00787947 */ /* 0x000fec0003800000 */
.L_x_281:
        /* <DEDUP_REMOVED lines=9> */
.L_x_289:
[----:B------:R-:W2:Y:S02]  /*0450*/  LDG.E.U16 R0, desc[UR36][R4.64] ;  /* 0x0000002404007981 */ /* 0x000ea4000c1e1500 */
[----:B--2---:R-:W-:-:S05]  /*0460*/  HADD2.F32 R0, -RZ, R0.H0_H0 ;  /* 0x20000000ff007230 */ /* 0x004fca0000004100 */
[----:B------:R-:W-:-:S04]  /*0470*/  F2FP.BF16.F32.PACK_AB R0, RZ, R0 ;  /* 0x00000000ff00723e */ /* 0x000fc800000010ff */
[----:B------:R-:W-:Y:S01]  /*0480*/  PRMT R17, R0, 0x7610, R17 ;  /* 0x0000761000117816 */ /* 0x000fe20000000011 */
[----:B------:R-:W-:Y:S06]  /*0490*/  BRA `(.L_x_285) ;  /* 0x0000000c00407947 */ /* 0x000fec0003800000 */
.L_x_288:
        /* <DEDUP_REMOVED lines=9> */
.L_x_291:
[----:B------:R-:W2:Y:S02]  /*0530*/  LDG.E.U16 R4, desc[UR36][R4.64] ;  /* 0x0000002404047981 */ /* 0x000ea4000c1e1500 */
[----:B--2---:R-:W-:-:S05]  /*0540*/  HADD2.F32 R0, -RZ, R4.H0_H0 ;  /* 0x20000004ff007230 */ /* 0x004fca0000004100 */
[----:B------:R-:W-:-:S04]  /*0550*/  F2FP.BF16.F32.PACK_AB R0, RZ, R0 ;  /* 0x00000000ff00723e */ /* 0x000fc800000010ff */
[----:B------:R-:W-:Y:S01]  /*0560*/  PRMT R17, R0, 0x7610, R17 ;  /* 0x0000761000117816 */ /* 0x000fe20000000011 */
[----:B------:R-:W-:Y:S06]  /*0570*/  BRA `(.L_x_285) ;  /* 0x0000000c00087947 */ /* 0x000fec0003800000 */
.L_x_290:
[----:B------:R-:W2:Y:S01]  /*0580*/  LDG.E.64 R4, desc[UR36][R4.64] ;  /* 0x0000002404047981 */ /* 0x000ea2000c1e1b00 */
[----:B------:R-:W-:Y:S01]  /*0590*/  UMOV UR4, 0xf0000000 ;  /* 0xf000000000047882 */ /* 0x000fe20000000000 */
[----:B------:R-:W-:Y:S01]  /*05a0*/  UMOV UR5, 0x380fffff ;  /* 0x380fffff00057882 */ /* 0x000fe20000000000 */
[----:B--2---:R-:W0:Y:S01]  /*05b0*/  F2F.F32.F64 R0, R4 ;  /* 0x0000000400007310 */ /* 0x004e220000301000 */
[----:B------:R-:W-:-:S14]  /*05c0*/  DSETP.GEU.AND P0, PT, |R4|, UR4, PT ;  /* 0x0000000404007e2a */ /* 0x000fdc000bf0e200 */
[----:B0-----:R-:W-:-:S05]  /*05d0*/  @!P0 FMUL R0, R0, 1.175494350822287508e-38 ;  /* 0x0080000000008820 */ /* 0x001fca0000400000 */
[----:B------:R-:W-:-:S04]  /*05e0*/  F2FP.BF16.F32.PACK_AB R0, RZ, R0 ;  /* 0x00000000ff00723e */ /* 0x000fc800000010ff */
[----:B------:R-:W-:Y:S01]  /*05f0*/  PRMT R17, R0, 0x7610, R17 ;  /* 0x0000761000117816 */ /* 0x000fe20000000011 */
[----:B------:R-:W-:Y:S06]  /*0600*/  BRA `(.L_x_285) ;  /* 0x0000000800e47947 */ /* 0x000fec0003800000 */
.L_x_280:
        /* <DEDUP_REMOVED lines=11> */
[----:B------:R-:W-:-:S04]  /*06c0*/  F2FP.BF16.F32.PACK_AB R0, RZ, R0 ;  /* 0x00000000ff00723e */ /* 0x000fc800000010ff */
[----:B------:R-:W-:Y:S01]  /*06d0*/  PRMT R17, R0, 0x7610, R17 ;  /* 0x0000761000117816 */ /* 0x000fe20000000011 */
[----:B------:R-:W-:Y:S06]  /*06e0*/  BRA `(.L_x_285) ;  /* 0x0000000800ac7947 */ /* 0x000fec0003800000 */
.L_x_294:
        /* <DEDUP_REMOVED lines=9> */
.L_x_293:
        /* <DEDUP_REMOVED lines=28> */
.L_x_296:
[----:B------:R-:W2:Y:S02]  /*0940*/  LDG.E.U8 R4, desc[UR36][R4.64] ;  /* 0x0000002404047981 */ /* 0x000ea4000c1e1100 */
[----:B--2---:R-:W-:-:S05]  /*0950*/  IMAD.SHL.U32 R0, R4, 0x2000000, RZ ;  /* 0x0200000004007824 */ /* 0x004fca00078e00ff */
[----:B------:R-:W-:-:S13]  /*0960*/  ISETP.GE.U32.AND P0, PT, R0, 0x8000000, PT ;  /* 0x080000000000780c */ /* 0x000fda0003f06070 */
[C---:B------:R-:W-:Y:S02]  /*0970*/  @P0 IMAD.SHL.U32 R3, R4.reuse, 0x200000, RZ ;  /* 0x0020000004030824 */ /* 0x040fe400078e00ff */
[----:B------:R-:W-:-:S03]  /*0980*/  @!P0 IMAD.SHL.U32 R0, R4, 0x100, RZ ;  /* 0x0000010004008824 */ /* 0x000fc600078e00ff */
[----:B------:R-:W-:Y:S02]  /*0990*/  @P0 LOP3.LUT R3, R3, 0xfe00000, RZ, 0xc0, !PT ;  /* 0x0fe0000003030812 */ /* 0x000fe400078ec0ff */
[----:B------:R-:W-:Y:S02]  /*09a0*/  @!P0 LOP3.LUT R0, R0, 0x7f00, RZ, 0xc0, !PT ;  /* 0x00007f0000008812 */ /* 0x000fe400078ec0ff */
[----:B------:R-:W-:Y:S02]  /*09b0*/  @P0 LOP3.LUT R3, R3, 0x70000000, RZ, 0xfc, !PT ;  /* 0x7000000003030812 */ /* 0x000fe400078efcff */
[----:B------:R-:W-:-:S03]  /*09c0*/  @!P0 LOP3.LUT R0, R0, 0x3f000000, RZ, 0xfc, !PT ;  /* 0x3f00000000008812 */ /* 0x000fc600078efcff */
[----:B------:R-:W-:Y:S02]  /*09d0*/  @P0 FMUL.FTZ R3, R3, 1.9259299443872358531e-34 ;  /* 0x0780000003030820 */ /* 0x000fe40000410000 */
[----:B------:R-:W-:Y:S01]  /*09e0*/  @!P0 FADD.FTZ R3, R0, -0.5 ;  /* 0xbf00000000038421 */ /* 0x000fe20000010000 */
[----:B------:R-:W-:-:S05]  /*09f0*/  IMAD.SHL.U32 R0, R4, 0x1000000, RZ ;  /* 0x0100000004007824 */ /* 0x000fca00078e00ff */
[----:B------:R-:W-:-:S04]  /*0a00*/  LOP3.LUT R0, R3, 0x80000000, R0, 0xf8, !PT ;  /* 0x8000000003007812 */ /* 0x000fc800078ef800 */
[----:B------:R-:W-:-:S04]  /*0a10*/  F2FP.BF16.F32.PACK_AB R0, RZ, R0 ;  /* 0x00000000ff00723e */ /* 0x000fc800000010ff */
[----:B------:R-:W-:Y:S01]  /*0a20*/  PRMT R17, R0, 0x7610, R17 ;  /* 0x0000761000117816 */ /* 0x000fe20000000011 */
[----:B------:R-:W-:Y:S06]  /*0a30*/  BRA `(.L_x_285) ;  /* 0x0000000400d87947 */ /* 0x000fec0003800000 */
.L_x_295:
[----:B------:R0:W5:Y:S01]  /*0a40*/  LDG.E.U16 R17, desc[UR36][R4.64] ;  /* 0x0000002404117981 */ /* 0x000162000c1e1500 */
[----:B------:R-:W-:Y:S05]  /*0a50*/  BRA `(.L_x_285) ;  /* 0x0000000400d07947 */ /* 0x000fea0003800000 */
.L_x_292:
        /* <DEDUP_REMOVED lines=10> */
[----:B------:R-:W-:-:S04]  /*0b00*/  F2FP.BF16.F32.PACK_AB R0, RZ, R0 ;  /* 0x00000000ff00723e */ /* 0x000fc800000010ff */
[----:B------:R-:W-:Y:S01]  /*0b10*/  PRMT R17, R0, 0x7610, R17 ;  /* 0x0000761000117816 */ /* 0x000fe20000000011 */
[----:B------:R-:W-:Y:S06]  /*0b20*/  BRA `(.L_x_285) ;  /* 0x00000004009c7947 */ /* 0x000fec0003800000 */
.L_x_299:
        /* <DEDUP_REMOVED lines=21> */
.L_x_303:
[----:B------:R-:W-:Y:S05]  /*0c80*/  BSYNC B1 ;  /* 0x0000000000017941 */ /* 0x000fea0003800000 */
.L_x_302:
[----:B------:R-:W-:Y:S01]  /*0c90*/  LEA R5, R0, 0x3b800000, 0x17 ;  /* 0x3b80000000057811 */ /* 0x000fe200078eb8ff */
[----:B------:R-:W-:-:S05]  /*0ca0*/  IMAD.SHL.U32 R0, R3, 0x100000, RZ ;  /* 0x0010000003007824 */ /* 0x000fca00078e00ff */
[----:B------:R-:W-:-:S07]  /*0cb0*/  LOP3.LUT R0, R5, R0, R6, 0xfe, !PT ;  /* 0x0000000005007212 */ /* 0x000fce00078efe06 */
.L_x_301:
[----:B------:R-:W-:Y:S05]  /*0cc0*/  BSYNC B0 ;  /* 0x0000000000007941 */ /* 0x000fea0003800000 */
.L_x_300:
[----:B------:R-:W-:-:S04]  /*0cd0*/  F2FP.BF16.F32.PACK_AB R0, RZ, R0 ;  /* 0x00000000ff00723e */ /* 0x000fc800000010ff */
[----:B------:R-:W-:Y:S01]  /*0ce0*/  PRMT R17, R0, 0x7610, R17 ;  /* 0x0000761000117816 */ /* 0x000fe20000000011 */
[----:B------:R-:W-:Y:S06]  /*0cf0*/  BRA `(.L_x_285) ;  /* 0x0000000400287947 */ /* 0x000fec0003800000 */
.L_x_298:
        /* <DEDUP_REMOVED lines=21> */
.L_x_307:
[----:B------:R-:W-:Y:S05]  /*0e50*/  BSYNC B1 ;  /* 0x0000000000017941 */ /* 0x000fea0003800000 */
.L_x_306:
[----:B------:R-:W-:Y:S01]  /*0e60*/  LEA R5, R0, 0x37800000, 0x17 ;  /* 0x3780000000057811 */ /* 0x000fe200078eb8ff */
[----:B------:R-:W-:-:S05]  /*0e70*/  IMAD.SHL.U32 R0, R3, 0x200000, RZ ;  /* 0x0020000003007824 */ /* 0x000fca00078e00ff */
[----:B------:R-:W-:-:S07]  /*0e80*/  LOP3.LUT R0, R5, R0, R6, 0xfe, !PT ;  /* 0x0000000005007212 */ /* 0x000fce00078efe06 */
.L_x_305:
[----:B------:R-:W-:Y:S05]  /*0e90*/  BSYNC B0 ;  /* 0x0000000000007941 */ /* 0x000fea0003800000 */
.L_x_304:
[----:B------:R-:W-:-:S04]  /*0ea0*/  F2FP.BF16.F32.PACK_AB R0, RZ, R0 ;  /* 0x00000000ff00723e */ /* 0x000fc800000010ff */
[----:B------:R-:W-:Y:S01]  /*0eb0*/  PRMT R17, R0, 0x7610, R17 ;  /* 0x0000761000117816 */ /* 0x000fe20000000011 */
[----:B------:R-:W-:Y:S06]  /*0ec0*/  BRA `(.L_x_285) ;  /* 0x0000000000b47947 */ /* 0x000fec0003800000 */
.L_x_297:
        /* <DEDUP_REMOVED lines=14> */
.L_x_311:
[----:B------:R-:W-:Y:S05]  /*0fb0*/  BSYNC B0 ;  /* 0x0000000000007941 */ /* 0x000fea0003800000 */
.L_x_310:
[----:B------:R-:W-:-:S04]  /*0fc0*/  F2FP.BF16.F32.PACK_AB R0, RZ, R0 ;  /* 0x00000000ff00723e */ /* 0x000fc800000010ff */
[----:B------:R-:W-:Y:S01]  /*0fd0*/  PRMT R17, R0, 0x7610, R17 ;  /* 0x0000761000117816 */ /* 0x000fe20000000011 */
[----:B------:R-:W-:Y:S06]  /*0fe0*/  BRA `(.L_x_285) ;  /* 0x00000000006c7947 */ /* 0x000fec0003800000 */
.L_x_284:
        /* <DEDUP_REMOVED lines=16> */
.L_x_312:
[----:B------:R-:W-:Y:S01]  /*10f0*/  PRMT R17, RZ, 0x7610, R17 ;  /* 0x00007610ff117816 */ /* 0x000fe20000000011 */
[----:B------:R-:W-:Y:S06]  /*1100*/  BRA `(.L_x_285) ;  /* 0x0000000000247947 */ /* 0x000fec0003800000 */
.L_x_309:
[----:B------:R-:W2:Y:S02]  /*1110*/  LDG.E.64 R4, desc[UR36][R4.64] ;  /* 0x0000002404047981 */ /* 0x000ea4000c1e1b00 */
[----:B--2---:R-:W0:Y:S02]  /*1120*/  I2F.U64 R0, R4 ;  /* 0x0000000400007312 */ /* 0x004e240000301000 */
[----:B0-----:R-:W-:-:S04]  /*1130*/  F2FP.BF16.F32.PACK_AB R0, RZ, R0 ;  /* 0x00000000ff00723e */ /* 0x001fc800000010ff */
[----:B------:R-:W-:Y:S01]  /*1140*/  PRMT R17, R0, 0x7610, R17 ;  /* 0x0000761000117816 */ /* 0x000fe20000000011 */
[----:B------:R-:W-:Y:S06]  /*1150*/  BRA `(.L_x_285) ;  /* 0x0000000000107947 */ /* 0x000fec0003800000 */
.L_x_308:
[----:B------:R-:W2:Y:S02]  /*1160*/  LDG.E R4, desc[UR36][R4.64] ;  /* 0x0000002404047981 */ /* 0x000ea4000c1e1900 */
[----:B--2---:R-:W-:-:S04]  /*1170*/  I2FP.F32.U32 R0, R4 ;  /* 0x0000000400007245 */ /* 0x004fc80000201000 */
[----:B------:R-:W-:-:S04]  /*1180*/  F2FP.BF16.F32.PACK_AB R0, RZ, R0 ;  /* 0x00000000ff00723e */ /* 0x000fc800000010ff */
[----:B------:R-:W-:-:S07]  /*1190*/  PRMT R17, R0, 0x7610, R17 ;  /* 0x0000761000117816 */ /* 0x000fce0000000011 */
.L_x_285:
[----:B------:R-:W1:Y:S02]  /*11a0*/  S2R R23, SR_TID.X ;  /* 0x0000000000177919 */ /* 0x000e640000002100 */
[----:B-1----:R-:W-:-:S07]  /*11b0*/  VIADD R23, R23, 0x80 ;  /* 0x0000008017177836 */ /* 0x002fce0000000000 */
.L_x_279:
[----:B------:R-:W-:Y:S05]  /*11c0*/  BSYNC B6 ;  /* 0x0000000000067941 */ /* 0x000fea0003800000 */
.L_x_278:
[----:B------:R-:W-:Y:S01]  /*11d0*/  ISETP.GE.AND P0, PT, R23, R16, PT ;  /* 0x000000101700720c */ /* 0x000fe20003f06270 */
[----:B------:R-:W-:-:S12]  /*11e0*/  BSSY B6, `(.L_x_313) ;  /* 0x0000111000067945 */ /* 0x000fd80003800000 */
[----:B------:R-:W-:Y:S05]  /*11f0*/  @P0 BRA `(.L_x_314) ;  /* 0x00000010003c0947 */ /* 0x000fea0003800000 */
[----:B0-----:R-:W0:Y:S01]  /*1200*/  LDC.64 R4, c[0x0][0x220] ;  /* 0x00008800ff047b82 */ /* 0x001e220000000a00 */
[----:B------:R-:W-:Y:S01]  /*1210*/  IMAD R0, R2, 0x200, R23 ;  /* 0x0000020002007824 */ /* 0x000fe200078e0217 */
[----:B------:R-:W-:Y:S01]  /*1220*/  PRMT R6, R22, 0x9910, RZ ;  /* 0x0000991016067816 */ /* 0x000fe200000000ff */
[----:B------:R-:W-:Y:S02]  /*1230*/  ULDC UR4, c[0x0][0x230] ;  /* 0x00008c0000047ab9 */ /* 0x000fe40000000800 */
[----:B------:R-:W-:Y:S02]  /*1240*/  IMAD R3, R0, UR4, RZ ;  /* 0x0000000400037c24 */ /* 0x000fe4000f8e02ff */
[----:B------:R-:W-:-:S05]  /*1250*/  IMAD.MOV.U32 R0, RZ, RZ, R6 ;  /* 0x000000ffff007224 */ /* 0x000fca00078e0006 */
[----:B------:R-:W-:Y:S02]  /*1260*/  ISETP.GT.AND P1, PT, R0, 0x9, PT ;  /* 0x000000090000780c */ /* 0x000fe40003f24270 */
[----:B0-----:R-:W-:-:S05]  /*1270*/  IADD3 R4, P0, R3, R4, RZ ;  /* 0x0000000403047210 */ /* 0x001fca0007f1e0ff */
[----:B------:R-:W-:-:S06]  /*1280*/  IMAD.X R5, RZ, RZ, R5, P0 ;  /* 0x000000ffff057224 */ /* 0x000fcc00000e0605 */
        /* <DEDUP_REMOVED lines=14> */
.L_x_318:
[----:B------:R-:W2:Y:S02]  /*1370*/  LDG.E.U8 R4, desc[UR36][R4.64] ;  /* 0x0000002404047981 */ /* 0x000ea4000c1e1100 */
[----:B--2---:R-:W-:-:S04]  /*1380*/  I2FP.F32.U32 R0, R4 ;  /* 0x0000000400007245 */ /* 0x004fc80000201000 */
[----:B------:R-:W-:-:S04]  /*1390*/  F2FP.BF16.F32.PACK_AB R0, RZ, R0 ;  /* 0x00000000ff00723e */ /* 0x000fc800000010ff */
[----:B------:R-:W-:Y:S01]  /*13a0*/  PRMT R18, R0, 0x7610, R18 ;  /* 0x0000761000127816 */ /* 0x000fe20000000012 */
[----:B------:R-:W-:Y:S06]  /*13b0*/  BRA `(.L_x_320) ;  /* 0x0000000c00c87947 */ /* 0x000fec0003800000 */
.L_x_317:
        /* <DEDUP_REMOVED lines=11> */
.L_x_322:
[----:B------:R-:W2:Y:S02]  /*1470*/  LDG.E R4, desc[UR36][R4.64] ;  /* 0x0000002404047981 */ /* 0x000ea4000c1e1900 */
[----:B--2---:R-:W-:-:S04]  /*1480*/  I2FP.F32.S32 R0, R4 ;  /* 0x0000000400007245 */ /* 0x004fc80000201400 */
[----:B------:R-:W-:-:S04]  /*1490*/  F2FP.BF16.F32.PACK_AB R0, RZ, R0 ;  /* 0x00000000ff00723e */ /* 0x000fc800000010ff */
[----:B------:R-:W-:Y:S01]  /*14a0*/  PRMT R18, R0, 0x7610, R18 ;  /* 0x0000761000127816 */ /* 0x000fe20000000012 */
[----:B------:R-:W-:Y:S06]  /*14b0*/  BRA `(.L_x_320) ;  /* 0x0000000c00887947 */ /* 0x000fec0003800000 */
.L_x_321:
[----:B------:R-:W2:Y:S02]  /*14c0*/  LDG.E.U16 R4, desc[UR36][R4.64] ;  /* 0x0000002404047981 */ /* 0x000ea4000c1e1500 */
[----:B--2---:R-:W0:Y:S02]  /*14d0*/  I2F.S16 R0, R4 ;  /* 0x0000000400007306 */ /* 0x004e240000101400 */
[----:B0-----:R-:W-:-:S04]  /*14e0*/  F2FP.BF16.F32.PACK_AB R0, RZ, R0 ;  /* 0x00000000ff00723e */ /* 0x001fc800000010ff */
[----:B------:R-:W-:Y:S01]  /*14f0*/  PRMT R18, R0, 0x7610, R18 ;  /* 0x0000761000127816 */ /* 0x000fe20000000012 */
[----:B------:R-:W-:Y:S06]  /*1500*/  BRA `(.L_x_320) ;  /* 0x0000000c00747947 */ /* 0x000fec0003800000 */
.L_x_316:
        /* <DEDUP_REMOVED lines=9> */
.L_x_324:
[----:B------:R-:W2:Y:S02]  /*15a0*/  LDG.E.U16 R0, desc[UR36][R4.64] ;  /* 0x0000002404007981 */ /* 0x000ea4000c1e1500 */
[----:B--2---:R-:W-:-:S05]  /*15b0*/  HADD2.F32 R0, -RZ, R0.H0_H0 ;  /* 0x20000000ff007230 */ /* 0x004fca0000004100 */
[----:B------:R-:W-:-:S04]  /*15c0*/  F2FP.BF16.F32.PACK_AB R0, RZ, R0 ;  /* 0x00000000ff00723e */ /* 0x000fc800000010ff */
[----:B------:R-:W-:Y:S01]  /*15d0*/  PRMT R18, R0, 0x7610, R18 ;  /* 0x0000761000127816 */ /* 0x000fe20000000012 */
[----:B------:R-:W-:Y:S06]  /*15e0*/  BRA `(.L_x_320) ;  /* 0x0000000c003c7947 */ /* 0x000fec0003800000 */
.L_x_323:
        /* <DEDUP_REMOVED lines=9> */
.L_x_326:
[----:B------:R-:W2:Y:S02]  /*1680*/  LDG.E.U16 R4, desc[UR36][R4.64] ;  /* 0x0000002404047981 */ /* 0x000ea4000c1e1500 */
[----:B--2---:R-:W-:-:S05]  /*1690*/  HADD2.F32 R0, -RZ, R4.H0_H0 ;  /* 0x20000004ff007230 */ /* 0x004fca0000004100 */
[----:B------:R-:W-:-:S04]  /*16a0*/  F2FP.BF16.F32.PACK_AB R0, RZ, R0 ;  /* 0x00000000ff00723e */ /* 0x000fc800000010ff */
[----:B------:R-:W-:Y:S01]  /*16b0*/  PRMT R18, R0, 0x7610, R18 ;  /* 0x0000761000127816 */ /* 0x000fe20000000012 */
[----:B------:R-:W-:Y:S06]  /*16c0*/  BRA `(.L_x_320) ;  /* 0x0000000c00047947 */ /* 0x000fec0003800000 */
.L_x_325:
        /* <DEDUP_REMOVED lines=9> */
.L_x_315:
        /* <DEDUP_REMOVED lines=14> */
.L_x_329:
        /* <DEDUP_REMOVED lines=9> */
.L_x_328:
        /* <DEDUP_REMOVED lines=28> */
.L_x_331:
[----:B------:R-:W2:Y:S02]  /*1a90*/  LDG.E.U8 R4, desc[UR36][R4.64] ;  /* 0x0000002404047981 */ /* 0x000ea4000c1e1100 */
[----:B--2---:R-:W-:-:S05]  /*1aa0*/  IMAD.SHL.U32 R0, R4, 0x2000000, RZ ;  /* 0x0200000004007824 */ /* 0x004fca00078e00ff */
[----:B------:R-:W-:-:S13]  /*1ab0*/  ISETP.GE.U32.AND P0, PT, R0, 0x8000000, PT ;  /* 0x080000000000780c */ /* 0x000fda0003f06070 */
[C---:B------:R-:W-:Y:S02]  /*1ac0*/  @!P0 IMAD.SHL.U32 R0, R4.reuse, 0x100, RZ ;  /* 0x0000010004008824 */ /* 0x040fe400078e00ff */
[----:B------:R-:W-:-:S03]  /*1ad0*/  @P0 IMAD.SHL.U32 R3, R4, 0x200000, RZ ;  /* 0x0020000004030824 */ /* 0x000fc600078e00ff */
        /* <DEDUP_REMOVED lines=10> */
.L_x_330:
[----:B------:R0:W5:Y:S01]  /*1b80*/  LDG.E.U16 R18, desc[UR36][R4.64] ;  /* 0x0000002404127981 */ /* 0x000162000c1e1500 */
[----:B------:R-:W-:Y:S05]  /*1b90*/  BRA `(.L_x_320) ;  /* 0x0000000400d07947 */ /* 0x000fea0003800000 */
.L_x_327:
        /* <DEDUP_REMOVED lines=13> */
.L_x_334:
        /* <DEDUP_REMOVED lines=21> */
.L_x_338:
[----:B------:R-:W-:Y:S05]  /*1dc0*/  BSYNC B1 ;  /* 0x0000000000017941 */ /* 0x000fea0003800000 */
.L_x_337:
[----:B------:R-:W-:Y:S01]  /*1dd0*/  LEA R5, R0, 0x3b800000, 0x17 ;  /* 0x3b80000000057811 */ /* 0x000fe200078eb8ff */
[----:B------:R-:W-:-:S05]  /*1de0*/  IMAD.SHL.U32 R0, R3, 0x100000, RZ ;  /* 0x0010000003007824 */ /* 0x000fca00078e00ff */
[----:B------:R-:W-:-:S07]  /*1df0*/  LOP3.LUT R0, R5, R0, R6, 0xfe, !PT ;  /* 0x0000000005007212 */ /* 0x000fce00078efe06 */
.L_x_336:
[----:B------:R-:W-:Y:S05]  /*1e00*/  BSYNC B0 ;  /* 0x0000000000007941 */ /* 0x000fea0003800000 */
.L_x_335:
[----:B------:R-:W-:-:S04]  /*1e10*/  F2FP.BF16.F32.PACK_AB R0, RZ, R0 ;  /* 0x00000000ff00723e */ /* 0x000fc800000010ff */
[----:B------:R-:W-:Y:S01]  /*1e20*/  PRMT R18, R0, 0x7610, R18 ;  /* 0x0000761000127816 */ /* 0x000fe20000000012 */
[----:B------:R-:W-:Y:S06]  /*1e30*/  BRA `(.L_x_320) ;  /* 0x0000000400287947 */ /* 0x000fec0003800000 */
.L_x_333:
        /* <DEDUP_REMOVED lines=21> */
.L_x_342:
[----:B------:R-:W-:Y:S05]  /*1f90*/  BSYNC B1 ;  /* 0x0000000000017941 */ /* 0x000fea0003800000 */
.L_x_341:
[----:B------:R-:W-:Y:S01]  /*1fa0*/  LEA R5, R0, 0x37800000, 0x17 ;  /* 0x3780000000057811 */ /* 0x000fe200078eb8ff */
[----:B------:R-:W-:-:S05]  /*1fb0*/  IMAD.SHL.U32 R0, R3, 0x200000, RZ ;  /* 0x0020000003007824 */ /* 0x000fca00078e00ff */
[----:B------:R-:W-:-:S07]  /*1fc0*/  LOP3.LUT R0, R5, R0, R6, 0xfe, !PT ;  /* 0x0000000005007212 */ /* 0x000fce00078efe06 */
.L_x_340:
[----:B------:R-:W-:Y:S05]  /*1fd0*/  BSYNC B0 ;  /* 0x0000000000007941 */ /* 0x000fea0003800000 */
.L_x_339:
[----:B------:R-:W-:-:S04]  /*1fe0*/  F2FP.BF16.F32.PACK_AB R0, RZ, R0 ;  /* 0x00000000ff00723e */ /* 0x000fc800000010ff */
[----:B------:R-:W-:Y:S01]  /*1ff0*/  PRMT R18, R0, 0x7610, R18 ;  /* 0x0000761000127816 */ /* 0x000fe20000000012 */
[----:B------:R-:W-:Y:S06]  /*2000*/  BRA `(.L_x_320) ;  /* 0x0000000000b47947 */ /* 0x000fec0003800000 */
.L_x_332:
        /* <DEDUP_REMOVED lines=14> */
.L_x_346:
[----:B------:R-:W-:Y:S05]  /*20f0*/  BSYNC B0 ;  /* 0x0000000000007941 */ /* 0x000fea0003800000 */
.L_x_345:
[----:B------:R-:W-:-:S04]  /*2100*/  F2FP.BF16.F32.PACK_AB R0, RZ, R0 ;  /* 0x00000000ff00723e */ /* 0x000fc800000010ff */
[----:B------:R-:W-:Y:S01]  /*2110*/  PRMT R18, R0, 0x7610, R18 ;  /* 0x0000761000127816 */ /* 0x000fe20000000012 */
[----:B------:R-:W-:Y:S06]  /*2120*/  BRA `(.L_x_320) ;  /* 0x00000000006c7947 */ /* 0x000fec0003800000 */
.L_x_319:
        /* <DEDUP_REMOVED lines=15> */
[----:B0----5:R-:W-:Y:S05]  /*2220*/  CALL.ABS.NOINC R14 ;  /* 0x000000000e007343 */ /* 0x021fea0003c00000 */
.L_x_347:
[----:B------:R-:W-:Y:S01]  /*2230*/  PRMT R18, RZ, 0x7610, R18 ;  /* 0x00007610ff127816 */ /* 0x000fe20000000012 */
[----:B------:R-:W-:Y:S06]  /*2240*/  BRA `(.L_x_320) ;  /* 0x0000000000247947 */ /* 0x000fec0003800000 */
.L_x_344:
[----:B------:R-:W2:Y:S02]  /*2250*/  LDG.E.64 R4, desc[UR36][R4.64] ;  /* 0x0000002404047981 */ /* 0x000ea4000c1e1b00 */
[----:B--2---:R-:W0:Y:S02]  /*2260*/  I2F.U64 R0, R4 ;  /* 0x0000000400007312 */ /* 0x004e240000301000 */
[----:B0-----:R-:W-:-:S04]  /*2270*/  F2FP.BF16.F32.PACK_AB R0, RZ, R0 ;  /* 0x00000000ff00723e */ /* 0x001fc800000010ff */
[----:B------:R-:W-:Y:S01]  /*2280*/  PRMT R18, R0, 0x7610, R18 ;  /* 0x0000761000127816 */ /* 0x000fe20000000012 */
[----:B------:R-:W-:Y:S06]  /*2290*/  BRA `(.L_x_320) ;  /* 0x0000000000107947 */ /* 0x000fec0003800000 */
.L_x_343:
[----:B------:R-:W2:Y:S02]  /*22a0*/  LDG.E R4, desc[UR36][R4.64] ;  /* 0x0000002404047981 */ /* 0x000ea4000c1e1900 */
[----:B--2---:R-:W-:-:S04]  /*22b0*/  I2FP.F32.U32 R0, R4 ;  /* 0x0000000400007245 */ /* 0x004fc80000201000 */
[----:B------:R-:W-:-:S04]  /*22c0*/  F2FP.BF16.F32.PACK_AB R0, RZ, R0 ;  /* 0x00000000ff00723e */ /* 0x000fc800000010ff */
[----:B------:R-:W-:-:S07]  /*22d0*/  PRMT R18, R0, 0x7610, R18 ;  /* 0x0000761000127816 */ /* 0x000fce0000000012 */
.L_x_320:
[----:B------:R-:W-:-:S07]  /*22e0*/  VIADD R23, R23, 0x80 ;  /* 0x0000008017177836 */ /* 0x000fce0000000000 */
.L_x_314:
[----:B------:R-:W-:Y:S05]  /*22f0*/  BSYNC B6 ;  /* 0x0000000000067941 */ /* 0x000fea0003800000 */
.L_x_313:
[----:B------:R-:W-:Y:S01]  /*2300*/  ISETP.GE.AND P0, PT, R23, R16, PT ;  /* 0x000000101700720c */ /* 0x000fe20003f06270 */
[----:B------:R-:W-:Y:S01]  /*2310*/  BSSY B6, `(.L_x_348) ;  /* 0x0000113000067945 */ /* 0x000fe20003800000 */
[----:B------:R-:W-:Y:S02]  /*2320*/  PRMT R19, RZ, 0x7610, R19 ;  /* 0x00007610ff137816 */ /* 0x000fe40000000013 */
[----:B------:R-:W-:-:S09]  /*2330*/  PRMT R24, RZ, 0x7610, R24 ;  /* 0x00007610ff187816 */ /* 0x000fd20000000018 */
        /* <DEDUP_REMOVED lines=24> */
.L_x_353:
[----:B------:R-:W2:Y:S02]  /*24c0*/  LDG.E.U8 R4, desc[UR36][R4.64] ;  /* 0x0000002404047981 */ /* 0x000ea4000c1e1100 */
[----:B--2---:R-:W-:-:S04]  /*24d0*/  I2FP.F32.U32 R0, R4 ;  /* 0x0000000400007245 */ /* 0x004fc80000201000 */
[----:B------:R-:W-:-:S04]  /*24e0*/  F2FP.BF16.F32.PACK_AB R0, RZ, R0 ;  /* 0x00000000ff00723e */ /* 0x000fc800000010ff */
[----:B------:R-:W-:Y:S01]  /*24f0*/  PRMT R24, R0, 0x7610, R24 ;  /* 0x0000761000187816 */ /* 0x000fe20000000018 */
[----:B------:R-:W-:Y:S06]  /*2500*/  BRA `(.L_x_355) ;  /* 0x0000000c00c87947 */ /* 0x000fec0003800000 */
.L_x_352:
        /* <DEDUP_REMOVED lines=11> */
.L_x_357:
[----:B------:R-:W2:Y:S02]  /*25c0*/  LDG.E R4, desc[UR36][R4.64] ;  /* 0x0000002404047981 */ /* 0x000ea4000c1e1900 */
[----:B--2---:R-:W-:-:S04]  /*25d0*/  I2FP.F32.S32 R0, R4 ;  /* 0x0000000400007245 */ /* 0x004fc80000201400 */
[----:B------:R-:W-:-:S04]  /*25e0*/  F2FP.BF16.F32.PACK_AB R0, RZ, R0 ;  /* 0x00000000ff00723e */ /* 0x000fc800000010ff */
[----:B------:R-:W-:Y:S01]  /*25f0*/  PRMT R24, R0, 0x7610, R24 ;  /* 0x0000761000187816 */ /* 0x000fe20000000018 */
[----:B------:R-:W-:Y:S06]  /*2600*/  BRA `(.L_x_355) ;  /* 0x0000000c00887947 */ /* 0x000fec0003800000 */
.L_x_356:
[----:B------:R-:W2:Y:S02]  /*2610*/  LDG.E.U16 R4, desc[UR36][R4.64] ;  /* 0x0000002404047981 */ /* 0x000ea4000c1e1500 */
[----:B--2---:R-:W0:Y:S02]  /*2620*/  I2F.S16 R0, R4 ;  /* 0x0000000400007306 */ /* 0x004e240000101400 */
[----:B0-----:R-:W-:-:S04]  /*2630*/  F2FP.BF16.F32.PACK_AB R0, RZ, R0 ;  /* 0x00000000ff00723e */ /* 0x001fc800000010ff */
[----:B------:R-:W-:Y:S01]  /*2640*/  PRMT R24, R0, 0x7610, R24 ;  /* 0x0000761000187816 */ /* 0x000fe20000000018 */
[----:B------:R-:W-:Y:S06]  /*2650*/  BRA `(.L_x_355) ;  /* 0x0000000c00747947 */ /* 0x000fec0003800000 */
.L_x_351:
        /* <DEDUP_REMOVED lines=9> */
.L_x_359:
[----:B------:R-:W2:Y:S02]  /*26f0*/  LDG.E.U16 R0, desc[UR36][R4.64] ;  /* 0x0000002404007981 */ /* 0x000ea4000c1e1500 */
[----:B--2---:R-:W-:-:S05]  /*2700*/  HADD2.F32 R0, -RZ, R0.H0_H0 ;  /* 0x20000000ff007230 */ /* 0x004fca0000004100 */
[----:B------:R-:W-:-:S04]  /*2710*/  F2FP.BF16.F32.PACK_AB R0, RZ, R0 ;  /* 0x00000000ff00723e */ /* 0x000fc800000010ff */
[----:B------:R-:W-:Y:S01]  /*2720*/  PRMT R24, R0, 0x7610, R24 ;  /* 0x0000761000187816 */ /* 0x000fe20000000018 */
[----:B------:R-:W-:Y:S06]  /*2730*/  BRA `(.L_x_355) ;  /* 0x0000000c003c7947 */ /* 0x000fec0003800000 */
.L_x_358:
        /* <DEDUP_REMOVED lines=9> */
.L_x_361:
[----:B------:R-:W2:Y:S02]  /*27d0*/  LDG.E.U16 R4, desc[UR36][R4.64] ;  /* 0x0000002404047981 */ /* 0x000ea4000c1e1500 */
[----:B--2---:R-:W-:-:S05]  /*27e0*/  HADD2.F32 R0, -RZ, R4.H0_H0 ;  /* 0x20000004ff007230 */ /* 0x004fca0000004100 */
[----:B------:R-:W-:-:S04]  /*27f0*/  F2FP.BF16.F32.PACK_AB R0, RZ, R0 ;  /* 0x00000000ff00723e */ /* 0x000fc800000010ff */
[----:B------:R-:W-:Y:S01]  /*2800*/  PRMT R24, R0, 0x7610, R24 ;  /* 0x0000761000187816 */ /* 0x000fe20000000018 */
[----:B------:R-:W-:Y:S06]  /*2810*/  BRA `(.L_x_355) ;  /* 0x0000000c00047947 */ /* 0x000fec0003800000 */
.L_x_360:
        /* <DEDUP_REMOVED lines=9> */
.L_x_350:
        /* <DEDUP_REMOVED lines=14> */
.L_x_364:
        /* <DEDUP_REMOVED lines=9> */
.L_x_363:
        /* <DEDUP_REMOVED lines=28> */
.L_x_366:
        /* <DEDUP_REMOVED lines=15> */
.L_x_365:
[----:B------:R0:W5:Y:S01]  /*2cd0*/  LDG.E.U16 R24, desc[UR36][R4.64] ;  /* 0x0000002404187981 */ /* 0x000162000c1e1500 */
[----:B------:R-:W-:Y:S05]  /*2ce0*/  BRA `(.L_x_355) ;  /* 0x0000000400d07947 */ /* 0x000fea0003800000 */
.L_x_362:
        /* <DEDUP_REMOVED lines=13> */
.L_x_369:
        /* <DEDUP_REMOVED lines=21> */
.L_x_373:
[----:B------:R-:W-:Y:S05]  /*2f10*/  BSYNC B1 ;  /* 0x0000000000017941 */ /* 0x000fea0003800000 */
.L_x_372:
[----:B------:R-:W-:Y:S01]  /*2f20*/  LEA R5, R0, 0x3b800000, 0x17 ;  /* 0x3b80000000057811 */ /* 0x000fe200078eb8ff */
[----:B------:R-:W-:-:S05]  /*2f30*/  IMAD.SHL.U32 R0, R3, 0x100000, RZ ;  /* 0x0010000003007824 */ /* 0x000fca00078e00ff */
[----:B------:R-:W-:-:S07]  /*2f40*/  LOP3.LUT R0, R5, R0, R6, 0xfe, !PT ;  /* 0x0000000005007212 */ /* 0x000fce00078efe06 */
.L_x_371:
[----:B------:R-:W-:Y:S05]  /*2f50*/  BSYNC B0 ;  /* 0x0000000000007941 */ /* 0x000fea0003800000 */
.L_x_370:
[----:B------:R-:W-:-:S04]  /*2f60*/  F2FP.BF16.F32.PACK_AB R0, RZ, R0 ;  /* 0x00000000ff00723e */ /* 0x000fc800000010ff */
[----:B------:R-:W-:Y:S01]  /*2f70*/  PRMT R24, R0, 0x7610, R24 ;  /* 0x0000761000187816 */ /* 0x000fe20000000018 */
[----:B------:R-:W-:Y:S06]  /*2f80*/  BRA `(.L_x_355) ;  /* 0x0000000400287947 */ /* 0x000fec0003800000 */
.L_x_368:
        /* <DEDUP_REMOVED lines=21> */
.L_x_377:
[----:B------:R-:W-:Y:S05]  /*30e0*/  BSYNC B1 ;  /* 0x0000000000017941 */ /* 0x000fea0003800000 */
.L_x_376:
[----:B------:R-:W-:Y:S01]  /*30f0*/  LEA R5, R0, 0x37800000, 0x17 ;  /* 0x3780000000057811 */ /* 0x000fe200078eb8ff */
[----:B------:R-:W-:-:S05]  /*3100*/  IMAD.SHL.U32 R0, R3, 0x200000, RZ ;  /* 0x0020000003007824 */ /* 0x000fca00078e00ff */
[----:B------:R-:W-:-:S07]  /*3110*/  LOP3.LUT R0, R5, R0, R6, 0xfe, !PT ;  /* 0x0000000005007212 */ /* 0x000fce00078efe06 */
.L_x_375:
[----:B------:R-:W-:Y:S05]  /*3120*/  BSYNC B0 ;  /* 0x0000000000007941 */ /* 0x000fea0003800000 */
.L_x_374:
[----:B------:R-:W-:-:S04]  /*3130*/  F2FP.BF16.F32.PACK_AB R0, RZ, R0 ;  /* 0x00000000ff00723e */ /* 0x000fc800000010ff */
[----:B------:R-:W-:Y:S01]  /*3140*/  PRMT R24, R0, 0x7610, R24 ;  /* 0x0000761000187816 */ /* 0x000fe20000000018 */
[----:B------:R-:W-:Y:S06]  /*3150*/  BRA `(.L_x_355) ;  /* 0x0000000000b47947 */ /* 0x000fec0003800000 */
.L_x_367:
        /* <DEDUP_REMOVED lines=14> */
.L_x_381:
[----:B------:R-:W-:Y:S05]  /*3240*/  BSYNC B0 ;  /* 0x0000000000007941 */ /* 0x000fea0003800000 */
.L_x_380:
[----:B------:R-:W-:-:S04]  /*3250*/  F2FP.BF16.F32.PACK_AB R0, RZ, R0 ;  /* 0x00000000ff00723e */ /* 0x000fc800000010ff */
[----:B------:R-:W-:Y:S01]  /*3260*/  PRMT R24, R0, 0x7610, R24 ;  /* 0x0000761000187816 */ /* 0x000fe20000000018 */
[----:B------:R-:W-:Y:S06]  /*3270*/  BRA `(.L_x_355) ;  /* 0x00000000006c7947 */ /* 0x000fec0003800000 */
.L_x_354:
        /* <DEDUP_REMOVED lines=16> */
.L_x_382:
[----:B------:R-:W-:Y:S01]  /*3380*/  PRMT R24, RZ, 0x7610, R24 ;  /* 0x00007610ff187816 */ /* 0x000fe20000000018 */
[----:B------:R-:W-:Y:S06]  /*3390*/  BRA `(.L_x_355) ;  /* 0x0000000000247947 */ /* 0x000fec0003800000 */
.L_x_379:
[----:B------:R-:W2:Y:S02]  /*33a0*/  LDG.E.64 R4, desc[UR36][R4.64] ;  /* 0x0000002404047981 */ /* 0x000ea4000c1e1b00 */
[----:B--2---:R-:W0:Y:S02]  /*33b0*/  I2F.U64 R0, R4 ;  /* 0x0000000400007312 */ /* 0x004e240000301000 */
[----:B0-----:R-:W-:-:S04]  /*33c0*/  F2FP.BF16.F32.PACK_AB R0, RZ, R0 ;  /* 0x00000000ff00723e */ /* 0x001fc800000010ff */
[----:B------:R-:W-:Y:S01]  /*33d0*/  PRMT R24, R0, 0x7610, R24 ;  /* 0x0000761000187816 */ /* 0x000fe20000000018 */
[----:B------:R-:W-:Y:S06]  /*33e0*/  BRA `(.L_x_355) ;  /* 0x0000000000107947 */ /* 0x000fec0003800000 */
.L_x_378:
[----:B------:R-:W2:Y:S02]  /*33f0*/  LDG.E R4, desc[UR36][R4.64] ;  /* 0x0000002404047981 */ /* 0x000ea4000c1e1900 */
[----:B--2---:R-:W-:-:S04]  /*3400*/  I2FP.F32.U32 R0, R4 ;  /* 0x0000000400007245 */ /* 0x004fc80000201000 */
[----:B------:R-:W-:-:S04]  /*3410*/  F2FP.BF16.F32.PACK_AB R0, RZ, R0 ;  /* 0x00000000ff00723e */ /* 0x000fc800000010ff */
[----:B------:R-:W-:-:S07]  /*3420*/  PRMT R24, R0, 0x7610, R24 ;  /* 0x0000761000187816 */ /* 0x000fce0000000018 */
.L_x_355:
[----:B------:R-:W-:-:S07]  /*3430*/  VIADD R23, R23, 0x80 ;  /* 0x0000008017177836 */ /* 0x000fce0000000000 */
.L_x_349:
[----:B------:R-:W-:Y:S05]  /*3440*/  BSYNC B6 ;  /* 0x0000000000067941 */ /* 0x000fea0003800000 */
.L_x_348:
[----:B------:R-:W-:Y:S01]  /*3450*/  ISETP.GE.AND P0, PT, R23, R16, PT ;  /* 0x000000101700720c */ /* 0x000fe20003f06270 */
[----:B------:R-:W-:-:S12]  /*3460*/  BSSY B6, `(.L_x_383) ;  /* 0x000010f000067945 */ /* 0x000fd80003800000 */
[----:B------:R-:W-:Y:S05]  /*3470*/  @P0 BRA `(.L_x_384) ;  /* 0x0000001000340947 */ /* 0x000fea0003800000 */
[----:B0-----:R-:W0:Y:S01]  /*3480*/  LDC.64 R4, c[0x0][0x220] ;  /* 0x00008800ff047b82 */ /* 0x001e220000000a00 */
        /* <DEDUP_REMOVED lines=21> */
.L_x_388:
[----:B------:R-:W2:Y:S02]  /*35e0*/  LDG.E.U8 R4, desc[UR36][R4.64] ;  /* 0x0000002404047981 */ /* 0x000ea4000c1e1100 */
[----:B--2---:R-:W-:-:S04]  /*35f0*/  I2FP.F32.U32 R0, R4 ;  /* 0x0000000400007245 */ /* 0x004fc80000201000 */
[----:B------:R-:W-:-:S04]  /*3600*/  F2FP.BF16.F32.PACK_AB R0, RZ, R0 ;  /* 0x00000000ff00723e */ /* 0x000fc800000010ff */
[----:B------:R-:W-:Y:S01]  /*3610*/  PRMT R19, R0, 0x7610, R19 ;  /* 0x0000761000137816 */ /* 0x000fe20000000013 */
[----:B------:R-:W-:Y:S06]  /*3620*/  BRA `(.L_x_384) ;  /* 0x0000000c00c87947 */ /* 0x000fec0003800000 */
.L_x_387:
        /* <DEDUP_REMOVED lines=11> */
.L_x_391:
[----:B------:R-:W2:Y:S02]  /*36e0*/  LDG.E R4, desc[UR36][R4.64] ;  /* 0x0000002404047981 */ /* 0x000ea4000c1e1900 */
[----:B--2---:R-:W-:-:S04]  /*36f0*/  I2FP.F32.S32 R0, R4 ;  /* 0x0000000400007245 */ /* 0x004fc80000201400 */
[----:B------:R-:W-:-:S04]  /*3700*/  F2FP.BF16.F32.PACK_AB R0, RZ, R0 ;  /* 0x00000000ff00723e */ /* 0x000fc800000010ff */
[----:B------:R-:W-:Y:S01]  /*3710*/  PRMT R19, R0, 0x7610, R19 ;  /* 0x0000761000137816 */ /* 0x000fe20000000013 */
[----:B------:R-:W-:Y:S06]  /*3720*/  BRA `(.L_x_384) ;  /* 0x0000000c00887947 */ /* 0x000fec0003800000 */
.L_x_390:
[----:B------:R-:W2:Y:S02]  /*3730*/  LDG.E.U16 R4, desc[UR36][R4.64] ;  /* 0x0000002404047981 */ /* 0x000ea4000c1e1500 */
[----:B--2---:R-:W0:Y:S02]  /*3740*/  I2F.S16 R0, R4 ;  /* 0x0000000400007306 */ /* 0x004e240000101400 */
[----:B0-----:R-:W-:-:S04]  /*3750*/  F2FP.BF16.F32.PACK_AB R0, RZ, R0 ;  /* 0x00000000ff00723e */ /* 0x001fc800000010ff */
[----:B------:R-:W-:Y:S01]  /*3760*/  PRMT R19, R0, 0x7610, R19 ;  /* 0x0000761000137816 */ /* 0x000fe20000000013 */
[----:B------:R-:W-:Y:S06]  /*3770*/  BRA `(.L_x_384) ;  /* 0x0000000c00747947 */ /* 0x000fec0003800000 */
.L_x_386:
        /* <DEDUP_REMOVED lines=9> */
.L_x_393:
[----:B------:R-:W2:Y:S02]  /*3810*/  LDG.E.U16 R0, desc[UR36][R4.64] ;  /* 0x0000002404007981 */ /* 0x000ea4000c1e1500 */
[----:B--2---:R-:W-:-:S05]  /*3820*/  HADD2.F32 R0, -RZ, R0.H0_H0 ;  /* 0x20000000ff007230 */ /* 0x004fca0000004100 */
[----:B------:R-:W-:-:S04]  /*3830*/  F2FP.BF16.F32.PACK_AB R0, RZ, R0 ;  /* 0x00000000ff00723e */ /* 0x000fc800000010ff */
[----:B------:R-:W-:Y:S01]  /*3840*/  PRMT R19, R0, 0x7610, R19 ;  /* 0x0000761000137816 */ /* 0x000fe20000000013 */
[----:B------:R-:W-:Y:S06]  /*3850*/  BRA `(.L_x_384) ;  /* 0x0000000c003c7947 */ /* 0x000fec0003800000 */
.L_x_392:
        /* <DEDUP_REMOVED lines=9> */
.L_x_395:
[----:B------:R-:W2:Y:S02]  /*38f0*/  LDG.E.U16 R4, desc[UR36][R4.64] ;  /* 0x0000002404047981 */ /* 0x000ea4000c1e1500 */
[----:B--2---:R-:W-:-:S05]  /*3900*/  HADD2.F32 R0, -RZ, R4.H0_H0 ;  /* 0x20000004ff007230 */ /* 0x004fca0000004100 */
[----:B------:R-:W-:-:S04]  /*3910*/  F2FP.BF16.F32.PACK_AB R0, RZ, R0 ;  /* 0x00000000ff00723e */ /* 0x000fc800000010ff */
[----:B------:R-:W-:Y:S01]  /*3920*/  PRMT R19, R0, 0x7610, R19 ;  /* 0x0000761000137816 */ /* 0x000fe20000000013 */
[----:B------:R-:W-:Y:S06]  /*3930*/  BRA `(.L_x_384) ;  /* 0x0000000c00047947 */ /* 0x000fec0003800000 */
.L_x_394:
        /* <DEDUP_REMOVED lines=9> */
.L_x_385:
        /* <DEDUP_REMOVED lines=14> */
.L_x_398:
        /* <DEDUP_REMOVED lines=9> */
.L_x_397:
        /* <DEDUP_REMOVED lines=28> */
.L_x_400:
        /* <DEDUP_REMOVED lines=15> */
.L_x_399:
[----:B------:R1:W5:Y:S01]  /*3df0*/  LDG.E.U16 R19, desc[UR36][R4.64] ;  /* 0x0000002404137981 */ /* 0x000362000c1e1500 */
[----:B------:R-:W-:Y:S05]  /*3e00*/  BRA `(.L_x_384) ;  /* 0x0000000400d07947 */ /* 0x000fea0003800000 */
.L_x_396:
        /* <DEDUP_REMOVED lines=13> */
.L_x_403:
        /* <DEDUP_REMOVED lines=21> */
.L_x_407:
[----:B------:R-:W-:Y:S05]  /*4030*/  BSYNC B1 ;  /* 0x0000000000017941 */ /* 0x000fea0003800000 */
.L_x_406:
[----:B------:R-:W-:Y:S01]  /*4040*/  LEA R5, R0, 0x3b800000, 0x17 ;  /* 0x3b80000000057811 */ /* 0x000fe200078eb8ff */
[----:B------:R-:W-:-:S05]  /*4050*/  IMAD.SHL.U32 R0, R3, 0x100000, RZ ;  /* 0x0010000003007824 */ /* 0x000fca00078e00ff */
[----:B------:R-:W-:-:S07]  /*4060*/  LOP3.LUT R0, R5, R0, R6, 0xfe, !PT ;  /* 0x0000000005007212 */ /* 0x000fce00078efe06 */
.L_x_405:
[----:B------:R-:W-:Y:S05]  /*4070*/  BSYNC B0 ;  /* 0x0000000000007941 */ /* 0x000fea0003800000 */
.L_x_404:
[----:B------:R-:W-:-:S04]  /*4080*/  F2FP.BF16.F32.PACK_AB R0, RZ, R0 ;  /* 0x00000000ff00723e */ /* 0x000fc800000010ff */
[----:B------:R-:W-:Y:S01]  /*4090*/  PRMT R19, R0, 0x7610, R19 ;  /* 0x0000761000137816 */ /* 0x000fe20000000013 */
[----:B------:R-:W-:Y:S06]  /*40a0*/  BRA `(.L_x_384) ;  /* 0x0000000400287947 */ /* 0x000fec0003800000 */
.L_x_402:
        /* <DEDUP_REMOVED lines=21> */
.L_x_411:
[----:B------:R-:W-:Y:S05]  /*4200*/  BSYNC B1 ;  /* 0x0000000000017941 */ /* 0x000fea0003800000 */
.L_x_410:
[----:B------:R-:W-:Y:S01]  /*4210*/  LEA R5, R0, 0x37800000, 0x17 ;  /* 0x3780000000057811 */ /* 0x000fe200078eb8ff */
[----:B------:R-:W-:-:S05]  /*4220*/  IMAD.SHL.U32 R0, R3, 0x200000, RZ ;  /* 0x0020000003007824 */ /* 0x000fca00078e00ff */
[----:B------:R-:W-:-:S07]  /*4230*/  LOP3.LUT R0, R5, R0, R6, 0xfe, !PT ;  /* 0x0000000005007212 */ /* 0x000fce00078efe06 */
.L_x_409:
[----:B------:R-:W-:Y:S05]  /*4240*/  BSYNC B0 ;  /* 0x0000000000007941 */ /* 0x000fea0003800000 */
.L_x_408:
[----:B------:R-:W-:-:S04]  /*4250*/  F2FP.BF16.F32.PACK_AB R0, RZ, R0 ;  /* 0x00000000ff00723e */ /* 0x000fc800000010ff */
[----:B------:R-:W-:Y:S01]  /*4260*/  PRMT R19, R0, 0x7610, R19 ;  /* 0x0000761000137816 */ /* 0x000fe20000000013 */
[----:B------:R-:W-:Y:S06]  /*4270*/  BRA `(.L_x_384) ;  /* 0x0000000000b47947 */ /* 0x000fec0003800000 */
.L_x_401:
        /* <DEDUP_REMOVED lines=14> */
.L_x_415:
[----:B------:R-:W-:Y:S05]  /*4360*/  BSYNC B0 ;  /* 0x0000000000007941 */ /* 0x000fea0003800000 */
.L_x_414:
[----:B------:R-:W-:-:S04]  /*4370*/  F2FP.BF16.F32.PACK_AB R0, RZ, R0 ;  /* 0x00000000ff00723e */ /* 0x000fc800000010ff */
[----:B------:R-:W-:Y:S01]  /*4380*/  PRMT R19, R0, 0x7610, R19 ;  /* 0x0000761000137816 */ /* 0x000fe20000000013 */
[----:B------:R-:W-:Y:S06]  /*4390*/  BRA `(.L_x_384) ;  /* 0x00000000006c7947 */ /* 0x000fec0003800000 */
.L_x_389:
        /* <DEDUP_REMOVED lines=16> */
.L_x_416:
[----:B------:R-:W-:Y:S01]  /*44a0*/  PRMT R19, RZ, 0x7610, R19 ;  /* 0x00007610ff137816 */ /* 0x000fe20000000013 */
[----:B------:R-:W-:Y:S06]  /*44b0*/  BRA `(.L_x_384) ;  /* 0x0000000000247947 */ /* 0x000fec0003800000 */
.L_x_413:
[----:B------:R-:W2:Y:S02]  /*44c0*/  LDG.E.64 R4, desc[UR36][R4.64] ;  /* 0x0000002404047981 */ /* 0x000ea4000c1e1b00 */
[----:B--2---:R-:W0:Y:S02]  /*44d0*/  I2F.U64 R0, R4 ;  /* 0x0000000400007312 */ /* 0x004e240000301000 */
[----:B0-----:R-:W-:-:S04]  /*44e0*/  F2FP.BF16.F32.PACK_AB R0, RZ, R0 ;  /* 0x00000000ff00723e */ /* 0x001fc800000010ff */
[----:B------:R-:W-:Y:S01]  /*44f0*/  PRMT R19, R0, 0x7610, R19 ;  /* 0x0000761000137816 */ /* 0x000fe20000000013 */
[----:B------:R-:W-:Y:S06]  /*4500*/  BRA `(.L_x_384) ;  /* 0x0000000000107947 */ /* 0x000fec0003800000 */
.L_x_412:
[----:B------:R-:W2:Y:S02]  /*4510*/  LDG.E R4, desc[UR36][R4.64] ;  /* 0x0000002404047981 */ /* 0x000ea4000c1e1900 */
[----:B--2---:R-:W-:-:S04]  /*4520*/  I2FP.F32.U32 R0, R4 ;  /* 0x0000000400007245 */ /* 0x004fc80000201000 */
[----:B------:R-:W-:-:S04]  /*4530*/  F2FP.BF16.F32.PACK_AB R0, RZ, R0 ;  /* 0x00000000ff00723e */ /* 0x000fc800000010ff */
[----:B------:R-:W-:-:S07]  /*4540*/  PRMT R19, R0, 0x7610, R19 ;  /* 0x0000761000137816 */ /* 0x000fce0000000013 */
.L_x_384:
[----:B------:R-:W-:Y:S05]  /*4550*/  BSYNC B6 ;  /* 0x0000000000067941 */ /* 0x000fea0003800000 */
.L_x_383:
[----:B------:R-:W2:Y:S01]  /*4560*/  S2R R25, SR_TID.X ;  /* 0x0000000000197919 */ /* 0x000ea20000002100 */
[----:B------:R-:W3:Y:S01]  /*4570*/  LDC.U16 R6, c[0x0][0x216] ;  /* 0x00008580ff067b82 */ /* 0x000ee20000000400 */
[----:B------:R-:W-:Y:S01]  /*4580*/  BSSY B6, `(.L_x_417) ;  /* 0x000012a000067945 */ /* 0x000fe20003800000 */
[C---:B--2---:R-:W-:Y:S01]  /*4590*/  ISETP.GE.AND P3, PT, R25.reuse, R16, PT ;  /* 0x000000101900720c */ /* 0x044fe20003f66270 */
[C---:B01----:R-:W-:Y:S02]  /*45a0*/  VIADD R5, R25.reuse, 0x100 ;  /* 0x0000010019057836 */ /* 0x043fe40000000000 */
[----:B------:R-:W-:-:S03]  /*45b0*/  VIADD R23, R25, 0x80 ;  /* 0x0000008019177836 */ /* 0x000fc60000000000 */
[-C--:B------:R-:W-:Y:S02]  /*45c0*/  ISETP.GE.AND P1, PT, R5, R16.reuse, PT ;  /* 0x000000100500720c */ /* 0x080fe40003f26270 */
[----:B------:R-:W-:-:S05]  /*45d0*/  ISETP.GE.AND P0, PT, R23, R16, PT ;  /* 0x000000101700720c */ /* 0x000fca0003f06270 */
[----:B-----5:R-:W-:Y:S02]  /*45e0*/  @!P3 IMAD.U32 R5, R17, 0x10000, RZ ;  /* 0x000100001105b824 */ /* 0x020fe400078e00ff */
[----:B---3--:R-:W-:-:S04]  /*45f0*/  @!P3 IMAD.U32 R0, R6, 0x10000, RZ ;  /* 0x000100000600b824 */ /* 0x008fc800078e00ff */
[----:B------:R-:W-:Y:S01]  /*4600*/  @!P1 IMAD.U32 R24, R24, 0x10000, RZ ;  /* 0x0001000018189824 */ /* 0x000fe200078e00ff */
[----:B------:R-:W-:Y:S01]  /*4610*/  @!P3 FMNMX.FTZ R0, R0, R5, PT ;  /* 0x000000050000b209 */ /* 0x000fe20003810000 */
[----:B------:R-:W-:Y:S02]  /*4620*/  VIADD R5, R25, 0x180 ;  /* 0x0000018019057836 */ /* 0x000fe40000000000 */
[----:B------:R-:W-:Y:S01]  /*4630*/  @!P0 IMAD.U32 R18, R18, 0x10000, RZ ;  /* 0x0001000012128824 */ /* 0x000fe200078e00ff */
[----:B------:R0:W1:Y:S01]  /*4640*/  @!P3 F2F.BF16.F32 R3, R0 ;  /* 0x000000000003b304 */ /* 0x0000620000202000 */
[C---:B------:R-:W-:Y:S01]  /*4650*/  @!P1 IMAD.U32 R7, R6.reuse, 0x10000, RZ ;  /* 0x0001000006079824 */ /* 0x040fe200078e00ff */
[----:B------:R-:W-:Y:S01]  /*4660*/  ISETP.GE.AND P2, PT, R5, R16, PT ;  /* 0x000000100500720c */ /* 0x000fe20003f46270 */
[----:B------:R-:W-:-:S03]  /*4670*/  @!P0 IMAD.U32 R5, R6, 0x10000, RZ ;  /* 0x0001000006058824 */ /* 0x000fc600078e00ff */
[----:B------:R-:W-:Y:S02]  /*4680*/  @!P1 FMNMX.FTZ R24, R7, R24, PT ;  /* 0x0000001807189209 */ /* 0x000fe40003810000 */
[----:B------:R-:W-:Y:S02]  /*4690*/  @!P0 FMNMX.FTZ R4, R5, R18, PT ;  /* 0x0000001205048209 */ /* 0x000fe40003810000 */
[----:B------:R-:W2:Y:S01]  /*46a0*/  LDC.U8 R18, c[0x0][0x234] ;  /* 0x00008d00ff127b82 */ /* 0x000ea20000000000 */
[----:B------:R3:W4:Y:S04]  /*46b0*/  @!P1 F2F.BF16.F32 R17, R24 ;  /* 0x0000001800119304 */ /* 0x0007280000202000 */
[----:B0-----:R-:W-:Y:S02]  /*46c0*/  @!P2 IMAD.U32 R0, R19, 0x10000, RZ ;  /* 0x000100001300a824 */ /* 0x001fe400078e00ff */
[----:B------:R-:W-:-:S02]  /*46d0*/  @!P2 IMAD.U32 R5, R6, 0x10000, RZ ;  /* 0x000100000605a824 */ /* 0x000fc400078e00ff */
[----:B------:R3:W0:Y:S03]  /*46e0*/  @!P0 F2F.BF16.F32 R22, R4 ;  /* 0x0000000400168304 */ /* 0x0006260000202000 */
[----:B------:R-:W-:-:S05]  /*46f0*/  @!P2 FMNMX.FTZ R0, R5, R0, PT ;  /* 0x000000000500a209 */ /* 0x000fca0003810000 */
[----:B------:R3:W0:Y:S01]  /*4700*/  @!P2 F2F.BF16.F32 R19, R0 ;  /* 0x000000000013a304 */ /* 0x0006220000202000 */
[----:B-1--4-:R-:W-:Y:S05]  /*4710*/  @P3 BRA `(.L_x_418) ;  /* 0x0000001000403947 */ /* 0x012fea0003800000 */
[----:B------:R-:W1:Y:S01]  /*4720*/  LDC.64 R8, c[0x0][0x218] ;  /* 0x00008600ff087b82 */ /* 0x000e620000000a00 */
[----:B--23--:R-:W-:Y:S01]  /*4730*/  PRMT R0, R18, 0x9910, RZ ;  /* 0x0000991012007816 */ /* 0x00cfe200000000ff */
[----:B------:R-:W-:Y:S01]  /*4740*/  IMAD R25, R2, 0x200, R25 ;  /* 0x0000020002197824 */ /* 0x000fe200078e0219 */
[----:B------:R-:W-:Y:S02]  /*4750*/  ULDC UR4, c[0x0][0x238] ;  /* 0x00008e0000047ab9 */ /* 0x000fe40000000800 */
[----:B------:R-:W-:Y:S01]  /*4760*/  ISETP.GT.AND P0, PT, R0, 0x9, PT ;  /* 0x000000090000780c */ /* 0x000fe20003f04270 */
[----:B------:R-:W-:-:S05]  /*4770*/  IMAD R25, R25, UR4, RZ ;  /* 0x0000000419197c24 */ /* 0x000fca000f8e02ff */
[----:B-1----:R-:W-:-:S05]  /*4780*/  IADD3 R8, P1, R25, R8, RZ ;  /* 0x0000000819087210 */ /* 0x002fca0007f3e0ff */
        /* <DEDUP_REMOVED lines=10> */
[----:B------:R-:W-:Y:S02]  /*4830*/  IMAD.U32 R3, R3, 0x10000, RZ ;  /* 0x0001000003037824 */ /* 0x000fe400078e00ff */
[----:B------:R-:W-:-:S04]  /*4840*/  IMAD.MOV.U32 R25, RZ, RZ, R23 ;  /* 0x000000ffff197224 */ /* 0x000fc800078e0017 */
[----:B------:R-:W1:Y:S02]  /*4850*/  F2I.FTZ.TRUNC.NTZ R3, R3 ;  /* 0x0000000300037305 */ /* 0x000e64000021f100 */
[----:B-1----:R1:W-:Y:S01]  /*4860*/  STG.E.U8 desc[UR36][R8.64], R3 ;  /* 0x0000000308007986 */ /* 0x0023e2000c101124 */
[----:B------:R-:W-:Y:S05]  /*4870*/  BRA `(.L_x_418) ;  /* 0x0000000c00e87947 */ /* 0x000fea0003800000 */
.L_x_422:
[----:B------:R-:W-:Y:S02]  /*4880*/  IMAD.U32 R5, R3, 0x10000, RZ ;  /* 0x0001000003057824 */ /* 0x000fe400078e00ff */
[----:B------:R-:W-:-:S04]  /*4890*/  IMAD.MOV.U32 R25, RZ, RZ, R23 ;  /* 0x000000ffff197224 */ /* 0x000fc800078e0017 */
[----:B------:R-:W1:Y:S02]  /*48a0*/  F2I.S64.TRUNC R4, R5 ;  /* 0x0000000500047311 */ /* 0x000e64000020d900 */
[----:B-1----:R1:W-:Y:S01]  /*48b0*/  STG.E.U8 desc[UR36][R8.64], R4 ;  /* 0x0000000408007986 */ /* 0x0023e2000c101124 */
[----:B------:R-:W-:Y:S05]  /*48c0*/  BRA `(.L_x_418) ;  /* 0x0000000c00d47947 */ /* 0x000fea0003800000 */
.L_x_421:
[----:B------:R-:W-:-:S13]  /*48d0*/  ISETP.NE.AND P0, PT, R0, 0x2, PT ;  /* 0x000000020000780c */ /* 0x000fda0003f05270 */
[----:B------:R-:W-:Y:S05]  /*48e0*/  @!P0 BRA `(.L_x_424) ;  /* 0x0000000000388947 */ /* 0x000fea0003800000 */
[----:B------:R-:W-:-:S13]  /*48f0*/  ISETP.NE.AND P0, PT, R0, 0x3, PT ;  /* 0x000000030000780c */ /* 0x000fda0003f05270 */
[----:B------:R-:W-:Y:S05]  /*4900*/  @!P0 BRA `(.L_x_425) ;  /* 0x00000000001c8947 */ /* 0x000fea0003800000 */
[----:B------:R-:W-:-:S13]  /*4910*/  ISETP.NE.AND P0, PT, R0, 0x4, PT ;  /* 0x000000040000780c */ /* 0x000fda0003f05270 */
[----:B------:R-:W-:Y:S05]  /*4920*/  @P0 BRA `(.L_x_423) ;  /* 0x0000000c00500947 */ /* 0x000fea0003800000 */
[----:B------:R-:W-:Y:S02]  /*4930*/  IMAD.U32 R4, R3, 0x10000, RZ ;  /* 0x0001000003047824 */ /* 0x000fe400078e00ff */
[----:B------:R-:W-:-:S04]  /*4940*/  IMAD.MOV.U32 R25, RZ, RZ, R23 ;  /* 0x000000ffff197224 */ /* 0x000fc800078e0017 */
[----:B------:R-:W1:Y:S02]  /*4950*/  F2I.S64.TRUNC R4, R4 ;  /* 0x0000000400047311 */ /* 0x000e64000020d900 */
[----:B-1----:R1:W-:Y:S01]  /*4960*/  STG.E.64 desc[UR36][R8.64], R4 ;  /* 0x0000000408007986 */ /* 0x0023e2000c101b24 */
[----:B------:R-:W-:Y:S05]  /*4970*/  BRA `(.L_x_418) ;  /* 0x0000000c00a87947 */ /* 0x000fea0003800000 */
.L_x_425:
[----:B------:R-:W-:Y:S02]  /*4980*/  IMAD.U32 R3, R3, 0x10000, RZ ;  /* 0x0001000003037824 */ /* 0x000fe400078e00ff */
[----:B------:R-:W-:-:S04]  /*4990*/  IMAD.MOV.U32 R25, RZ, RZ, R23 ;  /* 0x000000ffff197224 */ /* 0x000fc800078e0017 */
[----:B------:R-:W1:Y:S02]  /*49a0*/  F2I.FTZ.TRUNC.NTZ R3, R3 ;  /* 0x0000000300037305 */ /* 0x000e64000021f100 */
[----:B-1----:R1:W-:Y:S01]  /*49b0*/  STG.E desc[UR36][R8.64], R3 ;  /* 0x0000000308007986 */ /* 0x0023e2000c101924 */
[----:B------:R-:W-:Y:S05]  /*49c0*/  BRA `(.L_x_418) ;  /* 0x0000000c00947947 */ /* 0x000fea0003800000 */
.L_x_424:
[----:B------:R-:W-:Y:S02]  /*49d0*/  IMAD.U32 R3, R3, 0x10000, RZ ;  /* 0x0001000003037824 */ /* 0x000fe400078e00ff */
[----:B------:R-:W-:-:S04]  /*49e0*/  IMAD.MOV.U32 R25, RZ, RZ, R23 ;  /* 0x000000ffff197224 */ /* 0x000fc800078e0017 */
[----:B------:R-:W1:Y:S02]  /*49f0*/  F2I.FTZ.TRUNC.NTZ R3, R3 ;  /* 0x0000000300037305 */ /* 0x000e64000021f100 */
[----:B-1----:R1:W-:Y:S01]  /*4a00*/  STG.E.U16 desc[UR36][R8.64], R3 ;  /* 0x0000000308007986 */ /* 0x0023e2000c101524 */
[----:B------:R-:W-:Y:S05]  /*4a10*/  BRA `(.L_x_418) ;  /* 0x0000000c00807947 */ /* 0x000fea0003800000 */
.L_x_420:
[----:B------:R-:W-:-:S13]  /*4a20*/  ISETP.GT.AND P0, PT, R0, 0x6, PT ;  /* 0x000000060000780c */ /* 0x000fda0003f04270 */
[----:B------:R-:W-:Y:S05]  /*4a30*/  @P0 BRA `(.L_x_426) ;  /* 0x0000000000340947 */ /* 0x000fea0003800000 */
[----:B------:R-:W-:-:S13]  /*4a40*/  ISETP.NE.AND P0, PT, R0, 0x5, PT ;  /* 0x000000050000780c */ /* 0x000fda0003f05270 */
[----:B------:R-:W-:Y:S05]  /*4a50*/  @!P0 BRA `(.L_x_427) ;  /* 0x0000000000188947 */ /* 0x000fea0003800000 */
[----:B------:R-:W-:-:S13]  /*4a60*/  ISETP.NE.AND P0, PT, R0, 0x6, PT ;  /* 0x000000060000780c */ /* 0x000fda0003f05270 */
[----:B------:R-:W-:Y:S05]  /*4a70*/  @P0 BRA `(.L_x_423) ;  /* 0x0000000800fc0947 */ /* 0x000fea0003800000 */
[----:B------:R-:W-:Y:S02]  /*4a80*/  IMAD.U32 R3, R3, 0x10000, RZ ;  /* 0x0001000003037824 */ /* 0x000fe400078e00ff */
[----:B------:R-:W-:-:S03]  /*4a90*/  IMAD.MOV.U32 R25, RZ, RZ, R23 ;  /* 0x000000ffff197224 */ /* 0x000fc600078e0017 */
[----:B------:R1:W-:Y:S01]  /*4aa0*/  STG.E desc[UR36][R8.64], R3 ;  /* 0x0000000308007986 */ /* 0x0003e2000c101924 */
[----:B------:R-:W-:Y:S05]  /*4ab0*/  BRA `(.L_x_418) ;  /* 0x0000000c00587947 */ /* 0x000fea0003800000 */
.L_x_427:
[----:B------:R-:W-:Y:S02]  /*4ac0*/  IMAD.U32 R0, R3, 0x10000, RZ ;  /* 0x0001000003007824 */ /* 0x000fe400078e00ff */
[----:B------:R-:W-:-:S03]  /*4ad0*/  IMAD.MOV.U32 R25, RZ, RZ, R23 ;  /* 0x000000ffff197224 */ /* 0x000fc600078e0017 */
[----:B------:R-:W-:-:S05]  /*4ae0*/  F2FP.F16.F32.PACK_AB R0, RZ, R0 ;  /* 0x00000000ff00723e */ /* 0x000fca00000000ff */
[----:B------:R1:W-:Y:S01]  /*4af0*/  STG.E.U16 desc[UR36][R8.64], R0 ;  /* 0x0000000008007986 */ /* 0x0003e2000c101524 */
[----:B------:R-:W-:Y:S05]  /*4b00*/  BRA `(.L_x_418) ;  /* 0x0000000c00447947 */ /* 0x000fea0003800000 */
.L_x_426:
[----:B------:R-:W-:-:S13]  /*4b10*/  ISETP.NE.AND P0, PT, R0, 0x7, PT ;  /* 0x000000070000780c */ /* 0x000fda0003f05270 */
[----:B------:R-:W-:Y:S05]  /*4b20*/  @!P0 BRA `(.L_x_428) ;  /* 0x00000000003c8947 */ /* 0x000fea0003800000 */
[----:B------:R-:W-:-:S13]  /*4b30*/  ISETP.NE.AND P0, PT, R0, 0x8, PT ;  /* 0x000000080000780c */ /* 0x000fda0003f05270 */
[----:B------:R-:W-:Y:S05]  /*4b40*/  @!P0 BRA `(.L_x_429) ;  /* 0x00000000001c8947 */ /* 0x000fea0003800000 */
[----:B------:R-:W-:-:S13]  /*4b50*/  ISETP.NE.AND P0, PT, R0, 0x9, PT ;  /* 0x000000090000780c */ /* 0x000fda0003f05270 */
[----:B------:R-:W-:Y:S05]  /*4b60*/  @P0 BRA `(.L_x_423) ;  /* 0x0000000800c00947 */ /* 0x000fea0003800000 */
[----:B------:R-:W-:Y:S02]  /*4b70*/  IMAD.U32 R4, R3, 0x10000, RZ ;  /* 0x0001000003047824 */ /* 0x000fe400078e00ff */
[----:B------:R-:W-:Y:S02]  /*4b80*/  IMAD.MOV.U32 R5, RZ, RZ, RZ ;  /* 0x000000ffff057224 */ /* 0x000fe400078e00ff */
[----:B------:R-:W-:-:S03]  /*4b90*/  IMAD.MOV.U32 R25, RZ, RZ, R23 ;  /* 0x000000ffff197224 */ /* 0x000fc600078e0017 */
[----:B------:R1:W-:Y:S01]  /*4ba0*/  STG.E.64 desc[UR36][R8.64], R4 ;  /* 0x0000000408007986 */ /* 0x0003e2000c101b24 */
[----:B------:R-:W-:Y:S05]  /*4bb0*/  BRA `(.L_x_418) ;  /* 0x0000000c00187947 */ /* 0x000fea0003800000 */
.L_x_429:
[----:B------:R-:W-:Y:S02]  /*4bc0*/  IMAD.U32 R3, R3, 0x10000, RZ ;  /* 0x0001000003037824 */ /* 0x000fe400078e00ff */
[----:B------:R-:W-:-:S03]  /*4bd0*/  IMAD.MOV.U32 R25, RZ, RZ, R23 ;  /* 0x000000ffff197224 */ /* 0x000fc600078e0017 */
[----:B------:R-:W-:-:S04]  /*4be0*/  F2FP.F16.F32.PACK_AB R3, RZ, R3 ;  /* 0x00000003ff03723e */ /* 0x000fc800000000ff */
[----:B------:R-:W-:-:S05]  /*4bf0*/  PRMT R3, R3, 0x5410, RZ ;  /* 0x0000541003037816 */ /* 0x000fca00000000ff */
[----:B------:R1:W-:Y:S01]  /*4c00*/  STG.E desc[UR36][R8.64], R3 ;  /* 0x0000000308007986 */ /* 0x0003e2000c101924 */
[----:B------:R-:W-:Y:S05]  /*4c10*/  BRA `(.L_x_418) ;  /* 0x0000000c00007947 */ /* 0x000fea0003800000 */
.L_x_428:
[----:B------:R-:W-:Y:S02]  /*4c20*/  IMAD.U32 R4, R3, 0x10000, RZ ;  /* 0x0001000003047824 */ /* 0x000fe400078e00ff */
[----:B------:R-:W-:Y:S02]  /*4c30*/  IMAD.MOV.U32 R25, RZ, RZ, R23 ;  /* 0x000000ffff197224 */ /* 0x000fe400078e0017 */
[----:B------:R-:W-:-:S06]  /*4c40*/  FMUL.FTZ R4, R4, 1 ;  /* 0x3f80000004047820 */ /* 0x000fcc0000410000 */
[----:B------:R-:W1:Y:S02]  /*4c50*/  F2F.F64.F32 R4, R4 ;  /* 0x0000000400047310 */ /* 0x000e640000201800 */
[----:B-1----:R1:W-:Y:S01]  /*4c60*/  STG.E.64 desc[UR36][R8.64], R4 ;  /* 0x0000000408007986 */ /* 0x0023e2000c101b24 */
[----:B------:R-:W-:Y:S05]  /*4c70*/  BRA `(.L_x_418) ;  /* 0x0000000800e87947 */ /* 0x000fea0003800000 */
.L_x_419:
        /* <DEDUP_REMOVED lines=10> */
[----:B------:R-:W-:-:S04]  /*4d20*/  FSETP.NEU.FTZ.AND P0, PT, R3, RZ, PT ;  /* 0x000000ff0300720b */ /* 0x000fc80003f1d000 */
[----:B------:R-:W-:-:S05]  /*4d30*/  SEL R3, RZ, 0x1, !P0 ;  /* 0x00000001ff037807 */ /* 0x000fca0004000000 */
[----:B------:R1:W-:Y:S01]  /*4d40*/  STG.E.U8 desc[UR36][R8.64], R3 ;  /* 0x0000000308007986 */ /* 0x0003e2000c101124 */
[----:B------:R-:W-:Y:S05]  /*4d50*/  BRA `(.L_x_418) ;  /* 0x0000000800b07947 */ /* 0x000fea0003800000 */
.L_x_432:
[----:B------:R-:W-:Y:S01]  /*4d60*/  IMAD.U32 R3, R3, 0x10000, RZ ;  /* 0x0001000003037824 */ /* 0x000fe200078e00ff */
[----:B------:R-:W-:Y:S01]  /*4d70*/  CS2R R6, SRZ ;  /* 0x0000000000067805 */ /* 0x000fe2000001ff00 */
[----:B------:R-:W-:Y:S02]  /*4d80*/  IMAD.MOV.U32 R25, RZ, RZ, R23 ;  /* 0x000000ffff197224 */ /* 0x000fe400078e0017 */
[----:B------:R-:W-:-:S04]  /*4d90*/  FMUL.FTZ R3, R3, 1 ;  /* 0x3f80000003037820 */ /* 0x000fc80000410000 */
[----:B------:R-:W1:Y:S02]  /*4da0*/  F2F.F64.F32 R4, R3 ;  /* 0x0000000300047310 */ /* 0x000e640000201800 */
[----:B-1----:R1:W-:Y:S01]  /*4db0*/  STG.E.128 desc[UR36][R8.64], R4 ;  /* 0x0000000408007986 */ /* 0x0023e2000c101d24 */
[----:B------:R-:W-:Y:S05]  /*4dc0*/  BRA `(.L_x_418) ;  /* 0x0000000800947947 */ /* 0x000fea0003800000 */
.L_x_431:
        /* <DEDUP_REMOVED lines=21> */
.L_x_436:
[----:B------:R-:W-:Y:S05]  /*4f20*/  BSYNC B0 ;  /* 0x0000000000007941 */ /* 0x000fea0003800000 */
.L_x_435:
[----:B------:R-:W-:Y:S01]  /*4f30*/  LOP3.LUT R5, R0, R5, RZ, 0xfc, !PT ;  /* 0x0000000500057212 */ /* 0x000fe200078efcff */
[----:B------:R-:W-:-:S04]  /*4f40*/  IMAD.MOV.U32 R25, RZ, RZ, R23 ;  /* 0x000000ffff197224 */ /* 0x000fc800078e0017 */
[----:B------:R1:W-:Y:S01]  /*4f50*/  STG.E.U8 desc[UR36][R8.64], R5 ;  /* 0x0000000508007986 */ /* 0x0003e2000c101124 */
[----:B------:R-:W-:Y:S05]  /*4f60*/  BRA `(.L_x_418) ;  /* 0x00000008002c7947 */ /* 0x000fea0003800000 */
.L_x_434:
        /* <DEDUP_REMOVED lines=13> */
.L_x_438:
[----:B------:R-:W-:Y:S01]  /*5040*/  IMAD.MOV.U32 R0, RZ, RZ, 0x7f ;  /* 0x0000007fff007424 */ /* 0x000fe200078e00ff */
[----:B------:R-:W-:-:S04]  /*5050*/  ISETP.GT.U32.AND P0, PT, R3, 0x7f800000, PT ;  /* 0x7f8000000300780c */ /* 0x000fc80003f04070 */
[----:B------:R-:W-:-:S09]  /*5060*/  SEL R0, R0, 0x7c, P0 ;  /* 0x0000007c00007807 */ /* 0x000fd20000000000 */
.L_x_439:
[----:B------:R-:W-:Y:S05]  /*5070*/  BSYNC B0 ;  /* 0x0000000000007941 */ /* 0x000fea0003800000 */
.L_x_437:
[----:B------:R-:W-:Y:S01]  /*5080*/  LOP3.LUT R3, R5, 0x80000000, RZ, 0xc0, !PT ;  /* 0x8000000005037812 */ /* 0x000fe200078ec0ff */
[----:B------:R-:W-:-:S03]  /*5090*/  IMAD.MOV.U32 R25, RZ, RZ, R23 ;  /* 0x000000ffff197224 */ /* 0x000fc600078e0017 */
[----:B------:R-:W-:-:S04]  /*50a0*/  SHF.R.U32.HI R3, RZ, 0x18, R3 ;  /* 0x00000018ff037819 */ /* 0x000fc80000011603 */
[----:B------:R-:W-:-:S05]  /*50b0*/  LOP3.LUT R3, R0, R3, RZ, 0xfc, !PT ;  /* 0x0000000300037212 */ /* 0x000fca00078efcff */
[----:B------:R1:W-:Y:S01]  /*50c0*/  STG.E.U8 desc[UR36][R8.64], R3 ;  /* 0x0000000308007986 */ /* 0x0003e2000c101124 */
[----:B------:R-:W-:Y:S05]  /*50d0*/  BRA `(.L_x_418) ;  /* 0x0000000400d07947 */ /* 0x000fea0003800000 */
.L_x_433:
[----:B------:R1:W-:Y:S01]  /*50e0*/  STG.E.U16 desc[UR36][R8.64], R3 ;  /* 0x0000000308007986 */ /* 0x0003e2000c101524 */
[----:B------:R-:W-:Y:S01]  /*50f0*/  IMAD.MOV.U32 R25, RZ, RZ, R23 ;  /* 0x000000ffff197224 */ /* 0x000fe200078e0017 */
[----:B------:R-:W-:Y:S06]  /*5100*/  BRA `(.L_x_418) ;  /* 0x0000000400c47947 */ /* 0x000fec0003800000 */
.L_x_430:
        /* <DEDUP_REMOVED lines=10> */
[----:B------:R-:W1:Y:S02]  /*51b0*/  F2I.FTZ.U32.TRUNC.NTZ R3, R3 ;  /* 0x0000000300037305 */ /* 0x000e64000021f000 */
[----:B-1----:R1:W-:Y:S01]  /*51c0*/  STG.E.U16 desc[UR36][R8.64], R3 ;  /* 0x0000000308007986 */ /* 0x0023e2000c101524 */
[----:B------:R-:W-:Y:S05]  /*51d0*/  BRA `(.L_x_418) ;  /* 0x0000000400907947 */ /* 0x000fea0003800000 */
.L_x_442:
        /* <DEDUP_REMOVED lines=17> */
.L_x_445:
[----:B------:R-:W-:-:S04]  /*52f0*/  LOP3.LUT R3, R5, 0x80000000, RZ, 0xc0, !PT ;  /* 0x8000000005037812 */ /* 0x000fc800078ec0ff */
[----:B------:R-:W-:-:S04]  /*5300*/  SHF.R.U32.HI R3, RZ, 0x18, R3 ;  /* 0x00000018ff037819 */ /* 0x000fc80000011603 */
[----:B------:R-:W-:-:S04]  /*5310*/  LOP3.LUT R0, R0, R3, RZ, 0xfc, !PT ;  /* 0x0000000300007212 */ /* 0x000fc800078efcff */
[----:B------:R-:W-:-:S07]  /*5320*/  PRMT R4, R0, 0x7610, R4 ;  /* 0x0000761000047816 */ /* 0x000fce0000000004 */
.L_x_444:
[----:B------:R-:W-:Y:S05]  /*5330*/  BSYNC B0 ;  /* 0x0000000000007941 */ /* 0x000fea0003800000 */
.L_x_443:
[----:B------:R1:W-:Y:S01]  /*5340*/  STG.E.U8 desc[UR36][R8.64], R4 ;  /* 0x0000000408007986 */ /* 0x0003e2000c101124 */
[----:B------:R-:W-:Y:S01]  /*5350*/  IMAD.MOV.U32 R25, RZ, RZ, R23 ;  /* 0x000000ffff197224 */ /* 0x000fe200078e0017 */
[----:B------:R-:W-:Y:S06]  /*5360*/  BRA `(.L_x_418) ;  /* 0x00000004002c7947 */ /* 0x000fec0003800000 */
.L_x_441:
        /* <DEDUP_REMOVED lines=17> */
.L_x_448:
[----:B------:R-:W-:-:S04]  /*5480*/  LOP3.LUT R3, R5, 0x80000000, RZ, 0xc0, !PT ;  /* 0x8000000005037812 */ /* 0x000fc800078ec0ff */
[----:B------:R-:W-:-:S04]  /*5490*/  SHF.R.U32.HI R3, RZ, 0x18, R3 ;  /* 0x00000018ff037819 */ /* 0x000fc80000011603 */
[----:B------:R-:W-:-:S04]  /*54a0*/  LOP3.LUT R0, R0, R3, RZ, 0xfc, !PT ;  /* 0x0000000300007212 */ /* 0x000fc800078efcff */
[----:B------:R-:W-:-:S07]  /*54b0*/  PRMT R4, R0, 0x7610, R4 ;  /* 0x0000761000047816 */ /* 0x000fce0000000004 */
.L_x_447:
[----:B------:R-:W-:Y:S05]  /*54c0*/  BSYNC B0 ;  /* 0x0000000000007941 */ /* 0x000fea0003800000 */
.L_x_446:
[----:B------:R1:W-:Y:S01]  /*54d0*/  STG.E.U8 desc[UR36][R8.64], R4 ;  /* 0x0000000408007986 */ /* 0x0003e2000c101124 */
[----:B------:R-:W-:Y:S01]  /*54e0*/  IMAD.MOV.U32 R25, RZ, RZ, R23 ;  /* 0x000000ffff197224 */ /* 0x000fe200078e0017 */
[----:B------:R-:W-:Y:S06]  /*54f0*/  BRA `(.L_x_418) ;  /* 0x0000000000c87947 */ /* 0x000fec0003800000 */
.L_x_440:
[----:B------:R-:W-:-:S13]  /*5500*/  ISETP.NE.AND P0, PT, R0, 0x1c, PT ;  /* 0x0000001c0000780c */ /* 0x000fda0003f05270 */
[----:B------:R-:W-:Y:S05]  /*5510*/  @!P0 BRA `(.L_x_449) ;  /* 0x0000000000b08947 */ /* 0x000fea0003800000 */
[----:B------:R-:W-:-:S13]  /*5520*/  ISETP.NE.AND P0, PT, R0, 0x1d, PT ;  /* 0x0000001d0000780c */ /* 0x000fda0003f05270 */
[----:B------:R-:W-:Y:S05]  /*5530*/  @!P0 BRA `(.L_x_450) ;  /* 0x0000000000948947 */ /* 0x000fea0003800000 */
[----:B------:R-:W-:-:S13]  /*5540*/  ISETP.NE.AND P0, PT, R0, 0x2c, PT ;  /* 0x0000002c0000780c */ /* 0x000fda0003f05270 */
[----:B------:R-:W-:Y:S05]  /*5550*/  @P0 BRA `(.L_x_423) ;  /* 0x0000000000440947 */ /* 0x000fea0003800000 */
[----:B------:R-:W-:Y:S02]  /*5560*/  IMAD.U32 R4, R3, 0x10000, RZ ;  /* 0x0001000003047824 */ /* 0x000fe400078e00ff */
[----:B------:R-:W-:-:S03]  /*5570*/  IMAD.MOV.U32 R25, RZ, RZ, R23 ;  /* 0x000000ffff197224 */ /* 0x000fc600078e0017 */
        /* <DEDUP_REMOVED lines=15> */
.L_x_423:
[----:B------:R-:W-:Y:S01]  /*5670*/  MOV R14, 0x0 ;  /* 0x00000000000e7802 */ /* 0x000fe20000000f00 */
[----:B------:R-:W-:Y:S01]  /*5680*/  ULDC.64 UR4, c[0x4][0x188] ;  /* 0x0100620000047ab9 */ /* 0x000fe20000000a00 */
[----:B------:R-:W-:Y:S01]  /*5690*/  ULDC.64 UR6, c[0x4][0x190] ;  /* 0x0100640000067ab9 */ /* 0x000fe20000000a00 */
[----:B------:R-:W-:Y:S02]  /*56a0*/  IMAD.U32 R4, RZ, RZ, UR4 ;  /* 0x00000004ff047e24 */ /* 0x000fe4000f8e00ff */
[----:B------:R-:W-:Y:S01]  /*56b0*/  IMAD.U32 R5, RZ, RZ, UR5 ;  /* 0x00000005ff057e24 */ /* 0x000fe2000f8e00ff */
[----:B------:R-:W1:Y:S01]  /*56c0*/  LDC.64 R14, c[0x4][R14] ;  /* 0x010000000e0e7b82 */ /* 0x000e620000000a00 */
        /* <DEDUP_REMOVED lines=9> */
[----:B01----:R-:W-:Y:S05]  /*5760*/  CALL.ABS.NOINC R14 ;  /* 0x000000000e007343 */ /* 0x003fea0003c00000 */
.L_x_451:
[----:B------:R-:W-:Y:S01]  /*5770*/  IMAD.MOV.U32 R25, RZ, RZ, R23 ;  /* 0x000000ffff197224 */ /* 0x000fe200078e0017 */
[----:B------:R-:W-:Y:S06]  /*5780*/  BRA `(.L_x_418) ;  /* 0x0000000000247947 */ /* 0x000fec0003800000 */
.L_x_450:
[----:B------:R-:W-:Y:S02]  /*5790*/  IMAD.U32 R4, R3, 0x10000, RZ ;  /* 0x0001000003047824 */ /* 0x000fe400078e00ff */
[----:B------:R-:W-:-:S04]  /*57a0*/  IMAD.MOV.U32 R25, RZ, RZ, R23 ;  /* 0x000000ffff197224 */ /* 0x000fc800078e0017 */
[----:B------:R-:W1:Y:S02]  /*57b0*/  F2I.U64.TRUNC R4, R4 ;  /* 0x0000000400047311 */ /* 0x000e64000020d800 */
[----:B-1----:R1:W-:Y:S01]  /*57c0*/  STG.E.64 desc[UR36][R8.64], R4 ;  /* 0x0000000408007986 */ /* 0x0023e2000c101b24 */
[----:B------:R-:W-:Y:S05]  /*57d0*/  BRA `(.L_x_418) ;  /* 0x0000000000107947 */ /* 0x000fea0003800000 */
.L_x_449:
[----:B------:R-:W-:Y:S02]  /*57e0*/  IMAD.U32 R3, R3, 0x10000, RZ ;  /* 0x0001000003037824 */ /* 0x000fe400078e00ff */
[----:B------:R-:W-:-:S04]  /*57f0*/  IMAD.MOV.U32 R25, RZ, RZ, R23 ;  /* 0x000000ffff197224 */ /* 0x000fc800078e0017 */
[----:B------:R-:W1:Y:S02]  /*5800*/  F2I.FTZ.U32.TRUNC.NTZ R3, R3 ;  /* 0x0000000300037305 */ /* 0x000e64000021f000 */
[----:B-1----:R1:W-:Y:S02]  /*5810*/  STG.E desc[UR36][R8.64], R3 ;  /* 0x0000000308007986 */ /* 0x0023e4000c101924 */
.L_x_418:
[----:B------:R-:W-:Y:S05]  /*5820*/  BSYNC B6 ;  /* 0x0000000000067941 */ /* 0x000fea0003800000 */
.L_x_417:
[----:B------:R-:W-:Y:S01]  /*5830*/  ISETP.GE.AND P0, PT, R25, R16, PT ;  /* 0x000000101900720c */ /* 0x000fe20003f06270 */
[----:B------:R-:W-:-:S12]  /*5840*/  BSSY B6, `(.L_x_452) ;  /* 0x00001fc000067945 */ /* 0x000fd80003800000 */
[----:B------:R-:W-:Y:S05]  /*5850*/  @P0 BRA `(.L_x_453) ;  /* 0x0000001c00e80947 */ /* 0x000fea0003800000 */
[----:B-1--4-:R-:W1:Y:S01]  /*5860*/  LDC.64 R8, c[0x0][0x218] ;  /* 0x00008600ff087b82 */ /* 0x012e620000000a00 */
[----:B---3--:R-:W-:Y:S01]  /*5870*/  IMAD R0, R2, 0x200, R25 ;  /* 0x0000020002007824 */ /* 0x008fe200078e0219 */
[----:B--2---:R-:W-:Y:S01]  /*5880*/  PRMT R4, R18, 0x9910, RZ ;  /* 0x0000991012047816 */ /* 0x004fe200000000ff */
[----:B------:R-:W-:Y:S02]  /*5890*/  ULDC UR4, c[0x0][0x238] ;  /* 0x00008e0000047ab9 */ /* 0x000fe40000000800 */
[----:B------:R-:W-:Y:S02]  /*58a0*/  IMAD R3, R0, UR4, RZ ;  /* 0x0000000400037c24 */ /* 0x000fe4000f8e02ff */
[----:B------:R-:W-:-:S05]  /*58b0*/  IMAD.MOV.U32 R0, RZ, RZ, R4 ;  /* 0x000000ffff007224 */ /* 0x000fca00078e0004 */
[----:B------:R-:W-:Y:S02]  /*58c0*/  ISETP.GT.AND P1, PT, R0, 0x9, PT ;  /* 0x000000090000780c */ /* 0x000fe40003f24270 */
[----:B-1----:R-:W-:-:S05]  /*58d0*/  IADD3 R8, P0, R3, R8, RZ ;  /* 0x0000000803087210 */ /* 0x002fca0007f1e0ff */
        /* <DEDUP_REMOVED lines=10> */
[----:B0-----:R-:W-:-:S04]  /*5980*/  IMAD.U32 R22, R22, 0x10000, RZ ;  /* 0x0001000016167824 */ /* 0x001fc800078e00ff */
[----:B------:R-:W0:Y:S02]  /*5990*/  F2I.FTZ.TRUNC.NTZ R3, R22 ;  /* 0x0000001600037305 */ /* 0x000e24000021f100 */
[----:B0-----:R0:W-:Y:S01]  /*59a0*/  STG.E.U8 desc[UR36][R8.64], R3 ;  /* 0x0000000308007986 */ /* 0x0011e2000c101124 */
[----:B------:R-:W-:Y:S05]  /*59b0*/  BRA `(.L_x_459) ;  /* 0x0000000c00947947 */ /* 0x000fea0003800000 */
.L_x_457:
[----:B0-----:R-:W-:-:S06]  /*59c0*/  IMAD.U32 R5, R22, 0x10000, RZ ;  /* 0x0001000016057824 */ /* 0x001fcc00078e00ff */
[----:B------:R-:W0:Y:S02]  /*59d0*/  F2I.S64.TRUNC R4, R5 ;  /* 0x0000000500047311 */ /* 0x000e24000020d900 */
[----:B0-----:R0:W-:Y:S01]  /*59e0*/  STG.E.U8 desc[UR36][R8.64], R4 ;  /* 0x0000000408007986 */ /* 0x0011e2000c101124 */
[----:B------:R-:W-:Y:S05]  /*59f0*/  BRA `(.L_x_459) ;  /* 0x0000000c00847947 */ /* 0x000fea0003800000 */
.L_x_456:
[----:B------:R-:W-:-:S13]  /*5a00*/  ISETP.NE.AND P0, PT, R0, 0x2, PT ;  /* 0x000000020000780c */ /* 0x000fda0003f05270 */
[----:B------:R-:W-:Y:S05]  /*5a10*/  @!P0 BRA `(.L_x_460) ;  /* 0x0000000000308947 */ /* 0x000fea0003800000 */
[----:B------:R-:W-:-:S13]  /*5a20*/  ISETP.NE.AND P0, PT, R0, 0x3, PT ;  /* 0x000000030000780c */ /* 0x000fda0003f05270 */
[----:B------:R-:W-:Y:S05]  /*5a30*/  @!P0 BRA `(.L_x_461) ;  /* 0x0000000000188947 */ /* 0x000fea0003800000 */
[----:B------:R-:W-:-:S13]  /*5a40*/  ISETP.NE.AND P0, PT, R0, 0x4, PT ;  /* 0x000000040000780c */ /* 0x000fda0003f05270 */
[----:B------:R-:W-:Y:S05]  /*5a50*/  @P0 BRA `(.L_x_458) ;  /* 0x0000000c000c0947 */ /* 0x000fea0003800000 */
[----:B0-----:R-:W-:-:S06]  /*5a60*/  IMAD.U32 R4, R22, 0x10000, RZ ;  /* 0x0001000016047824 */ /* 0x001fcc00078e00ff */
[----:B------:R-:W0:Y:S02]  /*5a70*/  F2I.S64.TRUNC R4, R4 ;  /* 0x0000000400047311 */ /* 0x000e24000020d900 */
[----:B0-----:R0:W-:Y:S01]  /*5a80*/  STG.E.64 desc[UR36][R8.64], R4 ;  /* 0x0000000408007986 */ /* 0x0011e2000c101b24 */
[----:B------:R-:W-:Y:S05]  /*5a90*/  BRA `(.L_x_459) ;  /* 0x0000000c005c7947 */ /* 0x000fea0003800000 */
.L_x_461:
[----:B0-----:R-:W-:-:S04]  /*5aa0*/  IMAD.U32 R22, R22, 0x10000, RZ ;  /* 0x0001000016167824 */ /* 0x001fc800078e00ff */
[----:B------:R-:W0:Y:S02]  /*5ab0*/  F2I.FTZ.TRUNC.NTZ R3, R22 ;  /* 0x0000001600037305 */ /* 0x000e24000021f100 */
[----:B0-----:R0:W-:Y:S01]  /*5ac0*/  STG.E desc[UR36][R8.64], R3 ;  /* 0x0000000308007986 */ /* 0x0011e2000c101924 */
[----:B------:R-:W-:Y:S05]  /*5ad0*/  BRA `(.L_x_459) ;  /* 0x0000000c004c7947 */ /* 0x000fea0003800000 */
.L_x_460:
[----:B0-----:R-:W-:-:S04]  /*5ae0*/  IMAD.U32 R22, R22, 0x10000, RZ ;  /* 0x0001000016167824 */ /* 0x001fc800078e00ff */
[----:B------:R-:W0:Y:S02]  /*5af0*/  F2I.FTZ.TRUNC.NTZ R3, R22 ;  /* 0x0000001600037305 */ /* 0x000e24000021f100 */
[----:B0-----:R0:W-:Y:S01]  /*5b00*/  STG.E.U16 desc[UR36][R8.64], R3 ;  /* 0x0000000308007986 */ /* 0x0011e2000c101524 */
[----:B------:R-:W-:Y:S05]  /*5b10*/  BRA `(.L_x_459) ;  /* 0x0000000c003c7947 */ /* 0x000fea0003800000 */
.L_x_455:
[----:B------:R-:W-:-:S13]  /*5b20*/  ISETP.GT.AND P0, PT, R0, 0x6, PT ;  /* 0x000000060000780c */ /* 0x000fda0003f04270 */
[----:B------:R-:W-:Y:S05]  /*5b30*/  @P0 BRA `(.L_x_462) ;  /* 0x00000000002c0947 */ /* 0x000fea0003800000 */
[----:B------:R-:W-:-:S13]  /*5b40*/  ISETP.NE.AND P0, PT, R0, 0x5, PT ;  /* 0x000000050000780c */ /* 0x000fda0003f05270 */
[----:B------:R-:W-:Y:S05]  /*5b50*/  @!P0 BRA `(.L_x_463) ;  /* 0x0000000000148947 */ /* 0x000fea0003800000 */
[----:B------:R-:W-:-:S13]  /*5b60*/  ISETP.NE.AND P0, PT, R0, 0x6, PT ;  /* 0x000000060000780c */ /* 0x000fda0003f05270 */
[----:B------:R-:W-:Y:S05]  /*5b70*/  @P0 BRA `(.L_x_458) ;  /* 0x0000000800c40947 */ /* 0x000fea0003800000 */
[----:B0-----:R-:W-:-:S05]  /*5b80*/  IMAD.U32 R3, R22, 0x10000, RZ ;  /* 0x0001000016037824 */ /* 0x001fca00078e00ff */
[----:B------:R0:W-:Y:S01]  /*5b90*/  STG.E desc[UR36][R8.64], R3 ;  /* 0x0000000308007986 */ /* 0x0001e2000c101924 */
[----:B------:R-:W-:Y:S05]  /*5ba0*/  BRA `(.L_x_459) ;  /* 0x0000000c00187947 */ /* 0x000fea0003800000 */
.L_x_463:
[----:B0-----:R-:W-:-:S05]  /*5bb0*/  IMAD.U32 R0, R22, 0x10000, RZ ;  /* 0x0001000016007824 */ /* 0x001fca00078e00ff */
[----:B------:R-:W-:-:S05]  /*5bc0*/  F2FP.F16.F32.PACK_AB R0, RZ, R0 ;  /* 0x00000000ff00723e */ /* 0x000fca00000000ff */
[----:B------:R0:W-:Y:S01]  /*5bd0*/  STG.E.U16 desc[UR36][R8.64], R0 ;  /* 0x0000000008007986 */ /* 0x0001e2000c101524 */
[----:B------:R-:W-:Y:S05]  /*5be0*/  BRA `(.L_x_459) ;  /* 0x0000000c00087947 */ /* 0x000fea0003800000 */
.L_x_462:
[----:B------:R-:W-:-:S13]  /*5bf0*/  ISETP.NE.AND P0, PT, R0, 0x7, PT ;  /* 0x000000070000780c */ /* 0x000fda0003f05270 */
[----:B------:R-:W-:Y:S05]  /*5c00*/  @!P0 BRA `(.L_x_464) ;  /* 0x0000000000348947 */ /* 0x000fea0003800000 */
[----:B------:R-:W-:-:S13]  /*5c10*/  ISETP.NE.AND P0, PT, R0, 0x8, PT ;  /* 0x000000080000780c */ /* 0x000fda0003f05270 */
[----:B------:R-:W-:Y:S05]  /*5c20*/  @!P0 BRA `(.L_x_465) ;  /* 0x0000000000188947 */ /* 0x000fea0003800000 */
[----:B------:R-:W-:-:S13]  /*5c30*/  ISETP.NE.AND P0, PT, R0, 0x9, PT ;  /* 0x000000090000780c */ /* 0x000fda0003f05270 */
[----:B------:R-:W-:Y:S05]  /*5c40*/  @P0 BRA `(.L_x_458) ;  /* 0x0000000800900947 */ /* 0x000fea0003800000 */
[----:B0-----:R-:W-:Y:S02]  /*5c50*/  IMAD.U32 R22, R22, 0x10000, RZ ;  /* 0x0001000016167824 */ /* 0x001fe400078e00ff */
[----:B------:R-:W-:-:S05]  /*5c60*/  IMAD.MOV.U32 R23, RZ, RZ, RZ ;  /* 0x000000ffff177224 */ /* 0x000fca00078e00ff */
[----:B------:R0:W-:Y:S01]  /*5c70*/  STG.E.64 desc[UR36][R8.64], R22 ;  /* 0x0000001608007986 */ /* 0x0001e2000c101b24 */
[----:B------:R-:W-:Y:S05]  /*5c80*/  BRA `(.L_x_459) ;  /* 0x0000000800e07947 */ /* 0x000fea0003800000 */
.L_x_465:
[----:B0-----:R-:W-:-:S05]  /*5c90*/  IMAD.U32 R22, R22, 0x10000, RZ ;  /* 0x0001000016167824 */ /* 0x001fca00078e00ff */
[----:B------:R-:W-:-:S04]  /*5ca0*/  F2FP.F16.F32.PACK_AB R3, RZ, R22 ;  /* 0x00000016ff03723e */ /* 0x000fc800000000ff */
[----:B------:R-:W-:-:S05]  /*5cb0*/  PRMT R3, R3, 0x5410, RZ ;  /* 0x0000541003037816 */ /* 0x000fca00000000ff */
[----:B------:R0:W-:Y:S01]  /*5cc0*/  STG.E desc[UR36][R8.64], R3 ;  /* 0x0000000308007986 */ /* 0x0001e2000c101924 */
[----:B------:R-:W-:Y:S05]  /*5cd0*/  BRA `(.L_x_459) ;  /* 0x0000000800cc7947 */ /* 0x000fea0003800000 */
.L_x_464:
[----:B0-----:R-:W-:-:S04]  /*5ce0*/  IMAD.U32 R4, R22, 0x10000, RZ ;  /* 0x0001000016047824 */ /* 0x001fc800078e00ff */
[----:B------:R-:W-:-:S06]  /*5cf0*/  FMUL.FTZ R4, R4, 1 ;  /* 0x3f80000004047820 */ /* 0x000fcc0000410000 */
[----:B------:R-:W0:Y:S02]  /*5d00*/  F2F.F64.F32 R4, R4 ;  /* 0x0000000400047310 */ /* 0x000e240000201800 */
[----:B0-----:R0:W-:Y:S01]  /*5d10*/  STG.E.64 desc[UR36][R8.64], R4 ;  /* 0x0000000408007986 */ /* 0x0011e2000c101b24 */
[----:B------:R-:W-:Y:S05]  /*5d20*/  BRA `(.L_x_459) ;  /* 0x0000000800b87947 */ /* 0x000fea0003800000 */
.L_x_454:
        /* <DEDUP_REMOVED lines=8> */
[----:B0-----:R-:W-:-:S05]  /*5db0*/  IMAD.U32 R22, R22, 0x10000, RZ ;  /* 0x0001000016167824 */ /* 0x001fca00078e00ff */
[----:B------:R-:W-:-:S04]  /*5dc0*/  FSETP.NEU.FTZ.AND P0, PT, R22, RZ, PT ;  /* 0x000000ff1600720b */ /* 0x000fc80003f1d000 */
[----:B------:R-:W-:-:S05]  /*5dd0*/  SEL R3, RZ, 0x1, !P0 ;  /* 0x00000001ff037807 */ /* 0x000fca0004000000 */
[----:B------:R0:W-:Y:S01]  /*5de0*/  STG.E.U8 desc[UR36][R8.64], R3 ;  /* 0x0000000308007986 */ /* 0x0001e2000c101124 */
[----:B------:R-:W-:Y:S05]  /*5df0*/  BRA `(.L_x_459) ;  /* 0x0000000800847947 */ /* 0x000fea0003800000 */
.L_x_468:
[----:B0-----:R-:W-:Y:S01]  /*5e00*/  IMAD.U32 R22, R22, 0x10000, RZ ;  /* 0x0001000016167824 */ /* 0x001fe200078e00ff */
[----:B------:R-:W-:-:S03]  /*5e10*/  CS2R R6, SRZ ;  /* 0x0000000000067805 */ /* 0x000fc6000001ff00 */
[----:B------:R-:W-:-:S06]  /*5e20*/  FMUL.FTZ R4, R22, 1 ;  /* 0x3f80000016047820 */ /* 0x000fcc0000410000 */
[----:B------:R-:W0:Y:S02]  /*5e30*/  F2F.F64.F32 R4, R4 ;  /* 0x0000000400047310 */ /* 0x000e240000201800 */
[----:B0-----:R0:W-:Y:S01]  /*5e40*/  STG.E.128 desc[UR36][R8.64], R4 ;  /* 0x0000000408007986 */ /* 0x0011e2000c101d24 */
[----:B------:R-:W-:Y:S05]  /*5e50*/  BRA `(.L_x_459) ;  /* 0x00000008006c7947 */ /* 0x000fea0003800000 */
.L_x_467:
[----:B------:R-:W-:-:S13]  /*5e60*/  ISETP.NE.AND P0, PT, R0, 0xf, PT ;  /* 0x0000000f0000780c */ /* 0x000fda0003f05270 */
[----:B------:R-:W-:Y:S05]  /*5e70*/  @!P0 BRA `(.L_x_469) ;  /* 0x0000000000b48947 */ /* 0x000fea0003800000 */
[----:B------:R-:W-:-:S13]  /*5e80*/  ISETP.NE.AND P0, PT, R0, 0x17, PT ;  /* 0x000000170000780c */ /* 0x000fda0003f05270 */
[----:B------:R-:W-:Y:S05]  /*5e90*/  @!P0 BRA `(.L_x_470) ;  /* 0x0000000000548947 */ /* 0x000fea0003800000 */
[----:B------:R-:W-:-:S13]  /*5ea0*/  ISETP.NE.AND P0, PT, R0, 0x18, PT ;  /* 0x000000180000780c */ /* 0x000fda0003f05270 */
[----:B------:R-:W-:Y:S05]  /*5eb0*/  @P0 BRA `(.L_x_458) ;  /* 0x0000000400f40947 */ /* 0x000fea0003800000 */
[----:B0-----:R-:W-:Y:S01]  /*5ec0*/  IMAD.U32 R7, R22, 0x10000, RZ ;  /* 0x0001000016077824 */ /* 0x001fe200078e00ff */
        /* <DEDUP_REMOVED lines=14> */
.L_x_472:
[----:B------:R-:W-:Y:S05]  /*5fb0*/  BSYNC B0 ;  /* 0x0000000000007941 */ /* 0x000fea0003800000 */
.L_x_471:
[----:B------:R-:W-:-:S05]  /*5fc0*/  LOP3.LUT R5, R0, R5, RZ, 0xfc, !PT ;  /* 0x0000000500057212 */ /* 0x000fca00078efcff */
[----:B------:R0:W-:Y:S01]  /*5fd0*/  STG.E.U8 desc[UR36][R8.64], R5 ;  /* 0x0000000508007986 */ /* 0x0001e2000c101124 */
[----:B------:R-:W-:Y:S05]  /*5fe0*/  BRA `(.L_x_459) ;  /* 0x0000000800087947 */ /* 0x000fea0003800000 */
.L_x_470:
[----:B0-----:R-:W-:Y:S01]  /*5ff0*/  IMAD.U32 R5, R22, 0x10000, RZ ;  /* 0x0001000016057824 */ /* 0x001fe200078e00ff */
        /* <DEDUP_REMOVED lines=12> */
.L_x_474:
[----:B------:R-:W-:Y:S01]  /*60c0*/  IMAD.MOV.U32 R0, RZ, RZ, 0x7f ;  /* 0x0000007fff007424 */ /* 0x000fe200078e00ff */
[----:B------:R-:W-:-:S04]  /*60d0*/  ISETP.GT.U32.AND P0, PT, R3, 0x7f800000, PT ;  /* 0x7f8000000300780c */ /* 0x000fc80003f04070 */
[----:B------:R-:W-:-:S09]  /*60e0*/  SEL R0, R0, 0x7c, P0 ;  /* 0x0000007c00007807 */ /* 0x000fd20000000000 */
.L_x_475:
[----:B------:R-:W-:Y:S05]  /*60f0*/  BSYNC B0 ;  /* 0x0000000000007941 */ /* 0x000fea0003800000 */
.L_x_473:
[----:B------:R-:W-:-:S04]  /*6100*/  LOP3.LUT R3, R5, 0x80000000, RZ, 0xc0, !PT ;  /* 0x8000000005037812 */ /* 0x000fc800078ec0ff */
[----:B------:R-:W-:-:S04]  /*6110*/  SHF.R.U32.HI R3, RZ, 0x18, R3 ;  /* 0x00000018ff037819 */ /* 0x000fc80000011603 */
[----:B------:R-:W-:-:S05]  /*6120*/  LOP3.LUT R3, R0, R3, RZ, 0xfc, !PT ;  /* 0x0000000300037212 */ /* 0x000fca00078efcff */
[----:B------:R0:W-:Y:S01]  /*6130*/  STG.E.U8 desc[UR36][R8.64], R3 ;  /* 0x0000000308007986 */ /* 0x0001e2000c101124 */
[----:B------:R-:W-:Y:S05]  /*6140*/  BRA `(.L_x_459) ;  /* 0x0000000400b07947 */ /* 0x000fea0003800000 */
.L_x_469:
[----:B0-----:R0:W-:Y:S01]  /*6150*/  STG.E.U16 desc[UR36][R8.64], R22 ;  /* 0x0000001608007986 */ /* 0x0011e2000c101524 */
[----:B------:R-:W-:Y:S05]  /*6160*/  BRA `(.L_x_459) ;  /* 0x0000000400a87947 */ /* 0x000fea0003800000 */
.L_x_466:
        /* <DEDUP_REMOVED lines=8> */
[----:B0-----:R-:W-:-:S06]  /*61f0*/  IMAD.U32 R3, R22, 0x10000, RZ ;  /* 0x0001000016037824 */ /* 0x001fcc00078e00ff */
[----:B------:R-:W0:Y:S02]  /*6200*/  F2I.FTZ.U32.TRUNC.NTZ R3, R3 ;  /* 0x0000000300037305 */ /* 0x000e24000021f000 */
[----:B0-----:R4:W-:Y:S01]  /*6210*/  STG.E.U16 desc[UR36][R8.64], R3 ;  /* 0x0000000308007986 */ /* 0x0019e2000c101524 */
[----:B------:R-:W-:Y:S05]  /*6220*/  BRA `(.L_x_459) ;  /* 0x0000000400787947 */ /* 0x000fea0003800000 */
.L_x_478:
[----:B0-----:R-:W-:Y:S01]  /*6230*/  IMAD.U32 R5, R22, 0x10000, RZ ;  /* 0x0001000016057824 */ /* 0x001fe200078e00ff */
        /* <DEDUP_REMOVED lines=16> */
.L_x_481:
[----:B------:R-:W-:-:S04]  /*6340*/  LOP3.LUT R3, R5, 0x80000000, RZ, 0xc0, !PT ;  /* 0x8000000005037812 */ /* 0x000fc800078ec0ff */
[----:B------:R-:W-:-:S04]  /*6350*/  SHF.R.U32.HI R3, RZ, 0x18, R3 ;  /* 0x00000018ff037819 */ /* 0x000fc80000011603 */
[----:B------:R-:W-:-:S04]  /*6360*/  LOP3.LUT R0, R0, R3, RZ, 0xfc, !PT ;  /* 0x0000000300007212 */ /* 0x000fc800078efcff */
[----:B------:R-:W-:-:S07]  /*6370*/  PRMT R4, R0, 0x7610, R4 ;  /* 0x0000761000047816 */ /* 0x000fce0000000004 */
.L_x_480:
[----:B------:R-:W-:Y:S05]  /*6380*/  BSYNC B0 ;  /* 0x0000000000007941 */ /* 0x000fea0003800000 */
.L_x_479:
[----:B------:R3:W-:Y:S01]  /*6390*/  STG.E.U8 desc[UR36][R8.64], R4 ;  /* 0x0000000408007986 */ /* 0x0007e2000c101124 */
[----:B------:R-:W-:Y:S05]  /*63a0*/  BRA `(.L_x_459) ;  /* 0x0000000400187947 */ /* 0x000fea0003800000 */
.L_x_477:
        /* <DEDUP_REMOVED lines=17> */
.L_x_484:
[----:B------:R-:W-:-:S04]  /*64c0*/  LOP3.LUT R3, R5, 0x80000000, RZ, 0xc0, !PT ;  /* 0x8000000005037812 */ /* 0x000fc800078ec0ff */
[----:B------:R-:W-:-:S04]  /*64d0*/  SHF.R.U32.HI R3, RZ, 0x18, R3 ;  /* 0x00000018ff037819 */ /* 0x000fc80000011603 */
[----:B------:R-:W-:-:S04]  /*64e0*/  LOP3.LUT R0, R0, R3, RZ, 0xfc, !PT ;  /* 0x0000000300007212 */ /* 0x000fc800078efcff */
[----:B------:R-:W-:-:S07]  /*64f0*/  PRMT R4, R0, 0x7610, R4 ;  /* 0x0000761000047816 */ /* 0x000fce0000000004 */
.L_x_483:
[----:B------:R-:W-:Y:S05]  /*6500*/  BSYNC B0 ;  /* 0x0000000000007941 */ /* 0x000fea0003800000 */
.L_x_482:
[----:B------:R0:W-:Y:S01]  /*6510*/  STG.E.U8 desc[UR36][R8.64], R4 ;  /* 0x0000000408007986 */ /* 0x0001e2000c101124 */
[----:B------:R-:W-:Y:S05]  /*6520*/  BRA `(.L_x_459) ;  /* 0x0000000000b87947 */ /* 0x000fea0003800000 */
.L_x_476:
[----:B------:R-:W-:-:S13]  /*6530*/  ISETP.NE.AND P0, PT, R0, 0x1c, PT ;  /* 0x0000001c0000780c */ /* 0x000fda0003f05270 */
[----:B------:R-:W-:Y:S05]  /*6540*/  @!P0 BRA `(.L_x_485) ;  /* 0x0000000000a48947 */ /* 0x000fea0003800000 */
[----:B------:R-:W-:-:S13]  /*6550*/  ISETP.NE.AND P0, PT, R0, 0x1d, PT ;  /* 0x0000001d0000780c */ /* 0x000fda0003f05270 */
[----:B------:R-:W-:Y:S05]  /*6560*/  @!P0 BRA `(.L_x_486) ;  /* 0x00000000008c8947 */ /* 0x000fea0003800000 */
[----:B------:R-:W-:-:S13]  /*6570*/  ISETP.NE.AND P0, PT, R0, 0x2c, PT ;  /* 0x0000002c0000780c */ /* 0x000fda0003f05270 */
[----:B------:R-:W-:Y:S05]  /*6580*/  @P0 BRA `(.L_x_458) ;  /* 0x0000000000400947 */ /* 0x000fea0003800000 */
[----:B0-----:R-:W-:-:S05]  /*6590*/  IMAD.U32 R22, R22, 0x10000, RZ ;  /* 0x0001000016167824 */ /* 0x001fca00078e00ff */
        /* <DEDUP_REMOVED lines=15> */
.L_x_458:
        /* <DEDUP_REMOVED lines=16> */
.L_x_487:
[----:B------:R-:W-:Y:S05]  /*6790*/  BRA `(.L_x_459) ;  /* 0x00000000001c7947 */ /* 0x000fea0003800000 */
.L_x_486:
[----:B0-----:R-:W-:-:S06]  /*67a0*/  IMAD.U32 R4, R22, 0x10000, RZ ;  /* 0x0001000016047824 */ /* 0x001fcc00078e00ff */
[----:B------:R-:W0:Y:S02]  /*67b0*/  F2I.U64.TRUNC R4, R4 ;  /* 0x0000000400047311 */ /* 0x000e24000020d800 */
[----:B0-----:R2:W-:Y:S01]  /*67c0*/  STG.E.64 desc[UR36][R8.64], R4 ;  /* 0x0000000408007986 */ /* 0x0015e2000c101b24 */
[----:B------:R-:W-:Y:S05]  /*67d0*/  BRA `(.L_x_459) ;  /* 0x00000000000c7947 */ /* 0x000fea0003800000 */
.L_x_485:
[----:B0-----:R-:W-:-:S04]  /*67e0*/  IMAD.U32 R22, R22, 0x10000, RZ ;  /* 0x0001000016167824 */ /* 0x001fc800078e00ff */
[----:B------:R-:W0:Y:S02]  /*67f0*/  F2I.FTZ.U32.TRUNC.NTZ R3, R22 ;  /* 0x0000001600037305 */ /* 0x000e24000021f000 */
[----:B0-----:R0:W-:Y:S02]  /*6800*/  STG.E desc[UR36][R8.64], R3 ;  /* 0x0000000308007986 */ /* 0x0011e4000c101924 */
.L_x_459:
[----:B------:R-:W-:-:S05]  /*6810*/  VIADD R25, R25, 0x80 ;  /* 0x0000008019197836 */ /* 0x000fca0000000000 */
[----:B------:R-:W-:-:S13]  /*6820*/  ISETP.GE.AND P0, PT, R25, R16, PT ;  /* 0x000000101900720c */ /* 0x000fda0003f06270 */
[----:B------:R-:W-:Y:S05]  /*6830*/  @P0 BRA `(.L_x_453) ;  /* 0x0000000c00f00947 */ /* 0x000fea0003800000 */
[----:B01234-:R-:W0:Y:S01]  /*6840*/  LDC.64 R8, c[0x0][0x218] ;  /* 0x00008600ff087b82 */ /* 0x01fe220000000a00 */
        /* <DEDUP_REMOVED lines=17> */
[----:B------:R-:W-:-:S06]  /*6960*/  IMAD.U32 R17, R17, 0x10000, RZ ;  /* 0x0001000011117824 */ /* 0x000fcc00078e00ff */
[----:B------:R-:W0:Y:S02]  /*6970*/  F2I.FTZ.TRUNC.NTZ R17, R17 ;  /* 0x0000001100117305 */ /* 0x000e24000021f100 */
[----:B0-----:R4:W-:Y:S01]  /*6980*/  STG.E.U8 desc[UR36][R8.64], R17 ;  /* 0x0000001108007986 */ /* 0x0019e2000c101124 */
[----:B------:R-:W-:Y:S05]  /*6990*/  BRA `(.L_x_493) ;  /* 0x0000000c00947947 */ /* 0x000fea0003800000 */
.L_x_491:
[----:B------:R-:W-:-:S06]  /*69a0*/  IMAD.U32 R5, R17, 0x10000, RZ ;  /* 0x0001000011057824 */ /* 0x000fcc00078e00ff */
[----:B------:R-:W0:Y:S02]  /*69b0*/  F2I.S64.TRUNC R4, R5 ;  /* 0x0000000500047311 */ /* 0x000e24000020d900 */
[----:B0-----:R3:W-:Y:S01]  /*69c0*/  STG.E.U8 desc[UR36][R8.64], R4 ;  /* 0x0000000408007986 */ /* 0x0017e2000c101124 */
[----:B------:R-:W-:Y:S05]  /*69d0*/  BRA `(.L_x_493) ;  /* 0x0000000c00847947 */ /* 0x000fea0003800000 */
.L_x_490:
        /* <DEDUP_REMOVED lines=10> */
.L_x_495:
[----:B------:R-:W-:-:S06]  /*6a80*/  IMAD.U32 R17, R17, 0x10000, RZ ;  /* 0x0001000011117824 */ /* 0x000fcc00078e00ff */
[----:B------:R-:W0:Y:S02]  /*6a90*/  F2I.FTZ.TRUNC.NTZ R17, R17 ;  /* 0x0000001100117305 */ /* 0x000e24000021f100 */
[----:B0-----:R2:W-:Y:S01]  /*6aa0*/  STG.E desc[UR36][R8.64], R17 ;  /* 0x0000001108007986 */ /* 0x0015e2000c101924 */
[----:B------:R-:W-:Y:S05]  /*6ab0*/  BRA `(.L_x_493) ;  /* 0x0000000c004c7947 */ /* 0x000fea0003800000 */
.L_x_494:
[----:B------:R-:W-:-:S06]  /*6ac0*/  IMAD.U32 R17, R17, 0x10000, RZ ;  /* 0x0001000011117824 */ /* 0x000fcc00078e00ff */
[----:B------:R-:W0:Y:S02]  /*6ad0*/  F2I.FTZ.TRUNC.NTZ R17, R17 ;  /* 0x0000001100117305 */ /* 0x000e24000021f100 */
[----:B0-----:R0:W-:Y:S01]  /*6ae0*/  STG.E.U16 desc[UR36][R8.64], R17 ;  /* 0x0000001108007986 */ /* 0x0011e2000c101524 */
[----:B------:R-:W-:Y:S05]  /*6af0*/  BRA `(.L_x_493) ;  /* 0x0000000c003c7947 */ /* 0x000fea0003800000 */
.L_x_489:
        /* <DEDUP_REMOVED lines=9> */
.L_x_497:
[----:B------:R-:W-:-:S05]  /*6b90*/  IMAD.U32 R0, R17, 0x10000, RZ ;  /* 0x0001000011007824 */ /* 0x000fca00078e00ff */
[----:B------:R-:W-:-:S05]  /*6ba0*/  F2FP.F16.F32.PACK_AB R0, RZ, R0 ;  /* 0x00000000ff00723e */ /* 0x000fca00000000ff */
[----:B------:R0:W-:Y:S01]  /*6bb0*/  STG.E.U16 desc[UR36][R8.64], R0 ;  /* 0x0000000008007986 */ /* 0x0001e2000c101524 */
[----:B------:R-:W-:Y:S05]  /*6bc0*/  BRA `(.L_x_493) ;  /* 0x0000000c00087947 */ /* 0x000fea0003800000 */
.L_x_496:
        /* <DEDUP_REMOVED lines=10> */
.L_x_499:
[----:B------:R-:W-:-:S05]  /*6c70*/  IMAD.U32 R17, R17, 0x10000, RZ ;  /* 0x0001000011117824 */ /* 0x000fca00078e00ff */
[----:B------:R-:W-:-:S04]  /*6c80*/  F2FP.F16.F32.PACK_AB R3, RZ, R17 ;  /* 0x00000011ff03723e */ /* 0x000fc800000000ff */
[----:B------:R-:W-:-:S05]  /*6c90*/  PRMT R3, R3, 0x5410, RZ ;  /* 0x0000541003037816 */ /* 0x000fca00000000ff */
[----:B------:R0:W-:Y:S01]  /*6ca0*/  STG.E desc[UR36][R8.64], R3 ;  /* 0x0000000308007986 */ /* 0x0001e2000c101924 */
[----:B------:R-:W-:Y:S05]  /*6cb0*/  BRA `(.L_x_493) ;  /* 0x0000000800cc7947 */ /* 0x000fea0003800000 */
.L_x_498:
[----:B------:R-:W-:-:S04]  /*6cc0*/  IMAD.U32 R4, R17, 0x10000, RZ ;  /* 0x0001000011047824 */ /* 0x000fc800078e00ff */
[----:B------:R-:W-:-:S06]  /*6cd0*/  FMUL.FTZ R4, R4, 1 ;  /* 0x3f80000004047820 */ /* 0x000fcc0000410000 */
[----:B------:R-:W0:Y:S02]  /*6ce0*/  F2F.F64.F32 R4, R4 ;  /* 0x0000000400047310 */ /* 0x000e240000201800 */
[----:B0-----:R0:W-:Y:S01]  /*6cf0*/  STG.E.64 desc[UR36][R8.64], R4 ;  /* 0x0000000408007986 */ /* 0x0011e2000c101b24 */
[----:B------:R-:W-:Y:S05]  /*6d00*/  BRA `(.L_x_493) ;  /* 0x0000000800b87947 */ /* 0x000fea0003800000 */
.L_x_488:
        /* <DEDUP_REMOVED lines=13> */
.L_x_502:
[----:B------:R-:W-:Y:S01]  /*6de0*/  IMAD.U32 R17, R17, 0x10000, RZ ;  /* 0x0001000011117824 */ /* 0x000fe200078e00ff */
[----:B------:R-:W-:-:S03]  /*6df0*/  CS2R R6, SRZ ;  /* 0x0000000000067805 */ /* 0x000fc6000001ff00 */
[----:B------:R-:W-:-:S06]  /*6e00*/  FMUL.FTZ R4, R17, 1 ;  /* 0x3f80000011047820 */ /* 0x000fcc0000410000 */
[----:B------:R-:W0:Y:S02]  /*6e10*/  F2F.F64.F32 R4, R4 ;  /* 0x0000000400047310 */ /* 0x000e240000201800 */
[----:B0-----:R0:W-:Y:S01]  /*6e20*/  STG.E.128 desc[UR36][R8.64], R4 ;  /* 0x0000000408007986 */ /* 0x0011e2000c101d24 */
[----:B------:R-:W-:Y:S05]  /*6e30*/  BRA `(.L_x_493) ;  /* 0x00000008006c7947 */ /* 0x000fea0003800000 */
.L_x_501:
        /* <DEDUP_REMOVED lines=21> */
.L_x_506:
[----:B------:R-:W-:Y:S05]  /*6f90*/  BSYNC B0 ;  /* 0x0000000000007941 */ /* 0x000fea0003800000 */
.L_x_505:
[----:B------:R-:W-:-:S05]  /*6fa0*/  LOP3.LUT R5, R0, R5, RZ, 0xfc, !PT ;  /* 0x0000000500057212 */ /* 0x000fca00078efcff */
[----:B------:R0:W-:Y:S01]  /*6fb0*/  STG.E.U8 desc[UR36][R8.64], R5 ;  /* 0x0000000508007986 */ /* 0x0001e2000c101124 */
[----:B------:R-:W-:Y:S05]  /*6fc0*/  BRA `(.L_x_493) ;  /* 0x0000000800087947 */ /* 0x000fea0003800000 */
.L_x_504:
        /* <DEDUP_REMOVED lines=13> */
.L_x_508:
[----:B------:R-:W-:Y:S01]  /*70a0*/  IMAD.MOV.U32 R0, RZ, RZ, 0x7f ;  /* 0x0000007fff007424 */ /* 0x000fe200078e00ff */
[----:B------:R-:W-:-:S04]  /*70b0*/  ISETP.GT.U32.AND P0, PT, R3, 0x7f800000, PT ;  /* 0x7f8000000300780c */ /* 0x000fc80003f04070 */
[----:B------:R-:W-:-:S09]  /*70c0*/  SEL R0, R0, 0x7c, P0 ;  /* 0x0000007c00007807 */ /* 0x000fd20000000000 */
.L_x_509:
[----:B------:R-:W-:Y:S05]  /*70d0*/  BSYNC B0 ;  /* 0x0000000000007941 */ /* 0x000fea0003800000 */
.L_x_507:
[----:B------:R-:W-:-:S04]  /*70e0*/  LOP3.LUT R3, R17, 0x80000000, RZ, 0xc0, !PT ;  /* 0x8000000011037812 */ /* 0x000fc800078ec0ff */
[----:B------:R-:W-:-:S04]  /*70f0*/  SHF.R.U32.HI R3, RZ, 0x18, R3 ;  /* 0x00000018ff037819 */ /* 0x000fc80000011603 */
[----:B------:R-:W-:-:S05]  /*7100*/  LOP3.LUT R3, R0, R3, RZ, 0xfc, !PT ;  /* 0x0000000300037212 */ /* 0x000fca00078efcff */
[----:B------:R0:W-:Y:S01]  /*7110*/  STG.E.U8 desc[UR36][R8.64], R3 ;  /* 0x0000000308007986 */ /* 0x0001e2000c101124 */
[----:B------:R-:W-:Y:S05]  /*7120*/  BRA `(.L_x_493) ;  /* 0x0000000400b07947 */ /* 0x000fea0003800000 */
.L_x_503:
[----:B------:R0:W-:Y:S01]  /*7130*/  STG.E.U16 desc[UR36][R8.64], R17 ;  /* 0x0000001108007986 */ /* 0x0001e2000c101524 */
[----:B------:R-:W-:Y:S05]  /*7140*/  BRA `(.L_x_493) ;  /* 0x0000000400a87947 */ /* 0x000fea0003800000 */
.L_x_500:
        /* <DEDUP_REMOVED lines=12> */
.L_x_512:
        /* <DEDUP_REMOVED lines=17> */
.L_x_515:
[----:B------:R-:W-:-:S04]  /*7320*/  LOP3.LUT R3, R17, 0x80000000, RZ, 0xc0, !PT ;  /* 0x8000000011037812 */ /* 0x000fc800078ec0ff */
[----:B------:R-:W-:-:S04]  /*7330*/  SHF.R.U32.HI R3, RZ, 0x18, R3 ;  /* 0x00000018ff037819 */ /* 0x000fc80000011603 */
[----:B------:R-:W-:-:S04]  /*7340*/  LOP3.LUT R0, R0, R3, RZ, 0xfc, !PT ;  /* 0x0000000300007212 */ /* 0x000fc800078efcff */
[----:B------:R-:W-:-:S07]  /*7350*/  PRMT R4, R0, 0x7610, R4 ;  /* 0x0000761000047816 */ /* 0x000fce0000000004 */
.L_x_514:
[----:B------:R-:W-:Y:S05]  /*7360*/  BSYNC B0 ;  /* 0x0000000000007941 */ /* 0x000fea0003800000 */
.L_x_513:
[----:B------:R0:W-:Y:S01]  /*7370*/  STG.E.U8 desc[UR36][R8.64], R4 ;  /* 0x0000000408007986 */ /* 0x0001e2000c101124 */
[----:B------:R-:W-:Y:S05]  /*7380*/  BRA `(.L_x_493) ;  /* 0x0000000400187947 */ /* 0x000fea0003800000 */
.L_x_511:
        /* <DEDUP_REMOVED lines=17> */
.L_x_518:
[----:B------:R-:W-:-:S04]  /*74a0*/  LOP3.LUT R3, R17, 0x80000000, RZ, 0xc0, !PT ;  /* 0x8000000011037812 */ /* 0x000fc800078ec0ff */
[----:B------:R-:W-:-:S04]  /*74b0*/  SHF.R.U32.HI R3, RZ, 0x18, R3 ;  /* 0x00000018ff037819 */ /* 0x000fc80000011603 */
[----:B------:R-:W-:-:S04]  /*74c0*/  LOP3.LUT R0, R0, R3, RZ, 0xfc, !PT ;  /* 0x0000000300007212 */ /* 0x000fc800078efcff */
[----:B------:R-:W-:-:S07]  /*74d0*/  PRMT R4, R0, 0x7610, R4 ;  /* 0x0000761000047816 */ /* 0x000fce0000000004 */
.L_x_517:
[----:B------:R-:W-:Y:S05]  /*74e0*/  BSYNC B0 ;  /* 0x0000000000007941 */ /* 0x000fea0003800000 */
.L_x_516:
[----:B------:R0:W-:Y:S01]  /*74f0*/  STG.E.U8 desc[UR36][R8.64], R4 ;  /* 0x0000000408007986 */ /* 0x0001e2000c101124 */
[----:B------:R-:W-:Y:S05]  /*7500*/  BRA `(.L_x_493) ;  /* 0x0000000000b87947 */ /* 0x000fea0003800000 */
.L_x_510:
        /* <DEDUP_REMOVED lines=22> */
.L_x_492:
        /* <DEDUP_REMOVED lines=16> */
.L_x_521:
[----:B------:R-:W-:Y:S05]  /*7770*/  BRA `(.L_x_493) ;  /* 0x00000000001c7947 */ /* 0x000fea0003800000 */
.L_x_520:
[----:B------:R-:W-:-:S06]  /*7780*/  IMAD.U32 R4, R17, 0x10000, RZ ;  /* 0x0001000011047824 */ /* 0x000fcc00078e00ff */
[----:B------:R-:W0:Y:S02]  /*7790*/  F2I.U64.TRUNC R4, R4 ;  /* 0x0000000400047311 */ /* 0x000e24000020d800 */
[----:B0-----:R0:W-:Y:S01]  /*77a0*/  STG.E.64 desc[UR36][R8.64], R4 ;  /* 0x0000000408007986 */ /* 0x0011e2000c101b24 */
[----:B------:R-:W-:Y:S05]  /*77b0*/  BRA `(.L_x_493) ;  /* 0x00000000000c7947 */ /* 0x000fea0003800000 */
.L_x_519:
[----:B------:R-:W-:-:S06]  /*77c0*/  IMAD.U32 R17, R17, 0x10000, RZ ;  /* 0x0001000011117824 */ /* 0x000fcc00078e00ff */
[----:B------:R-:W0:Y:S02]  /*77d0*/  F2I.FTZ.U32.TRUNC.NTZ R17, R17 ;  /* 0x0000001100117305 */ /* 0x000e24000021f000 */
[----:B0-----:R0:W-:Y:S02]  /*77e0*/  STG.E desc[UR36][R8.64], R17 ;  /* 0x0000001108007986 */ /* 0x0011e4000c101924 */
.L_x_493:
[----:B------:R-:W-:-:S07]  /*77f0*/  VIADD R25, R25, 0x80 ;  /* 0x0000008019197836 */ /* 0x000fce0000000000 */
.L_x_453:
[----:B------:R-:W-:Y:S05]  /*7800*/  BSYNC B6 ;  /* 0x0000000000067941 */ /* 0x000fea0003800000 */
.L_x_452:
[----:B------:R-:W-:-:S13]  /*7810*/  ISETP.GE.AND P0, PT, R25, R16, PT ;  /* 0x000000101900720c */ /* 0x000fda0003f06270 */
[----:B------:R-:W-:Y:S05]  /*7820*/  @P0 EXIT ;  /* 0x000000000000094d */ /* 0x000fea0003800000 */
[----:B0123--:R-:W0:Y:S01]  /*7830*/  LDC.64 R4, c[0x0][0x218] ;  /* 0x00008600ff047b82 */ /* 0x00fe220000000a00 */
[----:B------:R-:W-:Y:S01]  /*7840*/  PRMT R0, R18, 0x9910, RZ ;  /* 0x0000991012007816 */ /* 0x000fe200000000ff */
[----:B------:R-:W-:Y:S01]  /*7850*/  IMAD R2, R2, 0x200, R25 ;  /* 0x0000020002027824 */ /* 0x000fe200078e0219 */
[----:B------:R-:W-:Y:S02]  /*7860*/  ULDC UR4, c[0x0][0x238] ;  /* 0x00008e0000047ab9 */ /* 0x000fe40000000800 */
[----:B------:R-:W-:Y:S01]  /*7870*/  ISETP.GT.AND P1, PT, R0, 0x9, PT ;  /* 0x000000090000780c */ /* 0x000fe20003f24270 */
[----:B----4-:R-:W-:-:S05]  /*7880*/  IMAD R3, R2, UR4, RZ ;  /* 0x0000000402037c24 */ /* 0x010fca000f8e02ff */
        /* <DEDUP_REMOVED lines=13> */
[----:B0-----:R-:W-:Y:S01]  /*7960*/  STG.E.U8 desc[UR36][R2.64], R19 ;  /* 0x0000001302007986 */ /* 0x001fe2000c101124 */
[----:B------:R-:W-:Y:S05]  /*7970*/  EXIT ;  /* 0x000000000000794d */ /* 0x000fea0003800000 */
.L_x_525:
[----:B------:R-:W-:-:S06]  /*7980*/  IMAD.U32 R5, R19, 0x10000, RZ ;  /* 0x0001000013057824 */ /* 0x000fcc00078e00ff */
[----:B------:R-:W0:Y:S02]  /*7990*/  F2I.S64.TRUNC R4, R5 ;  /* 0x0000000500047311 */ /* 0x000e24000020d900 */
[----:B0-----:R-:W-:Y:S01]  /*79a0*/  STG.E.U8 desc[UR36][R2.64], R4 ;  /* 0x0000000402007986 */ /* 0x001fe2000c101124 */
[----:B------:R-:W-:Y:S05]  /*79b0*/  EXIT ;  /* 0x000000000000794d */ /* 0x000fea0003800000 */
.L_x_524:
        /* <DEDUP_REMOVED lines=10> */
.L_x_528:
[----:B------:R-:W-:-:S06]  /*7a60*/  IMAD.U32 R19, R19, 0x10000, RZ ;  /* 0x0001000013137824 */ /* 0x000fcc00078e00ff */
[----:B------:R-:W0:Y:S02]  /*7a70*/  F2I.FTZ.TRUNC.NTZ R19, R19 ;  /* 0x0000001300137305 */ /* 0x000e24000021f100 */
[----:B0-----:R-:W-:Y:S01]  /*7a80*/  STG.E desc[UR36][R2.64], R19 ;  /* 0x0000001302007986 */ /* 0x001fe2000c101924 */
[----:B------:R-:W-:Y:S05]  /*7a90*/  EXIT ;  /* 0x000000000000794d */ /* 0x000fea0003800000 */
.L_x_527:
[----:B------:R-:W-:-:S06]  /*7aa0*/  IMAD.U32 R19, R19, 0x10000, RZ ;  /* 0x0001000013137824 */ /* 0x000fcc00078e00ff */
[----:B------:R-:W0:Y:S02]  /*7ab0*/  F2I.FTZ.TRUNC.NTZ R19, R19 ;  /* 0x0000001300137305 */ /* 0x000e24000021f100 */
[----:B0-----:R-:W-:Y:S01]  /*7ac0*/  STG.E.U16 desc[UR36][R2.64], R19 ;  /* 0x0000001302007986 */ /* 0x001fe2000c101524 */
[----:B------:R-:W-:Y:S05]  /*7ad0*/  EXIT ;  /* 0x000000000000794d */ /* 0x000fea0003800000 */
.L_x_523:
        /* <DEDUP_REMOVED lines=9> */
.L_x_530:
[----:B------:R-:W-:-:S05]  /*7b70*/  IMAD.U32 R0, R19, 0x10000, RZ ;  /* 0x0001000013007824 */ /* 0x000fca00078e00ff */
[----:B------:R-:W-:-:S05]  /*7b80*/  F2FP.F16.F32.PACK_AB R0, RZ, R0 ;  /* 0x00000000ff00723e */ /* 0x000fca00000000ff */
[----:B------:R-:W-:Y:S01]  /*7b90*/  STG.E.U16 desc[UR36][R2.64], R0 ;  /* 0x0000000002007986 */ /* 0x000fe2000c101524 */
[----:B------:R-:W-:Y:S05]  /*7ba0*/  EXIT ;  /* 0x000000000000794d */ /* 0x000fea0003800000 */
.L_x_529:
        /* <DEDUP_REMOVED lines=10> */
.L_x_532:
[----:B------:R-:W-:-:S05]  /*7c50*/  IMAD.U32 R19, R19, 0x10000, RZ ;  /* 0x0001000013137824 */ /* 0x000fca00078e00ff */
[----:B------:R-:W-:-:S04]  /*7c60*/  F2FP.F16.F32.PACK_AB R5, RZ, R19 ;  /* 0x00000013ff05723e */ /* 0x000fc800000000ff */
[----:B------:R-:W-:-:S05]  /*7c70*/  PRMT R5, R5, 0x5410, RZ ;  /* 0x0000541005057816 */ /* 0x000fca00000000ff */
[----:B------:R-:W-:Y:S01]  /*7c80*/  STG.E desc[UR36][R2.64], R5 ;  /* 0x0000000502007986 */ /* 0x000fe2000c101924 */
[----:B------:R-:W-:Y:S05]  /*7c90*/  EXIT ;  /* 0x000000000000794d */ /* 0x000fea0003800000 */
.L_x_531:
[----:B------:R-:W-:-:S04]  /*7ca0*/  IMAD.U32 R4, R19, 0x10000, RZ ;  /* 0x0001000013047824 */ /* 0x000fc800078e00ff */
[----:B------:R-:W-:-:S06]  /*7cb0*/  FMUL.FTZ R4, R4, 1 ;  /* 0x3f80000004047820 */ /* 0x000fcc0000410000 */
[----:B------:R-:W0:Y:S02]  /*7cc0*/  F2F.F64.F32 R4, R4 ;  /* 0x0000000400047310 */ /* 0x000e240000201800 */
[----:B0-----:R-:W-:Y:S01]  /*7cd0*/  STG.E.64 desc[UR36][R2.64], R4 ;  /* 0x0000000402007986 */ /* 0x001fe2000c101b24 */
[----:B------:R-:W-:Y:S05]  /*7ce0*/  EXIT ;  /* 0x000000000000794d */ /* 0x000fea0003800000 */
.L_x_522:
        /* <DEDUP_REMOVED lines=13> */
.L_x_535:
[----:B------:R-:W-:Y:S01]  /*7dc0*/  IMAD.U32 R19, R19, 0x10000, RZ ;  /* 0x0001000013137824 */ /* 0x000fe200078e00ff */
[----:B------:R-:W-:-:S03]  /*7dd0*/  CS2R R6, SRZ ;  /* 0x0000000000067805 */ /* 0x000fc6000001ff00 */
[----:B------:R-:W-:-:S06]  /*7de0*/  FMUL.FTZ R4, R19, 1 ;  /* 0x3f80000013047820 */ /* 0x000fcc0000410000 */
[----:B------:R-:W0:Y:S02]  /*7df0*/  F2F.F64.F32 R4, R4 ;  /* 0x0000000400047310 */ /* 0x000e240000201800 */
[----:B0-----:R-:W-:Y:S01]  /*7e00*/  STG.E.128 desc[UR36][R2.64], R4 ;  /* 0x0000000402007986 */ /* 0x001fe2000c101d24 */
[----:B------:R-:W-:Y:S05]  /*7e10*/  EXIT ;  /* 0x000000000000794d */ /* 0x000fea0003800000 */
.L_x_534:
        /* <DEDUP_REMOVED lines=21> */
.L_x_539:
[----:B------:R-:W-:Y:S05]  /*7f70*/  BSYNC B0 ;  /* 0x0000000000007941 */ /* 0x000fea0003800000 */
.L_x_538:
[----:B------:R-:W-:-:S05]  /*7f80*/  LOP3.LUT R5, R0, R5, RZ, 0xfc, !PT ;  /* 0x0000000500057212 */ /* 0x000fca00078efcff */
[----:B------:R-:W-:Y:S01]  /*7f90*/  STG.E.U8 desc[UR36][R2.64], R5 ;  /* 0x0000000502007986 */ /* 0x000fe2000c101124 */
[----:B------:R-:W-:Y:S05]  /*7fa0*/  EXIT ;  /* 0x000000000000794d */ /* 0x000fea0003800000 */
.L_x_537:
        /* <DEDUP_REMOVED lines=13> */
.L_x_541:
[----:B------:R-:W-:Y:S01]  /*8080*/  IMAD.MOV.U32 R0, RZ, RZ, 0x7f ;  /* 0x0000007fff007424 */ /* 0x000fe200078e00ff */
[----:B------:R-:W-:-:S04]  /*8090*/  ISETP.GT.U32.AND P0, PT, R4, 0x7f800000, PT ;  /* 0x7f8000000400780c */ /* 0x000fc80003f04070 */
[----:B------:R-:W-:-:S09]  /*80a0*/  SEL R0, R0, 0x7c, P0 ;  /* 0x0000007c00007807 */ /* 0x000fd20000000000 */
.L_x_542:
[----:B------:R-:W-:Y:S05]  /*80b0*/  BSYNC B0 ;  /* 0x0000000000007941 */ /* 0x000fea0003800000 */
.L_x_540:
[----:B------:R-:W-:-:S04]  /*80c0*/  LOP3.LUT R4, R19, 0x80000000, RZ, 0xc0, !PT ;  /* 0x8000000013047812 */ /* 0x000fc800078ec0ff */
[----:B------:R-:W-:-:S04]  /*80d0*/  SHF.R.U32.HI R5, RZ, 0x18, R4 ;  /* 0x00000018ff057819 */ /* 0x000fc80000011604 */
[----:B------:R-:W-:-:S05]  /*80e0*/  LOP3.LUT R5, R0, R5, RZ, 0xfc, !PT ;  /* 0x0000000500057212 */ /* 0x000fca00078efcff */
[----:B------:R-:W-:Y:S01]  /*80f0*/  STG.E.U8 desc[UR36][R2.64], R5 ;  /* 0x0000000502007986 */ /* 0x000fe2000c101124 */
[----:B------:R-:W-:Y:S05]  /*8100*/  EXIT ;  /* 0x000000000000794d */ /* 0x000fea0003800000 */
.L_x_536:
[----:B------:R-:W-:Y:S01]  /*8110*/  STG.E.U16 desc[UR36][R2.64], R19 ;  /* 0x0000001302007986 */ /* 0x000fe2000c101524 */
[----:B------:R-:W-:Y:S05]  /*8120*/  EXIT ;  /* 0x000000000000794d */ /* 0x000fea0003800000 */
.L_x_533:
        /* <DEDUP_REMOVED lines=12> */
.L_x_545:
        /* <DEDUP_REMOVED lines=13> */
[----:B------:R-:W-:-:S05]  /*82c0*/  FADD.FTZ R0, R5, 8192 ;  /* 0x4600000005007421 */ /* 0x000fca0000010000 */
[----:B------:R-:W-:Y:S02]  /*82d0*/  LOP3.LUT P0, R4, R0, 0xff, RZ, 0xc0, !PT ;  /* 0x000000ff00047812 */ /* 0x000fe4000780c0ff */
[----:B------:R-:W-:-:S11]  /*82e0*/  PRMT R0, RZ, 0x7610, R0 ;  /* 0x00007610ff007816 */ /* 0x000fd60000000000 */
[----:B------:R-:W-:Y:S05]  /*82f0*/  @!P0 BRA `(.L_x_547) ;  /* 0x0000000000108947 */ /* 0x000fea0003800000 */
.L_x_548:
[----:B------:R-:W-:-:S04]  /*8300*/  LOP3.LUT R0, R19, 0x80000000, RZ, 0xc0, !PT ;  /* 0x8000000013007812 */ /* 0x000fc800078ec0ff */
[----:B------:R-:W-:-:S04]  /*8310*/  SHF.R.U32.HI R5, RZ, 0x18, R0 ;  /* 0x00000018ff057819 */ /* 0x000fc80000011600 */
[----:B------:R-:W-:-:S04]  /*8320*/  LOP3.LUT R4, R4, R5, RZ, 0xfc, !PT ;  /* 0x0000000504047212 */ /* 0x000fc800078efcff */
[----:B------:R-:W-:-:S07]  /*8330*/  PRMT R0, R4, 0x7610, R0 ;  /* 0x0000761004007816 */ /* 0x000fce0000000000 */
.L_x_547:
[----:B------:R-:W-:Y:S05]  /*8340*/  BSYNC B0 ;  /* 0x0000000000007941 */ /* 0x000fea0003800000 */
.L_x_546:
[----:B------:R-:W-:Y:S01]  /*8350*/  STG.E.U8 desc[UR36][R2.64], R0 ;  /* 0x0000000002007986 */ /* 0x000fe2000c101124 */
[----:B------:R-:W-:Y:S05]  /*8360*/  EXIT ;  /* 0x000000000000794d */ /* 0x000fea0003800000 */
.L_x_544:
        /* <DEDUP_REMOVED lines=17> */
.L_x_551:
[----:B------:R-:W-:-:S04]  /*8480*/  LOP3.LUT R0, R19, 0x80000000, RZ, 0xc0, !PT ;  /* 0x8000000013007812 */ /* 0x000fc800078ec0ff */
[----:B------:R-:W-:-:S04]  /*8490*/  SHF.R.U32.HI R5, RZ, 0x18, R0 ;  /* 0x00000018ff057819 */ /* 0x000fc80000011600 */
[----:B------:R-:W-:-:S04]  /*84a0*/  LOP3.LUT R4, R4, R5, RZ, 0xfc, !PT ;  /* 0x0000000504047212 */ /* 0x000fc800078efcff */
[----:B------:R-:W-:-:S07]  /*84b0*/  PRMT R0, R4, 0x7610, R0 ;  /* 0x0000761004007816 */ /* 0x000fce0000000000 */
.L_x_550:
[----:B------:R-:W-:Y:S05]  /*84c0*/  BSYNC B0 ;  /* 0x0000000000007941 */ /* 0x000fea0003800000 */
.L_x_549:
[----:B------:R-:W-:Y:S01]  /*84d0*/  STG.E.U8 desc[UR36][R2.64], R0 ;  /* 0x0000000002007986 */ /* 0x000fe2000c101124 */
[----:B------:R-:W-:Y:S05]  /*84e0*/  EXIT ;  /* 0x000000000000794d */ /* 0x000fea0003800000 */
.L_x_543:
[----:B------:R-:W-:-:S13]  /*84f0*/  ISETP.NE.AND P0, PT, R0, 0x1c, PT ;  /* 0x0000001c0000780c */ /* 0x000fda0003f05270 */
[----:B------:R-:W-:Y:S05]  /*8500*/  @!P0 BRA `(.L_x_552) ;  /* 0x0000000000a48947 */ /* 0x000fea0003800000 */
[----:B------:R-:W-:-:S13]  /*8510*/  ISETP.NE.AND P0, PT, R0, 0x1d, PT ;  /* 0x0000001d0000780c */ /* 0x000fda0003f05270 */
[----:B------:R-:W-:Y:S05]  /*8520*/  @!P0 BRA `(.L_x_553) ;  /* 0x00000000008c8947 */ /* 0x000fea0003800000 */
[----:B------:R-:W-:-:S13]  /*8530*/  ISETP.NE.AND P0, PT, R0, 0x2c, PT ;  /* 0x0000002c0000780c */ /* 0x000fda0003f05270 */
[----:B------:R-:W-:Y:S05]  /*8540*/  @P0 BRA `(.L_x_526) ;  /* 0x0000000000400947 */ /* 0x000fea0003800000 */
[----:B------:R-:W-:Y:S02]  /*8550*/  IMAD.U32 R19, R19, 0x10000, RZ ;  /* 0x0001000013137824 */ /* 0x000fe400078e00ff */
[----:B------:R-:W-:-:S03]  /*8560*/  IMAD.MOV.U32 R5, RZ, RZ, 0xff ;  /* 0x000000ffff057424 */ /* 0x000fc600078e00ff */
[----:B------:R-:W-:-:S04]  /*8570*/  SHF.R.U32.HI R6, RZ, 0x17, R19 ;  /* 0x00000017ff067819 */ /* 0x000fc80000011613 */
[----:B------:R-:W-:-:S04]  /*8580*/  LOP3.LUT R4, R6, 0xff, RZ, 0xc0, !PT ;  /* 0x000000ff06047812 */ /* 0x000fc800078ec0ff */
[----:B------:R-:W-:-:S13]  /*8590*/  ISETP.NE.AND P2, PT, R4, 0xff, PT ;  /* 0x000000ff0400780c */ /* 0x000fda0003f45270 */
[--C-:B------:R-:W-:Y:S02]  /*85a0*/  @P2 SHF.R.U32.HI R0, RZ, 0x16, R19.reuse ;  /* 0x00000016ff002819 */ /* 0x100fe40000011613 */
[----:B------:R-:W-:Y:S02]  /*85b0*/  @P2 LOP3.LUT P0, RZ, R4, 0x3fffff, R19, 0xf8, !PT ;  /* 0x003fffff04ff2812 */ /* 0x000fe4000780f813 */
        /* <DEDUP_REMOVED lines=9> */
.L_x_526:
        /* <DEDUP_REMOVED lines=16> */
.L_x_554:
[----:B------:R-:W-:Y:S05]  /*8750*/  EXIT ;  /* 0x000000000000794d */ /* 0x000fea0003800000 */
.L_x_553:
[----:B------:R-:W-:-:S06]  /*8760*/  IMAD.U32 R4, R19, 0x10000, RZ ;  /* 0x0001000013047824 */ /* 0x000fcc00078e00ff */
[----:B------:R-:W0:Y:S02]  /*8770*/  F2I.U64.TRUNC R4, R4 ;  /* 0x0000000400047311 */ /* 0x000e24000020d800 */
[----:B0-----:R-:W-:Y:S01]  /*8780*/  STG.E.64 desc[UR36][R2.64], R4 ;  /* 0x0000000402007986 */ /* 0x001fe2000c101b24 */
[----:B------:R-:W-:Y:S05]  /*8790*/  EXIT ;  /* 0x000000000000794d */ /* 0x000fea0003800000 */
.L_x_552:
[----:B------:R-:W-:-:S06]  /*87a0*/  IMAD.U32 R19, R19, 0x10000, RZ ;  /* 0x0001000013137824 */ /* 0x000fcc00078e00ff */
[----:B------:R-:W0:Y:S02]  /*87b0*/  F2I.FTZ.U32.TRUNC.NTZ R19, R19 ;  /* 0x0000001300137305 */ /* 0x000e24000021f000 */
[----:B0-----:R-:W-:Y:S01]  /*87c0*/  STG.E desc[UR36][R2.64], R19 ;  /* 0x0000001302007986 */ /* 0x001fe2000c101924 */
[----:B------:R-:W-:Y:S05]  /*87d0*/  EXIT ;  /* 0x000000000000794d */ /* 0x000fea0003800000 */
.L_x_555:
        /* <DEDUP_REMOVED lines=10> */
.L_x_42104:


//--------------------- .text._ZN2at6native18elementwise_kernelILi128ELi4EZNS0_22gpu_kernel_impl_nocastINS0_13AUnaryFunctorIN3c108BFloat16ES5_S5_ZZZNS0_16fmin_kernel_cudaERNS_18TensorIteratorBaseEENKUlvE_clEvENKUlvE2_clEvEUlS5_S5_E_EEEEvS7_RKT_EUliE_EEviT1_ --------------------------
	.section	.text._ZN2at6native18elementwise_kernelILi128ELi4EZNS0_22gpu_kernel_impl_nocastINS0_13AUnaryFunctorIN3c108BFloat16ES5_S5_ZZZNS0_16fmin_kernel_cudaERNS_18TensorIteratorBaseEENKUlvE_clEvENKUlvE2_clEvEUlS5_S5_E_EEEEvS7_RKT_EUliE_EEviT1_,"ax",@progbits
	.align	128
        .global         _ZN2at6native18elementwise_kernelILi128ELi4EZNS0_22gpu_kernel_impl_nocastINS0_13AUnaryFunctorIN3c108BFloat16ES5_S5_ZZZNS0_16fmin_kernel_cudaERNS_18TensorIteratorBaseEENKUlvE_clEvENKUlvE2_clEvEUlS5_S5_E_EEEEvS7_RKT_EUliE_EEviT1_
        .type           _ZN2at6native18elementwise_kernelILi128ELi4EZNS0_22gpu_kernel_impl_nocastINS0_13AUnaryFunctorIN3c108BFloat16ES5_S5_ZZZNS0_16fmin_kernel_cudaERNS_18TensorIteratorBaseEENKUlvE_clEvENKUlvE2_clEvEUlS5_S5_E_EEEEvS7_RKT_EUliE_EEviT1_,@function
        .size           _ZN2at6native18elementwise_kernelILi128ELi4EZNS0_22gpu_kernel_impl_nocastINS0_13AUnaryFunctorIN3c108BFloat16ES5_S5_ZZZNS0_16fmin_kernel_cudaERNS_18TensorIteratorBaseEENKUlvE_clEvENKUlvE2_clEvEUlS5_S5_E_EEEEvS7_RKT_EUliE_EEviT1_,(.L_x_42105 - _ZN2at6native18elementwise_kernelILi128ELi4EZNS0_22gpu_kernel_impl_nocastINS0_13AUnaryFunctorIN3c108BFloat16ES5_S5_ZZZNS0_16fmin_kernel_cudaERNS_18TensorIteratorBaseEENKUlvE_clEvENKUlvE2_clEvEUlS5_S5_E_EEEEvS7_RKT_EUliE_EEviT1_)
        .other          _ZN2at6native18elementwise_kernelILi128ELi4EZNS0_22gpu_kernel_impl_nocastINS0_13AUnaryFunctorIN3c108BFloat16ES5_S5_ZZZNS0_16fmin_kernel_cudaERNS_18TensorIteratorBaseEENKUlvE_clEvENKUlvE2_clEvEUlS5_S5_E_EEEEvS7_RKT_EUliE_EEviT1_,@"STO_CUDA_ENTRY STV_DEFAULT"
_ZN2at6native18elementwise_kernelILi128ELi4EZNS0_22gpu_kernel_impl_nocastINS0_13AUnaryFunctorIN3c108BFloat16ES5_S5_ZZZNS0_16fmin_kernel_cudaERNS_18TensorIteratorBaseEENKUlvE_clEvENKUlvE2_clEvEUlS5_S5_E_EEEEvS7_RKT_EUliE_EEviT1_:
.text._ZN2at6native18elementwise_kernelILi128ELi4EZNS0_22gpu_kernel_impl_nocastINS0_13AUnaryFunctorIN3c108BFloat16ES5_S5_ZZZNS0_16fmin_kernel_cudaERNS_18TensorIteratorBaseEENKUlvE_clEvENKUlvE2_clEvEUlS5_S5_E_EEEEvS7_RKT_EUliE_EEviT1_:
[----:B------:R-:W-:Y:S01]  /*0000*/  LDC R1, c[0x0][0x28] ;  /* 0x00000a00ff017b82 */ /* 0x000fe20000000800 */
[----:B------:R-:W0:Y:S01]  /*0010*/  S2R R0, SR_CTAID.X ;  /* 0x0000000000007919 */ /* 0x000e220000002500 */
[----:B------:R-:W-:Y:S01]  /*0020*/  ULDC UR6, c[0x0][0x210] ;  /* 0x0000840000067ab9 */ /* 0x000fe20000000800 */
[----:B------:R-:W-:Y:S01]  /*0030*/  ULDC.64 UR4, c[0x0][0x208] ;  /* 0x0000820000047ab9 */ /* 0x000fe20000000a00 */
[----:B------:R-:W-:Y:S01]  /*0040*/  ULDC.U16 UR7, c[0x0][0x422] ;  /* 0x0001088000077ab9 */ /* 0x000fe20000000400 */
[----:B------:R-:W0:Y:S01]  /*0050*/  S2R R3, SR_TID.X ;  /* 0x0000000000037919 */ /* 0x000e220000002100 */
[----:B------:R-:W-:Y:S01]  /*0060*/  BSSY B0, `(.L_x_556) ;  /* 0x000013f000007945 */ /* 0x000fe20003800000 */
[----:B0-----:R-:W-:-:S04]  /*0070*/  LEA R0, R0, R3, 0x9 ;  /* 0x0000000300007211 */ /* 0x001fc800078e48ff */
[----:B------:R-:W-:-:S13]  /*0080*/  ISETP.GE.AND P0, PT, R0, UR6, PT ;  /* 0x0000000600007c0c */ /* 0x000fda000bf06270 */
[----:B------:R-:W-:Y:S05]  /*0090*/  @P0 BRA `(.L_x_557) ;  /* 0x0000001000ec0947 */ /* 0x000fea0003800000 */
[----:B------:R-:W0:Y:S01]  /*00a0*/  LDC R8, c[0x0][0x218] ;  /* 0x00008600ff087b82 */ /* 0x000e220000000800 */
[----:B------:R-:W-:Y:S02]  /*00b0*/  CS2R R2, SRZ ;  /* 0x0000000000027805 */ /* 0x000fe4000001ff00 */
[----:B0-----:R-:W-:-:S13]  /*00c0*/  ISETP.NE.AND P0, PT, R8, RZ, PT ;  /* 0x000000ff0800720c */ /* 0x001fda0003f05270 */
[----:B------:R-:W-:Y:S05]  /*00d0*/  @!P0 BRA `(.L_x_558) ;  /* 0x0000001000a88947 */ /* 0x000fea0003800000 */
[----:B------:R-:W-:Y:S01]  /*00e0*/  HFMA2.MMA R2, -RZ, RZ, 0, 0 ;  /* 0x00000000ff027435 */ /* 0x000fe200000001ff */
[----:B------:R-:W-:Y:S01]  /*00f0*/  MOV R3, R0 ;  /* 0x0000000000037202 */ /* 0x000fe20000000f00 */
[----:B------:R-:W-:Y:S01]  /*0100*/  ULDC.64 UR8, c[0x0][0x220] ;  /* 0x0000880000087ab9 */ /* 0x000fe20000000a00 */
[----:B------:R-:W-:-:S07]  /*0110*/  ISETP.NE.AND P0, PT, R8, 0x1, PT ;  /* 0x000000010800780c */ /* 0x000fce0003f05270 */
[----:B------:R-:W-:Y:S01]  /*0120*/  IMAD.HI.U32 R4, R0, UR8, R2 ;  /* 0x0000000800047c27 */ /* 0x000fe2000f8e0002 */
[----:B------:R-:W-:-:S04]  /*0130*/  ULDC UR8, c[0x0][0x21c] ;  /* 0x0000870000087ab9 */ /* 0x000fc80000000800 */
[----:B------:R-:W-:-:S04]  /*0140*/  SHF.R.U32.HI R5, RZ, UR9, R4 ;  /* 0x00000009ff057c19 */ /* 0x000fc80008011604 */
[----:B------:R-:W-:-:S05]  /*0150*/  IADD3 R3, -R5, RZ, RZ ;  /* 0x000000ff05037210 */ /* 0x000fca0007ffe1ff */
[----:B------:R-:W-:Y:S01]  /*0160*/  IMAD R2, R3, UR8, R0 ;  /* 0x0000000803027c24 */ /* 0x000fe2000f8e0200 */
[----:B------:R-:W-:-:S03]  /*0170*/  ULDC.64 UR8, c[0x0][0x348] ;  /* 0x0000d20000087ab9 */ /* 0x000fc60000000a00 */
[C---:B------:R-:W-:Y:S02]  /*0180*/  IMAD R3, R2.reuse, UR8, RZ ;  /* 0x0000000802037c24 */ /* 0x040fe4000f8e02ff */
[----:B------:R-:W-:Y:S01]  /*0190*/  IMAD R2, R2, UR9, RZ ;  /* 0x0000000902027c24 */ /* 0x000fe2000f8e02ff */
[----:B------:R-:W-:Y:S06]  /*01a0*/  @!P0 BRA `(.L_x_558) ;  /* 0x0000001000748947 */ /* 0x000fec0003800000 */
[----:B------:R-:W-:Y:S01]  /*01b0*/  MOV R4, RZ ;  /* 0x000000ff00047202 */ /* 0x000fe20000000f00 */
[----:B------:R-:W-:Y:S01]  /*01c0*/  ULDC.64 UR10, c[0x0][0x228] ;  /* 0x00008a00000a7ab9 */ /* 0x000fe20000000a00 */
[----:B------:R-:W-:Y:S01]  /*01d0*/  ULDC UR8, c[0x0][0x230] ;  /* 0x00008c0000087ab9 */ /* 0x000fe20000000800 */
[----:B------:R-:W-:Y:S02]  /*01e0*/  ISETP.NE.AND P0, PT, R8, 0x2, PT ;  /* 0x000000020800780c */ /* 0x000fe40003f05270 */
[----:B------:R-:W-:-:S05]  /*01f0*/  IMAD.HI.U32 R6, R5, UR11, R4 ;  /* 0x0000000b05067c27 */ /* 0x000fca000f8e0004 */
[----:B------:R-:W-:Y:S01]  /*0200*/  SHF.R.U32.HI R7, RZ, UR8, R6 ;  /* 0x00000008ff077c19 */ /* 0x000fe20008011606 */
[----:B------:R-:W-:-:S03]  /*0210*/  ULDC.64 UR8, c[0x0][0x350] ;  /* 0x0000d40000087ab9 */ /* 0x000fc60000000a00 */
[----:B------:R-:W-:-:S05]  /*0220*/  IADD3 R4, -R7, RZ, RZ ;  /* 0x000000ff07047210 */ /* 0x000fca0007ffe1ff */
[----:B------:R-:W-:-:S04]  /*0230*/  IMAD R4, R4, UR10, R5 ;  /* 0x0000000a04047c24 */ /* 0x000fc8000f8e0205 */
[C---:B------:R-:W-:Y:S02]  /*0240*/  IMAD R3, R4.reuse, UR8, R3 ;  /* 0x0000000804037c24 */ /* 0x040fe4000f8e0203 */
[----:B------:R-:W-:Y:S01]  /*0250*/  IMAD R2, R4, UR9, R2 ;  /* 0x0000000904027c24 */ /* 0x000fe2000f8e0202 */
[----:B------:R-:W-:Y:S06]  /*0260*/  @!P0 BRA `(.L_x_558) ;  /* 0x0000001000448947 */ /* 0x000fec0003800000 */
[----:B------:R-:W-:Y:S01]  /*0270*/  HFMA2.MMA R6, -RZ, RZ, 0, 0 ;  /* 0x00000000ff067435 */ /* 0x000fe200000001ff */
[----:B------:R-:W-:Y:S01]  /*0280*/  ULDC.64 UR8, c[0x0][0x238] ;  /* 0x00008e0000087ab9 */ /* 0x000fe20000000a00 */
[----:B------:R-:W-:-:S08]  /*0290*/  ISETP.NE.AND P0, PT, R8, 0x3, PT ;  /* 0x000000030800780c */ /* 0x000fd00003f05270 */
[----:B------:R-:W-:Y:S01]  /*02a0*/  IMAD.HI.U32 R4, R7, UR8, R6 ;  /* 0x0000000807047c27 */ /* 0x000fe2000f8e0006 */
[----:B------:R-:W-:-:S04]  /*02b0*/  ULDC UR8, c[0x0][0x234] ;  /* 0x00008d0000087ab9 */ /* 0x000fc80000000800 */
[----:B------:R-:W-:-:S04]  /*02c0*/  SHF.R.U32.HI R5, RZ, UR9, R4 ;  /* 0x00000009ff057c19 */ /* 0x000fc80008011604 */
[----:B------:R-:W-:-:S05]  /*02d0*/  IADD3 R6, -R5, RZ, RZ ;  /* 0x000000ff05067210 */ /* 0x000fca0007ffe1ff */
[----:B------:R-:W-:Y:S01]  /*02e0*/  IMAD R6, R6, UR8, R7 ;  /* 0x0000000806067c24 */ /* 0x000fe2000f8e0207 */
[----:B------:R-:W-:-:S03]  /*02f0*/  ULDC.64 UR8, c[0x0][0x358] ;  /* 0x0000d60000087ab9 */ /* 0x000fc60000000a00 */
[C---:B------:R-:W-:Y:S02]  /*0300*/  IMAD R3, R6.reuse, UR8, R3 ;  /* 0x0000000806037c24 */ /* 0x040fe4000f8e0203 */
[----:B------:R-:W-:Y:S01]  /*0310*/  IMAD R2, R6, UR9, R2 ;  /* 0x0000000906027c24 */ /* 0x000fe2000f8e0202 */
[----:B------:R-:W-:Y:S06]  /*0320*/  @!P0 BRA `(.L_x_558) ;  /* 0x0000001000148947 */ /* 0x000fec0003800000 */
[----:B------:R-:W-:Y:S01]  /*0330*/  MOV R4, RZ ;  /* 0x000000ff00047202 */ /* 0x000fe20000000f00 */
[----:B------:R-:W-:Y:S01]  /*0340*/  ULDC.64 UR10, c[0x0][0x240] ;  /* 0x00009000000a7ab9 */ /* 0x000fe20000000a00 */
[----:B------:R-:W-:Y:S01]  /*0350*/  ULDC UR8, c[0x0][0x248] ;  /* 0x0000920000087ab9 */ /* 0x000fe20000000800 */
[----:B------:R-:W-:Y:S02]  /*0360*/  ISETP.NE.AND P0, PT, R8, 0x4, PT ;  /* 0x000000040800780c */ /* 0x000fe40003f05270 */
        /* <DEDUP_REMOVED lines=8> */
[----:B------:R-:W-:Y:S01]  /*03f0*/  MOV R6, RZ ;  /* 0x000000ff00067202 */ /* 0x000fe20000000f00 */
[----:B------:R-:W-:Y:S01]  /*0400*/  ULDC.64 UR8, c[0x0][0x250] ;  /* 0x0000940000087ab9 */ /* 0x000fe20000000a00 */
[----:B------:R-:W-:-:S03]  /*0410*/  ISETP.NE.AND P0, PT, R8, 0x5, PT ;  /* 0x000000050800780c */ /* 0x000fc60003f05270 */
        /* <DEDUP_REMOVED lines=9> */
[----:B------:R-:W-:Y:S01]  /*04b0*/  HFMA2.MMA R4, -RZ, RZ, 0, 0 ;  /* 0x00000000ff047435 */ /* 0x000fe200000001ff */
[----:B------:R-:W-:Y:S01]  /*04c0*/  ULDC.64 UR10, c[0x0][0x258] ;  /* 0x00009600000a7ab9 */ /* 0x000fe20000000a00 */
[----:B------:R-:W-:Y:S01]  /*04d0*/  ULDC UR8, c[0x0][0x260] ;  /* 0x0000980000087ab9 */ /* 0x000fe20000000800 */
[----:B------:R-:W-:-:S07]  /*04e0*/  ISETP.NE.AND P0, PT, R8, 0x6, PT ;  /* 0x000000060800780c */ /* 0x000fce0003f05270 */
        /* <DEDUP_REMOVED lines=212> */
[----:B------:R-:W-:Y:S01]  /*1230*/  ISETP.NE.AND P0, PT, R8, 0x18, PT ;  /* 0x000000180800780c */ /* 0x000fe20003f05270 */
[----:B------:R-:W-:Y:S01]  /*1240*/  ULDC.64 UR10, c[0x0][0x330] ;  /* 0x0000cc00000a7ab9 */ /* 0x000fe20000000a00 */
[----:B------:R-:W-:Y:S01]  /*1250*/  MOV R4, RZ ;  /* 0x000000ff00047202 */ /* 0x000fe20000000f00 */
[----:B------:R-:W-:-:S04]  /*1260*/  ULDC UR8, c[0x0][0x338] ;  /* 0x0000ce0000087ab9 */ /* 0x000fc80000000800 */
[----:B------:R-:W-:-:S05]  /*1270*/  IMAD.HI.U32 R8, R5, UR11, R4 ;  /* 0x0000000b05087c27 */ /* 0x000fca000f8e0004 */
[----:B------:R-:W-:Y:S01]  /*1280*/  SHF.R.U32.HI R9, RZ, UR8, R8 ;  /* 0x00000008ff097c19 */ /* 0x000fe20008011608 */
[----:B------:R-:W0:Y:S01]  /*1290*/  @P0 LDC.64 R12, c[0x0][0x340] ;  /* 0x0000d000ff0c0b82 */ /* 0x000e220000000a00 */
[----:B------:R-:W-:Y:S01]  /*12a0*/  @P0 MOV R8, RZ ;  /* 0x000000ff00080202 */ /* 0x000fe20000000f00 */
[----:B------:R-:W-:Y:S01]  /*12b0*/  ULDC.64 UR8, c[0x0][0x400] ;  /* 0x0001000000087ab9 */ /* 0x000fe20000000a00 */
[----:B------:R-:W-:-:S05]  /*12c0*/  IADD3 R11, -R9, RZ, RZ ;  /* 0x000000ff090b7210 */ /* 0x000fca0007ffe1ff */
[----:B------:R-:W1:Y:S08]  /*12d0*/  @P0 LDC R15, c[0x0][0x33c] ;  /* 0x0000cf00ff0f0b82 */ /* 0x000e700000000800 */
[----:B------:R-:W2:Y:S01]  /*12e0*/  @P0 LDC.64 R6, c[0x0][0x408] ;  /* 0x00010200ff060b82 */ /* 0x000ea20000000a00 */
[----:B0-----:R-:W-:-:S05]  /*12f0*/  @P0 IMAD.HI.U32 R4, R9, R12, R8 ;  /* 0x0000000c09040227 */ /* 0x001fca00078e0008 */
[----:B------:R-:W-:Y:S01]  /*1300*/  @P0 SHF.R.U32.HI R8, RZ, R13, R4 ;  /* 0x0000000dff080219 */ /* 0x000fe20000011604 */
[----:B------:R-:W-:-:S03]  /*1310*/  IMAD R4, R11, UR10, R5 ;  /* 0x0000000a0b047c24 */ /* 0x000fc6000f8e0205 */
[----:B------:R-:W-:Y:S01]  /*1320*/  @P0 IADD3 R8, -R8, RZ, RZ ;  /* 0x000000ff08080210 */ /* 0x000fe20007ffe1ff */
[C---:B------:R-:W-:Y:S02]  /*1330*/  IMAD R3, R4.reuse, UR8, R3 ;  /* 0x0000000804037c24 */ /* 0x040fe4000f8e0203 */
[----:B------:R-:W-:Y:S02]  /*1340*/  IMAD R2, R4, UR9, R2 ;  /* 0x0000000904027c24 */ /* 0x000fe4000f8e0202 */
[----:B-1----:R-:W-:-:S04]  /*1350*/  @P0 IMAD R8, R8, R15, R9 ;  /* 0x0000000f08080224 */ /* 0x002fc800078e0209 */
[C---:B--2---:R-:W-:Y:S02]  /*1360*/  @P0 IMAD R3, R8.reuse, R6, R3 ;  /* 0x0000000608030224 */ /* 0x044fe400078e0203 */
[----:B------:R-:W-:-:S07]  /*1370*/  @P0 IMAD R2, R8, R7, R2 ;  /* 0x0000000708020224 */ /* 0x000fce00078e0202 */
.L_x_558:
[----:B------:R-:W-:Y:S02]  /*1380*/  ULDC.64 UR8, c[0x0][0x418] ;  /* 0x0001060000087ab9 */ /* 0x000fe40000000a00 */
[----:B------:R-:W-:-:S04]  /*1390*/  IADD3 R4, P0, R2, UR8, RZ ;  /* 0x0000000802047c10 */ /* 0x000fc8000ff1e0ff */
[----:B------:R-:W-:-:S05]  /*13a0*/  IADD3.X R5, RZ, UR9, RZ, P0, !PT ;  /* 0x00000009ff057c10 */ /* 0x000fca00087fe4ff */
[----:B------:R-:W2:Y:S01]  /*13b0*/  LDG.E.U16 R4, desc[UR4][R4.64] ;  /* 0x0000000404047981 */ /* 0x000ea2000c1e1500 */
[----:B------:R-:W-:Y:S01]  /*13c0*/  USHF.L.U32 UR8, UR7, 0x10, URZ ;  /* 0x0000001007087899 */ /* 0x000fe2000800063f */
[----:B------:R-:W-:Y:S02]  /*13d0*/  IADD3 R0, R0, 0x80, RZ ;  /* 0x0000008000007810 */ /* 0x000fe40007ffe0ff */
[----:B--2---:R-:W-:-:S04]  /*13e0*/  SHF.L.U32 R2, R4, 0x10, RZ ;  /* 0x0000001004027819 */ /* 0x004fc800000006ff */
[----:B------:R-:W-:Y:S01]  /*13f0*/  FMNMX.FTZ R6, R2, UR8, PT ;  /* 0x0000000802067c09 */ /* 0x000fe2000b810000 */
[----:B------:R-:W-:Y:S02]  /*1400*/  ULDC.64 UR8, c[0x0][0x410] ;  /* 0x0001040000087ab9 */ /* 0x000fe40000000a00 */
[----:B------:R-:W-:Y:S02]  /*1410*/  IADD3 R2, P0, R3, UR8, RZ ;  /* 0x0000000803027c10 */ /* 0x000fe4000ff1e0ff */
[----:B------:R-:W-:-:S03]  /*1420*/  F2FP.BF16.F32.PACK_AB R6, RZ, R6 ;  /* 0x00000006ff06723e */ /* 0x000fc600000010ff */
[----:B------:R-:W-:-:S05]  /*1430*/  IMAD.X R3, RZ, RZ, UR9, P0 ;  /* 0x00000009ff037e24 */ /* 0x000fca00080e06ff */
[----:B------:R0:W-:Y:S03]  /*1440*/  STG.E.U16 desc[UR4][R2.64], R6 ;  /* 0x0000000602007986 */ /* 0x0001e6000c101504 */
.L_x_557:
[----:B------:R-:W-:Y:S05]  /*1450*/  BSYNC B0 ;  /* 0x0000000000007941 */ /* 0x000fea0003800000 */
.L_x_556:
[----:B------:R-:W-:Y:S01]  /*1460*/  ISETP.GE.AND P0, PT, R0, UR6, PT ;  /* 0x0000000600007c0c */ /* 0x000fe2000bf06270 */
[----:B------:R-:W-:-:S12]  /*1470*/  BSSY B0, `(.L_x_559) ;  /* 0x000027a000007945 */ /* 0x000fd80003800000 */
[----:B------:R-:W-:Y:S05]  /*1480*/  @P0 BRA `(.L_x_560) ;  /* 0x0000002400e00947 */ /* 0x000fea0003800000 */
[----:B------:R-:W1:Y:S01]  /*1490*/  LDC R8, c[0x0][0x218] ;  /* 0x00008600ff087b82 */ /* 0x000e620000000800 */
[----:B0-----:R-:W-:Y:S02]  /*14a0*/  CS2R R2, SRZ ;  /* 0x0000000000027805 */ /* 0x001fe4000001ff00 */
[----:B-1----:R-:W-:-:S13]  /*14b0*/  ISETP.NE.AND P0, PT, R8, RZ, PT ;  /* 0x000000ff0800720c */ /* 0x002fda0003f05270 */
[----:B------:R-:W-:Y:S05]  /*14c0*/  @!P0 BRA `(.L_x_561) ;  /* 0x0000001000a88947 */ /* 0x000fea0003800000 */
[----:B------:R-:W-:Y:S01]  /*14d0*/  MOV R2, RZ ;  /* 0x000000ff00027202 */ /* 0x000fe20000000f00 */
[----:B------:R-:W-:Y:S01]  /*14e0*/  ULDC.64 UR8, c[0x0][0x220] ;  /* 0x0000880000087ab9 */ /* 0x000fe20000000a00 */
[----:B------:R-:W-:Y:S02]  /*14f0*/  MOV R3, R0 ;  /* 0x0000000000037202 */ /* 0x000fe40000000f00 */
[----:B------:R-:W-:Y:S01]  /*1500*/  ISETP.NE.AND P0, PT, R8, 0x1, PT ;  /* 0x000000010800780c */ /* 0x000fe20003f05270 */
        /* <DEDUP_REMOVED lines=274> */
[----:B------:R-:W-:Y:S01]  /*2630*/  HFMA2.MMA R4, -RZ, RZ, 0, 0 ;  /* 0x00000000ff047435 */ /* 0x000fe200000001ff */
[----:B------:R-:W-:Y:S01]  /*2640*/  ULDC.64 UR10, c[0x0][0x330] ;  /* 0x0000cc00000a7ab9 */ /* 0x000fe20000000a00 */
[----:B------:R-:W-:-:S08]  /*2650*/  ULDC UR8, c[0x0][0x338] ;  /* 0x0000ce0000087ab9 */ /* 0x000fd00000000800 */
[----:B------:R-:W-:Y:S02]  /*2660*/  IMAD.HI.U32 R8, R5, UR11, R4 ;  /* 0x0000000b05087c27 */ /* 0x000fe4000f8e0004 */
[----:B------:R-:W0:Y:S03]  /*2670*/  @P0 LDC.64 R12, c[0x0][0x340] ;  /* 0x0000d000ff0c0b82 */ /* 0x000e260000000a00 */
[----:B------:R-:W-:Y:S01]  /*2680*/  SHF.R.U32.HI R9, RZ, UR8, R8 ;  /* 0x00000008ff097c19 */ /* 0x000fe20008011608 */
[----:B------:R-:W-:Y:S01]  /*2690*/  ULDC.64 UR8, c[0x0][0x400] ;  /* 0x0001000000087ab9 */ /* 0x000fe20000000a00 */
[----:B------:R-:W-:Y:S02]  /*26a0*/  @P0 MOV R8, RZ ;  /* 0x000000ff00080202 */ /* 0x000fe40000000f00 */
[C---:B------:R-:W-:Y:S01]  /*26b0*/  IADD3 R11, -R9.reuse, RZ, RZ ;  /* 0x000000ff090b7210 */ /* 0x040fe20007ffe1ff */
        /* <DEDUP_REMOVED lines=11> */
.L_x_561:
[----:B------:R-:W-:Y:S02]  /*2770*/  ULDC.64 UR8, c[0x0][0x418] ;  /* 0x0001060000087ab9 */ /* 0x000fe40000000a00 */
[----:B------:R-:W-:-:S04]  /*2780*/  IADD3 R4, P0, R2, UR8, RZ ;  /* 0x0000000802047c10 */ /* 0x000fc8000ff1e0ff */
[----:B------:R-:W-:-:S05]  /*2790*/  IADD3.X R5, RZ, UR9, RZ, P0, !PT ;  /* 0x00000009ff057c10 */ /* 0x000fca00087fe4ff */
[----:B------:R-:W2:Y:S01]  /*27a0*/  LDG.E.U16 R4, desc[UR4][R4.64] ;  /* 0x0000000404047981 */ /* 0x000ea2000c1e1500 */
[----:B------:R-:W-:Y:S01]  /*27b0*/  USHF.L.U32 UR8, UR7, 0x10, URZ ;  /* 0x0000001007087899 */ /* 0x000fe2000800063f */
[----:B------:R-:W-:Y:S01]  /*27c0*/  VIADD R0, R0, 0x80 ;  /* 0x0000008000007836 */ /* 0x000fe20000000000 */
[----:B--2---:R-:W-:-:S04]  /*27d0*/  SHF.L.U32 R2, R4, 0x10, RZ ;  /* 0x0000001004027819 */ /* 0x004fc800000006ff */
[----:B------:R-:W-:Y:S01]  /*27e0*/  FMNMX.FTZ R6, R2, UR8, PT ;  /* 0x0000000802067c09 */ /* 0x000fe2000b810000 */
[----:B------:R-:W-:Y:S02]  /*27f0*/  ULDC.64 UR8, c[0x0][0x410] ;  /* 0x0001040000087ab9 */ /* 0x000fe40000000a00 */
[----:B------:R-:W-:Y:S02]  /*2800*/  IADD3 R2, P0, R3, UR8, RZ ;  /* 0x0000000803027c10 */ /* 0x000fe4000ff1e0ff */
[----:B------:R-:W-:Y:S02]  /*2810*/  F2FP.BF16.F32.PACK_AB R6, RZ, R6 ;  /* 0x00000006ff06723e */ /* 0x000fe400000010ff */
[----:B------:R-:W-:Y:S02]  /*2820*/  IADD3.X R3, RZ, UR9, RZ, P0, !PT ;  /* 0x00000009ff037c10 */ /* 0x000fe400087fe4ff */
[----:B------:R-:W-:-:S03]  /*2830*/  ISETP.GE.AND P0, PT, R0, UR6, PT ;  /* 0x0000000600007c0c */ /* 0x000fc6000bf06270 */
[----:B------:R1:W-:Y:S10]  /*2840*/  STG.E.U16 desc[UR4][R2.64], R6 ;  /* 0x0000000602007986 */ /* 0x0003f4000c101504 */
[----:B------:R-:W-:Y:S05]  /*2850*/  @P0 BRA `(.L_x_560) ;  /* 0x0000001000ec0947 */ /* 0x000fea0003800000 */
[----:B------:R-:W0:Y:S01]  /*2860*/  LDC R8, c[0x0][0x218] ;  /* 0x00008600ff087b82 */ /* 0x000e220000000800 */
[----:B-1----:R-:W-:Y:S02]  /*2870*/  CS2R R2, SRZ ;  /* 0x0000000000027805 */ /* 0x002fe4000001ff00 */
        /* <DEDUP_REMOVED lines=287> */
[----:B------:R-:W-:-:S03]  /*3a70*/  @P0 MOV R8, RZ ;  /* 0x000000ff00080202 */ /* 0x000fc60000000f00 */
[----:B------:R-:W1:Y:S01]  /*3a80*/  @P0 LDC R15, c[0x0][0x33c] ;  /* 0x0000cf00ff0f0b82 */ /* 0x000e620000000800 */
[----:B------:R-:W-:-:S07]  /*3a90*/  IMAD.MOV R11, RZ, RZ, -R9 ;  /* 0x000000ffff0b7224 */ /* 0x000fce00078e0a09 */
        /* <DEDUP_REMOVED lines=10> */
.L_x_562:
        /* <DEDUP_REMOVED lines=10> */
[----:B------:R-:W-:Y:S02]  /*3be0*/  F2FP.BF16.F32.PACK_AB R6, RZ, R6 ;  /* 0x00000006ff06723e */ /* 0x000fe400000010ff */
[----:B------:R-:W-:-:S05]  /*3bf0*/  IADD3.X R3, RZ, UR9, RZ, P0, !PT ;  /* 0x00000009ff037c10 */ /* 0x000fca00087fe4ff */
[----:B------:R2:W-:Y:S04]  /*3c00*/  STG.E.U16 desc[UR4][R2.64], R6 ;  /* 0x0000000602007986 */ /* 0x0005e8000c101504 */
.L_x_560:
[----:B------:R-:W-:Y:S05]  /*3c10*/  BSYNC B0 ;  /* 0x0000000000007941 */ /* 0x000fea0003800000 */
.L_x_559:
[----:B------:R-:W-:-:S13]  /*3c20*/  ISETP.GE.AND P0, PT, R0, UR6, PT ;  /* 0x0000000600007c0c */ /* 0x000fda000bf06270 */
[----:B------:R-:W-:Y:S05]  /*3c30*/  @P0 EXIT ;  /* 0x000000000000094d */ /* 0x000fea0003800000 */
[----:B------:R-:W3:Y:S01]  /*3c40*/  LDC R8, c[0x0][0x218] ;  /* 0x00008600ff087b82 */ /* 0x000ee20000000800 */
[----:B012---:R-:W-:Y:S02]  /*3c50*/  CS2R R2, SRZ ;  /* 0x0000000000027805 */ /* 0x007fe4000001ff00 */
[----:B---3--:R-:W-:-:S13]  /*3c60*/  ISETP.NE.AND P0, PT, R8, RZ, PT ;  /* 0x000000ff0800720c */ /* 0x008fda0003f05270 */
[----:B------:R-:W-:Y:S05]  /*3c70*/  @!P0 BRA `(.L_x_563) ;  /* 0x0000001000a88947 */ /* 0x000fea0003800000 */
[----:B------:R-:W-:Y:S01]  /*3c80*/  HFMA2.MMA R2, -RZ, RZ, 0, 0 ;  /* 0x00000000ff027435 */ /* 0x000fe200000001ff */
[----:B------:R-:W-:Y:S01]  /*3c90*/  MOV R3, R0 ;  /* 0x0000000000037202 */ /* 0x000fe20000000f00 */
[----:B------:R-:W-:Y:S01]  /*3ca0*/  ULDC.64 UR8, c[0x0][0x220] ;  /* 0x0000880000087ab9 */ /* 0x000fe20000000a00 */
[----:B------:R-:W-:Y:S01]  /*3cb0*/  ISETP.NE.AND P0, PT, R8, 0x1, PT ;  /* 0x000000010800780c */ /* 0x000fe20003f05270 */
[----:B------:R-:W-:-:S06]  /*3cc0*/  ULDC UR6, c[0x0][0x21c] ;  /* 0x0000870000067ab9 */ /* 0x000fcc0000000800 */
[----:B------:R-:W-:-:S05]  /*3cd0*/  IMAD.HI.U32 R4, R0, UR8, R2 ;  /* 0x0000000800047c27 */ /* 0x000fca000f8e0002 */
[----:B------:R-:W-:Y:S01]  /*3ce0*/  SHF.R.U32.HI R5, RZ, UR9, R4 ;  /* 0x00000009ff057c19 */ /* 0x000fe20008011604 */
[----:B------:R-:W-:-:S03]  /*3cf0*/  ULDC.64 UR8, c[0x0][0x348] ;  /* 0x0000d20000087ab9 */ /* 0x000fc60000000a00 */
[----:B------:R-:W-:-:S05]  /*3d00*/  IADD3 R3, -R5, RZ, RZ ;  /* 0x000000ff05037210 */ /* 0x000fca0007ffe1ff */
[----:B------:R-:W-:-:S04]  /*3d10*/  IMAD R0, R3, UR6, R0 ;  /* 0x0000000603007c24 */ /* 0x000fc8000f8e0200 */
        /* <DEDUP_REMOVED lines=17> */
[----:B------:R-:W-:Y:S01]  /*3e30*/  ISETP.NE.AND P0, PT, R8, 0x3, PT ;  /* 0x000000030800780c */ /* 0x000fe20003f05270 */
[----:B------:R-:W-:-:S07]  /*3e40*/  ULDC UR6, c[0x0][0x234] ;  /* 0x00008d0000067ab9 */ /* 0x000fce0000000800 */
        /* <DEDUP_REMOVED lines=22> */
[----:B------:R-:W-:Y:S01]  /*3fb0*/  ISETP.NE.AND P0, PT, R8, 0x5, PT ;  /* 0x000000050800780c */ /* 0x000fe20003f05270 */
[----:B------:R-:W-:Y:S02]  /*3fc0*/  ULDC UR6, c[0x0][0x24c] ;  /* 0x0000930000067ab9 */ /* 0x000fe40000000800 */
        /* <DEDUP_REMOVED lines=230> */
[----:B------:R-:W-:Y:S02]  /*4e30*/  SHF.R.U32.HI R7, RZ, UR6, R6 ;  /* 0x00000006ff077c19 */ /* 0x000fe40008011606 */
[----:B------:R-:W-:Y:S02]  /*4e40*/  @P0 MOV R6, RZ ;  /* 0x000000ff00060202 */ /* 0x000fe40000000f00 */
[----:B------:R-:W-:Y:S01]  /*4e50*/  IADD3 R4, -R7, RZ, RZ ;  /* 0x000000ff07047210 */ /* 0x000fe20007ffe1ff */
[----:B------:R-:W1:Y:S04]  /*4e60*/  @P0 LDC R11, c[0x0][0x33c] ;  /* 0x0000cf00ff0b0b82 */ /* 0x000e680000000800 */
[----:B------:R-:W-:Y:S01]  /*4e70*/  IMAD R4, R4, UR8, R5 ;  /* 0x0000000804047c24 */ /* 0x000fe2000f8e0205 */
[----:B------:R-:W-:-:S03]  /*4e80*/  ULDC.64 UR8, c[0x0][0x400] ;  /* 0x0001000000087ab9 */ /* 0x000fc60000000a00 */
[----:B------:R-:W2:Y:S01]  /*4e90*/  @P0 LDC.64 R12, c[0x0][0x408] ;  /* 0x00010200ff0c0b82 */ /* 0x000ea20000000a00 */
[C---:B------:R-:W-:Y:S02]  /*4ea0*/  IMAD R3, R4.reuse, UR8, R3 ;  /* 0x0000000804037c24 */ /* 0x040fe4000f8e0203 */
[----:B------:R-:W-:Y:S02]  /*4eb0*/  IMAD R2, R4, UR9, R2 ;  /* 0x0000000904027c24 */ /* 0x000fe4000f8e0202 */
[----:B0-----:R-:W-:-:S05]  /*4ec0*/  @P0 IMAD.HI.U32 R0, R7, R8, R6 ;  /* 0x0000000807000227 */ /* 0x001fca00078e0006 */
[----:B------:R-:W-:-:S04]  /*4ed0*/  @P0 SHF.R.U32.HI R0, RZ, R9, R0 ;  /* 0x00000009ff000219 */ /* 0x000fc80000011600 */
[----:B------:R-:W-:-:S05]  /*4ee0*/  @P0 IADD3 R6, -R0, RZ, RZ ;  /* 0x000000ff00060210 */ /* 0x000fca0007ffe1ff */
[----:B-1----:R-:W-:-:S04]  /*4ef0*/  @P0 IMAD R6, R11, R6, R7 ;  /* 0x000000060b060224 */ /* 0x002fc800078e0207 */
[C---:B--2---:R-:W-:Y:S02]  /*4f00*/  @P0 IMAD R3, R6.reuse, R12, R3 ;  /* 0x0000000c06030224 */ /* 0x044fe400078e0203 */
[----:B------:R-:W-:-:S07]  /*4f10*/  @P0 IMAD R2, R6, R13, R2 ;  /* 0x0000000d06020224 */ /* 0x000fce00078e0202 */
.L_x_563:
[----:B------:R-:W-:Y:S02]  /*4f20*/  ULDC.64 UR8, c[0x0][0x418] ;  /* 0x0001060000087ab9 */ /* 0x000fe40000000a00 */
[----:B------:R-:W-:-:S04]  /*4f30*/  IADD3 R4, P0, R2, UR8, RZ ;  /* 0x0000000802047c10 */ /* 0x000fc8000ff1e0ff */
[----:B------:R-:W-:Y:S01]  /*4f40*/  IADD3.X R5, RZ, UR9, RZ, P0, !PT ;  /* 0x00000009ff057c10 */ /* 0x000fe200087fe4ff */
[----:B------:R-:W-:Y:S01]  /*4f50*/  USHF.L.U32 UR6, UR7, 0x10, URZ ;  /* 0x0000001007067899 */ /* 0x000fe2000800063f */
[----:B------:R-:W-:-:S03]  /*4f60*/  ULDC.64 UR8, c[0x0][0x410] ;  /* 0x0001040000087ab9 */ /* 0x000fc60000000a00 */
[----:B------:R-:W2:Y:S01]  /*4f70*/  LDG.E.U16 R4, desc[UR4][R4.64] ;  /* 0x0000000404047981 */ /* 0x000ea2000c1e1500 */
[----:B------:R-:W-:-:S04]  /*4f80*/  IADD3 R2, P0, R3, UR8, RZ ;  /* 0x0000000803027c10 */ /* 0x000fc8000ff1e0ff */
[----:B------:R-:W-:Y:S02]  /*4f90*/  IADD3.X R3, RZ, UR9, RZ, P0, !PT ;  /* 0x00000009ff037c10 */ /* 0x000fe400087fe4ff */
[----:B--2---:R-:W-:-:S04]  /*4fa0*/  SHF.L.U32 R0, R4, 0x10, RZ ;  /* 0x0000001004007819 */ /* 0x004fc800000006ff */
[----:B------:R-:W-:-:S04]  /*4fb0*/  FMNMX.FTZ R0, R0, UR6, PT ;  /* 0x0000000600007c09 */ /* 0x000fc8000b810000 */
[----:B------:R-:W-:-:S05]  /*4fc0*/  F2FP.BF16.F32.PACK_AB R0, RZ, R0 ;  /* 0x00000000ff00723e */ /* 0x000fca00000010ff */
[----:B------:R-:W-:Y:S01]  /*4fd0*/  STG.E.U16 desc[UR4][R2.64], R0 ;  /* 0x0000000002007986 */ /* 0x000fe2000c101504 */
[----:B------:R-:W-:Y:S05]  /*4fe0*/  EXIT ;  /* 0x000000000000794d */ /* 0x000fea0003800000 */
.L_x_564:
        /* <DEDUP_REMOVED lines=9> */
.L_x_42105:


//--------------------- .text._ZN2at6native27unrolled_elementwise_kernelINS0_13AUnaryFunctorIN3c108BFloat16ES4_S4_ZZZNS0_16fmin_kernel_cudaERNS_18TensorIteratorBaseEENKUlvE_clEvENKUlvE2_clEvEUlS4_S4_E_EESt5arrayIPcLm2EELi4E23TrivialOffsetCalculatorILi1EjESF_NS0_6memory15LoadWithoutCastENSG_16StoreWithoutCastEEEviT_T0_T2_T3_T4_T5_ --------------------------
	.section	.text._ZN2at6native27unrolled_elementwise_kernelINS0_13AUnaryFunctorIN3c108BFloat16ES4_S4_ZZZNS0_16fmin_kernel_cudaERNS_18TensorIteratorBaseEENKUlvE_clEvENKUlvE2_clEvEUlS4_S4_E_EESt5arrayIPcLm2EELi4E23TrivialOffsetCalculatorILi1EjESF_NS0_6memory15LoadWithoutCastENSG_16StoreWithoutCastEEEviT_T0_T2_T3_T4_T5_,"ax",@progbits
	.align	128
        .global         _ZN2at6native27unrolled_elementwise_kernelINS0_13AUnaryFunctorIN3c108BFloat16ES4_S4_ZZZNS0_16fmin_kernel_cudaERNS_18TensorIteratorBaseEENKUlvE_clEvENKUlvE2_clEvEUlS4_S4_E_EESt5arrayIPcLm2EELi4E23TrivialOffsetCalculatorILi1EjESF_NS0_6memory15LoadWithoutCastENSG_16StoreWithoutCastEEEviT_T0_T2_T3_T4_T5_
        .type           _ZN2at6native27unrolled_elementwise_kernelINS0_13AUnaryFunctorIN3c108BFloat16ES4_S4_ZZZNS0_16fmin_kernel_cudaERNS_18TensorIteratorBaseEENKUlvE_clEvENKUlvE2_clEvEUlS4_S4_E_EESt5arrayIPcLm2EELi4E23TrivialOffsetCalculatorILi1EjESF_NS0_6memory15LoadWithoutCastENSG_16StoreWithoutCastEEEviT_T0_T2_T3_T4_T5_,@function
        .size           _ZN2at6native27unrolled_elementwise_kernelINS0_13AUnaryFunctorIN3c108BFloat16ES4_S4_ZZZNS0_16fmin_kernel_cudaERNS_18TensorIteratorBaseEENKUlvE_clEvENKUlvE2_clEvEUlS4_S4_E_EESt5arrayIPcLm2EELi4E23TrivialOffsetCalculatorILi1EjESF_NS0_6memory15LoadWithoutCastENSG_16StoreWithoutCastEEEviT_T0_T2_T3_T4_T5_,(.L_x_42106 - _ZN2at6native27unrolled_elementwise_kernelINS0_13AUnaryFunctorIN3c108BFloat16ES4_S4_ZZZNS0_16fmin_kernel_cudaERNS_18TensorIteratorBaseEENKUlvE_clEvENKUlvE2_clEvEUlS4_S4_E_EESt5arrayIPcLm2EELi4E23TrivialOffsetCalculatorILi1EjESF_NS0_6memory15LoadWithoutCastENSG_16StoreWithoutCastEEEviT_T0_T2_T3_T4_T5_)
        .other          _ZN2at6native27unrolled_elementwise_kernelINS0_13AUnaryFunctorIN3c108BFloat16ES4_S4_ZZZNS0_16fmin_kernel_cudaERNS_18TensorIteratorBaseEENKUlvE_clEvENKUlvE2_clEvEUlS4_S4_E_EESt5arrayIPcLm2EELi4E23TrivialOffsetCalculatorILi1EjESF_NS0_6memory15LoadWithoutCastENSG_16StoreWithoutCastEEEviT_T0_T2_T3_T4_T5_,@"STO_CUDA_ENTRY STV_DEFAULT"
_ZN2at6native27unrolled_elementwise_kernelINS0_13AUnaryFunctorIN3c108BFloat16ES4_S4_ZZZNS0_16fmin_kernel_cudaERNS_18TensorIteratorBaseEENKUlvE_clEvENKUlvE2_clEvEUlS4_S4_E_EESt5arrayIPcLm2EELi4E23TrivialOffsetCalculatorILi1EjESF_NS0_6memory15LoadWithoutCastENSG_16StoreWithoutCastEEEviT_T0_T2_T3_T4_T5_:
.text._ZN2at6native27unrolled_elementwise_kernelINS0_13AUnaryFunctorIN3c108BFloat16ES4_S4_ZZZNS0_16fmin_kernel_cudaERNS_18TensorIteratorBaseEENKUlvE_clEvENKUlvE2_clEvEUlS4_S4_E_EESt5arrayIPcLm2EELi4E23TrivialOffsetCalculatorILi1EjESF_NS0_6memory15LoadWithoutCastENSG_16StoreWithoutCastEEEviT_T0_T2_T3_T4_T5_:
[----:B------:R-:W-:Y:S01]  /*0000*/  LDC R1, c[0x0][0x28] ;  /* 0x00000a00ff017b82 */ /* 0x000fe20000000800 */
[----:B------:R-:W0:Y:S07]  /*0010*/  S2R R0, SR_CTAID.X ;  /* 0x0000000000007919 */ /* 0x000e2e0000002500 */
[----:B------:R-:W0:Y:S01]  /*0020*/  LDC R9, c[0x0][0x210] ;  /* 0x00008400ff097b82 */ /* 0x000e220000000800 */
[----:B------:R-:W-:Y:S01]  /*0030*/  PRMT R6, RZ, 0x7610, R6 ;  /* 0x00007610ff067816 */ /* 0x000fe20000000006 */
[----:B------:R-:W-:Y:S01]  /*0040*/  ULDC.64 UR4, c[0x0][0x208] ;  /* 0x0000820000047ab9 */ /* 0x000fe20000000a00 */
[----:B------:R-:W1:Y:S01]  /*0050*/  S2R R7, SR_TID.X ;  /* 0x0000000000077919 */ /* 0x000e620000002100 */
[----:B0-----:R-:W-:-:S02]  /*0060*/  IMAD R2, R0, -0x200, R9 ;  /* 0xfffffe0000027824 */ /* 0x001fc400078e0209 */
[----:B-1----:R-:W-:-:S03]  /*0070*/  IMAD.MOV.U32 R13, RZ, RZ, R7 ;  /* 0x000000ffff0d7224 */ /* 0x002fc600078e0007 */
[----:B------:R-:W-:-:S13]  /*0080*/  ISETP.GE.AND P0, PT, R7, R2, PT ;  /* 0x000000020700720c */ /* 0x000fda0003f06270 */
[----:B------:R-:W-:Y:S01]  /*0090*/  @!P0 IMAD R17, R0, 0x200, R13 ;  /* 0x0000020000118824 */ /* 0x000fe200078e020d */
[----:B------:R-:W0:Y:S01]  /*00a0*/  @!P0 LDC.64 R14, c[0x0][0x220] ;  /* 0x00008800ff0e8b82 */ /* 0x000e220000000a00 */
[----:B------:R-:W-:-:S05]  /*00b0*/  @!P0 VIADD R13, R13, 0x80 ;  /* 0x000000800d0d8836 */ /* 0x000fca0000000000 */
[----:B------:R-:W-:-:S13]  /*00c0*/  ISETP.GE.AND P1, PT, R13, R2, PT ;  /* 0x000000020d00720c */ /* 0x000fda0003f26270 */
[----:B------:R-:W-:Y:S01]  /*00d0*/  @!P1 LEA R19, R0, R13, 0x9 ;  /* 0x0000000d00139211 */ /* 0x000fe200078e48ff */
[----:B------:R-:W-:Y:S01]  /*00e0*/  @!P1 VIADD R13, R13, 0x80 ;  /* 0x000000800d0d9836 */ /* 0x000fe20000000000 */
[----:B------:R-:W1:Y:S01]  /*00f0*/  @!P1 LDC.64 R10, c[0x0][0x220] ;  /* 0x00008800ff0a9b82 */ /* 0x000e620000000a00 */
[----:B0-----:R-:W-:-:S03]  /*0100*/  @!P0 IMAD.WIDE.U32 R14, R17, 0x2, R14 ;  /* 0x00000002110e8825 */ /* 0x001fc600078e000e */
[----:B------:R-:W-:Y:S02]  /*0110*/  ISETP.GE.AND P3, PT, R13, R2, PT ;  /* 0x000000020d00720c */ /* 0x000fe40003f66270 */
[----:B------:R0:W2:Y:S11]  /*0120*/  @!P0 LDG.E.U16 R6, desc[UR4][R14.64] ;  /* 0x000000040e068981 */ /* 0x0000b6000c1e1500 */
[----:B------:R-:W3:Y:S01]  /*0130*/  @!P3 LDC.64 R8, c[0x0][0x220] ;  /* 0x00008800ff08bb82 */ /* 0x000ee20000000a00 */
[----:B------:R-:W-:Y:S01]  /*0140*/  @!P3 IMAD R21, R0, 0x200, R13 ;  /* 0x000002000015b824 */ /* 0x000fe200078e020d */
[----:B------:R-:W-:Y:S01]  /*0150*/  PRMT R12, RZ, 0x7610, R12 ;  /* 0x00007610ff0c7816 */ /* 0x000fe2000000000c */
[----:B-1----:R-:W-:Y:S01]  /*0160*/  @!P1 IMAD.WIDE.U32 R16, R19, 0x2, R10 ;  /* 0x0000000213109825 */ /* 0x002fe200078e000a */
[----:B------:R-:W-:-:S04]  /*0170*/  PRMT R11, RZ, 0x7610, R11 ;  /* 0x00007610ff0b7816 */ /* 0x000fc8000000000b */
[----:B------:R1:W4:Y:S01]  /*0180*/  @!P1 LDG.E.U16 R12, desc[UR4][R16.64] ;  /* 0x00000004100c9981 */ /* 0x000322000c1e1500 */
[----:B---3--:R-:W-:-:S05]  /*0190*/  @!P3 IMAD.WIDE.U32 R18, R21, 0x2, R8 ;  /* 0x000000021512b825 */ /* 0x008fca00078e0008 */
[----:B------:R3:W4:Y:S01]  /*01a0*/  @!P3 LDG.E.U16 R11, desc[UR4][R18.64] ;  /* 0x00000004120bb981 */ /* 0x000722000c1e1500 */
[----:B------:R-:W-:-:S05]  /*01b0*/  @!P3 VIADD R13, R13, 0x80 ;  /* 0x000000800d0db836 */ /* 0x000fca0000000000 */
[----:B------:R-:W-:-:S13]  /*01c0*/  ISETP.GE.AND P2, PT, R13, R2, PT ;  /* 0x000000020d00720c */ /* 0x000fda0003f46270 */
[----:B------:R-:W3:Y:S01]  /*01d0*/  @!P2 LDC.64 R8, c[0x0][0x220] ;  /* 0x00008800ff08ab82 */ /* 0x000ee20000000a00 */
[----:B0-----:R-:W-:-:S07]  /*01e0*/  @!P2 LEA R15, R0, R13, 0x9 ;  /* 0x0000000d000fa211 */ /* 0x001fce00078e48ff */
[----:B------:R-:W0:Y:S01]  /*01f0*/  LDC.U16 R13, c[0x0][0x216] ;  /* 0x00008580ff0d7b82 */ /* 0x000e220000000400 */
[----:B------:R-:W-:Y:S01]  /*0200*/  PRMT R10, RZ, 0x7610, R10 ;  /* 0x00007610ff0a7816 */ /* 0x000fe2000000000a */
[----:B-1----:R-:W-:Y:S02]  /*0210*/  VIADD R17, R7, 0x100 ;  /* 0x0000010007117836 */ /* 0x002fe40000000000 */
[----:B---3--:R-:W-:-:S04]  /*0220*/  @!P2 IMAD.WIDE.U32 R14, R15, 0x2, R8 ;  /* 0x000000020f0ea825 */ /* 0x008fc800078e0008 */
[----:B------:R-:W1:Y:S01]  /*0230*/  @!P0 LDC.64 R8, c[0x0][0x218] ;  /* 0x00008600ff088b82 */ /* 0x000e620000000a00 */
[----:B------:R3:W5:Y:S01]  /*0240*/  @!P2 LDG.E.U16 R10, desc[UR4][R14.64] ;  /* 0x000000040e0aa981 */ /* 0x000762000c1e1500 */
[----:B------:R-:W-:Y:S01]  /*0250*/  ISETP.GE.AND P2, PT, R17, R2, PT ;  /* 0x000000021100720c */ /* 0x000fe20003f46270 */
[----:B0-----:R-:W-:Y:S02]  /*0260*/  @!P0 IMAD.U32 R16, R13, 0x10000, RZ ;  /* 0x000100000d108824 */ /* 0x001fe400078e00ff */
[----:B------:R-:W-:Y:S02]  /*0270*/  @!P0 IMAD R19, R0, 0x200, R7 ;  /* 0x0000020000138824 */ /* 0x000fe400078e0207 */
[C---:B------:R-:W-:Y:S02]  /*0280*/  VIADD R21, R7.reuse, 0x80 ;  /* 0x0000008007157836 */ /* 0x040fe40000000000 */
[----:B---3--:R-:W-:-:S03]  /*0290*/  VIADD R15, R7, 0x180 ;  /* 0x00000180070f7836 */ /* 0x008fc60000000000 */
[----:B------:R-:W-:Y:S01]  /*02a0*/  ISETP.GE.AND P1, PT, R21, R2, PT ;  /* 0x000000021500720c */ /* 0x000fe20003f26270 */
[----:B------:R-:W-:Y:S02]  /*02b0*/  @!P0 VIADD R7, R7, 0x80 ;  /* 0x0000008007078836 */ /* 0x000fe40000000000 */
[----:B-1----:R-:W-:-:S03]  /*02c0*/  @!P0 IMAD.WIDE.U32 R8, R19, 0x2, R8 ;  /* 0x0000000213088825 */ /* 0x002fc600078e0008 */
[----:B------:R-:W-:Y:S01]  /*02d0*/  ISETP.GE.AND P3, PT, R7, R2, PT ;  /* 0x000000020700720c */ /* 0x000fe20003f66270 */
[----:B------:R-:W-:Y:S01]  /*02e0*/  BSSY B0, `(.L_x_565) ;  /* 0x0000019000007945 */ /* 0x000fe20003800000 */
[----:B--2---:R-:W-:-:S04]  /*02f0*/  @!P0 SHF.L.U32 R17, R6, 0x10, RZ ;  /* 0x0000001006118819 */ /* 0x004fc800000006ff */
[----:B------:R-:W-:-:S04]  /*0300*/  @!P0 FMNMX.FTZ R16, R16, R17, PT ;  /* 0x0000001110108209 */ /* 0x000fc80003810000 */
[----:B------:R-:W-:-:S05]  /*0310*/  @!P0 F2FP.BF16.F32.PACK_AB R4, RZ, R16 ;  /* 0x00000010ff04823e */ /* 0x000fca00000010ff */
[----:B------:R0:W-:Y:S01]  /*0320*/  @!P0 STG.E.U16 desc[UR4][R8.64], R4 ;  /* 0x0000000408008986 */ /* 0x0001e2000c101504 */
[C---:B------:R-:W-:Y:S01]  /*0330*/  @!P2 IMAD.U32 R6, R13.reuse, 0x10000, RZ ;  /* 0x000100000d06a824 */ /* 0x040fe200078e00ff */
[----:B------:R-:W-:Y:S01]  /*0340*/  @!P1 SHF.L.U32 R17, R13, 0x10, RZ ;  /* 0x000000100d119819 */ /* 0x000fe200000006ff */
[----:B----4-:R-:W-:-:S05]  /*0350*/  @!P1 IMAD.U32 R12, R12, 0x10000, RZ ;  /* 0x000100000c0c9824 */ /* 0x010fca00078e00ff */
[----:B------:R-:W-:-:S04]  /*0360*/  @!P1 FMNMX.FTZ R12, R17, R12, PT ;  /* 0x0000000c110c9209 */ /* 0x000fc80003810000 */
[----:B------:R-:W-:Y:S02]  /*0370*/  @!P1 F2FP.BF16.F32.PACK_AB R5, RZ, R12 ;  /* 0x0000000cff05923e */ /* 0x000fe400000010ff */
[----:B------:R-:W-:-:S04]  /*0380*/  @!P2 SHF.L.U32 R11, R11, 0x10, RZ ;  /* 0x000000100b0ba819 */ /* 0x000fc800000006ff */
[----:B------:R-:W-:-:S04]  /*0390*/  @!P2 FMNMX.FTZ R11, R6, R11, PT ;  /* 0x0000000b060ba209 */ /* 0x000fc80003810000 */
[----:B------:R-:W-:Y:S01]  /*03a0*/  @!P2 F2FP.BF16.F32.PACK_AB R3, RZ, R11 ;  /* 0x0000000bff03a23e */ /* 0x000fe200000010ff */
[----:B0-----:R-:W-:Y:S06]  /*03b0*/  @P3 BRA `(.L_x_566) ;  /* 0x00000000002c3947 */ /* 0x001fec0003800000 */
[----:B------:R-:W0:Y:S01]  /*03c0*/  LDC.64 R8, c[0x0][0x218] ;  /* 0x00008600ff087b82 */ /* 0x000e220000000a00 */
[----:B------:R-:W-:Y:S01]  /*03d0*/  IMAD R11, R0, 0x200, R7 ;  /* 0x00000200000b7824 */ /* 0x000fe200078e0207 */
[----:B------:R-:W-:Y:S01]  /*03e0*/  PRMT R6, R5, 0x7610, R6 ;  /* 0x0000761005067816 */ /* 0x000fe20000000006 */
[----:B------:R-:W-:-:S05]  /*03f0*/  VIADD R7, R7, 0x80 ;  /* 0x0000008007077836 */ /* 0x000fca0000000000 */
[----:B------:R-:W-:-:S13]  /*0400*/  ISETP.GE.AND P0, PT, R7, R2, PT ;  /* 0x000000020700720c */ /* 0x000fda0003f06270 */
[----:B------:R-:W-:Y:S01]  /*0410*/  @!P0 LEA R17, R0, R7, 0x9 ;  /* 0x0000000700118211 */ /* 0x000fe200078e48ff */
[----:B------:R-:W-:Y:S02]  /*0420*/  @!P0 VIADD R7, R7, 0x80 ;  /* 0x0000008007078836 */ /* 0x000fe40000000000 */
[----:B0-----:R-:W-:-:S04]  /*0430*/  IMAD.WIDE.U32 R4, R11, 0x2, R8 ;  /* 0x000000020b047825 */ /* 0x001fc800078e0008 */
[----:B------:R-:W-:Y:S01]  /*0440*/  @!P0 IMAD.WIDE.U32 R8, R17, 0x2, R8 ;  /* 0x0000000211088825 */ /* 0x000fe200078e0008 */
[----:B------:R0:W-:Y:S04]  /*0450*/  STG.E.U16 desc[UR4][R4.64], R6 ;  /* 0x0000000604007986 */ /* 0x0001e8000c101504 */
[----:B------:R0:W-:Y:S02]  /*0460*/  @!P0 STG.E.U16 desc[UR4][R8.64], R3 ;  /* 0x0000000308008986 */ /* 0x0001e4000c101504 */
.L_x_566:
[----:B------:R-:W-:Y:S05]  /*0470*/  BSYNC B0 ;  /* 0x0000000000007941 */ /* 0x000fea0003800000 */
.L_x_565:
[-C--:B------:R-:W-:Y:S02]  /*0480*/  ISETP.GE.AND P1, PT, R7, R2.reuse, PT ;  /* 0x000000020700720c */ /* 0x080fe40003f26270 */
[----:B------:R-:W-:-:S11]  /*0490*/  ISETP.GE.AND P0, PT, R15, R2, PT ;  /* 0x000000020f00720c */ /* 0x000fd60003f06270 */
[----:B------:R-:W-:Y:S05]  /*04a0*/  @P1 EXIT ;  /* 0x000000000000194d */ /* 0x000fea0003800000 */
[----:B0-----:R-:W0:Y:S01]  /*04b0*/  LDC.64 R2, c[0x0][0x218] ;  /* 0x00008600ff027b82 */ /* 0x001e220000000a00 */
[----:B------:R-:W-:Y:S01]  /*04c0*/  @!P0 IMAD.U32 R13, R13, 0x10000, RZ ;  /* 0x000100000d0d8824 */ /* 0x000fe200078e00ff */
[----:B-----5:R-:W-:Y:S01]  /*04d0*/  @!P0 SHF.L.U32 R10, R10, 0x10, RZ ;  /* 0x000000100a0a8819 */ /* 0x020fe200000006ff */
[----:B------:R-:W-:-:S03]  /*04e0*/  IMAD R7, R0, 0x200, R7 ;  /* 0x0000020000077824 */ /* 0x000fc600078e0207 */
[----:B------:R-:W-:-:S04]  /*04f0*/  @!P0 FMNMX.FTZ R10, R13, R10, PT ;  /* 0x0000000a0d0a8209 */ /* 0x000fc80003810000 */
[----:B------:R-:W-:Y:S01]  /*0500*/  @!P0 F2FP.BF16.F32.PACK_AB R4, RZ, R10 ;  /* 0x0000000aff04823e */ /* 0x000fe200000010ff */
[----:B0-----:R-:W-:-:S05]  /*0510*/  IMAD.WIDE.U32 R2, R7, 0x2, R2 ;  /* 0x0000000207027825 */ /* 0x001fca00078e0002 */
[----:B------:R-:W-:Y:S01]  /*0520*/  STG.E.U16 desc[UR4][R2.64], R4 ;  /* 0x0000000402007986 */ /* 0x000fe2000c101504 */
[----:B------:R-:W-:Y:S05]  /*0530*/  EXIT ;  /* 0x000000000000794d */ /* 0x000fea0003800000 */
.L_x_567:
        /* <DEDUP_REMOVED lines=12> */
.L_x_42106:


//--------------------- .text._ZN2at6native29vectorized_elementwise_kernelILi2ENS0_13AUnaryFunctorIN3c108BFloat16ES4_S4_ZZZNS0_16fmin_kernel_cudaERNS_18TensorIteratorBaseEENKUlvE_clEvENKUlvE2_clEvEUlS4_S4_E_EESt5arrayIPcLm2EEEEviT0_T1_ --------------------------
	.section	.text._ZN2at6native29vectorized_elementwise_kernelILi2ENS0_13AUnaryFunctorIN3c108BFloat16ES4_S4_ZZZNS0_16fmin_kernel_cudaERNS_18TensorIteratorBaseEENKUlvE_clEvENKUlvE2_clEvEUlS4_S4_E_EESt5arrayIPcLm2EEEEviT0_T1_,"ax",@progbits
	.align	128
        .global         _ZN2at6native29vectorized_elementwise_kernelILi2ENS0_13AUnaryFunctorIN3c108BFloat16ES4_S4_ZZZNS0_16fmin_kernel_cudaERNS_18TensorIteratorBaseEENKUlvE_clEvENKUlvE2_clEvEUlS4_S4_E_EESt5arrayIPcLm2EEEEviT0_T1_
        .type           _ZN2at6native29vectorized_elementwise_kernelILi2ENS0_13AUnaryFunctorIN3c108BFloat16ES4_S4_ZZZNS0_16fmin_kernel_cudaERNS_18TensorIteratorBaseEENKUlvE_clEvENKUlvE2_clEvEUlS4_S4_E_EESt5arrayIPcLm2EEEEviT0_T1_,@function
        .size           _ZN2at6native29vectorized_elementwise_kernelILi2ENS0_13AUnaryFunctorIN3c108BFloat16ES4_S4_ZZZNS0_16fmin_kernel_cudaERNS_18TensorIteratorBaseEENKUlvE_clEvENKUlvE2_clEvEUlS4_S4_E_EESt5arrayIPcLm2EEEEviT0_T1_,(.L_x_42107 - _ZN2at6native29vectorized_elementwise_kernelILi2ENS0_13AUnaryFunctorIN3c108BFloat16ES4_S4_ZZZNS0_16fmin_kernel_cudaERNS_18TensorIteratorBaseEENKUlvE_clEvENKUlvE2_clEvEUlS4_S4_E_EESt5arrayIPcLm2EEEEviT0_T1_)
        .other          _ZN2at6native29vectorized_elementwise_kernelILi2ENS0_13AUnaryFunctorIN3c108BFloat16ES4_S4_ZZZNS0_16fmin_kernel_cudaERNS_18TensorIteratorBaseEENKUlvE_clEvENKUlvE2_clEvEUlS4_S4_E_EESt5arrayIPcLm2EEEEviT0_T1_,@"STO_CUDA_ENTRY STV_DEFAULT"
_ZN2at6native29vectorized_elementwise_kernelILi2ENS0_13AUnaryFunctorIN3c108BFloat16ES4_S4_ZZZNS0_16fmin_kernel_cudaERNS_18TensorIteratorBaseEENKUlvE_clEvENKUlvE2_clEvEUlS4_S4_E_EESt5arrayIPcLm2EEEEviT0_T1_:
.text._ZN2at6native29vectorized_elementwise_kernelILi2ENS0_13AUnaryFunctorIN3c108BFloat16ES4_S4_ZZZNS0_16fmin_kernel_cudaERNS_18TensorIteratorBaseEENKUlvE_clEvENKUlvE2_clEvEUlS4_S4_E_EESt5arrayIPcLm2EEEEviT0_T1_:
[----:B------:R-:W-:Y:S01]  /*0000*/  LDC R1, c[0x0][0x28] ;  /* 0x00000a00ff017b82 */ /* 0x000fe20000000800 */
[----:B------:R-:W0:Y:S01]  /*0010*/  S2R R3, SR_CTAID.X ;  /* 0x0000000000037919 */ /* 0x000e220000002500 */
[----:B------:R-:W-:-:S06]  /*0020*/  ULDC UR4, c[0x0][0x210] ;  /* 0x0000840000047ab9 */ /* 0x000fcc0000000800 */
[----:B------:R-:W1:Y:S01]  /*0030*/  LDC.U16 R7, c[0x0][0x216] ;  /* 0x00008580ff077b82 */ /* 0x000e620000000400 */
[----:B0-----:R-:W-:-:S05]  /*0040*/  IMAD.SHL.U32 R3, R3, 0x400, RZ ;  /* 0x0000040003037824 */ /* 0x001fca00078e00ff */
[----:B------:R-:W-:Y:S01]  /*0050*/  IADD3 R5, -R3, UR4, RZ ;  /* 0x0000000403057c10 */ /* 0x000fe2000fffe1ff */
[----:B------:R-:W-:-:S03]  /*0060*/  ULDC.64 UR4, c[0x0][0x208] ;  /* 0x0000820000047ab9 */ /* 0x000fc60000000a00 */
[----:B------:R-:W-:-:S13]  /*0070*/  ISETP.GE.U32.AND P0, PT, R5, 0x400, PT ;  /* 0x000004000500780c */ /* 0x000fda0003f06070 */
[----:B------:R-:W-:Y:S05]  /*0080*/  @!P0 BRA `(.L_x_568) ;  /* 0x0000000000a48947 */ /* 0x000fea0003800000 */
[----:B------:R-:W0:Y:S01]  /*0090*/  S2R R13, SR_TID.X ;  /* 0x00000000000d7919 */ /* 0x000e220000002100 */
[----:B------:R-:W2:Y:S08]  /*00a0*/  LDC.64 R4, c[0x0][0x220] ;  /* 0x00008800ff047b82 */ /* 0x000eb00000000a00 */
[----:B------:R-:W3:Y:S01]  /*00b0*/  LDC.64 R8, c[0x0][0x218] ;  /* 0x00008600ff087b82 */ /* 0x000ee20000000a00 */
[----:B--2---:R-:W-:-:S04]  /*00c0*/  IMAD.WIDE R4, R3, 0x2, R4 ;  /* 0x0000000203047825 */ /* 0x004fc800078e0204 */
[----:B0-----:R-:W-:-:S05]  /*00d0*/  IMAD.WIDE.U32 R4, R13, 0x4, R4 ;  /* 0x000000040d047825 */ /* 0x001fca00078e0004 */
[----:B------:R-:W2:Y:S04]  /*00e0*/  LDG.E R6, desc[UR4][R4.64] ;  /* 0x0000000404067981 */ /* 0x000ea8000c1e1900 */
[----:B------:R-:W4:Y:S04]  /*00f0*/  LDG.E R11, desc[UR4][R4.64+0x200] ;  /* 0x00020004040b7981 */ /* 0x000f28000c1e1900 */
[----:B------:R-:W5:Y:S04]  /*0100*/  LDG.E R15, desc[UR4][R4.64+0x400] ;  /* 0x00040004040f7981 */ /* 0x000f68000c1e1900 */
[----:B------:R0:W5:Y:S01]  /*0110*/  LDG.E R17, desc[UR4][R4.64+0x600] ;  /* 0x0006000404117981 */ /* 0x000162000c1e1900 */
[----:B---3--:R-:W-:-:S04]  /*0120*/  IMAD.WIDE.U32 R2, R3, 0x2, R8 ;  /* 0x0000000203027825 */ /* 0x008fc800078e0008 */
[----:B-1----:R-:W-:Y:S02]  /*0130*/  IMAD.U32 R8, R7, 0x10000, RZ ;  /* 0x0001000007087824 */ /* 0x002fe400078e00ff */
[----:B------:R-:W-:Y:S01]  /*0140*/  IMAD.WIDE R2, R13, 0x4, R2 ;  /* 0x000000040d027825 */ /* 0x000fe200078e0202 */
[----:B--2---:R-:W-:-:S03]  /*0150*/  PRMT R0, R6, 0x7632, R0 ;  /* 0x0000763206007816 */ /* 0x004fc60000000000 */
[----:B------:R-:W-:Y:S01]  /*0160*/  IMAD.U32 R9, R6, 0x10000, RZ ;  /* 0x0001000006097824 */ /* 0x000fe200078e00ff */
[C---:B----4-:R-:W-:Y:S01]  /*0170*/  PRMT R6, R11.reuse, 0x7632, R6 ;  /* 0x000076320b067816 */ /* 0x050fe20000000006 */
[----:B------:R-:W-:-:S03]  /*0180*/  IMAD.U32 R11, R11, 0x10000, RZ ;  /* 0x000100000b0b7824 */ /* 0x000fc600078e00ff */
[----:B------:R-:W-:Y:S01]  /*0190*/  FMNMX.FTZ R9, R8, R9, PT ;  /* 0x0000000908097209 */ /* 0x000fe20003810000 */
[----:B0-----:R-:W-:Y:S01]  /*01a0*/  IMAD.U32 R5, R0, 0x10000, RZ ;  /* 0x0001000000057824 */ /* 0x001fe200078e00ff */
[C---:B-----5:R-:W-:Y:S01]  /*01b0*/  PRMT R7, R15.reuse, 0x7632, R7 ;  /* 0x000076320f077816 */ /* 0x060fe20000000007 */
[----:B------:R-:W-:Y:S01]  /*01c0*/  IMAD.U32 R15, R15, 0x10000, RZ ;  /* 0x000100000f0f7824 */ /* 0x000fe200078e00ff */
[----:B------:R-:W-:Y:S01]  /*01d0*/  FMNMX.FTZ R11, R8, R11, PT ;  /* 0x0000000b080b7209 */ /* 0x000fe20003810000 */
[----:B------:R-:W-:Y:S01]  /*01e0*/  IMAD.U32 R13, R6, 0x10000, RZ ;  /* 0x00010000060d7824 */ /* 0x000fe200078e00ff */
[----:B------:R-:W-:Y:S01]  /*01f0*/  PRMT R4, R17, 0x7632, R4 ;  /* 0x0000763211047816 */ /* 0x000fe20000000004 */
[----:B------:R-:W-:Y:S01]  /*0200*/  IMAD.U32 R7, R7, 0x10000, RZ ;  /* 0x0001000007077824 */ /* 0x000fe200078e00ff */
[----:B------:R-:W-:Y:S02]  /*0210*/  SHF.L.U32 R17, R17, 0x10, RZ ;  /* 0x0000001011117819 */ /* 0x000fe400000006ff */
[----:B------:R-:W-:Y:S01]  /*0220*/  FMNMX.FTZ R15, R8, R15, PT ;  /* 0x0000000f080f7209 */ /* 0x000fe20003810000 */
[----:B------:R-:W-:Y:S01]  /*0230*/  IMAD.U32 R19, R4, 0x10000, RZ ;  /* 0x0001000004137824 */ /* 0x000fe200078e00ff */
[----:B------:R-:W-:-:S02]  /*0240*/  FMNMX.FTZ R17, R8, R17, PT ;  /* 0x0000001108117209 */ /* 0x000fc40003810000 */
[C---:B------:R-:W-:Y:S02]  /*0250*/  FMNMX.FTZ R0, R8.reuse, R5, PT ;  /* 0x0000000508007209 */ /* 0x040fe40003810000 */
[C---:B------:R-:W-:Y:S02]  /*0260*/  FMNMX.FTZ R4, R8.reuse, R13, PT ;  /* 0x0000000d08047209 */ /* 0x040fe40003810000 */
[C---:B------:R-:W-:Y:S02]  /*0270*/  FMNMX.FTZ R6, R8.reuse, R7, PT ;  /* 0x0000000708067209 */ /* 0x040fe40003810000 */
[----:B------:R-:W-:Y:S02]  /*0280*/  FMNMX.FTZ R8, R8, R19, PT ;  /* 0x0000001308087209 */ /* 0x000fe40003810000 */
[----:B------:R-:W-:Y:S02]  /*0290*/  F2FP.BF16.F32.PACK_AB R9, R0, R9 ;  /* 0x000000090009723e */ /* 0x000fe400000010ff */
[----:B------:R-:W-:-:S02]  /*02a0*/  F2FP.BF16.F32.PACK_AB R11, R4, R11 ;  /* 0x0000000b040b723e */ /* 0x000fc400000010ff */
[----:B------:R-:W-:Y:S01]  /*02b0*/  F2FP.BF16.F32.PACK_AB R15, R6, R15 ;  /* 0x0000000f060f723e */ /* 0x000fe200000010ff */
[----:B------:R-:W-:Y:S01]  /*02c0*/  STG.E desc[UR4][R2.64], R9 ;  /* 0x0000000902007986 */ /* 0x000fe2000c101904 */
[----:B------:R-:W-:-:S03]  /*02d0*/  F2FP.BF16.F32.PACK_AB R17, R8, R17 ;  /* 0x000000110811723e */ /* 0x000fc600000010ff */
[----:B------:R-:W-:Y:S04]  /*02e0*/  STG.E desc[UR4][R2.64+0x200], R11 ;  /* 0x0002000b02007986 */ /* 0x000fe8000c101904 */
[----:B------:R-:W-:Y:S04]  /*02f0*/  STG.E desc[UR4][R2.64+0x400], R15 ;  /* 0x0004000f02007986 */ /* 0x000fe8000c101904 */
[----:B------:R-:W-:Y:S01]  /*0300*/  STG.E desc[UR4][R2.64+0x600], R17 ;  /* 0x0006001102007986 */ /* 0x000fe2000c101904 */
[----:B------:R-:W-:Y:S05]  /*0310*/  EXIT ;  /* 0x000000000000794d */ /* 0x000fea0003800000 */
.L_x_568:
[----:B------:R-:W0:Y:S01]  /*0320*/  S2R R24, SR_TID.X ;  /* 0x0000000000187919 */ /* 0x000e220000002100 */
[----:B------:R-:W-:Y:S02]  /*0330*/  PRMT R0, RZ, 0x7610, R0 ;  /* 0x00007610ff007816 */ /* 0x000fe40000000000 */
[----:B0-----:R-:W-:Y:S01]  /*0340*/  ISETP.GE.AND P0, PT, R24, R5, PT ;  /* 0x000000051800720c */ /* 0x001fe20003f06270 */
[----:B------:R-:W-:-:S12]  /*0350*/  IMAD.MOV.U32 R2, RZ, RZ, R24 ;  /* 0x000000ffff027224 */ /* 0x000fd800078e0018 */
[----:B------:R-:W-:Y:S01]  /*0360*/  @!P0 IADD3 R16, R3, R2, RZ ;  /* 0x0000000203108210 */ /* 0x000fe20007ffe0ff */
[----:B------:R-:W-:Y:S01]  /*0370*/  @!P0 VIADD R2, R2, 0x80 ;  /* 0x0000008002028836 */ /* 0x000fe20000000000 */
[----:B------:R-:W0:Y:S04]  /*0380*/  @!P0 LDC.64 R12, c[0x0][0x220] ;  /* 0x00008800ff0c8b82 */ /* 0x000e280000000a00 */
[----:B------:R-:W-:-:S13]  /*0390*/  ISETP.GE.AND P6, PT, R2, R5, PT ;  /* 0x000000050200720c */ /* 0x000fda0003fc6270 */
[----:B------:R-:W-:Y:S01]  /*03a0*/  @!P6 IMAD.IADD R19, R3, 0x1, R2 ;  /* 0x000000010313e824 */ /* 0x000fe200078e0202 */
[----:B------:R-:W2:Y:S01]  /*03b0*/  @!P6 LDC.64 R10, c[0x0][0x220] ;  /* 0x00008800ff0aeb82 */ /* 0x000ea20000000a00 */
[----:B------:R-:W-:-:S05]  /*03c0*/  @!P6 VIADD R2, R2, 0x80 ;  /* 0x000000800202e836 */ /* 0x000fca0000000000 */
[----:B------:R-:W-:Y:S01]  /*03d0*/  ISETP.GE.AND P5, PT, R2, R5, PT ;  /* 0x000000050200720c */ /* 0x000fe20003fa6270 */
[----:B0-----:R-:W-:-:S12]  /*03e0*/  @!P0 IMAD.WIDE.U32 R12, R16, 0x2, R12 ;  /* 0x00000002100c8825 */ /* 0x001fd800078e000c */
[----:B------:R-:W-:Y:S01]  /*03f0*/  @!P5 IMAD.IADD R17, R3, 0x1, R2 ;  /* 0x000000010311d824 */ /* 0x000fe200078e0202 */
[----:B------:R-:W0:Y:S01]  /*0400*/  @!P5 LDC.64 R14, c[0x0][0x220] ;  /* 0x00008800ff0edb82 */ /* 0x000e220000000a00 */
[----:B------:R-:W-:Y:S02]  /*0410*/  @!P5 VIADD R2, R2, 0x80 ;  /* 0x000000800202d836 */ /* 0x000fe40000000000 */
[----:B--2---:R-:W-:-:S03]  /*0420*/  @!P6 IMAD.WIDE.U32 R10, R19, 0x2, R10 ;  /* 0x00000002130ae825 */ /* 0x004fc600078e000a */
[CC--:B------:R-:W-:Y:S02]  /*0430*/  ISETP.GE.AND P4, PT, R2.reuse, R5.reuse, PT ;  /* 0x000000050200720c */ /* 0x0c0fe40003f86270 */
[----:B------:R2:W3:Y:S11]  /*0440*/  @!P6 LDG.E.U16 R0, desc[UR4][R10.64] ;  /* 0x000000040a00e981 */ /* 0x0004f6000c1e1500 */
[----:B------:R-:W-:Y:S01]  /*0450*/  @!P4 IADD3 R29, R3, R2, RZ ;  /* 0x00000002031dc210 */ /* 0x000fe20007ffe0ff */
[----:B------:R-:W-:Y:S01]  /*0460*/  @!P4 VIADD R2, R2, 0x80 ;  /* 0x000000800202c836 */ /* 0x000fe20000000000 */
[----:B------:R-:W-:Y:S01]  /*0470*/  PRMT R26, RZ, 0x7610, R26 ;  /* 0x00007610ff1a7816 */ /* 0x000fe2000000001a */
[----:B------:R-:W4:Y:S03]  /*0480*/  @!P4 LDC.64 R18, c[0x0][0x220] ;  /* 0x00008800ff12cb82 */ /* 0x000f260000000a00 */
[C---:B------:R-:W-:Y:S01]  /*0490*/  ISETP.GE.AND P3, PT, R2.reuse, R5, PT ;  /* 0x000000050200720c */ /* 0x040fe20003f66270 */
[----:B0-----:R-:W-:Y:S01]  /*04a0*/  @!P5 IMAD.WIDE.U32 R14, R17, 0x2, R14 ;  /* 0x00000002110ed825 */ /* 0x001fe200078e000e */
[----:B------:R-:W-:Y:S01]  /*04b0*/  PRMT R28, RZ, 0x7610, R28 ;  /* 0x00007610ff1c7816 */ /* 0x000fe2000000001c */
[----:B------:R0:W5:Y:S05]  /*04c0*/  @!P0 LDG.E.U16 R26, desc[UR4][R12.64] ;  /* 0x000000040c1a8981 */ /* 0x00016a000c1e1500 */
[----:B------:R1:W5:Y:S05]  /*04d0*/  @!P5 LDG.E.U16 R28, desc[UR4][R14.64] ;  /* 0x000000040e1cd981 */ /* 0x00036a000c1e1500 */
[----:B------:R-:W-:Y:S01]  /*04e0*/  @!P3 IMAD.IADD R23, R3, 0x1, R2 ;  /* 0x000000010317b824 */ /* 0x000fe200078e0202 */
[----:B--2---:R-:W2:Y:S01]  /*04f0*/  @!P3 LDC.64 R10, c[0x0][0x220] ;  /* 0x00008800ff0abb82 */ /* 0x004ea20000000a00 */
[----:B------:R-:W-:-:S05]  /*0500*/  @!P3 VIADD R2, R2, 0x80 ;  /* 0x000000800202b836 */ /* 0x000fca0000000000 */
[----:B------:R-:W-:-:S13]  /*0510*/  ISETP.GE.AND P2, PT, R2, R5, PT ;  /* 0x000000050200720c */ /* 0x000fda0003f46270 */
[----:B------:R-:W-:Y:S01]  /*0520*/  @!P2 IMAD.IADD R25, R3, 0x1, R2 ;  /* 0x000000010319a824 */ /* 0x000fe200078e0202 */
[----:B0-----:R-:W0:Y:S01]  /*0530*/  @!P2 LDC.64 R12, c[0x0][0x220] ;  /* 0x00008800ff0cab82 */ /* 0x001e220000000a00 */
[----:B------:R-:W-:-:S05]  /*0540*/  @!P2 VIADD R2, R2, 0x80 ;  /* 0x000000800202a836 */ /* 0x000fca0000000000 */
[----:B------:R-:W-:-:S13]  /*0550*/  ISETP.GE.AND P1, PT, R2, R5, PT ;  /* 0x000000050200720c */ /* 0x000fda0003f26270 */
[----:B------:R-:W-:Y:S01]  /*0560*/  @!P1 IADD3 R27, R3, R2, RZ ;  /* 0x00000002031b9210 */ /* 0x000fe20007ffe0ff */
[----:B------:R-:W-:Y:S01]  /*0570*/  @!P1 VIADD R2, R2, 0x80 ;  /* 0x0000008002029836 */ /* 0x000fe20000000000 */
[----:B-1----:R-:W1:Y:S04]  /*0580*/  @!P1 LDC.64 R14, c[0x0][0x220] ;  /* 0x00008800ff0e9b82 */ /* 0x002e680000000a00 */
[----:B------:R-:W-:-:S13]  /*0590*/  ISETP.GE.AND P6, PT, R2, R5, PT ;  /* 0x000000050200720c */ /* 0x000fda0003fc6270 */
[----:B------:R-:W1:Y:S01]  /*05a0*/  @!P6 LDC.64 R16, c[0x0][0x220] ;  /* 0x00008800ff10eb82 */ /* 0x000e620000000a00 */
[----:B--2---:R-:W-:Y:S01]  /*05b0*/  @!P3 IMAD.WIDE.U32 R10, R23, 0x2, R10 ;  /* 0x00000002170ab825 */ /* 0x004fe200078e000a */
[----:B------:R-:W-:-:S03]  /*05c0*/  PRMT R23, RZ, 0x7610, R23 ;  /* 0x00007610ff177816 */ /* 0x000fc60000000017 */
[----:B----4-:R-:W-:Y:S01]  /*05d0*/  @!P4 IMAD.WIDE.U32 R18, R29, 0x2, R18 ;  /* 0x000000021d12c825 */ /* 0x010fe200078e0012 */
[----:B------:R-:W-:Y:S02]  /*05e0*/  PRMT R29, RZ, 0x7610, R29 ;  /* 0x00007610ff1d7816 */ /* 0x000fe4000000001d */
[----:B------:R2:W4:Y:S01]  /*05f0*/  @!P3 LDG.E.U16 R23, desc[UR4][R10.64] ;  /* 0x000000040a17b981 */ /* 0x000522000c1e1500 */
[----:B------:R-:W-:Y:S02]  /*0600*/  @!P6 IMAD.IADD R2, R3, 0x1, R2 ;  /* 0x000000010302e824 */ /* 0x000fe400078e0202 */
[----:B0-----:R-:W-:Y:S01]  /*0610*/  @!P2 IMAD.WIDE.U32 R12, R25, 0x2, R12 ;  /* 0x00000002190ca825 */ /* 0x001fe200078e000c */
[----:B------:R-:W-:Y:S01]  /*0620*/  PRMT R25, RZ, 0x7610, R25 ;  /* 0x00007610ff197816 */ /* 0x000fe20000000019 */
[----:B------:R0:W4:Y:S02]  /*0630*/  @!P4 LDG.E.U16 R29, desc[UR4][R18.64] ;  /* 0x00000004121dc981 */ /* 0x000124000c1e1500 */
[----:B-1----:R-:W-:Y:S01]  /*0640*/  @!P1 IMAD.WIDE.U32 R14, R27, 0x2, R14 ;  /* 0x000000021b0e9825 */ /* 0x002fe200078e000e */
[----:B------:R-:W-:-:S02]  /*0650*/  PRMT R27, RZ, 0x7610, R27 ;  /* 0x00007610ff1b7816 */ /* 0x000fc4000000001b */
[----:B------:R1:W4:Y:S04]  /*0660*/  @!P2 LDG.E.U16 R25, desc[UR4][R12.64] ;  /* 0x000000040c19a981 */ /* 0x000328000c1e1500 */
[----:B------:R1:W4:Y:S01]  /*0670*/  @!P1 LDG.E.U16 R27, desc[UR4][R14.64] ;  /* 0x000000040e1b9981 */ /* 0x000322000c1e1500 */
[----:B--2---:R-:W-:Y:S01]  /*0680*/  VIADD R10, R24, 0x80 ;  /* 0x00000080180a7836 */ /* 0x004fe20000000000 */
[----:B0-----:R-:W0:Y:S01]  /*0690*/  @!P0 LDC.64 R18, c[0x0][0x218] ;  /* 0x00008600ff128b82 */ /* 0x001e220000000a00 */
[----:B------:R-:W-:Y:S01]  /*06a0*/  @!P6 IMAD.WIDE.U32 R16, R2, 0x2, R16 ;  /* 0x000000020210e825 */ /* 0x000fe200078e0010 */
[----:B------:R-:W-:-:S06]  /*06b0*/  PRMT R2, RZ, 0x7610, R2 ;  /* 0x00007610ff027816 */ /* 0x000fcc0000000002 */
[----:B------:R-:W2:Y:S01]  /*06c0*/  @!P6 LDG.E.U16 R2, desc[UR4][R16.64] ;  /* 0x000000041002e981 */ /* 0x000ea2000c1e1500 */
[----:B------:R-:W-:Y:S01]  /*06d0*/  ISETP.GE.AND P5, PT, R10, R5, PT ;  /* 0x000000050a00720c */ /* 0x000fe20003fa6270 */
[C---:B------:R-:W-:Y:S01]  /*06e0*/  VIADD R10, R24.reuse, 0x100 ;  /* 0x00000100180a7836 */ /* 0x040fe20000000000 */
[----:B-1----:R-:W-:Y:S01]  /*06f0*/  @!P0 SHF.L.U32 R13, R7, 0x10, RZ ;  /* 0x00000010070d8819 */ /* 0x002fe200000006ff */
[----:B------:R-:W-:-:S03]  /*0700*/  VIADD R14, R24, 0x180 ;  /* 0x00000180180e7836 */ /* 0x000fc60000000000 */
[-C--:B------:R-:W-:Y:S01]  /*0710*/  ISETP.GE.AND P1, PT, R10, R5.reuse, PT ;  /* 0x000000050a00720c */ /* 0x080fe20003f26270 */
[----:B------:R-:W-:Y:S01]  /*0720*/  VIADD R10, R24, 0x200 ;  /* 0x00000200180a7836 */ /* 0x000fe20000000000 */
[----:B------:R-:W-:-:S05]  /*0730*/  ISETP.GE.AND P2, PT, R14, R5, PT ;  /* 0x000000050e00720c */ /* 0x000fca0003f46270 */
[----:B------:R-:W-:Y:S01]  /*0740*/  @!P5 IMAD.U32 R12, R7, 0x10000, RZ ;  /* 0x00010000070cd824 */ /* 0x000fe200078e00ff */
[-C--:B------:R-:W-:Y:S01]  /*0750*/  ISETP.GE.AND P3, PT, R10, R5.reuse, PT ;  /* 0x000000050a00720c */ /* 0x080fe20003f66270 */
[C---:B------:R-:W-:Y:S02]  /*0760*/  VIADD R10, R24.reuse, 0x300 ;  /* 0x00000300180a7836 */ /* 0x040fe40000000000 */
[----:B------:R-:W-:Y:S02]  /*0770*/  VIADD R14, R24, 0x380 ;  /* 0x00000380180e7836 */ /* 0x000fe40000000000 */
[----:B------:R-:W-:Y:S01]  /*0780*/  @!P0 IMAD.IADD R11, R3, 0x1, R24 ;  /* 0x00000001030b8824 */ /* 0x000fe200078e0218 */
[----:B------:R-:W-:-:S03]  /*0790*/  ISETP.GE.AND P6, PT, R10, R5, PT ;  /* 0x000000050a00720c */ /* 0x000fc60003fc6270 */
[----:B0-----:R-:W-:-:S04]  /*07a0*/  @!P0 IMAD.WIDE.U32 R18, R11, 0x2, R18 ;  /* 0x000000020b128825 */ /* 0x001fc800078e0012 */
[C---:B------:R-:W-:Y:S02]  /*07b0*/  @!P1 IMAD.U32 R11, R7.reuse, 0x10000, RZ ;  /* 0x00010000070b9824 */ /* 0x040fe400078e00ff */
[----:B------:R-:W-:Y:S01]  /*07c0*/  @!P3 IMAD.U32 R10, R7, 0x10000, RZ ;  /* 0x00010000070ab824 */ /* 0x000fe200078e00ff */
[----:B------:R-:W-:Y:S04]  /*07d0*/  BSSY B0, `(.L_x_569) ;  /* 0x000004f000007945 */ /* 0x000fe80003800000 */
[----:B------:R-:W-:Y:S01]  /*07e0*/  BSSY B1, `(.L_x_570) ;  /* 0x0000047000017945 */ /* 0x000fe20003800000 */
[----:B---3--:R-:W-:Y:S01]  /*07f0*/  @!P5 IMAD.U32 R15, R0, 0x10000, RZ ;  /* 0x00010000000fd824 */ /* 0x008fe200078e00ff */
[----:B------:R-:W-:-:S04]  /*0800*/  IADD3 R0, R24, 0x280, RZ ;  /* 0x0000028018007810 */ /* 0x000fc80007ffe0ff */
[----:B------:R-:W-:Y:S02]  /*0810*/  @!P5 FMNMX.FTZ R12, R15, R12, PT ;  /* 0x0000000c0f0cd209 */ /* 0x000fe40003810000 */
[----:B------:R-:W-:Y:S01]  /*0820*/  ISETP.GE.AND P4, PT, R0, R5, PT ;  /* 0x000000050000720c */ /* 0x000fe20003f86270 */
[----:B-----5:R-:W-:-:S05]  /*0830*/  @!P0 IMAD.U32 R26, R26, 0x10000, RZ ;  /* 0x000100001a1a8824 */ /* 0x020fca00078e00ff */
[----:B------:R-:W-:Y:S02]  /*0840*/  @!P0 FMNMX.FTZ R13, R26, R13, PT ;  /* 0x0000000d1a0d8209 */ /* 0x000fe40003810000 */
[----:B------:R-:W-:Y:S02]  /*0850*/  @!P5 F2FP.BF16.F32.PACK_AB R6, RZ, R12 ;  /* 0x0000000cff06d23e */ /* 0x000fe400000010ff */
[----:B------:R-:W-:Y:S02]  /*0860*/  @!P0 F2FP.BF16.F32.PACK_AB R4, RZ, R13 ;  /* 0x0000000dff04823e */ /* 0x000fe400000010ff */
[----:B------:R-:W-:Y:S02]  /*0870*/  ISETP.GE.AND P5, PT, R14, R5, PT ;  /* 0x000000050e00720c */ /* 0x000fe40003fa6270 */
[----:B------:R-:W-:Y:S02]  /*0880*/  PRMT R13, R4, 0x7610, R13 ;  /* 0x00007610040d7816 */ /* 0x000fe4000000000d */
[----:B------:R-:W-:Y:S01]  /*0890*/  @!P0 IADD3 R24, R24, 0x80, RZ ;  /* 0x0000008018188810 */ /* 0x000fe20007ffe0ff */
[----:B------:R-:W-:-:S02]  /*08a0*/  @!P1 IMAD.U32 R0, R28, 0x10000, RZ ;  /* 0x000100001c009824 */ /* 0x000fc400078e00ff */
[----:B------:R0:W-:Y:S01]  /*08b0*/  @!P0 STG.E.U16 desc[UR4][R18.64], R13 ;  /* 0x0000000d12008986 */ /* 0x0001e2000c101504 */
[----:B------:R-:W-:Y:S01]  /*08c0*/  ISETP.GE.AND P0, PT, R24, R5, PT ;  /* 0x000000051800720c */ /* 0x000fe20003f06270 */
[----:B------:R-:W-:Y:S01]  /*08d0*/  @!P2 IMAD.U32 R4, R7, 0x10000, RZ ;  /* 0x000100000704a824 */ /* 0x000fe200078e00ff */
[----:B------:R-:W-:-:S03]  /*08e0*/  @!P1 FMNMX.FTZ R0, R0, R11, PT ;  /* 0x0000000b00009209 */ /* 0x000fc60003810000 */
[----:B------:R-:W-:Y:S02]  /*08f0*/  @!P5 IMAD.U32 R11, R7, 0x10000, RZ ;  /* 0x00010000070bd824 */ /* 0x000fe400078e00ff */
[----:B----4-:R-:W-:Y:S02]  /*0900*/  @!P3 IMAD.U32 R23, R23, 0x10000, RZ ;  /* 0x000100001717b824 */ /* 0x010fe400078e00ff */
[----:B------:R-:W-:-:S03]  /*0910*/  @!P2 IMAD.U32 R29, R29, 0x10000, RZ ;  /* 0x000100001d1da824 */ /* 0x000fc600078e00ff */
[----:B------:R-:W-:Y:S01]  /*0920*/  @!P3 FMNMX.FTZ R23, R23, R10, PT ;  /* 0x0000000a1717b209 */ /* 0x000fe20003810000 */
[----:B------:R-:W-:Y:S01]  /*0930*/  @!P6 IMAD.U32 R10, R7, 0x10000, RZ ;  /* 0x00010000070ae824 */ /* 0x000fe200078e00ff */
[----:B------:R-:W-:Y:S01]  /*0940*/  @!P2 FMNMX.FTZ R29, R29, R4, PT ;  /* 0x000000041d1da209 */ /* 0x000fe20003810000 */
[----:B------:R-:W-:Y:S01]  /*0950*/  @!P4 IMAD.U32 R25, R25, 0x10000, RZ ;  /* 0x000100001919c824 */ /* 0x000fe200078e00ff */
[----:B------:R-:W-:Y:S01]  /*0960*/  @!P4 SHF.L.U32 R4, R7, 0x10, RZ ;  /* 0x000000100704c819 */ /* 0x000fe200000006ff */
[----:B------:R-:W-:-:S03]  /*0970*/  @!P6 IMAD.U32 R27, R27, 0x10000, RZ ;  /* 0x000100001b1be824 */ /* 0x000fc600078e00ff */
[----:B------:R-:W-:Y:S02]  /*0980*/  @!P4 FMNMX.FTZ R25, R25, R4, PT ;  /* 0x000000041919c209 */ /* 0x000fe40003810000 */
[----:B------:R-:W-:Y:S02]  /*0990*/  @!P6 FMNMX.FTZ R27, R27, R10, PT ;  /* 0x0000000a1b1be209 */ /* 0x000fe40003810000 */
[----:B--2---:R-:W-:-:S04]  /*09a0*/  @!P5 SHF.L.U32 R2, R2, 0x10, RZ ;  /* 0x000000100202d819 */ /* 0x004fc800000006ff */
[----:B------:R-:W-:Y:S02]  /*09b0*/  @!P5 FMNMX.FTZ R2, R2, R11, PT ;  /* 0x0000000b0202d209 */ /* 0x000fe40003810000 */
[----:B------:R-:W-:Y:S02]  /*09c0*/  @!P1 F2FP.BF16.F32.PACK_AB R7, RZ, R0 ;  /* 0x00000000ff07923e */ /* 0x000fe400000010ff */
[----:B------:R-:W-:Y:S02]  /*09d0*/  @!P2 F2FP.BF16.F32.PACK_AB R8, RZ, R29 ;  /* 0x0000001dff08a23e */ /* 0x000fe400000010ff */
[----:B------:R-:W-:Y:S02]  /*09e0*/  @!P3 F2FP.BF16.F32.PACK_AB R9, RZ, R23 ;  /* 0x00000017ff09b23e */ /* 0x000fe400000010ff */
[----:B------:R-:W-:Y:S02]  /*09f0*/  @!P4 F2FP.BF16.F32.PACK_AB R20, RZ, R25 ;  /* 0x00000019ff14c23e */ /* 0x000fe400000010ff */
[----:B------:R-:W-:-:S02]  /*0a00*/  @!P6 F2FP.BF16.F32.PACK_AB R21, RZ, R27 ;  /* 0x0000001bff15e23e */ /* 0x000fc400000010ff */
[----:B------:R-:W-:Y:S01]  /*0a10*/  @!P5 F2FP.BF16.F32.PACK_AB R22, RZ, R2 ;  /* 0x00000002ff16d23e */ /* 0x000fe200000010ff */
[----:B0-----:R-:W-:Y:S06]  /*0a20*/  @P0 BRA `(.L_x_571) ;  /* 0x0000000000300947 */ /* 0x001fec0003800000 */
[----:B------:R-:W0:Y:S01]  /*0a30*/  LDC.64 R10, c[0x0][0x218] ;  /* 0x00008600ff0a7b82 */ /* 0x000e220000000a00 */
[----:B------:R-:W-:Y:S02]  /*0a40*/  IMAD.IADD R13, R3, 0x1, R24 ;  /* 0x00000001030d7824 */ /* 0x000fe400078e0218 */
[----:B------:R-:W-:-:S05]  /*0a50*/  VIADD R24, R24, 0x80 ;  /* 0x0000008018187836 */ /* 0x000fca0000000000 */
[----:B------:R-:W-:Y:S01]  /*0a60*/  ISETP.GE.AND P0, PT, R24, R5, PT ;  /* 0x000000051800720c */ /* 0x000fe20003f06270 */
[----:B0-----:R-:W-:-:S05]  /*0a70*/  IMAD.WIDE.U32 R10, R13, 0x2, R10 ;  /* 0x000000020d0a7825 */ /* 0x001fca00078e000a */
[----:B------:R0:W-:Y:S07]  /*0a80*/  STG.E.U16 desc[UR4][R10.64], R6 ;  /* 0x000000060a007986 */ /* 0x0001ee000c101504 */
[----:B------:R-:W-:Y:S05]  /*0a90*/  @P0 BRA `(.L_x_572) ;  /* 0x0000000000300947 */ /* 0x000fea0003800000 */
[----:B0-----:R-:W0:Y:S01]  /*0aa0*/  LDC.64 R10, c[0x0][0x218] ;  /* 0x00008600ff0a7b82 */ /* 0x001e220000000a00 */
[----:B------:R-:W-:Y:S02]  /*0ab0*/  IMAD.IADD R13, R3, 0x1, R24 ;  /* 0x00000001030d7824 */ /* 0x000fe400078e0218 */
[----:B------:R-:W-:Y:S02]  /*0ac0*/  VIADD R24, R24, 0x80 ;  /* 0x0000008018187836 */ /* 0x000fe40000000000 */
[----:B0-----:R-:W-:-:S05]  /*0ad0*/  IMAD.WIDE.U32 R10, R13, 0x2, R10 ;  /* 0x000000020d0a7825 */ /* 0x001fca00078e000a */
[----:B------:R0:W-:Y:S02]  /*0ae0*/  STG.E.U16 desc[UR4][R10.64], R7 ;  /* 0x000000070a007986 */ /* 0x0001e4000c101504 */
.L_x_571:
[----:B------:R-:W-:-:S13]  /*0af0*/  ISETP.GE.AND P0, PT, R24, R5, PT ;  /* 0x000000051800720c */ /* 0x000fda0003f06270 */
[----:B------:R-:W-:Y:S05]  /*0b00*/  @P0 BRA `(.L_x_573) ;  /* 0x0000000000300947 */ /* 0x000fea0003800000 */
[----:B0-----:R-:W0:Y:S01]  /*0b10*/  LDC.64 R6, c[0x0][0x218] ;  /* 0x00008600ff067b82 */ /* 0x001e220000000a00 */
[----:B------:R-:W-:Y:S01]  /*0b20*/  IADD3 R11, R3, R24, RZ ;  /* 0x00000018030b7210 */ /* 0x000fe20007ffe0ff */
[----:B------:R-:W-:-:S04]  /*0b30*/  VIADD R24, R24, 0x80 ;  /* 0x0000008018187836 */ /* 0x000fc80000000000 */
[----:B0-----:R-:W-:-:S05]  /*0b40*/  IMAD.WIDE.U32 R6, R11, 0x2, R6 ;  /* 0x000000020b067825 */ /* 0x001fca00078e0006 */
[----:B------:R1:W-:Y:S02]  /*0b50*/  STG.E.U16 desc[UR4][R6.64], R8 ;  /* 0x0000000806007986 */ /* 0x0003e4000c101504 */
.L_x_572:
[----:B------:R-:W-:-:S13]  /*0b60*/  ISETP.GE.AND P0, PT, R24, R5, PT ;  /* 0x000000051800720c */ /* 0x000fda0003f06270 */
[----:B------:R-:W-:Y:S05]  /*0b70*/  @P0 BRA `(.L_x_574) ;  /* 0x0000000000340947 */ /* 0x000fea0003800000 */
[----:B01----:R-:W0:Y:S01]  /*0b80*/  LDC.64 R6, c[0x0][0x218] ;  /* 0x00008600ff067b82 */ /* 0x003e220000000a00 */
[----:B------:R-:W-:Y:S02]  /*0b90*/  IMAD.IADD R11, R3, 0x1, R24 ;  /* 0x00000001030b7824 */ /* 0x000fe400078e0218 */
[----:B------:R-:W-:Y:S02]  /*0ba0*/  VIADD R24, R24, 0x80 ;  /* 0x0000008018187836 */ /* 0x000fe40000000000 */
[----:B0-----:R-:W-:-:S05]  /*0bb0*/  IMAD.WIDE.U32 R6, R11, 0x2, R6 ;  /* 0x000000020b067825 */ /* 0x001fca00078e0006 */
[----:B------:R1:W-:Y:S02]  /*0bc0*/  STG.E.U16 desc[UR4][R6.64], R9 ;  /* 0x0000000906007986 */ /* 0x0003e4000c101504 */
.L_x_573:
[----:B------:R-:W-:-:S13]  /*0bd0*/  ISETP.GE.AND P0, PT, R24, R5, PT ;  /* 0x000000051800720c */ /* 0x000fda0003f06270 */
[----:B------:R-:W-:Y:S05]  /*0be0*/  @P0 BREAK B1 ;  /* 0x0000000000010942 */ /* 0x000fea0003800000 */
[----:B------:R-:W-:Y:S05]  /*0bf0*/  @P0 BRA `(.L_x_575) ;  /* 0x0000000000300947 */ /* 0x000fea0003800000 */
[----:B01----:R-:W0:Y:S01]  /*0c00*/  LDC.64 R6, c[0x0][0x218] ;  /* 0x00008600ff067b82 */ /* 0x003e220000000a00 */
[----:B------:R-:W-:Y:S01]  /*0c10*/  IMAD.IADD R9, R3, 0x1, R24 ;  /* 0x0000000103097824 */ /* 0x000fe200078e0218 */
[----:B------:R-:W-:-:S03]  /*0c20*/  IADD3 R24, R24, 0x80, RZ ;  /* 0x0000008018187810 */ /* 0x000fc60007ffe0ff */
[----:B0-----:R-:W-:-:S05]  /*0c30*/  IMAD.WIDE.U32 R6, R9, 0x2, R6 ;  /* 0x0000000209067825 */ /* 0x001fca00078e0006 */
[----:B------:R2:W-:Y:S02]  /*0c40*/  STG.E.U16 desc[UR4][R6.64], R20 ;  /* 0x0000001406007986 */ /* 0x0005e4000c101504 */
.L_x_574:
[----:B------:R-:W-:Y:S05]  /*0c50*/  BSYNC B1 ;  /* 0x0000000000017941 */ /* 0x000fea0003800000 */
.L_x_570:
[----:B------:R-:W-:-:S13]  /*0c60*/  ISETP.GE.AND P0, PT, R24, R5, PT ;  /* 0x000000051800720c */ /* 0x000fda0003f06270 */
[----:B012---:R-:W0:Y:S01]  /*0c70*/  @!P0 LDC.64 R6, c[0x0][0x218] ;  /* 0x00008600ff068b82 */ /* 0x007e220000000a00 */
[----:B------:R-:W-:Y:S02]  /*0c80*/  @!P0 IMAD.IADD R9, R3, 0x1, R24 ;  /* 0x0000000103098824 */ /* 0x000fe400078e0218 */
[----:B------:R-:W-:Y:S02]  /*0c90*/  @!P0 VIADD R24, R24, 0x80 ;  /* 0x0000008018188836 */ /* 0x000fe40000000000 */
[----:B0-----:R-:W-:-:S05]  /*0ca0*/  @!P0 IMAD.WIDE.U32 R6, R9, 0x2, R6 ;  /* 0x0000000209068825 */ /* 0x001fca00078e0006 */
[----:B------:R2:W-:Y:S02]  /*0cb0*/  @!P0 STG.E.U16 desc[UR4][R6.64], R21 ;  /* 0x0000001506008986 */ /* 0x0005e4000c101504 */
.L_x_575:
[----:B------:R-:W-:Y:S05]  /*0cc0*/  BSYNC B0 ;  /* 0x0000000000007941 */ /* 0x000fea0003800000 */
.L_x_569:
[----:B------:R-:W-:Y:S05]  /*0cd0*/  WARPSYNC.ALL ;  /* 0x0000000000007948 */ /* 0x000fea0003800000 */
[----:B------:R-:W-:-:S13]  /*0ce0*/  ISETP.GE.AND P0, PT, R24, R5, PT ;  /* 0x000000051800720c */ /* 0x000fda0003f06270 */
[----:B------:R-:W-:Y:S05]  /*0cf0*/  @P0 EXIT ;  /* 0x000000000000094d */ /* 0x000fea0003800000 */
[----:B------:R-:W3:Y:S01]  /*0d00*/  LDC.64 R4, c[0x0][0x218] ;  /* 0x00008600ff047b82 */ /* 0x000ee20000000a00 */
[----:B------:R-:W-:-:S04]  /*0d10*/  IMAD.IADD R3, R3, 0x1, R24 ;  /* 0x0000000103037824 */ /* 0x000fc800078e0218 */
[----:B---3--:R-:W-:-:S05]  /*0d20*/  IMAD.WIDE.U32 R2, R3, 0x2, R4 ;  /* 0x0000000203027825 */ /* 0x008fca00078e0004 */
[----:B------:R-:W-:Y:S01]  /*0d30*/  STG.E.U16 desc[UR4][R2.64], R22 ;  /* 0x0000001602007986 */ /* 0x000fe2000c101504 */
[----:B------:R-:W-:Y:S05]  /*0d40*/  EXIT ;  /* 0x000000000000794d */ /* 0x000fea0003800000 */
.L_x_576:
        /* <DEDUP_REMOVED lines=11> */
.L_x_42107:


//--------------------- .text._ZN2at6native29vectorized_elementwise_kernelILi4ENS0_13AUnaryFunctorIN3c108BFloat16ES4_S4_ZZZNS0_16fmin_kernel_cudaERNS_18TensorIteratorBaseEENKUlvE_clEvENKUlvE2_clEvEUlS4_S4_E_EESt5arrayIPcLm2EEEEviT0_T1_ --------------------------
	.section	.text._ZN2at6native29vectorized_elementwise_kernelILi4ENS0_13AUnaryFunctorIN3c108BFloat16ES4_S4_ZZZNS0_16fmin_kernel_cudaERNS_18TensorIteratorBaseEENKUlvE_clEvENKUlvE2_clEvEUlS4_S4_E_EESt5arrayIPcLm2EEEEviT0_T1_,"ax",@progbits
	.align	128
        .global         _ZN2at6native29vectorized_elementwise_kernelILi4ENS0_13AUnaryFunctorIN3c108BFloat16ES4_S4_ZZZNS0_16fmin_kernel_cudaERNS_18TensorIteratorBaseEENKUlvE_clEvENKUlvE2_clEvEUlS4_S4_E_EESt5arrayIPcLm2EEEEviT0_T1_
        .type           _ZN2at6native29vectorized_elementwise_kernelILi4ENS0_13AUnaryFunctorIN3c108BFloat16ES4_S4_ZZZNS0_16fmin_kernel_cudaERNS_18TensorIteratorBaseEENKUlvE_clEvENKUlvE2_clEvEUlS4_S4_E_EESt5arrayIPcLm2EEEEviT0_T1_,@function
        .size           _ZN2at6native29vectorized_elementwise_kernelILi4ENS0_13AUnaryFunctorIN3c108BFloat16ES4_S4_ZZZNS0_16fmin_kernel_cudaERNS_18TensorIteratorBaseEENKUlvE_clEvENKUlvE2_clEvEUlS4_S4_E_EESt5arrayIPcLm2EEEEviT0_T1_,(.L_x_42108 - _ZN2at6native29vectorized_elementwise_kernelILi4ENS0_13AUnaryFunctorIN3c108BFloat16ES4_S4_ZZZNS0_16fmin_kernel_cudaERNS_18TensorIteratorBaseEENKUlvE_clEvENKUlvE2_clEvEUlS4_S4_E_EESt5arrayIPcLm2EEEEviT0_T1_)
        .other          _ZN2at6native29vectorized_elementwise_kernelILi4ENS0_13AUnaryFunctorIN3c108BFloat16ES4_S4_ZZZNS0_16fmin_kernel_cudaERNS_18TensorIteratorBaseEENKUlvE_clEvENKUlvE2_clEvEUlS4_S4_E_EESt5arrayIPcLm2EEEEviT0_T1_,@"STO_CUDA_ENTRY STV_DEFAULT"
_ZN2at6native29vectorized_elementwise_kernelILi4ENS0_13AUnaryFunctorIN3c108BFloat16ES4_S4_ZZZNS0_16fmin_kernel_cudaERNS_18TensorIteratorBaseEENKUlvE_clEvENKUlvE2_clEvEUlS4_S4_E_EESt5arrayIPcLm2EEEEviT0_T1_:
.text._ZN2at6native29vectorized_elementwise_kernelILi4ENS0_13AUnaryFunctorIN3c108BFloat16ES4_S4_ZZZNS0_16fmin_kernel_cudaERNS_18TensorIteratorBaseEENKUlvE_clEvENKUlvE2_clEvEUlS4_S4_E_EESt5arrayIPcLm2EEEEviT0_T1_:
        /* <DEDUP_REMOVED lines=14> */
[----:B------:R-:W2:Y:S04]  /*00e0*/  LDG.E.64 R12, desc[UR4][R8.64] ;  /* 0x00000004080c7981 */ /* 0x000ea8000c1e1b00 */
[----:B------:R-:W4:Y:S01]  /*00f0*/  LDG.E.64 R4, desc[UR4][R8.64+0x400] ;  /* 0x0004000408047981 */ /* 0x000f22000c1e1b00 */
[----:B---3--:R-:W-:-:S04]  /*0100*/  IMAD.WIDE.U32 R2, R3, 0x2, R10 ;  /* 0x0000000203027825 */ /* 0x008fc800078e000a */
[----:B-1----:R-:W-:Y:S02]  /*0110*/  IMAD.U32 R10, R7, 0x10000, RZ ;  /* 0x00010000070a7824 */ /* 0x002fe400078e00ff */
[----:B------:R-:W-:Y:S01]  /*0120*/  IMAD.WIDE R2, R15, 0x8, R2 ;  /* 0x000000080f027825 */ /* 0x000fe200078e0202 */
[----:B--2---:R-:W-:-:S03]  /*0130*/  PRMT R0, R12, 0x7632, R0 ;  /* 0x000076320c007816 */ /* 0x004fc60000000000 */
[----:B------:R-:W-:Y:S01]  /*0140*/  IMAD.U32 R11, R12, 0x10000, RZ ;  /* 0x000100000c0b7824 */ /* 0x000fe200078e00ff */
[C---:B------:R-:W-:Y:S01]  /*0150*/  PRMT R6, R13.reuse, 0x7632, R6 ;  /* 0x000076320d067816 */ /* 0x040fe20000000006 */
[----:B------:R-:W-:Y:S01]  /*0160*/  IMAD.U32 R13, R13, 0x10000, RZ ;  /* 0x000100000d0d7824 */ /* 0x000fe200078e00ff */
[C---:B----4-:R-:W-:Y:S01]  /*0170*/  PRMT R7, R4.reuse, 0x7632, R7 ;  /* 0x0000763204077816 */ /* 0x050fe20000000007 */
[----:B------:R-:W-:Y:S01]  /*0180*/  IMAD.U32 R15, R4, 0x10000, RZ ;  /* 0x00010000040f7824 */ /* 0x000fe200078e00ff */
[C---:B------:R-:W-:Y:S01]  /*0190*/  PRMT R4, R5.reuse, 0x7632, R4 ;  /* 0x0000763205047816 */ /* 0x040fe20000000004 */
[----:B------:R-:W-:Y:S01]  /*01a0*/  IMAD.U32 R9, R6, 0x10000, RZ ;  /* 0x0001000006097824 */ /* 0x000fe200078e00ff */
[----:B------:R-:W-:Y:S01]  /*01b0*/  SHF.L.U32 R17, R5, 0x10, RZ ;  /* 0x0000001005117819 */ /* 0x000fe200000006ff */
[----:B------:R-:W-:Y:S01]  /*01c0*/  IMAD.U32 R5, R0, 0x10000, RZ ;  /* 0x0001000000057824 */ /* 0x000fe200078e00ff */
[C---:B------:R-:W-:Y:S01]  /*01d0*/  FMNMX.FTZ R11, R10.reuse, R11, PT ;  /* 0x0000000b0a0b7209 */ /* 0x040fe20003810000 */
[----:B------:R-:W-:Y:S01]  /*01e0*/  IMAD.U32 R7, R7, 0x10000, RZ ;  /* 0x0001000007077824 */ /* 0x000fe200078e00ff */
[----:B------:R-:W-:Y:S01]  /*01f0*/  FMNMX.FTZ R13, R10, R13, PT ;  /* 0x0000000d0a0d7209 */ /* 0x000fe20003810000 */
[----:B------:R-:W-:Y:S01]  /*0200*/  IMAD.U32 R19, R4, 0x10000, RZ ;  /* 0x0001000004137824 */ /* 0x000fe200078e00ff */
[----:B------:R-:W-:-:S02]  /*0210*/  FMNMX.FTZ R15, R10, R15, PT ;  /* 0x0000000f0a0f7209 */ /* 0x000fc40003810000 */
[C---:B------:R-:W-:Y:S02]  /*0220*/  FMNMX.FTZ R17, R10.reuse, R17, PT ;  /* 0x000000110a117209 */ /* 0x040fe40003810000 */
[C---:B------:R-:W-:Y:S02]  /*0230*/  FMNMX.FTZ R0, R10.reuse, R5, PT ;  /* 0x000000050a007209 */ /* 0x040fe40003810000 */
[C---:B------:R-:W-:Y:S02]  /*0240*/  FMNMX.FTZ R4, R10.reuse, R9, PT ;  /* 0x000000090a047209 */ /* 0x040fe40003810000 */
[C---:B------:R-:W-:Y:S02]  /*0250*/  FMNMX.FTZ R6, R10.reuse, R7, PT ;  /* 0x000000070a067209 */ /* 0x040fe40003810000 */
[----:B------:R-:W-:Y:S02]  /*0260*/  FMNMX.FTZ R10, R10, R19, PT ;  /* 0x000000130a0a7209 */ /* 0x000fe40003810000 */
[----:B------:R-:W-:-:S02]  /*0270*/  F2FP.BF16.F32.PACK_AB R12, R0, R11 ;  /* 0x0000000b000c723e */ /* 0x000fc400000010ff */
[----:B------:R-:W-:Y:S02]  /*0280*/  F2FP.BF16.F32.PACK_AB R13, R4, R13 ;  /* 0x0000000d040d723e */ /* 0x000fe400000010ff */
[----:B------:R-:W-:Y:S02]  /*0290*/  F2FP.BF16.F32.PACK_AB R6, R6, R15 ;  /* 0x0000000f0606723e */ /* 0x000fe400000010ff */
[----:B------:R-:W-:Y:S01]  /*02a0*/  F2FP.BF16.F32.PACK_AB R7, R10, R17 ;  /* 0x000000110a07723e */ /* 0x000fe200000010ff */
[----:B------:R-:W-:Y:S04]  /*02b0*/  STG.E.64 desc[UR4][R2.64], R12 ;  /* 0x0000000c02007986 */ /* 0x000fe8000c101b04 */
[----:B------:R-:W-:Y:S01]  /*02c0*/  STG.E.64 desc[UR4][R2.64+0x400], R6 ;  /* 0x0004000602007986 */ /* 0x000fe2000c101b04 */
[----:B------:R-:W-:Y:S05]  /*02d0*/  EXIT ;  /* 0x000000000000794d */ /* 0x000fea0003800000 */
.L_x_577:
        /* <DEDUP_REMOVED lines=125> */
.L_x_580:
[----:B------:R-:W-:-:S13]  /*0ab0*/  ISETP.GE.AND P0, PT, R24, R5, PT ;  /* 0x000000051800720c */ /* 0x000fda0003f06270 */
[----:B------:R-:W-:Y:S05]  /*0ac0*/  @P0 BRA `(.L_x_582) ;  /* 0x0000000000300947 */ /* 0x000fea0003800000 */
[----:B0-----:R-:W0:Y:S01]  /*0ad0*/  LDC.64 R6, c[0x0][0x218] ;  /* 0x00008600ff067b82 */ /* 0x001e220000000a00 */
[----:B------:R-:W-:Y:S01]  /*0ae0*/  IADD3 R11, R3, R24, RZ ;  /* 0x00000018030b7210 */ /* 0x000fe20007ffe0ff */
[----:B------:R-:W-:-:S04]  /*0af0*/  VIADD R24, R24, 0x80 ;  /* 0x0000008018187836 */ /* 0x000fc80000000000 */
[----:B0-----:R-:W-:-:S05]  /*0b00*/  IMAD.WIDE.U32 R6, R11, 0x2, R6 ;  /* 0x000000020b067825 */ /* 0x001fca00078e0006 */
[----:B------:R1:W-:Y:S02]  /*0b10*/  STG.E.U16 desc[UR4][R6.64], R8 ;  /* 0x0000000806007986 */ /* 0x0003e4000c101504 */
.L_x_581:
[----:B------:R-:W-:-:S13]  /*0b20*/  ISETP.GE.AND P0, PT, R24, R5, PT ;  /* 0x000000051800720c */ /* 0x000fda0003f06270 */
[----:B------:R-:W-:Y:S05]  /*0b30*/  @P0 BRA `(.L_x_583) ;  /* 0x0000000000340947 */ /* 0x000fea0003800000 */
[----:B01----:R-:W0:Y:S01]  /*0b40*/  LDC.64 R6, c[0x0][0x218] ;  /* 0x00008600ff067b82 */ /* 0x003e220000000a00 */
[----:B------:R-:W-:Y:S02]  /*0b50*/  IMAD.IADD R11, R3, 0x1, R24 ;  /* 0x00000001030b7824 */ /* 0x000fe400078e0218 */
[----:B------:R-:W-:Y:S02]  /*0b60*/  VIADD R24, R24, 0x80 ;  /* 0x0000008018187836 */ /* 0x000fe40000000000 */
[----:B0-----:R-:W-:-:S05]  /*0b70*/  IMAD.WIDE.U32 R6, R11, 0x2, R6 ;  /* 0x000000020b067825 */ /* 0x001fca00078e0006 */
[----:B------:R1:W-:Y:S02]  /*0b80*/  STG.E.U16 desc[UR4][R6.64], R9 ;  /* 0x0000000906007986 */ /* 0x0003e4000c101504 */
.L_x_582:
        /* <DEDUP_REMOVED lines=8> */
.L_x_583:
[----:B------:R-:W-:Y:S05]  /*0c10*/  BSYNC B1 ;  /* 0x0000000000017941 */ /* 0x000fea0003800000 */
.L_x_579:
[----:B------:R-:W-:-:S13]  /*0c20*/  ISETP.GE.AND P0, PT, R24, R5, PT ;  /* 0x000000051800720c */ /* 0x000fda0003f06270 */
[----:B012---:R-:W0:Y:S01]  /*0c30*/  @!P0 LDC.64 R6, c[0x0][0x218] ;  /* 0x00008600ff068b82 */ /* 0x007e220000000a00 */
[----:B------:R-:W-:Y:S02]  /*0c40*/  @!P0 IMAD.IADD R9, R3, 0x1, R24 ;  /* 0x0000000103098824 */ /* 0x000fe400078e0218 */
[----:B------:R-:W-:Y:S02]  /*0c50*/  @!P0 VIADD R24, R24, 0x80 ;  /* 0x0000008018188836 */ /* 0x000fe40000000000 */
[----:B0-----:R-:W-:-:S05]  /*0c60*/  @!P0 IMAD.WIDE.U32 R6, R9, 0x2, R6 ;  /* 0x0000000209068825 */ /* 0x001fca00078e0006 */
[----:B------:R2:W-:Y:S02]  /*0c70*/  @!P0 STG.E.U16 desc[UR4][R6.64], R21 ;  /* 0x0000001506008986 */ /* 0x0005e4000c101504 */
.L_x_584:
[----:B------:R-:W-:Y:S05]  /*0c80*/  BSYNC B0 ;  /* 0x0000000000007941 */ /* 0x000fea0003800000 */
.L_x_578:
        /* <DEDUP_REMOVED lines=8> */
.L_x_585:
        /* <DEDUP_REMOVED lines=15> */
.L_x_42108:


//--------------------- .text._ZN2at6native29vectorized_elementwise_kernelILi8ENS0_13AUnaryFunctorIN3c108BFloat16ES4_S4_ZZZNS0_16fmin_kernel_cudaERNS_18TensorIteratorBaseEENKUlvE_clEvENKUlvE2_clEvEUlS4_S4_E_EESt5arrayIPcLm2EEEEviT0_T1_ --------------------------
	.section	.text._ZN2at6native29vectorized_elementwise_kernelILi8ENS0_13AUnaryFunctorIN3c108BFloat16ES4_S4_ZZZNS0_16fmin_kernel_cudaERNS_18TensorIteratorBaseEENKUlvE_clEvENKUlvE2_clEvEUlS4_S4_E_EESt5arrayIPcLm2EEEEviT0_T1_,"ax",@progbits
	.align	128
        .global         _ZN2at6native29vectorized_elementwise_kernelILi8ENS0_13AUnaryFunctorIN3c108BFloat16ES4_S4_ZZZNS0_16fmin_kernel_cudaERNS_18TensorIteratorBaseEENKUlvE_clEvENKUlvE2_clEvEUlS4_S4_E_EESt5arrayIPcLm2EEEEviT0_T1_
        .type           _ZN2at6native29vectorized_elementwise_kernelILi8ENS0_13AUnaryFunctorIN3c108BFloat16ES4_S4_ZZZNS0_16fmin_kernel_cudaERNS_18TensorIteratorBaseEENKUlvE_clEvENKUlvE2_clEvEUlS4_S4_E_EESt5arrayIPcLm2EEEEviT0_T1_,@function
        .size           _ZN2at6native29vectorized_elementwise_kernelILi8ENS0_13AUnaryFunctorIN3c108BFloat16ES4_S4_ZZZNS0_16fmin_kernel_cudaERNS_18TensorIteratorBaseEENKUlvE_clEvENKUlvE2_clEvEUlS4_S4_E_EESt5arrayIPcLm2EEEEviT0_T1_,(.L_x_42109 - _ZN2at6native29vectorized_elementwise_kernelILi8ENS0_13AUnaryFunctorIN3c108BFloat16ES4_S4_ZZZNS0_16fmin_kernel_cudaERNS_18TensorIteratorBaseEENKUlvE_clEvENKUlvE2_clEvEUlS4_S4_E_EESt5arrayIPcLm2EEEEviT0_T1_)
        .other          _ZN2at6native29vectorized_elementwise_kernelILi8ENS0_13AUnaryFunctorIN3c108BFloat16ES4_S4_ZZZNS0_16fmin_kernel_cudaERNS_18TensorIteratorBaseEENKUlvE_clEvENKUlvE2_clEvEUlS4_S4_E_EESt5arrayIPcLm2EEEEviT0_T1_,@"STO_CUDA_ENTRY STV_DEFAULT"
_ZN2at6native29vectorized_elementwise_kernelILi8ENS0_13AUnaryFunctorIN3c108BFloat16ES4_S4_ZZZNS0_16fmin_kernel_cudaERNS_18TensorIteratorBaseEENKUlvE_clEvENKUlvE2_clEvEUlS4_S4_E_EESt5arrayIPcLm2EEEEviT0_T1_:
.text._ZN2at6native29vectorized_elementwise_kernelILi8ENS0_13AUnaryFunctorIN3c108BFloat16ES4_S4_ZZZNS0_16fmin_kernel_cudaERNS_18TensorIteratorBaseEENKUlvE_clEvENKUlvE2_clEvEUlS4_S4_E_EESt5arrayIPcLm2EEEEviT0_T1_:
        /* <DEDUP_REMOVED lines=13> */
[----:B0-----:R-:W-:-:S06]  /*00d0*/  IMAD.WIDE.U32 R8, R5, 0x10, R8 ;  /* 0x0000001005087825 */ /* 0x001fcc00078e0008 */
[----:B------:R-:W2:Y:S01]  /*00e0*/  LDG.E.128 R8, desc[UR4][R8.64] ;  /* 0x0000000408087981 */ /* 0x000ea2000c1e1d00 */
[----:B-1----:R-:W-:Y:S02]  /*00f0*/  IMAD.U32 R7, R7, 0x10000, RZ ;  /* 0x0001000007077824 */ /* 0x002fe400078e00ff */
[----:B---3--:R-:W-:-:S04]  /*0100*/  IMAD.WIDE.U32 R2, R3, 0x2, R12 ;  /* 0x0000000203027825 */ /* 0x008fc800078e000c */
[----:B------:R-:W-:Y:S01]  /*0110*/  IMAD.WIDE R2, R5, 0x10, R2 ;  /* 0x0000001005027825 */ /* 0x000fe200078e0202 */
[----:B--2---:R-:W-:-:S03]  /*0120*/  PRMT R0, R8, 0x7632, R0 ;  /* 0x0000763208007816 */ /* 0x004fc60000000000 */
[----:B------:R-:W-:Y:S01]  /*0130*/  IMAD.U32 R18, R10, 0x10000, RZ ;  /* 0x000100000a127824 */ /* 0x000fe200078e00ff */
[C---:B------:R-:W-:Y:S01]  /*0140*/  PRMT R4, R9.reuse, 0x7632, R4 ;  /* 0x0000763209047816 */ /* 0x040fe20000000004 */
[----:B------:R-:W-:Y:S01]  /*0150*/  IMAD.U32 R14, R8, 0x10000, RZ ;  /* 0x00010000080e7824 */ /* 0x000fe200078e00ff */
[----:B------:R-:W-:Y:S01]  /*0160*/  PRMT R6, R10, 0x7632, R6 ;  /* 0x000076320a067816 */ /* 0x000fe20000000006 */
[----:B------:R-:W-:Y:S01]  /*0170*/  IMAD.U32 R16, R9, 0x10000, RZ ;  /* 0x0001000009107824 */ /* 0x000fe200078e00ff */
[C---:B------:R-:W-:Y:S01]  /*0180*/  PRMT R10, R11.reuse, 0x7632, R10 ;  /* 0x000076320b0a7816 */ /* 0x040fe2000000000a */
[----:B------:R-:W-:Y:S01]  /*0190*/  IMAD.U32 R0, R0, 0x10000, RZ ;  /* 0x0001000000007824 */ /* 0x000fe200078e00ff */
[----:B------:R-:W-:Y:S01]  /*01a0*/  SHF.L.U32 R20, R11, 0x10, RZ ;  /* 0x000000100b147819 */ /* 0x000fe200000006ff */
[----:B------:R-:W-:Y:S01]  /*01b0*/  IMAD.U32 R4, R4, 0x10000, RZ ;  /* 0x0001000004047824 */ /* 0x000fe200078e00ff */
[C---:B------:R-:W-:Y:S01]  /*01c0*/  FMNMX.FTZ R14, R7.reuse, R14, PT ;  /* 0x0000000e070e7209 */ /* 0x040fe20003810000 */
[----:B------:R-:W-:Y:S01]  /*01d0*/  IMAD.U32 R6, R6, 0x10000, RZ ;  /* 0x0001000006067824 */ /* 0x000fe200078e00ff */
[C---:B------:R-:W-:Y:S01]  /*01e0*/  FMNMX.FTZ R16, R7.reuse, R16, PT ;  /* 0x0000001007107209 */ /* 0x040fe20003810000 */
        /* <DEDUP_REMOVED lines=10> */
[----:B------:R-:W-:-:S05]  /*0290*/  F2FP.BF16.F32.PACK_AB R7, R7, R20 ;  /* 0x000000140707723e */ /* 0x000fca00000010ff */
[----:B------:R-:W-:Y:S01]  /*02a0*/  STG.E.128 desc[UR4][R2.64], R4 ;  /* 0x0000000402007986 */ /* 0x000fe2000c101d04 */
[----:B------:R-:W-:Y:S05]  /*02b0*/  EXIT ;  /* 0x000000000000794d */ /* 0x000fea0003800000 */
.L_x_586:
        /* <DEDUP_REMOVED lines=125> */
.L_x_589:
[----:B------:R-:W-:-:S13]  /*0a90*/  ISETP.GE.AND P0, PT, R24, R5, PT ;  /* 0x000000051800720c */ /* 0x000fda0003f06270 */
[----:B------:R-:W-:Y:S05]  /*0aa0*/  @P0 BRA `(.L_x_591) ;  /* 0x0000000000300947 */ /* 0x000fea0003800000 */
[----:B0-----:R-:W0:Y:S01]  /*0ab0*/  LDC.64 R6, c[0x0][0x218] ;  /* 0x00008600ff067b82 */ /* 0x001e220000000a00 */
[----:B------:R-:W-:Y:S01]  /*0ac0*/  IADD3 R11, R3, R24, RZ ;  /* 0x00000018030b7210 */ /* 0x000fe20007ffe0ff */
[----:B------:R-:W-:-:S04]  /*0ad0*/  VIADD R24, R24, 0x80 ;  /* 0x0000008018187836 */ /* 0x000fc80000000000 */
[----:B0-----:R-:W-:-:S05]  /*0ae0*/  IMAD.WIDE.U32 R6, R11, 0x2, R6 ;  /* 0x000000020b067825 */ /* 0x001fca00078e0006 */
[----:B------:R1:W-:Y:S02]  /*0af0*/  STG.E.U16 desc[UR4][R6.64], R8 ;  /* 0x0000000806007986 */ /* 0x0003e4000c101504 */
.L_x_590:
[----:B------:R-:W-:-:S13]  /*0b00*/  ISETP.GE.AND P0, PT, R24, R5, PT ;  /* 0x000000051800720c */ /* 0x000fda0003f06270 */
[----:B------:R-:W-:Y:S05]  /*0b10*/  @P0 BRA `(.L_x_592) ;  /* 0x0000000000340947 */ /* 0x000fea0003800000 */
[----:B01----:R-:W0:Y:S01]  /*0b20*/  LDC.64 R6, c[0x0][0x218] ;  /* 0x00008600ff067b82 */ /* 0x003e220000000a00 */
[----:B------:R-:W-:Y:S02]  /*0b30*/  IMAD.IADD R11, R3, 0x1, R24 ;  /* 0x00000001030b7824 */ /* 0x000fe400078e0218 */
[----:B------:R-:W-:Y:S02]  /*0b40*/  VIADD R24, R24, 0x80 ;  /* 0x0000008018187836 */ /* 0x000fe40000000000 */
[----:B0-----:R-:W-:-:S05]  /*0b50*/  IMAD.WIDE.U32 R6, R11, 0x2, R6 ;  /* 0x000000020b067825 */ /* 0x001fca00078e0006 */
[----:B------:R1:W-:Y:S02]  /*0b60*/  STG.E.U16 desc[UR4][R6.64], R9 ;  /* 0x0000000906007986 */ /* 0x0003e4000c101504 */
.L_x_591:
        /* <DEDUP_REMOVED lines=8> */
.L_x_592:
[----:B------:R-:W-:Y:S05]  /*0bf0*/  BSYNC B1 ;  /* 0x0000000000017941 */ /* 0x000fea0003800000 */
.L_x_588:
[----:B------:R-:W-:-:S13]  /*0c00*/  ISETP.GE.AND P0, PT, R24, R5, PT ;  /* 0x000000051800720c */ /* 0x000fda0003f06270 */
[----:B012---:R-:W0:Y:S01]  /*0c10*/  @!P0 LDC.64 R6, c[0x0][0x218] ;  /* 0x00008600ff068b82 */ /* 0x007e220000000a00 */
[----:B------:R-:W-:Y:S02]  /*0c20*/  @!P0 IMAD.IADD R9, R3, 0x1, R24 ;  /* 0x0000000103098824 */ /* 0x000fe400078e0218 */
[----:B------:R-:W-:Y:S02]  /*0c30*/  @!P0 VIADD R24, R24, 0x80 ;  /* 0x0000008018188836 */ /* 0x000fe40000000000 */
[----:B0-----:R-:W-:-:S05]  /*0c40*/  @!P0 IMAD.WIDE.U32 R6, R9, 0x2, R6 ;  /* 0x0000000209068825 */ /* 0x001fca00078e0006 */
[----:B------:R2:W-:Y:S02]  /*0c50*/  @!P0 STG.E.U16 desc[UR4][R6.64], R21 ;  /* 0x0000001506008986 */ /* 0x0005e4000c101504 */
.L_x_593:
[----:B------:R-:W-:Y:S05]  /*0c60*/  BSYNC B0 ;  /* 0x0000000000007941 */ /* 0x000fea0003800000 */
.L_x_587:
        /* <DEDUP_REMOVED lines=8> */
.L_x_594:
        /* <DEDUP_REMOVED lines=9> */
.L_x_42109:


//--------------------- .text._ZN2at6native18elementwise_kernelILi128ELi4EZNS0_15gpu_kernel_implINS0_13BinaryFunctorIN3c108BFloat16ES5_S5_ZZZNS0_16fmin_kernel_cudaERNS_18TensorIteratorBaseEENKUlvE_clEvENKUlvE2_clEvEUlS5_S5_E_EEEEvS7_RKT_EUliE_EEviT1_ --------------------------
	.section	.text._ZN2at6native18elementwise_kernelILi128ELi4EZNS0_15gpu_kernel_implINS0_13BinaryFunctorIN3c108BFloat16ES5_S5_ZZZNS0_16fmin_kernel_cudaERNS_18TensorIteratorBaseEENKUlvE_clEvENKUlvE2_clEvEUlS5_S5_E_EEEEvS7_RKT_EUliE_EEviT1_,"ax",@progbits
	.align	128
        .global         _ZN2at6native18elementwise_kernelILi128ELi4EZNS0_15gpu_kernel_implINS0_13BinaryFunctorIN3c108BFloat16ES5_S5_ZZZNS0_16fmin_kernel_cudaERNS_18TensorIteratorBaseEENKUlvE_clEvENKUlvE2_clEvEUlS5_S5_E_EEEEvS7_RKT_EUliE_EEviT1_
        .type           _ZN2at6native18elementwise_kernelILi128ELi4EZNS0_15gpu_kernel_implINS0_13BinaryFunctorIN3c108BFloat16ES5_S5_ZZZNS0_16fmin_kernel_cudaERNS_18TensorIteratorBaseEENKUlvE_clEvENKUlvE2_clEvEUlS5_S5_E_EEEEvS7_RKT_EUliE_EEviT1_,@function
        .size           _ZN2at6native18elementwise_kernelILi128ELi4EZNS0_15gpu_kernel_implINS0_13BinaryFunctorIN3c108BFloat16ES5_S5_ZZZNS0_16fmin_kernel_cudaERNS_18TensorIteratorBaseEENKUlvE_clEvENKUlvE2_clEvEUlS5_S5_E_EEEEvS7_RKT_EUliE_EEviT1_,(.L_x_42110 - _ZN2at6native18elementwise_kernelILi128ELi4EZNS0_15gpu_kernel_implINS0_13BinaryFunctorIN3c108BFloat16ES5_S5_ZZZNS0_16fmin_kernel_cudaERNS_18TensorIteratorBaseEENKUlvE_clEvENKUlvE2_clEvEUlS5_S5_E_EEEEvS7_RKT_EUliE_EEviT1_)
        .other          _ZN2at6native18elementwise_kernelILi128ELi4EZNS0_15gpu_kernel_implINS0_13BinaryFunctorIN3c108BFloat16ES5_S5_ZZZNS0_16fmin_kernel_cudaERNS_18TensorIteratorBaseEENKUlvE_clEvENKUlvE2_clEvEUlS5_S5_E_EEEEvS7_RKT_EUliE_EEviT1_,@"STO_CUDA_ENTRY STV_DEFAULT"
_ZN2at6native18elementwise_kernelILi128ELi4EZNS0_15gpu_kernel_implINS0_13BinaryFunctorIN3c108BFloat16ES5_S5_ZZZNS0_16fmin_kernel_cudaERNS_18TensorIteratorBaseEENKUlvE_clEvENKUlvE2_clEvEUlS5_S5_E_EEEEvS7_RKT_EUliE_EEviT1_:
.text._ZN2at6native18elementwise_kernelILi128ELi4EZNS0_15gpu_kernel_implINS0_13BinaryFunctorIN3c108BFloat16ES5_S5_ZZZNS0_16fmin_kernel_cudaERNS_18TensorIteratorBaseEENKUlvE_clEvENKUlvE2_clEvEUlS5_S5_E_EEEEvS7_RKT_EUliE_EEviT1_:
        /* <DEDUP_REMOVED lines=19> */
[----:B------:R-:W-:Y:S01]  /*0130*/  ULDC UR6, c[0x0][0x350] ;  /* 0x0000d40000067ab9 */ /* 0x000fe20000000800 */
[----:B------:R-:W-:Y:S01]  /*0140*/  IMAD.HI.U32 R4, R19, UR4, R2 ;  /* 0x0000000413047c27 */ /* 0x000fe2000f8e0002 */
[----:B------:R-:W-:-:S04]  /*0150*/  ULDC UR4, c[0x0][0x21c] ;  /* 0x0000870000047ab9 */ /* 0x000fc80000000800 */
[----:B------:R-:W-:-:S05]  /*0160*/  SHF.R.U32.HI R5, RZ, UR5, R4 ;  /* 0x00000005ff057c19 */ /* 0x000fca0008011604 */
[----:B------:R-:W-:-:S04]  /*0170*/  IMAD.MOV R0, RZ, RZ, -R5 ;  /* 0x000000ffff007224 */ /* 0x000fc800078e0a05 */
[----:B------:R-:W-:Y:S01]  /*0180*/  IMAD R19, R0, UR4, R19 ;  /* 0x0000000400137c24 */ /* 0x000fe2000f8e0213 */
[----:B------:R-:W-:-:S03]  /*0190*/  ULDC.64 UR4, c[0x0][0x348] ;  /* 0x0000d20000047ab9 */ /* 0x000fc60000000a00 */
[C---:B------:R-:W-:Y:S02]  /*01a0*/  IMAD R16, R19.reuse, UR4, RZ ;  /* 0x0000000413107c24 */ /* 0x040fe4000f8e02ff */
        /* <DEDUP_REMOVED lines=9> */
[----:B------:R-:W-:-:S04]  /*0240*/  ULDC UR4, c[0x0][0x354] ;  /* 0x0000d50000047ab9 */ /* 0x000fc80000000800 */
[----:B------:R-:W-:-:S04]  /*0250*/  IMAD.MOV R4, RZ, RZ, -R3 ;  /* 0x000000ffff047224 */ /* 0x000fc800078e0a03 */
[----:B------:R-:W-:Y:S01]  /*0260*/  IMAD R5, R4, UR8, R5 ;  /* 0x0000000804057c24 */ /* 0x000fe2000f8e0205 */
[----:B------:R-:W-:-:S03]  /*0270*/  ULDC.64 UR8, c[0x0][0x358] ;  /* 0x0000d60000087ab9 */ /* 0x000fc60000000a00 */
[C---:B------:R-:W-:Y:S02]  /*0280*/  IMAD R22, R5.reuse, UR9, RZ ;  /* 0x0000000905167c24 */ /* 0x040fe4000f8e02ff */
[C---:B------:R-:W-:Y:S02]  /*0290*/  IMAD R16, R5.reuse, UR4, R16 ;  /* 0x0000000405107c24 */ /* 0x040fe4000f8e0210 */
[----:B------:R-:W-:Y:S02]  /*02a0*/  IMAD R0, R5, UR8, R0 ;  /* 0x0000000805007c24 */ /* 0x000fe4000f8e0200 */
[----:B------:R-:W-:Y:S01]  /*02b0*/  IMAD R22, R19, UR6, R22 ;  /* 0x0000000613167c24 */ /* 0x000fe2000f8e0216 */
[----:B------:R-:W-:Y:S06]  /*02c0*/  @!P0 BRA `(.L_x_597) ;  /* 0x0000001400008947 */ /* 0x000fec0003800000 */
[----:B------:R-:W-:Y:S01]  /*02d0*/  IMAD.MOV.U32 R2, RZ, RZ, RZ ;  /* 0x000000ffff027224 */ /* 0x000fe200078e00ff */
[----:B------:R-:W-:Y:S01]  /*02e0*/  ULDC.64 UR4, c[0x0][0x238] ;  /* 0x00008e0000047ab9 */ /* 0x000fe20000000a00 */
        /* <DEDUP_REMOVED lines=8> */
[C---:B------:R-:W-:Y:S02]  /*0370*/  IMAD R16, R3.reuse, UR4, R16 ;  /* 0x0000000403107c24 */ /* 0x040fe4000f8e0210 */
        /* <DEDUP_REMOVED lines=299> */
[----:B------:R-:W-:Y:S02]  /*1630*/  ULDC UR6, c[0x0][0x470] ;  /* 0x00011c0000067ab9 */ /* 0x000fe40000000800 */
        /* <DEDUP_REMOVED lines=8> */
[----:B------:R-:W-:-:S07]  /*16c0*/  IMAD R22, R3, UR6, R22 ;  /* 0x0000000603167c24 */ /* 0x000fce000f8e0216 */
.L_x_597:
        /* <DEDUP_REMOVED lines=23> */
.L_x_601:
[----:B------:R-:W2:Y:S02]  /*1840*/  LDG.E.U8 R2, desc[UR36][R2.64] ;  /* 0x0000002402027981 */ /* 0x000ea4000c1e1100 */
[----:B--2---:R-:W-:-:S04]  /*1850*/  I2FP.F32.U32 R0, R2 ;  /* 0x0000000200007245 */ /* 0x004fc80000201000 */
[----:B------:R-:W-:-:S04]  /*1860*/  F2FP.BF16.F32.PACK_AB R0, RZ, R0 ;  /* 0x00000000ff00723e */ /* 0x000fc800000010ff */
[----:B------:R-:W-:Y:S01]  /*1870*/  PRMT R19, R0, 0x7610, R19 ;  /* 0x0000761000137816 */ /* 0x000fe20000000013 */
[----:B------:R-:W-:Y:S06]  /*1880*/  BRA `(.L_x_603) ;  /* 0x0000000c00c87947 */ /* 0x000fec0003800000 */
.L_x_600:
        /* <DEDUP_REMOVED lines=11> */
.L_x_605:
[----:B------:R-:W2:Y:S02]  /*1940*/  LDG.E R2, desc[UR36][R2.64] ;  /* 0x0000002402027981 */ /* 0x000ea4000c1e1900 */
[----:B--2---:R-:W-:-:S04]  /*1950*/  I2FP.F32.S32 R0, R2 ;  /* 0x0000000200007245 */ /* 0x004fc80000201400 */
[----:B------:R-:W-:-:S04]  /*1960*/  F2FP.BF16.F32.PACK_AB R0, RZ, R0 ;  /* 0x00000000ff00723e */ /* 0x000fc800000010ff */
[----:B------:R-:W-:Y:S01]  /*1970*/  PRMT R19, R0, 0x7610, R19 ;  /* 0x0000761000137816 */ /* 0x000fe20000000013 */
[----:B------:R-:W-:Y:S06]  /*1980*/  BRA `(.L_x_603) ;  /* 0x0000000c00887947 */ /* 0x000fec0003800000 */
.L_x_604:
[----:B------:R-:W2:Y:S02]  /*1990*/  LDG.E.U16 R2, desc[UR36][R2.64] ;  /* 0x0000002402027981 */ /* 0x000ea4000c1e1500 */
[----:B--2---:R-:W0:Y:S02]  /*19a0*/  I2F.S16 R0, R2 ;  /* 0x0000000200007306 */ /* 0x004e240000101400 */
[----:B0-----:R-:W-:-:S04]  /*19b0*/  F2FP.BF16.F32.PACK_AB R0, RZ, R0 ;  /* 0x00000000ff00723e */ /* 0x001fc800000010ff */
[----:B------:R-:W-:Y:S01]  /*19c0*/  PRMT R19, R0, 0x7610, R19 ;  /* 0x0000761000137816 */ /* 0x000fe20000000013 */
[----:B------:R-:W-:Y:S06]  /*19d0*/  BRA `(.L_x_603) ;  /* 0x0000000c00747947 */ /* 0x000fec0003800000 */
.L_x_599:
        /* <DEDUP_REMOVED lines=9> */
.L_x_607:
[----:B------:R-:W2:Y:S02]  /*1a70*/  LDG.E.U16 R0, desc[UR36][R2.64] ;  /* 0x0000002402007981 */ /* 0x000ea4000c1e1500 */
[----:B--2---:R-:W-:-:S05]  /*1a80*/  HADD2.F32 R0, -RZ, R0.H0_H0 ;  /* 0x20000000ff007230 */ /* 0x004fca0000004100 */
[----:B------:R-:W-:-:S04]  /*1a90*/  F2FP.BF16.F32.PACK_AB R0, RZ, R0 ;  /* 0x00000000ff00723e */ /* 0x000fc800000010ff */
[----:B------:R-:W-:Y:S01]  /*1aa0*/  PRMT R19, R0, 0x7610, R19 ;  /* 0x0000761000137816 */ /* 0x000fe20000000013 */
[----:B------:R-:W-:Y:S06]  /*1ab0*/  BRA `(.L_x_603) ;  /* 0x0000000c003c7947 */ /* 0x000fec0003800000 */
.L_x_606:
        /* <DEDUP_REMOVED lines=9> */
.L_x_609:
[----:B------:R-:W2:Y:S02]  /*1b50*/  LDG.E.U16 R2, desc[UR36][R2.64] ;  /* 0x0000002402027981 */ /* 0x000ea4000c1e1500 */
[----:B--2---:R-:W-:-:S05]  /*1b60*/  HADD2.F32 R0, -RZ, R2.H0_H0 ;  /* 0x20000002ff007230 */ /* 0x004fca0000004100 */
[----:B------:R-:W-:-:S04]  /*1b70*/  F2FP.BF16.F32.PACK_AB R0, RZ, R0 ;  /* 0x00000000ff00723e */ /* 0x000fc800000010ff */
[----:B------:R-:W-:Y:S01]  /*1b80*/  PRMT R19, R0, 0x7610, R19 ;  /* 0x0000761000137816 */ /* 0x000fe20000000013 */
[----:B------:R-:W-:Y:S06]  /*1b90*/  BRA `(.L_x_603) ;  /* 0x0000000c00047947 */ /* 0x000fec0003800000 */
.L_x_608:
        /* <DEDUP_REMOVED lines=9> */
.L_x_598:
        /* <DEDUP_REMOVED lines=14> */
.L_x_612:
        /* <DEDUP_REMOVED lines=9> */
.L_x_611:
        /* <DEDUP_REMOVED lines=28> */
.L_x_614:
        /* <DEDUP_REMOVED lines=15> */
.L_x_613:
[----:B------:R0:W5:Y:S01]  /*2050*/  LDG.E.U16 R19, desc[UR36][R2.64] ;  /* 0x0000002402137981 */ /* 0x000162000c1e1500 */
[----:B------:R-:W-:Y:S05]  /*2060*/  BRA `(.L_x_603) ;  /* 0x0000000400d07947 */ /* 0x000fea0003800000 */
.L_x_610:
        /* <DEDUP_REMOVED lines=13> */
.L_x_617:
        /* <DEDUP_REMOVED lines=21> */
.L_x_621:
[----:B------:R-:W-:Y:S05]  /*2290*/  BSYNC B1 ;  /* 0x0000000000017941 */ /* 0x000fea0003800000 */
.L_x_620:
[----:B------:R-:W-:Y:S01]  /*22a0*/  LEA R3, R0, 0x3b800000, 0x17 ;  /* 0x3b80000000037811 */ /* 0x000fe200078eb8ff */
[----:B------:R-:W-:-:S05]  /*22b0*/  IMAD.SHL.U32 R0, R2, 0x100000, RZ ;  /* 0x0010000002007824 */ /* 0x000fca00078e00ff */
[----:B------:R-:W-:-:S07]  /*22c0*/  LOP3.LUT R0, R3, R0, R4, 0xfe, !PT ;  /* 0x0000000003007212 */ /* 0x000fce00078efe04 */
.L_x_619:
[----:B------:R-:W-:Y:S05]  /*22d0*/  BSYNC B0 ;  /* 0x0000000000007941 */ /* 0x000fea0003800000 */
.L_x_618:
[----:B------:R-:W-:-:S04]  /*22e0*/  F2FP.BF16.F32.PACK_AB R0, RZ, R0 ;  /* 0x00000000ff00723e */ /* 0x000fc800000010ff */
[----:B------:R-:W-:Y:S01]  /*22f0*/  PRMT R19, R0, 0x7610, R19 ;  /* 0x0000761000137816 */ /* 0x000fe20000000013 */
[----:B------:R-:W-:Y:S06]  /*2300*/  BRA `(.L_x_603) ;  /* 0x0000000400287947 */ /* 0x000fec0003800000 */
.L_x_616:
        /* <DEDUP_REMOVED lines=21> */
.L_x_625:
[----:B------:R-:W-:Y:S05]  /*2460*/  BSYNC B1 ;  /* 0x0000000000017941 */ /* 0x000fea0003800000 */
.L_x_624:
[----:B------:R-:W-:Y:S01]  /*2470*/  LEA R3, R0, 0x37800000, 0x17 ;  /* 0x3780000000037811 */ /* 0x000fe200078eb8ff */
[----:B------:R-:W-:-:S05]  /*2480*/  IMAD.SHL.U32 R0, R2, 0x200000, RZ ;  /* 0x0020000002007824 */ /* 0x000fca00078e00ff */
[----:B------:R-:W-:-:S07]  /*2490*/  LOP3.LUT R0, R3, R0, R4, 0xfe, !PT ;  /* 0x0000000003007212 */ /* 0x000fce00078efe04 */
.L_x_623:
[----:B------:R-:W-:Y:S05]  /*24a0*/  BSYNC B0 ;  /* 0x0000000000007941 */ /* 0x000fea0003800000 */
.L_x_622:
[----:B------:R-:W-:-:S04]  /*24b0*/  F2FP.BF16.F32.PACK_AB R0, RZ, R0 ;  /* 0x00000000ff00723e */ /* 0x000fc800000010ff */
[----:B------:R-:W-:Y:S01]  /*24c0*/  PRMT R19, R0, 0x7610, R19 ;  /* 0x0000761000137816 */ /* 0x000fe20000000013 */
[----:B------:R-:W-:Y:S06]  /*24d0*/  BRA `(.L_x_603) ;  /* 0x0000000000b47947 */ /* 0x000fec0003800000 */
.L_x_615:
        /* <DEDUP_REMOVED lines=14> */
.L_x_629:
[----:B------:R-:W-:Y:S05]  /*25c0*/  BSYNC B0 ;  /* 0x0000000000007941 */ /* 0x000fea0003800000 */
.L_x_628:
[----:B------:R-:W-:-:S04]  /*25d0*/  F2FP.BF16.F32.PACK_AB R0, RZ, R0 ;  /* 0x00000000ff00723e */ /* 0x000fc800000010ff */
[----:B------:R-:W-:Y:S01]  /*25e0*/  PRMT R19, R0, 0x7610, R19 ;  /* 0x0000761000137816 */ /* 0x000fe20000000013 */
[----:B------:R-:W-:Y:S06]  /*25f0*/  BRA `(.L_x_603) ;  /* 0x00000000006c7947 */ /* 0x000fec0003800000 */
.L_x_602:
        /* <DEDUP_REMOVED lines=16> */
.L_x_630:
[----:B------:R-:W-:Y:S01]  /*2700*/  PRMT R19, RZ, 0x7610, R19 ;  /* 0x00007610ff137816 */ /* 0x000fe20000000013 */
[----:B------:R-:W-:Y:S06]  /*2710*/  BRA `(.L_x_603) ;  /* 0x0000000000247947 */ /* 0x000fec0003800000 */
.L_x_627:
[----:B------:R-:W2:Y:S02]  /*2720*/  LDG.E.64 R2, desc[UR36][R2.64] ;  /* 0x0000002402027981 */ /* 0x000ea4000c1e1b00 */
[----:B--2---:R-:W0:Y:S02]  /*2730*/  I2F.U64 R0, R2 ;  /* 0x0000000200007312 */ /* 0x004e240000301000 */
[----:B0-----:R-:W-:-:S04]  /*2740*/  F2FP.BF16.F32.PACK_AB R0, RZ, R0 ;  /* 0x00000000ff00723e */ /* 0x001fc800000010ff */
[----:B------:R-:W-:Y:S01]  /*2750*/  PRMT R19, R0, 0x7610, R19 ;  /* 0x0000761000137816 */ /* 0x000fe20000000013 */
[----:B------:R-:W-:Y:S06]  /*2760*/  BRA `(.L_x_603) ;  /* 0x0000000000107947 */ /* 0x000fec0003800000 */
.L_x_626:
[----:B------:R-:W2:Y:S02]  /*2770*/  LDG.E R2, desc[UR36][R2.64] ;  /* 0x0000002402027981 */ /* 0x000ea4000c1e1900 */
[----:B--2---:R-:W-:-:S04]  /*2780*/  I2FP.F32.U32 R0, R2 ;  /* 0x0000000200007245 */ /* 0x004fc80000201000 */
[----:B------:R-:W-:-:S04]  /*2790*/  F2FP.BF16.F32.PACK_AB R0, RZ, R0 ;  /* 0x00000000ff00723e */ /* 0x000fc800000010ff */
[----:B------:R-:W-:-:S07]  /*27a0*/  PRMT R19, R0, 0x7610, R19 ;  /* 0x0000761000137816 */ /* 0x000fce0000000013 */
.L_x_603:
[----:B------:R-:W1:Y:S01]  /*27b0*/  LDC.U8 R4, c[0x0][0x493] ;  /* 0x000124c0ff047b82 */ /* 0x000e620000000000 */
[----:B------:R-:W-:Y:S02]  /*27c0*/  ULDC.64 UR4, c[0x0][0x488] ;  /* 0x0001220000047ab9 */ /* 0x000fe40000000a00 */
[----:B0-----:R-:W-:-:S05]  /*27d0*/  IADD3 R2, P1, R22, UR4, RZ ;  /* 0x0000000416027c10 */ /* 0x001fca000ff3e0ff */
[----:B------:R-:W-:Y:S01]  /*27e0*/  IMAD.X R3, RZ, RZ, UR5, P1 ;  /* 0x00000005ff037e24 */ /* 0x000fe200088e06ff */
[----:B-1----:R-:W-:-:S04]  /*27f0*/  PRMT R0, R4, 0x9910, RZ ;  /* 0x0000991004007816 */ /* 0x002fc800000000ff */
        /* <DEDUP_REMOVED lines=14> */
.L_x_634:
[----:B------:R-:W2:Y:S02]  /*28e0*/  LDG.E.U8 R2, desc[UR36][R2.64] ;  /* 0x0000002402027981 */ /* 0x000ea4000c1e1100 */
[----:B--2---:R-:W-:-:S04]  /*28f0*/  I2FP.F32.U32 R0, R2 ;  /* 0x0000000200007245 */ /* 0x004fc80000201000 */
[----:B------:R-:W-:Y:S01]  /*2900*/  F2FP.BF16.F32.PACK_AB R0, RZ, R0 ;  /* 0x00000000ff00723e */ /* 0x000fe200000010ff */
[----:B------:R-:W-:Y:S06]  /*2910*/  BRA `(.L_x_636) ;  /* 0x0000000c00907947 */ /* 0x000fec0003800000 */
.L_x_633:
        /* <DEDUP_REMOVED lines=10> */
.L_x_638:
[----:B------:R-:W2:Y:S02]  /*29c0*/  LDG.E R2, desc[UR36][R2.64] ;  /* 0x0000002402027981 */ /* 0x000ea4000c1e1900 */
[----:B--2---:R-:W-:-:S04]  /*29d0*/  I2FP.F32.S32 R0, R2 ;  /* 0x0000000200007245 */ /* 0x004fc80000201400 */
[----:B------:R-:W-:Y:S01]  /*29e0*/  F2FP.BF16.F32.PACK_AB R0, RZ, R0 ;  /* 0x00000000ff00723e */ /* 0x000fe200000010ff */
[----:B------:R-:W-:Y:S06]  /*29f0*/  BRA `(.L_x_636) ;  /* 0x0000000c00587947 */ /* 0x000fec0003800000 */
.L_x_637:
[----:B------:R-:W2:Y:S02]  /*2a00*/  LDG.E.U16 R2, desc[UR36][R2.64] ;  /* 0x0000002402027981 */ /* 0x000ea4000c1e1500 */
[----:B--2---:R-:W0:Y:S02]  /*2a10*/  I2F.S16 R0, R2 ;  /* 0x0000000200007306 */ /* 0x004e240000101400 */
[----:B0-----:R-:W-:Y:S01]  /*2a20*/  F2FP.BF16.F32.PACK_AB R0, RZ, R0 ;  /* 0x00000000ff00723e */ /* 0x001fe200000010ff */
[----:B------:R-:W-:Y:S06]  /*2a30*/  BRA `(.L_x_636) ;  /* 0x0000000c00487947 */ /* 0x000fec0003800000 */
.L_x_632:
        /* <DEDUP_REMOVED lines=9> */
.L_x_640:
[----:B------:R-:W2:Y:S02]  /*2ad0*/  LDG.E.U16 R0, desc[UR36][R2.64] ;  /* 0x0000002402007981 */ /* 0x000ea4000c1e1500 */
[----:B--2---:R-:W-:-:S05]  /*2ae0*/  HADD2.F32 R0, -RZ, R0.H0_H0 ;  /* 0x20000000ff007230 */ /* 0x004fca0000004100 */
[----:B------:R-:W-:Y:S01]  /*2af0*/  F2FP.BF16.F32.PACK_AB R0, RZ, R0 ;  /* 0x00000000ff00723e */ /* 0x000fe200000010ff */
[----:B------:R-:W-:Y:S06]  /*2b00*/  BRA `(.L_x_636) ;  /* 0x0000000c00147947 */ /* 0x000fec0003800000 */
.L_x_639:
        /* <DEDUP_REMOVED lines=9> */
.L_x_642:
[----:B------:R-:W2:Y:S02]  /*2ba0*/  LDG.E.U16 R2, desc[UR36][R2.64] ;  /* 0x0000002402027981 */ /* 0x000ea4000c1e1500 */
[----:B--2---:R-:W-:-:S05]  /*2bb0*/  HADD2.F32 R0, -RZ, R2.H0_H0 ;  /* 0x20000002ff007230 */ /* 0x004fca0000004100 */
[----:B------:R-:W-:Y:S01]  /*2bc0*/  F2FP.BF16.F32.PACK_AB R0, RZ, R0 ;  /* 0x00000000ff00723e */ /* 0x000fe200000010ff */
[----:B------:R-:W-:Y:S06]  /*2bd0*/  BRA `(.L_x_636) ;  /* 0x0000000800e07947 */ /* 0x000fec0003800000 */
.L_x_641:
        /* <DEDUP_REMOVED lines=8> */
.L_x_631:
        /* <DEDUP_REMOVED lines=13> */
.L_x_645:
        /* <DEDUP_REMOVED lines=8> */
.L_x_644:
        /* <DEDUP_REMOVED lines=28> */
.L_x_647:
        /* <DEDUP_REMOVED lines=15> */
.L_x_646:
[----:B------:R0:W5:Y:S01]  /*3060*/  LDG.E.U16 R0, desc[UR36][R2.64] ;  /* 0x0000002402007981 */ /* 0x000162000c1e1500 */
[----:B------:R-:W-:Y:S05]  /*3070*/  BRA `(.L_x_636) ;  /* 0x0000000400b87947 */ /* 0x000fea0003800000 */
.L_x_643:
        /* <DEDUP_REMOVED lines=12> */
.L_x_650:
        /* <DEDUP_REMOVED lines=21> */
.L_x_654:
[----:B------:R-:W-:Y:S05]  /*3290*/  BSYNC B1 ;  /* 0x0000000000017941 */ /* 0x000fea0003800000 */
.L_x_653:
[----:B------:R-:W-:Y:S01]  /*32a0*/  LEA R3, R0, 0x3b800000, 0x17 ;  /* 0x3b80000000037811 */ /* 0x000fe200078eb8ff */
[----:B------:R-:W-:-:S05]  /*32b0*/  IMAD.SHL.U32 R0, R2, 0x100000, RZ ;  /* 0x0010000002007824 */ /* 0x000fca00078e00ff */
[----:B------:R-:W-:-:S07]  /*32c0*/  LOP3.LUT R0, R3, R0, R4, 0xfe, !PT ;  /* 0x0000000003007212 */ /* 0x000fce00078efe04 */
.L_x_652:
[----:B------:R-:W-:Y:S05]  /*32d0*/  BSYNC B0 ;  /* 0x0000000000007941 */ /* 0x000fea0003800000 */
.L_x_651:
[----:B------:R-:W-:Y:S01]  /*32e0*/  F2FP.BF16.F32.PACK_AB R0, RZ, R0 ;  /* 0x00000000ff00723e */ /* 0x000fe200000010ff */
[----:B------:R-:W-:Y:S06]  /*32f0*/  BRA `(.L_x_636) ;  /* 0x0000000400187947 */ /* 0x000fec0003800000 */
.L_x_649:
        /* <DEDUP_REMOVED lines=21> */
.L_x_658:
[----:B------:R-:W-:Y:S05]  /*3450*/  BSYNC B1 ;  /* 0x0000000000017941 */ /* 0x000fea0003800000 */
.L_x_657:
[----:B------:R-:W-:Y:S01]  /*3460*/  LEA R3, R0, 0x37800000, 0x17 ;  /* 0x3780000000037811 */ /* 0x000fe200078eb8ff */
[----:B------:R-:W-:-:S05]  /*3470*/  IMAD.SHL.U32 R0, R2, 0x200000, RZ ;  /* 0x0020000002007824 */ /* 0x000fca00078e00ff */
[----:B------:R-:W-:-:S07]  /*3480*/  LOP3.LUT R0, R3, R0, R4, 0xfe, !PT ;  /* 0x0000000003007212 */ /* 0x000fce00078efe04 */
.L_x_656:
[----:B------:R-:W-:Y:S05]  /*3490*/  BSYNC B0 ;  /* 0x0000000000007941 */ /* 0x000fea0003800000 */
.L_x_655:
[----:B------:R-:W-:Y:S01]  /*34a0*/  F2FP.BF16.F32.PACK_AB R0, RZ, R0 ;  /* 0x00000000ff00723e */ /* 0x000fe200000010ff */
[----:B------:R-:W-:Y:S06]  /*34b0*/  BRA `(.L_x_636) ;  /* 0x0000000000a87947 */ /* 0x000fec0003800000 */
.L_x_648:
        /* <DEDUP_REMOVED lines=14> */
.L_x_662:
[----:B------:R-:W-:Y:S05]  /*35a0*/  BSYNC B0 ;  /* 0x0000000000007941 */ /* 0x000fea0003800000 */
.L_x_661:
[----:B------:R-:W-:Y:S01]  /*35b0*/  F2FP.BF16.F32.PACK_AB R0, RZ, R0 ;  /* 0x00000000ff00723e */ /* 0x000fe200000010ff */
[----:B------:R-:W-:Y:S06]  /*35c0*/  BRA `(.L_x_636) ;  /* 0x0000000000647947 */ /* 0x000fec0003800000 */
.L_x_635:
        /* <DEDUP_REMOVED lines=16> */
.L_x_663:
[----:B------:R-:W-:Y:S01]  /*36d0*/  PRMT R0, RZ, 0x7610, R0 ;  /* 0x00007610ff007816 */ /* 0x000fe20000000000 */
[----:B------:R-:W-:Y:S06]  /*36e0*/  BRA `(.L_x_636) ;  /* 0x00000000001c7947 */ /* 0x000fec0003800000 */
.L_x_660:
[----:B------:R-:W2:Y:S02]  /*36f0*/  LDG.E.64 R2, desc[UR36][R2.64] ;  /* 0x0000002402027981 */ /* 0x000ea4000c1e1b00 */
[----:B--2---:R-:W0:Y:S02]  /*3700*/  I2F.U64 R0, R2 ;  /* 0x0000000200007312 */ /* 0x004e240000301000 */
[----:B0-----:R-:W-:Y:S01]  /*3710*/  F2FP.BF16.F32.PACK_AB R0, RZ, R0 ;  /* 0x00000000ff00723e */ /* 0x001fe200000010ff */
[----:B------:R-:W-:Y:S06]  /*3720*/  BRA `(.L_x_636) ;  /* 0x00000000000c7947 */ /* 0x000fec0003800000 */
.L_x_659:
[----:B------:R-:W2:Y:S02]  /*3730*/  LDG.E R2, desc[UR36][R2.64] ;  /* 0x0000002402027981 */ /* 0x000ea4000c1e1900 */
[----:B--2---:R-:W-:-:S04]  /*3740*/  I2FP.F32.U32 R0, R2 ;  /* 0x0000000200007245 */ /* 0x004fc80000201000 */
[----:B------:R-:W-:-:S07]  /*3750*/  F2FP.BF16.F32.PACK_AB R0, RZ, R0 ;  /* 0x00000000ff00723e */ /* 0x000fce00000010ff */
.L_x_636:
[----:B------:R-:W1:Y:S01]  /*3760*/  LDC.U8 R4, c[0x0][0x491] ;  /* 0x00012440ff047b82 */ /* 0x000e620000000000 */
[----:B-----5:R-:W-:Y:S02]  /*3770*/  IMAD.U32 R19, R19, 0x10000, RZ ;  /* 0x0001000013137824 */ /* 0x020fe400078e00ff */
[----:B------:R-:W-:-:S05]  /*3780*/  IMAD.U32 R0, R0, 0x10000, RZ ;  /* 0x0001000000007824 */ /* 0x000fca00078e00ff */
[----:B------:R-:W-:-:S04]  /*3790*/  FMNMX.FTZ R0, R19, R0, PT ;  /* 0x0000000013007209 */ /* 0x000fc80003810000 */
        /* <DEDUP_REMOVED lines=16> */
.L_x_667:
[----:B------:R-:W-:-:S06]  /*38a0*/  IMAD.U32 R3, R3, 0x10000, RZ ;  /* 0x0001000003037824 */ /* 0x000fcc00078e00ff */
[----:B------:R-:W0:Y:S02]  /*38b0*/  F2I.S64.TRUNC R2, R3 ;  /* 0x0000000300027311 */ /* 0x000e24000020d900 */
[----:B0-----:R1:W-:Y:S01]  /*38c0*/  STG.E.U8 desc[UR36][R16.64], R2 ;  /* 0x0000000210007986 */ /* 0x0013e2000c101124 */
[----:B------:R-:W-:Y:S05]  /*38d0*/  BRA `(.L_x_669) ;  /* 0x0000000c00847947 */ /* 0x000fea0003800000 */
.L_x_666:
        /* <DEDUP_REMOVED lines=10> */
.L_x_671:
[----:B------:R-:W-:-:S06]  /*3980*/  IMAD.U32 R3, R3, 0x10000, RZ ;  /* 0x0001000003037824 */ /* 0x000fcc00078e00ff */
[----:B------:R-:W0:Y:S02]  /*3990*/  F2I.FTZ.TRUNC.NTZ R3, R3 ;  /* 0x0000000300037305 */ /* 0x000e24000021f100 */
[----:B0-----:R3:W-:Y:S01]  /*39a0*/  STG.E desc[UR36][R16.64], R3 ;  /* 0x0000000310007986 */ /* 0x0017e2000c101924 */
[----:B------:R-:W-:Y:S05]  /*39b0*/  BRA `(.L_x_669) ;  /* 0x0000000c004c7947 */ /* 0x000fea0003800000 */
.L_x_670:
[----:B------:R-:W-:-:S06]  /*39c0*/  IMAD.U32 R3, R3, 0x10000, RZ ;  /* 0x0001000003037824 */ /* 0x000fcc00078e00ff */
[----:B------:R-:W0:Y:S02]  /*39d0*/  F2I.FTZ.TRUNC.NTZ R3, R3 ;  /* 0x0000000300037305 */ /* 0x000e24000021f100 */
[----:B0-----:R2:W-:Y:S01]  /*39e0*/  STG.E.U16 desc[UR36][R16.64], R3 ;  /* 0x0000000310007986 */ /* 0x0015e2000c101524 */
[----:B------:R-:W-:Y:S05]  /*39f0*/  BRA `(.L_x_669) ;  /* 0x0000000c003c7947 */ /* 0x000fea0003800000 */
.L_x_665:
        /* <DEDUP_REMOVED lines=9> */
.L_x_673:
[----:B------:R-:W-:-:S05]  /*3a90*/  IMAD.U32 R0, R3, 0x10000, RZ ;  /* 0x0001000003007824 */ /* 0x000fca00078e00ff */
[----:B------:R-:W-:-:S05]  /*3aa0*/  F2FP.F16.F32.PACK_AB R0, RZ, R0 ;  /* 0x00000000ff00723e */ /* 0x000fca00000000ff */
[----:B------:R0:W-:Y:S01]  /*3ab0*/  STG.E.U16 desc[UR36][R16.64], R0 ;  /* 0x0000000010007986 */ /* 0x0001e2000c101524 */
[----:B------:R-:W-:Y:S05]  /*3ac0*/  BRA `(.L_x_669) ;  /* 0x0000000c00087947 */ /* 0x000fea0003800000 */
.L_x_672:
        /* <DEDUP_REMOVED lines=10> */
.L_x_675:
[----:B------:R-:W-:-:S05]  /*3b70*/  IMAD.U32 R3, R3, 0x10000, RZ ;  /* 0x0001000003037824 */ /* 0x000fca00078e00ff */
[----:B------:R-:W-:-:S04]  /*3b80*/  F2FP.F16.F32.PACK_AB R3, RZ, R3 ;  /* 0x00000003ff03723e */ /* 0x000fc800000000ff */
[----:B------:R-:W-:-:S05]  /*3b90*/  PRMT R3, R3, 0x5410, RZ ;  /* 0x0000541003037816 */ /* 0x000fca00000000ff */
[----:B------:R0:W-:Y:S01]  /*3ba0*/  STG.E desc[UR36][R16.64], R3 ;  /* 0x0000000310007986 */ /* 0x0001e2000c101924 */
[----:B------:R-:W-:Y:S05]  /*3bb0*/  BRA `(.L_x_669) ;  /* 0x0000000800cc7947 */ /* 0x000fea0003800000 */
.L_x_674:
[----:B------:R-:W-:-:S04]  /*3bc0*/  IMAD.U32 R2, R3, 0x10000, RZ ;  /* 0x0001000003027824 */ /* 0x000fc800078e00ff */
[----:B------:R-:W-:-:S06]  /*3bd0*/  FMUL.FTZ R2, R2, 1 ;  /* 0x3f80000002027820 */ /* 0x000fcc0000410000 */
[----:B------:R-:W0:Y:S02]  /*3be0*/  F2F.F64.F32 R2, R2 ;  /* 0x0000000200027310 */ /* 0x000e240000201800 */
[----:B0-----:R0:W-:Y:S01]  /*3bf0*/  STG.E.64 desc[UR36][R16.64], R2 ;  /* 0x0000000210007986 */ /* 0x0011e2000c101b24 */
[----:B------:R-:W-:Y:S05]  /*3c00*/  BRA `(.L_x_669) ;  /* 0x0000000800b87947 */ /* 0x000fea0003800000 */
.L_x_664:
        /* <DEDUP_REMOVED lines=13> */
.L_x_678:
[----:B------:R-:W-:Y:S01]  /*3ce0*/  IMAD.U32 R3, R3, 0x10000, RZ ;  /* 0x0001000003037824 */ /* 0x000fe200078e00ff */
[----:B------:R-:W-:-:S03]  /*3cf0*/  CS2R R6, SRZ ;  /* 0x0000000000067805 */ /* 0x000fc6000001ff00 */
[----:B------:R-:W-:-:S04]  /*3d00*/  FMUL.FTZ R3, R3, 1 ;  /* 0x3f80000003037820 */ /* 0x000fc80000410000 */
[----:B------:R-:W0:Y:S02]  /*3d10*/  F2F.F64.F32 R4, R3 ;  /* 0x0000000300047310 */ /* 0x000e240000201800 */
[----:B0-----:R0:W-:Y:S01]  /*3d20*/  STG.E.128 desc[UR36][R16.64], R4 ;  /* 0x0000000410007986 */ /* 0x0011e2000c101d24 */
[----:B------:R-:W-:Y:S05]  /*3d30*/  BRA `(.L_x_669) ;  /* 0x00000008006c7947 */ /* 0x000fea0003800000 */
.L_x_677:
        /* <DEDUP_REMOVED lines=21> */
.L_x_682:
[----:B------:R-:W-:Y:S05]  /*3e90*/  BSYNC B0 ;  /* 0x0000000000007941 */ /* 0x000fea0003800000 */
.L_x_681:
[----:B------:R-:W-:-:S05]  /*3ea0*/  LOP3.LUT R3, R0, R3, RZ, 0xfc, !PT ;  /* 0x0000000300037212 */ /* 0x000fca00078efcff */
[----:B------:R0:W-:Y:S01]  /*3eb0*/  STG.E.U8 desc[UR36][R16.64], R3 ;  /* 0x0000000310007986 */ /* 0x0001e2000c101124 */
[----:B------:R-:W-:Y:S05]  /*3ec0*/  BRA `(.L_x_669) ;  /* 0x0000000800087947 */ /* 0x000fea0003800000 */
.L_x_680:
        /* <DEDUP_REMOVED lines=13> */
.L_x_684:
[----:B------:R-:W-:Y:S01]  /*3fa0*/  IMAD.MOV.U32 R0, RZ, RZ, 0x7f ;  /* 0x0000007fff007424 */ /* 0x000fe200078e00ff */
[----:B------:R-:W-:-:S04]  /*3fb0*/  ISETP.GT.U32.AND P0, PT, R2, 0x7f800000, PT ;  /* 0x7f8000000200780c */ /* 0x000fc80003f04070 */
[----:B------:R-:W-:-:S09]  /*3fc0*/  SEL R0, R0, 0x7c, P0 ;  /* 0x0000007c00007807 */ /* 0x000fd20000000000 */
.L_x_685:
[----:B------:R-:W-:Y:S05]  /*3fd0*/  BSYNC B0 ;  /* 0x0000000000007941 */ /* 0x000fea0003800000 */
.L_x_683:
[----:B------:R-:W-:-:S04]  /*3fe0*/  LOP3.LUT R2, R3, 0x80000000, RZ, 0xc0, !PT ;  /* 0x8000000003027812 */ /* 0x000fc800078ec0ff */
[----:B------:R-:W-:-:S04]  /*3ff0*/  SHF.R.U32.HI R3, RZ, 0x18, R2 ;  /* 0x00000018ff037819 */ /* 0x000fc80000011602 */
[----:B------:R-:W-:-:S05]  /*4000*/  LOP3.LUT R3, R0, R3, RZ, 0xfc, !PT ;  /* 0x0000000300037212 */ /* 0x000fca00078efcff */
[----:B------:R0:W-:Y:S01]  /*4010*/  STG.E.U8 desc[UR36][R16.64], R3 ;  /* 0x0000000310007986 */ /* 0x0001e2000c101124 */
[----:B------:R-:W-:Y:S05]  /*4020*/  BRA `(.L_x_669) ;  /* 0x0000000400b07947 */ /* 0x000fea0003800000 */
.L_x_679:
[----:B------:R0:W-:Y:S01]  /*4030*/  STG.E.U16 desc[UR36][R16.64], R3 ;  /* 0x0000000310007986 */ /* 0x0001e2000c101524 */
[----:B------:R-:W-:Y:S05]  /*4040*/  BRA `(.L_x_669) ;  /* 0x0000000400a87947 */ /* 0x000fea0003800000 */
.L_x_676:
        /* <DEDUP_REMOVED lines=12> */
.L_x_688:
        /* <DEDUP_REMOVED lines=17> */
.L_x_691:
[----:B------:R-:W-:-:S04]  /*4220*/  LOP3.LUT R2, R3, 0x80000000, RZ, 0xc0, !PT ;  /* 0x8000000003027812 */ /* 0x000fc800078ec0ff */
[----:B------:R-:W-:-:S04]  /*4230*/  SHF.R.U32.HI R3, RZ, 0x18, R2 ;  /* 0x00000018ff037819 */ /* 0x000fc80000011602 */
[----:B------:R-:W-:-:S04]  /*4240*/  LOP3.LUT R0, R0, R3, RZ, 0xfc, !PT ;  /* 0x0000000300007212 */ /* 0x000fc800078efcff */
[----:B------:R-:W-:-:S07]  /*4250*/  PRMT R8, R0, 0x7610, R8 ;  /* 0x0000761000087816 */ /* 0x000fce0000000008 */
.L_x_690:
[----:B------:R-:W-:Y:S05]  /*4260*/  BSYNC B0 ;  /* 0x0000000000007941 */ /* 0x000fea0003800000 */
.L_x_689:
[----:B------:R0:W-:Y:S01]  /*4270*/  STG.E.U8 desc[UR36][R16.64], R8 ;  /* 0x0000000810007986 */ /* 0x0001e2000c101124 */
[----:B------:R-:W-:Y:S05]  /*4280*/  BRA `(.L_x_669) ;  /* 0x0000000400187947 */ /* 0x000fea0003800000 */
.L_x_687:
        /* <DEDUP_REMOVED lines=17> */
.L_x_694:
[----:B------:R-:W-:-:S04]  /*43a0*/  LOP3.LUT R2, R3, 0x80000000, RZ, 0xc0, !PT ;  /* 0x8000000003027812 */ /* 0x000fc800078ec0ff */
[----:B------:R-:W-:-:S04]  /*43b0*/  SHF.R.U32.HI R3, RZ, 0x18, R2 ;  /* 0x00000018ff037819 */ /* 0x000fc80000011602 */
[----:B------:R-:W-:-:S04]  /*43c0*/  LOP3.LUT R0, R0, R3, RZ, 0xfc, !PT ;  /* 0x0000000300007212 */ /* 0x000fc800078efcff */
[----:B------:R-:W-:-:S07]  /*43d0*/  PRMT R8, R0, 0x7610, R8 ;  /* 0x0000761000087816 */ /* 0x000fce0000000008 */
.L_x_693:
[----:B------:R-:W-:Y:S05]  /*43e0*/  BSYNC B0 ;  /* 0x0000000000007941 */ /* 0x000fea0003800000 */
.L_x_692:
[----:B------:R0:W-:Y:S01]  /*43f0*/  STG.E.U8 desc[UR36][R16.64], R8 ;  /* 0x0000000810007986 */ /* 0x0001e2000c101124 */
[----:B------:R-:W-:Y:S05]  /*4400*/  BRA `(.L_x_669) ;  /* 0x0000000000b87947 */ /* 0x000fea0003800000 */
.L_x_686:
        /* <DEDUP_REMOVED lines=22> */
.L_x_668:
        /* <DEDUP_REMOVED lines=16> */
.L_x_697:
[----:B------:R-:W-:Y:S05]  /*4670*/  BRA `(.L_x_669) ;  /* 0x00000000001c7947 */ /* 0x000fea0003800000 */
.L_x_696:
[----:B------:R-:W-:-:S06]  /*4680*/  IMAD.U32 R3, R3, 0x10000, RZ ;  /* 0x0001000003037824 */ /* 0x000fcc00078e00ff */
[----:B------:R-:W0:Y:S02]  /*4690*/  F2I.U64.TRUNC R2, R3 ;  /* 0x0000000300027311 */ /* 0x000e24000020d800 */
[----:B0-----:R0:W-:Y:S01]  /*46a0*/  STG.E.64 desc[UR36][R16.64], R2 ;  /* 0x0000000210007986 */ /* 0x0011e2000c101b24 */
[----:B------:R-:W-:Y:S05]  /*46b0*/  BRA `(.L_x_669) ;  /* 0x00000000000c7947 */ /* 0x000fea0003800000 */
.L_x_695:
[----:B------:R-:W-:-:S06]  /*46c0*/  IMAD.U32 R3, R3, 0x10000, RZ ;  /* 0x0001000003037824 */ /* 0x000fcc00078e00ff */
[----:B------:R-:W0:Y:S02]  /*46d0*/  F2I.FTZ.U32.TRUNC.NTZ R3, R3 ;  /* 0x0000000300037305 */ /* 0x000e24000021f000 */
[----:B0-----:R0:W-:Y:S02]  /*46e0*/  STG.E desc[UR36][R16.64], R3 ;  /* 0x0000000310007986 */ /* 0x0011e4000c101924 */
.L_x_669:
[----:B------:R-:W-:-:S04]  /*46f0*/  IMAD R18, R18, 0x200, R23 ;  /* 0x0000020012127824 */ /* 0x000fc800078e0217 */
[----:B------:R-:W-:-:S07]  /*4700*/  VIADD R19, R18, 0x80 ;  /* 0x0000008012137836 */ /* 0x000fce0000000000 */
.L_x_596:
[----:B------:R-:W-:Y:S05]  /*4710*/  BSYNC B6 ;  /* 0x0000000000067941 */ /* 0x000fea0003800000 */
.L_x_595:
[----:B------:R-:W-:Y:S01]  /*4720*/  ULDC UR4, c[0x0][0x210] ;  /* 0x0000840000047ab9 */ /* 0x000fe20000000800 */
[----:B------:R-:W-:Y:S01]  /*4730*/  BSSY B6, `(.L_x_698) ;  /* 0x0000468000067945 */ /* 0x000fe20003800000 */
[----:B------:R-:W-:-:S13]  /*4740*/  ISETP.GE.AND P0, PT, R19, UR4, PT ;  /* 0x0000000413007c0c */ /* 0x000fda000bf06270 */
[----:B------:R-:W-:Y:S05]  /*4750*/  @P0 BRA `(.L_x_699) ;  /* 0x0000004400940947 */ /* 0x000fea0003800000 */
[----:B0-----:R-:W0:Y:S01]  /*4760*/  LDC R6, c[0x0][0x218] ;  /* 0x00008600ff067b82 */ /* 0x001e220000000800 */
[----:B------:R-:W-:Y:S02]  /*4770*/  IMAD.MOV.U32 R18, RZ, RZ, RZ ;  /* 0x000000ffff127224 */ /* 0x000fe400078e00ff */
[----:B------:R-:W-:Y:S02]  /*4780*/  IMAD.MOV.U32 R0, RZ, RZ, RZ ;  /* 0x000000ffff007224 */ /* 0x000fe400078e00ff */
[----:B-1234-:R-:W-:Y:S01]  /*4790*/  IMAD.MOV.U32 R16, RZ, RZ, RZ ;  /* 0x000000ffff107224 */ /* 0x01efe200078e00ff */
[----:B0-----:R-:W-:-:S13]  /*47a0*/  ISETP.NE.AND P0, PT, R6, RZ, PT ;  /* 0x000000ff0600720c */ /* 0x001fda0003f05270 */
[----:B------:R-:W-:Y:S05]  /*47b0*/  @!P0 BRA `(.L_x_700) ;  /* 0x0000001400708947 */ /* 0x000fea0003800000 */
        /* <DEDUP_REMOVED lines=348> */
.L_x_700:
        /* <DEDUP_REMOVED lines=23> */
.L_x_704:
[----:B------:R-:W2:Y:S02]  /*5ef0*/  LDG.E.U8 R2, desc[UR36][R2.64] ;  /* 0x0000002402027981 */ /* 0x000ea4000c1e1100 */
[----:B--2---:R-:W-:-:S04]  /*5f00*/  I2FP.F32.U32 R0, R2 ;  /* 0x0000000200007245 */ /* 0x004fc80000201000 */
[----:B------:R-:W-:-:S04]  /*5f10*/  F2FP.BF16.F32.PACK_AB R0, RZ, R0 ;  /* 0x00000000ff00723e */ /* 0x000fc800000010ff */
[----:B------:R-:W-:Y:S01]  /*5f20*/  PRMT R22, R0, 0x7610, R22 ;  /* 0x0000761000167816 */ /* 0x000fe20000000016 */
[----:B------:R-:W-:Y:S06]  /*5f30*/  BRA `(.L_x_706) ;  /* 0x0000000c00c87947 */ /* 0x000fec0003800000 */
.L_x_703:
        /* <DEDUP_REMOVED lines=11> */
.L_x_708:
[----:B------:R-:W2:Y:S02]  /*5ff0*/  LDG.E R2, desc[UR36][R2.64] ;  /* 0x0000002402027981 */ /* 0x000ea4000c1e1900 */
[----:B--2---:R-:W-:-:S04]  /*6000*/  I2FP.F32.S32 R0, R2 ;  /* 0x0000000200007245 */ /* 0x004fc80000201400 */
[----:B------:R-:W-:-:S04]  /*6010*/  F2FP.BF16.F32.PACK_AB R0, RZ, R0 ;  /* 0x00000000ff00723e */ /* 0x000fc800000010ff */
[----:B------:R-:W-:Y:S01]  /*6020*/  PRMT R22, R0, 0x7610, R22 ;  /* 0x0000761000167816 */ /* 0x000fe20000000016 */
[----:B------:R-:W-:Y:S06]  /*6030*/  BRA `(.L_x_706) ;  /* 0x0000000c00887947 */ /* 0x000fec0003800000 */
.L_x_707:
[----:B------:R-:W2:Y:S02]  /*6040*/  LDG.E.U16 R2, desc[UR36][R2.64] ;  /* 0x0000002402027981 */ /* 0x000ea4000c1e1500 */
[----:B--2---:R-:W0:Y:S02]  /*6050*/  I2F.S16 R0, R2 ;  /* 0x0000000200007306 */ /* 0x004e240000101400 */
[----:B0-----:R-:W-:-:S04]  /*6060*/  F2FP.BF16.F32.PACK_AB R0, RZ, R0 ;  /* 0x00000000ff00723e */ /* 0x001fc800000010ff */
[----:B------:R-:W-:Y:S01]  /*6070*/  PRMT R22, R0, 0x7610, R22 ;  /* 0x0000761000167816 */ /* 0x000fe20000000016 */
[----:B------:R-:W-:Y:S06]  /*6080*/  BRA `(.L_x_706) ;  /* 0x0000000c00747947 */ /* 0x000fec0003800000 */
.L_x_702:
        /* <DEDUP_REMOVED lines=9> */
.L_x_710:
[----:B------:R-:W2:Y:S02]  /*6120*/  LDG.E.U16 R0, desc[UR36][R2.64] ;  /* 0x0000002402007981 */ /* 0x000ea4000c1e1500 */
[----:B--2---:R-:W-:-:S05]  /*6130*/  HADD2.F32 R0, -RZ, R0.H0_H0 ;  /* 0x20000000ff007230 */ /* 0x004fca0000004100 */
[----:B------:R-:W-:-:S04]  /*6140*/  F2FP.BF16.F32.PACK_AB R0, RZ, R0 ;  /* 0x00000000ff00723e */ /* 0x000fc800000010ff */
[----:B------:R-:W-:Y:S01]  /*6150*/  PRMT R22, R0, 0x7610, R22 ;  /* 0x0000761000167816 */ /* 0x000fe20000000016 */
[----:B------:R-:W-:Y:S06]  /*6160*/  BRA `(.L_x_706) ;  /* 0x0000000c003c7947 */ /* 0x000fec0003800000 */
.L_x_709:
        /* <DEDUP_REMOVED lines=9> */
.L_x_712:
[----:B------:R-:W2:Y:S02]  /*6200*/  LDG.E.U16 R2, desc[UR36][R2.64] ;  /* 0x0000002402027981 */ /* 0x000ea4000c1e1500 */
[----:B--2---:R-:W-:-:S05]  /*6210*/  HADD2.F32 R0, -RZ, R2.H0_H0 ;  /* 0x20000002ff007230 */ /* 0x004fca0000004100 */
[----:B------:R-:W-:-:S04]  /*6220*/  F2FP.BF16.F32.PACK_AB R0, RZ, R0 ;  /* 0x00000000ff00723e */ /* 0x000fc800000010ff */
[----:B------:R-:W-:Y:S01]  /*6230*/  PRMT R22, R0, 0x7610, R22 ;  /* 0x0000761000167816 */ /* 0x000fe20000000016 */
[----:B------:R-:W-:Y:S06]  /*6240*/  BRA `(.L_x_706) ;  /* 0x0000000c00047947 */ /* 0x000fec0003800000 */
.L_x_711:
        /* <DEDUP_REMOVED lines=9> */
.L_x_701:
        /* <DEDUP_REMOVED lines=14> */
.L_x_715:
        /* <DEDUP_REMOVED lines=9> */
.L_x_714:
        /* <DEDUP_REMOVED lines=28> */
.L_x_717:
        /* <DEDUP_REMOVED lines=15> */
.L_x_716:
[----:B------:R0:W5:Y:S01]  /*6700*/  LDG.E.U16 R22, desc[UR36][R2.64] ;  /* 0x0000002402167981 */ /* 0x000162000c1e1500 */
[----:B------:R-:W-:Y:S05]  /*6710*/  BRA `(.L_x_706) ;  /* 0x0000000400d07947 */ /* 0x000fea0003800000 */
.L_x_713:
        /* <DEDUP_REMOVED lines=13> */
.L_x_720:
        /* <DEDUP_REMOVED lines=21> */
.L_x_724:
[----:B------:R-:W-:Y:S05]  /*6940*/  BSYNC B1 ;  /* 0x0000000000017941 */ /* 0x000fea0003800000 */
.L_x_723:
[----:B------:R-:W-:Y:S01]  /*6950*/  LEA R3, R0, 0x3b800000, 0x17 ;  /* 0x3b80000000037811 */ /* 0x000fe200078eb8ff */
[----:B------:R-:W-:-:S05]  /*6960*/  IMAD.SHL.U32 R0, R2, 0x100000, RZ ;  /* 0x0010000002007824 */ /* 0x000fca00078e00ff */
[----:B------:R-:W-:-:S07]  /*6970*/  LOP3.LUT R0, R3, R0, R4, 0xfe, !PT ;  /* 0x0000000003007212 */ /* 0x000fce00078efe04 */
.L_x_722:
[----:B------:R-:W-:Y:S05]  /*6980*/  BSYNC B0 ;  /* 0x0000000000007941 */ /* 0x000fea0003800000 */
.L_x_721:
[----:B------:R-:W-:-:S04]  /*6990*/  F2FP.BF16.F32.PACK_AB R0, RZ, R0 ;  /* 0x00000000ff00723e */ /* 0x000fc800000010ff */
[----:B------:R-:W-:Y:S01]  /*69a0*/  PRMT R22, R0, 0x7610, R22 ;  /* 0x0000761000167816 */ /* 0x000fe20000000016 */
[----:B------:R-:W-:Y:S06]  /*69b0*/  BRA `(.L_x_706) ;  /* 0x0000000400287947 */ /* 0x000fec0003800000 */
.L_x_719:
        /* <DEDUP_REMOVED lines=21> */
.L_x_728:
[----:B------:R-:W-:Y:S05]  /*6b10*/  BSYNC B1 ;  /* 0x0000000000017941 */ /* 0x000fea0003800000 */
.L_x_727:
[----:B------:R-:W-:Y:S01]  /*6b20*/  LEA R3, R0, 0x37800000, 0x17 ;  /* 0x3780000000037811 */ /* 0x000fe200078eb8ff */
[----:B------:R-:W-:-:S05]  /*6b30*/  IMAD.SHL.U32 R0, R2, 0x200000, RZ ;  /* 0x0020000002007824 */ /* 0x000fca00078e00ff */
[----:B------:R-:W-:-:S07]  /*6b40*/  LOP3.LUT R0, R3, R0, R4, 0xfe, !PT ;  /* 0x0000000003007212 */ /* 0x000fce00078efe04 */
.L_x_726:
[----:B------:R-:W-:Y:S05]  /*6b50*/  BSYNC B0 ;  /* 0x0000000000007941 */ /* 0x000fea0003800000 */
.L_x_725:
[----:B------:R-:W-:-:S04]  /*6b60*/  F2FP.BF16.F32.PACK_AB R0, RZ, R0 ;  /* 0x00000000ff00723e */ /* 0x000fc800000010ff */
[----:B------:R-:W-:Y:S01]  /*6b70*/  PRMT R22, R0, 0x7610, R22 ;  /* 0x0000761000167816 */ /* 0x000fe20000000016 */
[----:B------:R-:W-:Y:S06]  /*6b80*/  BRA `(.L_x_706) ;  /* 0x0000000000b47947 */ /* 0x000fec0003800000 */
.L_x_718:
        /* <DEDUP_REMOVED lines=14> */
.L_x_732:
[----:B------:R-:W-:Y:S05]  /*6c70*/  BSYNC B0 ;  /* 0x0000000000007941 */ /* 0x000fea0003800000 */
.L_x_731:
[----:B------:R-:W-:-:S04]  /*6c80*/  F2FP.BF16.F32.PACK_AB R0, RZ, R0 ;  /* 0x00000000ff00723e */ /* 0x000fc800000010ff */
[----:B------:R-:W-:Y:S01]  /*6c90*/  PRMT R22, R0, 0x7610, R22 ;  /* 0x0000761000167816 */ /* 0x000fe20000000016 */
[----:B------:R-:W-:Y:S06]  /*6ca0*/  BRA `(.L_x_706) ;  /* 0x00000000006c7947 */ /* 0x000fec0003800000 */
.L_x_705:
        /* <DEDUP_REMOVED lines=16> */
.L_x_733:
[----:B------:R-:W-:Y:S01]  /*6db0*/  PRMT R22, RZ, 0x7610, R22 ;  /* 0x00007610ff167816 */ /* 0x000fe20000000016 */
[----:B------:R-:W-:Y:S06]  /*6dc0*/  BRA `(.L_x_706) ;  /* 0x0000000000247947 */ /* 0x000fec0003800000 */
.L_x_730:
[----:B------:R-:W2:Y:S02]  /*6dd0*/  LDG.E.64 R2, desc[UR36][R2.64] ;  /* 0x0000002402027981 */ /* 0x000ea4000c1e1b00 */
[----:B--2---:R-:W0:Y:S02]  /*6de0*/  I2F.U64 R0, R2 ;  /* 0x0000000200007312 */ /* 0x004e240000301000 */
[----:B0-----:R-:W-:-:S04]  /*6df0*/  F2FP.BF16.F32.PACK_AB R0, RZ, R0 ;  /* 0x00000000ff00723e */ /* 0x001fc800000010ff */
[----:B------:R-:W-:Y:S01]  /*6e00*/  PRMT R22, R0, 0x7610, R22 ;  /* 0x0000761000167816 */ /* 0x000fe20000000016 */
[----:B------:R-:W-:Y:S06]  /*6e10*/  BRA `(.L_x_706) ;  /* 0x0000000000107947 */ /* 0x000fec0003800000 */
.L_x_729:
[----:B------:R-:W2:Y:S02]  /*6e20*/  LDG.E R2, desc[UR36][R2.64] ;  /* 0x0000002402027981 */ /* 0x000ea4000c1e1900 */
[----:B--2---:R-:W-:-:S04]  /*6e30*/  I2FP.F32.U32 R0, R2 ;  /* 0x0000000200007245 */ /* 0x004fc80000201000 */
[----:B------:R-:W-:-:S04]  /*6e40*/  F2FP.BF16.F32.PACK_AB R0, RZ, R0 ;  /* 0x00000000ff00723e */ /* 0x000fc800000010ff */
[----:B------:R-:W-:-:S07]  /*6e50*/  PRMT R22, R0, 0x7610, R22 ;  /* 0x0000761000167816 */ /* 0x000fce0000000016 */
.L_x_706:
        /* <DEDUP_REMOVED lines=19> */
.L_x_737:
[----:B------:R-:W2:Y:S02]  /*6f90*/  LDG.E.U8 R2, desc[UR36][R2.64] ;  /* 0x0000002402027981 */ /* 0x000ea4000c1e1100 */
[----:B--2---:R-:W-:-:S04]  /*6fa0*/  I2FP.F32.U32 R0, R2 ;  /* 0x0000000200007245 */ /* 0x004fc80000201000 */
[----:B------:R-:W-:Y:S01]  /*6fb0*/  F2FP.BF16.F32.PACK_AB R0, RZ, R0 ;  /* 0x00000000ff00723e */ /* 0x000fe200000010ff */
[----:B------:R-:W-:Y:S06]  /*6fc0*/  BRA `(.L_x_739) ;  /* 0x0000000c00907947 */ /* 0x000fec0003800000 */
.L_x_736:
        /* <DEDUP_REMOVED lines=10> */
.L_x_741:
[----:B------:R-:W2:Y:S02]  /*7070*/  LDG.E R2, desc[UR36][R2.64] ;  /* 0x0000002402027981 */ /* 0x000ea4000c1e1900 */
[----:B--2---:R-:W-:-:S04]  /*7080*/  I2FP.F32.S32 R0, R2 ;  /* 0x0000000200007245 */ /* 0x004fc80000201400 */
[----:B------:R-:W-:Y:S01]  /*7090*/  F2FP.BF16.F32.PACK_AB R0, RZ, R0 ;  /* 0x00000000ff00723e */ /* 0x000fe200000010ff */
[----:B------:R-:W-:Y:S06]  /*70a0*/  BRA `(.L_x_739) ;  /* 0x0000000c00587947 */ /* 0x000fec0003800000 */
.L_x_740:
[----:B------:R-:W2:Y:S02]  /*70b0*/  LDG.E.U16 R2, desc[UR36][R2.64] ;  /* 0x0000002402027981 */ /* 0x000ea4000c1e1500 */
[----:B--2---:R-:W0:Y:S02]  /*70c0*/  I2F.S16 R0, R2 ;  /* 0x0000000200007306 */ /* 0x004e240000101400 */
[----:B0-----:R-:W-:Y:S01]  /*70d0*/  F2FP.BF16.F32.PACK_AB R0, RZ, R0 ;  /* 0x00000000ff00723e */ /* 0x001fe200000010ff */
[----:B------:R-:W-:Y:S06]  /*70e0*/  BRA `(.L_x_739) ;  /* 0x0000000c00487947 */ /* 0x000fec0003800000 */
.L_x_735:
        /* <DEDUP_REMOVED lines=9> */
.L_x_743:
[----:B------:R-:W2:Y:S02]  /*7180*/  LDG.E.U16 R0, desc[UR36][R2.64] ;  /* 0x0000002402007981 */ /* 0x000ea4000c1e1500 */
[----:B--2---:R-:W-:-:S05]  /*7190*/  HADD2.F32 R0, -RZ, R0.H0_H0 ;  /* 0x20000000ff007230 */ /* 0x004fca0000004100 */
[----:B------:R-:W-:Y:S01]  /*71a0*/  F2FP.BF16.F32.PACK_AB R0, RZ, R0 ;  /* 0x00000000ff00723e */ /* 0x000fe200000010ff */
[----:B------:R-:W-:Y:S06]  /*71b0*/  BRA `(.L_x_739) ;  /* 0x0000000c00147947 */ /* 0x000fec0003800000 */
.L_x_742:
        /* <DEDUP_REMOVED lines=9> */
.L_x_745:
[----:B------:R-:W2:Y:S02]  /*7250*/  LDG.E.U16 R2, desc[UR36][R2.64] ;  /* 0x0000002402027981 */ /* 0x000ea4000c1e1500 */
[----:B--2---:R-:W-:-:S05]  /*7260*/  HADD2.F32 R0, -RZ, R2.H0_H0 ;  /* 0x20000002ff007230 */ /* 0x004fca0000004100 */
[----:B------:R-:W-:Y:S01]  /*7270*/  F2FP.BF16.F32.PACK_AB R0, RZ, R0 ;  /* 0x00000000ff00723e */ /* 0x000fe200000010ff */
[----:B------:R-:W-:Y:S06]  /*7280*/  BRA `(.L_x_739) ;  /* 0x0000000800e07947 */ /* 0x000fec0003800000 */
.L_x_744:
        /* <DEDUP_REMOVED lines=8> */
.L_x_734:
        /* <DEDUP_REMOVED lines=13> */
.L_x_748:
        /* <DEDUP_REMOVED lines=8> */
.L_x_747:
        /* <DEDUP_REMOVED lines=28> */
.L_x_750:
        /* <DEDUP_REMOVED lines=15> */
.L_x_749:
[----:B------:R0:W5:Y:S01]  /*7710*/  LDG.E.U16 R0, desc[UR36][R2.64] ;  /* 0x0000002402007981 */ /* 0x000162000c1e1500 */
[----:B------:R-:W-:Y:S05]  /*7720*/  BRA `(.L_x_739) ;  /* 0x0000000400b87947 */ /* 0x000fea0003800000 */
.L_x_746:
        /* <DEDUP_REMOVED lines=12> */
.L_x_753:
        /* <DEDUP_REMOVED lines=21> */
.L_x_757:
[----:B------:R-:W-:Y:S05]  /*7940*/  BSYNC B1 ;  /* 0x0000000000017941 */ /* 0x000fea0003800000 */
.L_x_756:
[----:B------:R-:W-:Y:S01]  /*7950*/  LEA R3, R0, 0x3b800000, 0x17 ;  /* 0x3b80000000037811 */ /* 0x000fe200078eb8ff */
[----:B------:R-:W-:-:S05]  /*7960*/  IMAD.SHL.U32 R0, R2, 0x100000, RZ ;  /* 0x0010000002007824 */ /* 0x000fca00078e00ff */
[----:B------:R-:W-:-:S07]  /*7970*/  LOP3.LUT R0, R3, R0, R4, 0xfe, !PT ;  /* 0x0000000003007212 */ /* 0x000fce00078efe04 */
.L_x_755:
[----:B------:R-:W-:Y:S05]  /*7980*/  BSYNC B0 ;  /* 0x0000000000007941 */ /* 0x000fea0003800000 */
.L_x_754:
[----:B------:R-:W-:Y:S01]  /*7990*/  F2FP.BF16.F32.PACK_AB R0, RZ, R0 ;  /* 0x00000000ff00723e */ /* 0x000fe200000010ff */
[----:B------:R-:W-:Y:S06]  /*79a0*/  BRA `(.L_x_739) ;  /* 0x0000000400187947 */ /* 0x000fec0003800000 */
.L_x_752:
        /* <DEDUP_REMOVED lines=21> */
.L_x_761:
[----:B------:R-:W-:Y:S05]  /*7b00*/  BSYNC B1 ;  /* 0x0000000000017941 */ /* 0x000fea0003800000 */
.L_x_760:
[----:B------:R-:W-:Y:S01]  /*7b10*/  LEA R3, R0, 0x37800000, 0x17 ;  /* 0x3780000000037811 */ /* 0x000fe200078eb8ff */
[----:B------:R-:W-:-:S05]  /*7b20*/  IMAD.SHL.U32 R0, R2, 0x200000, RZ ;  /* 0x0020000002007824 */ /* 0x000fca00078e00ff */
[----:B------:R-:W-:-:S07]  /*7b30*/  LOP3.LUT R0, R3, R0, R4, 0xfe, !PT ;  /* 0x0000000003007212 */ /* 0x000fce00078efe04 */
.L_x_759:
[----:B------:R-:W-:Y:S05]  /*7b40*/  BSYNC B0 ;  /* 0x0000000000007941 */ /* 0x000fea0003800000 */
.L_x_758:
[----:B------:R-:W-:Y:S01]  /*7b50*/  F2FP.BF16.F32.PACK_AB R0, RZ, R0 ;  /* 0x00000000ff00723e */ /* 0x000fe200000010ff */
[----:B------:R-:W-:Y:S06]  /*7b60*/  BRA `(.L_x_739) ;  /* 0x0000000000a87947 */ /* 0x000fec0003800000 */
.L_x_751:
        /* <DEDUP_REMOVED lines=14> */
.L_x_765:
[----:B------:R-:W-:Y:S05]  /*7c50*/  BSYNC B0 ;  /* 0x0000000000007941 */ /* 0x000fea0003800000 */
.L_x_764:
[----:B------:R-:W-:Y:S01]  /*7c60*/  F2FP.BF16.F32.PACK_AB R0, RZ, R0 ;  /* 0x00000000ff00723e */ /* 0x000fe200000010ff */
[----:B------:R-:W-:Y:S06]  /*7c70*/  BRA `(.L_x_739) ;  /* 0x0000000000647947 */ /* 0x000fec0003800000 */
.L_x_738:
        /* <DEDUP_REMOVED lines=16> */
.L_x_766:
[----:B------:R-:W-:Y:S01]  /*7d80*/  PRMT R0, RZ, 0x7610, R0 ;  /* 0x00007610ff007816 */ /* 0x000fe20000000000 */
[----:B------:R-:W-:Y:S06]  /*7d90*/  BRA `(.L_x_739) ;  /* 0x00000000001c7947 */ /* 0x000fec0003800000 */
.L_x_763:
[----:B------:R-:W2:Y:S02]  /*7da0*/  LDG.E.64 R2, desc[UR36][R2.64] ;  /* 0x0000002402027981 */ /* 0x000ea4000c1e1b00 */
[----:B--2---:R-:W0:Y:S02]  /*7db0*/  I2F.U64 R0, R2 ;  /* 0x0000000200007312 */ /* 0x004e240000301000 */
[----:B0-----:R-:W-:Y:S01]  /*7dc0*/  F2FP.BF16.F32.PACK_AB R0, RZ, R0 ;  /* 0x00000000ff00723e */ /* 0x001fe200000010ff */
[----:B------:R-:W-:Y:S06]  /*7dd0*/  BRA `(.L_x_739) ;  /* 0x00000000000c7947 */ /* 0x000fec0003800000 */
.L_x_762:
[----:B------:R-:W2:Y:S02]  /*7de0*/  LDG.E R2, desc[UR36][R2.64] ;  /* 0x0000002402027981 */ /* 0x000ea4000c1e1900 */
[----:B--2---:R-:W-:-:S04]  /*7df0*/  I2FP.F32.U32 R0, R2 ;  /* 0x0000000200007245 */ /* 0x004fc80000201000 */
[----:B------:R-:W-:-:S07]  /*7e00*/  F2FP.BF16.F32.PACK_AB R0, RZ, R0 ;  /* 0x00000000ff00723e */ /* 0x000fce00000010ff */
.L_x_739:
[----:B0-----:R-:W0:Y:S01]  /*7e10*/  LDC.U8 R2, c[0x0][0x491] ;  /* 0x00012440ff027b82 */ /* 0x001e220000000000 */
[----:B-----5:R-:W-:Y:S02]  /*7e20*/  IMAD.U32 R22, R22, 0x10000, RZ ;  /* 0x0001000016167824 */ /* 0x020fe400078e00ff */
[----:B------:R-:W-:-:S05]  /*7e30*/  IMAD.U32 R3, R0, 0x10000, RZ ;  /* 0x0001000000037824 */ /* 0x000fca00078e00ff */
[----:B------:R-:W-:-:S06]  /*7e40*/  FMNMX.FTZ R3, R22, R3, PT ;  /* 0x0000000316037209 */ /* 0x000fcc0003810000 */
[----:B------:R-:W1:Y:S01]  /*7e50*/  F2F.BF16.F32 R3, R3 ;  /* 0x0000000300037304 */ /* 0x000e620000202000 */
[----:B0-----:R-:W-:-:S04]  /*7e60*/  PRMT R0, R2, 0x9910, RZ ;  /* 0x0000991002007816 */ /* 0x001fc800000000ff */
[----:B------:R-:W-:-:S13]  /*7e70*/  ISETP.GT.AND P0, PT, R0, 0x9, PT ;  /* 0x000000090000780c */ /* 0x000fda0003f04270 */
[----:B-1----:R-:W-:Y:S05]  /*7e80*/  @P0 BRA `(.L_x_767) ;  /* 0x00000004000c0947 */ /* 0x002fea0003800000 */
        /* <DEDUP_REMOVED lines=12> */
.L_x_770:
[----:B------:R-:W-:-:S06]  /*7f50*/  IMAD.U32 R3, R3, 0x10000, RZ ;  /* 0x0001000003037824 */ /* 0x000fcc00078e00ff */
[----:B------:R-:W0:Y:S02]  /*7f60*/  F2I.S64.TRUNC R2, R3 ;  /* 0x0000000300027311 */ /* 0x000e24000020d900 */
[----:B0-----:R0:W-:Y:S01]  /*7f70*/  STG.E.U8 desc[UR36][R16.64], R2 ;  /* 0x0000000210007986 */ /* 0x0011e2000c101124 */
[----:B------:R-:W-:Y:S05]  /*7f80*/  BRA `(.L_x_772) ;  /* 0x0000000c00847947 */ /* 0x000fea0003800000 */
.L_x_769:
        /* <DEDUP_REMOVED lines=10> */
.L_x_774:
[----:B------:R-:W-:-:S06]  /*8030*/  IMAD.U32 R3, R3, 0x10000, RZ ;  /* 0x0001000003037824 */ /* 0x000fcc00078e00ff */
[----:B------:R-:W0:Y:S02]  /*8040*/  F2I.FTZ.TRUNC.NTZ R3, R3 ;  /* 0x0000000300037305 */ /* 0x000e24000021f100 */
[----:B0-----:R3:W-:Y:S01]  /*8050*/  STG.E desc[UR36][R16.64], R3 ;  /* 0x0000000310007986 */ /* 0x0017e2000c101924 */
[----:B------:R-:W-:Y:S05]  /*8060*/  BRA `(.L_x_772) ;  /* 0x0000000c004c7947 */ /* 0x000fea0003800000 */
.L_x_773:
[----:B------:R-:W-:-:S06]  /*8070*/  IMAD.U32 R3, R3, 0x10000, RZ ;  /* 0x0001000003037824 */ /* 0x000fcc00078e00ff */
[----:B------:R-:W0:Y:S02]  /*8080*/  F2I.FTZ.TRUNC.NTZ R3, R3 ;  /* 0x0000000300037305 */ /* 0x000e24000021f100 */
[----:B0-----:R2:W-:Y:S01]  /*8090*/  STG.E.U16 desc[UR36][R16.64], R3 ;  /* 0x0000000310007986 */ /* 0x0015e2000c101524 */
[----:B------:R-:W-:Y:S05]  /*80a0*/  BRA `(.L_x_772) ;  /* 0x0000000c003c7947 */ /* 0x000fea0003800000 */
.L_x_768:
        /* <DEDUP_REMOVED lines=9> */
.L_x_776:
[----:B------:R-:W-:-:S05]  /*8140*/  IMAD.U32 R0, R3, 0x10000, RZ ;  /* 0x0001000003007824 */ /* 0x000fca00078e00ff */
[----:B------:R-:W-:-:S05]  /*8150*/  F2FP.F16.F32.PACK_AB R0, RZ, R0 ;  /* 0x00000000ff00723e */ /* 0x000fca00000000ff */
[----:B------:R0:W-:Y:S01]  /*8160*/  STG.E.U16 desc[UR36][R16.64], R0 ;  /* 0x0000000010007986 */ /* 0x0001e2000c101524 */
[----:B------:R-:W-:Y:S05]  /*8170*/  BRA `(.L_x_772) ;  /* 0x0000000c00087947 */ /* 0x000fea0003800000 */
.L_x_775:
        /* <DEDUP_REMOVED lines=10> */
.L_x_778:
[----:B------:R-:W-:-:S05]  /*8220*/  IMAD.U32 R3, R3, 0x10000, RZ ;  /* 0x0001000003037824 */ /* 0x000fca00078e00ff */
[----:B------:R-:W-:-:S04]  /*8230*/  F2FP.F16.F32.PACK_AB R3, RZ, R3 ;  /* 0x00000003ff03723e */ /* 0x000fc800000000ff */
[----:B------:R-:W-:-:S05]  /*8240*/  PRMT R3, R3, 0x5410, RZ ;  /* 0x0000541003037816 */ /* 0x000fca00000000ff */
[----:B------:R0:W-:Y:S01]  /*8250*/  STG.E desc[UR36][R16.64], R3 ;  /* 0x0000000310007986 */ /* 0x0001e2000c101924 */
[----:B------:R-:W-:Y:S05]  /*8260*/  BRA `(.L_x_772) ;  /* 0x0000000800cc7947 */ /* 0x000fea0003800000 */
.L_x_777:
[----:B------:R-:W-:-:S04]  /*8270*/  IMAD.U32 R2, R3, 0x10000, RZ ;  /* 0x0001000003027824 */ /* 0x000fc800078e00ff */
[----:B------:R-:W-:-:S06]  /*8280*/  FMUL.FTZ R2, R2, 1 ;  /* 0x3f80000002027820 */ /* 0x000fcc0000410000 */
[----:B------:R-:W0:Y:S02]  /*8290*/  F2F.F64.F32 R2, R2 ;  /* 0x0000000200027310 */ /* 0x000e240000201800 */
[----:B0-----:R0:W-:Y:S01]  /*82a0*/  STG.E.64 desc[UR36][R16.64], R2 ;  /* 0x0000000210007986 */ /* 0x0011e2000c101b24 */
[----:B------:R-:W-:Y:S05]  /*82b0*/  BRA `(.L_x_772) ;  /* 0x0000000800b87947 */ /* 0x000fea0003800000 */
.L_x_767:
        /* <DEDUP_REMOVED lines=13> */
.L_x_781:
[----:B------:R-:W-:Y:S01]  /*8390*/  IMAD.U32 R3, R3, 0x10000, RZ ;  /* 0x0001000003037824 */ /* 0x000fe200078e00ff */
[----:B------:R-:W-:-:S03]  /*83a0*/  CS2R R6, SRZ ;  /* 0x0000000000067805 */ /* 0x000fc6000001ff00 */
[----:B------:R-:W-:-:S04]  /*83b0*/  FMUL.FTZ R3, R3, 1 ;  /* 0x3f80000003037820 */ /* 0x000fc80000410000 */
[----:B------:R-:W0:Y:S02]  /*83c0*/  F2F.F64.F32 R4, R3 ;  /* 0x0000000300047310 */ /* 0x000e240000201800 */
[----:B0-----:R0:W-:Y:S01]  /*83d0*/  STG.E.128 desc[UR36][R16.64], R4 ;  /* 0x0000000410007986 */ /* 0x0011e2000c101d24 */
[----:B------:R-:W-:Y:S05]  /*83e0*/  BRA `(.L_x_772) ;  /* 0x00000008006c7947 */ /* 0x000fea0003800000 */
.L_x_780:
        /* <DEDUP_REMOVED lines=21> */
.L_x_785:
[----:B------:R-:W-:Y:S05]  /*8540*/  BSYNC B0 ;  /* 0x0000000000007941 */ /* 0x000fea0003800000 */
.L_x_784:
[----:B------:R-:W-:-:S05]  /*8550*/  LOP3.LUT R3, R0, R3, RZ, 0xfc, !PT ;  /* 0x0000000300037212 */ /* 0x000fca00078efcff */
[----:B------:R0:W-:Y:S01]  /*8560*/  STG.E.U8 desc[UR36][R16.64], R3 ;  /* 0x0000000310007986 */ /* 0x0001e2000c101124 */
[----:B------:R-:W-:Y:S05]  /*8570*/  BRA `(.L_x_772) ;  /* 0x0000000800087947 */ /* 0x000fea0003800000 */
.L_x_783:
        /* <DEDUP_REMOVED lines=13> */
.L_x_787:
[----:B------:R-:W-:Y:S01]  /*8650*/  IMAD.MOV.U32 R0, RZ, RZ, 0x7f ;  /* 0x0000007fff007424 */ /* 0x000fe200078e00ff */
[----:B------:R-:W-:-:S04]  /*8660*/  ISETP.GT.U32.AND P0, PT, R2, 0x7f800000, PT ;  /* 0x7f8000000200780c */ /* 0x000fc80003f04070 */
[----:B------:R-:W-:-:S09]  /*8670*/  SEL R0, R0, 0x7c, P0 ;  /* 0x0000007c00007807 */ /* 0x000fd20000000000 */
.L_x_788:
[----:B------:R-:W-:Y:S05]  /*8680*/  BSYNC B0 ;  /* 0x0000000000007941 */ /* 0x000fea0003800000 */
.L_x_786:
[----:B------:R-:W-:-:S04]  /*8690*/  LOP3.LUT R2, R3, 0x80000000, RZ, 0xc0, !PT ;  /* 0x8000000003027812 */ /* 0x000fc800078ec0ff */
[----:B------:R-:W-:-:S04]  /*86a0*/  SHF.R.U32.HI R3, RZ, 0x18, R2 ;  /* 0x00000018ff037819 */ /* 0x000fc80000011602 */
[----:B------:R-:W-:-:S05]  /*86b0*/  LOP3.LUT R3, R0, R3, RZ, 0xfc, !PT ;  /* 0x0000000300037212 */ /* 0x000fca00078efcff */
[----:B------:R0:W-:Y:S01]  /*86c0*/  STG.E.U8 desc[UR36][R16.64], R3 ;  /* 0x0000000310007986 */ /* 0x0001e2000c101124 */
[----:B------:R-:W-:Y:S05]  /*86d0*/  BRA `(.L_x_772) ;  /* 0x0000000400b07947 */ /* 0x000fea0003800000 */
.L_x_782:
[----:B------:R0:W-:Y:S01]  /*86e0*/  STG.E.U16 desc[UR36][R16.64], R3 ;  /* 0x0000000310007986 */ /* 0x0001e2000c101524 */
[----:B------:R-:W-:Y:S05]  /*86f0*/  BRA `(.L_x_772) ;  /* 0x0000000400a87947 */ /* 0x000fea0003800000 */
.L_x_779:
        /* <DEDUP_REMOVED lines=12> */
.L_x_791:
        /* <DEDUP_REMOVED lines=17> */
.L_x_794:
[----:B------:R-:W-:-:S04]  /*88d0*/  LOP3.LUT R2, R3, 0x80000000, RZ, 0xc0, !PT ;  /* 0x8000000003027812 */ /* 0x000fc800078ec0ff */
[----:B------:R-:W-:-:S04]  /*88e0*/  SHF.R.U32.HI R3, RZ, 0x18, R2 ;  /* 0x00000018ff037819 */ /* 0x000fc80000011602 */
[----:B------:R-:W-:-:S04]  /*88f0*/  LOP3.LUT R0, R0, R3, RZ, 0xfc, !PT ;  /* 0x0000000300007212 */ /* 0x000fc800078efcff */
[----:B------:R-:W-:-:S07]  /*8900*/  PRMT R8, R0, 0x7610, R8 ;  /* 0x0000761000087816 */ /* 0x000fce0000000008 */
.L_x_793:
[----:B------:R-:W-:Y:S05]  /*8910*/  BSYNC B0 ;  /* 0x0000000000007941 */ /* 0x000fea0003800000 */
.L_x_792:
[----:B------:R0:W-:Y:S01]  /*8920*/  STG.E.U8 desc[UR36][R16.64], R8 ;  /* 0x0000000810007986 */ /* 0x0001e2000c101124 */
[----:B------:R-:W-:Y:S05]  /*8930*/  BRA `(.L_x_772) ;  /* 0x0000000400187947 */ /* 0x000fea0003800000 */
.L_x_790:
        /* <DEDUP_REMOVED lines=17> */
.L_x_797:
[----:B------:R-:W-:-:S04]  /*8a50*/  LOP3.LUT R2, R3, 0x80000000, RZ, 0xc0, !PT ;  /* 0x8000000003027812 */ /* 0x000fc800078ec0ff */
[----:B------:R-:W-:-:S04]  /*8a60*/  SHF.R.U32.HI R3, RZ, 0x18, R2 ;  /* 0x00000018ff037819 */ /* 0x000fc80000011602 */
[----:B------:R-:W-:-:S04]  /*8a70*/  LOP3.LUT R0, R0, R3, RZ, 0xfc, !PT ;  /* 0x0000000300007212 */ /* 0x000fc800078efcff */
[----:B------:R-:W-:-:S07]  /*8a80*/  PRMT R8, R0, 0x7610, R8 ;  /* 0x0000761000087816 */ /* 0x000fce0000000008 */
.L_x_796:
[----:B------:R-:W-:Y:S05]  /*8a90*/  BSYNC B0 ;  /* 0x0000000000007941 */ /* 0x000fea0003800000 */
.L_x_795:
[----:B------:R0:W-:Y:S01]  /*8aa0*/  STG.E.U8 desc[UR36][R16.64], R8 ;  /* 0x0000000810007986 */ /* 0x0001e2000c101124 */
[----:B------:R-:W-:Y:S05]  /*8ab0*/  BRA `(.L_x_772) ;  /* 0x0000000000b87947 */ /* 0x000fea0003800000 */
.L_x_789:
        /* <DEDUP_REMOVED lines=22> */
.L_x_771:
        /* <DEDUP_REMOVED lines=16> */
.L_x_800:
[----:B------:R-:W-:Y:S05]  /*8d20*/  BRA `(.L_x_772) ;  /* 0x00000000001c7947 */ /* 0x000fea0003800000 */
.L_x_799:
[----:B------:R-:W-:-:S06]  /*8d30*/  IMAD.U32 R3, R3, 0x10000, RZ ;  /* 0x0001000003037824 */ /* 0x000fcc00078e00ff */
[----:B------:R-:W0:Y:S02]  /*8d40*/  F2I.U64.TRUNC R2, R3 ;  /* 0x0000000300027311 */ /* 0x000e24000020d800 */
[----:B0-----:R0:W-:Y:S01]  /*8d50*/  STG.E.64 desc[UR36][R16.64], R2 ;  /* 0x0000000210007986 */ /* 0x0011e2000c101b24 */
[----:B------:R-:W-:Y:S05]  /*8d60*/  BRA `(.L_x_772) ;  /* 0x00000000000c7947 */ /* 0x000fea0003800000 */
.L_x_798:
[----:B------:R-:W-:-:S06]  /*8d70*/  IMAD.U32 R3, R3, 0x10000, RZ ;  /* 0x0001000003037824 */ /* 0x000fcc00078e00ff */
[----:B------:R-:W0:Y:S02]  /*8d80*/  F2I.FTZ.U32.TRUNC.NTZ R3, R3 ;  /* 0x0000000300037305 */ /* 0x000e24000021f000 */
[----:B0-----:R0:W-:Y:S02]  /*8d90*/  STG.E desc[UR36][R16.64], R3 ;  /* 0x0000000310007986 */ /* 0x0011e4000c101924 */
.L_x_772:
[----:B------:R-:W-:-:S07]  /*8da0*/  VIADD R19, R19, 0x80 ;  /* 0x0000008013137836 */ /* 0x000fce0000000000 */
.L_x_699:
[----:B------:R-:W-:Y:S05]  /*8db0*/  BSYNC B6 ;  /* 0x0000000000067941 */ /* 0x000fea0003800000 */
.L_x_698:
        /* <DEDUP_REMOVED lines=358> */
.L_x_803:
        /* <DEDUP_REMOVED lines=23> */
.L_x_807:
[----:B------:R-:W2:Y:S02]  /*a590*/  LDG.E.U8 R2, desc[UR36][R2.64] ;  /* 0x0000002402027981 */ /* 0x000ea4000c1e1100 */
[----:B--2---:R-:W-:-:S04]  /*a5a0*/  I2FP.F32.U32 R0, R2 ;  /* 0x0000000200007245 */ /* 0x004fc80000201000 */
[----:B------:R-:W-:-:S04]  /*a5b0*/  F2FP.BF16.F32.PACK_AB R0, RZ, R0 ;  /* 0x00000000ff00723e */ /* 0x000fc800000010ff */
[----:B------:R-:W-:Y:S01]  /*a5c0*/  PRMT R22, R0, 0x7610, R22 ;  /* 0x0000761000167816 */ /* 0x000fe20000000016 */
[----:B------:R-:W-:Y:S06]  /*a5d0*/  BRA `(.L_x_809) ;  /* 0x0000000c00c87947 */ /* 0x000fec0003800000 */
.L_x_806:
        /* <DEDUP_REMOVED lines=11> */
.L_x_811:
[----:B------:R-:W2:Y:S02]  /*a690*/  LDG.E R2, desc[UR36][R2.64] ;  /* 0x0000002402027981 */ /* 0x000ea4000c1e1900 */
[----:B--2---:R-:W-:-:S04]  /*a6a0*/  I2FP.F32.S32 R0, R2 ;  /* 0x0000000200007245 */ /* 0x004fc80000201400 */
[----:B------:R-:W-:-:S04]  /*a6b0*/  F2FP.BF16.F32.PACK_AB R0, RZ, R0 ;  /* 0x00000000ff00723e */ /* 0x000fc800000010ff */
[----:B------:R-:W-:Y:S01]  /*a6c0*/  PRMT R22, R0, 0x7610, R22 ;  /* 0x0000761000167816 */ /* 0x000fe20000000016 */
[----:B------:R-:W-:Y:S06]  /*a6d0*/  BRA `(.L_x_809) ;  /* 0x0000000c00887947 */ /* 0x000fec0003800000 */
.L_x_810:
[----:B------:R-:W2:Y:S02]  /*a6e0*/  LDG.E.U16 R2, desc[UR36][R2.64] ;  /* 0x0000002402027981 */ /* 0x000ea4000c1e1500 */
[----:B--2---:R-:W0:Y:S02]  /*a6f0*/  I2F.S16 R0, R2 ;  /* 0x0000000200007306 */ /* 0x004e240000101400 */
[----:B0-----:R-:W-:-:S04]  /*a700*/  F2FP.BF16.F32.PACK_AB R0, RZ, R0 ;  /* 0x00000000ff00723e */ /* 0x001fc800000010ff */
[----:B------:R-:W-:Y:S01]  /*a710*/  PRMT R22, R0, 0x7610, R22 ;  /* 0x0000761000167816 */ /* 0x000fe20000000016 */
[----:B------:R-:W-:Y:S06]  /*a720*/  BRA `(.L_x_809) ;  /* 0x0000000c00747947 */ /* 0x000fec0003800000 */
.L_x_805:
        /* <DEDUP_REMOVED lines=9> */
.L_x_813:
[----:B------:R-:W2:Y:S02]  /*a7c0*/  LDG.E.U16 R0, desc[UR36][R2.64] ;  /* 0x0000002402007981 */ /* 0x000ea4000c1e1500 */
[----:B--2---:R-:W-:-:S05]  /*a7d0*/  HADD2.F32 R0, -RZ, R0.H0_H0 ;  /* 0x20000000ff007230 */ /* 0x004fca0000004100 */
[----:B------:R-:W-:-:S04]  /*a7e0*/  F2FP.BF16.F32.PACK_AB R0, RZ, R0 ;  /* 0x00000000ff00723e */ /* 0x000fc800000010ff */
[----:B------:R-:W-:Y:S01]  /*a7f0*/  PRMT R22, R0, 0x7610, R22 ;  /* 0x0000761000167816 */ /* 0x000fe20000000016 */
[----:B------:R-:W-:Y:S06]  /*a800*/  BRA `(.L_x_809) ;  /* 0x0000000c003c7947 */ /* 0x000fec0003800000 */
.L_x_812:
        /* <DEDUP_REMOVED lines=9> */
.L_x_815:
[----:B------:R-:W2:Y:S02]  /*a8a0*/  LDG.E.U16 R2, desc[UR36][R2.64] ;  /* 0x0000002402027981 */ /* 0x000ea4000c1e1500 */
[----:B--2---:R-:W-:-:S05]  /*a8b0*/  HADD2.F32 R0, -RZ, R2.H0_H0 ;  /* 0x20000002ff007230 */ /* 0x004fca0000004100 */
[----:B------:R-:W-:-:S04]  /*a8c0*/  F2FP.BF16.F32.PACK_AB R0, RZ, R0 ;  /* 0x00000000ff00723e */ /* 0x000fc800000010ff */
[----:B------:R-:W-:Y:S01]  /*a8d0*/  PRMT R22, R0, 0x7610, R22 ;  /* 0x0000761000167816 */ /* 0x000fe20000000016 */
[----:B------:R-:W-:Y:S06]  /*a8e0*/  BRA `(.L_x_809) ;  /* 0x0000000c00047947 */ /* 0x000fec0003800000 */
.L_x_814:
        /* <DEDUP_REMOVED lines=9> */
.L_x_804:
        /* <DEDUP_REMOVED lines=14> */
.L_x_818:
        /* <DEDUP_REMOVED lines=9> */
.L_x_817:
        /* <DEDUP_REMOVED lines=28> */
.L_x_820:
        /* <DEDUP_REMOVED lines=15> */
.L_x_819:
[----:B------:R0:W5:Y:S01]  /*ada0*/  LDG.E.U16 R22, desc[UR36][R2.64] ;  /* 0x0000002402167981 */ /* 0x000162000c1e1500 */
[----:B------:R-:W-:Y:S05]  /*adb0*/  BRA `(.L_x_809) ;  /* 0x0000000400d07947 */ /* 0x000fea0003800000 */
.L_x_816:
        /* <DEDUP_REMOVED lines=13> */
.L_x_823:
        /* <DEDUP_REMOVED lines=21> */
.L_x_827:
[----:B------:R-:W-:Y:S05]  /*afe0*/  BSYNC B1 ;  /* 0x0000000000017941 */ /* 0x000fea0003800000 */
.L_x_826:
[----:B------:R-:W-:Y:S01]  /*aff0*/  LEA R3, R0, 0x3b800000, 0x17 ;  /* 0x3b80000000037811 */ /* 0x000fe200078eb8ff */
[----:B------:R-:W-:-:S05]  /*b000*/  IMAD.SHL.U32 R0, R2, 0x100000, RZ ;  /* 0x0010000002007824 */ /* 0x000fca00078e00ff */
[----:B------:R-:W-:-:S07]  /*b010*/  LOP3.LUT R0, R3, R0, R4, 0xfe, !PT ;  /* 0x0000000003007212 */ /* 0x000fce00078efe04 */
.L_x_825:
[----:B------:R-:W-:Y:S05]  /*b020*/  BSYNC B0 ;  /* 0x0000000000007941 */ /* 0x000fea0003800000 */
.L_x_824:
[----:B------:R-:W-:-:S04]  /*b030*/  F2FP.BF16.F32.PACK_AB R0, RZ, R0 ;  /* 0x00000000ff00723e */ /* 0x000fc800000010ff */
[----:B------:R-:W-:Y:S01]  /*b040*/  PRMT R22, R0, 0x7610, R22 ;  /* 0x0000761000167816 */ /* 0x000fe20000000016 */
[----:B------:R-:W-:Y:S06]  /*b050*/  BRA `(.L_x_809) ;  /* 0x0000000400287947 */ /* 0x000fec0003800000 */
.L_x_822:
        /* <DEDUP_REMOVED lines=21> */
.L_x_831:
[----:B------:R-:W-:Y:S05]  /*b1b0*/  BSYNC B1 ;  /* 0x0000000000017941 */ /* 0x000fea0003800000 */
.L_x_830:
[----:B------:R-:W-:Y:S01]  /*b1c0*/  LEA R3, R0, 0x37800000, 0x17 ;  /* 0x3780000000037811 */ /* 0x000fe200078eb8ff */
[----:B------:R-:W-:-:S05]  /*b1d0*/  IMAD.SHL.U32 R0, R2, 0x200000, RZ ;  /* 0x0020000002007824 */ /* 0x000fca00078e00ff */
[----:B------:R-:W-:-:S07]  /*b1e0*/  LOP3.LUT R0, R3, R0, R4, 0xfe, !PT ;  /* 0x0000000003007212 */ /* 0x000fce00078efe04 */
.L_x_829:
[----:B------:R-:W-:Y:S05]  /*b1f0*/  BSYNC B0 ;  /* 0x0000000000007941 */ /* 0x000fea0003800000 */
.L_x_828:
[----:B------:R-:W-:-:S04]  /*b200*/  F2FP.BF16.F32.PACK_AB R0, RZ, R0 ;  /* 0x00000000ff00723e */ /* 0x000fc800000010ff */
[----:B------:R-:W-:Y:S01]  /*b210*/  PRMT R22, R0, 0x7610, R22 ;  /* 0x0000761000167816 */ /* 0x000fe20000000016 */
[----:B------:R-:W-:Y:S06]  /*b220*/  BRA `(.L_x_809) ;  /* 0x0000000000b47947 */ /* 0x000fec0003800000 */
.L_x_821:
        /* <DEDUP_REMOVED lines=14> */
.L_x_835:
[----:B------:R-:W-:Y:S05]  /*b310*/  BSYNC B0 ;  /* 0x0000000000007941 */ /* 0x000fea0003800000 */
.L_x_834:
[----:B------:R-:W-:-:S04]  /*b320*/  F2FP.BF16.F32.PACK_AB R0, RZ, R0 ;  /* 0x00000000ff00723e */ /* 0x000fc800000010ff */
[----:B------:R-:W-:Y:S01]  /*b330*/  PRMT R22, R0, 0x7610, R22 ;  /* 0x0000761000167816 */ /* 0x000fe20000000016 */
[----:B------:R-:W-:Y:S06]  /*b340*/  BRA `(.L_x_809) ;  /* 0x00000000006c7947 */ /* 0x000fec0003800000 */
.L_x_808:
        /* <DEDUP_REMOVED lines=16> */
.L_x_836:
[----:B------:R-:W-:Y:S01]  /*b450*/  PRMT R22, RZ, 0x7610, R22 ;  /* 0x00007610ff167816 */ /* 0x000fe20000000016 */
[----:B------:R-:W-:Y:S06]  /*b460*/  BRA `(.L_x_809) ;  /* 0x0000000000247947 */ /* 0x000fec0003800000 */
.L_x_833:
[----:B------:R-:W2:Y:S02]  /*b470*/  LDG.E.64 R2, desc[UR36][R2.64] ;  /* 0x0000002402027981 */ /* 0x000ea4000c1e1b00 */
[----:B--2---:R-:W0:Y:S02]  /*b480*/  I2F.U64 R0, R2 ;  /* 0x0000000200007312 */ /* 0x004e240000301000 */
[----:B0-----:R-:W-:-:S04]  /*b490*/  F2FP.BF16.F32.PACK_AB R0, RZ, R0 ;  /* 0x00000000ff00723e */ /* 0x001fc800000010ff */
[----:B------:R-:W-:Y:S01]  /*b4a0*/  PRMT R22, R0, 0x7610, R22 ;  /* 0x0000761000167816 */ /* 0x000fe20000000016 */
[----:B------:R-:W-:Y:S06]  /*b4b0*/  BRA `(.L_x_809) ;  /* 0x0000000000107947 */ /* 0x000fec0003800000 */
.L_x_832:
[----:B------:R-:W2:Y:S02]  /*b4c0*/  LDG.E R2, desc[UR36][R2.64] ;  /* 0x0000002402027981 */ /* 0x000ea4000c1e1900 */
[----:B--2---:R-:W-:-:S04]  /*b4d0*/  I2FP.F32.U32 R0, R2 ;  /* 0x0000000200007245 */ /* 0x004fc80000201000 */
[----:B------:R-:W-:-:S04]  /*b4e0*/  F2FP.BF16.F32.PACK_AB R0, RZ, R0 ;  /* 0x00000000ff00723e */ /* 0x000fc800000010ff */
[----:B------:R-:W-:-:S07]  /*b4f0*/  PRMT R22, R0, 0x7610, R22 ;  /* 0x0000761000167816 */ /* 0x000fce0000000016 */
.L_x_809:
        /* <DEDUP_REMOVED lines=19> */
.L_x_840:
[----:B------:R-:W2:Y:S02]  /*b630*/  LDG.E.U8 R2, desc[UR36][R2.64] ;  /* 0x0000002402027981 */ /* 0x000ea4000c1e1100 */
[----:B--2---:R-:W-:-:S04]  /*b640*/  I2FP.F32.U32 R0, R2 ;  /* 0x0000000200007245 */ /* 0x004fc80000201000 */
[----:B------:R-:W-:Y:S01]  /*b650*/  F2FP.BF16.F32.PACK_AB R0, RZ, R0 ;  /* 0x00000000ff00723e */ /* 0x000fe200000010ff */
[----:B------:R-:W-:Y:S06]  /*b660*/  BRA `(.L_x_842) ;  /* 0x0000000c00907947 */ /* 0x000fec0003800000 */
.L_x_839:
        /* <DEDUP_REMOVED lines=10> */
.L_x_844:
[----:B------:R-:W2:Y:S02]  /*b710*/  LDG.E R2, desc[UR36][R2.64] ;  /* 0x0000002402027981 */ /* 0x000ea4000c1e1900 */
[----:B--2---:R-:W-:-:S04]  /*b720*/  I2FP.F32.S32 R0, R2 ;  /* 0x0000000200007245 */ /* 0x004fc80000201400 */
[----:B------:R-:W-:Y:S01]  /*b730*/  F2FP.BF16.F32.PACK_AB R0, RZ, R0 ;  /* 0x00000000ff00723e */ /* 0x000fe200000010ff */
[----:B------:R-:W-:Y:S06]  /*b740*/  BRA `(.L_x_842) ;  /* 0x0000000c00587947 */ /* 0x000fec0003800000 */
.L_x_843:
[----:B------:R-:W2:Y:S02]  /*b750*/  LDG.E.U16 R2, desc[UR36][R2.64] ;  /* 0x0000002402027981 */ /* 0x000ea4000c1e1500 */
[----:B--2---:R-:W0:Y:S02]  /*b760*/  I2F.S16 R0, R2 ;  /* 0x0000000200007306 */ /* 0x004e240000101400 */
[----:B0-----:R-:W-:Y:S01]  /*b770*/  F2FP.BF16.F32.PACK_AB R0, RZ, R0 ;  /* 0x00000000ff00723e */ /* 0x001fe200000010ff */
[----:B------:R-:W-:Y:S06]  /*b780*/  BRA `(.L_x_842) ;  /* 0x0000000c00487947 */ /* 0x000fec0003800000 */
.L_x_838:
        /* <DEDUP_REMOVED lines=9> */
.L_x_846:
[----:B------:R-:W2:Y:S02]  /*b820*/  LDG.E.U16 R0, desc[UR36][R2.64] ;  /* 0x0000002402007981 */ /* 0x000ea4000c1e1500 */
[----:B--2---:R-:W-:-:S05]  /*b830*/  HADD2.F32 R0, -RZ, R0.H0_H0 ;  /* 0x20000000ff007230 */ /* 0x004fca0000004100 */
[----:B------:R-:W-:Y:S01]  /*b840*/  F2FP.BF16.F32.PACK_AB R0, RZ, R0 ;  /* 0x00000000ff00723e */ /* 0x000fe200000010ff */
[----:B------:R-:W-:Y:S06]  /*b850*/  BRA `(.L_x_842) ;  /* 0x0000000c00147947 */ /* 0x000fec0003800000 */
.L_x_845:
        /* <DEDUP_REMOVED lines=9> */
.L_x_848:
[----:B------:R-:W2:Y:S02]  /*b8f0*/  LDG.E.U16 R2, desc[UR36][R2.64] ;  /* 0x0000002402027981 */ /* 0x000ea4000c1e1500 */
[----:B--2---:R-:W-:-:S05]  /*b900*/  HADD2.F32 R0, -RZ, R2.H0_H0 ;  /* 0x20000002ff007230 */ /* 0x004fca0000004100 */
[----:B------:R-:W-:Y:S01]  /*b910*/  F2FP.BF16.F32.PACK_AB R0, RZ, R0 ;  /* 0x00000000ff00723e */ /* 0x000fe200000010ff */
[----:B------:R-:W-:Y:S06]  /*b920*/  BRA `(.L_x_842) ;  /* 0x0000000800e07947 */ /* 0x000fec0003800000 */
.L_x_847:
        /* <DEDUP_REMOVED lines=8> */
.L_x_837:
        /* <DEDUP_REMOVED lines=13> */
.L_x_851:
        /* <DEDUP_REMOVED lines=8> */
.L_x_850:
        /* <DEDUP_REMOVED lines=28> */
.L_x_853:
        /* <DEDUP_REMOVED lines=15> */
.L_x_852:
[----:B------:R0:W5:Y:S01]  /*bdb0*/  LDG.E.U16 R0, desc[UR36][R2.64] ;  /* 0x0000002402007981 */ /* 0x000162000c1e1500 */
[----:B------:R-:W-:Y:S05]  /*bdc0*/  BRA `(.L_x_842) ;  /* 0x0000000400b87947 */ /* 0x000fea0003800000 */
.L_x_849:
        /* <DEDUP_REMOVED lines=12> */
.L_x_856:
        /* <DEDUP_REMOVED lines=21> */
.L_x_860:
[----:B------:R-:W-:Y:S05]  /*bfe0*/  BSYNC B1 ;  /* 0x0000000000017941 */ /* 0x000fea0003800000 */
.L_x_859:
[----:B------:R-:W-:Y:S01]  /*bff0*/  LEA R3, R0, 0x3b800000, 0x17 ;  /* 0x3b80000000037811 */ /* 0x000fe200078eb8ff */
[----:B------:R-:W-:-:S05]  /*c000*/  IMAD.SHL.U32 R0, R2, 0x100000, RZ ;  /* 0x0010000002007824 */ /* 0x000fca00078e00ff */
[----:B------:R-:W-:-:S07]  /*c010*/  LOP3.LUT R0, R3, R0, R4, 0xfe, !PT ;  /* 0x0000000003007212 */ /* 0x000fce00078efe04 */
.L_x_858:
[----:B------:R-:W-:Y:S05]  /*c020*/  BSYNC B0 ;  /* 0x0000000000007941 */ /* 0x000fea0003800000 */
.L_x_857:
[----:B------:R-:W-:Y:S01]  /*c030*/  F2FP.BF16.F32.PACK_AB R0, RZ, R0 ;  /* 0x00000000ff00723e */ /* 0x000fe200000010ff */
[----:B------:R-:W-:Y:S06]  /*c040*/  BRA `(.L_x_842) ;  /* 0x0000000400187947 */ /* 0x000fec0003800000 */
.L_x_855:
        /* <DEDUP_REMOVED lines=21> */
.L_x_864:
[----:B------:R-:W-:Y:S05]  /*c1a0*/  BSYNC B1 ;  /* 0x0000000000017941 */ /* 0x000fea0003800000 */
.L_x_863:
[----:B------:R-:W-:Y:S01]  /*c1b0*/  LEA R3, R0, 0x37800000, 0x17 ;  /* 0x3780000000037811 */ /* 0x000fe200078eb8ff */
[----:B------:R-:W-:-:S05]  /*c1c0*/  IMAD.SHL.U32 R0, R2, 0x200000, RZ ;  /* 0x0020000002007824 */ /* 0x000fca00078e00ff */
[----:B------:R-:W-:-:S07]  /*c1d0*/  LOP3.LUT R0, R3, R0, R4, 0xfe, !PT ;  /* 0x0000000003007212 */ /* 0x000fce00078efe04 */
.L_x_862:
[----:B------:R-:W-:Y:S05]  /*c1e0*/  BSYNC B0 ;  /* 0x0000000000007941 */ /* 0x000fea0003800000 */
.L_x_861:
[----:B------:R-:W-:Y:S01]  /*c1f0*/  F2FP.BF16.F32.PACK_AB R0, RZ, R0 ;  /* 0x00000000ff00723e */ /* 0x000fe200000010ff */
[----:B------:R-:W-:Y:S06]  /*c200*/  BRA `(.L_x_842) ;  /* 0x0000000000a87947 */ /* 0x000fec0003800000 */
.L_x_854:
        /* <DEDUP_REMOVED lines=14> */
.L_x_868:
[----:B------:R-:W-:Y:S05]  /*c2f0*/  BSYNC B0 ;  /* 0x0000000000007941 */ /* 0x000fea0003800000 */
.L_x_867:
[----:B------:R-:W-:Y:S01]  /*c300*/  F2FP.BF16.F32.PACK_AB R0, RZ, R0 ;  /* 0x00000000ff00723e */ /* 0x000fe200000010ff */
[----:B------:R-:W-:Y:S06]  /*c310*/  BRA `(.L_x_842) ;  /* 0x0000000000647947 */ /* 0x000fec0003800000 */
.L_x_841:
        /* <DEDUP_REMOVED lines=16> */
.L_x_869:
[----:B------:R-:W-:Y:S01]  /*c420*/  PRMT R0, RZ, 0x7610, R0 ;  /* 0x00007610ff007816 */ /* 0x000fe20000000000 */
[----:B------:R-:W-:Y:S06]  /*c430*/  BRA `(.L_x_842) ;  /* 0x00000000001c7947 */ /* 0x000fec0003800000 */
.L_x_866:
[----:B------:R-:W2:Y:S02]  /*c440*/  LDG.E.64 R2, desc[UR36][R2.64] ;  /* 0x0000002402027981 */ /* 0x000ea4000c1e1b00 */
[----:B--2---:R-:W0:Y:S02]  /*c450*/  I2F.U64 R0, R2 ;  /* 0x0000000200007312 */ /* 0x004e240000301000 */
[----:B0-----:R-:W-:Y:S01]  /*c460*/  F2FP.BF16.F32.PACK_AB R0, RZ, R0 ;  /* 0x00000000ff00723e */ /* 0x001fe200000010ff */
[----:B------:R-:W-:Y:S06]  /*c470*/  BRA `(.L_x_842) ;  /* 0x00000000000c7947 */ /* 0x000fec0003800000 */
.L_x_865:
[----:B------:R-:W2:Y:S02]  /*c480*/  LDG.E R2, desc[UR36][R2.64] ;  /* 0x0000002402027981 */ /* 0x000ea4000c1e1900 */
[----:B--2---:R-:W-:-:S04]  /*c490*/  I2FP.F32.U32 R0, R2 ;  /* 0x0000000200007245 */ /* 0x004fc80000201000 */
[----:B------:R-:W-:-:S07]  /*c4a0*/  F2FP.BF16.F32.PACK_AB R0, RZ, R0 ;  /* 0x00000000ff00723e */ /* 0x000fce00000010ff */
.L_x_842:
        /* <DEDUP_REMOVED lines=20> */
.L_x_873:
[----:B------:R-:W-:-:S06]  /*c5f0*/  IMAD.U32 R3, R3, 0x10000, RZ ;  /* 0x0001000003037824 */ /* 0x000fcc00078e00ff */
[----:B------:R-:W0:Y:S02]  /*c600*/  F2I.S64.TRUNC R2, R3 ;  /* 0x0000000300027311 */ /* 0x000e24000020d900 */
[----:B0-----:R0:W-:Y:S01]  /*c610*/  STG.E.U8 desc[UR36][R16.64], R2 ;  /* 0x0000000210007986 */ /* 0x0011e2000c101124 */
[----:B------:R-:W-:Y:S05]  /*c620*/  BRA `(.L_x_875) ;  /* 0x0000000c00847947 */ /* 0x000fea0003800000 */
.L_x_872:
        /* <DEDUP_REMOVED lines=10> */
.L_x_877:
[----:B------:R-:W-:-:S06]  /*c6d0*/  IMAD.U32 R3, R3, 0x10000, RZ ;  /* 0x0001000003037824 */ /* 0x000fcc00078e00ff */
[----:B------:R-:W0:Y:S02]  /*c6e0*/  F2I.FTZ.TRUNC.NTZ R3, R3 ;  /* 0x0000000300037305 */ /* 0x000e24000021f100 */
[----:B0-----:R0:W-:Y:S01]  /*c6f0*/  STG.E desc[UR36][R16.64], R3 ;  /* 0x0000000310007986 */ /* 0x0011e2000c101924 */
[----:B------:R-:W-:Y:S05]  /*c700*/  BRA `(.L_x_875) ;  /* 0x0000000c004c7947 */ /* 0x000fea0003800000 */
.L_x_876:
[----:B------:R-:W-:-:S06]  /*c710*/  IMAD.U32 R3, R3, 0x10000, RZ ;  /* 0x0001000003037824 */ /* 0x000fcc00078e00ff */
[----:B------:R-:W0:Y:S02]  /*c720*/  F2I.FTZ.TRUNC.NTZ R3, R3 ;  /* 0x0000000300037305 */ /* 0x000e24000021f100 */
[----:B0-----:R0:W-:Y:S01]  /*c730*/  STG.E.U16 desc[UR36][R16.64], R3 ;  /* 0x0000000310007986 */ /* 0x0011e2000c101524 */
[----:B------:R-:W-:Y:S05]  /*c740*/  BRA `(.L_x_875) ;  /* 0x0000000c003c7947 */ /* 0x000fea0003800000 */
.L_x_871:
        /* <DEDUP_REMOVED lines=9> */
.L_x_879:
[----:B------:R-:W-:-:S05]  /*c7e0*/  IMAD.U32 R0, R3, 0x10000, RZ ;  /* 0x0001000003007824 */ /* 0x000fca00078e00ff */
[----:B------:R-:W-:-:S05]  /*c7f0*/  F2FP.F16.F32.PACK_AB R0, RZ, R0 ;  /* 0x00000000ff00723e */ /* 0x000fca00000000ff */
[----:B------:R0:W-:Y:S01]  /*c800*/  STG.E.U16 desc[UR36][R16.64], R0 ;  /* 0x0000000010007986 */ /* 0x0001e2000c101524 */
[----:B------:R-:W-:Y:S05]  /*c810*/  BRA `(.L_x_875) ;  /* 0x0000000c00087947 */ /* 0x000fea0003800000 */
.L_x_878:
        /* <DEDUP_REMOVED lines=10> */
.L_x_881:
[----:B------:R-:W-:-:S05]  /*c8c0*/  IMAD.U32 R3, R3, 0x10000, RZ ;  /* 0x0001000003037824 */ /* 0x000fca00078e00ff */
[----:B------:R-:W-:-:S04]  /*c8d0*/  F2FP.F16.F32.PACK_AB R3, RZ, R3 ;  /* 0x00000003ff03723e */ /* 0x000fc800000000ff */
[----:B------:R-:W-:-:S05]  /*c8e0*/  PRMT R3, R3, 0x5410, RZ ;  /* 0x0000541003037816 */ /* 0x000fca00000000ff */
[----:B------:R0:W-:Y:S01]  /*c8f0*/  STG.E desc[UR36][R16.64], R3 ;  /* 0x0000000310007986 */ /* 0x0001e2000c101924 */
[----:B------:R-:W-:Y:S05]  /*c900*/  BRA `(.L_x_875) ;  /* 0x0000000800cc7947 */ /* 0x000fea0003800000 */
.L_x_880:
[----:B------:R-:W-:-:S04]  /*c910*/  IMAD.U32 R2, R3, 0x10000, RZ ;  /* 0x0001000003027824 */ /* 0x000fc800078e00ff */
[----:B------:R-:W-:-:S06]  /*c920*/  FMUL.FTZ R2, R2, 1 ;  /* 0x3f80000002027820 */ /* 0x000fcc0000410000 */
[----:B------:R-:W0:Y:S02]  /*c930*/  F2F.F64.F32 R2, R2 ;  /* 0x0000000200027310 */ /* 0x000e240000201800 */
[----:B0-----:R0:W-:Y:S01]  /*c940*/  STG.E.64 desc[UR36][R16.64], R2 ;  /* 0x0000000210007986 */ /* 0x0011e2000c101b24 */
[----:B------:R-:W-:Y:S05]  /*c950*/  BRA `(.L_x_875) ;  /* 0x0000000800b87947 */ /* 0x000fea0003800000 */
.L_x_870:
        /* <DEDUP_REMOVED lines=13> */
.L_x_884:
[----:B------:R-:W-:Y:S01]  /*ca30*/  IMAD.U32 R3, R3, 0x10000, RZ ;  /* 0x0001000003037824 */ /* 0x000fe200078e00ff */
[----:B------:R-:W-:-:S03]  /*ca40*/  CS2R R6, SRZ ;  /* 0x0000000000067805 */ /* 0x000fc6000001ff00 */
[----:B------:R-:W-:-:S04]  /*ca50*/  FMUL.FTZ R3, R3, 1 ;  /* 0x3f80000003037820 */ /* 0x000fc80000410000 */
[----:B------:R-:W0:Y:S02]  /*ca60*/  F2F.F64.F32 R4, R3 ;  /* 0x0000000300047310 */ /* 0x000e240000201800 */
[----:B0-----:R0:W-:Y:S01]  /*ca70*/  STG.E.128 desc[UR36][R16.64], R4 ;  /* 0x0000000410007986 */ /* 0x0011e2000c101d24 */
[----:B------:R-:W-:Y:S05]  /*ca80*/  BRA `(.L_x_875) ;  /* 0x00000008006c7947 */ /* 0x000fea0003800000 */
.L_x_883:
        /* <DEDUP_REMOVED lines=21> */
.L_x_888:
[----:B------:R-:W-:Y:S05]  /*cbe0*/  BSYNC B0 ;  /* 0x0000000000007941 */ /* 0x000fea0003800000 */
.L_x_887:
[----:B------:R-:W-:-:S05]  /*cbf0*/  LOP3.LUT R3, R0, R3, RZ, 0xfc, !PT ;  /* 0x0000000300037212 */ /* 0x000fca00078efcff */
[----:B------:R0:W-:Y:S01]  /*cc00*/  STG.E.U8 desc[UR36][R16.64], R3 ;  /* 0x0000000310007986 */ /* 0x0001e2000c101124 */
[----:B------:R-:W-:Y:S05]  /*cc10*/  BRA `(.L_x_875) ;  /* 0x0000000800087947 */ /* 0x000fea0003800000 */
.L_x_886:
        /* <DEDUP_REMOVED lines=13> */
.L_x_890:
[----:B------:R-:W-:Y:S01]  /*ccf0*/  IMAD.MOV.U32 R0, RZ, RZ, 0x7f ;  /* 0x0000007fff007424 */ /* 0x000fe200078e00ff */
[----:B------:R-:W-:-:S04]  /*cd00*/  ISETP.GT.U32.AND P0, PT, R2, 0x7f800000, PT ;  /* 0x7f8000000200780c */ /* 0x000fc80003f04070 */
[----:B------:R-:W-:-:S09]  /*cd10*/  SEL R0, R0, 0x7c, P0 ;  /* 0x0000007c00007807 */ /* 0x000fd20000000000 */
.L_x_891:
[----:B------:R-:W-:Y:S05]  /*cd20*/  BSYNC B0 ;  /* 0x0000000000007941 */ /* 0x000fea0003800000 */
.L_x_889:
[----:B------:R-:W-:-:S04]  /*cd30*/  LOP3.LUT R2, R3, 0x80000000, RZ, 0xc0, !PT ;  /* 0x8000000003027812 */ /* 0x000fc800078ec0ff */
[----:B------:R-:W-:-:S04]  /*cd40*/  SHF.R.U32.HI R3, RZ, 0x18, R2 ;  /* 0x00000018ff037819 */ /* 0x000fc80000011602 */
[----:B------:R-:W-:-:S05]  /*cd50*/  LOP3.LUT R3, R0, R3, RZ, 0xfc, !PT ;  /* 0x0000000300037212 */ /* 0x000fca00078efcff */
[----:B------:R0:W-:Y:S01]  /*cd60*/  STG.E.U8 desc[UR36][R16.64], R3 ;  /* 0x0000000310007986 */ /* 0x0001e2000c101124 */
[----:B------:R-:W-:Y:S05]  /*cd70*/  BRA `(.L_x_875) ;  /* 0x0000000400b07947 */ /* 0x000fea0003800000 */
.L_x_885:
[----:B------:R0:W-:Y:S01]  /*cd80*/  STG.E.U16 desc[UR36][R16.64], R3 ;  /* 0x0000000310007986 */ /* 0x0001e2000c101524 */
[----:B------:R-:W-:Y:S05]  /*cd90*/  BRA `(.L_x_875) ;  /* 0x0000000400a87947 */ /* 0x000fea0003800000 */
.L_x_882:
        /* <DEDUP_REMOVED lines=12> */
.L_x_894:
        /* <DEDUP_REMOVED lines=17> */
.L_x_897:
[----:B------:R-:W-:-:S04]  /*cf70*/  LOP3.LUT R2, R3, 0x80000000, RZ, 0xc0, !PT ;  /* 0x8000000003027812 */ /* 0x000fc800078ec0ff */
[----:B------:R-:W-:-:S04]  /*cf80*/  SHF.R.U32.HI R3, RZ, 0x18, R2 ;  /* 0x00000018ff037819 */ /* 0x000fc80000011602 */
[----:B------:R-:W-:-:S04]  /*cf90*/  LOP3.LUT R0, R0, R3, RZ, 0xfc, !PT ;  /* 0x0000000300007212 */ /* 0x000fc800078efcff */
[----:B------:R-:W-:-:S07]  /*cfa0*/  PRMT R8, R0, 0x7610, R8 ;  /* 0x0000761000087816 */ /* 0x000fce0000000008 */
.L_x_896:
[----:B------:R-:W-:Y:S05]  /*cfb0*/  BSYNC B0 ;  /* 0x0000000000007941 */ /* 0x000fea0003800000 */
.L_x_895:
[----:B------:R3:W-:Y:S01]  /*cfc0*/  STG.E.U8 desc[UR36][R16.64], R8 ;  /* 0x0000000810007986 */ /* 0x0007e2000c101124 */
[----:B------:R-:W-:Y:S05]  /*cfd0*/  BRA `(.L_x_875) ;  /* 0x0000000400187947 */ /* 0x000fea0003800000 */
.L_x_893:
        /* <DEDUP_REMOVED lines=17> */
.L_x_900:
[----:B------:R-:W-:-:S04]  /*d0f0*/  LOP3.LUT R2, R3, 0x80000000, RZ, 0xc0, !PT ;  /* 0x8000000003027812 */ /* 0x000fc800078ec0ff */
[----:B------:R-:W-:-:S04]  /*d100*/  SHF.R.U32.HI R3, RZ, 0x18, R2 ;  /* 0x00000018ff037819 */ /* 0x000fc80000011602 */
[----:B------:R-:W-:-:S04]  /*d110*/  LOP3.LUT R0, R0, R3, RZ, 0xfc, !PT ;  /* 0x0000000300007212 */ /* 0x000fc800078efcff */
[----:B------:R-:W-:-:S07]  /*d120*/  PRMT R8, R0, 0x7610, R8 ;  /* 0x0000761000087816 */ /* 0x000fce0000000008 */
.L_x_899:
[----:B------:R-:W-:Y:S05]  /*d130*/  BSYNC B0 ;  /* 0x0000000000007941 */ /* 0x000fea0003800000 */
.L_x_898:
[----:B------:R0:W-:Y:S01]  /*d140*/  STG.E.U8 desc[UR36][R16.64], R8 ;  /* 0x0000000810007986 */ /* 0x0001e2000c101124 */
[----:B------:R-:W-:Y:S05]  /*d150*/  BRA `(.L_x_875) ;  /* 0x0000000000b87947 */ /* 0x000fea0003800000 */
.L_x_892:
        /* <DEDUP_REMOVED lines=22> */
.L_x_874:
        /* <DEDUP_REMOVED lines=16> */
.L_x_903:
[----:B------:R-:W-:Y:S05]  /*d3c0*/  BRA `(.L_x_875) ;  /* 0x00000000001c7947 */ /* 0x000fea0003800000 */
.L_x_902:
[----:B------:R-:W-:-:S06]  /*d3d0*/  IMAD.U32 R3, R3, 0x10000, RZ ;  /* 0x0001000003037824 */ /* 0x000fcc00078e00ff */
[----:B------:R-:W0:Y:S02]  /*d3e0*/  F2I.U64.TRUNC R2, R3 ;  /* 0x0000000300027311 */ /* 0x000e24000020d800 */
[----:B0-----:R1:W-:Y:S01]  /*d3f0*/  STG.E.64 desc[UR36][R16.64], R2 ;  /* 0x0000000210007986 */ /* 0x0013e2000c101b24 */
[----:B------:R-:W-:Y:S05]  /*d400*/  BRA `(.L_x_875) ;  /* 0x00000000000c7947 */ /* 0x000fea0003800000 */
.L_x_901:
[----:B------:R-:W-:-:S06]  /*d410*/  IMAD.U32 R3, R3, 0x10000, RZ ;  /* 0x0001000003037824 */ /* 0x000fcc00078e00ff */
[----:B------:R-:W0:Y:S02]  /*d420*/  F2I.FTZ.U32.TRUNC.NTZ R3, R3 ;  /* 0x0000000300037305 */ /* 0x000e24000021f000 */
[----:B0-----:R0:W-:Y:S02]  /*d430*/  STG.E desc[UR36][R16.64], R3 ;  /* 0x0000000310007986 */ /* 0x0011e4000c101924 */
.L_x_875:
[----:B------:R-:W-:-:S07]  /*d440*/  VIADD R19, R19, 0x80 ;  /* 0x0000008013137836 */ /* 0x000fce0000000000 */
.L_x_802:
[----:B------:R-:W-:Y:S05]  /*d450*/  BSYNC B6 ;  /* 0x0000000000067941 */ /* 0x000fea0003800000 */
.L_x_801:
[----:B------:R-:W-:Y:S02]  /*d460*/  ULDC UR4, c[0x0][0x210] ;  /* 0x0000840000047ab9 */ /* 0x000fe40000000800 */
[----:B------:R-:W-:-:S13]  /*d470*/  ISETP.GE.AND P0, PT, R19, UR4, PT ;  /* 0x0000000413007c0c */ /* 0x000fda000bf06270 */
[----:B------:R-:W-:Y:S05]  /*d480*/  @P0 EXIT ;  /* 0x000000000000094d */ /* 0x000fea0003800000 */
        /* <DEDUP_REMOVED lines=354> */
.L_x_904:
        /* <DEDUP_REMOVED lines=23> */
.L_x_908:
[----:B------:R-:W2:Y:S02]  /*ec20*/  LDG.E.U8 R2, desc[UR36][R2.64] ;  /* 0x0000002402027981 */ /* 0x000ea4000c1e1100 */
[----:B--2---:R-:W-:-:S04]  /*ec30*/  I2FP.F32.U32 R0, R2 ;  /* 0x0000000200007245 */ /* 0x004fc80000201000 */
[----:B------:R-:W-:-:S04]  /*ec40*/  F2FP.BF16.F32.PACK_AB R0, RZ, R0 ;  /* 0x00000000ff00723e */ /* 0x000fc800000010ff */
[----:B------:R-:W-:Y:S01]  /*ec50*/  PRMT R19, R0, 0x7610, R19 ;  /* 0x0000761000137816 */ /* 0x000fe20000000013 */
[----:B------:R-:W-:Y:S06]  /*ec60*/  BRA `(.L_x_910) ;  /* 0x0000000c00c87947 */ /* 0x000fec0003800000 */
.L_x_907:
        /* <DEDUP_REMOVED lines=11> */
.L_x_912:
[----:B------:R-:W2:Y:S02]  /*ed20*/  LDG.E R2, desc[UR36][R2.64] ;  /* 0x0000002402027981 */ /* 0x000ea4000c1e1900 */
[----:B--2---:R-:W-:-:S04]  /*ed30*/  I2FP.F32.S32 R0, R2 ;  /* 0x0000000200007245 */ /* 0x004fc80000201400 */
[----:B------:R-:W-:-:S04]  /*ed40*/  F2FP.BF16.F32.PACK_AB R0, RZ, R0 ;  /* 0x00000000ff00723e */ /* 0x000fc800000010ff */
[----:B------:R-:W-:Y:S01]  /*ed50*/  PRMT R19, R0, 0x7610, R19 ;  /* 0x0000761000137816 */ /* 0x000fe20000000013 */
[----:B------:R-:W-:Y:S06]  /*ed60*/  BRA `(.L_x_910) ;  /* 0x0000000c00887947 */ /* 0x000fec0003800000 */
.L_x_911:
[----:B------:R-:W2:Y:S02]  /*ed70*/  LDG.E.U16 R2, desc[UR36][R2.64] ;  /* 0x0000002402027981 */ /* 0x000ea4000c1e1500 */
[----:B--2---:R-:W0:Y:S02]  /*ed80*/  I2F.S16 R0, R2 ;  /* 0x0000000200007306 */ /* 0x004e240000101400 */
[----:B0-----:R-:W-:-:S04]  /*ed90*/  F2FP.BF16.F32.PACK_AB R0, RZ, R0 ;  /* 0x00000000ff00723e */ /* 0x001fc800000010ff */
[----:B------:R-:W-:Y:S01]  /*eda0*/  PRMT R19, R0, 0x7610, R19 ;  /* 0x0000761000137816 */ /* 0x000fe20000000013 */
[----:B------:R-:W-:Y:S06]  /*edb0*/  BRA `(.L_x_910) ;  /* 0x0000000c00747947 */ /* 0x000fec0003800000 */
.L_x_906:
        /* <DEDUP_REMOVED lines=9> */
.L_x_914:
[----:B------:R-:W2:Y:S02]  /*ee50*/  LDG.E.U16 R0, desc[UR36][R2.64] ;  /* 0x0000002402007981 */ /* 0x000ea4000c1e1500 */
[----:B--2---:R-:W-:-:S05]  /*ee60*/  HADD2.F32 R0, -RZ, R0.H0_H0 ;  /* 0x20000000ff007230 */ /* 0x004fca0000004100 */
[----:B------:R-:W-:-:S04]  /*ee70*/  F2FP.BF16.F32.PACK_AB R0, RZ, R0 ;  /* 0x00000000ff00723e */ /* 0x000fc800000010ff */
[----:B------:R-:W-:Y:S01]  /*ee80*/  PRMT R19, R0, 0x7610, R19 ;  /* 0x0000761000137816 */ /* 0x000fe20000000013 */
[----:B------:R-:W-:Y:S06]  /*ee90*/  BRA `(.L_x_910) ;  /* 0x0000000c003c7947 */ /* 0x000fec0003800000 */
.L_x_913:
        /* <DEDUP_REMOVED lines=9> */
.L_x_916:
[----:B------:R-:W2:Y:S02]  /*ef30*/  LDG.E.U16 R2, desc[UR36][R2.64] ;  /* 0x0000002402027981 */ /* 0x000ea4000c1e1500 */
[----:B--2---:R-:W-:-:S05]  /*ef40*/  HADD2.F32 R0, -RZ, R2.H0_H0 ;  /* 0x20000002ff007230 */ /* 0x004fca0000004100 */
[----:B------:R-:W-:-:S04]  /*ef50*/  F2FP.BF16.F32.PACK_AB R0, RZ, R0 ;  /* 0x00000000ff00723e */ /* 0x000fc800000010ff */
[----:B------:R-:W-:Y:S01]  /*ef60*/  PRMT R19, R0, 0x7610, R19 ;  /* 0x0000761000137816 */ /* 0x000fe20000000013 */
[----:B------:R-:W-:Y:S06]  /*ef70*/  BRA `(.L_x_910) ;  /* 0x0000000c00047947 */ /* 0x000fec0003800000 */
.L_x_915:
        /* <DEDUP_REMOVED lines=9> */
.L_x_905:
        /* <DEDUP_REMOVED lines=14> */
.L_x_919:
        /* <DEDUP_REMOVED lines=9> */
.L_x_918:
        /* <DEDUP_REMOVED lines=28> */
.L_x_921:
        /* <DEDUP_REMOVED lines=15> */
.L_x_920:
[----:B------:R0:W5:Y:S01]  /*f430*/  LDG.E.U16 R19, desc[UR36][R2.64] ;  /* 0x0000002402137981 */ /* 0x000162000c1e1500 */
[----:B------:R-:W-:Y:S05]  /*f440*/  BRA `(.L_x_910) ;  /* 0x0000000400d07947 */ /* 0x000fea0003800000 */
.L_x_917:
        /* <DEDUP_REMOVED lines=13> */
.L_x_924:
        /* <DEDUP_REMOVED lines=21> */
.L_x_928:
[----:B------:R-:W-:Y:S05]  /*f670*/  BSYNC B1 ;  /* 0x0000000000017941 */ /* 0x000fea0003800000 */
.L_x_927:
[----:B------:R-:W-:Y:S01]  /*f680*/  LEA R3, R0, 0x3b800000, 0x17 ;  /* 0x3b80000000037811 */ /* 0x000fe200078eb8ff */
[----:B------:R-:W-:-:S05]  /*f690*/  IMAD.SHL.U32 R0, R2, 0x100000, RZ ;  /* 0x0010000002007824 */ /* 0x000fca00078e00ff */
[----:B------:R-:W-:-:S07]  /*f6a0*/  LOP3.LUT R0, R3, R0, R4, 0xfe, !PT ;  /* 0x0000000003007212 */ /* 0x000fce00078efe04 */
.L_x_926:
[----:B------:R-:W-:Y:S05]  /*f6b0*/  BSYNC B0 ;  /* 0x0000000000007941 */ /* 0x000fea0003800000 */
.L_x_925:
[----:B------:R-:W-:-:S04]  /*f6c0*/  F2FP.BF16.F32.PACK_AB R0, RZ, R0 ;  /* 0x00000000ff00723e */ /* 0x000fc800000010ff */
[----:B------:R-:W-:Y:S01]  /*f6d0*/  PRMT R19, R0, 0x7610, R19 ;  /* 0x0000761000137816 */ /* 0x000fe20000000013 */
[----:B------:R-:W-:Y:S06]  /*f6e0*/  BRA `(.L_x_910) ;  /* 0x0000000400287947 */ /* 0x000fec0003800000 */
.L_x_923:
        /* <DEDUP_REMOVED lines=21> */
.L_x_932:
[----:B------:R-:W-:Y:S05]  /*f840*/  BSYNC B1 ;  /* 0x0000000000017941 */ /* 0x000fea0003800000 */
.L_x_931:
[----:B------:R-:W-:Y:S01]  /*f850*/  LEA R3, R0, 0x37800000, 0x17 ;  /* 0x3780000000037811 */ /* 0x000fe200078eb8ff */
[----:B------:R-:W-:-:S05]  /*f860*/  IMAD.SHL.U32 R0, R2, 0x200000, RZ ;  /* 0x0020000002007824 */ /* 0x000fca00078e00ff */
[----:B------:R-:W-:-:S07]  /*f870*/  LOP3.LUT R0, R3, R0, R4, 0xfe, !PT ;  /* 0x0000000003007212 */ /* 0x000fce00078efe04 */
.L_x_930:
[----:B------:R-:W-:Y:S05]  /*f880*/  BSYNC B0 ;  /* 0x0000000000007941 */ /* 0x000fea0003800000 */
.L_x_929:
[----:B------:R-:W-:-:S04]  /*f890*/  F2FP.BF16.F32.PACK_AB R0, RZ, R0 ;  /* 0x00000000ff00723e */ /* 0x000fc800000010ff */
[----:B------:R-:W-:Y:S01]  /*f8a0*/  PRMT R19, R0, 0x7610, R19 ;  /* 0x0000761000137816 */ /* 0x000fe20000000013 */
[----:B------:R-:W-:Y:S06]  /*f8b0*/  BRA `(.L_x_910) ;  /* 0x0000000000b47947 */ /* 0x000fec0003800000 */
.L_x_922:
        /* <DEDUP_REMOVED lines=14> */
.L_x_936:
[----:B------:R-:W-:Y:S05]  /*f9a0*/  BSYNC B0 ;  /* 0x0000000000007941 */ /* 0x000fea0003800000 */
.L_x_935:
[----:B------:R-:W-:-:S04]  /*f9b0*/  F2FP.BF16.F32.PACK_AB R0, RZ, R0 ;  /* 0x00000000ff00723e */ /* 0x000fc800000010ff */
[----:B------:R-:W-:Y:S01]  /*f9c0*/  PRMT R19, R0, 0x7610, R19 ;  /* 0x0000761000137816 */ /* 0x000fe20000000013 */
[----:B------:R-:W-:Y:S06]  /*f9d0*/  BRA `(.L_x_910) ;  /* 0x00000000006c7947 */ /* 0x000fec0003800000 */
.L_x_909:
        /* <DEDUP_REMOVED lines=16> */
.L_x_937:
[----:B------:R-:W-:Y:S01]  /*fae0*/  PRMT R19, RZ, 0x7610, R19 ;  /* 0x00007610ff137816 */ /* 0x000fe20000000013 */
[----:B------:R-:W-:Y:S06]  /*faf0*/  BRA `(.L_x_910) ;  /* 0x0000000000247947 */ /* 0x000fec0003800000 */
.L_x_934:
[----:B------:R-:W2:Y:S02]  /*fb00*/  LDG.E.64 R2, desc[UR36][R2.64] ;  /* 0x0000002402027981 */ /* 0x000ea4000c1e1b00 */
[----:B--2---:R-:W0:Y:S02]  /*fb10*/  I2F.U64 R0, R2 ;  /* 0x0000000200007312 */ /* 0x004e240000301000 */
[----:B0-----:R-:W-:-:S04]  /*fb20*/  F2FP.BF16.F32.PACK_AB R0, RZ, R0 ;  /* 0x00000000ff00723e */ /* 0x001fc800000010ff */
[----:B------:R-:W-:Y:S01]  /*fb30*/  PRMT R19, R0, 0x7610, R19 ;  /* 0x0000761000137816 */ /* 0x000fe20000000013 */
[----:B------:R-:W-:Y:S06]  /*fb40*/  BRA `(.L_x_910) ;  /* 0x0000000000107947 */ /* 0x000fec0003800000 */
.L_x_933:
[----:B------:R-:W2:Y:S02]  /*fb50*/  LDG.E R2, desc[UR36][R2.64] ;  /* 0x0000002402027981 */ /* 0x000ea4000c1e1900 */
[----:B--2---:R-:W-:-:S04]  /*fb60*/  I2FP.F32.U32 R0, R2 ;  /* 0x0000000200007245 */ /* 0x004fc80000201000 */
[----:B------:R-:W-:-:S04]  /*fb70*/  F2FP.BF16.F32.PACK_AB R0, RZ, R0 ;  /* 0x00000000ff00723e */ /* 0x000fc800000010ff */
[----:B------:R-:W-:-:S07]  /*fb80*/  PRMT R19, R0, 0x7610, R19 ;  /* 0x0000761000137816 */ /* 0x000fce0000000013 */
.L_x_910:
        /* <DEDUP_REMOVED lines=19> */
.L_x_941:
[----:B------:R-:W2:Y:S02]  /*fcc0*/  LDG.E.U8 R2, desc[UR36][R2.64] ;  /* 0x0000002402027981 */ /* 0x000ea4000c1e1100 */
[----:B--2---:R-:W-:-:S04]  /*fcd0*/  I2FP.F32.U32 R0, R2 ;  /* 0x0000000200007245 */ /* 0x004fc80000201000 */
[----:B------:R-:W-:Y:S01]  /*fce0*/  F2FP.BF16.F32.PACK_AB R0, RZ, R0 ;  /* 0x00000000ff00723e */ /* 0x000fe200000010ff */
[----:B------:R-:W-:Y:S06]  /*fcf0*/  BRA `(.L_x_943) ;  /* 0x0000000c00907947 */ /* 0x000fec0003800000 */
.L_x_940:
        /* <DEDUP_REMOVED lines=10> */
.L_x_945:
[----:B------:R-:W2:Y:S02]  /*fda0*/  LDG.E R2, desc[UR36][R2.64] ;  /* 0x0000002402027981 */ /* 0x000ea4000c1e1900 */
[----:B--2---:R-:W-:-:S04]  /*fdb0*/  I2FP.F32.S32 R0, R2 ;  /* 0x0000000200007245 */ /* 0x004fc80000201400 */
[----:B------:R-:W-:Y:S01]  /*fdc0*/  F2FP.BF16.F32.PACK_AB R0, RZ, R0 ;  /* 0x00000000ff00723e */ /* 0x000fe200000010ff */
[----:B------:R-:W-:Y:S06]  /*fdd0*/  BRA `(.L_x_943) ;  /* 0x0000000c00587947 */ /* 0x000fec0003800000 */
.L_x_944:
[----:B------:R-:W2:Y:S02]  /*fde0*/  LDG.E.U16 R2, desc[UR36][R2.64] ;  /* 0x0000002402027981 */ /* 0x000ea4000c1e1500 */
[----:B--2---:R-:W0:Y:S02]  /*fdf0*/  I2F.S16 R0, R2 ;  /* 0x0000000200007306 */ /* 0x004e240000101400 */
[----:B0-----:R-:W-:Y:S01]  /*fe00*/  F2FP.BF16.F32.PACK_AB R0, RZ, R0 ;  /* 0x00000000ff00723e */ /* 0x001fe200000010ff */
[----:B------:R-:W-:Y:S06]  /*fe10*/  BRA `(.L_x_943) ;  /* 0x0000000c00487947 */ /* 0x000fec0003800000 */
.L_x_939:
        /* <DEDUP_REMOVED lines=9> */
.L_x_947:
[----:B------:R-:W2:Y:S02]  /*feb0*/  LDG.E.U16 R0, desc[UR36][R2.64] ;  /* 0x0000002402007981 */ /* 0x000ea4000c1e1500 */
[----:B--2---:R-:W-:-:S05]  /*fec0*/  HADD2.F32 R0, -RZ, R0.H0_H0 ;  /* 0x20000000ff007230 */ /* 0x004fca0000004100 */
[----:B------:R-:W-:Y:S01]  /*fed0*/  F2FP.BF16.F32.PACK_AB R0, RZ, R0 ;  /* 0x00000000ff00723e */ /* 0x000fe200000010ff */
[----:B------:R-:W-:Y:S06]  /*fee0*/  BRA `(.L_x_943) ;  /* 0x0000000c00147947 */ /* 0x000fec0003800000 */
.L_x_946:
        /* <DEDUP_REMOVED lines=9> */
.L_x_949:
[----:B------:R-:W2:Y:S02]  /*ff80*/  LDG.E.U16 R2, desc[UR36][R2.64] ;  /* 0x0000002402027981 */ /* 0x000ea4000c1e1500 */
[----:B--2---:R-:W-:-:S05]  /*ff90*/  HADD2.F32 R0, -RZ, R2.H0_H0 ;  /* 0x20000002ff007230 */ /* 0x004fca0000004100 */
[----:B------:R-:W-:Y:S01]  /*ffa0*/  F2FP.BF16.F32.PACK_AB R0, RZ, R0 ;  /* 0x00000000ff00723e */ /* 0x000fe200000010ff */
[----:B------:R-:W-:Y:S06]  /*ffb0*/  BRA `(.L_x_943) ;  /* 0x0000000800e07947 */ /* 0x000fec0003800000 */
.L_x_948:
        /* <DEDUP_REMOVED lines=8> */
.L_x_938:
        /* <DEDUP_REMOVED lines=13> */
.L_x_952:
        /* <DEDUP_REMOVED lines=8> */
.L_x_951:
        /* <DEDUP_REMOVED lines=28> */
.L_x_954:
        /* <DEDUP_REMOVED lines=15> */
.L_x_953:
[----:B------:R0:W5:Y:S01]  /*10440*/  LDG.E.U16 R0, desc[UR36][R2.64] ;  /* 0x0000002402007981 */ /* 0x000162000c1e1500 */
[----:B------:R-:W-:Y:S05]  /*10450*/  BRA `(.L_x_943) ;  /* 0x0000000400b87947 */ /* 0x000fea0003800000 */
.L_x_950:
        /* <DEDUP_REMOVED lines=12> */
.L_x_957:
        /* <DEDUP_REMOVED lines=21> */
.L_x_961:
[----:B------:R-:W-:Y:S05]  /*10670*/  BSYNC B1 ;  /* 0x0000000000017941 */ /* 0x000fea0003800000 */
.L_x_960:
[----:B------:R-:W-:Y:S01]  /*10680*/  LEA R3, R0, 0x3b800000, 0x17 ;  /* 0x3b80000000037811 */ /* 0x000fe200078eb8ff */
[----:B------:R-:W-:-:S05]  /*10690*/  IMAD.SHL.U32 R0, R2, 0x100000, RZ ;  /* 0x0010000002007824 */ /* 0x000fca00078e00ff */
[----:B------:R-:W-:-:S07]  /*106a0*/  LOP3.LUT R0, R3, R0, R4, 0xfe, !PT ;  /* 0x0000000003007212 */ /* 0x000fce00078efe04 */
.L_x_959:
[----:B------:R-:W-:Y:S05]  /*106b0*/  BSYNC B0 ;  /* 0x0000000000007941 */ /* 0x000fea0003800000 */
.L_x_958:
[----:B------:R-:W-:Y:S01]  /*106c0*/  F2FP.BF16.F32.PACK_AB R0, RZ, R0 ;  /* 0x00000000ff00723e */ /* 0x000fe200000010ff */
[----:B------:R-:W-:Y:S06]  /*106d0*/  BRA `(.L_x_943) ;  /* 0x0000000400187947 */ /* 0x000fec0003800000 */
.L_x_956:
        /* <DEDUP_REMOVED lines=21> */
.L_x_965:
[----:B------:R-:W-:Y:S05]  /*10830*/  BSYNC B1 ;  /* 0x0000000000017941 */ /* 0x000fea0003800000 */
.L_x_964:
[----:B------:R-:W-:Y:S01]  /*10840*/  LEA R3, R0, 0x37800000, 0x17 ;  /* 0x3780000000037811 */ /* 0x000fe200078eb8ff */
[----:B------:R-:W-:-:S05]  /*10850*/  IMAD.SHL.U32 R0, R2, 0x200000, RZ ;  /* 0x0020000002007824 */ /* 0x000fca00078e00ff */
[----:B------:R-:W-:-:S07]  /*10860*/  LOP3.LUT R0, R3, R0, R4, 0xfe, !PT ;  /* 0x0000000003007212 */ /* 0x000fce00078efe04 */
.L_x_963:
[----:B------:R-:W-:Y:S05]  /*10870*/  BSYNC B0 ;  /* 0x0000000000007941 */ /* 0x000fea0003800000 */
.L_x_962:
[----:B------:R-:W-:Y:S01]  /*10880*/  F2FP.BF16.F32.PACK_AB R0, RZ, R0 ;  /* 0x00000000ff00723e */ /* 0x000fe200000010ff */
[----:B------:R-:W-:Y:S06]  /*10890*/  BRA `(.L_x_943) ;  /* 0x0000000000a87947 */ /* 0x000fec0003800000 */
.L_x_955:
        /* <DEDUP_REMOVED lines=14> */
.L_x_969:
[----:B------:R-:W-:Y:S05]  /*10980*/  BSYNC B0 ;  /* 0x0000000000007941 */ /* 0x000fea0003800000 */
.L_x_968:
[----:B------:R-:W-:Y:S01]  /*10990*/  F2FP.BF16.F32.PACK_AB R0, RZ, R0 ;  /* 0x00000000ff00723e */ /* 0x000fe200000010ff */
[----:B------:R-:W-:Y:S06]  /*109a0*/  BRA `(.L_x_943) ;  /* 0x0000000000647947 */ /* 0x000fec0003800000 */
.L_x_942:
        /* <DEDUP_REMOVED lines=16> */
.L_x_970:
[----:B------:R-:W-:Y:S01]  /*10ab0*/  PRMT R0, RZ, 0x7610, R0 ;  /* 0x00007610ff007816 */ /* 0x000fe20000000000 */
[----:B------:R-:W-:Y:S06]  /*10ac0*/  BRA `(.L_x_943) ;  /* 0x00000000001c7947 */ /* 0x000fec0003800000 */
.L_x_967:
[----:B------:R-:W2:Y:S02]  /*10ad0*/  LDG.E.64 R2, desc[UR36][R2.64] ;  /* 0x0000002402027981 */ /* 0x000ea4000c1e1b00 */
[----:B--2---:R-:W0:Y:S02]  /*10ae0*/  I2F.U64 R0, R2 ;  /* 0x0000000200007312 */ /* 0x004e240000301000 */
[----:B0-----:R-:W-:Y:S01]  /*10af0*/  F2FP.BF16.F32.PACK_AB R0, RZ, R0 ;  /* 0x00000000ff00723e */ /* 0x001fe200000010ff */
[----:B------:R-:W-:Y:S06]  /*10b00*/  BRA `(.L_x_943) ;  /* 0x00000000000c7947 */ /* 0x000fec0003800000 */
.L_x_966:
[----:B------:R-:W2:Y:S02]  /*10b10*/  LDG.E R2, desc[UR36][R2.64] ;  /* 0x0000002402027981 */ /* 0x000ea4000c1e1900 */
[----:B--2---:R-:W-:-:S04]  /*10b20*/  I2FP.F32.U32 R0, R2 ;  /* 0x0000000200007245 */ /* 0x004fc80000201000 */
[----:B------:R-:W-:-:S07]  /*10b30*/  F2FP.BF16.F32.PACK_AB R0, RZ, R0 ;  /* 0x00000000ff00723e */ /* 0x000fce00000010ff */
.L_x_943:
        /* <DEDUP_REMOVED lines=20> */
.L_x_974:
[----:B------:R-:W-:-:S06]  /*10c80*/  IMAD.U32 R3, R3, 0x10000, RZ ;  /* 0x0001000003037824 */ /* 0x000fcc00078e00ff */
[----:B------:R-:W0:Y:S02]  /*10c90*/  F2I.S64.TRUNC R2, R3 ;  /* 0x0000000300027311 */ /* 0x000e24000020d900 */
[----:B0-----:R-:W-:Y:S01]  /*10ca0*/  STG.E.U8 desc[UR36][R16.64], R2 ;  /* 0x0000000210007986 */ /* 0x001fe2000c101124 */
[----:B------:R-:W-:Y:S05]  /*10cb0*/  EXIT ;  /* 0x000000000000794d */ /* 0x000fea0003800000 */
.L_x_973:
        /* <DEDUP_REMOVED lines=10> */
.L_x_977:
[----:B------:R-:W-:-:S06]  /*10d60*/  IMAD.U32 R3, R3, 0x10000, RZ ;  /* 0x0001000003037824 */ /* 0x000fcc00078e00ff */
[----:B------:R-:W0:Y:S02]  /*10d70*/  F2I.FTZ.TRUNC.NTZ R3, R3 ;  /* 0x0000000300037305 */ /* 0x000e24000021f100 */
[----:B0-----:R-:W-:Y:S01]  /*10d80*/  STG.E desc[UR36][R16.64], R3 ;  /* 0x0000000310007986 */ /* 0x001fe2000c101924 */
[----:B------:R-:W-:Y:S05]  /*10d90*/  EXIT ;  /* 0x000000000000794d */ /* 0x000fea0003800000 */
.L_x_976:
[----:B------:R-:W-:-:S06]  /*10da0*/  IMAD.U32 R3, R3, 0x10000, RZ ;  /* 0x0001000003037824 */ /* 0x000fcc00078e00ff */
[----:B------:R-:W0:Y:S02]  /*10db0*/  F2I.FTZ.TRUNC.NTZ R3, R3 ;  /* 0x0000000300037305 */ /* 0x000e24000021f100 */
[----:B0-----:R-:W-:Y:S01]  /*10dc0*/  STG.E.U16 desc[UR36][R16.64], R3 ;  /* 0x0000000310007986 */ /* 0x001fe2000c101524 */
[----:B------:R-:W-:Y:S05]  /*10dd0*/  EXIT ;  /* 0x000000000000794d */ /* 0x000fea0003800000 */
.L_x_972:
        /* <DEDUP_REMOVED lines=9> */
.L_x_979:
[----:B------:R-:W-:-:S05]  /*10e70*/  IMAD.U32 R0, R3, 0x10000, RZ ;  /* 0x0001000003007824 */ /* 0x000fca00078e00ff */
[----:B------:R-:W-:-:S05]  /*10e80*/  F2FP.F16.F32.PACK_AB R0, RZ, R0 ;  /* 0x00000000ff00723e */ /* 0x000fca00000000ff */
[----:B------:R-:W-:Y:S01]  /*10e90*/  STG.E.U16 desc[UR36][R16.64], R0 ;  /* 0x0000000010007986 */ /* 0x000fe2000c101524 */
[----:B------:R-:W-:Y:S05]  /*10ea0*/  EXIT ;  /* 0x000000000000794d */ /* 0x000fea0003800000 */
.L_x_978:
        /* <DEDUP_REMOVED lines=10> */
.L_x_981:
[----:B------:R-:W-:-:S05]  /*10f50*/  IMAD.U32 R3, R3, 0x10000, RZ ;  /* 0x0001000003037824 */ /* 0x000fca00078e00ff */
[----:B------:R-:W-:-:S04]  /*10f60*/  F2FP.F16.F32.PACK_AB R3, RZ, R3 ;  /* 0x00000003ff03723e */ /* 0x000fc800000000ff */
[----:B------:R-:W-:-:S05]  /*10f70*/  PRMT R3, R3, 0x5410, RZ ;  /* 0x0000541003037816 */ /* 0x000fca00000000ff */
[----:B------:R-:W-:Y:S01]  /*10f80*/  STG.E desc[UR36][R16.64], R3 ;  /* 0x0000000310007986 */ /* 0x000fe2000c101924 */
[----:B------:R-:W-:Y:S05]  /*10f90*/  EXIT ;  /* 0x000000000000794d */ /* 0x000fea0003800000 */
.L_x_980:
[----:B------:R-:W-:-:S04]  /*10fa0*/  IMAD.U32 R2, R3, 0x10000, RZ ;  /* 0x0001000003027824 */ /* 0x000fc800078e00ff */
[----:B------:R-:W-:-:S06]  /*10fb0*/  FMUL.FTZ R2, R2, 1 ;  /* 0x3f80000002027820 */ /* 0x000fcc0000410000 */
[----:B------:R-:W0:Y:S02]  /*10fc0*/  F2F.F64.F32 R2, R2 ;  /* 0x0000000200027310 */ /* 0x000e240000201800 */
[----:B0-----:R-:W-:Y:S01]  /*10fd0*/  STG.E.64 desc[UR36][R16.64], R2 ;  /* 0x0000000210007986 */ /* 0x001fe2000c101b24 */
[----:B------:R-:W-:Y:S05]  /*10fe0*/  EXIT ;  /* 0x000000000000794d */ /* 0x000fea0003800000 */
.L_x_971:
        /* <DEDUP_REMOVED lines=13> */
.L_x_984:
[----:B------:R-:W-:Y:S01]  /*110c0*/  IMAD.U32 R3, R3, 0x10000, RZ ;  /* 0x0001000003037824 */ /* 0x000fe200078e00ff */
[----:B------:R-:W-:-:S03]  /*110d0*/  CS2R R6, SRZ ;  /* 0x0000000000067805 */ /* 0x000fc6000001ff00 */
[----:B------:R-:W-:-:S04]  /*110e0*/  FMUL.FTZ R3, R3, 1 ;  /* 0x3f80000003037820 */ /* 0x000fc80000410000 */
[----:B------:R-:W0:Y:S02]  /*110f0*/  F2F.F64.F32 R4, R3 ;  /* 0x0000000300047310 */ /* 0x000e240000201800 */
[----:B0-----:R-:W-:Y:S01]  /*11100*/  STG.E.128 desc[UR36][R16.64], R4 ;  /* 0x0000000410007986 */ /* 0x001fe2000c101d24 */
[----:B------:R-:W-:Y:S05]  /*11110*/  EXIT ;  /* 0x000000000000794d */ /* 0x000fea0003800000 */
.L_x_983:
        /* <DEDUP_REMOVED lines=21> */
.L_x_988:
[----:B------:R-:W-:Y:S05]  /*11270*/  BSYNC B0 ;  /* 0x0000000000007941 */ /* 0x000fea0003800000 */
.L_x_987:
[----:B------:R-:W-:-:S05]  /*11280*/  LOP3.LUT R3, R0, R3, RZ, 0xfc, !PT ;  /* 0x0000000300037212 */ /* 0x000fca00078efcff */
[----:B------:R-:W-:Y:S01]  /*11290*/  STG.E.U8 desc[UR36][R16.64], R3 ;  /* 0x0000000310007986 */ /* 0x000fe2000c101124 */
[----:B------:R-:W-:Y:S05]  /*112a0*/  EXIT ;  /* 0x000000000000794d */ /* 0x000fea0003800000 */
.L_x_986:
        /* <DEDUP_REMOVED lines=13> */
.L_x_990:
[----:B------:R-:W-:Y:S01]  /*11380*/  IMAD.MOV.U32 R0, RZ, RZ, 0x7f ;  /* 0x0000007fff007424 */ /* 0x000fe200078e00ff */
[----:B------:R-:W-:-:S04]  /*11390*/  ISETP.GT.U32.AND P0, PT, R2, 0x7f800000, PT ;  /* 0x7f8000000200780c */ /* 0x000fc80003f04070 */
[----:B------:R-:W-:-:S09]  /*113a0*/  SEL R0, R0, 0x7c, P0 ;  /* 0x0000007c00007807 */ /* 0x000fd20000000000 */
.L_x_991:
[----:B------:R-:W-:Y:S05]  /*113b0*/  BSYNC B0 ;  /* 0x0000000000007941 */ /* 0x000fea0003800000 */
.L_x_989:
[----:B------:R-:W-:-:S04]  /*113c0*/  LOP3.LUT R2, R3, 0x80000000, RZ, 0xc0, !PT ;  /* 0x8000000003027812 */ /* 0x000fc800078ec0ff */
[----:B------:R-:W-:-:S04]  /*113d0*/  SHF.R.U32.HI R3, RZ, 0x18, R2 ;  /* 0x00000018ff037819 */ /* 0x000fc80000011602 */
[----:B------:R-:W-:-:S05]  /*113e0*/  LOP3.LUT R3, R0, R3, RZ, 0xfc, !PT ;  /* 0x0000000300037212 */ /* 0x000fca00078efcff */
[----:B------:R-:W-:Y:S01]  /*113f0*/  STG.E.U8 desc[UR36][R16.64], R3 ;  /* 0x0000000310007986 */ /* 0x000fe2000c101124 */
[----:B------:R-:W-:Y:S05]  /*11400*/  EXIT ;  /* 0x000000000000794d */ /* 0x000fea0003800000 */
.L_x_985:
[----:B------:R-:W-:Y:S01]  /*11410*/  STG.E.U16 desc[UR36][R16.64], R3 ;  /* 0x0000000310007986 */ /* 0x000fe2000c101524 */
[----:B------:R-:W-:Y:S05]  /*11420*/  EXIT ;  /* 0x000000000000794d */ /* 0x000fea0003800000 */
.L_x_982:
        /* <DEDUP_REMOVED lines=12> */
.L_x_994:
        /* <DEDUP_REMOVED lines=17> */
.L_x_997:
[----:B------:R-:W-:-:S04]  /*11600*/  LOP3.LUT R2, R3, 0x80000000, RZ, 0xc0, !PT ;  /* 0x8000000003027812 */ /* 0x000fc800078ec0ff */
[----:B------:R-:W-:-:S04]  /*11610*/  SHF.R.U32.HI R3, RZ, 0x18, R2 ;  /* 0x00000018ff037819 */ /* 0x000fc80000011602 */
[----:B------:R-:W-:-:S04]  /*11620*/  LOP3.LUT R0, R0, R3, RZ, 0xfc, !PT ;  /* 0x0000000300007212 */ /* 0x000fc800078efcff */
[----:B------:R-:W-:-:S07]  /*11630*/  PRMT R8, R0, 0x7610, R8 ;  /* 0x0000761000087816 */ /* 0x000fce0000000008 */
.L_x_996:
[----:B------:R-:W-:Y:S05]  /*11640*/  BSYNC B0 ;  /* 0x0000000000007941 */ /* 0x000fea0003800000 */
.L_x_995:
[----:B------:R-:W-:Y:S01]  /*11650*/  STG.E.U8 desc[UR36][R16.64], R8 ;  /* 0x0000000810007986 */ /* 0x000fe2000c101124 */
[----:B------:R-:W-:Y:S05]  /*11660*/  EXIT ;  /* 0x000000000000794d */ /* 0x000fea0003800000 */
.L_x_993:
        /* <DEDUP_REMOVED lines=17> */
.L_x_1000:
[----:B------:R-:W-:-:S04]  /*11780*/  LOP3.LUT R2, R3, 0x80000000, RZ, 0xc0, !PT ;  /* 0x8000000003027812 */ /* 0x000fc800078ec0ff */
[----:B------:R-:W-:-:S04]  /*11790*/  SHF.R.U32.HI R3, RZ, 0x18, R2 ;  /* 0x00000018ff037819 */ /* 0x000fc80000011602 */
[----:B------:R-:W-:-:S04]  /*117a0*/  LOP3.LUT R0, R0, R3, RZ, 0xfc, !PT ;  /* 0x0000000300007212 */ /* 0x000fc800078efcff */
[----:B------:R-:W-:-:S07]  /*117b0*/  PRMT R8, R0, 0x7610, R8 ;  /* 0x0000761000087816 */ /* 0x000fce0000000008 */
.L_x_999:
[----:B------:R-:W-:Y:S05]  /*117c0*/  BSYNC B0 ;  /* 0x0000000000007941 */ /* 0x000fea0003800000 */
.L_x_998:
[----:B------:R-:W-:Y:S01]  /*117d0*/  STG.E.U8 desc[UR36][R16.64], R8 ;  /* 0x0000000810007986 */ /* 0x000fe2000c101124 */
[----:B------:R-:W-:Y:S05]  /*117e0*/  EXIT ;  /* 0x000000000000794d */ /* 0x000fea0003800000 */
.L_x_992:
        /* <DEDUP_REMOVED lines=22> */
.L_x_975:
        /* <DEDUP_REMOVED lines=16> */
.L_x_1003:
[----:B------:R-:W-:Y:S05]  /*11a50*/  EXIT ;  /* 0x000000000000794d */ /* 0x000fea0003800000 */
.L_x_1002:
[----:B------:R-:W-:-:S06]  /*11a60*/  IMAD.U32 R3, R3, 0x10000, RZ ;  /* 0x0001000003037824 */ /* 0x000fcc00078e00ff */
[----:B------:R-:W0:Y:S02]  /*11a70*/  F2I.U64.TRUNC R2, R3 ;  /* 0x0000000300027311 */ /* 0x000e24000020d800 */
[----:B0-----:R-:W-:Y:S01]  /*11a80*/  STG.E.64 desc[UR36][R16.64], R2 ;  /* 0x0000000210007986 */ /* 0x001fe2000c101b24 */
[----:B------:R-:W-:Y:S05]  /*11a90*/  EXIT ;  /* 0x000000000000794d */ /* 0x000fea0003800000 */
.L_x_1001:
[----:B------:R-:W-:-:S06]  /*11aa0*/  IMAD.U32 R3, R3, 0x10000, RZ ;  /* 0x0001000003037824 */ /* 0x000fcc00078e00ff */
[----:B------:R-:W0:Y:S02]  /*11ab0*/  F2I.FTZ.U32.TRUNC.NTZ R3, R3 ;  /* 0x0000000300037305 */ /* 0x000e24000021f000 */
[----:B0-----:R-:W-:Y:S01]  /*11ac0*/  STG.E desc[UR36][R16.64], R3 ;  /* 0x0000000310007986 */ /* 0x001fe2000c101924 */
[----:B------:R-:W-:Y:S05]  /*11ad0*/  EXIT ;  /* 0x000000000000794d */ /* 0x000fea0003800000 */
.L_x_1004:
        /* <DEDUP_REMOVED lines=10> */
.L_x_42110:


//--------------------- .text._ZN2at6native27unrolled_elementwise_kernelINS0_13BinaryFunctorIN3c108BFloat16ES4_S4_ZZZNS0_16fmin_kernel_cudaERNS_18TensorIteratorBaseEENKUlvE_clEvENKUlvE2_clEvEUlS4_S4_E_EESt5arrayIPcLm3EELi4E23TrivialOffsetCalculatorILi2EjESE_ILi1EjENS0_6memory12LoadWithCastILi2EEENSH_13StoreWithCastILi1EEEEEviT_T0_T2_T3_T4_T5_ --------------------------
	.section	.text._ZN2at6native27unrolled_elementwise_kernelINS0_13BinaryFunctorIN3c108BFloat16ES4_S4_ZZZNS0_16fmin_kernel_cudaERNS_18TensorIteratorBaseEENKUlvE_clEvENKUlvE2_clEvEUlS4_S4_E_EESt5arrayIPcLm3EELi4E23TrivialOffsetCalculatorILi2EjESE_ILi1EjENS0_6memory12LoadWithCastILi2EEENSH_13StoreWithCastILi1EEEEEviT_T0_T2_T3_T4_T5_,"ax",@progbits
	.align	128
        .global         _ZN2at6native27unrolled_elementwise_kernelINS0_13BinaryFunctorIN3c108BFloat16ES4_S4_ZZZNS0_16fmin_kernel_cudaERNS_18TensorIteratorBaseEENKUlvE_clEvENKUlvE2_clEvEUlS4_S4_E_EESt5arrayIPcLm3EELi4E23TrivialOffsetCalculatorILi2EjESE_ILi1EjENS0_6memory12LoadWithCastILi2EEENSH_13StoreWithCastILi1EEEEEviT_T0_T2_T3_T4_T5_
        .type           _ZN2at6native27unrolled_elementwise_kernelINS0_13BinaryFunctorIN3c108BFloat16ES4_S4_ZZZNS0_16fmin_kernel_cudaERNS_18TensorIteratorBaseEENKUlvE_clEvENKUlvE2_clEvEUlS4_S4_E_EESt5arrayIPcLm3EELi4E23TrivialOffsetCalculatorILi2EjESE_ILi1EjENS0_6memory12LoadWithCastILi2EEENSH_13StoreWithCastILi1EEEEEviT_T0_T2_T3_T4_T5_,@function
        .size           _ZN2at6native27unrolled_elementwise_kernelINS0_13BinaryFunctorIN3c108BFloat16ES4_S4_ZZZNS0_16fmin_kernel_cudaERNS_18TensorIteratorBaseEENKUlvE_clEvENKUlvE2_clEvEUlS4_S4_E_EESt5arrayIPcLm3EELi4E23TrivialOffsetCalculatorILi2EjESE_ILi1EjENS0_6memory12LoadWithCastILi2EEENSH_13StoreWithCastILi1EEEEEviT_T0_T2_T3_T4_T5_,(.L_x_42111 - _ZN2at6native27unrolled_elementwise_kernelINS0_13BinaryFunctorIN3c108BFloat16ES4_S4_ZZZNS0_16fmin_kernel_cudaERNS_18TensorIteratorBaseEENKUlvE_clEvENKUlvE2_clEvEUlS4_S4_E_EESt5arrayIPcLm3EELi4E23TrivialOffsetCalculatorILi2EjESE_ILi1EjENS0_6memory12LoadWithCastILi2EEENSH_13StoreWithCastILi1EEEEEviT_T0_T2_T3_T4_T5_)
        .other          _ZN2at6native27unrolled_elementwise_kernelINS0_13BinaryFunctorIN3c108BFloat16ES4_S4_ZZZNS0_16fmin_kernel_cudaERNS_18TensorIteratorBaseEENKUlvE_clEvENKUlvE2_clEvEUlS4_S4_E_EESt5arrayIPcLm3EELi4E23TrivialOffsetCalculatorILi2EjESE_ILi1EjENS0_6memory12LoadWithCastILi2EEENSH_13StoreWithCastILi1EEEEEviT_T0_T2_T3_T4_T5_,@"STO_CUDA_ENTRY STV_DEFAULT"
_ZN2at6native27unrolled_elementwise_kernelINS0_13BinaryFunctorIN3c108BFloat16ES4_S4_ZZZNS0_16fmin_kernel_cudaERNS_18TensorIteratorBaseEENKUlvE_clEvENKUlvE2_clEvEUlS4_S4_E_EESt5arrayIPcLm3EELi4E23TrivialOffsetCalculatorILi2EjESE_ILi1EjENS0_6memory12LoadWithCastILi2EEENSH_13StoreWithCastILi1EEEEEviT_T0_T2_T3_T4_T5_:
.text._ZN2at6native27unrolled_elementwise_kernelINS0_13BinaryFunctorIN3c108BFloat16ES4_S4_ZZZNS0_16fmin_kernel_cudaERNS_18TensorIteratorBaseEENKUlvE_clEvENKUlvE2_clEvEUlS4_S4_E_EESt5arrayIPcLm3EELi4E23TrivialOffsetCalculatorILi2EjESE_ILi1EjENS0_6memory12LoadWithCastILi2EEENSH_13StoreWithCastILi1EEEEEviT_T0_T2_T3_T4_T5_:
        /* <DEDUP_REMOVED lines=9> */
[----:B------:R-:W-:-:S07]  /*0090*/  PRMT R19, RZ, 0x7610, R19 ;  /* 0x00007610ff137816 */ /* 0x000fce0000000013 */
[----:B------:R-:W4:Y:S01]  /*00a0*/  LDC.U8 R18, c[0x0][0x235] ;  /* 0x00008d40ff127b82 */ /* 0x000f220000000000 */
[----:B-1----:R-:W-:-:S05]  /*00b0*/  IMAD R16, R2, -0x200, R3 ;  /* 0xfffffe0002107824 */ /* 0x002fca00078e0203 */
[----:B--2---:R-:W-:-:S13]  /*00c0*/  ISETP.GE.AND P0, PT, R27, R16, PT ;  /* 0x000000101b00720c */ /* 0x004fda0003f06270 */
[----:B0--34-:R-:W-:Y:S05]  /*00d0*/  @P0 BRA `(.L_x_1006) ;  /* 0x0000002000680947 */ /* 0x019fea0003800000 */
        /* <DEDUP_REMOVED lines=22> */
.L_x_1010:
[----:B------:R-:W2:Y:S02]  /*0240*/  LDG.E.U8 R4, desc[UR36][R4.64] ;  /* 0x0000002404047981 */ /* 0x000ea4000c1e1100 */
[----:B--2---:R-:W-:-:S04]  /*0250*/  I2FP.F32.U32 R0, R4 ;  /* 0x0000000400007245 */ /* 0x004fc80000201000 */
[----:B------:R-:W-:-:S04]  /*0260*/  F2FP.BF16.F32.PACK_AB R0, RZ, R0 ;  /* 0x00000000ff00723e */ /* 0x000fc800000010ff */
[----:B------:R-:W-:Y:S01]  /*0270*/  PRMT R17, R0, 0x7610, R17 ;  /* 0x0000761000117816 */ /* 0x000fe20000000011 */
[----:B------:R-:W-:Y:S06]  /*0280*/  BRA `(.L_x_1012) ;  /* 0x0000000c00c87947 */ /* 0x000fec0003800000 */
.L_x_1009:
        /* <DEDUP_REMOVED lines=11> */
.L_x_1014:
[----:B------:R-:W2:Y:S02]  /*0340*/  LDG.E R4, desc[UR36][R4.64] ;  /* 0x0000002404047981 */ /* 0x000ea4000c1e1900 */
[----:B--2---:R-:W-:-:S04]  /*0350*/  I2FP.F32.S32 R0, R4 ;  /* 0x0000000400007245 */ /* 0x004fc80000201400 */
[----:B------:R-:W-:-:S04]  /*0360*/  F2FP.BF16.F32.PACK_AB R0, RZ, R0 ;  /* 0x00000000ff00723e */ /* 0x000fc800000010ff */
[----:B------:R-:W-:Y:S01]  /*0370*/  PRMT R17, R0, 0x7610, R17 ;  /* 0x0000761000117816 */ /* 0x000fe20000000011 */
[----:B------:R-:W-:Y:S06]  /*0380*/  BRA `(.L_x_1012) ;  /* 0x0000000c00887947 */ /* 0x000fec0003800000 */
.L_x_1013:
[----:B------:R-:W2:Y:S02]  /*0390*/  LDG.E.U16 R4, desc[UR36][R4.64] ;  /* 0x0000002404047981 */ /* 0x000ea4000c1e1500 */
[----:B--2---:R-:W0:Y:S02]  /*03a0*/  I2F.S16 R0, R4 ;  /* 0x0000000400007306 */ /* 0x004e240000101400 */
[----:B0-----:R-:W-:-:S04]  /*03b0*/  F2FP.BF16.F32.PACK_AB R0, RZ, R0 ;  /* 0x00000000ff00723e */ /* 0x001fc800000010ff */
[----:B------:R-:W-:Y:S01]  /*03c0*/  PRMT R17, R0, 0x7610, R17 ;  /* 0x0000761000117816 */ /* 0x000fe20000000011 */
[----:B------:R-:W-:Y:S06]  /*03d0*/  BRA `(.L_x_1012) ;  /* 0x0000000c00747947 */ /* 0x000fec0003800000 */
.L_x_1008:
        /* <DEDUP_REMOVED lines=9> */
.L_x_1016:
[----:B------:R-:W2:Y:S02]  /*0470*/  LDG.E.U16 R0, desc[UR36][R4.64] ;  /* 0x0000002404007981 */ /* 0x000ea4000c1e1500 */
[----:B--2---:R-:W-:-:S05]  /*0480*/  HADD2.F32 R0, -RZ, R0.H0_H0 ;  /* 0x20000000ff007230 */ /* 0x004fca0000004100 */
[----:B------:R-:W-:-:S04]  /*0490*/  F2FP.BF16.F32.PACK_AB R0, RZ, R0 ;  /* 0x00000000ff00723e */ /* 0x000fc800000010ff */
[----:B------:R-:W-:Y:S01]  /*04a0*/  PRMT R17, R0, 0x7610, R17 ;  /* 0x0000761000117816 */ /* 0x000fe20000000011 */
[----:B------:R-:W-:Y:S06]  /*04b0*/  BRA `(.L_x_1012) ;  /* 0x0000000c003c7947 */ /* 0x000fec0003800000 */
.L_x_1015:
        /* <DEDUP_REMOVED lines=9> */
.L_x_1018:
[----:B------:R-:W2:Y:S02]  /*0550*/  LDG.E.U16 R4, desc[UR36][R4.64] ;  /* 0x0000002404047981 */ /* 0x000ea4000c1e1500 */
[----:B--2---:R-:W-:-:S05]  /*0560*/  HADD2.F32 R0, -RZ, R4.H0_H0 ;  /* 0x20000004ff007230 */ /* 0x004fca0000004100 */
[----:B------:R-:W-:-:S04]  /*0570*/  F2FP.BF16.F32.PACK_AB R0, RZ, R0 ;  /* 0x00000000ff00723e */ /* 0x000fc800000010ff */
[----:B------:R-:W-:Y:S01]  /*0580*/  PRMT R17, R0, 0x7610, R17 ;  /* 0x0000761000117816 */ /* 0x000fe20000000011 */
[----:B------:R-:W-:Y:S06]  /*0590*/  BRA `(.L_x_1012) ;  /* 0x0000000c00047947 */ /* 0x000fec0003800000 */
.L_x_1017:
        /* <DEDUP_REMOVED lines=9> */
.L_x_1007:
        /* <DEDUP_REMOVED lines=14> */
.L_x_1021:
        /* <DEDUP_REMOVED lines=9> */
.L_x_1020:
        /* <DEDUP_REMOVED lines=28> */
.L_x_1023:
        /* <DEDUP_REMOVED lines=15> */
.L_x_1022:
[----:B------:R0:W5:Y:S01]  /*0a50*/  LDG.E.U16 R17, desc[UR36][R4.64] ;  /* 0x0000002404117981 */ /* 0x000162000c1e1500 */
[----:B------:R-:W-:Y:S05]  /*0a60*/  BRA `(.L_x_1012) ;  /* 0x0000000400d07947 */ /* 0x000fea0003800000 */
.L_x_1019:
        /* <DEDUP_REMOVED lines=13> */
.L_x_1026:
        /* <DEDUP_REMOVED lines=21> */
.L_x_1030:
[----:B------:R-:W-:Y:S05]  /*0c90*/  BSYNC B1 ;  /* 0x0000000000017941 */ /* 0x000fea0003800000 */
.L_x_1029:
[----:B------:R-:W-:Y:S01]  /*0ca0*/  LEA R5, R0, 0x3b800000, 0x17 ;  /* 0x3b80000000057811 */ /* 0x000fe200078eb8ff */
[----:B------:R-:W-:-:S05]  /*0cb0*/  IMAD.SHL.U32 R0, R3, 0x100000, RZ ;  /* 0x0010000003007824 */ /* 0x000fca00078e00ff */
[----:B------:R-:W-:-:S07]  /*0cc0*/  LOP3.LUT R0, R5, R0, R6, 0xfe, !PT ;  /* 0x0000000005007212 */ /* 0x000fce00078efe06 */
.L_x_1028:
[----:B------:R-:W-:Y:S05]  /*0cd0*/  BSYNC B0 ;  /* 0x0000000000007941 */ /* 0x000fea0003800000 */
.L_x_1027:
[----:B------:R-:W-:-:S04]  /*0ce0*/  F2FP.BF16.F32.PACK_AB R0, RZ, R0 ;  /* 0x00000000ff00723e */ /* 0x000fc800000010ff */
[----:B------:R-:W-:Y:S01]  /*0cf0*/  PRMT R17, R0, 0x7610, R17 ;  /* 0x0000761000117816 */ /* 0x000fe20000000011 */
[----:B------:R-:W-:Y:S06]  /*0d00*/  BRA `(.L_x_1012) ;  /* 0x0000000400287947 */ /* 0x000fec0003800000 */
.L_x_1025:
        /* <DEDUP_REMOVED lines=21> */
.L_x_1034:
[----:B------:R-:W-:Y:S05]  /*0e60*/  BSYNC B1 ;  /* 0x0000000000017941 */ /* 0x000fea0003800000 */
.L_x_1033:
[----:B------:R-:W-:Y:S01]  /*0e70*/  LEA R5, R0, 0x37800000, 0x17 ;  /* 0x3780000000057811 */ /* 0x000fe200078eb8ff */
[----:B------:R-:W-:-:S05]  /*0e80*/  IMAD.SHL.U32 R0, R3, 0x200000, RZ ;  /* 0x0020000003007824 */ /* 0x000fca00078e00ff */
[----:B------:R-:W-:-:S07]  /*0e90*/  LOP3.LUT R0, R5, R0, R6, 0xfe, !PT ;  /* 0x0000000005007212 */ /* 0x000fce00078efe06 */
.L_x_1032:
[----:B------:R-:W-:Y:S05]  /*0ea0*/  BSYNC B0 ;  /* 0x0000000000007941 */ /* 0x000fea0003800000 */
.L_x_1031:
[----:B------:R-:W-:-:S04]  /*0eb0*/  F2FP.BF16.F32.PACK_AB R0, RZ, R0 ;  /* 0x00000000ff00723e */ /* 0x000fc800000010ff */
[----:B------:R-:W-:Y:S01]  /*0ec0*/  PRMT R17, R0, 0x7610, R17 ;  /* 0x0000761000117816 */ /* 0x000fe20000000011 */
[----:B------:R-:W-:Y:S06]  /*0ed0*/  BRA `(.L_x_1012) ;  /* 0x0000000000b47947 */ /* 0x000fec0003800000 */
.L_x_1024:
        /* <DEDUP_REMOVED lines=14> */
.L_x_1038:
[----:B------:R-:W-:Y:S05]  /*0fc0*/  BSYNC B0 ;  /* 0x0000000000007941 */ /* 0x000fea0003800000 */
.L_x_1037:
[----:B------:R-:W-:-:S04]  /*0fd0*/  F2FP.BF16.F32.PACK_AB R0, RZ, R0 ;  /* 0x00000000ff00723e */ /* 0x000fc800000010ff */
[----:B------:R-:W-:Y:S01]  /*0fe0*/  PRMT R17, R0, 0x7610, R17 ;  /* 0x0000761000117816 */ /* 0x000fe20000000011 */
[----:B------:R-:W-:Y:S06]  /*0ff0*/  BRA `(.L_x_1012) ;  /* 0x00000000006c7947 */ /* 0x000fec0003800000 */
.L_x_1011:
        /* <DEDUP_REMOVED lines=16> */
.L_x_1039:
[----:B------:R-:W-:Y:S01]  /*1100*/  PRMT R17, RZ, 0x7610, R17 ;  /* 0x00007610ff117816 */ /* 0x000fe20000000011 */
[----:B------:R-:W-:Y:S06]  /*1110*/  BRA `(.L_x_1012) ;  /* 0x0000000000247947 */ /* 0x000fec0003800000 */
.L_x_1036:
[----:B------:R-:W2:Y:S02]  /*1120*/  LDG.E.64 R4, desc[UR36][R4.64] ;  /* 0x0000002404047981 */ /* 0x000ea4000c1e1b00 */
[----:B--2---:R-:W0:Y:S02]  /*1130*/  I2F.U64 R0, R4 ;  /* 0x0000000400007312 */ /* 0x004e240000301000 */
[----:B0-----:R-:W-:-:S04]  /*1140*/  F2FP.BF16.F32.PACK_AB R0, RZ, R0 ;  /* 0x00000000ff00723e */ /* 0x001fc800000010ff */
[----:B------:R-:W-:Y:S01]  /*1150*/  PRMT R17, R0, 0x7610, R17 ;  /* 0x0000761000117816 */ /* 0x000fe20000000011 */
[----:B------:R-:W-:Y:S06]  /*1160*/  BRA `(.L_x_1012) ;  /* 0x0000000000107947 */ /* 0x000fec0003800000 */
.L_x_1035:
[----:B------:R-:W2:Y:S02]  /*1170*/  LDG.E R4, desc[UR36][R4.64] ;  /* 0x0000002404047981 */ /* 0x000ea4000c1e1900 */
[----:B--2---:R-:W-:-:S04]  /*1180*/  I2FP.F32.U32 R0, R4 ;  /* 0x0000000400007245 */ /* 0x004fc80000201000 */
[----:B------:R-:W-:-:S04]  /*1190*/  F2FP.BF16.F32.PACK_AB R0, RZ, R0 ;  /* 0x00000000ff00723e */ /* 0x000fc800000010ff */
[----:B------:R-:W-:-:S07]  /*11a0*/  PRMT R17, R0, 0x7610, R17 ;  /* 0x0000761000117816 */ /* 0x000fce0000000011 */
.L_x_1012:
[----:B0-----:R-:W0:Y:S01]  /*11b0*/  LDC.64 R4, c[0x0][0x228] ;  /* 0x00008a00ff047b82 */ /* 0x001e220000000a00 */
[----:B------:R-:W-:Y:S01]  /*11c0*/  PRMT R0, R18, 0x9910, RZ ;  /* 0x0000991012007816 */ /* 0x000fe200000000ff */
[----:B------:R-:W-:Y:S02]  /*11d0*/  ULDC UR4, c[0x0][0x23c] ;  /* 0x00008f0000047ab9 */ /* 0x000fe40000000800 */
[----:B------:R-:W-:Y:S01]  /*11e0*/  IMAD R19, R19, UR4, RZ ;  /* 0x0000000413137c24 */ /* 0x000fe2000f8e02ff */
[----:B------:R-:W-:-:S04]  /*11f0*/  ISETP.GT.AND P0, PT, R0, 0x9, PT ;  /* 0x000000090000780c */ /* 0x000fc80003f04270 */
[----:B0-----:R-:W-:-:S05]  /*1200*/  IADD3 R4, P1, R19, R4, RZ ;  /* 0x0000000413047210 */ /* 0x001fca0007f3e0ff */
[----:B------:R-:W-:-:S04]  /*1210*/  IMAD.X R5, RZ, RZ, R5, P1 ;  /* 0x000000ffff057224 */ /* 0x000fc800008e0605 */
        /* <DEDUP_REMOVED lines=14> */
.L_x_1043:
[----:B------:R-:W2:Y:S02]  /*1300*/  LDG.E.U8 R4, desc[UR36][R4.64] ;  /* 0x0000002404047981 */ /* 0x000ea4000c1e1100 */
[----:B--2---:R-:W-:-:S04]  /*1310*/  I2FP.F32.U32 R0, R4 ;  /* 0x0000000400007245 */ /* 0x004fc80000201000 */
[----:B------:R-:W-:-:S04]  /*1320*/  F2FP.BF16.F32.PACK_AB R0, RZ, R0 ;  /* 0x00000000ff00723e */ /* 0x000fc800000010ff */
[----:B------:R-:W-:Y:S01]  /*1330*/  PRMT R19, R0, 0x7610, R19 ;  /* 0x0000761000137816 */ /* 0x000fe20000000013 */
[----:B------:R-:W-:Y:S06]  /*1340*/  BRA `(.L_x_1045) ;  /* 0x0000000c00c87947 */ /* 0x000fec0003800000 */
.L_x_1042:
        /* <DEDUP_REMOVED lines=11> */
.L_x_1047:
[----:B------:R-:W2:Y:S02]  /*1400*/  LDG.E R4, desc[UR36][R4.64] ;  /* 0x0000002404047981 */ /* 0x000ea4000c1e1900 */
[----:B--2---:R-:W-:-:S04]  /*1410*/  I2FP.F32.S32 R0, R4 ;  /* 0x0000000400007245 */ /* 0x004fc80000201400 */
[----:B------:R-:W-:-:S04]  /*1420*/  F2FP.BF16.F32.PACK_AB R0, RZ, R0 ;  /* 0x00000000ff00723e */ /* 0x000fc800000010ff */
[----:B------:R-:W-:Y:S01]  /*1430*/  PRMT R19, R0, 0x7610, R19 ;  /* 0x0000761000137816 */ /* 0x000fe20000000013 */
[----:B------:R-:W-:Y:S06]  /*1440*/  BRA `(.L_x_1045) ;  /* 0x0000000c00887947 */ /* 0x000fec0003800000 */
.L_x_1046:
[----:B------:R-:W2:Y:S02]  /*1450*/  LDG.E.U16 R4, desc[UR36][R4.64] ;  /* 0x0000002404047981 */ /* 0x000ea4000c1e1500 */
[----:B--2---:R-:W0:Y:S02]  /*1460*/  I2F.S16 R0, R4 ;  /* 0x0000000400007306 */ /* 0x004e240000101400 */
[----:B0-----:R-:W-:-:S04]  /*1470*/  F2FP.BF16.F32.PACK_AB R0, RZ, R0 ;  /* 0x00000000ff00723e */ /* 0x001fc800000010ff */
[----:B------:R-:W-:Y:S01]  /*1480*/  PRMT R19, R0, 0x7610, R19 ;  /* 0x0000761000137816 */ /* 0x000fe20000000013 */
[----:B------:R-:W-:Y:S06]  /*1490*/  BRA `(.L_x_1045) ;  /* 0x0000000c00747947 */ /* 0x000fec0003800000 */
.L_x_1041:
        /* <DEDUP_REMOVED lines=9> */
.L_x_1049:
[----:B------:R-:W2:Y:S02]  /*1530*/  LDG.E.U16 R0, desc[UR36][R4.64] ;  /* 0x0000002404007981 */ /* 0x000ea4000c1e1500 */
[----:B--2---:R-:W-:-:S05]  /*1540*/  HADD2.F32 R0, -RZ, R0.H0_H0 ;  /* 0x20000000ff007230 */ /* 0x004fca0000004100 */
[----:B------:R-:W-:-:S04]  /*1550*/  F2FP.BF16.F32.PACK_AB R0, RZ, R0 ;  /* 0x00000000ff00723e */ /* 0x000fc800000010ff */
[----:B------:R-:W-:Y:S01]  /*1560*/  PRMT R19, R0, 0x7610, R19 ;  /* 0x0000761000137816 */ /* 0x000fe20000000013 */
[----:B------:R-:W-:Y:S06]  /*1570*/  BRA `(.L_x_1045) ;  /* 0x0000000c003c7947 */ /* 0x000fec0003800000 */
.L_x_1048:
        /* <DEDUP_REMOVED lines=9> */
.L_x_1051:
[----:B------:R-:W2:Y:S02]  /*1610*/  LDG.E.U16 R4, desc[UR36][R4.64] ;  /* 0x0000002404047981 */ /* 0x000ea4000c1e1500 */
[----:B--2---:R-:W-:-:S05]  /*1620*/  HADD2.F32 R0, -RZ, R4.H0_H0 ;  /* 0x20000004ff007230 */ /* 0x004fca0000004100 */
[----:B------:R-:W-:-:S04]  /*1630*/  F2FP.BF16.F32.PACK_AB R0, RZ, R0 ;  /* 0x00000000ff00723e */ /* 0x000fc800000010ff */
[----:B------:R-:W-:Y:S01]  /*1640*/  PRMT R19, R0, 0x7610, R19 ;  /* 0x0000761000137816 */ /* 0x000fe20000000013 */
[----:B------:R-:W-:Y:S06]  /*1650*/  BRA `(.L_x_1045) ;  /* 0x0000000c00047947 */ /* 0x000fec0003800000 */
.L_x_1050:
        /* <DEDUP_REMOVED lines=9> */
.L_x_1040:
        /* <DEDUP_REMOVED lines=14> */
.L_x_1054:
        /* <DEDUP_REMOVED lines=9> */
.L_x_1053:
        /* <DEDUP_REMOVED lines=28> */
.L_x_1056:
        /* <DEDUP_REMOVED lines=15> */
.L_x_1055:
[----:B------:R0:W5:Y:S01]  /*1b10*/  LDG.E.U16 R19, desc[UR36][R4.64] ;  /* 0x0000002404137981 */ /* 0x000162000c1e1500 */
[----:B------:R-:W-:Y:S05]  /*1b20*/  BRA `(.L_x_1045) ;  /* 0x0000000400d07947 */ /* 0x000fea0003800000 */
.L_x_1052:
        /* <DEDUP_REMOVED lines=13> */
.L_x_1059:
        /* <DEDUP_REMOVED lines=21> */
.L_x_1063:
[----:B------:R-:W-:Y:S05]  /*1d50*/  BSYNC B1 ;  /* 0x0000000000017941 */ /* 0x000fea0003800000 */
.L_x_1062:
[----:B------:R-:W-:Y:S01]  /*1d60*/  LEA R5, R0, 0x3b800000, 0x17 ;  /* 0x3b80000000057811 */ /* 0x000fe200078eb8ff */
[----:B------:R-:W-:-:S05]  /*1d70*/  IMAD.SHL.U32 R0, R3, 0x100000, RZ ;  /* 0x0010000003007824 */ /* 0x000fca00078e00ff */
[----:B------:R-:W-:-:S07]  /*1d80*/  LOP3.LUT R0, R5, R0, R6, 0xfe, !PT ;  /* 0x0000000005007212 */ /* 0x000fce00078efe06 */
.L_x_1061:
[----:B------:R-:W-:Y:S05]  /*1d90*/  BSYNC B0 ;  /* 0x0000000000007941 */ /* 0x000fea0003800000 */
.L_x_1060:
[----:B------:R-:W-:-:S04]  /*1da0*/  F2FP.BF16.F32.PACK_AB R0, RZ, R0 ;  /* 0x00000000ff00723e */ /* 0x000fc800000010ff */
[----:B------:R-:W-:Y:S01]  /*1db0*/  PRMT R19, R0, 0x7610, R19 ;  /* 0x0000761000137816 */ /* 0x000fe20000000013 */
[----:B------:R-:W-:Y:S06]  /*1dc0*/  BRA `(.L_x_1045) ;  /* 0x0000000400287947 */ /* 0x000fec0003800000 */
.L_x_1058:
        /* <DEDUP_REMOVED lines=21> */
.L_x_1067:
[----:B------:R-:W-:Y:S05]  /*1f20*/  BSYNC B1 ;  /* 0x0000000000017941 */ /* 0x000fea0003800000 */
.L_x_1066:
[----:B------:R-:W-:Y:S01]  /*1f30*/  LEA R5, R0, 0x37800000, 0x17 ;  /* 0x3780000000057811 */ /* 0x000fe200078eb8ff */
[----:B------:R-:W-:-:S05]  /*1f40*/  IMAD.SHL.U32 R0, R3, 0x200000, RZ ;  /* 0x0020000003007824 */ /* 0x000fca00078e00ff */
[----:B------:R-:W-:-:S07]  /*1f50*/  LOP3.LUT R0, R5, R0, R6, 0xfe, !PT ;  /* 0x0000000005007212 */ /* 0x000fce00078efe06 */
.L_x_1065:
[----:B------:R-:W-:Y:S05]  /*1f60*/  BSYNC B0 ;  /* 0x0000000000007941 */ /* 0x000fea0003800000 */
.L_x_1064:
[----:B------:R-:W-:-:S04]  /*1f70*/  F2FP.BF16.F32.PACK_AB R0, RZ, R0 ;  /* 0x00000000ff00723e */ /* 0x000fc800000010ff */
[----:B------:R-:W-:Y:S01]  /*1f80*/  PRMT R19, R0, 0x7610, R19 ;  /* 0x0000761000137816 */ /* 0x000fe20000000013 */
[----:B------:R-:W-:Y:S06]  /*1f90*/  BRA `(.L_x_1045) ;  /* 0x0000000000b47947 */ /* 0x000fec0003800000 */
.L_x_1057:
        /* <DEDUP_REMOVED lines=14> */
.L_x_1071:
[----:B------:R-:W-:Y:S05]  /*2080*/  BSYNC B0 ;  /* 0x0000000000007941 */ /* 0x000fea0003800000 */
.L_x_1070:
[----:B------:R-:W-:-:S04]  /*2090*/  F2FP.BF16.F32.PACK_AB R0, RZ, R0 ;  /* 0x00000000ff00723e */ /* 0x000fc800000010ff */
[----:B------:R-:W-:Y:S01]  /*20a0*/  PRMT R19, R0, 0x7610, R19 ;  /* 0x0000761000137816 */ /* 0x000fe20000000013 */
[----:B------:R-:W-:Y:S06]  /*20b0*/  BRA `(.L_x_1045) ;  /* 0x00000000006c7947 */ /* 0x000fec0003800000 */
.L_x_1044:
        /* <DEDUP_REMOVED lines=16> */
.L_x_1072:
[----:B------:R-:W-:Y:S01]  /*21c0*/  PRMT R19, RZ, 0x7610, R19 ;  /* 0x00007610ff137816 */ /* 0x000fe20000000013 */
[----:B------:R-:W-:Y:S06]  /*21d0*/  BRA `(.L_x_1045) ;  /* 0x0000000000247947 */ /* 0x000fec0003800000 */
.L_x_1069:
[----:B------:R-:W2:Y:S02]  /*21e0*/  LDG.E.64 R4, desc[UR36][R4.64] ;  /* 0x0000002404047981 */ /* 0x000ea4000c1e1b00 */
[----:B--2---:R-:W0:Y:S02]  /*21f0*/  I2F.U64 R0, R4 ;  /* 0x0000000400007312 */ /* 0x004e240000301000 */
[----:B0-----:R-:W-:-:S04]  /*2200*/  F2FP.BF16.F32.PACK_AB R0, RZ, R0 ;  /* 0x00000000ff00723e */ /* 0x001fc800000010ff */
[----:B------:R-:W-:Y:S01]  /*2210*/  PRMT R19, R0, 0x7610, R19 ;  /* 0x0000761000137816 */ /* 0x000fe20000000013 */
[----:B------:R-:W-:Y:S06]  /*2220*/  BRA `(.L_x_1045) ;  /* 0x0000000000107947 */ /* 0x000fec0003800000 */
.L_x_1068:
[----:B------:R-:W2:Y:S02]  /*2230*/  LDG.E R4, desc[UR36][R4.64] ;  /* 0x0000002404047981 */ /* 0x000ea4000c1e1900 */
[----:B--2---:R-:W-:-:S04]  /*2240*/  I2FP.F32.U32 R0, R4 ;  /* 0x0000000400007245 */ /* 0x004fc80000201000 */
[----:B------:R-:W-:-:S04]  /*2250*/  F2FP.BF16.F32.PACK_AB R0, RZ, R0 ;  /* 0x00000000ff00723e */ /* 0x000fc800000010ff */
[----:B------:R-:W-:-:S07]  /*2260*/  PRMT R19, R0, 0x7610, R19 ;  /* 0x0000761000137816 */ /* 0x000fce0000000013 */
.L_x_1045:
[----:B------:R-:W-:-:S07]  /*2270*/  VIADD R27, R27, 0x80 ;  /* 0x000000801b1b7836 */ /* 0x000fce0000000000 */
.L_x_1006:
[----:B------:R-:W-:Y:S05]  /*2280*/  BSYNC B6 ;  /* 0x0000000000067941 */ /* 0x000fea0003800000 */
.L_x_1005:
[----:B------:R-:W-:Y:S01]  /*2290*/  ISETP.GE.AND P0, PT, R27, R16, PT ;  /* 0x000000101b00720c */ /* 0x000fe20003f06270 */
[----:B------:R-:W-:Y:S01]  /*22a0*/  BSSY B6, `(.L_x_1073) ;  /* 0x000021e000067945 */ /* 0x000fe20003800000 */
[----:B------:R-:W-:-:S11]  /*22b0*/  PRMT R24, RZ, 0x7610, R24 ;  /* 0x00007610ff187816 */ /* 0x000fd60000000018 */
        /* <DEDUP_REMOVED lines=23> */
.L_x_1078:
[----:B------:R-:W2:Y:S02]  /*2430*/  LDG.E.U8 R4, desc[UR36][R4.64] ;  /* 0x0000002404047981 */ /* 0x000ea4000c1e1100 */
[----:B--2---:R-:W-:-:S04]  /*2440*/  I2FP.F32.U32 R0, R4 ;  /* 0x0000000400007245 */ /* 0x004fc80000201000 */
[----:B------:R-:W-:-:S04]  /*2450*/  F2FP.BF16.F32.PACK_AB R0, RZ, R0 ;  /* 0x00000000ff00723e */ /* 0x000fc800000010ff */
[----:B------:R-:W-:Y:S01]  /*2460*/  PRMT R22, R0, 0x7610, R22 ;  /* 0x0000761000167816 */ /* 0x000fe20000000016 */
[----:B------:R-:W-:Y:S06]  /*2470*/  BRA `(.L_x_1080) ;  /* 0x0000000c00cc7947 */ /* 0x000fec0003800000 */
.L_x_1077:
        /* <DEDUP_REMOVED lines=11> */
.L_x_1082:
[----:B------:R-:W2:Y:S02]  /*2530*/  LDG.E R4, desc[UR36][R4.64] ;  /* 0x0000002404047981 */ /* 0x000ea4000c1e1900 */
[----:B--2---:R-:W-:-:S04]  /*2540*/  I2FP.F32.S32 R0, R4 ;  /* 0x0000000400007245 */ /* 0x004fc80000201400 */
[----:B------:R-:W-:-:S04]  /*2550*/  F2FP.BF16.F32.PACK_AB R0, RZ, R0 ;  /* 0x00000000ff00723e */ /* 0x000fc800000010ff */
[----:B------:R-:W-:Y:S01]  /*2560*/  PRMT R22, R0, 0x7610, R22 ;  /* 0x0000761000167816 */ /* 0x000fe20000000016 */
[----:B------:R-:W-:Y:S06]  /*2570*/  BRA `(.L_x_1080) ;  /* 0x0000000c008c7947 */ /* 0x000fec0003800000 */
.L_x_1081:
[----:B------:R-:W2:Y:S02]  /*2580*/  LDG.E.U16 R4, desc[UR36][R4.64] ;  /* 0x0000002404047981 */ /* 0x000ea4000c1e1500 */
[----:B--2---:R-:W0:Y:S02]  /*2590*/  I2F.S16 R0, R4 ;  /* 0x0000000400007306 */ /* 0x004e240000101400 */
[----:B0-----:R-:W-:-:S04]  /*25a0*/  F2FP.BF16.F32.PACK_AB R0, RZ, R0 ;  /* 0x00000000ff00723e */ /* 0x001fc800000010ff */
[----:B------:R-:W-:Y:S01]  /*25b0*/  PRMT R22, R0, 0x7610, R22 ;  /* 0x0000761000167816 */ /* 0x000fe20000000016 */
[----:B------:R-:W-:Y:S06]  /*25c0*/  BRA `(.L_x_1080) ;  /* 0x0000000c00787947 */ /* 0x000fec0003800000 */
.L_x_1076:
        /* <DEDUP_REMOVED lines=9> */
.L_x_1084:
[----:B------:R-:W2:Y:S02]  /*2660*/  LDG.E.U16 R0, desc[UR36][R4.64] ;  /* 0x0000002404007981 */ /* 0x000ea4000c1e1500 */
[----:B--2---:R-:W-:-:S05]  /*2670*/  HADD2.F32 R0, -RZ, R0.H0_H0 ;  /* 0x20000000ff007230 */ /* 0x004fca0000004100 */
[----:B------:R-:W-:-:S04]  /*2680*/  F2FP.BF16.F32.PACK_AB R0, RZ, R0 ;  /* 0x00000000ff00723e */ /* 0x000fc800000010ff */
[----:B------:R-:W-:Y:S01]  /*2690*/  PRMT R22, R0, 0x7610, R22 ;  /* 0x0000761000167816 */ /* 0x000fe20000000016 */
[----:B------:R-:W-:Y:S06]  /*26a0*/  BRA `(.L_x_1080) ;  /* 0x0000000c00407947 */ /* 0x000fec0003800000 */
.L_x_1083:
        /* <DEDUP_REMOVED lines=9> */
.L_x_1086:
[----:B------:R-:W2:Y:S02]  /*2740*/  LDG.E.U16 R4, desc[UR36][R4.64] ;  /* 0x0000002404047981 */ /* 0x000ea4000c1e1500 */
[----:B--2---:R-:W-:-:S05]  /*2750*/  HADD2.F32 R0, -RZ, R4.H0_H0 ;  /* 0x20000004ff007230 */ /* 0x004fca0000004100 */
[----:B------:R-:W-:-:S04]  /*2760*/  F2FP.BF16.F32.PACK_AB R0, RZ, R0 ;  /* 0x00000000ff00723e */ /* 0x000fc800000010ff */
[----:B------:R-:W-:Y:S01]  /*2770*/  PRMT R22, R0, 0x7610, R22 ;  /* 0x0000761000167816 */ /* 0x000fe20000000016 */
[----:B------:R-:W-:Y:S06]  /*2780*/  BRA `(.L_x_1080) ;  /* 0x0000000c00087947 */ /* 0x000fec0003800000 */
.L_x_1085:
        /* <DEDUP_REMOVED lines=9> */
.L_x_1075:
        /* <DEDUP_REMOVED lines=14> */
.L_x_1089:
        /* <DEDUP_REMOVED lines=9> */
.L_x_1088:
        /* <DEDUP_REMOVED lines=28> */
.L_x_1091:
        /* <DEDUP_REMOVED lines=16> */
.L_x_1090:
[----:B------:R0:W5:Y:S01]  /*2c50*/  LDG.E.U16 R22, desc[UR36][R4.64] ;  /* 0x0000002404167981 */ /* 0x000162000c1e1500 */
[----:B------:R-:W-:Y:S05]  /*2c60*/  BRA `(.L_x_1080) ;  /* 0x0000000400d07947 */ /* 0x000fea0003800000 */
.L_x_1087:
        /* <DEDUP_REMOVED lines=13> */
.L_x_1094:
        /* <DEDUP_REMOVED lines=21> */
.L_x_1098:
[----:B------:R-:W-:Y:S05]  /*2e90*/  BSYNC B1 ;  /* 0x0000000000017941 */ /* 0x000fea0003800000 */
.L_x_1097:
[----:B------:R-:W-:Y:S01]  /*2ea0*/  LEA R5, R0, 0x3b800000, 0x17 ;  /* 0x3b80000000057811 */ /* 0x000fe200078eb8ff */
[----:B------:R-:W-:-:S05]  /*2eb0*/  IMAD.SHL.U32 R0, R3, 0x100000, RZ ;  /* 0x0010000003007824 */ /* 0x000fca00078e00ff */
[----:B------:R-:W-:-:S07]  /*2ec0*/  LOP3.LUT R0, R5, R0, R6, 0xfe, !PT ;  /* 0x0000000005007212 */ /* 0x000fce00078efe06 */
.L_x_1096:
[----:B------:R-:W-:Y:S05]  /*2ed0*/  BSYNC B0 ;  /* 0x0000000000007941 */ /* 0x000fea0003800000 */
.L_x_1095:
[----:B------:R-:W-:-:S04]  /*2ee0*/  F2FP.BF16.F32.PACK_AB R0, RZ, R0 ;  /* 0x00000000ff00723e */ /* 0x000fc800000010ff */
[----:B------:R-:W-:Y:S01]  /*2ef0*/  PRMT R22, R0, 0x7610, R22 ;  /* 0x0000761000167816 */ /* 0x000fe20000000016 */
[----:B------:R-:W-:Y:S06]  /*2f00*/  BRA `(.L_x_1080) ;  /* 0x0000000400287947 */ /* 0x000fec0003800000 */
.L_x_1093:
        /* <DEDUP_REMOVED lines=21> */
.L_x_1102:
[----:B------:R-:W-:Y:S05]  /*3060*/  BSYNC B1 ;  /* 0x0000000000017941 */ /* 0x000fea0003800000 */
.L_x_1101:
[----:B------:R-:W-:Y:S01]  /*3070*/  LEA R5, R0, 0x37800000, 0x17 ;  /* 0x3780000000057811 */ /* 0x000fe200078eb8ff */
[----:B------:R-:W-:-:S05]  /*3080*/  IMAD.SHL.U32 R0, R3, 0x200000, RZ ;  /* 0x0020000003007824 */ /* 0x000fca00078e00ff */
[----:B------:R-:W-:-:S07]  /*3090*/  LOP3.LUT R0, R5, R0, R6, 0xfe, !PT ;  /* 0x0000000005007212 */ /* 0x000fce00078efe06 */
.L_x_1100:
[----:B------:R-:W-:Y:S05]  /*30a0*/  BSYNC B0 ;  /* 0x0000000000007941 */ /* 0x000fea0003800000 */
.L_x_1099:
[----:B------:R-:W-:-:S04]  /*30b0*/  F2FP.BF16.F32.PACK_AB R0, RZ, R0 ;  /* 0x00000000ff00723e */ /* 0x000fc800000010ff */
[----:B------:R-:W-:Y:S01]  /*30c0*/  PRMT R22, R0, 0x7610, R22 ;  /* 0x0000761000167816 */ /* 0x000fe20000000016 */
[----:B------:R-:W-:Y:S06]  /*30d0*/  BRA `(.L_x_1080) ;  /* 0x0000000000b47947 */ /* 0x000fec0003800000 */
.L_x_1092:
        /* <DEDUP_REMOVED lines=14> */
.L_x_1106:
[----:B------:R-:W-:Y:S05]  /*31c0*/  BSYNC B0 ;  /* 0x0000000000007941 */ /* 0x000fea0003800000 */
.L_x_1105:
[----:B------:R-:W-:-:S04]  /*31d0*/  F2FP.BF16.F32.PACK_AB R0, RZ, R0 ;  /* 0x00000000ff00723e */ /* 0x000fc800000010ff */
[----:B------:R-:W-:Y:S01]  /*31e0*/  PRMT R22, R0, 0x7610, R22 ;  /* 0x0000761000167816 */ /* 0x000fe20000000016 */
[----:B------:R-:W-:Y:S06]  /*31f0*/  BRA `(.L_x_1080) ;  /* 0x00000000006c7947 */ /* 0x000fec0003800000 */
.L_x_1079:
        /* <DEDUP_REMOVED lines=16> */
.L_x_1107:
[----:B------:R-:W-:Y:S01]  /*3300*/  PRMT R22, RZ, 0x7610, R22 ;  /* 0x00007610ff167816 */ /* 0x000fe20000000016 */
[----:B------:R-:W-:Y:S06]  /*3310*/  BRA `(.L_x_1080) ;  /* 0x0000000000247947 */ /* 0x000fec0003800000 */
.L_x_1104:
[----:B------:R-:W2:Y:S02]  /*3320*/  LDG.E.64 R4, desc[UR36][R4.64] ;  /* 0x0000002404047981 */ /* 0x000ea4000c1e1b00 */
[----:B--2---:R-:W0:Y:S02]  /*3330*/  I2F.U64 R0, R4 ;  /* 0x0000000400007312 */ /* 0x004e240000301000 */
[----:B0-----:R-:W-:-:S04]  /*3340*/  F2FP.BF16.F32.PACK_AB R0, RZ, R0 ;  /* 0x00000000ff00723e */ /* 0x001fc800000010ff */
[----:B------:R-:W-:Y:S01]  /*3350*/  PRMT R22, R0, 0x7610, R22 ;  /* 0x0000761000167816 */ /* 0x000fe20000000016 */
[----:B------:R-:W-:Y:S06]  /*3360*/  BRA `(.L_x_1080) ;  /* 0x0000000000107947 */ /* 0x000fec0003800000 */
.L_x_1103:
[----:B------:R-:W2:Y:S02]  /*3370*/  LDG.E R4, desc[UR36][R4.64] ;  /* 0x0000002404047981 */ /* 0x000ea4000c1e1900 */
[----:B--2---:R-:W-:-:S04]  /*3380*/  I2FP.F32.U32 R0, R4 ;  /* 0x0000000400007245 */ /* 0x004fc80000201000 */
[----:B------:R-:W-:-:S04]  /*3390*/  F2FP.BF16.F32.PACK_AB R0, RZ, R0 ;  /* 0x00000000ff00723e */ /* 0x000fc800000010ff */
[----:B------:R-:W-:-:S07]  /*33a0*/  PRMT R22, R0, 0x7610, R22 ;  /* 0x0000761000167816 */ /* 0x000fce0000000016 */
.L_x_1080:
        /* <DEDUP_REMOVED lines=21> */
.L_x_1111:
[----:B------:R-:W2:Y:S02]  /*3500*/  LDG.E.U8 R4, desc[UR36][R4.64] ;  /* 0x0000002404047981 */ /* 0x000ea4000c1e1100 */
[----:B--2---:R-:W-:-:S04]  /*3510*/  I2FP.F32.U32 R0, R4 ;  /* 0x0000000400007245 */ /* 0x004fc80000201000 */
[----:B------:R-:W-:-:S04]  /*3520*/  F2FP.BF16.F32.PACK_AB R0, RZ, R0 ;  /* 0x00000000ff00723e */ /* 0x000fc800000010ff */
[----:B------:R-:W-:Y:S01]  /*3530*/  PRMT R24, R0, 0x7610, R24 ;  /* 0x0000761000187816 */ /* 0x000fe20000000018 */
[----:B------:R-:W-:Y:S06]  /*3540*/  BRA `(.L_x_1113) ;  /* 0x0000000c00c87947 */ /* 0x000fec0003800000 */
.L_x_1110:
        /* <DEDUP_REMOVED lines=11> */
.L_x_1115:
[----:B------:R-:W2:Y:S02]  /*3600*/  LDG.E R4, desc[UR36][R4.64] ;  /* 0x0000002404047981 */ /* 0x000ea4000c1e1900 */
[----:B--2---:R-:W-:-:S04]  /*3610*/  I2FP.F32.S32 R0, R4 ;  /* 0x0000000400007245 */ /* 0x004fc80000201400 */
[----:B------:R-:W-:-:S04]  /*3620*/  F2FP.BF16.F32.PACK_AB R0, RZ, R0 ;  /* 0x00000000ff00723e */ /* 0x000fc800000010ff */
[----:B------:R-:W-:Y:S01]  /*3630*/  PRMT R24, R0, 0x7610, R24 ;  /* 0x0000761000187816 */ /* 0x000fe20000000018 */
[----:B------:R-:W-:Y:S06]  /*3640*/  BRA `(.L_x_1113) ;  /* 0x0000000c00887947 */ /* 0x000fec0003800000 */
.L_x_1114:
[----:B------:R-:W2:Y:S02]  /*3650*/  LDG.E.U16 R4, desc[UR36][R4.64] ;  /* 0x0000002404047981 */ /* 0x000ea4000c1e1500 */
[----:B--2---:R-:W0:Y:S02]  /*3660*/  I2F.S16 R0, R4 ;  /* 0x0000000400007306 */ /* 0x004e240000101400 */
[----:B0-----:R-:W-:-:S04]  /*3670*/  F2FP.BF16.F32.PACK_AB R0, RZ, R0 ;  /* 0x00000000ff00723e */ /* 0x001fc800000010ff */
[----:B------:R-:W-:Y:S01]  /*3680*/  PRMT R24, R0, 0x7610, R24 ;  /* 0x0000761000187816 */ /* 0x000fe20000000018 */
[----:B------:R-:W-:Y:S06]  /*3690*/  BRA `(.L_x_1113) ;  /* 0x0000000c00747947 */ /* 0x000fec0003800000 */
.L_x_1109:
        /* <DEDUP_REMOVED lines=9> */
.L_x_1117:
[----:B------:R-:W2:Y:S02]  /*3730*/  LDG.E.U16 R0, desc[UR36][R4.64] ;  /* 0x0000002404007981 */ /* 0x000ea4000c1e1500 */
[----:B--2---:R-:W-:-:S05]  /*3740*/  HADD2.F32 R0, -RZ, R0.H0_H0 ;  /* 0x20000000ff007230 */ /* 0x004fca0000004100 */
[----:B------:R-:W-:-:S04]  /*3750*/  F2FP.BF16.F32.PACK_AB R0, RZ, R0 ;  /* 0x00000000ff00723e */ /* 0x000fc800000010ff */
[----:B------:R-:W-:Y:S01]  /*3760*/  PRMT R24, R0, 0x7610, R24 ;  /* 0x0000761000187816 */ /* 0x000fe20000000018 */
[----:B------:R-:W-:Y:S06]  /*3770*/  BRA `(.L_x_1113) ;  /* 0x0000000c003c7947 */ /* 0x000fec0003800000 */
.L_x_1116:
        /* <DEDUP_REMOVED lines=9> */
.L_x_1119:
[----:B------:R-:W2:Y:S02]  /*3810*/  LDG.E.U16 R4, desc[UR36][R4.64] ;  /* 0x0000002404047981 */ /* 0x000ea4000c1e1500 */
[----:B--2---:R-:W-:-:S05]  /*3820*/  HADD2.F32 R0, -RZ, R4.H0_H0 ;  /* 0x20000004ff007230 */ /* 0x004fca0000004100 */
[----:B------:R-:W-:-:S04]  /*3830*/  F2FP.BF16.F32.PACK_AB R0, RZ, R0 ;  /* 0x00000000ff00723e */ /* 0x000fc800000010ff */
[----:B------:R-:W-:Y:S01]  /*3840*/  PRMT R24, R0, 0x7610, R24 ;  /* 0x0000761000187816 */ /* 0x000fe20000000018 */
[----:B------:R-:W-:Y:S06]  /*3850*/  BRA `(.L_x_1113) ;  /* 0x0000000c00047947 */ /* 0x000fec0003800000 */
.L_x_1118:
        /* <DEDUP_REMOVED lines=9> */
.L_x_1108:
        /* <DEDUP_REMOVED lines=14> */
.L_x_1122:
        /* <DEDUP_REMOVED lines=9> */
.L_x_1121:
        /* <DEDUP_REMOVED lines=28> */
.L_x_1124:
        /* <DEDUP_REMOVED lines=15> */
.L_x_1123:
[----:B------:R0:W5:Y:S01]  /*3d10*/  LDG.E.U16 R24, desc[UR36][R4.64] ;  /* 0x0000002404187981 */ /* 0x000162000c1e1500 */
[----:B------:R-:W-:Y:S05]  /*3d20*/  BRA `(.L_x_1113) ;  /* 0x0000000400d07947 */ /* 0x000fea0003800000 */
.L_x_1120:
        /* <DEDUP_REMOVED lines=13> */
.L_x_1127:
        /* <DEDUP_REMOVED lines=21> */
.L_x_1131:
[----:B------:R-:W-:Y:S05]  /*3f50*/  BSYNC B1 ;  /* 0x0000000000017941 */ /* 0x000fea0003800000 */
.L_x_1130:
[----:B------:R-:W-:Y:S01]  /*3f60*/  LEA R5, R0, 0x3b800000, 0x17 ;  /* 0x3b80000000057811 */ /* 0x000fe200078eb8ff */
[----:B------:R-:W-:-:S05]  /*3f70*/  IMAD.SHL.U32 R0, R3, 0x100000, RZ ;  /* 0x0010000003007824 */ /* 0x000fca00078e00ff */
[----:B------:R-:W-:-:S07]  /*3f80*/  LOP3.LUT R0, R5, R0, R6, 0xfe, !PT ;  /* 0x0000000005007212 */ /* 0x000fce00078efe06 */
.L_x_1129:
[----:B------:R-:W-:Y:S05]  /*3f90*/  BSYNC B0 ;  /* 0x0000000000007941 */ /* 0x000fea0003800000 */
.L_x_1128:
[----:B------:R-:W-:-:S04]  /*3fa0*/  F2FP.BF16.F32.PACK_AB R0, RZ, R0 ;  /* 0x00000000ff00723e */ /* 0x000fc800000010ff */
[----:B------:R-:W-:Y:S01]  /*3fb0*/  PRMT R24, R0, 0x7610, R24 ;  /* 0x0000761000187816 */ /* 0x000fe20000000018 */
[----:B------:R-:W-:Y:S06]  /*3fc0*/  BRA `(.L_x_1113) ;  /* 0x0000000400287947 */ /* 0x000fec0003800000 */
.L_x_1126:
        /* <DEDUP_REMOVED lines=21> */
.L_x_1135:
[----:B------:R-:W-:Y:S05]  /*4120*/  BSYNC B1 ;  /* 0x0000000000017941 */ /* 0x000fea0003800000 */
.L_x_1134:
[----:B------:R-:W-:Y:S01]  /*4130*/  LEA R5, R0, 0x37800000, 0x17 ;  /* 0x3780000000057811 */ /* 0x000fe200078eb8ff */
[----:B------:R-:W-:-:S05]  /*4140*/  IMAD.SHL.U32 R0, R3, 0x200000, RZ ;  /* 0x0020000003007824 */ /* 0x000fca00078e00ff */
[----:B------:R-:W-:-:S07]  /*4150*/  LOP3.LUT R0, R5, R0, R6, 0xfe, !PT ;  /* 0x0000000005007212 */ /* 0x000fce00078efe06 */
.L_x_1133:
[----:B------:R-:W-:Y:S05]  /*4160*/  BSYNC B0 ;  /* 0x0000000000007941 */ /* 0x000fea0003800000 */
.L_x_1132:
[----:B------:R-:W-:-:S04]  /*4170*/  F2FP.BF16.F32.PACK_AB R0, RZ, R0 ;  /* 0x00000000ff00723e */ /* 0x000fc800000010ff */
[----:B------:R-:W-:Y:S01]  /*4180*/  PRMT R24, R0, 0x7610, R24 ;  /* 0x0000761000187816 */ /* 0x000fe20000000018 */
[----:B------:R-:W-:Y:S06]  /*4190*/  BRA `(.L_x_1113) ;  /* 0x0000000000b47947 */ /* 0x000fec0003800000 */
.L_x_1125:
        /* <DEDUP_REMOVED lines=14> */
.L_x_1139:
[----:B------:R-:W-:Y:S05]  /*4280*/  BSYNC B0 ;  /* 0x0000000000007941 */ /* 0x000fea0003800000 */
.L_x_1138:
[----:B------:R-:W-:-:S04]  /*4290*/  F2FP.BF16.F32.PACK_AB R0, RZ, R0 ;  /* 0x00000000ff00723e */ /* 0x000fc800000010ff */
[----:B------:R-:W-:Y:S01]  /*42a0*/  PRMT R24, R0, 0x7610, R24 ;  /* 0x0000761000187816 */ /* 0x000fe20000000018 */
[----:B------:R-:W-:Y:S06]  /*42b0*/  BRA `(.L_x_1113) ;  /* 0x00000000006c7947 */ /* 0x000fec0003800000 */
.L_x_1112:
        /* <DEDUP_REMOVED lines=16> */
.L_x_1140:
[----:B------:R-:W-:Y:S01]  /*43c0*/  PRMT R24, RZ, 0x7610, R24 ;  /* 0x00007610ff187816 */ /* 0x000fe20000000018 */
[----:B------:R-:W-:Y:S06]  /*43d0*/  BRA `(.L_x_1113) ;  /* 0x0000000000247947 */ /* 0x000fec0003800000 */
.L_x_1137:
[----:B------:R-:W2:Y:S02]  /*43e0*/  LDG.E.64 R4, desc[UR36][R4.64] ;  /* 0x0000002404047981 */ /* 0x000ea4000c1e1b00 */
[----:B--2---:R-:W0:Y:S02]  /*43f0*/  I2F.U64 R0, R4 ;  /* 0x0000000400007312 */ /* 0x004e240000301000 */
[----:B0-----:R-:W-:-:S04]  /*4400*/  F2FP.BF16.F32.PACK_AB R0, RZ, R0 ;  /* 0x00000000ff00723e */ /* 0x001fc800000010ff */
[----:B------:R-:W-:Y:S01]  /*4410*/  PRMT R24, R0, 0x7610, R24 ;  /* 0x0000761000187816 */ /* 0x000fe20000000018 */
[----:B------:R-:W-:Y:S06]  /*4420*/  BRA `(.L_x_1113) ;  /* 0x0000000000107947 */ /* 0x000fec0003800000 */
.L_x_1136:
[----:B------:R-:W2:Y:S02]  /*4430*/  LDG.E R4, desc[UR36][R4.64] ;  /* 0x0000002404047981 */ /* 0x000ea4000c1e1900 */
[----:B--2---:R-:W-:-:S04]  /*4440*/  I2FP.F32.U32 R0, R4 ;  /* 0x0000000400007245 */ /* 0x004fc80000201000 */
[----:B------:R-:W-:-:S04]  /*4450*/  F2FP.BF16.F32.PACK_AB R0, RZ, R0 ;  /* 0x00000000ff00723e */ /* 0x000fc800000010ff */
[----:B------:R-:W-:-:S07]  /*4460*/  PRMT R24, R0, 0x7610, R24 ;  /* 0x0000761000187816 */ /* 0x000fce0000000018 */
.L_x_1113:
[----:B------:R-:W-:-:S07]  /*4470*/  VIADD R27, R27, 0x80 ;  /* 0x000000801b1b7836 */ /* 0x000fce0000000000 */
.L_x_1074:
[----:B------:R-:W-:Y:S05]  /*4480*/  BSYNC B6 ;  /* 0x0000000000067941 */ /* 0x000fea0003800000 */
.L_x_1073:
[----:B------:R-:W-:Y:S01]  /*4490*/  ISETP.GE.AND P0, PT, R27, R16, PT ;  /* 0x000000101b00720c */ /* 0x000fe20003f06270 */
[----:B------:R-:W-:Y:S01]  /*44a0*/  BSSY B6, `(.L_x_1141) ;  /* 0x0000220000067945 */ /* 0x000fe20003800000 */
[----:B------:R-:W-:Y:S02]  /*44b0*/  PRMT R18, RZ, 0x7610, R18 ;  /* 0x00007610ff127816 */ /* 0x000fe40000000012 */
[----:B------:R-:W-:Y:S02]  /*44c0*/  PRMT R23, RZ, 0x7610, R23 ;  /* 0x00007610ff177816 */ /* 0x000fe40000000017 */
[----:B------:R-:W-:-:S07]  /*44d0*/  PRMT R26, RZ, 0x7610, R26 ;  /* 0x00007610ff1a7816 */ /* 0x000fce000000001a */
        /* <DEDUP_REMOVED lines=23> */
.L_x_1146:
[----:B------:R-:W2:Y:S02]  /*4650*/  LDG.E.U8 R4, desc[UR36][R4.64] ;  /* 0x0000002404047981 */ /* 0x000ea4000c1e1100 */
[----:B--2---:R-:W-:-:S04]  /*4660*/  I2FP.F32.U32 R0, R4 ;  /* 0x0000000400007245 */ /* 0x004fc80000201000 */
[----:B------:R-:W-:-:S04]  /*4670*/  F2FP.BF16.F32.PACK_AB R0, RZ, R0 ;  /* 0x00000000ff00723e */ /* 0x000fc800000010ff */
[----:B------:R-:W-:Y:S01]  /*4680*/  PRMT R23, R0, 0x7610, R23 ;  /* 0x0000761000177816 */ /* 0x000fe20000000017 */
[----:B------:R-:W-:Y:S06]  /*4690*/  BRA `(.L_x_1148) ;  /* 0x0000000c00c87947 */ /* 0x000fec0003800000 */
.L_x_1145:
        /* <DEDUP_REMOVED lines=11> */
.L_x_1150:
[----:B------:R-:W2:Y:S02]  /*4750*/  LDG.E R4, desc[UR36][R4.64] ;  /* 0x0000002404047981 */ /* 0x000ea4000c1e1900 */
[----:B--2---:R-:W-:-:S04]  /*4760*/  I2FP.F32.S32 R0, R4 ;  /* 0x0000000400007245 */ /* 0x004fc80000201400 */
[----:B------:R-:W-:-:S04]  /*4770*/  F2FP.BF16.F32.PACK_AB R0, RZ, R0 ;  /* 0x00000000ff00723e */ /* 0x000fc800000010ff */
[----:B------:R-:W-:Y:S01]  /*4780*/  PRMT R23, R0, 0x7610, R23 ;  /* 0x0000761000177816 */ /* 0x000fe20000000017 */
[----:B------:R-:W-:Y:S06]  /*4790*/  BRA `(.L_x_1148) ;  /* 0x0000000c00887947 */ /* 0x000fec0003800000 */
.L_x_1149:
[----:B------:R-:W2:Y:S02]  /*47a0*/  LDG.E.U16 R4, desc[UR36][R4.64] ;  /* 0x0000002404047981 */ /* 0x000ea4000c1e1500 */
[----:B--2---:R-:W0:Y:S02]  /*47b0*/  I2F.S16 R0, R4 ;  /* 0x0000000400007306 */ /* 0x004e240000101400 */
[----:B0-----:R-:W-:-:S04]  /*47c0*/  F2FP.BF16.F32.PACK_AB R0, RZ, R0 ;  /* 0x00000000ff00723e */ /* 0x001fc800000010ff */
[----:B------:R-:W-:Y:S01]  /*47d0*/  PRMT R23, R0, 0x7610, R23 ;  /* 0x0000761000177816 */ /* 0x000fe20000000017 */
[----:B------:R-:W-:Y:S06]  /*47e0*/  BRA `(.L_x_1148) ;  /* 0x0000000c00747947 */ /* 0x000fec0003800000 */
.L_x_1144:
        /* <DEDUP_REMOVED lines=9> */
.L_x_1152:
[----:B------:R-:W2:Y:S02]  /*4880*/  LDG.E.U16 R0, desc[UR36][R4.64] ;  /* 0x0000002404007981 */ /* 0x000ea4000c1e1500 */
[----:B--2---:R-:W-:-:S05]  /*4890*/  HADD2.F32 R0, -RZ, R0.H0_H0 ;  /* 0x20000000ff007230 */ /* 0x004fca0000004100 */
[----:B------:R-:W-:-:S04]  /*48a0*/  F2FP.BF16.F32.PACK_AB R0, RZ, R0 ;  /* 0x00000000ff00723e */ /* 0x000fc800000010ff */
[----:B------:R-:W-:Y:S01]  /*48b0*/  PRMT R23, R0, 0x7610, R23 ;  /* 0x0000761000177816 */ /* 0x000fe20000000017 */
[----:B------:R-:W-:Y:S06]  /*48c0*/  BRA `(.L_x_1148) ;  /* 0x0000000c003c7947 */ /* 0x000fec0003800000 */
.L_x_1151:
        /* <DEDUP_REMOVED lines=9> */
.L_x_1154:
[----:B------:R-:W2:Y:S02]  /*4960*/  LDG.E.U16 R4, desc[UR36][R4.64] ;  /* 0x0000002404047981 */ /* 0x000ea4000c1e1500 */
[----:B--2---:R-:W-:-:S05]  /*4970*/  HADD2.F32 R0, -RZ, R4.H0_H0 ;  /* 0x20000004ff007230 */ /* 0x004fca0000004100 */
[----:B------:R-:W-:-:S04]  /*4980*/  F2FP.BF16.F32.PACK_AB R0, RZ, R0 ;  /* 0x00000000ff00723e */ /* 0x000fc800000010ff */
[----:B------:R-:W-:Y:S01]  /*4990*/  PRMT R23, R0, 0x7610, R23 ;  /* 0x0000761000177816 */ /* 0x000fe20000000017 */
[----:B------:R-:W-:Y:S06]  /*49a0*/  BRA `(.L_x_1148) ;  /* 0x0000000c00047947 */ /* 0x000fec0003800000 */
.L_x_1153:
        /* <DEDUP_REMOVED lines=9> */
.L_x_1143:
        /* <DEDUP_REMOVED lines=14> */
.L_x_1157:
        /* <DEDUP_REMOVED lines=9> */
.L_x_1156:
        /* <DEDUP_REMOVED lines=28> */
.L_x_1159:
        /* <DEDUP_REMOVED lines=15> */
.L_x_1158:
[----:B------:R0:W5:Y:S01]  /*4e60*/  LDG.E.U16 R23, desc[UR36][R4.64] ;  /* 0x0000002404177981 */ /* 0x000162000c1e1500 */
[----:B------:R-:W-:Y:S05]  /*4e70*/  BRA `(.L_x_1148) ;  /* 0x0000000400d07947 */ /* 0x000fea0003800000 */
.L_x_1155:
        /* <DEDUP_REMOVED lines=13> */
.L_x_1162:
        /* <DEDUP_REMOVED lines=21> */
.L_x_1166:
[----:B------:R-:W-:Y:S05]  /*50a0*/  BSYNC B1 ;  /* 0x0000000000017941 */ /* 0x000fea0003800000 */
.L_x_1165:
[----:B------:R-:W-:Y:S01]  /*50b0*/  LEA R5, R0, 0x3b800000, 0x17 ;  /* 0x3b80000000057811 */ /* 0x000fe200078eb8ff */
[----:B------:R-:W-:-:S05]  /*50c0*/  IMAD.SHL.U32 R0, R3, 0x100000, RZ ;  /* 0x0010000003007824 */ /* 0x000fca00078e00ff */
[----:B------:R-:W-:-:S07]  /*50d0*/  LOP3.LUT R0, R5, R0, R6, 0xfe, !PT ;  /* 0x0000000005007212 */ /* 0x000fce00078efe06 */
.L_x_1164:
[----:B------:R-:W-:Y:S05]  /*50e0*/  BSYNC B0 ;  /* 0x0000000000007941 */ /* 0x000fea0003800000 */
.L_x_1163:
[----:B------:R-:W-:-:S04]  /*50f0*/  F2FP.BF16.F32.PACK_AB R0, RZ, R0 ;  /* 0x00000000ff00723e */ /* 0x000fc800000010ff */
[----:B------:R-:W-:Y:S01]  /*5100*/  PRMT R23, R0, 0x7610, R23 ;  /* 0x0000761000177816 */ /* 0x000fe20000000017 */
[----:B------:R-:W-:Y:S06]  /*5110*/  BRA `(.L_x_1148) ;  /* 0x0000000400287947 */ /* 0x000fec0003800000 */
.L_x_1161:
        /* <DEDUP_REMOVED lines=21> */
.L_x_1170:
[----:B------:R-:W-:Y:S05]  /*5270*/  BSYNC B1 ;  /* 0x0000000000017941 */ /* 0x000fea0003800000 */
.L_x_1169:
[----:B------:R-:W-:Y:S01]  /*5280*/  LEA R5, R0, 0x37800000, 0x17 ;  /* 0x3780000000057811 */ /* 0x000fe200078eb8ff */
[----:B------:R-:W-:-:S05]  /*5290*/  IMAD.SHL.U32 R0, R3, 0x200000, RZ ;  /* 0x0020000003007824 */ /* 0x000fca00078e00ff */
[----:B------:R-:W-:-:S07]  /*52a0*/  LOP3.LUT R0, R5, R0, R6, 0xfe, !PT ;  /* 0x0000000005007212 */ /* 0x000fce00078efe06 */
.L_x_1168:
[----:B------:R-:W-:Y:S05]  /*52b0*/  BSYNC B0 ;  /* 0x0000000000007941 */ /* 0x000fea0003800000 */
.L_x_1167:
[----:B------:R-:W-:-:S04]  /*52c0*/  F2FP.BF16.F32.PACK_AB R0, RZ, R0 ;  /* 0x00000000ff00723e */ /* 0x000fc800000010ff */
[----:B------:R-:W-:Y:S01]  /*52d0*/  PRMT R23, R0, 0x7610, R23 ;  /* 0x0000761000177816 */ /* 0x000fe20000000017 */
[----:B------:R-:W-:Y:S06]  /*52e0*/  BRA `(.L_x_1148) ;  /* 0x0000000000b47947 */ /* 0x000fec0003800000 */
.L_x_1160:
        /* <DEDUP_REMOVED lines=14> */
.L_x_1174:
[----:B------:R-:W-:Y:S05]  /*53d0*/  BSYNC B0 ;  /* 0x0000000000007941 */ /* 0x000fea0003800000 */
.L_x_1173:
[----:B------:R-:W-:-:S04]  /*53e0*/  F2FP.BF16.F32.PACK_AB R0, RZ, R0 ;  /* 0x00000000ff00723e */ /* 0x000fc800000010ff */
[----:B------:R-:W-:Y:S01]  /*53f0*/  PRMT R23, R0, 0x7610, R23 ;  /* 0x0000761000177816 */ /* 0x000fe20000000017 */
[----:B------:R-:W-:Y:S06]  /*5400*/  BRA `(.L_x_1148) ;  /* 0x00000000006c7947 */ /* 0x000fec0003800000 */
.L_x_1147:
        /* <DEDUP_REMOVED lines=16> */
.L_x_1175:
[----:B------:R-:W-:Y:S01]  /*5510*/  PRMT R23, RZ, 0x7610, R23 ;  /* 0x00007610ff177816 */ /* 0x000fe20000000017 */
[----:B------:R-:W-:Y:S06]  /*5520*/  BRA `(.L_x_1148) ;  /* 0x0000000000247947 */ /* 0x000fec0003800000 */
.L_x_1172:
[----:B------:R-:W2:Y:S02]  /*5530*/  LDG.E.64 R4, desc[UR36][R4.64] ;  /* 0x0000002404047981 */ /* 0x000ea4000c1e1b00 */
[----:B--2---:R-:W0:Y:S02]  /*5540*/  I2F.U64 R0, R4 ;  /* 0x0000000400007312 */ /* 0x004e240000301000 */
[----:B0-----:R-:W-:-:S04]  /*5550*/  F2FP.BF16.F32.PACK_AB R0, RZ, R0 ;  /* 0x00000000ff00723e */ /* 0x001fc800000010ff */
[----:B------:R-:W-:Y:S01]  /*5560*/  PRMT R23, R0, 0x7610, R23 ;  /* 0x0000761000177816 */ /* 0x000fe20000000017 */
[----:B------:R-:W-:Y:S06]  /*5570*/  BRA `(.L_x_1148) ;  /* 0x0000000000107947 */ /* 0x000fec0003800000 */
.L_x_1171:
[----:B------:R-:W2:Y:S02]  /*5580*/  LDG.E R4, desc[UR36][R4.64] ;  /* 0x0000002404047981 */ /* 0x000ea4000c1e1900 */
[----:B--2---:R-:W-:-:S04]  /*5590*/  I2FP.F32.U32 R0, R4 ;  /* 0x0000000400007245 */ /* 0x004fc80000201000 */
[----:B------:R-:W-:-:S04]  /*55a0*/  F2FP.BF16.F32.PACK_AB R0, RZ, R0 ;  /* 0x00000000ff00723e */ /* 0x000fc800000010ff */
[----:B------:R-:W-:-:S07]  /*55b0*/  PRMT R23, R0, 0x7610, R23 ;  /* 0x0000761000177816 */ /* 0x000fce0000000017 */
.L_x_1148:
[----:B------:R-:W1:Y:S01]  /*55c0*/  LDC.U8 R6, c[0x0][0x235] ;  /* 0x00008d40ff067b82 */ /* 0x000e620000000000 */
[----:B------:R-:W-:Y:S02]  /*55d0*/  ULDC UR4, c[0x0][0x23c] ;  /* 0x00008f0000047ab9 */ /* 0x000fe40000000800 */
[----:B------:R-:W-:-:S05]  /*55e0*/  IMAD R3, R26, UR4, RZ ;  /* 0x000000041a037c24 */ /* 0x000fca000f8e02ff */
[----:B0-----:R-:W0:Y:S01]  /*55f0*/  LDC.64 R4, c[0x0][0x228] ;  /* 0x00008a00ff047b82 */ /* 0x001e220000000a00 */
[----:B-1----:R-:W-:-:S04]  /*5600*/  PRMT R0, R6, 0x9910, RZ ;  /* 0x0000991006007816 */ /* 0x002fc800000000ff */
        /* <DEDUP_REMOVED lines=17> */
.L_x_1179:
[----:B------:R-:W2:Y:S02]  /*5720*/  LDG.E.U8 R4, desc[UR36][R4.64] ;  /* 0x0000002404047981 */ /* 0x000ea4000c1e1100 */
[----:B--2---:R-:W-:-:S04]  /*5730*/  I2FP.F32.U32 R0, R4 ;  /* 0x0000000400007245 */ /* 0x004fc80000201000 */
[----:B------:R-:W-:-:S04]  /*5740*/  F2FP.BF16.F32.PACK_AB R0, RZ, R0 ;  /* 0x00000000ff00723e */ /* 0x000fc800000010ff */
[----:B------:R-:W-:Y:S01]  /*5750*/  PRMT R26, R0, 0x7610, R26 ;  /* 0x00007610001a7816 */ /* 0x000fe2000000001a */
[----:B------:R-:W-:Y:S06]  /*5760*/  BRA `(.L_x_1181) ;  /* 0x0000000c00c87947 */ /* 0x000fec0003800000 */
.L_x_1178:
        /* <DEDUP_REMOVED lines=11> */
.L_x_1183:
[----:B------:R-:W2:Y:S02]  /*5820*/  LDG.E R4, desc[UR36][R4.64] ;  /* 0x0000002404047981 */ /* 0x000ea4000c1e1900 */
[----:B--2---:R-:W-:-:S04]  /*5830*/  I2FP.F32.S32 R0, R4 ;  /* 0x0000000400007245 */ /* 0x004fc80000201400 */
[----:B------:R-:W-:-:S04]  /*5840*/  F2FP.BF16.F32.PACK_AB R0, RZ, R0 ;  /* 0x00000000ff00723e */ /* 0x000fc800000010ff */
[----:B------:R-:W-:Y:S01]  /*5850*/  PRMT R26, R0, 0x7610, R26 ;  /* 0x00007610001a7816 */ /* 0x000fe2000000001a */
[----:B------:R-:W-:Y:S06]  /*5860*/  BRA `(.L_x_1181) ;  /* 0x0000000c00887947 */ /* 0x000fec0003800000 */
.L_x_1182:
[----:B------:R-:W2:Y:S02]  /*5870*/  LDG.E.U16 R4, desc[UR36][R4.64] ;  /* 0x0000002404047981 */ /* 0x000ea4000c1e1500 */
[----:B--2---:R-:W0:Y:S02]  /*5880*/  I2F.S16 R0, R4 ;  /* 0x0000000400007306 */ /* 0x004e240000101400 */
[----:B0-----:R-:W-:-:S04]  /*5890*/  F2FP.BF16.F32.PACK_AB R0, RZ, R0 ;  /* 0x00000000ff00723e */ /* 0x001fc800000010ff */
[----:B------:R-:W-:Y:S01]  /*58a0*/  PRMT R26, R0, 0x7610, R26 ;  /* 0x00007610001a7816 */ /* 0x000fe2000000001a */
[----:B------:R-:W-:Y:S06]  /*58b0*/  BRA `(.L_x_1181) ;  /* 0x0000000c00747947 */ /* 0x000fec0003800000 */
.L_x_1177:
        /* <DEDUP_REMOVED lines=9> */
.L_x_1185:
[----:B------:R-:W2:Y:S02]  /*5950*/  LDG.E.U16 R0, desc[UR36][R4.64] ;  /* 0x0000002404007981 */ /* 0x000ea4000c1e1500 */
[----:B--2---:R-:W-:-:S05]  /*5960*/  HADD2.F32 R0, -RZ, R0.H0_H0 ;  /* 0x20000000ff007230 */ /* 0x004fca0000004100 */
[----:B------:R-:W-:-:S04]  /*5970*/  F2FP.BF16.F32.PACK_AB R0, RZ, R0 ;  /* 0x00000000ff00723e */ /* 0x000fc800000010ff */
[----:B------:R-:W-:Y:S01]  /*5980*/  PRMT R26, R0, 0x7610, R26 ;  /* 0x00007610001a7816 */ /* 0x000fe2000000001a */
[----:B------:R-:W-:Y:S06]  /*5990*/  BRA `(.L_x_1181) ;  /* 0x0000000c003c7947 */ /* 0x000fec0003800000 */
.L_x_1184:
        /* <DEDUP_REMOVED lines=9> */
.L_x_1187:
[----:B------:R-:W2:Y:S02]  /*5a30*/  LDG.E.U16 R4, desc[UR36][R4.64] ;  /* 0x0000002404047981 */ /* 0x000ea4000c1e1500 */
[----:B--2---:R-:W-:-:S05]  /*5a40*/  HADD2.F32 R0, -RZ, R4.H0_H0 ;  /* 0x20000004ff007230 */ /* 0x004fca0000004100 */
[----:B------:R-:W-:-:S04]  /*5a50*/  F2FP.BF16.F32.PACK_AB R0, RZ, R0 ;  /* 0x00000000ff00723e */ /* 0x000fc800000010ff */
[----:B------:R-:W-:Y:S01]  /*5a60*/  PRMT R26, R0, 0x7610, R26 ;  /* 0x00007610001a7816 */ /* 0x000fe2000000001a */
[----:B------:R-:W-:Y:S06]  /*5a70*/  BRA `(.L_x_1181) ;  /* 0x0000000c00047947 */ /* 0x000fec0003800000 */
.L_x_1186:
        /* <DEDUP_REMOVED lines=9> */
.L_x_1176:
        /* <DEDUP_REMOVED lines=14> */
.L_x_1190:
        /* <DEDUP_REMOVED lines=9> */
.L_x_1189:
        /* <DEDUP_REMOVED lines=28> */
.L_x_1192:
        /* <DEDUP_REMOVED lines=15> */
.L_x_1191:
[----:B------:R0:W5:Y:S01]  /*5f30*/  LDG.E.U16 R26, desc[UR36][R4.64] ;  /* 0x00000024041a7981 */ /* 0x000162000c1e1500 */
[----:B------:R-:W-:Y:S05]  /*5f40*/  BRA `(.L_x_1181) ;  /* 0x0000000400d07947 */ /* 0x000fea0003800000 */
.L_x_1188:
        /* <DEDUP_REMOVED lines=13> */
.L_x_1195:
        /* <DEDUP_REMOVED lines=21> */
.L_x_1199:
[----:B------:R-:W-:Y:S05]  /*6170*/  BSYNC B1 ;  /* 0x0000000000017941 */ /* 0x000fea0003800000 */
.L_x_1198:
[----:B------:R-:W-:Y:S01]  /*6180*/  LEA R5, R0, 0x3b800000, 0x17 ;  /* 0x3b80000000057811 */ /* 0x000fe200078eb8ff */
[----:B------:R-:W-:-:S05]  /*6190*/  IMAD.SHL.U32 R0, R3, 0x100000, RZ ;  /* 0x0010000003007824 */ /* 0x000fca00078e00ff */
[----:B------:R-:W-:-:S07]  /*61a0*/  LOP3.LUT R0, R5, R0, R6, 0xfe, !PT ;  /* 0x0000000005007212 */ /* 0x000fce00078efe06 */
.L_x_1197:
[----:B------:R-:W-:Y:S05]  /*61b0*/  BSYNC B0 ;  /* 0x0000000000007941 */ /* 0x000fea0003800000 */
.L_x_1196:
[----:B------:R-:W-:-:S04]  /*61c0*/  F2FP.BF16.F32.PACK_AB R0, RZ, R0 ;  /* 0x00000000ff00723e */ /* 0x000fc800000010ff */
[----:B------:R-:W-:Y:S01]  /*61d0*/  PRMT R26, R0, 0x7610, R26 ;  /* 0x00007610001a7816 */ /* 0x000fe2000000001a */
[----:B------:R-:W-:Y:S06]  /*61e0*/  BRA `(.L_x_1181) ;  /* 0x0000000400287947 */ /* 0x000fec0003800000 */
.L_x_1194:
        /* <DEDUP_REMOVED lines=21> */
.L_x_1203:
[----:B------:R-:W-:Y:S05]  /*6340*/  BSYNC B1 ;  /* 0x0000000000017941 */ /* 0x000fea0003800000 */
.L_x_1202:
[----:B------:R-:W-:Y:S01]  /*6350*/  LEA R5, R0, 0x37800000, 0x17 ;  /* 0x3780000000057811 */ /* 0x000fe200078eb8ff */
[----:B------:R-:W-:-:S05]  /*6360*/  IMAD.SHL.U32 R0, R3, 0x200000, RZ ;  /* 0x0020000003007824 */ /* 0x000fca00078e00ff */
[----:B------:R-:W-:-:S07]  /*6370*/  LOP3.LUT R0, R5, R0, R6, 0xfe, !PT ;  /* 0x0000000005007212 */ /* 0x000fce00078efe06 */
.L_x_1201:
[----:B------:R-:W-:Y:S05]  /*6380*/  BSYNC B0 ;  /* 0x0000000000007941 */ /* 0x000fea0003800000 */
.L_x_1200:
[----:B------:R-:W-:-:S04]  /*6390*/  F2FP.BF16.F32.PACK_AB R0, RZ, R0 ;  /* 0x00000000ff00723e */ /* 0x000fc800000010ff */
[----:B------:R-:W-:Y:S01]  /*63a0*/  PRMT R26, R0, 0x7610, R26 ;  /* 0x00007610001a7816 */ /* 0x000fe2000000001a */
[----:B------:R-:W-:Y:S06]  /*63b0*/  BRA `(.L_x_1181) ;  /* 0x0000000000b47947 */ /* 0x000fec0003800000 */
.L_x_1193:
        /* <DEDUP_REMOVED lines=14> */
.L_x_1207:
[----:B------:R-:W-:Y:S05]  /*64a0*/  BSYNC B0 ;  /* 0x0000000000007941 */ /* 0x000fea0003800000 */
.L_x_1206:
[----:B------:R-:W-:-:S04]  /*64b0*/  F2FP.BF16.F32.PACK_AB R0, RZ, R0 ;  /* 0x00000000ff00723e */ /* 0x000fc800000010ff */
[----:B------:R-:W-:Y:S01]  /*64c0*/  PRMT R26, R0, 0x7610, R26 ;  /* 0x00007610001a7816 */ /* 0x000fe2000000001a */
[----:B------:R-:W-:Y:S06]  /*64d0*/  BRA `(.L_x_1181) ;  /* 0x00000000006c7947 */ /* 0x000fec0003800000 */
.L_x_1180:
        /* <DEDUP_REMOVED lines=16> */
.L_x_1208:
[----:B------:R-:W-:Y:S01]  /*65e0*/  PRMT R26, RZ, 0x7610, R26 ;  /* 0x00007610ff1a7816 */ /* 0x000fe2000000001a */
[----:B------:R-:W-:Y:S06]  /*65f0*/  BRA `(.L_x_1181) ;  /* 0x0000000000247947 */ /* 0x000fec0003800000 */
.L_x_1205:
[----:B------:R-:W2:Y:S02]  /*6600*/  LDG.E.64 R4, desc[UR36][R4.64] ;  /* 0x0000002404047981 */ /* 0x000ea4000c1e1b00 */
[----:B--2---:R-:W0:Y:S02]  /*6610*/  I2F.U64 R0, R4 ;  /* 0x0000000400007312 */ /* 0x004e240000301000 */
[----:B0-----:R-:W-:-:S04]  /*6620*/  F2FP.BF16.F32.PACK_AB R0, RZ, R0 ;  /* 0x00000000ff00723e */ /* 0x001fc800000010ff */
[----:B------:R-:W-:Y:S01]  /*6630*/  PRMT R26, R0, 0x7610, R26 ;  /* 0x00007610001a7816 */ /* 0x000fe2000000001a */
[----:B------:R-:W-:Y:S06]  /*6640*/  BRA `(.L_x_1181) ;  /* 0x0000000000107947 */ /* 0x000fec0003800000 */
.L_x_1204:
[----:B------:R-:W2:Y:S02]  /*6650*/  LDG.E R4, desc[UR36][R4.64] ;  /* 0x0000002404047981 */ /* 0x000ea4000c1e1900 */
[----:B--2---:R-:W-:-:S04]  /*6660*/  I2FP.F32.U32 R0, R4 ;  /* 0x0000000400007245 */ /* 0x004fc80000201000 */
[----:B------:R-:W-:-:S04]  /*6670*/  F2FP.BF16.F32.PACK_AB R0, RZ, R0 ;  /* 0x00000000ff00723e */ /* 0x000fc800000010ff */
[----:B------:R-:W-:-:S07]  /*6680*/  PRMT R26, R0, 0x7610, R26 ;  /* 0x00007610001a7816 */ /* 0x000fce000000001a */
.L_x_1181:
[----:B------:R-:W-:-:S07]  /*6690*/  VIADD R27, R27, 0x80 ;  /* 0x000000801b1b7836 */ /* 0x000fce0000000000 */
.L_x_1142:
[----:B------:R-:W-:Y:S05]  /*66a0*/  BSYNC B6 ;  /* 0x0000000000067941 */ /* 0x000fea0003800000 */
.L_x_1141:
        /* <DEDUP_REMOVED lines=26> */
.L_x_1214:
[----:B------:R-:W2:Y:S02]  /*6850*/  LDG.E.U8 R4, desc[UR36][R4.64] ;  /* 0x0000002404047981 */ /* 0x000ea4000c1e1100 */
[----:B--2---:R-:W-:-:S04]  /*6860*/  I2FP.F32.U32 R0, R4 ;  /* 0x0000000400007245 */ /* 0x004fc80000201000 */
[----:B------:R-:W-:-:S04]  /*6870*/  F2FP.BF16.F32.PACK_AB R0, RZ, R0 ;  /* 0x00000000ff00723e */ /* 0x000fc800000010ff */
[----:B------:R-:W-:Y:S01]  /*6880*/  PRMT R18, R0, 0x7610, R18 ;  /* 0x0000761000127816 */ /* 0x000fe20000000012 */
[----:B------:R-:W-:Y:S06]  /*6890*/  BRA `(.L_x_1216) ;  /* 0x0000000c00c87947 */ /* 0x000fec0003800000 */
.L_x_1213:
        /* <DEDUP_REMOVED lines=11> */
.L_x_1218:
[----:B------:R-:W2:Y:S02]  /*6950*/  LDG.E R4, desc[UR36][R4.64] ;  /* 0x0000002404047981 */ /* 0x000ea4000c1e1900 */
[----:B--2---:R-:W-:-:S04]  /*6960*/  I2FP.F32.S32 R0, R4 ;  /* 0x0000000400007245 */ /* 0x004fc80000201400 */
[----:B------:R-:W-:-:S04]  /*6970*/  F2FP.BF16.F32.PACK_AB R0, RZ, R0 ;  /* 0x00000000ff00723e */ /* 0x000fc800000010ff */
[----:B------:R-:W-:Y:S01]  /*6980*/  PRMT R18, R0, 0x7610, R18 ;  /* 0x0000761000127816 */ /* 0x000fe20000000012 */
[----:B------:R-:W-:Y:S06]  /*6990*/  BRA `(.L_x_1216) ;  /* 0x0000000c00887947 */ /* 0x000fec0003800000 */
.L_x_1217:
[----:B------:R-:W2:Y:S02]  /*69a0*/  LDG.E.U16 R4, desc[UR36][R4.64] ;  /* 0x0000002404047981 */ /* 0x000ea4000c1e1500 */
[----:B--2---:R-:W0:Y:S02]  /*69b0*/  I2F.S16 R0, R4 ;  /* 0x0000000400007306 */ /* 0x004e240000101400 */
[----:B0-----:R-:W-:-:S04]  /*69c0*/  F2FP.BF16.F32.PACK_AB R0, RZ, R0 ;  /* 0x00000000ff00723e */ /* 0x001fc800000010ff */
[----:B------:R-:W-:Y:S01]  /*69d0*/  PRMT R18, R0, 0x7610, R18 ;  /* 0x0000761000127816 */ /* 0x000fe20000000012 */
[----:B------:R-:W-:Y:S06]  /*69e0*/  BRA `(.L_x_1216) ;  /* 0x0000000c00747947 */ /* 0x000fec0003800000 */
.L_x_1212:
        /* <DEDUP_REMOVED lines=9> */
.L_x_1220:
[----:B------:R-:W2:Y:S02]  /*6a80*/  LDG.E.U16 R0, desc[UR36][R4.64] ;  /* 0x0000002404007981 */ /* 0x000ea4000c1e1500 */
[----:B--2---:R-:W-:-:S05]  /*6a90*/  HADD2.F32 R0, -RZ, R0.H0_H0 ;  /* 0x20000000ff007230 */ /* 0x004fca0000004100 */
[----:B------:R-:W-:-:S04]  /*6aa0*/  F2FP.BF16.F32.PACK_AB R0, RZ, R0 ;  /* 0x00000000ff00723e */ /* 0x000fc800000010ff */
[----:B------:R-:W-:Y:S01]  /*6ab0*/  PRMT R18, R0, 0x7610, R18 ;  /* 0x0000761000127816 */ /* 0x000fe20000000012 */
[----:B------:R-:W-:Y:S06]  /*6ac0*/  BRA `(.L_x_1216) ;  /* 0x0000000c003c7947 */ /* 0x000fec0003800000 */
.L_x_1219:
        /* <DEDUP_REMOVED lines=9> */
.L_x_1222:
[----:B------:R-:W2:Y:S02]  /*6b60*/  LDG.E.U16 R4, desc[UR36][R4.64] ;  /* 0x0000002404047981 */ /* 0x000ea4000c1e1500 */
[----:B--2---:R-:W-:-:S05]  /*6b70*/  HADD2.F32 R0, -RZ, R4.H0_H0 ;  /* 0x20000004ff007230 */ /* 0x004fca0000004100 */
[----:B------:R-:W-:-:S04]  /*6b80*/  F2FP.BF16.F32.PACK_AB R0, RZ, R0 ;  /* 0x00000000ff00723e */ /* 0x000fc800000010ff */
[----:B------:R-:W-:Y:S01]  /*6b90*/  PRMT R18, R0, 0x7610, R18 ;  /* 0x0000761000127816 */ /* 0x000fe20000000012 */
[----:B------:R-:W-:Y:S06]  /*6ba0*/  BRA `(.L_x_1216) ;  /* 0x0000000c00047947 */ /* 0x000fec0003800000 */
.L_x_1221:
        /* <DEDUP_REMOVED lines=9> */
.L_x_1211:
        /* <DEDUP_REMOVED lines=14> */
.L_x_1225:
        /* <DEDUP_REMOVED lines=9> */
.L_x_1224:
        /* <DEDUP_REMOVED lines=28> */
.L_x_1227:
        /* <DEDUP_REMOVED lines=15> */
.L_x_1226:
[----:B------:R0:W5:Y:S01]  /*7060*/  LDG.E.U16 R18, desc[UR36][R4.64] ;  /* 0x0000002404127981 */ /* 0x000162000c1e1500 */
[----:B------:R-:W-:Y:S05]  /*7070*/  BRA `(.L_x_1216) ;  /* 0x0000000400d07947 */ /* 0x000fea0003800000 */
.L_x_1223:
        /* <DEDUP_REMOVED lines=13> */
.L_x_1230:
        /* <DEDUP_REMOVED lines=21> */
.L_x_1234:
[----:B------:R-:W-:Y:S05]  /*72a0*/  BSYNC B1 ;  /* 0x0000000000017941 */ /* 0x000fea0003800000 */
.L_x_1233:
[----:B------:R-:W-:Y:S01]  /*72b0*/  LEA R5, R0, 0x3b800000, 0x17 ;  /* 0x3b80000000057811 */ /* 0x000fe200078eb8ff */
[----:B------:R-:W-:-:S05]  /*72c0*/  IMAD.SHL.U32 R0, R3, 0x100000, RZ ;  /* 0x0010000003007824 */ /* 0x000fca00078e00ff */
[----:B------:R-:W-:-:S07]  /*72d0*/  LOP3.LUT R0, R5, R0, R6, 0xfe, !PT ;  /* 0x0000000005007212 */ /* 0x000fce00078efe06 */
.L_x_1232:
[----:B------:R-:W-:Y:S05]  /*72e0*/  BSYNC B0 ;  /* 0x0000000000007941 */ /* 0x000fea0003800000 */
.L_x_1231:
[----:B------:R-:W-:-:S04]  /*72f0*/  F2FP.BF16.F32.PACK_AB R0, RZ, R0 ;  /* 0x00000000ff00723e */ /* 0x000fc800000010ff */
[----:B------:R-:W-:Y:S01]  /*7300*/  PRMT R18, R0, 0x7610, R18 ;  /* 0x0000761000127816 */ /* 0x000fe20000000012 */
[----:B------:R-:W-:Y:S06]  /*7310*/  BRA `(.L_x_1216) ;  /* 0x0000000400287947 */ /* 0x000fec0003800000 */
.L_x_1229:
        /* <DEDUP_REMOVED lines=21> */
.L_x_1238:
[----:B------:R-:W-:Y:S05]  /*7470*/  BSYNC B1 ;  /* 0x0000000000017941 */ /* 0x000fea0003800000 */
.L_x_1237:
[----:B------:R-:W-:Y:S01]  /*7480*/  LEA R5, R0, 0x37800000, 0x17 ;  /* 0x3780000000057811 */ /* 0x000fe200078eb8ff */
[----:B------:R-:W-:-:S05]  /*7490*/  IMAD.SHL.U32 R0, R3, 0x200000, RZ ;  /* 0x0020000003007824 */ /* 0x000fca00078e00ff */
[----:B------:R-:W-:-:S07]  /*74a0*/  LOP3.LUT R0, R5, R0, R6, 0xfe, !PT ;  /* 0x0000000005007212 */ /* 0x000fce00078efe06 */
.L_x_1236:
[----:B------:R-:W-:Y:S05]  /*74b0*/  BSYNC B0 ;  /* 0x0000000000007941 */ /* 0x000fea0003800000 */
.L_x_1235:
[----:B------:R-:W-:-:S04]  /*74c0*/  F2FP.BF16.F32.PACK_AB R0, RZ, R0 ;  /* 0x00000000ff00723e */ /* 0x000fc800000010ff */
[----:B------:R-:W-:Y:S01]  /*74d0*/  PRMT R18, R0, 0x7610, R18 ;  /* 0x0000761000127816 */ /* 0x000fe20000000012 */
[----:B------:R-:W-:Y:S06]  /*74e0*/  BRA `(.L_x_1216) ;  /* 0x0000000000b47947 */ /* 0x000fec0003800000 */
.L_x_1228:
        /* <DEDUP_REMOVED lines=14> */
.L_x_1242:
[----:B------:R-:W-:Y:S05]  /*75d0*/  BSYNC B0 ;  /* 0x0000000000007941 */ /* 0x000fea0003800000 */
.L_x_1241:
[----:B------:R-:W-:-:S04]  /*75e0*/  F2FP.BF16.F32.PACK_AB R0, RZ, R0 ;  /* 0x00000000ff00723e */ /* 0x000fc800000010ff */
[----:B------:R-:W-:Y:S01]  /*75f0*/  PRMT R18, R0, 0x7610, R18 ;  /* 0x0000761000127816 */ /* 0x000fe20000000012 */
[----:B------:R-:W-:Y:S06]  /*7600*/  BRA `(.L_x_1216) ;  /* 0x00000000006c7947 */ /* 0x000fec0003800000 */
.L_x_1215:
        /* <DEDUP_REMOVED lines=16> */
.L_x_1243:
[----:B------:R-:W-:Y:S01]  /*7710*/  PRMT R18, RZ, 0x7610, R18 ;  /* 0x00007610ff127816 */ /* 0x000fe20000000012 */
[----:B------:R-:W-:Y:S06]  /*7720*/  BRA `(.L_x_1216) ;  /* 0x0000000000247947 */ /* 0x000fec0003800000 */
.L_x_1240:
[----:B------:R-:W2:Y:S02]  /*7730*/  LDG.E.64 R4, desc[UR36][R4.64] ;  /* 0x0000002404047981 */ /* 0x000ea4000c1e1b00 */
[----:B--2---:R-:W0:Y:S02]  /*7740*/  I2F.U64 R0, R4 ;  /* 0x0000000400007312 */ /* 0x004e240000301000 */
[----:B0-----:R-:W-:-:S04]  /*7750*/  F2FP.BF16.F32.PACK_AB R0, RZ, R0 ;  /* 0x00000000ff00723e */ /* 0x001fc800000010ff */
[----:B------:R-:W-:Y:S01]  /*7760*/  PRMT R18, R0, 0x7610, R18 ;  /* 0x0000761000127816 */ /* 0x000fe20000000012 */
[----:B------:R-:W-:Y:S06]  /*7770*/  BRA `(.L_x_1216) ;  /* 0x0000000000107947 */ /* 0x000fec0003800000 */
.L_x_1239:
[----:B------:R-:W2:Y:S02]  /*7780*/  LDG.E R4, desc[UR36][R4.64] ;  /* 0x0000002404047981 */ /* 0x000ea4000c1e1900 */
[----:B--2---:R-:W-:-:S04]  /*7790*/  I2FP.F32.U32 R0, R4 ;  /* 0x0000000400007245 */ /* 0x004fc80000201000 */
[----:B------:R-:W-:-:S04]  /*77a0*/  F2FP.BF16.F32.PACK_AB R0, RZ, R0 ;  /* 0x00000000ff00723e */ /* 0x000fc800000010ff */
[----:B------:R-:W-:-:S07]  /*77b0*/  PRMT R18, R0, 0x7610, R18 ;  /* 0x0000761000127816 */ /* 0x000fce0000000012 */
.L_x_1216:
        /* <DEDUP_REMOVED lines=21> */
.L_x_1247:
[----:B------:R-:W2:Y:S02]  /*7910*/  LDG.E.U8 R4, desc[UR36][R4.64] ;  /* 0x0000002404047981 */ /* 0x000ea4000c1e1100 */
[----:B--2---:R-:W-:-:S04]  /*7920*/  I2FP.F32.U32 R0, R4 ;  /* 0x0000000400007245 */ /* 0x004fc80000201000 */
[----:B------:R-:W-:Y:S01]  /*7930*/  F2FP.BF16.F32.PACK_AB R0, RZ, R0 ;  /* 0x00000000ff00723e */ /* 0x000fe200000010ff */
[----:B------:R-:W-:Y:S06]  /*7940*/  BRA `(.L_x_1210) ;  /* 0x0000000c008c7947 */ /* 0x000fec0003800000 */
.L_x_1246:
        /* <DEDUP_REMOVED lines=10> */
.L_x_1250:
[----:B------:R-:W2:Y:S02]  /*79f0*/  LDG.E R4, desc[UR36][R4.64] ;  /* 0x0000002404047981 */ /* 0x000ea4000c1e1900 */
[----:B--2---:R-:W-:-:S04]  /*7a00*/  I2FP.F32.S32 R0, R4 ;  /* 0x0000000400007245 */ /* 0x004fc80000201400 */
[----:B------:R-:W-:Y:S01]  /*7a10*/  F2FP.BF16.F32.PACK_AB R0, RZ, R0 ;  /* 0x00000000ff00723e */ /* 0x000fe200000010ff */
[----:B------:R-:W-:Y:S06]  /*7a20*/  BRA `(.L_x_1210) ;  /* 0x0000000c00547947 */ /* 0x000fec0003800000 */
.L_x_1249:
[----:B------:R-:W2:Y:S02]  /*7a30*/  LDG.E.U16 R4, desc[UR36][R4.64] ;  /* 0x0000002404047981 */ /* 0x000ea4000c1e1500 */
[----:B--2---:R-:W0:Y:S02]  /*7a40*/  I2F.S16 R0, R4 ;  /* 0x0000000400007306 */ /* 0x004e240000101400 */
[----:B0-----:R-:W-:Y:S01]  /*7a50*/  F2FP.BF16.F32.PACK_AB R0, RZ, R0 ;  /* 0x00000000ff00723e */ /* 0x001fe200000010ff */
[----:B------:R-:W-:Y:S06]  /*7a60*/  BRA `(.L_x_1210) ;  /* 0x0000000c00447947 */ /* 0x000fec0003800000 */
.L_x_1245:
        /* <DEDUP_REMOVED lines=9> */
.L_x_1252:
[----:B------:R-:W2:Y:S02]  /*7b00*/  LDG.E.U16 R0, desc[UR36][R4.64] ;  /* 0x0000002404007981 */ /* 0x000ea4000c1e1500 */
[----:B--2---:R-:W-:-:S05]  /*7b10*/  HADD2.F32 R0, -RZ, R0.H0_H0 ;  /* 0x20000000ff007230 */ /* 0x004fca0000004100 */
[----:B------:R-:W-:Y:S01]  /*7b20*/  F2FP.BF16.F32.PACK_AB R0, RZ, R0 ;  /* 0x00000000ff00723e */ /* 0x000fe200000010ff */
[----:B------:R-:W-:Y:S06]  /*7b30*/  BRA `(.L_x_1210) ;  /* 0x0000000c00107947 */ /* 0x000fec0003800000 */
.L_x_1251:
        /* <DEDUP_REMOVED lines=9> */
.L_x_1254:
[----:B------:R-:W2:Y:S02]  /*7bd0*/  LDG.E.U16 R4, desc[UR36][R4.64] ;  /* 0x0000002404047981 */ /* 0x000ea4000c1e1500 */
[----:B--2---:R-:W-:-:S05]  /*7be0*/  HADD2.F32 R0, -RZ, R4.H0_H0 ;  /* 0x20000004ff007230 */ /* 0x004fca0000004100 */
[----:B------:R-:W-:Y:S01]  /*7bf0*/  F2FP.BF16.F32.PACK_AB R0, RZ, R0 ;  /* 0x00000000ff00723e */ /* 0x000fe200000010ff */
[----:B------:R-:W-:Y:S06]  /*7c00*/  BRA `(.L_x_1210) ;  /* 0x0000000800dc7947 */ /* 0x000fec0003800000 */
.L_x_1253:
        /* <DEDUP_REMOVED lines=8> */
.L_x_1244:
        /* <DEDUP_REMOVED lines=13> */
.L_x_1257:
        /* <DEDUP_REMOVED lines=8> */
.L_x_1256:
        /* <DEDUP_REMOVED lines=28> */
.L_x_1259:
        /* <DEDUP_REMOVED lines=12> */
[----:B------:R-:W-:Y:S01]  /*8060*/  F2FP.BF16.F32.PACK_AB R0, RZ, R0 ;  /* 0x00000000ff00723e */ /* 0x000fe200000010ff */
[----:B------:R-:W-:Y:S06]  /*8070*/  BRA `(.L_x_1210) ;  /* 0x0000000400c07947 */ /* 0x000fec0003800000 */
.L_x_1258:
[----:B------:R1:W5:Y:S01]  /*8080*/  LDG.E.U16 R0, desc[UR36][R4.64] ;  /* 0x0000002404007981 */ /* 0x000362000c1e1500 */
[----:B------:R-:W-:Y:S05]  /*8090*/  BRA `(.L_x_1210) ;  /* 0x0000000400b87947 */ /* 0x000fea0003800000 */
.L_x_1255:
        /* <DEDUP_REMOVED lines=12> */
.L_x_1262:
        /* <DEDUP_REMOVED lines=21> */
.L_x_1266:
[----:B------:R-:W-:Y:S05]  /*82b0*/  BSYNC B1 ;  /* 0x0000000000017941 */ /* 0x000fea0003800000 */
.L_x_1265:
[----:B------:R-:W-:Y:S01]  /*82c0*/  LEA R5, R0, 0x3b800000, 0x17 ;  /* 0x3b80000000057811 */ /* 0x000fe200078eb8ff */
[----:B------:R-:W-:-:S05]  /*82d0*/  IMAD.SHL.U32 R0, R3, 0x100000, RZ ;  /* 0x0010000003007824 */ /* 0x000fca00078e00ff */
[----:B------:R-:W-:-:S07]  /*82e0*/  LOP3.LUT R0, R5, R0, R6, 0xfe, !PT ;  /* 0x0000000005007212 */ /* 0x000fce00078efe06 */
.L_x_1264:
[----:B------:R-:W-:Y:S05]  /*82f0*/  BSYNC B0 ;  /* 0x0000000000007941 */ /* 0x000fea0003800000 */
.L_x_1263:
[----:B------:R-:W-:Y:S01]  /*8300*/  F2FP.BF16.F32.PACK_AB R0, RZ, R0 ;  /* 0x00000000ff00723e */ /* 0x000fe200000010ff */
[----:B------:R-:W-:Y:S06]  /*8310*/  BRA `(.L_x_1210) ;  /* 0x0000000400187947 */ /* 0x000fec0003800000 */
.L_x_1261:
        /* <DEDUP_REMOVED lines=21> */
.L_x_1270:
[----:B------:R-:W-:Y:S05]  /*8470*/  BSYNC B1 ;  /* 0x0000000000017941 */ /* 0x000fea0003800000 */
.L_x_1269:
[----:B------:R-:W-:Y:S01]  /*8480*/  LEA R5, R0, 0x37800000, 0x17 ;  /* 0x3780000000057811 */ /* 0x000fe200078eb8ff */
[----:B------:R-:W-:-:S05]  /*8490*/  IMAD.SHL.U32 R0, R3, 0x200000, RZ ;  /* 0x0020000003007824 */ /* 0x000fca00078e00ff */
[----:B------:R-:W-:-:S07]  /*84a0*/  LOP3.LUT R0, R5, R0, R6, 0xfe, !PT ;  /* 0x0000000005007212 */ /* 0x000fce00078efe06 */
.L_x_1268:
[----:B------:R-:W-:Y:S05]  /*84b0*/  BSYNC B0 ;  /* 0x0000000000007941 */ /* 0x000fea0003800000 */
.L_x_1267:
[----:B------:R-:W-:Y:S01]  /*84c0*/  F2FP.BF16.F32.PACK_AB R0, RZ, R0 ;  /* 0x00000000ff00723e */ /* 0x000fe200000010ff */
[----:B------:R-:W-:Y:S06]  /*84d0*/  BRA `(.L_x_1210) ;  /* 0x0000000000a87947 */ /* 0x000fec0003800000 */
.L_x_1260:
        /* <DEDUP_REMOVED lines=14> */
.L_x_1274:
[----:B------:R-:W-:Y:S05]  /*85c0*/  BSYNC B0 ;  /* 0x0000000000007941 */ /* 0x000fea0003800000 */
.L_x_1273:
[----:B------:R-:W-:Y:S01]  /*85d0*/  F2FP.BF16.F32.PACK_AB R0, RZ, R0 ;  /* 0x00000000ff00723e */ /* 0x000fe200000010ff */
[----:B------:R-:W-:Y:S06]  /*85e0*/  BRA `(.L_x_1210) ;  /* 0x0000000000647947 */ /* 0x000fec0003800000 */
.L_x_1248:
        /* <DEDUP_REMOVED lines=16> */
.L_x_1275:
[----:B------:R-:W-:Y:S01]  /*86f0*/  PRMT R0, RZ, 0x7610, R0 ;  /* 0x00007610ff007816 */ /* 0x000fe20000000000 */
[----:B------:R-:W-:Y:S06]  /*8700*/  BRA `(.L_x_1210) ;  /* 0x00000000001c7947 */ /* 0x000fec0003800000 */
.L_x_1272:
[----:B------:R-:W2:Y:S02]  /*8710*/  LDG.E.64 R4, desc[UR36][R4.64] ;  /* 0x0000002404047981 */ /* 0x000ea4000c1e1b00 */
[----:B--2---:R-:W0:Y:S02]  /*8720*/  I2F.U64 R0, R4 ;  /* 0x0000000400007312 */ /* 0x004e240000301000 */
[----:B0-----:R-:W-:Y:S01]  /*8730*/  F2FP.BF16.F32.PACK_AB R0, RZ, R0 ;  /* 0x00000000ff00723e */ /* 0x001fe200000010ff */
[----:B------:R-:W-:Y:S06]  /*8740*/  BRA `(.L_x_1210) ;  /* 0x00000000000c7947 */ /* 0x000fec0003800000 */
.L_x_1271:
[----:B------:R-:W2:Y:S02]  /*8750*/  LDG.E R4, desc[UR36][R4.64] ;  /* 0x0000002404047981 */ /* 0x000ea4000c1e1900 */
[----:B--2---:R-:W-:-:S04]  /*8760*/  I2FP.F32.U32 R0, R4 ;  /* 0x0000000400007245 */ /* 0x004fc80000201000 */
[----:B------:R-:W-:-:S07]  /*8770*/  F2FP.BF16.F32.PACK_AB R0, RZ, R0 ;  /* 0x00000000ff00723e */ /* 0x000fce00000010ff */
.L_x_1210:
[----:B------:R-:W-:Y:S05]  /*8780*/  BSYNC B6 ;  /* 0x0000000000067941 */ /* 0x000fea0003800000 */
.L_x_1209:
[----:B------:R-:W0:Y:S01]  /*8790*/  S2R R25, SR_TID.X ;  /* 0x0000000000197919 */ /* 0x000e220000002100 */
[----:B------:R-:W-:Y:S01]  /*87a0*/  BSSY B6, `(.L_x_1276) ;  /* 0x000012a000067945 */ /* 0x000fe20003800000 */
[C---:B01----:R-:W-:Y:S01]  /*87b0*/  VIADD R5, R25.reuse, 0x100 ;  /* 0x0000010019057836 */ /* 0x043fe20000000000 */
[----:B------:R-:W-:-:S04]  /*87c0*/  ISETP.GE.AND P3, PT, R25, R16, PT ;  /* 0x000000101900720c */ /* 0x000fc80003f66270 */
[----:B------:R-:W-:Y:S01]  /*87d0*/  ISETP.GE.AND P1, PT, R5, R16, PT ;  /* 0x000000100500720c */ /* 0x000fe20003f26270 */
[----:B------:R-:W-:-:S05]  /*87e0*/  VIADD R5, R25, 0x180 ;  /* 0x0000018019057836 */ /* 0x000fca0000000000 */
[----:B------:R-:W-:-:S03]  /*87f0*/  ISETP.GE.AND P2, PT, R5, R16, PT ;  /* 0x000000100500720c */ /* 0x000fc60003f46270 */
[----:B-----5:R-:W-:Y:S02]  /*8800*/  @!P3 IMAD.U32 R4, R17, 0x10000, RZ ;  /* 0x000100001104b824 */ /* 0x020fe400078e00ff */
[----:B------:R-:W-:Y:S02]  /*8810*/  @!P3 IMAD.U32 R19, R19, 0x10000, RZ ;  /* 0x000100001313b824 */ /* 0x000fe400078e00ff */
[----:B------:R-:W-:Y:S02]  /*8820*/  @!P1 IMAD.U32 R5, R23, 0x10000, RZ ;  /* 0x0001000017059824 */ /* 0x000fe400078e00ff */
[----:B------:R-:W-:Y:S01]  /*8830*/  VIADD R23, R25, 0x80 ;  /* 0x0000008019177836 */ /* 0x000fe20000000000 */
[----:B------:R-:W-:Y:S01]  /*8840*/  @!P3 FMNMX.FTZ R4, R4, R19, PT ;  /* 0x000000130404b209 */ /* 0x000fe20003810000 */
[----:B------:R-:W-:Y:S01]  /*8850*/  @!P1 IMAD.U32 R26, R26, 0x10000, RZ ;  /* 0x000100001a1a9824 */ /* 0x000fe200078e00ff */
[----:B------:R-:W0:Y:S01]  /*8860*/  LDC.U8 R19, c[0x0][0x240] ;  /* 0x00009000ff137b82 */ /* 0x000e220000000000 */
[----:B------:R-:W-:Y:S01]  /*8870*/  @!P2 IMAD.U32 R0, R0, 0x10000, RZ ;  /* 0x000100000000a824 */ /* 0x000fe200078e00ff */
[----:B------:R-:W-:Y:S01]  /*8880*/  ISETP.GE.AND P0, PT, R23, R16, PT ;  /* 0x000000101700720c */ /* 0x000fe20003f06270 */
[----:B------:R1:W2:Y:S01]  /*8890*/  @!P3 F2F.BF16.F32 R3, R4 ;  /* 0x000000040003b304 */ /* 0x0002a20000202000 */
[----:B------:R-:W-:Y:S01]  /*88a0*/  @!P1 FMNMX.FTZ R26, R5, R26, PT ;  /* 0x0000001a051a9209 */ /* 0x000fe20003810000 */
[----:B------:R-:W-:-:S05]  /*88b0*/  @!P2 IMAD.U32 R5, R18, 0x10000, RZ ;  /* 0x000100001205a824 */ /* 0x000fca00078e00ff */
[----:B------:R-:W-:Y:S01]  /*88c0*/  @!P2 FMNMX.FTZ R6, R5, R0, PT ;  /* 0x000000000506a209 */ /* 0x000fe20003810000 */
[----:B------:R1:W3:Y:S04]  /*88d0*/  @!P1 F2F.BF16.F32 R17, R26 ;  /* 0x0000001a00119304 */ /* 0x0002e80000202000 */
[----:B------:R-:W-:Y:S02]  /*88e0*/  @!P0 IMAD.U32 R0, R22, 0x10000, RZ ;  /* 0x0001000016008824 */ /* 0x000fe400078e00ff */
[----:B------:R-:W-:Y:S02]  /*88f0*/  @!P0 IMAD.U32 R5, R24, 0x10000, RZ ;  /* 0x0001000018058824 */ /* 0x000fe400078e00ff */
[----:B------:R1:W4:Y:S03]  /*8900*/  @!P2 F2F.BF16.F32 R18, R6 ;  /* 0x000000060012a304 */ /* 0x0003260000202000 */
[----:B------:R-:W-:-:S05]  /*8910*/  @!P0 FMNMX.FTZ R0, R0, R5, PT ;  /* 0x0000000500008209 */ /* 0x000fca0003810000 */
[----:B------:R1:W0:Y:S01]  /*8920*/  @!P0 F2F.BF16.F32 R22, R0 ;  /* 0x0000000000168304 */ /* 0x0002220000202000 */
[----:B--23--:R-:W-:Y:S05]  /*8930*/  @P3 BRA `(.L_x_1277) ;  /* 0x0000001000403947 */ /* 0x00cfea0003800000 */
[----:B------:R-:W2:Y:S01]  /*8940*/  LDC.64 R8, c[0x0][0x218] ;  /* 0x00008600ff087b82 */ /* 0x000ea20000000a00 */
[----:B01----:R-:W-:Y:S01]  /*8950*/  PRMT R0, R19, 0x9910, RZ ;  /* 0x0000991013007816 */ /* 0x003fe200000000ff */
[----:B------:R-:W-:Y:S01]  /*8960*/  IMAD R25, R2, 0x200, R25 ;  /* 0x0000020002197824 */ /* 0x000fe200078e0219 */
[----:B------:R-:W-:Y:S02]  /*8970*/  ULDC UR4, c[0x0][0x244] ;  /* 0x0000910000047ab9 */ /* 0x000fe40000000800 */
[----:B------:R-:W-:Y:S01]  /*8980*/  ISETP.GT.AND P0, PT, R0, 0x9, PT ;  /* 0x000000090000780c */ /* 0x000fe20003f04270 */
[----:B------:R-:W-:-:S05]  /*8990*/  IMAD R25, R25, UR4, RZ ;  /* 0x0000000419197c24 */ /* 0x000fca000f8e02ff */
[----:B--2---:R-:W-:-:S05]  /*89a0*/  IADD3 R8, P1, R25, R8, RZ ;  /* 0x0000000819087210 */ /* 0x004fca0007f3e0ff */
        /* <DEDUP_REMOVED lines=12> */
[----:B------:R-:W0:Y:S02]  /*8a70*/  F2I.FTZ.TRUNC.NTZ R3, R3 ;  /* 0x0000000300037305 */ /* 0x000e24000021f100 */
[----:B0-----:R0:W-:Y:S01]  /*8a80*/  STG.E.U8 desc[UR36][R8.64], R3 ;  /* 0x0000000308007986 */ /* 0x0011e2000c101124 */
[----:B------:R-:W-:Y:S05]  /*8a90*/  BRA `(.L_x_1277) ;  /* 0x0000000c00e87947 */ /* 0x000fea0003800000 */
.L_x_1281:
[----:B------:R-:W-:Y:S02]  /*8aa0*/  IMAD.U32 R5, R3, 0x10000, RZ ;  /* 0x0001000003057824 */ /* 0x000fe400078e00ff */
[----:B------:R-:W-:-:S04]  /*8ab0*/  IMAD.MOV.U32 R25, RZ, RZ, R23 ;  /* 0x000000ffff197224 */ /* 0x000fc800078e0017 */
[----:B------:R-:W0:Y:S02]  /*8ac0*/  F2I.S64.TRUNC R4, R5 ;  /* 0x0000000500047311 */ /* 0x000e24000020d900 */
[----:B0-----:R0:W-:Y:S01]  /*8ad0*/  STG.E.U8 desc[UR36][R8.64], R4 ;  /* 0x0000000408007986 */ /* 0x0011e2000c101124 */
[----:B------:R-:W-:Y:S05]  /*8ae0*/  BRA `(.L_x_1277) ;  /* 0x0000000c00d47947 */ /* 0x000fea0003800000 */
.L_x_1280:
        /* <DEDUP_REMOVED lines=8> */
[----:B------:R-:W0:Y:S02]  /*8b70*/  F2I.S64.TRUNC R4, R4 ;  /* 0x0000000400047311 */ /* 0x000e24000020d900 */
[----:B0-----:R0:W-:Y:S01]  /*8b80*/  STG.E.64 desc[UR36][R8.64], R4 ;  /* 0x0000000408007986 */ /* 0x0011e2000c101b24 */
[----:B------:R-:W-:Y:S05]  /*8b90*/  BRA `(.L_x_1277) ;  /* 0x0000000c00a87947 */ /* 0x000fea0003800000 */
.L_x_1284:
[----:B------:R-:W-:Y:S02]  /*8ba0*/  IMAD.U32 R3, R3, 0x10000, RZ ;  /* 0x0001000003037824 */ /* 0x000fe400078e00ff */
[----:B------:R-:W-:-:S04]  /*8bb0*/  IMAD.MOV.U32 R25, RZ, RZ, R23 ;  /* 0x000000ffff197224 */ /* 0x000fc800078e0017 */
[----:B------:R-:W0:Y:S02]  /*8bc0*/  F2I.FTZ.TRUNC.NTZ R3, R3 ;  /* 0x0000000300037305 */ /* 0x000e24000021f100 */
[----:B0-----:R0:W-:Y:S01]  /*8bd0*/  STG.E desc[UR36][R8.64], R3 ;  /* 0x0000000308007986 */ /* 0x0011e2000c101924 */
[----:B------:R-:W-:Y:S05]  /*8be0*/  BRA `(.L_x_1277) ;  /* 0x0000000c00947947 */ /* 0x000fea0003800000 */
.L_x_1283:
[----:B------:R-:W-:Y:S02]  /*8bf0*/  IMAD.U32 R3, R3, 0x10000, RZ ;  /* 0x0001000003037824 */ /* 0x000fe400078e00ff */
[----:B------:R-:W-:-:S04]  /*8c00*/  IMAD.MOV.U32 R25, RZ, RZ, R23 ;  /* 0x000000ffff197224 */ /* 0x000fc800078e0017 */
[----:B------:R-:W0:Y:S02]  /*8c10*/  F2I.FTZ.TRUNC.NTZ R3, R3 ;  /* 0x0000000300037305 */ /* 0x000e24000021f100 */
[----:B0-----:R0:W-:Y:S01]  /*8c20*/  STG.E.U16 desc[UR36][R8.64], R3 ;  /* 0x0000000308007986 */ /* 0x0011e2000c101524 */
[----:B------:R-:W-:Y:S05]  /*8c30*/  BRA `(.L_x_1277) ;  /* 0x0000000c00807947 */ /* 0x000fea0003800000 */
.L_x_1279:
        /* <DEDUP_REMOVED lines=10> */
.L_x_1286:
[----:B------:R-:W-:Y:S02]  /*8ce0*/  IMAD.U32 R0, R3, 0x10000, RZ ;  /* 0x0001000003007824 */ /* 0x000fe400078e00ff */
[----:B------:R-:W-:-:S03]  /*8cf0*/  IMAD.MOV.U32 R25, RZ, RZ, R23 ;  /* 0x000000ffff197224 */ /* 0x000fc600078e0017 */
[----:B------:R-:W-:-:S05]  /*8d00*/  F2FP.F16.F32.PACK_AB R0, RZ, R0 ;  /* 0x00000000ff00723e */ /* 0x000fca00000000ff */
[----:B------:R2:W-:Y:S01]  /*8d10*/  STG.E.U16 desc[UR36][R8.64], R0 ;  /* 0x0000000008007986 */ /* 0x0005e2000c101524 */
[----:B------:R-:W-:Y:S05]  /*8d20*/  BRA `(.L_x_1277) ;  /* 0x0000000c00447947 */ /* 0x000fea0003800000 */
.L_x_1285:
        /* <DEDUP_REMOVED lines=11> */
.L_x_1288:
[----:B------:R-:W-:Y:S02]  /*8de0*/  IMAD.U32 R3, R3, 0x10000, RZ ;  /* 0x0001000003037824 */ /* 0x000fe400078e00ff */
[----:B------:R-:W-:-:S03]  /*8df0*/  IMAD.MOV.U32 R25, RZ, RZ, R23 ;  /* 0x000000ffff197224 */ /* 0x000fc600078e0017 */
[----:B------:R-:W-:-:S04]  /*8e00*/  F2FP.F16.F32.PACK_AB R3, RZ, R3 ;  /* 0x00000003ff03723e */ /* 0x000fc800000000ff */
[----:B------:R-:W-:-:S05]  /*8e10*/  PRMT R3, R3, 0x5410, RZ ;  /* 0x0000541003037816 */ /* 0x000fca00000000ff */
[----:B------:R0:W-:Y:S01]  /*8e20*/  STG.E desc[UR36][R8.64], R3 ;  /* 0x0000000308007986 */ /* 0x0001e2000c101924 */
[----:B------:R-:W-:Y:S05]  /*8e30*/  BRA `(.L_x_1277) ;  /* 0x0000000c00007947 */ /* 0x000fea0003800000 */
.L_x_1287:
[----:B------:R-:W-:Y:S02]  /*8e40*/  IMAD.U32 R4, R3, 0x10000, RZ ;  /* 0x0001000003047824 */ /* 0x000fe400078e00ff */
[----:B------:R-:W-:Y:S02]  /*8e50*/  IMAD.MOV.U32 R25, RZ, RZ, R23 ;  /* 0x000000ffff197224 */ /* 0x000fe400078e0017 */
[----:B------:R-:W-:-:S06]  /*8e60*/  FMUL.FTZ R4, R4, 1 ;  /* 0x3f80000004047820 */ /* 0x000fcc0000410000 */
[----:B------:R-:W0:Y:S02]  /*8e70*/  F2F.F64.F32 R4, R4 ;  /* 0x0000000400047310 */ /* 0x000e240000201800 */
[----:B0-----:R0:W-:Y:S01]  /*8e80*/  STG.E.64 desc[UR36][R8.64], R4 ;  /* 0x0000000408007986 */ /* 0x0011e2000c101b24 */
[----:B------:R-:W-:Y:S05]  /*8e90*/  BRA `(.L_x_1277) ;  /* 0x0000000800e87947 */ /* 0x000fea0003800000 */
.L_x_1278:
        /* <DEDUP_REMOVED lines=14> */
.L_x_1291:
[----:B------:R-:W-:Y:S01]  /*8f80*/  IMAD.U32 R3, R3, 0x10000, RZ ;  /* 0x0001000003037824 */ /* 0x000fe200078e00ff */
[----:B------:R-:W-:Y:S01]  /*8f90*/  CS2R R6, SRZ ;  /* 0x0000000000067805 */ /* 0x000fe2000001ff00 */
[----:B------:R-:W-:Y:S02]  /*8fa0*/  IMAD.MOV.U32 R25, RZ, RZ, R23 ;  /* 0x000000ffff197224 */ /* 0x000fe400078e0017 */
[----:B------:R-:W-:-:S04]  /*8fb0*/  FMUL.FTZ R3, R3, 1 ;  /* 0x3f80000003037820 */ /* 0x000fc80000410000 */
[----:B------:R-:W0:Y:S02]  /*8fc0*/  F2F.F64.F32 R4, R3 ;  /* 0x0000000300047310 */ /* 0x000e240000201800 */
[----:B0-----:R0:W-:Y:S01]  /*8fd0*/  STG.E.128 desc[UR36][R8.64], R4 ;  /* 0x0000000408007986 */ /* 0x0011e2000c101d24 */
[----:B------:R-:W-:Y:S05]  /*8fe0*/  BRA `(.L_x_1277) ;  /* 0x0000000800947947 */ /* 0x000fea0003800000 */
.L_x_1290:
        /* <DEDUP_REMOVED lines=21> */
.L_x_1295:
[----:B------:R-:W-:Y:S05]  /*9140*/  BSYNC B0 ;  /* 0x0000000000007941 */ /* 0x000fea0003800000 */
.L_x_1294:
[----:B------:R-:W-:Y:S01]  /*9150*/  LOP3.LUT R5, R0, R5, RZ, 0xfc, !PT ;  /* 0x0000000500057212 */ /* 0x000fe200078efcff */
[----:B------:R-:W-:-:S04]  /*9160*/  IMAD.MOV.U32 R25, RZ, RZ, R23 ;  /* 0x000000ffff197224 */ /* 0x000fc800078e0017 */
[----:B------:R0:W-:Y:S01]  /*9170*/  STG.E.U8 desc[UR36][R8.64], R5 ;  /* 0x0000000508007986 */ /* 0x0001e2000c101124 */
[----:B------:R-:W-:Y:S05]  /*9180*/  BRA `(.L_x_1277) ;  /* 0x00000008002c7947 */ /* 0x000fea0003800000 */
.L_x_1293:
        /* <DEDUP_REMOVED lines=13> */
.L_x_1297:
[----:B------:R-:W-:Y:S01]  /*9260*/  IMAD.MOV.U32 R0, RZ, RZ, 0x7f ;  /* 0x0000007fff007424 */ /* 0x000fe200078e00ff */
[----:B------:R-:W-:-:S04]  /*9270*/  ISETP.GT.U32.AND P0, PT, R3, 0x7f800000, PT ;  /* 0x7f8000000300780c */ /* 0x000fc80003f04070 */
[----:B------:R-:W-:-:S09]  /*9280*/  SEL R0, R0, 0x7c, P0 ;  /* 0x0000007c00007807 */ /* 0x000fd20000000000 */
.L_x_1298:
[----:B------:R-:W-:Y:S05]  /*9290*/  BSYNC B0 ;  /* 0x0000000000007941 */ /* 0x000fea0003800000 */
.L_x_1296:
[----:B------:R-:W-:Y:S01]  /*92a0*/  LOP3.LUT R3, R5, 0x80000000, RZ, 0xc0, !PT ;  /* 0x8000000005037812 */ /* 0x000fe200078ec0ff */
[----:B------:R-:W-:-:S03]  /*92b0*/  IMAD.MOV.U32 R25, RZ, RZ, R23 ;  /* 0x000000ffff197224 */ /* 0x000fc600078e0017 */
[----:B------:R-:W-:-:S04]  /*92c0*/  SHF.R.U32.HI R3, RZ, 0x18, R3 ;  /* 0x00000018ff037819 */ /* 0x000fc80000011603 */
[----:B------:R-:W-:-:S05]  /*92d0*/  LOP3.LUT R3, R0, R3, RZ, 0xfc, !PT ;  /* 0x0000000300037212 */ /* 0x000fca00078efcff */
[----:B------:R0:W-:Y:S01]  /*92e0*/  STG.E.U8 desc[UR36][R8.64], R3 ;  /* 0x0000000308007986 */ /* 0x0001e2000c101124 */
[----:B------:R-:W-:Y:S05]  /*92f0*/  BRA `(.L_x_1277) ;  /* 0x0000000400d07947 */ /* 0x000fea0003800000 */
.L_x_1292:
[----:B------:R0:W-:Y:S01]  /*9300*/  STG.E.U16 desc[UR36][R8.64], R3 ;  /* 0x0000000308007986 */ /* 0x0001e2000c101524 */
[----:B------:R-:W-:Y:S01]  /*9310*/  IMAD.MOV.U32 R25, RZ, RZ, R23 ;  /* 0x000000ffff197224 */ /* 0x000fe200078e0017 */
[----:B------:R-:W-:Y:S06]  /*9320*/  BRA `(.L_x_1277) ;  /* 0x0000000400c47947 */ /* 0x000fec0003800000 */
.L_x_1289:
        /* <DEDUP_REMOVED lines=10> */
[----:B------:R-:W0:Y:S02]  /*93d0*/  F2I.FTZ.U32.TRUNC.NTZ R3, R3 ;  /* 0x0000000300037305 */ /* 0x000e24000021f000 */
[----:B0-----:R0:W-:Y:S01]  /*93e0*/  STG.E.U16 desc[UR36][R8.64], R3 ;  /* 0x0000000308007986 */ /* 0x0011e2000c101524 */
[----:B------:R-:W-:Y:S05]  /*93f0*/  BRA `(.L_x_1277) ;  /* 0x0000000400907947 */ /* 0x000fea0003800000 */
.L_x_1301:
        /* <DEDUP_REMOVED lines=17> */
.L_x_1304:
[----:B------:R-:W-:-:S04]  /*9510*/  LOP3.LUT R3, R5, 0x80000000, RZ, 0xc0, !PT ;  /* 0x8000000005037812 */ /* 0x000fc800078ec0ff */
[----:B------:R-:W-:-:S04]  /*9520*/  SHF.R.U32.HI R3, RZ, 0x18, R3 ;  /* 0x00000018ff037819 */ /* 0x000fc80000011603 */
[----:B------:R-:W-:-:S04]  /*9530*/  LOP3.LUT R0, R0, R3, RZ, 0xfc, !PT ;  /* 0x0000000300007212 */ /* 0x000fc800078efcff */
[----:B------:R-:W-:-:S07]  /*9540*/  PRMT R4, R0, 0x7610, R4 ;  /* 0x0000761000047816 */ /* 0x000fce0000000004 */
.L_x_1303:
[----:B------:R-:W-:Y:S05]  /*9550*/  BSYNC B0 ;  /* 0x0000000000007941 */ /* 0x000fea0003800000 */
.L_x_1302:
[----:B------:R0:W-:Y:S01]  /*9560*/  STG.E.U8 desc[UR36][R8.64], R4 ;  /* 0x0000000408007986 */ /* 0x0001e2000c101124 */
[----:B------:R-:W-:Y:S01]  /*9570*/  IMAD.MOV.U32 R25, RZ, RZ, R23 ;  /* 0x000000ffff197224 */ /* 0x000fe200078e0017 */
[----:B------:R-:W-:Y:S06]  /*9580*/  BRA `(.L_x_1277) ;  /* 0x00000004002c7947 */ /* 0x000fec0003800000 */
.L_x_1300:
        /* <DEDUP_REMOVED lines=17> */
.L_x_1307:
[----:B------:R-:W-:-:S04]  /*96a0*/  LOP3.LUT R3, R5, 0x80000000, RZ, 0xc0, !PT ;  /* 0x8000000005037812 */ /* 0x000fc800078ec0ff */
[----:B------:R-:W-:-:S04]  /*96b0*/  SHF.R.U32.HI R3, RZ, 0x18, R3 ;  /* 0x00000018ff037819 */ /* 0x000fc80000011603 */
[----:B------:R-:W-:-:S04]  /*96c0*/  LOP3.LUT R0, R0, R3, RZ, 0xfc, !PT ;  /* 0x0000000300007212 */ /* 0x000fc800078efcff */
[----:B------:R-:W-:-:S07]  /*96d0*/  PRMT R4, R0, 0x7610, R4 ;  /* 0x0000761000047816 */ /* 0x000fce0000000004 */
.L_x_1306:
[----:B------:R-:W-:Y:S05]  /*96e0*/  BSYNC B0 ;  /* 0x0000000000007941 */ /* 0x000fea0003800000 */
.L_x_1305:
[----:B------:R0:W-:Y:S01]  /*96f0*/  STG.E.U8 desc[UR36][R8.64], R4 ;  /* 0x0000000408007986 */ /* 0x0001e2000c101124 */
[----:B------:R-:W-:Y:S01]  /*9700*/  IMAD.MOV.U32 R25, RZ, RZ, R23 ;  /* 0x000000ffff197224 */ /* 0x000fe200078e0017 */
[----:B------:R-:W-:Y:S06]  /*9710*/  BRA `(.L_x_1277) ;  /* 0x0000000000c87947 */ /* 0x000fec0003800000 */
.L_x_1299:
        /* <DEDUP_REMOVED lines=23> */
.L_x_1282:
        /* <DEDUP_REMOVED lines=15> */
[----:B0---4-:R-:W-:Y:S05]  /*9980*/  CALL.ABS.NOINC R14 ;  /* 0x000000000e007343 */ /* 0x011fea0003c00000 */
.L_x_1310:
[----:B------:R-:W-:Y:S01]  /*9990*/  IMAD.MOV.U32 R25, RZ, RZ, R23 ;  /* 0x000000ffff197224 */ /* 0x000fe200078e0017 */
[----:B------:R-:W-:Y:S06]  /*99a0*/  BRA `(.L_x_1277) ;  /* 0x0000000000247947 */ /* 0x000fec0003800000 */
.L_x_1309:
[----:B------:R-:W-:Y:S02]  /*99b0*/  IMAD.U32 R4, R3, 0x10000, RZ ;  /* 0x0001000003047824 */ /* 0x000fe400078e00ff */
[----:B------:R-:W-:-:S04]  /*99c0*/  IMAD.MOV.U32 R25, RZ, RZ, R23 ;  /* 0x000000ffff197224 */ /* 0x000fc800078e0017 */
[----:B------:R-:W0:Y:S02]  /*99d0*/  F2I.U64.TRUNC R4, R4 ;  /* 0x0000000400047311 */ /* 0x000e24000020d800 */
[----:B0-----:R0:W-:Y:S01]  /*99e0*/  STG.E.64 desc[UR36][R8.64], R4 ;  /* 0x0000000408007986 */ /* 0x0011e2000c101b24 */
[----:B------:R-:W-:Y:S05]  /*99f0*/  BRA `(.L_x_1277) ;  /* 0x0000000000107947 */ /* 0x000fea0003800000 */
.L_x_1308:
[----:B------:R-:W-:Y:S02]  /*9a00*/  IMAD.U32 R3, R3, 0x10000, RZ ;  /* 0x0001000003037824 */ /* 0x000fe400078e00ff */
[----:B------:R-:W-:-:S04]  /*9a10*/  IMAD.MOV.U32 R25, RZ, RZ, R23 ;  /* 0x000000ffff197224 */ /* 0x000fc800078e0017 */
[----:B------:R-:W0:Y:S02]  /*9a20*/  F2I.FTZ.U32.TRUNC.NTZ R3, R3 ;  /* 0x0000000300037305 */ /* 0x000e24000021f000 */
[----:B0-----:R0:W-:Y:S02]  /*9a30*/  STG.E desc[UR36][R8.64], R3 ;  /* 0x0000000308007986 */ /* 0x0011e4000c101924 */
.L_x_1277:
[----:B------:R-:W-:Y:S05]  /*9a40*/  BSYNC B6 ;  /* 0x0000000000067941 */ /* 0x000fea0003800000 */
.L_x_1276:
[----:B------:R-:W-:Y:S01]  /*9a50*/  ISETP.GE.AND P0, PT, R25, R16, PT ;  /* 0x000000101900720c */ /* 0x000fe20003f06270 */
[----:B------:R-:W-:-:S12]  /*9a60*/  BSSY B6, `(.L_x_1311) ;  /* 0x00001fc000067945 */ /* 0x000fd80003800000 */
[----:B------:R-:W-:Y:S05]  /*9a70*/  @P0 BRA `(.L_x_1312) ;  /* 0x0000001c00e80947 */ /* 0x000fea0003800000 */
[----:B0-23--:R-:W0:Y:S01]  /*9a80*/  LDC.64 R8, c[0x0][0x218] ;  /* 0x00008600ff087b82 */ /* 0x00de220000000a00 */
[----:B-1----:R-:W-:Y:S01]  /*9a90*/  IMAD R0, R2, 0x200, R25 ;  /* 0x0000020002007824 */ /* 0x002fe200078e0219 */
        /* <DEDUP_REMOVED lines=20> */
.L_x_1316:
[----:B------:R-:W-:-:S06]  /*9be0*/  IMAD.U32 R5, R22, 0x10000, RZ ;  /* 0x0001000016057824 */ /* 0x000fcc00078e00ff */
[----:B------:R-:W0:Y:S02]  /*9bf0*/  F2I.S64.TRUNC R4, R5 ;  /* 0x0000000500047311 */ /* 0x000e24000020d900 */
[----:B0-----:R0:W-:Y:S01]  /*9c00*/  STG.E.U8 desc[UR36][R8.64], R4 ;  /* 0x0000000408007986 */ /* 0x0011e2000c101124 */
[----:B------:R-:W-:Y:S05]  /*9c10*/  BRA `(.L_x_1318) ;  /* 0x0000000c00847947 */ /* 0x000fea0003800000 */
.L_x_1315:
        /* <DEDUP_REMOVED lines=10> */
.L_x_1320:
[----:B------:R-:W-:-:S04]  /*9cc0*/  IMAD.U32 R22, R22, 0x10000, RZ ;  /* 0x0001000016167824 */ /* 0x000fc800078e00ff */
[----:B------:R-:W0:Y:S02]  /*9cd0*/  F2I.FTZ.TRUNC.NTZ R3, R22 ;  /* 0x0000001600037305 */ /* 0x000e24000021f100 */
[----:B0-----:R0:W-:Y:S01]  /*9ce0*/  STG.E desc[UR36][R8.64], R3 ;  /* 0x0000000308007986 */ /* 0x0011e2000c101924 */
[----:B------:R-:W-:Y:S05]  /*9cf0*/  BRA `(.L_x_1318) ;  /* 0x0000000c004c7947 */ /* 0x000fea0003800000 */
.L_x_1319:
[----:B------:R-:W-:-:S04]  /*9d00*/  IMAD.U32 R22, R22, 0x10000, RZ ;  /* 0x0001000016167824 */ /* 0x000fc800078e00ff */
[----:B------:R-:W0:Y:S02]  /*9d10*/  F2I.FTZ.TRUNC.NTZ R3, R22 ;  /* 0x0000001600037305 */ /* 0x000e24000021f100 */
[----:B0-----:R0:W-:Y:S01]  /*9d20*/  STG.E.U16 desc[UR36][R8.64], R3 ;  /* 0x0000000308007986 */ /* 0x0011e2000c101524 */
[----:B------:R-:W-:Y:S05]  /*9d30*/  BRA `(.L_x_1318) ;  /* 0x0000000c003c7947 */ /* 0x000fea0003800000 */
.L_x_1314:
        /* <DEDUP_REMOVED lines=9> */
.L_x_1322:
[----:B------:R-:W-:-:S05]  /*9dd0*/  IMAD.U32 R0, R22, 0x10000, RZ ;  /* 0x0001000016007824 */ /* 0x000fca00078e00ff */
[----:B------:R-:W-:-:S05]  /*9de0*/  F2FP.F16.F32.PACK_AB R0, RZ, R0 ;  /* 0x00000000ff00723e */ /* 0x000fca00000000ff */
[----:B------:R0:W-:Y:S01]  /*9df0*/  STG.E.U16 desc[UR36][R8.64], R0 ;  /* 0x0000000008007986 */ /* 0x0001e2000c101524 */
[----:B------:R-:W-:Y:S05]  /*9e00*/  BRA `(.L_x_1318) ;  /* 0x0000000c00087947 */ /* 0x000fea0003800000 */
.L_x_1321:
        /* <DEDUP_REMOVED lines=10> */
.L_x_1324:
[----:B------:R-:W-:-:S05]  /*9eb0*/  IMAD.U32 R22, R22, 0x10000, RZ ;  /* 0x0001000016167824 */ /* 0x000fca00078e00ff */
[----:B------:R-:W-:-:S04]  /*9ec0*/  F2FP.F16.F32.PACK_AB R3, RZ, R22 ;  /* 0x00000016ff03723e */ /* 0x000fc800000000ff */
[----:B------:R-:W-:-:S05]  /*9ed0*/  PRMT R3, R3, 0x5410, RZ ;  /* 0x0000541003037816 */ /* 0x000fca00000000ff */
[----:B------:R3:W-:Y:S01]  /*9ee0*/  STG.E desc[UR36][R8.64], R3 ;  /* 0x0000000308007986 */ /* 0x0007e2000c101924 */
[----:B------:R-:W-:Y:S05]  /*9ef0*/  BRA `(.L_x_1318) ;  /* 0x0000000800cc7947 */ /* 0x000fea0003800000 */
.L_x_1323:
[----:B------:R-:W-:-:S04]  /*9f00*/  IMAD.U32 R4, R22, 0x10000, RZ ;  /* 0x0001000016047824 */ /* 0x000fc800078e00ff */
[----:B------:R-:W-:-:S06]  /*9f10*/  FMUL.FTZ R4, R4, 1 ;  /* 0x3f80000004047820 */ /* 0x000fcc0000410000 */
[----:B------:R-:W0:Y:S02]  /*9f20*/  F2F.F64.F32 R4, R4 ;  /* 0x0000000400047310 */ /* 0x000e240000201800 */
[----:B0-----:R0:W-:Y:S01]  /*9f30*/  STG.E.64 desc[UR36][R8.64], R4 ;  /* 0x0000000408007986 */ /* 0x0011e2000c101b24 */
[----:B------:R-:W-:Y:S05]  /*9f40*/  BRA `(.L_x_1318) ;  /* 0x0000000800b87947 */ /* 0x000fea0003800000 */
.L_x_1313:
        /* <DEDUP_REMOVED lines=13> */
.L_x_1327:
[----:B------:R-:W-:Y:S01]  /*a020*/  IMAD.U32 R22, R22, 0x10000, RZ ;  /* 0x0001000016167824 */ /* 0x000fe200078e00ff */
[----:B------:R-:W-:-:S03]  /*a030*/  CS2R R6, SRZ ;  /* 0x0000000000067805 */ /* 0x000fc6000001ff00 */
[----:B------:R-:W-:-:S06]  /*a040*/  FMUL.FTZ R4, R22, 1 ;  /* 0x3f80000016047820 */ /* 0x000fcc0000410000 */
[----:B------:R-:W0:Y:S02]  /*a050*/  F2F.F64.F32 R4, R4 ;  /* 0x0000000400047310 */ /* 0x000e240000201800 */
[----:B0-----:R0:W-:Y:S01]  /*a060*/  STG.E.128 desc[UR36][R8.64], R4 ;  /* 0x0000000408007986 */ /* 0x0011e2000c101d24 */
[----:B------:R-:W-:Y:S05]  /*a070*/  BRA `(.L_x_1318) ;  /* 0x00000008006c7947 */ /* 0x000fea0003800000 */
.L_x_1326:
        /* <DEDUP_REMOVED lines=21> */
.L_x_1331:
[----:B------:R-:W-:Y:S05]  /*a1d0*/  BSYNC B0 ;  /* 0x0000000000007941 */ /* 0x000fea0003800000 */
.L_x_1330:
[----:B------:R-:W-:-:S05]  /*a1e0*/  LOP3.LUT R5, R0, R5, RZ, 0xfc, !PT ;  /* 0x0000000500057212 */ /* 0x000fca00078efcff */
[----:B------:R0:W-:Y:S01]  /*a1f0*/  STG.E.U8 desc[UR36][R8.64], R5 ;  /* 0x0000000508007986 */ /* 0x0001e2000c101124 */
[----:B------:R-:W-:Y:S05]  /*a200*/  BRA `(.L_x_1318) ;  /* 0x0000000800087947 */ /* 0x000fea0003800000 */
.L_x_1329:
        /* <DEDUP_REMOVED lines=13> */
.L_x_1333:
[----:B------:R-:W-:Y:S01]  /*a2e0*/  IMAD.MOV.U32 R0, RZ, RZ, 0x7f ;  /* 0x0000007fff007424 */ /* 0x000fe200078e00ff */
[----:B------:R-:W-:-:S04]  /*a2f0*/  ISETP.GT.U32.AND P0, PT, R3, 0x7f800000, PT ;  /* 0x7f8000000300780c */ /* 0x000fc80003f04070 */
[----:B------:R-:W-:-:S09]  /*a300*/  SEL R0, R0, 0x7c, P0 ;  /* 0x0000007c00007807 */ /* 0x000fd20000000000 */
.L_x_1334:
[----:B------:R-:W-:Y:S05]  /*a310*/  BSYNC B0 ;  /* 0x0000000000007941 */ /* 0x000fea0003800000 */
.L_x_1332:
[----:B------:R-:W-:-:S04]  /*a320*/  LOP3.LUT R3, R5, 0x80000000, RZ, 0xc0, !PT ;  /* 0x8000000005037812 */ /* 0x000fc800078ec0ff */
[----:B------:R-:W-:-:S04]  /*a330*/  SHF.R.U32.HI R3, RZ, 0x18, R3 ;  /* 0x00000018ff037819 */ /* 0x000fc80000011603 */
[----:B------:R-:W-:-:S05]  /*a340*/  LOP3.LUT R3, R0, R3, RZ, 0xfc, !PT ;  /* 0x0000000300037212 */ /* 0x000fca00078efcff */
[----:B------:R0:W-:Y:S01]  /*a350*/  STG.E.U8 desc[UR36][R8.64], R3 ;  /* 0x0000000308007986 */ /* 0x0001e2000c101124 */
[----:B------:R-:W-:Y:S05]  /*a360*/  BRA `(.L_x_1318) ;  /* 0x0000000400b07947 */ /* 0x000fea0003800000 */
.L_x_1328:
[----:B------:R0:W-:Y:S01]  /*a370*/  STG.E.U16 desc[UR36][R8.64], R22 ;  /* 0x0000001608007986 */ /* 0x0001e2000c101524 */
[----:B------:R-:W-:Y:S05]  /*a380*/  BRA `(.L_x_1318) ;  /* 0x0000000400a87947 */ /* 0x000fea0003800000 */
.L_x_1325:
        /* <DEDUP_REMOVED lines=12> */
.L_x_1337:
        /* <DEDUP_REMOVED lines=17> */
.L_x_1340:
[----:B------:R-:W-:-:S04]  /*a560*/  LOP3.LUT R3, R5, 0x80000000, RZ, 0xc0, !PT ;  /* 0x8000000005037812 */ /* 0x000fc800078ec0ff */
[----:B------:R-:W-:-:S04]  /*a570*/  SHF.R.U32.HI R3, RZ, 0x18, R3 ;  /* 0x00000018ff037819 */ /* 0x000fc80000011603 */
[----:B------:R-:W-:-:S04]  /*a580*/  LOP3.LUT R0, R0, R3, RZ, 0xfc, !PT ;  /* 0x0000000300007212 */ /* 0x000fc800078efcff */
[----:B------:R-:W-:-:S07]  /*a590*/  PRMT R4, R0, 0x7610, R4 ;  /* 0x0000761000047816 */ /* 0x000fce0000000004 */
.L_x_1339:
[----:B------:R-:W-:Y:S05]  /*a5a0*/  BSYNC B0 ;  /* 0x0000000000007941 */ /* 0x000fea0003800000 */
.L_x_1338:
[----:B------:R0:W-:Y:S01]  /*a5b0*/  STG.E.U8 desc[UR36][R8.64], R4 ;  /* 0x0000000408007986 */ /* 0x0001e2000c101124 */
[----:B------:R-:W-:Y:S05]  /*a5c0*/  BRA `(.L_x_1318) ;  /* 0x0000000400187947 */ /* 0x000fea0003800000 */
.L_x_1336:
        /* <DEDUP_REMOVED lines=17> */
.L_x_1343:
[----:B------:R-:W-:-:S04]  /*a6e0*/  LOP3.LUT R3, R5, 0x80000000, RZ, 0xc0, !PT ;  /* 0x8000000005037812 */ /* 0x000fc800078ec0ff */
[----:B------:R-:W-:-:S04]  /*a6f0*/  SHF.R.U32.HI R3, RZ, 0x18, R3 ;  /* 0x00000018ff037819 */ /* 0x000fc80000011603 */
[----:B------:R-:W-:-:S04]  /*a700*/  LOP3.LUT R0, R0, R3, RZ, 0xfc, !PT ;  /* 0x0000000300007212 */ /* 0x000fc800078efcff */
[----:B------:R-:W-:-:S07]  /*a710*/  PRMT R4, R0, 0x7610, R4 ;  /* 0x0000761000047816 */ /* 0x000fce0000000004 */
.L_x_1342:
[----:B------:R-:W-:Y:S05]  /*a720*/  BSYNC B0 ;  /* 0x0000000000007941 */ /* 0x000fea0003800000 */
.L_x_1341:
[----:B------:R0:W-:Y:S01]  /*a730*/  STG.E.U8 desc[UR36][R8.64], R4 ;  /* 0x0000000408007986 */ /* 0x0001e2000c101124 */
[----:B------:R-:W-:Y:S05]  /*a740*/  BRA `(.L_x_1318) ;  /* 0x0000000000b87947 */ /* 0x000fea0003800000 */
.L_x_1335:
        /* <DEDUP_REMOVED lines=22> */
.L_x_1317:
        /* <DEDUP_REMOVED lines=16> */
.L_x_1346:
[----:B------:R-:W-:Y:S05]  /*a9b0*/  BRA `(.L_x_1318) ;  /* 0x00000000001c7947 */ /* 0x000fea0003800000 */
.L_x_1345:
[----:B------:R-:W-:-:S06]  /*a9c0*/  IMAD.U32 R4, R22, 0x10000, RZ ;  /* 0x0001000016047824 */ /* 0x000fcc00078e00ff */
[----:B------:R-:W0:Y:S02]  /*a9d0*/  F2I.U64.TRUNC R4, R4 ;  /* 0x0000000400047311 */ /* 0x000e24000020d800 */
[----:B0-----:R0:W-:Y:S01]  /*a9e0*/  STG.E.64 desc[UR36][R8.64], R4 ;  /* 0x0000000408007986 */ /* 0x0011e2000c101b24 */
[----:B------:R-:W-:Y:S05]  /*a9f0*/  BRA `(.L_x_1318) ;  /* 0x00000000000c7947 */ /* 0x000fea0003800000 */
.L_x_1344:
[----:B------:R-:W-:-:S04]  /*aa00*/  IMAD.U32 R22, R22, 0x10000, RZ ;  /* 0x0001000016167824 */ /* 0x000fc800078e00ff */
[----:B------:R-:W0:Y:S02]  /*aa10*/  F2I.FTZ.U32.TRUNC.NTZ R3, R22 ;  /* 0x0000001600037305 */ /* 0x000e24000021f000 */
[----:B0-----:R0:W-:Y:S02]  /*aa20*/  STG.E desc[UR36][R8.64], R3 ;  /* 0x0000000308007986 */ /* 0x0011e4000c101924 */
.L_x_1318:
[----:B------:R-:W-:-:S05]  /*aa30*/  VIADD R25, R25, 0x80 ;  /* 0x0000008019197836 */ /* 0x000fca0000000000 */
[----:B------:R-:W-:-:S13]  /*aa40*/  ISETP.GE.AND P0, PT, R25, R16, PT ;  /* 0x000000101900720c */ /* 0x000fda0003f06270 */
[----:B------:R-:W-:Y:S05]  /*aa50*/  @P0 BRA `(.L_x_1312) ;  /* 0x0000000c00f00947 */ /* 0x000fea0003800000 */
[----:B0123--:R-:W0:Y:S01]  /*aa60*/  LDC.64 R8, c[0x0][0x218] ;  /* 0x00008600ff087b82 */ /* 0x00fe220000000a00 */
        /* <DEDUP_REMOVED lines=21> */
.L_x_1350:
[----:B------:R-:W-:-:S06]  /*abc0*/  IMAD.U32 R5, R17, 0x10000, RZ ;  /* 0x0001000011057824 */ /* 0x000fcc00078e00ff */
[----:B------:R-:W0:Y:S02]  /*abd0*/  F2I.S64.TRUNC R4, R5 ;  /* 0x0000000500047311 */ /* 0x000e24000020d900 */
[----:B0-----:R0:W-:Y:S01]  /*abe0*/  STG.E.U8 desc[UR36][R8.64], R4 ;  /* 0x0000000408007986 */ /* 0x0011e2000c101124 */
[----:B------:R-:W-:Y:S05]  /*abf0*/  BRA `(.L_x_1352) ;  /* 0x0000000c00847947 */ /* 0x000fea0003800000 */
.L_x_1349:
        /* <DEDUP_REMOVED lines=10> */
.L_x_1354:
[----:B------:R-:W-:-:S06]  /*aca0*/  IMAD.U32 R17, R17, 0x10000, RZ ;  /* 0x0001000011117824 */ /* 0x000fcc00078e00ff */
[----:B------:R-:W0:Y:S02]  /*acb0*/  F2I.FTZ.TRUNC.NTZ R17, R17 ;  /* 0x0000001100117305 */ /* 0x000e24000021f100 */
[----:B0-----:R0:W-:Y:S01]  /*acc0*/  STG.E desc[UR36][R8.64], R17 ;  /* 0x0000001108007986 */ /* 0x0011e2000c101924 */
[----:B------:R-:W-:Y:S05]  /*acd0*/  BRA `(.L_x_1352) ;  /* 0x0000000c004c7947 */ /* 0x000fea0003800000 */
.L_x_1353:
[----:B------:R-:W-:-:S06]  /*ace0*/  IMAD.U32 R17, R17, 0x10000, RZ ;  /* 0x0001000011117824 */ /* 0x000fcc00078e00ff */
[----:B------:R-:W0:Y:S02]  /*acf0*/  F2I.FTZ.TRUNC.NTZ R17, R17 ;  /* 0x0000001100117305 */ /* 0x000e24000021f100 */
[----:B0-----:R0:W-:Y:S01]  /*ad00*/  STG.E.U16 desc[UR36][R8.64], R17 ;  /* 0x0000001108007986 */ /* 0x0011e2000c101524 */
[----:B------:R-:W-:Y:S05]  /*ad10*/  BRA `(.L_x_1352) ;  /* 0x0000000c003c7947 */ /* 0x000fea0003800000 */
.L_x_1348:
        /* <DEDUP_REMOVED lines=9> */
.L_x_1356:
[----:B------:R-:W-:-:S05]  /*adb0*/  IMAD.U32 R0, R17, 0x10000, RZ ;  /* 0x0001000011007824 */ /* 0x000fca00078e00ff */
[----:B------:R-:W-:-:S05]  /*adc0*/  F2FP.F16.F32.PACK_AB R0, RZ, R0 ;  /* 0x00000000ff00723e */ /* 0x000fca00000000ff */
[----:B------:R0:W-:Y:S01]  /*add0*/  STG.E.U16 desc[UR36][R8.64], R0 ;  /* 0x0000000008007986 */ /* 0x0001e2000c101524 */
[----:B------:R-:W-:Y:S05]  /*ade0*/  BRA `(.L_x_1352) ;  /* 0x0000000c00087947 */ /* 0x000fea0003800000 */
.L_x_1355:
        /* <DEDUP_REMOVED lines=10> */
.L_x_1358:
[----:B------:R-:W-:-:S05]  /*ae90*/  IMAD.U32 R17, R17, 0x10000, RZ ;  /* 0x0001000011117824 */ /* 0x000fca00078e00ff */
[----:B------:R-:W-:-:S04]  /*aea0*/  F2FP.F16.F32.PACK_AB R3, RZ, R17 ;  /* 0x00000011ff03723e */ /* 0x000fc800000000ff */
[----:B------:R-:W-:-:S05]  /*aeb0*/  PRMT R3, R3, 0x5410, RZ ;  /* 0x0000541003037816 */ /* 0x000fca00000000ff */
[----:B------:R2:W-:Y:S01]  /*aec0*/  STG.E desc[UR36][R8.64], R3 ;  /* 0x0000000308007986 */ /* 0x0005e2000c101924 */
[----:B------:R-:W-:Y:S05]  /*aed0*/  BRA `(.L_x_1352) ;  /* 0x0000000800cc7947 */ /* 0x000fea0003800000 */
.L_x_1357:
[----:B------:R-:W-:-:S04]  /*aee0*/  IMAD.U32 R4, R17, 0x10000, RZ ;  /* 0x0001000011047824 */ /* 0x000fc800078e00ff */
[----:B------:R-:W-:-:S06]  /*aef0*/  FMUL.FTZ R4, R4, 1 ;  /* 0x3f80000004047820 */ /* 0x000fcc0000410000 */
[----:B------:R-:W0:Y:S02]  /*af00*/  F2F.F64.F32 R4, R4 ;  /* 0x0000000400047310 */ /* 0x000e240000201800 */
[----:B0-----:R0:W-:Y:S01]  /*af10*/  STG.E.64 desc[UR36][R8.64], R4 ;  /* 0x0000000408007986 */ /* 0x0011e2000c101b24 */
[----:B------:R-:W-:Y:S05]  /*af20*/  BRA `(.L_x_1352) ;  /* 0x0000000800b87947 */ /* 0x000fea0003800000 */
.L_x_1347:
        /* <DEDUP_REMOVED lines=13> */
.L_x_1361:
[----:B------:R-:W-:Y:S01]  /*b000*/  IMAD.U32 R17, R17, 0x10000, RZ ;  /* 0x0001000011117824 */ /* 0x000fe200078e00ff */
[----:B------:R-:W-:-:S03]  /*b010*/  CS2R R6, SRZ ;  /* 0x0000000000067805 */ /* 0x000fc6000001ff00 */
[----:B------:R-:W-:-:S06]  /*b020*/  FMUL.FTZ R4, R17, 1 ;  /* 0x3f80000011047820 */ /* 0x000fcc0000410000 */
[----:B------:R-:W0:Y:S02]  /*b030*/  F2F.F64.F32 R4, R4 ;  /* 0x0000000400047310 */ /* 0x000e240000201800 */
[----:B0-----:R0:W-:Y:S01]  /*b040*/  STG.E.128 desc[UR36][R8.64], R4 ;  /* 0x0000000408007986 */ /* 0x0011e2000c101d24 */
[----:B------:R-:W-:Y:S05]  /*b050*/  BRA `(.L_x_1352) ;  /* 0x00000008006c7947 */ /* 0x000fea0003800000 */
.L_x_1360:
        /* <DEDUP_REMOVED lines=21> */
.L_x_1365:
[----:B------:R-:W-:Y:S05]  /*b1b0*/  BSYNC B0 ;  /* 0x0000000000007941 */ /* 0x000fea0003800000 */
.L_x_1364:
[----:B------:R-:W-:-:S05]  /*b1c0*/  LOP3.LUT R5, R0, R5, RZ, 0xfc, !PT ;  /* 0x0000000500057212 */ /* 0x000fca00078efcff */
[----:B------:R0:W-:Y:S01]  /*b1d0*/  STG.E.U8 desc[UR36][R8.64], R5 ;  /* 0x0000000508007986 */ /* 0x0001e2000c101124 */
[----:B------:R-:W-:Y:S05]  /*b1e0*/  BRA `(.L_x_1352) ;  /* 0x0000000800087947 */ /* 0x000fea0003800000 */
.L_x_1363:
        /* <DEDUP_REMOVED lines=13> */
.L_x_1367:
[----:B------:R-:W-:Y:S01]  /*b2c0*/  IMAD.MOV.U32 R0, RZ, RZ, 0x7f ;  /* 0x0000007fff007424 */ /* 0x000fe200078e00ff */
[----:B------:R-:W-:-:S04]  /*b2d0*/  ISETP.GT.U32.AND P0, PT, R3, 0x7f800000, PT ;  /* 0x7f8000000300780c */ /* 0x000fc80003f04070 */
[----:B------:R-:W-:-:S09]  /*b2e0*/  SEL R0, R0, 0x7c, P0 ;  /* 0x0000007c00007807 */ /* 0x000fd20000000000 */
.L_x_1368:
[----:B------:R-:W-:Y:S05]  /*b2f0*/  BSYNC B0 ;  /* 0x0000000000007941 */ /* 0x000fea0003800000 */
.L_x_1366:
[----:B------:R-:W-:-:S04]  /*b300*/  LOP3.LUT R3, R17, 0x80000000, RZ, 0xc0, !PT ;  /* 0x8000000011037812 */ /* 0x000fc800078ec0ff */
[----:B------:R-:W-:-:S04]  /*b310*/  SHF.R.U32.HI R3, RZ, 0x18, R3 ;  /* 0x00000018ff037819 */ /* 0x000fc80000011603 */
[----:B------:R-:W-:-:S05]  /*b320*/  LOP3.LUT R3, R0, R3, RZ, 0xfc, !PT ;  /* 0x0000000300037212 */ /* 0x000fca00078efcff */
[----:B------:R0:W-:Y:S01]  /*b330*/  STG.E.U8 desc[UR36][R8.64], R3 ;  /* 0x0000000308007986 */ /* 0x0001e2000c101124 */
[----:B------:R-:W-:Y:S05]  /*b340*/  BRA `(.L_x_1352) ;  /* 0x0000000400b07947 */ /* 0x000fea0003800000 */
.L_x_1362:
[----:B------:R0:W-:Y:S01]  /*b350*/  STG.E.U16 desc[UR36][R8.64], R17 ;  /* 0x0000001108007986 */ /* 0x0001e2000c101524 */
[----:B------:R-:W-:Y:S05]  /*b360*/  BRA `(.L_x_1352) ;  /* 0x0000000400a87947 */ /* 0x000fea0003800000 */
.L_x_1359:
        /* <DEDUP_REMOVED lines=12> */
.L_x_1371:
        /* <DEDUP_REMOVED lines=17> */
.L_x_1374:
[----:B------:R-:W-:-:S04]  /*b540*/  LOP3.LUT R3, R17, 0x80000000, RZ, 0xc0, !PT ;  /* 0x8000000011037812 */ /* 0x000fc800078ec0ff */
[----:B------:R-:W-:-:S04]  /*b550*/  SHF.R.U32.HI R3, RZ, 0x18, R3 ;  /* 0x00000018ff037819 */ /* 0x000fc80000011603 */
[----:B------:R-:W-:-:S04]  /*b560*/  LOP3.LUT R0, R0, R3, RZ, 0xfc, !PT ;  /* 0x0000000300007212 */ /* 0x000fc800078efcff */
[----:B------:R-:W-:-:S07]  /*b570*/  PRMT R4, R0, 0x7610, R4 ;  /* 0x0000761000047816 */ /* 0x000fce0000000004 */
.L_x_1373:
[----:B------:R-:W-:Y:S05]  /*b580*/  BSYNC B0 ;  /* 0x0000000000007941 */ /* 0x000fea0003800000 */
.L_x_1372:
[----:B------:R0:W-:Y:S01]  /*b590*/  STG.E.U8 desc[UR36][R8.64], R4 ;  /* 0x0000000408007986 */ /* 0x0001e2000c101124 */
[----:B------:R-:W-:Y:S05]  /*b5a0*/  BRA `(.L_x_1352) ;  /* 0x0000000400187947 */ /* 0x000fea0003800000 */
.L_x_1370:
        /* <DEDUP_REMOVED lines=17> */
.L_x_1377:
[----:B------:R-:W-:-:S04]  /*b6c0*/  LOP3.LUT R3, R17, 0x80000000, RZ, 0xc0, !PT ;  /* 0x8000000011037812 */ /* 0x000fc800078ec0ff */
[----:B------:R-:W-:-:S04]  /*b6d0*/  SHF.R.U32.HI R3, RZ, 0x18, R3 ;  /* 0x00000018ff037819 */ /* 0x000fc80000011603 */
[----:B------:R-:W-:-:S04]  /*b6e0*/  LOP3.LUT R0, R0, R3, RZ, 0xfc, !PT ;  /* 0x0000000300007212 */ /* 0x000fc800078efcff */
[----:B------:R-:W-:-:S07]  /*b6f0*/  PRMT R4, R0, 0x7610, R4 ;  /* 0x0000761000047816 */ /* 0x000fce0000000004 */
.L_x_1376:
[----:B------:R-:W-:Y:S05]  /*b700*/  BSYNC B0 ;  /* 0x0000000000007941 */ /* 0x000fea0003800000 */
.L_x_1375:
[----:B------:R0:W-:Y:S01]  /*b710*/  STG.E.U8 desc[UR36][R8.64], R4 ;  /* 0x0000000408007986 */ /* 0x0001e2000c101124 */
[----:B------:R-:W-:Y:S05]  /*b720*/  BRA `(.L_x_1352) ;  /* 0x0000000000b87947 */ /* 0x000fea0003800000 */
.L_x_1369:
        /* <DEDUP_REMOVED lines=22> */
.L_x_1351:
        /* <DEDUP_REMOVED lines=16> */
.L_x_1380:
[----:B------:R-:W-:Y:S05]  /*b990*/  BRA `(.L_x_1352) ;  /* 0x00000000001c7947 */ /* 0x000fea0003800000 */
.L_x_1379:
[----:B------:R-:W-:-:S06]  /*b9a0*/  IMAD.U32 R4, R17, 0x10000, RZ ;  /* 0x0001000011047824 */ /* 0x000fcc00078e00ff */
[----:B------:R-:W0:Y:S02]  /*b9b0*/  F2I.U64.TRUNC R4, R4 ;  /* 0x0000000400047311 */ /* 0x000e24000020d800 */
[----:B0-----:R0:W-:Y:S01]  /*b9c0*/  STG.E.64 desc[UR36][R8.64], R4 ;  /* 0x0000000408007986 */ /* 0x0011e2000c101b24 */
[----:B------:R-:W-:Y:S05]  /*b9d0*/  BRA `(.L_x_1352) ;  /* 0x00000000000c7947 */ /* 0x000fea0003800000 */
.L_x_1378:
[----:B------:R-:W-:-:S06]  /*b9e0*/  IMAD.U32 R17, R17, 0x10000, RZ ;  /* 0x0001000011117824 */ /* 0x000fcc00078e00ff */
[----:B------:R-:W0:Y:S02]  /*b9f0*/  F2I.FTZ.U32.TRUNC.NTZ R17, R17 ;  /* 0x0000001100117305 */ /* 0x000e24000021f000 */
[----:B0-----:R0:W-:Y:S02]  /*ba00*/  STG.E desc[UR36][R8.64], R17 ;  /* 0x0000001108007986 */ /* 0x0011e4000c101924 */
.L_x_1352:
[----:B------:R-:W-:-:S07]  /*ba10*/  VIADD R25, R25, 0x80 ;  /* 0x0000008019197836 */ /* 0x000fce0000000000 */
.L_x_1312:
[----:B------:R-:W-:Y:S05]  /*ba20*/  BSYNC B6 ;  /* 0x0000000000067941 */ /* 0x000fea0003800000 */
.L_x_1311:
[----:B------:R-:W-:-:S13]  /*ba30*/  ISETP.GE.AND P0, PT, R25, R16, PT ;  /* 0x000000101900720c */ /* 0x000fda0003f06270 */
[----:B------:R-:W-:Y:S05]  /*ba40*/  @P0 EXIT ;  /* 0x000000000000094d */ /* 0x000fea0003800000 */
[----:B01----:R-:W0:Y:S01]  /*ba50*/  LDC.64 R4, c[0x0][0x218] ;  /* 0x00008600ff047b82 */ /* 0x003e220000000a00 */
[----:B--2---:R-:W-:Y:S01]  /*ba60*/  PRMT R0, R19, 0x9910, RZ ;  /* 0x0000991013007816 */ /* 0x004fe200000000ff */
[----:B------:R-:W-:Y:S01]  /*ba70*/  IMAD R2, R2, 0x200, R25 ;  /* 0x0000020002027824 */ /* 0x000fe200078e0219 */
[----:B------:R-:W-:Y:S02]  /*ba80*/  ULDC UR4, c[0x0][0x244] ;  /* 0x0000910000047ab9 */ /* 0x000fe40000000800 */
[----:B------:R-:W-:Y:S01]  /*ba90*/  ISETP.GT.AND P1, PT, R0, 0x9, PT ;  /* 0x000000090000780c */ /* 0x000fe20003f24270 */
[----:B---3--:R-:W-:-:S05]  /*baa0*/  IMAD R3, R2, UR4, RZ ;  /* 0x0000000402037c24 */ /* 0x008fca000f8e02ff */
        /* <DEDUP_REMOVED lines=11> */
[----:B----4-:R-:W-:-:S04]  /*bb60*/  IMAD.U32 R18, R18, 0x10000, RZ ;  /* 0x0001000012127824 */ /* 0x010fc800078e00ff */
[----:B------:R-:W0:Y:S02]  /*bb70*/  F2I.FTZ.TRUNC.NTZ R5, R18 ;  /* 0x0000001200057305 */ /* 0x000e24000021f100 */
[----:B0-----:R-:W-:Y:S01]  /*bb80*/  STG.E.U8 desc[UR36][R2.64], R5 ;  /* 0x0000000502007986 */ /* 0x001fe2000c101124 */
[----:B------:R-:W-:Y:S05]  /*bb90*/  EXIT ;  /* 0x000000000000794d */ /* 0x000fea0003800000 */
.L_x_1384:
[----:B----4-:R-:W-:-:S06]  /*bba0*/  IMAD.U32 R5, R18, 0x10000, RZ ;  /* 0x0001000012057824 */ /* 0x010fcc00078e00ff */
[----:B------:R-:W0:Y:S02]  /*bbb0*/  F2I.S64.TRUNC R4, R5 ;  /* 0x0000000500047311 */ /* 0x000e24000020d900 */
[----:B0-----:R-:W-:Y:S01]  /*bbc0*/  STG.E.U8 desc[UR36][R2.64], R4 ;  /* 0x0000000402007986 */ /* 0x001fe2000c101124 */
[----:B------:R-:W-:Y:S05]  /*bbd0*/  EXIT ;  /* 0x000000000000794d */ /* 0x000fea0003800000 */
.L_x_1383:
[----:B------:R-:W-:-:S13]  /*bbe0*/  ISETP.NE.AND P0, PT, R0, 0x2, PT ;  /* 0x000000020000780c */ /* 0x000fda0003f05270 */
[----:B------:R-:W-:Y:S05]  /*bbf0*/  @!P0 BRA `(.L_x_1386) ;  /* 0x0000000000308947 */ /* 0x000fea0003800000 */
[----:B------:R-:W-:-:S13]  /*bc00*/  ISETP.NE.AND P0, PT, R0, 0x3, PT ;  /* 0x000000030000780c */ /* 0x000fda0003f05270 */
[----:B------:R-:W-:Y:S05]  /*bc10*/  @!P0 BRA `(.L_x_1387) ;  /* 0x0000000000188947 */ /* 0x000fea0003800000 */
[----:B------:R-:W-:-:S13]  /*bc20*/  ISETP.NE.AND P0, PT, R0, 0x4, PT ;  /* 0x000000040000780c */ /* 0x000fda0003f05270 */
[----:B------:R-:W-:Y:S05]  /*bc30*/  @P0 BRA `(.L_x_1385) ;  /* 0x0000000c000c0947 */ /* 0x000fea0003800000 */
[----:B----4-:R-:W-:-:S06]  /*bc40*/  IMAD.U32 R4, R18, 0x10000, RZ ;  /* 0x0001000012047824 */ /* 0x010fcc00078e00ff */
[----:B------:R-:W0:Y:S02]  /*bc50*/  F2I.S64.TRUNC R4, R4 ;  /* 0x0000000400047311 */ /* 0x000e24000020d900 */
[----:B0-----:R-:W-:Y:S01]  /*bc60*/  STG.E.64 desc[UR36][R2.64], R4 ;  /* 0x0000000402007986 */ /* 0x001fe2000c101b24 */
[----:B------:R-:W-:Y:S05]  /*bc70*/  EXIT ;  /* 0x000000000000794d */ /* 0x000fea0003800000 */
.L_x_1387:
[----:B----4-:R-:W-:-:S04]  /*bc80*/  IMAD.U32 R18, R18, 0x10000, RZ ;  /* 0x0001000012127824 */ /* 0x010fc800078e00ff */
[----:B------:R-:W0:Y:S02]  /*bc90*/  F2I.FTZ.TRUNC.NTZ R5, R18 ;  /* 0x0000001200057305 */ /* 0x000e24000021f100 */
[----:B0-----:R-:W-:Y:S01]  /*bca0*/  STG.E desc[UR36][R2.64], R5 ;  /* 0x0000000502007986 */ /* 0x001fe2000c101924 */
[----:B------:R-:W-:Y:S05]  /*bcb0*/  EXIT ;  /* 0x000000000000794d */ /* 0x000fea0003800000 */
.L_x_1386:
[----:B----4-:R-:W-:-:S04]  /*bcc0*/  IMAD.U32 R18, R18, 0x10000, RZ ;  /* 0x0001000012127824 */ /* 0x010fc800078e00ff */
[----:B------:R-:W0:Y:S02]  /*bcd0*/  F2I.FTZ.TRUNC.NTZ R5, R18 ;  /* 0x0000001200057305 */ /* 0x000e24000021f100 */
[----:B0-----:R-:W-:Y:S01]  /*bce0*/  STG.E.U16 desc[UR36][R2.64], R5 ;  /* 0x0000000502007986 */ /* 0x001fe2000c101524 */
[----:B------:R-:W-:Y:S05]  /*bcf0*/  EXIT ;  /* 0x000000000000794d */ /* 0x000fea0003800000 */
.L_x_1382:
[----:B------:R-:W-:-:S13]  /*bd00*/  ISETP.GT.AND P0, PT, R0, 0x6, PT ;  /* 0x000000060000780c */ /* 0x000fda0003f04270 */
[----:B------:R-:W-:Y:S05]  /*bd10*/  @P0 BRA `(.L_x_1388) ;  /* 0x00000000002c0947 */ /* 0x000fea0003800000 */
[----:B------:R-:W-:-:S13]  /*bd20*/  ISETP.NE.AND P0, PT, R0, 0x5, PT ;  /* 0x000000050000780c */ /* 0x000fda0003f05270 */
[----:B------:R-:W-:Y:S05]  /*bd30*/  @!P0 BRA `(.L_x_1389) ;  /* 0x0000000000148947 */ /* 0x000fea0003800000 */
[----:B------:R-:W-:-:S13]  /*bd40*/  ISETP.NE.AND P0, PT, R0, 0x6, PT ;  /* 0x000000060000780c */ /* 0x000fda0003f05270 */
[----:B------:R-:W-:Y:S05]  /*bd50*/  @P0 BRA `(.L_x_1385) ;  /* 0x0000000800c40947 */ /* 0x000fea0003800000 */
[----:B----4-:R-:W-:-:S05]  /*bd60*/  IMAD.U32 R5, R18, 0x10000, RZ ;  /* 0x0001000012057824 */ /* 0x010fca00078e00ff */
[----:B------:R-:W-:Y:S01]  /*bd70*/  STG.E desc[UR36][R2.64], R5 ;  /* 0x0000000502007986 */ /* 0x000fe2000c101924 */
[----:B------:R-:W-:Y:S05]  /*bd80*/  EXIT ;  /* 0x000000000000794d */ /* 0x000fea0003800000 */
.L_x_1389:
[----:B----4-:R-:W-:-:S05]  /*bd90*/  IMAD.U32 R0, R18, 0x10000, RZ ;  /* 0x0001000012007824 */ /* 0x010fca00078e00ff */
[----:B------:R-:W-:-:S05]  /*bda0*/  F2FP.F16.F32.PACK_AB R0, RZ, R0 ;  /* 0x00000000ff00723e */ /* 0x000fca00000000ff */
[----:B------:R-:W-:Y:S01]  /*bdb0*/  STG.E.U16 desc[UR36][R2.64], R0 ;  /* 0x0000000002007986 */ /* 0x000fe2000c101524 */
[----:B------:R-:W-:Y:S05]  /*bdc0*/  EXIT ;  /* 0x000000000000794d */ /* 0x000fea0003800000 */
.L_x_1388:
[----:B------:R-:W-:-:S13]  /*bdd0*/  ISETP.NE.AND P0, PT, R0, 0x7, PT ;  /* 0x000000070000780c */ /* 0x000fda0003f05270 */
[----:B------:R-:W-:Y:S05]  /*bde0*/  @!P0 BRA `(.L_x_1390) ;  /* 0x0000000000348947 */ /* 0x000fea0003800000 */
[----:B------:R-:W-:-:S13]  /*bdf0*/  ISETP.NE.AND P0, PT, R0, 0x8, PT ;  /* 0x000000080000780c */ /* 0x000fda0003f05270 */
[----:B------:R-:W-:Y:S05]  /*be00*/  @!P0 BRA `(.L_x_1391) ;  /* 0x0000000000188947 */ /* 0x000fea0003800000 */
[----:B------:R-:W-:-:S13]  /*be10*/  ISETP.NE.AND P0, PT, R0, 0x9, PT ;  /* 0x000000090000780c */ /* 0x000fda0003f05270 */
[----:B------:R-:W-:Y:S05]  /*be20*/  @P0 BRA `(.L_x_1385) ;  /* 0x0000000800900947 */ /* 0x000fea0003800000 */
[----:B----4-:R-:W-:Y:S02]  /*be30*/  IMAD.U32 R18, R18, 0x10000, RZ ;  /* 0x0001000012127824 */ /* 0x010fe400078e00ff */
[----:B------:R-:W-:-:S05]  /*be40*/  IMAD.MOV.U32 R19, RZ, RZ, RZ ;  /* 0x000000ffff137224 */ /* 0x000fca00078e00ff */
[----:B------:R-:W-:Y:S01]  /*be50*/  STG.E.64 desc[UR36][R2.64], R18 ;  /* 0x0000001202007986 */ /* 0x000fe2000c101b24 */
[----:B------:R-:W-:Y:S05]  /*be60*/  EXIT ;  /* 0x000000000000794d */ /* 0x000fea0003800000 */
.L_x_1391:
[----:B----4-:R-:W-:-:S05]  /*be70*/  IMAD.U32 R18, R18, 0x10000, RZ ;  /* 0x0001000012127824 */ /* 0x010fca00078e00ff */
[----:B------:R-:W-:-:S04]  /*be80*/  F2FP.F16.F32.PACK_AB R5, RZ, R18 ;  /* 0x00000012ff05723e */ /* 0x000fc800000000ff */
[----:B------:R-:W-:-:S05]  /*be90*/  PRMT R5, R5, 0x5410, RZ ;  /* 0x0000541005057816 */ /* 0x000fca00000000ff */
[----:B------:R-:W-:Y:S01]  /*bea0*/  STG.E desc[UR36][R2.64], R5 ;  /* 0x0000000502007986 */ /* 0x000fe2000c101924 */
[----:B------:R-:W-:Y:S05]  /*beb0*/  EXIT ;  /* 0x000000000000794d */ /* 0x000fea0003800000 */
.L_x_1390:
[----:B----4-:R-:W-:-:S04]  /*bec0*/  IMAD.U32 R4, R18, 0x10000, RZ ;  /* 0x0001000012047824 */ /* 0x010fc800078e00ff */
[----:B------:R-:W-:-:S06]  /*bed0*/  FMUL.FTZ R4, R4, 1 ;  /* 0x3f80000004047820 */ /* 0x000fcc0000410000 */
[----:B------:R-:W0:Y:S02]  /*bee0*/  F2F.F64.F32 R4, R4 ;  /* 0x0000000400047310 */ /* 0x000e240000201800 */
[----:B0-----:R-:W-:Y:S01]  /*bef0*/  STG.E.64 desc[UR36][R2.64], R4 ;  /* 0x0000000402007986 */ /* 0x001fe2000c101b24 */
[----:B------:R-:W-:Y:S05]  /*bf00*/  EXIT ;  /* 0x000000000000794d */ /* 0x000fea0003800000 */
.L_x_1381:
        /* <DEDUP_REMOVED lines=8> */
[----:B----4-:R-:W-:-:S05]  /*bf90*/  IMAD.U32 R18, R18, 0x10000, RZ ;  /* 0x0001000012127824 */ /* 0x010fca00078e00ff */
[----:B------:R-:W-:-:S04]  /*bfa0*/  FSETP.NEU.FTZ.AND P0, PT, R18, RZ, PT ;  /* 0x000000ff1200720b */ /* 0x000fc80003f1d000 */
[----:B------:R-:W-:-:S05]  /*bfb0*/  SEL R5, RZ, 0x1, !P0 ;  /* 0x00000001ff057807 */ /* 0x000fca0004000000 */
[----:B------:R-:W-:Y:S01]  /*bfc0*/  STG.E.U8 desc[UR36][R2.64], R5 ;  /* 0x0000000502007986 */ /* 0x000fe2000c101124 */
[----:B------:R-:W-:Y:S05]  /*bfd0*/  EXIT ;  /* 0x000000000000794d */ /* 0x000fea0003800000 */
.L_x_1394:
[----:B----4-:R-:W-:Y:S01]  /*bfe0*/  IMAD.U32 R18, R18, 0x10000, RZ ;  /* 0x0001000012127824 */ /* 0x010fe200078e00ff */
[----:B------:R-:W-:-:S03]  /*bff0*/  CS2R R6, SRZ ;  /* 0x0000000000067805 */ /* 0x000fc6000001ff00 */
[----:B------:R-:W-:-:S06]  /*c000*/  FMUL.FTZ R4, R18, 1 ;  /* 0x3f80000012047820 */ /* 0x000fcc0000410000 */
[----:B------:R-:W0:Y:S02]  /*c010*/  F2F.F64.F32 R4, R4 ;  /* 0x0000000400047310 */ /* 0x000e240000201800 */
[----:B0-----:R-:W-:Y:S01]  /*c020*/  STG.E.128 desc[UR36][R2.64], R4 ;  /* 0x0000000402007986 */ /* 0x001fe2000c101d24 */
[----:B------:R-:W-:Y:S05]  /*c030*/  EXIT ;  /* 0x000000000000794d */ /* 0x000fea0003800000 */
.L_x_1393:
[----:B------:R-:W-:-:S13]  /*c040*/  ISETP.NE.AND P0, PT, R0, 0xf, PT ;  /* 0x0000000f0000780c */ /* 0x000fda0003f05270 */
[----:B------:R-:W-:Y:S05]  /*c050*/  @!P0 BRA `(.L_x_1395) ;  /* 0x0000000000b48947 */ /* 0x000fea0003800000 */
[----:B------:R-:W-:-:S13]  /*c060*/  ISETP.NE.AND P0, PT, R0, 0x17, PT ;  /* 0x000000170000780c */ /* 0x000fda0003f05270 */
[----:B------:R-:W-:Y:S05]  /*c070*/  @!P0 BRA `(.L_x_1396) ;  /* 0x0000000000548947 */ /* 0x000fea0003800000 */
[----:B------:R-:W-:-:S13]  /*c080*/  ISETP.NE.AND P0, PT, R0, 0x18, PT ;  /* 0x000000180000780c */ /* 0x000fda0003f05270 */
[----:B------:R-:W-:Y:S05]  /*c090*/  @P0 BRA `(.L_x_1385) ;  /* 0x0000000400f40947 */ /* 0x000fea0003800000 */
[----:B----4-:R-:W-:Y:S01]  /*c0a0*/  IMAD.U32 R7, R18, 0x10000, RZ ;  /* 0x0001000012077824 */ /* 0x010fe200078e00ff */
        /* <DEDUP_REMOVED lines=14> */
.L_x_1398:
[----:B------:R-:W-:Y:S05]  /*c190*/  BSYNC B0 ;  /* 0x0000000000007941 */ /* 0x000fea0003800000 */
.L_x_1397:
[----:B------:R-:W-:-:S05]  /*c1a0*/  LOP3.LUT R5, R0, R5, RZ, 0xfc, !PT ;  /* 0x0000000500057212 */ /* 0x000fca00078efcff */
[----:B------:R-:W-:Y:S01]  /*c1b0*/  STG.E.U8 desc[UR36][R2.64], R5 ;  /* 0x0000000502007986 */ /* 0x000fe2000c101124 */
[----:B------:R-:W-:Y:S05]  /*c1c0*/  EXIT ;  /* 0x000000000000794d */ /* 0x000fea0003800000 */
.L_x_1396:
[----:B----4-:R-:W-:Y:S01]  /*c1d0*/  IMAD.U32 R5, R18, 0x10000, RZ ;  /* 0x0001000012057824 */ /* 0x010fe200078e00ff */
        /* <DEDUP_REMOVED lines=12> */
.L_x_1400:
[----:B------:R-:W-:Y:S01]  /*c2a0*/  IMAD.MOV.U32 R0, RZ, RZ, 0x7f ;  /* 0x0000007fff007424 */ /* 0x000fe200078e00ff */
[----:B------:R-:W-:-:S04]  /*c2b0*/  ISETP.GT.U32.AND P0, PT, R4, 0x7f800000, PT ;  /* 0x7f8000000400780c */ /* 0x000fc80003f04070 */
[----:B------:R-:W-:-:S09]  /*c2c0*/  SEL R0, R0, 0x7c, P0 ;  /* 0x0000007c00007807 */ /* 0x000fd20000000000 */
.L_x_1401:
[----:B------:R-:W-:Y:S05]  /*c2d0*/  BSYNC B0 ;  /* 0x0000000000007941 */ /* 0x000fea0003800000 */
.L_x_1399:
[----:B------:R-:W-:-:S04]  /*c2e0*/  LOP3.LUT R4, R5, 0x80000000, RZ, 0xc0, !PT ;  /* 0x8000000005047812 */ /* 0x000fc800078ec0ff */
[----:B------:R-:W-:-:S04]  /*c2f0*/  SHF.R.U32.HI R5, RZ, 0x18, R4 ;  /* 0x00000018ff057819 */ /* 0x000fc80000011604 */
[----:B------:R-:W-:-:S05]  /*c300*/  LOP3.LUT R5, R0, R5, RZ, 0xfc, !PT ;  /* 0x0000000500057212 */ /* 0x000fca00078efcff */
[----:B------:R-:W-:Y:S01]  /*c310*/  STG.E.U8 desc[UR36][R2.64], R5 ;  /* 0x0000000502007986 */ /* 0x000fe2000c101124 */
[----:B------:R-:W-:Y:S05]  /*c320*/  EXIT ;  /* 0x000000000000794d */ /* 0x000fea0003800000 */
.L_x_1395:
[----:B----4-:R-:W-:Y:S01]  /*c330*/  STG.E.U16 desc[UR36][R2.64], R18 ;  /* 0x0000001202007986 */ /* 0x010fe2000c101524 */
[----:B------:R-:W-:Y:S05]  /*c340*/  EXIT ;  /* 0x000000000000794d */ /* 0x000fea0003800000 */
.L_x_1392:
        /* <DEDUP_REMOVED lines=8> */
[----:B----4-:R-:W-:-:S06]  /*c3d0*/  IMAD.U32 R5, R18, 0x10000, RZ ;  /* 0x0001000012057824 */ /* 0x010fcc00078e00ff */
[----:B------:R-:W0:Y:S02]  /*c3e0*/  F2I.FTZ.U32.TRUNC.NTZ R5, R5 ;  /* 0x0000000500057305 */ /* 0x000e24000021f000 */
[----:B0-----:R-:W-:Y:S01]  /*c3f0*/  STG.E.U16 desc[UR36][R2.64], R5 ;  /* 0x0000000502007986 */ /* 0x001fe2000c101524 */
[----:B------:R-:W-:Y:S05]  /*c400*/  EXIT ;  /* 0x000000000000794d */ /* 0x000fea0003800000 */
.L_x_1404:
[----:B----4-:R-:W-:Y:S01]  /*c410*/  IMAD.U32 R7, R18, 0x10000, RZ ;  /* 0x0001000012077824 */ /* 0x010fe200078e00ff */
        /* <DEDUP_REMOVED lines=16> */
.L_x_1407:
[----:B------:R-:W-:-:S04]  /*c520*/  LOP3.LUT R0, R7, 0x80000000, RZ, 0xc0, !PT ;  /* 0x8000000007007812 */ /* 0x000fc800078ec0ff */
[----:B------:R-:W-:-:S04]  /*c530*/  SHF.R.U32.HI R5, RZ, 0x18, R0 ;  /* 0x00000018ff057819 */ /* 0x000fc80000011600 */
[----:B------:R-:W-:-:S04]  /*c540*/  LOP3.LUT R4, R4, R5, RZ, 0xfc, !PT ;  /* 0x0000000504047212 */ /* 0x000fc800078efcff */
[----:B------:R-:W-:-:S07]  /*c550*/  PRMT R0, R4, 0x7610, R0 ;  /* 0x0000761004007816 */ /* 0x000fce0000000000 */
.L_x_1406:
[----:B------:R-:W-:Y:S05]  /*c560*/  BSYNC B0 ;  /* 0x0000000000007941 */ /* 0x000fea0003800000 */
.L_x_1405:
[----:B------:R-:W-:Y:S01]  /*c570*/  STG.E.U8 desc[UR36][R2.64], R0 ;  /* 0x0000000002007986 */ /* 0x000fe2000c101124 */
[----:B------:R-:W-:Y:S05]  /*c580*/  EXIT ;  /* 0x000000000000794d */ /* 0x000fea0003800000 */
.L_x_1403:
        /* <DEDUP_REMOVED lines=17> */
.L_x_1410:
[----:B------:R-:W-:-:S04]  /*c6a0*/  LOP3.LUT R0, R7, 0x80000000, RZ, 0xc0, !PT ;  /* 0x8000000007007812 */ /* 0x000fc800078ec0ff */
[----:B------:R-:W-:-:S04]  /*c6b0*/  SHF.R.U32.HI R5, RZ, 0x18, R0 ;  /* 0x00000018ff057819 */ /* 0x000fc80000011600 */
[----:B------:R-:W-:-:S04]  /*c6c0*/  LOP3.LUT R4, R4, R5, RZ, 0xfc, !PT ;  /* 0x0000000504047212 */ /* 0x000fc800078efcff */
[----:B------:R-:W-:-:S07]  /*c6d0*/  PRMT R0, R4, 0x7610, R0 ;  /* 0x0000761004007816 */ /* 0x000fce0000000000 */
.L_x_1409:
[----:B------:R-:W-:Y:S05]  /*c6e0*/  BSYNC B0 ;  /* 0x0000000000007941 */ /* 0x000fea0003800000 */
.L_x_1408:
[----:B------:R-:W-:Y:S01]  /*c6f0*/  STG.E.U8 desc[UR36][R2.64], R0 ;  /* 0x0000000002007986 */ /* 0x000fe2000c101124 */
[----:B------:R-:W-:Y:S05]  /*c700*/  EXIT ;  /* 0x000000000000794d */ /* 0x000fea0003800000 */
.L_x_1402:
[----:B------:R-:W-:-:S13]  /*c710*/  ISETP.NE.AND P0, PT, R0, 0x1c, PT ;  /* 0x0000001c0000780c */ /* 0x000fda0003f05270 */
[----:B------:R-:W-:Y:S05]  /*c720*/  @!P0 BRA `(.L_x_1411) ;  /* 0x0000000000a48947 */ /* 0x000fea0003800000 */
[----:B------:R-:W-:-:S13]  /*c730*/  ISETP.NE.AND P0, PT, R0, 0x1d, PT ;  /* 0x0000001d0000780c */ /* 0x000fda0003f05270 */
[----:B------:R-:W-:Y:S05]  /*c740*/  @!P0 BRA `(.L_x_1412) ;  /* 0x00000000008c8947 */ /* 0x000fea0003800000 */
[----:B------:R-:W-:-:S13]  /*c750*/  ISETP.NE.AND P0, PT, R0, 0x2c, PT ;  /* 0x0000002c0000780c */ /* 0x000fda0003f05270 */
[----:B------:R-:W-:Y:S05]  /*c760*/  @P0 BRA `(.L_x_1385) ;  /* 0x0000000000400947 */ /* 0x000fea0003800000 */
[----:B----4-:R-:W-:-:S05]  /*c770*/  IMAD.U32 R5, R18, 0x10000, RZ ;  /* 0x0001000012057824 */ /* 0x010fca00078e00ff */
        /* <DEDUP_REMOVED lines=15> */
.L_x_1385:
        /* <DEDUP_REMOVED lines=15> */
[----:B-1--4-:R-:W-:Y:S05]  /*c960*/  CALL.ABS.NOINC R2 ;  /* 0x0000000002007343 */ /* 0x012fea0003c00000 */
.L_x_1413:
[----:B------:R-:W-:Y:S05]  /*c970*/  EXIT ;  /* 0x000000000000794d */ /* 0x000fea0003800000 */
.L_x_1412:
[----:B----4-:R-:W-:-:S06]  /*c980*/  IMAD.U32 R4, R18, 0x10000, RZ ;  /* 0x0001000012047824 */ /* 0x010fcc00078e00ff */
[----:B------:R-:W0:Y:S02]  /*c990*/  F2I.U64.TRUNC R4, R4 ;  /* 0x0000000400047311 */ /* 0x000e24000020d800 */
[----:B0-----:R-:W-:Y:S01]  /*c9a0*/  STG.E.64 desc[UR36][R2.64], R4 ;  /* 0x0000000402007986 */ /* 0x001fe2000c101b24 */
[----:B------:R-:W-:Y:S05]  /*c9b0*/  EXIT ;  /* 0x000000000000794d */ /* 0x000fea0003800000 */
.L_x_1411:
[----:B----4-:R-:W-:-:S04]  /*c9c0*/  IMAD.U32 R18, R18, 0x10000, RZ ;  /* 0x0001000012127824 */ /* 0x010fc800078e00ff */
[----:B------:R-:W0:Y:S02]  /*c9d0*/  F2I.FTZ.U32.TRUNC.NTZ R5, R18 ;  /* 0x0000001200057305 */ /* 0x000e24000021f000 */
[----:B0-----:R-:W-:Y:S01]  /*c9e0*/  STG.E desc[UR36][R2.64], R5 ;  /* 0x0000000502007986 */ /* 0x001fe2000c101924 */
[----:B------:R-:W-:Y:S05]  /*c9f0*/  EXIT ;  /* 0x000000000000794d */ /* 0x000fea0003800000 */
.L_x_1414:
        /* <DEDUP_REMOVED lines=16> */
.L_x_42111:


//--------------------- .text._ZN2at6native18elementwise_kernelILi128ELi4EZNS0_22gpu_kernel_impl_nocastINS0_13BinaryFunctorIN3c108BFloat16ES5_S5_ZZZNS0_16fmin_kernel_cudaERNS_18TensorIteratorBaseEENKUlvE_clEvENKUlvE2_clEvEUlS5_S5_E_EEEEvS7_RKT_EUliE_EEviT1_ --------------------------
	.section	.text._ZN2at6native18elementwise_kernelILi128ELi4EZNS0_22gpu_kernel_impl_nocastINS0_13BinaryFunctorIN3c108BFloat16ES5_S5_ZZZNS0_16fmin_kernel_cudaERNS_18TensorIteratorBaseEENKUlvE_clEvENKUlvE2_clEvEUlS5_S5_E_EEEEvS7_RKT_EUliE_EEviT1_,"ax",@progbits
	.align	128
        .global         _ZN2at6native18elementwise_kernelILi128ELi4EZNS0_22gpu_kernel_impl_nocastINS0_13BinaryFunctorIN3c108BFloat16ES5_S5_ZZZNS0_16fmin_kernel_cudaERNS_18TensorIteratorBaseEENKUlvE_clEvENKUlvE2_clEvEUlS5_S5_E_EEEEvS7_RKT_EUliE_EEviT1_
        .type           _ZN2at6native18elementwise_kernelILi128ELi4EZNS0_22gpu_kernel_impl_nocastINS0_13BinaryFunctorIN3c108BFloat16ES5_S5_ZZZNS0_16fmin_kernel_cudaERNS_18TensorIteratorBaseEENKUlvE_clEvENKUlvE2_clEvEUlS5_S5_E_EEEEvS7_RKT_EUliE_EEviT1_,@function
        .size           _ZN2at6native18elementwise_kernelILi128ELi4EZNS0_22gpu_kernel_impl_nocastINS0_13BinaryFunctorIN3c108BFloat16ES5_S5_ZZZNS0_16fmin_kernel_cudaERNS_18TensorIteratorBaseEENKUlvE_clEvENKUlvE2_clEvEUlS5_S5_E_EEEEvS7_RKT_EUliE_EEviT1_,(.L_x_42112 - _ZN2at6native18elementwise_kernelILi128ELi4EZNS0_22gpu_kernel_impl_nocastINS0_13BinaryFunctorIN3c108BFloat16ES5_S5_ZZZNS0_16fmin_kernel_cudaERNS_18TensorIteratorBaseEENKUlvE_clEvENKUlvE2_clEvEUlS5_S5_E_EEEEvS7_RKT_EUliE_EEviT1_)
        .other          _ZN2at6native18elementwise_kernelILi128ELi4EZNS0_22gpu_kernel_impl_nocastINS0_13BinaryFunctorIN3c108BFloat16ES5_S5_ZZZNS0_16fmin_kernel_cudaERNS_18TensorIteratorBaseEENKUlvE_clEvENKUlvE2_clEvEUlS5_S5_E_EEEEvS7_RKT_EUliE_EEviT1_,@"STO_CUDA_ENTRY STV_DEFAULT"
_ZN2at6native18elementwise_kernelILi128ELi4EZNS0_22gpu_kernel_impl_nocastINS0_13BinaryFunctorIN3c108BFloat16ES5_S5_ZZZNS0_16fmin_kernel_cudaERNS_18TensorIteratorBaseEENKUlvE_clEvENKUlvE2_clEvEUlS5_S5_E_EEEEvS7_RKT_EUliE_EEviT1_:
.text._ZN2at6native18elementwise_kernelILi128ELi4EZNS0_22gpu_kernel_impl_nocastINS0_13BinaryFunctorIN3c108BFloat16ES5_S5_ZZZNS0_16fmin_kernel_cudaERNS_18TensorIteratorBaseEENKUlvE_clEvENKUlvE2_clEvEUlS5_S5_E_EEEEvS7_RKT_EUliE_EEviT1_:
[----:B------:R-:W-:Y:S01]  /*0000*/  LDC R1, c[0x0][0x28] ;  /* 0x00000a00ff017b82 */ /* 0x000fe20000000800 */
[----:B------:R-:W0:Y:S01]  /*0010*/  S2R R3, SR_CTAID.X ;  /* 0x0000000000037919 */ /* 0x000e220000002500 */
[----:B------:R-:W-:Y:S01]  /*0020*/  ULDC UR6, c[0x0][0x210] ;  /* 0x0000840000067ab9 */ /* 0x000fe20000000800 */
[----:B------:R-:W-:Y:S01]  /*0030*/  ULDC.64 UR4, c[0x0][0x208] ;  /* 0x0000820000047ab9 */ /* 0x000fe20000000a00 */
[----:B------:R-:W-:Y:S01]  /*0040*/  BSSY B0, `(.L_x_1415) ;  /* 0x0000178000007945 */ /* 0x000fe20003800000 */
[----:B------:R-:W0:Y:S02]  /*0050*/  S2R R0, SR_TID.X ;  /* 0x0000000000007919 */ /* 0x000e240000002100 */
[----:B0-----:R-:W-:-:S04]  /*0060*/  LEA R3, R3, R0, 0x9 ;  /* 0x0000000003037211 */ /* 0x001fc800078e48ff */
[----:B------:R-:W-:-:S13]  /*0070*/  ISETP.GE.AND P0, PT, R3, UR6, PT ;  /* 0x0000000603007c0c */ /* 0x000fda000bf06270 */
[----:B------:R-:W-:Y:S05]  /*0080*/  @P0 BRA `(.L_x_1416) ;  /* 0x0000001400cc0947 */ /* 0x000fea0003800000 */
[----:B------:R-:W0:Y:S01]  /*0090*/  LDC R10, c[0x0][0x218] ;  /* 0x00008600ff0a7b82 */ /* 0x000e220000000800 */
[----:B------:R-:W-:Y:S01]  /*00a0*/  HFMA2.MMA R0, -RZ, RZ, 0, 0 ;  /* 0x00000000ff007435 */ /* 0x000fe200000001ff */
[----:B------:R-:W-:Y:S01]  /*00b0*/  MOV R2, RZ ;  /* 0x000000ff00027202 */ /* 0x000fe20000000f00 */
[----:B------:R-:W-:Y:S01]  /*00c0*/  HFMA2.MMA R5, -RZ, RZ, 0, 0 ;  /* 0x00000000ff057435 */ /* 0x000fe200000001ff */
[----:B0-----:R-:W-:-:S13]  /*00d0*/  ISETP.NE.AND P0, PT, R10, RZ, PT ;  /* 0x000000ff0a00720c */ /* 0x001fda0003f05270 */
[----:B------:R-:W-:Y:S05]  /*00e0*/  @!P0 BRA `(.L_x_1417) ;  /* 0x0000001400708947 */ /* 0x000fea0003800000 */
[----:B------:R-:W-:Y:S01]  /*00f0*/  MOV R4, RZ ;  /* 0x000000ff00047202 */ /* 0x000fe20000000f00 */
[----:B------:R-:W-:Y:S01]  /*0100*/  ULDC.64 UR8, c[0x0][0x220] ;  /* 0x0000880000087ab9 */ /* 0x000fe20000000a00 */
[----:B------:R-:W-:Y:S01]  /*0110*/  MOV R5, R3 ;  /* 0x0000000300057202 */ /* 0x000fe20000000f00 */
[----:B------:R-:W-:Y:S01]  /*0120*/  ULDC UR7, c[0x0][0x21c] ;  /* 0x0000870000077ab9 */ /* 0x000fe20000000800 */
[----:B------:R-:W-:Y:S01]  /*0130*/  ISETP.NE.AND P0, PT, R10, 0x1, PT ;  /* 0x000000010a00780c */ /* 0x000fe20003f05270 */
[----:B------:R-:W-:-:S05]  /*0140*/  IMAD.HI.U32 R6, R3, UR8, R4 ;  /* 0x0000000803067c27 */ /* 0x000fca000f8e0004 */
[----:B------:R-:W-:Y:S01]  /*0150*/  SHF.R.U32.HI R7, RZ, UR9, R6 ;  /* 0x00000009ff077c19 */ /* 0x000fe20008011606 */
[----:B------:R-:W-:-:S03]  /*0160*/  ULDC.64 UR8, c[0x0][0x348] ;  /* 0x0000d20000087ab9 */ /* 0x000fc60000000a00 */
[----:B------:R-:W-:-:S05]  /*0170*/  IADD3 R0, -R7, RZ, RZ ;  /* 0x000000ff07007210 */ /* 0x000fca0007ffe1ff */
[----:B------:R-:W-:Y:S01]  /*0180*/  IMAD R0, R0, UR7, R3 ;  /* 0x0000000700007c24 */ /* 0x000fe2000f8e0203 */
[----:B------:R-:W-:-:S03]  /*0190*/  ULDC UR7, c[0x0][0x350] ;  /* 0x0000d40000077ab9 */ /* 0x000fc60000000800 */
[C---:B------:R-:W-:Y:S02]  /*01a0*/  IMAD R5, R0.reuse, UR8, RZ ;  /* 0x0000000800057c24 */ /* 0x040fe4000f8e02ff */
        /* <DEDUP_REMOVED lines=9> */
[----:B------:R-:W-:-:S03]  /*0240*/  ULDC UR7, c[0x0][0x354] ;  /* 0x0000d50000077ab9 */ /* 0x000fc60000000800 */
[----:B------:R-:W-:-:S05]  /*0250*/  IADD3 R6, -R9, RZ, RZ ;  /* 0x000000ff09067210 */ /* 0x000fca0007ffe1ff */
[----:B------:R-:W-:Y:S01]  /*0260*/  IMAD R7, R6, UR8, R7 ;  /* 0x0000000806077c24 */ /* 0x000fe2000f8e0207 */
[----:B------:R-:W-:-:S03]  /*0270*/  ULDC.64 UR8, c[0x0][0x358] ;  /* 0x0000d60000087ab9 */ /* 0x000fc60000000a00 */
[C---:B------:R-:W-:Y:S02]  /*0280*/  IMAD R5, R7.reuse, UR7, R5 ;  /* 0x0000000707057c24 */ /* 0x040fe4000f8e0205 */
        /* <DEDUP_REMOVED lines=11> */
[----:B------:R-:W-:Y:S01]  /*0340*/  IMAD R9, R8, UR7, R9 ;  /* 0x0000000708097c24 */ /* 0x000fe2000f8e0209 */
[----:B------:R-:W-:-:S03]  /*0350*/  ULDC UR7, c[0x0][0x368] ;  /* 0x0000da0000077ab9 */ /* 0x000fc60000000800 */
[C---:B------:R-:W-:Y:S02]  /*0360*/  IMAD R5, R9.reuse, UR8, R5 ;  /* 0x0000000809057c24 */ /* 0x040fe4000f8e0205 */
        /* <DEDUP_REMOVED lines=290> */
[----:B------:R-:W-:Y:S01]  /*1590*/  ULDC UR7, c[0x0][0x45c] ;  /* 0x0001170000077ab9 */ /* 0x000fe20000000800 */
[----:B------:R-:W-:Y:S02]  /*15a0*/  @P0 MOV R10, RZ ;  /* 0x000000ff000a0202 */ /* 0x000fe40000000f00 */
[----:B------:R-:W-:Y:S01]  /*15b0*/  IADD3 R6, -R11, RZ, RZ ;  /* 0x000000ff0b067210 */ /* 0x000fe20007ffe1ff */
[----:B------:R-:W1:Y:S04]  /*15c0*/  @P0 LDC R15, c[0x0][0x33c] ;  /* 0x0000cf00ff0f0b82 */ /* 0x000e680000000800 */
[----:B------:R-:W-:Y:S01]  /*15d0*/  IMAD R7, R6, UR8, R7 ;  /* 0x0000000806077c24 */ /* 0x000fe2000f8e0207 */
[----:B------:R-:W-:-:S03]  /*15e0*/  ULDC.64 UR8, c[0x0][0x460] ;  /* 0x0001180000087ab9 */ /* 0x000fc60000000a00 */
[----:B------:R-:W2:Y:S01]  /*15f0*/  @P0 LDC.64 R8, c[0x0][0x468] ;  /* 0x00011a00ff080b82 */ /* 0x000ea20000000a00 */
[C---:B------:R-:W-:Y:S02]  /*1600*/  IMAD R5, R7.reuse, UR7, R5 ;  /* 0x0000000707057c24 */ /* 0x040fe4000f8e0205 */
[C---:B------:R-:W-:Y:S02]  /*1610*/  IMAD R2, R7.reuse, UR8, R2 ;  /* 0x0000000807027c24 */ /* 0x040fe4000f8e0202 */
[----:B------:R-:W-:-:S03]  /*1620*/  IMAD R0, R7, UR9, R0 ;  /* 0x0000000907007c24 */ /* 0x000fc6000f8e0200 */
[----:B------:R-:W3:Y:S01]  /*1630*/  @P0 LDC R14, c[0x0][0x470] ;  /* 0x00011c00ff0e0b82 */ /* 0x000ee20000000800 */
[----:B0-----:R-:W-:-:S05]  /*1640*/  @P0 IMAD.HI.U32 R4, R11, R12, R10 ;  /* 0x0000000c0b040227 */ /* 0x001fca00078e000a */
[----:B------:R-:W-:-:S04]  /*1650*/  @P0 SHF.R.U32.HI R4, RZ, R13, R4 ;  /* 0x0000000dff040219 */ /* 0x000fc80000011604 */
[----:B------:R-:W-:-:S05]  /*1660*/  @P0 IADD3 R10, -R4, RZ, RZ ;  /* 0x000000ff040a0210 */ /* 0x000fca0007ffe1ff */
[----:B-1----:R-:W-:-:S04]  /*1670*/  @P0 IMAD R11, R10, R15, R11 ;  /* 0x0000000f0a0b0224 */ /* 0x002fc800078e020b */
[C---:B--2---:R-:W-:Y:S02]  /*1680*/  @P0 IMAD R5, R11.reuse, R8, R5 ;  /* 0x000000080b050224 */ /* 0x044fe400078e0205 */
[C---:B------:R-:W-:Y:S02]  /*1690*/  @P0 IMAD R2, R11.reuse, R9, R2 ;  /* 0x000000090b020224 */ /* 0x040fe400078e0202 */
[----:B---3--:R-:W-:-:S07]  /*16a0*/  @P0 IMAD R0, R11, R14, R0 ;  /* 0x0000000e0b000224 */ /* 0x008fce00078e0200 */
.L_x_1417:
[----:B------:R-:W-:Y:S01]  /*16b0*/  ULDC.64 UR8, c[0x0][0x480] ;  /* 0x0001200000087ab9 */ /* 0x000fe20000000a00 */
[----:B------:R-:W-:Y:S01]  /*16c0*/  ULDC.64 UR10, c[0x0][0x488] ;  /* 0x00012200000a7ab9 */ /* 0x000fe20000000a00 */
[----:B------:R-:W-:Y:S02]  /*16d0*/  IADD3 R6, P0, R2, UR8, RZ ;  /* 0x0000000802067c10 */ /* 0x000fe4000ff1e0ff */
[----:B------:R-:W-:Y:S02]  /*16e0*/  IADD3 R8, P1, R0, UR10, RZ ;  /* 0x0000000a00087c10 */ /* 0x000fe4000ff3e0ff */
[----:B------:R-:W-:Y:S01]  /*16f0*/  IADD3.X R7, RZ, UR9, RZ, P0, !PT ;  /* 0x00000009ff077c10 */ /* 0x000fe200087fe4ff */
[----:B------:R-:W-:Y:S01]  /*1700*/  ULDC.64 UR8, c[0x0][0x478] ;  /* 0x00011e0000087ab9 */ /* 0x000fe20000000a00 */
[----:B------:R-:W-:-:S03]  /*1710*/  IADD3.X R9, RZ, UR11, RZ, P1, !PT ;  /* 0x0000000bff097c10 */ /* 0x000fc60008ffe4ff */
[----:B------:R-:W2:Y:S04]  /*1720*/  LDG.E.U16 R6, desc[UR4][R6.64] ;  /* 0x0000000406067981 */ /* 0x000ea8000c1e1500 */
[----:B------:R-:W3:Y:S01]  /*1730*/  LDG.E.U16 R8, desc[UR4][R8.64] ;  /* 0x0000000408087981 */ /* 0x000ee2000c1e1500 */
[----:B------:R-:W-:Y:S02]  /*1740*/  IADD3 R4, P0, R5, UR8, RZ ;  /* 0x0000000805047c10 */ /* 0x000fe4000ff1e0ff */
[----:B------:R-:W-:Y:S02]  /*1750*/  IADD3 R3, R3, 0x80, RZ ;  /* 0x0000008003037810 */ /* 0x000fe40007ffe0ff */
[----:B------:R-:W-:Y:S02]  /*1760*/  IADD3.X R5, RZ, UR9, RZ, P0, !PT ;  /* 0x00000009ff057c10 */ /* 0x000fe400087fe4ff */
[----:B--2---:R-:W-:-:S02]  /*1770*/  SHF.L.U32 R0, R6, 0x10, RZ ;  /* 0x0000001006007819 */ /* 0x004fc400000006ff */
[----:B---3--:R-:W-:-:S04]  /*1780*/  SHF.L.U32 R11, R8, 0x10, RZ ;  /* 0x00000010080b7819 */ /* 0x008fc800000006ff */
[----:B------:R-:W-:-:S04]  /*1790*/  FMNMX.FTZ R0, R0, R11, PT ;  /* 0x0000000b00007209 */ /* 0x000fc80003810000 */
[----:B------:R-:W-:-:S05]  /*17a0*/  F2FP.BF16.F32.PACK_AB R0, RZ, R0 ;  /* 0x00000000ff00723e */ /* 0x000fca00000010ff */
[----:B------:R0:W-:Y:S02]  /*17b0*/  STG.E.U16 desc[UR4][R4.64], R0 ;  /* 0x0000000004007986 */ /* 0x0001e4000c101504 */
.L_x_1416:
[----:B------:R-:W-:Y:S05]  /*17c0*/  BSYNC B0 ;  /* 0x0000000000007941 */ /* 0x000fea0003800000 */
.L_x_1415:
[----:B------:R-:W-:Y:S01]  /*17d0*/  ISETP.GE.AND P0, PT, R3, UR6, PT ;  /* 0x0000000603007c0c */ /* 0x000fe2000bf06270 */
[----:B------:R-:W-:-:S12]  /*17e0*/  BSSY B0, `(.L_x_1418) ;  /* 0x00002e8000007945 */ /* 0x000fd80003800000 */
[----:B------:R-:W-:Y:S05]  /*17f0*/  @P0 BRA `(.L_x_1419) ;  /* 0x0000002c00980947 */ /* 0x000fea0003800000 */
[----:B0-----:R-:W0:Y:S01]  /*1800*/  LDC R4, c[0x0][0x218] ;  /* 0x00008600ff047b82 */ /* 0x001e220000000800 */
[----:B------:R-:W-:Y:S01]  /*1810*/  HFMA2.MMA R0, -RZ, RZ, 0, 0 ;  /* 0x00000000ff007435 */ /* 0x000fe200000001ff */
[----:B------:R-:W-:Y:S01]  /*1820*/  MOV R2, RZ ;  /* 0x000000ff00027202 */ /* 0x000fe20000000f00 */
[----:B------:R-:W-:Y:S01]  /*1830*/  HFMA2.MMA R5, -RZ, RZ, 0, 0 ;  /* 0x00000000ff057435 */ /* 0x000fe200000001ff */
[----:B0-----:R-:W-:-:S13]  /*1840*/  ISETP.NE.AND P0, PT, R4, RZ, PT ;  /* 0x000000ff0400720c */ /* 0x001fda0003f05270 */
[----:B------:R-:W-:Y:S05]  /*1850*/  @!P0 BRA `(.L_x_1420) ;  /* 0x00000014006c8947 */ /* 0x000fea0003800000 */
        /* <DEDUP_REMOVED lines=347> */
.L_x_1420:
        /* <DEDUP_REMOVED lines=12> */
[----:B------:R-:W-:-:S02]  /*2ed0*/  ISETP.GE.AND P0, PT, R3, UR6, PT ;  /* 0x0000000603007c0c */ /* 0x000fc4000bf06270 */
[----:B--2---:R-:W-:Y:S02]  /*2ee0*/  SHF.L.U32 R0, R6, 0x10, RZ ;  /* 0x0000001006007819 */ /* 0x004fe400000006ff */
[----:B---3--:R-:W-:-:S04]  /*2ef0*/  SHF.L.U32 R11, R8, 0x10, RZ ;  /* 0x00000010080b7819 */ /* 0x008fc800000006ff */
[----:B------:R-:W-:-:S04]  /*2f00*/  FMNMX.FTZ R0, R0, R11, PT ;  /* 0x0000000b00007209 */ /* 0x000fc80003810000 */
[----:B------:R-:W-:-:S05]  /*2f10*/  F2FP.BF16.F32.PACK_AB R0, RZ, R0 ;  /* 0x00000000ff00723e */ /* 0x000fca00000010ff */
[----:B------:R1:W-:Y:S01]  /*2f20*/  STG.E.U16 desc[UR4][R4.64], R0 ;  /* 0x0000000004007986 */ /* 0x0003e2000c101504 */
[----:B------:R-:W-:Y:S05]  /*2f30*/  @P0 BRA `(.L_x_1419) ;  /* 0x0000001400c80947 */ /* 0x000fea0003800000 */
[----:B-1----:R-:W0:Y:S01]  /*2f40*/  LDC R4, c[0x0][0x218] ;  /* 0x00008600ff047b82 */ /* 0x002e220000000800 */
        /* <DEDUP_REMOVED lines=352> */
.L_x_1421:
        /* <DEDUP_REMOVED lines=17> */
.L_x_1419:
[----:B------:R-:W-:Y:S05]  /*4660*/  BSYNC B0 ;  /* 0x0000000000007941 */ /* 0x000fea0003800000 */
.L_x_1418:
[----:B------:R-:W-:-:S13]  /*4670*/  ISETP.GE.AND P0, PT, R3, UR6, PT ;  /* 0x0000000603007c0c */ /* 0x000fda000bf06270 */
[----:B------:R-:W-:Y:S05]  /*4680*/  @P0 EXIT ;  /* 0x000000000000094d */ /* 0x000fea0003800000 */
[----:B012---:R-:W0:Y:S01]  /*4690*/  LDC R4, c[0x0][0x218] ;  /* 0x00008600ff047b82 */ /* 0x007e220000000800 */
        /* <DEDUP_REMOVED lines=9> */
[----:B------:R-:W-:Y:S01]  /*4730*/  IMAD.HI.U32 R6, R3, UR6, R2 ;  /* 0x0000000603067c27 */ /* 0x000fe2000f8e0002 */
[----:B------:R-:W-:-:S04]  /*4740*/  ULDC UR6, c[0x0][0x21c] ;  /* 0x0000870000067ab9 */ /* 0x000fc80000000800 */
[----:B------:R-:W-:-:S04]  /*4750*/  SHF.R.U32.HI R7, RZ, UR7, R6 ;  /* 0x00000007ff077c19 */ /* 0x000fc80008011606 */
[----:B------:R-:W-:-:S05]  /*4760*/  IADD3 R0, -R7, RZ, RZ ;  /* 0x000000ff07007210 */ /* 0x000fca0007ffe1ff */
[----:B------:R-:W-:Y:S01]  /*4770*/  IMAD R0, R0, UR6, R3 ;  /* 0x0000000600007c24 */ /* 0x000fe2000f8e0203 */
[----:B------:R-:W-:-:S03]  /*4780*/  ULDC.64 UR6, c[0x0][0x348] ;  /* 0x0000d20000067ab9 */ /* 0x000fc60000000a00 */
        /* <DEDUP_REMOVED lines=22> */
[----:B------:R-:W-:Y:S01]  /*48f0*/  IMAD.HI.U32 R6, R9, UR6, R8 ;  /* 0x0000000609067c27 */ /* 0x000fe2000f8e0008 */
[----:B------:R-:W-:-:S04]  /*4900*/  ULDC UR6, c[0x0][0x234] ;  /* 0x00008d0000067ab9 */ /* 0x000fc80000000800 */
[----:B------:R-:W-:-:S04]  /*4910*/  SHF.R.U32.HI R7, RZ, UR7, R6 ;  /* 0x00000007ff077c19 */ /* 0x000fc80008011606 */
        /* <DEDUP_REMOVED lines=312> */
.L_x_1422:
        /* <DEDUP_REMOVED lines=9> */
[----:B------:R-:W-:-:S04]  /*5d30*/  IADD3 R4, P0, R5, UR6, RZ ;  /* 0x0000000605047c10 */ /* 0x000fc8000ff1e0ff */
[----:B------:R-:W-:Y:S02]  /*5d40*/  IADD3.X R5, RZ, UR7, RZ, P0, !PT ;  /* 0x00000007ff057c10 */ /* 0x000fe400087fe4ff */
[----:B--2---:R-:W-:Y:S02]  /*5d50*/  SHF.L.U32 R0, R2, 0x10, RZ ;  /* 0x0000001002007819 */ /* 0x004fe400000006ff */
[----:B---3--:R-:W-:-:S04]  /*5d60*/  SHF.L.U32 R9, R6, 0x10, RZ ;  /* 0x0000001006097819 */ /* 0x008fc800000006ff */
[----:B------:R-:W-:-:S04]  /*5d70*/  FMNMX.FTZ R0, R0, R9, PT ;  /* 0x0000000900007209 */ /* 0x000fc80003810000 */
[----:B------:R-:W-:-:S05]  /*5d80*/  F2FP.BF16.F32.PACK_AB R0, RZ, R0 ;  /* 0x00000000ff00723e */ /* 0x000fca00000010ff */
[----:B------:R-:W-:Y:S01]  /*5d90*/  STG.E.U16 desc[UR4][R4.64], R0 ;  /* 0x0000000004007986 */ /* 0x000fe2000c101504 */
[----:B------:R-:W-:Y:S05]  /*5da0*/  EXIT ;  /* 0x000000000000794d */ /* 0x000fea0003800000 */
.L_x_1423:
        /* <DEDUP_REMOVED lines=13> */
.L_x_42112:


//--------------------- .text._ZN2at6native27unrolled_elementwise_kernelINS0_13BinaryFunctorIN3c108BFloat16ES4_S4_ZZZNS0_16fmin_kernel_cudaERNS_18TensorIteratorBaseEENKUlvE_clEvENKUlvE2_clEvEUlS4_S4_E_EESt5arrayIPcLm3EELi4E23TrivialOffsetCalculatorILi2EjESE_ILi1EjENS0_6memory15LoadWithoutCastENSH_16StoreWithoutCastEEEviT_T0_T2_T3_T4_T5_ --------------------------
	.section	.text._ZN2at6native27unrolled_elementwise_kernelINS0_13BinaryFunctorIN3c108BFloat16ES4_S4_ZZZNS0_16fmin_kernel_cudaERNS_18TensorIteratorBaseEENKUlvE_clEvENKUlvE2_clEvEUlS4_S4_E_EESt5arrayIPcLm3EELi4E23TrivialOffsetCalculatorILi2EjESE_ILi1EjENS0_6memory15LoadWithoutCastENSH_16StoreWithoutCastEEEviT_T0_T2_T3_T4_T5_,"ax",@progbits
	.align	128
        .global         _ZN2at6native27unrolled_elementwise_kernelINS0_13BinaryFunctorIN3c108BFloat16ES4_S4_ZZZNS0_16fmin_kernel_cudaERNS_18TensorIteratorBaseEENKUlvE_clEvENKUlvE2_clEvEUlS4_S4_E_EESt5arrayIPcLm3EELi4E23TrivialOffsetCalculatorILi2EjESE_ILi1EjENS0_6memory15LoadWithoutCastENSH_16StoreWithoutCastEEEviT_T0_T2_T3_T4_T5_
        .type           _ZN2at6native27unrolled_elementwise_kernelINS0_13BinaryFunctorIN3c108BFloat16ES4_S4_ZZZNS0_16fmin_kernel_cudaERNS_18TensorIteratorBaseEENKUlvE_clEvENKUlvE2_clEvEUlS4_S4_E_EESt5arrayIPcLm3EELi4E23TrivialOffsetCalculatorILi2EjESE_ILi1EjENS0_6memory15LoadWithoutCastENSH_16StoreWithoutCastEEEviT_T0_T2_T3_T4_T5_,@function
        .size           _ZN2at6native27unrolled_elementwise_kernelINS0_13BinaryFunctorIN3c108BFloat16ES4_S4_ZZZNS0_16fmin_kernel_cudaERNS_18TensorIteratorBaseEENKUlvE_clEvENKUlvE2_clEvEUlS4_S4_E_EESt5arrayIPcLm3EELi4E23TrivialOffsetCalculatorILi2EjESE_ILi1EjENS0_6memory15LoadWithoutCastENSH_16StoreWithoutCastEEEviT_T0_T2_T3_T4_T5_,(.L_x_42113 - _ZN2at6native27unrolled_elementwise_kernelINS0_13BinaryFunctorIN3c108BFloat16ES4_S4_ZZZNS0_16fmin_kernel_cudaERNS_18TensorIteratorBaseEENKUlvE_clEvENKUlvE2_clEvEUlS4_S4_E_EESt5arrayIPcLm3EELi4E23TrivialOffsetCalculatorILi2EjESE_ILi1EjENS0_6memory15LoadWithoutCastENSH_16StoreWithoutCastEEEviT_T0_T2_T3_T4_T5_)
        .other          _ZN2at6native27unrolled_elementwise_kernelINS0_13BinaryFunctorIN3c108BFloat16ES4_S4_ZZZNS0_16fmin_kernel_cudaERNS_18TensorIteratorBaseEENKUlvE_clEvENKUlvE2_clEvEUlS4_S4_E_EESt5arrayIPcLm3EELi4E23TrivialOffsetCalculatorILi2EjESE_ILi1EjENS0_6memory15LoadWithoutCastENSH_16StoreWithoutCastEEEviT_T0_T2_T3_T4_T5_,@"STO_CUDA_ENTRY STV_DEFAULT"
_ZN2at6native27unrolled_elementwise_kernelINS0_13BinaryFunctorIN3c108BFloat16ES4_S4_ZZZNS0_16fmin_kernel_cudaERNS_18TensorIteratorBaseEENKUlvE_clEvENKUlvE2_clEvEUlS4_S4_E_EESt5arrayIPcLm3EELi4E23TrivialOffsetCalculatorILi2EjESE_ILi1EjENS0_6memory15LoadWithoutCastENSH_16StoreWithoutCastEEEviT_T0_T2_T3_T4_T5_:
.text._ZN2at6native27unrolled_elementwise_kernelINS0_13BinaryFunctorIN3c108BFloat16ES4_S4_ZZZNS0_16fmin_kernel_cudaERNS_18TensorIteratorBaseEENKUlvE_clEvENKUlvE2_clEvEUlS4_S4_E_EESt5arrayIPcLm3EELi4E23TrivialOffsetCalculatorILi2EjESE_ILi1EjENS0_6memory15LoadWithoutCastENSH_16StoreWithoutCastEEEviT_T0_T2_T3_T4_T5_:
        /* <DEDUP_REMOVED lines=12> */
[C---:B------:R-:W-:Y:S02]  /*00c0*/  ISETP.GE.AND P1, PT, R21.reuse, R14, PT ;  /* 0x0000000e1500720c */ /* 0x040fe40003f26270 */
[----:B------:R-:W1:Y:S11]  /*00d0*/  @!P0 LDC.64 R12, c[0x0][0x228] ;  /* 0x00008a00ff0c8b82 */ /* 0x000e760000000a00 */
[----:B------:R-:W-:Y:S01]  /*00e0*/  @!P1 LEA R23, R0, R21, 0x9 ;  /* 0x0000001500179211 */ /* 0x000fe200078e48ff */
[----:B------:R-:W-:Y:S01]  /*00f0*/  @!P1 VIADD R21, R21, 0x80 ;  /* 0x0000008015159836 */ /* 0x000fe20000000000 */
[----:B------:R-:W2:Y:S01]  /*0100*/  @!P1 LDC.64 R8, c[0x0][0x220] ;  /* 0x00008800ff089b82 */ /* 0x000ea20000000a00 */
[----:B0-----:R-:W-:-:S03]  /*0110*/  @!P0 IMAD.WIDE.U32 R10, R15, 0x2, R10 ;  /* 0x000000020f0a8825 */ /* 0x001fc600078e000a */
[----:B------:R-:W-:-:S04]  /*0120*/  ISETP.GE.AND P3, PT, R21, R14, PT ;  /* 0x0000000e1500720c */ /* 0x000fc80003f66270 */
[----:B------:R-:W0:Y:S01]  /*0130*/  @!P1 LDC.64 R6, c[0x0][0x228] ;  /* 0x00008a00ff069b82 */ /* 0x000e220000000a00 */
[----:B------:R-:W3:Y:S01]  /*0140*/  @!P0 LDG.E.U16 R16, desc[UR4][R10.64] ;  /* 0x000000040a108981 */ /* 0x000ee2000c1e1500 */
[----:B-1----:R-:W-:Y:S01]  /*0150*/  @!P0 IMAD.WIDE.U32 R12, R15, 0x2, R12 ;  /* 0x000000020f0c8825 */ /* 0x002fe200078e000c */
[----:B------:R-:W-:-:S06]  /*0160*/  PRMT R15, RZ, 0x7610, R15 ;  /* 0x00007610ff0f7816 */ /* 0x000fcc000000000f */
[----:B------:R-:W1:Y:S01]  /*0170*/  @!P3 LDC.64 R2, c[0x0][0x220] ;  /* 0x00008800ff02bb82 */ /* 0x000e620000000a00 */
[----:B------:R-:W4:Y:S01]  /*0180*/  @!P0 LDG.E.U16 R15, desc[UR4][R12.64] ;  /* 0x000000040c0f8981 */ /* 0x000f22000c1e1500 */
[----:B------:R-:W-:-:S06]  /*0190*/  @!P3 IMAD R25, R0, 0x200, R21 ;  /* 0x000002000019b824 */ /* 0x000fcc00078e0215 */
[----:B------:R-:W1:Y:S01]  /*01a0*/  @!P3 LDC.64 R4, c[0x0][0x228] ;  /* 0x00008a00ff04bb82 */ /* 0x000e620000000a00 */
[C---:B--2---:R-:W-:Y:S01]  /*01b0*/  @!P1 IMAD.WIDE.U32 R8, R23.reuse, 0x2, R8 ;  /* 0x0000000217089825 */ /* 0x044fe200078e0008 */
[----:B------:R-:W-:Y:S02]  /*01c0*/  PRMT R24, RZ, 0x7610, R24 ;  /* 0x00007610ff187816 */ /* 0x000fe40000000018 */
[----:B------:R-:W-:Y:S01]  /*01d0*/  PRMT R22, RZ, 0x7610, R22 ;  /* 0x00007610ff167816 */ /* 0x000fe20000000016 */
[----:B0-----:R-:W-:Y:S01]  /*01e0*/  @!P1 IMAD.WIDE.U32 R6, R23, 0x2, R6 ;  /* 0x0000000217069825 */ /* 0x001fe200078e0006 */
[----:B------:R-:W-:-:S04]  /*01f0*/  PRMT R23, RZ, 0x7610, R23 ;  /* 0x00007610ff177816 */ /* 0x000fc80000000017 */
[----:B------:R-:W2:Y:S01]  /*0200*/  @!P1 LDG.E.U16 R24, desc[UR4][R6.64] ;  /* 0x0000000406189981 */ /* 0x000ea2000c1e1500 */
[----:B-1----:R-:W-:-:S05]  /*0210*/  @!P3 IMAD.WIDE.U32 R2, R25, 0x2, R2 ;  /* 0x000000021902b825 */ /* 0x002fca00078e0002 */
[----:B------:R0:W2:Y:S01]  /*0220*/  @!P3 LDG.E.U16 R22, desc[UR4][R2.64] ;  /* 0x000000040216b981 */ /* 0x0000a2000c1e1500 */
[----:B------:R-:W-:Y:S01]  /*0230*/  @!P3 IMAD.WIDE.U32 R4, R25, 0x2, R4 ;  /* 0x000000021904b825 */ /* 0x000fe200078e0004 */
[----:B------:R-:W-:-:S04]  /*0240*/  PRMT R25, RZ, 0x7610, R25 ;  /* 0x00007610ff197816 */ /* 0x000fc80000000019 */
[----:B------:R1:W2:Y:S01]  /*0250*/  @!P3 LDG.E.U16 R23, desc[UR4][R4.64] ;  /* 0x000000040417b981 */ /* 0x0002a2000c1e1500 */
[----:B------:R-:W-:Y:S01]  /*0260*/  @!P3 IADD3 R21, R21, 0x80, RZ ;  /* 0x000000801515b810 */ /* 0x000fe20007ffe0ff */
[----:B0-----:R-:W0:Y:S02]  /*0270*/  @!P0 LDC.64 R2, c[0x0][0x218] ;  /* 0x00008600ff028b82 */ /* 0x001e240000000a00 */
[----:B------:R1:W2:Y:S01]  /*0280*/  @!P1 LDG.E.U16 R25, desc[UR4][R8.64] ;  /* 0x0000000408199981 */ /* 0x0002a2000c1e1500 */
[----:B------:R-:W-:-:S13]  /*0290*/  ISETP.GE.AND P2, PT, R21, R14, PT ;  /* 0x0000000e1500720c */ /* 0x000fda0003f46270 */
[----:B------:R-:W0:Y:S08]  /*02a0*/  @!P2 LDC.64 R12, c[0x0][0x220] ;  /* 0x00008800ff0cab82 */ /* 0x000e300000000a00 */
[----:B------:R-:W0:Y:S01]  /*02b0*/  @!P2 LDC.64 R10, c[0x0][0x228] ;  /* 0x00008a00ff0aab82 */ /* 0x000e220000000a00 */
[C---:B------:R-:W-:Y:S01]  /*02c0*/  @!P2 IMAD R21, R0.reuse, 0x200, R21 ;  /* 0x000002000015a824 */ /* 0x040fe200078e0215 */
[----:B------:R-:W-:-:S02]  /*02d0*/  @!P0 LEA R7, R0, R19, 0x9 ;  /* 0x0000001300078211 */ /* 0x000fc400078e48ff */
[----:B------:R-:W-:Y:S01]  /*02e0*/  PRMT R26, RZ, 0x7610, R26 ;  /* 0x00007610ff1a7816 */ /* 0x000fe2000000001a */
[C---:B-1----:R-:W-:Y:S01]  /*02f0*/  VIADD R5, R19.reuse, 0x100 ;  /* 0x0000010013057836 */ /* 0x042fe20000000000 */
[----:B------:R-:W-:Y:S01]  /*0300*/  IADD3 R9, R19, 0x80, RZ ;  /* 0x0000008013097810 */ /* 0x000fe20007ffe0ff */
[----:B0-----:R-:W-:-:S04]  /*0310*/  @!P0 IMAD.WIDE.U32 R2, R7, 0x2, R2 ;  /* 0x0000000207028825 */ /* 0x001fc800078e0002 */
[----:B------:R-:W-:-:S04]  /*0320*/  @!P2 IMAD.WIDE.U32 R12, R21, 0x2, R12 ;  /* 0x00000002150ca825 */ /* 0x000fc800078e000c */
[----:B------:R-:W-:Y:S01]  /*0330*/  @!P2 IMAD.WIDE.U32 R10, R21, 0x2, R10 ;  /* 0x00000002150aa825 */ /* 0x000fe200078e000a */
[----:B------:R-:W-:Y:S02]  /*0340*/  PRMT R21, RZ, 0x7610, R21 ;  /* 0x00007610ff157816 */ /* 0x000fe40000000015 */
[-C--:B------:R-:W-:Y:S02]  /*0350*/  ISETP.GE.AND P1, PT, R9, R14.reuse, PT ;  /* 0x0000000e0900720c */ /* 0x080fe40003f26270 */
[----:B------:R0:W5:Y:S04]  /*0360*/  @!P2 LDG.E.U16 R26, desc[UR4][R10.64] ;  /* 0x000000040a1aa981 */ /* 0x000168000c1e1500 */
[----:B------:R0:W5:Y:S01]  /*0370*/  @!P2 LDG.E.U16 R21, desc[UR4][R12.64] ;  /* 0x000000040c15a981 */ /* 0x000162000c1e1500 */
[----:B------:R-:W-:Y:S01]  /*0380*/  ISETP.GE.AND P2, PT, R5, R14, PT ;  /* 0x0000000e0500720c */ /* 0x000fe20003f46270 */
[----:B------:R-:W-:-:S02]  /*0390*/  VIADD R5, R19, 0x180 ;  /* 0x0000018013057836 */ /* 0x000fc40000000000 */
[----:B------:R-:W-:-:S05]  /*03a0*/  @!P0 IMAD.MOV.U32 R19, RZ, RZ, R9 ;  /* 0x000000ffff138224 */ /* 0x000fca00078e0009 */
[----:B------:R-:W-:Y:S01]  /*03b0*/  ISETP.GE.AND P3, PT, R19, R14, PT ;  /* 0x0000000e1300720c */ /* 0x000fe20003f66270 */
[----:B------:R-:W-:Y:S01]  /*03c0*/  BSSY B0, `(.L_x_1424) ;  /* 0x0000019000007945 */ /* 0x000fe20003800000 */
[----:B---3--:R-:W-:Y:S02]  /*03d0*/  @!P0 IMAD.U32 R16, R16, 0x10000, RZ ;  /* 0x0001000010108824 */ /* 0x008fe400078e00ff */
[----:B----4-:R-:W-:-:S05]  /*03e0*/  @!P0 IMAD.U32 R15, R15, 0x10000, RZ ;  /* 0x000100000f0f8824 */ /* 0x010fca00078e00ff */
[----:B------:R-:W-:-:S04]  /*03f0*/  @!P0 FMNMX.FTZ R15, R16, R15, PT ;  /* 0x0000000f100f8209 */ /* 0x000fc80003810000 */
[----:B------:R-:W-:-:S05]  /*0400*/  @!P0 F2FP.BF16.F32.PACK_AB R20, RZ, R15 ;  /* 0x0000000fff14823e */ /* 0x000fca00000010ff */
[----:B------:R0:W-:Y:S01]  /*0410*/  @!P0 STG.E.U16 desc[UR4][R2.64], R20 ;  /* 0x0000001402008986 */ /* 0x0001e2000c101504 */
[----:B--2---:R-:W-:Y:S02]  /*0420*/  @!P1 IMAD.U32 R24, R24, 0x10000, RZ ;  /* 0x0001000018189824 */ /* 0x004fe400078e00ff */
[----:B------:R-:W-:Y:S01]  /*0430*/  @!P2 IMAD.U32 R22, R22, 0x10000, RZ ;  /* 0x000100001616a824 */ /* 0x000fe200078e00ff */
[----:B------:R-:W-:Y:S02]  /*0440*/  @!P2 SHF.L.U32 R23, R23, 0x10, RZ ;  /* 0x000000101717a819 */ /* 0x000fe400000006ff */
[----:B------:R-:W-:Y:S02]  /*0450*/  @!P1 SHF.L.U32 R25, R25, 0x10, RZ ;  /* 0x0000001019199819 */ /* 0x000fe400000006ff */
[----:B------:R-:W-:Y:S02]  /*0460*/  @!P2 FMNMX.FTZ R22, R22, R23, PT ;  /* 0x000000171616a209 */ /* 0x000fe40003810000 */
[----:B------:R-:W-:-:S02]  /*0470*/  @!P1 FMNMX.FTZ R24, R25, R24, PT ;  /* 0x0000001819189209 */ /* 0x000fc40003810000 */
[----:B------:R-:W-:Y:S02]  /*0480*/  @!P2 F2FP.BF16.F32.PACK_AB R18, RZ, R22 ;  /* 0x00000016ff12a23e */ /* 0x000fe400000010ff */
[----:B------:R-:W-:Y:S01]  /*0490*/  @!P1 F2FP.BF16.F32.PACK_AB R17, RZ, R24 ;  /* 0x00000018ff11923e */ /* 0x000fe200000010ff */
[----:B0-----:R-:W-:Y:S06]  /*04a0*/  @P3 BRA `(.L_x_1425) ;  /* 0x0000000000283947 */ /* 0x001fec0003800000 */
[----:B------:R-:W0:Y:S01]  /*04b0*/  LDC.64 R6, c[0x0][0x218] ;  /* 0x00008600ff067b82 */ /* 0x000e220000000a00 */
[----:B------:R-:W-:Y:S02]  /*04c0*/  IMAD R3, R0, 0x200, R19 ;  /* 0x0000020000037824 */ /* 0x000fe400078e0213 */
        /* <DEDUP_REMOVED lines=8> */
.L_x_1425:
[----:B------:R-:W-:Y:S05]  /*0550*/  BSYNC B0 ;  /* 0x0000000000007941 */ /* 0x000fea0003800000 */
.L_x_1424:
[-C--:B------:R-:W-:Y:S02]  /*0560*/  ISETP.GE.AND P1, PT, R19, R14.reuse, PT ;  /* 0x0000000e1300720c */ /* 0x080fe40003f26270 */
[----:B------:R-:W-:-:S11]  /*0570*/  ISETP.GE.AND P0, PT, R5, R14, PT ;  /* 0x0000000e0500720c */ /* 0x000fd60003f06270 */
[----:B------:R-:W-:Y:S05]  /*0580*/  @P1 EXIT ;  /* 0x000000000000194d */ /* 0x000fea0003800000 */
[----:B0-----:R-:W0:Y:S01]  /*0590*/  LDC.64 R2, c[0x0][0x218] ;  /* 0x00008600ff027b82 */ /* 0x001e220000000a00 */
[----:B-----5:R-:W-:Y:S01]  /*05a0*/  @!P0 IMAD.U32 R21, R21, 0x10000, RZ ;  /* 0x0001000015158824 */ /* 0x020fe200078e00ff */
[----:B------:R-:W-:Y:S01]  /*05b0*/  @!P0 SHF.L.U32 R26, R26, 0x10, RZ ;  /* 0x000000101a1a8819 */ /* 0x000fe200000006ff */
[----:B------:R-:W-:-:S03]  /*05c0*/  IMAD R19, R0, 0x200, R19 ;  /* 0x0000020000137824 */ /* 0x000fc600078e0213 */
[----:B------:R-:W-:-:S04]  /*05d0*/  @!P0 FMNMX.FTZ R21, R21, R26, PT ;  /* 0x0000001a15158209 */ /* 0x000fc80003810000 */
[----:B------:R-:W-:Y:S01]  /*05e0*/  @!P0 F2FP.BF16.F32.PACK_AB R4, RZ, R21 ;  /* 0x00000015ff04823e */ /* 0x000fe200000010ff */
[----:B0-----:R-:W-:-:S05]  /*05f0*/  IMAD.WIDE.U32 R2, R19, 0x2, R2 ;  /* 0x0000000213027825 */ /* 0x001fca00078e0002 */
[----:B------:R-:W-:Y:S01]  /*0600*/  STG.E.U16 desc[UR4][R2.64], R4 ;  /* 0x0000000402007986 */ /* 0x000fe2000c101504 */
[----:B------:R-:W-:Y:S05]  /*0610*/  EXIT ;  /* 0x000000000000794d */ /* 0x000fea0003800000 */
.L_x_1426:
        /* <DEDUP_REMOVED lines=14> */
.L_x_42113:


//--------------------- .text._ZN2at6native29vectorized_elementwise_kernelILi2ENS0_13BinaryFunctorIN3c108BFloat16ES4_S4_ZZZNS0_16fmin_kernel_cudaERNS_18TensorIteratorBaseEENKUlvE_clEvENKUlvE2_clEvEUlS4_S4_E_EESt5arrayIPcLm3EEEEviT0_T1_ --------------------------
	.section	.text._ZN2at6native29vectorized_elementwise_kernelILi2ENS0_13BinaryFunctorIN3c108BFloat16ES4_S4_ZZZNS0_16fmin_kernel_cudaERNS_18TensorIteratorBaseEENKUlvE_clEvENKUlvE2_clEvEUlS4_S4_E_EESt5arrayIPcLm3EEEEviT0_T1_,"ax",@progbits
	.align	128
        .global         _ZN2at6native29vectorized_elementwise_kernelILi2ENS0_13BinaryFunctorIN3c108BFloat16ES4_S4_ZZZNS0_16fmin_kernel_cudaERNS_18TensorIteratorBaseEENKUlvE_clEvENKUlvE2_clEvEUlS4_S4_E_EESt5arrayIPcLm3EEEEviT0_T1_
        .type           _ZN2at6native29vectorized_elementwise_kernelILi2ENS0_13BinaryFunctorIN3c108BFloat16ES4_S4_ZZZNS0_16fmin_kernel_cudaERNS_18TensorIteratorBaseEENKUlvE_clEvENKUlvE2_clEvEUlS4_S4_E_EESt5arrayIPcLm3EEEEviT0_T1_,@function
        .size           _ZN2at6native29vectorized_elementwise_kernelILi2ENS0_13BinaryFunctorIN3c108BFloat16ES4_S4_ZZZNS0_16fmin_kernel_cudaERNS_18TensorIteratorBaseEENKUlvE_clEvENKUlvE2_clEvEUlS4_S4_E_EESt5arrayIPcLm3EEEEviT0_T1_,(.L_x_42114 - _ZN2at6native29vectorized_elementwise_kernelILi2ENS0_13BinaryFunctorIN3c108BFloat16ES4_S4_ZZZNS0_16fmin_kernel_cudaERNS_18TensorIteratorBaseEENKUlvE_clEvENKUlvE2_clEvEUlS4_S4_E_EESt5arrayIPcLm3EEEEviT0_T1_)
        .other          _ZN2at6native29vectorized_elementwise_kernelILi2ENS0_13BinaryFunctorIN3c108BFloat16ES4_S4_ZZZNS0_16fmin_kernel_cudaERNS_18TensorIteratorBaseEENKUlvE_clEvENKUlvE2_clEvEUlS4_S4_E_EESt5arrayIPcLm3EEEEviT0_T1_,@"STO_CUDA_ENTRY STV_DEFAULT"
_ZN2at6native29vectorized_elementwise_kernelILi2ENS0_13BinaryFunctorIN3c108BFloat16ES4_S4_ZZZNS0_16fmin_kernel_cudaERNS_18TensorIteratorBaseEENKUlvE_clEvENKUlvE2_clEvEUlS4_S4_E_EESt5arrayIPcLm3EEEEviT0_T1_:
.text._ZN2at6native29vectorized_elementwise_kernelILi2ENS0_13BinaryFunctorIN3c108BFloat16ES4_S4_ZZZNS0_16fmin_kernel_cudaERNS_18TensorIteratorBaseEENKUlvE_clEvENKUlvE2_clEvEUlS4_S4_E_EESt5arrayIPcLm3EEEEviT0_T1_:
[----:B------:R-:W-:Y:S01]  /*0000*/  LDC R1, c[0x0][0x28] ;  /* 0x00000a00ff017b82 */ /* 0x000fe20000000800 */
[----:B------:R-:W0:Y:S01]  /*0010*/  S2R R0, SR_CTAID.X ;  /* 0x0000000000007919 */ /* 0x000e220000002500 */
[----:B------:R-:W-:Y:S01]  /*0020*/  ULDC UR4, c[0x0][0x210] ;  /* 0x0000840000047ab9 */ /* 0x000fe20000000800 */
[----:B0-----:R-:W-:-:S05]  /*0030*/  IMAD.SHL.U32 R0, R0, 0x400, RZ ;  /* 0x0000040000007824 */ /* 0x001fca00078e00ff */
[----:B------:R-:W-:Y:S01]  /*0040*/  IADD3 R2, -R0, UR4, RZ ;  /* 0x0000000400027c10 */ /* 0x000fe2000fffe1ff */
[----:B------:R-:W-:-:S03]  /*0050*/  ULDC.64 UR4, c[0x0][0x208] ;  /* 0x0000820000047ab9 */ /* 0x000fc60000000a00 */
[----:B------:R-:W-:-:S13]  /*0060*/  ISETP.GE.U32.AND P0, PT, R2, 0x400, PT ;  /* 0x000004000200780c */ /* 0x000fda0003f06070 */
[----:B------:R-:W-:Y:S05]  /*0070*/  @!P0 BRA `(.L_x_1427) ;  /* 0x0000000000ec8947 */ /* 0x000fea0003800000 */
[----:B------:R-:W0:Y:S01]  /*0080*/  S2R R2, SR_TID.X ;  /* 0x0000000000027919 */ /* 0x000e220000002100 */
[----:B------:R-:W1:Y:S08]  /*0090*/  LDC.64 R4, c[0x0][0x220] ;  /* 0x00008800ff047b82 */ /* 0x000e700000000a00 */
[----:B------:R-:W2:Y:S01]  /*00a0*/  LDC.64 R6, c[0x0][0x228] ;  /* 0x00008a00ff067b82 */ /* 0x000ea20000000a00 */
[----:B-1----:R-:W-:-:S04]  /*00b0*/  IMAD.WIDE R4, R0, 0x2, R4 ;  /* 0x0000000200047825 */ /* 0x002fc800078e0204 */
[----:B0-----:R-:W-:-:S03]  /*00c0*/  IMAD.WIDE.U32 R10, R2, 0x4, R4 ;  /* 0x00000004020a7825 */ /* 0x001fc600078e0004 */
[----:B------:R-:W0:Y:S01]  /*00d0*/  LDC.64 R4, c[0x0][0x218] ;  /* 0x00008600ff047b82 */ /* 0x000e220000000a00 */
[----:B--2---:R-:W-:Y:S01]  /*00e0*/  IMAD.WIDE R6, R0, 0x2, R6 ;  /* 0x0000000200067825 */ /* 0x004fe200078e0206 */
[----:B------:R-:W2:Y:S04]  /*00f0*/  LDG.E R15, desc[UR4][R10.64] ;  /* 0x000000040a0f7981 */ /* 0x000ea8000c1e1900 */
[----:B------:R-:W3:Y:S01]  /*0100*/  LDG.E R17, desc[UR4][R10.64+0x200] ;  /* 0x000200040a117981 */ /* 0x000ee2000c1e1900 */
[----:B------:R-:W-:-:S03]  /*0110*/  IMAD.WIDE.U32 R12, R2, 0x4, R6 ;  /* 0x00000004020c7825 */ /* 0x000fc600078e0006 */
[----:B------:R-:W4:Y:S04]  /*0120*/  LDG.E R3, desc[UR4][R10.64+0x400] ;  /* 0x000400040a037981 */ /* 0x000f28000c1e1900 */
[----:B------:R-:W5:Y:S04]  /*0130*/  LDG.E R16, desc[UR4][R12.64] ;  /* 0x000000040c107981 */ /* 0x000f68000c1e1900 */
[----:B------:R-:W3:Y:S04]  /*0140*/  LDG.E R18, desc[UR4][R12.64+0x200] ;  /* 0x000200040c127981 */ /* 0x000ee8000c1e1900 */
[----:B------:R3:W4:Y:S04]  /*0150*/  LDG.E R8, desc[UR4][R10.64+0x600] ;  /* 0x000600040a087981 */ /* 0x000728000c1e1900 */
[----:B------:R-:W4:Y:S04]  /*0160*/  LDG.E R6, desc[UR4][R12.64+0x400] ;  /* 0x000400040c067981 */ /* 0x000f28000c1e1900 */
[----:B------:R1:W4:Y:S01]  /*0170*/  LDG.E R7, desc[UR4][R12.64+0x600] ;  /* 0x000600040c077981 */ /* 0x000322000c1e1900 */
[----:B0-----:R-:W-:-:S04]  /*0180*/  IMAD.WIDE.U32 R4, R0, 0x2, R4 ;  /* 0x0000000200047825 */ /* 0x001fc800078e0004 */
[----:B------:R-:W-:Y:S01]  /*0190*/  IMAD.WIDE R4, R2, 0x4, R4 ;  /* 0x0000000402047825 */ /* 0x000fe200078e0204 */
[----:B--2---:R-:W-:-:S05]  /*01a0*/  PRMT R9, R15, 0x7632, R9 ;  /* 0x000076320f097816 */ /* 0x004fca0000000009 */
[----:B------:R-:W-:Y:S01]  /*01b0*/  IMAD.U32 R9, R9, 0x10000, RZ ;  /* 0x0001000009097824 */ /* 0x000fe200078e00ff */
[----:B-----5:R-:W-:-:S05]  /*01c0*/  PRMT R14, R16, 0x7632, R14 ;  /* 0x00007632100e7816 */ /* 0x020fca000000000e */
[----:B------:R-:W-:Y:S01]  /*01d0*/  IMAD.U32 R14, R14, 0x10000, RZ ;  /* 0x000100000e0e7824 */ /* 0x000fe200078e00ff */
[----:B---3--:R-:W-:Y:S01]  /*01e0*/  PRMT R10, R18, 0x7632, R10 ;  /* 0x00007632120a7816 */ /* 0x008fe2000000000a */
[----:B------:R-:W-:Y:S02]  /*01f0*/  IMAD.U32 R15, R15, 0x10000, RZ ;  /* 0x000100000f0f7824 */ /* 0x000fe400078e00ff */
[----:B------:R-:W-:Y:S01]  /*0200*/  IMAD.U32 R16, R16, 0x10000, RZ ;  /* 0x0001000010107824 */ /* 0x000fe200078e00ff */
[----:B------:R-:W-:Y:S02]  /*0210*/  FMNMX.FTZ R14, R9, R14, PT ;  /* 0x0000000e090e7209 */ /* 0x000fe40003810000 */
[C---:B------:R-:W-:Y:S01]  /*0220*/  PRMT R9, R17.reuse, 0x7632, R9 ;  /* 0x0000763211097816 */ /* 0x040fe20000000009 */
[----:B-1----:R-:W-:Y:S01]  /*0230*/  IMAD.U32 R12, R18, 0x10000, RZ ;  /* 0x00010000120c7824 */ /* 0x002fe200078e00ff */
[----:B------:R-:W-:Y:S02]  /*0240*/  SHF.L.U32 R11, R17, 0x10, RZ ;  /* 0x00000010110b7819 */ /* 0x000fe400000006ff */
[----:B------:R-:W-:Y:S01]  /*0250*/  FMNMX.FTZ R15, R15, R16, PT ;  /* 0x000000100f0f7209 */ /* 0x000fe20003810000 */
[----:B------:R-:W-:-:S02]  /*0260*/  IMAD.U32 R13, R9, 0x10000, RZ ;  /* 0x00010000090d7824 */ /* 0x000fc400078e00ff */
[----:B------:R-:W-:Y:S01]  /*0270*/  IMAD.U32 R16, R10, 0x10000, RZ ;  /* 0x000100000a107824 */ /* 0x000fe200078e00ff */
[----:B------:R-:W-:Y:S01]  /*0280*/  FMNMX.FTZ R10, R11, R12, PT ;  /* 0x0000000c0b0a7209 */ /* 0x000fe20003810000 */
[C---:B----4-:R-:W-:Y:S01]  /*0290*/  IMAD.U32 R12, R3.reuse, 0x10000, RZ ;  /* 0x00010000030c7824 */ /* 0x050fe200078e00ff */
[----:B------:R-:W-:Y:S01]  /*02a0*/  F2FP.BF16.F32.PACK_AB R9, R14, R15 ;  /* 0x0000000f0e09723e */ /* 0x000fe200000010ff */
[C---:B------:R-:W-:Y:S01]  /*02b0*/  IMAD.U32 R14, R8.reuse, 0x10000, RZ ;  /* 0x00010000080e7824 */ /* 0x040fe200078e00ff */
[----:B------:R-:W-:Y:S02]  /*02c0*/  PRMT R0, R3, 0x7632, R0 ;  /* 0x0000763203007816 */ /* 0x000fe40000000000 */
[----:B------:R-:W-:Y:S02]  /*02d0*/  PRMT R3, R8, 0x7632, R3 ;  /* 0x0000763208037816 */ /* 0x000fe40000000003 */
[----:B------:R-:W-:Y:S02]  /*02e0*/  FMNMX.FTZ R11, R13, R16, PT ;  /* 0x000000100d0b7209 */ /* 0x000fe40003810000 */
[----:B------:R-:W-:-:S02]  /*02f0*/  PRMT R8, R6, 0x7632, R8 ;  /* 0x0000763206087816 */ /* 0x000fc40000000008 */
[----:B------:R-:W-:Y:S02]  /*0300*/  SHF.L.U32 R13, R6, 0x10, RZ ;  /* 0x00000010060d7819 */ /* 0x000fe400000006ff */
[C---:B------:R-:W-:Y:S01]  /*0310*/  PRMT R6, R7.reuse, 0x7632, R6 ;  /* 0x0000763207067816 */ /* 0x040fe20000000006 */
[----:B------:R-:W-:Y:S02]  /*0320*/  IMAD.U32 R15, R7, 0x10000, RZ ;  /* 0x00010000070f7824 */ /* 0x000fe400078e00ff */
[----:B------:R-:W-:Y:S01]  /*0330*/  IMAD.U32 R0, R0, 0x10000, RZ ;  /* 0x0001000000007824 */ /* 0x000fe200078e00ff */
[----:B------:R-:W-:Y:S01]  /*0340*/  SHF.L.U32 R6, R6, 0x10, RZ ;  /* 0x0000001006067819 */ /* 0x000fe200000006ff */
[----:B------:R-:W-:Y:S02]  /*0350*/  IMAD.U32 R7, R8, 0x10000, RZ ;  /* 0x0001000008077824 */ /* 0x000fe400078e00ff */
[----:B------:R-:W-:Y:S01]  /*0360*/  IMAD.U32 R3, R3, 0x10000, RZ ;  /* 0x0001000003037824 */ /* 0x000fe200078e00ff */
[----:B------:R-:W-:-:S02]  /*0370*/  FMNMX.FTZ R12, R12, R13, PT ;  /* 0x0000000d0c0c7209 */ /* 0x000fc40003810000 */
[----:B------:R-:W-:Y:S02]  /*0380*/  FMNMX.FTZ R7, R0, R7, PT ;  /* 0x0000000700077209 */ /* 0x000fe40003810000 */
[----:B------:R-:W-:Y:S02]  /*0390*/  FMNMX.FTZ R14, R14, R15, PT ;  /* 0x0000000f0e0e7209 */ /* 0x000fe40003810000 */
[----:B------:R-:W-:Y:S02]  /*03a0*/  FMNMX.FTZ R3, R3, R6, PT ;  /* 0x0000000603037209 */ /* 0x000fe40003810000 */
[----:B------:R-:W-:Y:S02]  /*03b0*/  F2FP.BF16.F32.PACK_AB R11, R11, R10 ;  /* 0x0000000a0b0b723e */ /* 0x000fe400000010ff */
[----:B------:R-:W-:Y:S02]  /*03c0*/  F2FP.BF16.F32.PACK_AB R7, R7, R12 ;  /* 0x0000000c0707723e */ /* 0x000fe400000010ff */
[----:B------:R-:W-:Y:S01]  /*03d0*/  F2FP.BF16.F32.PACK_AB R3, R3, R14 ;  /* 0x0000000e0303723e */ /* 0x000fe200000010ff */
[----:B------:R-:W-:Y:S04]  /*03e0*/  STG.E desc[UR4][R4.64], R9 ;  /* 0x0000000904007986 */ /* 0x000fe8000c101904 */
[----:B------:R-:W-:Y:S04]  /*03f0*/  STG.E desc[UR4][R4.64+0x200], R11 ;  /* 0x0002000b04007986 */ /* 0x000fe8000c101904 */
[----:B------:R-:W-:Y:S04]  /*0400*/  STG.E desc[UR4][R4.64+0x400], R7 ;  /* 0x0004000704007986 */ /* 0x000fe8000c101904 */
[----:B------:R-:W-:Y:S01]  /*0410*/  STG.E desc[UR4][R4.64+0x600], R3 ;  /* 0x0006000304007986 */ /* 0x000fe2000c101904 */
[----:B------:R-:W-:Y:S05]  /*0420*/  EXIT ;  /* 0x000000000000794d */ /* 0x000fea0003800000 */
.L_x_1427:
[----:B------:R-:W0:Y:S01]  /*0430*/  S2R R3, SR_TID.X ;  /* 0x0000000000037919 */ /* 0x000e220000002100 */
[----:B------:R-:W-:Y:S02]  /*0440*/  PRMT R25, RZ, 0x7610, R25 ;  /* 0x00007610ff197816 */ /* 0x000fe40000000019 */
[----:B0-----:R-:W-:-:S13]  /*0450*/  ISETP.GE.AND P0, PT, R3, R2, PT ;  /* 0x000000020300720c */ /* 0x001fda0003f06270 */
[----:B------:R-:W-:Y:S01]  /*0460*/  @!P0 IMAD.IADD R27, R0, 0x1, R3 ;  /* 0x00000001001b8824 */ /* 0x000fe200078e0203 */
[----:B------:R-:W0:Y:S01]  /*0470*/  @!P0 LDC.64 R16, c[0x0][0x220] ;  /* 0x00008800ff108b82 */ /* 0x000e220000000a00 */
[----:B------:R-:W-:-:S05]  /*0480*/  @!P0 VIADD R3, R3, 0x80 ;  /* 0x0000008003038836 */ /* 0x000fca0000000000 */
[C---:B------:R-:W-:Y:S02]  /*0490*/  ISETP.GE.AND P1, PT, R3.reuse, R2, PT ;  /* 0x000000020300720c */ /* 0x040fe40003f26270 */
[----:B------:R-:W1:Y:S11]  /*04a0*/  @!P0 LDC.64 R22, c[0x0][0x228] ;  /* 0x00008a00ff168b82 */ /* 0x000e760000000a00 */
[----:B------:R-:W-:Y:S01]  /*04b0*/  @!P1 IMAD.IADD R11, R0, 0x1, R3 ;  /* 0x00000001000b9824 */ /* 0x000fe200078e0203 */
[----:B------:R-:W2:Y:S01]  /*04c0*/  @!P1 LDC.64 R18, c[0x0][0x220] ;  /* 0x00008800ff129b82 */ /* 0x000ea20000000a00 */
[----:B------:R-:W-:-:S02]  /*04d0*/  @!P1 VIADD R3, R3, 0x80 ;  /* 0x0000008003039836 */ /* 0x000fc40000000000 */
[----:B0-----:R-:W-:-:S03]  /*04e0*/  @!P0 IMAD.WIDE.U32 R16, R27, 0x2, R16 ;  /* 0x000000021b108825 */ /* 0x001fc600078e0010 */
[CC--:B------:R-:W-:Y:S02]  /*04f0*/  ISETP.GE.AND P2, PT, R3.reuse, R2.reuse, PT ;  /* 0x000000020300720c */ /* 0x0c0fe40003f46270 */
[----:B------:R-:W0:Y:S01]  /*0500*/  @!P1 LDC.64 R14, c[0x0][0x228] ;  /* 0x00008a00ff0e9b82 */ /* 0x000e220000000a00 */
[----:B------:R3:W4:Y:S10]  /*0510*/  @!P0 LDG.E.U16 R25, desc[UR4][R16.64] ;  /* 0x0000000410198981 */ /* 0x000734000c1e1500 */
[----:B------:R-:W-:Y:S01]  /*0520*/  @!P2 IADD3 R13, R0, R3, RZ ;  /* 0x00000003000da210 */ /* 0x000fe20007ffe0ff */
[----:B------:R-:W-:Y:S01]  /*0530*/  @!P2 VIADD R3, R3, 0x80 ;  /* 0x000000800303a836 */ /* 0x000fe20000000000 */
[----:B------:R-:W5:Y:S04]  /*0540*/  @!P2 LDC.64 R20, c[0x0][0x220] ;  /* 0x00008800ff14ab82 */ /* 0x000f680000000a00 */
[----:B------:R-:W-:-:S04]  /*0550*/  ISETP.GE.AND P3, PT, R3, R2, PT ;  /* 0x000000020300720c */ /* 0x000fc80003f66270 */
[----:B------:R-:W5:Y:S09]  /*0560*/  @!P2 LDC.64 R30, c[0x0][0x228] ;  /* 0x00008a00ff1eab82 */ /* 0x000f720000000a00 */
[----:B------:R-:W-:Y:S01]  /*0570*/  @!P3 IMAD.IADD R12, R0, 0x1, R3 ;  /* 0x00000001000cb824 */ /* 0x000fe200078e0203 */
[----:B------:R-:W5:Y:S01]  /*0580*/  @!P3 LDC.64 R28, c[0x0][0x220] ;  /* 0x00008800ff1cbb82 */ /* 0x000f620000000a00 */
[----:B------:R-:W-:-:S05]  /*0590*/  @!P3 VIADD R3, R3, 0x80 ;  /* 0x000000800303b836 */ /* 0x000fca0000000000 */
[----:B------:R-:W-:Y:S01]  /*05a0*/  ISETP.GE.AND P4, PT, R3, R2, PT ;  /* 0x000000020300720c */ /* 0x000fe20003f86270 */
[----:B-1----:R-:W-:Y:S01]  /*05b0*/  @!P0 IMAD.WIDE.U32 R22, R27, 0x2, R22 ;  /* 0x000000021b168825 */ /* 0x002fe200078e0016 */
[----:B------:R-:W-:Y:S02]  /*05c0*/  PRMT R27, RZ, 0x7610, R27 ;  /* 0x00007610ff1b7816 */ /* 0x000fe4000000001b */
[----:B---3--:R-:W-:Y:S01]  /*05d0*/  PRMT R16, RZ, 0x7610, R16 ;  /* 0x00007610ff107816 */ /* 0x008fe20000000010 */
[----:B--2---:R-:W-:Y:S01]  /*05e0*/  @!P1 IMAD.WIDE.U32 R18, R11, 0x2, R18 ;  /* 0x000000020b129825 */ /* 0x004fe200078e0012 */
[----:B------:R-:W-:-:S03]  /*05f0*/  PRMT R26, RZ, 0x7610, R26 ;  /* 0x00007610ff1a7816 */ /* 0x000fc6000000001a */
[----:B0-----:R-:W-:Y:S01]  /*0600*/  @!P1 IMAD.WIDE.U32 R14, R11, 0x2, R14 ;  /* 0x000000020b0e9825 */ /* 0x001fe200078e000e */
[----:B------:R0:W2:Y:S03]  /*0610*/  @!P1 LDG.E.U16 R27, desc[UR4][R18.64] ;  /* 0x00000004121b9981 */ /* 0x0000a6000c1e1500 */
[----:B------:R-:W-:Y:S01]  /*0620*/  @!P4 IMAD.IADD R11, R0, 0x1, R3 ;  /* 0x00000001000bc824 */ /* 0x000fe200078e0203 */
[----:B------:R1:W3:Y:S01]  /*0630*/  @!P0 LDG.E.U16 R16, desc[UR4][R22.64] ;  /* 0x0000000416108981 */ /* 0x0002e2000c1e1500 */
[----:B------:R-:W-:Y:S01]  /*0640*/  @!P4 IADD3 R3, R3, 0x80, RZ ;  /* 0x000000800303c810 */ /* 0x000fe20007ffe0ff */
[----:B-----5:R-:W-:Y:S02]  /*0650*/  @!P2 IMAD.WIDE.U32 R20, R13, 0x2, R20 ;  /* 0x000000020d14a825 */ /* 0x020fe400078e0014 */
[----:B------:R5:W2:Y:S01]  /*0660*/  @!P1 LDG.E.U16 R26, desc[UR4][R14.64] ;  /* 0x000000040e1a9981 */ /* 0x000aa2000c1e1500 */
[----:B0-----:R-:W0:Y:S01]  /*0670*/  @!P3 LDC.64 R18, c[0x0][0x228] ;  /* 0x00008a00ff12bb82 */ /* 0x001e220000000a00 */
[----:B------:R-:W-:-:S02]  /*0680*/  ISETP.GE.AND P1, PT, R3, R2, PT ;  /* 0x000000020300720c */ /* 0x000fc40003f26270 */
[----:B-1----:R-:W-:-:S05]  /*0690*/  PRMT R23, RZ, 0x7610, R23 ;  /* 0x00007610ff177816 */ /* 0x002fca0000000017 */
[----:B-----5:R-:W1:Y:S01]  /*06a0*/  @!P4 LDC.64 R14, c[0x0][0x220] ;  /* 0x00008800ff0ecb82 */ /* 0x020e620000000a00 */
[----:B------:R5:W2:Y:S01]  /*06b0*/  @!P2 LDG.E.U16 R23, desc[UR4][R20.64] ;  /* 0x000000041417a981 */ /* 0x000aa2000c1e1500 */
[----:B------:R-:W-:Y:S01]  /*06c0*/  @!P2 IMAD.WIDE.U32 R30, R13, 0x2, R30 ;  /* 0x000000020d1ea825 */ /* 0x000fe200078e001e */
[----:B------:R-:W-:-:S03]  /*06d0*/  PRMT R22, RZ, 0x7610, R22 ;  /* 0x00007610ff167816 */ /* 0x000fc60000000016 */
[----:B------:R-:W-:Y:S01]  /*06e0*/  @!P3 IMAD.WIDE.U32 R28, R12, 0x2, R28 ;  /* 0x000000020c1cb825 */ /* 0x000fe200078e001c */
[----:B-----5:R-:W-:-:S04]  /*06f0*/  PRMT R21, RZ, 0x7610, R21 ;  /* 0x00007610ff157816 */ /* 0x020fc80000000015 */
[----:B------:R5:W2:Y:S04]  /*0700*/  @!P3 LDG.E.U16 R22, desc[UR4][R28.64] ;  /* 0x000000041c16b981 */ /* 0x000aa8000c1e1500 */
[----:B------:R5:W2:Y:S02]  /*0710*/  @!P2 LDG.E.U16 R21, desc[UR4][R30.64] ;  /* 0x000000041e15a981 */ /* 0x000aa4000c1e1500 */
[----:B-----5:R-:W5:Y:S08]  /*0720*/  @!P1 LDC.64 R28, c[0x0][0x220] ;  /* 0x00008800ff1c9b82 */ /* 0x020f700000000a00 */
[----:B------:R-:W5:Y:S01]  /*0730*/  @!P4 LDC.64 R30, c[0x0][0x228] ;  /* 0x00008a00ff1ecb82 */ /* 0x000f620000000a00 */
[----:B0-----:R-:W-:Y:S01]  /*0740*/  @!P3 IMAD.WIDE.U32 R18, R12, 0x2, R18 ;  /* 0x000000020c12b825 */ /* 0x001fe200078e0012 */
[----:B------:R-:W-:-:S03]  /*0750*/  PRMT R12, RZ, 0x7610, R12 ;  /* 0x00007610ff0c7816 */ /* 0x000fc6000000000c */
[----:B-1----:R-:W-:-:S04]  /*0760*/  @!P4 IMAD.WIDE.U32 R14, R11, 0x2, R14 ;  /* 0x000000020b0ec825 */ /* 0x002fc800078e000e */
[----:B------:R-:W-:Y:S01]  /*0770*/  @!P1 IMAD.IADD R13, R0, 0x1, R3 ;  /* 0x00000001000d9824 */ /* 0x000fe200078e0203 */
[----:B------:R0:W2:Y:S01]  /*0780*/  @!P4 LDG.E.U16 R12, desc[UR4][R14.64] ;  /* 0x000000040e0cc981 */ /* 0x0000a2000c1e1500 */
[----:B------:R-:W-:Y:S01]  /*0790*/  @!P1 VIADD R3, R3, 0x80 ;  /* 0x0000008003039836 */ /* 0x000fe20000000000 */
[----:B------:R-:W-:-:S04]  /*07a0*/  PRMT R20, RZ, 0x7610, R20 ;  /* 0x00007610ff147816 */ /* 0x000fc80000000014 */
[----:B------:R-:W-:Y:S02]  /*07b0*/  ISETP.GE.AND P2, PT, R3, R2, PT ;  /* 0x000000020300720c */ /* 0x000fe40003f46270 */
[----:B------:R1:W2:Y:S01]  /*07c0*/  @!P3 LDG.E.U16 R20, desc[UR4][R18.64] ;  /* 0x000000041214b981 */ /* 0x0002a2000c1e1500 */
[----:B0-----:R-:W0:Y:S01]  /*07d0*/  @!P1 LDC.64 R14, c[0x0][0x228] ;  /* 0x00008a00ff0e9b82 */ /* 0x001e220000000a00 */
[----:B-----5:R-:W-:-:S04]  /*07e0*/  @!P1 IMAD.WIDE.U32 R28, R13, 0x2, R28 ;  /* 0x000000020d1c9825 */ /* 0x020fc800078e001c */
[----:B------:R-:W-:Y:S01]  /*07f0*/  @!P4 IMAD.WIDE.U32 R30, R11, 0x2, R30 ;  /* 0x000000020b1ec825 */ /* 0x000fe200078e001e */
[----:B------:R-:W-:Y:S02]  /*0800*/  PRMT R11, RZ, 0x7610, R11 ;  /* 0x00007610ff0b7816 */ /* 0x000fe4000000000b */
[----:B-1----:R-:W-:-:S04]  /*0810*/  PRMT R19, RZ, 0x7610, R19 ;  /* 0x00007610ff137816 */ /* 0x002fc80000000013 */
[----:B------:R1:W5:Y:S04]  /*0820*/  @!P1 LDG.E.U16 R11, desc[UR4][R28.64] ;  /* 0x000000041c0b9981 */ /* 0x000368000c1e1500 */
[----:B------:R1:W5:Y:S02]  /*0830*/  @!P4 LDG.E.U16 R19, desc[UR4][R30.64] ;  /* 0x000000041e13c981 */ /* 0x000364000c1e1500 */
[----:B-1----:R-:W1:Y:S08]  /*0840*/  @!P2 LDC.64 R28, c[0x0][0x228] ;  /* 0x00008a00ff1cab82 */ /* 0x002e700000000a00 */
[----:B------:R-:W1:Y:S01]  /*0850*/  @!P2 LDC.64 R30, c[0x0][0x220] ;  /* 0x00008800ff1eab82 */ /* 0x000e620000000a00 */
[----:B0-----:R-:W-:Y:S01]  /*0860*/  @!P1 IMAD.WIDE.U32 R14, R13, 0x2, R14 ;  /* 0x000000020d0e9825 */ /* 0x001fe200078e000e */
[----:B------:R-:W-:-:S03]  /*0870*/  PRMT R18, RZ, 0x7610, R18 ;  /* 0x00007610ff127816 */ /* 0x000fc60000000012 */
[----:B------:R-:W-:Y:S02]  /*0880*/  @!P2 IMAD.IADD R13, R0, 0x1, R3 ;  /* 0x00000001000da824 */ /* 0x000fe400078e0203 */
[----:B------:R-:W-:Y:S01]  /*0890*/  @!P2 VIADD R3, R3, 0x80 ;  /* 0x000000800303a836 */ /* 0x000fe20000000000 */
[----:B------:R0:W5:Y:S04]  /*08a0*/  @!P1 LDG.E.U16 R18, desc[UR4][R14.64] ;  /* 0x000000040e129981 */ /* 0x000168000c1e1500 */
[----:B------:R-:W-:Y:S02]  /*08b0*/  ISETP.GE.AND P1, PT, R3, R2, PT ;  /* 0x000000020300720c */ /* 0x000fe40003f26270 */
[----:B------:R-:W-:Y:S01]  /*08c0*/  PRMT R17, RZ, 0x7610, R17 ;  /* 0x00007610ff117816 */ /* 0x000fe20000000011 */
[----:B-1----:R-:W-:Y:S01]  /*08d0*/  @!P2 IMAD.WIDE.U32 R28, R13, 0x2, R28 ;  /* 0x000000020d1ca825 */ /* 0x002fe200078e001c */
[----:B0-----:R-:W-:-:S04]  /*08e0*/  PRMT R14, RZ, 0x7610, R14 ;  /* 0x00007610ff0e7816 */ /* 0x001fc8000000000e */
[----:B------:R0:W5:Y:S01]  /*08f0*/  @!P2 LDG.E.U16 R17, desc[UR4][R28.64] ;  /* 0x000000041c11a981 */ /* 0x000162000c1e1500 */
[----:B------:R-:W-:-:S05]  /*0900*/  @!P2 IMAD.WIDE.U32 R30, R13, 0x2, R30 ;  /* 0x000000020d1ea825 */ /* 0x000fca00078e001e */
[----:B------:R1:W5:Y:S01]  /*0910*/  @!P2 LDG.E.U16 R14, desc[UR4][R30.64] ;  /* 0x000000041e0ea981 */ /* 0x000362000c1e1500 */
[----:B0-----:R-:W0:Y:S08]  /*0920*/  @!P1 LDC.64 R28, c[0x0][0x228] ;  /* 0x00008a00ff1c9b82 */ /* 0x001e300000000a00 */
[----:B-1----:R-:W1:Y:S01]  /*0930*/  @!P1 LDC.64 R30, c[0x0][0x220] ;  /* 0x00008800ff1e9b82 */ /* 0x002e620000000a00 */
[----:B------:R-:W-:-:S02]  /*0940*/  @!P1 IADD3 R3, R0, R3, RZ ;  /* 0x0000000300039210 */ /* 0x000fc40007ffe0ff */
[----:B------:R-:W-:Y:S02]  /*0950*/  PRMT R13, RZ, 0x7610, R13 ;  /* 0x00007610ff0d7816 */ /* 0x000fe4000000000d */
[----:B------:R-:W-:Y:S01]  /*0960*/  PRMT R15, RZ, 0x7610, R15 ;  /* 0x00007610ff0f7816 */ /* 0x000fe2000000000f */
[----:B0-----:R-:W-:-:S05]  /*0970*/  @!P1 IMAD.WIDE.U32 R28, R3, 0x2, R28 ;  /* 0x00000002031c9825 */ /* 0x001fca00078e001c */
[----:B------:R-:W5:Y:S01]  /*0980*/  @!P1 LDG.E.U16 R15, desc[UR4][R28.64] ;  /* 0x000000041c0f9981 */ /* 0x000f62000c1e1500 */
[----:B-1----:R-:W-:-:S05]  /*0990*/  @!P1 IMAD.WIDE.U32 R30, R3, 0x2, R30 ;  /* 0x00000002031e9825 */ /* 0x002fca00078e001e */
[----:B------:R0:W5:Y:S01]  /*09a0*/  @!P1 LDG.E.U16 R13, desc[UR4][R30.64] ;  /* 0x000000041e0d9981 */ /* 0x000162000c1e1500 */
[----:B------:R-:W1:Y:S01]  /*09b0*/  S2R R3, SR_TID.X ;  /* 0x0000000000037919 */ /* 0x000e620000002100 */
[----:B0-----:R-:W0:Y:S01]  /*09c0*/  @!P0 LDC.64 R30, c[0x0][0x218] ;  /* 0x00008600ff1e8b82 */ /* 0x001e220000000a00 */
[----:B------:R-:W-:Y:S04]  /*09d0*/  BSSY B0, `(.L_x_1428) ;  /* 0x0000060000007945 */ /* 0x000fe80003800000 */
[----:B------:R-:W-:Y:S01]  /*09e0*/  BSSY B1, `(.L_x_1429) ;  /* 0x0000058000017945 */ /* 0x000fe20003800000 */
[C---:B-1----:R-:W-:Y:S02]  /*09f0*/  VIADD R28, R3.reuse, 0x200 ;  /* 0x00000200031c7836 */ /* 0x042fe40000000000 */
[----:B------:R-:W-:-:S02]  /*0a00*/  VIADD R29, R3, 0x380 ;  /* 0x00000380031d7836 */ /* 0x000fc40000000000 */
[----:B----4-:R-:W-:Y:S02]  /*0a10*/  @!P0 IMAD.U32 R25, R25, 0x10000, RZ ;  /* 0x0001000019198824 */ /* 0x010fe400078e00ff */
[----:B---3--:R-:W-:-:S05]  /*0a20*/  @!P0 IMAD.U32 R16, R16, 0x10000, RZ ;  /* 0x0001000010108824 */ /* 0x008fca00078e00ff */
[----:B------:R-:W-:Y:S01]  /*0a30*/  @!P0 FMNMX.FTZ R25, R25, R16, PT ;  /* 0x0000001019198209 */ /* 0x000fe20003810000 */
[----:B------:R-:W-:-:S05]  /*0a40*/  VIADD R16, R3, 0x80 ;  /* 0x0000008003107836 */ /* 0x000fca0000000000 */
[----:B------:R-:W-:-:S13]  /*0a50*/  ISETP.GE.AND P4, PT, R16, R2, PT ;  /* 0x000000021000720c */ /* 0x000fda0003f86270 */
[----:B--2---:R-:W-:Y:S01]  /*0a60*/  @!P4 IMAD.U32 R27, R27, 0x10000, RZ ;  /* 0x000100001b1bc824 */ /* 0x004fe200078e00ff */
[----:B------:R-:W-:-:S04]  /*0a70*/  @!P4 SHF.L.U32 R26, R26, 0x10, RZ ;  /* 0x000000101a1ac819 */ /* 0x000fc800000006ff */
[----:B------:R-:W-:Y:S01]  /*0a80*/  @!P4 FMNMX.FTZ R26, R27, R26, PT ;  /* 0x0000001a1b1ac209 */ /* 0x000fe20003810000 */
[----:B------:R-:W-:-:S05]  /*0a90*/  VIADD R27, R3, 0x100 ;  /* 0x00000100031b7836 */ /* 0x000fca0000000000 */
[-C--:B------:R-:W-:Y:S01]  /*0aa0*/  ISETP.GE.AND P1, PT, R27, R2.reuse, PT ;  /* 0x000000021b00720c */ /* 0x080fe20003f26270 */
[C---:B------:R-:W-:Y:S01]  /*0ab0*/  VIADD R27, R3.reuse, 0x180 ;  /* 0x00000180031b7836 */ /* 0x040fe20000000000 */
[----:B------:R-:W-:Y:S02]  /*0ac0*/  @!P0 F2FP.BF16.F32.PACK_AB R24, RZ, R25 ;  /* 0x00000019ff18823e */ /* 0x000fe400000010ff */
[----:B------:R-:W-:Y:S02]  /*0ad0*/  IADD3 R25, R3, 0x280, RZ ;  /* 0x0000028003197810 */ /* 0x000fe40007ffe0ff */
[-C--:B------:R-:W-:Y:S01]  /*0ae0*/  ISETP.GE.AND P2, PT, R27, R2.reuse, PT ;  /* 0x000000021b00720c */ /* 0x080fe20003f46270 */
[----:B------:R-:W-:Y:S01]  /*0af0*/  @!P0 IMAD.IADD R27, R0, 0x1, R3 ;  /* 0x00000001001b8824 */ /* 0x000fe200078e0203 */
[----:B------:R-:W-:-:S03]  /*0b00*/  ISETP.GE.AND P6, PT, R25, R2, PT ;  /* 0x000000021900720c */ /* 0x000fc60003fc6270 */
[----:B0-----:R-:W-:-:S04]  /*0b10*/  @!P0 IMAD.WIDE.U32 R30, R27, 0x2, R30 ;  /* 0x000000021b1e8825 */ /* 0x001fc800078e001e */
[----:B------:R-:W-:Y:S01]  /*0b20*/  VIADD R27, R3, 0x300 ;  /* 0x00000300031b7836 */ /* 0x000fe20000000000 */
[----:B------:R-:W-:Y:S02]  /*0b30*/  @!P4 F2FP.BF16.F32.PACK_AB R4, RZ, R26 ;  /* 0x0000001aff04c23e */ /* 0x000fe400000010ff */
[-C--:B------:R-:W-:Y:S02]  /*0b40*/  ISETP.GE.AND P3, PT, R28, R2.reuse, PT ;  /* 0x000000021c00720c */ /* 0x080fe40003f66270 */
[-C--:B------:R-:W-:Y:S02]  /*0b50*/  ISETP.GE.AND P5, PT, R27, R2.reuse, PT ;  /* 0x000000021b00720c */ /* 0x080fe40003fa6270 */
[----:B------:R-:W-:Y:S02]  /*0b60*/  ISETP.GE.AND P4, PT, R29, R2, PT ;  /* 0x000000021d00720c */ /* 0x000fe40003f86270 */
[----:B------:R-:W-:Y:S02]  /*0b70*/  PRMT R26, R24, 0x7610, R26 ;  /* 0x00007610181a7816 */ /* 0x000fe4000000001a */
[----:B------:R-:W-:-:S03]  /*0b80*/  @!P0 MOV R3, R16 ;  /* 0x0000001000038202 */ /* 0x000fc60000000f00 */
[----:B------:R0:W-:Y:S01]  /*0b90*/  @!P0 STG.E.U16 desc[UR4][R30.64], R26 ;  /* 0x0000001a1e008986 */ /* 0x0001e2000c101504 */
[----:B------:R-:W-:Y:S01]  /*0ba0*/  ISETP.GE.AND P0, PT, R3, R2, PT ;  /* 0x000000020300720c */ /* 0x000fe20003f06270 */
[----:B------:R-:W-:Y:S02]  /*0bb0*/  @!P1 IMAD.U32 R24, R21, 0x10000, RZ ;  /* 0x0001000015189824 */ /* 0x000fe400078e00ff */
[----:B------:R-:W-:Y:S02]  /*0bc0*/  @!P2 IMAD.U32 R21, R20, 0x10000, RZ ;  /* 0x000100001415a824 */ /* 0x000fe400078e00ff */
[----:B------:R-:W-:Y:S02]  /*0bd0*/  @!P1 IMAD.U32 R23, R23, 0x10000, RZ ;  /* 0x0001000017179824 */ /* 0x000fe400078e00ff */
[----:B------:R-:W-:Y:S01]  /*0be0*/  @!P2 IMAD.U32 R22, R22, 0x10000, RZ ;  /* 0x000100001616a824 */ /* 0x000fe200078e00ff */
[----:B-----5:R-:W-:Y:S01]  /*0bf0*/  @!P6 SHF.L.U32 R11, R11, 0x10, RZ ;  /* 0x000000100b0be819 */ /* 0x020fe200000006ff */
[----:B------:R-:W-:-:S02]  /*0c00*/  @!P3 IMAD.U32 R20, R12, 0x10000, RZ ;  /* 0x000100000c14b824 */ /* 0x000fc400078e00ff */
[----:B------:R-:W-:Y:S01]  /*0c10*/  @!P3 IMAD.U32 R19, R19, 0x10000, RZ ;  /* 0x000100001313b824 */ /* 0x000fe200078e00ff */
[----:B------:R-:W-:Y:S02]  /*0c20*/  @!P1 FMNMX.FTZ R16, R23, R24, PT ;  /* 0x0000001817109209 */ /* 0x000fe40003810000 */
[----:B------:R-:W-:Y:S02]  /*0c30*/  @!P2 FMNMX.FTZ R12, R22, R21, PT ;  /* 0x00000015160ca209 */ /* 0x000fe40003810000 */
[----:B------:R-:W-:Y:S02]  /*0c40*/  @!P3 FMNMX.FTZ R19, R20, R19, PT ;  /* 0x000000131413b209 */ /* 0x000fe40003810000 */
[----:B------:R-:W-:Y:S01]  /*0c50*/  @!P1 F2FP.BF16.F32.PACK_AB R5, RZ, R16 ;  /* 0x00000010ff05923e */ /* 0x000fe200000010ff */
[----:B------:R-:W-:-:S05]  /*0c60*/  @!P6 IMAD.U32 R18, R18, 0x10000, RZ ;  /* 0x000100001212e824 */ /* 0x000fca00078e00ff */
[----:B------:R-:W-:Y:S01]  /*0c70*/  @!P6 FMNMX.FTZ R11, R11, R18, PT ;  /* 0x000000120b0be209 */ /* 0x000fe20003810000 */
[----:B------:R-:W-:Y:S02]  /*0c80*/  @!P5 IMAD.U32 R17, R17, 0x10000, RZ ;  /* 0x000100001111d824 */ /* 0x000fe400078e00ff */
[----:B------:R-:W-:Y:S01]  /*0c90*/  @!P5 IMAD.U32 R14, R14, 0x10000, RZ ;  /* 0x000100000e0ed824 */ /* 0x000fe200078e00ff */
[----:B------:R-:W-:-:S04]  /*0ca0*/  @!P2 F2FP.BF16.F32.PACK_AB R6, RZ, R12 ;  /* 0x0000000cff06a23e */ /* 0x000fc800000010ff */
[----:B------:R-:W-:Y:S02]  /*0cb0*/  @!P5 FMNMX.FTZ R14, R14, R17, PT ;  /* 0x000000110e0ed209 */ /* 0x000fe40003810000 */
[----:B------:R-:W-:Y:S02]  /*0cc0*/  @!P3 F2FP.BF16.F32.PACK_AB R7, RZ, R19 ;  /* 0x00000013ff07b23e */ /* 0x000fe400000010ff */
[----:B------:R-:W-:Y:S02]  /*0cd0*/  @!P6 F2FP.BF16.F32.PACK_AB R8, RZ, R11 ;  /* 0x0000000bff08e23e */ /* 0x000fe400000010ff */
[----:B------:R-:W-:Y:S02]  /*0ce0*/  @!P5 F2FP.BF16.F32.PACK_AB R9, RZ, R14 ;  /* 0x0000000eff09d23e */ /* 0x000fe400000010ff */
[----:B------:R-:W-:Y:S01]  /*0cf0*/  @!P4 SHF.L.U32 R18, R15, 0x10, RZ ;  /* 0x000000100f12c819 */ /* 0x000fe200000006ff */
[----:B------:R-:W-:-:S05]  /*0d00*/  @!P4 IMAD.U32 R13, R13, 0x10000, RZ ;  /* 0x000100000d0dc824 */ /* 0x000fca00078e00ff */
[----:B------:R-:W-:-:S04]  /*0d10*/  @!P4 FMNMX.FTZ R13, R13, R18, PT ;  /* 0x000000120d0dc209 */ /* 0x000fc80003810000 */
        /* <DEDUP_REMOVED lines=14> */
.L_x_1430:
[----:B------:R-:W-:-:S13]  /*0e00*/  ISETP.GE.AND P0, PT, R3, R2, PT ;  /* 0x000000020300720c */ /* 0x000fda0003f06270 */
[----:B------:R-:W-:Y:S05]  /*0e10*/  @P0 BRA `(.L_x_1432) ;  /* 0x0000000000300947 */ /* 0x000fea0003800000 */
[----:B0-----:R-:W0:Y:S01]  /*0e20*/  LDC.64 R4, c[0x0][0x218] ;  /* 0x00008600ff047b82 */ /* 0x001e220000000a00 */
[----:B------:R-:W-:Y:S01]  /*0e30*/  IADD3 R11, R0, R3, RZ ;  /* 0x00000003000b7210 */ /* 0x000fe20007ffe0ff */
[----:B------:R-:W-:-:S04]  /*0e40*/  VIADD R3, R3, 0x80 ;  /* 0x0000008003037836 */ /* 0x000fc80000000000 */
[----:B0-----:R-:W-:-:S05]  /*0e50*/  IMAD.WIDE.U32 R4, R11, 0x2, R4 ;  /* 0x000000020b047825 */ /* 0x001fca00078e0004 */
[----:B------:R1:W-:Y:S02]  /*0e60*/  STG.E.U16 desc[UR4][R4.64], R6 ;  /* 0x0000000604007986 */ /* 0x0003e4000c101504 */
.L_x_1431:
[----:B------:R-:W-:-:S13]  /*0e70*/  ISETP.GE.AND P0, PT, R3, R2, PT ;  /* 0x000000020300720c */ /* 0x000fda0003f06270 */
[----:B------:R-:W-:Y:S05]  /*0e80*/  @P0 BRA `(.L_x_1433) ;  /* 0x0000000000340947 */ /* 0x000fea0003800000 */
[----:B01----:R-:W0:Y:S01]  /*0e90*/  LDC.64 R4, c[0x0][0x218] ;  /* 0x00008600ff047b82 */ /* 0x003e220000000a00 */
[----:B------:R-:W-:Y:S02]  /*0ea0*/  IMAD.IADD R11, R0, 0x1, R3 ;  /* 0x00000001000b7824 */ /* 0x000fe400078e0203 */
[----:B------:R-:W-:Y:S02]  /*0eb0*/  VIADD R3, R3, 0x80 ;  /* 0x0000008003037836 */ /* 0x000fe40000000000 */
[----:B0-----:R-:W-:-:S05]  /*0ec0*/  IMAD.WIDE.U32 R4, R11, 0x2, R4 ;  /* 0x000000020b047825 */ /* 0x001fca00078e0004 */
[----:B------:R1:W-:Y:S02]  /*0ed0*/  STG.E.U16 desc[UR4][R4.64], R7 ;  /* 0x0000000704007986 */ /* 0x0003e4000c101504 */
.L_x_1432:
        /* <DEDUP_REMOVED lines=8> */
.L_x_1433:
[----:B------:R-:W-:Y:S05]  /*0f60*/  BSYNC B1 ;  /* 0x0000000000017941 */ /* 0x000fea0003800000 */
.L_x_1429:
[----:B------:R-:W-:-:S13]  /*0f70*/  ISETP.GE.AND P0, PT, R3, R2, PT ;  /* 0x000000020300720c */ /* 0x000fda0003f06270 */
[----:B012---:R-:W0:Y:S01]  /*0f80*/  @!P0 LDC.64 R4, c[0x0][0x218] ;  /* 0x00008600ff048b82 */ /* 0x007e220000000a00 */
[----:B------:R-:W-:Y:S02]  /*0f90*/  @!P0 IMAD.IADD R7, R0, 0x1, R3 ;  /* 0x0000000100078824 */ /* 0x000fe400078e0203 */
[----:B------:R-:W-:Y:S02]  /*0fa0*/  @!P0 VIADD R3, R3, 0x80 ;  /* 0x0000008003038836 */ /* 0x000fe40000000000 */
[----:B0-----:R-:W-:-:S05]  /*0fb0*/  @!P0 IMAD.WIDE.U32 R4, R7, 0x2, R4 ;  /* 0x0000000207048825 */ /* 0x001fca00078e0004 */
[----:B------:R2:W-:Y:S02]  /*0fc0*/  @!P0 STG.E.U16 desc[UR4][R4.64], R9 ;  /* 0x0000000904008986 */ /* 0x0005e4000c101504 */
.L_x_1434:
[----:B------:R-:W-:Y:S05]  /*0fd0*/  BSYNC B0 ;  /* 0x0000000000007941 */ /* 0x000fea0003800000 */
.L_x_1428:
[----:B------:R-:W-:Y:S05]  /*0fe0*/  WARPSYNC.ALL ;  /* 0x0000000000007948 */ /* 0x000fea0003800000 */
[----:B------:R-:W-:-:S13]  /*0ff0*/  ISETP.GE.AND P0, PT, R3, R2, PT ;  /* 0x000000020300720c */ /* 0x000fda0003f06270 */
[----:B------:R-:W-:Y:S05]  /*1000*/  @P0 EXIT ;  /* 0x000000000000094d */ /* 0x000fea0003800000 */
[----:B012---:R-:W0:Y:S01]  /*1010*/  LDC.64 R4, c[0x0][0x218] ;  /* 0x00008600ff047b82 */ /* 0x007e220000000a00 */
[----:B------:R-:W-:-:S04]  /*1020*/  IMAD.IADD R3, R0, 0x1, R3 ;  /* 0x0000000100037824 */ /* 0x000fc800078e0203 */
[----:B0-----:R-:W-:-:S05]  /*1030*/  IMAD.WIDE.U32 R2, R3, 0x2, R4 ;  /* 0x0000000203027825 */ /* 0x001fca00078e0004 */
[----:B------:R-:W-:Y:S01]  /*1040*/  STG.E.U16 desc[UR4][R2.64], R10 ;  /* 0x0000000a02007986 */ /* 0x000fe2000c101504 */
[----:B------:R-:W-:Y:S05]  /*1050*/  EXIT ;  /* 0x000000000000794d */ /* 0x000fea0003800000 */
.L_x_1435:
        /* <DEDUP_REMOVED lines=10> */
.L_x_42114:


//--------------------- .text._ZN2at6native29vectorized_elementwise_kernelILi4ENS0_13BinaryFunctorIN3c108BFloat16ES4_S4_ZZZNS0_16fmin_kernel_cudaERNS_18TensorIteratorBaseEENKUlvE_clEvENKUlvE2_clEvEUlS4_S4_E_EESt5arrayIPcLm3EEEEviT0_T1_ --------------------------
	.section	.text._ZN2at6native29vectorized_elementwise_kernelILi4ENS0_13BinaryFunctorIN3c108BFloat16ES4_S4_ZZZNS0_16fmin_kernel_cudaERNS_18TensorIteratorBaseEENKUlvE_clEvENKUlvE2_clEvEUlS4_S4_E_EESt5arrayIPcLm3EEEEviT0_T1_,"ax",@progbits
	.align	128
        .global         _ZN2at6native29vectorized_elementwise_kernelILi4ENS0_13BinaryFunctorIN3c108BFloat16ES4_S4_ZZZNS0_16fmin_kernel_cudaERNS_18TensorIteratorBaseEENKUlvE_clEvENKUlvE2_clEvEUlS4_S4_E_EESt5arrayIPcLm3EEEEviT0_T1_
        .type           _ZN2at6native29vectorized_elementwise_kernelILi4ENS0_13BinaryFunctorIN3c108BFloat16ES4_S4_ZZZNS0_16fmin_kernel_cudaERNS_18TensorIteratorBaseEENKUlvE_clEvENKUlvE2_clEvEUlS4_S4_E_EESt5arrayIPcLm3EEEEviT0_T1_,@function
        .size           _ZN2at6native29vectorized_elementwise_kernelILi4ENS0_13BinaryFunctorIN3c108BFloat16ES4_S4_ZZZNS0_16fmin_kernel_cudaERNS_18TensorIteratorBaseEENKUlvE_clEvENKUlvE2_clEvEUlS4_S4_E_EESt5arrayIPcLm3EEEEviT0_T1_,(.L_x_42115 - _ZN2at6native29vectorized_elementwise_kernelILi4ENS0_13BinaryFunctorIN3c108BFloat16ES4_S4_ZZZNS0_16fmin_kernel_cudaERNS_18TensorIteratorBaseEENKUlvE_clEvENKUlvE2_clEvEUlS4_S4_E_EESt5arrayIPcLm3EEEEviT0_T1_)
        .other          _ZN2at6native29vectorized_elementwise_kernelILi4ENS0_13BinaryFunctorIN3c108BFloat16ES4_S4_ZZZNS0_16fmin_kernel_cudaERNS_18TensorIteratorBaseEENKUlvE_clEvENKUlvE2_clEvEUlS4_S4_E_EESt5arrayIPcLm3EEEEviT0_T1_,@"STO_CUDA_ENTRY STV_DEFAULT"
_ZN2at6native29vectorized_elementwise_kernelILi4ENS0_13BinaryFunctorIN3c108BFloat16ES4_S4_ZZZNS0_16fmin_kernel_cudaERNS_18TensorIteratorBaseEENKUlvE_clEvENKUlvE2_clEvEUlS4_S4_E_EESt5arrayIPcLm3EEEEviT0_T1_:
.text._ZN2at6native29vectorized_elementwise_kernelILi4ENS0_13BinaryFunctorIN3c108BFloat16ES4_S4_ZZZNS0_16fmin_kernel_cudaERNS_18TensorIteratorBaseEENKUlvE_clEvENKUlvE2_clEvEUlS4_S4_E_EESt5arrayIPcLm3EEEEviT0_T1_:
        /* <DEDUP_REMOVED lines=10> */
[----:B------:R-:W2:Y:S08]  /*00a0*/  LDC.64 R6, c[0x0][0x228] ;  /* 0x00008a00ff067b82 */ /* 0x000eb00000000a00 */
[----:B------:R-:W3:Y:S01]  /*00b0*/  LDC.64 R8, c[0x0][0x218] ;  /* 0x00008600ff087b82 */ /* 0x000ee20000000a00 */
[----:B-1----:R-:W-:-:S04]  /*00c0*/  IMAD.WIDE R4, R0, 0x2, R4 ;  /* 0x0000000200047825 */ /* 0x002fc800078e0204 */
[----:B0-----:R-:W-:-:S04]  /*00d0*/  IMAD.WIDE.U32 R12, R2, 0x8, R4 ;  /* 0x00000008020c7825 */ /* 0x001fc800078e0004 */
[----:B--2---:R-:W-:Y:S01]  /*00e0*/  IMAD.WIDE R6, R0, 0x2, R6 ;  /* 0x0000000200067825 */ /* 0x004fe200078e0206 */
[----:B------:R-:W2:Y:S04]  /*00f0*/  LDG.E.64 R18, desc[UR4][R12.64] ;  /* 0x000000040c127981 */ /* 0x000ea8000c1e1b00 */
[----:B------:R0:W4:Y:S01]  /*0100*/  LDG.E.64 R4, desc[UR4][R12.64+0x400] ;  /* 0x000400040c047981 */ /* 0x000122000c1e1b00 */
[----:B------:R-:W-:-:S05]  /*0110*/  IMAD.WIDE.U32 R14, R2, 0x8, R6 ;  /* 0x00000008020e7825 */ /* 0x000fca00078e0006 */
[----:B------:R-:W5:Y:S04]  /*0120*/  LDG.E.64 R10, desc[UR4][R14.64] ;  /* 0x000000040e0a7981 */ /* 0x000f68000c1e1b00 */
[----:B------:R4:W4:Y:S01]  /*0130*/  LDG.E.64 R6, desc[UR4][R14.64+0x400] ;  /* 0x000400040e067981 */ /* 0x000922000c1e1b00 */
[----:B---3--:R-:W-:-:S04]  /*0140*/  IMAD.WIDE.U32 R8, R0, 0x2, R8 ;  /* 0x0000000200087825 */ /* 0x008fc800078e0008 */
[----:B------:R-:W-:Y:S01]  /*0150*/  IMAD.WIDE R8, R2, 0x8, R8 ;  /* 0x0000000802087825 */ /* 0x000fe200078e0208 */
[----:B--2---:R-:W-:-:S03]  /*0160*/  PRMT R16, R19, 0x7632, R16 ;  /* 0x0000763213107816 */ /* 0x004fc60000000010 */
[----:B------:R-:W-:Y:S01]  /*0170*/  IMAD.U32 R20, R19, 0x10000, RZ ;  /* 0x0001000013147824 */ /* 0x000fe200078e00ff */
[C---:B-----5:R-:W-:Y:S01]  /*0180*/  PRMT R17, R10.reuse, 0x7632, R17 ;  /* 0x000076320a117816 */ /* 0x060fe20000000011 */
[----:B------:R-:W-:Y:S01]  /*0190*/  IMAD.U32 R19, R10, 0x10000, RZ ;  /* 0x000100000a137824 */ /* 0x000fe200078e00ff */
[C---:B------:R-:W-:Y:S01]  /*01a0*/  PRMT R10, R11.reuse, 0x7632, R10 ;  /* 0x000076320b0a7816 */ /* 0x040fe2000000000a */
[----:B------:R-:W-:Y:S02]  /*01b0*/  IMAD.U32 R11, R11, 0x10000, RZ ;  /* 0x000100000b0b7824 */ /* 0x000fe400078e00ff */
[----:B------:R-:W-:Y:S02]  /*01c0*/  IMAD.U32 R16, R16, 0x10000, RZ ;  /* 0x0001000010107824 */ /* 0x000fe400078e00ff */
[----:B0-----:R-:W-:Y:S01]  /*01d0*/  IMAD.U32 R13, R10, 0x10000, RZ ;  /* 0x000100000a0d7824 */ /* 0x001fe200078e00ff */
[----:B------:R-:W-:Y:S01]  /*01e0*/  FMNMX.FTZ R10, R20, R11, PT ;  /* 0x0000000b140a7209 */ /* 0x000fe20003810000 */
[----:B----4-:R-:W-:Y:S01]  /*01f0*/  IMAD.U32 R15, R5, 0x10000, RZ ;  /* 0x00010000050f7824 */ /* 0x010fe200078e00ff */
[----:B------:R-:W-:-:S02]  /*0200*/  PRMT R0, R4, 0x7632, R0 ;  /* 0x0000763204007816 */ /* 0x000fc40000000000 */
[----:B------:R-:W-:Y:S01]  /*0210*/  FMNMX.FTZ R11, R16, R13, PT ;  /* 0x0000000d100b7209 */ /* 0x000fe20003810000 */
[----:B------:R-:W-:Y:S01]  /*0220*/  IMAD.U32 R13, R4, 0x10000, RZ ;  /* 0x00010000040d7824 */ /* 0x000fe200078e00ff */
[----:B------:R-:W-:Y:S02]  /*0230*/  PRMT R4, R5, 0x7632, R4 ;  /* 0x0000763205047816 */ /* 0x000fe40000000004 */
[----:B------:R-:W-:Y:S02]  /*0240*/  PRMT R5, R6, 0x7632, R5 ;  /* 0x0000763206057816 */ /* 0x000fe40000000005 */
[----:B------:R-:W-:Y:S02]  /*0250*/  PRMT R3, R18, 0x7632, R3 ;  /* 0x0000763212037816 */ /* 0x000fe40000000003 */
[----:B------:R-:W-:Y:S02]  /*0260*/  SHF.L.U32 R14, R6, 0x10, RZ ;  /* 0x00000010060e7819 */ /* 0x000fe400000006ff */
[----:B------:R-:W-:Y:S01]  /*0270*/  PRMT R6, R7, 0x7632, R6 ;  /* 0x0000763207067816 */ /* 0x000fe20000000006 */
[----:B------:R-:W-:Y:S01]  /*0280*/  IMAD.U32 R18, R18, 0x10000, RZ ;  /* 0x0001000012127824 */ /* 0x000fe200078e00ff */
[----:B------:R-:W-:Y:S01]  /*0290*/  SHF.L.U32 R12, R3, 0x10, RZ ;  /* 0x00000010030c7819 */ /* 0x000fe200000006ff */
[----:B------:R-:W-:-:S02]  /*02a0*/  IMAD.U32 R17, R17, 0x10000, RZ ;  /* 0x0001000011117824 */ /* 0x000fc400078e00ff */
[----:B------:R-:W-:Y:S01]  /*02b0*/  IMAD.U32 R16, R7, 0x10000, RZ ;  /* 0x0001000007107824 */ /* 0x000fe200078e00ff */
[----:B------:R-:W-:Y:S01]  /*02c0*/  SHF.L.U32 R7, R6, 0x10, RZ ;  /* 0x0000001006077819 */ /* 0x000fe200000006ff */
[----:B------:R-:W-:Y:S02]  /*02d0*/  IMAD.U32 R0, R0, 0x10000, RZ ;  /* 0x0001000000007824 */ /* 0x000fe400078e00ff */
[----:B------:R-:W-:Y:S02]  /*02e0*/  IMAD.U32 R4, R4, 0x10000, RZ ;  /* 0x0001000004047824 */ /* 0x000fe400078e00ff */
[----:B------:R-:W-:Y:S01]  /*02f0*/  IMAD.U32 R5, R5, 0x10000, RZ ;  /* 0x0001000005057824 */ /* 0x000fe200078e00ff */
[----:B------:R-:W-:Y:S02]  /*0300*/  FMNMX.FTZ R3, R18, R19, PT ;  /* 0x0000001312037209 */ /* 0x000fe40003810000 */
[----:B------:R-:W-:Y:S02]  /*0310*/  FMNMX.FTZ R12, R12, R17, PT ;  /* 0x000000110c0c7209 */ /* 0x000fe40003810000 */
[----:B------:R-:W-:-:S02]  /*0320*/  FMNMX.FTZ R13, R13, R14, PT ;  /* 0x0000000e0d0d7209 */ /* 0x000fc40003810000 */
[----:B------:R-:W-:Y:S02]  /*0330*/  FMNMX.FTZ R15, R15, R16, PT ;  /* 0x000000100f0f7209 */ /* 0x000fe40003810000 */
[----:B------:R-:W-:Y:S02]  /*0340*/  FMNMX.FTZ R0, R0, R5, PT ;  /* 0x0000000500007209 */ /* 0x000fe40003810000 */
[----:B------:R-:W-:Y:S02]  /*0350*/  FMNMX.FTZ R4, R4, R7, PT ;  /* 0x0000000704047209 */ /* 0x000fe40003810000 */
[----:B------:R-:W-:Y:S02]  /*0360*/  F2FP.BF16.F32.PACK_AB R2, R12, R3 ;  /* 0x000000030c02723e */ /* 0x000fe400000010ff */
[----:B------:R-:W-:Y:S02]  /*0370*/  F2FP.BF16.F32.PACK_AB R3, R11, R10 ;  /* 0x0000000a0b03723e */ /* 0x000fe400000010ff */
[----:B------:R-:W-:-:S02]  /*0380*/  F2FP.BF16.F32.PACK_AB R14, R0, R13 ;  /* 0x0000000d000e723e */ /* 0x000fc400000010ff */
[----:B------:R-:W-:Y:S01]  /*0390*/  F2FP.BF16.F32.PACK_AB R15, R4, R15 ;  /* 0x0000000f040f723e */ /* 0x000fe200000010ff */
[----:B------:R-:W-:Y:S04]  /*03a0*/  STG.E.64 desc[UR4][R8.64], R2 ;  /* 0x0000000208007986 */ /* 0x000fe8000c101b04 */
[----:B------:R-:W-:Y:S01]  /*03b0*/  STG.E.64 desc[UR4][R8.64+0x400], R14 ;  /* 0x0004000e08007986 */ /* 0x000fe2000c101b04 */
[----:B------:R-:W-:Y:S05]  /*03c0*/  EXIT ;  /* 0x000000000000794d */ /* 0x000fea0003800000 */
.L_x_1436:
        /* <DEDUP_REMOVED lines=157> */
.L_x_1439:
[----:B------:R-:W-:-:S13]  /*0da0*/  ISETP.GE.AND P0, PT, R3, R2, PT ;  /* 0x000000020300720c */ /* 0x000fda0003f06270 */
[----:B------:R-:W-:Y:S05]  /*0db0*/  @P0 BRA `(.L_x_1441) ;  /* 0x0000000000300947 */ /* 0x000fea0003800000 */
[----:B0-----:R-:W0:Y:S01]  /*0dc0*/  LDC.64 R4, c[0x0][0x218] ;  /* 0x00008600ff047b82 */ /* 0x001e220000000a00 */
[----:B------:R-:W-:Y:S01]  /*0dd0*/  IADD3 R11, R0, R3, RZ ;  /* 0x00000003000b7210 */ /* 0x000fe20007ffe0ff */
[----:B------:R-:W-:-:S04]  /*0de0*/  VIADD R3, R3, 0x80 ;  /* 0x0000008003037836 */ /* 0x000fc80000000000 */
[----:B0-----:R-:W-:-:S05]  /*0df0*/  IMAD.WIDE.U32 R4, R11, 0x2, R4 ;  /* 0x000000020b047825 */ /* 0x001fca00078e0004 */
[----:B------:R1:W-:Y:S02]  /*0e00*/  STG.E.U16 desc[UR4][R4.64], R6 ;  /* 0x0000000604007986 */ /* 0x0003e4000c101504 */
.L_x_1440:
[----:B------:R-:W-:-:S13]  /*0e10*/  ISETP.GE.AND P0, PT, R3, R2, PT ;  /* 0x000000020300720c */ /* 0x000fda0003f06270 */
[----:B------:R-:W-:Y:S05]  /*0e20*/  @P0 BRA `(.L_x_1442) ;  /* 0x0000000000340947 */ /* 0x000fea0003800000 */
[----:B01----:R-:W0:Y:S01]  /*0e30*/  LDC.64 R4, c[0x0][0x218] ;  /* 0x00008600ff047b82 */ /* 0x003e220000000a00 */
[----:B------:R-:W-:Y:S02]  /*0e40*/  IMAD.IADD R11, R0, 0x1, R3 ;  /* 0x00000001000b7824 */ /* 0x000fe400078e0203 */
[----:B------:R-:W-:Y:S02]  /*0e50*/  VIADD R3, R3, 0x80 ;  /* 0x0000008003037836 */ /* 0x000fe40000000000 */
[----:B0-----:R-:W-:-:S05]  /*0e60*/  IMAD.WIDE.U32 R4, R11, 0x2, R4 ;  /* 0x000000020b047825 */ /* 0x001fca00078e0004 */
[----:B------:R1:W-:Y:S02]  /*0e70*/  STG.E.U16 desc[UR4][R4.64], R7 ;  /* 0x0000000704007986 */ /* 0x0003e4000c101504 */
.L_x_1441:
        /* <DEDUP_REMOVED lines=8> */
.L_x_1442:
[----:B------:R-:W-:Y:S05]  /*0f00*/  BSYNC B1 ;  /* 0x0000000000017941 */ /* 0x000fea0003800000 */
.L_x_1438:
[----:B------:R-:W-:-:S13]  /*0f10*/  ISETP.GE.AND P0, PT, R3, R2, PT ;  /* 0x000000020300720c */ /* 0x000fda0003f06270 */
[----:B012---:R-:W0:Y:S01]  /*0f20*/  @!P0 LDC.64 R4, c[0x0][0x218] ;  /* 0x00008600ff048b82 */ /* 0x007e220000000a00 */
[----:B------:R-:W-:Y:S02]  /*0f30*/  @!P0 IMAD.IADD R7, R0, 0x1, R3 ;  /* 0x0000000100078824 */ /* 0x000fe400078e0203 */
[----:B------:R-:W-:Y:S02]  /*0f40*/  @!P0 VIADD R3, R3, 0x80 ;  /* 0x0000008003038836 */ /* 0x000fe40000000000 */
[----:B0-----:R-:W-:-:S05]  /*0f50*/  @!P0 IMAD.WIDE.U32 R4, R7, 0x2, R4 ;  /* 0x0000000207048825 */ /* 0x001fca00078e0004 */
[----:B------:R2:W-:Y:S02]  /*0f60*/  @!P0 STG.E.U16 desc[UR4][R4.64], R9 ;  /* 0x0000000904008986 */ /* 0x0005e4000c101504 */
.L_x_1443:
[----:B------:R-:W-:Y:S05]  /*0f70*/  BSYNC B0 ;  /* 0x0000000000007941 */ /* 0x000fea0003800000 */
.L_x_1437:
        /* <DEDUP_REMOVED lines=8> */
.L_x_1444:
        /* <DEDUP_REMOVED lines=16> */
.L_x_42115:


//--------------------- .text._ZN2at6native29vectorized_elementwise_kernelILi8ENS0_13BinaryFunctorIN3c108BFloat16ES4_S4_ZZZNS0_16fmin_kernel_cudaERNS_18TensorIteratorBaseEENKUlvE_clEvENKUlvE2_clEvEUlS4_S4_E_EESt5arrayIPcLm3EEEEviT0_T1_ --------------------------
	.section	.text._ZN2at6native29vectorized_elementwise_kernelILi8ENS0_13BinaryFunctorIN3c108BFloat16ES4_S4_ZZZNS0_16fmin_kernel_cudaERNS_18TensorIteratorBaseEENKUlvE_clEvENKUlvE2_clEvEUlS4_S4_E_EESt5arrayIPcLm3EEEEviT0_T1_,"ax",@progbits
	.align	128
        .global         _ZN2at6native29vectorized_elementwise_kernelILi8ENS0_13BinaryFunctorIN3c108BFloat16ES4_S4_ZZZNS0_16fmin_kernel_cudaERNS_18TensorIteratorBaseEENKUlvE_clEvENKUlvE2_clEvEUlS4_S4_E_EESt5arrayIPcLm3EEEEviT0_T1_
        .type           _ZN2at6native29vectorized_elementwise_kernelILi8ENS0_13BinaryFunctorIN3c108BFloat16ES4_S4_ZZZNS0_16fmin_kernel_cudaERNS_18TensorIteratorBaseEENKUlvE_clEvENKUlvE2_clEvEUlS4_S4_E_EESt5arrayIPcLm3EEEEviT0_T1_,@function
        .size           _ZN2at6native29vectorized_elementwise_kernelILi8ENS0_13BinaryFunctorIN3c108BFloat16ES4_S4_ZZZNS0_16fmin_kernel_cudaERNS_18TensorIteratorBaseEENKUlvE_clEvENKUlvE2_clEvEUlS4_S4_E_EESt5arrayIPcLm3EEEEviT0_T1_,(.L_x_42116 - _ZN2at6native29vectorized_elementwise_kernelILi8ENS0_13BinaryFunctorIN3c108BFloat16ES4_S4_ZZZNS0_16fmin_kernel_cudaERNS_18TensorIteratorBaseEENKUlvE_clEvENKUlvE2_clEvEUlS4_S4_E_EESt5arrayIPcLm3EEEEviT0_T1_)
        .other          _ZN2at6native29vectorized_elementwise_kernelILi8ENS0_13BinaryFunctorIN3c108BFloat16ES4_S4_ZZZNS0_16fmin_kernel_cudaERNS_18TensorIteratorBaseEENKUlvE_clEvENKUlvE2_clEvEUlS4_S4_E_EESt5arrayIPcLm3EEEEviT0_T1_,@"STO_CUDA_ENTRY STV_DEFAULT"
_ZN2at6native29vectorized_elementwise_kernelILi8ENS0_13BinaryFunctorIN3c108BFloat16ES4_S4_ZZZNS0_16fmin_kernel_cudaERNS_18TensorIteratorBaseEENKUlvE_clEvENKUlvE2_clEvEUlS4_S4_E_EESt5arrayIPcLm3EEEEviT0_T1_:
.text._ZN2at6native29vectorized_elementwise_kernelILi8ENS0_13BinaryFunctorIN3c108BFloat16ES4_S4_ZZZNS0_16fmin_kernel_cudaERNS_18TensorIteratorBaseEENKUlvE_clEvENKUlvE2_clEvEUlS4_S4_E_EESt5arrayIPcLm3EEEEviT0_T1_:
        /* <DEDUP_REMOVED lines=12> */
[----:B0-----:R-:W-:-:S04]  /*00c0*/  IMAD.WIDE.U32 R14, R12, 0x10, R2 ;  /* 0x000000100c0e7825 */ /* 0x001fc800078e0002 */
[----:B--2---:R-:W-:Y:S01]  /*00d0*/  IMAD.WIDE R2, R0, 0x2, R4 ;  /* 0x0000000200027825 */ /* 0x004fe200078e0204 */
[----:B------:R-:W2:Y:S03]  /*00e0*/  LDG.E.128 R8, desc[UR4][R14.64] ;  /* 0x000000040e087981 */ /* 0x000ea6000c1e1d00 */
[----:B------:R-:W-:Y:S02]  /*00f0*/  IMAD.WIDE.U32 R4, R12, 0x10, R2 ;  /* 0x000000100c047825 */ /* 0x000fe400078e0002 */
[----:B------:R-:W0:Y:S04]  /*0100*/  LDC.64 R2, c[0x0][0x218] ;  /* 0x00008600ff027b82 */ /* 0x000e280000000a00 */
[----:B------:R-:W3:Y:S01]  /*0110*/  LDG.E.128 R4, desc[UR4][R4.64] ;  /* 0x0000000404047981 */ /* 0x000ee2000c1e1d00 */
[----:B0-----:R-:W-:-:S04]  /*0120*/  IMAD.WIDE.U32 R2, R0, 0x2, R2 ;  /* 0x0000000200027825 */ /* 0x001fc800078e0002 */
[----:B------:R-:W-:Y:S01]  /*0130*/  IMAD.WIDE R2, R12, 0x10, R2 ;  /* 0x000000100c027825 */ /* 0x000fe200078e0202 */
[----:B--2---:R-:W-:-:S03]  /*0140*/  PRMT R13, R8, 0x7632, R13 ;  /* 0x00007632080d7816 */ /* 0x004fc6000000000d */
[----:B------:R-:W-:Y:S01]  /*0150*/  IMAD.U32 R16, R8, 0x10000, RZ ;  /* 0x0001000008107824 */ /* 0x000fe200078e00ff */
[C---:B------:R-:W-:Y:S01]  /*0160*/  PRMT R8, R9.reuse, 0x7632, R8 ;  /* 0x0000763209087816 */ /* 0x040fe20000000008 */
[----:B------:R-:W-:Y:S01]  /*0170*/  IMAD.U32 R17, R9, 0x10000, RZ ;  /* 0x0001000009117824 */ /* 0x000fe200078e00ff */
[C---:B------:R-:W-:Y:S01]  /*0180*/  PRMT R9, R10.reuse, 0x7632, R9 ;  /* 0x000076320a097816 */ /* 0x040fe20000000009 */
[----:B------:R-:W-:Y:S01]  /*0190*/  IMAD.U32 R19, R10, 0x10000, RZ ;  /* 0x000100000a137824 */ /* 0x000fe200078e00ff */
[C---:B------:R-:W-:Y:S01]  /*01a0*/  PRMT R10, R11.reuse, 0x7632, R10 ;  /* 0x000076320b0a7816 */ /* 0x040fe2000000000a */
[----:B------:R-:W-:Y:S02]  /*01b0*/  IMAD.U32 R21, R11, 0x10000, RZ ;  /* 0x000100000b157824 */ /* 0x000fe400078e00ff */
[----:B------:R-:W-:Y:S01]  /*01c0*/  IMAD.U32 R13, R13, 0x10000, RZ ;  /* 0x000100000d0d7824 */ /* 0x000fe200078e00ff */
[C---:B---3--:R-:W-:Y:S01]  /*01d0*/  SHF.L.U32 R15, R4.reuse, 0x10, RZ ;  /* 0x00000010040f7819 */ /* 0x048fe200000006ff */
[C---:B------:R-:W-:Y:S01]  /*01e0*/  IMAD.U32 R18, R5.reuse, 0x10000, RZ ;  /* 0x0001000005127824 */ /* 0x040fe200078e00ff */
[----:B------:R-:W-:Y:S01]  /*01f0*/  PRMT R11, R4, 0x7632, R11 ;  /* 0x00007632040b7816 */ /* 0x000fe2000000000b */
[C---:B------:R-:W-:Y:S01]  /*0200*/  IMAD.U32 R20, R6.reuse, 0x10000, RZ ;  /* 0x0001000006147824 */ /* 0x040fe200078e00ff */
[----:B------:R-:W-:Y:S01]  /*0210*/  PRMT R4, R5, 0x7632, R4 ;  /* 0x0000763205047816 */ /* 0x000fe20000000004 */
[----:B------:R-:W-:Y:S01]  /*0220*/  IMAD.U32 R22, R7, 0x10000, RZ ;  /* 0x0001000007167824 */ /* 0x000fe200078e00ff */
[----:B------:R-:W-:Y:S01]  /*0230*/  PRMT R5, R6, 0x7632, R5 ;  /* 0x0000763206057816 */ /* 0x000fe20000000005 */
[----:B------:R-:W-:Y:S01]  /*0240*/  IMAD.U32 R0, R11, 0x10000, RZ ;  /* 0x000100000b007824 */ /* 0x000fe200078e00ff */
[----:B------:R-:W-:Y:S01]  /*0250*/  FMNMX.FTZ R6, R16, R15, PT ;  /* 0x0000000f10067209 */ /* 0x000fe20003810000 */
[----:B------:R-:W-:Y:S01]  /*0260*/  IMAD.U32 R8, R8, 0x10000, RZ ;  /* 0x0001000008087824 */ /* 0x000fe200078e00ff */
[----:B------:R-:W-:Y:S01]  /*0270*/  PRMT R14, R7, 0x7632, R14 ;  /* 0x00007632070e7816 */ /* 0x000fe2000000000e */
[----:B------:R-:W-:Y:S01]  /*0280*/  IMAD.U32 R10, R10, 0x10000, RZ ;  /* 0x000100000a0a7824 */ /* 0x000fe200078e00ff */
[----:B------:R-:W-:-:S02]  /*0290*/  FMNMX.FTZ R15, R17, R18, PT ;  /* 0x00000012110f7209 */ /* 0x000fc40003810000 */
[----:B------:R-:W-:Y:S01]  /*02a0*/  SHF.L.U32 R17, R9, 0x10, RZ ;  /* 0x0000001009117819 */ /* 0x000fe200000006ff */
[----:B------:R-:W-:Y:S01]  /*02b0*/  IMAD.U32 R9, R4, 0x10000, RZ ;  /* 0x0001000004097824 */ /* 0x000fe200078e00ff */
[----:B------:R-:W-:Y:S01]  /*02c0*/  FMNMX.FTZ R13, R13, R0, PT ;  /* 0x000000000d0d7209 */ /* 0x000fe20003810000 */
[----:B------:R-:W-:Y:S01]  /*02d0*/  IMAD.U32 R4, R5, 0x10000, RZ ;  /* 0x0001000005047824 */ /* 0x000fe200078e00ff */
[----:B------:R-:W-:Y:S02]  /*02e0*/  SHF.L.U32 R5, R14, 0x10, RZ ;  /* 0x000000100e057819 */ /* 0x000fe400000006ff */
[----:B------:R-:W-:Y:S02]  /*02f0*/  FMNMX.FTZ R16, R19, R20, PT ;  /* 0x0000001413107209 */ /* 0x000fe40003810000 */
[----:B------:R-:W-:Y:S02]  /*0300*/  FMNMX.FTZ R7, R21, R22, PT ;  /* 0x0000001615077209 */ /* 0x000fe40003810000 */
[----:B------:R-:W-:-:S02]  /*0310*/  FMNMX.FTZ R8, R8, R9, PT ;  /* 0x0000000908087209 */ /* 0x000fc40003810000 */
[----:B------:R-:W-:Y:S02]  /*0320*/  FMNMX.FTZ R17, R17, R4, PT ;  /* 0x0000000411117209 */ /* 0x000fe40003810000 */
[----:B------:R-:W-:Y:S02]  /*0330*/  FMNMX.FTZ R10, R10, R5, PT ;  /* 0x000000050a0a7209 */ /* 0x000fe40003810000 */
[----:B------:R-:W-:Y:S02]  /*0340*/  F2FP.BF16.F32.PACK_AB R4, R13, R6 ;  /* 0x000000060d04723e */ /* 0x000fe400000010ff */
[----:B------:R-:W-:Y:S02]  /*0350*/  F2FP.BF16.F32.PACK_AB R5, R8, R15 ;  /* 0x0000000f0805723e */ /* 0x000fe400000010ff */
[----:B------:R-:W-:Y:S02]  /*0360*/  F2FP.BF16.F32.PACK_AB R6, R17, R16 ;  /* 0x000000101106723e */ /* 0x000fe400000010ff */
[----:B------:R-:W-:-:S05]  /*0370*/  F2FP.BF16.F32.PACK_AB R7, R10, R7 ;  /* 0x000000070a07723e */ /* 0x000fca00000010ff */
[----:B------:R-:W-:Y:S01]  /*0380*/  STG.E.128 desc[UR4][R2.64], R4 ;  /* 0x0000000402007986 */ /* 0x000fe2000c101d04 */
[----:B------:R-:W-:Y:S05]  /*0390*/  EXIT ;  /* 0x000000000000794d */ /* 0x000fea0003800000 */
.L_x_1445:
        /* <DEDUP_REMOVED lines=157> */
.L_x_1448:
[----:B------:R-:W-:-:S13]  /*0d70*/  ISETP.GE.AND P0, PT, R3, R2, PT ;  /* 0x000000020300720c */ /* 0x000fda0003f06270 */
[----:B------:R-:W-:Y:S05]  /*0d80*/  @P0 BRA `(.L_x_1450) ;  /* 0x0000000000300947 */ /* 0x000fea0003800000 */
[----:B0-----:R-:W0:Y:S01]  /*0d90*/  LDC.64 R4, c[0x0][0x218] ;  /* 0x00008600ff047b82 */ /* 0x001e220000000a00 */
[----:B------:R-:W-:Y:S01]  /*0da0*/  IADD3 R11, R0, R3, RZ ;  /* 0x00000003000b7210 */ /* 0x000fe20007ffe0ff */
[----:B------:R-:W-:-:S04]  /*0db0*/  VIADD R3, R3, 0x80 ;  /* 0x0000008003037836 */ /* 0x000fc80000000000 */
[----:B0-----:R-:W-:-:S05]  /*0dc0*/  IMAD.WIDE.U32 R4, R11, 0x2, R4 ;  /* 0x000000020b047825 */ /* 0x001fca00078e0004 */
[----:B------:R1:W-:Y:S02]  /*0dd0*/  STG.E.U16 desc[UR4][R4.64], R6 ;  /* 0x0000000604007986 */ /* 0x0003e4000c101504 */
.L_x_1449:
[----:B------:R-:W-:-:S13]  /*0de0*/  ISETP.GE.AND P0, PT, R3, R2, PT ;  /* 0x000000020300720c */ /* 0x000fda0003f06270 */
[----:B------:R-:W-:Y:S05]  /*0df0*/  @P0 BRA `(.L_x_1451) ;  /* 0x0000000000340947 */ /* 0x000fea0003800000 */
[----:B01----:R-:W0:Y:S01]  /*0e00*/  LDC.64 R4, c[0x0][0x218] ;  /* 0x00008600ff047b82 */ /* 0x003e220000000a00 */
[----:B------:R-:W-:Y:S02]  /*0e10*/  IMAD.IADD R11, R0, 0x1, R3 ;  /* 0x00000001000b7824 */ /* 0x000fe400078e0203 */
[----:B------:R-:W-:Y:S02]  /*0e20*/  VIADD R3, R3, 0x80 ;  /* 0x0000008003037836 */ /* 0x000fe40000000000 */
[----:B0-----:R-:W-:-:S05]  /*0e30*/  IMAD.WIDE.U32 R4, R11, 0x2, R4 ;  /* 0x000000020b047825 */ /* 0x001fca00078e0004 */
[----:B------:R1:W-:Y:S02]  /*0e40*/  STG.E.U16 desc[UR4][R4.64], R7 ;  /* 0x0000000704007986 */ /* 0x0003e4000c101504 */
.L_x_1450:
        /* <DEDUP_REMOVED lines=8> */
.L_x_1451:
[----:B------:R-:W-:Y:S05]  /*0ed0*/  BSYNC B1 ;  /* 0x0000000000017941 */ /* 0x000fea0003800000 */
.L_x_1447:
[----:B------:R-:W-:-:S13]  /*0ee0*/  ISETP.GE.AND P0, PT, R3, R2, PT ;  /* 0x000000020300720c */ /* 0x000fda0003f06270 */
[----:B012---:R-:W0:Y:S01]  /*0ef0*/  @!P0 LDC.64 R4, c[0x0][0x218] ;  /* 0x00008600ff048b82 */ /* 0x007e220000000a00 */
[----:B------:R-:W-:Y:S02]  /*0f00*/  @!P0 IMAD.IADD R7, R0, 0x1, R3 ;  /* 0x0000000100078824 */ /* 0x000fe400078e0203 */
[----:B------:R-:W-:Y:S02]  /*0f10*/  @!P0 VIADD R3, R3, 0x80 ;  /* 0x0000008003038836 */ /* 0x000fe40000000000 */
[----:B0-----:R-:W-:-:S05]  /*0f20*/  @!P0 IMAD.WIDE.U32 R4, R7, 0x2, R4 ;  /* 0x0000000207048825 */ /* 0x001fca00078e0004 */
[----:B------:R2:W-:Y:S02]  /*0f30*/  @!P0 STG.E.U16 desc[UR4][R4.64], R9 ;  /* 0x0000000904008986 */ /* 0x0005e4000c101504 */
.L_x_1452:
[----:B------:R-:W-:Y:S05]  /*0f40*/  BSYNC B0 ;  /* 0x0000000000007941 */ /* 0x000fea0003800000 */
.L_x_1446:
        /* <DEDUP_REMOVED lines=8> */
.L_x_1453:
        /* <DEDUP_REMOVED lines=11> */
.L_x_42116:


//--------------------- .text._ZN2at6native18elementwise_kernelILi128ELi4EZNS0_15gpu_kernel_implINS0_13AUnaryFunctorIN3c104HalfES5_S5_ZZZNS0_16fmin_kernel_cudaERNS_18TensorIteratorBaseEENKUlvE_clEvENKUlvE1_clEvEUlS5_S5_E_EEEEvS7_RKT_EUliE_EEviT1_ --------------------------
	.section	.text._ZN2at6native18elementwise_kernelILi128ELi4EZNS0_15gpu_kernel_implINS0_13AUnaryFunctorIN3c104HalfES5_S5_ZZZNS0_16fmin_kernel_cudaERNS_18TensorIteratorBaseEENKUlvE_clEvENKUlvE1_clEvEUlS5_S5_E_EEEEvS7_RKT_EUliE_EEviT1_,"ax",@progbits
	.align	128
        .global         _ZN2at6native18elementwise_kernelILi128ELi4EZNS0_15gpu_kernel_implINS0_13AUnaryFunctorIN3c104HalfES5_S5_ZZZNS0_16fmin_kernel_cudaERNS_18TensorIteratorBaseEENKUlvE_clEvENKUlvE1_clEvEUlS5_S5_E_EEEEvS7_RKT_EUliE_EEviT1_
        .type           _ZN2at6native18elementwise_kernelILi128ELi4EZNS0_15gpu_kernel_implINS0_13AUnaryFunctorIN3c104HalfES5_S5_ZZZNS0_16fmin_kernel_cudaERNS_18TensorIteratorBaseEENKUlvE_clEvENKUlvE1_clEvEUlS5_S5_E_EEEEvS7_RKT_EUliE_EEviT1_,@function
        .size           _ZN2at6native18elementwise_kernelILi128ELi4EZNS0_15gpu_kernel_implINS0_13AUnaryFunctorIN3c104HalfES5_S5_ZZZNS0_16fmin_kernel_cudaERNS_18TensorIteratorBaseEENKUlvE_clEvENKUlvE1_clEvEUlS5_S5_E_EEEEvS7_RKT_EUliE_EEviT1_,(.L_x_42117 - _ZN2at6native18elementwise_kernelILi128ELi4EZNS0_15gpu_kernel_implINS0_13AUnaryFunctorIN3c104HalfES5_S5_ZZZNS0_16fmin_kernel_cudaERNS_18TensorIteratorBaseEENKUlvE_clEvENKUlvE1_clEvEUlS5_S5_E_EEEEvS7_RKT_EUliE_EEviT1_)
        .other          _ZN2at6native18elementwise_kernelILi128ELi4EZNS0_15gpu_kernel_implINS0_13AUnaryFunctorIN3c104HalfES5_S5_ZZZNS0_16fmin_kernel_cudaERNS_18TensorIteratorBaseEENKUlvE_clEvENKUlvE1_clEvEUlS5_S5_E_EEEEvS7_RKT_EUliE_EEviT1_,@"STO_CUDA_ENTRY STV_DEFAULT"
_ZN2at6native18elementwise_kernelILi128ELi4EZNS0_15gpu_kernel_implINS0_13AUnaryFunctorIN3c104HalfES5_S5_ZZZNS0_16fmin_kernel_cudaERNS_18TensorIteratorBaseEENKUlvE_clEvENKUlvE1_clEvEUlS5_S5_E_EEEEvS7_RKT_EUliE_EEviT1_:
.text._ZN2at6native18elementwise_kernelILi128ELi4EZNS0_15gpu_kernel_implINS0_13AUnaryFunctorIN3c104HalfES5_S5_ZZZNS0_16fmin_kernel_cudaERNS_18TensorIteratorBaseEENKUlvE_clEvENKUlvE1_clEvEUlS5_S5_E_EEEEvS7_RKT_EUliE_EEviT1_:
        /* <DEDUP_REMOVED lines=314> */
.L_x_1456:
        /* <DEDUP_REMOVED lines=20> */
[----:B0-----:R-:W-:Y:S01]  /*14e0*/  F2FP.F16.F32.PACK_AB R0, RZ, R0 ;  /* 0x00000000ff00723e */ /* 0x001fe200000000ff */
[----:B------:R-:W-:Y:S06]  /*14f0*/  BRA `(.L_x_1462) ;  /* 0x0000000c00987947 */ /* 0x000fec0003800000 */
.L_x_1460:
[----:B------:R-:W2:Y:S02]  /*1500*/  LDG.E.U8 R2, desc[UR36][R2.64] ;  /* 0x0000002402027981 */ /* 0x000ea4000c1e1100 */
[----:B--2---:R-:W-:-:S04]  /*1510*/  I2FP.F32.U32 R0, R2 ;  /* 0x0000000200007245 */ /* 0x004fc80000201000 */
[----:B------:R-:W-:Y:S01]  /*1520*/  F2FP.F16.F32.PACK_AB R0, RZ, R0 ;  /* 0x00000000ff00723e */ /* 0x000fe200000000ff */
[----:B------:R-:W-:Y:S06]  /*1530*/  BRA `(.L_x_1462) ;  /* 0x0000000c00887947 */ /* 0x000fec0003800000 */
.L_x_1459:
        /* <DEDUP_REMOVED lines=8> */
[----:B0-----:R-:W-:Y:S01]  /*15c0*/  F2FP.F16.F32.PACK_AB R0, RZ, R0 ;  /* 0x00000000ff00723e */ /* 0x001fe200000000ff */
[----:B------:R-:W-:Y:S06]  /*15d0*/  BRA `(.L_x_1462) ;  /* 0x0000000c00607947 */ /* 0x000fec0003800000 */
.L_x_1464:
[----:B------:R-:W2:Y:S02]  /*15e0*/  LDG.E R2, desc[UR36][R2.64] ;  /* 0x0000002402027981 */ /* 0x000ea4000c1e1900 */
[----:B--2---:R-:W-:-:S04]  /*15f0*/  I2FP.F32.S32 R0, R2 ;  /* 0x0000000200007245 */ /* 0x004fc80000201400 */
[----:B------:R-:W-:Y:S01]  /*1600*/  F2FP.F16.F32.PACK_AB R0, RZ, R0 ;  /* 0x00000000ff00723e */ /* 0x000fe200000000ff */
[----:B------:R-:W-:Y:S06]  /*1610*/  BRA `(.L_x_1462) ;  /* 0x0000000c00507947 */ /* 0x000fec0003800000 */
.L_x_1463:
[----:B------:R-:W2:Y:S02]  /*1620*/  LDG.E.U16 R2, desc[UR36][R2.64] ;  /* 0x0000002402027981 */ /* 0x000ea4000c1e1500 */
[----:B--2---:R-:W0:Y:S02]  /*1630*/  I2F.S16 R0, R2 ;  /* 0x0000000200007306 */ /* 0x004e240000101400 */
[----:B0-----:R-:W-:Y:S01]  /*1640*/  F2FP.F16.F32.PACK_AB R0, RZ, R0 ;  /* 0x00000000ff00723e */ /* 0x001fe200000000ff */
[----:B------:R-:W-:Y:S06]  /*1650*/  BRA `(.L_x_1462) ;  /* 0x0000000c00407947 */ /* 0x000fec0003800000 */
.L_x_1458:
[----:B------:R-:W-:-:S13]  /*1660*/  ISETP.GT.AND P0, PT, R4, 0x6, PT ;  /* 0x000000060400780c */ /* 0x000fda0003f04270 */
[----:B------:R-:W-:Y:S05]  /*1670*/  @P0 BRA `(.L_x_1465) ;  /* 0x0000000000240947 */ /* 0x000fea0003800000 */
[----:B------:R-:W-:-:S13]  /*1680*/  ISETP.NE.AND P0, PT, R4, 0x5, PT ;  /* 0x000000050400780c */ /* 0x000fda0003f05270 */
[----:B------:R-:W-:Y:S05]  /*1690*/  @!P0 BRA `(.L_x_1466) ;  /* 0x0000000000148947 */ /* 0x000fea0003800000 */
[----:B------:R-:W-:-:S13]  /*16a0*/  ISETP.NE.AND P0, PT, R4, 0x6, PT ;  /* 0x000000060400780c */ /* 0x000fda0003f05270 */
[----:B------:R-:W-:Y:S05]  /*16b0*/  @P0 BRA `(.L_x_1461) ;  /* 0x0000000800c40947 */ /* 0x000fea0003800000 */
[----:B------:R-:W2:Y:S02]  /*16c0*/  LDG.E R2, desc[UR36][R2.64] ;  /* 0x0000002402027981 */ /* 0x000ea4000c1e1900 */
[----:B--2---:R-:W-:Y:S01]  /*16d0*/  F2FP.F16.F32.PACK_AB R0, RZ, R2 ;  /* 0x00000002ff00723e */ /* 0x004fe200000000ff */
[----:B------:R-:W-:Y:S06]  /*16e0*/  BRA `(.L_x_1462) ;  /* 0x0000000c001c7947 */ /* 0x000fec0003800000 */
.L_x_1466:
[----:B------:R0:W5:Y:S01]  /*16f0*/  LDG.E.U16 R0, desc[UR36][R2.64] ;  /* 0x0000002402007981 */ /* 0x000162000c1e1500 */
[----:B------:R-:W-:Y:S05]  /*1700*/  BRA `(.L_x_1462) ;  /* 0x0000000c00147947 */ /* 0x000fea0003800000 */
.L_x_1465:
[----:B------:R-:W-:-:S13]  /*1710*/  ISETP.NE.AND P0, PT, R4, 0x7, PT ;  /* 0x000000070400780c */ /* 0x000fda0003f05270 */
[----:B------:R-:W-:Y:S05]  /*1720*/  @!P0 BRA `(.L_x_1467) ;  /* 0x0000000000248947 */ /* 0x000fea0003800000 */
[----:B------:R-:W-:-:S13]  /*1730*/  ISETP.NE.AND P0, PT, R4, 0x8, PT ;  /* 0x000000080400780c */ /* 0x000fda0003f05270 */
[----:B------:R-:W-:Y:S05]  /*1740*/  @!P0 BRA `(.L_x_1468) ;  /* 0x0000000000148947 */ /* 0x000fea0003800000 */
[----:B------:R-:W-:-:S13]  /*1750*/  ISETP.NE.AND P0, PT, R4, 0x9, PT ;  /* 0x000000090400780c */ /* 0x000fda0003f05270 */
[----:B------:R-:W-:Y:S05]  /*1760*/  @P0 BRA `(.L_x_1461) ;  /* 0x0000000800980947 */ /* 0x000fea0003800000 */
[----:B------:R-:W2:Y:S02]  /*1770*/  LDG.E R2, desc[UR36][R2.64] ;  /* 0x0000002402027981 */ /* 0x000ea4000c1e1900 */
[----:B--2---:R-:W-:Y:S01]  /*1780*/  F2FP.F16.F32.PACK_AB R0, RZ, R2 ;  /* 0x00000002ff00723e */ /* 0x004fe200000000ff */
[----:B------:R-:W-:Y:S06]  /*1790*/  BRA `(.L_x_1462) ;  /* 0x0000000800f07947 */ /* 0x000fec0003800000 */
.L_x_1468:
[----:B------:R1:W5:Y:S01]  /*17a0*/  LDG.E.U16 R0, desc[UR36][R2.64] ;  /* 0x0000002402007981 */ /* 0x000362000c1e1500 */
[----:B------:R-:W-:Y:S05]  /*17b0*/  BRA `(.L_x_1462) ;  /* 0x0000000800e87947 */ /* 0x000fea0003800000 */
.L_x_1467:
[----:B------:R-:W2:Y:S01]  /*17c0*/  LDG.E.64 R2, desc[UR36][R2.64] ;  /* 0x0000002402027981 */ /* 0x000ea2000c1e1b00 */
[----:B------:R-:W-:Y:S01]  /*17d0*/  UMOV UR4, 0xf0000000 ;  /* 0xf000000000047882 */ /* 0x000fe20000000000 */
[----:B------:R-:W-:Y:S01]  /*17e0*/  UMOV UR5, 0x380fffff ;  /* 0x380fffff00057882 */ /* 0x000fe20000000000 */
[----:B--2---:R-:W0:Y:S01]  /*17f0*/  F2F.F32.F64 R0, R2 ;  /* 0x0000000200007310 */ /* 0x004e220000301000 */
[----:B------:R-:W-:-:S14]  /*1800*/  DSETP.GEU.AND P0, PT, |R2|, UR4, PT ;  /* 0x0000000402007e2a */ /* 0x000fdc000bf0e200 */
[----:B0-----:R-:W-:-:S05]  /*1810*/  @!P0 FMUL R0, R0, 1.175494350822287508e-38 ;  /* 0x0080000000008820 */ /* 0x001fca0000400000 */
[----:B------:R-:W-:Y:S01]  /*1820*/  F2FP.F16.F32.PACK_AB R0, RZ, R0 ;  /* 0x00000000ff00723e */ /* 0x000fe200000000ff */
[----:B------:R-:W-:Y:S06]  /*1830*/  BRA `(.L_x_1462) ;  /* 0x0000000800c87947 */ /* 0x000fec0003800000 */
.L_x_1457:
        /* <DEDUP_REMOVED lines=11> */
[----:B------:R-:W-:Y:S01]  /*18f0*/  F2FP.F16.F32.PACK_AB R0, RZ, R0 ;  /* 0x00000000ff00723e */ /* 0x000fe200000000ff */
[----:B------:R-:W-:Y:S06]  /*1900*/  BRA `(.L_x_1462) ;  /* 0x0000000800947947 */ /* 0x000fec0003800000 */
.L_x_1471:
        /* <DEDUP_REMOVED lines=8> */
.L_x_1470:
        /* <DEDUP_REMOVED lines=25> */
[----:B------:R-:W-:-:S04]  /*1b20*/  F2FP.F16.F32.PACK_AB R5, RZ, R5 ;  /* 0x00000005ff05723e */ /* 0x000fc800000000ff */
[----:B------:R-:W-:Y:S01]  /*1b30*/  PRMT R0, R5, 0x7610, R0 ;  /* 0x0000761005007816 */ /* 0x000fe20000000000 */
[----:B------:R-:W-:Y:S06]  /*1b40*/  BRA `(.L_x_1462) ;  /* 0x0000000800047947 */ /* 0x000fec0003800000 */
.L_x_1473:
        /* <DEDUP_REMOVED lines=12> */
[----:B------:R-:W-:-:S04]  /*1c10*/  F2FP.F16.F32.PACK_AB R4, RZ, R4 ;  /* 0x00000004ff04723e */ /* 0x000fc800000000ff */
[----:B------:R-:W-:Y:S01]  /*1c20*/  PRMT R0, R4, 0x7610, R0 ;  /* 0x0000761004007816 */ /* 0x000fe20000000000 */
[----:B------:R-:W-:Y:S06]  /*1c30*/  BRA `(.L_x_1462) ;  /* 0x0000000400c87947 */ /* 0x000fec0003800000 */
.L_x_1472:
[----:B------:R-:W2:Y:S02]  /*1c40*/  LDG.E.U16 R0, desc[UR36][R2.64] ;  /* 0x0000002402007981 */ /* 0x000ea4000c1e1500 */
[----:B--2---:R-:W-:-:S05]  /*1c50*/  IMAD.U32 R0, R0, 0x10000, RZ ;  /* 0x0001000000007824 */ /* 0x004fca00078e00ff */
[----:B------:R-:W-:Y:S01]  /*1c60*/  F2FP.F16.F32.PACK_AB R0, RZ, R0 ;  /* 0x00000000ff00723e */ /* 0x000fe200000000ff */
[----:B------:R-:W-:Y:S06]  /*1c70*/  BRA `(.L_x_1462) ;  /* 0x0000000400b87947 */ /* 0x000fec0003800000 */
.L_x_1469:
        /* <DEDUP_REMOVED lines=10> */
[----:B------:R-:W-:Y:S01]  /*1d20*/  F2FP.F16.F32.PACK_AB R0, RZ, R0 ;  /* 0x00000000ff00723e */ /* 0x000fe200000000ff */
[----:B------:R-:W-:Y:S06]  /*1d30*/  BRA `(.L_x_1462) ;  /* 0x0000000400887947 */ /* 0x000fec0003800000 */
.L_x_1476:
        /* <DEDUP_REMOVED lines=21> */
.L_x_1480:
[----:B------:R-:W-:Y:S05]  /*1e90*/  BSYNC B1 ;  /* 0x0000000000017941 */ /* 0x000fea0003800000 */
.L_x_1479:
[----:B------:R-:W-:Y:S01]  /*1ea0*/  LEA R3, R0, 0x3b800000, 0x17 ;  /* 0x3b80000000037811 */ /* 0x000fe200078eb8ff */
[----:B------:R-:W-:-:S05]  /*1eb0*/  IMAD.SHL.U32 R0, R2, 0x100000, RZ ;  /* 0x0010000002007824 */ /* 0x000fca00078e00ff */
[----:B------:R-:W-:-:S07]  /*1ec0*/  LOP3.LUT R0, R3, R0, R4, 0xfe, !PT ;  /* 0x0000000003007212 */ /* 0x000fce00078efe04 */
.L_x_1478:
[----:B------:R-:W-:Y:S05]  /*1ed0*/  BSYNC B0 ;  /* 0x0000000000007941 */ /* 0x000fea0003800000 */
.L_x_1477:
[----:B------:R-:W-:Y:S01]  /*1ee0*/  F2FP.F16.F32.PACK_AB R0, RZ, R0 ;  /* 0x00000000ff00723e */ /* 0x000fe200000000ff */
[----:B------:R-:W-:Y:S06]  /*1ef0*/  BRA `(.L_x_1462) ;  /* 0x0000000400187947 */ /* 0x000fec0003800000 */
.L_x_1475:
        /* <DEDUP_REMOVED lines=21> */
.L_x_1484:
[----:B------:R-:W-:Y:S05]  /*2050*/  BSYNC B1 ;  /* 0x0000000000017941 */ /* 0x000fea0003800000 */
.L_x_1483:
[----:B------:R-:W-:Y:S01]  /*2060*/  LEA R3, R0, 0x37800000, 0x17 ;  /* 0x3780000000037811 */ /* 0x000fe200078eb8ff */
[----:B------:R-:W-:-:S05]  /*2070*/  IMAD.SHL.U32 R0, R2, 0x200000, RZ ;  /* 0x0020000002007824 */ /* 0x000fca00078e00ff */
[----:B------:R-:W-:-:S07]  /*2080*/  LOP3.LUT R0, R3, R0, R4, 0xfe, !PT ;  /* 0x0000000003007212 */ /* 0x000fce00078efe04 */
.L_x_1482:
[----:B------:R-:W-:Y:S05]  /*2090*/  BSYNC B0 ;  /* 0x0000000000007941 */ /* 0x000fea0003800000 */
.L_x_1481:
[----:B------:R-:W-:Y:S01]  /*20a0*/  F2FP.F16.F32.PACK_AB R0, RZ, R0 ;  /* 0x00000000ff00723e */ /* 0x000fe200000000ff */
[----:B------:R-:W-:Y:S06]  /*20b0*/  BRA `(.L_x_1462) ;  /* 0x0000000000a87947 */ /* 0x000fec0003800000 */
.L_x_1474:
        /* <DEDUP_REMOVED lines=14> */
.L_x_1488:
[----:B------:R-:W-:Y:S05]  /*21a0*/  BSYNC B0 ;  /* 0x0000000000007941 */ /* 0x000fea0003800000 */
.L_x_1487:
[----:B------:R-:W-:Y:S01]  /*21b0*/  F2FP.F16.F32.PACK_AB R0, RZ, R0 ;  /* 0x00000000ff00723e */ /* 0x000fe200000000ff */
[----:B------:R-:W-:Y:S06]  /*21c0*/  BRA `(.L_x_1462) ;  /* 0x0000000000647947 */ /* 0x000fec0003800000 */
.L_x_1461:
        /* <DEDUP_REMOVED lines=16> */
.L_x_1489:
[----:B------:R-:W-:Y:S01]  /*22d0*/  PRMT R0, RZ, 0x7610, R0 ;  /* 0x00007610ff007816 */ /* 0x000fe20000000000 */
[----:B------:R-:W-:Y:S06]  /*22e0*/  BRA `(.L_x_1462) ;  /* 0x00000000001c7947 */ /* 0x000fec0003800000 */
.L_x_1486:
[----:B------:R-:W2:Y:S02]  /*22f0*/  LDG.E.64 R2, desc[UR36][R2.64] ;  /* 0x0000002402027981 */ /* 0x000ea4000c1e1b00 */
[----:B--2---:R-:W0:Y:S02]  /*2300*/  I2F.U64 R0, R2 ;  /* 0x0000000200007312 */ /* 0x004e240000301000 */
[----:B0-----:R-:W-:Y:S01]  /*2310*/  F2FP.F16.F32.PACK_AB R0, RZ, R0 ;  /* 0x00000000ff00723e */ /* 0x001fe200000000ff */
[----:B------:R-:W-:Y:S06]  /*2320*/  BRA `(.L_x_1462) ;  /* 0x00000000000c7947 */ /* 0x000fec0003800000 */
.L_x_1485:
[----:B------:R-:W2:Y:S02]  /*2330*/  LDG.E R2, desc[UR36][R2.64] ;  /* 0x0000002402027981 */ /* 0x000ea4000c1e1900 */
[----:B--2---:R-:W-:-:S04]  /*2340*/  I2FP.F32.U32 R0, R2 ;  /* 0x0000000200007245 */ /* 0x004fc80000201000 */
[----:B------:R-:W-:-:S07]  /*2350*/  F2FP.F16.F32.PACK_AB R0, RZ, R0 ;  /* 0x00000000ff00723e */ /* 0x000fce00000000ff */
.L_x_1462:
[----:B------:R-:W2:Y:S01]  /*2360*/  LDC.U8 R5, c[0x0][0x424] ;  /* 0x00010900ff057b82 */ /* 0x000ea20000000000 */
[----:B01---5:R-:W-:-:S07]  /*2370*/  HADD2.F32 R3, -RZ, R0.H0_H0 ;  /* 0x20000000ff037230 */ /* 0x023fce0000004100 */
[----:B------:R-:W0:Y:S01]  /*2380*/  LDC.U16 R4, c[0x0][0x422] ;  /* 0x00010880ff047b82 */ /* 0x000e220000000400 */
[----:B--2---:R-:W-:-:S04]  /*2390*/  PRMT R2, R5, 0x9910, RZ ;  /* 0x0000991005027816 */ /* 0x004fc800000000ff */
[----:B------:R-:W-:Y:S01]  /*23a0*/  ISETP.GT.AND P0, PT, R2, 0x9, PT ;  /* 0x000000090200780c */ /* 0x000fe20003f04270 */
[----:B0-----:R-:W-:-:S05]  /*23b0*/  HADD2.F32 R0, -RZ, R4.H0_H0 ;  /* 0x20000004ff007230 */ /* 0x001fca0000004100 */
[----:B------:R-:W-:-:S04]  /*23c0*/  FMNMX.FTZ R0, R0, R3, PT ;  /* 0x0000000300007209 */ /* 0x000fc80003810000 */
[----:B------:R-:W-:-:S03]  /*23d0*/  F2FP.F16.F32.PACK_AB R0, RZ, R0 ;  /* 0x00000000ff00723e */ /* 0x000fc600000000ff */
        /* <DEDUP_REMOVED lines=9> */
[----:B------:R-:W-:-:S04]  /*2470*/  HADD2.F32 R0, -RZ, R0.H0_H0 ;  /* 0x20000000ff007230 */ /* 0x000fc80000004100 */
[----:B------:R-:W0:Y:S02]  /*2480*/  F2I.FTZ.TRUNC.NTZ R3, R0 ;  /* 0x0000000000037305 */ /* 0x000e24000021f100 */
[----:B0-----:R4:W-:Y:S01]  /*2490*/  STG.E.U8 desc[UR36][R16.64], R3 ;  /* 0x0000000310007986 */ /* 0x0019e2000c101124 */
[----:B------:R-:W-:Y:S05]  /*24a0*/  BRA `(.L_x_1495) ;  /* 0x0000000c00947947 */ /* 0x000fea0003800000 */
.L_x_1493:
[----:B------:R-:W-:-:S06]  /*24b0*/  HADD2.F32 R3, -RZ, R0.H0_H0 ;  /* 0x20000000ff037230 */ /* 0x000fcc0000004100 */
[----:B------:R-:W0:Y:S02]  /*24c0*/  F2I.S64.TRUNC R2, R3 ;  /* 0x0000000300027311 */ /* 0x000e24000020d900 */
[----:B0-----:R3:W-:Y:S01]  /*24d0*/  STG.E.U8 desc[UR36][R16.64], R2 ;  /* 0x0000000210007986 */ /* 0x0017e2000c101124 */
[----:B------:R-:W-:Y:S05]  /*24e0*/  BRA `(.L_x_1495) ;  /* 0x0000000c00847947 */ /* 0x000fea0003800000 */
.L_x_1492:
[----:B------:R-:W-:-:S13]  /*24f0*/  ISETP.NE.AND P0, PT, R2, 0x2, PT ;  /* 0x000000020200780c */ /* 0x000fda0003f05270 */
[----:B------:R-:W-:Y:S05]  /*2500*/  @!P0 BRA `(.L_x_1496) ;  /* 0x0000000000308947 */ /* 0x000fea0003800000 */
[----:B------:R-:W-:-:S13]  /*2510*/  ISETP.NE.AND P0, PT, R2, 0x3, PT ;  /* 0x000000030200780c */ /* 0x000fda0003f05270 */
[----:B------:R-:W-:Y:S05]  /*2520*/  @!P0 BRA `(.L_x_1497) ;  /* 0x0000000000188947 */ /* 0x000fea0003800000 */
[----:B------:R-:W-:-:S13]  /*2530*/  ISETP.NE.AND P0, PT, R2, 0x4, PT ;  /* 0x000000040200780c */ /* 0x000fda0003f05270 */
[----:B------:R-:W-:Y:S05]  /*2540*/  @P0 BRA `(.L_x_1494) ;  /* 0x0000000c000c0947 */ /* 0x000fea0003800000 */
[----:B------:R-:W-:-:S06]  /*2550*/  HADD2.F32 R2, -RZ, R0.H0_H0 ;  /* 0x20000000ff027230 */ /* 0x000fcc0000004100 */
[----:B------:R-:W0:Y:S02]  /*2560*/  F2I.S64.TRUNC R2, R2 ;  /* 0x0000000200027311 */ /* 0x000e24000020d900 */
[----:B0-----:R0:W-:Y:S01]  /*2570*/  STG.E.64 desc[UR36][R16.64], R2 ;  /* 0x0000000210007986 */ /* 0x0011e2000c101b24 */
[----:B------:R-:W-:Y:S05]  /*2580*/  BRA `(.L_x_1495) ;  /* 0x0000000c005c7947 */ /* 0x000fea0003800000 */
.L_x_1497:
[----:B------:R-:W-:-:S04]  /*2590*/  HADD2.F32 R0, -RZ, R0.H0_H0 ;  /* 0x20000000ff007230 */ /* 0x000fc80000004100 */
[----:B------:R-:W0:Y:S02]  /*25a0*/  F2I.FTZ.TRUNC.NTZ R3, R0 ;  /* 0x0000000000037305 */ /* 0x000e24000021f100 */
[----:B0-----:R1:W-:Y:S01]  /*25b0*/  STG.E desc[UR36][R16.64], R3 ;  /* 0x0000000310007986 */ /* 0x0013e2000c101924 */
[----:B------:R-:W-:Y:S05]  /*25c0*/  BRA `(.L_x_1495) ;  /* 0x0000000c004c7947 */ /* 0x000fea0003800000 */
.L_x_1496:
[----:B------:R-:W-:-:S04]  /*25d0*/  HADD2.F32 R0, -RZ, R0.H0_H0 ;  /* 0x20000000ff007230 */ /* 0x000fc80000004100 */
[----:B------:R-:W0:Y:S02]  /*25e0*/  F2I.FTZ.TRUNC.NTZ R3, R0 ;  /* 0x0000000000037305 */ /* 0x000e24000021f100 */
[----:B0-----:R2:W-:Y:S01]  /*25f0*/  STG.E.U16 desc[UR36][R16.64], R3 ;  /* 0x0000000310007986 */ /* 0x0015e2000c101524 */
[----:B------:R-:W-:Y:S05]  /*2600*/  BRA `(.L_x_1495) ;  /* 0x0000000c003c7947 */ /* 0x000fea0003800000 */
.L_x_1491:
[----:B------:R-:W-:-:S13]  /*2610*/  ISETP.GT.AND P0, PT, R2, 0x6, PT ;  /* 0x000000060200780c */ /* 0x000fda0003f04270 */
[----:B------:R-:W-:Y:S05]  /*2620*/  @P0 BRA `(.L_x_1498) ;  /* 0x0000000000240947 */ /* 0x000fea0003800000 */
[----:B------:R-:W-:-:S13]  /*2630*/  ISETP.NE.AND P0, PT, R2, 0x5, PT ;  /* 0x000000050200780c */ /* 0x000fda0003f05270 */
[----:B------:R-:W-:Y:S05]  /*2640*/  @!P0 BRA `(.L_x_1499) ;  /* 0x0000000000148947 */ /* 0x000fea0003800000 */
[----:B------:R-:W-:-:S13]  /*2650*/  ISETP.NE.AND P0, PT, R2, 0x6, PT ;  /* 0x000000060200780c */ /* 0x000fda0003f05270 */
[----:B------:R-:W-:Y:S05]  /*2660*/  @P0 BRA `(.L_x_1494) ;  /* 0x0000000800c40947 */ /* 0x000fea0003800000 */
[----:B------:R-:W-:-:S05]  /*2670*/  HADD2.F32 R3, -RZ, R0.H0_H0 ;  /* 0x20000000ff037230 */ /* 0x000fca0000004100 */
[----:B------:R0:W-:Y:S01]  /*2680*/  STG.E desc[UR36][R16.64], R3 ;  /* 0x0000000310007986 */ /* 0x0001e2000c101924 */
[----:B------:R-:W-:Y:S05]  /*2690*/  BRA `(.L_x_1495) ;  /* 0x0000000c00187947 */ /* 0x000fea0003800000 */
.L_x_1499:
[----:B------:R0:W-:Y:S01]  /*26a0*/  STG.E.U16 desc[UR36][R16.64], R0 ;  /* 0x0000000010007986 */ /* 0x0001e2000c101524 */
[----:B------:R-:W-:Y:S05]  /*26b0*/  BRA `(.L_x_1495) ;  /* 0x0000000c00107947 */ /* 0x000fea0003800000 */
.L_x_1498:
[----:B------:R-:W-:-:S13]  /*26c0*/  ISETP.NE.AND P0, PT, R2, 0x7, PT ;  /* 0x000000070200780c */ /* 0x000fda0003f05270 */
[----:B------:R-:W-:Y:S05]  /*26d0*/  @!P0 BRA `(.L_x_1500) ;  /* 0x0000000000348947 */ /* 0x000fea0003800000 */
[----:B------:R-:W-:-:S13]  /*26e0*/  ISETP.NE.AND P0, PT, R2, 0x8, PT ;  /* 0x000000080200780c */ /* 0x000fda0003f05270 */
[----:B------:R-:W-:Y:S05]  /*26f0*/  @!P0 BRA `(.L_x_1501) ;  /* 0x0000000000188947 */ /* 0x000fea0003800000 */
[----:B------:R-:W-:-:S13]  /*2700*/  ISETP.NE.AND P0, PT, R2, 0x9, PT ;  /* 0x000000090200780c */ /* 0x000fda0003f05270 */
[----:B------:R-:W-:Y:S05]  /*2710*/  @P0 BRA `(.L_x_1494) ;  /* 0x0000000800980947 */ /* 0x000fea0003800000 */
[----:B------:R-:W-:Y:S02]  /*2720*/  HADD2.F32 R2, -RZ, R0.H0_H0 ;  /* 0x20000000ff027230 */ /* 0x000fe40000004100 */
[----:B------:R-:W-:-:S05]  /*2730*/  IMAD.MOV.U32 R3, RZ, RZ, RZ ;  /* 0x000000ffff037224 */ /* 0x000fca00078e00ff */
[----:B------:R0:W-:Y:S01]  /*2740*/  STG.E.64 desc[UR36][R16.64], R2 ;  /* 0x0000000210007986 */ /* 0x0001e2000c101b24 */
[----:B------:R-:W-:Y:S05]  /*2750*/  BRA `(.L_x_1495) ;  /* 0x0000000800e87947 */ /* 0x000fea0003800000 */
.L_x_1501:
[----:B------:R-:W-:-:S05]  /*2760*/  HADD2.F32 R0, -RZ, R0.H0_H0 ;  /* 0x20000000ff007230 */ /* 0x000fca0000004100 */
[----:B------:R-:W-:-:S04]  /*2770*/  F2FP.F16.F32.PACK_AB R0, RZ, R0 ;  /* 0x00000000ff00723e */ /* 0x000fc800000000ff */
[----:B------:R-:W-:-:S05]  /*2780*/  PRMT R0, R0, 0x5410, RZ ;  /* 0x0000541000007816 */ /* 0x000fca00000000ff */
[----:B------:R0:W-:Y:S01]  /*2790*/  STG.E desc[UR36][R16.64], R0 ;  /* 0x0000000010007986 */ /* 0x0001e2000c101924 */
[----:B------:R-:W-:Y:S05]  /*27a0*/  BRA `(.L_x_1495) ;  /* 0x0000000800d47947 */ /* 0x000fea0003800000 */
.L_x_1500:
[----:B------:R-:W-:-:S05]  /*27b0*/  HADD2.F32 R2, -RZ, R0.H0_H0 ;  /* 0x20000000ff027230 */ /* 0x000fca0000004100 */
[----:B------:R-:W-:-:S06]  /*27c0*/  FMUL.FTZ R2, R2, 1 ;  /* 0x3f80000002027820 */ /* 0x000fcc0000410000 */
[----:B------:R-:W0:Y:S02]  /*27d0*/  F2F.F64.F32 R2, R2 ;  /* 0x0000000200027310 */ /* 0x000e240000201800 */
[----:B0-----:R0:W-:Y:S01]  /*27e0*/  STG.E.64 desc[UR36][R16.64], R2 ;  /* 0x0000000210007986 */ /* 0x0011e2000c101b24 */
[----:B------:R-:W-:Y:S05]  /*27f0*/  BRA `(.L_x_1495) ;  /* 0x0000000800c07947 */ /* 0x000fea0003800000 */
.L_x_1490:
        /* <DEDUP_REMOVED lines=8> */
[----:B------:R-:W-:-:S05]  /*2880*/  HADD2.F32 R0, -RZ, R0.H0_H0 ;  /* 0x20000000ff007230 */ /* 0x000fca0000004100 */
[----:B------:R-:W-:-:S04]  /*2890*/  FSETP.NEU.FTZ.AND P0, PT, R0, RZ, PT ;  /* 0x000000ff0000720b */ /* 0x000fc80003f1d000 */
[----:B------:R-:W-:-:S05]  /*28a0*/  SEL R3, RZ, 0x1, !P0 ;  /* 0x00000001ff037807 */ /* 0x000fca0004000000 */
[----:B------:R0:W-:Y:S01]  /*28b0*/  STG.E.U8 desc[UR36][R16.64], R3 ;  /* 0x0000000310007986 */ /* 0x0001e2000c101124 */
[----:B------:R-:W-:Y:S05]  /*28c0*/  BRA `(.L_x_1495) ;  /* 0x00000008008c7947 */ /* 0x000fea0003800000 */
.L_x_1504:
[----:B------:R-:W-:Y:S01]  /*28d0*/  HADD2.F32 R0, -RZ, R0.H0_H0 ;  /* 0x20000000ff007230 */ /* 0x000fe20000004100 */
[----:B------:R-:W-:-:S04]  /*28e0*/  CS2R R6, SRZ ;  /* 0x0000000000067805 */ /* 0x000fc8000001ff00 */
[----:B------:R-:W-:-:S04]  /*28f0*/  FMUL.FTZ R0, R0, 1 ;  /* 0x3f80000000007820 */ /* 0x000fc80000410000 */
[----:B------:R-:W0:Y:S02]  /*2900*/  F2F.F64.F32 R4, R0 ;  /* 0x0000000000047310 */ /* 0x000e240000201800 */
[----:B0-----:R0:W-:Y:S01]  /*2910*/  STG.E.128 desc[UR36][R16.64], R4 ;  /* 0x0000000410007986 */ /* 0x0011e2000c101d24 */
[----:B------:R-:W-:Y:S05]  /*2920*/  BRA `(.L_x_1495) ;  /* 0x0000000800747947 */ /* 0x000fea0003800000 */
.L_x_1503:
[----:B------:R-:W-:-:S13]  /*2930*/  ISETP.NE.AND P0, PT, R2, 0xf, PT ;  /* 0x0000000f0200780c */ /* 0x000fda0003f05270 */
[----:B------:R-:W-:Y:S05]  /*2940*/  @!P0 BRA `(.L_x_1505) ;  /* 0x0000000000b48947 */ /* 0x000fea0003800000 */
[----:B------:R-:W-:-:S13]  /*2950*/  ISETP.NE.AND P0, PT, R2, 0x17, PT ;  /* 0x000000170200780c */ /* 0x000fda0003f05270 */
[----:B------:R-:W-:Y:S05]  /*2960*/  @!P0 BRA `(.L_x_1506) ;  /* 0x0000000000548947 */ /* 0x000fea0003800000 */
[----:B------:R-:W-:-:S13]  /*2970*/  ISETP.NE.AND P0, PT, R2, 0x18, PT ;  /* 0x000000180200780c */ /* 0x000fda0003f05270 */
[----:B------:R-:W-:Y:S05]  /*2980*/  @P0 BRA `(.L_x_1494) ;  /* 0x0000000400fc0947 */ /* 0x000fea0003800000 */
[----:B------:R-:W-:Y:S01]  /*2990*/  HADD2.F32 R5, -RZ, R0.H0_H0 ;  /* 0x20000000ff057230 */ /* 0x000fe20000004100 */
        /* <DEDUP_REMOVED lines=14> */
.L_x_1508:
[----:B------:R-:W-:Y:S05]  /*2a80*/  BSYNC B0 ;  /* 0x0000000000007941 */ /* 0x000fea0003800000 */
.L_x_1507:
[----:B------:R-:W-:-:S05]  /*2a90*/  LOP3.LUT R3, R0, R3, RZ, 0xfc, !PT ;  /* 0x0000000300037212 */ /* 0x000fca00078efcff */
[----:B------:R0:W-:Y:S01]  /*2aa0*/  STG.E.U8 desc[UR36][R16.64], R3 ;  /* 0x0000000310007986 */ /* 0x0001e2000c101124 */
[----:B------:R-:W-:Y:S05]  /*2ab0*/  BRA `(.L_x_1495) ;  /* 0x0000000800107947 */ /* 0x000fea0003800000 */
.L_x_1506:
[----:B------:R-:W-:Y:S01]  /*2ac0*/  HADD2.F32 R3, -RZ, R0.H0_H0 ;  /* 0x20000000ff037230 */ /* 0x000fe20000004100 */
        /* <DEDUP_REMOVED lines=12> */
.L_x_1510:
[----:B------:R-:W-:Y:S01]  /*2b90*/  IMAD.MOV.U32 R0, RZ, RZ, 0x7f ;  /* 0x0000007fff007424 */ /* 0x000fe200078e00ff */
[----:B------:R-:W-:-:S04]  /*2ba0*/  ISETP.GT.U32.AND P0, PT, R2, 0x7f800000, PT ;  /* 0x7f8000000200780c */ /* 0x000fc80003f04070 */
[----:B------:R-:W-:-:S09]  /*2bb0*/  SEL R0, R0, 0x7c, P0 ;  /* 0x0000007c00007807 */ /* 0x000fd20000000000 */
.L_x_1511:
[----:B------:R-:W-:Y:S05]  /*2bc0*/  BSYNC B0 ;  /* 0x0000000000007941 */ /* 0x000fea0003800000 */
.L_x_1509:
[----:B------:R-:W-:-:S04]  /*2bd0*/  LOP3.LUT R2, R3, 0x80000000, RZ, 0xc0, !PT ;  /* 0x8000000003027812 */ /* 0x000fc800078ec0ff */
[----:B------:R-:W-:-:S04]  /*2be0*/  SHF.R.U32.HI R3, RZ, 0x18, R2 ;  /* 0x00000018ff037819 */ /* 0x000fc80000011602 */
[----:B------:R-:W-:-:S05]  /*2bf0*/  LOP3.LUT R3, R0, R3, RZ, 0xfc, !PT ;  /* 0x0000000300037212 */ /* 0x000fca00078efcff */
[----:B------:R0:W-:Y:S01]  /*2c00*/  STG.E.U8 desc[UR36][R16.64], R3 ;  /* 0x0000000310007986 */ /* 0x0001e2000c101124 */
[----:B------:R-:W-:Y:S05]  /*2c10*/  BRA `(.L_x_1495) ;  /* 0x0000000400b87947 */ /* 0x000fea0003800000 */
.L_x_1505:
[----:B------:R-:W-:-:S05]  /*2c20*/  HADD2.F32 R0, -RZ, R0.H0_H0 ;  /* 0x20000000ff007230 */ /* 0x000fca0000004100 */
[----:B------:R-:W-:-:S05]  /*2c30*/  F2FP.BF16.F32.PACK_AB R0, RZ, R0 ;  /* 0x00000000ff00723e */ /* 0x000fca00000010ff */
[----:B------:R0:W-:Y:S01]  /*2c40*/  STG.E.U16 desc[UR36][R16.64], R0 ;  /* 0x0000000010007986 */ /* 0x0001e2000c101524 */
[----:B------:R-:W-:Y:S05]  /*2c50*/  BRA `(.L_x_1495) ;  /* 0x0000000400a87947 */ /* 0x000fea0003800000 */
.L_x_1502:
        /* <DEDUP_REMOVED lines=8> */
[----:B------:R-:W-:-:S06]  /*2ce0*/  HADD2.F32 R3, -RZ, R0.H0_H0 ;  /* 0x20000000ff037230 */ /* 0x000fcc0000004100 */
[----:B------:R-:W0:Y:S02]  /*2cf0*/  F2I.FTZ.U32.TRUNC.NTZ R3, R3 ;  /* 0x0000000300037305 */ /* 0x000e24000021f000 */
[----:B0-----:R0:W-:Y:S01]  /*2d00*/  STG.E.U16 desc[UR36][R16.64], R3 ;  /* 0x0000000310007986 */ /* 0x0011e2000c101524 */
[----:B------:R-:W-:Y:S05]  /*2d10*/  BRA `(.L_x_1495) ;  /* 0x0000000400787947 */ /* 0x000fea0003800000 */
.L_x_1514:
[----:B------:R-:W-:Y:S01]  /*2d20*/  HADD2.F32 R3, -RZ, R0.H0_H0 ;  /* 0x20000000ff037230 */ /* 0x000fe20000004100 */
        /* <DEDUP_REMOVED lines=16> */
.L_x_1517:
[----:B------:R-:W-:-:S04]  /*2e30*/  LOP3.LUT R2, R3, 0x80000000, RZ, 0xc0, !PT ;  /* 0x8000000003027812 */ /* 0x000fc800078ec0ff */
[----:B------:R-:W-:-:S04]  /*2e40*/  SHF.R.U32.HI R3, RZ, 0x18, R2 ;  /* 0x00000018ff037819 */ /* 0x000fc80000011602 */
[----:B------:R-:W-:-:S04]  /*2e50*/  LOP3.LUT R0, R0, R3, RZ, 0xfc, !PT ;  /* 0x0000000300007212 */ /* 0x000fc800078efcff */
[----:B------:R-:W-:-:S07]  /*2e60*/  PRMT R8, R0, 0x7610, R8 ;  /* 0x0000761000087816 */ /* 0x000fce0000000008 */
.L_x_1516:
[----:B------:R-:W-:Y:S05]  /*2e70*/  BSYNC B0 ;  /* 0x0000000000007941 */ /* 0x000fea0003800000 */
.L_x_1515:
[----:B------:R0:W-:Y:S01]  /*2e80*/  STG.E.U8 desc[UR36][R16.64], R8 ;  /* 0x0000000810007986 */ /* 0x0001e2000c101124 */
[----:B------:R-:W-:Y:S05]  /*2e90*/  BRA `(.L_x_1495) ;  /* 0x0000000400187947 */ /* 0x000fea0003800000 */
.L_x_1513:
        /* <DEDUP_REMOVED lines=17> */
.L_x_1520:
[----:B------:R-:W-:-:S04]  /*2fb0*/  LOP3.LUT R2, R3, 0x80000000, RZ, 0xc0, !PT ;  /* 0x8000000003027812 */ /* 0x000fc800078ec0ff */
[----:B------:R-:W-:-:S04]  /*2fc0*/  SHF.R.U32.HI R3, RZ, 0x18, R2 ;  /* 0x00000018ff037819 */ /* 0x000fc80000011602 */
[----:B------:R-:W-:-:S04]  /*2fd0*/  LOP3.LUT R0, R0, R3, RZ, 0xfc, !PT ;  /* 0x0000000300007212 */ /* 0x000fc800078efcff */
[----:B------:R-:W-:-:S07]  /*2fe0*/  PRMT R8, R0, 0x7610, R8 ;  /* 0x0000761000087816 */ /* 0x000fce0000000008 */
.L_x_1519:
[----:B------:R-:W-:Y:S05]  /*2ff0*/  BSYNC B0 ;  /* 0x0000000000007941 */ /* 0x000fea0003800000 */
.L_x_1518:
[----:B------:R0:W-:Y:S01]  /*3000*/  STG.E.U8 desc[UR36][R16.64], R8 ;  /* 0x0000000810007986 */ /* 0x0001e2000c101124 */
[----:B------:R-:W-:Y:S05]  /*3010*/  BRA `(.L_x_1495) ;  /* 0x0000000000b87947 */ /* 0x000fea0003800000 */
.L_x_1512:
[----:B------:R-:W-:-:S13]  /*3020*/  ISETP.NE.AND P0, PT, R2, 0x1c, PT ;  /* 0x0000001c0200780c */ /* 0x000fda0003f05270 */
[----:B------:R-:W-:Y:S05]  /*3030*/  @!P0 BRA `(.L_x_1521) ;  /* 0x0000000000a48947 */ /* 0x000fea0003800000 */
[----:B------:R-:W-:-:S13]  /*3040*/  ISETP.NE.AND P0, PT, R2, 0x1d, PT ;  /* 0x0000001d0200780c */ /* 0x000fda0003f05270 */
[----:B------:R-:W-:Y:S05]  /*3050*/  @!P0 BRA `(.L_x_1522) ;  /* 0x00000000008c8947 */ /* 0x000fea0003800000 */
[----:B------:R-:W-:-:S13]  /*3060*/  ISETP.NE.AND P0, PT, R2, 0x2c, PT ;  /* 0x0000002c0200780c */ /* 0x000fda0003f05270 */
[----:B------:R-:W-:Y:S05]  /*3070*/  @P0 BRA `(.L_x_1494) ;  /* 0x0000000000400947 */ /* 0x000fea0003800000 */
[----:B------:R-:W-:-:S05]  /*3080*/  HADD2.F32 R3, -RZ, R0.H0_H0 ;  /* 0x20000000ff037230 */ /* 0x000fca0000004100 */
        /* <DEDUP_REMOVED lines=15> */
.L_x_1494:
        /* <DEDUP_REMOVED lines=16> */
.L_x_1523:
[----:B------:R-:W-:Y:S05]  /*3280*/  BRA `(.L_x_1495) ;  /* 0x00000000001c7947 */ /* 0x000fea0003800000 */
.L_x_1522:
[----:B------:R-:W-:-:S06]  /*3290*/  HADD2.F32 R2, -RZ, R0.H0_H0 ;  /* 0x20000000ff027230 */ /* 0x000fcc0000004100 */
[----:B------:R-:W0:Y:S02]  /*32a0*/  F2I.U64.TRUNC R2, R2 ;  /* 0x0000000200027311 */ /* 0x000e24000020d800 */
[----:B0-----:R0:W-:Y:S01]  /*32b0*/  STG.E.64 desc[UR36][R16.64], R2 ;  /* 0x0000000210007986 */ /* 0x0011e2000c101b24 */
[----:B------:R-:W-:Y:S05]  /*32c0*/  BRA `(.L_x_1495) ;  /* 0x00000000000c7947 */ /* 0x000fea0003800000 */
.L_x_1521:
[----:B------:R-:W-:-:S04]  /*32d0*/  HADD2.F32 R0, -RZ, R0.H0_H0 ;  /* 0x20000000ff007230 */ /* 0x000fc80000004100 */
[----:B------:R-:W0:Y:S02]  /*32e0*/  F2I.FTZ.U32.TRUNC.NTZ R3, R0 ;  /* 0x0000000000037305 */ /* 0x000e24000021f000 */
[----:B0-----:R0:W-:Y:S02]  /*32f0*/  STG.E desc[UR36][R16.64], R3 ;  /* 0x0000000310007986 */ /* 0x0011e4000c101924 */
.L_x_1495:
[----:B------:R-:W-:-:S04]  /*3300*/  IMAD R18, R23, 0x200, R18 ;  /* 0x0000020017127824 */ /* 0x000fc800078e0212 */
[----:B------:R-:W-:-:S07]  /*3310*/  VIADD R19, R18, 0x80 ;  /* 0x0000008012137836 */ /* 0x000fce0000000000 */
.L_x_1455:
[----:B------:R-:W-:Y:S05]  /*3320*/  BSYNC B6 ;  /* 0x0000000000067941 */ /* 0x000fea0003800000 */
.L_x_1454:
        /* <DEDUP_REMOVED lines=307> */
.L_x_1526:
        /* <DEDUP_REMOVED lines=22> */
.L_x_1530:
[----:B------:R-:W2:Y:S02]  /*47c0*/  LDG.E.U8 R2, desc[UR36][R2.64] ;  /* 0x0000002402027981 */ /* 0x000ea4000c1e1100 */
[----:B--2---:R-:W-:-:S04]  /*47d0*/  I2FP.F32.U32 R0, R2 ;  /* 0x0000000200007245 */ /* 0x004fc80000201000 */
[----:B------:R-:W-:Y:S01]  /*47e0*/  F2FP.F16.F32.PACK_AB R0, RZ, R0 ;  /* 0x00000000ff00723e */ /* 0x000fe200000000ff */
[----:B------:R-:W-:Y:S06]  /*47f0*/  BRA `(.L_x_1532) ;  /* 0x0000000c00887947 */ /* 0x000fec0003800000 */
.L_x_1529:
        /* <DEDUP_REMOVED lines=10> */
.L_x_1534:
[----:B------:R-:W2:Y:S02]  /*48a0*/  LDG.E R2, desc[UR36][R2.64] ;  /* 0x0000002402027981 */ /* 0x000ea4000c1e1900 */
[----:B--2---:R-:W-:-:S04]  /*48b0*/  I2FP.F32.S32 R0, R2 ;  /* 0x0000000200007245 */ /* 0x004fc80000201400 */
[----:B------:R-:W-:Y:S01]  /*48c0*/  F2FP.F16.F32.PACK_AB R0, RZ, R0 ;  /* 0x00000000ff00723e */ /* 0x000fe200000000ff */
[----:B------:R-:W-:Y:S06]  /*48d0*/  BRA `(.L_x_1532) ;  /* 0x0000000c00507947 */ /* 0x000fec0003800000 */
.L_x_1533:
[----:B------:R-:W2:Y:S02]  /*48e0*/  LDG.E.U16 R2, desc[UR36][R2.64] ;  /* 0x0000002402027981 */ /* 0x000ea4000c1e1500 */
[----:B--2---:R-:W0:Y:S02]  /*48f0*/  I2F.S16 R0, R2 ;  /* 0x0000000200007306 */ /* 0x004e240000101400 */
[----:B0-----:R-:W-:Y:S01]  /*4900*/  F2FP.F16.F32.PACK_AB R0, RZ, R0 ;  /* 0x00000000ff00723e */ /* 0x001fe200000000ff */
[----:B------:R-:W-:Y:S06]  /*4910*/  BRA `(.L_x_1532) ;  /* 0x0000000c00407947 */ /* 0x000fec0003800000 */
.L_x_1528:
        /* <DEDUP_REMOVED lines=9> */
.L_x_1536:
[----:B------:R0:W5:Y:S01]  /*49b0*/  LDG.E.U16 R0, desc[UR36][R2.64] ;  /* 0x0000002402007981 */ /* 0x000162000c1e1500 */
[----:B------:R-:W-:Y:S05]  /*49c0*/  BRA `(.L_x_1532) ;  /* 0x0000000c00147947 */ /* 0x000fea0003800000 */
.L_x_1535:
        /* <DEDUP_REMOVED lines=9> */
.L_x_1538:
[----:B------:R1:W5:Y:S01]  /*4a60*/  LDG.E.U16 R0, desc[UR36][R2.64] ;  /* 0x0000002402007981 */ /* 0x000362000c1e1500 */
[----:B------:R-:W-:Y:S05]  /*4a70*/  BRA `(.L_x_1532) ;  /* 0x0000000800e87947 */ /* 0x000fea0003800000 */
.L_x_1537:
        /* <DEDUP_REMOVED lines=8> */
.L_x_1527:
        /* <DEDUP_REMOVED lines=13> */
.L_x_1541:
        /* <DEDUP_REMOVED lines=8> */
.L_x_1540:
        /* <DEDUP_REMOVED lines=28> */
.L_x_1543:
        /* <DEDUP_REMOVED lines=15> */
.L_x_1542:
[----:B------:R-:W2:Y:S02]  /*4f00*/  LDG.E.U16 R0, desc[UR36][R2.64] ;  /* 0x0000002402007981 */ /* 0x000ea4000c1e1500 */
[----:B--2---:R-:W-:-:S05]  /*4f10*/  IMAD.U32 R0, R0, 0x10000, RZ ;  /* 0x0001000000007824 */ /* 0x004fca00078e00ff */
[----:B------:R-:W-:Y:S01]  /*4f20*/  F2FP.F16.F32.PACK_AB R0, RZ, R0 ;  /* 0x00000000ff00723e */ /* 0x000fe200000000ff */
[----:B------:R-:W-:Y:S06]  /*4f30*/  BRA `(.L_x_1532) ;  /* 0x0000000400b87947 */ /* 0x000fec0003800000 */
.L_x_1539:
        /* <DEDUP_REMOVED lines=12> */
.L_x_1546:
        /* <DEDUP_REMOVED lines=21> */
.L_x_1550:
[----:B------:R-:W-:Y:S05]  /*5150*/  BSYNC B1 ;  /* 0x0000000000017941 */ /* 0x000fea0003800000 */
.L_x_1549:
[----:B------:R-:W-:Y:S01]  /*5160*/  LEA R3, R0, 0x3b800000, 0x17 ;  /* 0x3b80000000037811 */ /* 0x000fe200078eb8ff */
[----:B------:R-:W-:-:S05]  /*5170*/  IMAD.SHL.U32 R0, R2, 0x100000, RZ ;  /* 0x0010000002007824 */ /* 0x000fca00078e00ff */
[----:B------:R-:W-:-:S07]  /*5180*/  LOP3.LUT R0, R3, R0, R4, 0xfe, !PT ;  /* 0x0000000003007212 */ /* 0x000fce00078efe04 */
.L_x_1548:
[----:B------:R-:W-:Y:S05]  /*5190*/  BSYNC B0 ;  /* 0x0000000000007941 */ /* 0x000fea0003800000 */
.L_x_1547:
[----:B------:R-:W-:Y:S01]  /*51a0*/  F2FP.F16.F32.PACK_AB R0, RZ, R0 ;  /* 0x00000000ff00723e */ /* 0x000fe200000000ff */
[----:B------:R-:W-:Y:S06]  /*51b0*/  BRA `(.L_x_1532) ;  /* 0x0000000400187947 */ /* 0x000fec0003800000 */
.L_x_1545:
        /* <DEDUP_REMOVED lines=21> */
.L_x_1554:
[----:B------:R-:W-:Y:S05]  /*5310*/  BSYNC B1 ;  /* 0x0000000000017941 */ /* 0x000fea0003800000 */
.L_x_1553:
[----:B------:R-:W-:Y:S01]  /*5320*/  LEA R3, R0, 0x37800000, 0x17 ;  /* 0x3780000000037811 */ /* 0x000fe200078eb8ff */
[----:B------:R-:W-:-:S05]  /*5330*/  IMAD.SHL.U32 R0, R2, 0x200000, RZ ;  /* 0x0020000002007824 */ /* 0x000fca00078e00ff */
[----:B------:R-:W-:-:S07]  /*5340*/  LOP3.LUT R0, R3, R0, R4, 0xfe, !PT ;  /* 0x0000000003007212 */ /* 0x000fce00078efe04 */
.L_x_1552:
[----:B------:R-:W-:Y:S05]  /*5350*/  BSYNC B0 ;  /* 0x0000000000007941 */ /* 0x000fea0003800000 */
.L_x_1551:
[----:B------:R-:W-:Y:S01]  /*5360*/  F2FP.F16.F32.PACK_AB R0, RZ, R0 ;  /* 0x00000000ff00723e */ /* 0x000fe200000000ff */
[----:B------:R-:W-:Y:S06]  /*5370*/  BRA `(.L_x_1532) ;  /* 0x0000000000a87947 */ /* 0x000fec0003800000 */
.L_x_1544:
        /* <DEDUP_REMOVED lines=14> */
.L_x_1558:
[----:B------:R-:W-:Y:S05]  /*5460*/  BSYNC B0 ;  /* 0x0000000000007941 */ /* 0x000fea0003800000 */
.L_x_1557:
[----:B------:R-:W-:Y:S01]  /*5470*/  F2FP.F16.F32.PACK_AB R0, RZ, R0 ;  /* 0x00000000ff00723e */ /* 0x000fe200000000ff */
[----:B------:R-:W-:Y:S06]  /*5480*/  BRA `(.L_x_1532) ;  /* 0x0000000000647947 */ /* 0x000fec0003800000 */
.L_x_1531:
        /* <DEDUP_REMOVED lines=16> */
.L_x_1559:
[----:B------:R-:W-:Y:S01]  /*5590*/  PRMT R0, RZ, 0x7610, R0 ;  /* 0x00007610ff007816 */ /* 0x000fe20000000000 */
[----:B------:R-:W-:Y:S06]  /*55a0*/  BRA `(.L_x_1532) ;  /* 0x00000000001c7947 */ /* 0x000fec0003800000 */
.L_x_1556:
[----:B------:R-:W2:Y:S02]  /*55b0*/  LDG.E.64 R2, desc[UR36][R2.64] ;  /* 0x0000002402027981 */ /* 0x000ea4000c1e1b00 */
[----:B--2---:R-:W0:Y:S02]  /*55c0*/  I2F.U64 R0, R2 ;  /* 0x0000000200007312 */ /* 0x004e240000301000 */
[----:B0-----:R-:W-:Y:S01]  /*55d0*/  F2FP.F16.F32.PACK_AB R0, RZ, R0 ;  /* 0x00000000ff00723e */ /* 0x001fe200000000ff */
[----:B------:R-:W-:Y:S06]  /*55e0*/  BRA `(.L_x_1532) ;  /* 0x00000000000c7947 */ /* 0x000fec0003800000 */
.L_x_1555:
[----:B------:R-:W2:Y:S02]  /*55f0*/  LDG.E R2, desc[UR36][R2.64] ;  /* 0x0000002402027981 */ /* 0x000ea4000c1e1900 */
[----:B--2---:R-:W-:-:S04]  /*5600*/  I2FP.F32.U32 R0, R2 ;  /* 0x0000000200007245 */ /* 0x004fc80000201000 */
[----:B------:R-:W-:-:S07]  /*5610*/  F2FP.F16.F32.PACK_AB R0, RZ, R0 ;  /* 0x00000000ff00723e */ /* 0x000fce00000000ff */
.L_x_1532:
[----:B------:R-:W2:Y:S01]  /*5620*/  LDC.U8 R5, c[0x0][0x424] ;  /* 0x00010900ff057b82 */ /* 0x000ea20000000000 */
[----:B-----5:R-:W-:-:S07]  /*5630*/  HADD2.F32 R0, -RZ, R0.H0_H0 ;  /* 0x20000000ff007230 */ /* 0x020fce0000004100 */
[----:B01----:R-:W0:Y:S01]  /*5640*/  LDC.U16 R2, c[0x0][0x422] ;  /* 0x00010880ff027b82 */ /* 0x003e220000000400 */
        /* <DEDUP_REMOVED lines=18> */
.L_x_1563:
[----:B------:R-:W-:-:S06]  /*5770*/  HADD2.F32 R3, -RZ, R0.H0_H0 ;  /* 0x20000000ff037230 */ /* 0x000fcc0000004100 */
[----:B------:R-:W0:Y:S02]  /*5780*/  F2I.S64.TRUNC R2, R3 ;  /* 0x0000000300027311 */ /* 0x000e24000020d900 */
[----:B0-----:R0:W-:Y:S01]  /*5790*/  STG.E.U8 desc[UR36][R16.64], R2 ;  /* 0x0000000210007986 */ /* 0x0011e2000c101124 */
[----:B------:R-:W-:Y:S05]  /*57a0*/  BRA `(.L_x_1565) ;  /* 0x0000000c00847947 */ /* 0x000fea0003800000 */
.L_x_1562:
        /* <DEDUP_REMOVED lines=10> */
.L_x_1567:
[----:B------:R-:W-:-:S04]  /*5850*/  HADD2.F32 R0, -RZ, R0.H0_H0 ;  /* 0x20000000ff007230 */ /* 0x000fc80000004100 */
[----:B------:R-:W0:Y:S02]  /*5860*/  F2I.FTZ.TRUNC.NTZ R3, R0 ;  /* 0x0000000000037305 */ /* 0x000e24000021f100 */
[----:B0-----:R0:W-:Y:S01]  /*5870*/  STG.E desc[UR36][R16.64], R3 ;  /* 0x0000000310007986 */ /* 0x0011e2000c101924 */
[----:B------:R-:W-:Y:S05]  /*5880*/  BRA `(.L_x_1565) ;  /* 0x0000000c004c7947 */ /* 0x000fea0003800000 */
.L_x_1566:
[----:B------:R-:W-:-:S04]  /*5890*/  HADD2.F32 R0, -RZ, R0.H0_H0 ;  /* 0x20000000ff007230 */ /* 0x000fc80000004100 */
[----:B------:R-:W0:Y:S02]  /*58a0*/  F2I.FTZ.TRUNC.NTZ R3, R0 ;  /* 0x0000000000037305 */ /* 0x000e24000021f100 */
[----:B0-----:R0:W-:Y:S01]  /*58b0*/  STG.E.U16 desc[UR36][R16.64], R3 ;  /* 0x0000000310007986 */ /* 0x0011e2000c101524 */
[----:B------:R-:W-:Y:S05]  /*58c0*/  BRA `(.L_x_1565) ;  /* 0x0000000c003c7947 */ /* 0x000fea0003800000 */
.L_x_1561:
        /* <DEDUP_REMOVED lines=9> */
.L_x_1569:
[----:B------:R0:W-:Y:S01]  /*5960*/  STG.E.U16 desc[UR36][R16.64], R0 ;  /* 0x0000000010007986 */ /* 0x0001e2000c101524 */
[----:B------:R-:W-:Y:S05]  /*5970*/  BRA `(.L_x_1565) ;  /* 0x0000000c00107947 */ /* 0x000fea0003800000 */
.L_x_1568:
        /* <DEDUP_REMOVED lines=10> */
.L_x_1571:
[----:B------:R-:W-:-:S05]  /*5a20*/  HADD2.F32 R0, -RZ, R0.H0_H0 ;  /* 0x20000000ff007230 */ /* 0x000fca0000004100 */
[----:B------:R-:W-:-:S04]  /*5a30*/  F2FP.F16.F32.PACK_AB R0, RZ, R0 ;  /* 0x00000000ff00723e */ /* 0x000fc800000000ff */
[----:B------:R-:W-:-:S05]  /*5a40*/  PRMT R0, R0, 0x5410, RZ ;  /* 0x0000541000007816 */ /* 0x000fca00000000ff */
[----:B------:R0:W-:Y:S01]  /*5a50*/  STG.E desc[UR36][R16.64], R0 ;  /* 0x0000000010007986 */ /* 0x0001e2000c101924 */
[----:B------:R-:W-:Y:S05]  /*5a60*/  BRA `(.L_x_1565) ;  /* 0x0000000800d47947 */ /* 0x000fea0003800000 */
.L_x_1570:
[----:B------:R-:W-:-:S05]  /*5a70*/  HADD2.F32 R2, -RZ, R0.H0_H0 ;  /* 0x20000000ff027230 */ /* 0x000fca0000004100 */
[----:B------:R-:W-:-:S06]  /*5a80*/  FMUL.FTZ R2, R2, 1 ;  /* 0x3f80000002027820 */ /* 0x000fcc0000410000 */
[----:B------:R-:W0:Y:S02]  /*5a90*/  F2F.F64.F32 R2, R2 ;  /* 0x0000000200027310 */ /* 0x000e240000201800 */
[----:B0-----:R0:W-:Y:S01]  /*5aa0*/  STG.E.64 desc[UR36][R16.64], R2 ;  /* 0x0000000210007986 */ /* 0x0011e2000c101b24 */
[----:B------:R-:W-:Y:S05]  /*5ab0*/  BRA `(.L_x_1565) ;  /* 0x0000000800c07947 */ /* 0x000fea0003800000 */
.L_x_1560:
        /* <DEDUP_REMOVED lines=13> */
.L_x_1574:
[----:B------:R-:W-:Y:S01]  /*5b90*/  HADD2.F32 R0, -RZ, R0.H0_H0 ;  /* 0x20000000ff007230 */ /* 0x000fe20000004100 */
[----:B------:R-:W-:-:S04]  /*5ba0*/  CS2R R6, SRZ ;  /* 0x0000000000067805 */ /* 0x000fc8000001ff00 */
[----:B------:R-:W-:-:S04]  /*5bb0*/  FMUL.FTZ R0, R0, 1 ;  /* 0x3f80000000007820 */ /* 0x000fc80000410000 */
[----:B------:R-:W0:Y:S02]  /*5bc0*/  F2F.F64.F32 R4, R0 ;  /* 0x0000000000047310 */ /* 0x000e240000201800 */
[----:B0-----:R0:W-:Y:S01]  /*5bd0*/  STG.E.128 desc[UR36][R16.64], R4 ;  /* 0x0000000410007986 */ /* 0x0011e2000c101d24 */
[----:B------:R-:W-:Y:S05]  /*5be0*/  BRA `(.L_x_1565) ;  /* 0x0000000800747947 */ /* 0x000fea0003800000 */
.L_x_1573:
        /* <DEDUP_REMOVED lines=21> */
.L_x_1578:
[----:B------:R-:W-:Y:S05]  /*5d40*/  BSYNC B0 ;  /* 0x0000000000007941 */ /* 0x000fea0003800000 */
.L_x_1577:
[----:B------:R-:W-:-:S05]  /*5d50*/  LOP3.LUT R3, R0, R3, RZ, 0xfc, !PT ;  /* 0x0000000300037212 */ /* 0x000fca00078efcff */
[----:B------:R0:W-:Y:S01]  /*5d60*/  STG.E.U8 desc[UR36][R16.64], R3 ;  /* 0x0000000310007986 */ /* 0x0001e2000c101124 */
[----:B------:R-:W-:Y:S05]  /*5d70*/  BRA `(.L_x_1565) ;  /* 0x0000000800107947 */ /* 0x000fea0003800000 */
.L_x_1576:
        /* <DEDUP_REMOVED lines=13> */
.L_x_1580:
[----:B------:R-:W-:Y:S01]  /*5e50*/  IMAD.MOV.U32 R0, RZ, RZ, 0x7f ;  /* 0x0000007fff007424 */ /* 0x000fe200078e00ff */
[----:B------:R-:W-:-:S04]  /*5e60*/  ISETP.GT.U32.AND P0, PT, R2, 0x7f800000, PT ;  /* 0x7f8000000200780c */ /* 0x000fc80003f04070 */
[----:B------:R-:W-:-:S09]  /*5e70*/  SEL R0, R0, 0x7c, P0 ;  /* 0x0000007c00007807 */ /* 0x000fd20000000000 */
.L_x_1581:
[----:B------:R-:W-:Y:S05]  /*5e80*/  BSYNC B0 ;  /* 0x0000000000007941 */ /* 0x000fea0003800000 */
.L_x_1579:
[----:B------:R-:W-:-:S04]  /*5e90*/  LOP3.LUT R2, R3, 0x80000000, RZ, 0xc0, !PT ;  /* 0x8000000003027812 */ /* 0x000fc800078ec0ff */
[----:B------:R-:W-:-:S04]  /*5ea0*/  SHF.R.U32.HI R3, RZ, 0x18, R2 ;  /* 0x00000018ff037819 */ /* 0x000fc80000011602 */
[----:B------:R-:W-:-:S05]  /*5eb0*/  LOP3.LUT R3, R0, R3, RZ, 0xfc, !PT ;  /* 0x0000000300037212 */ /* 0x000fca00078efcff */
[----:B------:R0:W-:Y:S01]  /*5ec0*/  STG.E.U8 desc[UR36][R16.64], R3 ;  /* 0x0000000310007986 */ /* 0x0001e2000c101124 */
[----:B------:R-:W-:Y:S05]  /*5ed0*/  BRA `(.L_x_1565) ;  /* 0x0000000400b87947 */ /* 0x000fea0003800000 */
.L_x_1575:
[----:B------:R-:W-:-:S05]  /*5ee0*/  HADD2.F32 R0, -RZ, R0.H0_H0 ;  /* 0x20000000ff007230 */ /* 0x000fca0000004100 */
[----:B------:R-:W-:-:S05]  /*5ef0*/  F2FP.BF16.F32.PACK_AB R0, RZ, R0 ;  /* 0x00000000ff00723e */ /* 0x000fca00000010ff */
[----:B------:R0:W-:Y:S01]  /*5f00*/  STG.E.U16 desc[UR36][R16.64], R0 ;  /* 0x0000000010007986 */ /* 0x0001e2000c101524 */
[----:B------:R-:W-:Y:S05]  /*5f10*/  BRA `(.L_x_1565) ;  /* 0x0000000400a87947 */ /* 0x000fea0003800000 */
.L_x_1572:
        /* <DEDUP_REMOVED lines=12> */
.L_x_1584:
        /* <DEDUP_REMOVED lines=17> */
.L_x_1587:
[----:B------:R-:W-:-:S04]  /*60f0*/  LOP3.LUT R2, R3, 0x80000000, RZ, 0xc0, !PT ;  /* 0x8000000003027812 */ /* 0x000fc800078ec0ff */
[----:B------:R-:W-:-:S04]  /*6100*/  SHF.R.U32.HI R3, RZ, 0x18, R2 ;  /* 0x00000018ff037819 */ /* 0x000fc80000011602 */
[----:B------:R-:W-:-:S04]  /*6110*/  LOP3.LUT R0, R0, R3, RZ, 0xfc, !PT ;  /* 0x0000000300007212 */ /* 0x000fc800078efcff */
[----:B------:R-:W-:-:S07]  /*6120*/  PRMT R8, R0, 0x7610, R8 ;  /* 0x0000761000087816 */ /* 0x000fce0000000008 */
.L_x_1586:
[----:B------:R-:W-:Y:S05]  /*6130*/  BSYNC B0 ;  /* 0x0000000000007941 */ /* 0x000fea0003800000 */
.L_x_1585:
[----:B------:R3:W-:Y:S01]  /*6140*/  STG.E.U8 desc[UR36][R16.64], R8 ;  /* 0x0000000810007986 */ /* 0x0007e2000c101124 */
[----:B------:R-:W-:Y:S05]  /*6150*/  BRA `(.L_x_1565) ;  /* 0x0000000400187947 */ /* 0x000fea0003800000 */
.L_x_1583:
        /* <DEDUP_REMOVED lines=17> */
.L_x_1590:
[----:B------:R-:W-:-:S04]  /*6270*/  LOP3.LUT R2, R3, 0x80000000, RZ, 0xc0, !PT ;  /* 0x8000000003027812 */ /* 0x000fc800078ec0ff */
[----:B------:R-:W-:-:S04]  /*6280*/  SHF.R.U32.HI R3, RZ, 0x18, R2 ;  /* 0x00000018ff037819 */ /* 0x000fc80000011602 */
[----:B------:R-:W-:-:S04]  /*6290*/  LOP3.LUT R0, R0, R3, RZ, 0xfc, !PT ;  /* 0x0000000300007212 */ /* 0x000fc800078efcff */
[----:B------:R-:W-:-:S07]  /*62a0*/  PRMT R8, R0, 0x7610, R8 ;  /* 0x0000761000087816 */ /* 0x000fce0000000008 */
.L_x_1589:
[----:B------:R-:W-:Y:S05]  /*62b0*/  BSYNC B0 ;  /* 0x0000000000007941 */ /* 0x000fea0003800000 */
.L_x_1588:
[----:B------:R0:W-:Y:S01]  /*62c0*/  STG.E.U8 desc[UR36][R16.64], R8 ;  /* 0x0000000810007986 */ /* 0x0001e2000c101124 */
[----:B------:R-:W-:Y:S05]  /*62d0*/  BRA `(.L_x_1565) ;  /* 0x0000000000b87947 */ /* 0x000fea0003800000 */
.L_x_1582:
        /* <DEDUP_REMOVED lines=22> */
.L_x_1564:
        /* <DEDUP_REMOVED lines=16> */
.L_x_1593:
[----:B------:R-:W-:Y:S05]  /*6540*/  BRA `(.L_x_1565) ;  /* 0x00000000001c7947 */ /* 0x000fea0003800000 */
.L_x_1592:
[----:B------:R-:W-:-:S06]  /*6550*/  HADD2.F32 R2, -RZ, R0.H0_H0 ;  /* 0x20000000ff027230 */ /* 0x000fcc0000004100 */
[----:B------:R-:W0:Y:S02]  /*6560*/  F2I.U64.TRUNC R2, R2 ;  /* 0x0000000200027311 */ /* 0x000e24000020d800 */
[----:B0-----:R2:W-:Y:S01]  /*6570*/  STG.E.64 desc[UR36][R16.64], R2 ;  /* 0x0000000210007986 */ /* 0x0015e2000c101b24 */
[----:B------:R-:W-:Y:S05]  /*6580*/  BRA `(.L_x_1565) ;  /* 0x00000000000c7947 */ /* 0x000fea0003800000 */
.L_x_1591:
[----:B------:R-:W-:-:S04]  /*6590*/  HADD2.F32 R0, -RZ, R0.H0_H0 ;  /* 0x20000000ff007230 */ /* 0x000fc80000004100 */
[----:B------:R-:W0:Y:S02]  /*65a0*/  F2I.FTZ.U32.TRUNC.NTZ R3, R0 ;  /* 0x0000000000037305 */ /* 0x000e24000021f000 */
[----:B0-----:R0:W-:Y:S02]  /*65b0*/  STG.E desc[UR36][R16.64], R3 ;  /* 0x0000000310007986 */ /* 0x0011e4000c101924 */
.L_x_1565:
[----:B------:R-:W-:-:S07]  /*65c0*/  VIADD R19, R19, 0x80 ;  /* 0x0000008013137836 */ /* 0x000fce0000000000 */
.L_x_1525:
[----:B------:R-:W-:Y:S05]  /*65d0*/  BSYNC B6 ;  /* 0x0000000000067941 */ /* 0x000fea0003800000 */
.L_x_1524:
        /* <DEDUP_REMOVED lines=307> */
.L_x_1596:
        /* <DEDUP_REMOVED lines=22> */
.L_x_1600:
[----:B------:R-:W2:Y:S02]  /*7a70*/  LDG.E.U8 R2, desc[UR36][R2.64] ;  /* 0x0000002402027981 */ /* 0x000ea4000c1e1100 */
[----:B--2---:R-:W-:-:S04]  /*7a80*/  I2FP.F32.U32 R0, R2 ;  /* 0x0000000200007245 */ /* 0x004fc80000201000 */
[----:B------:R-:W-:Y:S01]  /*7a90*/  F2FP.F16.F32.PACK_AB R0, RZ, R0 ;  /* 0x00000000ff00723e */ /* 0x000fe200000000ff */
[----:B------:R-:W-:Y:S06]  /*7aa0*/  BRA `(.L_x_1602) ;  /* 0x0000000c00887947 */ /* 0x000fec0003800000 */
.L_x_1599:
        /* <DEDUP_REMOVED lines=10> */
.L_x_1604:
[----:B------:R-:W2:Y:S02]  /*7b50*/  LDG.E R2, desc[UR36][R2.64] ;  /* 0x0000002402027981 */ /* 0x000ea4000c1e1900 */
[----:B--2---:R-:W-:-:S04]  /*7b60*/  I2FP.F32.S32 R0, R2 ;  /* 0x0000000200007245 */ /* 0x004fc80000201400 */
[----:B------:R-:W-:Y:S01]  /*7b70*/  F2FP.F16.F32.PACK_AB R0, RZ, R0 ;  /* 0x00000000ff00723e */ /* 0x000fe200000000ff */
[----:B------:R-:W-:Y:S06]  /*7b80*/  BRA `(.L_x_1602) ;  /* 0x0000000c00507947 */ /* 0x000fec0003800000 */
.L_x_1603:
[----:B------:R-:W2:Y:S02]  /*7b90*/  LDG.E.U16 R2, desc[UR36][R2.64] ;  /* 0x0000002402027981 */ /* 0x000ea4000c1e1500 */
[----:B--2---:R-:W0:Y:S02]  /*7ba0*/  I2F.S16 R0, R2 ;  /* 0x0000000200007306 */ /* 0x004e240000101400 */
[----:B0-----:R-:W-:Y:S01]  /*7bb0*/  F2FP.F16.F32.PACK_AB R0, RZ, R0 ;  /* 0x00000000ff00723e */ /* 0x001fe200000000ff */
[----:B------:R-:W-:Y:S06]  /*7bc0*/  BRA `(.L_x_1602) ;  /* 0x0000000c00407947 */ /* 0x000fec0003800000 */
.L_x_1598:
        /* <DEDUP_REMOVED lines=9> */
.L_x_1606:
[----:B------:R1:W5:Y:S01]  /*7c60*/  LDG.E.U16 R0, desc[UR36][R2.64] ;  /* 0x0000002402007981 */ /* 0x000362000c1e1500 */
[----:B------:R-:W-:Y:S05]  /*7c70*/  BRA `(.L_x_1602) ;  /* 0x0000000c00147947 */ /* 0x000fea0003800000 */
.L_x_1605:
        /* <DEDUP_REMOVED lines=9> */
.L_x_1608:
[----:B------:R0:W5:Y:S01]  /*7d10*/  LDG.E.U16 R0, desc[UR36][R2.64] ;  /* 0x0000002402007981 */ /* 0x000162000c1e1500 */
[----:B------:R-:W-:Y:S05]  /*7d20*/  BRA `(.L_x_1602) ;  /* 0x0000000800e87947 */ /* 0x000fea0003800000 */
.L_x_1607:
        /* <DEDUP_REMOVED lines=8> */
.L_x_1597:
        /* <DEDUP_REMOVED lines=13> */
.L_x_1611:
        /* <DEDUP_REMOVED lines=8> */
.L_x_1610:
        /* <DEDUP_REMOVED lines=28> */
.L_x_1613:
        /* <DEDUP_REMOVED lines=15> */
.L_x_1612:
[----:B------:R-:W2:Y:S02]  /*81b0*/  LDG.E.U16 R0, desc[UR36][R2.64] ;  /* 0x0000002402007981 */ /* 0x000ea4000c1e1500 */
[----:B--2---:R-:W-:-:S05]  /*81c0*/  IMAD.U32 R0, R0, 0x10000, RZ ;  /* 0x0001000000007824 */ /* 0x004fca00078e00ff */
[----:B------:R-:W-:Y:S01]  /*81d0*/  F2FP.F16.F32.PACK_AB R0, RZ, R0 ;  /* 0x00000000ff00723e */ /* 0x000fe200000000ff */
[----:B------:R-:W-:Y:S06]  /*81e0*/  BRA `(.L_x_1602) ;  /* 0x0000000400b87947 */ /* 0x000fec0003800000 */
.L_x_1609:
        /* <DEDUP_REMOVED lines=12> */
.L_x_1616:
        /* <DEDUP_REMOVED lines=21> */
.L_x_1620:
[----:B------:R-:W-:Y:S05]  /*8400*/  BSYNC B1 ;  /* 0x0000000000017941 */ /* 0x000fea0003800000 */
.L_x_1619:
[----:B------:R-:W-:Y:S01]  /*8410*/  LEA R3, R0, 0x3b800000, 0x17 ;  /* 0x3b80000000037811 */ /* 0x000fe200078eb8ff */
[----:B------:R-:W-:-:S05]  /*8420*/  IMAD.SHL.U32 R0, R2, 0x100000, RZ ;  /* 0x0010000002007824 */ /* 0x000fca00078e00ff */
[----:B------:R-:W-:-:S07]  /*8430*/  LOP3.LUT R0, R3, R0, R4, 0xfe, !PT ;  /* 0x0000000003007212 */ /* 0x000fce00078efe04 */
.L_x_1618:
[----:B------:R-:W-:Y:S05]  /*8440*/  BSYNC B0 ;  /* 0x0000000000007941 */ /* 0x000fea0003800000 */
.L_x_1617:
[----:B------:R-:W-:Y:S01]  /*8450*/  F2FP.F16.F32.PACK_AB R0, RZ, R0 ;  /* 0x00000000ff00723e */ /* 0x000fe200000000ff */
[----:B------:R-:W-:Y:S06]  /*8460*/  BRA `(.L_x_1602) ;  /* 0x0000000400187947 */ /* 0x000fec0003800000 */
.L_x_1615:
        /* <DEDUP_REMOVED lines=21> */
.L_x_1624:
[----:B------:R-:W-:Y:S05]  /*85c0*/  BSYNC B1 ;  /* 0x0000000000017941 */ /* 0x000fea0003800000 */
.L_x_1623:
[----:B------:R-:W-:Y:S01]  /*85d0*/  LEA R3, R0, 0x37800000, 0x17 ;  /* 0x3780000000037811 */ /* 0x000fe200078eb8ff */
[----:B------:R-:W-:-:S05]  /*85e0*/  IMAD.SHL.U32 R0, R2, 0x200000, RZ ;  /* 0x0020000002007824 */ /* 0x000fca00078e00ff */
[----:B------:R-:W-:-:S07]  /*85f0*/  LOP3.LUT R0, R3, R0, R4, 0xfe, !PT ;  /* 0x0000000003007212 */ /* 0x000fce00078efe04 */
.L_x_1622:
[----:B------:R-:W-:Y:S05]  /*8600*/  BSYNC B0 ;  /* 0x0000000000007941 */ /* 0x000fea0003800000 */
.L_x_1621:
[----:B------:R-:W-:Y:S01]  /*8610*/  F2FP.F16.F32.PACK_AB R0, RZ, R0 ;  /* 0x00000000ff00723e */ /* 0x000fe200000000ff */
[----:B------:R-:W-:Y:S06]  /*8620*/  BRA `(.L_x_1602) ;  /* 0x0000000000a87947 */ /* 0x000fec0003800000 */
.L_x_1614:
        /* <DEDUP_REMOVED lines=14> */
.L_x_1628:
[----:B------:R-:W-:Y:S05]  /*8710*/  BSYNC B0 ;  /* 0x0000000000007941 */ /* 0x000fea0003800000 */
.L_x_1627:
[----:B------:R-:W-:Y:S01]  /*8720*/  F2FP.F16.F32.PACK_AB R0, RZ, R0 ;  /* 0x00000000ff00723e */ /* 0x000fe200000000ff */
[----:B------:R-:W-:Y:S06]  /*8730*/  BRA `(.L_x_1602) ;  /* 0x0000000000647947 */ /* 0x000fec0003800000 */
.L_x_1601:
        /* <DEDUP_REMOVED lines=16> */
.L_x_1629:
[----:B------:R-:W-:Y:S01]  /*8840*/  PRMT R0, RZ, 0x7610, R0 ;  /* 0x00007610ff007816 */ /* 0x000fe20000000000 */
[----:B------:R-:W-:Y:S06]  /*8850*/  BRA `(.L_x_1602) ;  /* 0x00000000001c7947 */ /* 0x000fec0003800000 */
.L_x_1626:
[----:B------:R-:W2:Y:S02]  /*8860*/  LDG.E.64 R2, desc[UR36][R2.64] ;  /* 0x0000002402027981 */ /* 0x000ea4000c1e1b00 */
[----:B--2---:R-:W0:Y:S02]  /*8870*/  I2F.U64 R0, R2 ;  /* 0x0000000200007312 */ /* 0x004e240000301000 */
[----:B0-----:R-:W-:Y:S01]  /*8880*/  F2FP.F16.F32.PACK_AB R0, RZ, R0 ;  /* 0x00000000ff00723e */ /* 0x001fe200000000ff */
[----:B------:R-:W-:Y:S06]  /*8890*/  BRA `(.L_x_1602) ;  /* 0x00000000000c7947 */ /* 0x000fec0003800000 */
.L_x_1625:
[----:B------:R-:W2:Y:S02]  /*88a0*/  LDG.E R2, desc[UR36][R2.64] ;  /* 0x0000002402027981 */ /* 0x000ea4000c1e1900 */
[----:B--2---:R-:W-:-:S04]  /*88b0*/  I2FP.F32.U32 R0, R2 ;  /* 0x0000000200007245 */ /* 0x004fc80000201000 */
[----:B------:R-:W-:-:S07]  /*88c0*/  F2FP.F16.F32.PACK_AB R0, RZ, R0 ;  /* 0x00000000ff00723e */ /* 0x000fce00000000ff */
.L_x_1602:
        /* <DEDUP_REMOVED lines=21> */
.L_x_1633:
[----:B------:R-:W-:-:S06]  /*8a20*/  HADD2.F32 R3, -RZ, R0.H0_H0 ;  /* 0x20000000ff037230 */ /* 0x000fcc0000004100 */
[----:B------:R-:W0:Y:S02]  /*8a30*/  F2I.S64.TRUNC R2, R3 ;  /* 0x0000000300027311 */ /* 0x000e24000020d900 */
[----:B0-----:R3:W-:Y:S01]  /*8a40*/  STG.E.U8 desc[UR36][R16.64], R2 ;  /* 0x0000000210007986 */ /* 0x0017e2000c101124 */
[----:B------:R-:W-:Y:S05]  /*8a50*/  BRA `(.L_x_1635) ;  /* 0x0000000c00847947 */ /* 0x000fea0003800000 */
.L_x_1632:
        /* <DEDUP_REMOVED lines=10> */
.L_x_1637:
[----:B------:R-:W-:-:S04]  /*8b00*/  HADD2.F32 R0, -RZ, R0.H0_H0 ;  /* 0x20000000ff007230 */ /* 0x000fc80000004100 */
[----:B------:R-:W0:Y:S02]  /*8b10*/  F2I.FTZ.TRUNC.NTZ R3, R0 ;  /* 0x0000000000037305 */ /* 0x000e24000021f100 */
[----:B0-----:R2:W-:Y:S01]  /*8b20*/  STG.E desc[UR36][R16.64], R3 ;  /* 0x0000000310007986 */ /* 0x0015e2000c101924 */
[----:B------:R-:W-:Y:S05]  /*8b30*/  BRA `(.L_x_1635) ;  /* 0x0000000c004c7947 */ /* 0x000fea0003800000 */
.L_x_1636:
[----:B------:R-:W-:-:S04]  /*8b40*/  HADD2.F32 R0, -RZ, R0.H0_H0 ;  /* 0x20000000ff007230 */ /* 0x000fc80000004100 */
[----:B------:R-:W0:Y:S02]  /*8b50*/  F2I.FTZ.TRUNC.NTZ R3, R0 ;  /* 0x0000000000037305 */ /* 0x000e24000021f100 */
[----:B0-----:R0:W-:Y:S01]  /*8b60*/  STG.E.U16 desc[UR36][R16.64], R3 ;  /* 0x0000000310007986 */ /* 0x0011e2000c101524 */
[----:B------:R-:W-:Y:S05]  /*8b70*/  BRA `(.L_x_1635) ;  /* 0x0000000c003c7947 */ /* 0x000fea0003800000 */
.L_x_1631:
        /* <DEDUP_REMOVED lines=9> */
.L_x_1639:
[----:B------:R0:W-:Y:S01]  /*8c10*/  STG.E.U16 desc[UR36][R16.64], R0 ;  /* 0x0000000010007986 */ /* 0x0001e2000c101524 */
[----:B------:R-:W-:Y:S05]  /*8c20*/  BRA `(.L_x_1635) ;  /* 0x0000000c00107947 */ /* 0x000fea0003800000 */
.L_x_1638:
        /* <DEDUP_REMOVED lines=10> */
.L_x_1641:
[----:B------:R-:W-:-:S05]  /*8cd0*/  HADD2.F32 R0, -RZ, R0.H0_H0 ;  /* 0x20000000ff007230 */ /* 0x000fca0000004100 */
[----:B------:R-:W-:-:S04]  /*8ce0*/  F2FP.F16.F32.PACK_AB R0, RZ, R0 ;  /* 0x00000000ff00723e */ /* 0x000fc800000000ff */
[----:B------:R-:W-:-:S05]  /*8cf0*/  PRMT R0, R0, 0x5410, RZ ;  /* 0x0000541000007816 */ /* 0x000fca00000000ff */
[----:B------:R0:W-:Y:S01]  /*8d00*/  STG.E desc[UR36][R16.64], R0 ;  /* 0x0000000010007986 */ /* 0x0001e2000c101924 */
[----:B------:R-:W-:Y:S05]  /*8d10*/  BRA `(.L_x_1635) ;  /* 0x0000000800d47947 */ /* 0x000fea0003800000 */
.L_x_1640:
[----:B------:R-:W-:-:S05]  /*8d20*/  HADD2.F32 R2, -RZ, R0.H0_H0 ;  /* 0x20000000ff027230 */ /* 0x000fca0000004100 */
[----:B------:R-:W-:-:S06]  /*8d30*/  FMUL.FTZ R2, R2, 1 ;  /* 0x3f80000002027820 */ /* 0x000fcc0000410000 */
[----:B------:R-:W0:Y:S02]  /*8d40*/  F2F.F64.F32 R2, R2 ;  /* 0x0000000200027310 */ /* 0x000e240000201800 */
[----:B0-----:R0:W-:Y:S01]  /*8d50*/  STG.E.64 desc[UR36][R16.64], R2 ;  /* 0x0000000210007986 */ /* 0x0011e2000c101b24 */
[----:B------:R-:W-:Y:S05]  /*8d60*/  BRA `(.L_x_1635) ;  /* 0x0000000800c07947 */ /* 0x000fea0003800000 */
.L_x_1630:
        /* <DEDUP_REMOVED lines=13> */
.L_x_1644:
[----:B------:R-:W-:Y:S01]  /*8e40*/  HADD2.F32 R0, -RZ, R0.H0_H0 ;  /* 0x20000000ff007230 */ /* 0x000fe20000004100 */
[----:B------:R-:W-:-:S04]  /*8e50*/  CS2R R6, SRZ ;  /* 0x0000000000067805 */ /* 0x000fc8000001ff00 */
[----:B------:R-:W-:-:S04]  /*8e60*/  FMUL.FTZ R0, R0, 1 ;  /* 0x3f80000000007820 */ /* 0x000fc80000410000 */
[----:B------:R-:W0:Y:S02]  /*8e70*/  F2F.F64.F32 R4, R0 ;  /* 0x0000000000047310 */ /* 0x000e240000201800 */
[----:B0-----:R0:W-:Y:S01]  /*8e80*/  STG.E.128 desc[UR36][R16.64], R4 ;  /* 0x0000000410007986 */ /* 0x0011e2000c101d24 */
[----:B------:R-:W-:Y:S05]  /*8e90*/  BRA `(.L_x_1635) ;  /* 0x0000000800747947 */ /* 0x000fea0003800000 */
.L_x_1643:
        /* <DEDUP_REMOVED lines=21> */
.L_x_1648:
[----:B------:R-:W-:Y:S05]  /*8ff0*/  BSYNC B0 ;  /* 0x0000000000007941 */ /* 0x000fea0003800000 */
.L_x_1647:
[----:B------:R-:W-:-:S05]  /*9000*/  LOP3.LUT R3, R0, R3, RZ, 0xfc, !PT ;  /* 0x0000000300037212 */ /* 0x000fca00078efcff */
[----:B------:R0:W-:Y:S01]  /*9010*/  STG.E.U8 desc[UR36][R16.64], R3 ;  /* 0x0000000310007986 */ /* 0x0001e2000c101124 */
[----:B------:R-:W-:Y:S05]  /*9020*/  BRA `(.L_x_1635) ;  /* 0x0000000800107947 */ /* 0x000fea0003800000 */
.L_x_1646:
        /* <DEDUP_REMOVED lines=13> */
.L_x_1650:
[----:B------:R-:W-:Y:S01]  /*9100*/  IMAD.MOV.U32 R0, RZ, RZ, 0x7f ;  /* 0x0000007fff007424 */ /* 0x000fe200078e00ff */
[----:B------:R-:W-:-:S04]  /*9110*/  ISETP.GT.U32.AND P0, PT, R2, 0x7f800000, PT ;  /* 0x7f8000000200780c */ /* 0x000fc80003f04070 */
[----:B------:R-:W-:-:S09]  /*9120*/  SEL R0, R0, 0x7c, P0 ;  /* 0x0000007c00007807 */ /* 0x000fd20000000000 */
.L_x_1651:
[----:B------:R-:W-:Y:S05]  /*9130*/  BSYNC B0 ;  /* 0x0000000000007941 */ /* 0x000fea0003800000 */
.L_x_1649:
[----:B------:R-:W-:-:S04]  /*9140*/  LOP3.LUT R2, R3, 0x80000000, RZ, 0xc0, !PT ;  /* 0x8000000003027812 */ /* 0x000fc800078ec0ff */
[----:B------:R-:W-:-:S04]  /*9150*/  SHF.R.U32.HI R3, RZ, 0x18, R2 ;  /* 0x00000018ff037819 */ /* 0x000fc80000011602 */
[----:B------:R-:W-:-:S05]  /*9160*/  LOP3.LUT R3, R0, R3, RZ, 0xfc, !PT ;  /* 0x0000000300037212 */ /* 0x000fca00078efcff */
[----:B------:R0:W-:Y:S01]  /*9170*/  STG.E.U8 desc[UR36][R16.64], R3 ;  /* 0x0000000310007986 */ /* 0x0001e2000c101124 */
[----:B------:R-:W-:Y:S05]  /*9180*/  BRA `(.L_x_1635) ;  /* 0x0000000400b87947 */ /* 0x000fea0003800000 */
.L_x_1645:
[----:B------:R-:W-:-:S05]  /*9190*/  HADD2.F32 R0, -RZ, R0.H0_H0 ;  /* 0x20000000ff007230 */ /* 0x000fca0000004100 */
[----:B------:R-:W-:-:S05]  /*91a0*/  F2FP.BF16.F32.PACK_AB R0, RZ, R0 ;  /* 0x00000000ff00723e */ /* 0x000fca00000010ff */
[----:B------:R0:W-:Y:S01]  /*91b0*/  STG.E.U16 desc[UR36][R16.64], R0 ;  /* 0x0000000010007986 */ /* 0x0001e2000c101524 */
[----:B------:R-:W-:Y:S05]  /*91c0*/  BRA `(.L_x_1635) ;  /* 0x0000000400a87947 */ /* 0x000fea0003800000 */
.L_x_1642:
        /* <DEDUP_REMOVED lines=12> */
.L_x_1654:
        /* <DEDUP_REMOVED lines=17> */
.L_x_1657:
[----:B------:R-:W-:-:S04]  /*93a0*/  LOP3.LUT R2, R3, 0x80000000, RZ, 0xc0, !PT ;  /* 0x8000000003027812 */ /* 0x000fc800078ec0ff */
[----:B------:R-:W-:-:S04]  /*93b0*/  SHF.R.U32.HI R3, RZ, 0x18, R2 ;  /* 0x00000018ff037819 */ /* 0x000fc80000011602 */
[----:B------:R-:W-:-:S04]  /*93c0*/  LOP3.LUT R0, R0, R3, RZ, 0xfc, !PT ;  /* 0x0000000300007212 */ /* 0x000fc800078efcff */
[----:B------:R-:W-:-:S07]  /*93d0*/  PRMT R8, R0, 0x7610, R8 ;  /* 0x0000761000087816 */ /* 0x000fce0000000008 */
.L_x_1656:
[----:B------:R-:W-:Y:S05]  /*93e0*/  BSYNC B0 ;  /* 0x0000000000007941 */ /* 0x000fea0003800000 */
.L_x_1655:
[----:B------:R0:W-:Y:S01]  /*93f0*/  STG.E.U8 desc[UR36][R16.64], R8 ;  /* 0x0000000810007986 */ /* 0x0001e2000c101124 */
[----:B------:R-:W-:Y:S05]  /*9400*/  BRA `(.L_x_1635) ;  /* 0x0000000400187947 */ /* 0x000fea0003800000 */
.L_x_1653:
        /* <DEDUP_REMOVED lines=17> */
.L_x_1660:
[----:B------:R-:W-:-:S04]  /*9520*/  LOP3.LUT R2, R3, 0x80000000, RZ, 0xc0, !PT ;  /* 0x8000000003027812 */ /* 0x000fc800078ec0ff */
[----:B------:R-:W-:-:S04]  /*9530*/  SHF.R.U32.HI R3, RZ, 0x18, R2 ;  /* 0x00000018ff037819 */ /* 0x000fc80000011602 */
[----:B------:R-:W-:-:S04]  /*9540*/  LOP3.LUT R0, R0, R3, RZ, 0xfc, !PT ;  /* 0x0000000300007212 */ /* 0x000fc800078efcff */
[----:B------:R-:W-:-:S07]  /*9550*/  PRMT R8, R0, 0x7610, R8 ;  /* 0x0000761000087816 */ /* 0x000fce0000000008 */
.L_x_1659:
[----:B------:R-:W-:Y:S05]  /*9560*/  BSYNC B0 ;  /* 0x0000000000007941 */ /* 0x000fea0003800000 */
.L_x_1658:
[----:B------:R0:W-:Y:S01]  /*9570*/  STG.E.U8 desc[UR36][R16.64], R8 ;  /* 0x0000000810007986 */ /* 0x0001e2000c101124 */
[----:B------:R-:W-:Y:S05]  /*9580*/  BRA `(.L_x_1635) ;  /* 0x0000000000b87947 */ /* 0x000fea0003800000 */
.L_x_1652:
        /* <DEDUP_REMOVED lines=22> */
.L_x_1634:
        /* <DEDUP_REMOVED lines=16> */
.L_x_1663:
[----:B------:R-:W-:Y:S05]  /*97f0*/  BRA `(.L_x_1635) ;  /* 0x00000000001c7947 */ /* 0x000fea0003800000 */
.L_x_1662:
[----:B------:R-:W-:-:S06]  /*9800*/  HADD2.F32 R2, -RZ, R0.H0_H0 ;  /* 0x20000000ff027230 */ /* 0x000fcc0000004100 */
[----:B------:R-:W0:Y:S02]  /*9810*/  F2I.U64.TRUNC R2, R2 ;  /* 0x0000000200027311 */ /* 0x000e24000020d800 */
[----:B0-----:R0:W-:Y:S01]  /*9820*/  STG.E.64 desc[UR36][R16.64], R2 ;  /* 0x0000000210007986 */ /* 0x0011e2000c101b24 */
[----:B------:R-:W-:Y:S05]  /*9830*/  BRA `(.L_x_1635) ;  /* 0x00000000000c7947 */ /* 0x000fea0003800000 */
.L_x_1661:
[----:B------:R-:W-:-:S04]  /*9840*/  HADD2.F32 R0, -RZ, R0.H0_H0 ;  /* 0x20000000ff007230 */ /* 0x000fc80000004100 */
[----:B------:R-:W0:Y:S02]  /*9850*/  F2I.FTZ.U32.TRUNC.NTZ R3, R0 ;  /* 0x0000000000037305 */ /* 0x000e24000021f000 */
[----:B0-----:R0:W-:Y:S02]  /*9860*/  STG.E desc[UR36][R16.64], R3 ;  /* 0x0000000310007986 */ /* 0x0011e4000c101924 */
.L_x_1635:
[----:B------:R-:W-:-:S07]  /*9870*/  VIADD R19, R19, 0x80 ;  /* 0x0000008013137836 */ /* 0x000fce0000000000 */
.L_x_1595:
[----:B------:R-:W-:Y:S05]  /*9880*/  BSYNC B6 ;  /* 0x0000000000067941 */ /* 0x000fea0003800000 */
.L_x_1594:
        /* <DEDUP_REMOVED lines=306> */
.L_x_1664:
        /* <DEDUP_REMOVED lines=22> */
.L_x_1668:
[----:B------:R-:W2:Y:S02]  /*ad10*/  LDG.E.U8 R2, desc[UR36][R2.64] ;  /* 0x0000002402027981 */ /* 0x000ea4000c1e1100 */
[----:B--2---:R-:W-:-:S04]  /*ad20*/  I2FP.F32.U32 R0, R2 ;  /* 0x0000000200007245 */ /* 0x004fc80000201000 */
[----:B------:R-:W-:Y:S01]  /*ad30*/  F2FP.F16.F32.PACK_AB R0, RZ, R0 ;  /* 0x00000000ff00723e */ /* 0x000fe200000000ff */
[----:B------:R-:W-:Y:S06]  /*ad40*/  BRA `(.L_x_1670) ;  /* 0x0000000c00887947 */ /* 0x000fec0003800000 */
.L_x_1667:
        /* <DEDUP_REMOVED lines=10> */
.L_x_1672:
[----:B------:R-:W2:Y:S02]  /*adf0*/  LDG.E R2, desc[UR36][R2.64] ;  /* 0x0000002402027981 */ /* 0x000ea4000c1e1900 */
[----:B--2---:R-:W-:-:S04]  /*ae00*/  I2FP.F32.S32 R0, R2 ;  /* 0x0000000200007245 */ /* 0x004fc80000201400 */
[----:B------:R-:W-:Y:S01]  /*ae10*/  F2FP.F16.F32.PACK_AB R0, RZ, R0 ;  /* 0x00000000ff00723e */ /* 0x000fe200000000ff */
[----:B------:R-:W-:Y:S06]  /*ae20*/  BRA `(.L_x_1670) ;  /* 0x0000000c00507947 */ /* 0x000fec0003800000 */
.L_x_1671:
[----:B------:R-:W2:Y:S02]  /*ae30*/  LDG.E.U16 R2, desc[UR36][R2.64] ;  /* 0x0000002402027981 */ /* 0x000ea4000c1e1500 */
[----:B--2---:R-:W0:Y:S02]  /*ae40*/  I2F.S16 R0, R2 ;  /* 0x0000000200007306 */ /* 0x004e240000101400 */
[----:B0-----:R-:W-:Y:S01]  /*ae50*/  F2FP.F16.F32.PACK_AB R0, RZ, R0 ;  /* 0x00000000ff00723e */ /* 0x001fe200000000ff */
[----:B------:R-:W-:Y:S06]  /*ae60*/  BRA `(.L_x_1670) ;  /* 0x0000000c00407947 */ /* 0x000fec0003800000 */
.L_x_1666:
        /* <DEDUP_REMOVED lines=9> */
.L_x_1674:
[----:B------:R1:W5:Y:S01]  /*af00*/  LDG.E.U16 R0, desc[UR36][R2.64] ;  /* 0x0000002402007981 */ /* 0x000362000c1e1500 */
[----:B------:R-:W-:Y:S05]  /*af10*/  BRA `(.L_x_1670) ;  /* 0x0000000c00147947 */ /* 0x000fea0003800000 */
.L_x_1673:
        /* <DEDUP_REMOVED lines=9> */
.L_x_1676:
[----:B------:R0:W5:Y:S01]  /*afb0*/  LDG.E.U16 R0, desc[UR36][R2.64] ;  /* 0x0000002402007981 */ /* 0x000162000c1e1500 */
[----:B------:R-:W-:Y:S05]  /*afc0*/  BRA `(.L_x_1670) ;  /* 0x0000000800e87947 */ /* 0x000fea0003800000 */
.L_x_1675:
        /* <DEDUP_REMOVED lines=8> */
.L_x_1665:
        /* <DEDUP_REMOVED lines=13> */
.L_x_1679:
        /* <DEDUP_REMOVED lines=8> */
.L_x_1678:
        /* <DEDUP_REMOVED lines=28> */
.L_x_1681:
        /* <DEDUP_REMOVED lines=15> */
.L_x_1680:
[----:B------:R-:W2:Y:S02]  /*b450*/  LDG.E.U16 R0, desc[UR36][R2.64] ;  /* 0x0000002402007981 */ /* 0x000ea4000c1e1500 */
[----:B--2---:R-:W-:-:S05]  /*b460*/  IMAD.U32 R0, R0, 0x10000, RZ ;  /* 0x0001000000007824 */ /* 0x004fca00078e00ff */
[----:B------:R-:W-:Y:S01]  /*b470*/  F2FP.F16.F32.PACK_AB R0, RZ, R0 ;  /* 0x00000000ff00723e */ /* 0x000fe200000000ff */
[----:B------:R-:W-:Y:S06]  /*b480*/  BRA `(.L_x_1670) ;  /* 0x0000000400b87947 */ /* 0x000fec0003800000 */
.L_x_1677:
        /* <DEDUP_REMOVED lines=12> */
.L_x_1684:
        /* <DEDUP_REMOVED lines=21> */
.L_x_1688:
[----:B------:R-:W-:Y:S05]  /*b6a0*/  BSYNC B1 ;  /* 0x0000000000017941 */ /* 0x000fea0003800000 */
.L_x_1687:
[----:B------:R-:W-:Y:S01]  /*b6b0*/  LEA R3, R0, 0x3b800000, 0x17 ;  /* 0x3b80000000037811 */ /* 0x000fe200078eb8ff */
[----:B------:R-:W-:-:S05]  /*b6c0*/  IMAD.SHL.U32 R0, R2, 0x100000, RZ ;  /* 0x0010000002007824 */ /* 0x000fca00078e00ff */
[----:B------:R-:W-:-:S07]  /*b6d0*/  LOP3.LUT R0, R3, R0, R4, 0xfe, !PT ;  /* 0x0000000003007212 */ /* 0x000fce00078efe04 */
.L_x_1686:
[----:B------:R-:W-:Y:S05]  /*b6e0*/  BSYNC B0 ;  /* 0x0000000000007941 */ /* 0x000fea0003800000 */
.L_x_1685:
[----:B------:R-:W-:Y:S01]  /*b6f0*/  F2FP.F16.F32.PACK_AB R0, RZ, R0 ;  /* 0x00000000ff00723e */ /* 0x000fe200000000ff */
[----:B------:R-:W-:Y:S06]  /*b700*/  BRA `(.L_x_1670) ;  /* 0x0000000400187947 */ /* 0x000fec0003800000 */
.L_x_1683:
        /* <DEDUP_REMOVED lines=21> */
.L_x_1692:
[----:B------:R-:W-:Y:S05]  /*b860*/  BSYNC B1 ;  /* 0x0000000000017941 */ /* 0x000fea0003800000 */
.L_x_1691:
[----:B------:R-:W-:Y:S01]  /*b870*/  LEA R3, R0, 0x37800000, 0x17 ;  /* 0x3780000000037811 */ /* 0x000fe200078eb8ff */
[----:B------:R-:W-:-:S05]  /*b880*/  IMAD.SHL.U32 R0, R2, 0x200000, RZ ;  /* 0x0020000002007824 */ /* 0x000fca00078e00ff */
[----:B------:R-:W-:-:S07]  /*b890*/  LOP3.LUT R0, R3, R0, R4, 0xfe, !PT ;  /* 0x0000000003007212 */ /* 0x000fce00078efe04 */
.L_x_1690:
[----:B------:R-:W-:Y:S05]  /*b8a0*/  BSYNC B0 ;  /* 0x0000000000007941 */ /* 0x000fea0003800000 */
.L_x_1689:
[----:B------:R-:W-:Y:S01]  /*b8b0*/  F2FP.F16.F32.PACK_AB R0, RZ, R0 ;  /* 0x00000000ff00723e */ /* 0x000fe200000000ff */
[----:B------:R-:W-:Y:S06]  /*b8c0*/  BRA `(.L_x_1670) ;  /* 0x0000000000a87947 */ /* 0x000fec0003800000 */
.L_x_1682:
        /* <DEDUP_REMOVED lines=14> */
.L_x_1696:
[----:B------:R-:W-:Y:S05]  /*b9b0*/  BSYNC B0 ;  /* 0x0000000000007941 */ /* 0x000fea0003800000 */
.L_x_1695:
[----:B------:R-:W-:Y:S01]  /*b9c0*/  F2FP.F16.F32.PACK_AB R0, RZ, R0 ;  /* 0x00000000ff00723e */ /* 0x000fe200000000ff */
[----:B------:R-:W-:Y:S06]  /*b9d0*/  BRA `(.L_x_1670) ;  /* 0x0000000000647947 */ /* 0x000fec0003800000 */
.L_x_1669:
        /* <DEDUP_REMOVED lines=16> */
.L_x_1697:
[----:B------:R-:W-:Y:S01]  /*bae0*/  PRMT R0, RZ, 0x7610, R0 ;  /* 0x00007610ff007816 */ /* 0x000fe20000000000 */
[----:B------:R-:W-:Y:S06]  /*baf0*/  BRA `(.L_x_1670) ;  /* 0x00000000001c7947 */ /* 0x000fec0003800000 */
.L_x_1694:
[----:B------:R-:W2:Y:S02]  /*bb00*/  LDG.E.64 R2, desc[UR36][R2.64] ;  /* 0x0000002402027981 */ /* 0x000ea4000c1e1b00 */
[----:B--2---:R-:W0:Y:S02]  /*bb10*/  I2F.U64 R0, R2 ;  /* 0x0000000200007312 */ /* 0x004e240000301000 */
[----:B0-----:R-:W-:Y:S01]  /*bb20*/  F2FP.F16.F32.PACK_AB R0, RZ, R0 ;  /* 0x00000000ff00723e */ /* 0x001fe200000000ff */
[----:B------:R-:W-:Y:S06]  /*bb30*/  BRA `(.L_x_1670) ;  /* 0x00000000000c7947 */ /* 0x000fec0003800000 */
.L_x_1693:
[----:B------:R-:W2:Y:S02]  /*bb40*/  LDG.E R2, desc[UR36][R2.64] ;  /* 0x0000002402027981 */ /* 0x000ea4000c1e1900 */
[----:B--2---:R-:W-:-:S04]  /*bb50*/  I2FP.F32.U32 R0, R2 ;  /* 0x0000000200007245 */ /* 0x004fc80000201000 */
[----:B------:R-:W-:-:S07]  /*bb60*/  F2FP.F16.F32.PACK_AB R0, RZ, R0 ;  /* 0x00000000ff00723e */ /* 0x000fce00000000ff */
.L_x_1670:
        /* <DEDUP_REMOVED lines=19> */
[----:B0-----:R-:W-:Y:S01]  /*bca0*/  STG.E.U8 desc[UR36][R16.64], R3 ;  /* 0x0000000310007986 */ /* 0x001fe2000c101124 */
[----:B------:R-:W-:Y:S05]  /*bcb0*/  EXIT ;  /* 0x000000000000794d */ /* 0x000fea0003800000 */
.L_x_1701:
[----:B------:R-:W-:-:S06]  /*bcc0*/  HADD2.F32 R3, -RZ, R0.H0_H0 ;  /* 0x20000000ff037230 */ /* 0x000fcc0000004100 */
[----:B------:R-:W0:Y:S02]  /*bcd0*/  F2I.S64.TRUNC R2, R3 ;  /* 0x0000000300027311 */ /* 0x000e24000020d900 */
[----:B0-----:R-:W-:Y:S01]  /*bce0*/  STG.E.U8 desc[UR36][R16.64], R2 ;  /* 0x0000000210007986 */ /* 0x001fe2000c101124 */
[----:B------:R-:W-:Y:S05]  /*bcf0*/  EXIT ;  /* 0x000000000000794d */ /* 0x000fea0003800000 */
.L_x_1700:
        /* <DEDUP_REMOVED lines=8> */
[----:B0-----:R-:W-:Y:S01]  /*bd80*/  STG.E.64 desc[UR36][R16.64], R2 ;  /* 0x0000000210007986 */ /* 0x001fe2000c101b24 */
[----:B------:R-:W-:Y:S05]  /*bd90*/  EXIT ;  /* 0x000000000000794d */ /* 0x000fea0003800000 */
.L_x_1704:
[----:B------:R-:W-:-:S04]  /*bda0*/  HADD2.F32 R0, -RZ, R0.H0_H0 ;  /* 0x20000000ff007230 */ /* 0x000fc80000004100 */
[----:B------:R-:W0:Y:S02]  /*bdb0*/  F2I.FTZ.TRUNC.NTZ R3, R0 ;  /* 0x0000000000037305 */ /* 0x000e24000021f100 */
[----:B0-----:R-:W-:Y:S01]  /*bdc0*/  STG.E desc[UR36][R16.64], R3 ;  /* 0x0000000310007986 */ /* 0x001fe2000c101924 */
[----:B------:R-:W-:Y:S05]  /*bdd0*/  EXIT ;  /* 0x000000000000794d */ /* 0x000fea0003800000 */
.L_x_1703:
[----:B------:R-:W-:-:S04]  /*bde0*/  HADD2.F32 R0, -RZ, R0.H0_H0 ;  /* 0x20000000ff007230 */ /* 0x000fc80000004100 */
[----:B------:R-:W0:Y:S02]  /*bdf0*/  F2I.FTZ.TRUNC.NTZ R3, R0 ;  /* 0x0000000000037305 */ /* 0x000e24000021f100 */
[----:B0-----:R-:W-:Y:S01]  /*be00*/  STG.E.U16 desc[UR36][R16.64], R3 ;  /* 0x0000000310007986 */ /* 0x001fe2000c101524 */
[----:B------:R-:W-:Y:S05]  /*be10*/  EXIT ;  /* 0x000000000000794d */ /* 0x000fea0003800000 */
.L_x_1699:
[----:B------:R-:W-:-:S13]  /*be20*/  ISETP.GT.AND P0, PT, R4, 0x6, PT ;  /* 0x000000060400780c */ /* 0x000fda0003f04270 */
[----:B------:R-:W-:Y:S05]  /*be30*/  @P0 BRA `(.L_x_1705) ;  /* 0x0000000000240947 */ /* 0x000fea0003800000 */
[----:B------:R-:W-:-:S13]  /*be40*/  ISETP.NE.AND P0, PT, R4, 0x5, PT ;  /* 0x000000050400780c */ /* 0x000fda0003f05270 */
[----:B------:R-:W-:Y:S05]  /*be50*/  @!P0 BRA `(.L_x_1706) ;  /* 0x0000000000148947 */ /* 0x000fea0003800000 */
[----:B------:R-:W-:-:S13]  /*be60*/  ISETP.NE.AND P0, PT, R4, 0x6, PT ;  /* 0x000000060400780c */ /* 0x000fda0003f05270 */
[----:B------:R-:W-:Y:S05]  /*be70*/  @P0 BRA `(.L_x_1702) ;  /* 0x0000000800c40947 */ /* 0x000fea0003800000 */
[----:B------:R-:W-:-:S05]  /*be80*/  HADD2.F32 R3, -RZ, R0.H0_H0 ;  /* 0x20000000ff037230 */ /* 0x000fca0000004100 */
[----:B------:R-:W-:Y:S01]  /*be90*/  STG.E desc[UR36][R16.64], R3 ;  /* 0x0000000310007986 */ /* 0x000fe2000c101924 */
[----:B------:R-:W-:Y:S05]  /*bea0*/  EXIT ;  /* 0x000000000000794d */ /* 0x000fea0003800000 */
.L_x_1706:
[----:B------:R-:W-:Y:S01]  /*beb0*/  STG.E.U16 desc[UR36][R16.64], R0 ;  /* 0x0000000010007986 */ /* 0x000fe2000c101524 */
[----:B------:R-:W-:Y:S05]  /*bec0*/  EXIT ;  /* 0x000000000000794d */ /* 0x000fea0003800000 */
.L_x_1705:
        /* <DEDUP_REMOVED lines=8> */
[----:B------:R-:W-:Y:S01]  /*bf50*/  STG.E.64 desc[UR36][R16.64], R2 ;  /* 0x0000000210007986 */ /* 0x000fe2000c101b24 */
[----:B------:R-:W-:Y:S05]  /*bf60*/  EXIT ;  /* 0x000000000000794d */ /* 0x000fea0003800000 */
.L_x_1708:
[----:B------:R-:W-:-:S05]  /*bf70*/  HADD2.F32 R0, -RZ, R0.H0_H0 ;  /* 0x20000000ff007230 */ /* 0x000fca0000004100 */
[----:B------:R-:W-:-:S04]  /*bf80*/  F2FP.F16.F32.PACK_AB R0, RZ, R0 ;  /* 0x00000000ff00723e */ /* 0x000fc800000000ff */
[----:B------:R-:W-:-:S05]  /*bf90*/  PRMT R0, R0, 0x5410, RZ ;  /* 0x0000541000007816 */ /* 0x000fca00000000ff */
[----:B------:R-:W-:Y:S01]  /*bfa0*/  STG.E desc[UR36][R16.64], R0 ;  /* 0x0000000010007986 */ /* 0x000fe2000c101924 */
[----:B------:R-:W-:Y:S05]  /*bfb0*/  EXIT ;  /* 0x000000000000794d */ /* 0x000fea0003800000 */
.L_x_1707:
[----:B------:R-:W-:-:S05]  /*bfc0*/  HADD2.F32 R2, -RZ, R0.H0_H0 ;  /* 0x20000000ff027230 */ /* 0x000fca0000004100 */
[----:B------:R-:W-:-:S06]  /*bfd0*/  FMUL.FTZ R2, R2, 1 ;  /* 0x3f80000002027820 */ /* 0x000fcc0000410000 */
[----:B------:R-:W0:Y:S02]  /*bfe0*/  F2F.F64.F32 R2, R2 ;  /* 0x0000000200027310 */ /* 0x000e240000201800 */
[----:B0-----:R-:W-:Y:S01]  /*bff0*/  STG.E.64 desc[UR36][R16.64], R2 ;  /* 0x0000000210007986 */ /* 0x001fe2000c101b24 */
[----:B------:R-:W-:Y:S05]  /*c000*/  EXIT ;  /* 0x000000000000794d */ /* 0x000fea0003800000 */
.L_x_1698:
        /* <DEDUP_REMOVED lines=11> */
[----:B------:R-:W-:Y:S01]  /*c0c0*/  STG.E.U8 desc[UR36][R16.64], R3 ;  /* 0x0000000310007986 */ /* 0x000fe2000c101124 */
[----:B------:R-:W-:Y:S05]  /*c0d0*/  EXIT ;  /* 0x000000000000794d */ /* 0x000fea0003800000 */
.L_x_1711:
[----:B------:R-:W-:Y:S01]  /*c0e0*/  HADD2.F32 R0, -RZ, R0.H0_H0 ;  /* 0x20000000ff007230 */ /* 0x000fe20000004100 */
[----:B------:R-:W-:-:S04]  /*c0f0*/  CS2R R6, SRZ ;  /* 0x0000000000067805 */ /* 0x000fc8000001ff00 */
[----:B------:R-:W-:-:S04]  /*c100*/  FMUL.FTZ R0, R0, 1 ;  /* 0x3f80000000007820 */ /* 0x000fc80000410000 */
[----:B------:R-:W0:Y:S02]  /*c110*/  F2F.F64.F32 R4, R0 ;  /* 0x0000000000047310 */ /* 0x000e240000201800 */
[----:B0-----:R-:W-:Y:S01]  /*c120*/  STG.E.128 desc[UR36][R16.64], R4 ;  /* 0x0000000410007986 */ /* 0x001fe2000c101d24 */
[----:B------:R-:W-:Y:S05]  /*c130*/  EXIT ;  /* 0x000000000000794d */ /* 0x000fea0003800000 */
.L_x_1710:
        /* <DEDUP_REMOVED lines=21> */
.L_x_1715:
[----:B------:R-:W-:Y:S05]  /*c290*/  BSYNC B0 ;  /* 0x0000000000007941 */ /* 0x000fea0003800000 */
.L_x_1714:
[----:B------:R-:W-:-:S05]  /*c2a0*/  LOP3.LUT R3, R0, R3, RZ, 0xfc, !PT ;  /* 0x0000000300037212 */ /* 0x000fca00078efcff */
[----:B------:R-:W-:Y:S01]  /*c2b0*/  STG.E.U8 desc[UR36][R16.64], R3 ;  /* 0x0000000310007986 */ /* 0x000fe2000c101124 */
[----:B------:R-:W-:Y:S05]  /*c2c0*/  EXIT ;  /* 0x000000000000794d */ /* 0x000fea0003800000 */
.L_x_1713:
        /* <DEDUP_REMOVED lines=13> */
.L_x_1717:
[----:B------:R-:W-:Y:S01]  /*c3a0*/  IMAD.MOV.U32 R0, RZ, RZ, 0x7f ;  /* 0x0000007fff007424 */ /* 0x000fe200078e00ff */
[----:B------:R-:W-:-:S04]  /*c3b0*/  ISETP.GT.U32.AND P0, PT, R2, 0x7f800000, PT ;  /* 0x7f8000000200780c */ /* 0x000fc80003f04070 */
[----:B------:R-:W-:-:S09]  /*c3c0*/  SEL R0, R0, 0x7c, P0 ;  /* 0x0000007c00007807 */ /* 0x000fd20000000000 */
.L_x_1718:
[----:B------:R-:W-:Y:S05]  /*c3d0*/  BSYNC B0 ;  /* 0x0000000000007941 */ /* 0x000fea0003800000 */
.L_x_1716:
[----:B------:R-:W-:-:S04]  /*c3e0*/  LOP3.LUT R2, R3, 0x80000000, RZ, 0xc0, !PT ;  /* 0x8000000003027812 */ /* 0x000fc800078ec0ff */
[----:B------:R-:W-:-:S04]  /*c3f0*/  SHF.R.U32.HI R3, RZ, 0x18, R2 ;  /* 0x00000018ff037819 */ /* 0x000fc80000011602 */
[----:B------:R-:W-:-:S05]  /*c400*/  LOP3.LUT R3, R0, R3, RZ, 0xfc, !PT ;  /* 0x0000000300037212 */ /* 0x000fca00078efcff */
[----:B------:R-:W-:Y:S01]  /*c410*/  STG.E.U8 desc[UR36][R16.64], R3 ;  /* 0x0000000310007986 */ /* 0x000fe2000c101124 */
[----:B------:R-:W-:Y:S05]  /*c420*/  EXIT ;  /* 0x000000000000794d */ /* 0x000fea0003800000 */
.L_x_1712:
[----:B------:R-:W-:-:S05]  /*c430*/  HADD2.F32 R0, -RZ, R0.H0_H0 ;  /* 0x20000000ff007230 */ /* 0x000fca0000004100 */
[----:B------:R-:W-:-:S05]  /*c440*/  F2FP.BF16.F32.PACK_AB R0, RZ, R0 ;  /* 0x00000000ff00723e */ /* 0x000fca00000010ff */
[----:B------:R-:W-:Y:S01]  /*c450*/  STG.E.U16 desc[UR36][R16.64], R0 ;  /* 0x0000000010007986 */ /* 0x000fe2000c101524 */
[----:B------:R-:W-:Y:S05]  /*c460*/  EXIT ;  /* 0x000000000000794d */ /* 0x000fea0003800000 */
.L_x_1709:
        /* <DEDUP_REMOVED lines=10> */
[----:B0-----:R-:W-:Y:S01]  /*c510*/  STG.E.U16 desc[UR36][R16.64], R3 ;  /* 0x0000000310007986 */ /* 0x001fe2000c101524 */
[----:B------:R-:W-:Y:S05]  /*c520*/  EXIT ;  /* 0x000000000000794d */ /* 0x000fea0003800000 */
.L_x_1721:
        /* <DEDUP_REMOVED lines=17> */
.L_x_1724:
[----:B------:R-:W-:-:S04]  /*c640*/  LOP3.LUT R2, R3, 0x80000000, RZ, 0xc0, !PT ;  /* 0x8000000003027812 */ /* 0x000fc800078ec0ff */
[----:B------:R-:W-:-:S04]  /*c650*/  SHF.R.U32.HI R3, RZ, 0x18, R2 ;  /* 0x00000018ff037819 */ /* 0x000fc80000011602 */
[----:B------:R-:W-:-:S04]  /*c660*/  LOP3.LUT R0, R0, R3, RZ, 0xfc, !PT ;  /* 0x0000000300007212 */ /* 0x000fc800078efcff */
[----:B------:R-:W-:-:S07]  /*c670*/  PRMT R8, R0, 0x7610, R8 ;  /* 0x0000761000087816 */ /* 0x000fce0000000008 */
.L_x_1723:
[----:B------:R-:W-:Y:S05]  /*c680*/  BSYNC B0 ;  /* 0x0000000000007941 */ /* 0x000fea0003800000 */
.L_x_1722:
[----:B------:R-:W-:Y:S01]  /*c690*/  STG.E.U8 desc[UR36][R16.64], R8 ;  /* 0x0000000810007986 */ /* 0x000fe2000c101124 */
[----:B------:R-:W-:Y:S05]  /*c6a0*/  EXIT ;  /* 0x000000000000794d */ /* 0x000fea0003800000 */
.L_x_1720:
        /* <DEDUP_REMOVED lines=17> */
.L_x_1727:
[----:B------:R-:W-:-:S04]  /*c7c0*/  LOP3.LUT R2, R3, 0x80000000, RZ, 0xc0, !PT ;  /* 0x8000000003027812 */ /* 0x000fc800078ec0ff */
[----:B------:R-:W-:-:S04]  /*c7d0*/  SHF.R.U32.HI R3, RZ, 0x18, R2 ;  /* 0x00000018ff037819 */ /* 0x000fc80000011602 */
[----:B------:R-:W-:-:S04]  /*c7e0*/  LOP3.LUT R0, R0, R3, RZ, 0xfc, !PT ;  /* 0x0000000300007212 */ /* 0x000fc800078efcff */
[----:B------:R-:W-:-:S07]  /*c7f0*/  PRMT R8, R0, 0x7610, R8 ;  /* 0x0000761000087816 */ /* 0x000fce0000000008 */
.L_x_1726:
[----:B------:R-:W-:Y:S05]  /*c800*/  BSYNC B0 ;  /* 0x0000000000007941 */ /* 0x000fea0003800000 */
.L_x_1725:
[----:B------:R-:W-:Y:S01]  /*c810*/  STG.E.U8 desc[UR36][R16.64], R8 ;  /* 0x0000000810007986 */ /* 0x000fe2000c101124 */
[----:B------:R-:W-:Y:S05]  /*c820*/  EXIT ;  /* 0x000000000000794d */ /* 0x000fea0003800000 */
.L_x_1719:
        /* <DEDUP_REMOVED lines=22> */
.L_x_1702:
        /* <DEDUP_REMOVED lines=16> */
.L_x_1730:
[----:B------:R-:W-:Y:S05]  /*ca90*/  EXIT ;  /* 0x000000000000794d */ /* 0x000fea0003800000 */
.L_x_1729:
[----:B------:R-:W-:-:S06]  /*caa0*/  HADD2.F32 R2, -RZ, R0.H0_H0 ;  /* 0x20000000ff027230 */ /* 0x000fcc0000004100 */
[----:B------:R-:W0:Y:S02]  /*cab0*/  F2I.U64.TRUNC R2, R2 ;  /* 0x0000000200027311 */ /* 0x000e24000020d800 */
[----:B0-----:R-:W-:Y:S01]  /*cac0*/  STG.E.64 desc[UR36][R16.64], R2 ;  /* 0x0000000210007986 */ /* 0x001fe2000c101b24 */
[----:B------:R-:W-:Y:S05]  /*cad0*/  EXIT ;  /* 0x000000000000794d */ /* 0x000fea0003800000 */
.L_x_1728:
[----:B------:R-:W-:-:S04]  /*cae0*/  HADD2.F32 R0, -RZ, R0.H0_H0 ;  /* 0x20000000ff007230 */ /* 0x000fc80000004100 */
[----:B------:R-:W0:Y:S02]  /*caf0*/  F2I.FTZ.U32.TRUNC.NTZ R3, R0 ;  /* 0x0000000000037305 */ /* 0x000e24000021f000 */
[----:B0-----:R-:W-:Y:S01]  /*cb00*/  STG.E desc[UR36][R16.64], R3 ;  /* 0x0000000310007986 */ /* 0x001fe2000c101924 */
[----:B------:R-:W-:Y:S05]  /*cb10*/  EXIT ;  /* 0x000000000000794d */ /* 0x000fea0003800000 */
.L_x_1731:
        /* <DEDUP_REMOVED lines=14> */
.L_x_42117:


//--------------------- .text._ZN2at6native27unrolled_elementwise_kernelINS0_13AUnaryFunctorIN3c104HalfES4_S4_ZZZNS0_16fmin_kernel_cudaERNS_18TensorIteratorBaseEENKUlvE_clEvENKUlvE1_clEvEUlS4_S4_E_EESt5arrayIPcLm2EELi4E23TrivialOffsetCalculatorILi1EjESF_NS0_6memory12LoadWithCastILi1EEENSG_13StoreWithCastILi1EEEEEviT_T0_T2_T3_T4_T5_ --------------------------
	.section	.text._ZN2at6native27unrolled_elementwise_kernelINS0_13AUnaryFunctorIN3c104HalfES4_S4_ZZZNS0_16fmin_kernel_cudaERNS_18TensorIteratorBaseEENKUlvE_clEvENKUlvE1_clEvEUlS4_S4_E_EESt5arrayIPcLm2EELi4E23TrivialOffsetCalculatorILi1EjESF_NS0_6memory12LoadWithCastILi1EEENSG_13StoreWithCastILi1EEEEEviT_T0_T2_T3_T4_T5_,"ax",@progbits
	.align	128
        .global         _ZN2at6native27unrolled_elementwise_kernelINS0_13AUnaryFunctorIN3c104HalfES4_S4_ZZZNS0_16fmin_kernel_cudaERNS_18TensorIteratorBaseEENKUlvE_clEvENKUlvE1_clEvEUlS4_S4_E_EESt5arrayIPcLm2EELi4E23TrivialOffsetCalculatorILi1EjESF_NS0_6memory12LoadWithCastILi1EEENSG_13StoreWithCastILi1EEEEEviT_T0_T2_T3_T4_T5_
        .type           _ZN2at6native27unrolled_elementwise_kernelINS0_13AUnaryFunctorIN3c104HalfES4_S4_ZZZNS0_16fmin_kernel_cudaERNS_18TensorIteratorBaseEENKUlvE_clEvENKUlvE1_clEvEUlS4_S4_E_EESt5arrayIPcLm2EELi4E23TrivialOffsetCalculatorILi1EjESF_NS0_6memory12LoadWithCastILi1EEENSG_13StoreWithCastILi1EEEEEviT_T0_T2_T3_T4_T5_,@function
        .size           _ZN2at6native27unrolled_elementwise_kernelINS0_13AUnaryFunctorIN3c104HalfES4_S4_ZZZNS0_16fmin_kernel_cudaERNS_18TensorIteratorBaseEENKUlvE_clEvENKUlvE1_clEvEUlS4_S4_E_EESt5arrayIPcLm2EELi4E23TrivialOffsetCalculatorILi1EjESF_NS0_6memory12LoadWithCastILi1EEENSG_13StoreWithCastILi1EEEEEviT_T0_T2_T3_T4_T5_,(.L_x_42118 - _ZN2at6native27unrolled_elementwise_kernelINS0_13AUnaryFunctorIN3c104HalfES4_S4_ZZZNS0_16fmin_kernel_cudaERNS_18TensorIteratorBaseEENKUlvE_clEvENKUlvE1_clEvEUlS4_S4_E_EESt5arrayIPcLm2EELi4E23TrivialOffsetCalculatorILi1EjESF_NS0_6memory12LoadWithCastILi1EEENSG_13StoreWithCastILi1EEEEEviT_T0_T2_T3_T4_T5_)
        .other          _ZN2at6native27unrolled_elementwise_kernelINS0_13AUnaryFunctorIN3c104HalfES4_S4_ZZZNS0_16fmin_kernel_cudaERNS_18TensorIteratorBaseEENKUlvE_clEvENKUlvE1_clEvEUlS4_S4_E_EESt5arrayIPcLm2EELi4E23TrivialOffsetCalculatorILi1EjESF_NS0_6memory12LoadWithCastILi1EEENSG_13StoreWithCastILi1EEEEEviT_T0_T2_T3_T4_T5_,@"STO_CUDA_ENTRY STV_DEFAULT"
_ZN2at6native27unrolled_elementwise_kernelINS0_13AUnaryFunctorIN3c104HalfES4_S4_ZZZNS0_16fmin_kernel_cudaERNS_18TensorIteratorBaseEENKUlvE_clEvENKUlvE1_clEvEUlS4_S4_E_EESt5arrayIPcLm2EELi4E23TrivialOffsetCalculatorILi1EjESF_NS0_6memory12LoadWithCastILi1EEENSG_13StoreWithCastILi1EEEEEviT_T0_T2_T3_T4_T5_:
.text._ZN2at6native27unrolled_elementwise_kernelINS0_13AUnaryFunctorIN3c104HalfES4_S4_ZZZNS0_16fmin_kernel_cudaERNS_18TensorIteratorBaseEENKUlvE_clEvENKUlvE1_clEvEUlS4_S4_E_EESt5arrayIPcLm2EELi4E23TrivialOffsetCalculatorILi1EjESF_NS0_6memory12LoadWithCastILi1EEENSG_13StoreWithCastILi1EEEEEviT_T0_T2_T3_T4_T5_:
        /* <DEDUP_REMOVED lines=31> */
[----:B0-----:R-:W-:-:S04]  /*01f0*/  F2FP.F16.F32.PACK_AB R0, RZ, R0 ;  /* 0x00000000ff00723e */ /* 0x001fc800000000ff */
[----:B------:R-:W-:Y:S01]  /*0200*/  PRMT R22, R0, 0x7610, R22 ;  /* 0x0000761000167816 */ /* 0x000fe20000000016 */
[----:B------:R-:W-:Y:S06]  /*0210*/  BRA `(.L_x_1739) ;  /* 0x0000000c00d47947 */ /* 0x000fec0003800000 */
.L_x_1737:
[----:B------:R-:W2:Y:S02]  /*0220*/  LDG.E.U8 R2, desc[UR36][R2.64] ;  /* 0x0000002402027981 */ /* 0x000ea4000c1e1100 */
[----:B--2---:R-:W-:-:S04]  /*0230*/  I2FP.F32.U32 R0, R2 ;  /* 0x0000000200007245 */ /* 0x004fc80000201000 */
[----:B------:R-:W-:-:S04]  /*0240*/  F2FP.F16.F32.PACK_AB R0, RZ, R0 ;  /* 0x00000000ff00723e */ /* 0x000fc800000000ff */
[----:B------:R-:W-:Y:S01]  /*0250*/  PRMT R22, R0, 0x7610, R22 ;  /* 0x0000761000167816 */ /* 0x000fe20000000016 */
[----:B------:R-:W-:Y:S06]  /*0260*/  BRA `(.L_x_1739) ;  /* 0x0000000c00c07947 */ /* 0x000fec0003800000 */
.L_x_1736:
        /* <DEDUP_REMOVED lines=8> */
[----:B0-----:R-:W-:-:S04]  /*02f0*/  F2FP.F16.F32.PACK_AB R0, RZ, R0 ;  /* 0x00000000ff00723e */ /* 0x001fc800000000ff */
[----:B------:R-:W-:Y:S01]  /*0300*/  PRMT R22, R0, 0x7610, R22 ;  /* 0x0000761000167816 */ /* 0x000fe20000000016 */
[----:B------:R-:W-:Y:S06]  /*0310*/  BRA `(.L_x_1739) ;  /* 0x0000000c00947947 */ /* 0x000fec0003800000 */
.L_x_1741:
[----:B------:R-:W2:Y:S02]  /*0320*/  LDG.E R2, desc[UR36][R2.64] ;  /* 0x0000002402027981 */ /* 0x000ea4000c1e1900 */
[----:B--2---:R-:W-:-:S04]  /*0330*/  I2FP.F32.S32 R0, R2 ;  /* 0x0000000200007245 */ /* 0x004fc80000201400 */
[----:B------:R-:W-:-:S04]  /*0340*/  F2FP.F16.F32.PACK_AB R0, RZ, R0 ;  /* 0x00000000ff00723e */ /* 0x000fc800000000ff */
[----:B------:R-:W-:Y:S01]  /*0350*/  PRMT R22, R0, 0x7610, R22 ;  /* 0x0000761000167816 */ /* 0x000fe20000000016 */
[----:B------:R-:W-:Y:S06]  /*0360*/  BRA `(.L_x_1739) ;  /* 0x0000000c00807947 */ /* 0x000fec0003800000 */
.L_x_1740:
[----:B------:R-:W2:Y:S02]  /*0370*/  LDG.E.U16 R2, desc[UR36][R2.64] ;  /* 0x0000002402027981 */ /* 0x000ea4000c1e1500 */
[----:B--2---:R-:W0:Y:S02]  /*0380*/  I2F.S16 R0, R2 ;  /* 0x0000000200007306 */ /* 0x004e240000101400 */
[----:B0-----:R-:W-:-:S04]  /*0390*/  F2FP.F16.F32.PACK_AB R0, RZ, R0 ;  /* 0x00000000ff00723e */ /* 0x001fc800000000ff */
[----:B------:R-:W-:Y:S01]  /*03a0*/  PRMT R22, R0, 0x7610, R22 ;  /* 0x0000761000167816 */ /* 0x000fe20000000016 */
[----:B------:R-:W-:Y:S06]  /*03b0*/  BRA `(.L_x_1739) ;  /* 0x0000000c006c7947 */ /* 0x000fec0003800000 */
.L_x_1735:
        /* <DEDUP_REMOVED lines=9> */
.L_x_1743:
[----:B------:R1:W5:Y:S01]  /*0450*/  LDG.E.U16 R22, desc[UR36][R2.64] ;  /* 0x0000002402167981 */ /* 0x000362000c1e1500 */
[----:B------:R-:W-:Y:S05]  /*0460*/  BRA `(.L_x_1739) ;  /* 0x0000000c00407947 */ /* 0x000fea0003800000 */
.L_x_1742:
        /* <DEDUP_REMOVED lines=9> */
.L_x_1745:
[----:B------:R0:W5:Y:S01]  /*0500*/  LDG.E.U16 R22, desc[UR36][R2.64] ;  /* 0x0000002402167981 */ /* 0x000162000c1e1500 */
[----:B------:R-:W-:Y:S05]  /*0510*/  BRA `(.L_x_1739) ;  /* 0x0000000c00147947 */ /* 0x000fea0003800000 */
.L_x_1744:
[----:B------:R-:W2:Y:S01]  /*0520*/  LDG.E.64 R2, desc[UR36][R2.64] ;  /* 0x0000002402027981 */ /* 0x000ea2000c1e1b00 */
[----:B------:R-:W-:Y:S01]  /*0530*/  UMOV UR4, 0xf0000000 ;  /* 0xf000000000047882 */ /* 0x000fe20000000000 */
[----:B------:R-:W-:Y:S01]  /*0540*/  UMOV UR5, 0x380fffff ;  /* 0x380fffff00057882 */ /* 0x000fe20000000000 */
[----:B--2---:R-:W0:Y:S01]  /*0550*/  F2F.F32.F64 R0, R2 ;  /* 0x0000000200007310 */ /* 0x004e220000301000 */
[----:B------:R-:W-:-:S14]  /*0560*/  DSETP.GEU.AND P0, PT, |R2|, UR4, PT ;  /* 0x0000000402007e2a */ /* 0x000fdc000bf0e200 */
[----:B0-----:R-:W-:-:S05]  /*0570*/  @!P0 FMUL R0, R0, 1.175494350822287508e-38 ;  /* 0x0080000000008820 */ /* 0x001fca0000400000 */
[----:B------:R-:W-:-:S04]  /*0580*/  F2FP.F16.F32.PACK_AB R0, RZ, R0 ;  /* 0x00000000ff00723e */ /* 0x000fc800000000ff */
[----:B------:R-:W-:Y:S01]  /*0590*/  PRMT R22, R0, 0x7610, R22 ;  /* 0x0000761000167816 */ /* 0x000fe20000000016 */
[----:B------:R-:W-:Y:S06]  /*05a0*/  BRA `(.L_x_1739) ;  /* 0x0000000800f07947 */ /* 0x000fec0003800000 */
.L_x_1734:
        /* <DEDUP_REMOVED lines=11> */
[----:B------:R-:W-:-:S04]  /*0660*/  F2FP.F16.F32.PACK_AB R0, RZ, R0 ;  /* 0x00000000ff00723e */ /* 0x000fc800000000ff */
[----:B------:R-:W-:Y:S01]  /*0670*/  PRMT R22, R0, 0x7610, R22 ;  /* 0x0000761000167816 */ /* 0x000fe20000000016 */
[----:B------:R-:W-:Y:S06]  /*0680*/  BRA `(.L_x_1739) ;  /* 0x0000000800b87947 */ /* 0x000fec0003800000 */
.L_x_1748:
        /* <DEDUP_REMOVED lines=9> */
.L_x_1747:
        /* <DEDUP_REMOVED lines=28> */
.L_x_1750:
[----:B------:R-:W2:Y:S02]  /*08e0*/  LDG.E.U8 R3, desc[UR36][R2.64] ;  /* 0x0000002402037981 */ /* 0x000ea4000c1e1100 */
[----:B--2---:R-:W-:-:S05]  /*08f0*/  IMAD.SHL.U32 R0, R3, 0x2000000, RZ ;  /* 0x0200000003007824 */ /* 0x004fca00078e00ff */
[----:B------:R-:W-:-:S13]  /*0900*/  ISETP.GE.U32.AND P0, PT, R0, 0x8000000, PT ;  /* 0x080000000000780c */ /* 0x000fda0003f06070 */
[C---:B------:R-:W-:Y:S02]  /*0910*/  @P0 IMAD.SHL.U32 R4, R3.reuse, 0x200000, RZ ;  /* 0x0020000003040824 */ /* 0x040fe400078e00ff */
[C---:B------:R-:W-:Y:S02]  /*0920*/  @!P0 IMAD.SHL.U32 R0, R3.reuse, 0x100, RZ ;  /* 0x0000010003008824 */ /* 0x040fe400078e00ff */
[----:B------:R-:W-:Y:S01]  /*0930*/  IMAD.SHL.U32 R3, R3, 0x1000000, RZ ;  /* 0x0100000003037824 */ /* 0x000fe200078e00ff */
[----:B------:R-:W-:Y:S02]  /*0940*/  @P0 LOP3.LUT R4, R4, 0xfe00000, RZ, 0xc0, !PT ;  /* 0x0fe0000004040812 */ /* 0x000fe400078ec0ff */
        /* <DEDUP_REMOVED lines=9> */
.L_x_1749:
[----:B------:R-:W2:Y:S02]  /*09e0*/  LDG.E.U16 R0, desc[UR36][R2.64] ;  /* 0x0000002402007981 */ /* 0x000ea4000c1e1500 */
[----:B--2---:R-:W-:-:S05]  /*09f0*/  IMAD.U32 R0, R0, 0x10000, RZ ;  /* 0x0001000000007824 */ /* 0x004fca00078e00ff */
[----:B------:R-:W-:-:S04]  /*0a00*/  F2FP.F16.F32.PACK_AB R0, RZ, R0 ;  /* 0x00000000ff00723e */ /* 0x000fc800000000ff */
[----:B------:R-:W-:Y:S01]  /*0a10*/  PRMT R22, R0, 0x7610, R22 ;  /* 0x0000761000167816 */ /* 0x000fe20000000016 */
[----:B------:R-:W-:Y:S06]  /*0a20*/  BRA `(.L_x_1739) ;  /* 0x0000000400d07947 */ /* 0x000fec0003800000 */
.L_x_1746:
        /* <DEDUP_REMOVED lines=10> */
[----:B------:R-:W-:-:S04]  /*0ad0*/  F2FP.F16.F32.PACK_AB R0, RZ, R0 ;  /* 0x00000000ff00723e */ /* 0x000fc800000000ff */
[----:B------:R-:W-:Y:S01]  /*0ae0*/  PRMT R22, R0, 0x7610, R22 ;  /* 0x0000761000167816 */ /* 0x000fe20000000016 */
[----:B------:R-:W-:Y:S06]  /*0af0*/  BRA `(.L_x_1739) ;  /* 0x00000004009c7947 */ /* 0x000fec0003800000 */
.L_x_1753:
        /* <DEDUP_REMOVED lines=21> */
.L_x_1757:
[----:B------:R-:W-:Y:S05]  /*0c50*/  BSYNC B1 ;  /* 0x0000000000017941 */ /* 0x000fea0003800000 */
.L_x_1756:
[----:B------:R-:W-:Y:S01]  /*0c60*/  LEA R3, R0, 0x3b800000, 0x17 ;  /* 0x3b80000000037811 */ /* 0x000fe200078eb8ff */
[----:B------:R-:W-:-:S05]  /*0c70*/  IMAD.SHL.U32 R0, R2, 0x100000, RZ ;  /* 0x0010000002007824 */ /* 0x000fca00078e00ff */
[----:B------:R-:W-:-:S07]  /*0c80*/  LOP3.LUT R0, R3, R0, R4, 0xfe, !PT ;  /* 0x0000000003007212 */ /* 0x000fce00078efe04 */
.L_x_1755:
[----:B------:R-:W-:Y:S05]  /*0c90*/  BSYNC B0 ;  /* 0x0000000000007941 */ /* 0x000fea0003800000 */
.L_x_1754:
[----:B------:R-:W-:-:S04]  /*0ca0*/  F2FP.F16.F32.PACK_AB R0, RZ, R0 ;  /* 0x00000000ff00723e */ /* 0x000fc800000000ff */
[----:B------:R-:W-:Y:S01]  /*0cb0*/  PRMT R22, R0, 0x7610, R22 ;  /* 0x0000761000167816 */ /* 0x000fe20000000016 */
[----:B------:R-:W-:Y:S06]  /*0cc0*/  BRA `(.L_x_1739) ;  /* 0x0000000400287947 */ /* 0x000fec0003800000 */
.L_x_1752:
        /* <DEDUP_REMOVED lines=21> */
.L_x_1761:
[----:B------:R-:W-:Y:S05]  /*0e20*/  BSYNC B1 ;  /* 0x0000000000017941 */ /* 0x000fea0003800000 */
.L_x_1760:
[----:B------:R-:W-:Y:S01]  /*0e30*/  LEA R3, R0, 0x37800000, 0x17 ;  /* 0x3780000000037811 */ /* 0x000fe200078eb8ff */
[----:B------:R-:W-:-:S05]  /*0e40*/  IMAD.SHL.U32 R0, R2, 0x200000, RZ ;  /* 0x0020000002007824 */ /* 0x000fca00078e00ff */
[----:B------:R-:W-:-:S07]  /*0e50*/  LOP3.LUT R0, R3, R0, R4, 0xfe, !PT ;  /* 0x0000000003007212 */ /* 0x000fce00078efe04 */
.L_x_1759:
[----:B------:R-:W-:Y:S05]  /*0e60*/  BSYNC B0 ;  /* 0x0000000000007941 */ /* 0x000fea0003800000 */
.L_x_1758:
[----:B------:R-:W-:-:S04]  /*0e70*/  F2FP.F16.F32.PACK_AB R0, RZ, R0 ;  /* 0x00000000ff00723e */ /* 0x000fc800000000ff */
[----:B------:R-:W-:Y:S01]  /*0e80*/  PRMT R22, R0, 0x7610, R22 ;  /* 0x0000761000167816 */ /* 0x000fe20000000016 */
[----:B------:R-:W-:Y:S06]  /*0e90*/  BRA `(.L_x_1739) ;  /* 0x0000000000b47947 */ /* 0x000fec0003800000 */
.L_x_1751:
        /* <DEDUP_REMOVED lines=14> */
.L_x_1765:
[----:B------:R-:W-:Y:S05]  /*0f80*/  BSYNC B0 ;  /* 0x0000000000007941 */ /* 0x000fea0003800000 */
.L_x_1764:
[----:B------:R-:W-:-:S04]  /*0f90*/  F2FP.F16.F32.PACK_AB R0, RZ, R0 ;  /* 0x00000000ff00723e */ /* 0x000fc800000000ff */
[----:B------:R-:W-:Y:S01]  /*0fa0*/  PRMT R22, R0, 0x7610, R22 ;  /* 0x0000761000167816 */ /* 0x000fe20000000016 */
[----:B------:R-:W-:Y:S06]  /*0fb0*/  BRA `(.L_x_1739) ;  /* 0x00000000006c7947 */ /* 0x000fec0003800000 */
.L_x_1738:
        /* <DEDUP_REMOVED lines=16> */
.L_x_1766:
[----:B------:R-:W-:Y:S01]  /*10c0*/  PRMT R22, RZ, 0x7610, R22 ;  /* 0x00007610ff167816 */ /* 0x000fe20000000016 */
[----:B------:R-:W-:Y:S06]  /*10d0*/  BRA `(.L_x_1739) ;  /* 0x0000000000247947 */ /* 0x000fec0003800000 */
.L_x_1763:
[----:B------:R-:W2:Y:S02]  /*10e0*/  LDG.E.64 R2, desc[UR36][R2.64] ;  /* 0x0000002402027981 */ /* 0x000ea4000c1e1b00 */
[----:B--2---:R-:W0:Y:S02]  /*10f0*/  I2F.U64 R0, R2 ;  /* 0x0000000200007312 */ /* 0x004e240000301000 */
[----:B0-----:R-:W-:-:S04]  /*1100*/  F2FP.F16.F32.PACK_AB R0, RZ, R0 ;  /* 0x00000000ff00723e */ /* 0x001fc800000000ff */
[----:B------:R-:W-:Y:S01]  /*1110*/  PRMT R22, R0, 0x7610, R22 ;  /* 0x0000761000167816 */ /* 0x000fe20000000016 */
[----:B------:R-:W-:Y:S06]  /*1120*/  BRA `(.L_x_1739) ;  /* 0x0000000000107947 */ /* 0x000fec0003800000 */
.L_x_1762:
[----:B------:R-:W2:Y:S02]  /*1130*/  LDG.E R2, desc[UR36][R2.64] ;  /* 0x0000002402027981 */ /* 0x000ea4000c1e1900 */
[----:B--2---:R-:W-:-:S04]  /*1140*/  I2FP.F32.U32 R0, R2 ;  /* 0x0000000200007245 */ /* 0x004fc80000201000 */
[----:B------:R-:W-:-:S04]  /*1150*/  F2FP.F16.F32.PACK_AB R0, RZ, R0 ;  /* 0x00000000ff00723e */ /* 0x000fc800000000ff */
[----:B------:R-:W-:-:S07]  /*1160*/  PRMT R22, R0, 0x7610, R22 ;  /* 0x0000761000167816 */ /* 0x000fce0000000016 */
.L_x_1739:
[----:B------:R-:W2:Y:S02]  /*1170*/  S2R R19, SR_TID.X ;  /* 0x0000000000137919 */ /* 0x000ea40000002100 */
[----:B--2---:R-:W-:-:S07]  /*1180*/  VIADD R19, R19, 0x80 ;  /* 0x0000008013137836 */ /* 0x004fce0000000000 */
.L_x_1733:
[----:B------:R-:W-:Y:S05]  /*1190*/  BSYNC B6 ;  /* 0x0000000000067941 */ /* 0x000fea0003800000 */
.L_x_1732:
[----:B------:R-:W-:Y:S01]  /*11a0*/  ISETP.GE.AND P0, PT, R19, R16, PT ;  /* 0x000000101300720c */ /* 0x000fe20003f06270 */
[----:B------:R-:W-:-:S12]  /*11b0*/  BSSY B6, `(.L_x_1767) ;  /* 0x000010e000067945 */ /* 0x000fd80003800000 */
[----:B------:R-:W-:Y:S05]  /*11c0*/  @P0 BRA `(.L_x_1768) ;  /* 0x0000001000300947 */ /* 0x000fea0003800000 */
[----:B01----:R-:W0:Y:S01]  /*11d0*/  LDC.64 R2, c[0x0][0x220] ;  /* 0x00008800ff027b82 */ /* 0x003e220000000a00 */
        /* <DEDUP_REMOVED lines=22> */
.L_x_1772:
[----:B------:R-:W2:Y:S02]  /*1340*/  LDG.E.U8 R2, desc[UR36][R2.64] ;  /* 0x0000002402027981 */ /* 0x000ea4000c1e1100 */
[----:B--2---:R-:W-:-:S04]  /*1350*/  I2FP.F32.U32 R0, R2 ;  /* 0x0000000200007245 */ /* 0x004fc80000201000 */
[----:B------:R-:W-:-:S04]  /*1360*/  F2FP.F16.F32.PACK_AB R0, RZ, R0 ;  /* 0x00000000ff00723e */ /* 0x000fc800000000ff */
[----:B------:R-:W-:Y:S01]  /*1370*/  PRMT R23, R0, 0x7610, R23 ;  /* 0x0000761000177816 */ /* 0x000fe20000000017 */
[----:B------:R-:W-:Y:S06]  /*1380*/  BRA `(.L_x_1774) ;  /* 0x0000000c00bc7947 */ /* 0x000fec0003800000 */
.L_x_1771:
        /* <DEDUP_REMOVED lines=11> */
.L_x_1776:
[----:B------:R-:W2:Y:S02]  /*1440*/  LDG.E R2, desc[UR36][R2.64] ;  /* 0x0000002402027981 */ /* 0x000ea4000c1e1900 */
[----:B--2---:R-:W-:-:S04]  /*1450*/  I2FP.F32.S32 R0, R2 ;  /* 0x0000000200007245 */ /* 0x004fc80000201400 */
[----:B------:R-:W-:-:S04]  /*1460*/  F2FP.F16.F32.PACK_AB R0, RZ, R0 ;  /* 0x00000000ff00723e */ /* 0x000fc800000000ff */
[----:B------:R-:W-:Y:S01]  /*1470*/  PRMT R23, R0, 0x7610, R23 ;  /* 0x0000761000177816 */ /* 0x000fe20000000017 */
[----:B------:R-:W-:Y:S06]  /*1480*/  BRA `(.L_x_1774) ;  /* 0x0000000c007c7947 */ /* 0x000fec0003800000 */
.L_x_1775:
[----:B------:R-:W2:Y:S02]  /*1490*/  LDG.E.U16 R2, desc[UR36][R2.64] ;  /* 0x0000002402027981 */ /* 0x000ea4000c1e1500 */
[----:B--2---:R-:W0:Y:S02]  /*14a0*/  I2F.S16 R0, R2 ;  /* 0x0000000200007306 */ /* 0x004e240000101400 */
[----:B0-----:R-:W-:-:S04]  /*14b0*/  F2FP.F16.F32.PACK_AB R0, RZ, R0 ;  /* 0x00000000ff00723e */ /* 0x001fc800000000ff */
[----:B------:R-:W-:Y:S01]  /*14c0*/  PRMT R23, R0, 0x7610, R23 ;  /* 0x0000761000177816 */ /* 0x000fe20000000017 */
[----:B------:R-:W-:Y:S06]  /*14d0*/  BRA `(.L_x_1774) ;  /* 0x0000000c00687947 */ /* 0x000fec0003800000 */
.L_x_1770:
        /* <DEDUP_REMOVED lines=9> */
.L_x_1778:
[----:B------:R0:W5:Y:S01]  /*1570*/  LDG.E.U16 R23, desc[UR36][R2.64] ;  /* 0x0000002402177981 */ /* 0x000162000c1e1500 */
[----:B------:R-:W-:Y:S05]  /*1580*/  BRA `(.L_x_1774) ;  /* 0x0000000c003c7947 */ /* 0x000fea0003800000 */
.L_x_1777:
        /* <DEDUP_REMOVED lines=9> */
.L_x_1780:
[----:B------:R1:W5:Y:S01]  /*1620*/  LDG.E.U16 R23, desc[UR36][R2.64] ;  /* 0x0000002402177981 */ /* 0x000362000c1e1500 */
[----:B------:R-:W-:Y:S05]  /*1630*/  BRA `(.L_x_1774) ;  /* 0x0000000c00107947 */ /* 0x000fea0003800000 */
.L_x_1779:
        /* <DEDUP_REMOVED lines=9> */
.L_x_1769:
        /* <DEDUP_REMOVED lines=14> */
.L_x_1783:
        /* <DEDUP_REMOVED lines=9> */
.L_x_1782:
        /* <DEDUP_REMOVED lines=28> */
.L_x_1785:
        /* <DEDUP_REMOVED lines=15> */
.L_x_1784:
[----:B------:R-:W2:Y:S02]  /*1af0*/  LDG.E.U16 R0, desc[UR36][R2.64] ;  /* 0x0000002402007981 */ /* 0x000ea4000c1e1500 */
[----:B--2---:R-:W-:-:S05]  /*1b00*/  IMAD.U32 R0, R0, 0x10000, RZ ;  /* 0x0001000000007824 */ /* 0x004fca00078e00ff */
[----:B------:R-:W-:-:S04]  /*1b10*/  F2FP.F16.F32.PACK_AB R0, RZ, R0 ;  /* 0x00000000ff00723e */ /* 0x000fc800000000ff */
[----:B------:R-:W-:Y:S01]  /*1b20*/  PRMT R23, R0, 0x7610, R23 ;  /* 0x0000761000177816 */ /* 0x000fe20000000017 */
[----:B------:R-:W-:Y:S06]  /*1b30*/  BRA `(.L_x_1774) ;  /* 0x0000000400d07947 */ /* 0x000fec0003800000 */
.L_x_1781:
        /* <DEDUP_REMOVED lines=13> */
.L_x_1788:
        /* <DEDUP_REMOVED lines=21> */
.L_x_1792:
[----:B------:R-:W-:Y:S05]  /*1d60*/  BSYNC B1 ;  /* 0x0000000000017941 */ /* 0x000fea0003800000 */
.L_x_1791:
[----:B------:R-:W-:Y:S01]  /*1d70*/  LEA R3, R0, 0x3b800000, 0x17 ;  /* 0x3b80000000037811 */ /* 0x000fe200078eb8ff */
[----:B------:R-:W-:-:S05]  /*1d80*/  IMAD.SHL.U32 R0, R2, 0x100000, RZ ;  /* 0x0010000002007824 */ /* 0x000fca00078e00ff */
[----:B------:R-:W-:-:S07]  /*1d90*/  LOP3.LUT R0, R3, R0, R4, 0xfe, !PT ;  /* 0x0000000003007212 */ /* 0x000fce00078efe04 */
.L_x_1790:
[----:B------:R-:W-:Y:S05]  /*1da0*/  BSYNC B0 ;  /* 0x0000000000007941 */ /* 0x000fea0003800000 */
.L_x_1789:
[----:B------:R-:W-:-:S04]  /*1db0*/  F2FP.F16.F32.PACK_AB R0, RZ, R0 ;  /* 0x00000000ff00723e */ /* 0x000fc800000000ff */
[----:B------:R-:W-:Y:S01]  /*1dc0*/  PRMT R23, R0, 0x7610, R23 ;  /* 0x0000761000177816 */ /* 0x000fe20000000017 */
[----:B------:R-:W-:Y:S06]  /*1dd0*/  BRA `(.L_x_1774) ;  /* 0x0000000400287947 */ /* 0x000fec0003800000 */
.L_x_1787:
        /* <DEDUP_REMOVED lines=21> */
.L_x_1796:
[----:B------:R-:W-:Y:S05]  /*1f30*/  BSYNC B1 ;  /* 0x0000000000017941 */ /* 0x000fea0003800000 */
.L_x_1795:
[----:B------:R-:W-:Y:S01]  /*1f40*/  LEA R3, R0, 0x37800000, 0x17 ;  /* 0x3780000000037811 */ /* 0x000fe200078eb8ff */
[----:B------:R-:W-:-:S05]  /*1f50*/  IMAD.SHL.U32 R0, R2, 0x200000, RZ ;  /* 0x0020000002007824 */ /* 0x000fca00078e00ff */
[----:B------:R-:W-:-:S07]  /*1f60*/  LOP3.LUT R0, R3, R0, R4, 0xfe, !PT ;  /* 0x0000000003007212 */ /* 0x000fce00078efe04 */
.L_x_1794:
[----:B------:R-:W-:Y:S05]  /*1f70*/  BSYNC B0 ;  /* 0x0000000000007941 */ /* 0x000fea0003800000 */
.L_x_1793:
[----:B------:R-:W-:-:S04]  /*1f80*/  F2FP.F16.F32.PACK_AB R0, RZ, R0 ;  /* 0x00000000ff00723e */ /* 0x000fc800000000ff */
[----:B------:R-:W-:Y:S01]  /*1f90*/  PRMT R23, R0, 0x7610, R23 ;  /* 0x0000761000177816 */ /* 0x000fe20000000017 */
[----:B------:R-:W-:Y:S06]  /*1fa0*/  BRA `(.L_x_1774) ;  /* 0x0000000000b47947 */ /* 0x000fec0003800000 */
.L_x_1786:
        /* <DEDUP_REMOVED lines=14> */
.L_x_1800:
[----:B------:R-:W-:Y:S05]  /*2090*/  BSYNC B0 ;  /* 0x0000000000007941 */ /* 0x000fea0003800000 */
.L_x_1799:
[----:B------:R-:W-:-:S04]  /*20a0*/  F2FP.F16.F32.PACK_AB R0, RZ, R0 ;  /* 0x00000000ff00723e */ /* 0x000fc800000000ff */
[----:B------:R-:W-:Y:S01]  /*20b0*/  PRMT R23, R0, 0x7610, R23 ;  /* 0x0000761000177816 */ /* 0x000fe20000000017 */
[----:B------:R-:W-:Y:S06]  /*20c0*/  BRA `(.L_x_1774) ;  /* 0x00000000006c7947 */ /* 0x000fec0003800000 */
.L_x_1773:
        /* <DEDUP_REMOVED lines=16> */
.L_x_1801:
[----:B------:R-:W-:Y:S01]  /*21d0*/  PRMT R23, RZ, 0x7610, R23 ;  /* 0x00007610ff177816 */ /* 0x000fe20000000017 */
[----:B------:R-:W-:Y:S06]  /*21e0*/  BRA `(.L_x_1774) ;  /* 0x0000000000247947 */ /* 0x000fec0003800000 */
.L_x_1798:
[----:B------:R-:W2:Y:S02]  /*21f0*/  LDG.E.64 R2, desc[UR36][R2.64] ;  /* 0x0000002402027981 */ /* 0x000ea4000c1e1b00 */
[----:B--2---:R-:W0:Y:S02]  /*2200*/  I2F.U64 R0, R2 ;  /* 0x0000000200007312 */ /* 0x004e240000301000 */
[----:B0-----:R-:W-:-:S04]  /*2210*/  F2FP.F16.F32.PACK_AB R0, RZ, R0 ;  /* 0x00000000ff00723e */ /* 0x001fc800000000ff */
[----:B------:R-:W-:Y:S01]  /*2220*/  PRMT R23, R0, 0x7610, R23 ;  /* 0x0000761000177816 */ /* 0x000fe20000000017 */
[----:B------:R-:W-:Y:S06]  /*2230*/  BRA `(.L_x_1774) ;  /* 0x0000000000107947 */ /* 0x000fec0003800000 */
.L_x_1797:
[----:B------:R-:W2:Y:S02]  /*2240*/  LDG.E R2, desc[UR36][R2.64] ;  /* 0x0000002402027981 */ /* 0x000ea4000c1e1900 */
[----:B--2---:R-:W-:-:S04]  /*2250*/  I2FP.F32.U32 R0, R2 ;  /* 0x0000000200007245 */ /* 0x004fc80000201000 */
[----:B------:R-:W-:-:S04]  /*2260*/  F2FP.F16.F32.PACK_AB R0, RZ, R0 ;  /* 0x00000000ff00723e */ /* 0x000fc800000000ff */
[----:B------:R-:W-:-:S07]  /*2270*/  PRMT R23, R0, 0x7610, R23 ;  /* 0x0000761000177816 */ /* 0x000fce0000000017 */
.L_x_1774:
[----:B------:R-:W-:-:S07]  /*2280*/  VIADD R19, R19, 0x80 ;  /* 0x0000008013137836 */ /* 0x000fce0000000000 */
.L_x_1768:
[----:B------:R-:W-:Y:S05]  /*2290*/  BSYNC B6 ;  /* 0x0000000000067941 */ /* 0x000fea0003800000 */
.L_x_1767:
[----:B------:R-:W-:Y:S01]  /*22a0*/  ISETP.GE.AND P0, PT, R19, R16, PT ;  /* 0x000000101300720c */ /* 0x000fe20003f06270 */
[----:B------:R-:W-:Y:S01]  /*22b0*/  BSSY B6, `(.L_x_1802) ;  /* 0x0000110000067945 */ /* 0x000fe20003800000 */
[----:B------:R-:W-:Y:S02]  /*22c0*/  PRMT R24, RZ, 0x7610, R24 ;  /* 0x00007610ff187816 */ /* 0x000fe40000000018 */
[----:B------:R-:W-:-:S09]  /*22d0*/  PRMT R25, RZ, 0x7610, R25 ;  /* 0x00007610ff197816 */ /* 0x000fd20000000019 */
        /* <DEDUP_REMOVED lines=24> */
.L_x_1807:
[----:B------:R-:W2:Y:S02]  /*2460*/  LDG.E.U8 R2, desc[UR36][R2.64] ;  /* 0x0000002402027981 */ /* 0x000ea4000c1e1100 */
[----:B--2---:R-:W-:-:S04]  /*2470*/  I2FP.F32.U32 R0, R2 ;  /* 0x0000000200007245 */ /* 0x004fc80000201000 */
[----:B------:R-:W-:-:S04]  /*2480*/  F2FP.F16.F32.PACK_AB R0, RZ, R0 ;  /* 0x00000000ff00723e */ /* 0x000fc800000000ff */
[----:B------:R-:W-:Y:S01]  /*2490*/  PRMT R25, R0, 0x7610, R25 ;  /* 0x0000761000197816 */ /* 0x000fe20000000019 */
[----:B------:R-:W-:Y:S06]  /*24a0*/  BRA `(.L_x_1809) ;  /* 0x0000000c00bc7947 */ /* 0x000fec0003800000 */
.L_x_1806:
        /* <DEDUP_REMOVED lines=11> */
.L_x_1811:
[----:B------:R-:W2:Y:S02]  /*2560*/  LDG.E R2, desc[UR36][R2.64] ;  /* 0x0000002402027981 */ /* 0x000ea4000c1e1900 */
[----:B--2---:R-:W-:-:S04]  /*2570*/  I2FP.F32.S32 R0, R2 ;  /* 0x0000000200007245 */ /* 0x004fc80000201400 */
[----:B------:R-:W-:-:S04]  /*2580*/  F2FP.F16.F32.PACK_AB R0, RZ, R0 ;  /* 0x00000000ff00723e */ /* 0x000fc800000000ff */
[----:B------:R-:W-:Y:S01]  /*2590*/  PRMT R25, R0, 0x7610, R25 ;  /* 0x0000761000197816 */ /* 0x000fe20000000019 */
[----:B------:R-:W-:Y:S06]  /*25a0*/  BRA `(.L_x_1809) ;  /* 0x0000000c007c7947 */ /* 0x000fec0003800000 */
.L_x_1810:
[----:B------:R-:W2:Y:S02]  /*25b0*/  LDG.E.U16 R2, desc[UR36][R2.64] ;  /* 0x0000002402027981 */ /* 0x000ea4000c1e1500 */
[----:B--2---:R-:W0:Y:S02]  /*25c0*/  I2F.S16 R0, R2 ;  /* 0x0000000200007306 */ /* 0x004e240000101400 */
[----:B0-----:R-:W-:-:S04]  /*25d0*/  F2FP.F16.F32.PACK_AB R0, RZ, R0 ;  /* 0x00000000ff00723e */ /* 0x001fc800000000ff */
[----:B------:R-:W-:Y:S01]  /*25e0*/  PRMT R25, R0, 0x7610, R25 ;  /* 0x0000761000197816 */ /* 0x000fe20000000019 */
[----:B------:R-:W-:Y:S06]  /*25f0*/  BRA `(.L_x_1809) ;  /* 0x0000000c00687947 */ /* 0x000fec0003800000 */
.L_x_1805:
        /* <DEDUP_REMOVED lines=9> */
.L_x_1813:
[----:B------:R0:W5:Y:S01]  /*2690*/  LDG.E.U16 R25, desc[UR36][R2.64] ;  /* 0x0000002402197981 */ /* 0x000162000c1e1500 */
[----:B------:R-:W-:Y:S05]  /*26a0*/  BRA `(.L_x_1809) ;  /* 0x0000000c003c7947 */ /* 0x000fea0003800000 */
.L_x_1812:
        /* <DEDUP_REMOVED lines=9> */
.L_x_1815:
[----:B------:R1:W5:Y:S01]  /*2740*/  LDG.E.U16 R25, desc[UR36][R2.64] ;  /* 0x0000002402197981 */ /* 0x000362000c1e1500 */
[----:B------:R-:W-:Y:S05]  /*2750*/  BRA `(.L_x_1809) ;  /* 0x0000000c00107947 */ /* 0x000fea0003800000 */
.L_x_1814:
        /* <DEDUP_REMOVED lines=9> */
.L_x_1804:
        /* <DEDUP_REMOVED lines=14> */
.L_x_1818:
        /* <DEDUP_REMOVED lines=9> */
.L_x_1817:
        /* <DEDUP_REMOVED lines=28> */
.L_x_1820:
        /* <DEDUP_REMOVED lines=15> */
.L_x_1819:
[----:B------:R-:W2:Y:S02]  /*2c10*/  LDG.E.U16 R0, desc[UR36][R2.64] ;  /* 0x0000002402007981 */ /* 0x000ea4000c1e1500 */
[----:B--2---:R-:W-:-:S05]  /*2c20*/  IMAD.U32 R0, R0, 0x10000, RZ ;  /* 0x0001000000007824 */ /* 0x004fca00078e00ff */
[----:B------:R-:W-:-:S04]  /*2c30*/  F2FP.F16.F32.PACK_AB R0, RZ, R0 ;  /* 0x00000000ff00723e */ /* 0x000fc800000000ff */
[----:B------:R-:W-:Y:S01]  /*2c40*/  PRMT R25, R0, 0x7610, R25 ;  /* 0x0000761000197816 */ /* 0x000fe20000000019 */
[----:B------:R-:W-:Y:S06]  /*2c50*/  BRA `(.L_x_1809) ;  /* 0x0000000400d07947 */ /* 0x000fec0003800000 */
.L_x_1816:
        /* <DEDUP_REMOVED lines=13> */
.L_x_1823:
        /* <DEDUP_REMOVED lines=21> */
.L_x_1827:
[----:B------:R-:W-:Y:S05]  /*2e80*/  BSYNC B1 ;  /* 0x0000000000017941 */ /* 0x000fea0003800000 */
.L_x_1826:
[----:B------:R-:W-:Y:S01]  /*2e90*/  LEA R3, R0, 0x3b800000, 0x17 ;  /* 0x3b80000000037811 */ /* 0x000fe200078eb8ff */
[----:B------:R-:W-:-:S05]  /*2ea0*/  IMAD.SHL.U32 R0, R2, 0x100000, RZ ;  /* 0x0010000002007824 */ /* 0x000fca00078e00ff */
[----:B------:R-:W-:-:S07]  /*2eb0*/  LOP3.LUT R0, R3, R0, R4, 0xfe, !PT ;  /* 0x0000000003007212 */ /* 0x000fce00078efe04 */
.L_x_1825:
[----:B------:R-:W-:Y:S05]  /*2ec0*/  BSYNC B0 ;  /* 0x0000000000007941 */ /* 0x000fea0003800000 */
.L_x_1824:
[----:B------:R-:W-:-:S04]  /*2ed0*/  F2FP.F16.F32.PACK_AB R0, RZ, R0 ;  /* 0x00000000ff00723e */ /* 0x000fc800000000ff */
[----:B------:R-:W-:Y:S01]  /*2ee0*/  PRMT R25, R0, 0x7610, R25 ;  /* 0x0000761000197816 */ /* 0x000fe20000000019 */
[----:B------:R-:W-:Y:S06]  /*2ef0*/  BRA `(.L_x_1809) ;  /* 0x0000000400287947 */ /* 0x000fec0003800000 */
.L_x_1822:
        /* <DEDUP_REMOVED lines=21> */
.L_x_1831:
[----:B------:R-:W-:Y:S05]  /*3050*/  BSYNC B1 ;  /* 0x0000000000017941 */ /* 0x000fea0003800000 */
.L_x_1830:
[----:B------:R-:W-:Y:S01]  /*3060*/  LEA R3, R0, 0x37800000, 0x17 ;  /* 0x3780000000037811 */ /* 0x000fe200078eb8ff */
[----:B------:R-:W-:-:S05]  /*3070*/  IMAD.SHL.U32 R0, R2, 0x200000, RZ ;  /* 0x0020000002007824 */ /* 0x000fca00078e00ff */
[----:B------:R-:W-:-:S07]  /*3080*/  LOP3.LUT R0, R3, R0, R4, 0xfe, !PT ;  /* 0x0000000003007212 */ /* 0x000fce00078efe04 */
.L_x_1829:
[----:B------:R-:W-:Y:S05]  /*3090*/  BSYNC B0 ;  /* 0x0000000000007941 */ /* 0x000fea0003800000 */
.L_x_1828:
[----:B------:R-:W-:-:S04]  /*30a0*/  F2FP.F16.F32.PACK_AB R0, RZ, R0 ;  /* 0x00000000ff00723e */ /* 0x000fc800000000ff */
[----:B------:R-:W-:Y:S01]  /*30b0*/  PRMT R25, R0, 0x7610, R25 ;  /* 0x0000761000197816 */ /* 0x000fe20000000019 */
[----:B------:R-:W-:Y:S06]  /*30c0*/  BRA `(.L_x_1809) ;  /* 0x0000000000b47947 */ /* 0x000fec0003800000 */
.L_x_1821:
        /* <DEDUP_REMOVED lines=14> */
.L_x_1835:
[----:B------:R-:W-:Y:S05]  /*31b0*/  BSYNC B0 ;  /* 0x0000000000007941 */ /* 0x000fea0003800000 */
.L_x_1834:
[----:B------:R-:W-:-:S04]  /*31c0*/  F2FP.F16.F32.PACK_AB R0, RZ, R0 ;  /* 0x00000000ff00723e */ /* 0x000fc800000000ff */
[----:B------:R-:W-:Y:S01]  /*31d0*/  PRMT R25, R0, 0x7610, R25 ;  /* 0x0000761000197816 */ /* 0x000fe20000000019 */
[----:B------:R-:W-:Y:S06]  /*31e0*/  BRA `(.L_x_1809) ;  /* 0x00000000006c7947 */ /* 0x000fec0003800000 */
.L_x_1808:
        /* <DEDUP_REMOVED lines=16> */
.L_x_1836:
[----:B------:R-:W-:Y:S01]  /*32f0*/  PRMT R25, RZ, 0x7610, R25 ;  /* 0x00007610ff197816 */ /* 0x000fe20000000019 */
[----:B------:R-:W-:Y:S06]  /*3300*/  BRA `(.L_x_1809) ;  /* 0x0000000000247947 */ /* 0x000fec0003800000 */
.L_x_1833:
[----:B------:R-:W2:Y:S02]  /*3310*/  LDG.E.64 R2, desc[UR36][R2.64] ;  /* 0x0000002402027981 */ /* 0x000ea4000c1e1b00 */
[----:B--2---:R-:W0:Y:S02]  /*3320*/  I2F.U64 R0, R2 ;  /* 0x0000000200007312 */ /* 0x004e240000301000 */
[----:B0-----:R-:W-:-:S04]  /*3330*/  F2FP.F16.F32.PACK_AB R0, RZ, R0 ;  /* 0x00000000ff00723e */ /* 0x001fc800000000ff */
[----:B------:R-:W-:Y:S01]  /*3340*/  PRMT R25, R0, 0x7610, R25 ;  /* 0x0000761000197816 */ /* 0x000fe20000000019 */
[----:B------:R-:W-:Y:S06]  /*3350*/  BRA `(.L_x_1809) ;  /* 0x0000000000107947 */ /* 0x000fec0003800000 */
.L_x_1832:
[----:B------:R-:W2:Y:S02]  /*3360*/  LDG.E R2, desc[UR36][R2.64] ;  /* 0x0000002402027981 */ /* 0x000ea4000c1e1900 */
[----:B--2---:R-:W-:-:S04]  /*3370*/  I2FP.F32.U32 R0, R2 ;  /* 0x0000000200007245 */ /* 0x004fc80000201000 */
[----:B------:R-:W-:-:S04]  /*3380*/  F2FP.F16.F32.PACK_AB R0, RZ, R0 ;  /* 0x00000000ff00723e */ /* 0x000fc800000000ff */
[----:B------:R-:W-:-:S07]  /*3390*/  PRMT R25, R0, 0x7610, R25 ;  /* 0x0000761000197816 */ /* 0x000fce0000000019 */
.L_x_1809:
[----:B------:R-:W-:-:S07]  /*33a0*/  VIADD R19, R19, 0x80 ;  /* 0x0000008013137836 */ /* 0x000fce0000000000 */
.L_x_1803:
[----:B------:R-:W-:Y:S05]  /*33b0*/  BSYNC B6 ;  /* 0x0000000000067941 */ /* 0x000fea0003800000 */
.L_x_1802:
[----:B------:R-:W-:Y:S01]  /*33c0*/  ISETP.GE.AND P0, PT, R19, R16, PT ;  /* 0x000000101300720c */ /* 0x000fe20003f06270 */
[----:B------:R-:W-:-:S12]  /*33d0*/  BSSY B6, `(.L_x_1837) ;  /* 0x000010c000067945 */ /* 0x000fd80003800000 */
[----:B------:R-:W-:Y:S05]  /*33e0*/  @P0 BRA `(.L_x_1838) ;  /* 0x0000001000280947 */ /* 0x000fea0003800000 */
[----:B01----:R-:W0:Y:S01]  /*33f0*/  LDC.64 R2, c[0x0][0x220] ;  /* 0x00008800ff027b82 */ /* 0x003e220000000a00 */
        /* <DEDUP_REMOVED lines=21> */
.L_x_1842:
[----:B------:R-:W2:Y:S02]  /*3550*/  LDG.E.U8 R2, desc[UR36][R2.64] ;  /* 0x0000002402027981 */ /* 0x000ea4000c1e1100 */
[----:B--2---:R-:W-:-:S04]  /*3560*/  I2FP.F32.U32 R0, R2 ;  /* 0x0000000200007245 */ /* 0x004fc80000201000 */
[----:B------:R-:W-:-:S04]  /*3570*/  F2FP.F16.F32.PACK_AB R0, RZ, R0 ;  /* 0x00000000ff00723e */ /* 0x000fc800000000ff */
[----:B------:R-:W-:Y:S01]  /*3580*/  PRMT R24, R0, 0x7610, R24 ;  /* 0x0000761000187816 */ /* 0x000fe20000000018 */
[----:B------:R-:W-:Y:S06]  /*3590*/  BRA `(.L_x_1838) ;  /* 0x0000000c00bc7947 */ /* 0x000fec0003800000 */
.L_x_1841:
        /* <DEDUP_REMOVED lines=11> */
.L_x_1845:
[----:B------:R-:W2:Y:S02]  /*3650*/  LDG.E R2, desc[UR36][R2.64] ;  /* 0x0000002402027981 */ /* 0x000ea4000c1e1900 */
[----:B--2---:R-:W-:-:S04]  /*3660*/  I2FP.F32.S32 R0, R2 ;  /* 0x0000000200007245 */ /* 0x004fc80000201400 */
[----:B------:R-:W-:-:S04]  /*3670*/  F2FP.F16.F32.PACK_AB R0, RZ, R0 ;  /* 0x00000000ff00723e */ /* 0x000fc800000000ff */
[----:B------:R-:W-:Y:S01]  /*3680*/  PRMT R24, R0, 0x7610, R24 ;  /* 0x0000761000187816 */ /* 0x000fe20000000018 */
[----:B------:R-:W-:Y:S06]  /*3690*/  BRA `(.L_x_1838) ;  /* 0x0000000c007c7947 */ /* 0x000fec0003800000 */
.L_x_1844:
[----:B------:R-:W2:Y:S02]  /*36a0*/  LDG.E.U16 R2, desc[UR36][R2.64] ;  /* 0x0000002402027981 */ /* 0x000ea4000c1e1500 */
[----:B--2---:R-:W0:Y:S02]  /*36b0*/  I2F.S16 R0, R2 ;  /* 0x0000000200007306 */ /* 0x004e240000101400 */
[----:B0-----:R-:W-:-:S04]  /*36c0*/  F2FP.F16.F32.PACK_AB R0, RZ, R0 ;  /* 0x00000000ff00723e */ /* 0x001fc800000000ff */
[----:B------:R-:W-:Y:S01]  /*36d0*/  PRMT R24, R0, 0x7610, R24 ;  /* 0x0000761000187816 */ /* 0x000fe20000000018 */
[----:B------:R-:W-:Y:S06]  /*36e0*/  BRA `(.L_x_1838) ;  /* 0x0000000c00687947 */ /* 0x000fec0003800000 */
.L_x_1840:
        /* <DEDUP_REMOVED lines=9> */
.L_x_1847:
[----:B------:R2:W5:Y:S01]  /*3780*/  LDG.E.U16 R24, desc[UR36][R2.64] ;  /* 0x0000002402187981 */ /* 0x000562000c1e1500 */
[----:B------:R-:W-:Y:S05]  /*3790*/  BRA `(.L_x_1838) ;  /* 0x0000000c003c7947 */ /* 0x000fea0003800000 */
.L_x_1846:
        /* <DEDUP_REMOVED lines=9> */
.L_x_1849:
[----:B------:R3:W5:Y:S01]  /*3830*/  LDG.E.U16 R24, desc[UR36][R2.64] ;  /* 0x0000002402187981 */ /* 0x000762000c1e1500 */
[----:B------:R-:W-:Y:S05]  /*3840*/  BRA `(.L_x_1838) ;  /* 0x0000000c00107947 */ /* 0x000fea0003800000 */
.L_x_1848:
        /* <DEDUP_REMOVED lines=9> */
.L_x_1839:
        /* <DEDUP_REMOVED lines=14> */
.L_x_1852:
        /* <DEDUP_REMOVED lines=9> */
.L_x_1851:
        /* <DEDUP_REMOVED lines=28> */
.L_x_1854:
        /* <DEDUP_REMOVED lines=15> */
.L_x_1853:
[----:B------:R-:W2:Y:S02]  /*3d00*/  LDG.E.U16 R0, desc[UR36][R2.64] ;  /* 0x0000002402007981 */ /* 0x000ea4000c1e1500 */
[----:B--2---:R-:W-:-:S05]  /*3d10*/  IMAD.U32 R0, R0, 0x10000, RZ ;  /* 0x0001000000007824 */ /* 0x004fca00078e00ff */
[----:B------:R-:W-:-:S04]  /*3d20*/  F2FP.F16.F32.PACK_AB R0, RZ, R0 ;  /* 0x00000000ff00723e */ /* 0x000fc800000000ff */
[----:B------:R-:W-:Y:S01]  /*3d30*/  PRMT R24, R0, 0x7610, R24 ;  /* 0x0000761000187816 */ /* 0x000fe20000000018 */
[----:B------:R-:W-:Y:S06]  /*3d40*/  BRA `(.L_x_1838) ;  /* 0x0000000400d07947 */ /* 0x000fec0003800000 */
.L_x_1850:
        /* <DEDUP_REMOVED lines=13> */
.L_x_1857:
        /* <DEDUP_REMOVED lines=21> */
.L_x_1861:
[----:B------:R-:W-:Y:S05]  /*3f70*/  BSYNC B1 ;  /* 0x0000000000017941 */ /* 0x000fea0003800000 */
.L_x_1860:
[----:B------:R-:W-:Y:S01]  /*3f80*/  LEA R3, R0, 0x3b800000, 0x17 ;  /* 0x3b80000000037811 */ /* 0x000fe200078eb8ff */
[----:B------:R-:W-:-:S05]  /*3f90*/  IMAD.SHL.U32 R0, R2, 0x100000, RZ ;  /* 0x0010000002007824 */ /* 0x000fca00078e00ff */
[----:B------:R-:W-:-:S07]  /*3fa0*/  LOP3.LUT R0, R3, R0, R4, 0xfe, !PT ;  /* 0x0000000003007212 */ /* 0x000fce00078efe04 */
.L_x_1859:
[----:B------:R-:W-:Y:S05]  /*3fb0*/  BSYNC B0 ;  /* 0x0000000000007941 */ /* 0x000fea0003800000 */
.L_x_1858:
[----:B------:R-:W-:-:S04]  /*3fc0*/  F2FP.F16.F32.PACK_AB R0, RZ, R0 ;  /* 0x00000000ff00723e */ /* 0x000fc800000000ff */
[----:B------:R-:W-:Y:S01]  /*3fd0*/  PRMT R24, R0, 0x7610, R24 ;  /* 0x0000761000187816 */ /* 0x000fe20000000018 */
[----:B------:R-:W-:Y:S06]  /*3fe0*/  BRA `(.L_x_1838) ;  /* 0x0000000400287947 */ /* 0x000fec0003800000 */
.L_x_1856:
        /* <DEDUP_REMOVED lines=21> */
.L_x_1865:
[----:B------:R-:W-:Y:S05]  /*4140*/  BSYNC B1 ;  /* 0x0000000000017941 */ /* 0x000fea0003800000 */
.L_x_1864:
[----:B------:R-:W-:Y:S01]  /*4150*/  LEA R3, R0, 0x37800000, 0x17 ;  /* 0x3780000000037811 */ /* 0x000fe200078eb8ff */
[----:B------:R-:W-:-:S05]  /*4160*/  IMAD.SHL.U32 R0, R2, 0x200000, RZ ;  /* 0x0020000002007824 */ /* 0x000fca00078e00ff */
[----:B------:R-:W-:-:S07]  /*4170*/  LOP3.LUT R0, R3, R0, R4, 0xfe, !PT ;  /* 0x0000000003007212 */ /* 0x000fce00078efe04 */
.L_x_1863:
[----:B------:R-:W-:Y:S05]  /*4180*/  BSYNC B0 ;  /* 0x0000000000007941 */ /* 0x000fea0003800000 */
.L_x_1862:
[----:B------:R-:W-:-:S04]  /*4190*/  F2FP.F16.F32.PACK_AB R0, RZ, R0 ;  /* 0x00000000ff00723e */ /* 0x000fc800000000ff */
[----:B------:R-:W-:Y:S01]  /*41a0*/  PRMT R24, R0, 0x7610, R24 ;  /* 0x0000761000187816 */ /* 0x000fe20000000018 */
[----:B------:R-:W-:Y:S06]  /*41b0*/  BRA `(.L_x_1838) ;  /* 0x0000000000b47947 */ /* 0x000fec0003800000 */
.L_x_1855:
        /* <DEDUP_REMOVED lines=14> */
.L_x_1869:
[----:B------:R-:W-:Y:S05]  /*42a0*/  BSYNC B0 ;  /* 0x0000000000007941 */ /* 0x000fea0003800000 */
.L_x_1868:
[----:B------:R-:W-:-:S04]  /*42b0*/  F2FP.F16.F32.PACK_AB R0, RZ, R0 ;  /* 0x00000000ff00723e */ /* 0x000fc800000000ff */
[----:B------:R-:W-:Y:S01]  /*42c0*/  PRMT R24, R0, 0x7610, R24 ;  /* 0x0000761000187816 */ /* 0x000fe20000000018 */
[----:B------:R-:W-:Y:S06]  /*42d0*/  BRA `(.L_x_1838) ;  /* 0x00000000006c7947 */ /* 0x000fec0003800000 */
.L_x_1843:
        /* <DEDUP_REMOVED lines=16> */
.L_x_1870:
[----:B------:R-:W-:Y:S01]  /*43e0*/  PRMT R24, RZ, 0x7610, R24 ;  /* 0x00007610ff187816 */ /* 0x000fe20000000018 */
[----:B------:R-:W-:Y:S06]  /*43f0*/  BRA `(.L_x_1838) ;  /* 0x0000000000247947 */ /* 0x000fec0003800000 */
.L_x_1867:
[----:B------:R-:W2:Y:S02]  /*4400*/  LDG.E.64 R2, desc[UR36][R2.64] ;  /* 0x0000002402027981 */ /* 0x000ea4000c1e1b00 */
[----:B--2---:R-:W0:Y:S02]  /*4410*/  I2F.U64 R0, R2 ;  /* 0x0000000200007312 */ /* 0x004e240000301000 */
[----:B0-----:R-:W-:-:S04]  /*4420*/  F2FP.F16.F32.PACK_AB R0, RZ, R0 ;  /* 0x00000000ff00723e */ /* 0x001fc800000000ff */
[----:B------:R-:W-:Y:S01]  /*4430*/  PRMT R24, R0, 0x7610, R24 ;  /* 0x0000761000187816 */ /* 0x000fe20000000018 */
[----:B------:R-:W-:Y:S06]  /*4440*/  BRA `(.L_x_1838) ;  /* 0x0000000000107947 */ /* 0x000fec0003800000 */
.L_x_1866:
[----:B------:R-:W2:Y:S02]  /*4450*/  LDG.E R2, desc[UR36][R2.64] ;  /* 0x0000002402027981 */ /* 0x000ea4000c1e1900 */
[----:B--2---:R-:W-:-:S04]  /*4460*/  I2FP.F32.U32 R0, R2 ;  /* 0x0000000200007245 */ /* 0x004fc80000201000 */
[----:B------:R-:W-:-:S04]  /*4470*/  F2FP.F16.F32.PACK_AB R0, RZ, R0 ;  /* 0x00000000ff00723e */ /* 0x000fc800000000ff */
[----:B------:R-:W-:-:S07]  /*4480*/  PRMT R24, R0, 0x7610, R24 ;  /* 0x0000761000187816 */ /* 0x000fce0000000018 */
.L_x_1838:
[----:B------:R-:W-:Y:S05]  /*4490*/  BSYNC B6 ;  /* 0x0000000000067941 */ /* 0x000fea0003800000 */
.L_x_1837:
[----:B------:R-:W0:Y:S01]  /*44a0*/  S2R R19, SR_TID.X ;  /* 0x0000000000137919 */ /* 0x000e220000002100 */
[----:B------:R-:W4:Y:S01]  /*44b0*/  LDC.U8 R17, c[0x0][0x234] ;  /* 0x00008d00ff117b82 */ /* 0x000f220000000000 */
[----:B------:R-:W-:Y:S01]  /*44c0*/  BSSY B6, `(.L_x_1871) ;  /* 0x000012d000067945 */ /* 0x000fe20003800000 */
[C---:B0123--:R-:W-:Y:S01]  /*44d0*/  VIADD R3, R19.reuse, 0x100 ;  /* 0x0000010013037836 */ /* 0x04ffe20000000000 */
[CC--:B------:R-:W-:Y:S01]  /*44e0*/  ISETP.GE.AND P3, PT, R19.reuse, R16.reuse, PT ;  /* 0x000000101300720c */ /* 0x0c0fe20003f66270 */
[C---:B------:R-:W-:Y:S02]  /*44f0*/  VIADD R5, R19.reuse, 0x180 ;  /* 0x0000018013057836 */ /* 0x040fe40000000000 */
[----:B------:R-:W-:Y:S01]  /*4500*/  VIADD R27, R19, 0x80 ;  /* 0x00000080131b7836 */ /* 0x000fe20000000000 */
[-C--:B------:R-:W-:Y:S02]  /*4510*/  ISETP.GE.AND P1, PT, R3, R16.reuse, PT ;  /* 0x000000100300720c */ /* 0x080fe40003f26270 */
[----:B------:R-:W-:-:S02]  /*4520*/  ISETP.GE.AND P2, PT, R5, R16, PT ;  /* 0x000000100500720c */ /* 0x000fc40003f46270 */
[----:B------:R-:W-:-:S05]  /*4530*/  ISETP.GE.AND P0, PT, R27, R16, PT ;  /* 0x000000101b00720c */ /* 0x000fca0003f06270 */
[----:B------:R-:W0:Y:S01]  /*4540*/  @!P3 LDC.U16 R2, c[0x0][0x216] ;  /* 0x00008580ff02bb82 */ /* 0x000e220000000400 */
[----:B-----5:R-:W-:-:S03]  /*4550*/  @!P3 HADD2.F32 R3, -RZ, R22.H0_H0 ;  /* 0x20000016ff03b230 */ /* 0x020fc60000004100 */
[----:B------:R-:W-:Y:S02]  /*4560*/  @!P1 HADD2.F32 R25, -RZ, R25.H0_H0 ;  /* 0x20000019ff199230 */ /* 0x000fe40000004100 */
[----:B------:R-:W-:Y:S02]  /*4570*/  @!P2 HADD2.F32 R5, -RZ, R24.H0_H0 ;  /* 0x20000018ff05a230 */ /* 0x000fe40000004100 */
[----:B------:R-:W1:Y:S01]  /*4580*/  @!P1 LDC.U16 R7, c[0x0][0x216] ;  /* 0x00008580ff079b82 */ /* 0x000e620000000400 */
[----:B------:R-:W-:-:S07]  /*4590*/  @!P0 HADD2.F32 R4, -RZ, R23.H0_H0 ;  /* 0x20000017ff048230 */ /* 0x000fce0000004100 */
[----:B------:R-:W2:Y:S08]  /*45a0*/  @!P2 LDC.U16 R9, c[0x0][0x216] ;  /* 0x00008580ff09ab82 */ /* 0x000eb00000000400 */
[----:B------:R-:W3:Y:S01]  /*45b0*/  @!P0 LDC.U16 R6, c[0x0][0x216] ;  /* 0x00008580ff068b82 */ /* 0x000ee20000000400 */
[----:B0-----:R-:W-:-:S05]  /*45c0*/  @!P3 HADD2.F32 R2, -RZ, R2.H0_H0 ;  /* 0x20000002ff02b230 */ /* 0x001fca0000004100 */
[----:B------:R-:W-:Y:S01]  /*45d0*/  @!P3 FMNMX.FTZ R2, R2, R3, PT ;  /* 0x000000030202b209 */ /* 0x000fe20003810000 */
[----:B-1----:R-:W-:-:S03]  /*45e0*/  @!P1 HADD2.F32 R8, -RZ, R7.H0_H0 ;  /* 0x20000007ff089230 */ /* 0x002fc60000004100 */
[----:B------:R-:W-:Y:S02]  /*45f0*/  @!P3 F2FP.F16.F32.PACK_AB R0, RZ, R2 ;  /* 0x00000002ff00b23e */ /* 0x000fe400000000ff */
[----:B------:R-:W-:Y:S01]  /*4600*/  @!P1 FMNMX.FTZ R25, R8, R25, PT ;  /* 0x0000001908199209 */ /* 0x000fe20003810000 */
[----:B--2---:R-:W-:-:S03]  /*4610*/  @!P2 HADD2.F32 R10, -RZ, R9.H0_H0 ;  /* 0x20000009ff0aa230 */ /* 0x004fc60000004100 */
[----:B------:R-:W-:Y:S02]  /*4620*/  @!P1 F2FP.F16.F32.PACK_AB R23, RZ, R25 ;  /* 0x00000019ff17923e */ /* 0x000fe400000000ff */
[----:B------:R-:W-:Y:S01]  /*4630*/  @!P2 FMNMX.FTZ R5, R10, R5, PT ;  /* 0x000000050a05a209 */ /* 0x000fe20003810000 */
[----:B---3--:R-:W-:-:S03]  /*4640*/  @!P0 HADD2.F32 R7, -RZ, R6.H0_H0 ;  /* 0x20000006ff078230 */ /* 0x008fc60000004100 */
[----:B------:R-:W-:Y:S02]  /*4650*/  @!P2 F2FP.F16.F32.PACK_AB R22, RZ, R5 ;  /* 0x00000005ff16a23e */ /* 0x000fe400000000ff */
[----:B------:R-:W-:-:S04]  /*4660*/  @!P0 FMNMX.FTZ R4, R7, R4, PT ;  /* 0x0000000407048209 */ /* 0x000fc80003810000 */
[----:B------:R-:W-:Y:S01]  /*4670*/  @!P0 F2FP.F16.F32.PACK_AB R24, RZ, R4 ;  /* 0x00000004ff18823e */ /* 0x000fe200000000ff */
[----:B----4-:R-:W-:Y:S06]  /*4680*/  @P3 BRA `(.L_x_1872) ;  /* 0x0000001000403947 */ /* 0x010fec0003800000 */
        /* <DEDUP_REMOVED lines=17> */
[----:B------:R-:W-:Y:S02]  /*47a0*/  HADD2.F32 R0, -RZ, R0.H0_H0 ;  /* 0x20000000ff007230 */ /* 0x000fe40000004100 */
[----:B------:R-:W-:Y:S02]  /*47b0*/  IMAD.MOV.U32 R19, RZ, RZ, R27 ;  /* 0x000000ffff137224 */ /* 0x000fe400078e001b */
[----:B------:R-:W0:Y:S02]  /*47c0*/  F2I.FTZ.TRUNC.NTZ R5, R0 ;  /* 0x0000000000057305 */ /* 0x000e24000021f100 */
[----:B0-----:R0:W-:Y:S01]  /*47d0*/  STG.E.U8 desc[UR36][R2.64], R5 ;  /* 0x0000000502007986 */ /* 0x0011e2000c101124 */
[----:B------:R-:W-:Y:S05]  /*47e0*/  BRA `(.L_x_1872) ;  /* 0x0000000c00e87947 */ /* 0x000fea0003800000 */
.L_x_1876:
[----:B------:R-:W-:Y:S02]  /*47f0*/  HADD2.F32 R5, -RZ, R0.H0_H0 ;  /* 0x20000000ff057230 */ /* 0x000fe40000004100 */
[----:B------:R-:W-:-:S04]  /*4800*/  IMAD.MOV.U32 R19, RZ, RZ, R27 ;  /* 0x000000ffff137224 */ /* 0x000fc800078e001b */
[----:B------:R-:W0:Y:S02]  /*4810*/  F2I.S64.TRUNC R4, R5 ;  /* 0x0000000500047311 */ /* 0x000e24000020d900 */
[----:B0-----:R0:W-:Y:S01]  /*4820*/  STG.E.U8 desc[UR36][R2.64], R4 ;  /* 0x0000000402007986 */ /* 0x0011e2000c101124 */
[----:B------:R-:W-:Y:S05]  /*4830*/  BRA `(.L_x_1872) ;  /* 0x0000000c00d47947 */ /* 0x000fea0003800000 */
.L_x_1875:
[----:B------:R-:W-:-:S13]  /*4840*/  ISETP.NE.AND P0, PT, R4, 0x2, PT ;  /* 0x000000020400780c */ /* 0x000fda0003f05270 */
[----:B------:R-:W-:Y:S05]  /*4850*/  @!P0 BRA `(.L_x_1878) ;  /* 0x0000000000388947 */ /* 0x000fea0003800000 */
[----:B------:R-:W-:-:S13]  /*4860*/  ISETP.NE.AND P0, PT, R4, 0x3, PT ;  /* 0x000000030400780c */ /* 0x000fda0003f05270 */
[----:B------:R-:W-:Y:S05]  /*4870*/  @!P0 BRA `(.L_x_1879) ;  /* 0x00000000001c8947 */ /* 0x000fea0003800000 */
[----:B------:R-:W-:-:S13]  /*4880*/  ISETP.NE.AND P0, PT, R4, 0x4, PT ;  /* 0x000000040400780c */ /* 0x000fda0003f05270 */
[----:B------:R-:W-:Y:S05]  /*4890*/  @P0 BRA `(.L_x_1877) ;  /* 0x0000000c00500947 */ /* 0x000fea0003800000 */
[----:B------:R-:W-:Y:S02]  /*48a0*/  HADD2.F32 R4, -RZ, R0.H0_H0 ;  /* 0x20000000ff047230 */ /* 0x000fe40000004100 */
[----:B------:R-:W-:-:S04]  /*48b0*/  IMAD.MOV.U32 R19, RZ, RZ, R27 ;  /* 0x000000ffff137224 */ /* 0x000fc800078e001b */
[----:B------:R-:W0:Y:S02]  /*48c0*/  F2I.S64.TRUNC R4, R4 ;  /* 0x0000000400047311 */ /* 0x000e24000020d900 */
[----:B0-----:R0:W-:Y:S01]  /*48d0*/  STG.E.64 desc[UR36][R2.64], R4 ;  /* 0x0000000402007986 */ /* 0x0011e2000c101b24 */
[----:B------:R-:W-:Y:S05]  /*48e0*/  BRA `(.L_x_1872) ;  /* 0x0000000c00a87947 */ /* 0x000fea0003800000 */
.L_x_1879:
[----:B------:R-:W-:Y:S02]  /*48f0*/  HADD2.F32 R0, -RZ, R0.H0_H0 ;  /* 0x20000000ff007230 */ /* 0x000fe40000004100 */
[----:B------:R-:W-:Y:S02]  /*4900*/  IMAD.MOV.U32 R19, RZ, RZ, R27 ;  /* 0x000000ffff137224 */ /* 0x000fe400078e001b */
[----:B------:R-:W0:Y:S02]  /*4910*/  F2I.FTZ.TRUNC.NTZ R5, R0 ;  /* 0x0000000000057305 */ /* 0x000e24000021f100 */
[----:B0-----:R0:W-:Y:S01]  /*4920*/  STG.E desc[UR36][R2.64], R5 ;  /* 0x0000000502007986 */ /* 0x0011e2000c101924 */
[----:B------:R-:W-:Y:S05]  /*4930*/  BRA `(.L_x_1872) ;  /* 0x0000000c00947947 */ /* 0x000fea0003800000 */
.L_x_1878:
[----:B------:R-:W-:Y:S02]  /*4940*/  HADD2.F32 R0, -RZ, R0.H0_H0 ;  /* 0x20000000ff007230 */ /* 0x000fe40000004100 */
[----:B------:R-:W-:Y:S02]  /*4950*/  IMAD.MOV.U32 R19, RZ, RZ, R27 ;  /* 0x000000ffff137224 */ /* 0x000fe400078e001b */
[----:B------:R-:W0:Y:S02]  /*4960*/  F2I.FTZ.TRUNC.NTZ R5, R0 ;  /* 0x0000000000057305 */ /* 0x000e24000021f100 */
[----:B0-----:R0:W-:Y:S01]  /*4970*/  STG.E.U16 desc[UR36][R2.64], R5 ;  /* 0x0000000502007986 */ /* 0x0011e2000c101524 */
[----:B------:R-:W-:Y:S05]  /*4980*/  BRA `(.L_x_1872) ;  /* 0x0000000c00807947 */ /* 0x000fea0003800000 */
.L_x_1874:
[----:B------:R-:W-:-:S13]  /*4990*/  ISETP.GT.AND P0, PT, R4, 0x6, PT ;  /* 0x000000060400780c */ /* 0x000fda0003f04270 */
[----:B------:R-:W-:Y:S05]  /*49a0*/  @P0 BRA `(.L_x_1880) ;  /* 0x00000000002c0947 */ /* 0x000fea0003800000 */
[----:B------:R-:W-:-:S13]  /*49b0*/  ISETP.NE.AND P0, PT, R4, 0x5, PT ;  /* 0x000000050400780c */ /* 0x000fda0003f05270 */
[----:B------:R-:W-:Y:S05]  /*49c0*/  @!P0 BRA `(.L_x_1881) ;  /* 0x0000000000188947 */ /* 0x000fea0003800000 */
[----:B------:R-:W-:-:S13]  /*49d0*/  ISETP.NE.AND P0, PT, R4, 0x6, PT ;  /* 0x000000060400780c */ /* 0x000fda0003f05270 */
[----:B------:R-:W-:Y:S05]  /*49e0*/  @P0 BRA `(.L_x_1877) ;  /* 0x0000000800fc0947 */ /* 0x000fea0003800000 */
[----:B------:R-:W-:Y:S02]  /*49f0*/  HADD2.F32 R5, -RZ, R0.H0_H0 ;  /* 0x20000000ff057230 */ /* 0x000fe40000004100 */
[----:B------:R-:W-:-:S03]  /*4a00*/  IMAD.MOV.U32 R19, RZ, RZ, R27 ;  /* 0x000000ffff137224 */ /* 0x000fc600078e001b */
[----:B------:R0:W-:Y:S01]  /*4a10*/  STG.E desc[UR36][R2.64], R5 ;  /* 0x0000000502007986 */ /* 0x0001e2000c101924 */
[----:B------:R-:W-:Y:S05]  /*4a20*/  BRA `(.L_x_1872) ;  /* 0x0000000c00587947 */ /* 0x000fea0003800000 */
.L_x_1881:
[----:B------:R0:W-:Y:S01]  /*4a30*/  STG.E.U16 desc[UR36][R2.64], R0 ;  /* 0x0000000002007986 */ /* 0x0001e2000c101524 */
[----:B------:R-:W-:Y:S01]  /*4a40*/  IMAD.MOV.U32 R19, RZ, RZ, R27 ;  /* 0x000000ffff137224 */ /* 0x000fe200078e001b */
[----:B------:R-:W-:Y:S06]  /*4a50*/  BRA `(.L_x_1872) ;  /* 0x0000000c004c7947 */ /* 0x000fec0003800000 */
.L_x_1880:
[----:B------:R-:W-:-:S13]  /*4a60*/  ISETP.NE.AND P0, PT, R4, 0x7, PT ;  /* 0x000000070400780c */ /* 0x000fda0003f05270 */
[----:B------:R-:W-:Y:S05]  /*4a70*/  @!P0 BRA `(.L_x_1882) ;  /* 0x00000000003c8947 */ /* 0x000fea0003800000 */
[----:B------:R-:W-:-:S13]  /*4a80*/  ISETP.NE.AND P0, PT, R4, 0x8, PT ;  /* 0x000000080400780c */ /* 0x000fda0003f05270 */
[----:B------:R-:W-:Y:S05]  /*4a90*/  @!P0 BRA `(.L_x_1883) ;  /* 0x00000000001c8947 */ /* 0x000fea0003800000 */
[----:B------:R-:W-:-:S13]  /*4aa0*/  ISETP.NE.AND P0, PT, R4, 0x9, PT ;  /* 0x000000090400780c */ /* 0x000fda0003f05270 */
[----:B------:R-:W-:Y:S05]  /*4ab0*/  @P0 BRA `(.L_x_1877) ;  /* 0x0000000800c80947 */ /* 0x000fea0003800000 */
[----:B------:R-:W-:Y:S02]  /*4ac0*/  HADD2.F32 R4, -RZ, R0.H0_H0 ;  /* 0x20000000ff047230 */ /* 0x000fe40000004100 */
[----:B------:R-:W-:Y:S02]  /*4ad0*/  IMAD.MOV.U32 R5, RZ, RZ, RZ ;  /* 0x000000ffff057224 */ /* 0x000fe400078e00ff */
[----:B------:R-:W-:-:S03]  /*4ae0*/  IMAD.MOV.U32 R19, RZ, RZ, R27 ;  /* 0x000000ffff137224 */ /* 0x000fc600078e001b */
[----:B------:R0:W-:Y:S01]  /*4af0*/  STG.E.64 desc[UR36][R2.64], R4 ;  /* 0x0000000402007986 */ /* 0x0001e2000c101b24 */
[----:B------:R-:W-:Y:S05]  /*4b00*/  BRA `(.L_x_1872) ;  /* 0x0000000c00207947 */ /* 0x000fea0003800000 */
.L_x_1883:
[----:B------:R-:W-:Y:S02]  /*4b10*/  HADD2.F32 R0, -RZ, R0.H0_H0 ;  /* 0x20000000ff007230 */ /* 0x000fe40000004100 */
[----:B------:R-:W-:-:S03]  /*4b20*/  IMAD.MOV.U32 R19, RZ, RZ, R27 ;  /* 0x000000ffff137224 */ /* 0x000fc600078e001b */
[----:B------:R-:W-:-:S04]  /*4b30*/  F2FP.F16.F32.PACK_AB R0, RZ, R0 ;  /* 0x00000000ff00723e */ /* 0x000fc800000000ff */
[----:B------:R-:W-:-:S05]  /*4b40*/  PRMT R0, R0, 0x5410, RZ ;  /* 0x0000541000007816 */ /* 0x000fca00000000ff */
[----:B------:R0:W-:Y:S01]  /*4b50*/  STG.E desc[UR36][R2.64], R0 ;  /* 0x0000000002007986 */ /* 0x0001e2000c101924 */
[----:B------:R-:W-:Y:S05]  /*4b60*/  BRA `(.L_x_1872) ;  /* 0x0000000c00087947 */ /* 0x000fea0003800000 */
.L_x_1882:
[----:B------:R-:W-:Y:S02]  /*4b70*/  HADD2.F32 R4, -RZ, R0.H0_H0 ;  /* 0x20000000ff047230 */ /* 0x000fe40000004100 */
[----:B------:R-:W-:-:S03]  /*4b80*/  IMAD.MOV.U32 R19, RZ, RZ, R27 ;  /* 0x000000ffff137224 */ /* 0x000fc600078e001b */
[----:B------:R-:W-:-:S06]  /*4b90*/  FMUL.FTZ R4, R4, 1 ;  /* 0x3f80000004047820 */ /* 0x000fcc0000410000 */
[----:B------:R-:W0:Y:S02]  /*4ba0*/  F2F.F64.F32 R4, R4 ;  /* 0x0000000400047310 */ /* 0x000e240000201800 */
[----:B0-----:R0:W-:Y:S01]  /*4bb0*/  STG.E.64 desc[UR36][R2.64], R4 ;  /* 0x0000000402007986 */ /* 0x0011e2000c101b24 */
[----:B------:R-:W-:Y:S05]  /*4bc0*/  BRA `(.L_x_1872) ;  /* 0x0000000800f07947 */ /* 0x000fea0003800000 */
.L_x_1873:
        /* <DEDUP_REMOVED lines=10> */
[----:B------:R-:W-:-:S04]  /*4c70*/  FSETP.NEU.FTZ.AND P0, PT, R0, RZ, PT ;  /* 0x000000ff0000720b */ /* 0x000fc80003f1d000 */
[----:B------:R-:W-:-:S05]  /*4c80*/  SEL R5, RZ, 0x1, !P0 ;  /* 0x00000001ff057807 */ /* 0x000fca0004000000 */
[----:B------:R0:W-:Y:S01]  /*4c90*/  STG.E.U8 desc[UR36][R2.64], R5 ;  /* 0x0000000502007986 */ /* 0x0001e2000c101124 */
[----:B------:R-:W-:Y:S05]  /*4ca0*/  BRA `(.L_x_1872) ;  /* 0x0000000800b87947 */ /* 0x000fea0003800000 */
.L_x_1886:
[----:B------:R-:W-:Y:S01]  /*4cb0*/  HADD2.F32 R0, -RZ, R0.H0_H0 ;  /* 0x20000000ff007230 */ /* 0x000fe20000004100 */
[----:B------:R-:W-:Y:S01]  /*4cc0*/  CS2R R6, SRZ ;  /* 0x0000000000067805 */ /* 0x000fe2000001ff00 */
[----:B------:R-:W-:-:S03]  /*4cd0*/  IMAD.MOV.U32 R19, RZ, RZ, R27 ;  /* 0x000000ffff137224 */ /* 0x000fc600078e001b */
[----:B------:R-:W-:-:S04]  /*4ce0*/  FMUL.FTZ R0, R0, 1 ;  /* 0x3f80000000007820 */ /* 0x000fc80000410000 */
[----:B------:R-:W0:Y:S02]  /*4cf0*/  F2F.F64.F32 R4, R0 ;  /* 0x0000000000047310 */ /* 0x000e240000201800 */
[----:B0-----:R0:W-:Y:S01]  /*4d00*/  STG.E.128 desc[UR36][R2.64], R4 ;  /* 0x0000000402007986 */ /* 0x0011e2000c101d24 */
[----:B------:R-:W-:Y:S05]  /*4d10*/  BRA `(.L_x_1872) ;  /* 0x00000008009c7947 */ /* 0x000fea0003800000 */
.L_x_1885:
        /* <DEDUP_REMOVED lines=21> */
.L_x_1890:
[----:B------:R-:W-:Y:S05]  /*4e70*/  BSYNC B0 ;  /* 0x0000000000007941 */ /* 0x000fea0003800000 */
.L_x_1889:
[----:B------:R-:W-:Y:S01]  /*4e80*/  LOP3.LUT R5, R0, R5, RZ, 0xfc, !PT ;  /* 0x0000000500057212 */ /* 0x000fe200078efcff */
[----:B------:R-:W-:-:S04]  /*4e90*/  IMAD.MOV.U32 R19, RZ, RZ, R27 ;  /* 0x000000ffff137224 */ /* 0x000fc800078e001b */
[----:B------:R0:W-:Y:S01]  /*4ea0*/  STG.E.U8 desc[UR36][R2.64], R5 ;  /* 0x0000000502007986 */ /* 0x0001e2000c101124 */
[----:B------:R-:W-:Y:S05]  /*4eb0*/  BRA `(.L_x_1872) ;  /* 0x0000000800347947 */ /* 0x000fea0003800000 */
.L_x_1888:
        /* <DEDUP_REMOVED lines=13> */
.L_x_1892:
[----:B------:R-:W-:Y:S01]  /*4f90*/  IMAD.MOV.U32 R0, RZ, RZ, 0x7f ;  /* 0x0000007fff007424 */ /* 0x000fe200078e00ff */
[----:B------:R-:W-:-:S04]  /*4fa0*/  ISETP.GT.U32.AND P0, PT, R4, 0x7f800000, PT ;  /* 0x7f8000000400780c */ /* 0x000fc80003f04070 */
[----:B------:R-:W-:-:S09]  /*4fb0*/  SEL R0, R0, 0x7c, P0 ;  /* 0x0000007c00007807 */ /* 0x000fd20000000000 */
.L_x_1893:
[----:B------:R-:W-:Y:S05]  /*4fc0*/  BSYNC B0 ;  /* 0x0000000000007941 */ /* 0x000fea0003800000 */
.L_x_1891:
[----:B------:R-:W-:Y:S01]  /*4fd0*/  LOP3.LUT R4, R5, 0x80000000, RZ, 0xc0, !PT ;  /* 0x8000000005047812 */ /* 0x000fe200078ec0ff */
[----:B------:R-:W-:-:S03]  /*4fe0*/  IMAD.MOV.U32 R19, RZ, RZ, R27 ;  /* 0x000000ffff137224 */ /* 0x000fc600078e001b */
[----:B------:R-:W-:-:S04]  /*4ff0*/  SHF.R.U32.HI R5, RZ, 0x18, R4 ;  /* 0x00000018ff057819 */ /* 0x000fc80000011604 */
[----:B------:R-:W-:-:S05]  /*5000*/  LOP3.LUT R5, R0, R5, RZ, 0xfc, !PT ;  /* 0x0000000500057212 */ /* 0x000fca00078efcff */
[----:B------:R0:W-:Y:S01]  /*5010*/  STG.E.U8 desc[UR36][R2.64], R5 ;  /* 0x0000000502007986 */ /* 0x0001e2000c101124 */
[----:B------:R-:W-:Y:S05]  /*5020*/  BRA `(.L_x_1872) ;  /* 0x0000000400d87947 */ /* 0x000fea0003800000 */
.L_x_1887:
[----:B------:R-:W-:Y:S02]  /*5030*/  HADD2.F32 R0, -RZ, R0.H0_H0 ;  /* 0x20000000ff007230 */ /* 0x000fe40000004100 */
[----:B------:R-:W-:-:S03]  /*5040*/  IMAD.MOV.U32 R19, RZ, RZ, R27 ;  /* 0x000000ffff137224 */ /* 0x000fc600078e001b */
[----:B------:R-:W-:-:S05]  /*5050*/  F2FP.BF16.F32.PACK_AB R0, RZ, R0 ;  /* 0x00000000ff00723e */ /* 0x000fca00000010ff */
[----:B------:R0:W-:Y:S01]  /*5060*/  STG.E.U16 desc[UR36][R2.64], R0 ;  /* 0x0000000002007986 */ /* 0x0001e2000c101524 */
[----:B------:R-:W-:Y:S05]  /*5070*/  BRA `(.L_x_1872) ;  /* 0x0000000400c47947 */ /* 0x000fea0003800000 */
.L_x_1884:
        /* <DEDUP_REMOVED lines=10> */
[----:B------:R-:W0:Y:S02]  /*5120*/  F2I.FTZ.U32.TRUNC.NTZ R5, R5 ;  /* 0x0000000500057305 */ /* 0x000e24000021f000 */
[----:B0-----:R4:W-:Y:S01]  /*5130*/  STG.E.U16 desc[UR36][R2.64], R5 ;  /* 0x0000000502007986 */ /* 0x0019e2000c101524 */
[----:B------:R-:W-:Y:S05]  /*5140*/  BRA `(.L_x_1872) ;  /* 0x0000000400907947 */ /* 0x000fea0003800000 */
.L_x_1896:
        /* <DEDUP_REMOVED lines=17> */
.L_x_1899:
[----:B------:R-:W-:-:S04]  /*5260*/  LOP3.LUT R0, R7, 0x80000000, RZ, 0xc0, !PT ;  /* 0x8000000007007812 */ /* 0x000fc800078ec0ff */
[----:B------:R-:W-:-:S04]  /*5270*/  SHF.R.U32.HI R5, RZ, 0x18, R0 ;  /* 0x00000018ff057819 */ /* 0x000fc80000011600 */
[----:B------:R-:W-:-:S04]  /*5280*/  LOP3.LUT R4, R4, R5, RZ, 0xfc, !PT ;  /* 0x0000000504047212 */ /* 0x000fc800078efcff */
[----:B------:R-:W-:-:S07]  /*5290*/  PRMT R0, R4, 0x7610, R0 ;  /* 0x0000761004007816 */ /* 0x000fce0000000000 */
.L_x_1898:
[----:B------:R-:W-:Y:S05]  /*52a0*/  BSYNC B0 ;  /* 0x0000000000007941 */ /* 0x000fea0003800000 */
.L_x_1897:
[----:B------:R3:W-:Y:S01]  /*52b0*/  STG.E.U8 desc[UR36][R2.64], R0 ;  /* 0x0000000002007986 */ /* 0x0007e2000c101124 */
[----:B------:R-:W-:Y:S01]  /*52c0*/  IMAD.MOV.U32 R19, RZ, RZ, R27 ;  /* 0x000000ffff137224 */ /* 0x000fe200078e001b */
[----:B------:R-:W-:Y:S06]  /*52d0*/  BRA `(.L_x_1872) ;  /* 0x00000004002c7947 */ /* 0x000fec0003800000 */
.L_x_1895:
        /* <DEDUP_REMOVED lines=17> */
.L_x_1902:
[----:B------:R-:W-:-:S04]  /*53f0*/  LOP3.LUT R0, R7, 0x80000000, RZ, 0xc0, !PT ;  /* 0x8000000007007812 */ /* 0x000fc800078ec0ff */
[----:B------:R-:W-:-:S04]  /*5400*/  SHF.R.U32.HI R5, RZ, 0x18, R0 ;  /* 0x00000018ff057819 */ /* 0x000fc80000011600 */
[----:B------:R-:W-:-:S04]  /*5410*/  LOP3.LUT R4, R4, R5, RZ, 0xfc, !PT ;  /* 0x0000000504047212 */ /* 0x000fc800078efcff */
[----:B------:R-:W-:-:S07]  /*5420*/  PRMT R0, R4, 0x7610, R0 ;  /* 0x0000761004007816 */ /* 0x000fce0000000000 */
.L_x_1901:
[----:B------:R-:W-:Y:S05]  /*5430*/  BSYNC B0 ;  /* 0x0000000000007941 */ /* 0x000fea0003800000 */
.L_x_1900:
[----:B------:R0:W-:Y:S01]  /*5440*/  STG.E.U8 desc[UR36][R2.64], R0 ;  /* 0x0000000002007986 */ /* 0x0001e2000c101124 */
[----:B------:R-:W-:Y:S01]  /*5450*/  IMAD.MOV.U32 R19, RZ, RZ, R27 ;  /* 0x000000ffff137224 */ /* 0x000fe200078e001b */
[----:B------:R-:W-:Y:S06]  /*5460*/  BRA `(.L_x_1872) ;  /* 0x0000000000c87947 */ /* 0x000fec0003800000 */
.L_x_1894:
[----:B------:R-:W-:-:S13]  /*5470*/  ISETP.NE.AND P0, PT, R4, 0x1c, PT ;  /* 0x0000001c0400780c */ /* 0x000fda0003f05270 */
[----:B------:R-:W-:Y:S05]  /*5480*/  @!P0 BRA `(.L_x_1903) ;  /* 0x0000000000b08947 */ /* 0x000fea0003800000 */
[----:B------:R-:W-:-:S13]  /*5490*/  ISETP.NE.AND P0, PT, R4, 0x1d, PT ;  /* 0x0000001d0400780c */ /* 0x000fda0003f05270 */
[----:B------:R-:W-:Y:S05]  /*54a0*/  @!P0 BRA `(.L_x_1904) ;  /* 0x0000000000948947 */ /* 0x000fea0003800000 */
[----:B------:R-:W-:-:S13]  /*54b0*/  ISETP.NE.AND P0, PT, R4, 0x2c, PT ;  /* 0x0000002c0400780c */ /* 0x000fda0003f05270 */
[----:B------:R-:W-:Y:S05]  /*54c0*/  @P0 BRA `(.L_x_1877) ;  /* 0x0000000000440947 */ /* 0x000fea0003800000 */
[----:B------:R-:W-:Y:S02]  /*54d0*/  HADD2.F32 R5, -RZ, R0.H0_H0 ;  /* 0x20000000ff057230 */ /* 0x000fe40000004100 */
        /* <DEDUP_REMOVED lines=16> */
.L_x_1877:
        /* <DEDUP_REMOVED lines=16> */
.L_x_1905:
[----:B------:R-:W-:Y:S01]  /*56e0*/  IMAD.MOV.U32 R19, RZ, RZ, R27 ;  /* 0x000000ffff137224 */ /* 0x000fe200078e001b */
[----:B------:R-:W-:Y:S06]  /*56f0*/  BRA `(.L_x_1872) ;  /* 0x0000000000247947 */ /* 0x000fec0003800000 */
.L_x_1904:
[----:B------:R-:W-:Y:S02]  /*5700*/  HADD2.F32 R4, -RZ, R0.H0_H0 ;  /* 0x20000000ff047230 */ /* 0x000fe40000004100 */
[----:B------:R-:W-:-:S04]  /*5710*/  IMAD.MOV.U32 R19, RZ, RZ, R27 ;  /* 0x000000ffff137224 */ /* 0x000fc800078e001b */
[----:B------:R-:W0:Y:S02]  /*5720*/  F2I.U64.TRUNC R4, R4 ;  /* 0x0000000400047311 */ /* 0x000e24000020d800 */
[----:B0-----:R2:W-:Y:S01]  /*5730*/  STG.E.64 desc[UR36][R2.64], R4 ;  /* 0x0000000402007986 */ /* 0x0015e2000c101b24 */
[----:B------:R-:W-:Y:S05]  /*5740*/  BRA `(.L_x_1872) ;  /* 0x0000000000107947 */ /* 0x000fea0003800000 */
.L_x_1903:
[----:B------:R-:W-:Y:S02]  /*5750*/  HADD2.F32 R0, -RZ, R0.H0_H0 ;  /* 0x20000000ff007230 */ /* 0x000fe40000004100 */
[----:B------:R-:W-:Y:S02]  /*5760*/  IMAD.MOV.U32 R19, RZ, RZ, R27 ;  /* 0x000000ffff137224 */ /* 0x000fe400078e001b */
[----:B------:R-:W0:Y:S02]  /*5770*/  F2I.FTZ.U32.TRUNC.NTZ R5, R0 ;  /* 0x0000000000057305 */ /* 0x000e24000021f000 */
[----:B0-----:R0:W-:Y:S03]  /*5780*/  STG.E desc[UR36][R2.64], R5 ;  /* 0x0000000502007986 */ /* 0x0011e6000c101924 */
.L_x_1872:
[----:B------:R-:W-:Y:S05]  /*5790*/  BSYNC B6 ;  /* 0x0000000000067941 */ /* 0x000fea0003800000 */
.L_x_1871:
[----:B------:R-:W-:Y:S01]  /*57a0*/  ISETP.GE.AND P0, PT, R19, R16, PT ;  /* 0x000000101300720c */ /* 0x000fe20003f06270 */
[----:B------:R-:W-:-:S12]  /*57b0*/  BSSY B6, `(.L_x_1906) ;  /* 0x00001fc000067945 */ /* 0x000fd80003800000 */
        /* <DEDUP_REMOVED lines=23> */
.L_x_1911:
[----:B------:R-:W-:-:S06]  /*5930*/  HADD2.F32 R5, -RZ, R24.H0_H0 ;  /* 0x20000018ff057230 */ /* 0x000fcc0000004100 */
[----:B------:R-:W0:Y:S02]  /*5940*/  F2I.S64.TRUNC R4, R5 ;  /* 0x0000000500047311 */ /* 0x000e24000020d900 */
[----:B0-----:R0:W-:Y:S01]  /*5950*/  STG.E.U8 desc[UR36][R2.64], R4 ;  /* 0x0000000402007986 */ /* 0x0011e2000c101124 */
[----:B------:R-:W-:Y:S05]  /*5960*/  BRA `(.L_x_1913) ;  /* 0x0000000c00847947 */ /* 0x000fea0003800000 */
.L_x_1910:
        /* <DEDUP_REMOVED lines=10> */
.L_x_1915:
[----:B------:R-:W-:-:S04]  /*5a10*/  HADD2.F32 R24, -RZ, R24.H0_H0 ;  /* 0x20000018ff187230 */ /* 0x000fc80000004100 */
[----:B------:R-:W0:Y:S02]  /*5a20*/  F2I.FTZ.TRUNC.NTZ R5, R24 ;  /* 0x0000001800057305 */ /* 0x000e24000021f100 */
[----:B0-----:R0:W-:Y:S01]  /*5a30*/  STG.E desc[UR36][R2.64], R5 ;  /* 0x0000000502007986 */ /* 0x0011e2000c101924 */
[----:B------:R-:W-:Y:S05]  /*5a40*/  BRA `(.L_x_1913) ;  /* 0x0000000c004c7947 */ /* 0x000fea0003800000 */
.L_x_1914:
[----:B------:R-:W-:-:S04]  /*5a50*/  HADD2.F32 R24, -RZ, R24.H0_H0 ;  /* 0x20000018ff187230 */ /* 0x000fc80000004100 */
[----:B------:R-:W0:Y:S02]  /*5a60*/  F2I.FTZ.TRUNC.NTZ R5, R24 ;  /* 0x0000001800057305 */ /* 0x000e24000021f100 */
[----:B0-----:R0:W-:Y:S01]  /*5a70*/  STG.E.U16 desc[UR36][R2.64], R5 ;  /* 0x0000000502007986 */ /* 0x0011e2000c101524 */
[----:B------:R-:W-:Y:S05]  /*5a80*/  BRA `(.L_x_1913) ;  /* 0x0000000c003c7947 */ /* 0x000fea0003800000 */
.L_x_1909:
        /* <DEDUP_REMOVED lines=9> */
.L_x_1917:
[----:B------:R0:W-:Y:S01]  /*5b20*/  STG.E.U16 desc[UR36][R2.64], R24 ;  /* 0x0000001802007986 */ /* 0x0001e2000c101524 */
[----:B------:R-:W-:Y:S05]  /*5b30*/  BRA `(.L_x_1913) ;  /* 0x0000000c00107947 */ /* 0x000fea0003800000 */
.L_x_1916:
        /* <DEDUP_REMOVED lines=10> */
.L_x_1919:
[----:B------:R-:W-:-:S05]  /*5be0*/  HADD2.F32 R0, -RZ, R24.H0_H0 ;  /* 0x20000018ff007230 */ /* 0x000fca0000004100 */
[----:B------:R-:W-:-:S04]  /*5bf0*/  F2FP.F16.F32.PACK_AB R0, RZ, R0 ;  /* 0x00000000ff00723e */ /* 0x000fc800000000ff */
[----:B------:R-:W-:-:S05]  /*5c00*/  PRMT R0, R0, 0x5410, RZ ;  /* 0x0000541000007816 */ /* 0x000fca00000000ff */
[----:B------:R0:W-:Y:S01]  /*5c10*/  STG.E desc[UR36][R2.64], R0 ;  /* 0x0000000002007986 */ /* 0x0001e2000c101924 */
[----:B------:R-:W-:Y:S05]  /*5c20*/  BRA `(.L_x_1913) ;  /* 0x0000000800d47947 */ /* 0x000fea0003800000 */
.L_x_1918:
[----:B------:R-:W-:-:S05]  /*5c30*/  HADD2.F32 R4, -RZ, R24.H0_H0 ;  /* 0x20000018ff047230 */ /* 0x000fca0000004100 */
[----:B------:R-:W-:-:S06]  /*5c40*/  FMUL.FTZ R4, R4, 1 ;  /* 0x3f80000004047820 */ /* 0x000fcc0000410000 */
[----:B------:R-:W0:Y:S02]  /*5c50*/  F2F.F64.F32 R4, R4 ;  /* 0x0000000400047310 */ /* 0x000e240000201800 */
[----:B0-----:R0:W-:Y:S01]  /*5c60*/  STG.E.64 desc[UR36][R2.64], R4 ;  /* 0x0000000402007986 */ /* 0x0011e2000c101b24 */
[----:B------:R-:W-:Y:S05]  /*5c70*/  BRA `(.L_x_1913) ;  /* 0x0000000800c07947 */ /* 0x000fea0003800000 */
.L_x_1908:
        /* <DEDUP_REMOVED lines=13> */
.L_x_1922:
[----:B------:R-:W-:Y:S01]  /*5d50*/  HADD2.F32 R24, -RZ, R24.H0_H0 ;  /* 0x20000018ff187230 */ /* 0x000fe20000004100 */
[----:B------:R-:W-:-:S04]  /*5d60*/  CS2R R6, SRZ ;  /* 0x0000000000067805 */ /* 0x000fc8000001ff00 */
[----:B------:R-:W-:-:S06]  /*5d70*/  FMUL.FTZ R4, R24, 1 ;  /* 0x3f80000018047820 */ /* 0x000fcc0000410000 */
[----:B------:R-:W0:Y:S02]  /*5d80*/  F2F.F64.F32 R4, R4 ;  /* 0x0000000400047310 */ /* 0x000e240000201800 */
[----:B0-----:R0:W-:Y:S01]  /*5d90*/  STG.E.128 desc[UR36][R2.64], R4 ;  /* 0x0000000402007986 */ /* 0x0011e2000c101d24 */
[----:B------:R-:W-:Y:S05]  /*5da0*/  BRA `(.L_x_1913) ;  /* 0x0000000800747947 */ /* 0x000fea0003800000 */
.L_x_1921:
        /* <DEDUP_REMOVED lines=21> */
.L_x_1926:
[----:B------:R-:W-:Y:S05]  /*5f00*/  BSYNC B0 ;  /* 0x0000000000007941 */ /* 0x000fea0003800000 */
.L_x_1925:
[----:B------:R-:W-:-:S05]  /*5f10*/  LOP3.LUT R5, R0, R5, RZ, 0xfc, !PT ;  /* 0x0000000500057212 */ /* 0x000fca00078efcff */
[----:B------:R0:W-:Y:S01]  /*5f20*/  STG.E.U8 desc[UR36][R2.64], R5 ;  /* 0x0000000502007986 */ /* 0x0001e2000c101124 */
[----:B------:R-:W-:Y:S05]  /*5f30*/  BRA `(.L_x_1913) ;  /* 0x0000000800107947 */ /* 0x000fea0003800000 */
.L_x_1924:
        /* <DEDUP_REMOVED lines=13> */
.L_x_1928:
[----:B------:R-:W-:Y:S01]  /*6010*/  IMAD.MOV.U32 R0, RZ, RZ, 0x7f ;  /* 0x0000007fff007424 */ /* 0x000fe200078e00ff */
[----:B------:R-:W-:-:S04]  /*6020*/  ISETP.GT.U32.AND P0, PT, R4, 0x7f800000, PT ;  /* 0x7f8000000400780c */ /* 0x000fc80003f04070 */
[----:B------:R-:W-:-:S09]  /*6030*/  SEL R0, R0, 0x7c, P0 ;  /* 0x0000007c00007807 */ /* 0x000fd20000000000 */
.L_x_1929:
[----:B------:R-:W-:Y:S05]  /*6040*/  BSYNC B0 ;  /* 0x0000000000007941 */ /* 0x000fea0003800000 */
.L_x_1927:
[----:B------:R-:W-:-:S04]  /*6050*/  LOP3.LUT R4, R5, 0x80000000, RZ, 0xc0, !PT ;  /* 0x8000000005047812 */ /* 0x000fc800078ec0ff */
[----:B------:R-:W-:-:S04]  /*6060*/  SHF.R.U32.HI R5, RZ, 0x18, R4 ;  /* 0x00000018ff057819 */ /* 0x000fc80000011604 */
[----:B------:R-:W-:-:S05]  /*6070*/  LOP3.LUT R5, R0, R5, RZ, 0xfc, !PT ;  /* 0x0000000500057212 */ /* 0x000fca00078efcff */
[----:B------:R0:W-:Y:S01]  /*6080*/  STG.E.U8 desc[UR36][R2.64], R5 ;  /* 0x0000000502007986 */ /* 0x0001e2000c101124 */
[----:B------:R-:W-:Y:S05]  /*6090*/  BRA `(.L_x_1913) ;  /* 0x0000000400b87947 */ /* 0x000fea0003800000 */
.L_x_1923:
[----:B------:R-:W-:-:S05]  /*60a0*/  HADD2.F32 R0, -RZ, R24.H0_H0 ;  /* 0x20000018ff007230 */ /* 0x000fca0000004100 */
[----:B------:R-:W-:-:S05]  /*60b0*/  F2FP.BF16.F32.PACK_AB R0, RZ, R0 ;  /* 0x00000000ff00723e */ /* 0x000fca00000010ff */
[----:B------:R0:W-:Y:S01]  /*60c0*/  STG.E.U16 desc[UR36][R2.64], R0 ;  /* 0x0000000002007986 */ /* 0x0001e2000c101524 */
[----:B------:R-:W-:Y:S05]  /*60d0*/  BRA `(.L_x_1913) ;  /* 0x0000000400a87947 */ /* 0x000fea0003800000 */
.L_x_1920:
        /* <DEDUP_REMOVED lines=12> */
.L_x_1932:
        /* <DEDUP_REMOVED lines=17> */
.L_x_1935:
[----:B------:R-:W-:-:S04]  /*62b0*/  LOP3.LUT R0, R7, 0x80000000, RZ, 0xc0, !PT ;  /* 0x8000000007007812 */ /* 0x000fc800078ec0ff */
[----:B------:R-:W-:-:S04]  /*62c0*/  SHF.R.U32.HI R5, RZ, 0x18, R0 ;  /* 0x00000018ff057819 */ /* 0x000fc80000011600 */
[----:B------:R-:W-:-:S04]  /*62d0*/  LOP3.LUT R4, R4, R5, RZ, 0xfc, !PT ;  /* 0x0000000504047212 */ /* 0x000fc800078efcff */
[----:B------:R-:W-:-:S07]  /*62e0*/  PRMT R0, R4, 0x7610, R0 ;  /* 0x0000761004007816 */ /* 0x000fce0000000000 */
.L_x_1934:
[----:B------:R-:W-:Y:S05]  /*62f0*/  BSYNC B0 ;  /* 0x0000000000007941 */ /* 0x000fea0003800000 */
.L_x_1933:
[----:B------:R3:W-:Y:S01]  /*6300*/  STG.E.U8 desc[UR36][R2.64], R0 ;  /* 0x0000000002007986 */ /* 0x0007e2000c101124 */
[----:B------:R-:W-:Y:S05]  /*6310*/  BRA `(.L_x_1913) ;  /* 0x0000000400187947 */ /* 0x000fea0003800000 */
.L_x_1931:
        /* <DEDUP_REMOVED lines=17> */
.L_x_1938:
[----:B------:R-:W-:-:S04]  /*6430*/  LOP3.LUT R0, R7, 0x80000000, RZ, 0xc0, !PT ;  /* 0x8000000007007812 */ /* 0x000fc800078ec0ff */
[----:B------:R-:W-:-:S04]  /*6440*/  SHF.R.U32.HI R5, RZ, 0x18, R0 ;  /* 0x00000018ff057819 */ /* 0x000fc80000011600 */
[----:B------:R-:W-:-:S04]  /*6450*/  LOP3.LUT R4, R4, R5, RZ, 0xfc, !PT ;  /* 0x0000000504047212 */ /* 0x000fc800078efcff */
[----:B------:R-:W-:-:S07]  /*6460*/  PRMT R0, R4, 0x7610, R0 ;  /* 0x0000761004007816 */ /* 0x000fce0000000000 */
.L_x_1937:
[----:B------:R-:W-:Y:S05]  /*6470*/  BSYNC B0 ;  /* 0x0000000000007941 */ /* 0x000fea0003800000 */
.L_x_1936:
[----:B------:R0:W-:Y:S01]  /*6480*/  STG.E.U8 desc[UR36][R2.64], R0 ;  /* 0x0000000002007986 */ /* 0x0001e2000c101124 */
[----:B------:R-:W-:Y:S05]  /*6490*/  BRA `(.L_x_1913) ;  /* 0x0000000000b87947 */ /* 0x000fea0003800000 */
.L_x_1930:
        /* <DEDUP_REMOVED lines=22> */
.L_x_1912:
        /* <DEDUP_REMOVED lines=16> */
.L_x_1941:
[----:B------:R-:W-:Y:S05]  /*6700*/  BRA `(.L_x_1913) ;  /* 0x00000000001c7947 */ /* 0x000fea0003800000 */
.L_x_1940:
[----:B------:R-:W-:-:S06]  /*6710*/  HADD2.F32 R4, -RZ, R24.H0_H0 ;  /* 0x20000018ff047230 */ /* 0x000fcc0000004100 */
[----:B------:R-:W0:Y:S02]  /*6720*/  F2I.U64.TRUNC R4, R4 ;  /* 0x0000000400047311 */ /* 0x000e24000020d800 */
[----:B0-----:R2:W-:Y:S01]  /*6730*/  STG.E.64 desc[UR36][R2.64], R4 ;  /* 0x0000000402007986 */ /* 0x0015e2000c101b24 */
[----:B------:R-:W-:Y:S05]  /*6740*/  BRA `(.L_x_1913) ;  /* 0x00000000000c7947 */ /* 0x000fea0003800000 */
.L_x_1939:
[----:B------:R-:W-:-:S04]  /*6750*/  HADD2.F32 R24, -RZ, R24.H0_H0 ;  /* 0x20000018ff187230 */ /* 0x000fc80000004100 */
[----:B------:R-:W0:Y:S02]  /*6760*/  F2I.FTZ.U32.TRUNC.NTZ R5, R24 ;  /* 0x0000001800057305 */ /* 0x000e24000021f000 */
[----:B0-----:R0:W-:Y:S02]  /*6770*/  STG.E desc[UR36][R2.64], R5 ;  /* 0x0000000502007986 */ /* 0x0011e4000c101924 */
.L_x_1913:
        /* <DEDUP_REMOVED lines=21> */
[----:B------:R-:W-:-:S06]  /*68d0*/  HADD2.F32 R23, -RZ, R23.H0_H0 ;  /* 0x20000017ff177230 */ /* 0x000fcc0000004100 */
[----:B------:R-:W0:Y:S02]  /*68e0*/  F2I.FTZ.TRUNC.NTZ R23, R23 ;  /* 0x0000001700177305 */ /* 0x000e24000021f100 */
[----:B0-----:R4:W-:Y:S01]  /*68f0*/  STG.E.U8 desc[UR36][R2.64], R23 ;  /* 0x0000001702007986 */ /* 0x0019e2000c101124 */
[----:B------:R-:W-:Y:S05]  /*6900*/  BRA `(.L_x_1947) ;  /* 0x0000000c00947947 */ /* 0x000fea0003800000 */
.L_x_1945:
[----:B------:R-:W-:-:S06]  /*6910*/  HADD2.F32 R5, -RZ, R23.H0_H0 ;  /* 0x20000017ff057230 */ /* 0x000fcc0000004100 */
[----:B------:R-:W0:Y:S02]  /*6920*/  F2I.S64.TRUNC R4, R5 ;  /* 0x0000000500047311 */ /* 0x000e24000020d900 */
[----:B0-----:R3:W-:Y:S01]  /*6930*/  STG.E.U8 desc[UR36][R2.64], R4 ;  /* 0x0000000402007986 */ /* 0x0017e2000c101124 */
[----:B------:R-:W-:Y:S05]  /*6940*/  BRA `(.L_x_1947) ;  /* 0x0000000c00847947 */ /* 0x000fea0003800000 */
.L_x_1944:
        /* <DEDUP_REMOVED lines=10> */
.L_x_1949:
[----:B------:R-:W-:-:S06]  /*69f0*/  HADD2.F32 R23, -RZ, R23.H0_H0 ;  /* 0x20000017ff177230 */ /* 0x000fcc0000004100 */
[----:B------:R-:W0:Y:S02]  /*6a00*/  F2I.FTZ.TRUNC.NTZ R23, R23 ;  /* 0x0000001700177305 */ /* 0x000e24000021f100 */
[----:B0-----:R2:W-:Y:S01]  /*6a10*/  STG.E desc[UR36][R2.64], R23 ;  /* 0x0000001702007986 */ /* 0x0015e2000c101924 */
[----:B------:R-:W-:Y:S05]  /*6a20*/  BRA `(.L_x_1947) ;  /* 0x0000000c004c7947 */ /* 0x000fea0003800000 */
.L_x_1948:
[----:B------:R-:W-:-:S06]  /*6a30*/  HADD2.F32 R23, -RZ, R23.H0_H0 ;  /* 0x20000017ff177230 */ /* 0x000fcc0000004100 */
[----:B------:R-:W0:Y:S02]  /*6a40*/  F2I.FTZ.TRUNC.NTZ R23, R23 ;  /* 0x0000001700177305 */ /* 0x000e24000021f100 */
[----:B0-----:R0:W-:Y:S01]  /*6a50*/  STG.E.U16 desc[UR36][R2.64], R23 ;  /* 0x0000001702007986 */ /* 0x0011e2000c101524 */
[----:B------:R-:W-:Y:S05]  /*6a60*/  BRA `(.L_x_1947) ;  /* 0x0000000c003c7947 */ /* 0x000fea0003800000 */
.L_x_1943:
        /* <DEDUP_REMOVED lines=9> */
.L_x_1951:
[----:B------:R0:W-:Y:S01]  /*6b00*/  STG.E.U16 desc[UR36][R2.64], R23 ;  /* 0x0000001702007986 */ /* 0x0001e2000c101524 */
[----:B------:R-:W-:Y:S05]  /*6b10*/  BRA `(.L_x_1947) ;  /* 0x0000000c00107947 */ /* 0x000fea0003800000 */
.L_x_1950:
        /* <DEDUP_REMOVED lines=10> */
.L_x_1953:
[----:B------:R-:W-:-:S05]  /*6bc0*/  HADD2.F32 R0, -RZ, R23.H0_H0 ;  /* 0x20000017ff007230 */ /* 0x000fca0000004100 */
[----:B------:R-:W-:-:S04]  /*6bd0*/  F2FP.F16.F32.PACK_AB R0, RZ, R0 ;  /* 0x00000000ff00723e */ /* 0x000fc800000000ff */
[----:B------:R-:W-:-:S05]  /*6be0*/  PRMT R0, R0, 0x5410, RZ ;  /* 0x0000541000007816 */ /* 0x000fca00000000ff */
[----:B------:R0:W-:Y:S01]  /*6bf0*/  STG.E desc[UR36][R2.64], R0 ;  /* 0x0000000002007986 */ /* 0x0001e2000c101924 */
[----:B------:R-:W-:Y:S05]  /*6c00*/  BRA `(.L_x_1947) ;  /* 0x0000000800d47947 */ /* 0x000fea0003800000 */
.L_x_1952:
[----:B------:R-:W-:-:S05]  /*6c10*/  HADD2.F32 R4, -RZ, R23.H0_H0 ;  /* 0x20000017ff047230 */ /* 0x000fca0000004100 */
[----:B------:R-:W-:-:S06]  /*6c20*/  FMUL.FTZ R4, R4, 1 ;  /* 0x3f80000004047820 */ /* 0x000fcc0000410000 */
[----:B------:R-:W0:Y:S02]  /*6c30*/  F2F.F64.F32 R4, R4 ;  /* 0x0000000400047310 */ /* 0x000e240000201800 */
[----:B0-----:R0:W-:Y:S01]  /*6c40*/  STG.E.64 desc[UR36][R2.64], R4 ;  /* 0x0000000402007986 */ /* 0x0011e2000c101b24 */
[----:B------:R-:W-:Y:S05]  /*6c50*/  BRA `(.L_x_1947) ;  /* 0x0000000800c07947 */ /* 0x000fea0003800000 */
.L_x_1942:
        /* <DEDUP_REMOVED lines=13> */
.L_x_1956:
[----:B------:R-:W-:Y:S01]  /*6d30*/  HADD2.F32 R23, -RZ, R23.H0_H0 ;  /* 0x20000017ff177230 */ /* 0x000fe20000004100 */
[----:B------:R-:W-:-:S04]  /*6d40*/  CS2R R6, SRZ ;  /* 0x0000000000067805 */ /* 0x000fc8000001ff00 */
[----:B------:R-:W-:-:S06]  /*6d50*/  FMUL.FTZ R4, R23, 1 ;  /* 0x3f80000017047820 */ /* 0x000fcc0000410000 */
[----:B------:R-:W0:Y:S02]  /*6d60*/  F2F.F64.F32 R4, R4 ;  /* 0x0000000400047310 */ /* 0x000e240000201800 */
[----:B0-----:R0:W-:Y:S01]  /*6d70*/  STG.E.128 desc[UR36][R2.64], R4 ;  /* 0x0000000402007986 */ /* 0x0011e2000c101d24 */
[----:B------:R-:W-:Y:S05]  /*6d80*/  BRA `(.L_x_1947) ;  /* 0x0000000800747947 */ /* 0x000fea0003800000 */
.L_x_1955:
        /* <DEDUP_REMOVED lines=21> */
.L_x_1960:
[----:B------:R-:W-:Y:S05]  /*6ee0*/  BSYNC B0 ;  /* 0x0000000000007941 */ /* 0x000fea0003800000 */
.L_x_1959:
[----:B------:R-:W-:-:S05]  /*6ef0*/  LOP3.LUT R5, R0, R5, RZ, 0xfc, !PT ;  /* 0x0000000500057212 */ /* 0x000fca00078efcff */
[----:B------:R0:W-:Y:S01]  /*6f00*/  STG.E.U8 desc[UR36][R2.64], R5 ;  /* 0x0000000502007986 */ /* 0x0001e2000c101124 */
[----:B------:R-:W-:Y:S05]  /*6f10*/  BRA `(.L_x_1947) ;  /* 0x0000000800107947 */ /* 0x000fea0003800000 */
.L_x_1958:
        /* <DEDUP_REMOVED lines=13> */
.L_x_1962:
[----:B------:R-:W-:Y:S01]  /*6ff0*/  IMAD.MOV.U32 R0, RZ, RZ, 0x7f ;  /* 0x0000007fff007424 */ /* 0x000fe200078e00ff */
[----:B------:R-:W-:-:S04]  /*7000*/  ISETP.GT.U32.AND P0, PT, R4, 0x7f800000, PT ;  /* 0x7f8000000400780c */ /* 0x000fc80003f04070 */
[----:B------:R-:W-:-:S09]  /*7010*/  SEL R0, R0, 0x7c, P0 ;  /* 0x0000007c00007807 */ /* 0x000fd20000000000 */
.L_x_1963:
[----:B------:R-:W-:Y:S05]  /*7020*/  BSYNC B0 ;  /* 0x0000000000007941 */ /* 0x000fea0003800000 */
.L_x_1961:
[----:B------:R-:W-:-:S04]  /*7030*/  LOP3.LUT R4, R23, 0x80000000, RZ, 0xc0, !PT ;  /* 0x8000000017047812 */ /* 0x000fc800078ec0ff */
[----:B------:R-:W-:-:S04]  /*7040*/  SHF.R.U32.HI R5, RZ, 0x18, R4 ;  /* 0x00000018ff057819 */ /* 0x000fc80000011604 */
[----:B------:R-:W-:-:S05]  /*7050*/  LOP3.LUT R5, R0, R5, RZ, 0xfc, !PT ;  /* 0x0000000500057212 */ /* 0x000fca00078efcff */
[----:B------:R0:W-:Y:S01]  /*7060*/  STG.E.U8 desc[UR36][R2.64], R5 ;  /* 0x0000000502007986 */ /* 0x0001e2000c101124 */
[----:B------:R-:W-:Y:S05]  /*7070*/  BRA `(.L_x_1947) ;  /* 0x0000000400b87947 */ /* 0x000fea0003800000 */
.L_x_1957:
[----:B------:R-:W-:-:S05]  /*7080*/  HADD2.F32 R0, -RZ, R23.H0_H0 ;  /* 0x20000017ff007230 */ /* 0x000fca0000004100 */
[----:B------:R-:W-:-:S05]  /*7090*/  F2FP.BF16.F32.PACK_AB R0, RZ, R0 ;  /* 0x00000000ff00723e */ /* 0x000fca00000010ff */
[----:B------:R0:W-:Y:S01]  /*70a0*/  STG.E.U16 desc[UR36][R2.64], R0 ;  /* 0x0000000002007986 */ /* 0x0001e2000c101524 */
[----:B------:R-:W-:Y:S05]  /*70b0*/  BRA `(.L_x_1947) ;  /* 0x0000000400a87947 */ /* 0x000fea0003800000 */
.L_x_1954:
        /* <DEDUP_REMOVED lines=12> */
.L_x_1966:
        /* <DEDUP_REMOVED lines=17> */
.L_x_1969:
[----:B------:R-:W-:-:S04]  /*7290*/  LOP3.LUT R0, R23, 0x80000000, RZ, 0xc0, !PT ;  /* 0x8000000017007812 */ /* 0x000fc800078ec0ff */
[----:B------:R-:W-:-:S04]  /*72a0*/  SHF.R.U32.HI R5, RZ, 0x18, R0 ;  /* 0x00000018ff057819 */ /* 0x000fc80000011600 */
[----:B------:R-:W-:-:S04]  /*72b0*/  LOP3.LUT R4, R4, R5, RZ, 0xfc, !PT ;  /* 0x0000000504047212 */ /* 0x000fc800078efcff */
[----:B------:R-:W-:-:S07]  /*72c0*/  PRMT R0, R4, 0x7610, R0 ;  /* 0x0000761004007816 */ /* 0x000fce0000000000 */
.L_x_1968:
[----:B------:R-:W-:Y:S05]  /*72d0*/  BSYNC B0 ;  /* 0x0000000000007941 */ /* 0x000fea0003800000 */
.L_x_1967:
[----:B------:R0:W-:Y:S01]  /*72e0*/  STG.E.U8 desc[UR36][R2.64], R0 ;  /* 0x0000000002007986 */ /* 0x0001e2000c101124 */
[----:B------:R-:W-:Y:S05]  /*72f0*/  BRA `(.L_x_1947) ;  /* 0x0000000400187947 */ /* 0x000fea0003800000 */
.L_x_1965:
        /* <DEDUP_REMOVED lines=17> */
.L_x_1972:
[----:B------:R-:W-:-:S04]  /*7410*/  LOP3.LUT R0, R23, 0x80000000, RZ, 0xc0, !PT ;  /* 0x8000000017007812 */ /* 0x000fc800078ec0ff */
[----:B------:R-:W-:-:S04]  /*7420*/  SHF.R.U32.HI R5, RZ, 0x18, R0 ;  /* 0x00000018ff057819 */ /* 0x000fc80000011600 */
[----:B------:R-:W-:-:S04]  /*7430*/  LOP3.LUT R4, R4, R5, RZ, 0xfc, !PT ;  /* 0x0000000504047212 */ /* 0x000fc800078efcff */
[----:B------:R-:W-:-:S07]  /*7440*/  PRMT R0, R4, 0x7610, R0 ;  /* 0x0000761004007816 */ /* 0x000fce0000000000 */
.L_x_1971:
[----:B------:R-:W-:Y:S05]  /*7450*/  BSYNC B0 ;  /* 0x0000000000007941 */ /* 0x000fea0003800000 */
.L_x_1970:
[----:B------:R0:W-:Y:S01]  /*7460*/  STG.E.U8 desc[UR36][R2.64], R0 ;  /* 0x0000000002007986 */ /* 0x0001e2000c101124 */
[----:B------:R-:W-:Y:S05]  /*7470*/  BRA `(.L_x_1947) ;  /* 0x0000000000b87947 */ /* 0x000fea0003800000 */
.L_x_1964:
[----:B------:R-:W-:-:S13]  /*7480*/  ISETP.NE.AND P0, PT, R0, 0x1c, PT ;  /* 0x0000001c0000780c */ /* 0x000fda0003f05270 */
[----:B------:R-:W-:Y:S05]  /*7490*/  @!P0 BRA `(.L_x_1973) ;  /* 0x0000000000a48947 */ /* 0x000fea0003800000 */
[----:B------:R-:W-:-:S13]  /*74a0*/  ISETP.NE.AND P0, PT, R0, 0x1d, PT ;  /* 0x0000001d0000780c */ /* 0x000fda0003f05270 */
[----:B------:R-:W-:Y:S05]  /*74b0*/  @!P0 BRA `(.L_x_1974) ;  /* 0x00000000008c8947 */ /* 0x000fea0003800000 */
[----:B------:R-:W-:-:S13]  /*74c0*/  ISETP.NE.AND P0, PT, R0, 0x2c, PT ;  /* 0x0000002c0000780c */ /* 0x000fda0003f05270 */
[----:B------:R-:W-:Y:S05]  /*74d0*/  @P0 BRA `(.L_x_1946) ;  /* 0x0000000000400947 */ /* 0x000fea0003800000 */
[----:B------:R-:W-:Y:S02]  /*74e0*/  HADD2.F32 R23, -RZ, R23.H0_H0 ;  /* 0x20000017ff177230 */ /* 0x000fe40000004100 */
        /* <DEDUP_REMOVED lines=15> */
.L_x_1946:
        /* <DEDUP_REMOVED lines=16> */
.L_x_1975:
[----:B------:R-:W-:Y:S05]  /*76e0*/  BRA `(.L_x_1947) ;  /* 0x00000000001c7947 */ /* 0x000fea0003800000 */
.L_x_1974:
[----:B------:R-:W-:-:S06]  /*76f0*/  HADD2.F32 R4, -RZ, R23.H0_H0 ;  /* 0x20000017ff047230 */ /* 0x000fcc0000004100 */
[----:B------:R-:W0:Y:S02]  /*7700*/  F2I.U64.TRUNC R4, R4 ;  /* 0x0000000400047311 */ /* 0x000e24000020d800 */
[----:B0-----:R0:W-:Y:S01]  /*7710*/  STG.E.64 desc[UR36][R2.64], R4 ;  /* 0x0000000402007986 */ /* 0x0011e2000c101b24 */
[----:B------:R-:W-:Y:S05]  /*7720*/  BRA `(.L_x_1947) ;  /* 0x00000000000c7947 */ /* 0x000fea0003800000 */
.L_x_1973:
[----:B------:R-:W-:-:S06]  /*7730*/  HADD2.F32 R23, -RZ, R23.H0_H0 ;  /* 0x20000017ff177230 */ /* 0x000fcc0000004100 */
[----:B------:R-:W0:Y:S02]  /*7740*/  F2I.FTZ.U32.TRUNC.NTZ R23, R23 ;  /* 0x0000001700177305 */ /* 0x000e24000021f000 */
[----:B0-----:R0:W-:Y:S02]  /*7750*/  STG.E desc[UR36][R2.64], R23 ;  /* 0x0000001702007986 */ /* 0x0011e4000c101924 */
.L_x_1947:
[----:B------:R-:W-:-:S07]  /*7760*/  VIADD R19, R19, 0x80 ;  /* 0x0000008013137836 */ /* 0x000fce0000000000 */
.L_x_1907:
[----:B------:R-:W-:Y:S05]  /*7770*/  BSYNC B6 ;  /* 0x0000000000067941 */ /* 0x000fea0003800000 */
.L_x_1906:
[----:B------:R-:W-:-:S13]  /*7780*/  ISETP.GE.AND P0, PT, R19, R16, PT ;  /* 0x000000101300720c */ /* 0x000fda0003f06270 */
[----:B------:R-:W-:Y:S05]  /*7790*/  @P0 EXIT ;  /* 0x000000000000094d */ /* 0x000fea0003800000 */
[----:B01234-:R-:W0:Y:S01]  /*77a0*/  LDC.64 R2, c[0x0][0x218] ;  /* 0x00008600ff027b82 */ /* 0x01fe220000000a00 */
        /* <DEDUP_REMOVED lines=20> */
.L_x_1979:
[----:B------:R-:W-:-:S06]  /*78f0*/  HADD2.F32 R5, -RZ, R22.H0_H0 ;  /* 0x20000016ff057230 */ /* 0x000fcc0000004100 */
[----:B------:R-:W0:Y:S02]  /*7900*/  F2I.S64.TRUNC R4, R5 ;  /* 0x0000000500047311 */ /* 0x000e24000020d900 */
[----:B0-----:R-:W-:Y:S01]  /*7910*/  STG.E.U8 desc[UR36][R2.64], R4 ;  /* 0x0000000402007986 */ /* 0x001fe2000c101124 */
[----:B------:R-:W-:Y:S05]  /*7920*/  EXIT ;  /* 0x000000000000794d */ /* 0x000fea0003800000 */
.L_x_1978:
        /* <DEDUP_REMOVED lines=10> */
.L_x_1982:
[----:B------:R-:W-:-:S04]  /*79d0*/  HADD2.F32 R22, -RZ, R22.H0_H0 ;  /* 0x20000016ff167230 */ /* 0x000fc80000004100 */
[----:B------:R-:W0:Y:S02]  /*79e0*/  F2I.FTZ.TRUNC.NTZ R5, R22 ;  /* 0x0000001600057305 */ /* 0x000e24000021f100 */
[----:B0-----:R-:W-:Y:S01]  /*79f0*/  STG.E desc[UR36][R2.64], R5 ;  /* 0x0000000502007986 */ /* 0x001fe2000c101924 */
[----:B------:R-:W-:Y:S05]  /*7a00*/  EXIT ;  /* 0x000000000000794d */ /* 0x000fea0003800000 */
.L_x_1981:
[----:B------:R-:W-:-:S04]  /*7a10*/  HADD2.F32 R22, -RZ, R22.H0_H0 ;  /* 0x20000016ff167230 */ /* 0x000fc80000004100 */
[----:B------:R-:W0:Y:S02]  /*7a20*/  F2I.FTZ.TRUNC.NTZ R5, R22 ;  /* 0x0000001600057305 */ /* 0x000e24000021f100 */
[----:B0-----:R-:W-:Y:S01]  /*7a30*/  STG.E.U16 desc[UR36][R2.64], R5 ;  /* 0x0000000502007986 */ /* 0x001fe2000c101524 */
[----:B------:R-:W-:Y:S05]  /*7a40*/  EXIT ;  /* 0x000000000000794d */ /* 0x000fea0003800000 */
.L_x_1977:
        /* <DEDUP_REMOVED lines=9> */
.L_x_1984:
[----:B------:R-:W-:Y:S01]  /*7ae0*/  STG.E.U16 desc[UR36][R2.64], R22 ;  /* 0x0000001602007986 */ /* 0x000fe2000c101524 */
[----:B------:R-:W-:Y:S05]  /*7af0*/  EXIT ;  /* 0x000000000000794d */ /* 0x000fea0003800000 */
.L_x_1983:
        /* <DEDUP_REMOVED lines=10> */
.L_x_1986:
[----:B------:R-:W-:-:S05]  /*7ba0*/  HADD2.F32 R0, -RZ, R22.H0_H0 ;  /* 0x20000016ff007230 */ /* 0x000fca0000004100 */
[----:B------:R-:W-:-:S04]  /*7bb0*/  F2FP.F16.F32.PACK_AB R0, RZ, R0 ;  /* 0x00000000ff00723e */ /* 0x000fc800000000ff */
[----:B------:R-:W-:-:S05]  /*7bc0*/  PRMT R0, R0, 0x5410, RZ ;  /* 0x0000541000007816 */ /* 0x000fca00000000ff */
[----:B------:R-:W-:Y:S01]  /*7bd0*/  STG.E desc[UR36][R2.64], R0 ;  /* 0x0000000002007986 */ /* 0x000fe2000c101924 */
[----:B------:R-:W-:Y:S05]  /*7be0*/  EXIT ;  /* 0x000000000000794d */ /* 0x000fea0003800000 */
.L_x_1985:
[----:B------:R-:W-:-:S05]  /*7bf0*/  HADD2.F32 R4, -RZ, R22.H0_H0 ;  /* 0x20000016ff047230 */ /* 0x000fca0000004100 */
[----:B------:R-:W-:-:S06]  /*7c00*/  FMUL.FTZ R4, R4, 1 ;  /* 0x3f80000004047820 */ /* 0x000fcc0000410000 */
[----:B------:R-:W0:Y:S02]  /*7c10*/  F2F.F64.F32 R4, R4 ;  /* 0x0000000400047310 */ /* 0x000e240000201800 */
[----:B0-----:R-:W-:Y:S01]  /*7c20*/  STG.E.64 desc[UR36][R2.64], R4 ;  /* 0x0000000402007986 */ /* 0x001fe2000c101b24 */
[----:B------:R-:W-:Y:S05]  /*7c30*/  EXIT ;  /* 0x000000000000794d */ /* 0x000fea0003800000 */
.L_x_1976:
        /* <DEDUP_REMOVED lines=13> */
.L_x_1989:
[----:B------:R-:W-:Y:S01]  /*7d10*/  HADD2.F32 R22, -RZ, R22.H0_H0 ;  /* 0x20000016ff167230 */ /* 0x000fe20000004100 */
[----:B------:R-:W-:-:S04]  /*7d20*/  CS2R R6, SRZ ;  /* 0x0000000000067805 */ /* 0x000fc8000001ff00 */
[----:B------:R-:W-:-:S06]  /*7d30*/  FMUL.FTZ R4, R22, 1 ;  /* 0x3f80000016047820 */ /* 0x000fcc0000410000 */
[----:B------:R-:W0:Y:S02]  /*7d40*/  F2F.F64.F32 R4, R4 ;  /* 0x0000000400047310 */ /* 0x000e240000201800 */
[----:B0-----:R-:W-:Y:S01]  /*7d50*/  STG.E.128 desc[UR36][R2.64], R4 ;  /* 0x0000000402007986 */ /* 0x001fe2000c101d24 */
[----:B------:R-:W-:Y:S05]  /*7d60*/  EXIT ;  /* 0x000000000000794d */ /* 0x000fea0003800000 */
.L_x_1988:
        /* <DEDUP_REMOVED lines=21> */
.L_x_1993:
[----:B------:R-:W-:Y:S05]  /*7ec0*/  BSYNC B0 ;  /* 0x0000000000007941 */ /* 0x000fea0003800000 */
.L_x_1992:
[----:B------:R-:W-:-:S05]  /*7ed0*/  LOP3.LUT R5, R0, R5, RZ, 0xfc, !PT ;  /* 0x0000000500057212 */ /* 0x000fca00078efcff */
[----:B------:R-:W-:Y:S01]  /*7ee0*/  STG.E.U8 desc[UR36][R2.64], R5 ;  /* 0x0000000502007986 */ /* 0x000fe2000c101124 */
[----:B------:R-:W-:Y:S05]  /*7ef0*/  EXIT ;  /* 0x000000000000794d */ /* 0x000fea0003800000 */
.L_x_1991:
        /* <DEDUP_REMOVED lines=13> */
.L_x_1995:
[----:B------:R-:W-:Y:S01]  /*7fd0*/  IMAD.MOV.U32 R0, RZ, RZ, 0x7f ;  /* 0x0000007fff007424 */ /* 0x000fe200078e00ff */
[----:B------:R-:W-:-:S04]  /*7fe0*/  ISETP.GT.U32.AND P0, PT, R4, 0x7f800000, PT ;  /* 0x7f8000000400780c */ /* 0x000fc80003f04070 */
[----:B------:R-:W-:-:S09]  /*7ff0*/  SEL R0, R0, 0x7c, P0 ;  /* 0x0000007c00007807 */ /* 0x000fd20000000000 */
.L_x_1996:
[----:B------:R-:W-:Y:S05]  /*8000*/  BSYNC B0 ;  /* 0x0000000000007941 */ /* 0x000fea0003800000 */
.L_x_1994:
[----:B------:R-:W-:-:S04]  /*8010*/  LOP3.LUT R4, R5, 0x80000000, RZ, 0xc0, !PT ;  /* 0x8000000005047812 */ /* 0x000fc800078ec0ff */
[----:B------:R-:W-:-:S04]  /*8020*/  SHF.R.U32.HI R5, RZ, 0x18, R4 ;  /* 0x00000018ff057819 */ /* 0x000fc80000011604 */
[----:B------:R-:W-:-:S05]  /*8030*/  LOP3.LUT R5, R0, R5, RZ, 0xfc, !PT ;  /* 0x0000000500057212 */ /* 0x000fca00078efcff */
[----:B------:R-:W-:Y:S01]  /*8040*/  STG.E.U8 desc[UR36][R2.64], R5 ;  /* 0x0000000502007986 */ /* 0x000fe2000c101124 */
[----:B------:R-:W-:Y:S05]  /*8050*/  EXIT ;  /* 0x000000000000794d */ /* 0x000fea0003800000 */
.L_x_1990:
[----:B------:R-:W-:-:S05]  /*8060*/  HADD2.F32 R0, -RZ, R22.H0_H0 ;  /* 0x20000016ff007230 */ /* 0x000fca0000004100 */
[----:B------:R-:W-:-:S05]  /*8070*/  F2FP.BF16.F32.PACK_AB R0, RZ, R0 ;  /* 0x00000000ff00723e */ /* 0x000fca00000010ff */
[----:B------:R-:W-:Y:S01]  /*8080*/  STG.E.U16 desc[UR36][R2.64], R0 ;  /* 0x0000000002007986 */ /* 0x000fe2000c101524 */
[----:B------:R-:W-:Y:S05]  /*8090*/  EXIT ;  /* 0x000000000000794d */ /* 0x000fea0003800000 */
.L_x_1987:
        /* <DEDUP_REMOVED lines=12> */
.L_x_1999:
        /* <DEDUP_REMOVED lines=17> */
.L_x_2002:
[----:B------:R-:W-:-:S04]  /*8270*/  LOP3.LUT R0, R7, 0x80000000, RZ, 0xc0, !PT ;  /* 0x8000000007007812 */ /* 0x000fc800078ec0ff */
[----:B------:R-:W-:-:S04]  /*8280*/  SHF.R.U32.HI R5, RZ, 0x18, R0 ;  /* 0x00000018ff057819 */ /* 0x000fc80000011600 */
[----:B------:R-:W-:-:S04]  /*8290*/  LOP3.LUT R4, R4, R5, RZ, 0xfc, !PT ;  /* 0x0000000504047212 */ /* 0x000fc800078efcff */
[----:B------:R-:W-:-:S07]  /*82a0*/  PRMT R0, R4, 0x7610, R0 ;  /* 0x0000761004007816 */ /* 0x000fce0000000000 */
.L_x_2001:
[----:B------:R-:W-:Y:S05]  /*82b0*/  BSYNC B0 ;  /* 0x0000000000007941 */ /* 0x000fea0003800000 */
.L_x_2000:
[----:B------:R-:W-:Y:S01]  /*82c0*/  STG.E.U8 desc[UR36][R2.64], R0 ;  /* 0x0000000002007986 */ /* 0x000fe2000c101124 */
[----:B------:R-:W-:Y:S05]  /*82d0*/  EXIT ;  /* 0x000000000000794d */ /* 0x000fea0003800000 */
.L_x_1998:
        /* <DEDUP_REMOVED lines=17> */
.L_x_2005:
[----:B------:R-:W-:-:S04]  /*83f0*/  LOP3.LUT R0, R7, 0x80000000, RZ, 0xc0, !PT ;  /* 0x8000000007007812 */ /* 0x000fc800078ec0ff */
[----:B------:R-:W-:-:S04]  /*8400*/  SHF.R.U32.HI R5, RZ, 0x18, R0 ;  /* 0x00000018ff057819 */ /* 0x000fc80000011600 */
[----:B------:R-:W-:-:S04]  /*8410*/  LOP3.LUT R4, R4, R5, RZ, 0xfc, !PT ;  /* 0x0000000504047212 */ /* 0x000fc800078efcff */
[----:B------:R-:W-:-:S07]  /*8420*/  PRMT R0, R4, 0x7610, R0 ;  /* 0x0000761004007816 */ /* 0x000fce0000000000 */
.L_x_2004:
[----:B------:R-:W-:Y:S05]  /*8430*/  BSYNC B0 ;  /* 0x0000000000007941 */ /* 0x000fea0003800000 */
.L_x_2003:
[----:B------:R-:W-:Y:S01]  /*8440*/  STG.E.U8 desc[UR36][R2.64], R0 ;  /* 0x0000000002007986 */ /* 0x000fe2000c101124 */
[----:B------:R-:W-:Y:S05]  /*8450*/  EXIT ;  /* 0x000000000000794d */ /* 0x000fea0003800000 */
.L_x_1997:
        /* <DEDUP_REMOVED lines=22> */
.L_x_1980:
        /* <DEDUP_REMOVED lines=16> */
.L_x_2008:
[----:B------:R-:W-:Y:S05]  /*86c0*/  EXIT ;  /* 0x000000000000794d */ /* 0x000fea0003800000 */
.L_x_2007:
[----:B------:R-:W-:-:S06]  /*86d0*/  HADD2.F32 R4, -RZ, R22.H0_H0 ;  /* 0x20000016ff047230 */ /* 0x000fcc0000004100 */
[----:B------:R-:W0:Y:S02]  /*86e0*/  F2I.U64.TRUNC R4, R4 ;  /* 0x0000000400047311 */ /* 0x000e24000020d800 */
[----:B0-----:R-:W-:Y:S01]  /*86f0*/  STG.E.64 desc[UR36][R2.64], R4 ;  /* 0x0000000402007986 */ /* 0x001fe2000c101b24 */
[----:B------:R-:W-:Y:S05]  /*8700*/  EXIT ;  /* 0x000000000000794d */ /* 0x000fea0003800000 */
.L_x_2006:
[----:B------:R-:W-:-:S04]  /*8710*/  HADD2.F32 R22, -RZ, R22.H0_H0 ;  /* 0x20000016ff167230 */ /* 0x000fc80000004100 */
[----:B------:R-:W0:Y:S02]  /*8720*/  F2I.FTZ.U32.TRUNC.NTZ R5, R22 ;  /* 0x0000001600057305 */ /* 0x000e24000021f000 */
[----:B0-----:R-:W-:Y:S01]  /*8730*/  STG.E desc[UR36][R2.64], R5 ;  /* 0x0000000502007986 */ /* 0x001fe2000c101924 */
[----:B------:R-:W-:Y:S05]  /*8740*/  EXIT ;  /* 0x000000000000794d */ /* 0x000fea0003800000 */
.L_x_2009:
        /* <DEDUP_REMOVED lines=11> */
.L_x_42118:


//--------------------- .text._ZN2at6native18elementwise_kernelILi128ELi4EZNS0_22gpu_kernel_impl_nocastINS0_13AUnaryFunctorIN3c104HalfES5_S5_ZZZNS0_16fmin_kernel_cudaERNS_18TensorIteratorBaseEENKUlvE_clEvENKUlvE1_clEvEUlS5_S5_E_EEEEvS7_RKT_EUliE_EEviT1_ --------------------------
	.section	.text._ZN2at6native18elementwise_kernelILi128ELi4EZNS0_22gpu_kernel_impl_nocastINS0_13AUnaryFunctorIN3c104HalfES5_S5_ZZZNS0_16fmin_kernel_cudaERNS_18TensorIteratorBaseEENKUlvE_clEvENKUlvE1_clEvEUlS5_S5_E_EEEEvS7_RKT_EUliE_EEviT1_,"ax",@progbits
	.align	128
        .global         _ZN2at6native18elementwise_kernelILi128ELi4EZNS0_22gpu_kernel_impl_nocastINS0_13AUnaryFunctorIN3c104HalfES5_S5_ZZZNS0_16fmin_kernel_cudaERNS_18TensorIteratorBaseEENKUlvE_clEvENKUlvE1_clEvEUlS5_S5_E_EEEEvS7_RKT_EUliE_EEviT1_
        .type           _ZN2at6native18elementwise_kernelILi128ELi4EZNS0_22gpu_kernel_impl_nocastINS0_13AUnaryFunctorIN3c104HalfES5_S5_ZZZNS0_16fmin_kernel_cudaERNS_18TensorIteratorBaseEENKUlvE_clEvENKUlvE1_clEvEUlS5_S5_E_EEEEvS7_RKT_EUliE_EEviT1_,@function
        .size           _ZN2at6native18elementwise_kernelILi128ELi4EZNS0_22gpu_kernel_impl_nocastINS0_13AUnaryFunctorIN3c104HalfES5_S5_ZZZNS0_16fmin_kernel_cudaERNS_18TensorIteratorBaseEENKUlvE_clEvENKUlvE1_clEvEUlS5_S5_E_EEEEvS7_RKT_EUliE_EEviT1_,(.L_x_42119 - _ZN2at6native18elementwise_kernelILi128ELi4EZNS0_22gpu_kernel_impl_nocastINS0_13AUnaryFunctorIN3c104HalfES5_S5_ZZZNS0_16fmin_kernel_cudaERNS_18TensorIteratorBaseEENKUlvE_clEvENKUlvE1_clEvEUlS5_S5_E_EEEEvS7_RKT_EUliE_EEviT1_)
        .other          _ZN2at6native18elementwise_kernelILi128ELi4EZNS0_22gpu_kernel_impl_nocastINS0_13AUnaryFunctorIN3c104HalfES5_S5_ZZZNS0_16fmin_kernel_cudaERNS_18TensorIteratorBaseEENKUlvE_clEvENKUlvE1_clEvEUlS5_S5_E_EEEEvS7_RKT_EUliE_EEviT1_,@"STO_CUDA_ENTRY STV_DEFAULT"
_ZN2at6native18elementwise_kernelILi128ELi4EZNS0_22gpu_kernel_impl_nocastINS0_13AUnaryFunctorIN3c104HalfES5_S5_ZZZNS0_16fmin_kernel_cudaERNS_18TensorIteratorBaseEENKUlvE_clEvENKUlvE1_clEvEUlS5_S5_E_EEEEvS7_RKT_EUliE_EEviT1_:
.text._ZN2at6native18elementwise_kernelILi128ELi4EZNS0_22gpu_kernel_impl_nocastINS0_13AUnaryFunctorIN3c104HalfES5_S5_ZZZNS0_16fmin_kernel_cudaERNS_18TensorIteratorBaseEENKUlvE_clEvENKUlvE1_clEvEUlS5_S5_E_EEEEvS7_RKT_EUliE_EEviT1_:
        /* <DEDUP_REMOVED lines=291> */
[----:B------:R-:W-:Y:S01]  /*1230*/  IMAD.MOV.U32 R4, RZ, RZ, RZ ;  /* 0x000000ffff047224 */ /* 0x000fe200078e00ff */
[----:B------:R-:W-:Y:S01]  /*1240*/  ULDC.64 UR8, c[0x0][0x330] ;  /* 0x0000cc0000087ab9 */ /* 0x000fe20000000a00 */
[----:B------:R-:W-:Y:S02]  /*1250*/  ULDC UR7, c[0x0][0x338] ;  /* 0x0000ce0000077ab9 */ /* 0x000fe40000000800 */
[----:B------:R-:W-:-:S05]  /*1260*/  IMAD.HI.U32 R8, R5, UR9, R4 ;  /* 0x0000000905087c27 */ /* 0x000fca000f8e0004 */
[----:B------:R-:W-:-:S03]  /*1270*/  SHF.R.U32.HI R9, RZ, UR7, R8 ;  /* 0x00000007ff097c19 */ /* 0x000fc60008011608 */
[----:B------:R-:W0:Y:S01]  /*1280*/  @P0 LDC.64 R12, c[0x0][0x340] ;  /* 0x0000d000ff0c0b82 */ /* 0x000e220000000a00 */
[----:B------:R-:W-:Y:S02]  /*1290*/  @P0 MOV R8, RZ ;  /* 0x000000ff00080202 */ /* 0x000fe40000000f00 */
[----:B------:R-:W-:-:S05]  /*12a0*/  IADD3 R11, -R9, RZ, RZ ;  /* 0x000000ff090b7210 */ /* 0x000fca0007ffe1ff */
[----:B------:R-:W1:Y:S08]  /*12b0*/  @P0 LDC R15, c[0x0][0x33c] ;  /* 0x0000cf00ff0f0b82 */ /* 0x000e700000000800 */
[----:B------:R-:W2:Y:S01]  /*12c0*/  @P0 LDC.64 R6, c[0x0][0x408] ;  /* 0x00010200ff060b82 */ /* 0x000ea20000000a00 */
[----:B0-----:R-:W-:-:S05]  /*12d0*/  @P0 IMAD.HI.U32 R4, R9, R12, R8 ;  /* 0x0000000c09040227 */ /* 0x001fca00078e0008 */
[----:B------:R-:W-:Y:S01]  /*12e0*/  @P0 SHF.R.U32.HI R8, RZ, R13, R4 ;  /* 0x0000000dff080219 */ /* 0x000fe20000011604 */
[----:B------:R-:W-:Y:S01]  /*12f0*/  IMAD R4, R11, UR8, R5 ;  /* 0x000000080b047c24 */ /* 0x000fe2000f8e0205 */
[----:B------:R-:W-:Y:S02]  /*1300*/  ULDC.64 UR8, c[0x0][0x400] ;  /* 0x0001000000087ab9 */ /* 0x000fe40000000a00 */
[----:B------:R-:W-:Y:S01]  /*1310*/  @P0 IADD3 R8, -R8, RZ, RZ ;  /* 0x000000ff08080210 */ /* 0x000fe20007ffe1ff */
[C---:B------:R-:W-:Y:S02]  /*1320*/  IMAD R3, R4.reuse, UR8, R3 ;  /* 0x0000000804037c24 */ /* 0x040fe4000f8e0203 */
[----:B------:R-:W-:Y:S02]  /*1330*/  IMAD R2, R4, UR9, R2 ;  /* 0x0000000904027c24 */ /* 0x000fe4000f8e0202 */
[----:B-1----:R-:W-:-:S04]  /*1340*/  @P0 IMAD R8, R8, R15, R9 ;  /* 0x0000000f08080224 */ /* 0x002fc800078e0209 */
[C---:B--2---:R-:W-:Y:S02]  /*1350*/  @P0 IMAD R3, R8.reuse, R6, R3 ;  /* 0x0000000608030224 */ /* 0x044fe400078e0203 */
[----:B------:R-:W-:-:S07]  /*1360*/  @P0 IMAD R2, R8, R7, R2 ;  /* 0x0000000708020224 */ /* 0x000fce00078e0202 */
.L_x_2012:
[----:B------:R-:W-:Y:S02]  /*1370*/  ULDC.64 UR8, c[0x0][0x418] ;  /* 0x0001060000087ab9 */ /* 0x000fe40000000a00 */
[----:B------:R-:W-:-:S04]  /*1380*/  IADD3 R4, P0, R2, UR8, RZ ;  /* 0x0000000802047c10 */ /* 0x000fc8000ff1e0ff */
[----:B------:R-:W-:Y:S01]  /*1390*/  IADD3.X R5, RZ, UR9, RZ, P0, !PT ;  /* 0x00000009ff057c10 */ /* 0x000fe200087fe4ff */
[----:B------:R-:W0:Y:S01]  /*13a0*/  LDC.U16 R2, c[0x0][0x422] ;  /* 0x00010880ff027b82 */ /* 0x000e220000000400 */
[----:B------:R-:W-:-:S03]  /*13b0*/  ULDC.64 UR8, c[0x0][0x410] ;  /* 0x0001040000087ab9 */ /* 0x000fc60000000a00 */
[----:B------:R-:W2:Y:S01]  /*13c0*/  LDG.E.U16 R4, desc[UR4][R4.64] ;  /* 0x0000000404047981 */ /* 0x000ea2000c1e1500 */
[----:B------:R-:W-:Y:S01]  /*13d0*/  IADD3 R0, R0, 0x80, RZ ;  /* 0x0000008000007810 */ /* 0x000fe20007ffe0ff */
[----:B0-----:R-:W-:Y:S02]  /*13e0*/  HADD2.F32 R2, -RZ, R2.H0_H0 ;  /* 0x20000002ff027230 */ /* 0x001fe40000004100 */
[----:B--2---:R-:W-:-:S05]  /*13f0*/  HADD2.F32 R7, -RZ, R4.H0_H0 ;  /* 0x20000004ff077230 */ /* 0x004fca0000004100 */
[----:B------:R-:W-:Y:S02]  /*1400*/  FMNMX.FTZ R7, R2, R7, PT ;  /* 0x0000000702077209 */ /* 0x000fe40003810000 */
[----:B------:R-:W-:Y:S02]  /*1410*/  IADD3 R2, P0, R3, UR8, RZ ;  /* 0x0000000803027c10 */ /* 0x000fe4000ff1e0ff */
[----:B------:R-:W-:Y:S02]  /*1420*/  F2FP.F16.F32.PACK_AB R7, RZ, R7 ;  /* 0x00000007ff07723e */ /* 0x000fe400000000ff */
[----:B------:R-:W-:-:S05]  /*1430*/  IADD3.X R3, RZ, UR9, RZ, P0, !PT ;  /* 0x00000009ff037c10 */ /* 0x000fca00087fe4ff */
[----:B------:R0:W-:Y:S04]  /*1440*/  STG.E.U16 desc[UR4][R2.64], R7 ;  /* 0x0000000702007986 */ /* 0x0001e8000c101504 */
.L_x_2011:
[----:B------:R-:W-:Y:S05]  /*1450*/  BSYNC B0 ;  /* 0x0000000000007941 */ /* 0x000fea0003800000 */
.L_x_2010:
        /* <DEDUP_REMOVED lines=34> */
[----:B------:R-:W-:Y:S01]  /*1680*/  ISETP.NE.AND P0, PT, R8, 0x3, PT ;  /* 0x000000030800780c */ /* 0x000fe20003f05270 */
[----:B------:R-:W-:Y:S01]  /*1690*/  ULDC UR7, c[0x0][0x234] ;  /* 0x00008d0000077ab9 */ /* 0x000fe20000000800 */
        /* <DEDUP_REMOVED lines=256> */
[C---:B------:R-:W-:Y:S01]  /*26a0*/  IADD3 R11, -R9.reuse, RZ, RZ ;  /* 0x000000ff090b7210 */ /* 0x040fe20007ffe1ff */
        /* <DEDUP_REMOVED lines=12> */
.L_x_2015:
        /* <DEDUP_REMOVED lines=318> */
.L_x_2016:
        /* <DEDUP_REMOVED lines=14> */
.L_x_2014:
[----:B------:R-:W-:Y:S05]  /*3c30*/  BSYNC B0 ;  /* 0x0000000000007941 */ /* 0x000fea0003800000 */
.L_x_2013:
[----:B------:R-:W-:-:S13]  /*3c40*/  ISETP.GE.AND P0, PT, R0, UR6, PT ;  /* 0x0000000600007c0c */ /* 0x000fda000bf06270 */
[----:B------:R-:W-:Y:S05]  /*3c50*/  @P0 EXIT ;  /* 0x000000000000094d */ /* 0x000fea0003800000 */
[----:B------:R-:W3:Y:S01]  /*3c60*/  LDC R8, c[0x0][0x218] ;  /* 0x00008600ff087b82 */ /* 0x000ee20000000800 */
[----:B012---:R-:W-:Y:S02]  /*3c70*/  CS2R R2, SRZ ;  /* 0x0000000000027805 */ /* 0x007fe4000001ff00 */
[----:B---3--:R-:W-:-:S13]  /*3c80*/  ISETP.NE.AND P0, PT, R8, RZ, PT ;  /* 0x000000ff0800720c */ /* 0x008fda0003f05270 */
[----:B------:R-:W-:Y:S05]  /*3c90*/  @!P0 BRA `(.L_x_2017) ;  /* 0x0000001000a88947 */ /* 0x000fea0003800000 */
[----:B------:R-:W-:Y:S01]  /*3ca0*/  HFMA2.MMA R2, -RZ, RZ, 0, 0 ;  /* 0x00000000ff027435 */ /* 0x000fe200000001ff */
[----:B------:R-:W-:Y:S01]  /*3cb0*/  IMAD.MOV.U32 R3, RZ, RZ, R0 ;  /* 0x000000ffff037224 */ /* 0x000fe200078e0000 */
        /* <DEDUP_REMOVED lines=285> */
[----:B------:R-:W1:Y:S01]  /*4e90*/  @P0 LDC R11, c[0x0][0x33c] ;  /* 0x0000cf00ff0b0b82 */ /* 0x000e620000000800 */
[----:B------:R-:W-:-:S04]  /*4ea0*/  IMAD R4, R4, UR8, R5 ;  /* 0x0000000804047c24 */ /* 0x000fc8000f8e0205 */
[C---:B------:R-:W-:Y:S02]  /*4eb0*/  IMAD R3, R4.reuse, UR6, R3 ;  /* 0x0000000604037c24 */ /* 0x040fe4000f8e0203 */
[----:B------:R-:W-:Y:S01]  /*4ec0*/  IMAD R2, R4, UR7, R2 ;  /* 0x0000000704027c24 */ /* 0x000fe2000f8e0202 */
[----:B------:R-:W2:Y:S01]  /*4ed0*/  @P0 LDC.64 R12, c[0x0][0x408] ;  /* 0x00010200ff0c0b82 */ /* 0x000ea20000000a00 */
[----:B0-----:R-:W-:-:S05]  /*4ee0*/  @P0 IMAD.HI.U32 R0, R7, R8, R6 ;  /* 0x0000000807000227 */ /* 0x001fca00078e0006 */
[----:B------:R-:W-:-:S04]  /*4ef0*/  @P0 SHF.R.U32.HI R0, RZ, R9, R0 ;  /* 0x00000009ff000219 */ /* 0x000fc80000011600 */
[----:B------:R-:W-:-:S05]  /*4f00*/  @P0 IADD3 R6, -R0, RZ, RZ ;  /* 0x000000ff00060210 */ /* 0x000fca0007ffe1ff */
[----:B-1----:R-:W-:-:S04]  /*4f10*/  @P0 IMAD R6, R11, R6, R7 ;  /* 0x000000060b060224 */ /* 0x002fc800078e0207 */
[C---:B--2---:R-:W-:Y:S02]  /*4f20*/  @P0 IMAD R3, R6.reuse, R12, R3 ;  /* 0x0000000c06030224 */ /* 0x044fe400078e0203 */
[----:B------:R-:W-:-:S07]  /*4f30*/  @P0 IMAD R2, R6, R13, R2 ;  /* 0x0000000d06020224 */ /* 0x000fce00078e0202 */
.L_x_2017:
[----:B------:R-:W-:Y:S02]  /*4f40*/  ULDC.64 UR6, c[0x0][0x418] ;  /* 0x0001060000067ab9 */ /* 0x000fe40000000a00 */
[----:B------:R-:W-:-:S04]  /*4f50*/  IADD3 R4, P0, R2, UR6, RZ ;  /* 0x0000000602047c10 */ /* 0x000fc8000ff1e0ff */
[----:B------:R-:W-:Y:S01]  /*4f60*/  IADD3.X R5, RZ, UR7, RZ, P0, !PT ;  /* 0x00000007ff057c10 */ /* 0x000fe200087fe4ff */
[----:B------:R-:W0:Y:S01]  /*4f70*/  LDC.U16 R0, c[0x0][0x422] ;  /* 0x00010880ff007b82 */ /* 0x000e220000000400 */
[----:B------:R-:W-:-:S03]  /*4f80*/  ULDC.64 UR6, c[0x0][0x410] ;  /* 0x0001040000067ab9 */ /* 0x000fc60000000a00 */
[----:B------:R-:W2:Y:S01]  /*4f90*/  LDG.E.U16 R4, desc[UR4][R4.64] ;  /* 0x0000000404047981 */ /* 0x000ea2000c1e1500 */
[----:B------:R-:W-:-:S04]  /*4fa0*/  IADD3 R2, P0, R3, UR6, RZ ;  /* 0x0000000603027c10 */ /* 0x000fc8000ff1e0ff */
[----:B------:R-:W-:Y:S01]  /*4fb0*/  IADD3.X R3, RZ, UR7, RZ, P0, !PT ;  /* 0x00000007ff037c10 */ /* 0x000fe200087fe4ff */
[----:B0-----:R-:W-:Y:S02]  /*4fc0*/  HADD2.F32 R7, -RZ, R0.H0_H0 ;  /* 0x20000000ff077230 */ /* 0x001fe40000004100 */
[----:B--2---:R-:W-:-:S05]  /*4fd0*/  HADD2.F32 R0, -RZ, R4.H0_H0 ;  /* 0x20000004ff007230 */ /* 0x004fca0000004100 */
[----:B------:R-:W-:-:S04]  /*4fe0*/  FMNMX.FTZ R0, R7, R0, PT ;  /* 0x0000000007007209 */ /* 0x000fc80003810000 */
[----:B------:R-:W-:-:S05]  /*4ff0*/  F2FP.F16.F32.PACK_AB R0, RZ, R0 ;  /* 0x00000000ff00723e */ /* 0x000fca00000000ff */
[----:B------:R-:W-:Y:S01]  /*5000*/  STG.E.U16 desc[UR4][R2.64], R0 ;  /* 0x0000000002007986 */ /* 0x000fe2000c101504 */
[----:B------:R-:W-:Y:S05]  /*5010*/  EXIT ;  /* 0x000000000000794d */ /* 0x000fea0003800000 */
.L_x_2018:
        /* <DEDUP_REMOVED lines=14> */
.L_x_42119:


//--------------------- .text._ZN2at6native27unrolled_elementwise_kernelINS0_13AUnaryFunctorIN3c104HalfES4_S4_ZZZNS0_16fmin_kernel_cudaERNS_18TensorIteratorBaseEENKUlvE_clEvENKUlvE1_clEvEUlS4_S4_E_EESt5arrayIPcLm2EELi4E23TrivialOffsetCalculatorILi1EjESF_NS0_6memory15LoadWithoutCastENSG_16StoreWithoutCastEEEviT_T0_T2_T3_T4_T5_ --------------------------
	.section	.text._ZN2at6native27unrolled_elementwise_kernelINS0_13AUnaryFunctorIN3c104HalfES4_S4_ZZZNS0_16fmin_kernel_cudaERNS_18TensorIteratorBaseEENKUlvE_clEvENKUlvE1_clEvEUlS4_S4_E_EESt5arrayIPcLm2EELi4E23TrivialOffsetCalculatorILi1EjESF_NS0_6memory15LoadWithoutCastENSG_16StoreWithoutCastEEEviT_T0_T2_T3_T4_T5_,"ax",@progbits
	.align	128
        .global         _ZN2at6native27unrolled_elementwise_kernelINS0_13AUnaryFunctorIN3c104HalfES4_S4_ZZZNS0_16fmin_kernel_cudaERNS_18TensorIteratorBaseEENKUlvE_clEvENKUlvE1_clEvEUlS4_S4_E_EESt5arrayIPcLm2EELi4E23TrivialOffsetCalculatorILi1EjESF_NS0_6memory15LoadWithoutCastENSG_16StoreWithoutCastEEEviT_T0_T2_T3_T4_T5_
        .type           _ZN2at6native27unrolled_elementwise_kernelINS0_13AUnaryFunctorIN3c104HalfES4_S4_ZZZNS0_16fmin_kernel_cudaERNS_18TensorIteratorBaseEENKUlvE_clEvENKUlvE1_clEvEUlS4_S4_E_EESt5arrayIPcLm2EELi4E23TrivialOffsetCalculatorILi1EjESF_NS0_6memory15LoadWithoutCastENSG_16StoreWithoutCastEEEviT_T0_T2_T3_T4_T5_,@function
        .size           _ZN2at6native27unrolled_elementwise_kernelINS0_13AUnaryFunctorIN3c104HalfES4_S4_ZZZNS0_16fmin_kernel_cudaERNS_18TensorIteratorBaseEENKUlvE_clEvENKUlvE1_clEvEUlS4_S4_E_EESt5arrayIPcLm2EELi4E23TrivialOffsetCalculatorILi1EjESF_NS0_6memory15LoadWithoutCastENSG_16StoreWithoutCastEEEviT_T0_T2_T3_T4_T5_,(.L_x_42120 - _ZN2at6native27unrolled_elementwise_kernelINS0_13AUnaryFunctorIN3c104HalfES4_S4_ZZZNS0_16fmin_kernel_cudaERNS_18TensorIteratorBaseEENKUlvE_clEvENKUlvE1_clEvEUlS4_S4_E_EESt5arrayIPcLm2EELi4E23TrivialOffsetCalculatorILi1EjESF_NS0_6memory15LoadWithoutCastENSG_16StoreWithoutCastEEEviT_T0_T2_T3_T4_T5_)
        .other          _ZN2at6native27unrolled_elementwise_kernelINS0_13AUnaryFunctorIN3c104HalfES4_S4_ZZZNS0_16fmin_kernel_cudaERNS_18TensorIteratorBaseEENKUlvE_clEvENKUlvE1_clEvEUlS4_S4_E_EESt5arrayIPcLm2EELi4E23TrivialOffsetCalculatorILi1EjESF_NS0_6memory15LoadWithoutCastENSG_16StoreWithoutCastEEEviT_T0_T2_T3_T4_T5_,@"STO_CUDA_ENTRY STV_DEFAULT"
_ZN2at6native27unrolled_elementwise_kernelINS0_13AUnaryFunctorIN3c104HalfES4_S4_ZZZNS0_16fmin_kernel_cudaERNS_18TensorIteratorBaseEENKUlvE_clEvENKUlvE1_clEvEUlS4_S4_E_EESt5arrayIPcLm2EELi4E23TrivialOffsetCalculatorILi1EjESF_NS0_6memory15LoadWithoutCastENSG_16StoreWithoutCastEEEviT_T0_T2_T3_T4_T5_:
.text._ZN2at6native27unrolled_elementwise_kernelINS0_13AUnaryFunctorIN3c104HalfES4_S4_ZZZNS0_16fmin_kernel_cudaERNS_18TensorIteratorBaseEENKUlvE_clEvENKUlvE1_clEvEUlS4_S4_E_EESt5arrayIPcLm2EELi4E23TrivialOffsetCalculatorILi1EjESF_NS0_6memory15LoadWithoutCastENSG_16StoreWithoutCastEEEviT_T0_T2_T3_T4_T5_:
        /* <DEDUP_REMOVED lines=10> */
[----:B------:R-:W-:Y:S01]  /*00a0*/  @!P0 IADD3 R13, R13, 0x80, RZ ;  /* 0x000000800d0d8810 */ /* 0x000fe20007ffe0ff */
[----:B------:R-:W0:Y:S03]  /*00b0*/  @!P0 LDC.64 R14, c[0x0][0x220] ;  /* 0x00008800ff0e8b82 */ /* 0x000e260000000a00 */
[----:B------:R-:W-:-:S13]  /*00c0*/  ISETP.GE.AND P1, PT, R13, R2, PT ;  /* 0x000000020d00720c */ /* 0x000fda0003f26270 */
[----:B------:R-:W-:Y:S01]  /*00d0*/  @!P1 IMAD R19, R0, 0x200, R13 ;  /* 0x0000020000139824 */ /* 0x000fe200078e020d */
[----:B------:R-:W1:Y:S01]  /*00e0*/  @!P1 LDC.64 R10, c[0x0][0x220] ;  /* 0x00008800ff0a9b82 */ /* 0x000e620000000a00 */
[----:B------:R-:W-:-:S05]  /*00f0*/  @!P1 VIADD R13, R13, 0x80 ;  /* 0x000000800d0d9836 */ /* 0x000fca0000000000 */
[----:B------:R-:W-:Y:S01]  /*0100*/  ISETP.GE.AND P3, PT, R13, R2, PT ;  /* 0x000000020d00720c */ /* 0x000fe20003f66270 */
[----:B0-----:R-:W-:-:S05]  /*0110*/  @!P0 IMAD.WIDE.U32 R14, R17, 0x2, R14 ;  /* 0x00000002110e8825 */ /* 0x001fca00078e000e */
[----:B------:R-:W2:Y:S07]  /*0120*/  @!P0 LDG.E.U16 R6, desc[UR4][R14.64] ;  /* 0x000000040e068981 */ /* 0x000eae000c1e1500 */
[----:B------:R-:W0:Y:S01]  /*0130*/  @!P3 LDC.64 R8, c[0x0][0x220] ;  /* 0x00008800ff08bb82 */ /* 0x000e220000000a00 */
[----:B------:R-:W-:Y:S02]  /*0140*/  @!P3 LEA R21, R0, R13, 0x9 ;  /* 0x0000000d0015b211 */ /* 0x000fe400078e48ff */
[----:B------:R-:W-:Y:S01]  /*0150*/  PRMT R12, RZ, 0x7610, R12 ;  /* 0x00007610ff0c7816 */ /* 0x000fe2000000000c */
[----:B-1----:R-:W-:Y:S01]  /*0160*/  @!P1 IMAD.WIDE.U32 R16, R19, 0x2, R10 ;  /* 0x0000000213109825 */ /* 0x002fe200078e000a */
[----:B------:R-:W-:-:S04]  /*0170*/  PRMT R11, RZ, 0x7610, R11 ;  /* 0x00007610ff0b7816 */ /* 0x000fc8000000000b */
[----:B------:R1:W3:Y:S01]  /*0180*/  @!P1 LDG.E.U16 R12, desc[UR4][R16.64] ;  /* 0x00000004100c9981 */ /* 0x0002e2000c1e1500 */
[----:B0-----:R-:W-:-:S05]  /*0190*/  @!P3 IMAD.WIDE.U32 R8, R21, 0x2, R8 ;  /* 0x000000021508b825 */ /* 0x001fca00078e0008 */
[----:B------:R0:W4:Y:S01]  /*01a0*/  @!P3 LDG.E.U16 R11, desc[UR4][R8.64] ;  /* 0x00000004080bb981 */ /* 0x000122000c1e1500 */
[----:B------:R-:W-:-:S05]  /*01b0*/  @!P3 VIADD R13, R13, 0x80 ;  /* 0x000000800d0db836 */ /* 0x000fca0000000000 */
[----:B------:R-:W-:Y:S01]  /*01c0*/  ISETP.GE.AND P2, PT, R13, R2, PT ;  /* 0x000000020d00720c */ /* 0x000fe20003f46270 */
[----:B-1----:R-:W1:Y:S01]  /*01d0*/  @!P0 LDC.U16 R16, c[0x0][0x216] ;  /* 0x00008580ff108b82 */ /* 0x002e620000000400 */
[----:B------:R-:W-:-:S07]  /*01e0*/  PRMT R10, RZ, 0x7610, R10 ;  /* 0x00007610ff0a7816 */ /* 0x000fce000000000a */
[----:B0-----:R-:W0:Y:S08]  /*01f0*/  @!P0 LDC.64 R8, c[0x0][0x218] ;  /* 0x00008600ff088b82 */ /* 0x001e300000000a00 */
[----:B------:R-:W1:Y:S01]  /*0200*/  @!P2 LDC.64 R18, c[0x0][0x220] ;  /* 0x00008800ff12ab82 */ /* 0x000e620000000a00 */
[----:B------:R-:W-:Y:S01]  /*0210*/  @!P2 IMAD R15, R0, 0x200, R13 ;  /* 0x00000200000fa824 */ /* 0x000fe200078e020d */
[----:B------:R-:W-:-:S03]  /*0220*/  IADD3 R13, R7, 0x80, RZ ;  /* 0x00000080070d7810 */ /* 0x000fc60007ffe0ff */
[----:B-1----:R-:W-:-:S04]  /*0230*/  @!P2 IMAD.WIDE.U32 R14, R15, 0x2, R18 ;  /* 0x000000020f0ea825 */ /* 0x002fc800078e0012 */
[----:B------:R-:W-:Y:S01]  /*0240*/  VIADD R19, R7, 0x100 ;  /* 0x0000010007137836 */ /* 0x000fe20000000000 */
[----:B------:R1:W5:Y:S01]  /*0250*/  @!P2 LDG.E.U16 R10, desc[UR4][R14.64] ;  /* 0x000000040e0aa981 */ /* 0x000362000c1e1500 */
[----:B------:R-:W-:-:S03]  /*0260*/  ISETP.GE.AND P2, PT, R13, R2, PT ;  /* 0x000000020d00720c */ /* 0x000fc60003f46270 */
[----:B------:R-:W-:Y:S01]  /*0270*/  ISETP.GE.AND P3, PT, R19, R2, PT ;  /* 0x000000021300720c */ /* 0x000fe20003f66270 */
[----:B------:R-:W-:-:S05]  /*0280*/  VIADD R13, R7, 0x180 ;  /* 0x00000180070d7836 */ /* 0x000fca0000000000 */
[----:B------:R-:W-:Y:S01]  /*0290*/  ISETP.GE.AND P1, PT, R13, R2, PT ;  /* 0x000000020d00720c */ /* 0x000fe20003f26270 */
[----:B------:R-:W-:-:S03]  /*02a0*/  @!P0 HADD2.F32 R13, -RZ, R16.H0_H0 ;  /* 0x20000010ff0d8230 */ /* 0x000fc60000004100 */
[----:B------:R-:W0:Y:S01]  /*02b0*/  @!P2 LDC.U16 R17, c[0x0][0x216] ;  /* 0x00008580ff11ab82 */ /* 0x000e220000000400 */
[----:B-1----:R-:W-:-:S07]  /*02c0*/  @!P0 LEA R15, R0, R7, 0x9 ;  /* 0x00000007000f8211 */ /* 0x002fce00078e48ff */
[----:B------:R-:W1:Y:S01]  /*02d0*/  @!P3 LDC.U16 R18, c[0x0][0x216] ;  /* 0x00008580ff12bb82 */ /* 0x000e620000000400 */
[----:B0-----:R-:W-:-:S04]  /*02e0*/  @!P0 IMAD.WIDE.U32 R8, R15, 0x2, R8 ;  /* 0x000000020f088825 */ /* 0x001fc800078e0008 */
[----:B------:R-:W-:-:S05]  /*02f0*/  @!P0 VIADD R7, R7, 0x80 ;  /* 0x0000008007078836 */ /* 0x000fca0000000000 */
[----:B------:R-:W-:Y:S01]  /*0300*/  ISETP.GE.AND P4, PT, R7, R2, PT ;  /* 0x000000020700720c */ /* 0x000fe20003f86270 */
[----:B------:R-:W-:Y:S01]  /*0310*/  @!P2 HADD2.F32 R17, -RZ, R17.H0_H0 ;  /* 0x20000011ff11a230 */ /* 0x000fe20000004100 */
[----:B------:R-:W-:Y:S01]  /*0320*/  BSSY B0, `(.L_x_2019) ;  /* 0x0000019000007945 */ /* 0x000fe20003800000 */
[----:B-1----:R-:W-:Y:S02]  /*0330*/  @!P3 HADD2.F32 R18, -RZ, R18.H0_H0 ;  /* 0x20000012ff12b230 */ /* 0x002fe40000004100 */
[----:B--2---:R-:W-:-:S05]  /*0340*/  @!P0 HADD2.F32 R14, -RZ, R6.H0_H0 ;  /* 0x20000006ff0e8230 */ /* 0x004fca0000004100 */
[----:B------:R-:W-:-:S04]  /*0350*/  @!P0 FMNMX.FTZ R13, R13, R14, PT ;  /* 0x0000000e0d0d8209 */ /* 0x000fc80003810000 */
[----:B------:R-:W-:Y:S01]  /*0360*/  @!P0 F2FP.F16.F32.PACK_AB R5, RZ, R13 ;  /* 0x0000000dff05823e */ /* 0x000fe200000000ff */
[----:B------:R-:W0:Y:S04]  /*0370*/  @!P1 LDC.U16 R6, c[0x0][0x216] ;  /* 0x00008580ff069b82 */ /* 0x000e280000000400 */
[----:B------:R1:W-:Y:S01]  /*0380*/  @!P0 STG.E.U16 desc[UR4][R8.64], R5 ;  /* 0x0000000508008986 */ /* 0x0003e2000c101504 */
[----:B---3--:R-:W-:-:S05]  /*0390*/  @!P2 HADD2.F32 R12, -RZ, R12.H0_H0 ;  /* 0x2000000cff0ca230 */ /* 0x008fca0000004100 */
[----:B------:R-:W-:-:S04]  /*03a0*/  @!P2 FMNMX.FTZ R12, R17, R12, PT ;  /* 0x0000000c110ca209 */ /* 0x000fc80003810000 */
[----:B------:R-:W-:Y:S01]  /*03b0*/  @!P2 F2FP.F16.F32.PACK_AB R4, RZ, R12 ;  /* 0x0000000cff04a23e */ /* 0x000fe200000000ff */
[----:B----4-:R-:W-:-:S05]  /*03c0*/  @!P3 HADD2.F32 R11, -RZ, R11.H0_H0 ;  /* 0x2000000bff0bb230 */ /* 0x010fca0000004100 */
[----:B------:R-:W-:-:S04]  /*03d0*/  @!P3 FMNMX.FTZ R11, R18, R11, PT ;  /* 0x0000000b120bb209 */ /* 0x000fc80003810000 */
[----:B------:R-:W-:Y:S01]  /*03e0*/  @!P3 F2FP.F16.F32.PACK_AB R3, RZ, R11 ;  /* 0x0000000bff03b23e */ /* 0x000fe200000000ff */
[----:B01----:R-:W-:Y:S06]  /*03f0*/  @P4 BRA `(.L_x_2020) ;  /* 0x00000000002c4947 */ /* 0x003fec0003800000 */
[----:B------:R-:W0:Y:S01]  /*0400*/  LDC.64 R8, c[0x0][0x218] ;  /* 0x00008600ff087b82 */ /* 0x000e220000000a00 */
[----:B------:R-:W-:Y:S01]  /*0410*/  LEA R5, R0, R7, 0x9 ;  /* 0x0000000700057211 */ /* 0x000fe200078e48ff */
[----:B------:R-:W-:Y:S01]  /*0420*/  VIADD R7, R7, 0x80 ;  /* 0x0000008007077836 */ /* 0x000fe20000000000 */
[----:B------:R-:W-:-:S04]  /*0430*/  PRMT R12, R4, 0x7610, R12 ;  /* 0x00007610040c7816 */ /* 0x000fc8000000000c */
[----:B------:R-:W-:-:S13]  /*0440*/  ISETP.GE.AND P0, PT, R7, R2, PT ;  /* 0x000000020700720c */ /* 0x000fda0003f06270 */
[----:B------:R-:W-:Y:S01]  /*0450*/  @!P0 LEA R11, R0, R7, 0x9 ;  /* 0x00000007000b8211 */ /* 0x000fe200078e48ff */
[----:B------:R-:W-:Y:S02]  /*0460*/  @!P0 VIADD R7, R7, 0x80 ;  /* 0x0000008007078836 */ /* 0x000fe40000000000 */
[----:B0-----:R-:W-:-:S04]  /*0470*/  IMAD.WIDE.U32 R4, R5, 0x2, R8 ;  /* 0x0000000205047825 */ /* 0x001fc800078e0008 */
[----:B------:R-:W-:Y:S01]  /*0480*/  @!P0 IMAD.WIDE.U32 R8, R11, 0x2, R8 ;  /* 0x000000020b088825 */ /* 0x000fe200078e0008 */
[----:B------:R0:W-:Y:S04]  /*0490*/  STG.E.U16 desc[UR4][R4.64], R12 ;  /* 0x0000000c04007986 */ /* 0x0001e8000c101504 */
[----:B------:R0:W-:Y:S02]  /*04a0*/  @!P0 STG.E.U16 desc[UR4][R8.64], R3 ;  /* 0x0000000308008986 */ /* 0x0001e4000c101504 */
.L_x_2020:
[----:B------:R-:W-:Y:S05]  /*04b0*/  BSYNC B0 ;  /* 0x0000000000007941 */ /* 0x000fea0003800000 */
.L_x_2019:
[----:B------:R-:W-:-:S13]  /*04c0*/  ISETP.GE.AND P0, PT, R7, R2, PT ;  /* 0x000000020700720c */ /* 0x000fda0003f06270 */
[----:B------:R-:W-:Y:S05]  /*04d0*/  @P0 EXIT ;  /* 0x000000000000094d */ /* 0x000fea0003800000 */
[----:B0-----:R-:W0:Y:S01]  /*04e0*/  LDC.64 R2, c[0x0][0x218] ;  /* 0x00008600ff027b82 */ /* 0x001e220000000a00 */
[----:B------:R-:W-:Y:S01]  /*04f0*/  @!P1 HADD2.F32 R5, -RZ, R6.H0_H0 ;  /* 0x20000006ff059230 */ /* 0x000fe20000004100 */
[----:B------:R-:W-:Y:S01]  /*0500*/  LEA R7, R0, R7, 0x9 ;  /* 0x0000000700077211 */ /* 0x000fe200078e48ff */
[----:B-----5:R-:W-:-:S05]  /*0510*/  @!P1 HADD2.F32 R10, -RZ, R10.H0_H0 ;  /* 0x2000000aff0a9230 */ /* 0x020fca0000004100 */
[----:B------:R-:W-:-:S04]  /*0520*/  @!P1 FMNMX.FTZ R10, R5, R10, PT ;  /* 0x0000000a050a9209 */ /* 0x000fc80003810000 */
[----:B------:R-:W-:Y:S01]  /*0530*/  @!P1 F2FP.F16.F32.PACK_AB R4, RZ, R10 ;  /* 0x0000000aff04923e */ /* 0x000fe200000000ff */
[----:B0-----:R-:W-:-:S05]  /*0540*/  IMAD.WIDE.U32 R2, R7, 0x2, R2 ;  /* 0x0000000207027825 */ /* 0x001fca00078e0002 */
[----:B------:R-:W-:Y:S01]  /*0550*/  STG.E.U16 desc[UR4][R2.64], R4 ;  /* 0x0000000402007986 */ /* 0x000fe2000c101504 */
[----:B------:R-:W-:Y:S05]  /*0560*/  EXIT ;  /* 0x000000000000794d */ /* 0x000fea0003800000 */
.L_x_2021:
        /* <DEDUP_REMOVED lines=9> */
.L_x_42120:


//--------------------- .text._ZN2at6native29vectorized_elementwise_kernelILi2ENS0_13AUnaryFunctorIN3c104HalfES4_S4_ZZZNS0_16fmin_kernel_cudaERNS_18TensorIteratorBaseEENKUlvE_clEvENKUlvE1_clEvEUlS4_S4_E_EESt5arrayIPcLm2EEEEviT0_T1_ --------------------------
	.section	.text._ZN2at6native29vectorized_elementwise_kernelILi2ENS0_13AUnaryFunctorIN3c104HalfES4_S4_ZZZNS0_16fmin_kernel_cudaERNS_18TensorIteratorBaseEENKUlvE_clEvENKUlvE1_clEvEUlS4_S4_E_EESt5arrayIPcLm2EEEEviT0_T1_,"ax",@progbits
	.align	128
        .global         _ZN2at6native29vectorized_elementwise_kernelILi2ENS0_13AUnaryFunctorIN3c104HalfES4_S4_ZZZNS0_16fmin_kernel_cudaERNS_18TensorIteratorBaseEENKUlvE_clEvENKUlvE1_clEvEUlS4_S4_E_EESt5arrayIPcLm2EEEEviT0_T1_
        .type           _ZN2at6native29vectorized_elementwise_kernelILi2ENS0_13AUnaryFunctorIN3c104HalfES4_S4_ZZZNS0_16fmin_kernel_cudaERNS_18TensorIteratorBaseEENKUlvE_clEvENKUlvE1_clEvEUlS4_S4_E_EESt5arrayIPcLm2EEEEviT0_T1_,@function
        .size           _ZN2at6native29vectorized_elementwise_kernelILi2ENS0_13AUnaryFunctorIN3c104HalfES4_S4_ZZZNS0_16fmin_kernel_cudaERNS_18TensorIteratorBaseEENKUlvE_clEvENKUlvE1_clEvEUlS4_S4_E_EESt5arrayIPcLm2EEEEviT0_T1_,(.L_x_42121 - _ZN2at6native29vectorized_elementwise_kernelILi2ENS0_13AUnaryFunctorIN3c104HalfES4_S4_ZZZNS0_16fmin_kernel_cudaERNS_18TensorIteratorBaseEENKUlvE_clEvENKUlvE1_clEvEUlS4_S4_E_EESt5arrayIPcLm2EEEEviT0_T1_)
        .other          _ZN2at6native29vectorized_elementwise_kernelILi2ENS0_13AUnaryFunctorIN3c104HalfES4_S4_ZZZNS0_16fmin_kernel_cudaERNS_18TensorIteratorBaseEENKUlvE_clEvENKUlvE1_clEvEUlS4_S4_E_EESt5arrayIPcLm2EEEEviT0_T1_,@"STO_CUDA_ENTRY STV_DEFAULT"
_ZN2at6native29vectorized_elementwise_kernelILi2ENS0_13AUnaryFunctorIN3c104HalfES4_S4_ZZZNS0_16fmin_kernel_cudaERNS_18TensorIteratorBaseEENKUlvE_clEvENKUlvE1_clEvEUlS4_S4_E_EESt5arrayIPcLm2EEEEviT0_T1_:
.text._ZN2at6native29vectorized_elementwise_kernelILi2ENS0_13AUnaryFunctorIN3c104HalfES4_S4_ZZZNS0_16fmin_kernel_cudaERNS_18TensorIteratorBaseEENKUlvE_clEvENKUlvE1_clEvEUlS4_S4_E_EESt5arrayIPcLm2EEEEviT0_T1_:
        /* <DEDUP_REMOVED lines=9> */
[----:B------:R-:W1:Y:S02]  /*0090*/  LDC.64 R2, c[0x0][0x220] ;  /* 0x00008800ff027b82 */ /* 0x000e640000000a00 */
[----:B-1----:R-:W-:-:S04]  /*00a0*/  IMAD.WIDE R2, R0, 0x2, R2 ;  /* 0x0000000200027825 */ /* 0x002fc800078e0202 */
[----:B0-----:R-:W-:Y:S02]  /*00b0*/  IMAD.WIDE.U32 R4, R7, 0x4, R2 ;  /* 0x0000000407047825 */ /* 0x001fe400078e0002 */
[----:B------:R-:W0:Y:S03]  /*00c0*/  LDC.64 R2, c[0x0][0x218] ;  /* 0x00008600ff027b82 */ /* 0x000e260000000a00 */
[----:B------:R-:W2:Y:S04]  /*00d0*/  LDG.E R9, desc[UR4][R4.64] ;  /* 0x0000000404097981 */ /* 0x000ea8000c1e1900 */
[----:B------:R-:W3:Y:S04]  /*00e0*/  LDG.E R13, desc[UR4][R4.64+0x200] ;  /* 0x00020004040d7981 */ /* 0x000ee8000c1e1900 */
[----:B------:R-:W4:Y:S04]  /*00f0*/  LDG.E R6, desc[UR4][R4.64+0x400] ;  /* 0x0004000404067981 */ /* 0x000f28000c1e1900 */
[----:B------:R1:W5:Y:S01]  /*0100*/  LDG.E R19, desc[UR4][R4.64+0x600] ;  /* 0x0006000404137981 */ /* 0x000362000c1e1900 */
[----:B------:R-:W1:Y:S01]  /*0110*/  LDC.U16 R8, c[0x0][0x216] ;  /* 0x00008580ff087b82 */ /* 0x000e620000000400 */
[----:B0-----:R-:W-:-:S04]  /*0120*/  IMAD.WIDE.U32 R2, R0, 0x2, R2 ;  /* 0x0000000200027825 */ /* 0x001fc800078e0002 */
[----:B------:R-:W-:-:S04]  /*0130*/  IMAD.WIDE R2, R7, 0x4, R2 ;  /* 0x0000000407027825 */ /* 0x000fc800078e0202 */
[----:B-1----:R-:W-:Y:S02]  /*0140*/  HADD2.F32 R0, -RZ, R8.H0_H0 ;  /* 0x20000008ff007230 */ /* 0x002fe40000004100 */
[--C-:B--2---:R-:W-:Y:S02]  /*0150*/  HADD2.F32 R7, -RZ, R9.reuse.H0_H0 ;  /* 0x20000009ff077230 */ /* 0x104fe40000004100 */
[----:B------:R-:W-:Y:S02]  /*0160*/  HADD2.F32 R9, -RZ, R9.H1_H1 ;  /* 0x30000009ff097230 */ /* 0x000fe40000004100 */
[--C-:B---3--:R-:W-:Y:S01]  /*0170*/  HADD2.F32 R11, -RZ, R13.reuse.H0_H0 ;  /* 0x2000000dff0b7230 */ /* 0x108fe20000004100 */
[C---:B------:R-:W-:Y:S01]  /*0180*/  FMNMX.FTZ R7, R0.reuse, R7, PT ;  /* 0x0000000700077209 */ /* 0x040fe20003810000 */
[----:B------:R-:W-:Y:S01]  /*0190*/  HADD2.F32 R13, -RZ, R13.H1_H1 ;  /* 0x3000000dff0d7230 */ /* 0x000fe20000004100 */
[C---:B------:R-:W-:Y:S01]  /*01a0*/  FMNMX.FTZ R4, R0.reuse, R9, PT ;  /* 0x0000000900047209 */ /* 0x040fe20003810000 */
[--C-:B----4-:R-:W-:Y:S01]  /*01b0*/  HADD2.F32 R15, -RZ, R6.reuse.H0_H0 ;  /* 0x20000006ff0f7230 */ /* 0x110fe20000004100 */
[C---:B------:R-:W-:Y:S01]  /*01c0*/  FMNMX.FTZ R11, R0.reuse, R11, PT ;  /* 0x0000000b000b7209 */ /* 0x040fe20003810000 */
[----:B------:R-:W-:Y:S01]  /*01d0*/  HADD2.F32 R5, -RZ, R6.H1_H1 ;  /* 0x30000006ff057230 */ /* 0x000fe20000004100 */
[C---:B------:R-:W-:Y:S01]  /*01e0*/  FMNMX.FTZ R6, R0.reuse, R13, PT ;  /* 0x0000000d00067209 */ /* 0x040fe20003810000 */
[--C-:B-----5:R-:W-:Y:S01]  /*01f0*/  HADD2.F32 R17, -RZ, R19.reuse.H0_H0 ;  /* 0x20000013ff117230 */ /* 0x120fe20000004100 */
[C---:B------:R-:W-:Y:S01]  /*0200*/  FMNMX.FTZ R15, R0.reuse, R15, PT ;  /* 0x0000000f000f7209 */ /* 0x040fe20003810000 */
[----:B------:R-:W-:Y:S01]  /*0210*/  HADD2.F32 R19, -RZ, R19.H1_H1 ;  /* 0x30000013ff137230 */ /* 0x000fe20000004100 */
[----:B------:R-:W-:-:S02]  /*0220*/  FMNMX.FTZ R8, R0, R5, PT ;  /* 0x0000000500087209 */ /* 0x000fc40003810000 */
[C---:B------:R-:W-:Y:S02]  /*0230*/  FMNMX.FTZ R17, R0.reuse, R17, PT ;  /* 0x0000001100117209 */ /* 0x040fe40003810000 */
[----:B------:R-:W-:Y:S02]  /*0240*/  FMNMX.FTZ R0, R0, R19, PT ;  /* 0x0000001300007209 */ /* 0x000fe40003810000 */
[----:B------:R-:W-:Y:S02]  /*0250*/  F2FP.F16.F32.PACK_AB R7, R4, R7 ;  /* 0x000000070407723e */ /* 0x000fe400000000ff */
[----:B------:R-:W-:Y:S02]  /*0260*/  F2FP.F16.F32.PACK_AB R11, R6, R11 ;  /* 0x0000000b060b723e */ /* 0x000fe400000000ff */
[----:B------:R-:W-:Y:S01]  /*0270*/  F2FP.F16.F32.PACK_AB R15, R8, R15 ;  /* 0x0000000f080f723e */ /* 0x000fe200000000ff */
[----:B------:R-:W-:Y:S01]  /*0280*/  STG.E desc[UR4][R2.64], R7 ;  /* 0x0000000702007986 */ /* 0x000fe2000c101904 */
[----:B------:R-:W-:-:S03]  /*0290*/  F2FP.F16.F32.PACK_AB R17, R0, R17 ;  /* 0x000000110011723e */ /* 0x000fc600000000ff */
[----:B------:R-:W-:Y:S04]  /*02a0*/  STG.E desc[UR4][R2.64+0x200], R11 ;  /* 0x0002000b02007986 */ /* 0x000fe8000c101904 */
[----:B------:R-:W-:Y:S04]  /*02b0*/  STG.E desc[UR4][R2.64+0x400], R15 ;  /* 0x0004000f02007986 */ /* 0x000fe8000c101904 */
[----:B------:R-:W-:Y:S01]  /*02c0*/  STG.E desc[UR4][R2.64+0x600], R17 ;  /* 0x0006001102007986 */ /* 0x000fe2000c101904 */
[----:B------:R-:W-:Y:S05]  /*02d0*/  EXIT ;  /* 0x000000000000794d */ /* 0x000fea0003800000 */
.L_x_2022:
[----:B------:R-:W0:Y:S02]  /*02e0*/  S2R R25, SR_TID.X ;  /* 0x0000000000197919 */ /* 0x000e240000002100 */
[----:B0-----:R-:W-:Y:S01]  /*02f0*/  ISETP.GE.AND P0, PT, R25, R2, PT ;  /* 0x000000021900720c */ /* 0x001fe20003f06270 */
[----:B------:R-:W-:-:S12]  /*0300*/  IMAD.MOV.U32 R29, RZ, RZ, R25 ;  /* 0x000000ffff1d7224 */ /* 0x000fd800078e0019 */
[----:B------:R-:W-:Y:S01]  /*0310*/  @!P0 IMAD.IADD R11, R0, 0x1, R29 ;  /* 0x00000001000b8824 */ /* 0x000fe200078e021d */
[----:B------:R-:W-:Y:S01]  /*0320*/  @!P0 IADD3 R29, R29, 0x80, RZ ;  /* 0x000000801d1d8810 */ /* 0x000fe20007ffe0ff */
[----:B------:R-:W0:Y:S03]  /*0330*/  @!P0 LDC.64 R12, c[0x0][0x220] ;  /* 0x00008800ff0c8b82 */ /* 0x000e260000000a00 */
[----:B------:R-:W-:-:S13]  /*0340*/  ISETP.GE.AND P6, PT, R29, R2, PT ;  /* 0x000000021d00720c */ /* 0x000fda0003fc6270 */
[----:B------:R-:W-:Y:S01]  /*0350*/  @!P6 IMAD.IADD R3, R0, 0x1, R29 ;  /* 0x000000010003e824 */ /* 0x000fe200078e021d */
[----:B------:R-:W1:Y:S01]  /*0360*/  @!P6 LDC.64 R16, c[0x0][0x220] ;  /* 0x00008800ff10eb82 */ /* 0x000e620000000a00 */
[----:B------:R-:W-:-:S05]  /*0370*/  @!P6 VIADD R29, R29, 0x80 ;  /* 0x000000801d1de836 */ /* 0x000fca0000000000 */
[----:B------:R-:W-:-:S13]  /*0380*/  ISETP.GE.AND P5, PT, R29, R2, PT ;  /* 0x000000021d00720c */ /* 0x000fda0003fa6270 */
[----:B------:R-:W-:Y:S01]  /*0390*/  @!P5 IADD3 R15, R0, R29, RZ ;  /* 0x0000001d000fd210 */ /* 0x000fe20007ffe0ff */
[----:B------:R-:W-:Y:S01]  /*03a0*/  @!P5 VIADD R29, R29, 0x80 ;  /* 0x000000801d1dd836 */ /* 0x000fe20000000000 */
[----:B------:R-:W2:Y:S01]  /*03b0*/  @!P5 LDC.64 R18, c[0x0][0x220] ;  /* 0x00008800ff12db82 */ /* 0x000ea20000000a00 */
[----:B-1----:R-:W-:-:S03]  /*03c0*/  @!P6 IMAD.WIDE.U32 R16, R3, 0x2, R16 ;  /* 0x000000020310e825 */ /* 0x002fc600078e0010 */
[----:B------:R-:W-:Y:S02]  /*03d0*/  ISETP.GE.AND P4, PT, R29, R2, PT ;  /* 0x000000021d00720c */ /* 0x000fe40003f86270 */
[----:B------:R-:W-:-:S06]  /*03e0*/  PRMT R3, RZ, 0x7610, R3 ;  /* 0x00007610ff037816 */ /* 0x000fcc0000000003 */
[----:B------:R-:W3:Y:S05]  /*03f0*/  @!P6 LDG.E.U16 R3, desc[UR4][R16.64] ;  /* 0x000000041003e981 */ /* 0x000eea000c1e1500 */
[----:B------:R-:W-:Y:S01]  /*0400*/  @!P4 IMAD.IADD R23, R0, 0x1, R29 ;  /* 0x000000010017c824 */ /* 0x000fe200078e021d */
[----:B------:R-:W-:-:S04]  /*0410*/  @!P4 IADD3 R29, R29, 0x80, RZ ;  /* 0x000000801d1dc810 */ /* 0x000fc80007ffe0ff */
[----:B------:R-:W-:-:S13]  /*0420*/  ISETP.GE.AND P3, PT, R29, R2, PT ;  /* 0x000000021d00720c */ /* 0x000fda0003f66270 */
[----:B------:R-:W-:Y:S02]  /*0430*/  @!P3 IMAD.IADD R24, R0, 0x1, R29 ;  /* 0x000000010018b824 */ /* 0x000fe400078e021d */
[----:B------:R-:W-:-:S05]  /*0440*/  @!P3 VIADD R29, R29, 0x80 ;  /* 0x000000801d1db836 */ /* 0x000fca0000000000 */
[----:B------:R-:W-:-:S13]  /*0450*/  ISETP.GE.AND P2, PT, R29, R2, PT ;  /* 0x000000021d00720c */ /* 0x000fda0003f46270 */
[----:B------:R-:W-:Y:S01]  /*0460*/  @!P2 IADD3 R26, R0, R29, RZ ;  /* 0x0000001d001aa210 */ /* 0x000fe20007ffe0ff */
[----:B------:R-:W-:-:S05]  /*0470*/  @!P2 VIADD R29, R29, 0x80 ;  /* 0x000000801d1da836 */ /* 0x000fca0000000000 */
[----:B------:R-:W-:Y:S01]  /*0480*/  ISETP.GE.AND P1, PT, R29, R2, PT ;  /* 0x000000021d00720c */ /* 0x000fe20003f26270 */
[----:B0-----:R-:W-:Y:S01]  /*0490*/  @!P0 IMAD.WIDE.U32 R12, R11, 0x2, R12 ;  /* 0x000000020b0c8825 */ /* 0x001fe200078e000c */
[----:B------:R-:W-:Y:S01]  /*04a0*/  PRMT R21, RZ, 0x7610, R21 ;  /* 0x00007610ff157816 */ /* 0x000fe20000000015 */
[----:B------:R-:W0:Y:S01]  /*04b0*/  @!P4 LDC.64 R10, c[0x0][0x220] ;  /* 0x00008800ff0acb82 */ /* 0x000e220000000a00 */
[----:B------:R-:W-:Y:S01]  /*04c0*/  PRMT R28, RZ, 0x7610, R28 ;  /* 0x00007610ff1c7816 */ /* 0x000fe2000000001c */
[----:B--2---:R-:W-:-:S03]  /*04d0*/  @!P5 IMAD.WIDE.U32 R18, R15, 0x2, R18 ;  /* 0x000000020f12d825 */ /* 0x004fc600078e0012 */
[----:B------:R1:W2:Y:S03]  /*04e0*/  @!P0 LDG.E.U16 R21, desc[UR4][R12.64] ;  /* 0x000000040c158981 */ /* 0x0002a6000c1e1500 */
[----:B------:R-:W4:Y:S01]  /*04f0*/  @!P2 LDC.64 R14, c[0x0][0x220] ;  /* 0x00008800ff0eab82 */ /* 0x000f220000000a00 */
[----:B------:R5:W2:Y:S01]  /*0500*/  @!P5 LDG.E.U16 R28, desc[UR4][R18.64] ;  /* 0x00000004121cd981 */ /* 0x000aa2000c1e1500 */
[----:B------:R-:W-:Y:S01]  /*0510*/  @!P1 IMAD.IADD R27, R0, 0x1, R29 ;  /* 0x00000001001b9824 */ /* 0x000fe200078e021d */
[----:B------:R-:W-:-:S04]  /*0520*/  @!P1 IADD3 R29, R29, 0x80, RZ ;  /* 0x000000801d1d9810 */ /* 0x000fc80007ffe0ff */
[----:B------:R-:W-:Y:S01]  /*0530*/  ISETP.GE.AND P6, PT, R29, R2, PT ;  /* 0x000000021d00720c */ /* 0x000fe20003fc6270 */
[----:B-1----:R-:W1:Y:S08]  /*0540*/  @!P3 LDC.64 R12, c[0x0][0x220] ;  /* 0x00008800ff0cbb82 */ /* 0x002e700000000a00 */
[----:B------:R-:W1:Y:S08]  /*0550*/  @!P1 LDC.64 R16, c[0x0][0x220] ;  /* 0x00008800ff109b82 */ /* 0x000e700000000a00 */
[----:B-----5:R-:W5:Y:S01]  /*0560*/  @!P6 LDC.64 R18, c[0x0][0x220] ;  /* 0x00008800ff12eb82 */ /* 0x020f620000000a00 */
[----:B0-----:R-:W-:Y:S01]  /*0570*/  @!P4 IMAD.WIDE.U32 R10, R23, 0x2, R10 ;  /* 0x00000002170ac825 */ /* 0x001fe200078e000a */
[----:B------:R-:W-:-:S03]  /*0580*/  PRMT R23, RZ, 0x7610, R23 ;  /* 0x00007610ff177816 */ /* 0x000fc60000000017 */
[----:B------:R-:W-:Y:S02]  /*0590*/  @!P6 IMAD.IADD R29, R0, 0x1, R29 ;  /* 0x00000001001de824 */ /* 0x000fe400078e021d */
[----:B----4-:R-:W-:Y:S01]  /*05a0*/  @!P2 IMAD.WIDE.U32 R14, R26, 0x2, R14 ;  /* 0x000000021a0ea825 */ /* 0x010fe200078e000e */
[----:B------:R0:W4:Y:S01]  /*05b0*/  @!P4 LDG.E.U16 R23, desc[UR4][R10.64] ;  /* 0x000000040a17c981 */ /* 0x000122000c1e1500 */
[----:B------:R-:W-:Y:S02]  /*05c0*/  PRMT R26, RZ, 0x7610, R26 ;  /* 0x00007610ff1a7816 */ /* 0x000fe4000000001a */
[----:B-1----:R-:W-:Y:S01]  /*05d0*/  @!P3 IMAD.WIDE.U32 R12, R24, 0x2, R12 ;  /* 0x00000002180cb825 */ /* 0x002fe200078e000c */
[----:B------:R-:W-:-:S03]  /*05e0*/  PRMT R24, RZ, 0x7610, R24 ;  /* 0x00007610ff187816 */ /* 0x000fc60000000018 */
[----:B------:R-:W4:Y:S01]  /*05f0*/  @!P2 LDG.E.U16 R26, desc[UR4][R14.64] ;  /* 0x000000040e1aa981 */ /* 0x000f22000c1e1500 */
[----:B------:R-:W-:Y:S01]  /*0600*/  @!P1 IMAD.WIDE.U32 R16, R27, 0x2, R16 ;  /* 0x000000021b109825 */ /* 0x000fe200078e0010 */
[----:B------:R-:W-:Y:S02]  /*0610*/  PRMT R27, RZ, 0x7610, R27 ;  /* 0x00007610ff1b7816 */ /* 0x000fe4000000001b */
[----:B------:R1:W4:Y:S04]  /*0620*/  @!P3 LDG.E.U16 R24, desc[UR4][R12.64] ;  /* 0x000000040c18b981 */ /* 0x000328000c1e1500 */
[----:B------:R1:W4:Y:S01]  /*0630*/  @!P1 LDG.E.U16 R27, desc[UR4][R16.64] ;  /* 0x00000004101b9981 */ /* 0x000322000c1e1500 */
[----:B-----5:R-:W-:Y:S01]  /*0640*/  @!P6 IMAD.WIDE.U32 R18, R29, 0x2, R18 ;  /* 0x000000021d12e825 */ /* 0x020fe200078e0012 */
[----:B------:R-:W-:-:S06]  /*0650*/  PRMT R29, RZ, 0x7610, R29 ;  /* 0x00007610ff1d7816 */ /* 0x000fcc000000001d */
[----:B------:R-:W5:Y:S01]  /*0660*/  @!P6 LDG.E.U16 R29, desc[UR4][R18.64] ;  /* 0x00000004121de981 */ /* 0x000f62000c1e1500 */
[----:B0-----:R-:W-:-:S05]  /*0670*/  VIADD R11, R25, 0x80 ;  /* 0x00000080190b7836 */ /* 0x001fca0000000000 */
[----:B------:R-:W-:-:S13]  /*0680*/  ISETP.GE.AND P5, PT, R11, R2, PT ;  /* 0x000000020b00720c */ /* 0x000fda0003fa6270 */
[----:B------:R-:W0:Y:S01]  /*0690*/  @!P5 LDC.U16 R10, c[0x0][0x216] ;  /* 0x00008580ff0adb82 */ /* 0x000e220000000400 */
[----:B------:R-:W-:-:S04]  /*06a0*/  IADD3 R11, R25, 0x100, RZ ;  /* 0x00000100190b7810 */ /* 0x000fc80007ffe0ff */
[----:B------:R-:W-:-:S03]  /*06b0*/  ISETP.GE.AND P1, PT, R11, R2, PT ;  /* 0x000000020b00720c */ /* 0x000fc60003f26270 */
[----:B-1----:R-:W1:Y:S01]  /*06c0*/  @!P0 LDC.U16 R13, c[0x0][0x216] ;  /* 0x00008580ff0d8b82 */ /* 0x002e620000000400 */
[C---:B------:R-:W-:Y:S01]  /*06d0*/  VIADD R11, R25.reuse, 0x180 ;  /* 0x00000180190b7836 */ /* 0x040fe20000000000 */
[C---:B------:R-:W-:Y:S01]  /*06e0*/  IADD3 R15, R25.reuse, 0x280, RZ ;  /* 0x00000280190f7810 */ /* 0x040fe20007ffe0ff */
[----:B------:R-:W-:-:S03]  /*06f0*/  VIADD R17, R25, 0x300 ;  /* 0x0000030019117836 */ /* 0x000fc60000000000 */
[-C--:B------:R-:W-:Y:S01]  /*0700*/  ISETP.GE.AND P2, PT, R11, R2.reuse, PT ;  /* 0x000000020b00720c */ /* 0x080fe20003f46270 */
[----:B------:R-:W-:Y:S01]  /*0710*/  VIADD R11, R25, 0x200 ;  /* 0x00000200190b7836 */ /* 0x000fe20000000000 */
[-C--:B------:R-:W-:Y:S01]  /*0720*/  ISETP.GE.AND P4, PT, R15, R2.reuse, PT ;  /* 0x000000020f00720c */ /* 0x080fe20003f86270 */
[----:B------:R-:W-:Y:S02]  /*0730*/  VIADD R15, R25, 0x380 ;  /* 0x00000380190f7836 */ /* 0x000fe40000000000 */
[----:B0-----:R-:W-:Y:S01]  /*0740*/  @!P5 HADD2.F32 R10, -RZ, R10.H0_H0 ;  /* 0x2000000aff0ad230 */ /* 0x001fe20000004100 */
[-C--:B------:R-:W-:Y:S02]  /*0750*/  ISETP.GE.AND P3, PT, R11, R2.reuse, PT ;  /* 0x000000020b00720c */ /* 0x080fe40003f66270 */
[----:B------:R-:W-:-:S05]  /*0760*/  ISETP.GE.AND P6, PT, R17, R2, PT ;  /* 0x000000021100720c */ /* 0x000fca0003fc6270 */
[----:B------:R-:W0:Y:S01]  /*0770*/  @!P2 LDC.U16 R12, c[0x0][0x216] ;  /* 0x00008580ff0cab82 */ /* 0x000e220000000400 */
[----:B-1----:R-:W-:-:S07]  /*0780*/  @!P0 HADD2.F32 R14, -RZ, R13.H0_H0 ;  /* 0x2000000dff0e8230 */ /* 0x002fce0000004100 */
[----:B------:R-:W1:Y:S01]  /*0790*/  @!P4 LDC.U16 R16, c[0x0][0x216] ;  /* 0x00008580ff10cb82 */ /* 0x000e620000000400 */
[----:B------:R-:W-:-:S07]  /*07a0*/  @!P0 IADD3 R17, R0, R25, RZ ;  /* 0x0000001900118210 */ /* 0x000fce0007ffe0ff */
[----:B------:R-:W0:Y:S01]  /*07b0*/  @!P3 LDC.U16 R13, c[0x0][0x216] ;  /* 0x00008580ff0dbb82 */ /* 0x000e220000000400 */
[----:B------:R-:W-:Y:S01]  /*07c0*/  @!P0 VIADD R25, R25, 0x80 ;  /* 0x0000008019198836 */ /* 0x000fe20000000000 */
[----:B------:R-:W-:Y:S04]  /*07d0*/  BSSY B0, `(.L_x_2023) ;  /* 0x0000052000007945 */ /* 0x000fe80003800000 */
[----:B------:R-:W-:Y:S01]  /*07e0*/  BSSY B1, `(.L_x_2024) ;  /* 0x000004a000017945 */ /* 0x000fe20003800000 */
[----:B0-----:R-:W-:Y:S02]  /*07f0*/  @!P3 HADD2.F32 R13, -RZ, R13.H0_H0 ;  /* 0x2000000dff0db230 */ /* 0x001fe40000004100 */
[----:B---3--:R-:W-:-:S05]  /*0800*/  @!P5 HADD2.F32 R3, -RZ, R3.H0_H0 ;  /* 0x20000003ff03d230 */ /* 0x008fca0000004100 */
[----:B------:R-:W-:Y:S02]  /*0810*/  @!P5 FMNMX.FTZ R3, R3, R10, PT ;  /* 0x0000000a0303d209 */ /* 0x000fe40003810000 */
[----:B------:R-:W0:Y:S02]  /*0820*/  @!P0 LDC.64 R10, c[0x0][0x218] ;  /* 0x00008600ff0a8b82 */ /* 0x000e240000000a00 */
[----:B------:R-:W-:Y:S02]  /*0830*/  @!P5 F2FP.F16.F32.PACK_AB R4, RZ, R3 ;  /* 0x00000003ff04d23e */ /* 0x000fe400000000ff */
[----:B------:R-:W-:-:S04]  /*0840*/  ISETP.GE.AND P5, PT, R15, R2, PT ;  /* 0x000000020f00720c */ /* 0x000fc80003fa6270 */
[----:B------:R-:W3:Y:S08]  /*0850*/  @!P1 LDC.U16 R3, c[0x0][0x216] ;  /* 0x00008580ff039b82 */ /* 0x000ef00000000400 */
[----:B------:R-:W1:Y:S01]  /*0860*/  @!P6 LDC.U16 R15, c[0x0][0x216] ;  /* 0x00008580ff0feb82 */ /* 0x000e620000000400 */
[----:B0-----:R-:W-:-:S04]  /*0870*/  @!P0 IMAD.WIDE.U32 R10, R17, 0x2, R10 ;  /* 0x00000002110a8825 */ /* 0x001fc800078e000a */
[----:B------:R-:W-:Y:S02]  /*0880*/  @!P2 HADD2.F32 R17, -RZ, R12.H0_H0 ;  /* 0x2000000cff11a230 */ /* 0x000fe40000004100 */
[----:B--2---:R-:W-:-:S05]  /*0890*/  @!P0 HADD2.F32 R21, -RZ, R21.H0_H0 ;  /* 0x20000015ff158230 */ /* 0x004fca0000004100 */
[----:B------:R-:W-:Y:S02]  /*08a0*/  @!P0 FMNMX.FTZ R21, R21, R14, PT ;  /* 0x0000000e15158209 */ /* 0x000fe40003810000 */
[----:B------:R-:W0:Y:S02]  /*08b0*/  @!P5 LDC.U16 R14, c[0x0][0x216] ;  /* 0x00008580ff0edb82 */ /* 0x000e240000000400 */
[----:B------:R-:W-:-:S05]  /*08c0*/  @!P0 F2FP.F16.F32.PACK_AB R22, RZ, R21 ;  /* 0x00000015ff16823e */ /* 0x000fca00000000ff */
[----:B------:R2:W-:Y:S01]  /*08d0*/  @!P0 STG.E.U16 desc[UR4][R10.64], R22 ;  /* 0x000000160a008986 */ /* 0x0005e2000c101504 */
[----:B------:R-:W-:Y:S01]  /*08e0*/  ISETP.GE.AND P0, PT, R25, R2, PT ;  /* 0x000000021900720c */ /* 0x000fe20003f06270 */
[----:B---3--:R-:W-:Y:S02]  /*08f0*/  @!P1 HADD2.F32 R3, -RZ, R3.H0_H0 ;  /* 0x20000003ff039230 */ /* 0x008fe40000004100 */
[----:B------:R-:W-:-:S05]  /*0900*/  @!P1 HADD2.F32 R28, -RZ, R28.H0_H0 ;  /* 0x2000001cff1c9230 */ /* 0x000fca0000004100 */
[----:B------:R-:W-:Y:S01]  /*0910*/  @!P1 FMNMX.FTZ R3, R28, R3, PT ;  /* 0x000000031c039209 */ /* 0x000fe20003810000 */
[----:B----4-:R-:W-:Y:S02]  /*0920*/  @!P2 HADD2.F32 R12, -RZ, R23.H0_H0 ;  /* 0x20000017ff0ca230 */ /* 0x010fe40000004100 */
[----:B0-----:R-:W-:-:S03]  /*0930*/  @!P5 HADD2.F32 R14, -RZ, R14.H0_H0 ;  /* 0x2000000eff0ed230 */ /* 0x001fc60000004100 */
[----:B------:R-:W-:Y:S01]  /*0940*/  @!P2 FMNMX.FTZ R12, R12, R17, PT ;  /* 0x000000110c0ca209 */ /* 0x000fe20003810000 */
[----:B-1----:R-:W-:Y:S02]  /*0950*/  @!P4 HADD2.F32 R17, -RZ, R16.H0_H0 ;  /* 0x20000010ff11c230 */ /* 0x002fe40000004100 */
[----:B------:R-:W-:Y:S02]  /*0960*/  @!P6 HADD2.F32 R16, -RZ, R15.H0_H0 ;  /* 0x2000000fff10e230 */ /* 0x000fe40000004100 */
[----:B------:R-:W-:Y:S02]  /*0970*/  @!P4 HADD2.F32 R26, -RZ, R26.H0_H0 ;  /* 0x2000001aff1ac230 */ /* 0x000fe40000004100 */
[----:B------:R-:W-:Y:S02]  /*0980*/  @!P3 HADD2.F32 R24, -RZ, R24.H0_H0 ;  /* 0x20000018ff18b230 */ /* 0x000fe40000004100 */
[----:B------:R-:W-:Y:S01]  /*0990*/  @!P6 HADD2.F32 R27, -RZ, R27.H0_H0 ;  /* 0x2000001bff1be230 */ /* 0x000fe20000004100 */
[----:B------:R-:W-:-:S02]  /*09a0*/  @!P4 FMNMX.FTZ R26, R26, R17, PT ;  /* 0x000000111a1ac209 */ /* 0x000fc40003810000 */
[----:B------:R-:W-:Y:S01]  /*09b0*/  @!P3 FMNMX.FTZ R24, R24, R13, PT ;  /* 0x0000000d1818b209 */ /* 0x000fe20003810000 */
[----:B-----5:R-:W-:Y:S01]  /*09c0*/  @!P5 HADD2.F32 R29, -RZ, R29.H0_H0 ;  /* 0x2000001dff1dd230 */ /* 0x020fe20000004100 */
[----:B------:R-:W-:-:S04]  /*09d0*/  @!P6 FMNMX.FTZ R27, R27, R16, PT ;  /* 0x000000101b1be209 */ /* 0x000fc80003810000 */
[----:B------:R-:W-:Y:S02]  /*09e0*/  @!P5 FMNMX.FTZ R29, R29, R14, PT ;  /* 0x0000000e1d1dd209 */ /* 0x000fe40003810000 */
[----:B------:R-:W-:Y:S02]  /*09f0*/  @!P1 F2FP.F16.F32.PACK_AB R5, RZ, R3 ;  /* 0x00000003ff05923e */ /* 0x000fe400000000ff */
[----:B------:R-:W-:Y:S02]  /*0a00*/  @!P2 F2FP.F16.F32.PACK_AB R6, RZ, R12 ;  /* 0x0000000cff06a23e */ /* 0x000fe400000000ff */
[----:B------:R-:W-:Y:S02]  /*0a10*/  @!P3 F2FP.F16.F32.PACK_AB R7, RZ, R24 ;  /* 0x00000018ff07b23e */ /* 0x000fe400000000ff */
[----:B------:R-:W-:Y:S02]  /*0a20*/  @!P4 F2FP.F16.F32.PACK_AB R8, RZ, R26 ;  /* 0x0000001aff08c23e */ /* 0x000fe400000000ff */
[----:B------:R-:W-:-:S02]  /*0a30*/  @!P6 F2FP.F16.F32.PACK_AB R9, RZ, R27 ;  /* 0x0000001bff09e23e */ /* 0x000fc400000000ff */
[----:B------:R-:W-:Y:S01]  /*0a40*/  @!P5 F2FP.F16.F32.PACK_AB R20, RZ, R29 ;  /* 0x0000001dff14d23e */ /* 0x000fe200000000ff */
[----:B--2---:R-:W-:Y:S06]  /*0a50*/  @P0 BRA `(.L_x_2025) ;  /* 0x0000000000300947 */ /* 0x004fec0003800000 */
[----:B------:R-:W0:Y:S01]  /*0a60*/  LDC.64 R10, c[0x0][0x218] ;  /* 0x00008600ff0a7b82 */ /* 0x000e220000000a00 */
[----:B------:R-:W-:Y:S01]  /*0a70*/  IMAD.IADD R3, R0, 0x1, R25 ;  /* 0x0000000100037824 */ /* 0x000fe200078e0219 */
[----:B------:R-:W-:-:S04]  /*0a80*/  IADD3 R25, R25, 0x80, RZ ;  /* 0x0000008019197810 */ /* 0x000fc80007ffe0ff */
        /* <DEDUP_REMOVED lines=9> */
.L_x_2025:
[----:B------:R-:W-:-:S13]  /*0b20*/  ISETP.GE.AND P0, PT, R25, R2, PT ;  /* 0x000000021900720c */ /* 0x000fda0003f06270 */
[----:B------:R-:W-:Y:S05]  /*0b30*/  @P0 BRA `(.L_x_2027) ;  /* 0x0000000000300947 */ /* 0x000fea0003800000 */
[----:B0-----:R-:W0:Y:S01]  /*0b40*/  LDC.64 R4, c[0x0][0x218] ;  /* 0x00008600ff047b82 */ /* 0x001e220000000a00 */
[----:B------:R-:W-:Y:S01]  /*0b50*/  IADD3 R3, R0, R25, RZ ;  /* 0x0000001900037210 */ /* 0x000fe20007ffe0ff */
[----:B------:R-:W-:-:S04]  /*0b60*/  VIADD R25, R25, 0x80 ;  /* 0x0000008019197836 */ /* 0x000fc80000000000 */
[----:B0-----:R-:W-:-:S05]  /*0b70*/  IMAD.WIDE.U32 R4, R3, 0x2, R4 ;  /* 0x0000000203047825 */ /* 0x001fca00078e0004 */
[----:B------:R1:W-:Y:S02]  /*0b80*/  STG.E.U16 desc[UR4][R4.64], R6 ;  /* 0x0000000604007986 */ /* 0x0003e4000c101504 */
.L_x_2026:
[----:B------:R-:W-:-:S13]  /*0b90*/  ISETP.GE.AND P0, PT, R25, R2, PT ;  /* 0x000000021900720c */ /* 0x000fda0003f06270 */
[----:B------:R-:W-:Y:S05]  /*0ba0*/  @P0 BRA `(.L_x_2028) ;  /* 0x0000000000340947 */ /* 0x000fea0003800000 */
[----:B01----:R-:W0:Y:S01]  /*0bb0*/  LDC.64 R4, c[0x0][0x218] ;  /* 0x00008600ff047b82 */ /* 0x003e220000000a00 */
[----:B------:R-:W-:Y:S01]  /*0bc0*/  IMAD.IADD R3, R0, 0x1, R25 ;  /* 0x0000000100037824 */ /* 0x000fe200078e0219 */
[----:B------:R-:W-:-:S03]  /*0bd0*/  IADD3 R25, R25, 0x80, RZ ;  /* 0x0000008019197810 */ /* 0x000fc60007ffe0ff */
[----:B0-----:R-:W-:-:S05]  /*0be0*/  IMAD.WIDE.U32 R4, R3, 0x2, R4 ;  /* 0x0000000203047825 */ /* 0x001fca00078e0004 */
[----:B------:R1:W-:Y:S02]  /*0bf0*/  STG.E.U16 desc[UR4][R4.64], R7 ;  /* 0x0000000704007986 */ /* 0x0003e4000c101504 */
.L_x_2027:
[----:B------:R-:W-:-:S13]  /*0c00*/  ISETP.GE.AND P0, PT, R25, R2, PT ;  /* 0x000000021900720c */ /* 0x000fda0003f06270 */
[----:B------:R-:W-:Y:S05]  /*0c10*/  @P0 BREAK B1 ;  /* 0x0000000000010942 */ /* 0x000fea0003800000 */
[----:B------:R-:W-:Y:S05]  /*0c20*/  @P0 BRA `(.L_x_2029) ;  /* 0x0000000000300947 */ /* 0x000fea0003800000 */
[----:B01----:R-:W0:Y:S01]  /*0c30*/  LDC.64 R4, c[0x0][0x218] ;  /* 0x00008600ff047b82 */ /* 0x003e220000000a00 */
[----:B------:R-:W-:Y:S02]  /*0c40*/  IMAD.IADD R3, R0, 0x1, R25 ;  /* 0x0000000100037824 */ /* 0x000fe400078e0219 */
[----:B------:R-:W-:Y:S02]  /*0c50*/  VIADD R25, R25, 0x80 ;  /* 0x0000008019197836 */ /* 0x000fe40000000000 */
[----:B0-----:R-:W-:-:S05]  /*0c60*/  IMAD.WIDE.U32 R4, R3, 0x2, R4 ;  /* 0x0000000203047825 */ /* 0x001fca00078e0004 */
[----:B------:R2:W-:Y:S02]  /*0c70*/  STG.E.U16 desc[UR4][R4.64], R8 ;  /* 0x0000000804007986 */ /* 0x0005e4000c101504 */
.L_x_2028:
[----:B------:R-:W-:Y:S05]  /*0c80*/  BSYNC B1 ;  /* 0x0000000000017941 */ /* 0x000fea0003800000 */
.L_x_2024:
[----:B------:R-:W-:-:S13]  /*0c90*/  ISETP.GE.AND P0, PT, R25, R2, PT ;  /* 0x000000021900720c */ /* 0x000fda0003f06270 */
[----:B012---:R-:W0:Y:S01]  /*0ca0*/  @!P0 LDC.64 R4, c[0x0][0x218] ;  /* 0x00008600ff048b82 */ /* 0x007e220000000a00 */
[----:B------:R-:W-:Y:S01]  /*0cb0*/  @!P0 IADD3 R3, R0, R25, RZ ;  /* 0x0000001900038210 */ /* 0x000fe20007ffe0ff */
[----:B------:R-:W-:-:S04]  /*0cc0*/  @!P0 VIADD R25, R25, 0x80 ;  /* 0x0000008019198836 */ /* 0x000fc80000000000 */
[----:B0-----:R-:W-:-:S05]  /*0cd0*/  @!P0 IMAD.WIDE.U32 R4, R3, 0x2, R4 ;  /* 0x0000000203048825 */ /* 0x001fca00078e0004 */
[----:B------:R2:W-:Y:S02]  /*0ce0*/  @!P0 STG.E.U16 desc[UR4][R4.64], R9 ;  /* 0x0000000904008986 */ /* 0x0005e4000c101504 */
.L_x_2029:
[----:B------:R-:W-:Y:S05]  /*0cf0*/  BSYNC B0 ;  /* 0x0000000000007941 */ /* 0x000fea0003800000 */
.L_x_2023:
[----:B------:R-:W-:Y:S05]  /*0d00*/  WARPSYNC.ALL ;  /* 0x0000000000007948 */ /* 0x000fea0003800000 */
[----:B------:R-:W-:-:S13]  /*0d10*/  ISETP.GE.AND P0, PT, R25, R2, PT ;  /* 0x000000021900720c */ /* 0x000fda0003f06270 */
[----:B------:R-:W-:Y:S05]  /*0d20*/  @P0 EXIT ;  /* 0x000000000000094d */ /* 0x000fea0003800000 */
[----:B------:R-:W3:Y:S01]  /*0d30*/  LDC.64 R2, c[0x0][0x218] ;  /* 0x00008600ff027b82 */ /* 0x000ee20000000a00 */
[----:B------:R-:W-:-:S05]  /*0d40*/  IADD3 R25, R0, R25, RZ ;  /* 0x0000001900197210 */ /* 0x000fca0007ffe0ff */
[----:B---3--:R-:W-:-:S05]  /*0d50*/  IMAD.WIDE.U32 R2, R25, 0x2, R2 ;  /* 0x0000000219027825 */ /* 0x008fca00078e0002 */
[----:B------:R-:W-:Y:S01]  /*0d60*/  STG.E.U16 desc[UR4][R2.64], R20 ;  /* 0x0000001402007986 */ /* 0x000fe2000c101504 */
[----:B------:R-:W-:Y:S05]  /*0d70*/  EXIT ;  /* 0x000000000000794d */ /* 0x000fea0003800000 */
.L_x_2030:
        /* <DEDUP_REMOVED lines=16> */
.L_x_42121:


//--------------------- .text._ZN2at6native29vectorized_elementwise_kernelILi4ENS0_13AUnaryFunctorIN3c104HalfES4_S4_ZZZNS0_16fmin_kernel_cudaERNS_18TensorIteratorBaseEENKUlvE_clEvENKUlvE1_clEvEUlS4_S4_E_EESt5arrayIPcLm2EEEEviT0_T1_ --------------------------
	.section	.text._ZN2at6native29vectorized_elementwise_kernelILi4ENS0_13AUnaryFunctorIN3c104HalfES4_S4_ZZZNS0_16fmin_kernel_cudaERNS_18TensorIteratorBaseEENKUlvE_clEvENKUlvE1_clEvEUlS4_S4_E_EESt5arrayIPcLm2EEEEviT0_T1_,"ax",@progbits
	.align	128
        .global         _ZN2at6native29vectorized_elementwise_kernelILi4ENS0_13AUnaryFunctorIN3c104HalfES4_S4_ZZZNS0_16fmin_kernel_cudaERNS_18TensorIteratorBaseEENKUlvE_clEvENKUlvE1_clEvEUlS4_S4_E_EESt5arrayIPcLm2EEEEviT0_T1_
        .type           _ZN2at6native29vectorized_elementwise_kernelILi4ENS0_13AUnaryFunctorIN3c104HalfES4_S4_ZZZNS0_16fmin_kernel_cudaERNS_18TensorIteratorBaseEENKUlvE_clEvENKUlvE1_clEvEUlS4_S4_E_EESt5arrayIPcLm2EEEEviT0_T1_,@function
        .size           _ZN2at6native29vectorized_elementwise_kernelILi4ENS0_13AUnaryFunctorIN3c104HalfES4_S4_ZZZNS0_16fmin_kernel_cudaERNS_18TensorIteratorBaseEENKUlvE_clEvENKUlvE1_clEvEUlS4_S4_E_EESt5arrayIPcLm2EEEEviT0_T1_,(.L_x_42122 - _ZN2at6native29vectorized_elementwise_kernelILi4ENS0_13AUnaryFunctorIN3c104HalfES4_S4_ZZZNS0_16fmin_kernel_cudaERNS_18TensorIteratorBaseEENKUlvE_clEvENKUlvE1_clEvEUlS4_S4_E_EESt5arrayIPcLm2EEEEviT0_T1_)
        .other          _ZN2at6native29vectorized_elementwise_kernelILi4ENS0_13AUnaryFunctorIN3c104HalfES4_S4_ZZZNS0_16fmin_kernel_cudaERNS_18TensorIteratorBaseEENKUlvE_clEvENKUlvE1_clEvEUlS4_S4_E_EESt5arrayIPcLm2EEEEviT0_T1_,@"STO_CUDA_ENTRY STV_DEFAULT"
_ZN2at6native29vectorized_elementwise_kernelILi4ENS0_13AUnaryFunctorIN3c104HalfES4_S4_ZZZNS0_16fmin_kernel_cudaERNS_18TensorIteratorBaseEENKUlvE_clEvENKUlvE1_clEvEUlS4_S4_E_EESt5arrayIPcLm2EEEEviT0_T1_:
.text._ZN2at6native29vectorized_elementwise_kernelILi4ENS0_13AUnaryFunctorIN3c104HalfES4_S4_ZZZNS0_16fmin_kernel_cudaERNS_18TensorIteratorBaseEENKUlvE_clEvENKUlvE1_clEvEUlS4_S4_E_EESt5arrayIPcLm2EEEEviT0_T1_:
        /* <DEDUP_REMOVED lines=13> */
[----:B------:R-:W2:Y:S04]  /*00d0*/  LDG.E.64 R14, desc[UR4][R6.64] ;  /* 0x00000004060e7981 */ /* 0x000ea8000c1e1b00 */
[----:B------:R-:W3:Y:S01]  /*00e0*/  LDG.E.64 R4, desc[UR4][R6.64+0x400] ;  /* 0x0004000406047981 */ /* 0x000ee2000c1e1b00 */
[----:B------:R-:W1:Y:S01]  /*00f0*/  LDC.U16 R8, c[0x0][0x216] ;  /* 0x00008580ff087b82 */ /* 0x000e620000000400 */
[----:B0-----:R-:W-:-:S04]  /*0100*/  IMAD.WIDE.U32 R2, R0, 0x2, R2 ;  /* 0x0000000200027825 */ /* 0x001fc800078e0002 */
[----:B------:R-:W-:-:S04]  /*0110*/  IMAD.WIDE R2, R9, 0x8, R2 ;  /* 0x0000000809027825 */ /* 0x000fc800078e0202 */
[----:B-1----:R-:W-:Y:S02]  /*0120*/  HADD2.F32 R0, -RZ, R8.H0_H0 ;  /* 0x20000008ff007230 */ /* 0x002fe40000004100 */
[--C-:B--2---:R-:W-:Y:S02]  /*0130*/  HADD2.F32 R13, -RZ, R15.reuse.H0_H0 ;  /* 0x2000000fff0d7230 */ /* 0x104fe40000004100 */
[--C-:B------:R-:W-:Y:S02]  /*0140*/  HADD2.F32 R9, -RZ, R14.reuse.H0_H0 ;  /* 0x2000000eff097230 */ /* 0x100fe40000004100 */
[----:B------:R-:W-:Y:S01]  /*0150*/  HADD2.F32 R11, -RZ, R14.H1_H1 ;  /* 0x3000000eff0b7230 */ /* 0x000fe20000004100 */
[C---:B------:R-:W-:Y:S01]  /*0160*/  FMNMX.FTZ R13, R0.reuse, R13, PT ;  /* 0x0000000d000d7209 */ /* 0x040fe20003810000 */
[----:B------:R-:W-:Y:S01]  /*0170*/  HADD2.F32 R15, -RZ, R15.H1_H1 ;  /* 0x3000000fff0f7230 */ /* 0x000fe20000004100 */
[----:B------:R-:W-:Y:S01]  /*0180*/  FMNMX.FTZ R9, R0, R9, PT ;  /* 0x0000000900097209 */ /* 0x000fe20003810000 */
[----:B---3--:R-:W-:-:S02]  /*0190*/  HADD2.F32 R17, -RZ, R4.H0_H0 ;  /* 0x20000004ff117230 */ /* 0x008fc40000004100 */
[----:B------:R-:W-:Y:S01]  /*01a0*/  HADD2.F32 R7, -RZ, R4.H1_H1 ;  /* 0x30000004ff077230 */ /* 0x000fe20000004100 */
[C---:B------:R-:W-:Y:S01]  /*01b0*/  FMNMX.FTZ R4, R0.reuse, R11, PT ;  /* 0x0000000b00047209 */ /* 0x040fe20003810000 */
[--C-:B------:R-:W-:Y:S01]  /*01c0*/  HADD2.F32 R19, -RZ, R5.reuse.H0_H0 ;  /* 0x20000005ff137230 */ /* 0x100fe20000004100 */
[C---:B------:R-:W-:Y:S01]  /*01d0*/  FMNMX.FTZ R6, R0.reuse, R15, PT ;  /* 0x0000000f00067209 */ /* 0x040fe20003810000 */
[----:B------:R-:W-:Y:S01]  /*01e0*/  HADD2.F32 R5, -RZ, R5.H1_H1 ;  /* 0x30000005ff057230 */ /* 0x000fe20000004100 */
[C---:B------:R-:W-:Y:S02]  /*01f0*/  FMNMX.FTZ R17, R0.reuse, R17, PT ;  /* 0x0000001100117209 */ /* 0x040fe40003810000 */
[C---:B------:R-:W-:Y:S02]  /*0200*/  FMNMX.FTZ R8, R0.reuse, R7, PT ;  /* 0x0000000700087209 */ /* 0x040fe40003810000 */
[C---:B------:R-:W-:Y:S02]  /*0210*/  FMNMX.FTZ R19, R0.reuse, R19, PT ;  /* 0x0000001300137209 */ /* 0x040fe40003810000 */
[----:B------:R-:W-:-:S02]  /*0220*/  FMNMX.FTZ R0, R0, R5, PT ;  /* 0x0000000500007209 */ /* 0x000fc40003810000 */
[----:B------:R-:W-:Y:S02]  /*0230*/  F2FP.F16.F32.PACK_AB R4, R4, R9 ;  /* 0x000000090404723e */ /* 0x000fe400000000ff */
[----:B------:R-:W-:Y:S02]  /*0240*/  F2FP.F16.F32.PACK_AB R5, R6, R13 ;  /* 0x0000000d0605723e */ /* 0x000fe400000000ff */
[----:B------:R-:W-:Y:S02]  /*0250*/  F2FP.F16.F32.PACK_AB R8, R8, R17 ;  /* 0x000000110808723e */ /* 0x000fe400000000ff */
[----:B------:R-:W-:Y:S01]  /*0260*/  F2FP.F16.F32.PACK_AB R9, R0, R19 ;  /* 0x000000130009723e */ /* 0x000fe200000000ff */
[----:B------:R-:W-:Y:S04]  /*0270*/  STG.E.64 desc[UR4][R2.64], R4 ;  /* 0x0000000402007986 */ /* 0x000fe8000c101b04 */
[----:B------:R-:W-:Y:S01]  /*0280*/  STG.E.64 desc[UR4][R2.64+0x400], R8 ;  /* 0x0004000802007986 */ /* 0x000fe2000c101b04 */
[----:B------:R-:W-:Y:S05]  /*0290*/  EXIT ;  /* 0x000000000000794d */ /* 0x000fea0003800000 */
.L_x_2031:
        /* <DEDUP_REMOVED lines=132> */
.L_x_2034:
[----:B------:R-:W-:-:S13]  /*0ae0*/  ISETP.GE.AND P0, PT, R25, R2, PT ;  /* 0x000000021900720c */ /* 0x000fda0003f06270 */
[----:B------:R-:W-:Y:S05]  /*0af0*/  @P0 BRA `(.L_x_2036) ;  /* 0x0000000000300947 */ /* 0x000fea0003800000 */
[----:B0-----:R-:W0:Y:S01]  /*0b00*/  LDC.64 R4, c[0x0][0x218] ;  /* 0x00008600ff047b82 */ /* 0x001e220000000a00 */
[----:B------:R-:W-:Y:S01]  /*0b10*/  IADD3 R3, R0, R25, RZ ;  /* 0x0000001900037210 */ /* 0x000fe20007ffe0ff */
[----:B------:R-:W-:-:S04]  /*0b20*/  VIADD R25, R25, 0x80 ;  /* 0x0000008019197836 */ /* 0x000fc80000000000 */
[----:B0-----:R-:W-:-:S05]  /*0b30*/  IMAD.WIDE.U32 R4, R3, 0x2, R4 ;  /* 0x0000000203047825 */ /* 0x001fca00078e0004 */
[----:B------:R1:W-:Y:S02]  /*0b40*/  STG.E.U16 desc[UR4][R4.64], R6 ;  /* 0x0000000604007986 */ /* 0x0003e4000c101504 */
.L_x_2035:
[----:B------:R-:W-:-:S13]  /*0b50*/  ISETP.GE.AND P0, PT, R25, R2, PT ;  /* 0x000000021900720c */ /* 0x000fda0003f06270 */
[----:B------:R-:W-:Y:S05]  /*0b60*/  @P0 BRA `(.L_x_2037) ;  /* 0x0000000000340947 */ /* 0x000fea0003800000 */
[----:B01----:R-:W0:Y:S01]  /*0b70*/  LDC.64 R4, c[0x0][0x218] ;  /* 0x00008600ff047b82 */ /* 0x003e220000000a00 */
[----:B------:R-:W-:Y:S01]  /*0b80*/  IMAD.IADD R3, R0, 0x1, R25 ;  /* 0x0000000100037824 */ /* 0x000fe200078e0219 */
[----:B------:R-:W-:-:S03]  /*0b90*/  IADD3 R25, R25, 0x80, RZ ;  /* 0x0000008019197810 */ /* 0x000fc60007ffe0ff */
[----:B0-----:R-:W-:-:S05]  /*0ba0*/  IMAD.WIDE.U32 R4, R3, 0x2, R4 ;  /* 0x0000000203047825 */ /* 0x001fca00078e0004 */
[----:B------:R1:W-:Y:S02]  /*0bb0*/  STG.E.U16 desc[UR4][R4.64], R7 ;  /* 0x0000000704007986 */ /* 0x0003e4000c101504 */
.L_x_2036:
        /* <DEDUP_REMOVED lines=8> */
.L_x_2037:
[----:B------:R-:W-:Y:S05]  /*0c40*/  BSYNC B1 ;  /* 0x0000000000017941 */ /* 0x000fea0003800000 */
.L_x_2033:
[----:B------:R-:W-:-:S13]  /*0c50*/  ISETP.GE.AND P0, PT, R25, R2, PT ;  /* 0x000000021900720c */ /* 0x000fda0003f06270 */
[----:B012---:R-:W0:Y:S01]  /*0c60*/  @!P0 LDC.64 R4, c[0x0][0x218] ;  /* 0x00008600ff048b82 */ /* 0x007e220000000a00 */
[----:B------:R-:W-:Y:S01]  /*0c70*/  @!P0 IADD3 R3, R0, R25, RZ ;  /* 0x0000001900038210 */ /* 0x000fe20007ffe0ff */
[----:B------:R-:W-:-:S04]  /*0c80*/  @!P0 VIADD R25, R25, 0x80 ;  /* 0x0000008019198836 */ /* 0x000fc80000000000 */
[----:B0-----:R-:W-:-:S05]  /*0c90*/  @!P0 IMAD.WIDE.U32 R4, R3, 0x2, R4 ;  /* 0x0000000203048825 */ /* 0x001fca00078e0004 */
[----:B------:R2:W-:Y:S02]  /*0ca0*/  @!P0 STG.E.U16 desc[UR4][R4.64], R9 ;  /* 0x0000000904008986 */ /* 0x0005e4000c101504 */
.L_x_2038:
[----:B------:R-:W-:Y:S05]  /*0cb0*/  BSYNC B0 ;  /* 0x0000000000007941 */ /* 0x000fea0003800000 */
.L_x_2032:
        /* <DEDUP_REMOVED lines=8> */
.L_x_2039:
        /* <DEDUP_REMOVED lines=12> */
.L_x_42122:


//--------------------- .text._ZN2at6native29vectorized_elementwise_kernelILi8ENS0_13AUnaryFunctorIN3c104HalfES4_S4_ZZZNS0_16fmin_kernel_cudaERNS_18TensorIteratorBaseEENKUlvE_clEvENKUlvE1_clEvEUlS4_S4_E_EESt5arrayIPcLm2EEEEviT0_T1_ --------------------------
	.section	.text._ZN2at6native29vectorized_elementwise_kernelILi8ENS0_13AUnaryFunctorIN3c104HalfES4_S4_ZZZNS0_16fmin_kernel_cudaERNS_18TensorIteratorBaseEENKUlvE_clEvENKUlvE1_clEvEUlS4_S4_E_EESt5arrayIPcLm2EEEEviT0_T1_,"ax",@progbits
	.align	128
        .global         _ZN2at6native29vectorized_elementwise_kernelILi8ENS0_13AUnaryFunctorIN3c104HalfES4_S4_ZZZNS0_16fmin_kernel_cudaERNS_18TensorIteratorBaseEENKUlvE_clEvENKUlvE1_clEvEUlS4_S4_E_EESt5arrayIPcLm2EEEEviT0_T1_
        .type           _ZN2at6native29vectorized_elementwise_kernelILi8ENS0_13AUnaryFunctorIN3c104HalfES4_S4_ZZZNS0_16fmin_kernel_cudaERNS_18TensorIteratorBaseEENKUlvE_clEvENKUlvE1_clEvEUlS4_S4_E_EESt5arrayIPcLm2EEEEviT0_T1_,@function
        .size           _ZN2at6native29vectorized_elementwise_kernelILi8ENS0_13AUnaryFunctorIN3c104HalfES4_S4_ZZZNS0_16fmin_kernel_cudaERNS_18TensorIteratorBaseEENKUlvE_clEvENKUlvE1_clEvEUlS4_S4_E_EESt5arrayIPcLm2EEEEviT0_T1_,(.L_x_42123 - _ZN2at6native29vectorized_elementwise_kernelILi8ENS0_13AUnaryFunctorIN3c104HalfES4_S4_ZZZNS0_16fmin_kernel_cudaERNS_18TensorIteratorBaseEENKUlvE_clEvENKUlvE1_clEvEUlS4_S4_E_EESt5arrayIPcLm2EEEEviT0_T1_)
        .other          _ZN2at6native29vectorized_elementwise_kernelILi8ENS0_13AUnaryFunctorIN3c104HalfES4_S4_ZZZNS0_16fmin_kernel_cudaERNS_18TensorIteratorBaseEENKUlvE_clEvENKUlvE1_clEvEUlS4_S4_E_EESt5arrayIPcLm2EEEEviT0_T1_,@"STO_CUDA_ENTRY STV_DEFAULT"
_ZN2at6native29vectorized_elementwise_kernelILi8ENS0_13AUnaryFunctorIN3c104HalfES4_S4_ZZZNS0_16fmin_kernel_cudaERNS_18TensorIteratorBaseEENKUlvE_clEvENKUlvE1_clEvEUlS4_S4_E_EESt5arrayIPcLm2EEEEviT0_T1_:
.text._ZN2at6native29vectorized_elementwise_kernelILi8ENS0_13AUnaryFunctorIN3c104HalfES4_S4_ZZZNS0_16fmin_kernel_cudaERNS_18TensorIteratorBaseEENKUlvE_clEvENKUlvE1_clEvEUlS4_S4_E_EESt5arrayIPcLm2EEEEviT0_T1_:
        /* <DEDUP_REMOVED lines=12> */
[----:B------:R-:W0:Y:S04]  /*00c0*/  LDC.U16 R8, c[0x0][0x216] ;  /* 0x00008580ff087b82 */ /* 0x000e280000000400 */
[----:B------:R-:W2:Y:S04]  /*00d0*/  LDG.E.128 R4, desc[UR4][R4.64] ;  /* 0x0000000404047981 */ /* 0x000ea8000c1e1d00 */
[----:B------:R-:W1:Y:S01]  /*00e0*/  LDC.64 R2, c[0x0][0x218] ;  /* 0x00008600ff027b82 */ /* 0x000e620000000a00 */
[----:B0-----:R-:W-:-:S02]  /*00f0*/  HADD2.F32 R8, -RZ, R8.H0_H0 ;  /* 0x20000008ff087230 */ /* 0x001fc40000004100 */
[----:B-1----:R-:W-:-:S04]  /*0100*/  IMAD.WIDE.U32 R2, R0, 0x2, R2 ;  /* 0x0000000200027825 */ /* 0x002fc800078e0002 */
[----:B------:R-:W-:-:S04]  /*0110*/  IMAD.WIDE R2, R9, 0x10, R2 ;  /* 0x0000001009027825 */ /* 0x000fc800078e0202 */
[--C-:B--2---:R-:W-:Y:S02]  /*0120*/  HADD2.F32 R11, -RZ, R4.reuse.H0_H0 ;  /* 0x20000004ff0b7230 */ /* 0x104fe40000004100 */
[----:B------:R-:W-:Y:S02]  /*0130*/  HADD2.F32 R13, -RZ, R4.H1_H1 ;  /* 0x30000004ff0d7230 */ /* 0x000fe40000004100 */
[--C-:B------:R-:W-:Y:S01]  /*0140*/  HADD2.F32 R15, -RZ, R5.reuse.H0_H0 ;  /* 0x20000005ff0f7230 */ /* 0x100fe20000004100 */
[C---:B------:R-:W-:Y:S01]  /*0150*/  FMNMX.FTZ R4, R8.reuse, R11, PT ;  /* 0x0000000b08047209 */ /* 0x040fe20003810000 */
[----:B------:R-:W-:Y:S01]  /*0160*/  HADD2.F32 R17, -RZ, R5.H1_H1 ;  /* 0x30000005ff117230 */ /* 0x000fe20000004100 */
[C---:B------:R-:W-:Y:S01]  /*0170*/  FMNMX.FTZ R13, R8.reuse, R13, PT ;  /* 0x0000000d080d7209 */ /* 0x040fe20003810000 */
[--C-:B------:R-:W-:Y:S01]  /*0180*/  HADD2.F32 R19, -RZ, R6.reuse.H0_H0 ;  /* 0x20000006ff137230 */ /* 0x100fe20000004100 */
[C---:B------:R-:W-:Y:S01]  /*0190*/  FMNMX.FTZ R5, R8.reuse, R15, PT ;  /* 0x0000000f08057209 */ /* 0x040fe20003810000 */
[----:B------:R-:W-:Y:S01]  /*01a0*/  HADD2.F32 R21, -RZ, R6.H1_H1 ;  /* 0x30000006ff157230 */ /* 0x000fe20000004100 */
[C---:B------:R-:W-:Y:S01]  /*01b0*/  FMNMX.FTZ R0, R8.reuse, R17, PT ;  /* 0x0000001108007209 */ /* 0x040fe20003810000 */
[--C-:B------:R-:W-:Y:S01]  /*01c0*/  HADD2.F32 R23, -RZ, R7.reuse.H0_H0 ;  /* 0x20000007ff177230 */ /* 0x100fe20000004100 */
[C---:B------:R-:W-:Y:S01]  /*01d0*/  FMNMX.FTZ R6, R8.reuse, R19, PT ;  /* 0x0000001308067209 */ /* 0x040fe20003810000 */
[----:B------:R-:W-:Y:S01]  /*01e0*/  HADD2.F32 R25, -RZ, R7.H1_H1 ;  /* 0x30000007ff197230 */ /* 0x000fe20000004100 */
[----:B------:R-:W-:-:S02]  /*01f0*/  FMNMX.FTZ R21, R8, R21, PT ;  /* 0x0000001508157209 */ /* 0x000fc40003810000 */
[C---:B------:R-:W-:Y:S02]  /*0200*/  FMNMX.FTZ R7, R8.reuse, R23, PT ;  /* 0x0000001708077209 */ /* 0x040fe40003810000 */
[----:B------:R-:W-:Y:S02]  /*0210*/  FMNMX.FTZ R8, R8, R25, PT ;  /* 0x0000001908087209 */ /* 0x000fe40003810000 */
[----:B------:R-:W-:Y:S02]  /*0220*/  F2FP.F16.F32.PACK_AB R4, R13, R4 ;  /* 0x000000040d04723e */ /* 0x000fe400000000ff */
[----:B------:R-:W-:Y:S02]  /*0230*/  F2FP.F16.F32.PACK_AB R5, R0, R5 ;  /* 0x000000050005723e */ /* 0x000fe400000000ff */
[----:B------:R-:W-:Y:S02]  /*0240*/  F2FP.F16.F32.PACK_AB R6, R21, R6 ;  /* 0x000000061506723e */ /* 0x000fe400000000ff */
[----:B------:R-:W-:-:S05]  /*0250*/  F2FP.F16.F32.PACK_AB R7, R8, R7 ;  /* 0x000000070807723e */ /* 0x000fca00000000ff */
[----:B------:R-:W-:Y:S01]  /*0260*/  STG.E.128 desc[UR4][R2.64], R4 ;  /* 0x0000000402007986 */ /* 0x000fe2000c101d04 */
[----:B------:R-:W-:Y:S05]  /*0270*/  EXIT ;  /* 0x000000000000794d */ /* 0x000fea0003800000 */
.L_x_2040:
        /* <DEDUP_REMOVED lines=132> */
.L_x_2043:
[----:B------:R-:W-:-:S13]  /*0ac0*/  ISETP.GE.AND P0, PT, R25, R2, PT ;  /* 0x000000021900720c */ /* 0x000fda0003f06270 */
[----:B------:R-:W-:Y:S05]  /*0ad0*/  @P0 BRA `(.L_x_2045) ;  /* 0x0000000000300947 */ /* 0x000fea0003800000 */
[----:B0-----:R-:W0:Y:S01]  /*0ae0*/  LDC.64 R4, c[0x0][0x218] ;  /* 0x00008600ff047b82 */ /* 0x001e220000000a00 */
[----:B------:R-:W-:Y:S01]  /*0af0*/  IADD3 R3, R0, R25, RZ ;  /* 0x0000001900037210 */ /* 0x000fe20007ffe0ff */
[----:B------:R-:W-:-:S04]  /*0b00*/  VIADD R25, R25, 0x80 ;  /* 0x0000008019197836 */ /* 0x000fc80000000000 */
[----:B0-----:R-:W-:-:S05]  /*0b10*/  IMAD.WIDE.U32 R4, R3, 0x2, R4 ;  /* 0x0000000203047825 */ /* 0x001fca00078e0004 */
[----:B------:R1:W-:Y:S02]  /*0b20*/  STG.E.U16 desc[UR4][R4.64], R6 ;  /* 0x0000000604007986 */ /* 0x0003e4000c101504 */
.L_x_2044:
[----:B------:R-:W-:-:S13]  /*0b30*/  ISETP.GE.AND P0, PT, R25, R2, PT ;  /* 0x000000021900720c */ /* 0x000fda0003f06270 */
[----:B------:R-:W-:Y:S05]  /*0b40*/  @P0 BRA `(.L_x_2046) ;  /* 0x0000000000340947 */ /* 0x000fea0003800000 */
[----:B01----:R-:W0:Y:S01]  /*0b50*/  LDC.64 R4, c[0x0][0x218] ;  /* 0x00008600ff047b82 */ /* 0x003e220000000a00 */
[----:B------:R-:W-:Y:S01]  /*0b60*/  IMAD.IADD R3, R0, 0x1, R25 ;  /* 0x0000000100037824 */ /* 0x000fe200078e0219 */
[----:B------:R-:W-:-:S03]  /*0b70*/  IADD3 R25, R25, 0x80, RZ ;  /* 0x0000008019197810 */ /* 0x000fc60007ffe0ff */
[----:B0-----:R-:W-:-:S05]  /*0b80*/  IMAD.WIDE.U32 R4, R3, 0x2, R4 ;  /* 0x0000000203047825 */ /* 0x001fca00078e0004 */
[----:B------:R1:W-:Y:S02]  /*0b90*/  STG.E.U16 desc[UR4][R4.64], R7 ;  /* 0x0000000704007986 */ /* 0x0003e4000c101504 */
.L_x_2045:
        /* <DEDUP_REMOVED lines=8> */
.L_x_2046:
[----:B------:R-:W-:Y:S05]  /*0c20*/  BSYNC B1 ;  /* 0x0000000000017941 */ /* 0x000fea0003800000 */
.L_x_2042:
[----:B------:R-:W-:-:S13]  /*0c30*/  ISETP.GE.AND P0, PT, R25, R2, PT ;  /* 0x000000021900720c */ /* 0x000fda0003f06270 */
[----:B012---:R-:W0:Y:S01]  /*0c40*/  @!P0 LDC.64 R4, c[0x0][0x218] ;  /* 0x00008600ff048b82 */ /* 0x007e220000000a00 */
[----:B------:R-:W-:Y:S01]  /*0c50*/  @!P0 IADD3 R3, R0, R25, RZ ;  /* 0x0000001900038210 */ /* 0x000fe20007ffe0ff */
[----:B------:R-:W-:-:S04]  /*0c60*/  @!P0 VIADD R25, R25, 0x80 ;  /* 0x0000008019198836 */ /* 0x000fc80000000000 */
[----:B0-----:R-:W-:-:S05]  /*0c70*/  @!P0 IMAD.WIDE.U32 R4, R3, 0x2, R4 ;  /* 0x0000000203048825 */ /* 0x001fca00078e0004 */
[----:B------:R2:W-:Y:S02]  /*0c80*/  @!P0 STG.E.U16 desc[UR4][R4.64], R9 ;  /* 0x0000000904008986 */ /* 0x0005e4000c101504 */
.L_x_2047:
[----:B------:R-:W-:Y:S05]  /*0c90*/  BSYNC B0 ;  /* 0x0000000000007941 */ /* 0x000fea0003800000 */
.L_x_2041:
        /* <DEDUP_REMOVED lines=8> */
.L_x_2048:
        /* <DEDUP_REMOVED lines=14> */
.L_x_42123:


//--------------------- .text._ZN2at6native18elementwise_kernelILi128ELi4EZNS0_15gpu_kernel_implINS0_13BinaryFunctorIN3c104HalfES5_S5_ZZZNS0_16fmin_kernel_cudaERNS_18TensorIteratorBaseEENKUlvE_clEvENKUlvE1_clEvEUlS5_S5_E_EEEEvS7_RKT_EUliE_EEviT1_ --------------------------
	.section	.text._ZN2at6native18elementwise_kernelILi128ELi4EZNS0_15gpu_kernel_implINS0_13BinaryFunctorIN3c104HalfES5_S5_ZZZNS0_16fmin_kernel_cudaERNS_18TensorIteratorBaseEENKUlvE_clEvENKUlvE1_clEvEUlS5_S5_E_EEEEvS7_RKT_EUliE_EEviT1_,"ax",@progbits
	.align	128
        .global         _ZN2at6native18elementwise_kernelILi128ELi4EZNS0_15gpu_kernel_implINS0_13BinaryFunctorIN3c104HalfES5_S5_ZZZNS0_16fmin_kernel_cudaERNS_18TensorIteratorBaseEENKUlvE_clEvENKUlvE1_clEvEUlS5_S5_E_EEEEvS7_RKT_EUliE_EEviT1_
        .type           _ZN2at6native18elementwise_kernelILi128ELi4EZNS0_15gpu_kernel_implINS0_13BinaryFunctorIN3c104HalfES5_S5_ZZZNS0_16fmin_kernel_cudaERNS_18TensorIteratorBaseEENKUlvE_clEvENKUlvE1_clEvEUlS5_S5_E_EEEEvS7_RKT_EUliE_EEviT1_,@function
        .size           _ZN2at6native18elementwise_kernelILi128ELi4EZNS0_15gpu_kernel_implINS0_13BinaryFunctorIN3c104HalfES5_S5_ZZZNS0_16fmin_kernel_cudaERNS_18TensorIteratorBaseEENKUlvE_clEvENKUlvE1_clEvEUlS5_S5_E_EEEEvS7_RKT_EUliE_EEviT1_,(.L_x_42124 - _ZN2at6native18elementwise_kernelILi128ELi4EZNS0_15gpu_kernel_implINS0_13BinaryFunctorIN3c104HalfES5_S5_ZZZNS0_16fmin_kernel_cudaERNS_18TensorIteratorBaseEENKUlvE_clEvENKUlvE1_clEvEUlS5_S5_E_EEEEvS7_RKT_EUliE_EEviT1_)
        .other          _ZN2at6native18elementwise_kernelILi128ELi4EZNS0_15gpu_kernel_implINS0_13BinaryFunctorIN3c104HalfES5_S5_ZZZNS0_16fmin_kernel_cudaERNS_18TensorIteratorBaseEENKUlvE_clEvENKUlvE1_clEvEUlS5_S5_E_EEEEvS7_RKT_EUliE_EEviT1_,@"STO_CUDA_ENTRY STV_DEFAULT"
_ZN2at6native18elementwise_kernelILi128ELi4EZNS0_15gpu_kernel_implINS0_13BinaryFunctorIN3c104HalfES5_S5_ZZZNS0_16fmin_kernel_cudaERNS_18TensorIteratorBaseEENKUlvE_clEvENKUlvE1_clEvEUlS5_S5_E_EEEEvS7_RKT_EUliE_EEviT1_:
.text._ZN2at6native18elementwise_kernelILi128ELi4EZNS0_15gpu_kernel_implINS0_13BinaryFunctorIN3c104HalfES5_S5_ZZZNS0_16fmin_kernel_cudaERNS_18TensorIteratorBaseEENKUlvE_clEvENKUlvE1_clEvEUlS5_S5_E_EEEEvS7_RKT_EUliE_EEviT1_:
        /* <DEDUP_REMOVED lines=365> */
.L_x_2051:
        /* <DEDUP_REMOVED lines=23> */
.L_x_2055:
[----:B------:R-:W2:Y:S02]  /*1840*/  LDG.E.U8 R2, desc[UR36][R2.64] ;  /* 0x0000002402027981 */ /* 0x000ea4000c1e1100 */
[----:B--2---:R-:W-:-:S04]  /*1850*/  I2FP.F32.U32 R0, R2 ;  /* 0x0000000200007245 */ /* 0x004fc80000201000 */
[----:B------:R-:W-:-:S04]  /*1860*/  F2FP.F16.F32.PACK_AB R0, RZ, R0 ;  /* 0x00000000ff00723e */ /* 0x000fc800000000ff */
[----:B------:R-:W-:Y:S01]  /*1870*/  PRMT R19, R0, 0x7610, R19 ;  /* 0x0000761000137816 */ /* 0x000fe20000000013 */
[----:B------:R-:W-:Y:S06]  /*1880*/  BRA `(.L_x_2057) ;  /* 0x0000000c00bc7947 */ /* 0x000fec0003800000 */
.L_x_2054:
        /* <DEDUP_REMOVED lines=11> */
.L_x_2059:
[----:B------:R-:W2:Y:S02]  /*1940*/  LDG.E R2, desc[UR36][R2.64] ;  /* 0x0000002402027981 */ /* 0x000ea4000c1e1900 */
[----:B--2---:R-:W-:-:S04]  /*1950*/  I2FP.F32.S32 R0, R2 ;  /* 0x0000000200007245 */ /* 0x004fc80000201400 */
[----:B------:R-:W-:-:S04]  /*1960*/  F2FP.F16.F32.PACK_AB R0, RZ, R0 ;  /* 0x00000000ff00723e */ /* 0x000fc800000000ff */
[----:B------:R-:W-:Y:S01]  /*1970*/  PRMT R19, R0, 0x7610, R19 ;  /* 0x0000761000137816 */ /* 0x000fe20000000013 */
[----:B------:R-:W-:Y:S06]  /*1980*/  BRA `(.L_x_2057) ;  /* 0x0000000c007c7947 */ /* 0x000fec0003800000 */
.L_x_2058:
[----:B------:R-:W2:Y:S02]  /*1990*/  LDG.E.U16 R2, desc[UR36][R2.64] ;  /* 0x0000002402027981 */ /* 0x000ea4000c1e1500 */
[----:B--2---:R-:W0:Y:S02]  /*19a0*/  I2F.S16 R0, R2 ;  /* 0x0000000200007306 */ /* 0x004e240000101400 */
[----:B0-----:R-:W-:-:S04]  /*19b0*/  F2FP.F16.F32.PACK_AB R0, RZ, R0 ;  /* 0x00000000ff00723e */ /* 0x001fc800000000ff */
[----:B------:R-:W-:Y:S01]  /*19c0*/  PRMT R19, R0, 0x7610, R19 ;  /* 0x0000761000137816 */ /* 0x000fe20000000013 */
[----:B------:R-:W-:Y:S06]  /*19d0*/  BRA `(.L_x_2057) ;  /* 0x0000000c00687947 */ /* 0x000fec0003800000 */
.L_x_2053:
        /* <DEDUP_REMOVED lines=9> */
.L_x_2061:
[----:B------:R0:W5:Y:S01]  /*1a70*/  LDG.E.U16 R19, desc[UR36][R2.64] ;  /* 0x0000002402137981 */ /* 0x000162000c1e1500 */
[----:B------:R-:W-:Y:S05]  /*1a80*/  BRA `(.L_x_2057) ;  /* 0x0000000c003c7947 */ /* 0x000fea0003800000 */
.L_x_2060:
        /* <DEDUP_REMOVED lines=9> */
.L_x_2063:
[----:B------:R1:W5:Y:S01]  /*1b20*/  LDG.E.U16 R19, desc[UR36][R2.64] ;  /* 0x0000002402137981 */ /* 0x000362000c1e1500 */
[----:B------:R-:W-:Y:S05]  /*1b30*/  BRA `(.L_x_2057) ;  /* 0x0000000c00107947 */ /* 0x000fea0003800000 */
.L_x_2062:
        /* <DEDUP_REMOVED lines=9> */
.L_x_2052:
        /* <DEDUP_REMOVED lines=14> */
.L_x_2066:
        /* <DEDUP_REMOVED lines=9> */
.L_x_2065:
        /* <DEDUP_REMOVED lines=28> */
.L_x_2068:
        /* <DEDUP_REMOVED lines=15> */
.L_x_2067:
[----:B------:R-:W2:Y:S02]  /*1ff0*/  LDG.E.U16 R0, desc[UR36][R2.64] ;  /* 0x0000002402007981 */ /* 0x000ea4000c1e1500 */
[----:B--2---:R-:W-:-:S05]  /*2000*/  IMAD.U32 R0, R0, 0x10000, RZ ;  /* 0x0001000000007824 */ /* 0x004fca00078e00ff */
[----:B------:R-:W-:-:S04]  /*2010*/  F2FP.F16.F32.PACK_AB R0, RZ, R0 ;  /* 0x00000000ff00723e */ /* 0x000fc800000000ff */
[----:B------:R-:W-:Y:S01]  /*2020*/  PRMT R19, R0, 0x7610, R19 ;  /* 0x0000761000137816 */ /* 0x000fe20000000013 */
[----:B------:R-:W-:Y:S06]  /*2030*/  BRA `(.L_x_2057) ;  /* 0x0000000400d07947 */ /* 0x000fec0003800000 */
.L_x_2064:
        /* <DEDUP_REMOVED lines=13> */
.L_x_2071:
        /* <DEDUP_REMOVED lines=21> */
.L_x_2075:
[----:B------:R-:W-:Y:S05]  /*2260*/  BSYNC B1 ;  /* 0x0000000000017941 */ /* 0x000fea0003800000 */
.L_x_2074:
[----:B------:R-:W-:Y:S01]  /*2270*/  LEA R3, R0, 0x3b800000, 0x17 ;  /* 0x3b80000000037811 */ /* 0x000fe200078eb8ff */
[----:B------:R-:W-:-:S05]  /*2280*/  IMAD.SHL.U32 R0, R2, 0x100000, RZ ;  /* 0x0010000002007824 */ /* 0x000fca00078e00ff */
[----:B------:R-:W-:-:S07]  /*2290*/  LOP3.LUT R0, R3, R0, R4, 0xfe, !PT ;  /* 0x0000000003007212 */ /* 0x000fce00078efe04 */
.L_x_2073:
[----:B------:R-:W-:Y:S05]  /*22a0*/  BSYNC B0 ;  /* 0x0000000000007941 */ /* 0x000fea0003800000 */
.L_x_2072:
[----:B------:R-:W-:-:S04]  /*22b0*/  F2FP.F16.F32.PACK_AB R0, RZ, R0 ;  /* 0x00000000ff00723e */ /* 0x000fc800000000ff */
[----:B------:R-:W-:Y:S01]  /*22c0*/  PRMT R19, R0, 0x7610, R19 ;  /* 0x0000761000137816 */ /* 0x000fe20000000013 */
[----:B------:R-:W-:Y:S06]  /*22d0*/  BRA `(.L_x_2057) ;  /* 0x0000000400287947 */ /* 0x000fec0003800000 */
.L_x_2070:
        /* <DEDUP_REMOVED lines=21> */
.L_x_2079:
[----:B------:R-:W-:Y:S05]  /*2430*/  BSYNC B1 ;  /* 0x0000000000017941 */ /* 0x000fea0003800000 */
.L_x_2078:
[----:B------:R-:W-:Y:S01]  /*2440*/  LEA R3, R0, 0x37800000, 0x17 ;  /* 0x3780000000037811 */ /* 0x000fe200078eb8ff */
[----:B------:R-:W-:-:S05]  /*2450*/  IMAD.SHL.U32 R0, R2, 0x200000, RZ ;  /* 0x0020000002007824 */ /* 0x000fca00078e00ff */
[----:B------:R-:W-:-:S07]  /*2460*/  LOP3.LUT R0, R3, R0, R4, 0xfe, !PT ;  /* 0x0000000003007212 */ /* 0x000fce00078efe04 */
.L_x_2077:
[----:B------:R-:W-:Y:S05]  /*2470*/  BSYNC B0 ;  /* 0x0000000000007941 */ /* 0x000fea0003800000 */
.L_x_2076:
[----:B------:R-:W-:-:S04]  /*2480*/  F2FP.F16.F32.PACK_AB R0, RZ, R0 ;  /* 0x00000000ff00723e */ /* 0x000fc800000000ff */
[----:B------:R-:W-:Y:S01]  /*2490*/  PRMT R19, R0, 0x7610, R19 ;  /* 0x0000761000137816 */ /* 0x000fe20000000013 */
[----:B------:R-:W-:Y:S06]  /*24a0*/  BRA `(.L_x_2057) ;  /* 0x0000000000b47947 */ /* 0x000fec0003800000 */
.L_x_2069:
        /* <DEDUP_REMOVED lines=14> */
.L_x_2083:
[----:B------:R-:W-:Y:S05]  /*2590*/  BSYNC B0 ;  /* 0x0000000000007941 */ /* 0x000fea0003800000 */
.L_x_2082:
[----:B------:R-:W-:-:S04]  /*25a0*/  F2FP.F16.F32.PACK_AB R0, RZ, R0 ;  /* 0x00000000ff00723e */ /* 0x000fc800000000ff */
[----:B------:R-:W-:Y:S01]  /*25b0*/  PRMT R19, R0, 0x7610, R19 ;  /* 0x0000761000137816 */ /* 0x000fe20000000013 */
[----:B------:R-:W-:Y:S06]  /*25c0*/  BRA `(.L_x_2057) ;  /* 0x00000000006c7947 */ /* 0x000fec0003800000 */
.L_x_2056:
        /* <DEDUP_REMOVED lines=16> */
.L_x_2084:
[----:B------:R-:W-:Y:S01]  /*26d0*/  PRMT R19, RZ, 0x7610, R19 ;  /* 0x00007610ff137816 */ /* 0x000fe20000000013 */
[----:B------:R-:W-:Y:S06]  /*26e0*/  BRA `(.L_x_2057) ;  /* 0x0000000000247947 */ /* 0x000fec0003800000 */
.L_x_2081:
[----:B------:R-:W2:Y:S02]  /*26f0*/  LDG.E.64 R2, desc[UR36][R2.64] ;  /* 0x0000002402027981 */ /* 0x000ea4000c1e1b00 */
[----:B--2---:R-:W0:Y:S02]  /*2700*/  I2F.U64 R0, R2 ;  /* 0x0000000200007312 */ /* 0x004e240000301000 */
[----:B0-----:R-:W-:-:S04]  /*2710*/  F2FP.F16.F32.PACK_AB R0, RZ, R0 ;  /* 0x00000000ff00723e */ /* 0x001fc800000000ff */
[----:B------:R-:W-:Y:S01]  /*2720*/  PRMT R19, R0, 0x7610, R19 ;  /* 0x0000761000137816 */ /* 0x000fe20000000013 */
[----:B------:R-:W-:Y:S06]  /*2730*/  BRA `(.L_x_2057) ;  /* 0x0000000000107947 */ /* 0x000fec0003800000 */
.L_x_2080:
[----:B------:R-:W2:Y:S02]  /*2740*/  LDG.E R2, desc[UR36][R2.64] ;  /* 0x0000002402027981 */ /* 0x000ea4000c1e1900 */
[----:B--2---:R-:W-:-:S04]  /*2750*/  I2FP.F32.U32 R0, R2 ;  /* 0x0000000200007245 */ /* 0x004fc80000201000 */
[----:B------:R-:W-:-:S04]  /*2760*/  F2FP.F16.F32.PACK_AB R0, RZ, R0 ;  /* 0x00000000ff00723e */ /* 0x000fc800000000ff */
[----:B------:R-:W-:-:S07]  /*2770*/  PRMT R19, R0, 0x7610, R19 ;  /* 0x0000761000137816 */ /* 0x000fce0000000013 */
.L_x_2057:
[----:B------:R-:W2:Y:S01]  /*2780*/  LDC.U8 R4, c[0x0][0x493] ;  /* 0x000124c0ff047b82 */ /* 0x000ea20000000000 */
[----:B------:R-:W-:Y:S02]  /*2790*/  ULDC.64 UR4, c[0x0][0x488] ;  /* 0x0001220000047ab9 */ /* 0x000fe40000000a00 */
[----:B01----:R-:W-:-:S05]  /*27a0*/  IADD3 R2, P1, R22, UR4, RZ ;  /* 0x0000000416027c10 */ /* 0x003fca000ff3e0ff */
[----:B------:R-:W-:Y:S01]  /*27b0*/  IMAD.X R3, RZ, RZ, UR5, P1 ;  /* 0x00000005ff037e24 */ /* 0x000fe200088e06ff */
[----:B--2---:R-:W-:-:S04]  /*27c0*/  PRMT R0, R4, 0x9910, RZ ;  /* 0x0000991004007816 */ /* 0x004fc800000000ff */
        /* <DEDUP_REMOVED lines=14> */
.L_x_2088:
[----:B------:R-:W2:Y:S02]  /*28b0*/  LDG.E.U8 R2, desc[UR36][R2.64] ;  /* 0x0000002402027981 */ /* 0x000ea4000c1e1100 */
[----:B--2---:R-:W-:-:S04]  /*28c0*/  I2FP.F32.U32 R0, R2 ;  /* 0x0000000200007245 */ /* 0x004fc80000201000 */
[----:B------:R-:W-:Y:S01]  /*28d0*/  F2FP.F16.F32.PACK_AB R0, RZ, R0 ;  /* 0x00000000ff00723e */ /* 0x000fe200000000ff */
[----:B------:R-:W-:Y:S06]  /*28e0*/  BRA `(.L_x_2090) ;  /* 0x0000000c00887947 */ /* 0x000fec0003800000 */
.L_x_2087:
        /* <DEDUP_REMOVED lines=10> */
.L_x_2092:
[----:B------:R-:W2:Y:S02]  /*2990*/  LDG.E R2, desc[UR36][R2.64] ;  /* 0x0000002402027981 */ /* 0x000ea4000c1e1900 */
[----:B--2---:R-:W-:-:S04]  /*29a0*/  I2FP.F32.S32 R0, R2 ;  /* 0x0000000200007245 */ /* 0x004fc80000201400 */
[----:B------:R-:W-:Y:S01]  /*29b0*/  F2FP.F16.F32.PACK_AB R0, RZ, R0 ;  /* 0x00000000ff00723e */ /* 0x000fe200000000ff */
[----:B------:R-:W-:Y:S06]  /*29c0*/  BRA `(.L_x_2090) ;  /* 0x0000000c00507947 */ /* 0x000fec0003800000 */
.L_x_2091:
[----:B------:R-:W2:Y:S02]  /*29d0*/  LDG.E.U16 R2, desc[UR36][R2.64] ;  /* 0x0000002402027981 */ /* 0x000ea4000c1e1500 */
[----:B--2---:R-:W0:Y:S02]  /*29e0*/  I2F.S16 R0, R2 ;  /* 0x0000000200007306 */ /* 0x004e240000101400 */
[----:B0-----:R-:W-:Y:S01]  /*29f0*/  F2FP.F16.F32.PACK_AB R0, RZ, R0 ;  /* 0x00000000ff00723e */ /* 0x001fe200000000ff */
[----:B------:R-:W-:Y:S06]  /*2a00*/  BRA `(.L_x_2090) ;  /* 0x0000000c00407947 */ /* 0x000fec0003800000 */
.L_x_2086:
        /* <DEDUP_REMOVED lines=9> */
.L_x_2094:
[----:B------:R1:W5:Y:S01]  /*2aa0*/  LDG.E.U16 R0, desc[UR36][R2.64] ;  /* 0x0000002402007981 */ /* 0x000362000c1e1500 */
[----:B------:R-:W-:Y:S05]  /*2ab0*/  BRA `(.L_x_2090) ;  /* 0x0000000c00147947 */ /* 0x000fea0003800000 */
.L_x_2093:
        /* <DEDUP_REMOVED lines=9> */
.L_x_2096:
[----:B------:R0:W5:Y:S01]  /*2b50*/  LDG.E.U16 R0, desc[UR36][R2.64] ;  /* 0x0000002402007981 */ /* 0x000162000c1e1500 */
[----:B------:R-:W-:Y:S05]  /*2b60*/  BRA `(.L_x_2090) ;  /* 0x0000000800e87947 */ /* 0x000fea0003800000 */
.L_x_2095:
        /* <DEDUP_REMOVED lines=8> */
.L_x_2085:
        /* <DEDUP_REMOVED lines=13> */
.L_x_2099:
        /* <DEDUP_REMOVED lines=8> */
.L_x_2098:
        /* <DEDUP_REMOVED lines=28> */
.L_x_2101:
        /* <DEDUP_REMOVED lines=15> */
.L_x_2100:
[----:B------:R-:W2:Y:S02]  /*2ff0*/  LDG.E.U16 R0, desc[UR36][R2.64] ;  /* 0x0000002402007981 */ /* 0x000ea4000c1e1500 */
[----:B--2---:R-:W-:-:S05]  /*3000*/  IMAD.U32 R0, R0, 0x10000, RZ ;  /* 0x0001000000007824 */ /* 0x004fca00078e00ff */
[----:B------:R-:W-:Y:S01]  /*3010*/  F2FP.F16.F32.PACK_AB R0, RZ, R0 ;  /* 0x00000000ff00723e */ /* 0x000fe200000000ff */
[----:B------:R-:W-:Y:S06]  /*3020*/  BRA `(.L_x_2090) ;  /* 0x0000000400b87947 */ /* 0x000fec0003800000 */
.L_x_2097:
        /* <DEDUP_REMOVED lines=12> */
.L_x_2104:
        /* <DEDUP_REMOVED lines=21> */
.L_x_2108:
[----:B------:R-:W-:Y:S05]  /*3240*/  BSYNC B1 ;  /* 0x0000000000017941 */ /* 0x000fea0003800000 */
.L_x_2107:
[----:B------:R-:W-:Y:S01]  /*3250*/  LEA R3, R0, 0x3b800000, 0x17 ;  /* 0x3b80000000037811 */ /* 0x000fe200078eb8ff */
[----:B------:R-:W-:-:S05]  /*3260*/  IMAD.SHL.U32 R0, R2, 0x100000, RZ ;  /* 0x0010000002007824 */ /* 0x000fca00078e00ff */
[----:B------:R-:W-:-:S07]  /*3270*/  LOP3.LUT R0, R3, R0, R4, 0xfe, !PT ;  /* 0x0000000003007212 */ /* 0x000fce00078efe04 */
.L_x_2106:
[----:B------:R-:W-:Y:S05]  /*3280*/  BSYNC B0 ;  /* 0x0000000000007941 */ /* 0x000fea0003800000 */
.L_x_2105:
[----:B------:R-:W-:Y:S01]  /*3290*/  F2FP.F16.F32.PACK_AB R0, RZ, R0 ;  /* 0x00000000ff00723e */ /* 0x000fe200000000ff */
[----:B------:R-:W-:Y:S06]  /*32a0*/  BRA `(.L_x_2090) ;  /* 0x0000000400187947 */ /* 0x000fec0003800000 */
.L_x_2103:
        /* <DEDUP_REMOVED lines=21> */
.L_x_2112:
[----:B------:R-:W-:Y:S05]  /*3400*/  BSYNC B1 ;  /* 0x0000000000017941 */ /* 0x000fea0003800000 */
.L_x_2111:
[----:B------:R-:W-:Y:S01]  /*3410*/  LEA R3, R0, 0x37800000, 0x17 ;  /* 0x3780000000037811 */ /* 0x000fe200078eb8ff */
[----:B------:R-:W-:-:S05]  /*3420*/  IMAD.SHL.U32 R0, R2, 0x200000, RZ ;  /* 0x0020000002007824 */ /* 0x000fca00078e00ff */
[----:B------:R-:W-:-:S07]  /*3430*/  LOP3.LUT R0, R3, R0, R4, 0xfe, !PT ;  /* 0x0000000003007212 */ /* 0x000fce00078efe04 */
.L_x_2110:
[----:B------:R-:W-:Y:S05]  /*3440*/  BSYNC B0 ;  /* 0x0000000000007941 */ /* 0x000fea0003800000 */
.L_x_2109:
[----:B------:R-:W-:Y:S01]  /*3450*/  F2FP.F16.F32.PACK_AB R0, RZ, R0 ;  /* 0x00000000ff00723e */ /* 0x000fe200000000ff */
[----:B------:R-:W-:Y:S06]  /*3460*/  BRA `(.L_x_2090) ;  /* 0x0000000000a87947 */ /* 0x000fec0003800000 */
.L_x_2102:
        /* <DEDUP_REMOVED lines=14> */
.L_x_2116:
[----:B------:R-:W-:Y:S05]  /*3550*/  BSYNC B0 ;  /* 0x0000000000007941 */ /* 0x000fea0003800000 */
.L_x_2115:
[----:B------:R-:W-:Y:S01]  /*3560*/  F2FP.F16.F32.PACK_AB R0, RZ, R0 ;  /* 0x00000000ff00723e */ /* 0x000fe200000000ff */
[----:B------:R-:W-:Y:S06]  /*3570*/  BRA `(.L_x_2090) ;  /* 0x0000000000647947 */ /* 0x000fec0003800000 */
.L_x_2089:
        /* <DEDUP_REMOVED lines=16> */
.L_x_2117:
[----:B------:R-:W-:Y:S01]  /*3680*/  PRMT R0, RZ, 0x7610, R0 ;  /* 0x00007610ff007816 */ /* 0x000fe20000000000 */
[----:B------:R-:W-:Y:S06]  /*3690*/  BRA `(.L_x_2090) ;  /* 0x00000000001c7947 */ /* 0x000fec0003800000 */
.L_x_2114:
[----:B------:R-:W2:Y:S02]  /*36a0*/  LDG.E.64 R2, desc[UR36][R2.64] ;  /* 0x0000002402027981 */ /* 0x000ea4000c1e1b00 */
[----:B--2---:R-:W0:Y:S02]  /*36b0*/  I2F.U64 R0, R2 ;  /* 0x0000000200007312 */ /* 0x004e240000301000 */
[----:B0-----:R-:W-:Y:S01]  /*36c0*/  F2FP.F16.F32.PACK_AB R0, RZ, R0 ;  /* 0x00000000ff00723e */ /* 0x001fe200000000ff */
[----:B------:R-:W-:Y:S06]  /*36d0*/  BRA `(.L_x_2090) ;  /* 0x00000000000c7947 */ /* 0x000fec0003800000 */
.L_x_2113:
[----:B------:R-:W2:Y:S02]  /*36e0*/  LDG.E R2, desc[UR36][R2.64] ;  /* 0x0000002402027981 */ /* 0x000ea4000c1e1900 */
[----:B--2---:R-:W-:-:S04]  /*36f0*/  I2FP.F32.U32 R0, R2 ;  /* 0x0000000200007245 */ /* 0x004fc80000201000 */
[----:B------:R-:W-:-:S07]  /*3700*/  F2FP.F16.F32.PACK_AB R0, RZ, R0 ;  /* 0x00000000ff00723e */ /* 0x000fce00000000ff */
.L_x_2090:
[----:B01----:R-:W0:Y:S01]  /*3710*/  LDC.U8 R3, c[0x0][0x491] ;  /* 0x00012440ff037b82 */ /* 0x003e220000000000 */
[----:B-----5:R-:W-:Y:S02]  /*3720*/  HADD2.F32 R19, -RZ, R19.H0_H0 ;  /* 0x20000013ff137230 */ /* 0x020fe40000004100 */
[----:B------:R-:W-:-:S05]  /*3730*/  HADD2.F32 R0, -RZ, R0.H0_H0 ;  /* 0x20000000ff007230 */ /* 0x000fca0000004100 */
[----:B------:R-:W-:-:S04]  /*3740*/  FMNMX.FTZ R0, R19, R0, PT ;  /* 0x0000000013007209 */ /* 0x000fc80003810000 */
[----:B------:R-:W-:Y:S02]  /*3750*/  F2FP.F16.F32.PACK_AB R0, RZ, R0 ;  /* 0x00000000ff00723e */ /* 0x000fe400000000ff */
        /* <DEDUP_REMOVED lines=15> */
.L_x_2121:
[----:B------:R-:W-:-:S06]  /*3850*/  HADD2.F32 R3, -RZ, R0.H0_H0 ;  /* 0x20000000ff037230 */ /* 0x000fcc0000004100 */
[----:B------:R-:W0:Y:S02]  /*3860*/  F2I.S64.TRUNC R2, R3 ;  /* 0x0000000300027311 */ /* 0x000e24000020d900 */
[----:B0-----:R1:W-:Y:S01]  /*3870*/  STG.E.U8 desc[UR36][R16.64], R2 ;  /* 0x0000000210007986 */ /* 0x0013e2000c101124 */
[----:B------:R-:W-:Y:S05]  /*3880*/  BRA `(.L_x_2123) ;  /* 0x0000000c00847947 */ /* 0x000fea0003800000 */
.L_x_2120:
        /* <DEDUP_REMOVED lines=10> */
.L_x_2125:
[----:B------:R-:W-:-:S04]  /*3930*/  HADD2.F32 R0, -RZ, R0.H0_H0 ;  /* 0x20000000ff007230 */ /* 0x000fc80000004100 */
[----:B------:R-:W0:Y:S02]  /*3940*/  F2I.FTZ.TRUNC.NTZ R3, R0 ;  /* 0x0000000000037305 */ /* 0x000e24000021f100 */
[----:B0-----:R3:W-:Y:S01]  /*3950*/  STG.E desc[UR36][R16.64], R3 ;  /* 0x0000000310007986 */ /* 0x0017e2000c101924 */
[----:B------:R-:W-:Y:S05]  /*3960*/  BRA `(.L_x_2123) ;  /* 0x0000000c004c7947 */ /* 0x000fea0003800000 */
.L_x_2124:
[----:B------:R-:W-:-:S04]  /*3970*/  HADD2.F32 R0, -RZ, R0.H0_H0 ;  /* 0x20000000ff007230 */ /* 0x000fc80000004100 */
[----:B------:R-:W0:Y:S02]  /*3980*/  F2I.FTZ.TRUNC.NTZ R3, R0 ;  /* 0x0000000000037305 */ /* 0x000e24000021f100 */
[----:B0-----:R2:W-:Y:S01]  /*3990*/  STG.E.U16 desc[UR36][R16.64], R3 ;  /* 0x0000000310007986 */ /* 0x0015e2000c101524 */
[----:B------:R-:W-:Y:S05]  /*39a0*/  BRA `(.L_x_2123) ;  /* 0x0000000c003c7947 */ /* 0x000fea0003800000 */
.L_x_2119:
        /* <DEDUP_REMOVED lines=9> */
.L_x_2127:
[----:B------:R0:W-:Y:S01]  /*3a40*/  STG.E.U16 desc[UR36][R16.64], R0 ;  /* 0x0000000010007986 */ /* 0x0001e2000c101524 */
[----:B------:R-:W-:Y:S05]  /*3a50*/  BRA `(.L_x_2123) ;  /* 0x0000000c00107947 */ /* 0x000fea0003800000 */
.L_x_2126:
        /* <DEDUP_REMOVED lines=10> */
.L_x_2129:
[----:B------:R-:W-:-:S05]  /*3b00*/  HADD2.F32 R0, -RZ, R0.H0_H0 ;  /* 0x20000000ff007230 */ /* 0x000fca0000004100 */
[----:B------:R-:W-:-:S04]  /*3b10*/  F2FP.F16.F32.PACK_AB R0, RZ, R0 ;  /* 0x00000000ff00723e */ /* 0x000fc800000000ff */
[----:B------:R-:W-:-:S05]  /*3b20*/  PRMT R0, R0, 0x5410, RZ ;  /* 0x0000541000007816 */ /* 0x000fca00000000ff */
[----:B------:R0:W-:Y:S01]  /*3b30*/  STG.E desc[UR36][R16.64], R0 ;  /* 0x0000000010007986 */ /* 0x0001e2000c101924 */
[----:B------:R-:W-:Y:S05]  /*3b40*/  BRA `(.L_x_2123) ;  /* 0x0000000800d47947 */ /* 0x000fea0003800000 */
.L_x_2128:
[----:B------:R-:W-:-:S05]  /*3b50*/  HADD2.F32 R2, -RZ, R0.H0_H0 ;  /* 0x20000000ff027230 */ /* 0x000fca0000004100 */
[----:B------:R-:W-:-:S06]  /*3b60*/  FMUL.FTZ R2, R2, 1 ;  /* 0x3f80000002027820 */ /* 0x000fcc0000410000 */
[----:B------:R-:W0:Y:S02]  /*3b70*/  F2F.F64.F32 R2, R2 ;  /* 0x0000000200027310 */ /* 0x000e240000201800 */
[----:B0-----:R0:W-:Y:S01]  /*3b80*/  STG.E.64 desc[UR36][R16.64], R2 ;  /* 0x0000000210007986 */ /* 0x0011e2000c101b24 */
[----:B------:R-:W-:Y:S05]  /*3b90*/  BRA `(.L_x_2123) ;  /* 0x0000000800c07947 */ /* 0x000fea0003800000 */
.L_x_2118:
        /* <DEDUP_REMOVED lines=13> */
.L_x_2132:
[----:B------:R-:W-:Y:S01]  /*3c70*/  HADD2.F32 R0, -RZ, R0.H0_H0 ;  /* 0x20000000ff007230 */ /* 0x000fe20000004100 */
[----:B------:R-:W-:-:S04]  /*3c80*/  CS2R R6, SRZ ;  /* 0x0000000000067805 */ /* 0x000fc8000001ff00 */
[----:B------:R-:W-:-:S04]  /*3c90*/  FMUL.FTZ R0, R0, 1 ;  /* 0x3f80000000007820 */ /* 0x000fc80000410000 */
[----:B------:R-:W0:Y:S02]  /*3ca0*/  F2F.F64.F32 R4, R0 ;  /* 0x0000000000047310 */ /* 0x000e240000201800 */
[----:B0-----:R0:W-:Y:S01]  /*3cb0*/  STG.E.128 desc[UR36][R16.64], R4 ;  /* 0x0000000410007986 */ /* 0x0011e2000c101d24 */
[----:B------:R-:W-:Y:S05]  /*3cc0*/  BRA `(.L_x_2123) ;  /* 0x0000000800747947 */ /* 0x000fea0003800000 */
.L_x_2131:
        /* <DEDUP_REMOVED lines=21> */
.L_x_2136:
[----:B------:R-:W-:Y:S05]  /*3e20*/  BSYNC B0 ;  /* 0x0000000000007941 */ /* 0x000fea0003800000 */
.L_x_2135:
[----:B------:R-:W-:-:S05]  /*3e30*/  LOP3.LUT R3, R0, R3, RZ, 0xfc, !PT ;  /* 0x0000000300037212 */ /* 0x000fca00078efcff */
[----:B------:R0:W-:Y:S01]  /*3e40*/  STG.E.U8 desc[UR36][R16.64], R3 ;  /* 0x0000000310007986 */ /* 0x0001e2000c101124 */
[----:B------:R-:W-:Y:S05]  /*3e50*/  BRA `(.L_x_2123) ;  /* 0x0000000800107947 */ /* 0x000fea0003800000 */
.L_x_2134:
        /* <DEDUP_REMOVED lines=13> */
.L_x_2138:
[----:B------:R-:W-:Y:S01]  /*3f30*/  IMAD.MOV.U32 R0, RZ, RZ, 0x7f ;  /* 0x0000007fff007424 */ /* 0x000fe200078e00ff */
[----:B------:R-:W-:-:S04]  /*3f40*/  ISETP.GT.U32.AND P0, PT, R2, 0x7f800000, PT ;  /* 0x7f8000000200780c */ /* 0x000fc80003f04070 */
[----:B------:R-:W-:-:S09]  /*3f50*/  SEL R0, R0, 0x7c, P0 ;  /* 0x0000007c00007807 */ /* 0x000fd20000000000 */
.L_x_2139:
[----:B------:R-:W-:Y:S05]  /*3f60*/  BSYNC B0 ;  /* 0x0000000000007941 */ /* 0x000fea0003800000 */
.L_x_2137:
[----:B------:R-:W-:-:S04]  /*3f70*/  LOP3.LUT R2, R3, 0x80000000, RZ, 0xc0, !PT ;  /* 0x8000000003027812 */ /* 0x000fc800078ec0ff */
[----:B------:R-:W-:-:S04]  /*3f80*/  SHF.R.U32.HI R3, RZ, 0x18, R2 ;  /* 0x00000018ff037819 */ /* 0x000fc80000011602 */
[----:B------:R-:W-:-:S05]  /*3f90*/  LOP3.LUT R3, R0, R3, RZ, 0xfc, !PT ;  /* 0x0000000300037212 */ /* 0x000fca00078efcff */
[----:B------:R0:W-:Y:S01]  /*3fa0*/  STG.E.U8 desc[UR36][R16.64], R3 ;  /* 0x0000000310007986 */ /* 0x0001e2000c101124 */
[----:B------:R-:W-:Y:S05]  /*3fb0*/  BRA `(.L_x_2123) ;  /* 0x0000000400b87947 */ /* 0x000fea0003800000 */
.L_x_2133:
[----:B------:R-:W-:-:S05]  /*3fc0*/  HADD2.F32 R0, -RZ, R0.H0_H0 ;  /* 0x20000000ff007230 */ /* 0x000fca0000004100 */
[----:B------:R-:W-:-:S05]  /*3fd0*/  F2FP.BF16.F32.PACK_AB R0, RZ, R0 ;  /* 0x00000000ff00723e */ /* 0x000fca00000010ff */
[----:B------:R0:W-:Y:S01]  /*3fe0*/  STG.E.U16 desc[UR36][R16.64], R0 ;  /* 0x0000000010007986 */ /* 0x0001e2000c101524 */
[----:B------:R-:W-:Y:S05]  /*3ff0*/  BRA `(.L_x_2123) ;  /* 0x0000000400a87947 */ /* 0x000fea0003800000 */
.L_x_2130:
        /* <DEDUP_REMOVED lines=12> */
.L_x_2142:
        /* <DEDUP_REMOVED lines=17> */
.L_x_2145:
[----:B------:R-:W-:-:S04]  /*41d0*/  LOP3.LUT R2, R3, 0x80000000, RZ, 0xc0, !PT ;  /* 0x8000000003027812 */ /* 0x000fc800078ec0ff */
[----:B------:R-:W-:-:S04]  /*41e0*/  SHF.R.U32.HI R3, RZ, 0x18, R2 ;  /* 0x00000018ff037819 */ /* 0x000fc80000011602 */
[----:B------:R-:W-:-:S04]  /*41f0*/  LOP3.LUT R0, R0, R3, RZ, 0xfc, !PT ;  /* 0x0000000300007212 */ /* 0x000fc800078efcff */
[----:B------:R-:W-:-:S07]  /*4200*/  PRMT R8, R0, 0x7610, R8 ;  /* 0x0000761000087816 */ /* 0x000fce0000000008 */
.L_x_2144:
[----:B------:R-:W-:Y:S05]  /*4210*/  BSYNC B0 ;  /* 0x0000000000007941 */ /* 0x000fea0003800000 */
.L_x_2143:
[----:B------:R0:W-:Y:S01]  /*4220*/  STG.E.U8 desc[UR36][R16.64], R8 ;  /* 0x0000000810007986 */ /* 0x0001e2000c101124 */
[----:B------:R-:W-:Y:S05]  /*4230*/  BRA `(.L_x_2123) ;  /* 0x0000000400187947 */ /* 0x000fea0003800000 */
.L_x_2141:
        /* <DEDUP_REMOVED lines=17> */
.L_x_2148:
[----:B------:R-:W-:-:S04]  /*4350*/  LOP3.LUT R2, R3, 0x80000000, RZ, 0xc0, !PT ;  /* 0x8000000003027812 */ /* 0x000fc800078ec0ff */
[----:B------:R-:W-:-:S04]  /*4360*/  SHF.R.U32.HI R3, RZ, 0x18, R2 ;  /* 0x00000018ff037819 */ /* 0x000fc80000011602 */
[----:B------:R-:W-:-:S04]  /*4370*/  LOP3.LUT R0, R0, R3, RZ, 0xfc, !PT ;  /* 0x0000000300007212 */ /* 0x000fc800078efcff */
[----:B------:R-:W-:-:S07]  /*4380*/  PRMT R8, R0, 0x7610, R8 ;  /* 0x0000761000087816 */ /* 0x000fce0000000008 */
.L_x_2147:
[----:B------:R-:W-:Y:S05]  /*4390*/  BSYNC B0 ;  /* 0x0000000000007941 */ /* 0x000fea0003800000 */
.L_x_2146:
[----:B------:R0:W-:Y:S01]  /*43a0*/  STG.E.U8 desc[UR36][R16.64], R8 ;  /* 0x0000000810007986 */ /* 0x0001e2000c101124 */
[----:B------:R-:W-:Y:S05]  /*43b0*/  BRA `(.L_x_2123) ;  /* 0x0000000000b87947 */ /* 0x000fea0003800000 */
.L_x_2140:
        /* <DEDUP_REMOVED lines=22> */
.L_x_2122:
        /* <DEDUP_REMOVED lines=16> */
.L_x_2151:
[----:B------:R-:W-:Y:S05]  /*4620*/  BRA `(.L_x_2123) ;  /* 0x00000000001c7947 */ /* 0x000fea0003800000 */
.L_x_2150:
[----:B------:R-:W-:-:S06]  /*4630*/  HADD2.F32 R2, -RZ, R0.H0_H0 ;  /* 0x20000000ff027230 */ /* 0x000fcc0000004100 */
[----:B------:R-:W0:Y:S02]  /*4640*/  F2I.U64.TRUNC R2, R2 ;  /* 0x0000000200027311 */ /* 0x000e24000020d800 */
[----:B0-----:R0:W-:Y:S01]  /*4650*/  STG.E.64 desc[UR36][R16.64], R2 ;  /* 0x0000000210007986 */ /* 0x0011e2000c101b24 */
[----:B------:R-:W-:Y:S05]  /*4660*/  BRA `(.L_x_2123) ;  /* 0x00000000000c7947 */ /* 0x000fea0003800000 */
.L_x_2149:
[----:B------:R-:W-:-:S04]  /*4670*/  HADD2.F32 R0, -RZ, R0.H0_H0 ;  /* 0x20000000ff007230 */ /* 0x000fc80000004100 */
[----:B------:R-:W0:Y:S02]  /*4680*/  F2I.FTZ.U32.TRUNC.NTZ R3, R0 ;  /* 0x0000000000037305 */ /* 0x000e24000021f000 */
[----:B0-----:R0:W-:Y:S02]  /*4690*/  STG.E desc[UR36][R16.64], R3 ;  /* 0x0000000310007986 */ /* 0x0011e4000c101924 */
.L_x_2123:
[----:B------:R-:W-:-:S04]  /*46a0*/  IMAD R18, R18, 0x200, R23 ;  /* 0x0000020012127824 */ /* 0x000fc800078e0217 */
[----:B------:R-:W-:-:S07]  /*46b0*/  VIADD R19, R18, 0x80 ;  /* 0x0000008012137836 */ /* 0x000fce0000000000 */
.L_x_2050:
[----:B------:R-:W-:Y:S05]  /*46c0*/  BSYNC B6 ;  /* 0x0000000000067941 */ /* 0x000fea0003800000 */
.L_x_2049:
        /* <DEDUP_REMOVED lines=358> */
.L_x_2154:
        /* <DEDUP_REMOVED lines=23> */
.L_x_2158:
[----:B------:R-:W2:Y:S02]  /*5ea0*/  LDG.E.U8 R2, desc[UR36][R2.64] ;  /* 0x0000002402027981 */ /* 0x000ea4000c1e1100 */
[----:B--2---:R-:W-:-:S04]  /*5eb0*/  I2FP.F32.U32 R0, R2 ;  /* 0x0000000200007245 */ /* 0x004fc80000201000 */
[----:B------:R-:W-:-:S04]  /*5ec0*/  F2FP.F16.F32.PACK_AB R0, RZ, R0 ;  /* 0x00000000ff00723e */ /* 0x000fc800000000ff */
[----:B------:R-:W-:Y:S01]  /*5ed0*/  PRMT R22, R0, 0x7610, R22 ;  /* 0x0000761000167816 */ /* 0x000fe20000000016 */
[----:B------:R-:W-:Y:S06]  /*5ee0*/  BRA `(.L_x_2160) ;  /* 0x0000000c00bc7947 */ /* 0x000fec0003800000 */
.L_x_2157:
        /* <DEDUP_REMOVED lines=11> */
.L_x_2162:
[----:B------:R-:W2:Y:S02]  /*5fa0*/  LDG.E R2, desc[UR36][R2.64] ;  /* 0x0000002402027981 */ /* 0x000ea4000c1e1900 */
[----:B--2---:R-:W-:-:S04]  /*5fb0*/  I2FP.F32.S32 R0, R2 ;  /* 0x0000000200007245 */ /* 0x004fc80000201400 */
[----:B------:R-:W-:-:S04]  /*5fc0*/  F2FP.F16.F32.PACK_AB R0, RZ, R0 ;  /* 0x00000000ff00723e */ /* 0x000fc800000000ff */
[----:B------:R-:W-:Y:S01]  /*5fd0*/  PRMT R22, R0, 0x7610, R22 ;  /* 0x0000761000167816 */ /* 0x000fe20000000016 */
[----:B------:R-:W-:Y:S06]  /*5fe0*/  BRA `(.L_x_2160) ;  /* 0x0000000c007c7947 */ /* 0x000fec0003800000 */
.L_x_2161:
[----:B------:R-:W2:Y:S02]  /*5ff0*/  LDG.E.U16 R2, desc[UR36][R2.64] ;  /* 0x0000002402027981 */ /* 0x000ea4000c1e1500 */
[----:B--2---:R-:W0:Y:S02]  /*6000*/  I2F.S16 R0, R2 ;  /* 0x0000000200007306 */ /* 0x004e240000101400 */
[----:B0-----:R-:W-:-:S04]  /*6010*/  F2FP.F16.F32.PACK_AB R0, RZ, R0 ;  /* 0x00000000ff00723e */ /* 0x001fc800000000ff */
[----:B------:R-:W-:Y:S01]  /*6020*/  PRMT R22, R0, 0x7610, R22 ;  /* 0x0000761000167816 */ /* 0x000fe20000000016 */
[----:B------:R-:W-:Y:S06]  /*6030*/  BRA `(.L_x_2160) ;  /* 0x0000000c00687947 */ /* 0x000fec0003800000 */
.L_x_2156:
        /* <DEDUP_REMOVED lines=9> */
.L_x_2164:
[----:B------:R1:W5:Y:S01]  /*60d0*/  LDG.E.U16 R22, desc[UR36][R2.64] ;  /* 0x0000002402167981 */ /* 0x000362000c1e1500 */
[----:B------:R-:W-:Y:S05]  /*60e0*/  BRA `(.L_x_2160) ;  /* 0x0000000c003c7947 */ /* 0x000fea0003800000 */
.L_x_2163:
        /* <DEDUP_REMOVED lines=9> */
.L_x_2166:
[----:B------:R0:W5:Y:S01]  /*6180*/  LDG.E.U16 R22, desc[UR36][R2.64] ;  /* 0x0000002402167981 */ /* 0x000162000c1e1500 */
[----:B------:R-:W-:Y:S05]  /*6190*/  BRA `(.L_x_2160) ;  /* 0x0000000c00107947 */ /* 0x000fea0003800000 */
.L_x_2165:
        /* <DEDUP_REMOVED lines=9> */
.L_x_2155:
        /* <DEDUP_REMOVED lines=14> */
.L_x_2169:
        /* <DEDUP_REMOVED lines=9> */
.L_x_2168:
        /* <DEDUP_REMOVED lines=28> */
.L_x_2171:
        /* <DEDUP_REMOVED lines=15> */
.L_x_2170:
[----:B------:R-:W2:Y:S02]  /*6650*/  LDG.E.U16 R0, desc[UR36][R2.64] ;  /* 0x0000002402007981 */ /* 0x000ea4000c1e1500 */
[----:B--2---:R-:W-:-:S05]  /*6660*/  IMAD.U32 R0, R0, 0x10000, RZ ;  /* 0x0001000000007824 */ /* 0x004fca00078e00ff */
[----:B------:R-:W-:-:S04]  /*6670*/  F2FP.F16.F32.PACK_AB R0, RZ, R0 ;  /* 0x00000000ff00723e */ /* 0x000fc800000000ff */
[----:B------:R-:W-:Y:S01]  /*6680*/  PRMT R22, R0, 0x7610, R22 ;  /* 0x0000761000167816 */ /* 0x000fe20000000016 */
[----:B------:R-:W-:Y:S06]  /*6690*/  BRA `(.L_x_2160) ;  /* 0x0000000400d07947 */ /* 0x000fec0003800000 */
.L_x_2167:
        /* <DEDUP_REMOVED lines=13> */
.L_x_2174:
        /* <DEDUP_REMOVED lines=21> */
.L_x_2178:
[----:B------:R-:W-:Y:S05]  /*68c0*/  BSYNC B1 ;  /* 0x0000000000017941 */ /* 0x000fea0003800000 */
.L_x_2177:
[----:B------:R-:W-:Y:S01]  /*68d0*/  LEA R3, R0, 0x3b800000, 0x17 ;  /* 0x3b80000000037811 */ /* 0x000fe200078eb8ff */
[----:B------:R-:W-:-:S05]  /*68e0*/  IMAD.SHL.U32 R0, R2, 0x100000, RZ ;  /* 0x0010000002007824 */ /* 0x000fca00078e00ff */
[----:B------:R-:W-:-:S07]  /*68f0*/  LOP3.LUT R0, R3, R0, R4, 0xfe, !PT ;  /* 0x0000000003007212 */ /* 0x000fce00078efe04 */
.L_x_2176:
[----:B------:R-:W-:Y:S05]  /*6900*/  BSYNC B0 ;  /* 0x0000000000007941 */ /* 0x000fea0003800000 */
.L_x_2175:
[----:B------:R-:W-:-:S04]  /*6910*/  F2FP.F16.F32.PACK_AB R0, RZ, R0 ;  /* 0x00000000ff00723e */ /* 0x000fc800000000ff */
[----:B------:R-:W-:Y:S01]  /*6920*/  PRMT R22, R0, 0x7610, R22 ;  /* 0x0000761000167816 */ /* 0x000fe20000000016 */
[----:B------:R-:W-:Y:S06]  /*6930*/  BRA `(.L_x_2160) ;  /* 0x0000000400287947 */ /* 0x000fec0003800000 */
.L_x_2173:
        /* <DEDUP_REMOVED lines=21> */
.L_x_2182:
[----:B------:R-:W-:Y:S05]  /*6a90*/  BSYNC B1 ;  /* 0x0000000000017941 */ /* 0x000fea0003800000 */
.L_x_2181:
[----:B------:R-:W-:Y:S01]  /*6aa0*/  LEA R3, R0, 0x37800000, 0x17 ;  /* 0x3780000000037811 */ /* 0x000fe200078eb8ff */
[----:B------:R-:W-:-:S05]  /*6ab0*/  IMAD.SHL.U32 R0, R2, 0x200000, RZ ;  /* 0x0020000002007824 */ /* 0x000fca00078e00ff */
[----:B------:R-:W-:-:S07]  /*6ac0*/  LOP3.LUT R0, R3, R0, R4, 0xfe, !PT ;  /* 0x0000000003007212 */ /* 0x000fce00078efe04 */
.L_x_2180:
[----:B------:R-:W-:Y:S05]  /*6ad0*/  BSYNC B0 ;  /* 0x0000000000007941 */ /* 0x000fea0003800000 */
.L_x_2179:
[----:B------:R-:W-:-:S04]  /*6ae0*/  F2FP.F16.F32.PACK_AB R0, RZ, R0 ;  /* 0x00000000ff00723e */ /* 0x000fc800000000ff */
[----:B------:R-:W-:Y:S01]  /*6af0*/  PRMT R22, R0, 0x7610, R22 ;  /* 0x0000761000167816 */ /* 0x000fe20000000016 */
[----:B------:R-:W-:Y:S06]  /*6b00*/  BRA `(.L_x_2160) ;  /* 0x0000000000b47947 */ /* 0x000fec0003800000 */
.L_x_2172:
        /* <DEDUP_REMOVED lines=14> */
.L_x_2186:
[----:B------:R-:W-:Y:S05]  /*6bf0*/  BSYNC B0 ;  /* 0x0000000000007941 */ /* 0x000fea0003800000 */
.L_x_2185:
[----:B------:R-:W-:-:S04]  /*6c00*/  F2FP.F16.F32.PACK_AB R0, RZ, R0 ;  /* 0x00000000ff00723e */ /* 0x000fc800000000ff */
[----:B------:R-:W-:Y:S01]  /*6c10*/  PRMT R22, R0, 0x7610, R22 ;  /* 0x0000761000167816 */ /* 0x000fe20000000016 */
[----:B------:R-:W-:Y:S06]  /*6c20*/  BRA `(.L_x_2160) ;  /* 0x00000000006c7947 */ /* 0x000fec0003800000 */
.L_x_2159:
        /* <DEDUP_REMOVED lines=16> */
.L_x_2187:
[----:B------:R-:W-:Y:S01]  /*6d30*/  PRMT R22, RZ, 0x7610, R22 ;  /* 0x00007610ff167816 */ /* 0x000fe20000000016 */
[----:B------:R-:W-:Y:S06]  /*6d40*/  BRA `(.L_x_2160) ;  /* 0x0000000000247947 */ /* 0x000fec0003800000 */
.L_x_2184:
[----:B------:R-:W2:Y:S02]  /*6d50*/  LDG.E.64 R2, desc[UR36][R2.64] ;  /* 0x0000002402027981 */ /* 0x000ea4000c1e1b00 */
[----:B--2---:R-:W0:Y:S02]  /*6d60*/  I2F.U64 R0, R2 ;  /* 0x0000000200007312 */ /* 0x004e240000301000 */
[----:B0-----:R-:W-:-:S04]  /*6d70*/  F2FP.F16.F32.PACK_AB R0, RZ, R0 ;  /* 0x00000000ff00723e */ /* 0x001fc800000000ff */
[----:B------:R-:W-:Y:S01]  /*6d80*/  PRMT R22, R0, 0x7610, R22 ;  /* 0x0000761000167816 */ /* 0x000fe20000000016 */
[----:B------:R-:W-:Y:S06]  /*6d90*/  BRA `(.L_x_2160) ;  /* 0x0000000000107947 */ /* 0x000fec0003800000 */
.L_x_2183:
[----:B------:R-:W2:Y:S02]  /*6da0*/  LDG.E R2, desc[UR36][R2.64] ;  /* 0x0000002402027981 */ /* 0x000ea4000c1e1900 */
[----:B--2---:R-:W-:-:S04]  /*6db0*/  I2FP.F32.U32 R0, R2 ;  /* 0x0000000200007245 */ /* 0x004fc80000201000 */
[----:B------:R-:W-:-:S04]  /*6dc0*/  F2FP.F16.F32.PACK_AB R0, RZ, R0 ;  /* 0x00000000ff00723e */ /* 0x000fc800000000ff */
[----:B------:R-:W-:-:S07]  /*6dd0*/  PRMT R22, R0, 0x7610, R22 ;  /* 0x0000761000167816 */ /* 0x000fce0000000016 */
.L_x_2160:
        /* <DEDUP_REMOVED lines=19> */
.L_x_2191:
[----:B------:R-:W2:Y:S02]  /*6f10*/  LDG.E.U8 R2, desc[UR36][R2.64] ;  /* 0x0000002402027981 */ /* 0x000ea4000c1e1100 */
[----:B--2---:R-:W-:-:S04]  /*6f20*/  I2FP.F32.U32 R0, R2 ;  /* 0x0000000200007245 */ /* 0x004fc80000201000 */
[----:B------:R-:W-:Y:S01]  /*6f30*/  F2FP.F16.F32.PACK_AB R0, RZ, R0 ;  /* 0x00000000ff00723e */ /* 0x000fe200000000ff */
[----:B------:R-:W-:Y:S06]  /*6f40*/  BRA `(.L_x_2193) ;  /* 0x0000000c00887947 */ /* 0x000fec0003800000 */
.L_x_2190:
        /* <DEDUP_REMOVED lines=10> */
.L_x_2195:
[----:B------:R-:W2:Y:S02]  /*6ff0*/  LDG.E R2, desc[UR36][R2.64] ;  /* 0x0000002402027981 */ /* 0x000ea4000c1e1900 */
[----:B--2---:R-:W-:-:S04]  /*7000*/  I2FP.F32.S32 R0, R2 ;  /* 0x0000000200007245 */ /* 0x004fc80000201400 */
[----:B------:R-:W-:Y:S01]  /*7010*/  F2FP.F16.F32.PACK_AB R0, RZ, R0 ;  /* 0x00000000ff00723e */ /* 0x000fe200000000ff */
[----:B------:R-:W-:Y:S06]  /*7020*/  BRA `(.L_x_2193) ;  /* 0x0000000c00507947 */ /* 0x000fec0003800000 */
.L_x_2194:
[----:B------:R-:W2:Y:S02]  /*7030*/  LDG.E.U16 R2, desc[UR36][R2.64] ;  /* 0x0000002402027981 */ /* 0x000ea4000c1e1500 */
[----:B--2---:R-:W0:Y:S02]  /*7040*/  I2F.S16 R0, R2 ;  /* 0x0000000200007306 */ /* 0x004e240000101400 */
[----:B0-----:R-:W-:Y:S01]  /*7050*/  F2FP.F16.F32.PACK_AB R0, RZ, R0 ;  /* 0x00000000ff00723e */ /* 0x001fe200000000ff */
[----:B------:R-:W-:Y:S06]  /*7060*/  BRA `(.L_x_2193) ;  /* 0x0000000c00407947 */ /* 0x000fec0003800000 */
.L_x_2189:
        /* <DEDUP_REMOVED lines=9> */
.L_x_2197:
[----:B------:R1:W5:Y:S01]  /*7100*/  LDG.E.U16 R0, desc[UR36][R2.64] ;  /* 0x0000002402007981 */ /* 0x000362000c1e1500 */
[----:B------:R-:W-:Y:S05]  /*7110*/  BRA `(.L_x_2193) ;  /* 0x0000000c00147947 */ /* 0x000fea0003800000 */
.L_x_2196:
        /* <DEDUP_REMOVED lines=9> */
.L_x_2199:
[----:B------:R0:W5:Y:S01]  /*71b0*/  LDG.E.U16 R0, desc[UR36][R2.64] ;  /* 0x0000002402007981 */ /* 0x000162000c1e1500 */
[----:B------:R-:W-:Y:S05]  /*71c0*/  BRA `(.L_x_2193) ;  /* 0x0000000800e87947 */ /* 0x000fea0003800000 */
.L_x_2198:
        /* <DEDUP_REMOVED lines=8> */
.L_x_2188:
        /* <DEDUP_REMOVED lines=13> */
.L_x_2202:
        /* <DEDUP_REMOVED lines=8> */
.L_x_2201:
        /* <DEDUP_REMOVED lines=28> */
.L_x_2204:
        /* <DEDUP_REMOVED lines=15> */
.L_x_2203:
[----:B------:R-:W2:Y:S02]  /*7650*/  LDG.E.U16 R0, desc[UR36][R2.64] ;  /* 0x0000002402007981 */ /* 0x000ea4000c1e1500 */
[----:B--2---:R-:W-:-:S05]  /*7660*/  IMAD.U32 R0, R0, 0x10000, RZ ;  /* 0x0001000000007824 */ /* 0x004fca00078e00ff */
[----:B------:R-:W-:Y:S01]  /*7670*/  F2FP.F16.F32.PACK_AB R0, RZ, R0 ;  /* 0x00000000ff00723e */ /* 0x000fe200000000ff */
[----:B------:R-:W-:Y:S06]  /*7680*/  BRA `(.L_x_2193) ;  /* 0x0000000400b87947 */ /* 0x000fec0003800000 */
.L_x_2200:
        /* <DEDUP_REMOVED lines=12> */
.L_x_2207:
        /* <DEDUP_REMOVED lines=21> */
.L_x_2211:
[----:B------:R-:W-:Y:S05]  /*78a0*/  BSYNC B1 ;  /* 0x0000000000017941 */ /* 0x000fea0003800000 */
.L_x_2210:
[----:B------:R-:W-:Y:S01]  /*78b0*/  LEA R3, R0, 0x3b800000, 0x17 ;  /* 0x3b80000000037811 */ /* 0x000fe200078eb8ff */
[----:B------:R-:W-:-:S05]  /*78c0*/  IMAD.SHL.U32 R0, R2, 0x100000, RZ ;  /* 0x0010000002007824 */ /* 0x000fca00078e00ff */
[----:B------:R-:W-:-:S07]  /*78d0*/  LOP3.LUT R0, R3, R0, R4, 0xfe, !PT ;  /* 0x0000000003007212 */ /* 0x000fce00078efe04 */
.L_x_2209:
[----:B------:R-:W-:Y:S05]  /*78e0*/  BSYNC B0 ;  /* 0x0000000000007941 */ /* 0x000fea0003800000 */
.L_x_2208:
[----:B------:R-:W-:Y:S01]  /*78f0*/  F2FP.F16.F32.PACK_AB R0, RZ, R0 ;  /* 0x00000000ff00723e */ /* 0x000fe200000000ff */
[----:B------:R-:W-:Y:S06]  /*7900*/  BRA `(.L_x_2193) ;  /* 0x0000000400187947 */ /* 0x000fec0003800000 */
.L_x_2206:
        /* <DEDUP_REMOVED lines=21> */
.L_x_2215:
[----:B------:R-:W-:Y:S05]  /*7a60*/  BSYNC B1 ;  /* 0x0000000000017941 */ /* 0x000fea0003800000 */
.L_x_2214:
[----:B------:R-:W-:Y:S01]  /*7a70*/  LEA R3, R0, 0x37800000, 0x17 ;  /* 0x3780000000037811 */ /* 0x000fe200078eb8ff */
[----:B------:R-:W-:-:S05]  /*7a80*/  IMAD.SHL.U32 R0, R2, 0x200000, RZ ;  /* 0x0020000002007824 */ /* 0x000fca00078e00ff */
[----:B------:R-:W-:-:S07]  /*7a90*/  LOP3.LUT R0, R3, R0, R4, 0xfe, !PT ;  /* 0x0000000003007212 */ /* 0x000fce00078efe04 */
.L_x_2213:
[----:B------:R-:W-:Y:S05]  /*7aa0*/  BSYNC B0 ;  /* 0x0000000000007941 */ /* 0x000fea0003800000 */
.L_x_2212:
[----:B------:R-:W-:Y:S01]  /*7ab0*/  F2FP.F16.F32.PACK_AB R0, RZ, R0 ;  /* 0x00000000ff00723e */ /* 0x000fe200000000ff */
[----:B------:R-:W-:Y:S06]  /*7ac0*/  BRA `(.L_x_2193) ;  /* 0x0000000000a87947 */ /* 0x000fec0003800000 */
.L_x_2205:
        /* <DEDUP_REMOVED lines=14> */
.L_x_2219:
[----:B------:R-:W-:Y:S05]  /*7bb0*/  BSYNC B0 ;  /* 0x0000000000007941 */ /* 0x000fea0003800000 */
.L_x_2218:
[----:B------:R-:W-:Y:S01]  /*7bc0*/  F2FP.F16.F32.PACK_AB R0, RZ, R0 ;  /* 0x00000000ff00723e */ /* 0x000fe200000000ff */
[----:B------:R-:W-:Y:S06]  /*7bd0*/  BRA `(.L_x_2193) ;  /* 0x0000000000647947 */ /* 0x000fec0003800000 */
.L_x_2192:
        /* <DEDUP_REMOVED lines=16> */
.L_x_2220:
[----:B------:R-:W-:Y:S01]  /*7ce0*/  PRMT R0, RZ, 0x7610, R0 ;  /* 0x00007610ff007816 */ /* 0x000fe20000000000 */
[----:B------:R-:W-:Y:S06]  /*7cf0*/  BRA `(.L_x_2193) ;  /* 0x00000000001c7947 */ /* 0x000fec0003800000 */
.L_x_2217:
[----:B------:R-:W2:Y:S02]  /*7d00*/  LDG.E.64 R2, desc[UR36][R2.64] ;  /* 0x0000002402027981 */ /* 0x000ea4000c1e1b00 */
[----:B--2---:R-:W0:Y:S02]  /*7d10*/  I2F.U64 R0, R2 ;  /* 0x0000000200007312 */ /* 0x004e240000301000 */
[----:B0-----:R-:W-:Y:S01]  /*7d20*/  F2FP.F16.F32.PACK_AB R0, RZ, R0 ;  /* 0x00000000ff00723e */ /* 0x001fe200000000ff */
[----:B------:R-:W-:Y:S06]  /*7d30*/  BRA `(.L_x_2193) ;  /* 0x00000000000c7947 */ /* 0x000fec0003800000 */
.L_x_2216:
[----:B------:R-:W2:Y:S02]  /*7d40*/  LDG.E R2, desc[UR36][R2.64] ;  /* 0x0000002402027981 */ /* 0x000ea4000c1e1900 */
[----:B--2---:R-:W-:-:S04]  /*7d50*/  I2FP.F32.U32 R0, R2 ;  /* 0x0000000200007245 */ /* 0x004fc80000201000 */
[----:B------:R-:W-:-:S07]  /*7d60*/  F2FP.F16.F32.PACK_AB R0, RZ, R0 ;  /* 0x00000000ff00723e */ /* 0x000fce00000000ff */
.L_x_2193:
[----:B------:R-:W2:Y:S01]  /*7d70*/  LDC.U8 R4, c[0x0][0x491] ;  /* 0x00012440ff047b82 */ /* 0x000ea20000000000 */
[----:B-----5:R-:W-:Y:S02]  /*7d80*/  HADD2.F32 R22, -RZ, R22.H0_H0 ;  /* 0x20000016ff167230 */ /* 0x020fe40000004100 */
[----:B01----:R-:W-:-:S05]  /*7d90*/  HADD2.F32 R3, -RZ, R0.H0_H0 ;  /* 0x20000000ff037230 */ /* 0x003fca0000004100 */
[----:B------:R-:W-:-:S04]  /*7da0*/  FMNMX.FTZ R3, R22, R3, PT ;  /* 0x0000000316037209 */ /* 0x000fc80003810000 */
[----:B------:R-:W-:Y:S02]  /*7db0*/  F2FP.F16.F32.PACK_AB R3, RZ, R3 ;  /* 0x00000003ff03723e */ /* 0x000fe400000000ff */
        /* <DEDUP_REMOVED lines=15> */
.L_x_2224:
[----:B------:R-:W-:-:S06]  /*7eb0*/  HADD2.F32 R3, -RZ, R3.H0_H0 ;  /* 0x20000003ff037230 */ /* 0x000fcc0000004100 */
[----:B------:R-:W0:Y:S02]  /*7ec0*/  F2I.S64.TRUNC R2, R3 ;  /* 0x0000000300027311 */ /* 0x000e24000020d900 */
[----:B0-----:R0:W-:Y:S01]  /*7ed0*/  STG.E.U8 desc[UR36][R16.64], R2 ;  /* 0x0000000210007986 */ /* 0x0011e2000c101124 */
[----:B------:R-:W-:Y:S05]  /*7ee0*/  BRA `(.L_x_2226) ;  /* 0x0000000c00847947 */ /* 0x000fea0003800000 */
.L_x_2223:
        /* <DEDUP_REMOVED lines=10> */
.L_x_2228:
[----:B------:R-:W-:-:S06]  /*7f90*/  HADD2.F32 R3, -RZ, R3.H0_H0 ;  /* 0x20000003ff037230 */ /* 0x000fcc0000004100 */
[----:B------:R-:W0:Y:S02]  /*7fa0*/  F2I.FTZ.TRUNC.NTZ R3, R3 ;  /* 0x0000000300037305 */ /* 0x000e24000021f100 */
[----:B0-----:R3:W-:Y:S01]  /*7fb0*/  STG.E desc[UR36][R16.64], R3 ;  /* 0x0000000310007986 */ /* 0x0017e2000c101924 */
[----:B------:R-:W-:Y:S05]  /*7fc0*/  BRA `(.L_x_2226) ;  /* 0x0000000c004c7947 */ /* 0x000fea0003800000 */
.L_x_2227:
[----:B------:R-:W-:-:S06]  /*7fd0*/  HADD2.F32 R3, -RZ, R3.H0_H0 ;  /* 0x20000003ff037230 */ /* 0x000fcc0000004100 */
[----:B------:R-:W0:Y:S02]  /*7fe0*/  F2I.FTZ.TRUNC.NTZ R3, R3 ;  /* 0x0000000300037305 */ /* 0x000e24000021f100 */
[----:B0-----:R2:W-:Y:S01]  /*7ff0*/  STG.E.U16 desc[UR36][R16.64], R3 ;  /* 0x0000000310007986 */ /* 0x0015e2000c101524 */
[----:B------:R-:W-:Y:S05]  /*8000*/  BRA `(.L_x_2226) ;  /* 0x0000000c003c7947 */ /* 0x000fea0003800000 */
.L_x_2222:
        /* <DEDUP_REMOVED lines=9> */
.L_x_2230:
[----:B------:R0:W-:Y:S01]  /*80a0*/  STG.E.U16 desc[UR36][R16.64], R3 ;  /* 0x0000000310007986 */ /* 0x0001e2000c101524 */
[----:B------:R-:W-:Y:S05]  /*80b0*/  BRA `(.L_x_2226) ;  /* 0x0000000c00107947 */ /* 0x000fea0003800000 */
.L_x_2229:
        /* <DEDUP_REMOVED lines=10> */
.L_x_2232:
[----:B------:R-:W-:-:S05]  /*8160*/  HADD2.F32 R0, -RZ, R3.H0_H0 ;  /* 0x20000003ff007230 */ /* 0x000fca0000004100 */
[----:B------:R-:W-:-:S04]  /*8170*/  F2FP.F16.F32.PACK_AB R0, RZ, R0 ;  /* 0x00000000ff00723e */ /* 0x000fc800000000ff */
[----:B------:R-:W-:-:S05]  /*8180*/  PRMT R0, R0, 0x5410, RZ ;  /* 0x0000541000007816 */ /* 0x000fca00000000ff */
[----:B------:R0:W-:Y:S01]  /*8190*/  STG.E desc[UR36][R16.64], R0 ;  /* 0x0000000010007986 */ /* 0x0001e2000c101924 */
[----:B------:R-:W-:Y:S05]  /*81a0*/  BRA `(.L_x_2226) ;  /* 0x0000000800d47947 */ /* 0x000fea0003800000 */
.L_x_2231:
[----:B------:R-:W-:-:S05]  /*81b0*/  HADD2.F32 R2, -RZ, R3.H0_H0 ;  /* 0x20000003ff027230 */ /* 0x000fca0000004100 */
[----:B------:R-:W-:-:S06]  /*81c0*/  FMUL.FTZ R2, R2, 1 ;  /* 0x3f80000002027820 */ /* 0x000fcc0000410000 */
[----:B------:R-:W0:Y:S02]  /*81d0*/  F2F.F64.F32 R2, R2 ;  /* 0x0000000200027310 */ /* 0x000e240000201800 */
[----:B0-----:R0:W-:Y:S01]  /*81e0*/  STG.E.64 desc[UR36][R16.64], R2 ;  /* 0x0000000210007986 */ /* 0x0011e2000c101b24 */
[----:B------:R-:W-:Y:S05]  /*81f0*/  BRA `(.L_x_2226) ;  /* 0x0000000800c07947 */ /* 0x000fea0003800000 */
.L_x_2221:
        /* <DEDUP_REMOVED lines=13> */
.L_x_2235:
[----:B------:R-:W-:Y:S01]  /*82d0*/  HADD2.F32 R3, -RZ, R3.H0_H0 ;  /* 0x20000003ff037230 */ /* 0x000fe20000004100 */
[----:B------:R-:W-:-:S04]  /*82e0*/  CS2R R6, SRZ ;  /* 0x0000000000067805 */ /* 0x000fc8000001ff00 */
[----:B------:R-:W-:-:S04]  /*82f0*/  FMUL.FTZ R3, R3, 1 ;  /* 0x3f80000003037820 */ /* 0x000fc80000410000 */
[----:B------:R-:W0:Y:S02]  /*8300*/  F2F.F64.F32 R4, R3 ;  /* 0x0000000300047310 */ /* 0x000e240000201800 */
[----:B0-----:R0:W-:Y:S01]  /*8310*/  STG.E.128 desc[UR36][R16.64], R4 ;  /* 0x0000000410007986 */ /* 0x0011e2000c101d24 */
[----:B------:R-:W-:Y:S05]  /*8320*/  BRA `(.L_x_2226) ;  /* 0x0000000800747947 */ /* 0x000fea0003800000 */
.L_x_2234:
        /* <DEDUP_REMOVED lines=21> */
.L_x_2239:
[----:B------:R-:W-:Y:S05]  /*8480*/  BSYNC B0 ;  /* 0x0000000000007941 */ /* 0x000fea0003800000 */
.L_x_2238:
[----:B------:R-:W-:-:S05]  /*8490*/  LOP3.LUT R3, R0, R3, RZ, 0xfc, !PT ;  /* 0x0000000300037212 */ /* 0x000fca00078efcff */
[----:B------:R0:W-:Y:S01]  /*84a0*/  STG.E.U8 desc[UR36][R16.64], R3 ;  /* 0x0000000310007986 */ /* 0x0001e2000c101124 */
[----:B------:R-:W-:Y:S05]  /*84b0*/  BRA `(.L_x_2226) ;  /* 0x0000000800107947 */ /* 0x000fea0003800000 */
.L_x_2237:
        /* <DEDUP_REMOVED lines=13> */
.L_x_2241:
[----:B------:R-:W-:Y:S01]  /*8590*/  IMAD.MOV.U32 R0, RZ, RZ, 0x7f ;  /* 0x0000007fff007424 */ /* 0x000fe200078e00ff */
[----:B------:R-:W-:-:S04]  /*85a0*/  ISETP.GT.U32.AND P0, PT, R2, 0x7f800000, PT ;  /* 0x7f8000000200780c */ /* 0x000fc80003f04070 */
[----:B------:R-:W-:-:S09]  /*85b0*/  SEL R0, R0, 0x7c, P0 ;  /* 0x0000007c00007807 */ /* 0x000fd20000000000 */
.L_x_2242:
[----:B------:R-:W-:Y:S05]  /*85c0*/  BSYNC B0 ;  /* 0x0000000000007941 */ /* 0x000fea0003800000 */
.L_x_2240:
[----:B------:R-:W-:-:S04]  /*85d0*/  LOP3.LUT R2, R3, 0x80000000, RZ, 0xc0, !PT ;  /* 0x8000000003027812 */ /* 0x000fc800078ec0ff */
[----:B------:R-:W-:-:S04]  /*85e0*/  SHF.R.U32.HI R3, RZ, 0x18, R2 ;  /* 0x00000018ff037819 */ /* 0x000fc80000011602 */
[----:B------:R-:W-:-:S05]  /*85f0*/  LOP3.LUT R3, R0, R3, RZ, 0xfc, !PT ;  /* 0x0000000300037212 */ /* 0x000fca00078efcff */
[----:B------:R0:W-:Y:S01]  /*8600*/  STG.E.U8 desc[UR36][R16.64], R3 ;  /* 0x0000000310007986 */ /* 0x0001e2000c101124 */
[----:B------:R-:W-:Y:S05]  /*8610*/  BRA `(.L_x_2226) ;  /* 0x0000000400b87947 */ /* 0x000fea0003800000 */
.L_x_2236:
[----:B------:R-:W-:-:S05]  /*8620*/  HADD2.F32 R0, -RZ, R3.H0_H0 ;  /* 0x20000003ff007230 */ /* 0x000fca0000004100 */
[----:B------:R-:W-:-:S05]  /*8630*/  F2FP.BF16.F32.PACK_AB R0, RZ, R0 ;  /* 0x00000000ff00723e */ /* 0x000fca00000010ff */
[----:B------:R0:W-:Y:S01]  /*8640*/  STG.E.U16 desc[UR36][R16.64], R0 ;  /* 0x0000000010007986 */ /* 0x0001e2000c101524 */
[----:B------:R-:W-:Y:S05]  /*8650*/  BRA `(.L_x_2226) ;  /* 0x0000000400a87947 */ /* 0x000fea0003800000 */
.L_x_2233:
        /* <DEDUP_REMOVED lines=12> */
.L_x_2245:
        /* <DEDUP_REMOVED lines=17> */
.L_x_2248:
[----:B------:R-:W-:-:S04]  /*8830*/  LOP3.LUT R2, R3, 0x80000000, RZ, 0xc0, !PT ;  /* 0x8000000003027812 */ /* 0x000fc800078ec0ff */
[----:B------:R-:W-:-:S04]  /*8840*/  SHF.R.U32.HI R3, RZ, 0x18, R2 ;  /* 0x00000018ff037819 */ /* 0x000fc80000011602 */
[----:B------:R-:W-:-:S04]  /*8850*/  LOP3.LUT R0, R0, R3, RZ, 0xfc, !PT ;  /* 0x0000000300007212 */ /* 0x000fc800078efcff */
[----:B------:R-:W-:-:S07]  /*8860*/  PRMT R8, R0, 0x7610, R8 ;  /* 0x0000761000087816 */ /* 0x000fce0000000008 */
.L_x_2247:
[----:B------:R-:W-:Y:S05]  /*8870*/  BSYNC B0 ;  /* 0x0000000000007941 */ /* 0x000fea0003800000 */
.L_x_2246:
[----:B------:R0:W-:Y:S01]  /*8880*/  STG.E.U8 desc[UR36][R16.64], R8 ;  /* 0x0000000810007986 */ /* 0x0001e2000c101124 */
[----:B------:R-:W-:Y:S05]  /*8890*/  BRA `(.L_x_2226) ;  /* 0x0000000400187947 */ /* 0x000fea0003800000 */
.L_x_2244:
        /* <DEDUP_REMOVED lines=17> */
.L_x_2251:
[----:B------:R-:W-:-:S04]  /*89b0*/  LOP3.LUT R2, R3, 0x80000000, RZ, 0xc0, !PT ;  /* 0x8000000003027812 */ /* 0x000fc800078ec0ff */
[----:B------:R-:W-:-:S04]  /*89c0*/  SHF.R.U32.HI R3, RZ, 0x18, R2 ;  /* 0x00000018ff037819 */ /* 0x000fc80000011602 */
[----:B------:R-:W-:-:S04]  /*89d0*/  LOP3.LUT R0, R0, R3, RZ, 0xfc, !PT ;  /* 0x0000000300007212 */ /* 0x000fc800078efcff */
[----:B------:R-:W-:-:S07]  /*89e0*/  PRMT R8, R0, 0x7610, R8 ;  /* 0x0000761000087816 */ /* 0x000fce0000000008 */
.L_x_2250:
[----:B------:R-:W-:Y:S05]  /*89f0*/  BSYNC B0 ;  /* 0x0000000000007941 */ /* 0x000fea0003800000 */
.L_x_2249:
[----:B------:R0:W-:Y:S01]  /*8a00*/  STG.E.U8 desc[UR36][R16.64], R8 ;  /* 0x0000000810007986 */ /* 0x0001e2000c101124 */
[----:B------:R-:W-:Y:S05]  /*8a10*/  BRA `(.L_x_2226) ;  /* 0x0000000000b87947 */ /* 0x000fea0003800000 */
.L_x_2243:
        /* <DEDUP_REMOVED lines=22> */
.L_x_2225:
        /* <DEDUP_REMOVED lines=16> */
.L_x_2254:
[----:B------:R-:W-:Y:S05]  /*8c80*/  BRA `(.L_x_2226) ;  /* 0x00000000001c7947 */ /* 0x000fea0003800000 */
.L_x_2253:
[----:B------:R-:W-:-:S06]  /*8c90*/  HADD2.F32 R3, -RZ, R3.H0_H0 ;  /* 0x20000003ff037230 */ /* 0x000fcc0000004100 */
[----:B------:R-:W0:Y:S02]  /*8ca0*/  F2I.U64.TRUNC R2, R3 ;  /* 0x0000000300027311 */ /* 0x000e24000020d800 */
[----:B0-----:R0:W-:Y:S01]  /*8cb0*/  STG.E.64 desc[UR36][R16.64], R2 ;  /* 0x0000000210007986 */ /* 0x0011e2000c101b24 */
[----:B------:R-:W-:Y:S05]  /*8cc0*/  BRA `(.L_x_2226) ;  /* 0x00000000000c7947 */ /* 0x000fea0003800000 */
.L_x_2252:
[----:B------:R-:W-:-:S06]  /*8cd0*/  HADD2.F32 R3, -RZ, R3.H0_H0 ;  /* 0x20000003ff037230 */ /* 0x000fcc0000004100 */
[----:B------:R-:W0:Y:S02]  /*8ce0*/  F2I.FTZ.U32.TRUNC.NTZ R3, R3 ;  /* 0x0000000300037305 */ /* 0x000e24000021f000 */
[----:B0-----:R0:W-:Y:S02]  /*8cf0*/  STG.E desc[UR36][R16.64], R3 ;  /* 0x0000000310007986 */ /* 0x0011e4000c101924 */
.L_x_2226:
[----:B------:R-:W-:-:S07]  /*8d00*/  VIADD R19, R19, 0x80 ;  /* 0x0000008013137836 */ /* 0x000fce0000000000 */
.L_x_2153:
[----:B------:R-:W-:Y:S05]  /*8d10*/  BSYNC B6 ;  /* 0x0000000000067941 */ /* 0x000fea0003800000 */
.L_x_2152:
        /* <DEDUP_REMOVED lines=358> */
.L_x_2257:
        /* <DEDUP_REMOVED lines=23> */
.L_x_2261:
[----:B------:R-:W2:Y:S02]  /*a4f0*/  LDG.E.U8 R2, desc[UR36][R2.64] ;  /* 0x0000002402027981 */ /* 0x000ea4000c1e1100 */
[----:B--2---:R-:W-:-:S04]  /*a500*/  I2FP.F32.U32 R0, R2 ;  /* 0x0000000200007245 */ /* 0x004fc80000201000 */
[----:B------:R-:W-:-:S04]  /*a510*/  F2FP.F16.F32.PACK_AB R0, RZ, R0 ;  /* 0x00000000ff00723e */ /* 0x000fc800000000ff */
[----:B------:R-:W-:Y:S01]  /*a520*/  PRMT R22, R0, 0x7610, R22 ;  /* 0x0000761000167816 */ /* 0x000fe20000000016 */
[----:B------:R-:W-:Y:S06]  /*a530*/  BRA `(.L_x_2263) ;  /* 0x0000000c00bc7947 */ /* 0x000fec0003800000 */
.L_x_2260:
        /* <DEDUP_REMOVED lines=11> */
.L_x_2265:
[----:B------:R-:W2:Y:S02]  /*a5f0*/  LDG.E R2, desc[UR36][R2.64] ;  /* 0x0000002402027981 */ /* 0x000ea4000c1e1900 */
[----:B--2---:R-:W-:-:S04]  /*a600*/  I2FP.F32.S32 R0, R2 ;  /* 0x0000000200007245 */ /* 0x004fc80000201400 */
[----:B------:R-:W-:-:S04]  /*a610*/  F2FP.F16.F32.PACK_AB R0, RZ, R0 ;  /* 0x00000000ff00723e */ /* 0x000fc800000000ff */
[----:B------:R-:W-:Y:S01]  /*a620*/  PRMT R22, R0, 0x7610, R22 ;  /* 0x0000761000167816 */ /* 0x000fe20000000016 */
[----:B------:R-:W-:Y:S06]  /*a630*/  BRA `(.L_x_2263) ;  /* 0x0000000c007c7947 */ /* 0x000fec0003800000 */
.L_x_2264:
[----:B------:R-:W2:Y:S02]  /*a640*/  LDG.E.U16 R2, desc[UR36][R2.64] ;  /* 0x0000002402027981 */ /* 0x000ea4000c1e1500 */
[----:B--2---:R-:W0:Y:S02]  /*a650*/  I2F.S16 R0, R2 ;  /* 0x0000000200007306 */ /* 0x004e240000101400 */
[----:B0-----:R-:W-:-:S04]  /*a660*/  F2FP.F16.F32.PACK_AB R0, RZ, R0 ;  /* 0x00000000ff00723e */ /* 0x001fc800000000ff */
[----:B------:R-:W-:Y:S01]  /*a670*/  PRMT R22, R0, 0x7610, R22 ;  /* 0x0000761000167816 */ /* 0x000fe20000000016 */
[----:B------:R-:W-:Y:S06]  /*a680*/  BRA `(.L_x_2263) ;  /* 0x0000000c00687947 */ /* 0x000fec0003800000 */
.L_x_2259:
        /* <DEDUP_REMOVED lines=9> */
.L_x_2267:
[----:B------:R0:W5:Y:S01]  /*a720*/  LDG.E.U16 R22, desc[UR36][R2.64] ;  /* 0x0000002402167981 */ /* 0x000162000c1e1500 */
[----:B------:R-:W-:Y:S05]  /*a730*/  BRA `(.L_x_2263) ;  /* 0x0000000c003c7947 */ /* 0x000fea0003800000 */
.L_x_2266:
        /* <DEDUP_REMOVED lines=9> */
.L_x_2269:
[----:B------:R1:W5:Y:S01]  /*a7d0*/  LDG.E.U16 R22, desc[UR36][R2.64] ;  /* 0x0000002402167981 */ /* 0x000362000c1e1500 */
[----:B------:R-:W-:Y:S05]  /*a7e0*/  BRA `(.L_x_2263) ;  /* 0x0000000c00107947 */ /* 0x000fea0003800000 */
.L_x_2268:
        /* <DEDUP_REMOVED lines=9> */
.L_x_2258:
        /* <DEDUP_REMOVED lines=14> */
.L_x_2272:
        /* <DEDUP_REMOVED lines=9> */
.L_x_2271:
        /* <DEDUP_REMOVED lines=28> */
.L_x_2274:
        /* <DEDUP_REMOVED lines=15> */
.L_x_2273:
[----:B------:R-:W2:Y:S02]  /*aca0*/  LDG.E.U16 R0, desc[UR36][R2.64] ;  /* 0x0000002402007981 */ /* 0x000ea4000c1e1500 */
[----:B--2---:R-:W-:-:S05]  /*acb0*/  IMAD.U32 R0, R0, 0x10000, RZ ;  /* 0x0001000000007824 */ /* 0x004fca00078e00ff */
[----:B------:R-:W-:-:S04]  /*acc0*/  F2FP.F16.F32.PACK_AB R0, RZ, R0 ;  /* 0x00000000ff00723e */ /* 0x000fc800000000ff */
[----:B------:R-:W-:Y:S01]  /*acd0*/  PRMT R22, R0, 0x7610, R22 ;  /* 0x0000761000167816 */ /* 0x000fe20000000016 */
[----:B------:R-:W-:Y:S06]  /*ace0*/  BRA `(.L_x_2263) ;  /* 0x0000000400d07947 */ /* 0x000fec0003800000 */
.L_x_2270:
        /* <DEDUP_REMOVED lines=13> */
.L_x_2277:
        /* <DEDUP_REMOVED lines=21> */
.L_x_2281:
[----:B------:R-:W-:Y:S05]  /*af10*/  BSYNC B1 ;  /* 0x0000000000017941 */ /* 0x000fea0003800000 */
.L_x_2280:
[----:B------:R-:W-:Y:S01]  /*af20*/  LEA R3, R0, 0x3b800000, 0x17 ;  /* 0x3b80000000037811 */ /* 0x000fe200078eb8ff */
[----:B------:R-:W-:-:S05]  /*af30*/  IMAD.SHL.U32 R0, R2, 0x100000, RZ ;  /* 0x0010000002007824 */ /* 0x000fca00078e00ff */
[----:B------:R-:W-:-:S07]  /*af40*/  LOP3.LUT R0, R3, R0, R4, 0xfe, !PT ;  /* 0x0000000003007212 */ /* 0x000fce00078efe04 */
.L_x_2279:
[----:B------:R-:W-:Y:S05]  /*af50*/  BSYNC B0 ;  /* 0x0000000000007941 */ /* 0x000fea0003800000 */
.L_x_2278:
[----:B------:R-:W-:-:S04]  /*af60*/  F2FP.F16.F32.PACK_AB R0, RZ, R0 ;  /* 0x00000000ff00723e */ /* 0x000fc800000000ff */
[----:B------:R-:W-:Y:S01]  /*af70*/  PRMT R22, R0, 0x7610, R22 ;  /* 0x0000761000167816 */ /* 0x000fe20000000016 */
[----:B------:R-:W-:Y:S06]  /*af80*/  BRA `(.L_x_2263) ;  /* 0x0000000400287947 */ /* 0x000fec0003800000 */
.L_x_2276:
        /* <DEDUP_REMOVED lines=21> */
.L_x_2285:
[----:B------:R-:W-:Y:S05]  /*b0e0*/  BSYNC B1 ;  /* 0x0000000000017941 */ /* 0x000fea0003800000 */
.L_x_2284:
[----:B------:R-:W-:Y:S01]  /*b0f0*/  LEA R3, R0, 0x37800000, 0x17 ;  /* 0x3780000000037811 */ /* 0x000fe200078eb8ff */
[----:B------:R-:W-:-:S05]  /*b100*/  IMAD.SHL.U32 R0, R2, 0x200000, RZ ;  /* 0x0020000002007824 */ /* 0x000fca00078e00ff */
[----:B------:R-:W-:-:S07]  /*b110*/  LOP3.LUT R0, R3, R0, R4, 0xfe, !PT ;  /* 0x0000000003007212 */ /* 0x000fce00078efe04 */
.L_x_2283:
[----:B------:R-:W-:Y:S05]  /*b120*/  BSYNC B0 ;  /* 0x0000000000007941 */ /* 0x000fea0003800000 */
.L_x_2282:
[----:B------:R-:W-:-:S04]  /*b130*/  F2FP.F16.F32.PACK_AB R0, RZ, R0 ;  /* 0x00000000ff00723e */ /* 0x000fc800000000ff */
[----:B------:R-:W-:Y:S01]  /*b140*/  PRMT R22, R0, 0x7610, R22 ;  /* 0x0000761000167816 */ /* 0x000fe20000000016 */
[----:B------:R-:W-:Y:S06]  /*b150*/  BRA `(.L_x_2263) ;  /* 0x0000000000b47947 */ /* 0x000fec0003800000 */
.L_x_2275:
        /* <DEDUP_REMOVED lines=14> */
.L_x_2289:
[----:B------:R-:W-:Y:S05]  /*b240*/  BSYNC B0 ;  /* 0x0000000000007941 */ /* 0x000fea0003800000 */
.L_x_2288:
[----:B------:R-:W-:-:S04]  /*b250*/  F2FP.F16.F32.PACK_AB R0, RZ, R0 ;  /* 0x00000000ff00723e */ /* 0x000fc800000000ff */
[----:B------:R-:W-:Y:S01]  /*b260*/  PRMT R22, R0, 0x7610, R22 ;  /* 0x0000761000167816 */ /* 0x000fe20000000016 */
[----:B------:R-:W-:Y:S06]  /*b270*/  BRA `(.L_x_2263) ;  /* 0x00000000006c7947 */ /* 0x000fec0003800000 */
.L_x_2262:
        /* <DEDUP_REMOVED lines=16> */
.L_x_2290:
[----:B------:R-:W-:Y:S01]  /*b380*/  PRMT R22, RZ, 0x7610, R22 ;  /* 0x00007610ff167816 */ /* 0x000fe20000000016 */
[----:B------:R-:W-:Y:S06]  /*b390*/  BRA `(.L_x_2263) ;  /* 0x0000000000247947 */ /* 0x000fec0003800000 */
.L_x_2287:
[----:B------:R-:W2:Y:S02]  /*b3a0*/  LDG.E.64 R2, desc[UR36][R2.64] ;  /* 0x0000002402027981 */ /* 0x000ea4000c1e1b00 */
[----:B--2---:R-:W0:Y:S02]  /*b3b0*/  I2F.U64 R0, R2 ;  /* 0x0000000200007312 */ /* 0x004e240000301000 */
[----:B0-----:R-:W-:-:S04]  /*b3c0*/  F2FP.F16.F32.PACK_AB R0, RZ, R0 ;  /* 0x00000000ff00723e */ /* 0x001fc800000000ff */
[----:B------:R-:W-:Y:S01]  /*b3d0*/  PRMT R22, R0, 0x7610, R22 ;  /* 0x0000761000167816 */ /* 0x000fe20000000016 */
[----:B------:R-:W-:Y:S06]  /*b3e0*/  BRA `(.L_x_2263) ;  /* 0x0000000000107947 */ /* 0x000fec0003800000 */
.L_x_2286:
[----:B------:R-:W2:Y:S02]  /*b3f0*/  LDG.E R2, desc[UR36][R2.64] ;  /* 0x0000002402027981 */ /* 0x000ea4000c1e1900 */
[----:B--2---:R-:W-:-:S04]  /*b400*/  I2FP.F32.U32 R0, R2 ;  /* 0x0000000200007245 */ /* 0x004fc80000201000 */
[----:B------:R-:W-:-:S04]  /*b410*/  F2FP.F16.F32.PACK_AB R0, RZ, R0 ;  /* 0x00000000ff00723e */ /* 0x000fc800000000ff */
[----:B------:R-:W-:-:S07]  /*b420*/  PRMT R22, R0, 0x7610, R22 ;  /* 0x0000761000167816 */ /* 0x000fce0000000016 */
.L_x_2263:
        /* <DEDUP_REMOVED lines=19> */
.L_x_2294:
[----:B------:R-:W2:Y:S02]  /*b560*/  LDG.E.U8 R2, desc[UR36][R2.64] ;  /* 0x0000002402027981 */ /* 0x000ea4000c1e1100 */
[----:B--2---:R-:W-:-:S04]  /*b570*/  I2FP.F32.U32 R0, R2 ;  /* 0x0000000200007245 */ /* 0x004fc80000201000 */
[----:B------:R-:W-:Y:S01]  /*b580*/  F2FP.F16.F32.PACK_AB R0, RZ, R0 ;  /* 0x00000000ff00723e */ /* 0x000fe200000000ff */
[----:B------:R-:W-:Y:S06]  /*b590*/  BRA `(.L_x_2296) ;  /* 0x0000000c00887947 */ /* 0x000fec0003800000 */
.L_x_2293:
        /* <DEDUP_REMOVED lines=10> */
.L_x_2298:
[----:B------:R-:W2:Y:S02]  /*b640*/  LDG.E R2, desc[UR36][R2.64] ;  /* 0x0000002402027981 */ /* 0x000ea4000c1e1900 */
[----:B--2---:R-:W-:-:S04]  /*b650*/  I2FP.F32.S32 R0, R2 ;  /* 0x0000000200007245 */ /* 0x004fc80000201400 */
[----:B------:R-:W-:Y:S01]  /*b660*/  F2FP.F16.F32.PACK_AB R0, RZ, R0 ;  /* 0x00000000ff00723e */ /* 0x000fe200000000ff */
[----:B------:R-:W-:Y:S06]  /*b670*/  BRA `(.L_x_2296) ;  /* 0x0000000c00507947 */ /* 0x000fec0003800000 */
.L_x_2297:
[----:B------:R-:W2:Y:S02]  /*b680*/  LDG.E.U16 R2, desc[UR36][R2.64] ;  /* 0x0000002402027981 */ /* 0x000ea4000c1e1500 */
[----:B--2---:R-:W0:Y:S02]  /*b690*/  I2F.S16 R0, R2 ;  /* 0x0000000200007306 */ /* 0x004e240000101400 */
[----:B0-----:R-:W-:Y:S01]  /*b6a0*/  F2FP.F16.F32.PACK_AB R0, RZ, R0 ;  /* 0x00000000ff00723e */ /* 0x001fe200000000ff */
[----:B------:R-:W-:Y:S06]  /*b6b0*/  BRA `(.L_x_2296) ;  /* 0x0000000c00407947 */ /* 0x000fec0003800000 */
.L_x_2292:
        /* <DEDUP_REMOVED lines=9> */
.L_x_2300:
[----:B------:R0:W5:Y:S01]  /*b750*/  LDG.E.U16 R0, desc[UR36][R2.64] ;  /* 0x0000002402007981 */ /* 0x000162000c1e1500 */
[----:B------:R-:W-:Y:S05]  /*b760*/  BRA `(.L_x_2296) ;  /* 0x0000000c00147947 */ /* 0x000fea0003800000 */
.L_x_2299:
        /* <DEDUP_REMOVED lines=9> */
.L_x_2302:
[----:B------:R1:W5:Y:S01]  /*b800*/  LDG.E.U16 R0, desc[UR36][R2.64] ;  /* 0x0000002402007981 */ /* 0x000362000c1e1500 */
[----:B------:R-:W-:Y:S05]  /*b810*/  BRA `(.L_x_2296) ;  /* 0x0000000800e87947 */ /* 0x000fea0003800000 */
.L_x_2301:
        /* <DEDUP_REMOVED lines=8> */
.L_x_2291:
        /* <DEDUP_REMOVED lines=13> */
.L_x_2305:
        /* <DEDUP_REMOVED lines=8> */
.L_x_2304:
        /* <DEDUP_REMOVED lines=28> */
.L_x_2307:
        /* <DEDUP_REMOVED lines=15> */
.L_x_2306:
[----:B------:R-:W2:Y:S02]  /*bca0*/  LDG.E.U16 R0, desc[UR36][R2.64] ;  /* 0x0000002402007981 */ /* 0x000ea4000c1e1500 */
[----:B--2---:R-:W-:-:S05]  /*bcb0*/  IMAD.U32 R0, R0, 0x10000, RZ ;  /* 0x0001000000007824 */ /* 0x004fca00078e00ff */
[----:B------:R-:W-:Y:S01]  /*bcc0*/  F2FP.F16.F32.PACK_AB R0, RZ, R0 ;  /* 0x00000000ff00723e */ /* 0x000fe200000000ff */
[----:B------:R-:W-:Y:S06]  /*bcd0*/  BRA `(.L_x_2296) ;  /* 0x0000000400b87947 */ /* 0x000fec0003800000 */
.L_x_2303:
        /* <DEDUP_REMOVED lines=12> */
.L_x_2310:
        /* <DEDUP_REMOVED lines=21> */
.L_x_2314:
[----:B------:R-:W-:Y:S05]  /*bef0*/  BSYNC B1 ;  /* 0x0000000000017941 */ /* 0x000fea0003800000 */
.L_x_2313:
[----:B------:R-:W-:Y:S01]  /*bf00*/  LEA R3, R0, 0x3b800000, 0x17 ;  /* 0x3b80000000037811 */ /* 0x000fe200078eb8ff */
[----:B------:R-:W-:-:S05]  /*bf10*/  IMAD.SHL.U32 R0, R2, 0x100000, RZ ;  /* 0x0010000002007824 */ /* 0x000fca00078e00ff */
[----:B------:R-:W-:-:S07]  /*bf20*/  LOP3.LUT R0, R3, R0, R4, 0xfe, !PT ;  /* 0x0000000003007212 */ /* 0x000fce00078efe04 */
.L_x_2312:
[----:B------:R-:W-:Y:S05]  /*bf30*/  BSYNC B0 ;  /* 0x0000000000007941 */ /* 0x000fea0003800000 */
.L_x_2311:
[----:B------:R-:W-:Y:S01]  /*bf40*/  F2FP.F16.F32.PACK_AB R0, RZ, R0 ;  /* 0x00000000ff00723e */ /* 0x000fe200000000ff */
[----:B------:R-:W-:Y:S06]  /*bf50*/  BRA `(.L_x_2296) ;  /* 0x0000000400187947 */ /* 0x000fec0003800000 */
.L_x_2309:
        /* <DEDUP_REMOVED lines=21> */
.L_x_2318:
[----:B------:R-:W-:Y:S05]  /*c0b0*/  BSYNC B1 ;  /* 0x0000000000017941 */ /* 0x000fea0003800000 */
.L_x_2317:
[----:B------:R-:W-:Y:S01]  /*c0c0*/  LEA R3, R0, 0x37800000, 0x17 ;  /* 0x3780000000037811 */ /* 0x000fe200078eb8ff */
[----:B------:R-:W-:-:S05]  /*c0d0*/  IMAD.SHL.U32 R0, R2, 0x200000, RZ ;  /* 0x0020000002007824 */ /* 0x000fca00078e00ff */
[----:B------:R-:W-:-:S07]  /*c0e0*/  LOP3.LUT R0, R3, R0, R4, 0xfe, !PT ;  /* 0x0000000003007212 */ /* 0x000fce00078efe04 */
.L_x_2316:
[----:B------:R-:W-:Y:S05]  /*c0f0*/  BSYNC B0 ;  /* 0x0000000000007941 */ /* 0x000fea0003800000 */
.L_x_2315:
[----:B------:R-:W-:Y:S01]  /*c100*/  F2FP.F16.F32.PACK_AB R0, RZ, R0 ;  /* 0x00000000ff00723e */ /* 0x000fe200000000ff */
[----:B------:R-:W-:Y:S06]  /*c110*/  BRA `(.L_x_2296) ;  /* 0x0000000000a87947 */ /* 0x000fec0003800000 */
.L_x_2308:
        /* <DEDUP_REMOVED lines=14> */
.L_x_2322:
[----:B------:R-:W-:Y:S05]  /*c200*/  BSYNC B0 ;  /* 0x0000000000007941 */ /* 0x000fea0003800000 */
.L_x_2321:
[----:B------:R-:W-:Y:S01]  /*c210*/  F2FP.F16.F32.PACK_AB R0, RZ, R0 ;  /* 0x00000000ff00723e */ /* 0x000fe200000000ff */
[----:B------:R-:W-:Y:S06]  /*c220*/  BRA `(.L_x_2296) ;  /* 0x0000000000647947 */ /* 0x000fec0003800000 */
.L_x_2295:
        /* <DEDUP_REMOVED lines=16> */
.L_x_2323:
[----:B------:R-:W-:Y:S01]  /*c330*/  PRMT R0, RZ, 0x7610, R0 ;  /* 0x00007610ff007816 */ /* 0x000fe20000000000 */
[----:B------:R-:W-:Y:S06]  /*c340*/  BRA `(.L_x_2296) ;  /* 0x00000000001c7947 */ /* 0x000fec0003800000 */
.L_x_2320:
[----:B------:R-:W2:Y:S02]  /*c350*/  LDG.E.64 R2, desc[UR36][R2.64] ;  /* 0x0000002402027981 */ /* 0x000ea4000c1e1b00 */
[----:B--2---:R-:W0:Y:S02]  /*c360*/  I2F.U64 R0, R2 ;  /* 0x0000000200007312 */ /* 0x004e240000301000 */
[----:B0-----:R-:W-:Y:S01]  /*c370*/  F2FP.F16.F32.PACK_AB R0, RZ, R0 ;  /* 0x00000000ff00723e */ /* 0x001fe200000000ff */
[----:B------:R-:W-:Y:S06]  /*c380*/  BRA `(.L_x_2296) ;  /* 0x00000000000c7947 */ /* 0x000fec0003800000 */
.L_x_2319:
[----:B------:R-:W2:Y:S02]  /*c390*/  LDG.E R2, desc[UR36][R2.64] ;  /* 0x0000002402027981 */ /* 0x000ea4000c1e1900 */
[----:B--2---:R-:W-:-:S04]  /*c3a0*/  I2FP.F32.U32 R0, R2 ;  /* 0x0000000200007245 */ /* 0x004fc80000201000 */
[----:B------:R-:W-:-:S07]  /*c3b0*/  F2FP.F16.F32.PACK_AB R0, RZ, R0 ;  /* 0x00000000ff00723e */ /* 0x000fce00000000ff */
.L_x_2296:
        /* <DEDUP_REMOVED lines=20> */
.L_x_2327:
[----:B------:R-:W-:-:S06]  /*c500*/  HADD2.F32 R3, -RZ, R3.H0_H0 ;  /* 0x20000003ff037230 */ /* 0x000fcc0000004100 */
[----:B------:R-:W0:Y:S02]  /*c510*/  F2I.S64.TRUNC R2, R3 ;  /* 0x0000000300027311 */ /* 0x000e24000020d900 */
[----:B0-----:R0:W-:Y:S01]  /*c520*/  STG.E.U8 desc[UR36][R16.64], R2 ;  /* 0x0000000210007986 */ /* 0x0011e2000c101124 */
[----:B------:R-:W-:Y:S05]  /*c530*/  BRA `(.L_x_2329) ;  /* 0x0000000c00847947 */ /* 0x000fea0003800000 */
.L_x_2326:
        /* <DEDUP_REMOVED lines=10> */
.L_x_2331:
[----:B------:R-:W-:-:S06]  /*c5e0*/  HADD2.F32 R3, -RZ, R3.H0_H0 ;  /* 0x20000003ff037230 */ /* 0x000fcc0000004100 */
[----:B------:R-:W0:Y:S02]  /*c5f0*/  F2I.FTZ.TRUNC.NTZ R3, R3 ;  /* 0x0000000300037305 */ /* 0x000e24000021f100 */
[----:B0-----:R0:W-:Y:S01]  /*c600*/  STG.E desc[UR36][R16.64], R3 ;  /* 0x0000000310007986 */ /* 0x0011e2000c101924 */
[----:B------:R-:W-:Y:S05]  /*c610*/  BRA `(.L_x_2329) ;  /* 0x0000000c004c7947 */ /* 0x000fea0003800000 */
.L_x_2330:
[----:B------:R-:W-:-:S06]  /*c620*/  HADD2.F32 R3, -RZ, R3.H0_H0 ;  /* 0x20000003ff037230 */ /* 0x000fcc0000004100 */
[----:B------:R-:W0:Y:S02]  /*c630*/  F2I.FTZ.TRUNC.NTZ R3, R3 ;  /* 0x0000000300037305 */ /* 0x000e24000021f100 */
[----:B0-----:R0:W-:Y:S01]  /*c640*/  STG.E.U16 desc[UR36][R16.64], R3 ;  /* 0x0000000310007986 */ /* 0x0011e2000c101524 */
[----:B------:R-:W-:Y:S05]  /*c650*/  BRA `(.L_x_2329) ;  /* 0x0000000c003c7947 */ /* 0x000fea0003800000 */
.L_x_2325:
        /* <DEDUP_REMOVED lines=9> */
.L_x_2333:
[----:B------:R0:W-:Y:S01]  /*c6f0*/  STG.E.U16 desc[UR36][R16.64], R3 ;  /* 0x0000000310007986 */ /* 0x0001e2000c101524 */
[----:B------:R-:W-:Y:S05]  /*c700*/  BRA `(.L_x_2329) ;  /* 0x0000000c00107947 */ /* 0x000fea0003800000 */
.L_x_2332:
        /* <DEDUP_REMOVED lines=10> */
.L_x_2335:
[----:B------:R-:W-:-:S05]  /*c7b0*/  HADD2.F32 R0, -RZ, R3.H0_H0 ;  /* 0x20000003ff007230 */ /* 0x000fca0000004100 */
[----:B------:R-:W-:-:S04]  /*c7c0*/  F2FP.F16.F32.PACK_AB R0, RZ, R0 ;  /* 0x00000000ff00723e */ /* 0x000fc800000000ff */
[----:B------:R-:W-:-:S05]  /*c7d0*/  PRMT R0, R0, 0x5410, RZ ;  /* 0x0000541000007816 */ /* 0x000fca00000000ff */
[----:B------:R0:W-:Y:S01]  /*c7e0*/  STG.E desc[UR36][R16.64], R0 ;  /* 0x0000000010007986 */ /* 0x0001e2000c101924 */
[----:B------:R-:W-:Y:S05]  /*c7f0*/  BRA `(.L_x_2329) ;  /* 0x0000000800d47947 */ /* 0x000fea0003800000 */
.L_x_2334:
[----:B------:R-:W-:-:S05]  /*c800*/  HADD2.F32 R2, -RZ, R3.H0_H0 ;  /* 0x20000003ff027230 */ /* 0x000fca0000004100 */
[----:B------:R-:W-:-:S06]  /*c810*/  FMUL.FTZ R2, R2, 1 ;  /* 0x3f80000002027820 */ /* 0x000fcc0000410000 */
[----:B------:R-:W0:Y:S02]  /*c820*/  F2F.F64.F32 R2, R2 ;  /* 0x0000000200027310 */ /* 0x000e240000201800 */
[----:B0-----:R0:W-:Y:S01]  /*c830*/  STG.E.64 desc[UR36][R16.64], R2 ;  /* 0x0000000210007986 */ /* 0x0011e2000c101b24 */
[----:B------:R-:W-:Y:S05]  /*c840*/  BRA `(.L_x_2329) ;  /* 0x0000000800c07947 */ /* 0x000fea0003800000 */
.L_x_2324:
        /* <DEDUP_REMOVED lines=13> */
.L_x_2338:
[----:B------:R-:W-:Y:S01]  /*c920*/  HADD2.F32 R3, -RZ, R3.H0_H0 ;  /* 0x20000003ff037230 */ /* 0x000fe20000004100 */
[----:B------:R-:W-:-:S04]  /*c930*/  CS2R R6, SRZ ;  /* 0x0000000000067805 */ /* 0x000fc8000001ff00 */
[----:B------:R-:W-:-:S04]  /*c940*/  FMUL.FTZ R3, R3, 1 ;  /* 0x3f80000003037820 */ /* 0x000fc80000410000 */
[----:B------:R-:W0:Y:S02]  /*c950*/  F2F.F64.F32 R4, R3 ;  /* 0x0000000300047310 */ /* 0x000e240000201800 */
[----:B0-----:R0:W-:Y:S01]  /*c960*/  STG.E.128 desc[UR36][R16.64], R4 ;  /* 0x0000000410007986 */ /* 0x0011e2000c101d24 */
[----:B------:R-:W-:Y:S05]  /*c970*/  BRA `(.L_x_2329) ;  /* 0x0000000800747947 */ /* 0x000fea0003800000 */
.L_x_2337:
        /* <DEDUP_REMOVED lines=21> */
.L_x_2342:
[----:B------:R-:W-:Y:S05]  /*cad0*/  BSYNC B0 ;  /* 0x0000000000007941 */ /* 0x000fea0003800000 */
.L_x_2341:
[----:B------:R-:W-:-:S05]  /*cae0*/  LOP3.LUT R3, R0, R3, RZ, 0xfc, !PT ;  /* 0x0000000300037212 */ /* 0x000fca00078efcff */
[----:B------:R0:W-:Y:S01]  /*caf0*/  STG.E.U8 desc[UR36][R16.64], R3 ;  /* 0x0000000310007986 */ /* 0x0001e2000c101124 */
[----:B------:R-:W-:Y:S05]  /*cb00*/  BRA `(.L_x_2329) ;  /* 0x0000000800107947 */ /* 0x000fea0003800000 */
.L_x_2340:
        /* <DEDUP_REMOVED lines=13> */
.L_x_2344:
[----:B------:R-:W-:Y:S01]  /*cbe0*/  IMAD.MOV.U32 R0, RZ, RZ, 0x7f ;  /* 0x0000007fff007424 */ /* 0x000fe200078e00ff */
[----:B------:R-:W-:-:S04]  /*cbf0*/  ISETP.GT.U32.AND P0, PT, R2, 0x7f800000, PT ;  /* 0x7f8000000200780c */ /* 0x000fc80003f04070 */
[----:B------:R-:W-:-:S09]  /*cc00*/  SEL R0, R0, 0x7c, P0 ;  /* 0x0000007c00007807 */ /* 0x000fd20000000000 */
.L_x_2345:
[----:B------:R-:W-:Y:S05]  /*cc10*/  BSYNC B0 ;  /* 0x0000000000007941 */ /* 0x000fea0003800000 */
.L_x_2343:
[----:B------:R-:W-:-:S04]  /*cc20*/  LOP3.LUT R2, R3, 0x80000000, RZ, 0xc0, !PT ;  /* 0x8000000003027812 */ /* 0x000fc800078ec0ff */
[----:B------:R-:W-:-:S04]  /*cc30*/  SHF.R.U32.HI R3, RZ, 0x18, R2 ;  /* 0x00000018ff037819 */ /* 0x000fc80000011602 */
[----:B------:R-:W-:-:S05]  /*cc40*/  LOP3.LUT R3, R0, R3, RZ, 0xfc, !PT ;  /* 0x0000000300037212 */ /* 0x000fca00078efcff */
[----:B------:R0:W-:Y:S01]  /*cc50*/  STG.E.U8 desc[UR36][R16.64], R3 ;  /* 0x0000000310007986 */ /* 0x0001e2000c101124 */
[----:B------:R-:W-:Y:S05]  /*cc60*/  BRA `(.L_x_2329) ;  /* 0x0000000400b87947 */ /* 0x000fea0003800000 */
.L_x_2339:
[----:B------:R-:W-:-:S05]  /*cc70*/  HADD2.F32 R0, -RZ, R3.H0_H0 ;  /* 0x20000003ff007230 */ /* 0x000fca0000004100 */
[----:B------:R-:W-:-:S05]  /*cc80*/  F2FP.BF16.F32.PACK_AB R0, RZ, R0 ;  /* 0x00000000ff00723e */ /* 0x000fca00000010ff */
[----:B------:R0:W-:Y:S01]  /*cc90*/  STG.E.U16 desc[UR36][R16.64], R0 ;  /* 0x0000000010007986 */ /* 0x0001e2000c101524 */
[----:B------:R-:W-:Y:S05]  /*cca0*/  BRA `(.L_x_2329) ;  /* 0x0000000400a87947 */ /* 0x000fea0003800000 */
.L_x_2336:
        /* <DEDUP_REMOVED lines=12> */
.L_x_2348:
        /* <DEDUP_REMOVED lines=17> */
.L_x_2351:
[----:B------:R-:W-:-:S04]  /*ce80*/  LOP3.LUT R2, R3, 0x80000000, RZ, 0xc0, !PT ;  /* 0x8000000003027812 */ /* 0x000fc800078ec0ff */
[----:B------:R-:W-:-:S04]  /*ce90*/  SHF.R.U32.HI R3, RZ, 0x18, R2 ;  /* 0x00000018ff037819 */ /* 0x000fc80000011602 */
[----:B------:R-:W-:-:S04]  /*cea0*/  LOP3.LUT R0, R0, R3, RZ, 0xfc, !PT ;  /* 0x0000000300007212 */ /* 0x000fc800078efcff */
[----:B------:R-:W-:-:S07]  /*ceb0*/  PRMT R8, R0, 0x7610, R8 ;  /* 0x0000761000087816 */ /* 0x000fce0000000008 */
.L_x_2350:
[----:B------:R-:W-:Y:S05]  /*cec0*/  BSYNC B0 ;  /* 0x0000000000007941 */ /* 0x000fea0003800000 */
.L_x_2349:
[----:B------:R3:W-:Y:S01]  /*ced0*/  STG.E.U8 desc[UR36][R16.64], R8 ;  /* 0x0000000810007986 */ /* 0x0007e2000c101124 */
[----:B------:R-:W-:Y:S05]  /*cee0*/  BRA `(.L_x_2329) ;  /* 0x0000000400187947 */ /* 0x000fea0003800000 */
.L_x_2347:
        /* <DEDUP_REMOVED lines=17> */
.L_x_2354:
[----:B------:R-:W-:-:S04]  /*d000*/  LOP3.LUT R2, R3, 0x80000000, RZ, 0xc0, !PT ;  /* 0x8000000003027812 */ /* 0x000fc800078ec0ff */
[----:B------:R-:W-:-:S04]  /*d010*/  SHF.R.U32.HI R3, RZ, 0x18, R2 ;  /* 0x00000018ff037819 */ /* 0x000fc80000011602 */
[----:B------:R-:W-:-:S04]  /*d020*/  LOP3.LUT R0, R0, R3, RZ, 0xfc, !PT ;  /* 0x0000000300007212 */ /* 0x000fc800078efcff */
[----:B------:R-:W-:-:S07]  /*d030*/  PRMT R8, R0, 0x7610, R8 ;  /* 0x0000761000087816 */ /* 0x000fce0000000008 */
.L_x_2353:
[----:B------:R-:W-:Y:S05]  /*d040*/  BSYNC B0 ;  /* 0x0000000000007941 */ /* 0x000fea0003800000 */
.L_x_2352:
[----:B------:R0:W-:Y:S01]  /*d050*/  STG.E.U8 desc[UR36][R16.64], R8 ;  /* 0x0000000810007986 */ /* 0x0001e2000c101124 */
[----:B------:R-:W-:Y:S05]  /*d060*/  BRA `(.L_x_2329) ;  /* 0x0000000000b87947 */ /* 0x000fea0003800000 */
.L_x_2346:
        /* <DEDUP_REMOVED lines=22> */
.L_x_2328:
        /* <DEDUP_REMOVED lines=16> */
.L_x_2357:
[----:B------:R-:W-:Y:S05]  /*d2d0*/  BRA `(.L_x_2329) ;  /* 0x00000000001c7947 */ /* 0x000fea0003800000 */
.L_x_2356:
[----:B------:R-:W-:-:S06]  /*d2e0*/  HADD2.F32 R3, -RZ, R3.H0_H0 ;  /* 0x20000003ff037230 */ /* 0x000fcc0000004100 */
[----:B------:R-:W0:Y:S02]  /*d2f0*/  F2I.U64.TRUNC R2, R3 ;  /* 0x0000000300027311 */ /* 0x000e24000020d800 */
[----:B0-----:R1:W-:Y:S01]  /*d300*/  STG.E.64 desc[UR36][R16.64], R2 ;  /* 0x0000000210007986 */ /* 0x0013e2000c101b24 */
[----:B------:R-:W-:Y:S05]  /*d310*/  BRA `(.L_x_2329) ;  /* 0x00000000000c7947 */ /* 0x000fea0003800000 */
.L_x_2355:
[----:B------:R-:W-:-:S06]  /*d320*/  HADD2.F32 R3, -RZ, R3.H0_H0 ;  /* 0x20000003ff037230 */ /* 0x000fcc0000004100 */
[----:B------:R-:W0:Y:S02]  /*d330*/  F2I.FTZ.U32.TRUNC.NTZ R3, R3 ;  /* 0x0000000300037305 */ /* 0x000e24000021f000 */
[----:B0-----:R0:W-:Y:S02]  /*d340*/  STG.E desc[UR36][R16.64], R3 ;  /* 0x0000000310007986 */ /* 0x0011e4000c101924 */
.L_x_2329:
[----:B------:R-:W-:-:S07]  /*d350*/  VIADD R19, R19, 0x80 ;  /* 0x0000008013137836 */ /* 0x000fce0000000000 */
.L_x_2256:
[----:B------:R-:W-:Y:S05]  /*d360*/  BSYNC B6 ;  /* 0x0000000000067941 */ /* 0x000fea0003800000 */
.L_x_2255:
        /* <DEDUP_REMOVED lines=357> */
.L_x_2358:
        /* <DEDUP_REMOVED lines=23> */
.L_x_2362:
[----:B------:R-:W2:Y:S02]  /*eb30*/  LDG.E.U8 R2, desc[UR36][R2.64] ;  /* 0x0000002402027981 */ /* 0x000ea4000c1e1100 */
[----:B--2---:R-:W-:-:S04]  /*eb40*/  I2FP.F32.U32 R0, R2 ;  /* 0x0000000200007245 */ /* 0x004fc80000201000 */
[----:B------:R-:W-:-:S04]  /*eb50*/  F2FP.F16.F32.PACK_AB R0, RZ, R0 ;  /* 0x00000000ff00723e */ /* 0x000fc800000000ff */
[----:B------:R-:W-:Y:S01]  /*eb60*/  PRMT R19, R0, 0x7610, R19 ;  /* 0x0000761000137816 */ /* 0x000fe20000000013 */
[----:B------:R-:W-:Y:S06]  /*eb70*/  BRA `(.L_x_2364) ;  /* 0x0000000c00bc7947 */ /* 0x000fec0003800000 */
.L_x_2361:
        /* <DEDUP_REMOVED lines=11> */
.L_x_2366:
[----:B------:R-:W2:Y:S02]  /*ec30*/  LDG.E R2, desc[UR36][R2.64] ;  /* 0x0000002402027981 */ /* 0x000ea4000c1e1900 */
[----:B--2---:R-:W-:-:S04]  /*ec40*/  I2FP.F32.S32 R0, R2 ;  /* 0x0000000200007245 */ /* 0x004fc80000201400 */
[----:B------:R-:W-:-:S04]  /*ec50*/  F2FP.F16.F32.PACK_AB R0, RZ, R0 ;  /* 0x00000000ff00723e */ /* 0x000fc800000000ff */
[----:B------:R-:W-:Y:S01]  /*ec60*/  PRMT R19, R0, 0x7610, R19 ;  /* 0x0000761000137816 */ /* 0x000fe20000000013 */
[----:B------:R-:W-:Y:S06]  /*ec70*/  BRA `(.L_x_2364) ;  /* 0x0000000c007c7947 */ /* 0x000fec0003800000 */
.L_x_2365:
[----:B------:R-:W2:Y:S02]  /*ec80*/  LDG.E.U16 R2, desc[UR36][R2.64] ;  /* 0x0000002402027981 */ /* 0x000ea4000c1e1500 */
[----:B--2---:R-:W0:Y:S02]  /*ec90*/  I2F.S16 R0, R2 ;  /* 0x0000000200007306 */ /* 0x004e240000101400 */
[----:B0-----:R-:W-:-:S04]  /*eca0*/  F2FP.F16.F32.PACK_AB R0, RZ, R0 ;  /* 0x00000000ff00723e */ /* 0x001fc800000000ff */
[----:B------:R-:W-:Y:S01]  /*ecb0*/  PRMT R19, R0, 0x7610, R19 ;  /* 0x0000761000137816 */ /* 0x000fe20000000013 */
[----:B------:R-:W-:Y:S06]  /*ecc0*/  BRA `(.L_x_2364) ;  /* 0x0000000c00687947 */ /* 0x000fec0003800000 */
.L_x_2360:
        /* <DEDUP_REMOVED lines=9> */
.L_x_2368:
[----:B------:R1:W5:Y:S01]  /*ed60*/  LDG.E.U16 R19, desc[UR36][R2.64] ;  /* 0x0000002402137981 */ /* 0x000362000c1e1500 */
[----:B------:R-:W-:Y:S05]  /*ed70*/  BRA `(.L_x_2364) ;  /* 0x0000000c003c7947 */ /* 0x000fea0003800000 */
.L_x_2367:
        /* <DEDUP_REMOVED lines=9> */
.L_x_2370:
[----:B------:R0:W5:Y:S01]  /*ee10*/  LDG.E.U16 R19, desc[UR36][R2.64] ;  /* 0x0000002402137981 */ /* 0x000162000c1e1500 */
[----:B------:R-:W-:Y:S05]  /*ee20*/  BRA `(.L_x_2364) ;  /* 0x0000000c00107947 */ /* 0x000fea0003800000 */
.L_x_2369:
        /* <DEDUP_REMOVED lines=9> */
.L_x_2359:
        /* <DEDUP_REMOVED lines=14> */
.L_x_2373:
        /* <DEDUP_REMOVED lines=9> */
.L_x_2372:
        /* <DEDUP_REMOVED lines=28> */
.L_x_2375:
        /* <DEDUP_REMOVED lines=15> */
.L_x_2374:
[----:B------:R-:W2:Y:S02]  /*f2e0*/  LDG.E.U16 R0, desc[UR36][R2.64] ;  /* 0x0000002402007981 */ /* 0x000ea4000c1e1500 */
[----:B--2---:R-:W-:-:S05]  /*f2f0*/  IMAD.U32 R0, R0, 0x10000, RZ ;  /* 0x0001000000007824 */ /* 0x004fca00078e00ff */
[----:B------:R-:W-:-:S04]  /*f300*/  F2FP.F16.F32.PACK_AB R0, RZ, R0 ;  /* 0x00000000ff00723e */ /* 0x000fc800000000ff */
[----:B------:R-:W-:Y:S01]  /*f310*/  PRMT R19, R0, 0x7610, R19 ;  /* 0x0000761000137816 */ /* 0x000fe20000000013 */
[----:B------:R-:W-:Y:S06]  /*f320*/  BRA `(.L_x_2364) ;  /* 0x0000000400d07947 */ /* 0x000fec0003800000 */
.L_x_2371:
        /* <DEDUP_REMOVED lines=13> */
.L_x_2378:
        /* <DEDUP_REMOVED lines=21> */
.L_x_2382:
[----:B------:R-:W-:Y:S05]  /*f550*/  BSYNC B1 ;  /* 0x0000000000017941 */ /* 0x000fea0003800000 */
.L_x_2381:
[----:B------:R-:W-:Y:S01]  /*f560*/  LEA R3, R0, 0x3b800000, 0x17 ;  /* 0x3b80000000037811 */ /* 0x000fe200078eb8ff */
[----:B------:R-:W-:-:S05]  /*f570*/  IMAD.SHL.U32 R0, R2, 0x100000, RZ ;  /* 0x0010000002007824 */ /* 0x000fca00078e00ff */
[----:B------:R-:W-:-:S07]  /*f580*/  LOP3.LUT R0, R3, R0, R4, 0xfe, !PT ;  /* 0x0000000003007212 */ /* 0x000fce00078efe04 */
.L_x_2380:
[----:B------:R-:W-:Y:S05]  /*f590*/  BSYNC B0 ;  /* 0x0000000000007941 */ /* 0x000fea0003800000 */
.L_x_2379:
[----:B------:R-:W-:-:S04]  /*f5a0*/  F2FP.F16.F32.PACK_AB R0, RZ, R0 ;  /* 0x00000000ff00723e */ /* 0x000fc800000000ff */
[----:B------:R-:W-:Y:S01]  /*f5b0*/  PRMT R19, R0, 0x7610, R19 ;  /* 0x0000761000137816 */ /* 0x000fe20000000013 */
[----:B------:R-:W-:Y:S06]  /*f5c0*/  BRA `(.L_x_2364) ;  /* 0x0000000400287947 */ /* 0x000fec0003800000 */
.L_x_2377:
        /* <DEDUP_REMOVED lines=21> */
.L_x_2386:
[----:B------:R-:W-:Y:S05]  /*f720*/  BSYNC B1 ;  /* 0x0000000000017941 */ /* 0x000fea0003800000 */
.L_x_2385:
[----:B------:R-:W-:Y:S01]  /*f730*/  LEA R3, R0, 0x37800000, 0x17 ;  /* 0x3780000000037811 */ /* 0x000fe200078eb8ff */
[----:B------:R-:W-:-:S05]  /*f740*/  IMAD.SHL.U32 R0, R2, 0x200000, RZ ;  /* 0x0020000002007824 */ /* 0x000fca00078e00ff */
[----:B------:R-:W-:-:S07]  /*f750*/  LOP3.LUT R0, R3, R0, R4, 0xfe, !PT ;  /* 0x0000000003007212 */ /* 0x000fce00078efe04 */
.L_x_2384:
[----:B------:R-:W-:Y:S05]  /*f760*/  BSYNC B0 ;  /* 0x0000000000007941 */ /* 0x000fea0003800000 */
.L_x_2383:
[----:B------:R-:W-:-:S04]  /*f770*/  F2FP.F16.F32.PACK_AB R0, RZ, R0 ;  /* 0x00000000ff00723e */ /* 0x000fc800000000ff */
[----:B------:R-:W-:Y:S01]  /*f780*/  PRMT R19, R0, 0x7610, R19 ;  /* 0x0000761000137816 */ /* 0x000fe20000000013 */
[----:B------:R-:W-:Y:S06]  /*f790*/  BRA `(.L_x_2364) ;  /* 0x0000000000b47947 */ /* 0x000fec0003800000 */
.L_x_2376:
        /* <DEDUP_REMOVED lines=14> */
.L_x_2390:
[----:B------:R-:W-:Y:S05]  /*f880*/  BSYNC B0 ;  /* 0x0000000000007941 */ /* 0x000fea0003800000 */
.L_x_2389:
[----:B------:R-:W-:-:S04]  /*f890*/  F2FP.F16.F32.PACK_AB R0, RZ, R0 ;  /* 0x00000000ff00723e */ /* 0x000fc800000000ff */
[----:B------:R-:W-:Y:S01]  /*f8a0*/  PRMT R19, R0, 0x7610, R19 ;  /* 0x0000761000137816 */ /* 0x000fe20000000013 */
[----:B------:R-:W-:Y:S06]  /*f8b0*/  BRA `(.L_x_2364) ;  /* 0x00000000006c7947 */ /* 0x000fec0003800000 */
.L_x_2363:
        /* <DEDUP_REMOVED lines=16> */
.L_x_2391:
[----:B------:R-:W-:Y:S01]  /*f9c0*/  PRMT R19, RZ, 0x7610, R19 ;  /* 0x00007610ff137816 */ /* 0x000fe20000000013 */
[----:B------:R-:W-:Y:S06]  /*f9d0*/  BRA `(.L_x_2364) ;  /* 0x0000000000247947 */ /* 0x000fec0003800000 */
.L_x_2388:
[----:B------:R-:W2:Y:S02]  /*f9e0*/  LDG.E.64 R2, desc[UR36][R2.64] ;  /* 0x0000002402027981 */ /* 0x000ea4000c1e1b00 */
[----:B--2---:R-:W0:Y:S02]  /*f9f0*/  I2F.U64 R0, R2 ;  /* 0x0000000200007312 */ /* 0x004e240000301000 */
[----:B0-----:R-:W-:-:S04]  /*fa00*/  F2FP.F16.F32.PACK_AB R0, RZ, R0 ;  /* 0x00000000ff00723e */ /* 0x001fc800000000ff */
[----:B------:R-:W-:Y:S01]  /*fa10*/  PRMT R19, R0, 0x7610, R19 ;  /* 0x0000761000137816 */ /* 0x000fe20000000013 */
[----:B------:R-:W-:Y:S06]  /*fa20*/  BRA `(.L_x_2364) ;  /* 0x0000000000107947 */ /* 0x000fec0003800000 */
.L_x_2387:
[----:B------:R-:W2:Y:S02]  /*fa30*/  LDG.E R2, desc[UR36][R2.64] ;  /* 0x0000002402027981 */ /* 0x000ea4000c1e1900 */
[----:B--2---:R-:W-:-:S04]  /*fa40*/  I2FP.F32.U32 R0, R2 ;  /* 0x0000000200007245 */ /* 0x004fc80000201000 */
[----:B------:R-:W-:-:S04]  /*fa50*/  F2FP.F16.F32.PACK_AB R0, RZ, R0 ;  /* 0x00000000ff00723e */ /* 0x000fc800000000ff */
[----:B------:R-:W-:-:S07]  /*fa60*/  PRMT R19, R0, 0x7610, R19 ;  /* 0x0000761000137816 */ /* 0x000fce0000000013 */
.L_x_2364:
        /* <DEDUP_REMOVED lines=19> */
.L_x_2395:
[----:B------:R-:W2:Y:S02]  /*fba0*/  LDG.E.U8 R2, desc[UR36][R2.64] ;  /* 0x0000002402027981 */ /* 0x000ea4000c1e1100 */
[----:B--2---:R-:W-:-:S04]  /*fbb0*/  I2FP.F32.U32 R0, R2 ;  /* 0x0000000200007245 */ /* 0x004fc80000201000 */
[----:B------:R-:W-:Y:S01]  /*fbc0*/  F2FP.F16.F32.PACK_AB R0, RZ, R0 ;  /* 0x00000000ff00723e */ /* 0x000fe200000000ff */
[----:B------:R-:W-:Y:S06]  /*fbd0*/  BRA `(.L_x_2397) ;  /* 0x0000000c00887947 */ /* 0x000fec0003800000 */
.L_x_2394:
        /* <DEDUP_REMOVED lines=10> */
.L_x_2399:
[----:B------:R-:W2:Y:S02]  /*fc80*/  LDG.E R2, desc[UR36][R2.64] ;  /* 0x0000002402027981 */ /* 0x000ea4000c1e1900 */
[----:B--2---:R-:W-:-:S04]  /*fc90*/  I2FP.F32.S32 R0, R2 ;  /* 0x0000000200007245 */ /* 0x004fc80000201400 */
[----:B------:R-:W-:Y:S01]  /*fca0*/  F2FP.F16.F32.PACK_AB R0, RZ, R0 ;  /* 0x00000000ff00723e */ /* 0x000fe200000000ff */
[----:B------:R-:W-:Y:S06]  /*fcb0*/  BRA `(.L_x_2397) ;  /* 0x0000000c00507947 */ /* 0x000fec0003800000 */
.L_x_2398:
[----:B------:R-:W2:Y:S02]  /*fcc0*/  LDG.E.U16 R2, desc[UR36][R2.64] ;  /* 0x0000002402027981 */ /* 0x000ea4000c1e1500 */
[----:B--2---:R-:W0:Y:S02]  /*fcd0*/  I2F.S16 R0, R2 ;  /* 0x0000000200007306 */ /* 0x004e240000101400 */
[----:B0-----:R-:W-:Y:S01]  /*fce0*/  F2FP.F16.F32.PACK_AB R0, RZ, R0 ;  /* 0x00000000ff00723e */ /* 0x001fe200000000ff */
[----:B------:R-:W-:Y:S06]  /*fcf0*/  BRA `(.L_x_2397) ;  /* 0x0000000c00407947 */ /* 0x000fec0003800000 */
.L_x_2393:
        /* <DEDUP_REMOVED lines=9> */
.L_x_2401:
[----:B------:R1:W5:Y:S01]  /*fd90*/  LDG.E.U16 R0, desc[UR36][R2.64] ;  /* 0x0000002402007981 */ /* 0x000362000c1e1500 */
[----:B------:R-:W-:Y:S05]  /*fda0*/  BRA `(.L_x_2397) ;  /* 0x0000000c00147947 */ /* 0x000fea0003800000 */
.L_x_2400:
        /* <DEDUP_REMOVED lines=9> */
.L_x_2403:
[----:B------:R0:W5:Y:S01]  /*fe40*/  LDG.E.U16 R0, desc[UR36][R2.64] ;  /* 0x0000002402007981 */ /* 0x000162000c1e1500 */
[----:B------:R-:W-:Y:S05]  /*fe50*/  BRA `(.L_x_2397) ;  /* 0x0000000800e87947 */ /* 0x000fea0003800000 */
.L_x_2402:
        /* <DEDUP_REMOVED lines=8> */
.L_x_2392:
        /* <DEDUP_REMOVED lines=13> */
.L_x_2406:
        /* <DEDUP_REMOVED lines=8> */
.L_x_2405:
        /* <DEDUP_REMOVED lines=28> */
.L_x_2408:
        /* <DEDUP_REMOVED lines=15> */
.L_x_2407:
[----:B------:R-:W2:Y:S02]  /*102e0*/  LDG.E.U16 R0, desc[UR36][R2.64] ;  /* 0x0000002402007981 */ /* 0x000ea4000c1e1500 */
[----:B--2---:R-:W-:-:S05]  /*102f0*/  IMAD.U32 R0, R0, 0x10000, RZ ;  /* 0x0001000000007824 */ /* 0x004fca00078e00ff */
[----:B------:R-:W-:Y:S01]  /*10300*/  F2FP.F16.F32.PACK_AB R0, RZ, R0 ;  /* 0x00000000ff00723e */ /* 0x000fe200000000ff */
[----:B------:R-:W-:Y:S06]  /*10310*/  BRA `(.L_x_2397) ;  /* 0x0000000400b87947 */ /* 0x000fec0003800000 */
.L_x_2404:
        /* <DEDUP_REMOVED lines=12> */
.L_x_2411:
        /* <DEDUP_REMOVED lines=21> */
.L_x_2415:
[----:B------:R-:W-:Y:S05]  /*10530*/  BSYNC B1 ;  /* 0x0000000000017941 */ /* 0x000fea0003800000 */
.L_x_2414:
[----:B------:R-:W-:Y:S01]  /*10540*/  LEA R3, R0, 0x3b800000, 0x17 ;  /* 0x3b80000000037811 */ /* 0x000fe200078eb8ff */
[----:B------:R-:W-:-:S05]  /*10550*/  IMAD.SHL.U32 R0, R2, 0x100000, RZ ;  /* 0x0010000002007824 */ /* 0x000fca00078e00ff */
[----:B------:R-:W-:-:S07]  /*10560*/  LOP3.LUT R0, R3, R0, R4, 0xfe, !PT ;  /* 0x0000000003007212 */ /* 0x000fce00078efe04 */
.L_x_2413:
[----:B------:R-:W-:Y:S05]  /*10570*/  BSYNC B0 ;  /* 0x0000000000007941 */ /* 0x000fea0003800000 */
.L_x_2412:
[----:B------:R-:W-:Y:S01]  /*10580*/  F2FP.F16.F32.PACK_AB R0, RZ, R0 ;  /* 0x00000000ff00723e */ /* 0x000fe200000000ff */
[----:B------:R-:W-:Y:S06]  /*10590*/  BRA `(.L_x_2397) ;  /* 0x0000000400187947 */ /* 0x000fec0003800000 */
.L_x_2410:
        /* <DEDUP_REMOVED lines=21> */
.L_x_2419:
[----:B------:R-:W-:Y:S05]  /*106f0*/  BSYNC B1 ;  /* 0x0000000000017941 */ /* 0x000fea0003800000 */
.L_x_2418:
[----:B------:R-:W-:Y:S01]  /*10700*/  LEA R3, R0, 0x37800000, 0x17 ;  /* 0x3780000000037811 */ /* 0x000fe200078eb8ff */
[----:B------:R-:W-:-:S05]  /*10710*/  IMAD.SHL.U32 R0, R2, 0x200000, RZ ;  /* 0x0020000002007824 */ /* 0x000fca00078e00ff */
[----:B------:R-:W-:-:S07]  /*10720*/  LOP3.LUT R0, R3, R0, R4, 0xfe, !PT ;  /* 0x0000000003007212 */ /* 0x000fce00078efe04 */
.L_x_2417:
[----:B------:R-:W-:Y:S05]  /*10730*/  BSYNC B0 ;  /* 0x0000000000007941 */ /* 0x000fea0003800000 */
.L_x_2416:
[----:B------:R-:W-:Y:S01]  /*10740*/  F2FP.F16.F32.PACK_AB R0, RZ, R0 ;  /* 0x00000000ff00723e */ /* 0x000fe200000000ff */
[----:B------:R-:W-:Y:S06]  /*10750*/  BRA `(.L_x_2397) ;  /* 0x0000000000a87947 */ /* 0x000fec0003800000 */
.L_x_2409:
        /* <DEDUP_REMOVED lines=14> */
.L_x_2423:
[----:B------:R-:W-:Y:S05]  /*10840*/  BSYNC B0 ;  /* 0x0000000000007941 */ /* 0x000fea0003800000 */
.L_x_2422:
[----:B------:R-:W-:Y:S01]  /*10850*/  F2FP.F16.F32.PACK_AB R0, RZ, R0 ;  /* 0x00000000ff00723e */ /* 0x000fe200000000ff */
[----:B------:R-:W-:Y:S06]  /*10860*/  BRA `(.L_x_2397) ;  /* 0x0000000000647947 */ /* 0x000fec0003800000 */
.L_x_2396:
        /* <DEDUP_REMOVED lines=16> */
.L_x_2424:
[----:B------:R-:W-:Y:S01]  /*10970*/  PRMT R0, RZ, 0x7610, R0 ;  /* 0x00007610ff007816 */ /* 0x000fe20000000000 */
[----:B------:R-:W-:Y:S06]  /*10980*/  BRA `(.L_x_2397) ;  /* 0x00000000001c7947 */ /* 0x000fec0003800000 */
.L_x_2421:
[----:B------:R-:W2:Y:S02]  /*10990*/  LDG.E.64 R2, desc[UR36][R2.64] ;  /* 0x0000002402027981 */ /* 0x000ea4000c1e1b00 */
[----:B--2---:R-:W0:Y:S02]  /*109a0*/  I2F.U64 R0, R2 ;  /* 0x0000000200007312 */ /* 0x004e240000301000 */
[----:B0-----:R-:W-:Y:S01]  /*109b0*/  F2FP.F16.F32.PACK_AB R0, RZ, R0 ;  /* 0x00000000ff00723e */ /* 0x001fe200000000ff */
[----:B------:R-:W-:Y:S06]  /*109c0*/  BRA `(.L_x_2397) ;  /* 0x00000000000c7947 */ /* 0x000fec0003800000 */
.L_x_2420:
[----:B------:R-:W2:Y:S02]  /*109d0*/  LDG.E R2, desc[UR36][R2.64] ;  /* 0x0000002402027981 */ /* 0x000ea4000c1e1900 */
[----:B--2---:R-:W-:-:S04]  /*109e0*/  I2FP.F32.U32 R0, R2 ;  /* 0x0000000200007245 */ /* 0x004fc80000201000 */
[----:B------:R-:W-:-:S07]  /*109f0*/  F2FP.F16.F32.PACK_AB R0, RZ, R0 ;  /* 0x00000000ff00723e */ /* 0x000fce00000000ff */
.L_x_2397:
        /* <DEDUP_REMOVED lines=20> */
.L_x_2428:
[----:B------:R-:W-:-:S06]  /*10b40*/  HADD2.F32 R3, -RZ, R0.H0_H0 ;  /* 0x20000000ff037230 */ /* 0x000fcc0000004100 */
[----:B------:R-:W0:Y:S02]  /*10b50*/  F2I.S64.TRUNC R2, R3 ;  /* 0x0000000300027311 */ /* 0x000e24000020d900 */
[----:B0-----:R-:W-:Y:S01]  /*10b60*/  STG.E.U8 desc[UR36][R16.64], R2 ;  /* 0x0000000210007986 */ /* 0x001fe2000c101124 */
[----:B------:R-:W-:Y:S05]  /*10b70*/  EXIT ;  /* 0x000000000000794d */ /* 0x000fea0003800000 */
.L_x_2427:
        /* <DEDUP_REMOVED lines=10> */
.L_x_2431:
[----:B------:R-:W-:-:S04]  /*10c20*/  HADD2.F32 R0, -RZ, R0.H0_H0 ;  /* 0x20000000ff007230 */ /* 0x000fc80000004100 */
[----:B------:R-:W0:Y:S02]  /*10c30*/  F2I.FTZ.TRUNC.NTZ R3, R0 ;  /* 0x0000000000037305 */ /* 0x000e24000021f100 */
[----:B0-----:R-:W-:Y:S01]  /*10c40*/  STG.E desc[UR36][R16.64], R3 ;  /* 0x0000000310007986 */ /* 0x001fe2000c101924 */
[----:B------:R-:W-:Y:S05]  /*10c50*/  EXIT ;  /* 0x000000000000794d */ /* 0x000fea0003800000 */
.L_x_2430:
[----:B------:R-:W-:-:S04]  /*10c60*/  HADD2.F32 R0, -RZ, R0.H0_H0 ;  /* 0x20000000ff007230 */ /* 0x000fc80000004100 */
[----:B------:R-:W0:Y:S02]  /*10c70*/  F2I.FTZ.TRUNC.NTZ R3, R0 ;  /* 0x0000000000037305 */ /* 0x000e24000021f100 */
[----:B0-----:R-:W-:Y:S01]  /*10c80*/  STG.E.U16 desc[UR36][R16.64], R3 ;  /* 0x0000000310007986 */ /* 0x001fe2000c101524 */
[----:B------:R-:W-:Y:S05]  /*10c90*/  EXIT ;  /* 0x000000000000794d */ /* 0x000fea0003800000 */
.L_x_2426:
        /* <DEDUP_REMOVED lines=9> */
.L_x_2433:
[----:B------:R-:W-:Y:S01]  /*10d30*/  STG.E.U16 desc[UR36][R16.64], R0 ;  /* 0x0000000010007986 */ /* 0x000fe2000c101524 */
[----:B------:R-:W-:Y:S05]  /*10d40*/  EXIT ;  /* 0x000000000000794d */ /* 0x000fea0003800000 */
.L_x_2432:
        /* <DEDUP_REMOVED lines=10> */
.L_x_2435:
[----:B------:R-:W-:-:S05]  /*10df0*/  HADD2.F32 R0, -RZ, R0.H0_H0 ;  /* 0x20000000ff007230 */ /* 0x000fca0000004100 */
[----:B------:R-:W-:-:S04]  /*10e00*/  F2FP.F16.F32.PACK_AB R0, RZ, R0 ;  /* 0x00000000ff00723e */ /* 0x000fc800000000ff */
[----:B------:R-:W-:-:S05]  /*10e10*/  PRMT R0, R0, 0x5410, RZ ;  /* 0x0000541000007816 */ /* 0x000fca00000000ff */
[----:B------:R-:W-:Y:S01]  /*10e20*/  STG.E desc[UR36][R16.64], R0 ;  /* 0x0000000010007986 */ /* 0x000fe2000c101924 */
[----:B------:R-:W-:Y:S05]  /*10e30*/  EXIT ;  /* 0x000000000000794d */ /* 0x000fea0003800000 */
.L_x_2434:
[----:B------:R-:W-:-:S05]  /*10e40*/  HADD2.F32 R2, -RZ, R0.H0_H0 ;  /* 0x20000000ff027230 */ /* 0x000fca0000004100 */
[----:B------:R-:W-:-:S06]  /*10e50*/  FMUL.FTZ R2, R2, 1 ;  /* 0x3f80000002027820 */ /* 0x000fcc0000410000 */
[----:B------:R-:W0:Y:S02]  /*10e60*/  F2F.F64.F32 R2, R2 ;  /* 0x0000000200027310 */ /* 0x000e240000201800 */
[----:B0-----:R-:W-:Y:S01]  /*10e70*/  STG.E.64 desc[UR36][R16.64], R2 ;  /* 0x0000000210007986 */ /* 0x001fe2000c101b24 */
[----:B------:R-:W-:Y:S05]  /*10e80*/  EXIT ;  /* 0x000000000000794d */ /* 0x000fea0003800000 */
.L_x_2425:
        /* <DEDUP_REMOVED lines=13> */
.L_x_2438:
[----:B------:R-:W-:Y:S01]  /*10f60*/  HADD2.F32 R0, -RZ, R0.H0_H0 ;  /* 0x20000000ff007230 */ /* 0x000fe20000004100 */
[----:B------:R-:W-:-:S04]  /*10f70*/  CS2R R6, SRZ ;  /* 0x0000000000067805 */ /* 0x000fc8000001ff00 */
[----:B------:R-:W-:-:S04]  /*10f80*/  FMUL.FTZ R0, R0, 1 ;  /* 0x3f80000000007820 */ /* 0x000fc80000410000 */
[----:B------:R-:W0:Y:S02]  /*10f90*/  F2F.F64.F32 R4, R0 ;  /* 0x0000000000047310 */ /* 0x000e240000201800 */
[----:B0-----:R-:W-:Y:S01]  /*10fa0*/  STG.E.128 desc[UR36][R16.64], R4 ;  /* 0x0000000410007986 */ /* 0x001fe2000c101d24 */
[----:B------:R-:W-:Y:S05]  /*10fb0*/  EXIT ;  /* 0x000000000000794d */ /* 0x000fea0003800000 */
.L_x_2437:
        /* <DEDUP_REMOVED lines=21> */
.L_x_2442:
[----:B------:R-:W-:Y:S05]  /*11110*/  BSYNC B0 ;  /* 0x0000000000007941 */ /* 0x000fea0003800000 */
.L_x_2441:
[----:B------:R-:W-:-:S05]  /*11120*/  LOP3.LUT R3, R0, R3, RZ, 0xfc, !PT ;  /* 0x0000000300037212 */ /* 0x000fca00078efcff */
[----:B------:R-:W-:Y:S01]  /*11130*/  STG.E.U8 desc[UR36][R16.64], R3 ;  /* 0x0000000310007986 */ /* 0x000fe2000c101124 */
[----:B------:R-:W-:Y:S05]  /*11140*/  EXIT ;  /* 0x000000000000794d */ /* 0x000fea0003800000 */
.L_x_2440:
        /* <DEDUP_REMOVED lines=13> */
.L_x_2444:
[----:B------:R-:W-:Y:S01]  /*11220*/  IMAD.MOV.U32 R0, RZ, RZ, 0x7f ;  /* 0x0000007fff007424 */ /* 0x000fe200078e00ff */
[----:B------:R-:W-:-:S04]  /*11230*/  ISETP.GT.U32.AND P0, PT, R2, 0x7f800000, PT ;  /* 0x7f8000000200780c */ /* 0x000fc80003f04070 */
[----:B------:R-:W-:-:S09]  /*11240*/  SEL R0, R0, 0x7c, P0 ;  /* 0x0000007c00007807 */ /* 0x000fd20000000000 */
.L_x_2445:
[----:B------:R-:W-:Y:S05]  /*11250*/  BSYNC B0 ;  /* 0x0000000000007941 */ /* 0x000fea0003800000 */
.L_x_2443:
[----:B------:R-:W-:-:S04]  /*11260*/  LOP3.LUT R2, R3, 0x80000000, RZ, 0xc0, !PT ;  /* 0x8000000003027812 */ /* 0x000fc800078ec0ff */
[----:B------:R-:W-:-:S04]  /*11270*/  SHF.R.U32.HI R3, RZ, 0x18, R2 ;  /* 0x00000018ff037819 */ /* 0x000fc80000011602 */
[----:B------:R-:W-:-:S05]  /*11280*/  LOP3.LUT R3, R0, R3, RZ, 0xfc, !PT ;  /* 0x0000000300037212 */ /* 0x000fca00078efcff */
[----:B------:R-:W-:Y:S01]  /*11290*/  STG.E.U8 desc[UR36][R16.64], R3 ;  /* 0x0000000310007986 */ /* 0x000fe2000c101124 */
[----:B------:R-:W-:Y:S05]  /*112a0*/  EXIT ;  /* 0x000000000000794d */ /* 0x000fea0003800000 */
.L_x_2439:
[----:B------:R-:W-:-:S05]  /*112b0*/  HADD2.F32 R0, -RZ, R0.H0_H0 ;  /* 0x20000000ff007230 */ /* 0x000fca0000004100 */
[----:B------:R-:W-:-:S05]  /*112c0*/  F2FP.BF16.F32.PACK_AB R0, RZ, R0 ;  /* 0x00000000ff00723e */ /* 0x000fca00000010ff */
[----:B------:R-:W-:Y:S01]  /*112d0*/  STG.E.U16 desc[UR36][R16.64], R0 ;  /* 0x0000000010007986 */ /* 0x000fe2000c101524 */
[----:B------:R-:W-:Y:S05]  /*112e0*/  EXIT ;  /* 0x000000000000794d */ /* 0x000fea0003800000 */
.L_x_2436:
        /* <DEDUP_REMOVED lines=12> */
.L_x_2448:
        /* <DEDUP_REMOVED lines=17> */
.L_x_2451:
[----:B------:R-:W-:-:S04]  /*114c0*/  LOP3.LUT R2, R3, 0x80000000, RZ, 0xc0, !PT ;  /* 0x8000000003027812 */ /* 0x000fc800078ec0ff */
[----:B------:R-:W-:-:S04]  /*114d0*/  SHF.R.U32.HI R3, RZ, 0x18, R2 ;  /* 0x00000018ff037819 */ /* 0x000fc80000011602 */
[----:B------:R-:W-:-:S04]  /*114e0*/  LOP3.LUT R0, R0, R3, RZ, 0xfc, !PT ;  /* 0x0000000300007212 */ /* 0x000fc800078efcff */
[----:B------:R-:W-:-:S07]  /*114f0*/  PRMT R8, R0, 0x7610, R8 ;  /* 0x0000761000087816 */ /* 0x000fce0000000008 */
.L_x_2450:
[----:B------:R-:W-:Y:S05]  /*11500*/  BSYNC B0 ;  /* 0x0000000000007941 */ /* 0x000fea0003800000 */
.L_x_2449:
[----:B------:R-:W-:Y:S01]  /*11510*/  STG.E.U8 desc[UR36][R16.64], R8 ;  /* 0x0000000810007986 */ /* 0x000fe2000c101124 */
[----:B------:R-:W-:Y:S05]  /*11520*/  EXIT ;  /* 0x000000000000794d */ /* 0x000fea0003800000 */
.L_x_2447:
        /* <DEDUP_REMOVED lines=17> */
.L_x_2454:
[----:B------:R-:W-:-:S04]  /*11640*/  LOP3.LUT R2, R3, 0x80000000, RZ, 0xc0, !PT ;  /* 0x8000000003027812 */ /* 0x000fc800078ec0ff */
[----:B------:R-:W-:-:S04]  /*11650*/  SHF.R.U32.HI R3, RZ, 0x18, R2 ;  /* 0x00000018ff037819 */ /* 0x000fc80000011602 */
[----:B------:R-:W-:-:S04]  /*11660*/  LOP3.LUT R0, R0, R3, RZ, 0xfc, !PT ;  /* 0x0000000300007212 */ /* 0x000fc800078efcff */
[----:B------:R-:W-:-:S07]  /*11670*/  PRMT R8, R0, 0x7610, R8 ;  /* 0x0000761000087816 */ /* 0x000fce0000000008 */
.L_x_2453:
[----:B------:R-:W-:Y:S05]  /*11680*/  BSYNC B0 ;  /* 0x0000000000007941 */ /* 0x000fea0003800000 */
.L_x_2452:
[----:B------:R-:W-:Y:S01]  /*11690*/  STG.E.U8 desc[UR36][R16.64], R8 ;  /* 0x0000000810007986 */ /* 0x000fe2000c101124 */
[----:B------:R-:W-:Y:S05]  /*116a0*/  EXIT ;  /* 0x000000000000794d */ /* 0x000fea0003800000 */
.L_x_2446:
        /* <DEDUP_REMOVED lines=22> */
.L_x_2429:
        /* <DEDUP_REMOVED lines=16> */
.L_x_2457:
[----:B------:R-:W-:Y:S05]  /*11910*/  EXIT ;  /* 0x000000000000794d */ /* 0x000fea0003800000 */
.L_x_2456:
[----:B------:R-:W-:-:S06]  /*11920*/  HADD2.F32 R2, -RZ, R0.H0_H0 ;  /* 0x20000000ff027230 */ /* 0x000fcc0000004100 */
[----:B------:R-:W0:Y:S02]  /*11930*/  F2I.U64.TRUNC R2, R2 ;  /* 0x0000000200027311 */ /* 0x000e24000020d800 */
[----:B0-----:R-:W-:Y:S01]  /*11940*/  STG.E.64 desc[UR36][R16.64], R2 ;  /* 0x0000000210007986 */ /* 0x001fe2000c101b24 */
[----:B------:R-:W-:Y:S05]  /*11950*/  EXIT ;  /* 0x000000000000794d */ /* 0x000fea0003800000 */
.L_x_2455:
[----:B------:R-:W-:-:S04]  /*11960*/  HADD2.F32 R0, -RZ, R0.H0_H0 ;  /* 0x20000000ff007230 */ /* 0x000fc80000004100 */
[----:B------:R-:W0:Y:S02]  /*11970*/  F2I.FTZ.U32.TRUNC.NTZ R3, R0 ;  /* 0x0000000000037305 */ /* 0x000e24000021f000 */
[----:B0-----:R-:W-:Y:S01]  /*11980*/  STG.E desc[UR36][R16.64], R3 ;  /* 0x0000000310007986 */ /* 0x001fe2000c101924 */
[----:B------:R-:W-:Y:S05]  /*11990*/  EXIT ;  /* 0x000000000000794d */ /* 0x000fea0003800000 */
.L_x_2458:
        /* <DEDUP_REMOVED lines=14> */
.L_x_42124:


//--------------------- .text._ZN2at6native27unrolled_elementwise_kernelINS0_13BinaryFunctorIN3c104HalfES4_S4_ZZZNS0_16fmin_kernel_cudaERNS_18TensorIteratorBaseEENKUlvE_clEvENKUlvE1_clEvEUlS4_S4_E_EESt5arrayIPcLm3EELi4E23TrivialOffsetCalculatorILi2EjESE_ILi1EjENS0_6memory12LoadWithCastILi2EEENSH_13StoreWithCastILi1EEEEEviT_T0_T2_T3_T4_T5_ --------------------------
	.section	.text._ZN2at6native27unrolled_elementwise_kernelINS0_13BinaryFunctorIN3c104HalfES4_S4_ZZZNS0_16fmin_kernel_cudaERNS_18TensorIteratorBaseEENKUlvE_clEvENKUlvE1_clEvEUlS4_S4_E_EESt5arrayIPcLm3EELi4E23TrivialOffsetCalculatorILi2EjESE_ILi1EjENS0_6memory12LoadWithCastILi2EEENSH_13StoreWithCastILi1EEEEEviT_T0_T2_T3_T4_T5_,"ax",@progbits
	.align	128
        .global         _ZN2at6native27unrolled_elementwise_kernelINS0_13BinaryFunctorIN3c104HalfES4_S4_ZZZNS0_16fmin_kernel_cudaERNS_18TensorIteratorBaseEENKUlvE_clEvENKUlvE1_clEvEUlS4_S4_E_EESt5arrayIPcLm3EELi4E23TrivialOffsetCalculatorILi2EjESE_ILi1EjENS0_6memory12LoadWithCastILi2EEENSH_13StoreWithCastILi1EEEEEviT_T0_T2_T3_T4_T5_
        .type           _ZN2at6native27unrolled_elementwise_kernelINS0_13BinaryFunctorIN3c104HalfES4_S4_ZZZNS0_16fmin_kernel_cudaERNS_18TensorIteratorBaseEENKUlvE_clEvENKUlvE1_clEvEUlS4_S4_E_EESt5arrayIPcLm3EELi4E23TrivialOffsetCalculatorILi2EjESE_ILi1EjENS0_6memory12LoadWithCastILi2EEENSH_13StoreWithCastILi1EEEEEviT_T0_T2_T3_T4_T5_,@function
        .size           _ZN2at6native27unrolled_elementwise_kernelINS0_13BinaryFunctorIN3c104HalfES4_S4_ZZZNS0_16fmin_kernel_cudaERNS_18TensorIteratorBaseEENKUlvE_clEvENKUlvE1_clEvEUlS4_S4_E_EESt5arrayIPcLm3EELi4E23TrivialOffsetCalculatorILi2EjESE_ILi1EjENS0_6memory12LoadWithCastILi2EEENSH_13StoreWithCastILi1EEEEEviT_T0_T2_T3_T4_T5_,(.L_x_42125 - _ZN2at6native27unrolled_elementwise_kernelINS0_13BinaryFunctorIN3c104HalfES4_S4_ZZZNS0_16fmin_kernel_cudaERNS_18TensorIteratorBaseEENKUlvE_clEvENKUlvE1_clEvEUlS4_S4_E_EESt5arrayIPcLm3EELi4E23TrivialOffsetCalculatorILi2EjESE_ILi1EjENS0_6memory12LoadWithCastILi2EEENSH_13StoreWithCastILi1EEEEEviT_T0_T2_T3_T4_T5_)
        .other          _ZN2at6native27unrolled_elementwise_kernelINS0_13BinaryFunctorIN3c104HalfES4_S4_ZZZNS0_16fmin_kernel_cudaERNS_18TensorIteratorBaseEENKUlvE_clEvENKUlvE1_clEvEUlS4_S4_E_EESt5arrayIPcLm3EELi4E23TrivialOffsetCalculatorILi2EjESE_ILi1EjENS0_6memory12LoadWithCastILi2EEENSH_13StoreWithCastILi1EEEEEviT_T0_T2_T3_T4_T5_,@"STO_CUDA_ENTRY STV_DEFAULT"
_ZN2at6native27unrolled_elementwise_kernelINS0_13BinaryFunctorIN3c104HalfES4_S4_ZZZNS0_16fmin_kernel_cudaERNS_18TensorIteratorBaseEENKUlvE_clEvENKUlvE1_clEvEUlS4_S4_E_EESt5arrayIPcLm3EELi4E23TrivialOffsetCalculatorILi2EjESE_ILi1EjENS0_6memory12LoadWithCastILi2EEENSH_13StoreWithCastILi1EEEEEviT_T0_T2_T3_T4_T5_:
.text._ZN2at6native27unrolled_elementwise_kernelINS0_13BinaryFunctorIN3c104HalfES4_S4_ZZZNS0_16fmin_kernel_cudaERNS_18TensorIteratorBaseEENKUlvE_clEvENKUlvE1_clEvEUlS4_S4_E_EESt5arrayIPcLm3EELi4E23TrivialOffsetCalculatorILi2EjESE_ILi1EjENS0_6memory12LoadWithCastILi2EEENSH_13StoreWithCastILi1EEEEEviT_T0_T2_T3_T4_T5_:
        /* <DEDUP_REMOVED lines=36> */
.L_x_2464:
[----:B------:R-:W2:Y:S02]  /*0240*/  LDG.E.U8 R4, desc[UR36][R4.64] ;  /* 0x0000002404047981 */ /* 0x000ea4000c1e1100 */
[----:B--2---:R-:W-:-:S04]  /*0250*/  I2FP.F32.U32 R0, R4 ;  /* 0x0000000400007245 */ /* 0x004fc80000201000 */
[----:B------:R-:W-:-:S04]  /*0260*/  F2FP.F16.F32.PACK_AB R0, RZ, R0 ;  /* 0x00000000ff00723e */ /* 0x000fc800000000ff */
[----:B------:R-:W-:Y:S01]  /*0270*/  PRMT R17, R0, 0x7610, R17 ;  /* 0x0000761000117816 */ /* 0x000fe20000000011 */
[----:B------:R-:W-:Y:S06]  /*0280*/  BRA `(.L_x_2466) ;  /* 0x0000000c00bc7947 */ /* 0x000fec0003800000 */
.L_x_2463:
        /* <DEDUP_REMOVED lines=11> */
.L_x_2468:
[----:B------:R-:W2:Y:S02]  /*0340*/  LDG.E R4, desc[UR36][R4.64] ;  /* 0x0000002404047981 */ /* 0x000ea4000c1e1900 */
[----:B--2---:R-:W-:-:S04]  /*0350*/  I2FP.F32.S32 R0, R4 ;  /* 0x0000000400007245 */ /* 0x004fc80000201400 */
[----:B------:R-:W-:-:S04]  /*0360*/  F2FP.F16.F32.PACK_AB R0, RZ, R0 ;  /* 0x00000000ff00723e */ /* 0x000fc800000000ff */
[----:B------:R-:W-:Y:S01]  /*0370*/  PRMT R17, R0, 0x7610, R17 ;  /* 0x0000761000117816 */ /* 0x000fe20000000011 */
[----:B------:R-:W-:Y:S06]  /*0380*/  BRA `(.L_x_2466) ;  /* 0x0000000c007c7947 */ /* 0x000fec0003800000 */
.L_x_2467:
[----:B------:R-:W2:Y:S02]  /*0390*/  LDG.E.U16 R4, desc[UR36][R4.64] ;  /* 0x0000002404047981 */ /* 0x000ea4000c1e1500 */
[----:B--2---:R-:W0:Y:S02]  /*03a0*/  I2F.S16 R0, R4 ;  /* 0x0000000400007306 */ /* 0x004e240000101400 */
[----:B0-----:R-:W-:-:S04]  /*03b0*/  F2FP.F16.F32.PACK_AB R0, RZ, R0 ;  /* 0x00000000ff00723e */ /* 0x001fc800000000ff */
[----:B------:R-:W-:Y:S01]  /*03c0*/  PRMT R17, R0, 0x7610, R17 ;  /* 0x0000761000117816 */ /* 0x000fe20000000011 */
[----:B------:R-:W-:Y:S06]  /*03d0*/  BRA `(.L_x_2466) ;  /* 0x0000000c00687947 */ /* 0x000fec0003800000 */
.L_x_2462:
        /* <DEDUP_REMOVED lines=9> */
.L_x_2470:
[----:B------:R1:W5:Y:S01]  /*0470*/  LDG.E.U16 R17, desc[UR36][R4.64] ;  /* 0x0000002404117981 */ /* 0x000362000c1e1500 */
[----:B------:R-:W-:Y:S05]  /*0480*/  BRA `(.L_x_2466) ;  /* 0x0000000c003c7947 */ /* 0x000fea0003800000 */
.L_x_2469:
        /* <DEDUP_REMOVED lines=9> */
.L_x_2472:
[----:B------:R0:W5:Y:S01]  /*0520*/  LDG.E.U16 R17, desc[UR36][R4.64] ;  /* 0x0000002404117981 */ /* 0x000162000c1e1500 */
[----:B------:R-:W-:Y:S05]  /*0530*/  BRA `(.L_x_2466) ;  /* 0x0000000c00107947 */ /* 0x000fea0003800000 */
.L_x_2471:
        /* <DEDUP_REMOVED lines=9> */
.L_x_2461:
        /* <DEDUP_REMOVED lines=14> */
.L_x_2475:
        /* <DEDUP_REMOVED lines=9> */
.L_x_2474:
        /* <DEDUP_REMOVED lines=28> */
.L_x_2477:
        /* <DEDUP_REMOVED lines=12> */
[----:B------:R-:W-:-:S04]  /*09c0*/  F2FP.F16.F32.PACK_AB R0, RZ, R0 ;  /* 0x00000000ff00723e */ /* 0x000fc800000000ff */
[----:B------:R-:W-:Y:S01]  /*09d0*/  PRMT R17, R0, 0x7610, R17 ;  /* 0x0000761000117816 */ /* 0x000fe20000000011 */
[----:B------:R-:W-:Y:S06]  /*09e0*/  BRA `(.L_x_2466) ;  /* 0x0000000400e47947 */ /* 0x000fec0003800000 */
.L_x_2476:
[----:B------:R-:W2:Y:S02]  /*09f0*/  LDG.E.U16 R0, desc[UR36][R4.64] ;  /* 0x0000002404007981 */ /* 0x000ea4000c1e1500 */
[----:B--2---:R-:W-:-:S05]  /*0a00*/  IMAD.U32 R0, R0, 0x10000, RZ ;  /* 0x0001000000007824 */ /* 0x004fca00078e00ff */
[----:B------:R-:W-:-:S04]  /*0a10*/  F2FP.F16.F32.PACK_AB R0, RZ, R0 ;  /* 0x00000000ff00723e */ /* 0x000fc800000000ff */
[----:B------:R-:W-:Y:S01]  /*0a20*/  PRMT R17, R0, 0x7610, R17 ;  /* 0x0000761000117816 */ /* 0x000fe20000000011 */
[----:B------:R-:W-:Y:S06]  /*0a30*/  BRA `(.L_x_2466) ;  /* 0x0000000400d07947 */ /* 0x000fec0003800000 */
.L_x_2473:
        /* <DEDUP_REMOVED lines=13> */
.L_x_2480:
        /* <DEDUP_REMOVED lines=21> */
.L_x_2484:
[----:B------:R-:W-:Y:S05]  /*0c60*/  BSYNC B1 ;  /* 0x0000000000017941 */ /* 0x000fea0003800000 */
.L_x_2483:
[----:B------:R-:W-:Y:S01]  /*0c70*/  LEA R5, R0, 0x3b800000, 0x17 ;  /* 0x3b80000000057811 */ /* 0x000fe200078eb8ff */
[----:B------:R-:W-:-:S05]  /*0c80*/  IMAD.SHL.U32 R0, R3, 0x100000, RZ ;  /* 0x0010000003007824 */ /* 0x000fca00078e00ff */
[----:B------:R-:W-:-:S07]  /*0c90*/  LOP3.LUT R0, R5, R0, R6, 0xfe, !PT ;  /* 0x0000000005007212 */ /* 0x000fce00078efe06 */
.L_x_2482:
[----:B------:R-:W-:Y:S05]  /*0ca0*/  BSYNC B0 ;  /* 0x0000000000007941 */ /* 0x000fea0003800000 */
.L_x_2481:
[----:B------:R-:W-:-:S04]  /*0cb0*/  F2FP.F16.F32.PACK_AB R0, RZ, R0 ;  /* 0x00000000ff00723e */ /* 0x000fc800000000ff */
[----:B------:R-:W-:Y:S01]  /*0cc0*/  PRMT R17, R0, 0x7610, R17 ;  /* 0x0000761000117816 */ /* 0x000fe20000000011 */
[----:B------:R-:W-:Y:S06]  /*0cd0*/  BRA `(.L_x_2466) ;  /* 0x0000000400287947 */ /* 0x000fec0003800000 */
.L_x_2479:
        /* <DEDUP_REMOVED lines=21> */
.L_x_2488:
[----:B------:R-:W-:Y:S05]  /*0e30*/  BSYNC B1 ;  /* 0x0000000000017941 */ /* 0x000fea0003800000 */
.L_x_2487:
[----:B------:R-:W-:Y:S01]  /*0e40*/  LEA R5, R0, 0x37800000, 0x17 ;  /* 0x3780000000057811 */ /* 0x000fe200078eb8ff */
[----:B------:R-:W-:-:S05]  /*0e50*/  IMAD.SHL.U32 R0, R3, 0x200000, RZ ;  /* 0x0020000003007824 */ /* 0x000fca00078e00ff */
[----:B------:R-:W-:-:S07]  /*0e60*/  LOP3.LUT R0, R5, R0, R6, 0xfe, !PT ;  /* 0x0000000005007212 */ /* 0x000fce00078efe06 */
.L_x_2486:
[----:B------:R-:W-:Y:S05]  /*0e70*/  BSYNC B0 ;  /* 0x0000000000007941 */ /* 0x000fea0003800000 */
.L_x_2485:
[----:B------:R-:W-:-:S04]  /*0e80*/  F2FP.F16.F32.PACK_AB R0, RZ, R0 ;  /* 0x00000000ff00723e */ /* 0x000fc800000000ff */
[----:B------:R-:W-:Y:S01]  /*0e90*/  PRMT R17, R0, 0x7610, R17 ;  /* 0x0000761000117816 */ /* 0x000fe20000000011 */
[----:B------:R-:W-:Y:S06]  /*0ea0*/  BRA `(.L_x_2466) ;  /* 0x0000000000b47947 */ /* 0x000fec0003800000 */
.L_x_2478:
        /* <DEDUP_REMOVED lines=14> */
.L_x_2492:
[----:B------:R-:W-:Y:S05]  /*0f90*/  BSYNC B0 ;  /* 0x0000000000007941 */ /* 0x000fea0003800000 */
.L_x_2491:
[----:B------:R-:W-:-:S04]  /*0fa0*/  F2FP.F16.F32.PACK_AB R0, RZ, R0 ;  /* 0x00000000ff00723e */ /* 0x000fc800000000ff */
[----:B------:R-:W-:Y:S01]  /*0fb0*/  PRMT R17, R0, 0x7610, R17 ;  /* 0x0000761000117816 */ /* 0x000fe20000000011 */
[----:B------:R-:W-:Y:S06]  /*0fc0*/  BRA `(.L_x_2466) ;  /* 0x00000000006c7947 */ /* 0x000fec0003800000 */
.L_x_2465:
        /* <DEDUP_REMOVED lines=16> */
.L_x_2493:
[----:B------:R-:W-:Y:S01]  /*10d0*/  PRMT R17, RZ, 0x7610, R17 ;  /* 0x00007610ff117816 */ /* 0x000fe20000000011 */
[----:B------:R-:W-:Y:S06]  /*10e0*/  BRA `(.L_x_2466) ;  /* 0x0000000000247947 */ /* 0x000fec0003800000 */
.L_x_2490:
[----:B------:R-:W2:Y:S02]  /*10f0*/  LDG.E.64 R4, desc[UR36][R4.64] ;  /* 0x0000002404047981 */ /* 0x000ea4000c1e1b00 */
[----:B--2---:R-:W0:Y:S02]  /*1100*/  I2F.U64 R0, R4 ;  /* 0x0000000400007312 */ /* 0x004e240000301000 */
[----:B0-----:R-:W-:-:S04]  /*1110*/  F2FP.F16.F32.PACK_AB R0, RZ, R0 ;  /* 0x00000000ff00723e */ /* 0x001fc800000000ff */
[----:B------:R-:W-:Y:S01]  /*1120*/  PRMT R17, R0, 0x7610, R17 ;  /* 0x0000761000117816 */ /* 0x000fe20000000011 */
[----:B------:R-:W-:Y:S06]  /*1130*/  BRA `(.L_x_2466) ;  /* 0x0000000000107947 */ /* 0x000fec0003800000 */
.L_x_2489:
[----:B------:R-:W2:Y:S02]  /*1140*/  LDG.E R4, desc[UR36][R4.64] ;  /* 0x0000002404047981 */ /* 0x000ea4000c1e1900 */
[----:B--2---:R-:W-:-:S04]  /*1150*/  I2FP.F32.U32 R0, R4 ;  /* 0x0000000400007245 */ /* 0x004fc80000201000 */
[----:B------:R-:W-:-:S04]  /*1160*/  F2FP.F16.F32.PACK_AB R0, RZ, R0 ;  /* 0x00000000ff00723e */ /* 0x000fc800000000ff */
[----:B------:R-:W-:-:S07]  /*1170*/  PRMT R17, R0, 0x7610, R17 ;  /* 0x0000761000117816 */ /* 0x000fce0000000011 */
.L_x_2466:
[----:B01----:R-:W0:Y:S01]  /*1180*/  LDC.64 R4, c[0x0][0x228] ;  /* 0x00008a00ff047b82 */ /* 0x003e220000000a00 */
        /* <DEDUP_REMOVED lines=20> */
.L_x_2497:
[----:B------:R-:W2:Y:S02]  /*12d0*/  LDG.E.U8 R4, desc[UR36][R4.64] ;  /* 0x0000002404047981 */ /* 0x000ea4000c1e1100 */
[----:B--2---:R-:W-:-:S04]  /*12e0*/  I2FP.F32.U32 R0, R4 ;  /* 0x0000000400007245 */ /* 0x004fc80000201000 */
[----:B------:R-:W-:-:S04]  /*12f0*/  F2FP.F16.F32.PACK_AB R0, RZ, R0 ;  /* 0x00000000ff00723e */ /* 0x000fc800000000ff */
[----:B------:R-:W-:Y:S01]  /*1300*/  PRMT R18, R0, 0x7610, R18 ;  /* 0x0000761000127816 */ /* 0x000fe20000000012 */
[----:B------:R-:W-:Y:S06]  /*1310*/  BRA `(.L_x_2499) ;  /* 0x0000000c00bc7947 */ /* 0x000fec0003800000 */
.L_x_2496:
        /* <DEDUP_REMOVED lines=11> */
.L_x_2501:
[----:B------:R-:W2:Y:S02]  /*13d0*/  LDG.E R4, desc[UR36][R4.64] ;  /* 0x0000002404047981 */ /* 0x000ea4000c1e1900 */
[----:B--2---:R-:W-:-:S04]  /*13e0*/  I2FP.F32.S32 R0, R4 ;  /* 0x0000000400007245 */ /* 0x004fc80000201400 */
[----:B------:R-:W-:-:S04]  /*13f0*/  F2FP.F16.F32.PACK_AB R0, RZ, R0 ;  /* 0x00000000ff00723e */ /* 0x000fc800000000ff */
[----:B------:R-:W-:Y:S01]  /*1400*/  PRMT R18, R0, 0x7610, R18 ;  /* 0x0000761000127816 */ /* 0x000fe20000000012 */
[----:B------:R-:W-:Y:S06]  /*1410*/  BRA `(.L_x_2499) ;  /* 0x0000000c007c7947 */ /* 0x000fec0003800000 */
.L_x_2500:
[----:B------:R-:W2:Y:S02]  /*1420*/  LDG.E.U16 R4, desc[UR36][R4.64] ;  /* 0x0000002404047981 */ /* 0x000ea4000c1e1500 */
[----:B--2---:R-:W0:Y:S02]  /*1430*/  I2F.S16 R0, R4 ;  /* 0x0000000400007306 */ /* 0x004e240000101400 */
[----:B0-----:R-:W-:-:S04]  /*1440*/  F2FP.F16.F32.PACK_AB R0, RZ, R0 ;  /* 0x00000000ff00723e */ /* 0x001fc800000000ff */
[----:B------:R-:W-:Y:S01]  /*1450*/  PRMT R18, R0, 0x7610, R18 ;  /* 0x0000761000127816 */ /* 0x000fe20000000012 */
[----:B------:R-:W-:Y:S06]  /*1460*/  BRA `(.L_x_2499) ;  /* 0x0000000c00687947 */ /* 0x000fec0003800000 */
.L_x_2495:
        /* <DEDUP_REMOVED lines=9> */
.L_x_2503:
[----:B------:R1:W5:Y:S01]  /*1500*/  LDG.E.U16 R18, desc[UR36][R4.64] ;  /* 0x0000002404127981 */ /* 0x000362000c1e1500 */
[----:B------:R-:W-:Y:S05]  /*1510*/  BRA `(.L_x_2499) ;  /* 0x0000000c003c7947 */ /* 0x000fea0003800000 */
.L_x_2502:
        /* <DEDUP_REMOVED lines=9> */
.L_x_2505:
[----:B------:R0:W5:Y:S01]  /*15b0*/  LDG.E.U16 R18, desc[UR36][R4.64] ;  /* 0x0000002404127981 */ /* 0x000162000c1e1500 */
[----:B------:R-:W-:Y:S05]  /*15c0*/  BRA `(.L_x_2499) ;  /* 0x0000000c00107947 */ /* 0x000fea0003800000 */
.L_x_2504:
        /* <DEDUP_REMOVED lines=9> */
.L_x_2494:
        /* <DEDUP_REMOVED lines=14> */
.L_x_2508:
        /* <DEDUP_REMOVED lines=9> */
.L_x_2507:
        /* <DEDUP_REMOVED lines=28> */
.L_x_2510:
        /* <DEDUP_REMOVED lines=15> */
.L_x_2509:
[----:B------:R-:W2:Y:S02]  /*1a80*/  LDG.E.U16 R0, desc[UR36][R4.64] ;  /* 0x0000002404007981 */ /* 0x000ea4000c1e1500 */
[----:B--2---:R-:W-:-:S05]  /*1a90*/  IMAD.U32 R0, R0, 0x10000, RZ ;  /* 0x0001000000007824 */ /* 0x004fca00078e00ff */
[----:B------:R-:W-:-:S04]  /*1aa0*/  F2FP.F16.F32.PACK_AB R0, RZ, R0 ;  /* 0x00000000ff00723e */ /* 0x000fc800000000ff */
[----:B------:R-:W-:Y:S01]  /*1ab0*/  PRMT R18, R0, 0x7610, R18 ;  /* 0x0000761000127816 */ /* 0x000fe20000000012 */
[----:B------:R-:W-:Y:S06]  /*1ac0*/  BRA `(.L_x_2499) ;  /* 0x0000000400d07947 */ /* 0x000fec0003800000 */
.L_x_2506:
        /* <DEDUP_REMOVED lines=13> */
.L_x_2513:
        /* <DEDUP_REMOVED lines=21> */
.L_x_2517:
[----:B------:R-:W-:Y:S05]  /*1cf0*/  BSYNC B1 ;  /* 0x0000000000017941 */ /* 0x000fea0003800000 */
.L_x_2516:
[----:B------:R-:W-:Y:S01]  /*1d00*/  LEA R5, R0, 0x3b800000, 0x17 ;  /* 0x3b80000000057811 */ /* 0x000fe200078eb8ff */
[----:B------:R-:W-:-:S05]  /*1d10*/  IMAD.SHL.U32 R0, R3, 0x100000, RZ ;  /* 0x0010000003007824 */ /* 0x000fca00078e00ff */
[----:B------:R-:W-:-:S07]  /*1d20*/  LOP3.LUT R0, R5, R0, R6, 0xfe, !PT ;  /* 0x0000000005007212 */ /* 0x000fce00078efe06 */
.L_x_2515:
[----:B------:R-:W-:Y:S05]  /*1d30*/  BSYNC B0 ;  /* 0x0000000000007941 */ /* 0x000fea0003800000 */
.L_x_2514:
[----:B------:R-:W-:-:S04]  /*1d40*/  F2FP.F16.F32.PACK_AB R0, RZ, R0 ;  /* 0x00000000ff00723e */ /* 0x000fc800000000ff */
[----:B------:R-:W-:Y:S01]  /*1d50*/  PRMT R18, R0, 0x7610, R18 ;  /* 0x0000761000127816 */ /* 0x000fe20000000012 */
[----:B------:R-:W-:Y:S06]  /*1d60*/  BRA `(.L_x_2499) ;  /* 0x0000000400287947 */ /* 0x000fec0003800000 */
.L_x_2512:
        /* <DEDUP_REMOVED lines=21> */
.L_x_2521:
[----:B------:R-:W-:Y:S05]  /*1ec0*/  BSYNC B1 ;  /* 0x0000000000017941 */ /* 0x000fea0003800000 */
.L_x_2520:
[----:B------:R-:W-:Y:S01]  /*1ed0*/  LEA R5, R0, 0x37800000, 0x17 ;  /* 0x3780000000057811 */ /* 0x000fe200078eb8ff */
[----:B------:R-:W-:-:S05]  /*1ee0*/  IMAD.SHL.U32 R0, R3, 0x200000, RZ ;  /* 0x0020000003007824 */ /* 0x000fca00078e00ff */
[----:B------:R-:W-:-:S07]  /*1ef0*/  LOP3.LUT R0, R5, R0, R6, 0xfe, !PT ;  /* 0x0000000005007212 */ /* 0x000fce00078efe06 */
.L_x_2519:
[----:B------:R-:W-:Y:S05]  /*1f00*/  BSYNC B0 ;  /* 0x0000000000007941 */ /* 0x000fea0003800000 */
.L_x_2518:
[----:B------:R-:W-:-:S04]  /*1f10*/  F2FP.F16.F32.PACK_AB R0, RZ, R0 ;  /* 0x00000000ff00723e */ /* 0x000fc800000000ff */
[----:B------:R-:W-:Y:S01]  /*1f20*/  PRMT R18, R0, 0x7610, R18 ;  /* 0x0000761000127816 */ /* 0x000fe20000000012 */
[----:B------:R-:W-:Y:S06]  /*1f30*/  BRA `(.L_x_2499) ;  /* 0x0000000000b47947 */ /* 0x000fec0003800000 */
.L_x_2511:
        /* <DEDUP_REMOVED lines=14> */
.L_x_2525:
[----:B------:R-:W-:Y:S05]  /*2020*/  BSYNC B0 ;  /* 0x0000000000007941 */ /* 0x000fea0003800000 */
.L_x_2524:
[----:B------:R-:W-:-:S04]  /*2030*/  F2FP.F16.F32.PACK_AB R0, RZ, R0 ;  /* 0x00000000ff00723e */ /* 0x000fc800000000ff */
[----:B------:R-:W-:Y:S01]  /*2040*/  PRMT R18, R0, 0x7610, R18 ;  /* 0x0000761000127816 */ /* 0x000fe20000000012 */
[----:B------:R-:W-:Y:S06]  /*2050*/  BRA `(.L_x_2499) ;  /* 0x00000000006c7947 */ /* 0x000fec0003800000 */
.L_x_2498:
        /* <DEDUP_REMOVED lines=16> */
.L_x_2526:
[----:B------:R-:W-:Y:S01]  /*2160*/  PRMT R18, RZ, 0x7610, R18 ;  /* 0x00007610ff127816 */ /* 0x000fe20000000012 */
[----:B------:R-:W-:Y:S06]  /*2170*/  BRA `(.L_x_2499) ;  /* 0x0000000000247947 */ /* 0x000fec0003800000 */
.L_x_2523:
[----:B------:R-:W2:Y:S02]  /*2180*/  LDG.E.64 R4, desc[UR36][R4.64] ;  /* 0x0000002404047981 */ /* 0x000ea4000c1e1b00 */
[----:B--2---:R-:W0:Y:S02]  /*2190*/  I2F.U64 R0, R4 ;  /* 0x0000000400007312 */ /* 0x004e240000301000 */
[----:B0-----:R-:W-:-:S04]  /*21a0*/  F2FP.F16.F32.PACK_AB R0, RZ, R0 ;  /* 0x00000000ff00723e */ /* 0x001fc800000000ff */
[----:B------:R-:W-:Y:S01]  /*21b0*/  PRMT R18, R0, 0x7610, R18 ;  /* 0x0000761000127816 */ /* 0x000fe20000000012 */
[----:B------:R-:W-:Y:S06]  /*21c0*/  BRA `(.L_x_2499) ;  /* 0x0000000000107947 */ /* 0x000fec0003800000 */
.L_x_2522:
[----:B------:R-:W2:Y:S02]  /*21d0*/  LDG.E R4, desc[UR36][R4.64] ;  /* 0x0000002404047981 */ /* 0x000ea4000c1e1900 */
[----:B--2---:R-:W-:-:S04]  /*21e0*/  I2FP.F32.U32 R0, R4 ;  /* 0x0000000400007245 */ /* 0x004fc80000201000 */
[----:B------:R-:W-:-:S04]  /*21f0*/  F2FP.F16.F32.PACK_AB R0, RZ, R0 ;  /* 0x00000000ff00723e */ /* 0x000fc800000000ff */
[----:B------:R-:W-:-:S07]  /*2200*/  PRMT R18, R0, 0x7610, R18 ;  /* 0x0000761000127816 */ /* 0x000fce0000000012 */
.L_x_2499:
[----:B------:R-:W-:-:S07]  /*2210*/  VIADD R27, R27, 0x80 ;  /* 0x000000801b1b7836 */ /* 0x000fce0000000000 */
.L_x_2460:
[----:B------:R-:W-:Y:S05]  /*2220*/  BSYNC B6 ;  /* 0x0000000000067941 */ /* 0x000fea0003800000 */
.L_x_2459:
[----:B------:R-:W-:Y:S01]  /*2230*/  ISETP.GE.AND P0, PT, R27, R28, PT ;  /* 0x0000001c1b00720c */ /* 0x000fe20003f06270 */
[----:B------:R-:W-:Y:S01]  /*2240*/  BSSY B6, `(.L_x_2527) ;  /* 0x0000218000067945 */ /* 0x000fe20003800000 */
[----:B------:R-:W-:-:S11]  /*2250*/  PRMT R19, RZ, 0x7610, R19 ;  /* 0x00007610ff137816 */ /* 0x000fd60000000013 */
        /* <DEDUP_REMOVED lines=23> */
.L_x_2532:
[----:B------:R-:W2:Y:S02]  /*23d0*/  LDG.E.U8 R4, desc[UR36][R4.64] ;  /* 0x0000002404047981 */ /* 0x000ea4000c1e1100 */
[----:B--2---:R-:W-:-:S04]  /*23e0*/  I2FP.F32.U32 R0, R4 ;  /* 0x0000000400007245 */ /* 0x004fc80000201000 */
[----:B------:R-:W-:-:S04]  /*23f0*/  F2FP.F16.F32.PACK_AB R0, RZ, R0 ;  /* 0x00000000ff00723e */ /* 0x000fc800000000ff */
[----:B------:R-:W-:Y:S01]  /*2400*/  PRMT R16, R0, 0x7610, R16 ;  /* 0x0000761000107816 */ /* 0x000fe20000000010 */
[----:B------:R-:W-:Y:S06]  /*2410*/  BRA `(.L_x_2534) ;  /* 0x0000000c00c07947 */ /* 0x000fec0003800000 */
.L_x_2531:
        /* <DEDUP_REMOVED lines=11> */
.L_x_2536:
[----:B------:R-:W2:Y:S02]  /*24d0*/  LDG.E R4, desc[UR36][R4.64] ;  /* 0x0000002404047981 */ /* 0x000ea4000c1e1900 */
[----:B--2---:R-:W-:-:S04]  /*24e0*/  I2FP.F32.S32 R0, R4 ;  /* 0x0000000400007245 */ /* 0x004fc80000201400 */
[----:B------:R-:W-:-:S04]  /*24f0*/  F2FP.F16.F32.PACK_AB R0, RZ, R0 ;  /* 0x00000000ff00723e */ /* 0x000fc800000000ff */
[----:B------:R-:W-:Y:S01]  /*2500*/  PRMT R16, R0, 0x7610, R16 ;  /* 0x0000761000107816 */ /* 0x000fe20000000010 */
[----:B------:R-:W-:Y:S06]  /*2510*/  BRA `(.L_x_2534) ;  /* 0x0000000c00807947 */ /* 0x000fec0003800000 */
.L_x_2535:
[----:B------:R-:W2:Y:S02]  /*2520*/  LDG.E.U16 R4, desc[UR36][R4.64] ;  /* 0x0000002404047981 */ /* 0x000ea4000c1e1500 */
[----:B--2---:R-:W0:Y:S02]  /*2530*/  I2F.S16 R0, R4 ;  /* 0x0000000400007306 */ /* 0x004e240000101400 */
[----:B0-----:R-:W-:-:S04]  /*2540*/  F2FP.F16.F32.PACK_AB R0, RZ, R0 ;  /* 0x00000000ff00723e */ /* 0x001fc800000000ff */
[----:B------:R-:W-:Y:S01]  /*2550*/  PRMT R16, R0, 0x7610, R16 ;  /* 0x0000761000107816 */ /* 0x000fe20000000010 */
[----:B------:R-:W-:Y:S06]  /*2560*/  BRA `(.L_x_2534) ;  /* 0x0000000c006c7947 */ /* 0x000fec0003800000 */
.L_x_2530:
        /* <DEDUP_REMOVED lines=9> */
.L_x_2538:
[----:B------:R1:W5:Y:S01]  /*2600*/  LDG.E.U16 R16, desc[UR36][R4.64] ;  /* 0x0000002404107981 */ /* 0x000362000c1e1500 */
[----:B------:R-:W-:Y:S05]  /*2610*/  BRA `(.L_x_2534) ;  /* 0x0000000c00407947 */ /* 0x000fea0003800000 */
.L_x_2537:
        /* <DEDUP_REMOVED lines=9> */
.L_x_2540:
[----:B------:R0:W5:Y:S01]  /*26b0*/  LDG.E.U16 R16, desc[UR36][R4.64] ;  /* 0x0000002404107981 */ /* 0x000162000c1e1500 */
[----:B------:R-:W-:Y:S05]  /*26c0*/  BRA `(.L_x_2534) ;  /* 0x0000000c00147947 */ /* 0x000fea0003800000 */
.L_x_2539:
        /* <DEDUP_REMOVED lines=9> */
.L_x_2529:
        /* <DEDUP_REMOVED lines=14> */
.L_x_2543:
        /* <DEDUP_REMOVED lines=9> */
.L_x_2542:
        /* <DEDUP_REMOVED lines=28> */
.L_x_2545:
        /* <DEDUP_REMOVED lines=16> */
.L_x_2544:
[----:B------:R-:W2:Y:S02]  /*2b90*/  LDG.E.U16 R0, desc[UR36][R4.64] ;  /* 0x0000002404007981 */ /* 0x000ea4000c1e1500 */
[----:B--2---:R-:W-:-:S05]  /*2ba0*/  IMAD.U32 R0, R0, 0x10000, RZ ;  /* 0x0001000000007824 */ /* 0x004fca00078e00ff */
[----:B------:R-:W-:-:S04]  /*2bb0*/  F2FP.F16.F32.PACK_AB R0, RZ, R0 ;  /* 0x00000000ff00723e */ /* 0x000fc800000000ff */
[----:B------:R-:W-:Y:S01]  /*2bc0*/  PRMT R16, R0, 0x7610, R16 ;  /* 0x0000761000107816 */ /* 0x000fe20000000010 */
[----:B------:R-:W-:Y:S06]  /*2bd0*/  BRA `(.L_x_2534) ;  /* 0x0000000400d07947 */ /* 0x000fec0003800000 */
.L_x_2541:
        /* <DEDUP_REMOVED lines=13> */
.L_x_2548:
        /* <DEDUP_REMOVED lines=21> */
.L_x_2552:
[----:B------:R-:W-:Y:S05]  /*2e00*/  BSYNC B1 ;  /* 0x0000000000017941 */ /* 0x000fea0003800000 */
.L_x_2551:
[----:B------:R-:W-:Y:S01]  /*2e10*/  LEA R5, R0, 0x3b800000, 0x17 ;  /* 0x3b80000000057811 */ /* 0x000fe200078eb8ff */
[----:B------:R-:W-:-:S05]  /*2e20*/  IMAD.SHL.U32 R0, R3, 0x100000, RZ ;  /* 0x0010000003007824 */ /* 0x000fca00078e00ff */
[----:B------:R-:W-:-:S07]  /*2e30*/  LOP3.LUT R0, R5, R0, R6, 0xfe, !PT ;  /* 0x0000000005007212 */ /* 0x000fce00078efe06 */
.L_x_2550:
[----:B------:R-:W-:Y:S05]  /*2e40*/  BSYNC B0 ;  /* 0x0000000000007941 */ /* 0x000fea0003800000 */
.L_x_2549:
[----:B------:R-:W-:-:S04]  /*2e50*/  F2FP.F16.F32.PACK_AB R0, RZ, R0 ;  /* 0x00000000ff00723e */ /* 0x000fc800000000ff */
[----:B------:R-:W-:Y:S01]  /*2e60*/  PRMT R16, R0, 0x7610, R16 ;  /* 0x0000761000107816 */ /* 0x000fe20000000010 */
[----:B------:R-:W-:Y:S06]  /*2e70*/  BRA `(.L_x_2534) ;  /* 0x0000000400287947 */ /* 0x000fec0003800000 */
.L_x_2547:
        /* <DEDUP_REMOVED lines=21> */
.L_x_2556:
[----:B------:R-:W-:Y:S05]  /*2fd0*/  BSYNC B1 ;  /* 0x0000000000017941 */ /* 0x000fea0003800000 */
.L_x_2555:
[----:B------:R-:W-:Y:S01]  /*2fe0*/  LEA R5, R0, 0x37800000, 0x17 ;  /* 0x3780000000057811 */ /* 0x000fe200078eb8ff */
[----:B------:R-:W-:-:S05]  /*2ff0*/  IMAD.SHL.U32 R0, R3, 0x200000, RZ ;  /* 0x0020000003007824 */ /* 0x000fca00078e00ff */
[----:B------:R-:W-:-:S07]  /*3000*/  LOP3.LUT R0, R5, R0, R6, 0xfe, !PT ;  /* 0x0000000005007212 */ /* 0x000fce00078efe06 */
.L_x_2554:
[----:B------:R-:W-:Y:S05]  /*3010*/  BSYNC B0 ;  /* 0x0000000000007941 */ /* 0x000fea0003800000 */
.L_x_2553:
[----:B------:R-:W-:-:S04]  /*3020*/  F2FP.F16.F32.PACK_AB R0, RZ, R0 ;  /* 0x00000000ff00723e */ /* 0x000fc800000000ff */
[----:B------:R-:W-:Y:S01]  /*3030*/  PRMT R16, R0, 0x7610, R16 ;  /* 0x0000761000107816 */ /* 0x000fe20000000010 */
[----:B------:R-:W-:Y:S06]  /*3040*/  BRA `(.L_x_2534) ;  /* 0x0000000000b47947 */ /* 0x000fec0003800000 */
.L_x_2546:
        /* <DEDUP_REMOVED lines=14> */
.L_x_2560:
[----:B------:R-:W-:Y:S05]  /*3130*/  BSYNC B0 ;  /* 0x0000000000007941 */ /* 0x000fea0003800000 */
.L_x_2559:
[----:B------:R-:W-:-:S04]  /*3140*/  F2FP.F16.F32.PACK_AB R0, RZ, R0 ;  /* 0x00000000ff00723e */ /* 0x000fc800000000ff */
[----:B------:R-:W-:Y:S01]  /*3150*/  PRMT R16, R0, 0x7610, R16 ;  /* 0x0000761000107816 */ /* 0x000fe20000000010 */
[----:B------:R-:W-:Y:S06]  /*3160*/  BRA `(.L_x_2534) ;  /* 0x00000000006c7947 */ /* 0x000fec0003800000 */
.L_x_2533:
        /* <DEDUP_REMOVED lines=16> */
.L_x_2561:
[----:B------:R-:W-:Y:S01]  /*3270*/  PRMT R16, RZ, 0x7610, R16 ;  /* 0x00007610ff107816 */ /* 0x000fe20000000010 */
[----:B------:R-:W-:Y:S06]  /*3280*/  BRA `(.L_x_2534) ;  /* 0x0000000000247947 */ /* 0x000fec0003800000 */
.L_x_2558:
[----:B------:R-:W2:Y:S02]  /*3290*/  LDG.E.64 R4, desc[UR36][R4.64] ;  /* 0x0000002404047981 */ /* 0x000ea4000c1e1b00 */
[----:B--2---:R-:W0:Y:S02]  /*32a0*/  I2F.U64 R0, R4 ;  /* 0x0000000400007312 */ /* 0x004e240000301000 */
[----:B0-----:R-:W-:-:S04]  /*32b0*/  F2FP.F16.F32.PACK_AB R0, RZ, R0 ;  /* 0x00000000ff00723e */ /* 0x001fc800000000ff */
[----:B------:R-:W-:Y:S01]  /*32c0*/  PRMT R16, R0, 0x7610, R16 ;  /* 0x0000761000107816 */ /* 0x000fe20000000010 */
[----:B------:R-:W-:Y:S06]  /*32d0*/  BRA `(.L_x_2534) ;  /* 0x0000000000107947 */ /* 0x000fec0003800000 */
.L_x_2557:
[----:B------:R-:W2:Y:S02]  /*32e0*/  LDG.E R4, desc[UR36][R4.64] ;  /* 0x0000002404047981 */ /* 0x000ea4000c1e1900 */
[----:B--2---:R-:W-:-:S04]  /*32f0*/  I2FP.F32.U32 R0, R4 ;  /* 0x0000000400007245 */ /* 0x004fc80000201000 */
[----:B------:R-:W-:-:S04]  /*3300*/  F2FP.F16.F32.PACK_AB R0, RZ, R0 ;  /* 0x00000000ff00723e */ /* 0x000fc800000000ff */
[----:B------:R-:W-:-:S07]  /*3310*/  PRMT R16, R0, 0x7610, R16 ;  /* 0x0000761000107816 */ /* 0x000fce0000000010 */
.L_x_2534:
        /* <DEDUP_REMOVED lines=21> */
.L_x_2565:
[----:B------:R-:W2:Y:S02]  /*3470*/  LDG.E.U8 R4, desc[UR36][R4.64] ;  /* 0x0000002404047981 */ /* 0x000ea4000c1e1100 */
[----:B--2---:R-:W-:-:S04]  /*3480*/  I2FP.F32.U32 R0, R4 ;  /* 0x0000000400007245 */ /* 0x004fc80000201000 */
[----:B------:R-:W-:-:S04]  /*3490*/  F2FP.F16.F32.PACK_AB R0, RZ, R0 ;  /* 0x00000000ff00723e */ /* 0x000fc800000000ff */
[----:B------:R-:W-:Y:S01]  /*34a0*/  PRMT R19, R0, 0x7610, R19 ;  /* 0x0000761000137816 */ /* 0x000fe20000000013 */
[----:B------:R-:W-:Y:S06]  /*34b0*/  BRA `(.L_x_2567) ;  /* 0x0000000c00bc7947 */ /* 0x000fec0003800000 */
.L_x_2564:
        /* <DEDUP_REMOVED lines=11> */
.L_x_2569:
[----:B------:R-:W2:Y:S02]  /*3570*/  LDG.E R4, desc[UR36][R4.64] ;  /* 0x0000002404047981 */ /* 0x000ea4000c1e1900 */
[----:B--2---:R-:W-:-:S04]  /*3580*/  I2FP.F32.S32 R0, R4 ;  /* 0x0000000400007245 */ /* 0x004fc80000201400 */
[----:B------:R-:W-:-:S04]  /*3590*/  F2FP.F16.F32.PACK_AB R0, RZ, R0 ;  /* 0x00000000ff00723e */ /* 0x000fc800000000ff */
[----:B------:R-:W-:Y:S01]  /*35a0*/  PRMT R19, R0, 0x7610, R19 ;  /* 0x0000761000137816 */ /* 0x000fe20000000013 */
[----:B------:R-:W-:Y:S06]  /*35b0*/  BRA `(.L_x_2567) ;  /* 0x0000000c007c7947 */ /* 0x000fec0003800000 */
.L_x_2568:
[----:B------:R-:W2:Y:S02]  /*35c0*/  LDG.E.U16 R4, desc[UR36][R4.64] ;  /* 0x0000002404047981 */ /* 0x000ea4000c1e1500 */
[----:B--2---:R-:W0:Y:S02]  /*35d0*/  I2F.S16 R0, R4 ;  /* 0x0000000400007306 */ /* 0x004e240000101400 */
[----:B0-----:R-:W-:-:S04]  /*35e0*/  F2FP.F16.F32.PACK_AB R0, RZ, R0 ;  /* 0x00000000ff00723e */ /* 0x001fc800000000ff */
[----:B------:R-:W-:Y:S01]  /*35f0*/  PRMT R19, R0, 0x7610, R19 ;  /* 0x0000761000137816 */ /* 0x000fe20000000013 */
[----:B------:R-:W-:Y:S06]  /*3600*/  BRA `(.L_x_2567) ;  /* 0x0000000c00687947 */ /* 0x000fec0003800000 */
.L_x_2563:
        /* <DEDUP_REMOVED lines=9> */
.L_x_2571:
[----:B------:R1:W5:Y:S01]  /*36a0*/  LDG.E.U16 R19, desc[UR36][R4.64] ;  /* 0x0000002404137981 */ /* 0x000362000c1e1500 */
[----:B------:R-:W-:Y:S05]  /*36b0*/  BRA `(.L_x_2567) ;  /* 0x0000000c003c7947 */ /* 0x000fea0003800000 */
.L_x_2570:
        /* <DEDUP_REMOVED lines=9> */
.L_x_2573:
[----:B------:R0:W5:Y:S01]  /*3750*/  LDG.E.U16 R19, desc[UR36][R4.64] ;  /* 0x0000002404137981 */ /* 0x000162000c1e1500 */
[----:B------:R-:W-:Y:S05]  /*3760*/  BRA `(.L_x_2567) ;  /* 0x0000000c00107947 */ /* 0x000fea0003800000 */
.L_x_2572:
        /* <DEDUP_REMOVED lines=9> */
.L_x_2562:
        /* <DEDUP_REMOVED lines=14> */
.L_x_2576:
        /* <DEDUP_REMOVED lines=9> */
.L_x_2575:
        /* <DEDUP_REMOVED lines=28> */
.L_x_2578:
        /* <DEDUP_REMOVED lines=15> */
.L_x_2577:
[----:B------:R-:W2:Y:S02]  /*3c20*/  LDG.E.U16 R0, desc[UR36][R4.64] ;  /* 0x0000002404007981 */ /* 0x000ea4000c1e1500 */
[----:B--2---:R-:W-:-:S05]  /*3c30*/  IMAD.U32 R0, R0, 0x10000, RZ ;  /* 0x0001000000007824 */ /* 0x004fca00078e00ff */
[----:B------:R-:W-:-:S04]  /*3c40*/  F2FP.F16.F32.PACK_AB R0, RZ, R0 ;  /* 0x00000000ff00723e */ /* 0x000fc800000000ff */
[----:B------:R-:W-:Y:S01]  /*3c50*/  PRMT R19, R0, 0x7610, R19 ;  /* 0x0000761000137816 */ /* 0x000fe20000000013 */
[----:B------:R-:W-:Y:S06]  /*3c60*/  BRA `(.L_x_2567) ;  /* 0x0000000400d07947 */ /* 0x000fec0003800000 */
.L_x_2574:
        /* <DEDUP_REMOVED lines=13> */
.L_x_2581:
        /* <DEDUP_REMOVED lines=21> */
.L_x_2585:
[----:B------:R-:W-:Y:S05]  /*3e90*/  BSYNC B1 ;  /* 0x0000000000017941 */ /* 0x000fea0003800000 */
.L_x_2584:
[----:B------:R-:W-:Y:S01]  /*3ea0*/  LEA R5, R0, 0x3b800000, 0x17 ;  /* 0x3b80000000057811 */ /* 0x000fe200078eb8ff */
[----:B------:R-:W-:-:S05]  /*3eb0*/  IMAD.SHL.U32 R0, R3, 0x100000, RZ ;  /* 0x0010000003007824 */ /* 0x000fca00078e00ff */
[----:B------:R-:W-:-:S07]  /*3ec0*/  LOP3.LUT R0, R5, R0, R6, 0xfe, !PT ;  /* 0x0000000005007212 */ /* 0x000fce00078efe06 */
.L_x_2583:
[----:B------:R-:W-:Y:S05]  /*3ed0*/  BSYNC B0 ;  /* 0x0000000000007941 */ /* 0x000fea0003800000 */
.L_x_2582:
[----:B------:R-:W-:-:S04]  /*3ee0*/  F2FP.F16.F32.PACK_AB R0, RZ, R0 ;  /* 0x00000000ff00723e */ /* 0x000fc800000000ff */
[----:B------:R-:W-:Y:S01]  /*3ef0*/  PRMT R19, R0, 0x7610, R19 ;  /* 0x0000761000137816 */ /* 0x000fe20000000013 */
[----:B------:R-:W-:Y:S06]  /*3f00*/  BRA `(.L_x_2567) ;  /* 0x0000000400287947 */ /* 0x000fec0003800000 */
.L_x_2580:
        /* <DEDUP_REMOVED lines=21> */
.L_x_2589:
[----:B------:R-:W-:Y:S05]  /*4060*/  BSYNC B1 ;  /* 0x0000000000017941 */ /* 0x000fea0003800000 */
.L_x_2588:
[----:B------:R-:W-:Y:S01]  /*4070*/  LEA R5, R0, 0x37800000, 0x17 ;  /* 0x3780000000057811 */ /* 0x000fe200078eb8ff */
[----:B------:R-:W-:-:S05]  /*4080*/  IMAD.SHL.U32 R0, R3, 0x200000, RZ ;  /* 0x0020000003007824 */ /* 0x000fca00078e00ff */
[----:B------:R-:W-:-:S07]  /*4090*/  LOP3.LUT R0, R5, R0, R6, 0xfe, !PT ;  /* 0x0000000005007212 */ /* 0x000fce00078efe06 */
.L_x_2587:
[----:B------:R-:W-:Y:S05]  /*40a0*/  BSYNC B0 ;  /* 0x0000000000007941 */ /* 0x000fea0003800000 */
.L_x_2586:
[----:B------:R-:W-:-:S04]  /*40b0*/  F2FP.F16.F32.PACK_AB R0, RZ, R0 ;  /* 0x00000000ff00723e */ /* 0x000fc800000000ff */
[----:B------:R-:W-:Y:S01]  /*40c0*/  PRMT R19, R0, 0x7610, R19 ;  /* 0x0000761000137816 */ /* 0x000fe20000000013 */
[----:B------:R-:W-:Y:S06]  /*40d0*/  BRA `(.L_x_2567) ;  /* 0x0000000000b47947 */ /* 0x000fec0003800000 */
.L_x_2579:
        /* <DEDUP_REMOVED lines=14> */
.L_x_2593:
[----:B------:R-:W-:Y:S05]  /*41c0*/  BSYNC B0 ;  /* 0x0000000000007941 */ /* 0x000fea0003800000 */
.L_x_2592:
[----:B------:R-:W-:-:S04]  /*41d0*/  F2FP.F16.F32.PACK_AB R0, RZ, R0 ;  /* 0x00000000ff00723e */ /* 0x000fc800000000ff */
[----:B------:R-:W-:Y:S01]  /*41e0*/  PRMT R19, R0, 0x7610, R19 ;  /* 0x0000761000137816 */ /* 0x000fe20000000013 */
[----:B------:R-:W-:Y:S06]  /*41f0*/  BRA `(.L_x_2567) ;  /* 0x00000000006c7947 */ /* 0x000fec0003800000 */
.L_x_2566:
        /* <DEDUP_REMOVED lines=16> */
.L_x_2594:
[----:B------:R-:W-:Y:S01]  /*4300*/  PRMT R19, RZ, 0x7610, R19 ;  /* 0x00007610ff137816 */ /* 0x000fe20000000013 */
[----:B------:R-:W-:Y:S06]  /*4310*/  BRA `(.L_x_2567) ;  /* 0x0000000000247947 */ /* 0x000fec0003800000 */
.L_x_2591:
[----:B------:R-:W2:Y:S02]  /*4320*/  LDG.E.64 R4, desc[UR36][R4.64] ;  /* 0x0000002404047981 */ /* 0x000ea4000c1e1b00 */
[----:B--2---:R-:W0:Y:S02]  /*4330*/  I2F.U64 R0, R4 ;  /* 0x0000000400007312 */ /* 0x004e240000301000 */
[----:B0-----:R-:W-:-:S04]  /*4340*/  F2FP.F16.F32.PACK_AB R0, RZ, R0 ;  /* 0x00000000ff00723e */ /* 0x001fc800000000ff */
[----:B------:R-:W-:Y:S01]  /*4350*/  PRMT R19, R0, 0x7610, R19 ;  /* 0x0000761000137816 */ /* 0x000fe20000000013 */
[----:B------:R-:W-:Y:S06]  /*4360*/  BRA `(.L_x_2567) ;  /* 0x0000000000107947 */ /* 0x000fec0003800000 */
.L_x_2590:
[----:B------:R-:W2:Y:S02]  /*4370*/  LDG.E R4, desc[UR36][R4.64] ;  /* 0x0000002404047981 */ /* 0x000ea4000c1e1900 */
[----:B--2---:R-:W-:-:S04]  /*4380*/  I2FP.F32.U32 R0, R4 ;  /* 0x0000000400007245 */ /* 0x004fc80000201000 */
[----:B------:R-:W-:-:S04]  /*4390*/  F2FP.F16.F32.PACK_AB R0, RZ, R0 ;  /* 0x00000000ff00723e */ /* 0x000fc800000000ff */
[----:B------:R-:W-:-:S07]  /*43a0*/  PRMT R19, R0, 0x7610, R19 ;  /* 0x0000761000137816 */ /* 0x000fce0000000013 */
.L_x_2567:
[----:B------:R-:W-:-:S07]  /*43b0*/  VIADD R27, R27, 0x80 ;  /* 0x000000801b1b7836 */ /* 0x000fce0000000000 */
.L_x_2528:
[----:B------:R-:W-:Y:S05]  /*43c0*/  BSYNC B6 ;  /* 0x0000000000067941 */ /* 0x000fea0003800000 */
.L_x_2527:
[----:B------:R-:W-:Y:S01]  /*43d0*/  ISETP.GE.AND P0, PT, R27, R28, PT ;  /* 0x0000001c1b00720c */ /* 0x000fe20003f06270 */
[----:B------:R-:W-:Y:S01]  /*43e0*/  BSSY B6, `(.L_x_2595) ;  /* 0x000021a000067945 */ /* 0x000fe20003800000 */
[----:B------:R-:W-:Y:S02]  /*43f0*/  PRMT R22, RZ, 0x7610, R22 ;  /* 0x00007610ff167816 */ /* 0x000fe40000000016 */
[----:B------:R-:W-:Y:S02]  /*4400*/  PRMT R23, RZ, 0x7610, R23 ;  /* 0x00007610ff177816 */ /* 0x000fe40000000017 */
[----:B------:R-:W-:-:S07]  /*4410*/  PRMT R24, RZ, 0x7610, R24 ;  /* 0x00007610ff187816 */ /* 0x000fce0000000018 */
        /* <DEDUP_REMOVED lines=23> */
.L_x_2600:
[----:B------:R-:W2:Y:S02]  /*4590*/  LDG.E.U8 R4, desc[UR36][R4.64] ;  /* 0x0000002404047981 */ /* 0x000ea4000c1e1100 */
[----:B--2---:R-:W-:-:S04]  /*45a0*/  I2FP.F32.U32 R0, R4 ;  /* 0x0000000400007245 */ /* 0x004fc80000201000 */
[----:B------:R-:W-:-:S04]  /*45b0*/  F2FP.F16.F32.PACK_AB R0, RZ, R0 ;  /* 0x00000000ff00723e */ /* 0x000fc800000000ff */
[----:B------:R-:W-:Y:S01]  /*45c0*/  PRMT R23, R0, 0x7610, R23 ;  /* 0x0000761000177816 */ /* 0x000fe20000000017 */
[----:B------:R-:W-:Y:S06]  /*45d0*/  BRA `(.L_x_2602) ;  /* 0x0000000c00bc7947 */ /* 0x000fec0003800000 */
.L_x_2599:
        /* <DEDUP_REMOVED lines=11> */
.L_x_2604:
[----:B------:R-:W2:Y:S02]  /*4690*/  LDG.E R4, desc[UR36][R4.64] ;  /* 0x0000002404047981 */ /* 0x000ea4000c1e1900 */
[----:B--2---:R-:W-:-:S04]  /*46a0*/  I2FP.F32.S32 R0, R4 ;  /* 0x0000000400007245 */ /* 0x004fc80000201400 */
[----:B------:R-:W-:-:S04]  /*46b0*/  F2FP.F16.F32.PACK_AB R0, RZ, R0 ;  /* 0x00000000ff00723e */ /* 0x000fc800000000ff */
[----:B------:R-:W-:Y:S01]  /*46c0*/  PRMT R23, R0, 0x7610, R23 ;  /* 0x0000761000177816 */ /* 0x000fe20000000017 */
[----:B------:R-:W-:Y:S06]  /*46d0*/  BRA `(.L_x_2602) ;  /* 0x0000000c007c7947 */ /* 0x000fec0003800000 */
.L_x_2603:
[----:B------:R-:W2:Y:S02]  /*46e0*/  LDG.E.U16 R4, desc[UR36][R4.64] ;  /* 0x0000002404047981 */ /* 0x000ea4000c1e1500 */
[----:B--2---:R-:W0:Y:S02]  /*46f0*/  I2F.S16 R0, R4 ;  /* 0x0000000400007306 */ /* 0x004e240000101400 */
[----:B0-----:R-:W-:-:S04]  /*4700*/  F2FP.F16.F32.PACK_AB R0, RZ, R0 ;  /* 0x00000000ff00723e */ /* 0x001fc800000000ff */
[----:B------:R-:W-:Y:S01]  /*4710*/  PRMT R23, R0, 0x7610, R23 ;  /* 0x0000761000177816 */ /* 0x000fe20000000017 */
[----:B------:R-:W-:Y:S06]  /*4720*/  BRA `(.L_x_2602) ;  /* 0x0000000c00687947 */ /* 0x000fec0003800000 */
.L_x_2598:
        /* <DEDUP_REMOVED lines=9> */
.L_x_2606:
[----:B------:R1:W5:Y:S01]  /*47c0*/  LDG.E.U16 R23, desc[UR36][R4.64] ;  /* 0x0000002404177981 */ /* 0x000362000c1e1500 */
[----:B------:R-:W-:Y:S05]  /*47d0*/  BRA `(.L_x_2602) ;  /* 0x0000000c003c7947 */ /* 0x000fea0003800000 */
.L_x_2605:
        /* <DEDUP_REMOVED lines=9> */
.L_x_2608:
[----:B------:R0:W5:Y:S01]  /*4870*/  LDG.E.U16 R23, desc[UR36][R4.64] ;  /* 0x0000002404177981 */ /* 0x000162000c1e1500 */
[----:B------:R-:W-:Y:S05]  /*4880*/  BRA `(.L_x_2602) ;  /* 0x0000000c00107947 */ /* 0x000fea0003800000 */
.L_x_2607:
        /* <DEDUP_REMOVED lines=9> */
.L_x_2597:
        /* <DEDUP_REMOVED lines=14> */
.L_x_2611:
        /* <DEDUP_REMOVED lines=9> */
.L_x_2610:
        /* <DEDUP_REMOVED lines=28> */
.L_x_2613:
        /* <DEDUP_REMOVED lines=15> */
.L_x_2612:
[----:B------:R-:W2:Y:S02]  /*4d40*/  LDG.E.U16 R0, desc[UR36][R4.64] ;  /* 0x0000002404007981 */ /* 0x000ea4000c1e1500 */
[----:B--2---:R-:W-:-:S05]  /*4d50*/  IMAD.U32 R0, R0, 0x10000, RZ ;  /* 0x0001000000007824 */ /* 0x004fca00078e00ff */
[----:B------:R-:W-:-:S04]  /*4d60*/  F2FP.F16.F32.PACK_AB R0, RZ, R0 ;  /* 0x00000000ff00723e */ /* 0x000fc800000000ff */
[----:B------:R-:W-:Y:S01]  /*4d70*/  PRMT R23, R0, 0x7610, R23 ;  /* 0x0000761000177816 */ /* 0x000fe20000000017 */
[----:B------:R-:W-:Y:S06]  /*4d80*/  BRA `(.L_x_2602) ;  /* 0x0000000400d07947 */ /* 0x000fec0003800000 */
.L_x_2609:
        /* <DEDUP_REMOVED lines=13> */
.L_x_2616:
        /* <DEDUP_REMOVED lines=21> */
.L_x_2620:
[----:B------:R-:W-:Y:S05]  /*4fb0*/  BSYNC B1 ;  /* 0x0000000000017941 */ /* 0x000fea0003800000 */
.L_x_2619:
[----:B------:R-:W-:Y:S01]  /*4fc0*/  LEA R5, R0, 0x3b800000, 0x17 ;  /* 0x3b80000000057811 */ /* 0x000fe200078eb8ff */
[----:B------:R-:W-:-:S05]  /*4fd0*/  IMAD.SHL.U32 R0, R3, 0x100000, RZ ;  /* 0x0010000003007824 */ /* 0x000fca00078e00ff */
[----:B------:R-:W-:-:S07]  /*4fe0*/  LOP3.LUT R0, R5, R0, R6, 0xfe, !PT ;  /* 0x0000000005007212 */ /* 0x000fce00078efe06 */
.L_x_2618:
[----:B------:R-:W-:Y:S05]  /*4ff0*/  BSYNC B0 ;  /* 0x0000000000007941 */ /* 0x000fea0003800000 */
.L_x_2617:
[----:B------:R-:W-:-:S04]  /*5000*/  F2FP.F16.F32.PACK_AB R0, RZ, R0 ;  /* 0x00000000ff00723e */ /* 0x000fc800000000ff */
[----:B------:R-:W-:Y:S01]  /*5010*/  PRMT R23, R0, 0x7610, R23 ;  /* 0x0000761000177816 */ /* 0x000fe20000000017 */
[----:B------:R-:W-:Y:S06]  /*5020*/  BRA `(.L_x_2602) ;  /* 0x0000000400287947 */ /* 0x000fec0003800000 */
.L_x_2615:
        /* <DEDUP_REMOVED lines=21> */
.L_x_2624:
[----:B------:R-:W-:Y:S05]  /*5180*/  BSYNC B1 ;  /* 0x0000000000017941 */ /* 0x000fea0003800000 */
.L_x_2623:
[----:B------:R-:W-:Y:S01]  /*5190*/  LEA R5, R0, 0x37800000, 0x17 ;  /* 0x3780000000057811 */ /* 0x000fe200078eb8ff */
[----:B------:R-:W-:-:S05]  /*51a0*/  IMAD.SHL.U32 R0, R3, 0x200000, RZ ;  /* 0x0020000003007824 */ /* 0x000fca00078e00ff */
[----:B------:R-:W-:-:S07]  /*51b0*/  LOP3.LUT R0, R5, R0, R6, 0xfe, !PT ;  /* 0x0000000005007212 */ /* 0x000fce00078efe06 */
.L_x_2622:
[----:B------:R-:W-:Y:S05]  /*51c0*/  BSYNC B0 ;  /* 0x0000000000007941 */ /* 0x000fea0003800000 */
.L_x_2621:
[----:B------:R-:W-:-:S04]  /*51d0*/  F2FP.F16.F32.PACK_AB R0, RZ, R0 ;  /* 0x00000000ff00723e */ /* 0x000fc800000000ff */
[----:B------:R-:W-:Y:S01]  /*51e0*/  PRMT R23, R0, 0x7610, R23 ;  /* 0x0000761000177816 */ /* 0x000fe20000000017 */
[----:B------:R-:W-:Y:S06]  /*51f0*/  BRA `(.L_x_2602) ;  /* 0x0000000000b47947 */ /* 0x000fec0003800000 */
.L_x_2614:
        /* <DEDUP_REMOVED lines=14> */
.L_x_2628:
[----:B------:R-:W-:Y:S05]  /*52e0*/  BSYNC B0 ;  /* 0x0000000000007941 */ /* 0x000fea0003800000 */
.L_x_2627:
[----:B------:R-:W-:-:S04]  /*52f0*/  F2FP.F16.F32.PACK_AB R0, RZ, R0 ;  /* 0x00000000ff00723e */ /* 0x000fc800000000ff */
[----:B------:R-:W-:Y:S01]  /*5300*/  PRMT R23, R0, 0x7610, R23 ;  /* 0x0000761000177816 */ /* 0x000fe20000000017 */
[----:B------:R-:W-:Y:S06]  /*5310*/  BRA `(.L_x_2602) ;  /* 0x00000000006c7947 */ /* 0x000fec0003800000 */
.L_x_2601:
        /* <DEDUP_REMOVED lines=16> */
.L_x_2629:
[----:B------:R-:W-:Y:S01]  /*5420*/  PRMT R23, RZ, 0x7610, R23 ;  /* 0x00007610ff177816 */ /* 0x000fe20000000017 */
[----:B------:R-:W-:Y:S06]  /*5430*/  BRA `(.L_x_2602) ;  /* 0x0000000000247947 */ /* 0x000fec0003800000 */
.L_x_2626:
[----:B------:R-:W2:Y:S02]  /*5440*/  LDG.E.64 R4, desc[UR36][R4.64] ;  /* 0x0000002404047981 */ /* 0x000ea4000c1e1b00 */
[----:B--2---:R-:W0:Y:S02]  /*5450*/  I2F.U64 R0, R4 ;  /* 0x0000000400007312 */ /* 0x004e240000301000 */
[----:B0-----:R-:W-:-:S04]  /*5460*/  F2FP.F16.F32.PACK_AB R0, RZ, R0 ;  /* 0x00000000ff00723e */ /* 0x001fc800000000ff */
[----:B------:R-:W-:Y:S01]  /*5470*/  PRMT R23, R0, 0x7610, R23 ;  /* 0x0000761000177816 */ /* 0x000fe20000000017 */
[----:B------:R-:W-:Y:S06]  /*5480*/  BRA `(.L_x_2602) ;  /* 0x0000000000107947 */ /* 0x000fec0003800000 */
.L_x_2625:
[----:B------:R-:W2:Y:S02]  /*5490*/  LDG.E R4, desc[UR36][R4.64] ;  /* 0x0000002404047981 */ /* 0x000ea4000c1e1900 */
[----:B--2---:R-:W-:-:S04]  /*54a0*/  I2FP.F32.U32 R0, R4 ;  /* 0x0000000400007245 */ /* 0x004fc80000201000 */
[----:B------:R-:W-:-:S04]  /*54b0*/  F2FP.F16.F32.PACK_AB R0, RZ, R0 ;  /* 0x00000000ff00723e */ /* 0x000fc800000000ff */
[----:B------:R-:W-:-:S07]  /*54c0*/  PRMT R23, R0, 0x7610, R23 ;  /* 0x0000761000177816 */ /* 0x000fce0000000017 */
.L_x_2602:
[----:B------:R-:W2:Y:S01]  /*54d0*/  LDC.U8 R6, c[0x0][0x235] ;  /* 0x00008d40ff067b82 */ /* 0x000ea20000000000 */
[----:B------:R-:W-:Y:S02]  /*54e0*/  ULDC UR4, c[0x0][0x23c] ;  /* 0x00008f0000047ab9 */ /* 0x000fe40000000800 */
[----:B------:R-:W-:-:S05]  /*54f0*/  IMAD R3, R24, UR4, RZ ;  /* 0x0000000418037c24 */ /* 0x000fca000f8e02ff */
[----:B01----:R-:W0:Y:S01]  /*5500*/  LDC.64 R4, c[0x0][0x228] ;  /* 0x00008a00ff047b82 */ /* 0x003e220000000a00 */
[----:B--2---:R-:W-:-:S04]  /*5510*/  PRMT R0, R6, 0x9910, RZ ;  /* 0x0000991006007816 */ /* 0x004fc800000000ff */
        /* <DEDUP_REMOVED lines=17> */
.L_x_2633:
[----:B------:R-:W2:Y:S02]  /*5630*/  LDG.E.U8 R4, desc[UR36][R4.64] ;  /* 0x0000002404047981 */ /* 0x000ea4000c1e1100 */
[----:B--2---:R-:W-:-:S04]  /*5640*/  I2FP.F32.U32 R0, R4 ;  /* 0x0000000400007245 */ /* 0x004fc80000201000 */
[----:B------:R-:W-:-:S04]  /*5650*/  F2FP.F16.F32.PACK_AB R0, RZ, R0 ;  /* 0x00000000ff00723e */ /* 0x000fc800000000ff */
[----:B------:R-:W-:Y:S01]  /*5660*/  PRMT R24, R0, 0x7610, R24 ;  /* 0x0000761000187816 */ /* 0x000fe20000000018 */
[----:B------:R-:W-:Y:S06]  /*5670*/  BRA `(.L_x_2635) ;  /* 0x0000000c00bc7947 */ /* 0x000fec0003800000 */
.L_x_2632:
        /* <DEDUP_REMOVED lines=11> */
.L_x_2637:
[----:B------:R-:W2:Y:S02]  /*5730*/  LDG.E R4, desc[UR36][R4.64] ;  /* 0x0000002404047981 */ /* 0x000ea4000c1e1900 */
[----:B--2---:R-:W-:-:S04]  /*5740*/  I2FP.F32.S32 R0, R4 ;  /* 0x0000000400007245 */ /* 0x004fc80000201400 */
[----:B------:R-:W-:-:S04]  /*5750*/  F2FP.F16.F32.PACK_AB R0, RZ, R0 ;  /* 0x00000000ff00723e */ /* 0x000fc800000000ff */
[----:B------:R-:W-:Y:S01]  /*5760*/  PRMT R24, R0, 0x7610, R24 ;  /* 0x0000761000187816 */ /* 0x000fe20000000018 */
[----:B------:R-:W-:Y:S06]  /*5770*/  BRA `(.L_x_2635) ;  /* 0x0000000c007c7947 */ /* 0x000fec0003800000 */
.L_x_2636:
[----:B------:R-:W2:Y:S02]  /*5780*/  LDG.E.U16 R4, desc[UR36][R4.64] ;  /* 0x0000002404047981 */ /* 0x000ea4000c1e1500 */
[----:B--2---:R-:W0:Y:S02]  /*5790*/  I2F.S16 R0, R4 ;  /* 0x0000000400007306 */ /* 0x004e240000101400 */
[----:B0-----:R-:W-:-:S04]  /*57a0*/  F2FP.F16.F32.PACK_AB R0, RZ, R0 ;  /* 0x00000000ff00723e */ /* 0x001fc800000000ff */
[----:B------:R-:W-:Y:S01]  /*57b0*/  PRMT R24, R0, 0x7610, R24 ;  /* 0x0000761000187816 */ /* 0x000fe20000000018 */
[----:B------:R-:W-:Y:S06]  /*57c0*/  BRA `(.L_x_2635) ;  /* 0x0000000c00687947 */ /* 0x000fec0003800000 */
.L_x_2631:
        /* <DEDUP_REMOVED lines=9> */
.L_x_2639:
[----:B------:R1:W5:Y:S01]  /*5860*/  LDG.E.U16 R24, desc[UR36][R4.64] ;  /* 0x0000002404187981 */ /* 0x000362000c1e1500 */
[----:B------:R-:W-:Y:S05]  /*5870*/  BRA `(.L_x_2635) ;  /* 0x0000000c003c7947 */ /* 0x000fea0003800000 */
.L_x_2638:
        /* <DEDUP_REMOVED lines=9> */
.L_x_2641:
[----:B------:R0:W5:Y:S01]  /*5910*/  LDG.E.U16 R24, desc[UR36][R4.64] ;  /* 0x0000002404187981 */ /* 0x000162000c1e1500 */
[----:B------:R-:W-:Y:S05]  /*5920*/  BRA `(.L_x_2635) ;  /* 0x0000000c00107947 */ /* 0x000fea0003800000 */
.L_x_2640:
        /* <DEDUP_REMOVED lines=9> */
.L_x_2630:
        /* <DEDUP_REMOVED lines=14> */
.L_x_2644:
        /* <DEDUP_REMOVED lines=9> */
.L_x_2643:
        /* <DEDUP_REMOVED lines=28> */
.L_x_2646:
        /* <DEDUP_REMOVED lines=15> */
.L_x_2645:
[----:B------:R-:W2:Y:S02]  /*5de0*/  LDG.E.U16 R0, desc[UR36][R4.64] ;  /* 0x0000002404007981 */ /* 0x000ea4000c1e1500 */
[----:B--2---:R-:W-:-:S05]  /*5df0*/  IMAD.U32 R0, R0, 0x10000, RZ ;  /* 0x0001000000007824 */ /* 0x004fca00078e00ff */
[----:B------:R-:W-:-:S04]  /*5e00*/  F2FP.F16.F32.PACK_AB R0, RZ, R0 ;  /* 0x00000000ff00723e */ /* 0x000fc800000000ff */
[----:B------:R-:W-:Y:S01]  /*5e10*/  PRMT R24, R0, 0x7610, R24 ;  /* 0x0000761000187816 */ /* 0x000fe20000000018 */
[----:B------:R-:W-:Y:S06]  /*5e20*/  BRA `(.L_x_2635) ;  /* 0x0000000400d07947 */ /* 0x000fec0003800000 */
.L_x_2642:
        /* <DEDUP_REMOVED lines=13> */
.L_x_2649:
        /* <DEDUP_REMOVED lines=21> */
.L_x_2653:
[----:B------:R-:W-:Y:S05]  /*6050*/  BSYNC B1 ;  /* 0x0000000000017941 */ /* 0x000fea0003800000 */
.L_x_2652:
[----:B------:R-:W-:Y:S01]  /*6060*/  LEA R5, R0, 0x3b800000, 0x17 ;  /* 0x3b80000000057811 */ /* 0x000fe200078eb8ff */
[----:B------:R-:W-:-:S05]  /*6070*/  IMAD.SHL.U32 R0, R3, 0x100000, RZ ;  /* 0x0010000003007824 */ /* 0x000fca00078e00ff */
[----:B------:R-:W-:-:S07]  /*6080*/  LOP3.LUT R0, R5, R0, R6, 0xfe, !PT ;  /* 0x0000000005007212 */ /* 0x000fce00078efe06 */
.L_x_2651:
[----:B------:R-:W-:Y:S05]  /*6090*/  BSYNC B0 ;  /* 0x0000000000007941 */ /* 0x000fea0003800000 */
.L_x_2650:
[----:B------:R-:W-:-:S04]  /*60a0*/  F2FP.F16.F32.PACK_AB R0, RZ, R0 ;  /* 0x00000000ff00723e */ /* 0x000fc800000000ff */
[----:B------:R-:W-:Y:S01]  /*60b0*/  PRMT R24, R0, 0x7610, R24 ;  /* 0x0000761000187816 */ /* 0x000fe20000000018 */
[----:B------:R-:W-:Y:S06]  /*60c0*/  BRA `(.L_x_2635) ;  /* 0x0000000400287947 */ /* 0x000fec0003800000 */
.L_x_2648:
        /* <DEDUP_REMOVED lines=21> */
.L_x_2657:
[----:B------:R-:W-:Y:S05]  /*6220*/  BSYNC B1 ;  /* 0x0000000000017941 */ /* 0x000fea0003800000 */
.L_x_2656:
[----:B------:R-:W-:Y:S01]  /*6230*/  LEA R5, R0, 0x37800000, 0x17 ;  /* 0x3780000000057811 */ /* 0x000fe200078eb8ff */
[----:B------:R-:W-:-:S05]  /*6240*/  IMAD.SHL.U32 R0, R3, 0x200000, RZ ;  /* 0x0020000003007824 */ /* 0x000fca00078e00ff */
[----:B------:R-:W-:-:S07]  /*6250*/  LOP3.LUT R0, R5, R0, R6, 0xfe, !PT ;  /* 0x0000000005007212 */ /* 0x000fce00078efe06 */
.L_x_2655:
[----:B------:R-:W-:Y:S05]  /*6260*/  BSYNC B0 ;  /* 0x0000000000007941 */ /* 0x000fea0003800000 */
.L_x_2654:
[----:B------:R-:W-:-:S04]  /*6270*/  F2FP.F16.F32.PACK_AB R0, RZ, R0 ;  /* 0x00000000ff00723e */ /* 0x000fc800000000ff */
[----:B------:R-:W-:Y:S01]  /*6280*/  PRMT R24, R0, 0x7610, R24 ;  /* 0x0000761000187816 */ /* 0x000fe20000000018 */
[----:B------:R-:W-:Y:S06]  /*6290*/  BRA `(.L_x_2635) ;  /* 0x0000000000b47947 */ /* 0x000fec0003800000 */
.L_x_2647:
        /* <DEDUP_REMOVED lines=14> */
.L_x_2661:
[----:B------:R-:W-:Y:S05]  /*6380*/  BSYNC B0 ;  /* 0x0000000000007941 */ /* 0x000fea0003800000 */
.L_x_2660:
[----:B------:R-:W-:-:S04]  /*6390*/  F2FP.F16.F32.PACK_AB R0, RZ, R0 ;  /* 0x00000000ff00723e */ /* 0x000fc800000000ff */
[----:B------:R-:W-:Y:S01]  /*63a0*/  PRMT R24, R0, 0x7610, R24 ;  /* 0x0000761000187816 */ /* 0x000fe20000000018 */
[----:B------:R-:W-:Y:S06]  /*63b0*/  BRA `(.L_x_2635) ;  /* 0x00000000006c7947 */ /* 0x000fec0003800000 */
.L_x_2634:
        /* <DEDUP_REMOVED lines=16> */
.L_x_2662:
[----:B------:R-:W-:Y:S01]  /*64c0*/  PRMT R24, RZ, 0x7610, R24 ;  /* 0x00007610ff187816 */ /* 0x000fe20000000018 */
[----:B------:R-:W-:Y:S06]  /*64d0*/  BRA `(.L_x_2635) ;  /* 0x0000000000247947 */ /* 0x000fec0003800000 */
.L_x_2659:
[----:B------:R-:W2:Y:S02]  /*64e0*/  LDG.E.64 R4, desc[UR36][R4.64] ;  /* 0x0000002404047981 */ /* 0x000ea4000c1e1b00 */
[----:B--2---:R-:W0:Y:S02]  /*64f0*/  I2F.U64 R0, R4 ;  /* 0x0000000400007312 */ /* 0x004e240000301000 */
[----:B0-----:R-:W-:-:S04]  /*6500*/  F2FP.F16.F32.PACK_AB R0, RZ, R0 ;  /* 0x00000000ff00723e */ /* 0x001fc800000000ff */
[----:B------:R-:W-:Y:S01]  /*6510*/  PRMT R24, R0, 0x7610, R24 ;  /* 0x0000761000187816 */ /* 0x000fe20000000018 */
[----:B------:R-:W-:Y:S06]  /*6520*/  BRA `(.L_x_2635) ;  /* 0x0000000000107947 */ /* 0x000fec0003800000 */
.L_x_2658:
[----:B------:R-:W2:Y:S02]  /*6530*/  LDG.E R4, desc[UR36][R4.64] ;  /* 0x0000002404047981 */ /* 0x000ea4000c1e1900 */
[----:B--2---:R-:W-:-:S04]  /*6540*/  I2FP.F32.U32 R0, R4 ;  /* 0x0000000400007245 */ /* 0x004fc80000201000 */
[----:B------:R-:W-:-:S04]  /*6550*/  F2FP.F16.F32.PACK_AB R0, RZ, R0 ;  /* 0x00000000ff00723e */ /* 0x000fc800000000ff */
[----:B------:R-:W-:-:S07]  /*6560*/  PRMT R24, R0, 0x7610, R24 ;  /* 0x0000761000187816 */ /* 0x000fce0000000018 */
.L_x_2635:
[----:B------:R-:W-:-:S07]  /*6570*/  VIADD R27, R27, 0x80 ;  /* 0x000000801b1b7836 */ /* 0x000fce0000000000 */
.L_x_2596:
[----:B------:R-:W-:Y:S05]  /*6580*/  BSYNC B6 ;  /* 0x0000000000067941 */ /* 0x000fea0003800000 */
.L_x_2595:
        /* <DEDUP_REMOVED lines=26> */
.L_x_2668:
[----:B------:R-:W2:Y:S02]  /*6730*/  LDG.E.U8 R4, desc[UR36][R4.64] ;  /* 0x0000002404047981 */ /* 0x000ea4000c1e1100 */
[----:B--2---:R-:W-:-:S04]  /*6740*/  I2FP.F32.U32 R0, R4 ;  /* 0x0000000400007245 */ /* 0x004fc80000201000 */
[----:B------:R-:W-:-:S04]  /*6750*/  F2FP.F16.F32.PACK_AB R0, RZ, R0 ;  /* 0x00000000ff00723e */ /* 0x000fc800000000ff */
[----:B------:R-:W-:Y:S01]  /*6760*/  PRMT R22, R0, 0x7610, R22 ;  /* 0x0000761000167816 */ /* 0x000fe20000000016 */
[----:B------:R-:W-:Y:S06]  /*6770*/  BRA `(.L_x_2670) ;  /* 0x0000000c00bc7947 */ /* 0x000fec0003800000 */
.L_x_2667:
        /* <DEDUP_REMOVED lines=11> */
.L_x_2672:
[----:B------:R-:W2:Y:S02]  /*6830*/  LDG.E R4, desc[UR36][R4.64] ;  /* 0x0000002404047981 */ /* 0x000ea4000c1e1900 */
[----:B--2---:R-:W-:-:S04]  /*6840*/  I2FP.F32.S32 R0, R4 ;  /* 0x0000000400007245 */ /* 0x004fc80000201400 */
[----:B------:R-:W-:-:S04]  /*6850*/  F2FP.F16.F32.PACK_AB R0, RZ, R0 ;  /* 0x00000000ff00723e */ /* 0x000fc800000000ff */
[----:B------:R-:W-:Y:S01]  /*6860*/  PRMT R22, R0, 0x7610, R22 ;  /* 0x0000761000167816 */ /* 0x000fe20000000016 */
[----:B------:R-:W-:Y:S06]  /*6870*/  BRA `(.L_x_2670) ;  /* 0x0000000c007c7947 */ /* 0x000fec0003800000 */
.L_x_2671:
[----:B------:R-:W2:Y:S02]  /*6880*/  LDG.E.U16 R4, desc[UR36][R4.64] ;  /* 0x0000002404047981 */ /* 0x000ea4000c1e1500 */
[----:B--2---:R-:W0:Y:S02]  /*6890*/  I2F.S16 R0, R4 ;  /* 0x0000000400007306 */ /* 0x004e240000101400 */
[----:B0-----:R-:W-:-:S04]  /*68a0*/  F2FP.F16.F32.PACK_AB R0, RZ, R0 ;  /* 0x00000000ff00723e */ /* 0x001fc800000000ff */
[----:B------:R-:W-:Y:S01]  /*68b0*/  PRMT R22, R0, 0x7610, R22 ;  /* 0x0000761000167816 */ /* 0x000fe20000000016 */
[----:B------:R-:W-:Y:S06]  /*68c0*/  BRA `(.L_x_2670) ;  /* 0x0000000c00687947 */ /* 0x000fec0003800000 */
.L_x_2666:
        /* <DEDUP_REMOVED lines=9> */
.L_x_2674:
[----:B------:R0:W5:Y:S01]  /*6960*/  LDG.E.U16 R22, desc[UR36][R4.64] ;  /* 0x0000002404167981 */ /* 0x000162000c1e1500 */
[----:B------:R-:W-:Y:S05]  /*6970*/  BRA `(.L_x_2670) ;  /* 0x0000000c003c7947 */ /* 0x000fea0003800000 */
.L_x_2673:
        /* <DEDUP_REMOVED lines=9> */
.L_x_2676:
[----:B------:R1:W5:Y:S01]  /*6a10*/  LDG.E.U16 R22, desc[UR36][R4.64] ;  /* 0x0000002404167981 */ /* 0x000362000c1e1500 */
[----:B------:R-:W-:Y:S05]  /*6a20*/  BRA `(.L_x_2670) ;  /* 0x0000000c00107947 */ /* 0x000fea0003800000 */
.L_x_2675:
        /* <DEDUP_REMOVED lines=9> */
.L_x_2665:
        /* <DEDUP_REMOVED lines=14> */
.L_x_2679:
        /* <DEDUP_REMOVED lines=9> */
.L_x_2678:
        /* <DEDUP_REMOVED lines=28> */
.L_x_2681:
        /* <DEDUP_REMOVED lines=15> */
.L_x_2680:
[----:B------:R-:W2:Y:S02]  /*6ee0*/  LDG.E.U16 R0, desc[UR36][R4.64] ;  /* 0x0000002404007981 */ /* 0x000ea4000c1e1500 */
[----:B--2---:R-:W-:-:S05]  /*6ef0*/  IMAD.U32 R0, R0, 0x10000, RZ ;  /* 0x0001000000007824 */ /* 0x004fca00078e00ff */
[----:B------:R-:W-:-:S04]  /*6f00*/  F2FP.F16.F32.PACK_AB R0, RZ, R0 ;  /* 0x00000000ff00723e */ /* 0x000fc800000000ff */
[----:B------:R-:W-:Y:S01]  /*6f10*/  PRMT R22, R0, 0x7610, R22 ;  /* 0x0000761000167816 */ /* 0x000fe20000000016 */
[----:B------:R-:W-:Y:S06]  /*6f20*/  BRA `(.L_x_2670) ;  /* 0x0000000400d07947 */ /* 0x000fec0003800000 */
.L_x_2677:
        /* <DEDUP_REMOVED lines=13> */
.L_x_2684:
        /* <DEDUP_REMOVED lines=21> */
.L_x_2688:
[----:B------:R-:W-:Y:S05]  /*7150*/  BSYNC B1 ;  /* 0x0000000000017941 */ /* 0x000fea0003800000 */
.L_x_2687:
[----:B------:R-:W-:Y:S01]  /*7160*/  LEA R5, R0, 0x3b800000, 0x17 ;  /* 0x3b80000000057811 */ /* 0x000fe200078eb8ff */
[----:B------:R-:W-:-:S05]  /*7170*/  IMAD.SHL.U32 R0, R3, 0x100000, RZ ;  /* 0x0010000003007824 */ /* 0x000fca00078e00ff */
[----:B------:R-:W-:-:S07]  /*7180*/  LOP3.LUT R0, R5, R0, R6, 0xfe, !PT ;  /* 0x0000000005007212 */ /* 0x000fce00078efe06 */
.L_x_2686:
[----:B------:R-:W-:Y:S05]  /*7190*/  BSYNC B0 ;  /* 0x0000000000007941 */ /* 0x000fea0003800000 */
.L_x_2685:
[----:B------:R-:W-:-:S04]  /*71a0*/  F2FP.F16.F32.PACK_AB R0, RZ, R0 ;  /* 0x00000000ff00723e */ /* 0x000fc800000000ff */
[----:B------:R-:W-:Y:S01]  /*71b0*/  PRMT R22, R0, 0x7610, R22 ;  /* 0x0000761000167816 */ /* 0x000fe20000000016 */
[----:B------:R-:W-:Y:S06]  /*71c0*/  BRA `(.L_x_2670) ;  /* 0x0000000400287947 */ /* 0x000fec0003800000 */
.L_x_2683:
        /* <DEDUP_REMOVED lines=21> */
.L_x_2692:
[----:B------:R-:W-:Y:S05]  /*7320*/  BSYNC B1 ;  /* 0x0000000000017941 */ /* 0x000fea0003800000 */
.L_x_2691:
[----:B------:R-:W-:Y:S01]  /*7330*/  LEA R5, R0, 0x37800000, 0x17 ;  /* 0x3780000000057811 */ /* 0x000fe200078eb8ff */
[----:B------:R-:W-:-:S05]  /*7340*/  IMAD.SHL.U32 R0, R3, 0x200000, RZ ;  /* 0x0020000003007824 */ /* 0x000fca00078e00ff */
[----:B------:R-:W-:-:S07]  /*7350*/  LOP3.LUT R0, R5, R0, R6, 0xfe, !PT ;  /* 0x0000000005007212 */ /* 0x000fce00078efe06 */
.L_x_2690:
[----:B------:R-:W-:Y:S05]  /*7360*/  BSYNC B0 ;  /* 0x0000000000007941 */ /* 0x000fea0003800000 */
.L_x_2689:
[----:B------:R-:W-:-:S04]  /*7370*/  F2FP.F16.F32.PACK_AB R0, RZ, R0 ;  /* 0x00000000ff00723e */ /* 0x000fc800000000ff */
[----:B------:R-:W-:Y:S01]  /*7380*/  PRMT R22, R0, 0x7610, R22 ;  /* 0x0000761000167816 */ /* 0x000fe20000000016 */
[----:B------:R-:W-:Y:S06]  /*7390*/  BRA `(.L_x_2670) ;  /* 0x0000000000b47947 */ /* 0x000fec0003800000 */
.L_x_2682:
        /* <DEDUP_REMOVED lines=14> */
.L_x_2696:
[----:B------:R-:W-:Y:S05]  /*7480*/  BSYNC B0 ;  /* 0x0000000000007941 */ /* 0x000fea0003800000 */
.L_x_2695:
[----:B------:R-:W-:-:S04]  /*7490*/  F2FP.F16.F32.PACK_AB R0, RZ, R0 ;  /* 0x00000000ff00723e */ /* 0x000fc800000000ff */
[----:B------:R-:W-:Y:S01]  /*74a0*/  PRMT R22, R0, 0x7610, R22 ;  /* 0x0000761000167816 */ /* 0x000fe20000000016 */
[----:B------:R-:W-:Y:S06]  /*74b0*/  BRA `(.L_x_2670) ;  /* 0x00000000006c7947 */ /* 0x000fec0003800000 */
.L_x_2669:
        /* <DEDUP_REMOVED lines=16> */
.L_x_2697:
[----:B------:R-:W-:Y:S01]  /*75c0*/  PRMT R22, RZ, 0x7610, R22 ;  /* 0x00007610ff167816 */ /* 0x000fe20000000016 */
[----:B------:R-:W-:Y:S06]  /*75d0*/  BRA `(.L_x_2670) ;  /* 0x0000000000247947 */ /* 0x000fec0003800000 */
.L_x_2694:
[----:B------:R-:W2:Y:S02]  /*75e0*/  LDG.E.64 R4, desc[UR36][R4.64] ;  /* 0x0000002404047981 */ /* 0x000ea4000c1e1b00 */
[----:B--2---:R-:W0:Y:S02]  /*75f0*/  I2F.U64 R0, R4 ;  /* 0x0000000400007312 */ /* 0x004e240000301000 */
[----:B0-----:R-:W-:-:S04]  /*7600*/  F2FP.F16.F32.PACK_AB R0, RZ, R0 ;  /* 0x00000000ff00723e */ /* 0x001fc800000000ff */
[----:B------:R-:W-:Y:S01]  /*7610*/  PRMT R22, R0, 0x7610, R22 ;  /* 0x0000761000167816 */ /* 0x000fe20000000016 */
[----:B------:R-:W-:Y:S06]  /*7620*/  BRA `(.L_x_2670) ;  /* 0x0000000000107947 */ /* 0x000fec0003800000 */
.L_x_2693:
[----:B------:R-:W2:Y:S02]  /*7630*/  LDG.E R4, desc[UR36][R4.64] ;  /* 0x0000002404047981 */ /* 0x000ea4000c1e1900 */
[----:B--2---:R-:W-:-:S04]  /*7640*/  I2FP.F32.U32 R0, R4 ;  /* 0x0000000400007245 */ /* 0x004fc80000201000 */
[----:B------:R-:W-:-:S04]  /*7650*/  F2FP.F16.F32.PACK_AB R0, RZ, R0 ;  /* 0x00000000ff00723e */ /* 0x000fc800000000ff */
[----:B------:R-:W-:-:S07]  /*7660*/  PRMT R22, R0, 0x7610, R22 ;  /* 0x0000761000167816 */ /* 0x000fce0000000016 */
.L_x_2670:
        /* <DEDUP_REMOVED lines=21> */
.L_x_2701:
[----:B------:R-:W2:Y:S02]  /*77c0*/  LDG.E.U8 R4, desc[UR36][R4.64] ;  /* 0x0000002404047981 */ /* 0x000ea4000c1e1100 */
[----:B--2---:R-:W-:-:S04]  /*77d0*/  I2FP.F32.U32 R0, R4 ;  /* 0x0000000400007245 */ /* 0x004fc80000201000 */
[----:B------:R-:W-:Y:S01]  /*77e0*/  F2FP.F16.F32.PACK_AB R0, RZ, R0 ;  /* 0x00000000ff00723e */ /* 0x000fe200000000ff */
[----:B------:R-:W-:Y:S06]  /*77f0*/  BRA `(.L_x_2664) ;  /* 0x0000000c00847947 */ /* 0x000fec0003800000 */
.L_x_2700:
        /* <DEDUP_REMOVED lines=10> */
.L_x_2704:
[----:B------:R-:W2:Y:S02]  /*78a0*/  LDG.E R4, desc[UR36][R4.64] ;  /* 0x0000002404047981 */ /* 0x000ea4000c1e1900 */
[----:B--2---:R-:W-:-:S04]  /*78b0*/  I2FP.F32.S32 R0, R4 ;  /* 0x0000000400007245 */ /* 0x004fc80000201400 */
[----:B------:R-:W-:Y:S01]  /*78c0*/  F2FP.F16.F32.PACK_AB R0, RZ, R0 ;  /* 0x00000000ff00723e */ /* 0x000fe200000000ff */
[----:B------:R-:W-:Y:S06]  /*78d0*/  BRA `(.L_x_2664) ;  /* 0x0000000c004c7947 */ /* 0x000fec0003800000 */
.L_x_2703:
[----:B------:R-:W2:Y:S02]  /*78e0*/  LDG.E.U16 R4, desc[UR36][R4.64] ;  /* 0x0000002404047981 */ /* 0x000ea4000c1e1500 */
[----:B--2---:R-:W0:Y:S02]  /*78f0*/  I2F.S16 R0, R4 ;  /* 0x0000000400007306 */ /* 0x004e240000101400 */
[----:B0-----:R-:W-:Y:S01]  /*7900*/  F2FP.F16.F32.PACK_AB R0, RZ, R0 ;  /* 0x00000000ff00723e */ /* 0x001fe200000000ff */
[----:B------:R-:W-:Y:S06]  /*7910*/  BRA `(.L_x_2664) ;  /* 0x0000000c003c7947 */ /* 0x000fec0003800000 */
.L_x_2699:
        /* <DEDUP_REMOVED lines=9> */
.L_x_2706:
[----:B------:R2:W5:Y:S01]  /*79b0*/  LDG.E.U16 R0, desc[UR36][R4.64] ;  /* 0x0000002404007981 */ /* 0x000562000c1e1500 */
[----:B------:R-:W-:Y:S05]  /*79c0*/  BRA `(.L_x_2664) ;  /* 0x0000000c00107947 */ /* 0x000fea0003800000 */
.L_x_2705:
        /* <DEDUP_REMOVED lines=9> */
.L_x_2708:
[----:B------:R3:W5:Y:S01]  /*7a60*/  LDG.E.U16 R0, desc[UR36][R4.64] ;  /* 0x0000002404007981 */ /* 0x000762000c1e1500 */
[----:B------:R-:W-:Y:S05]  /*7a70*/  BRA `(.L_x_2664) ;  /* 0x0000000800e47947 */ /* 0x000fea0003800000 */
.L_x_2707:
        /* <DEDUP_REMOVED lines=8> */
.L_x_2698:
        /* <DEDUP_REMOVED lines=13> */
.L_x_2711:
        /* <DEDUP_REMOVED lines=8> */
.L_x_2710:
        /* <DEDUP_REMOVED lines=28> */
.L_x_2713:
        /* <DEDUP_REMOVED lines=12> */
[----:B------:R-:W-:Y:S01]  /*7ed0*/  F2FP.F16.F32.PACK_AB R0, RZ, R0 ;  /* 0x00000000ff00723e */ /* 0x000fe200000000ff */
[----:B------:R-:W-:Y:S06]  /*7ee0*/  BRA `(.L_x_2664) ;  /* 0x0000000400c87947 */ /* 0x000fec0003800000 */
.L_x_2712:
[----:B------:R-:W2:Y:S02]  /*7ef0*/  LDG.E.U16 R0, desc[UR36][R4.64] ;  /* 0x0000002404007981 */ /* 0x000ea4000c1e1500 */
[----:B--2---:R-:W-:-:S05]  /*7f00*/  IMAD.U32 R0, R0, 0x10000, RZ ;  /* 0x0001000000007824 */ /* 0x004fca00078e00ff */
[----:B------:R-:W-:Y:S01]  /*7f10*/  F2FP.F16.F32.PACK_AB R0, RZ, R0 ;  /* 0x00000000ff00723e */ /* 0x000fe200000000ff */
[----:B------:R-:W-:Y:S06]  /*7f20*/  BRA `(.L_x_2664) ;  /* 0x0000000400b87947 */ /* 0x000fec0003800000 */
.L_x_2709:
        /* <DEDUP_REMOVED lines=12> */
.L_x_2716:
        /* <DEDUP_REMOVED lines=21> */
.L_x_2720:
[----:B------:R-:W-:Y:S05]  /*8140*/  BSYNC B1 ;  /* 0x0000000000017941 */ /* 0x000fea0003800000 */
.L_x_2719:
[----:B------:R-:W-:Y:S01]  /*8150*/  LEA R5, R0, 0x3b800000, 0x17 ;  /* 0x3b80000000057811 */ /* 0x000fe200078eb8ff */
[----:B------:R-:W-:-:S05]  /*8160*/  IMAD.SHL.U32 R0, R3, 0x100000, RZ ;  /* 0x0010000003007824 */ /* 0x000fca00078e00ff */
[----:B------:R-:W-:-:S07]  /*8170*/  LOP3.LUT R0, R5, R0, R6, 0xfe, !PT ;  /* 0x0000000005007212 */ /* 0x000fce00078efe06 */
.L_x_2718:
[----:B------:R-:W-:Y:S05]  /*8180*/  BSYNC B0 ;  /* 0x0000000000007941 */ /* 0x000fea0003800000 */
.L_x_2717:
[----:B------:R-:W-:Y:S01]  /*8190*/  F2FP.F16.F32.PACK_AB R0, RZ, R0 ;  /* 0x00000000ff00723e */ /* 0x000fe200000000ff */
[----:B------:R-:W-:Y:S06]  /*81a0*/  BRA `(.L_x_2664) ;  /* 0x0000000400187947 */ /* 0x000fec0003800000 */
.L_x_2715:
        /* <DEDUP_REMOVED lines=21> */
.L_x_2724:
[----:B------:R-:W-:Y:S05]  /*8300*/  BSYNC B1 ;  /* 0x0000000000017941 */ /* 0x000fea0003800000 */
.L_x_2723:
[----:B------:R-:W-:Y:S01]  /*8310*/  LEA R5, R0, 0x37800000, 0x17 ;  /* 0x3780000000057811 */ /* 0x000fe200078eb8ff */
[----:B------:R-:W-:-:S05]  /*8320*/  IMAD.SHL.U32 R0, R3, 0x200000, RZ ;  /* 0x0020000003007824 */ /* 0x000fca00078e00ff */
[----:B------:R-:W-:-:S07]  /*8330*/  LOP3.LUT R0, R5, R0, R6, 0xfe, !PT ;  /* 0x0000000005007212 */ /* 0x000fce00078efe06 */
.L_x_2722:
[----:B------:R-:W-:Y:S05]  /*8340*/  BSYNC B0 ;  /* 0x0000000000007941 */ /* 0x000fea0003800000 */
.L_x_2721:
[----:B------:R-:W-:Y:S01]  /*8350*/  F2FP.F16.F32.PACK_AB R0, RZ, R0 ;  /* 0x00000000ff00723e */ /* 0x000fe200000000ff */
[----:B------:R-:W-:Y:S06]  /*8360*/  BRA `(.L_x_2664) ;  /* 0x0000000000a87947 */ /* 0x000fec0003800000 */
.L_x_2714:
        /* <DEDUP_REMOVED lines=14> */
.L_x_2728:
[----:B------:R-:W-:Y:S05]  /*8450*/  BSYNC B0 ;  /* 0x0000000000007941 */ /* 0x000fea0003800000 */
.L_x_2727:
[----:B------:R-:W-:Y:S01]  /*8460*/  F2FP.F16.F32.PACK_AB R0, RZ, R0 ;  /* 0x00000000ff00723e */ /* 0x000fe200000000ff */
[----:B------:R-:W-:Y:S06]  /*8470*/  BRA `(.L_x_2664) ;  /* 0x0000000000647947 */ /* 0x000fec0003800000 */
.L_x_2702:
        /* <DEDUP_REMOVED lines=16> */
.L_x_2729:
[----:B------:R-:W-:Y:S01]  /*8580*/  PRMT R0, RZ, 0x7610, R0 ;  /* 0x00007610ff007816 */ /* 0x000fe20000000000 */
[----:B------:R-:W-:Y:S06]  /*8590*/  BRA `(.L_x_2664) ;  /* 0x00000000001c7947 */ /* 0x000fec0003800000 */
.L_x_2726:
[----:B------:R-:W2:Y:S02]  /*85a0*/  LDG.E.64 R4, desc[UR36][R4.64] ;  /* 0x0000002404047981 */ /* 0x000ea4000c1e1b00 */
[----:B--2---:R-:W0:Y:S02]  /*85b0*/  I2F.U64 R0, R4 ;  /* 0x0000000400007312 */ /* 0x004e240000301000 */
[----:B0-----:R-:W-:Y:S01]  /*85c0*/  F2FP.F16.F32.PACK_AB R0, RZ, R0 ;  /* 0x00000000ff00723e */ /* 0x001fe200000000ff */
[----:B------:R-:W-:Y:S06]  /*85d0*/  BRA `(.L_x_2664) ;  /* 0x00000000000c7947 */ /* 0x000fec0003800000 */
.L_x_2725:
[----:B------:R-:W2:Y:S02]  /*85e0*/  LDG.E R4, desc[UR36][R4.64] ;  /* 0x0000002404047981 */ /* 0x000ea4000c1e1900 */
[----:B--2---:R-:W-:-:S04]  /*85f0*/  I2FP.F32.U32 R0, R4 ;  /* 0x0000000400007245 */ /* 0x004fc80000201000 */
[----:B------:R-:W-:-:S07]  /*8600*/  F2FP.F16.F32.PACK_AB R0, RZ, R0 ;  /* 0x00000000ff00723e */ /* 0x000fce00000000ff */
.L_x_2664:
[----:B------:R-:W-:Y:S05]  /*8610*/  BSYNC B6 ;  /* 0x0000000000067941 */ /* 0x000fea0003800000 */
.L_x_2663:
[----:B------:R-:W4:Y:S01]  /*8620*/  S2R R25, SR_TID.X ;  /* 0x0000000000197919 */ /* 0x000f220000002100 */
[----:B------:R-:W0:Y:S01]  /*8630*/  LDC.U8 R27, c[0x0][0x240] ;  /* 0x00009000ff1b7b82 */ /* 0x000e220000000000 */
[----:B------:R-:W-:Y:S01]  /*8640*/  BSSY B6, `(.L_x_2730) ;  /* 0x0000129000067945 */ /* 0x000fe20003800000 */
[C---:B----4-:R-:W-:Y:S01]  /*8650*/  VIADD R3, R25.reuse, 0x100 ;  /* 0x0000010019037836 */ /* 0x050fe20000000000 */
[CC--:B------:R-:W-:Y:S01]  /*8660*/  ISETP.GE.AND P3, PT, R25.reuse, R28.reuse, PT ;  /* 0x0000001c1900720c */ /* 0x0c0fe20003f66270 */
[C---:B0123--:R-:W-:Y:S02]  /*8670*/  VIADD R5, R25.reuse, 0x180 ;  /* 0x0000018019057836 */ /* 0x04ffe40000000000 */
[----:B------:R-:W-:Y:S01]  /*8680*/  VIADD R26, R25, 0x80 ;  /* 0x00000080191a7836 */ /* 0x000fe20000000000 */
[-C--:B------:R-:W-:Y:S02]  /*8690*/  ISETP.GE.AND P1, PT, R3, R28.reuse, PT ;  /* 0x0000001c0300720c */ /* 0x080fe40003f26270 */
[----:B------:R-:W-:-:S02]  /*86a0*/  ISETP.GE.AND P2, PT, R5, R28, PT ;  /* 0x0000001c0500720c */ /* 0x000fc40003f46270 */
[----:B------:R-:W-:-:S05]  /*86b0*/  ISETP.GE.AND P0, PT, R26, R28, PT ;  /* 0x0000001c1a00720c */ /* 0x000fca0003f06270 */
[----:B-----5:R-:W-:Y:S02]  /*86c0*/  @!P3 HADD2.F32 R3, -RZ, R17.H0_H0 ;  /* 0x20000011ff03b230 */ /* 0x020fe40000004100 */
[----:B------:R-:W-:Y:S02]  /*86d0*/  @!P3 HADD2.F32 R4, -RZ, R18.H0_H0 ;  /* 0x20000012ff04b230 */ /* 0x000fe40000004100 */
[----:B------:R-:W-:Y:S02]  /*86e0*/  @!P1 HADD2.F32 R23, -RZ, R23.H0_H0 ;  /* 0x20000017ff179230 */ /* 0x000fe40000004100 */
[----:B------:R-:W-:Y:S01]  /*86f0*/  @!P1 HADD2.F32 R24, -RZ, R24.H0_H0 ;  /* 0x20000018ff189230 */ /* 0x000fe20000004100 */
[----:B------:R-:W-:Y:S01]  /*8700*/  @!P3 FMNMX.FTZ R3, R3, R4, PT ;  /* 0x000000040303b209 */ /* 0x000fe20003810000 */
[----:B------:R-:W-:Y:S02]  /*8710*/  @!P2 HADD2.F32 R22, -RZ, R22.H0_H0 ;  /* 0x20000016ff16a230 */ /* 0x000fe40000004100 */
[----:B------:R-:W-:Y:S01]  /*8720*/  @!P2 HADD2.F32 R7, -RZ, R0.H0_H0 ;  /* 0x20000000ff07a230 */ /* 0x000fe20000004100 */
[----:B------:R-:W-:Y:S01]  /*8730*/  @!P1 FMNMX.FTZ R23, R23, R24, PT ;  /* 0x0000001817179209 */ /* 0x000fe20003810000 */
[----:B------:R-:W-:Y:S01]  /*8740*/  @!P0 HADD2.F32 R5, -RZ, R16.H0_H0 ;  /* 0x20000010ff058230 */ /* 0x000fe20000004100 */
[----:B------:R-:W-:Y:S01]  /*8750*/  @!P3 F2FP.F16.F32.PACK_AB R0, RZ, R3 ;  /* 0x00000003ff00b23e */ /* 0x000fe200000000ff */
[----:B------:R-:W-:Y:S01]  /*8760*/  @!P0 HADD2.F32 R6, -RZ, R19.H0_H0 ;  /* 0x20000013ff068230 */ /* 0x000fe20000004100 */
[----:B------:R-:W-:-:S02]  /*8770*/  @!P2 FMNMX.FTZ R7, R22, R7, PT ;  /* 0x000000071607a209 */ /* 0x000fc40003810000 */
[----:B------:R-:W-:Y:S02]  /*8780*/  @!P1 F2FP.F16.F32.PACK_AB R17, RZ, R23 ;  /* 0x00000017ff11923e */ /* 0x000fe400000000ff */
[----:B------:R-:W-:Y:S02]  /*8790*/  @!P0 FMNMX.FTZ R5, R5, R6, PT ;  /* 0x0000000605058209 */ /* 0x000fe40003810000 */
[----:B------:R-:W-:Y:S02]  /*87a0*/  @!P2 F2FP.F16.F32.PACK_AB R16, RZ, R7 ;  /* 0x00000007ff10a23e */ /* 0x000fe400000000ff */
[----:B------:R-:W-:Y:S01]  /*87b0*/  @!P0 F2FP.F16.F32.PACK_AB R18, RZ, R5 ;  /* 0x00000005ff12823e */ /* 0x000fe200000000ff */
[----:B------:R-:W-:Y:S06]  /*87c0*/  @P3 BRA `(.L_x_2731) ;  /* 0x0000001000403947 */ /* 0x000fec0003800000 */
        /* <DEDUP_REMOVED lines=22> */
.L_x_2735:
[----:B------:R-:W-:Y:S02]  /*8930*/  HADD2.F32 R5, -RZ, R0.H0_H0 ;  /* 0x20000000ff057230 */ /* 0x000fe40000004100 */
[----:B------:R-:W-:-:S04]  /*8940*/  IMAD.MOV.U32 R25, RZ, RZ, R26 ;  /* 0x000000ffff197224 */ /* 0x000fc800078e001a */
[----:B------:R-:W0:Y:S02]  /*8950*/  F2I.S64.TRUNC R4, R5 ;  /* 0x0000000500047311 */ /* 0x000e24000020d900 */
[----:B0-----:R0:W-:Y:S01]  /*8960*/  STG.E.U8 desc[UR36][R8.64], R4 ;  /* 0x0000000408007986 */ /* 0x0011e2000c101124 */
[----:B------:R-:W-:Y:S05]  /*8970*/  BRA `(.L_x_2731) ;  /* 0x0000000c00d47947 */ /* 0x000fea0003800000 */
.L_x_2734:
        /* <DEDUP_REMOVED lines=11> */
.L_x_2738:
[----:B------:R-:W-:Y:S02]  /*8a30*/  HADD2.F32 R0, -RZ, R0.H0_H0 ;  /* 0x20000000ff007230 */ /* 0x000fe40000004100 */
[----:B------:R-:W-:Y:S02]  /*8a40*/  IMAD.MOV.U32 R25, RZ, RZ, R26 ;  /* 0x000000ffff197224 */ /* 0x000fe400078e001a */
[----:B------:R-:W0:Y:S02]  /*8a50*/  F2I.FTZ.TRUNC.NTZ R3, R0 ;  /* 0x0000000000037305 */ /* 0x000e24000021f100 */
[----:B0-----:R0:W-:Y:S01]  /*8a60*/  STG.E desc[UR36][R8.64], R3 ;  /* 0x0000000308007986 */ /* 0x0011e2000c101924 */
[----:B------:R-:W-:Y:S05]  /*8a70*/  BRA `(.L_x_2731) ;  /* 0x0000000c00947947 */ /* 0x000fea0003800000 */
.L_x_2737:
[----:B------:R-:W-:Y:S02]  /*8a80*/  HADD2.F32 R0, -RZ, R0.H0_H0 ;  /* 0x20000000ff007230 */ /* 0x000fe40000004100 */
[----:B------:R-:W-:Y:S02]  /*8a90*/  IMAD.MOV.U32 R25, RZ, RZ, R26 ;  /* 0x000000ffff197224 */ /* 0x000fe400078e001a */
[----:B------:R-:W0:Y:S02]  /*8aa0*/  F2I.FTZ.TRUNC.NTZ R3, R0 ;  /* 0x0000000000037305 */ /* 0x000e24000021f100 */
[----:B0-----:R0:W-:Y:S01]  /*8ab0*/  STG.E.U16 desc[UR36][R8.64], R3 ;  /* 0x0000000308007986 */ /* 0x0011e2000c101524 */
[----:B------:R-:W-:Y:S05]  /*8ac0*/  BRA `(.L_x_2731) ;  /* 0x0000000c00807947 */ /* 0x000fea0003800000 */
.L_x_2733:
        /* <DEDUP_REMOVED lines=10> */
.L_x_2740:
[----:B------:R0:W-:Y:S01]  /*8b70*/  STG.E.U16 desc[UR36][R8.64], R0 ;  /* 0x0000000008007986 */ /* 0x0001e2000c101524 */
[----:B------:R-:W-:Y:S01]  /*8b80*/  IMAD.MOV.U32 R25, RZ, RZ, R26 ;  /* 0x000000ffff197224 */ /* 0x000fe200078e001a */
[----:B------:R-:W-:Y:S06]  /*8b90*/  BRA `(.L_x_2731) ;  /* 0x0000000c004c7947 */ /* 0x000fec0003800000 */
.L_x_2739:
        /* <DEDUP_REMOVED lines=11> */
.L_x_2742:
[----:B------:R-:W-:Y:S02]  /*8c50*/  HADD2.F32 R0, -RZ, R0.H0_H0 ;  /* 0x20000000ff007230 */ /* 0x000fe40000004100 */
[----:B------:R-:W-:-:S03]  /*8c60*/  IMAD.MOV.U32 R25, RZ, RZ, R26 ;  /* 0x000000ffff197224 */ /* 0x000fc600078e001a */
[----:B------:R-:W-:-:S04]  /*8c70*/  F2FP.F16.F32.PACK_AB R0, RZ, R0 ;  /* 0x00000000ff00723e */ /* 0x000fc800000000ff */
[----:B------:R-:W-:-:S05]  /*8c80*/  PRMT R0, R0, 0x5410, RZ ;  /* 0x0000541000007816 */ /* 0x000fca00000000ff */
[----:B------:R3:W-:Y:S01]  /*8c90*/  STG.E desc[UR36][R8.64], R0 ;  /* 0x0000000008007986 */ /* 0x0007e2000c101924 */
[----:B------:R-:W-:Y:S05]  /*8ca0*/  BRA `(.L_x_2731) ;  /* 0x0000000c00087947 */ /* 0x000fea0003800000 */
.L_x_2741:
[----:B------:R-:W-:Y:S02]  /*8cb0*/  HADD2.F32 R4, -RZ, R0.H0_H0 ;  /* 0x20000000ff047230 */ /* 0x000fe40000004100 */
[----:B------:R-:W-:-:S03]  /*8cc0*/  IMAD.MOV.U32 R25, RZ, RZ, R26 ;  /* 0x000000ffff197224 */ /* 0x000fc600078e001a */
[----:B------:R-:W-:-:S06]  /*8cd0*/  FMUL.FTZ R4, R4, 1 ;  /* 0x3f80000004047820 */ /* 0x000fcc0000410000 */
[----:B------:R-:W0:Y:S02]  /*8ce0*/  F2F.F64.F32 R4, R4 ;  /* 0x0000000400047310 */ /* 0x000e240000201800 */
[----:B0-----:R4:W-:Y:S01]  /*8cf0*/  STG.E.64 desc[UR36][R8.64], R4 ;  /* 0x0000000408007986 */ /* 0x0019e2000c101b24 */
[----:B------:R-:W-:Y:S05]  /*8d00*/  BRA `(.L_x_2731) ;  /* 0x0000000800f07947 */ /* 0x000fea0003800000 */
.L_x_2732:
        /* <DEDUP_REMOVED lines=14> */
.L_x_2745:
[----:B------:R-:W-:Y:S01]  /*8df0*/  HADD2.F32 R0, -RZ, R0.H0_H0 ;  /* 0x20000000ff007230 */ /* 0x000fe20000004100 */
[----:B------:R-:W-:Y:S01]  /*8e00*/  CS2R R6, SRZ ;  /* 0x0000000000067805 */ /* 0x000fe2000001ff00 */
[----:B------:R-:W-:-:S03]  /*8e10*/  IMAD.MOV.U32 R25, RZ, RZ, R26 ;  /* 0x000000ffff197224 */ /* 0x000fc600078e001a */
[----:B------:R-:W-:-:S04]  /*8e20*/  FMUL.FTZ R0, R0, 1 ;  /* 0x3f80000000007820 */ /* 0x000fc80000410000 */
[----:B------:R-:W0:Y:S02]  /*8e30*/  F2F.F64.F32 R4, R0 ;  /* 0x0000000000047310 */ /* 0x000e240000201800 */
[----:B0-----:R0:W-:Y:S01]  /*8e40*/  STG.E.128 desc[UR36][R8.64], R4 ;  /* 0x0000000408007986 */ /* 0x0011e2000c101d24 */
[----:B------:R-:W-:Y:S05]  /*8e50*/  BRA `(.L_x_2731) ;  /* 0x00000008009c7947 */ /* 0x000fea0003800000 */
.L_x_2744:
        /* <DEDUP_REMOVED lines=21> */
.L_x_2749:
[----:B------:R-:W-:Y:S05]  /*8fb0*/  BSYNC B0 ;  /* 0x0000000000007941 */ /* 0x000fea0003800000 */
.L_x_2748:
[----:B------:R-:W-:Y:S01]  /*8fc0*/  LOP3.LUT R5, R0, R5, RZ, 0xfc, !PT ;  /* 0x0000000500057212 */ /* 0x000fe200078efcff */
[----:B------:R-:W-:-:S04]  /*8fd0*/  IMAD.MOV.U32 R25, RZ, RZ, R26 ;  /* 0x000000ffff197224 */ /* 0x000fc800078e001a */
[----:B------:R0:W-:Y:S01]  /*8fe0*/  STG.E.U8 desc[UR36][R8.64], R5 ;  /* 0x0000000508007986 */ /* 0x0001e2000c101124 */
[----:B------:R-:W-:Y:S05]  /*8ff0*/  BRA `(.L_x_2731) ;  /* 0x0000000800347947 */ /* 0x000fea0003800000 */
.L_x_2747:
        /* <DEDUP_REMOVED lines=13> */
.L_x_2751:
[----:B------:R-:W-:Y:S01]  /*90d0*/  IMAD.MOV.U32 R0, RZ, RZ, 0x7f ;  /* 0x0000007fff007424 */ /* 0x000fe200078e00ff */
[----:B------:R-:W-:-:S04]  /*90e0*/  ISETP.GT.U32.AND P0, PT, R3, 0x7f800000, PT ;  /* 0x7f8000000300780c */ /* 0x000fc80003f04070 */
[----:B------:R-:W-:-:S09]  /*90f0*/  SEL R0, R0, 0x7c, P0 ;  /* 0x0000007c00007807 */ /* 0x000fd20000000000 */
.L_x_2752:
[----:B------:R-:W-:Y:S05]  /*9100*/  BSYNC B0 ;  /* 0x0000000000007941 */ /* 0x000fea0003800000 */
.L_x_2750:
[----:B------:R-:W-:Y:S01]  /*9110*/  LOP3.LUT R3, R5, 0x80000000, RZ, 0xc0, !PT ;  /* 0x8000000005037812 */ /* 0x000fe200078ec0ff */
[----:B------:R-:W-:-:S03]  /*9120*/  IMAD.MOV.U32 R25, RZ, RZ, R26 ;  /* 0x000000ffff197224 */ /* 0x000fc600078e001a */
[----:B------:R-:W-:-:S04]  /*9130*/  SHF.R.U32.HI R3, RZ, 0x18, R3 ;  /* 0x00000018ff037819 */ /* 0x000fc80000011603 */
[----:B------:R-:W-:-:S05]  /*9140*/  LOP3.LUT R3, R0, R3, RZ, 0xfc, !PT ;  /* 0x0000000300037212 */ /* 0x000fca00078efcff */
[----:B------:R0:W-:Y:S01]  /*9150*/  STG.E.U8 desc[UR36][R8.64], R3 ;  /* 0x0000000308007986 */ /* 0x0001e2000c101124 */
[----:B------:R-:W-:Y:S05]  /*9160*/  BRA `(.L_x_2731) ;  /* 0x0000000400d87947 */ /* 0x000fea0003800000 */
.L_x_2746:
[----:B------:R-:W-:Y:S02]  /*9170*/  HADD2.F32 R0, -RZ, R0.H0_H0 ;  /* 0x20000000ff007230 */ /* 0x000fe40000004100 */
[----:B------:R-:W-:-:S03]  /*9180*/  IMAD.MOV.U32 R25, RZ, RZ, R26 ;  /* 0x000000ffff197224 */ /* 0x000fc600078e001a */
[----:B------:R-:W-:-:S05]  /*9190*/  F2FP.BF16.F32.PACK_AB R0, RZ, R0 ;  /* 0x00000000ff00723e */ /* 0x000fca00000010ff */
[----:B------:R0:W-:Y:S01]  /*91a0*/  STG.E.U16 desc[UR36][R8.64], R0 ;  /* 0x0000000008007986 */ /* 0x0001e2000c101524 */
[----:B------:R-:W-:Y:S05]  /*91b0*/  BRA `(.L_x_2731) ;  /* 0x0000000400c47947 */ /* 0x000fea0003800000 */
.L_x_2743:
        /* <DEDUP_REMOVED lines=13> */
.L_x_2755:
        /* <DEDUP_REMOVED lines=17> */
.L_x_2758:
[----:B------:R-:W-:-:S04]  /*93a0*/  LOP3.LUT R3, R5, 0x80000000, RZ, 0xc0, !PT ;  /* 0x8000000005037812 */ /* 0x000fc800078ec0ff */
[----:B------:R-:W-:-:S04]  /*93b0*/  SHF.R.U32.HI R3, RZ, 0x18, R3 ;  /* 0x00000018ff037819 */ /* 0x000fc80000011603 */
[----:B------:R-:W-:-:S04]  /*93c0*/  LOP3.LUT R0, R0, R3, RZ, 0xfc, !PT ;  /* 0x0000000300007212 */ /* 0x000fc800078efcff */
[----:B------:R-:W-:-:S07]  /*93d0*/  PRMT R4, R0, 0x7610, R4 ;  /* 0x0000761000047816 */ /* 0x000fce0000000004 */
.L_x_2757:
[----:B------:R-:W-:Y:S05]  /*93e0*/  BSYNC B0 ;  /* 0x0000000000007941 */ /* 0x000fea0003800000 */
.L_x_2756:
[----:B------:R0:W-:Y:S01]  /*93f0*/  STG.E.U8 desc[UR36][R8.64], R4 ;  /* 0x0000000408007986 */ /* 0x0001e2000c101124 */
[----:B------:R-:W-:Y:S01]  /*9400*/  IMAD.MOV.U32 R25, RZ, RZ, R26 ;  /* 0x000000ffff197224 */ /* 0x000fe200078e001a */
[----:B------:R-:W-:Y:S06]  /*9410*/  BRA `(.L_x_2731) ;  /* 0x00000004002c7947 */ /* 0x000fec0003800000 */
.L_x_2754:
        /* <DEDUP_REMOVED lines=17> */
.L_x_2761:
[----:B------:R-:W-:-:S04]  /*9530*/  LOP3.LUT R3, R5, 0x80000000, RZ, 0xc0, !PT ;  /* 0x8000000005037812 */ /* 0x000fc800078ec0ff */
[----:B------:R-:W-:-:S04]  /*9540*/  SHF.R.U32.HI R3, RZ, 0x18, R3 ;  /* 0x00000018ff037819 */ /* 0x000fc80000011603 */
[----:B------:R-:W-:-:S04]  /*9550*/  LOP3.LUT R0, R0, R3, RZ, 0xfc, !PT ;  /* 0x0000000300007212 */ /* 0x000fc800078efcff */
[----:B------:R-:W-:-:S07]  /*9560*/  PRMT R4, R0, 0x7610, R4 ;  /* 0x0000761000047816 */ /* 0x000fce0000000004 */
.L_x_2760:
[----:B------:R-:W-:Y:S05]  /*9570*/  BSYNC B0 ;  /* 0x0000000000007941 */ /* 0x000fea0003800000 */
.L_x_2759:
[----:B------:R0:W-:Y:S01]  /*9580*/  STG.E.U8 desc[UR36][R8.64], R4 ;  /* 0x0000000408007986 */ /* 0x0001e2000c101124 */
[----:B------:R-:W-:Y:S01]  /*9590*/  IMAD.MOV.U32 R25, RZ, RZ, R26 ;  /* 0x000000ffff197224 */ /* 0x000fe200078e001a */
[----:B------:R-:W-:Y:S06]  /*95a0*/  BRA `(.L_x_2731) ;  /* 0x0000000000c87947 */ /* 0x000fec0003800000 */
.L_x_2753:
        /* <DEDUP_REMOVED lines=23> */
.L_x_2736:
        /* <DEDUP_REMOVED lines=16> */
.L_x_2764:
[----:B------:R-:W-:Y:S01]  /*9820*/  IMAD.MOV.U32 R25, RZ, RZ, R26 ;  /* 0x000000ffff197224 */ /* 0x000fe200078e001a */
[----:B------:R-:W-:Y:S06]  /*9830*/  BRA `(.L_x_2731) ;  /* 0x0000000000247947 */ /* 0x000fec0003800000 */
.L_x_2763:
[----:B------:R-:W-:Y:S02]  /*9840*/  HADD2.F32 R4, -RZ, R0.H0_H0 ;  /* 0x20000000ff047230 */ /* 0x000fe40000004100 */
[----:B------:R-:W-:-:S04]  /*9850*/  IMAD.MOV.U32 R25, RZ, RZ, R26 ;  /* 0x000000ffff197224 */ /* 0x000fc800078e001a */
[----:B------:R-:W0:Y:S02]  /*9860*/  F2I.U64.TRUNC R4, R4 ;  /* 0x0000000400047311 */ /* 0x000e24000020d800 */
[----:B0-----:R0:W-:Y:S01]  /*9870*/  STG.E.64 desc[UR36][R8.64], R4 ;  /* 0x0000000408007986 */ /* 0x0011e2000c101b24 */
[----:B------:R-:W-:Y:S05]  /*9880*/  BRA `(.L_x_2731) ;  /* 0x0000000000107947 */ /* 0x000fea0003800000 */
.L_x_2762:
[----:B------:R-:W-:Y:S02]  /*9890*/  HADD2.F32 R0, -RZ, R0.H0_H0 ;  /* 0x20000000ff007230 */ /* 0x000fe40000004100 */
[----:B------:R-:W-:Y:S02]  /*98a0*/  IMAD.MOV.U32 R25, RZ, RZ, R26 ;  /* 0x000000ffff197224 */ /* 0x000fe400078e001a */
[----:B------:R-:W0:Y:S02]  /*98b0*/  F2I.FTZ.U32.TRUNC.NTZ R3, R0 ;  /* 0x0000000000037305 */ /* 0x000e24000021f000 */
[----:B0-----:R0:W-:Y:S03]  /*98c0*/  STG.E desc[UR36][R8.64], R3 ;  /* 0x0000000308007986 */ /* 0x0011e6000c101924 */
.L_x_2731:
[----:B------:R-:W-:Y:S05]  /*98d0*/  BSYNC B6 ;  /* 0x0000000000067941 */ /* 0x000fea0003800000 */
.L_x_2730:
        /* <DEDUP_REMOVED lines=25> */
.L_x_2770:
[----:B------:R-:W-:-:S06]  /*9a70*/  HADD2.F32 R5, -RZ, R18.H0_H0 ;  /* 0x20000012ff057230 */ /* 0x000fcc0000004100 */
[----:B------:R-:W0:Y:S02]  /*9a80*/  F2I.S64.TRUNC R4, R5 ;  /* 0x0000000500047311 */ /* 0x000e24000020d900 */
[----:B0-----:R0:W-:Y:S01]  /*9a90*/  STG.E.U8 desc[UR36][R8.64], R4 ;  /* 0x0000000408007986 */ /* 0x0011e2000c101124 */
[----:B------:R-:W-:Y:S05]  /*9aa0*/  BRA `(.L_x_2772) ;  /* 0x0000000c00847947 */ /* 0x000fea0003800000 */
.L_x_2769:
        /* <DEDUP_REMOVED lines=10> */
.L_x_2774:
[----:B------:R-:W-:-:S04]  /*9b50*/  HADD2.F32 R18, -RZ, R18.H0_H0 ;  /* 0x20000012ff127230 */ /* 0x000fc80000004100 */
[----:B------:R-:W0:Y:S02]  /*9b60*/  F2I.FTZ.TRUNC.NTZ R3, R18 ;  /* 0x0000001200037305 */ /* 0x000e24000021f100 */
[----:B0-----:R0:W-:Y:S01]  /*9b70*/  STG.E desc[UR36][R8.64], R3 ;  /* 0x0000000308007986 */ /* 0x0011e2000c101924 */
[----:B------:R-:W-:Y:S05]  /*9b80*/  BRA `(.L_x_2772) ;  /* 0x0000000c004c7947 */ /* 0x000fea0003800000 */
.L_x_2773:
[----:B------:R-:W-:-:S04]  /*9b90*/  HADD2.F32 R18, -RZ, R18.H0_H0 ;  /* 0x20000012ff127230 */ /* 0x000fc80000004100 */
[----:B------:R-:W0:Y:S02]  /*9ba0*/  F2I.FTZ.TRUNC.NTZ R3, R18 ;  /* 0x0000001200037305 */ /* 0x000e24000021f100 */
[----:B0-----:R0:W-:Y:S01]  /*9bb0*/  STG.E.U16 desc[UR36][R8.64], R3 ;  /* 0x0000000308007986 */ /* 0x0011e2000c101524 */
[----:B------:R-:W-:Y:S05]  /*9bc0*/  BRA `(.L_x_2772) ;  /* 0x0000000c003c7947 */ /* 0x000fea0003800000 */
.L_x_2768:
        /* <DEDUP_REMOVED lines=9> */
.L_x_2776:
[----:B------:R0:W-:Y:S01]  /*9c60*/  STG.E.U16 desc[UR36][R8.64], R18 ;  /* 0x0000001208007986 */ /* 0x0001e2000c101524 */
[----:B------:R-:W-:Y:S05]  /*9c70*/  BRA `(.L_x_2772) ;  /* 0x0000000c00107947 */ /* 0x000fea0003800000 */
.L_x_2775:
        /* <DEDUP_REMOVED lines=10> */
.L_x_2778:
[----:B------:R-:W-:-:S05]  /*9d20*/  HADD2.F32 R0, -RZ, R18.H0_H0 ;  /* 0x20000012ff007230 */ /* 0x000fca0000004100 */
[----:B------:R-:W-:-:S04]  /*9d30*/  F2FP.F16.F32.PACK_AB R0, RZ, R0 ;  /* 0x00000000ff00723e */ /* 0x000fc800000000ff */
[----:B------:R-:W-:-:S05]  /*9d40*/  PRMT R0, R0, 0x5410, RZ ;  /* 0x0000541000007816 */ /* 0x000fca00000000ff */
[----:B------:R3:W-:Y:S01]  /*9d50*/  STG.E desc[UR36][R8.64], R0 ;  /* 0x0000000008007986 */ /* 0x0007e2000c101924 */
[----:B------:R-:W-:Y:S05]  /*9d60*/  BRA `(.L_x_2772) ;  /* 0x0000000800d47947 */ /* 0x000fea0003800000 */
.L_x_2777:
[----:B------:R-:W-:-:S05]  /*9d70*/  HADD2.F32 R4, -RZ, R18.H0_H0 ;  /* 0x20000012ff047230 */ /* 0x000fca0000004100 */
[----:B------:R-:W-:-:S06]  /*9d80*/  FMUL.FTZ R4, R4, 1 ;  /* 0x3f80000004047820 */ /* 0x000fcc0000410000 */
[----:B------:R-:W0:Y:S02]  /*9d90*/  F2F.F64.F32 R4, R4 ;  /* 0x0000000400047310 */ /* 0x000e240000201800 */
[----:B0-----:R4:W-:Y:S01]  /*9da0*/  STG.E.64 desc[UR36][R8.64], R4 ;  /* 0x0000000408007986 */ /* 0x0019e2000c101b24 */
[----:B------:R-:W-:Y:S05]  /*9db0*/  BRA `(.L_x_2772) ;  /* 0x0000000800c07947 */ /* 0x000fea0003800000 */
.L_x_2767:
        /* <DEDUP_REMOVED lines=13> */
.L_x_2781:
[----:B------:R-:W-:Y:S01]  /*9e90*/  HADD2.F32 R18, -RZ, R18.H0_H0 ;  /* 0x20000012ff127230 */ /* 0x000fe20000004100 */
[----:B------:R-:W-:-:S04]  /*9ea0*/  CS2R R6, SRZ ;  /* 0x0000000000067805 */ /* 0x000fc8000001ff00 */
[----:B------:R-:W-:-:S06]  /*9eb0*/  FMUL.FTZ R4, R18, 1 ;  /* 0x3f80000012047820 */ /* 0x000fcc0000410000 */
[----:B------:R-:W0:Y:S02]  /*9ec0*/  F2F.F64.F32 R4, R4 ;  /* 0x0000000400047310 */ /* 0x000e240000201800 */
[----:B0-----:R0:W-:Y:S01]  /*9ed0*/  STG.E.128 desc[UR36][R8.64], R4 ;  /* 0x0000000408007986 */ /* 0x0011e2000c101d24 */
[----:B------:R-:W-:Y:S05]  /*9ee0*/  BRA `(.L_x_2772) ;  /* 0x0000000800747947 */ /* 0x000fea0003800000 */
.L_x_2780:
        /* <DEDUP_REMOVED lines=21> */
.L_x_2785:
[----:B------:R-:W-:Y:S05]  /*a040*/  BSYNC B0 ;  /* 0x0000000000007941 */ /* 0x000fea0003800000 */
.L_x_2784:
[----:B------:R-:W-:-:S05]  /*a050*/  LOP3.LUT R5, R0, R5, RZ, 0xfc, !PT ;  /* 0x0000000500057212 */ /* 0x000fca00078efcff */
[----:B------:R0:W-:Y:S01]  /*a060*/  STG.E.U8 desc[UR36][R8.64], R5 ;  /* 0x0000000508007986 */ /* 0x0001e2000c101124 */
[----:B------:R-:W-:Y:S05]  /*a070*/  BRA `(.L_x_2772) ;  /* 0x0000000800107947 */ /* 0x000fea0003800000 */
.L_x_2783:
        /* <DEDUP_REMOVED lines=13> */
.L_x_2787:
[----:B------:R-:W-:Y:S01]  /*a150*/  IMAD.MOV.U32 R0, RZ, RZ, 0x7f ;  /* 0x0000007fff007424 */ /* 0x000fe200078e00ff */
[----:B------:R-:W-:-:S04]  /*a160*/  ISETP.GT.U32.AND P0, PT, R3, 0x7f800000, PT ;  /* 0x7f8000000300780c */ /* 0x000fc80003f04070 */
[----:B------:R-:W-:-:S09]  /*a170*/  SEL R0, R0, 0x7c, P0 ;  /* 0x0000007c00007807 */ /* 0x000fd20000000000 */
.L_x_2788:
[----:B------:R-:W-:Y:S05]  /*a180*/  BSYNC B0 ;  /* 0x0000000000007941 */ /* 0x000fea0003800000 */
.L_x_2786:
[----:B------:R-:W-:-:S04]  /*a190*/  LOP3.LUT R3, R5, 0x80000000, RZ, 0xc0, !PT ;  /* 0x8000000005037812 */ /* 0x000fc800078ec0ff */
[----:B------:R-:W-:-:S04]  /*a1a0*/  SHF.R.U32.HI R3, RZ, 0x18, R3 ;  /* 0x00000018ff037819 */ /* 0x000fc80000011603 */
[----:B------:R-:W-:-:S05]  /*a1b0*/  LOP3.LUT R3, R0, R3, RZ, 0xfc, !PT ;  /* 0x0000000300037212 */ /* 0x000fca00078efcff */
[----:B------:R0:W-:Y:S01]  /*a1c0*/  STG.E.U8 desc[UR36][R8.64], R3 ;  /* 0x0000000308007986 */ /* 0x0001e2000c101124 */
[----:B------:R-:W-:Y:S05]  /*a1d0*/  BRA `(.L_x_2772) ;  /* 0x0000000400b87947 */ /* 0x000fea0003800000 */
.L_x_2782:
[----:B------:R-:W-:-:S05]  /*a1e0*/  HADD2.F32 R0, -RZ, R18.H0_H0 ;  /* 0x20000012ff007230 */ /* 0x000fca0000004100 */
[----:B------:R-:W-:-:S05]  /*a1f0*/  F2FP.BF16.F32.PACK_AB R0, RZ, R0 ;  /* 0x00000000ff00723e */ /* 0x000fca00000010ff */
[----:B------:R0:W-:Y:S01]  /*a200*/  STG.E.U16 desc[UR36][R8.64], R0 ;  /* 0x0000000008007986 */ /* 0x0001e2000c101524 */
[----:B------:R-:W-:Y:S05]  /*a210*/  BRA `(.L_x_2772) ;  /* 0x0000000400a87947 */ /* 0x000fea0003800000 */
.L_x_2779:
        /* <DEDUP_REMOVED lines=12> */
.L_x_2791:
        /* <DEDUP_REMOVED lines=17> */
.L_x_2794:
[----:B------:R-:W-:-:S04]  /*a3f0*/  LOP3.LUT R3, R5, 0x80000000, RZ, 0xc0, !PT ;  /* 0x8000000005037812 */ /* 0x000fc800078ec0ff */
[----:B------:R-:W-:-:S04]  /*a400*/  SHF.R.U32.HI R3, RZ, 0x18, R3 ;  /* 0x00000018ff037819 */ /* 0x000fc80000011603 */
[----:B------:R-:W-:-:S04]  /*a410*/  LOP3.LUT R0, R0, R3, RZ, 0xfc, !PT ;  /* 0x0000000300007212 */ /* 0x000fc800078efcff */
[----:B------:R-:W-:-:S07]  /*a420*/  PRMT R4, R0, 0x7610, R4 ;  /* 0x0000761000047816 */ /* 0x000fce0000000004 */
.L_x_2793:
[----:B------:R-:W-:Y:S05]  /*a430*/  BSYNC B0 ;  /* 0x0000000000007941 */ /* 0x000fea0003800000 */
.L_x_2792:
[----:B------:R0:W-:Y:S01]  /*a440*/  STG.E.U8 desc[UR36][R8.64], R4 ;  /* 0x0000000408007986 */ /* 0x0001e2000c101124 */
[----:B------:R-:W-:Y:S05]  /*a450*/  BRA `(.L_x_2772) ;  /* 0x0000000400187947 */ /* 0x000fea0003800000 */
.L_x_2790:
        /* <DEDUP_REMOVED lines=17> */
.L_x_2797:
[----:B------:R-:W-:-:S04]  /*a570*/  LOP3.LUT R3, R5, 0x80000000, RZ, 0xc0, !PT ;  /* 0x8000000005037812 */ /* 0x000fc800078ec0ff */
[----:B------:R-:W-:-:S04]  /*a580*/  SHF.R.U32.HI R3, RZ, 0x18, R3 ;  /* 0x00000018ff037819 */ /* 0x000fc80000011603 */
[----:B------:R-:W-:-:S04]  /*a590*/  LOP3.LUT R0, R0, R3, RZ, 0xfc, !PT ;  /* 0x0000000300007212 */ /* 0x000fc800078efcff */
[----:B------:R-:W-:-:S07]  /*a5a0*/  PRMT R4, R0, 0x7610, R4 ;  /* 0x0000761000047816 */ /* 0x000fce0000000004 */
.L_x_2796:
[----:B------:R-:W-:Y:S05]  /*a5b0*/  BSYNC B0 ;  /* 0x0000000000007941 */ /* 0x000fea0003800000 */
.L_x_2795:
[----:B------:R0:W-:Y:S01]  /*a5c0*/  STG.E.U8 desc[UR36][R8.64], R4 ;  /* 0x0000000408007986 */ /* 0x0001e2000c101124 */
[----:B------:R-:W-:Y:S05]  /*a5d0*/  BRA `(.L_x_2772) ;  /* 0x0000000000b87947 */ /* 0x000fea0003800000 */
.L_x_2789:
        /* <DEDUP_REMOVED lines=22> */
.L_x_2771:
        /* <DEDUP_REMOVED lines=16> */
.L_x_2800:
[----:B------:R-:W-:Y:S05]  /*a840*/  BRA `(.L_x_2772) ;  /* 0x00000000001c7947 */ /* 0x000fea0003800000 */
.L_x_2799:
[----:B------:R-:W-:-:S06]  /*a850*/  HADD2.F32 R4, -RZ, R18.H0_H0 ;  /* 0x20000012ff047230 */ /* 0x000fcc0000004100 */
[----:B------:R-:W0:Y:S02]  /*a860*/  F2I.U64.TRUNC R4, R4 ;  /* 0x0000000400047311 */ /* 0x000e24000020d800 */
[----:B0-----:R0:W-:Y:S01]  /*a870*/  STG.E.64 desc[UR36][R8.64], R4 ;  /* 0x0000000408007986 */ /* 0x0011e2000c101b24 */
[----:B------:R-:W-:Y:S05]  /*a880*/  BRA `(.L_x_2772) ;  /* 0x00000000000c7947 */ /* 0x000fea0003800000 */
.L_x_2798:
[----:B------:R-:W-:-:S04]  /*a890*/  HADD2.F32 R18, -RZ, R18.H0_H0 ;  /* 0x20000012ff127230 */ /* 0x000fc80000004100 */
[----:B------:R-:W0:Y:S02]  /*a8a0*/  F2I.FTZ.U32.TRUNC.NTZ R3, R18 ;  /* 0x0000001200037305 */ /* 0x000e24000021f000 */
[----:B0-----:R0:W-:Y:S02]  /*a8b0*/  STG.E desc[UR36][R8.64], R3 ;  /* 0x0000000308007986 */ /* 0x0011e4000c101924 */
.L_x_2772:
        /* <DEDUP_REMOVED lines=25> */
.L_x_2804:
[----:B------:R-:W-:-:S06]  /*aa50*/  HADD2.F32 R5, -RZ, R17.H0_H0 ;  /* 0x20000011ff057230 */ /* 0x000fcc0000004100 */
[----:B------:R-:W0:Y:S02]  /*aa60*/  F2I.S64.TRUNC R4, R5 ;  /* 0x0000000500047311 */ /* 0x000e24000020d900 */
[----:B0-----:R0:W-:Y:S01]  /*aa70*/  STG.E.U8 desc[UR36][R8.64], R4 ;  /* 0x0000000408007986 */ /* 0x0011e2000c101124 */
[----:B------:R-:W-:Y:S05]  /*aa80*/  BRA `(.L_x_2806) ;  /* 0x0000000c00847947 */ /* 0x000fea0003800000 */
.L_x_2803:
        /* <DEDUP_REMOVED lines=10> */
.L_x_2808:
[----:B------:R-:W-:-:S06]  /*ab30*/  HADD2.F32 R17, -RZ, R17.H0_H0 ;  /* 0x20000011ff117230 */ /* 0x000fcc0000004100 */
[----:B------:R-:W0:Y:S02]  /*ab40*/  F2I.FTZ.TRUNC.NTZ R17, R17 ;  /* 0x0000001100117305 */ /* 0x000e24000021f100 */
[----:B0-----:R0:W-:Y:S01]  /*ab50*/  STG.E desc[UR36][R8.64], R17 ;  /* 0x0000001108007986 */ /* 0x0011e2000c101924 */
[----:B------:R-:W-:Y:S05]  /*ab60*/  BRA `(.L_x_2806) ;  /* 0x0000000c004c7947 */ /* 0x000fea0003800000 */
.L_x_2807:
[----:B------:R-:W-:-:S06]  /*ab70*/  HADD2.F32 R17, -RZ, R17.H0_H0 ;  /* 0x20000011ff117230 */ /* 0x000fcc0000004100 */
[----:B------:R-:W0:Y:S02]  /*ab80*/  F2I.FTZ.TRUNC.NTZ R17, R17 ;  /* 0x0000001100117305 */ /* 0x000e24000021f100 */
[----:B0-----:R0:W-:Y:S01]  /*ab90*/  STG.E.U16 desc[UR36][R8.64], R17 ;  /* 0x0000001108007986 */ /* 0x0011e2000c101524 */
[----:B------:R-:W-:Y:S05]  /*aba0*/  BRA `(.L_x_2806) ;  /* 0x0000000c003c7947 */ /* 0x000fea0003800000 */
.L_x_2802:
        /* <DEDUP_REMOVED lines=9> */
.L_x_2810:
[----:B------:R4:W-:Y:S01]  /*ac40*/  STG.E.U16 desc[UR36][R8.64], R17 ;  /* 0x0000001108007986 */ /* 0x0009e2000c101524 */
[----:B------:R-:W-:Y:S05]  /*ac50*/  BRA `(.L_x_2806) ;  /* 0x0000000c00107947 */ /* 0x000fea0003800000 */
.L_x_2809:
        /* <DEDUP_REMOVED lines=10> */
.L_x_2812:
[----:B------:R-:W-:-:S05]  /*ad00*/  HADD2.F32 R0, -RZ, R17.H0_H0 ;  /* 0x20000011ff007230 */ /* 0x000fca0000004100 */
[----:B------:R-:W-:-:S04]  /*ad10*/  F2FP.F16.F32.PACK_AB R0, RZ, R0 ;  /* 0x00000000ff00723e */ /* 0x000fc800000000ff */
[----:B------:R-:W-:-:S05]  /*ad20*/  PRMT R0, R0, 0x5410, RZ ;  /* 0x0000541000007816 */ /* 0x000fca00000000ff */
[----:B------:R2:W-:Y:S01]  /*ad30*/  STG.E desc[UR36][R8.64], R0 ;  /* 0x0000000008007986 */ /* 0x0005e2000c101924 */
[----:B------:R-:W-:Y:S05]  /*ad40*/  BRA `(.L_x_2806) ;  /* 0x0000000800d47947 */ /* 0x000fea0003800000 */
.L_x_2811:
[----:B------:R-:W-:-:S05]  /*ad50*/  HADD2.F32 R4, -RZ, R17.H0_H0 ;  /* 0x20000011ff047230 */ /* 0x000fca0000004100 */
[----:B------:R-:W-:-:S06]  /*ad60*/  FMUL.FTZ R4, R4, 1 ;  /* 0x3f80000004047820 */ /* 0x000fcc0000410000 */
[----:B------:R-:W0:Y:S02]  /*ad70*/  F2F.F64.F32 R4, R4 ;  /* 0x0000000400047310 */ /* 0x000e240000201800 */
[----:B0-----:R0:W-:Y:S01]  /*ad80*/  STG.E.64 desc[UR36][R8.64], R4 ;  /* 0x0000000408007986 */ /* 0x0011e2000c101b24 */
[----:B------:R-:W-:Y:S05]  /*ad90*/  BRA `(.L_x_2806) ;  /* 0x0000000800c07947 */ /* 0x000fea0003800000 */
.L_x_2801:
        /* <DEDUP_REMOVED lines=13> */
.L_x_2815:
[----:B------:R-:W-:Y:S01]  /*ae70*/  HADD2.F32 R17, -RZ, R17.H0_H0 ;  /* 0x20000011ff117230 */ /* 0x000fe20000004100 */
[----:B------:R-:W-:-:S04]  /*ae80*/  CS2R R6, SRZ ;  /* 0x0000000000067805 */ /* 0x000fc8000001ff00 */
[----:B------:R-:W-:-:S06]  /*ae90*/  FMUL.FTZ R4, R17, 1 ;  /* 0x3f80000011047820 */ /* 0x000fcc0000410000 */
[----:B------:R-:W0:Y:S02]  /*aea0*/  F2F.F64.F32 R4, R4 ;  /* 0x0000000400047310 */ /* 0x000e240000201800 */
[----:B0-----:R0:W-:Y:S01]  /*aeb0*/  STG.E.128 desc[UR36][R8.64], R4 ;  /* 0x0000000408007986 */ /* 0x0011e2000c101d24 */
[----:B------:R-:W-:Y:S05]  /*aec0*/  BRA `(.L_x_2806) ;  /* 0x0000000800747947 */ /* 0x000fea0003800000 */
.L_x_2814:
        /* <DEDUP_REMOVED lines=21> */
.L_x_2819:
[----:B------:R-:W-:Y:S05]  /*b020*/  BSYNC B0 ;  /* 0x0000000000007941 */ /* 0x000fea0003800000 */
.L_x_2818:
[----:B------:R-:W-:-:S05]  /*b030*/  LOP3.LUT R5, R0, R5, RZ, 0xfc, !PT ;  /* 0x0000000500057212 */ /* 0x000fca00078efcff */
[----:B------:R0:W-:Y:S01]  /*b040*/  STG.E.U8 desc[UR36][R8.64], R5 ;  /* 0x0000000508007986 */ /* 0x0001e2000c101124 */
[----:B------:R-:W-:Y:S05]  /*b050*/  BRA `(.L_x_2806) ;  /* 0x0000000800107947 */ /* 0x000fea0003800000 */
.L_x_2817:
        /* <DEDUP_REMOVED lines=13> */
.L_x_2821:
[----:B------:R-:W-:Y:S01]  /*b130*/  IMAD.MOV.U32 R0, RZ, RZ, 0x7f ;  /* 0x0000007fff007424 */ /* 0x000fe200078e00ff */
[----:B------:R-:W-:-:S04]  /*b140*/  ISETP.GT.U32.AND P0, PT, R3, 0x7f800000, PT ;  /* 0x7f8000000300780c */ /* 0x000fc80003f04070 */
[----:B------:R-:W-:-:S09]  /*b150*/  SEL R0, R0, 0x7c, P0 ;  /* 0x0000007c00007807 */ /* 0x000fd20000000000 */
.L_x_2822:
[----:B------:R-:W-:Y:S05]  /*b160*/  BSYNC B0 ;  /* 0x0000000000007941 */ /* 0x000fea0003800000 */
.L_x_2820:
[----:B------:R-:W-:-:S04]  /*b170*/  LOP3.LUT R3, R17, 0x80000000, RZ, 0xc0, !PT ;  /* 0x8000000011037812 */ /* 0x000fc800078ec0ff */
[----:B------:R-:W-:-:S04]  /*b180*/  SHF.R.U32.HI R3, RZ, 0x18, R3 ;  /* 0x00000018ff037819 */ /* 0x000fc80000011603 */
[----:B------:R-:W-:-:S05]  /*b190*/  LOP3.LUT R3, R0, R3, RZ, 0xfc, !PT ;  /* 0x0000000300037212 */ /* 0x000fca00078efcff */
[----:B------:R0:W-:Y:S01]  /*b1a0*/  STG.E.U8 desc[UR36][R8.64], R3 ;  /* 0x0000000308007986 */ /* 0x0001e2000c101124 */
[----:B------:R-:W-:Y:S05]  /*b1b0*/  BRA `(.L_x_2806) ;  /* 0x0000000400b87947 */ /* 0x000fea0003800000 */
.L_x_2816:
[----:B------:R-:W-:-:S05]  /*b1c0*/  HADD2.F32 R0, -RZ, R17.H0_H0 ;  /* 0x20000011ff007230 */ /* 0x000fca0000004100 */
[----:B------:R-:W-:-:S05]  /*b1d0*/  F2FP.BF16.F32.PACK_AB R0, RZ, R0 ;  /* 0x00000000ff00723e */ /* 0x000fca00000010ff */
[----:B------:R0:W-:Y:S01]  /*b1e0*/  STG.E.U16 desc[UR36][R8.64], R0 ;  /* 0x0000000008007986 */ /* 0x0001e2000c101524 */
[----:B------:R-:W-:Y:S05]  /*b1f0*/  BRA `(.L_x_2806) ;  /* 0x0000000400a87947 */ /* 0x000fea0003800000 */
.L_x_2813:
        /* <DEDUP_REMOVED lines=12> */
.L_x_2825:
        /* <DEDUP_REMOVED lines=17> */
.L_x_2828:
[----:B------:R-:W-:-:S04]  /*b3d0*/  LOP3.LUT R3, R17, 0x80000000, RZ, 0xc0, !PT ;  /* 0x8000000011037812 */ /* 0x000fc800078ec0ff */
[----:B------:R-:W-:-:S04]  /*b3e0*/  SHF.R.U32.HI R3, RZ, 0x18, R3 ;  /* 0x00000018ff037819 */ /* 0x000fc80000011603 */
[----:B------:R-:W-:-:S04]  /*b3f0*/  LOP3.LUT R0, R0, R3, RZ, 0xfc, !PT ;  /* 0x0000000300007212 */ /* 0x000fc800078efcff */
[----:B------:R-:W-:-:S07]  /*b400*/  PRMT R4, R0, 0x7610, R4 ;  /* 0x0000761000047816 */ /* 0x000fce0000000004 */
.L_x_2827:
[----:B------:R-:W-:Y:S05]  /*b410*/  BSYNC B0 ;  /* 0x0000000000007941 */ /* 0x000fea0003800000 */
.L_x_2826:
[----:B------:R0:W-:Y:S01]  /*b420*/  STG.E.U8 desc[UR36][R8.64], R4 ;  /* 0x0000000408007986 */ /* 0x0001e2000c101124 */
[----:B------:R-:W-:Y:S05]  /*b430*/  BRA `(.L_x_2806) ;  /* 0x0000000400187947 */ /* 0x000fea0003800000 */
.L_x_2824:
        /* <DEDUP_REMOVED lines=17> */
.L_x_2831:
[----:B------:R-:W-:-:S04]  /*b550*/  LOP3.LUT R3, R17, 0x80000000, RZ, 0xc0, !PT ;  /* 0x8000000011037812 */ /* 0x000fc800078ec0ff */
[----:B------:R-:W-:-:S04]  /*b560*/  SHF.R.U32.HI R3, RZ, 0x18, R3 ;  /* 0x00000018ff037819 */ /* 0x000fc80000011603 */
[----:B------:R-:W-:-:S04]  /*b570*/  LOP3.LUT R0, R0, R3, RZ, 0xfc, !PT ;  /* 0x0000000300007212 */ /* 0x000fc800078efcff */
[----:B------:R-:W-:-:S07]  /*b580*/  PRMT R4, R0, 0x7610, R4 ;  /* 0x0000761000047816 */ /* 0x000fce0000000004 */
.L_x_2830:
[----:B------:R-:W-:Y:S05]  /*b590*/  BSYNC B0 ;  /* 0x0000000000007941 */ /* 0x000fea0003800000 */
.L_x_2829:
[----:B------:R0:W-:Y:S01]  /*b5a0*/  STG.E.U8 desc[UR36][R8.64], R4 ;  /* 0x0000000408007986 */ /* 0x0001e2000c101124 */
[----:B------:R-:W-:Y:S05]  /*b5b0*/  BRA `(.L_x_2806) ;  /* 0x0000000000b87947 */ /* 0x000fea0003800000 */
.L_x_2823:
        /* <DEDUP_REMOVED lines=22> */
.L_x_2805:
        /* <DEDUP_REMOVED lines=16> */
.L_x_2834:
[----:B------:R-:W-:Y:S05]  /*b820*/  BRA `(.L_x_2806) ;  /* 0x00000000001c7947 */ /* 0x000fea0003800000 */
.L_x_2833:
[----:B------:R-:W-:-:S06]  /*b830*/  HADD2.F32 R4, -RZ, R17.H0_H0 ;  /* 0x20000011ff047230 */ /* 0x000fcc0000004100 */
[----:B------:R-:W0:Y:S02]  /*b840*/  F2I.U64.TRUNC R4, R4 ;  /* 0x0000000400047311 */ /* 0x000e24000020d800 */
[----:B0-----:R0:W-:Y:S01]  /*b850*/  STG.E.64 desc[UR36][R8.64], R4 ;  /* 0x0000000408007986 */ /* 0x0011e2000c101b24 */
[----:B------:R-:W-:Y:S05]  /*b860*/  BRA `(.L_x_2806) ;  /* 0x00000000000c7947 */ /* 0x000fea0003800000 */
.L_x_2832:
[----:B------:R-:W-:-:S06]  /*b870*/  HADD2.F32 R17, -RZ, R17.H0_H0 ;  /* 0x20000011ff117230 */ /* 0x000fcc0000004100 */
[----:B------:R-:W0:Y:S02]  /*b880*/  F2I.FTZ.U32.TRUNC.NTZ R17, R17 ;  /* 0x0000001100117305 */ /* 0x000e24000021f000 */
[----:B0-----:R0:W-:Y:S02]  /*b890*/  STG.E desc[UR36][R8.64], R17 ;  /* 0x0000001108007986 */ /* 0x0011e4000c101924 */
.L_x_2806:
[----:B------:R-:W-:-:S07]  /*b8a0*/  VIADD R25, R25, 0x80 ;  /* 0x0000008019197836 */ /* 0x000fce0000000000 */
.L_x_2766:
[----:B------:R-:W-:Y:S05]  /*b8b0*/  BSYNC B6 ;  /* 0x0000000000067941 */ /* 0x000fea0003800000 */
.L_x_2765:
[----:B------:R-:W-:-:S13]  /*b8c0*/  ISETP.GE.AND P0, PT, R25, R28, PT ;  /* 0x0000001c1900720c */ /* 0x000fda0003f06270 */
[----:B------:R-:W-:Y:S05]  /*b8d0*/  @P0 EXIT ;  /* 0x000000000000094d */ /* 0x000fea0003800000 */
[----:B012-4-:R-:W0:Y:S01]  /*b8e0*/  LDC.64 R4, c[0x0][0x218] ;  /* 0x00008600ff047b82 */ /* 0x017e220000000a00 */
[----:B---3--:R-:W-:Y:S01]  /*b8f0*/  PRMT R0, R27, 0x9910, RZ ;  /* 0x000099101b007816 */ /* 0x008fe200000000ff */
        /* <DEDUP_REMOVED lines=19> */
.L_x_2838:
[----:B------:R-:W-:-:S06]  /*ba30*/  HADD2.F32 R5, -RZ, R16.H0_H0 ;  /* 0x20000010ff057230 */ /* 0x000fcc0000004100 */
[----:B------:R-:W0:Y:S02]  /*ba40*/  F2I.S64.TRUNC R4, R5 ;  /* 0x0000000500047311 */ /* 0x000e24000020d900 */
[----:B0-----:R-:W-:Y:S01]  /*ba50*/  STG.E.U8 desc[UR36][R2.64], R4 ;  /* 0x0000000402007986 */ /* 0x001fe2000c101124 */
[----:B------:R-:W-:Y:S05]  /*ba60*/  EXIT ;  /* 0x000000000000794d */ /* 0x000fea0003800000 */
.L_x_2837:
        /* <DEDUP_REMOVED lines=10> */
.L_x_2841:
[----:B------:R-:W-:-:S04]  /*bb10*/  HADD2.F32 R16, -RZ, R16.H0_H0 ;  /* 0x20000010ff107230 */ /* 0x000fc80000004100 */
[----:B------:R-:W0:Y:S02]  /*bb20*/  F2I.FTZ.TRUNC.NTZ R5, R16 ;  /* 0x0000001000057305 */ /* 0x000e24000021f100 */
[----:B0-----:R-:W-:Y:S01]  /*bb30*/  STG.E desc[UR36][R2.64], R5 ;  /* 0x0000000502007986 */ /* 0x001fe2000c101924 */
[----:B------:R-:W-:Y:S05]  /*bb40*/  EXIT ;  /* 0x000000000000794d */ /* 0x000fea0003800000 */
.L_x_2840:
[----:B------:R-:W-:-:S04]  /*bb50*/  HADD2.F32 R16, -RZ, R16.H0_H0 ;  /* 0x20000010ff107230 */ /* 0x000fc80000004100 */
[----:B------:R-:W0:Y:S02]  /*bb60*/  F2I.FTZ.TRUNC.NTZ R5, R16 ;  /* 0x0000001000057305 */ /* 0x000e24000021f100 */
[----:B0-----:R-:W-:Y:S01]  /*bb70*/  STG.E.U16 desc[UR36][R2.64], R5 ;  /* 0x0000000502007986 */ /* 0x001fe2000c101524 */
[----:B------:R-:W-:Y:S05]  /*bb80*/  EXIT ;  /* 0x000000000000794d */ /* 0x000fea0003800000 */
.L_x_2836:
        /* <DEDUP_REMOVED lines=9> */
.L_x_2843:
[----:B------:R-:W-:Y:S01]  /*bc20*/  STG.E.U16 desc[UR36][R2.64], R16 ;  /* 0x0000001002007986 */ /* 0x000fe2000c101524 */
[----:B------:R-:W-:Y:S05]  /*bc30*/  EXIT ;  /* 0x000000000000794d */ /* 0x000fea0003800000 */
.L_x_2842:
        /* <DEDUP_REMOVED lines=10> */
.L_x_2845:
[----:B------:R-:W-:-:S05]  /*bce0*/  HADD2.F32 R0, -RZ, R16.H0_H0 ;  /* 0x20000010ff007230 */ /* 0x000fca0000004100 */
[----:B------:R-:W-:-:S04]  /*bcf0*/  F2FP.F16.F32.PACK_AB R0, RZ, R0 ;  /* 0x00000000ff00723e */ /* 0x000fc800000000ff */
[----:B------:R-:W-:-:S05]  /*bd00*/  PRMT R0, R0, 0x5410, RZ ;  /* 0x0000541000007816 */ /* 0x000fca00000000ff */
[----:B------:R-:W-:Y:S01]  /*bd10*/  STG.E desc[UR36][R2.64], R0 ;  /* 0x0000000002007986 */ /* 0x000fe2000c101924 */
[----:B------:R-:W-:Y:S05]  /*bd20*/  EXIT ;  /* 0x000000000000794d */ /* 0x000fea0003800000 */
.L_x_2844:
[----:B------:R-:W-:-:S05]  /*bd30*/  HADD2.F32 R4, -RZ, R16.H0_H0 ;  /* 0x20000010ff047230 */ /* 0x000fca0000004100 */
[----:B------:R-:W-:-:S06]  /*bd40*/  FMUL.FTZ R4, R4, 1 ;  /* 0x3f80000004047820 */ /* 0x000fcc0000410000 */
[----:B------:R-:W0:Y:S02]  /*bd50*/  F2F.F64.F32 R4, R4 ;  /* 0x0000000400047310 */ /* 0x000e240000201800 */
[----:B0-----:R-:W-:Y:S01]  /*bd60*/  STG.E.64 desc[UR36][R2.64], R4 ;  /* 0x0000000402007986 */ /* 0x001fe2000c101b24 */
[----:B------:R-:W-:Y:S05]  /*bd70*/  EXIT ;  /* 0x000000000000794d */ /* 0x000fea0003800000 */
.L_x_2835:
        /* <DEDUP_REMOVED lines=13> */
.L_x_2848:
[----:B------:R-:W-:Y:S01]  /*be50*/  HADD2.F32 R16, -RZ, R16.H0_H0 ;  /* 0x20000010ff107230 */ /* 0x000fe20000004100 */
[----:B------:R-:W-:-:S04]  /*be60*/  CS2R R6, SRZ ;  /* 0x0000000000067805 */ /* 0x000fc8000001ff00 */
[----:B------:R-:W-:-:S06]  /*be70*/  FMUL.FTZ R4, R16, 1 ;  /* 0x3f80000010047820 */ /* 0x000fcc0000410000 */
[----:B------:R-:W0:Y:S02]  /*be80*/  F2F.F64.F32 R4, R4 ;  /* 0x0000000400047310 */ /* 0x000e240000201800 */
[----:B0-----:R-:W-:Y:S01]  /*be90*/  STG.E.128 desc[UR36][R2.64], R4 ;  /* 0x0000000402007986 */ /* 0x001fe2000c101d24 */
[----:B------:R-:W-:Y:S05]  /*bea0*/  EXIT ;  /* 0x000000000000794d */ /* 0x000fea0003800000 */
.L_x_2847:
        /* <DEDUP_REMOVED lines=21> */
.L_x_2852:
[----:B------:R-:W-:Y:S05]  /*c000*/  BSYNC B0 ;  /* 0x0000000000007941 */ /* 0x000fea0003800000 */
.L_x_2851:
[----:B------:R-:W-:-:S05]  /*c010*/  LOP3.LUT R5, R0, R5, RZ, 0xfc, !PT ;  /* 0x0000000500057212 */ /* 0x000fca00078efcff */
[----:B------:R-:W-:Y:S01]  /*c020*/  STG.E.U8 desc[UR36][R2.64], R5 ;  /* 0x0000000502007986 */ /* 0x000fe2000c101124 */
[----:B------:R-:W-:Y:S05]  /*c030*/  EXIT ;  /* 0x000000000000794d */ /* 0x000fea0003800000 */
.L_x_2850:
        /* <DEDUP_REMOVED lines=13> */
.L_x_2854:
[----:B------:R-:W-:Y:S01]  /*c110*/  IMAD.MOV.U32 R0, RZ, RZ, 0x7f ;  /* 0x0000007fff007424 */ /* 0x000fe200078e00ff */
[----:B------:R-:W-:-:S04]  /*c120*/  ISETP.GT.U32.AND P0, PT, R4, 0x7f800000, PT ;  /* 0x7f8000000400780c */ /* 0x000fc80003f04070 */
[----:B------:R-:W-:-:S09]  /*c130*/  SEL R0, R0, 0x7c, P0 ;  /* 0x0000007c00007807 */ /* 0x000fd20000000000 */
.L_x_2855:
[----:B------:R-:W-:Y:S05]  /*c140*/  BSYNC B0 ;  /* 0x0000000000007941 */ /* 0x000fea0003800000 */
.L_x_2853:
[----:B------:R-:W-:-:S04]  /*c150*/  LOP3.LUT R4, R5, 0x80000000, RZ, 0xc0, !PT ;  /* 0x8000000005047812 */ /* 0x000fc800078ec0ff */
[----:B------:R-:W-:-:S04]  /*c160*/  SHF.R.U32.HI R5, RZ, 0x18, R4 ;  /* 0x00000018ff057819 */ /* 0x000fc80000011604 */
[----:B------:R-:W-:-:S05]  /*c170*/  LOP3.LUT R5, R0, R5, RZ, 0xfc, !PT ;  /* 0x0000000500057212 */ /* 0x000fca00078efcff */
[----:B------:R-:W-:Y:S01]  /*c180*/  STG.E.U8 desc[UR36][R2.64], R5 ;  /* 0x0000000502007986 */ /* 0x000fe2000c101124 */
[----:B------:R-:W-:Y:S05]  /*c190*/  EXIT ;  /* 0x000000000000794d */ /* 0x000fea0003800000 */
.L_x_2849:
[----:B------:R-:W-:-:S05]  /*c1a0*/  HADD2.F32 R0, -RZ, R16.H0_H0 ;  /* 0x20000010ff007230 */ /* 0x000fca0000004100 */
[----:B------:R-:W-:-:S05]  /*c1b0*/  F2FP.BF16.F32.PACK_AB R0, RZ, R0 ;  /* 0x00000000ff00723e */ /* 0x000fca00000010ff */
[----:B------:R-:W-:Y:S01]  /*c1c0*/  STG.E.U16 desc[UR36][R2.64], R0 ;  /* 0x0000000002007986 */ /* 0x000fe2000c101524 */
[----:B------:R-:W-:Y:S05]  /*c1d0*/  EXIT ;  /* 0x000000000000794d */ /* 0x000fea0003800000 */
.L_x_2846:
        /* <DEDUP_REMOVED lines=12> */
.L_x_2858:
        /* <DEDUP_REMOVED lines=17> */
.L_x_2861:
[----:B------:R-:W-:-:S04]  /*c3b0*/  LOP3.LUT R0, R7, 0x80000000, RZ, 0xc0, !PT ;  /* 0x8000000007007812 */ /* 0x000fc800078ec0ff */
[----:B------:R-:W-:-:S04]  /*c3c0*/  SHF.R.U32.HI R5, RZ, 0x18, R0 ;  /* 0x00000018ff057819 */ /* 0x000fc80000011600 */
[----:B------:R-:W-:-:S04]  /*c3d0*/  LOP3.LUT R4, R4, R5, RZ, 0xfc, !PT ;  /* 0x0000000504047212 */ /* 0x000fc800078efcff */
[----:B------:R-:W-:-:S07]  /*c3e0*/  PRMT R0, R4, 0x7610, R0 ;  /* 0x0000761004007816 */ /* 0x000fce0000000000 */
.L_x_2860:
[----:B------:R-:W-:Y:S05]  /*c3f0*/  BSYNC B0 ;  /* 0x0000000000007941 */ /* 0x000fea0003800000 */
.L_x_2859:
[----:B------:R-:W-:Y:S01]  /*c400*/  STG.E.U8 desc[UR36][R2.64], R0 ;  /* 0x0000000002007986 */ /* 0x000fe2000c101124 */
[----:B------:R-:W-:Y:S05]  /*c410*/  EXIT ;  /* 0x000000000000794d */ /* 0x000fea0003800000 */
.L_x_2857:
        /* <DEDUP_REMOVED lines=17> */
.L_x_2864:
[----:B------:R-:W-:-:S04]  /*c530*/  LOP3.LUT R0, R7, 0x80000000, RZ, 0xc0, !PT ;  /* 0x8000000007007812 */ /* 0x000fc800078ec0ff */
[----:B------:R-:W-:-:S04]  /*c540*/  SHF.R.U32.HI R5, RZ, 0x18, R0 ;  /* 0x00000018ff057819 */ /* 0x000fc80000011600 */
[----:B------:R-:W-:-:S04]  /*c550*/  LOP3.LUT R4, R4, R5, RZ, 0xfc, !PT ;  /* 0x0000000504047212 */ /* 0x000fc800078efcff */
[----:B------:R-:W-:-:S07]  /*c560*/  PRMT R0, R4, 0x7610, R0 ;  /* 0x0000761004007816 */ /* 0x000fce0000000000 */
.L_x_2863:
[----:B------:R-:W-:Y:S05]  /*c570*/  BSYNC B0 ;  /* 0x0000000000007941 */ /* 0x000fea0003800000 */
.L_x_2862:
[----:B------:R-:W-:Y:S01]  /*c580*/  STG.E.U8 desc[UR36][R2.64], R0 ;  /* 0x0000000002007986 */ /* 0x000fe2000c101124 */
[----:B------:R-:W-:Y:S05]  /*c590*/  EXIT ;  /* 0x000000000000794d */ /* 0x000fea0003800000 */
.L_x_2856:
        /* <DEDUP_REMOVED lines=22> */
.L_x_2839:
        /* <DEDUP_REMOVED lines=16> */
.L_x_2867:
[----:B------:R-:W-:Y:S05]  /*c800*/  EXIT ;  /* 0x000000000000794d */ /* 0x000fea0003800000 */
.L_x_2866:
[----:B------:R-:W-:-:S06]  /*c810*/  HADD2.F32 R4, -RZ, R16.H0_H0 ;  /* 0x20000010ff047230 */ /* 0x000fcc0000004100 */
[----:B------:R-:W0:Y:S02]  /*c820*/  F2I.U64.TRUNC R4, R4 ;  /* 0x0000000400047311 */ /* 0x000e24000020d800 */
[----:B0-----:R-:W-:Y:S01]  /*c830*/  STG.E.64 desc[UR36][R2.64], R4 ;  /* 0x0000000402007986 */ /* 0x001fe2000c101b24 */
[----:B------:R-:W-:Y:S05]  /*c840*/  EXIT ;  /* 0x000000000000794d */ /* 0x000fea0003800000 */
.L_x_2865:
[----:B------:R-:W-:-:S04]  /*c850*/  HADD2.F32 R16, -RZ, R16.H0_H0 ;  /* 0x20000010ff107230 */ /* 0x000fc80000004100 */
[----:B------:R-:W0:Y:S02]  /*c860*/  F2I.FTZ.U32.TRUNC.NTZ R5, R16 ;  /* 0x0000001000057305 */ /* 0x000e24000021f000 */
[----:B0-----:R-:W-:Y:S01]  /*c870*/  STG.E desc[UR36][R2.64], R5 ;  /* 0x0000000502007986 */ /* 0x001fe2000c101924 */
[----:B------:R-:W-:Y:S05]  /*c880*/  EXIT ;  /* 0x000000000000794d */ /* 0x000fea0003800000 */
.L_x_2868:
        /* <DEDUP_REMOVED lines=15> */
.L_x_42125:


//--------------------- .text._ZN2at6native18elementwise_kernelILi128ELi4EZNS0_22gpu_kernel_impl_nocastINS0_13BinaryFunctorIN3c104HalfES5_S5_ZZZNS0_16fmin_kernel_cudaERNS_18TensorIteratorBaseEENKUlvE_clEvENKUlvE1_clEvEUlS5_S5_E_EEEEvS7_RKT_EUliE_EEviT1_ --------------------------
	.section	.text._ZN2at6native18elementwise_kernelILi128ELi4EZNS0_22gpu_kernel_impl_nocastINS0_13BinaryFunctorIN3c104HalfES5_S5_ZZZNS0_16fmin_kernel_cudaERNS_18TensorIteratorBaseEENKUlvE_clEvENKUlvE1_clEvEUlS5_S5_E_EEEEvS7_RKT_EUliE_EEviT1_,"ax",@progbits
	.align	128
        .global         _ZN2at6native18elementwise_kernelILi128ELi4EZNS0_22gpu_kernel_impl_nocastINS0_13BinaryFunctorIN3c104HalfES5_S5_ZZZNS0_16fmin_kernel_cudaERNS_18TensorIteratorBaseEENKUlvE_clEvENKUlvE1_clEvEUlS5_S5_E_EEEEvS7_RKT_EUliE_EEviT1_
        .type           _ZN2at6native18elementwise_kernelILi128ELi4EZNS0_22gpu_kernel_impl_nocastINS0_13BinaryFunctorIN3c104HalfES5_S5_ZZZNS0_16fmin_kernel_cudaERNS_18TensorIteratorBaseEENKUlvE_clEvENKUlvE1_clEvEUlS5_S5_E_EEEEvS7_RKT_EUliE_EEviT1_,@function
        .size           _ZN2at6native18elementwise_kernelILi128ELi4EZNS0_22gpu_kernel_impl_nocastINS0_13BinaryFunctorIN3c104HalfES5_S5_ZZZNS0_16fmin_kernel_cudaERNS_18TensorIteratorBaseEENKUlvE_clEvENKUlvE1_clEvEUlS5_S5_E_EEEEvS7_RKT_EUliE_EEviT1_,(.L_x_42126 - _ZN2at6native18elementwise_kernelILi128ELi4EZNS0_22gpu_kernel_impl_nocastINS0_13BinaryFunctorIN3c104HalfES5_S5_ZZZNS0_16fmin_kernel_cudaERNS_18TensorIteratorBaseEENKUlvE_clEvENKUlvE1_clEvEUlS5_S5_E_EEEEvS7_RKT_EUliE_EEviT1_)
        .other          _ZN2at6native18elementwise_kernelILi128ELi4EZNS0_22gpu_kernel_impl_nocastINS0_13BinaryFunctorIN3c104HalfES5_S5_ZZZNS0_16fmin_kernel_cudaERNS_18TensorIteratorBaseEENKUlvE_clEvENKUlvE1_clEvEUlS5_S5_E_EEEEvS7_RKT_EUliE_EEviT1_,@"STO_CUDA_ENTRY STV_DEFAULT"
_ZN2at6native18elementwise_kernelILi128ELi4EZNS0_22gpu_kernel_impl_nocastINS0_13BinaryFunctorIN3c104HalfES5_S5_ZZZNS0_16fmin_kernel_cudaERNS_18TensorIteratorBaseEENKUlvE_clEvENKUlvE1_clEvEUlS5_S5_E_EEEEvS7_RKT_EUliE_EEviT1_:
.text._ZN2at6native18elementwise_kernelILi128ELi4EZNS0_22gpu_kernel_impl_nocastINS0_13BinaryFunctorIN3c104HalfES5_S5_ZZZNS0_16fmin_kernel_cudaERNS_18TensorIteratorBaseEENKUlvE_clEvENKUlvE1_clEvEUlS5_S5_E_EEEEvS7_RKT_EUliE_EEviT1_:
        /* <DEDUP_REMOVED lines=363> */
.L_x_2871:
        /* <DEDUP_REMOVED lines=11> */
[----:B------:R-:W-:Y:S01]  /*1760*/  IADD3.X R5, RZ, UR9, RZ, P0, !PT ;  /* 0x00000009ff057c10 */ /* 0x000fe200087fe4ff */
[----:B--2---:R-:W-:-:S02]  /*1770*/  HADD2.F32 R0, -RZ, R6.H0_H0 ;  /* 0x20000006ff007230 */ /* 0x004fc40000004100 */
[----:B---3--:R-:W-:-:S05]  /*1780*/  HADD2.F32 R11, -RZ, R8.H0_H0 ;  /* 0x20000008ff0b7230 */ /* 0x008fca0000004100 */
[----:B------:R-:W-:-:S04]  /*1790*/  FMNMX.FTZ R0, R0, R11, PT ;  /* 0x0000000b00007209 */ /* 0x000fc80003810000 */
[----:B------:R-:W-:-:S05]  /*17a0*/  F2FP.F16.F32.PACK_AB R0, RZ, R0 ;  /* 0x00000000ff00723e */ /* 0x000fca00000000ff */
[----:B------:R0:W-:Y:S02]  /*17b0*/  STG.E.U16 desc[UR4][R4.64], R0 ;  /* 0x0000000004007986 */ /* 0x0001e4000c101504 */
.L_x_2870:
[----:B------:R-:W-:Y:S05]  /*17c0*/  BSYNC B0 ;  /* 0x0000000000007941 */ /* 0x000fea0003800000 */
.L_x_2869:
        /* <DEDUP_REMOVED lines=356> */
.L_x_2874:
        /* <DEDUP_REMOVED lines=12> */
[----:B------:R-:W-:Y:S01]  /*2ed0*/  ISETP.GE.AND P0, PT, R3, UR6, PT ;  /* 0x0000000603007c0c */ /* 0x000fe2000bf06270 */
[----:B--2---:R-:W-:-:S02]  /*2ee0*/  HADD2.F32 R0, -RZ, R6.H0_H0 ;  /* 0x20000006ff007230 */ /* 0x004fc40000004100 */
[----:B---3--:R-:W-:-:S05]  /*2ef0*/  HADD2.F32 R11, -RZ, R8.H0_H0 ;  /* 0x20000008ff0b7230 */ /* 0x008fca0000004100 */
[----:B------:R-:W-:-:S04]  /*2f00*/  FMNMX.FTZ R0, R0, R11, PT ;  /* 0x0000000b00007209 */ /* 0x000fc80003810000 */
[----:B------:R-:W-:-:S05]  /*2f10*/  F2FP.F16.F32.PACK_AB R0, RZ, R0 ;  /* 0x00000000ff00723e */ /* 0x000fca00000000ff */
        /* <DEDUP_REMOVED lines=355> */
.L_x_2875:
        /* <DEDUP_REMOVED lines=17> */
.L_x_2873:
[----:B------:R-:W-:Y:S05]  /*4660*/  BSYNC B0 ;  /* 0x0000000000007941 */ /* 0x000fea0003800000 */
.L_x_2872:
        /* <DEDUP_REMOVED lines=355> */
.L_x_2876:
        /* <DEDUP_REMOVED lines=10> */
[----:B------:R-:W-:Y:S01]  /*5d40*/  IADD3.X R5, RZ, UR7, RZ, P0, !PT ;  /* 0x00000007ff057c10 */ /* 0x000fe200087fe4ff */
[----:B--2---:R-:W-:Y:S02]  /*5d50*/  HADD2.F32 R0, -RZ, R2.H0_H0 ;  /* 0x20000002ff007230 */ /* 0x004fe40000004100 */
[----:B---3--:R-:W-:-:S05]  /*5d60*/  HADD2.F32 R9, -RZ, R6.H0_H0 ;  /* 0x20000006ff097230 */ /* 0x008fca0000004100 */
[----:B------:R-:W-:-:S04]  /*5d70*/  FMNMX.FTZ R0, R0, R9, PT ;  /* 0x0000000900007209 */ /* 0x000fc80003810000 */
[----:B------:R-:W-:-:S05]  /*5d80*/  F2FP.F16.F32.PACK_AB R0, RZ, R0 ;  /* 0x00000000ff00723e */ /* 0x000fca00000000ff */
[----:B------:R-:W-:Y:S01]  /*5d90*/  STG.E.U16 desc[UR4][R4.64], R0 ;  /* 0x0000000004007986 */ /* 0x000fe2000c101504 */
[----:B------:R-:W-:Y:S05]  /*5da0*/  EXIT ;  /* 0x000000000000794d */ /* 0x000fea0003800000 */
.L_x_2877:
        /* <DEDUP_REMOVED lines=13> */
.L_x_42126:


//--------------------- .text._ZN2at6native27unrolled_elementwise_kernelINS0_13BinaryFunctorIN3c104HalfES4_S4_ZZZNS0_16fmin_kernel_cudaERNS_18TensorIteratorBaseEENKUlvE_clEvENKUlvE1_clEvEUlS4_S4_E_EESt5arrayIPcLm3EELi4E23TrivialOffsetCalculatorILi2EjESE_ILi1EjENS0_6memory15LoadWithoutCastENSH_16StoreWithoutCastEEEviT_T0_T2_T3_T4_T5_ --------------------------
	.section	.text._ZN2at6native27unrolled_elementwise_kernelINS0_13BinaryFunctorIN3c104HalfES4_S4_ZZZNS0_16fmin_kernel_cudaERNS_18TensorIteratorBaseEENKUlvE_clEvENKUlvE1_clEvEUlS4_S4_E_EESt5arrayIPcLm3EELi4E23TrivialOffsetCalculatorILi2EjESE_ILi1EjENS0_6memory15LoadWithoutCastENSH_16StoreWithoutCastEEEviT_T0_T2_T3_T4_T5_,"ax",@progbits
	.align	128
        .global         _ZN2at6native27unrolled_elementwise_kernelINS0_13BinaryFunctorIN3c104HalfES4_S4_ZZZNS0_16fmin_kernel_cudaERNS_18TensorIteratorBaseEENKUlvE_clEvENKUlvE1_clEvEUlS4_S4_E_EESt5arrayIPcLm3EELi4E23TrivialOffsetCalculatorILi2EjESE_ILi1EjENS0_6memory15LoadWithoutCastENSH_16StoreWithoutCastEEEviT_T0_T2_T3_T4_T5_
        .type           _ZN2at6native27unrolled_elementwise_kernelINS0_13BinaryFunctorIN3c104HalfES4_S4_ZZZNS0_16fmin_kernel_cudaERNS_18TensorIteratorBaseEENKUlvE_clEvENKUlvE1_clEvEUlS4_S4_E_EESt5arrayIPcLm3EELi4E23TrivialOffsetCalculatorILi2EjESE_ILi1EjENS0_6memory15LoadWithoutCastENSH_16StoreWithoutCastEEEviT_T0_T2_T3_T4_T5_,@function
        .size           _ZN2at6native27unrolled_elementwise_kernelINS0_13BinaryFunctorIN3c104HalfES4_S4_ZZZNS0_16fmin_kernel_cudaERNS_18TensorIteratorBaseEENKUlvE_clEvENKUlvE1_clEvEUlS4_S4_E_EESt5arrayIPcLm3EELi4E23TrivialOffsetCalculatorILi2EjESE_ILi1EjENS0_6memory15LoadWithoutCastENSH_16StoreWithoutCastEEEviT_T0_T2_T3_T4_T5_,(.L_x_42127 - _ZN2at6native27unrolled_elementwise_kernelINS0_13BinaryFunctorIN3c104HalfES4_S4_ZZZNS0_16fmin_kernel_cudaERNS_18TensorIteratorBaseEENKUlvE_clEvENKUlvE1_clEvEUlS4_S4_E_EESt5arrayIPcLm3EELi4E23TrivialOffsetCalculatorILi2EjESE_ILi1EjENS0_6memory15LoadWithoutCastENSH_16StoreWithoutCastEEEviT_T0_T2_T3_T4_T5_)
        .other          _ZN2at6native27unrolled_elementwise_kernelINS0_13BinaryFunctorIN3c104HalfES4_S4_ZZZNS0_16fmin_kernel_cudaERNS_18TensorIteratorBaseEENKUlvE_clEvENKUlvE1_clEvEUlS4_S4_E_EESt5arrayIPcLm3EELi4E23TrivialOffsetCalculatorILi2EjESE_ILi1EjENS0_6memory15LoadWithoutCastENSH_16StoreWithoutCastEEEviT_T0_T2_T3_T4_T5_,@"STO_CUDA_ENTRY STV_DEFAULT"
_ZN2at6native27unrolled_elementwise_kernelINS0_13BinaryFunctorIN3c104HalfES4_S4_ZZZNS0_16fmin_kernel_cudaERNS_18TensorIteratorBaseEENKUlvE_clEvENKUlvE1_clEvEUlS4_S4_E_EESt5arrayIPcLm3EELi4E23TrivialOffsetCalculatorILi2EjESE_ILi1EjENS0_6memory15LoadWithoutCastENSH_16StoreWithoutCastEEEviT_T0_T2_T3_T4_T5_:
.text._ZN2at6native27unrolled_elementwise_kernelINS0_13BinaryFunctorIN3c104HalfES4_S4_ZZZNS0_16fmin_kernel_cudaERNS_18TensorIteratorBaseEENKUlvE_clEvENKUlvE1_clEvEUlS4_S4_E_EESt5arrayIPcLm3EELi4E23TrivialOffsetCalculatorILi2EjESE_ILi1EjENS0_6memory15LoadWithoutCastENSH_16StoreWithoutCastEEEviT_T0_T2_T3_T4_T5_:
        /* <DEDUP_REMOVED lines=12> */
[----:B------:R-:W-:-:S05]  /*00c0*/  ISETP.GE.AND P1, PT, R21, R14, PT ;  /* 0x0000000e1500720c */ /* 0x000fca0003f26270 */
[----:B------:R-:W1:Y:S08]  /*00d0*/  @!P0 LDC.64 R12, c[0x0][0x228] ;  /* 0x00008a00ff0c8b82 */ /* 0x000e700000000a00 */
[----:B------:R-:W-:Y:S01]  /*00e0*/  @!P1 IMAD R23, R0, 0x200, R21 ;  /* 0x0000020000179824 */ /* 0x000fe200078e0215 */
[----:B------:R-:W2:Y:S01]  /*00f0*/  @!P1 LDC.64 R8, c[0x0][0x220] ;  /* 0x00008800ff089b82 */ /* 0x000ea20000000a00 */
[----:B------:R-:W-:-:S05]  /*0100*/  @!P1 VIADD R21, R21, 0x80 ;  /* 0x0000008015159836 */ /* 0x000fca0000000000 */
[----:B------:R-:W-:Y:S01]  /*0110*/  ISETP.GE.AND P3, PT, R21, R14, PT ;  /* 0x0000000e1500720c */ /* 0x000fe20003f66270 */
[C---:B0-----:R-:W-:Y:S01]  /*0120*/  @!P0 IMAD.WIDE.U32 R10, R15.reuse, 0x2, R10 ;  /* 0x000000020f0a8825 */ /* 0x041fe200078e000a */
[----:B------:R-:W0:Y:S04]  /*0130*/  @!P1 LDC.64 R6, c[0x0][0x228] ;  /* 0x00008a00ff069b82 */ /* 0x000e280000000a00 */
[----:B------:R-:W3:Y:S01]  /*0140*/  @!P0 LDG.E.U16 R16, desc[UR4][R10.64] ;  /* 0x000000040a108981 */ /* 0x000ee2000c1e1500 */
[----:B-1----:R-:W-:Y:S01]  /*0150*/  @!P0 IMAD.WIDE.U32 R12, R15, 0x2, R12 ;  /* 0x000000020f0c8825 */ /* 0x002fe200078e000c */
[----:B------:R-:W-:-:S05]  /*0160*/  PRMT R15, RZ, 0x7610, R15 ;  /* 0x00007610ff0f7816 */ /* 0x000fca000000000f */
[----:B------:R-:W1:Y:S01]  /*0170*/  @!P3 LDC.64 R2, c[0x0][0x220] ;  /* 0x00008800ff02bb82 */ /* 0x000e620000000a00 */
[----:B------:R-:W-:Y:S01]  /*0180*/  @!P3 LEA R25, R0, R21, 0x9 ;  /* 0x000000150019b211 */ /* 0x000fe200078e48ff */
[----:B------:R-:W4:Y:S06]  /*0190*/  @!P0 LDG.E.U16 R15, desc[UR4][R12.64] ;  /* 0x000000040c0f8981 */ /* 0x000f2c000c1e1500 */
[----:B------:R-:W1:Y:S01]  /*01a0*/  @!P3 LDC.64 R4, c[0x0][0x228] ;  /* 0x00008a00ff04bb82 */ /* 0x000e620000000a00 */
[----:B--2---:R-:W-:Y:S01]  /*01b0*/  @!P1 IMAD.WIDE.U32 R8, R23, 0x2, R8 ;  /* 0x0000000217089825 */ /* 0x004fe200078e0008 */
[----:B------:R-:W-:-:S02]  /*01c0*/  PRMT R24, RZ, 0x7610, R24 ;  /* 0x00007610ff187816 */ /* 0x000fc40000000018 */
        /* <DEDUP_REMOVED lines=8> */
[----:B------:R-:W2:Y:S01]  /*0250*/  @!P3 LDG.E.U16 R23, desc[UR4][R4.64] ;  /* 0x000000040417b981 */ /* 0x000ea2000c1e1500 */
[----:B------:R-:W-:Y:S01]  /*0260*/  @!P3 VIADD R21, R21, 0x80 ;  /* 0x000000801515b836 */ /* 0x000fe20000000000 */
[----:B0-----:R-:W0:Y:S02]  /*0270*/  @!P0 LDC.64 R2, c[0x0][0x218] ;  /* 0x00008600ff028b82 */ /* 0x001e240000000a00 */
[----:B------:R1:W2:Y:S02]  /*0280*/  @!P1 LDG.E.U16 R25, desc[UR4][R8.64] ;  /* 0x0000000408199981 */ /* 0x0002a4000c1e1500 */
[----:B------:R-:W-:-:S13]  /*0290*/  ISETP.GE.AND P2, PT, R21, R14, PT ;  /* 0x0000000e1500720c */ /* 0x000fda0003f46270 */
[----:B------:R-:W0:Y:S08]  /*02a0*/  @!P2 LDC.64 R12, c[0x0][0x220] ;  /* 0x00008800ff0cab82 */ /* 0x000e300000000a00 */
[----:B------:R-:W0:Y:S01]  /*02b0*/  @!P2 LDC.64 R10, c[0x0][0x228] ;  /* 0x00008a00ff0aab82 */ /* 0x000e220000000a00 */
[C---:B------:R-:W-:Y:S01]  /*02c0*/  @!P2 LEA R21, R0.reuse, R21, 0x9 ;  /* 0x000000150015a211 */ /* 0x040fe200078e48ff */
[----:B------:R-:W-:Y:S01]  /*02d0*/  @!P0 IMAD R7, R0, 0x200, R19 ;  /* 0x0000020000078824 */ /* 0x000fe200078e0213 */
        /* <DEDUP_REMOVED lines=10> */
[----:B------:R-:W-:-:S02]  /*0380*/  ISETP.GE.AND P2, PT, R5, R14, PT ;  /* 0x0000000e0500720c */ /* 0x000fc40003f46270 */
[----:B------:R-:W-:Y:S01]  /*0390*/  IADD3 R5, R19, 0x180, RZ ;  /* 0x0000018013057810 */ /* 0x000fe20007ffe0ff */
[----:B------:R-:W-:-:S05]  /*03a0*/  @!P0 IMAD.MOV.U32 R19, RZ, RZ, R9 ;  /* 0x000000ffff138224 */ /* 0x000fca00078e0009 */
[----:B------:R-:W-:Y:S01]  /*03b0*/  ISETP.GE.AND P3, PT, R19, R14, PT ;  /* 0x0000000e1300720c */ /* 0x000fe20003f66270 */
[----:B------:R-:W-:Y:S01]  /*03c0*/  BSSY B0, `(.L_x_2878) ;  /* 0x0000019000007945 */ /* 0x000fe20003800000 */
[----:B---3--:R-:W-:Y:S02]  /*03d0*/  @!P0 HADD2.F32 R16, -RZ, R16.H0_H0 ;  /* 0x20000010ff108230 */ /* 0x008fe40000004100 */
[----:B----4-:R-:W-:-:S05]  /*03e0*/  @!P0 HADD2.F32 R15, -RZ, R15.H0_H0 ;  /* 0x2000000fff0f8230 */ /* 0x010fca0000004100 */
[----:B------:R-:W-:-:S04]  /*03f0*/  @!P0 FMNMX.FTZ R15, R16, R15, PT ;  /* 0x0000000f100f8209 */ /* 0x000fc80003810000 */
[----:B------:R-:W-:-:S05]  /*0400*/  @!P0 F2FP.F16.F32.PACK_AB R20, RZ, R15 ;  /* 0x0000000fff14823e */ /* 0x000fca00000000ff */
[----:B------:R0:W-:Y:S01]  /*0410*/  @!P0 STG.E.U16 desc[UR4][R2.64], R20 ;  /* 0x0000001402008986 */ /* 0x0001e2000c101504 */
[----:B--2---:R-:W-:Y:S02]  /*0420*/  @!P1 HADD2.F32 R24, -RZ, R24.H0_H0 ;  /* 0x20000018ff189230 */ /* 0x004fe40000004100 */
[----:B------:R-:W-:Y:S02]  /*0430*/  @!P2 HADD2.F32 R22, -RZ, R22.H0_H0 ;  /* 0x20000016ff16a230 */ /* 0x000fe40000004100 */
[----:B------:R-:W-:Y:S02]  /*0440*/  @!P2 HADD2.F32 R23, -RZ, R23.H0_H0 ;  /* 0x20000017ff17a230 */ /* 0x000fe40000004100 */
[----:B------:R-:W-:-:S03]  /*0450*/  @!P1 HADD2.F32 R25, -RZ, R25.H0_H0 ;  /* 0x20000019ff199230 */ /* 0x000fc60000004100 */
[----:B------:R-:W-:Y:S02]  /*0460*/  @!P2 FMNMX.FTZ R22, R22, R23, PT ;  /* 0x000000171616a209 */ /* 0x000fe40003810000 */
[----:B------:R-:W-:Y:S02]  /*0470*/  @!P1 FMNMX.FTZ R24, R25, R24, PT ;  /* 0x0000001819189209 */ /* 0x000fe40003810000 */
[----:B------:R-:W-:Y:S02]  /*0480*/  @!P2 F2FP.F16.F32.PACK_AB R18, RZ, R22 ;  /* 0x00000016ff12a23e */ /* 0x000fe400000000ff */
[----:B------:R-:W-:Y:S01]  /*0490*/  @!P1 F2FP.F16.F32.PACK_AB R17, RZ, R24 ;  /* 0x00000018ff11923e */ /* 0x000fe200000000ff */
[----:B0-----:R-:W-:Y:S06]  /*04a0*/  @P3 BRA `(.L_x_2879) ;  /* 0x0000000000283947 */ /* 0x001fec0003800000 */
[----:B------:R-:W0:Y:S01]  /*04b0*/  LDC.64 R6, c[0x0][0x218] ;  /* 0x00008600ff067b82 */ /* 0x000e220000000a00 */
[----:B------:R-:W-:Y:S01]  /*04c0*/  LEA R3, R0, R19, 0x9 ;  /* 0x0000001300037211 */ /* 0x000fe200078e48ff */
        /* <DEDUP_REMOVED lines=8> */
.L_x_2879:
[----:B------:R-:W-:Y:S05]  /*0550*/  BSYNC B0 ;  /* 0x0000000000007941 */ /* 0x000fea0003800000 */
.L_x_2878:
[-C--:B------:R-:W-:Y:S02]  /*0560*/  ISETP.GE.AND P1, PT, R19, R14.reuse, PT ;  /* 0x0000000e1300720c */ /* 0x080fe40003f26270 */
[----:B------:R-:W-:-:S11]  /*0570*/  ISETP.GE.AND P0, PT, R5, R14, PT ;  /* 0x0000000e0500720c */ /* 0x000fd60003f06270 */
[----:B------:R-:W-:Y:S05]  /*0580*/  @P1 EXIT ;  /* 0x000000000000194d */ /* 0x000fea0003800000 */
[----:B0-----:R-:W0:Y:S01]  /*0590*/  LDC.64 R2, c[0x0][0x218] ;  /* 0x00008600ff027b82 */ /* 0x001e220000000a00 */
[----:B-----5:R-:W-:Y:S01]  /*05a0*/  @!P0 HADD2.F32 R21, -RZ, R21.H0_H0 ;  /* 0x20000015ff158230 */ /* 0x020fe20000004100 */
[----:B------:R-:W-:Y:S01]  /*05b0*/  LEA R19, R0, R19, 0x9 ;  /* 0x0000001300137211 */ /* 0x000fe200078e48ff */
[----:B------:R-:W-:-:S05]  /*05c0*/  @!P0 HADD2.F32 R26, -RZ, R26.H0_H0 ;  /* 0x2000001aff1a8230 */ /* 0x000fca0000004100 */
[----:B------:R-:W-:-:S04]  /*05d0*/  @!P0 FMNMX.FTZ R21, R21, R26, PT ;  /* 0x0000001a15158209 */ /* 0x000fc80003810000 */
[----:B------:R-:W-:Y:S01]  /*05e0*/  @!P0 F2FP.F16.F32.PACK_AB R4, RZ, R21 ;  /* 0x00000015ff04823e */ /* 0x000fe200000000ff */
[----:B0-----:R-:W-:-:S05]  /*05f0*/  IMAD.WIDE.U32 R2, R19, 0x2, R2 ;  /* 0x0000000213027825 */ /* 0x001fca00078e0002 */
[----:B------:R-:W-:Y:S01]  /*0600*/  STG.E.U16 desc[UR4][R2.64], R4 ;  /* 0x0000000402007986 */ /* 0x000fe2000c101504 */
[----:B------:R-:W-:Y:S05]  /*0610*/  EXIT ;  /* 0x000000000000794d */ /* 0x000fea0003800000 */
.L_x_2880:
        /* <DEDUP_REMOVED lines=14> */
.L_x_42127:


//--------------------- .text._ZN2at6native29vectorized_elementwise_kernelILi2ENS0_13BinaryFunctorIN3c104HalfES4_S4_ZZZNS0_16fmin_kernel_cudaERNS_18TensorIteratorBaseEENKUlvE_clEvENKUlvE1_clEvEUlS4_S4_E_EESt5arrayIPcLm3EEEEviT0_T1_ --------------------------
	.section	.text._ZN2at6native29vectorized_elementwise_kernelILi2ENS0_13BinaryFunctorIN3c104HalfES4_S4_ZZZNS0_16fmin_kernel_cudaERNS_18TensorIteratorBaseEENKUlvE_clEvENKUlvE1_clEvEUlS4_S4_E_EESt5arrayIPcLm3EEEEviT0_T1_,"ax",@progbits
	.align	128
        .global         _ZN2at6native29vectorized_elementwise_kernelILi2ENS0_13BinaryFunctorIN3c104HalfES4_S4_ZZZNS0_16fmin_kernel_cudaERNS_18TensorIteratorBaseEENKUlvE_clEvENKUlvE1_clEvEUlS4_S4_E_EESt5arrayIPcLm3EEEEviT0_T1_
        .type           _ZN2at6native29vectorized_elementwise_kernelILi2ENS0_13BinaryFunctorIN3c104HalfES4_S4_ZZZNS0_16fmin_kernel_cudaERNS_18TensorIteratorBaseEENKUlvE_clEvENKUlvE1_clEvEUlS4_S4_E_EESt5arrayIPcLm3EEEEviT0_T1_,@function
        .size           _ZN2at6native29vectorized_elementwise_kernelILi2ENS0_13BinaryFunctorIN3c104HalfES4_S4_ZZZNS0_16fmin_kernel_cudaERNS_18TensorIteratorBaseEENKUlvE_clEvENKUlvE1_clEvEUlS4_S4_E_EESt5arrayIPcLm3EEEEviT0_T1_,(.L_x_42128 - _ZN2at6native29vectorized_elementwise_kernelILi2ENS0_13BinaryFunctorIN3c104HalfES4_S4_ZZZNS0_16fmin_kernel_cudaERNS_18TensorIteratorBaseEENKUlvE_clEvENKUlvE1_clEvEUlS4_S4_E_EESt5arrayIPcLm3EEEEviT0_T1_)
        .other          _ZN2at6native29vectorized_elementwise_kernelILi2ENS0_13BinaryFunctorIN3c104HalfES4_S4_ZZZNS0_16fmin_kernel_cudaERNS_18TensorIteratorBaseEENKUlvE_clEvENKUlvE1_clEvEUlS4_S4_E_EESt5arrayIPcLm3EEEEviT0_T1_,@"STO_CUDA_ENTRY STV_DEFAULT"
_ZN2at6native29vectorized_elementwise_kernelILi2ENS0_13BinaryFunctorIN3c104HalfES4_S4_ZZZNS0_16fmin_kernel_cudaERNS_18TensorIteratorBaseEENKUlvE_clEvENKUlvE1_clEvEUlS4_S4_E_EESt5arrayIPcLm3EEEEviT0_T1_:
.text._ZN2at6native29vectorized_elementwise_kernelILi2ENS0_13BinaryFunctorIN3c104HalfES4_S4_ZZZNS0_16fmin_kernel_cudaERNS_18TensorIteratorBaseEENKUlvE_clEvENKUlvE1_clEvEUlS4_S4_E_EESt5arrayIPcLm3EEEEviT0_T1_:
        /* <DEDUP_REMOVED lines=20> */
[----:B------:R-:W4:Y:S04]  /*0140*/  LDG.E R18, desc[UR4][R14.64+0x200] ;  /* 0x000200040e127981 */ /* 0x000f28000c1e1900 */
[----:B------:R1:W4:Y:S04]  /*0150*/  LDG.E R10, desc[UR4][R12.64+0x600] ;  /* 0x000600040c0a7981 */ /* 0x000328000c1e1900 */
[----:B------:R-:W4:Y:S04]  /*0160*/  LDG.E R6, desc[UR4][R14.64+0x400] ;  /* 0x000400040e067981 */ /* 0x000f28000c1e1900 */
[----:B------:R1:W4:Y:S01]  /*0170*/  LDG.E R7, desc[UR4][R14.64+0x600] ;  /* 0x000600040e077981 */ /* 0x000322000c1e1900 */
[----:B0-----:R-:W-:-:S04]  /*0180*/  IMAD.WIDE.U32 R2, R0, 0x2, R2 ;  /* 0x0000000200027825 */ /* 0x001fc800078e0002 */
[----:B------:R-:W-:-:S04]  /*0190*/  IMAD.WIDE R2, R4, 0x4, R2 ;  /* 0x0000000404027825 */ /* 0x000fc800078e0202 */
[--C-:B--2---:R-:W-:Y:S02]  /*01a0*/  HADD2.F32 R5, -RZ, R11.reuse.H0_H0 ;  /* 0x2000000bff057230 */ /* 0x104fe40000004100 */
[----:B------:R-:W-:Y:S02]  /*01b0*/  HADD2.F32 R11, -RZ, R11.H1_H1 ;  /* 0x3000000bff0b7230 */ /* 0x000fe40000004100 */
[--C-:B-----5:R-:W-:Y:S02]  /*01c0*/  HADD2.F32 R8, -RZ, R16.reuse.H0_H0 ;  /* 0x20000010ff087230 */ /* 0x120fe40000004100 */
[----:B------:R-:W-:-:S03]  /*01d0*/  HADD2.F32 R16, -RZ, R16.H1_H1 ;  /* 0x30000010ff107230 */ /* 0x000fc60000004100 */
[----:B------:R-:W-:Y:S01]  /*01e0*/  FMNMX.FTZ R5, R5, R8, PT ;  /* 0x0000000805057209 */ /* 0x000fe20003810000 */
[----:B---3--:R-:W-:Y:S01]  /*01f0*/  HADD2.F32 R8, -RZ, R17.H0_H0 ;  /* 0x20000011ff087230 */ /* 0x008fe20000004100 */
[----:B------:R-:W-:Y:S01]  /*0200*/  FMNMX.FTZ R16, R11, R16, PT ;  /* 0x000000100b107209 */ /* 0x000fe20003810000 */
[----:B----4-:R-:W-:Y:S02]  /*0210*/  HADD2.F32 R11, -RZ, R18.H0_H0 ;  /* 0x20000012ff0b7230 */ /* 0x010fe40000004100 */
[--C-:B-1----:R-:W-:Y:S02]  /*0220*/  HADD2.F32 R12, -RZ, R9.reuse.H0_H0 ;  /* 0x20000009ff0c7230 */ /* 0x102fe40000004100 */
[----:B------:R-:W-:Y:S01]  /*0230*/  HADD2.F32 R13, -RZ, R9.H1_H1 ;  /* 0x30000009ff0d7230 */ /* 0x000fe20000004100 */
[----:B------:R-:W-:Y:S01]  /*0240*/  FMNMX.FTZ R8, R8, R11, PT ;  /* 0x0000000b08087209 */ /* 0x000fe20003810000 */
[----:B------:R-:W-:Y:S02]  /*0250*/  HADD2.F32 R14, -RZ, R10.H0_H0 ;  /* 0x2000000aff0e7230 */ /* 0x000fe40000004100 */
[----:B------:R-:W-:-:S02]  /*0260*/  HADD2.F32 R9, -RZ, R6.H0_H0 ;  /* 0x20000006ff097230 */ /* 0x000fc40000004100 */
[----:B------:R-:W-:Y:S02]  /*0270*/  HADD2.F32 R15, -RZ, R7.H0_H0 ;  /* 0x20000007ff0f7230 */ /* 0x000fe40000004100 */
[----:B------:R-:W-:Y:S02]  /*0280*/  HADD2.F32 R0, -RZ, R17.H1_H1 ;  /* 0x30000011ff007230 */ /* 0x000fe40000004100 */
[----:B------:R-:W-:Y:S02]  /*0290*/  HADD2.F32 R11, -RZ, R18.H1_H1 ;  /* 0x30000012ff0b7230 */ /* 0x000fe40000004100 */
[----:B------:R-:W-:Y:S02]  /*02a0*/  HADD2.F32 R10, -RZ, R10.H1_H1 ;  /* 0x3000000aff0a7230 */ /* 0x000fe40000004100 */
[----:B------:R-:W-:Y:S02]  /*02b0*/  HADD2.F32 R6, -RZ, R6.H1_H1 ;  /* 0x30000006ff067230 */ /* 0x000fe40000004100 */
[----:B------:R-:W-:Y:S01]  /*02c0*/  HADD2.F32 R7, -RZ, R7.H1_H1 ;  /* 0x30000007ff077230 */ /* 0x000fe20000004100 */
[----:B------:R-:W-:-:S02]  /*02d0*/  FMNMX.FTZ R11, R0, R11, PT ;  /* 0x0000000b000b7209 */ /* 0x000fc40003810000 */
[----:B------:R-:W-:Y:S02]  /*02e0*/  FMNMX.FTZ R9, R12, R9, PT ;  /* 0x000000090c097209 */ /* 0x000fe40003810000 */
[----:B------:R-:W-:Y:S02]  /*02f0*/  FMNMX.FTZ R6, R13, R6, PT ;  /* 0x000000060d067209 */ /* 0x000fe40003810000 */
[----:B------:R-:W-:Y:S02]  /*0300*/  FMNMX.FTZ R14, R14, R15, PT ;  /* 0x0000000f0e0e7209 */ /* 0x000fe40003810000 */
[----:B------:R-:W-:Y:S02]  /*0310*/  FMNMX.FTZ R7, R10, R7, PT ;  /* 0x000000070a077209 */ /* 0x000fe40003810000 */
[----:B------:R-:W-:Y:S02]  /*0320*/  F2FP.F16.F32.PACK_AB R5, R16, R5 ;  /* 0x000000051005723e */ /* 0x000fe400000000ff */
[----:B------:R-:W-:-:S02]  /*0330*/  F2FP.F16.F32.PACK_AB R11, R11, R8 ;  /* 0x000000080b0b723e */ /* 0x000fc400000000ff */
[----:B------:R-:W-:Y:S02]  /*0340*/  F2FP.F16.F32.PACK_AB R9, R6, R9 ;  /* 0x000000090609723e */ /* 0x000fe400000000ff */
[----:B------:R-:W-:Y:S01]  /*0350*/  F2FP.F16.F32.PACK_AB R7, R7, R14 ;  /* 0x0000000e0707723e */ /* 0x000fe200000000ff */
[----:B------:R-:W-:Y:S04]  /*0360*/  STG.E desc[UR4][R2.64], R5 ;  /* 0x0000000502007986 */ /* 0x000fe8000c101904 */
[----:B------:R-:W-:Y:S04]  /*0370*/  STG.E desc[UR4][R2.64+0x200], R11 ;  /* 0x0002000b02007986 */ /* 0x000fe8000c101904 */
[----:B------:R-:W-:Y:S04]  /*0380*/  STG.E desc[UR4][R2.64+0x400], R9 ;  /* 0x0004000902007986 */ /* 0x000fe8000c101904 */
[----:B------:R-:W-:Y:S01]  /*0390*/  STG.E desc[UR4][R2.64+0x600], R7 ;  /* 0x0006000702007986 */ /* 0x000fe2000c101904 */
[----:B------:R-:W-:Y:S05]  /*03a0*/  EXIT ;  /* 0x000000000000794d */ /* 0x000fea0003800000 */
.L_x_2881:
[----:B------:R-:W0:Y:S01]  /*03b0*/  S2R R11, SR_TID.X ;  /* 0x00000000000b7919 */ /* 0x000e220000002100 */
[----:B------:R-:W-:Y:S02]  /*03c0*/  PRMT R24, RZ, 0x7610, R24 ;  /* 0x00007610ff187816 */ /* 0x000fe40000000018 */
[----:B0-----:R-:W-:-:S13]  /*03d0*/  ISETP.GE.AND P0, PT, R11, R2, PT ;  /* 0x000000020b00720c */ /* 0x001fda0003f06270 */
[----:B------:R-:W-:Y:S01]  /*03e0*/  @!P0 IMAD.IADD R13, R0, 0x1, R11 ;  /* 0x00000001000d8824 */ /* 0x000fe200078e020b */
[----:B------:R-:W-:Y:S01]  /*03f0*/  @!P0 IADD3 R11, R11, 0x80, RZ ;  /* 0x000000800b0b8810 */ /* 0x000fe20007ffe0ff */
[----:B------:R-:W0:Y:S03]  /*0400*/  @!P0 LDC.64 R32, c[0x0][0x220] ;  /* 0x00008800ff208b82 */ /* 0x000e260000000a00 */
[----:B------:R-:W-:-:S05]  /*0410*/  ISETP.GE.AND P1, PT, R11, R2, PT ;  /* 0x000000020b00720c */ /* 0x000fca0003f26270 */
[----:B------:R-:W1:Y:S08]  /*0420*/  @!P0 LDC.64 R16, c[0x0][0x228] ;  /* 0x00008a00ff108b82 */ /* 0x000e700000000a00 */
[----:B------:R-:W-:Y:S01]  /*0430*/  @!P1 IMAD.IADD R15, R0, 0x1, R11 ;  /* 0x00000001000f9824 */ /* 0x000fe200078e020b */
[----:B------:R-:W2:Y:S01]  /*0440*/  @!P1 LDC.64 R36, c[0x0][0x220] ;  /* 0x00008800ff249b82 */ /* 0x000ea20000000a00 */
[----:B------:R-:W-:-:S05]  /*0450*/  @!P1 VIADD R11, R11, 0x80 ;  /* 0x000000800b0b9836 */ /* 0x000fca0000000000 */
[-C--:B------:R-:W-:Y:S01]  /*0460*/  ISETP.GE.AND P2, PT, R11, R2.reuse, PT ;  /* 0x000000020b00720c */ /* 0x080fe20003f46270 */
[----:B0-----:R-:W-:Y:S01]  /*0470*/  @!P0 IMAD.WIDE.U32 R32, R13, 0x2, R32 ;  /* 0x000000020d208825 */ /* 0x001fe200078e0020 */
[----:B------:R-:W0:Y:S01]  /*0480*/  @!P1 LDC.64 R30, c[0x0][0x228] ;  /* 0x00008a00ff1e9b82 */ /* 0x000e220000000a00 */
[----:B------:R-:W-:Y:S02]  /*0490*/  PRMT R23, RZ, 0x7610, R23 ;  /* 0x00007610ff177816 */ /* 0x000fe40000000017 */
[----:B------:R-:W-:Y:S01]  /*04a0*/  PRMT R14, RZ, 0x7610, R14 ;  /* 0x00007610ff0e7816 */ /* 0x000fe2000000000e */
[----:B------:R3:W4:Y:S07]  /*04b0*/  @!P0 LDG.E.U16 R24, desc[UR4][R32.64] ;  /* 0x0000000420188981 */ /* 0x00072e000c1e1500 */
[----:B------:R-:W-:Y:S01]  /*04c0*/  @!P2 IADD3 R21, R0, R11, RZ ;  /* 0x0000000b0015a210 */ /* 0x000fe20007ffe0ff */
[----:B------:R-:W-:Y:S01]  /*04d0*/  @!P2 VIADD R11, R11, 0x80 ;  /* 0x000000800b0ba836 */ /* 0x000fe20000000000 */
[----:B------:R-:W5:Y:S04]  /*04e0*/  @!P2 LDC.64 R28, c[0x0][0x228] ;  /* 0x00008a00ff1cab82 */ /* 0x000f680000000a00 */
[----:B------:R-:W-:Y:S01]  /*04f0*/  ISETP.GE.AND P3, PT, R11, R2, PT ;  /* 0x000000020b00720c */ /* 0x000fe20003f66270 */
[----:B-1----:R-:W-:-:S03]  /*0500*/  @!P0 IMAD.WIDE.U32 R16, R13, 0x2, R16 ;  /* 0x000000020d108825 */ /* 0x002fc600078e0010 */
[----:B------:R-:W1:Y:S01]  /*0510*/  @!P2 LDC.64 R18, c[0x0][0x220] ;  /* 0x00008800ff12ab82 */ /* 0x000e620000000a00 */
[C---:B--2---:R-:W-:Y:S01]  /*0520*/  @!P1 IMAD.WIDE.U32 R36, R15.reuse, 0x2, R36 ;  /* 0x000000020f249825 */ /* 0x044fe200078e0024 */
[----:B------:R2:W4:Y:S03]  /*0530*/  @!P0 LDG.E.U16 R23, desc[UR4][R16.64] ;  /* 0x0000000410178981 */ /* 0x000526000c1e1500 */
[----:B0-----:R-:W-:-:S04]  /*0540*/  @!P1 IMAD.WIDE.U32 R30, R15, 0x2, R30 ;  /* 0x000000020f1e9825 */ /* 0x001fc800078e001e */
[----:B------:R-:W-:Y:S01]  /*0550*/  @!P3 IMAD.IADD R9, R0, 0x1, R11 ;  /* 0x000000010009b824 */ /* 0x000fe200078e020b */
[----:B------:R-:W-:Y:S01]  /*0560*/  @!P3 IADD3 R11, R11, 0x80, RZ ;  /* 0x000000800b0bb810 */ /* 0x000fe20007ffe0ff */
[----:B------:R-:W0:Y:S01]  /*0570*/  @!P3 LDC.64 R12, c[0x0][0x220] ;  /* 0x00008800ff0cbb82 */ /* 0x000e220000000a00 */
[----:B------:R2:W4:Y:S02]  /*0580*/  @!P1 LDG.E.U16 R14, desc[UR4][R36.64] ;  /* 0x00000004240e9981 */ /* 0x000524000c1e1500 */
[----:B------:R-:W-:Y:S02]  /*0590*/  ISETP.GE.AND P4, PT, R11, R2, PT ;  /* 0x000000020b00720c */ /* 0x000fe40003f86270 */
[----:B------:R-:W-:Y:S01]  /*05a0*/  PRMT R15, RZ, 0x7610, R15 ;  /* 0x00007610ff0f7816 */ /* 0x000fe2000000000f */
[C---:B-----5:R-:W-:Y:S01]  /*05b0*/  @!P2 IMAD.WIDE.U32 R28, R21.reuse, 0x2, R28 ;  /* 0x00000002151ca825 */ /* 0x060fe200078e001c */
[----:B------:R-:W-:Y:S01]  /*05c0*/  PRMT R20, RZ, 0x7610, R20 ;  /* 0x00007610ff147816 */ /* 0x000fe20000000014 */
[----:B------:R-:W5:Y:S03]  /*05d0*/  @!P3 LDC.64 R34, c[0x0][0x228] ;  /* 0x00008a00ff22bb82 */ /* 0x000f660000000a00 */
[----:B------:R0:W4:Y:S01]  /*05e0*/  @!P1 LDG.E.U16 R15, desc[UR4][R30.64] ;  /* 0x000000041e0f9981 */ /* 0x000122000c1e1500 */
[----:B-1----:R-:W-:-:S04]  /*05f0*/  @!P2 IMAD.WIDE.U32 R18, R21, 0x2, R18 ;  /* 0x000000021512a825 */ /* 0x002fc800078e0012 */
[----:B---3--:R-:W1:Y:S01]  /*0600*/  @!P4 LDC.64 R32, c[0x0][0x220] ;  /* 0x00008800ff20cb82 */ /* 0x008e620000000a00 */
[----:B--2---:R-:W-:Y:S01]  /*0610*/  @!P4 IMAD.IADD R17, R0, 0x1, R11 ;  /* 0x000000010011c824 */ /* 0x004fe200078e020b */
[----:B------:R2:W3:Y:S01]  /*0620*/  @!P2 LDG.E.U16 R20, desc[UR4][R28.64] ;  /* 0x000000041c14a981 */ /* 0x0004e2000c1e1500 */
[----:B------:R-:W-:-:S05]  /*0630*/  @!P4 VIADD R11, R11, 0x80 ;  /* 0x000000800b0bc836 */ /* 0x000fca0000000000 */
[----:B------:R-:W-:Y:S01]  /*0640*/  ISETP.GE.AND P1, PT, R11, R2, PT ;  /* 0x000000020b00720c */ /* 0x000fe20003f26270 */
[----:B------:R-:W5:Y:S01]  /*0650*/  @!P4 LDC.64 R36, c[0x0][0x228] ;  /* 0x00008a00ff24cb82 */ /* 0x000f620000000a00 */
[----:B------:R-:W-:Y:S01]  /*0660*/  PRMT R21, RZ, 0x7610, R21 ;  /* 0x00007610ff157816 */ /* 0x000fe20000000015 */
[----:B0-----:R-:W-:Y:S01]  /*0670*/  @!P3 IMAD.WIDE.U32 R12, R9, 0x2, R12 ;  /* 0x00000002090cb825 */ /* 0x001fe200078e000c */
[----:B------:R-:W-:-:S04]  /*0680*/  PRMT R22, RZ, 0x7610, R22 ;  /* 0x00007610ff167816 */ /* 0x000fc80000000016 */
[----:B------:R0:W3:Y:S04]  /*0690*/  @!P3 LDG.E.U16 R21, desc[UR4][R12.64] ;  /* 0x000000040c15b981 */ /* 0x0000e8000c1e1500 */
[----:B------:R5:W3:Y:S01]  /*06a0*/  @!P2 LDG.E.U16 R22, desc[UR4][R18.64] ;  /* 0x000000041216a981 */ /* 0x000ae2000c1e1500 */
[----:B------:R-:W5:Y:S08]  /*06b0*/  @!P1 LDC.64 R30, c[0x0][0x220] ;  /* 0x00008800ff1e9b82 */ /* 0x000f700000000a00 */
[----:B--2---:R-:W2:Y:S01]  /*06c0*/  @!P1 LDC.64 R28, c[0x0][0x228] ;  /* 0x00008a00ff1c9b82 */ /* 0x004ea20000000a00 */
[----:B0-----:R-:W-:Y:S01]  /*06d0*/  @!P1 IADD3 R13, R0, R11, RZ ;  /* 0x0000000b000d9210 */ /* 0x001fe20007ffe0ff */
[----:B------:R-:W-:-:S05]  /*06e0*/  @!P1 VIADD R11, R11, 0x80 ;  /* 0x000000800b0b9836 */ /* 0x000fca0000000000 */
[----:B------:R-:W-:Y:S01]  /*06f0*/  ISETP.GE.AND P2, PT, R11, R2, PT ;  /* 0x000000020b00720c */ /* 0x000fe20003f46270 */
[----:B-1----:R-:W-:Y:S01]  /*0700*/  @!P4 IMAD.WIDE.U32 R32, R17, 0x2, R32 ;  /* 0x000000021120c825 */ /* 0x002fe200078e0020 */
[----:B------:R-:W-:-:S03]  /*0710*/  PRMT R10, RZ, 0x7610, R10 ;  /* 0x00007610ff0a7816 */ /* 0x000fc6000000000a */
[----:B-----5:R-:W-:Y:S01]  /*0720*/  @!P4 IMAD.WIDE.U32 R36, R17, 0x2, R36 ;  /* 0x000000021124c825 */ /* 0x020fe200078e0024 */
[----:B------:R-:W-:-:S03]  /*0730*/  PRMT R17, RZ, 0x7610, R17 ;  /* 0x00007610ff117816 */ /* 0x000fc60000000011 */
[----:B------:R-:W-:-:S05]  /*0740*/  @!P1 IMAD.WIDE.U32 R30, R13, 0x2, R30 ;  /* 0x000000020d1e9825 */ /* 0x000fca00078e001e */
[----:B------:R0:W5:Y:S01]  /*0750*/  @!P1 LDG.E.U16 R10, desc[UR4][R30.64] ;  /* 0x000000041e0a9981 */ /* 0x000162000c1e1500 */
[----:B--2---:R-:W-:Y:S01]  /*0760*/  @!P1 IMAD.WIDE.U32 R28, R13, 0x2, R28 ;  /* 0x000000020d1c9825 */ /* 0x004fe200078e001c */
[----:B------:R-:W-:-:S03]  /*0770*/  @!P2 IADD3 R13, R0, R11, RZ ;  /* 0x0000000b000da210 */ /* 0x000fc60007ffe0ff */
[----:B------:R-:W-:Y:S01]  /*0780*/  @!P2 VIADD R11, R11, 0x80 ;  /* 0x000000800b0ba836 */ /* 0x000fe20000000000 */
[----:B------:R-:W2:Y:S04]  /*0790*/  @!P1 LDG.E.U16 R17, desc[UR4][R28.64] ;  /* 0x000000041c119981 */ /* 0x000ea8000c1e1500 */
[----:B------:R-:W-:Y:S01]  /*07a0*/  ISETP.GE.AND P1, PT, R11, R2, PT ;  /* 0x000000020b00720c */ /* 0x000fe20003f26270 */
[----:B------:R-:W-:Y:S01]  /*07b0*/  @!P3 IMAD.WIDE.U32 R34, R9, 0x2, R34 ;  /* 0x000000020922b825 */ /* 0x000fe200078e0022 */
[----:B------:R-:W-:Y:S02]  /*07c0*/  PRMT R19, RZ, 0x7610, R19 ;  /* 0x00007610ff137816 */ /* 0x000fe40000000013 */
[----:B------:R-:W-:-:S04]  /*07d0*/  PRMT R9, RZ, 0x7610, R9 ;  /* 0x00007610ff097816 */ /* 0x000fc80000000009 */
[----:B------:R1:W2:Y:S04]  /*07e0*/  @!P3 LDG.E.U16 R19, desc[UR4][R34.64] ;  /* 0x000000042213b981 */ /* 0x0002a8000c1e1500 */
[----:B------:R1:W2:Y:S01]  /*07f0*/  @!P4 LDG.E.U16 R9, desc[UR4][R32.64] ;  /* 0x000000042009c981 */ /* 0x0002a2000c1e1500 */
[----:B0-----:R-:W0:Y:S08]  /*0800*/  @!P1 LDC.64 R30, c[0x0][0x220] ;  /* 0x00008800ff1e9b82 */ /* 0x001e300000000a00 */
[----:B-1----:R-:W1:Y:S08]  /*0810*/  @!P2 LDC.64 R34, c[0x0][0x220] ;  /* 0x00008800ff22ab82 */ /* 0x002e700000000a00 */
[----:B------:R-:W1:Y:S08]  /*0820*/  @!P2 LDC.64 R32, c[0x0][0x228] ;  /* 0x00008a00ff20ab82 */ /* 0x000e700000000a00 */
[----:B------:R-:W1:Y:S01]  /*0830*/  @!P1 LDC.64 R28, c[0x0][0x228] ;  /* 0x00008a00ff1c9b82 */ /* 0x000e620000000a00 */
[----:B------:R-:W-:-:S02]  /*0840*/  @!P1 IADD3 R11, R0, R11, RZ ;  /* 0x0000000b000b9210 */ /* 0x000fc40007ffe0ff */
[----:B------:R-:W-:Y:S02]  /*0850*/  PRMT R18, RZ, 0x7610, R18 ;  /* 0x00007610ff127816 */ /* 0x000fe40000000012 */
[----:B------:R-:W-:Y:S01]  /*0860*/  PRMT R16, RZ, 0x7610, R16 ;  /* 0x00007610ff107816 */ /* 0x000fe20000000010 */
[----:B0-----:R-:W-:Y:S01]  /*0870*/  @!P1 IMAD.WIDE.U32 R30, R11, 0x2, R30 ;  /* 0x000000020b1e9825 */ /* 0x001fe200078e001e */
[----:B------:R-:W-:Y:S02]  /*0880*/  PRMT R12, RZ, 0x7610, R12 ;  /* 0x00007610ff0c7816 */ /* 0x000fe4000000000c */
[----:B------:R-:W2:Y:S01]  /*0890*/  @!P4 LDG.E.U16 R18, desc[UR4][R36.64] ;  /* 0x000000042412c981 */ /* 0x000ea2000c1e1500 */
[----:B-1----:R-:W-:-:S04]  /*08a0*/  @!P2 IMAD.WIDE.U32 R34, R13, 0x2, R34 ;  /* 0x000000020d22a825 */ /* 0x002fc800078e0022 */
[----:B------:R-:W-:Y:S01]  /*08b0*/  @!P2 IMAD.WIDE.U32 R32, R13, 0x2, R32 ;  /* 0x000000020d20a825 */ /* 0x000fe200078e0020 */
[----:B------:R-:W-:-:S04]  /*08c0*/  PRMT R13, RZ, 0x7610, R13 ;  /* 0x00007610ff0d7816 */ /* 0x000fc8000000000d */
[----:B------:R-:W2:Y:S01]  /*08d0*/  @!P2 LDG.E.U16 R16, desc[UR4][R32.64] ;  /* 0x000000042010a981 */ /* 0x000ea2000c1e1500 */
[----:B------:R-:W-:Y:S01]  /*08e0*/  @!P1 IMAD.WIDE.U32 R28, R11, 0x2, R28 ;  /* 0x000000020b1c9825 */ /* 0x000fe200078e001c */
[----:B------:R-:W-:Y:S02]  /*08f0*/  PRMT R11, RZ, 0x7610, R11 ;  /* 0x00007610ff0b7816 */ /* 0x000fe4000000000b */
[----:B------:R-:W2:Y:S04]  /*0900*/  @!P2 LDG.E.U16 R13, desc[UR4][R34.64] ;  /* 0x00000004220da981 */ /* 0x000ea8000c1e1500 */
[----:B------:R0:W2:Y:S04]  /*0910*/  @!P1 LDG.E.U16 R12, desc[UR4][R28.64] ;  /* 0x000000041c0c9981 */ /* 0x0000a8000c1e1500 */
[----:B------:R1:W2:Y:S01]  /*0920*/  @!P1 LDG.E.U16 R11, desc[UR4][R30.64] ;  /* 0x000000041e0b9981 */ /* 0x0002a2000c1e1500 */
[----:B0-----:R-:W0:Y:S02]  /*0930*/  S2R R28, SR_TID.X ;  /* 0x00000000001c7919 */ /* 0x001e240000002100 */
[----:B0-----:R-:W-:-:S04]  /*0940*/  IADD3 R29, R28, 0x100, RZ ;  /* 0x000001001c1d7810 */ /* 0x001fc80007ffe0ff */
[----:B------:R-:W-:Y:S01]  /*0950*/  ISETP.GE.AND P1, PT, R29, R2, PT ;  /* 0x000000021d00720c */ /* 0x000fe20003f26270 */
[----:B------:R-:W-:Y:S01]  /*0960*/  VIADD R29, R28, 0x280 ;  /* 0x000002801c1d7836 */ /* 0x000fe20000000000 */
[----:B-1----:R-:W-:-:S04]  /*0970*/  @!P0 IADD3 R31, R0, R28, RZ ;  /* 0x0000001c001f8210 */ /* 0x002fc80007ffe0ff */
[----:B------:R-:W-:Y:S02]  /*0980*/  ISETP.GE.AND P4, PT, R29, R2, PT ;  /* 0x000000021d00720c */ /* 0x000fe40003f86270 */
[----:B------:R-:W-:Y:S01]  /*0990*/  IADD3 R29, R28, 0x380, RZ ;  /* 0x000003801c1d7810 */ /* 0x000fe20007ffe0ff */
[----:B------:R-:W-:Y:S01]  /*09a0*/  BSSY B0, `(.L_x_2882) ;  /* 0x000005a000007945 */ /* 0x000fe20003800000 */
[----:B----4-:R-:W-:Y:S02]  /*09b0*/  @!P0 HADD2.F32 R24, -RZ, R24.H0_H0 ;  /* 0x20000018ff188230 */ /* 0x010fe40000004100 */
[----:B------:R-:W-:-:S05]  /*09c0*/  @!P0 HADD2.F32 R23, -RZ, R23.H0_H0 ;  /* 0x20000017ff178230 */ /* 0x000fca0000004100 */
[----:B------:R-:W-:Y:S01]  /*09d0*/  @!P0 FMNMX.FTZ R27, R24, R23, PT ;  /* 0x00000017181b8209 */ /* 0x000fe20003810000 */
[----:B------:R-:W-:-:S05]  /*09e0*/  VIADD R23, R28, 0x80 ;  /* 0x000000801c177836 */ /* 0x000fca0000000000 */
[----:B------:R-:W-:-:S13]  /*09f0*/  ISETP.GE.AND P5, PT, R23, R2, PT ;  /* 0x000000021700720c */ /* 0x000fda0003fa6270 */
[----:B------:R-:W-:Y:S02]  /*0a00*/  @!P5 HADD2.F32 R14, -RZ, R14.H0_H0 ;  /* 0x2000000eff0ed230 */ /* 0x000fe40000004100 */
[----:B------:R-:W-:-:S05]  /*0a10*/  @!P5 HADD2.F32 R15, -RZ, R15.H0_H0 ;  /* 0x2000000fff0fd230 */ /* 0x000fca0000004100 */
[----:B------:R-:W-:Y:S02]  /*0a20*/  @!P5 FMNMX.FTZ R24, R14, R15, PT ;  /* 0x0000000f0e18d209 */ /* 0x000fe40003810000 */
[----:B------:R-:W0:Y:S01]  /*0a30*/  @!P0 LDC.64 R14, c[0x0][0x218] ;  /* 0x00008600ff0e8b82 */ /* 0x000e220000000a00 */
[----:B------:R-:W-:Y:S01]  /*0a40*/  @!P0 F2FP.F16.F32.PACK_AB R25, RZ, R27 ;  /* 0x0000001bff19823e */ /* 0x000fe200000000ff */
[----:B------:R-:W-:-:S05]  /*0a50*/  VIADD R27, R28, 0x180 ;  /* 0x000001801c1b7836 */ /* 0x000fca0000000000 */
[----:B------:R-:W-:Y:S02]  /*0a60*/  ISETP.GE.AND P2, PT, R27, R2, PT ;  /* 0x000000021b00720c */ /* 0x000fe40003f46270 */
[----:B------:R-:W-:-:S04]  /*0a70*/  IADD3 R27, R28, 0x200, RZ ;  /* 0x000002001c1b7810 */ /* 0x000fc80007ffe0ff */
[----:B------:R-:W-:Y:S01]  /*0a80*/  ISETP.GE.AND P3, PT, R27, R2, PT ;  /* 0x000000021b00720c */ /* 0x000fe20003f66270 */
[----:B------:R-:W-:Y:S01]  /*0a90*/  VIADD R27, R28, 0x300 ;  /* 0x000003001c1b7836 */ /* 0x000fe20000000000 */
[----:B------:R-:W-:Y:S02]  /*0aa0*/  @!P5 F2FP.F16.F32.PACK_AB R26, RZ, R24 ;  /* 0x00000018ff1ad23e */ /* 0x000fe400000000ff */
[-C--:B------:R-:W-:Y:S02]  /*0ab0*/  ISETP.GE.AND P5, PT, R29, R2.reuse, PT ;  /* 0x000000021d00720c */ /* 0x080fe40003fa6270 */
[----:B------:R-:W-:Y:S01]  /*0ac0*/  ISETP.GE.AND P6, PT, R27, R2, PT ;  /* 0x000000021b00720c */ /* 0x000fe20003fc6270 */
[----:B------:R-:W-:Y:S02]  /*0ad0*/  @!P0 IMAD.MOV.U32 R28, RZ, RZ, R23 ;  /* 0x000000ffff1c8224 */ /* 0x000fe400078e0017 */
[----:B0-----:R-:W-:-:S05]  /*0ae0*/  @!P0 IMAD.WIDE.U32 R14, R31, 0x2, R14 ;  /* 0x000000021f0e8825 */ /* 0x001fca00078e000e */
[----:B------:R0:W-:Y:S01]  /*0af0*/  @!P0 STG.E.U16 desc[UR4][R14.64], R25 ;  /* 0x000000190e008986 */ /* 0x0001e2000c101504 */
[----:B------:R-:W-:Y:S01]  /*0b00*/  ISETP.GE.AND P0, PT, R28, R2, PT ;  /* 0x000000021c00720c */ /* 0x000fe20003f06270 */
[----:B---3--:R-:W-:Y:S02]  /*0b10*/  @!P1 HADD2.F32 R27, -RZ, R20.H0_H0 ;  /* 0x20000014ff1b9230 */ /* 0x008fe40000004100 */
[----:B------:R-:W-:Y:S02]  /*0b20*/  @!P2 HADD2.F32 R20, -RZ, R21.H0_H0 ;  /* 0x20000015ff14a230 */ /* 0x000fe40000004100 */
[----:B------:R-:W-:Y:S01]  /*0b30*/  @!P1 HADD2.F32 R22, -RZ, R22.H0_H0 ;  /* 0x20000016ff169230 */ /* 0x000fe20000004100 */
[----:B------:R-:W-:Y:S01]  /*0b40*/  BSSY B1, `(.L_x_2883) ;  /* 0x0000039000017945 */ /* 0x000fe20003800000 */
[----:B-----5:R-:W-:Y:S02]  /*0b50*/  @!P4 HADD2.F32 R10, -RZ, R10.H0_H0 ;  /* 0x2000000aff0ac230 */ /* 0x020fe40000004100 */
[----:B--2---:R-:W-:-:S05]  /*0b60*/  @!P4 HADD2.F32 R17, -RZ, R17.H0_H0 ;  /* 0x20000011ff11c230 */ /* 0x004fca0000004100 */
[----:B------:R-:W-:Y:S01]  /*0b70*/  @!P4 FMNMX.FTZ R10, R10, R17, PT ;  /* 0x000000110a0ac209 */ /* 0x000fe20003810000 */
[----:B------:R-:W-:Y:S02]  /*0b80*/  @!P2 HADD2.F32 R21, -RZ, R19.H0_H0 ;  /* 0x20000013ff15a230 */ /* 0x000fe40000004100 */
[----:B------:R-:W-:Y:S01]  /*0b90*/  @!P3 HADD2.F32 R9, -RZ, R9.H0_H0 ;  /* 0x20000009ff09b230 */ /* 0x000fe20000004100 */
[----:B------:R-:W-:Y:S02]  /*0ba0*/  @!P1 FMNMX.FTZ R19, R22, R27, PT ;  /* 0x0000001b16139209 */ /* 0x000fe40003810000 */
[----:B------:R-:W-:Y:S02]  /*0bb0*/  @!P2 FMNMX.FTZ R20, R20, R21, PT ;  /* 0x000000151414a209 */ /* 0x000fe40003810000 */
[----:B------:R-:W-:Y:S02]  /*0bc0*/  @!P1 F2FP.F16.F32.PACK_AB R3, RZ, R19 ;  /* 0x00000013ff03923e */ /* 0x000fe400000000ff */
[----:B------:R-:W-:-:S02]  /*0bd0*/  @!P2 F2FP.F16.F32.PACK_AB R4, RZ, R20 ;  /* 0x00000014ff04a23e */ /* 0x000fc400000000ff */
[----:B------:R-:W-:Y:S01]  /*0be0*/  @!P4 F2FP.F16.F32.PACK_AB R6, RZ, R10 ;  /* 0x0000000aff06c23e */ /* 0x000fe200000000ff */
[----:B------:R-:W-:-:S05]  /*0bf0*/  @!P3 HADD2.F32 R18, -RZ, R18.H0_H0 ;  /* 0x20000012ff12b230 */ /* 0x000fca0000004100 */
[----:B------:R-:W-:Y:S01]  /*0c00*/  @!P3 FMNMX.FTZ R9, R9, R18, PT ;  /* 0x000000120909b209 */ /* 0x000fe20003810000 */
[----:B------:R-:W-:Y:S02]  /*0c10*/  @!P6 HADD2.F32 R16, -RZ, R16.H0_H0 ;  /* 0x20000010ff10e230 */ /* 0x000fe40000004100 */
[----:B------:R-:W-:Y:S02]  /*0c20*/  @!P6 HADD2.F32 R13, -RZ, R13.H0_H0 ;  /* 0x2000000dff0de230 */ /* 0x000fe40000004100 */
[----:B------:R-:W-:Y:S02]  /*0c30*/  @!P5 HADD2.F32 R12, -RZ, R12.H0_H0 ;  /* 0x2000000cff0cd230 */ /* 0x000fe40000004100 */
[----:B------:R-:W-:Y:S01]  /*0c40*/  @!P5 HADD2.F32 R11, -RZ, R11.H0_H0 ;  /* 0x2000000bff0bd230 */ /* 0x000fe20000004100 */
[----:B------:R-:W-:-:S04]  /*0c50*/  @!P6 FMNMX.FTZ R13, R13, R16, PT ;  /* 0x000000100d0de209 */ /* 0x000fc80003810000 */
[----:B------:R-:W-:Y:S02]  /*0c60*/  @!P5 FMNMX.FTZ R11, R11, R12, PT ;  /* 0x0000000c0b0bd209 */ /* 0x000fe40003810000 */
[----:B------:R-:W-:Y:S02]  /*0c70*/  @!P3 F2FP.F16.F32.PACK_AB R5, RZ, R9 ;  /* 0x00000009ff05b23e */ /* 0x000fe400000000ff */
[----:B------:R-:W-:Y:S02]  /*0c80*/  @!P6 F2FP.F16.F32.PACK_AB R7, RZ, R13 ;  /* 0x0000000dff07e23e */ /* 0x000fe400000000ff */
[----:B------:R-:W-:Y:S01]  /*0c90*/  @!P5 F2FP.F16.F32.PACK_AB R8, RZ, R11 ;  /* 0x0000000bff08d23e */ /* 0x000fe200000000ff */
[----:B0-----:R-:W-:Y:S06]  /*0ca0*/  @P0 BRA `(.L_x_2884) ;  /* 0x0000000000300947 */ /* 0x001fec0003800000 */
[----:B------:R-:W0:Y:S01]  /*0cb0*/  LDC.64 R10, c[0x0][0x218] ;  /* 0x00008600ff0a7b82 */ /* 0x000e220000000a00 */
[----:B------:R-:W-:Y:S01]  /*0cc0*/  IADD3 R9, R0, R28, RZ ;  /* 0x0000001c00097210 */ /* 0x000fe20007ffe0ff */
[----:B------:R-:W-:-:S05]  /*0cd0*/  VIADD R28, R28, 0x80 ;  /* 0x000000801c1c7836 */ /* 0x000fca0000000000 */
[----:B------:R-:W-:Y:S01]  /*0ce0*/  ISETP.GE.AND P0, PT, R28, R2, PT ;  /* 0x000000021c00720c */ /* 0x000fe20003f06270 */
[----:B0-----:R-:W-:-:S05]  /*0cf0*/  IMAD.WIDE.U32 R10, R9, 0x2, R10 ;  /* 0x00000002090a7825 */ /* 0x001fca00078e000a */
[----:B------:R0:W-:Y:S07]  /*0d00*/  STG.E.U16 desc[UR4][R10.64], R26 ;  /* 0x0000001a0a007986 */ /* 0x0001ee000c101504 */
[----:B------:R-:W-:Y:S05]  /*0d10*/  @P0 BRA `(.L_x_2885) ;  /* 0x0000000000300947 */ /* 0x000fea0003800000 */
[----:B0-----:R-:W0:Y:S01]  /*0d20*/  LDC.64 R10, c[0x0][0x218] ;  /* 0x00008600ff0a7b82 */ /* 0x001e220000000a00 */
[----:B------:R-:W-:Y:S01]  /*0d30*/  IADD3 R9, R0, R28, RZ ;  /* 0x0000001c00097210 */ /* 0x000fe20007ffe0ff */
[----:B------:R-:W-:-:S04]  /*0d40*/  VIADD R28, R28, 0x80 ;  /* 0x000000801c1c7836 */ /* 0x000fc80000000000 */
[----:B0-----:R-:W-:-:S05]  /*0d50*/  IMAD.WIDE.U32 R10, R9, 0x2, R10 ;  /* 0x00000002090a7825 */ /* 0x001fca00078e000a */
[----:B------:R0:W-:Y:S02]  /*0d60*/  STG.E.U16 desc[UR4][R10.64], R3 ;  /* 0x000000030a007986 */ /* 0x0001e4000c101504 */
.L_x_2884:
[----:B------:R-:W-:-:S13]  /*0d70*/  ISETP.GE.AND P0, PT, R28, R2, PT ;  /* 0x000000021c00720c */ /* 0x000fda0003f06270 */
[----:B------:R-:W-:Y:S05]  /*0d80*/  @P0 BRA `(.L_x_2886) ;  /* 0x0000000000300947 */ /* 0x000fea0003800000 */
[----:B0-----:R-:W0:Y:S01]  /*0d90*/  LDC.64 R10, c[0x0][0x218] ;  /* 0x00008600ff0a7b82 */ /* 0x001e220000000a00 */
[----:B------:R-:W-:Y:S01]  /*0da0*/  IADD3 R3, R0, R28, RZ ;  /* 0x0000001c00037210 */ /* 0x000fe20007ffe0ff */
[----:B------:R-:W-:-:S04]  /*0db0*/  VIADD R28, R28, 0x80 ;  /* 0x000000801c1c7836 */ /* 0x000fc80000000000 */
[----:B0-----:R-:W-:-:S05]  /*0dc0*/  IMAD.WIDE.U32 R10, R3, 0x2, R10 ;  /* 0x00000002030a7825 */ /* 0x001fca00078e000a */
[----:B------:R1:W-:Y:S02]  /*0dd0*/  STG.E.U16 desc[UR4][R10.64], R4 ;  /* 0x000000040a007986 */ /* 0x0003e4000c101504 */
.L_x_2885:
[----:B------:R-:W-:-:S13]  /*0de0*/  ISETP.GE.AND P0, PT, R28, R2, PT ;  /* 0x000000021c00720c */ /* 0x000fda0003f06270 */
[----:B------:R-:W-:Y:S05]  /*0df0*/  @P0 BRA `(.L_x_2887) ;  /* 0x0000000000340947 */ /* 0x000fea0003800000 */
[----:B01----:R-:W0:Y:S01]  /*0e00*/  LDC.64 R10, c[0x0][0x218] ;  /* 0x00008600ff0a7b82 */ /* 0x003e220000000a00 */
[----:B------:R-:W-:Y:S01]  /*0e10*/  IADD3 R3, R0, R28, RZ ;  /* 0x0000001c00037210 */ /* 0x000fe20007ffe0ff */
[----:B------:R-:W-:-:S04]  /*0e20*/  VIADD R28, R28, 0x80 ;  /* 0x000000801c1c7836 */ /* 0x000fc80000000000 */
[----:B0-----:R-:W-:-:S05]  /*0e30*/  IMAD.WIDE.U32 R10, R3, 0x2, R10 ;  /* 0x00000002030a7825 */ /* 0x001fca00078e000a */
[----:B------:R1:W-:Y:S02]  /*0e40*/  STG.E.U16 desc[UR4][R10.64], R5 ;  /* 0x000000050a007986 */ /* 0x0003e4000c101504 */
.L_x_2886:
[----:B------:R-:W-:-:S13]  /*0e50*/  ISETP.GE.AND P0, PT, R28, R2, PT ;  /* 0x000000021c00720c */ /* 0x000fda0003f06270 */
[----:B------:R-:W-:Y:S05]  /*0e60*/  @P0 BREAK B1 ;  /* 0x0000000000010942 */ /* 0x000fea0003800000 */
[----:B------:R-:W-:Y:S05]  /*0e70*/  @P0 BRA `(.L_x_2888) ;  /* 0x0000000000300947 */ /* 0x000fea0003800000 */
[----:B-1----:R-:W1:Y:S01]  /*0e80*/  LDC.64 R4, c[0x0][0x218] ;  /* 0x00008600ff047b82 */ /* 0x002e620000000a00 */
[----:B0-----:R-:W-:Y:S01]  /*0e90*/  IADD3 R3, R0, R28, RZ ;  /* 0x0000001c00037210 */ /* 0x001fe20007ffe0ff */
[----:B------:R-:W-:-:S04]  /*0ea0*/  VIADD R28, R28, 0x80 ;  /* 0x000000801c1c7836 */ /* 0x000fc80000000000 */
[----:B-1----:R-:W-:-:S05]  /*0eb0*/  IMAD.WIDE.U32 R4, R3, 0x2, R4 ;  /* 0x0000000203047825 */ /* 0x002fca00078e0004 */
[----:B------:R2:W-:Y:S02]  /*0ec0*/  STG.E.U16 desc[UR4][R4.64], R6 ;  /* 0x0000000604007986 */ /* 0x0005e4000c101504 */
.L_x_2887:
[----:B------:R-:W-:Y:S05]  /*0ed0*/  BSYNC B1 ;  /* 0x0000000000017941 */ /* 0x000fea0003800000 */
.L_x_2883:
[----:B------:R-:W-:-:S13]  /*0ee0*/  ISETP.GE.AND P0, PT, R28, R2, PT ;  /* 0x000000021c00720c */ /* 0x000fda0003f06270 */
[----:B-12---:R-:W1:Y:S01]  /*0ef0*/  @!P0 LDC.64 R4, c[0x0][0x218] ;  /* 0x00008600ff048b82 */ /* 0x006e620000000a00 */
[----:B------:R-:W-:Y:S01]  /*0f00*/  @!P0 IADD3 R3, R0, R28, RZ ;  /* 0x0000001c00038210 */ /* 0x000fe20007ffe0ff */
[----:B------:R-:W-:-:S04]  /*0f10*/  @!P0 VIADD R28, R28, 0x80 ;  /* 0x000000801c1c8836 */ /* 0x000fc80000000000 */
[----:B-1----:R-:W-:-:S05]  /*0f20*/  @!P0 IMAD.WIDE.U32 R4, R3, 0x2, R4 ;  /* 0x0000000203048825 */ /* 0x002fca00078e0004 */
[----:B------:R2:W-:Y:S02]  /*0f30*/  @!P0 STG.E.U16 desc[UR4][R4.64], R7 ;  /* 0x0000000704008986 */ /* 0x0005e4000c101504 */
.L_x_2888:
[----:B------:R-:W-:Y:S05]  /*0f40*/  BSYNC B0 ;  /* 0x0000000000007941 */ /* 0x000fea0003800000 */
.L_x_2882:
[----:B------:R-:W-:Y:S05]  /*0f50*/  WARPSYNC.ALL ;  /* 0x0000000000007948 */ /* 0x000fea0003800000 */
[----:B------:R-:W-:-:S13]  /*0f60*/  ISETP.GE.AND P0, PT, R28, R2, PT ;  /* 0x000000021c00720c */ /* 0x000fda0003f06270 */
[----:B------:R-:W-:Y:S05]  /*0f70*/  @P0 EXIT ;  /* 0x000000000000094d */ /* 0x000fea0003800000 */
[----:B0-----:R-:W0:Y:S01]  /*0f80*/  LDC.64 R2, c[0x0][0x218] ;  /* 0x00008600ff027b82 */ /* 0x001e220000000a00 */
[----:B-12---:R-:W-:-:S05]  /*0f90*/  IADD3 R5, R0, R28, RZ ;  /* 0x0000001c00057210 */ /* 0x006fca0007ffe0ff */
[----:B0-----:R-:W-:-:S05]  /*0fa0*/  IMAD.WIDE.U32 R2, R5, 0x2, R2 ;  /* 0x0000000205027825 */ /* 0x001fca00078e0002 */
[----:B------:R-:W-:Y:S01]  /*0fb0*/  STG.E.U16 desc[UR4][R2.64], R8 ;  /* 0x0000000802007986 */ /* 0x000fe2000c101504 */
[----:B------:R-:W-:Y:S05]  /*0fc0*/  EXIT ;  /* 0x000000000000794d */ /* 0x000fea0003800000 */
.L_x_2889:
        /* <DEDUP_REMOVED lines=11> */
.L_x_42128:


//--------------------- .text._ZN2at6native29vectorized_elementwise_kernelILi4ENS0_13BinaryFunctorIN3c104HalfES4_S4_ZZZNS0_16fmin_kernel_cudaERNS_18TensorIteratorBaseEENKUlvE_clEvENKUlvE1_clEvEUlS4_S4_E_EESt5arrayIPcLm3EEEEviT0_T1_ --------------------------
	.section	.text._ZN2at6native29vectorized_elementwise_kernelILi4ENS0_13BinaryFunctorIN3c104HalfES4_S4_ZZZNS0_16fmin_kernel_cudaERNS_18TensorIteratorBaseEENKUlvE_clEvENKUlvE1_clEvEUlS4_S4_E_EESt5arrayIPcLm3EEEEviT0_T1_,"ax",@progbits
	.align	128
        .global         _ZN2at6native29vectorized_elementwise_kernelILi4ENS0_13BinaryFunctorIN3c104HalfES4_S4_ZZZNS0_16fmin_kernel_cudaERNS_18TensorIteratorBaseEENKUlvE_clEvENKUlvE1_clEvEUlS4_S4_E_EESt5arrayIPcLm3EEEEviT0_T1_
        .type           _ZN2at6native29vectorized_elementwise_kernelILi4ENS0_13BinaryFunctorIN3c104HalfES4_S4_ZZZNS0_16fmin_kernel_cudaERNS_18TensorIteratorBaseEENKUlvE_clEvENKUlvE1_clEvEUlS4_S4_E_EESt5arrayIPcLm3EEEEviT0_T1_,@function
        .size           _ZN2at6native29vectorized_elementwise_kernelILi4ENS0_13BinaryFunctorIN3c104HalfES4_S4_ZZZNS0_16fmin_kernel_cudaERNS_18TensorIteratorBaseEENKUlvE_clEvENKUlvE1_clEvEUlS4_S4_E_EESt5arrayIPcLm3EEEEviT0_T1_,(.L_x_42129 - _ZN2at6native29vectorized_elementwise_kernelILi4ENS0_13BinaryFunctorIN3c104HalfES4_S4_ZZZNS0_16fmin_kernel_cudaERNS_18TensorIteratorBaseEENKUlvE_clEvENKUlvE1_clEvEUlS4_S4_E_EESt5arrayIPcLm3EEEEviT0_T1_)
        .other          _ZN2at6native29vectorized_elementwise_kernelILi4ENS0_13BinaryFunctorIN3c104HalfES4_S4_ZZZNS0_16fmin_kernel_cudaERNS_18TensorIteratorBaseEENKUlvE_clEvENKUlvE1_clEvEUlS4_S4_E_EESt5arrayIPcLm3EEEEviT0_T1_,@"STO_CUDA_ENTRY STV_DEFAULT"
_ZN2at6native29vectorized_elementwise_kernelILi4ENS0_13BinaryFunctorIN3c104HalfES4_S4_ZZZNS0_16fmin_kernel_cudaERNS_18TensorIteratorBaseEENKUlvE_clEvENKUlvE1_clEvEUlS4_S4_E_EESt5arrayIPcLm3EEEEviT0_T1_:
.text._ZN2at6native29vectorized_elementwise_kernelILi4ENS0_13BinaryFunctorIN3c104HalfES4_S4_ZZZNS0_16fmin_kernel_cudaERNS_18TensorIteratorBaseEENKUlvE_clEvENKUlvE1_clEvEUlS4_S4_E_EESt5arrayIPcLm3EEEEviT0_T1_:
        /* <DEDUP_REMOVED lines=19> */
[----:B------:R0:W5:Y:S01]  /*0130*/  LDG.E.64 R10, desc[UR4][R16.64+0x400] ;  /* 0x00040004100a7981 */ /* 0x000162000c1e1b00 */
[----:B---3--:R-:W-:-:S04]  /*0140*/  IMAD.WIDE.U32 R12, R0, 0x2, R12 ;  /* 0x00000002000c7825 */ /* 0x008fc800078e000c */
[----:B------:R-:W-:-:S04]  /*0150*/  IMAD.WIDE R12, R2, 0x8, R12 ;  /* 0x00000008020c7825 */ /* 0x000fc800078e020c */
[--C-:B--2---:R-:W-:Y:S02]  /*0160*/  HADD2.F32 R15, -RZ, R9.reuse.H0_H0 ;  /* 0x20000009ff0f7230 */ /* 0x104fe40000004100 */
[----:B0-----:R-:W-:Y:S02]  /*0170*/  HADD2.F32 R16, -RZ, R9.H1_H1 ;  /* 0x30000009ff107230 */ /* 0x001fe40000004100 */
[--C-:B----4-:R-:W-:Y:S02]  /*0180*/  HADD2.F32 R3, -RZ, R4.reuse.H0_H0 ;  /* 0x20000004ff037230 */ /* 0x110fe40000004100 */
[----:B------:R-:W-:Y:S02]  /*0190*/  HADD2.F32 R18, -RZ, R4.H1_H1 ;  /* 0x30000004ff127230 */ /* 0x000fe40000004100 */
[----:B------:R-:W-:Y:S02]  /*01a0*/  HADD2.F32 R20, -RZ, R5.H0_H0 ;  /* 0x20000005ff147230 */ /* 0x000fe40000004100 */
[----:B-----5:R-:W-:-:S02]  /*01b0*/  HADD2.F32 R21, -RZ, R7.H0_H0 ;  /* 0x20000007ff157230 */ /* 0x020fc40000004100 */
[----:B------:R-:W-:Y:S02]  /*01c0*/  HADD2.F32 R0, -RZ, R7.H1_H1 ;  /* 0x30000007ff007230 */ /* 0x000fe40000004100 */
[--C-:B------:R-:W-:Y:S02]  /*01d0*/  HADD2.F32 R7, -RZ, R10.reuse.H0_H0 ;  /* 0x2000000aff077230 */ /* 0x100fe40000004100 */
[----:B------:R-:W-:Y:S02]  /*01e0*/  HADD2.F32 R9, -RZ, R10.H1_H1 ;  /* 0x3000000aff097230 */ /* 0x000fe40000004100 */
[----:B------:R-:W-:Y:S02]  /*01f0*/  HADD2.F32 R4, -RZ, R6.H0_H0 ;  /* 0x20000006ff047230 */ /* 0x000fe40000004100 */
[----:B------:R-:W-:Y:S02]  /*0200*/  HADD2.F32 R14, -RZ, R8.H0_H0 ;  /* 0x20000008ff0e7230 */ /* 0x000fe40000004100 */
[----:B------:R-:W-:-:S02]  /*0210*/  HADD2.F32 R10, -RZ, R11.H0_H0 ;  /* 0x2000000bff0a7230 */ /* 0x000fc40000004100 */
[----:B------:R-:W-:Y:S02]  /*0220*/  HADD2.F32 R19, -RZ, R6.H1_H1 ;  /* 0x30000006ff137230 */ /* 0x000fe40000004100 */
[----:B------:R-:W-:Y:S02]  /*0230*/  HADD2.F32 R5, -RZ, R5.H1_H1 ;  /* 0x30000005ff057230 */ /* 0x000fe40000004100 */
[----:B------:R-:W-:Y:S02]  /*0240*/  HADD2.F32 R8, -RZ, R8.H1_H1 ;  /* 0x30000008ff087230 */ /* 0x000fe40000004100 */
[----:B------:R-:W-:Y:S01]  /*0250*/  HADD2.F32 R11, -RZ, R11.H1_H1 ;  /* 0x3000000bff0b7230 */ /* 0x000fe20000004100 */
[----:B------:R-:W-:Y:S02]  /*0260*/  FMNMX.FTZ R3, R3, R4, PT ;  /* 0x0000000403037209 */ /* 0x000fe40003810000 */
[----:B------:R-:W-:Y:S02]  /*0270*/  FMNMX.FTZ R4, R18, R19, PT ;  /* 0x0000001312047209 */ /* 0x000fe40003810000 */
[----:B------:R-:W-:-:S02]  /*0280*/  FMNMX.FTZ R6, R20, R21, PT ;  /* 0x0000001514067209 */ /* 0x000fc40003810000 */
[----:B------:R-:W-:Y:S02]  /*0290*/  FMNMX.FTZ R5, R5, R0, PT ;  /* 0x0000000005057209 */ /* 0x000fe40003810000 */
[----:B------:R-:W-:Y:S02]  /*02a0*/  FMNMX.FTZ R7, R14, R7, PT ;  /* 0x000000070e077209 */ /* 0x000fe40003810000 */
[----:B------:R-:W-:Y:S02]  /*02b0*/  FMNMX.FTZ R8, R8, R9, PT ;  /* 0x0000000908087209 */ /* 0x000fe40003810000 */
[----:B------:R-:W-:Y:S02]  /*02c0*/  FMNMX.FTZ R10, R15, R10, PT ;  /* 0x0000000a0f0a7209 */ /* 0x000fe40003810000 */
[----:B------:R-:W-:Y:S02]  /*02d0*/  FMNMX.FTZ R11, R16, R11, PT ;  /* 0x0000000b100b7209 */ /* 0x000fe40003810000 */
[----:B------:R-:W-:-:S02]  /*02e0*/  F2FP.F16.F32.PACK_AB R4, R4, R3 ;  /* 0x000000030404723e */ /* 0x000fc400000000ff */
[----:B------:R-:W-:Y:S02]  /*02f0*/  F2FP.F16.F32.PACK_AB R5, R5, R6 ;  /* 0x000000060505723e */ /* 0x000fe400000000ff */
[----:B------:R-:W-:Y:S02]  /*0300*/  F2FP.F16.F32.PACK_AB R8, R8, R7 ;  /* 0x000000070808723e */ /* 0x000fe400000000ff */
[----:B------:R-:W-:Y:S01]  /*0310*/  F2FP.F16.F32.PACK_AB R9, R11, R10 ;  /* 0x0000000a0b09723e */ /* 0x000fe200000000ff */
[----:B------:R-:W-:Y:S04]  /*0320*/  STG.E.64 desc[UR4][R12.64], R4 ;  /* 0x000000040c007986 */ /* 0x000fe8000c101b04 */
[----:B------:R-:W-:Y:S01]  /*0330*/  STG.E.64 desc[UR4][R12.64+0x400], R8 ;  /* 0x000400080c007986 */ /* 0x000fe2000c101b04 */
[----:B------:R-:W-:Y:S05]  /*0340*/  EXIT ;  /* 0x000000000000794d */ /* 0x000fea0003800000 */
.L_x_2890:
        /* <DEDUP_REMOVED lines=156> */
.L_x_2893:
[----:B------:R-:W-:-:S13]  /*0d10*/  ISETP.GE.AND P0, PT, R28, R2, PT ;  /* 0x000000021c00720c */ /* 0x000fda0003f06270 */
[----:B------:R-:W-:Y:S05]  /*0d20*/  @P0 BRA `(.L_x_2895) ;  /* 0x0000000000300947 */ /* 0x000fea0003800000 */
[----:B0-----:R-:W0:Y:S01]  /*0d30*/  LDC.64 R10, c[0x0][0x218] ;  /* 0x00008600ff0a7b82 */ /* 0x001e220000000a00 */
[----:B------:R-:W-:Y:S01]  /*0d40*/  IADD3 R3, R0, R28, RZ ;  /* 0x0000001c00037210 */ /* 0x000fe20007ffe0ff */
[----:B------:R-:W-:-:S04]  /*0d50*/  VIADD R28, R28, 0x80 ;  /* 0x000000801c1c7836 */ /* 0x000fc80000000000 */
[----:B0-----:R-:W-:-:S05]  /*0d60*/  IMAD.WIDE.U32 R10, R3, 0x2, R10 ;  /* 0x00000002030a7825 */ /* 0x001fca00078e000a */
[----:B------:R1:W-:Y:S02]  /*0d70*/  STG.E.U16 desc[UR4][R10.64], R4 ;  /* 0x000000040a007986 */ /* 0x0003e4000c101504 */
.L_x_2894:
[----:B------:R-:W-:-:S13]  /*0d80*/  ISETP.GE.AND P0, PT, R28, R2, PT ;  /* 0x000000021c00720c */ /* 0x000fda0003f06270 */
[----:B------:R-:W-:Y:S05]  /*0d90*/  @P0 BRA `(.L_x_2896) ;  /* 0x0000000000340947 */ /* 0x000fea0003800000 */
[----:B01----:R-:W0:Y:S01]  /*0da0*/  LDC.64 R10, c[0x0][0x218] ;  /* 0x00008600ff0a7b82 */ /* 0x003e220000000a00 */
[----:B------:R-:W-:Y:S01]  /*0db0*/  IADD3 R3, R0, R28, RZ ;  /* 0x0000001c00037210 */ /* 0x000fe20007ffe0ff */
[----:B------:R-:W-:-:S04]  /*0dc0*/  VIADD R28, R28, 0x80 ;  /* 0x000000801c1c7836 */ /* 0x000fc80000000000 */
[----:B0-----:R-:W-:-:S05]  /*0dd0*/  IMAD.WIDE.U32 R10, R3, 0x2, R10 ;  /* 0x00000002030a7825 */ /* 0x001fca00078e000a */
[----:B------:R1:W-:Y:S02]  /*0de0*/  STG.E.U16 desc[UR4][R10.64], R5 ;  /* 0x000000050a007986 */ /* 0x0003e4000c101504 */
.L_x_2895:
        /* <DEDUP_REMOVED lines=8> */
.L_x_2896:
[----:B------:R-:W-:Y:S05]  /*0e70*/  BSYNC B1 ;  /* 0x0000000000017941 */ /* 0x000fea0003800000 */
.L_x_2892:
[----:B------:R-:W-:-:S13]  /*0e80*/  ISETP.GE.AND P0, PT, R28, R2, PT ;  /* 0x000000021c00720c */ /* 0x000fda0003f06270 */
[----:B-12---:R-:W1:Y:S01]  /*0e90*/  @!P0 LDC.64 R4, c[0x0][0x218] ;  /* 0x00008600ff048b82 */ /* 0x006e620000000a00 */
[----:B------:R-:W-:Y:S01]  /*0ea0*/  @!P0 IADD3 R3, R0, R28, RZ ;  /* 0x0000001c00038210 */ /* 0x000fe20007ffe0ff */
[----:B------:R-:W-:-:S04]  /*0eb0*/  @!P0 VIADD R28, R28, 0x80 ;  /* 0x000000801c1c8836 */ /* 0x000fc80000000000 */
[----:B-1----:R-:W-:-:S05]  /*0ec0*/  @!P0 IMAD.WIDE.U32 R4, R3, 0x2, R4 ;  /* 0x0000000203048825 */ /* 0x002fca00078e0004 */
[----:B------:R2:W-:Y:S02]  /*0ed0*/  @!P0 STG.E.U16 desc[UR4][R4.64], R7 ;  /* 0x0000000704008986 */ /* 0x0005e4000c101504 */
.L_x_2897:
[----:B------:R-:W-:Y:S05]  /*0ee0*/  BSYNC B0 ;  /* 0x0000000000007941 */ /* 0x000fea0003800000 */
.L_x_2891:
        /* <DEDUP_REMOVED lines=8> */
.L_x_2898:
        /* <DEDUP_REMOVED lines=9> */
.L_x_42129:


//--------------------- .text._ZN2at6native29vectorized_elementwise_kernelILi8ENS0_13BinaryFunctorIN3c104HalfES4_S4_ZZZNS0_16fmin_kernel_cudaERNS_18TensorIteratorBaseEENKUlvE_clEvENKUlvE1_clEvEUlS4_S4_E_EESt5arrayIPcLm3EEEEviT0_T1_ --------------------------
	.section	.text._ZN2at6native29vectorized_elementwise_kernelILi8ENS0_13BinaryFunctorIN3c104HalfES4_S4_ZZZNS0_16fmin_kernel_cudaERNS_18TensorIteratorBaseEENKUlvE_clEvENKUlvE1_clEvEUlS4_S4_E_EESt5arrayIPcLm3EEEEviT0_T1_,"ax",@progbits
	.align	128
        .global         _ZN2at6native29vectorized_elementwise_kernelILi8ENS0_13BinaryFunctorIN3c104HalfES4_S4_ZZZNS0_16fmin_kernel_cudaERNS_18TensorIteratorBaseEENKUlvE_clEvENKUlvE1_clEvEUlS4_S4_E_EESt5arrayIPcLm3EEEEviT0_T1_
        .type           _ZN2at6native29vectorized_elementwise_kernelILi8ENS0_13BinaryFunctorIN3c104HalfES4_S4_ZZZNS0_16fmin_kernel_cudaERNS_18TensorIteratorBaseEENKUlvE_clEvENKUlvE1_clEvEUlS4_S4_E_EESt5arrayIPcLm3EEEEviT0_T1_,@function
        .size           _ZN2at6native29vectorized_elementwise_kernelILi8ENS0_13BinaryFunctorIN3c104HalfES4_S4_ZZZNS0_16fmin_kernel_cudaERNS_18TensorIteratorBaseEENKUlvE_clEvENKUlvE1_clEvEUlS4_S4_E_EESt5arrayIPcLm3EEEEviT0_T1_,(.L_x_42130 - _ZN2at6native29vectorized_elementwise_kernelILi8ENS0_13BinaryFunctorIN3c104HalfES4_S4_ZZZNS0_16fmin_kernel_cudaERNS_18TensorIteratorBaseEENKUlvE_clEvENKUlvE1_clEvEUlS4_S4_E_EESt5arrayIPcLm3EEEEviT0_T1_)
        .other          _ZN2at6native29vectorized_elementwise_kernelILi8ENS0_13BinaryFunctorIN3c104HalfES4_S4_ZZZNS0_16fmin_kernel_cudaERNS_18TensorIteratorBaseEENKUlvE_clEvENKUlvE1_clEvEUlS4_S4_E_EESt5arrayIPcLm3EEEEviT0_T1_,@"STO_CUDA_ENTRY STV_DEFAULT"
_ZN2at6native29vectorized_elementwise_kernelILi8ENS0_13BinaryFunctorIN3c104HalfES4_S4_ZZZNS0_16fmin_kernel_cudaERNS_18TensorIteratorBaseEENKUlvE_clEvENKUlvE1_clEvEUlS4_S4_E_EESt5arrayIPcLm3EEEEviT0_T1_:
.text._ZN2at6native29vectorized_elementwise_kernelILi8ENS0_13BinaryFunctorIN3c104HalfES4_S4_ZZZNS0_16fmin_kernel_cudaERNS_18TensorIteratorBaseEENKUlvE_clEvENKUlvE1_clEvEUlS4_S4_E_EESt5arrayIPcLm3EEEEviT0_T1_:
        /* <DEDUP_REMOVED lines=15> */
[----:B------:R-:W2:Y:S03]  /*00f0*/  LDG.E.128 R8, desc[UR4][R14.64] ;  /* 0x000000040e087981 */ /* 0x000ea6000c1e1d00 */
[----:B------:R-:W-:-:S06]  /*0100*/  IMAD.WIDE.U32 R4, R2, 0x10, R4 ;  /* 0x0000001002047825 */ /* 0x000fcc00078e0004 */
[----:B------:R-:W4:Y:S01]  /*0110*/  LDG.E.128 R4, desc[UR4][R4.64] ;  /* 0x0000000404047981 */ /* 0x000f22000c1e1d00 */
[----:B---3--:R-:W-:-:S04]  /*0120*/  IMAD.WIDE.U32 R12, R0, 0x2, R12 ;  /* 0x00000002000c7825 */ /* 0x008fc800078e000c */
[----:B------:R-:W-:-:S04]  /*0130*/  IMAD.WIDE R12, R2, 0x10, R12 ;  /* 0x00000010020c7825 */ /* 0x000fc800078e020c */
[--C-:B--2---:R-:W-:Y:S02]  /*0140*/  HADD2.F32 R16, -RZ, R8.reuse.H0_H0 ;  /* 0x20000008ff107230 */ /* 0x104fe40000004100 */
[----:B------:R-:W-:Y:S02]  /*0150*/  HADD2.F32 R17, -RZ, R8.H1_H1 ;  /* 0x30000008ff117230 */ /* 0x000fe40000004100 */
[----:B------:R-:W-:Y:S02]  /*0160*/  HADD2.F32 R18, -RZ, R9.H0_H0 ;  /* 0x20000009ff127230 */ /* 0x000fe40000004100 */
[----:B------:R-:W-:Y:S02]  /*0170*/  HADD2.F32 R8, -RZ, R10.H0_H0 ;  /* 0x2000000aff087230 */ /* 0x000fe40000004100 */
[----:B------:R-:W-:Y:S02]  /*0180*/  HADD2.F32 R3, -RZ, R11.H0_H0 ;  /* 0x2000000bff037230 */ /* 0x000fe40000004100 */
[----:B------:R-:W-:-:S02]  /*0190*/  HADD2.F32 R9, -RZ, R9.H1_H1 ;  /* 0x30000009ff097230 */ /* 0x000fc40000004100 */
[----:B------:R-:W-:Y:S02]  /*01a0*/  HADD2.F32 R10, -RZ, R10.H1_H1 ;  /* 0x3000000aff0a7230 */ /* 0x000fe40000004100 */
[----:B------:R-:W-:Y:S02]  /*01b0*/  HADD2.F32 R11, -RZ, R11.H1_H1 ;  /* 0x3000000bff0b7230 */ /* 0x000fe40000004100 */
[--C-:B----4-:R-:W-:Y:S02]  /*01c0*/  HADD2.F32 R15, -RZ, R4.reuse.H0_H0 ;  /* 0x20000004ff0f7230 */ /* 0x110fe40000004100 */
[----:B------:R-:W-:Y:S02]  /*01d0*/  HADD2.F32 R14, -RZ, R4.H1_H1 ;  /* 0x30000004ff0e7230 */ /* 0x000fe40000004100 */
[--C-:B------:R-:W-:Y:S01]  /*01e0*/  HADD2.F32 R19, -RZ, R5.reuse.H0_H0 ;  /* 0x20000005ff137230 */ /* 0x100fe20000004100 */
[----:B------:R-:W-:Y:S01]  /*01f0*/  FMNMX.FTZ R4, R16, R15, PT ;  /* 0x0000000f10047209 */ /* 0x000fe20003810000 */
[----:B------:R-:W-:Y:S01]  /*0200*/  HADD2.F32 R20, -RZ, R5.H1_H1 ;  /* 0x30000005ff147230 */ /* 0x000fe20000004100 */
[----:B------:R-:W-:Y:S01]  /*0210*/  FMNMX.FTZ R17, R17, R14, PT ;  /* 0x0000000e11117209 */ /* 0x000fe20003810000 */
[--C-:B------:R-:W-:Y:S01]  /*0220*/  HADD2.F32 R21, -RZ, R6.reuse.H0_H0 ;  /* 0x20000006ff157230 */ /* 0x100fe20000004100 */
[----:B------:R-:W-:Y:S01]  /*0230*/  FMNMX.FTZ R5, R18, R19, PT ;  /* 0x0000001312057209 */ /* 0x000fe20003810000 */
[----:B------:R-:W-:Y:S01]  /*0240*/  HADD2.F32 R23, -RZ, R6.H1_H1 ;  /* 0x30000006ff177230 */ /* 0x000fe20000004100 */
[----:B------:R-:W-:Y:S01]  /*0250*/  FMNMX.FTZ R20, R9, R20, PT ;  /* 0x0000001409147209 */ /* 0x000fe20003810000 */
[--C-:B------:R-:W-:Y:S01]  /*0260*/  HADD2.F32 R22, -RZ, R7.reuse.H0_H0 ;  /* 0x20000007ff167230 */ /* 0x100fe20000004100 */
[----:B------:R-:W-:Y:S01]  /*0270*/  FMNMX.FTZ R6, R8, R21, PT ;  /* 0x0000001508067209 */ /* 0x000fe20003810000 */
[----:B------:R-:W-:Y:S01]  /*0280*/  HADD2.F32 R24, -RZ, R7.H1_H1 ;  /* 0x30000007ff187230 */ /* 0x000fe20000004100 */
[----:B------:R-:W-:-:S02]  /*0290*/  FMNMX.FTZ R23, R10, R23, PT ;  /* 0x000000170a177209 */ /* 0x000fc40003810000 */
[----:B------:R-:W-:Y:S02]  /*02a0*/  FMNMX.FTZ R3, R3, R22, PT ;  /* 0x0000001603037209 */ /* 0x000fe40003810000 */
[----:B------:R-:W-:Y:S02]  /*02b0*/  FMNMX.FTZ R24, R11, R24, PT ;  /* 0x000000180b187209 */ /* 0x000fe40003810000 */
[----:B------:R-:W-:Y:S02]  /*02c0*/  F2FP.F16.F32.PACK_AB R4, R17, R4 ;  /* 0x000000041104723e */ /* 0x000fe400000000ff */
[----:B------:R-:W-:Y:S02]  /*02d0*/  F2FP.F16.F32.PACK_AB R5, R20, R5 ;  /* 0x000000051405723e */ /* 0x000fe400000000ff */
[----:B------:R-:W-:Y:S02]  /*02e0*/  F2FP.F16.F32.PACK_AB R6, R23, R6 ;  /* 0x000000061706723e */ /* 0x000fe400000000ff */
[----:B------:R-:W-:-:S05]  /*02f0*/  F2FP.F16.F32.PACK_AB R7, R24, R3 ;  /* 0x000000031807723e */ /* 0x000fca00000000ff */
[----:B------:R-:W-:Y:S01]  /*0300*/  STG.E.128 desc[UR4][R12.64], R4 ;  /* 0x000000040c007986 */ /* 0x000fe2000c101d04 */
[----:B------:R-:W-:Y:S05]  /*0310*/  EXIT ;  /* 0x000000000000794d */ /* 0x000fea0003800000 */
.L_x_2899:
        /* <DEDUP_REMOVED lines=156> */
.L_x_2902:
[----:B------:R-:W-:-:S13]  /*0ce0*/  ISETP.GE.AND P0, PT, R28, R2, PT ;  /* 0x000000021c00720c */ /* 0x000fda0003f06270 */
[----:B------:R-:W-:Y:S05]  /*0cf0*/  @P0 BRA `(.L_x_2904) ;  /* 0x0000000000300947 */ /* 0x000fea0003800000 */
[----:B0-----:R-:W0:Y:S01]  /*0d00*/  LDC.64 R10, c[0x0][0x218] ;  /* 0x00008600ff0a7b82 */ /* 0x001e220000000a00 */
[----:B------:R-:W-:Y:S01]  /*0d10*/  IADD3 R3, R0, R28, RZ ;  /* 0x0000001c00037210 */ /* 0x000fe20007ffe0ff */
[----:B------:R-:W-:-:S04]  /*0d20*/  VIADD R28, R28, 0x80 ;  /* 0x000000801c1c7836 */ /* 0x000fc80000000000 */
[----:B0-----:R-:W-:-:S05]  /*0d30*/  IMAD.WIDE.U32 R10, R3, 0x2, R10 ;  /* 0x00000002030a7825 */ /* 0x001fca00078e000a */
[----:B------:R1:W-:Y:S02]  /*0d40*/  STG.E.U16 desc[UR4][R10.64], R4 ;  /* 0x000000040a007986 */ /* 0x0003e4000c101504 */
.L_x_2903:
[----:B------:R-:W-:-:S13]  /*0d50*/  ISETP.GE.AND P0, PT, R28, R2, PT ;  /* 0x000000021c00720c */ /* 0x000fda0003f06270 */
[----:B------:R-:W-:Y:S05]  /*0d60*/  @P0 BRA `(.L_x_2905) ;  /* 0x0000000000340947 */ /* 0x000fea0003800000 */
[----:B01----:R-:W0:Y:S01]  /*0d70*/  LDC.64 R10, c[0x0][0x218] ;  /* 0x00008600ff0a7b82 */ /* 0x003e220000000a00 */
[----:B------:R-:W-:Y:S01]  /*0d80*/  IADD3 R3, R0, R28, RZ ;  /* 0x0000001c00037210 */ /* 0x000fe20007ffe0ff */
[----:B------:R-:W-:-:S04]  /*0d90*/  VIADD R28, R28, 0x80 ;  /* 0x000000801c1c7836 */ /* 0x000fc80000000000 */
[----:B0-----:R-:W-:-:S05]  /*0da0*/  IMAD.WIDE.U32 R10, R3, 0x2, R10 ;  /* 0x00000002030a7825 */ /* 0x001fca00078e000a */
[----:B------:R1:W-:Y:S02]  /*0db0*/  STG.E.U16 desc[UR4][R10.64], R5 ;  /* 0x000000050a007986 */ /* 0x0003e4000c101504 */
.L_x_2904:
        /* <DEDUP_REMOVED lines=8> */
.L_x_2905:
[----:B------:R-:W-:Y:S05]  /*0e40*/  BSYNC B1 ;  /* 0x0000000000017941 */ /* 0x000fea0003800000 */
.L_x_2901:
[----:B------:R-:W-:-:S13]  /*0e50*/  ISETP.GE.AND P0, PT, R28, R2, PT ;  /* 0x000000021c00720c */ /* 0x000fda0003f06270 */
[----:B-12---:R-:W1:Y:S01]  /*0e60*/  @!P0 LDC.64 R4, c[0x0][0x218] ;  /* 0x00008600ff048b82 */ /* 0x006e620000000a00 */
[----:B------:R-:W-:Y:S01]  /*0e70*/  @!P0 IADD3 R3, R0, R28, RZ ;  /* 0x0000001c00038210 */ /* 0x000fe20007ffe0ff */
[----:B------:R-:W-:-:S04]  /*0e80*/  @!P0 VIADD R28, R28, 0x80 ;  /* 0x000000801c1c8836 */ /* 0x000fc80000000000 */
[----:B-1----:R-:W-:-:S05]  /*0e90*/  @!P0 IMAD.WIDE.U32 R4, R3, 0x2, R4 ;  /* 0x0000000203048825 */ /* 0x002fca00078e0004 */
[----:B------:R2:W-:Y:S02]  /*0ea0*/  @!P0 STG.E.U16 desc[UR4][R4.64], R7 ;  /* 0x0000000704008986 */ /* 0x0005e4000c101504 */
.L_x_2906:
[----:B------:R-:W-:Y:S05]  /*0eb0*/  BSYNC B0 ;  /* 0x0000000000007941 */ /* 0x000fea0003800000 */
.L_x_2900:
        /* <DEDUP_REMOVED lines=8> */
.L_x_2907:
        /* <DEDUP_REMOVED lines=12> */
.L_x_42130:


//--------------------- .text._ZN2at6native18elementwise_kernelILi128ELi4EZNS0_15gpu_kernel_implINS0_13AUnaryFunctorIfffZZZNS0_16fmin_kernel_cudaERNS_18TensorIteratorBaseEENKUlvE_clEvENKUlvE0_clEvEUlffE_EEEEvS5_RKT_EUliE_EEviT1_ --------------------------
	.section	.text._ZN2at6native18elementwise_kernelILi128ELi4EZNS0_15gpu_kernel_implINS0_13AUnaryFunctorIfffZZZNS0_16fmin_kernel_cudaERNS_18TensorIteratorBaseEENKUlvE_clEvENKUlvE0_clEvEUlffE_EEEEvS5_RKT_EUliE_EEviT1_,"ax",@progbits
	.align	128
        .global         _ZN2at6native18elementwise_kernelILi128ELi4EZNS0_15gpu_kernel_implINS0_13AUnaryFunctorIfffZZZNS0_16fmin_kernel_cudaERNS_18TensorIteratorBaseEENKUlvE_clEvENKUlvE0_clEvEUlffE_EEEEvS5_RKT_EUliE_EEviT1_
        .type           _ZN2at6native18elementwise_kernelILi128ELi4EZNS0_15gpu_kernel_implINS0_13AUnaryFunctorIfffZZZNS0_16fmin_kernel_cudaERNS_18TensorIteratorBaseEENKUlvE_clEvENKUlvE0_clEvEUlffE_EEEEvS5_RKT_EUliE_EEviT1_,@function
        .size           _ZN2at6native18elementwise_kernelILi128ELi4EZNS0_15gpu_kernel_implINS0_13AUnaryFunctorIfffZZZNS0_16fmin_kernel_cudaERNS_18TensorIteratorBaseEENKUlvE_clEvENKUlvE0_clEvEUlffE_EEEEvS5_RKT_EUliE_EEviT1_,(.L_x_42131 - _ZN2at6native18elementwise_kernelILi128ELi4EZNS0_15gpu_kernel_implINS0_13AUnaryFunctorIfffZZZNS0_16fmin_kernel_cudaERNS_18TensorIteratorBaseEENKUlvE_clEvENKUlvE0_clEvEUlffE_EEEEvS5_RKT_EUliE_EEviT1_)
        .other          _ZN2at6native18elementwise_kernelILi128ELi4EZNS0_15gpu_kernel_implINS0_13AUnaryFunctorIfffZZZNS0_16fmin_kernel_cudaERNS_18TensorIteratorBaseEENKUlvE_clEvENKUlvE0_clEvEUlffE_EEEEvS5_RKT_EUliE_EEviT1_,@"STO_CUDA_ENTRY STV_DEFAULT"
_ZN2at6native18elementwise_kernelILi128ELi4EZNS0_15gpu_kernel_implINS0_13AUnaryFunctorIfffZZZNS0_16fmin_kernel_cudaERNS_18TensorIteratorBaseEENKUlvE_clEvENKUlvE0_clEvEUlffE_EEEEvS5_RKT_EUliE_EEviT1_:
.text._ZN2at6native18elementwise_kernelILi128ELi4EZNS0_15gpu_kernel_implINS0_13AUnaryFunctorIfffZZZNS0_16fmin_kernel_cudaERNS_18TensorIteratorBaseEENKUlvE_clEvENKUlvE0_clEvEUlffE_EEEEvS5_RKT_EUliE_EEviT1_:
        /* <DEDUP_REMOVED lines=314> */
.L_x_2910:
[----:B------:R-:W0:Y:S01]  /*13a0*/  LDC.U8 R5, c[0x0][0x429] ;  /* 0x00010a40ff057b82 */ /* 0x000e220000000000 */
[----:B------:R-:W-:Y:S01]  /*13b0*/  ULDC.64 UR4, c[0x0][0x410] ;  /* 0x0001040000047ab9 */ /* 0x000fe20000000a00 */
[----:B------:R-:W-:Y:S01]  /*13c0*/  ULDC.64 UR6, c[0x0][0x418] ;  /* 0x0001060000067ab9 */ /* 0x000fe20000000a00 */
[----:B------:R-:W-:Y:S01]  /*13d0*/  IADD3 R16, P1, R16, UR4, RZ ;  /* 0x0000000410107c10 */ /* 0x000fe2000ff3e0ff */
[----:B------:R-:W-:Y:S01]  /*13e0*/  BSSY B6, `(.L_x_2911) ;  /* 0x00000e0000067945 */ /* 0x000fe20003800000 */
        /* <DEDUP_REMOVED lines=15> */
[----:B--2---:R-:W0:Y:S01]  /*14e0*/  I2F.S16 R0, R0 ;  /* 0x0000000000007306 */ /* 0x004e220000101400 */
[----:B------:R-:W-:Y:S05]  /*14f0*/  BRA `(.L_x_2917) ;  /* 0x0000000c00387947 */ /* 0x000fea0003800000 */
.L_x_2915:
[----:B------:R-:W2:Y:S02]  /*1500*/  LDG.E.U8 R0, desc[UR36][R2.64] ;  /* 0x0000002402007981 */ /* 0x000ea4000c1e1100 */
[----:B--2---:R-:W-:Y:S01]  /*1510*/  I2FP.F32.U32 R0, R0 ;  /* 0x0000000000007245 */ /* 0x004fe20000201000 */
[----:B------:R-:W-:Y:S06]  /*1520*/  BRA `(.L_x_2917) ;  /* 0x0000000c002c7947 */ /* 0x000fec0003800000 */
.L_x_2914:
[----:B------:R-:W-:-:S13]  /*1530*/  ISETP.NE.AND P0, PT, R4, 0x2, PT ;  /* 0x000000020400780c */ /* 0x000fda0003f05270 */
[----:B------:R-:W-:Y:S05]  /*1540*/  @!P0 BRA `(.L_x_2918) ;  /* 0x0000000000288947 */ /* 0x000fea0003800000 */
[----:B------:R-:W-:-:S13]  /*1550*/  ISETP.NE.AND P0, PT, R4, 0x3, PT ;  /* 0x000000030400780c */ /* 0x000fda0003f05270 */
[----:B------:R-:W-:Y:S05]  /*1560*/  @!P0 BRA `(.L_x_2919) ;  /* 0x0000000000148947 */ /* 0x000fea0003800000 */
[----:B------:R-:W-:-:S13]  /*1570*/  ISETP.NE.AND P0, PT, R4, 0x4, PT ;  /* 0x000000040400780c */ /* 0x000fda0003f05270 */
[----:B------:R-:W-:Y:S05]  /*1580*/  @P0 BRA `(.L_x_2916) ;  /* 0x0000000800b80947 */ /* 0x000fea0003800000 */
[----:B------:R-:W2:Y:S02]  /*1590*/  LDG.E.64 R2, desc[UR36][R2.64] ;  /* 0x0000002402027981 */ /* 0x000ea4000c1e1b00 */
[----:B--2---:R4:W0:Y:S01]  /*15a0*/  I2F.S64 R0, R2 ;  /* 0x0000000200007312 */ /* 0x0048220000301400 */
[----:B------:R-:W-:Y:S05]  /*15b0*/  BRA `(.L_x_2917) ;  /* 0x0000000c00087947 */ /* 0x000fea0003800000 */
.L_x_2919:
[----:B------:R-:W2:Y:S02]  /*15c0*/  LDG.E R0, desc[UR36][R2.64] ;  /* 0x0000002402007981 */ /* 0x000ea4000c1e1900 */
[----:B--2---:R-:W-:Y:S01]  /*15d0*/  I2FP.F32.S32 R0, R0 ;  /* 0x0000000000007245 */ /* 0x004fe20000201400 */
[----:B------:R-:W-:Y:S06]  /*15e0*/  BRA `(.L_x_2917) ;  /* 0x0000000800fc7947 */ /* 0x000fec0003800000 */
.L_x_2918:
[----:B------:R-:W2:Y:S02]  /*15f0*/  LDG.E.U16 R0, desc[UR36][R2.64] ;  /* 0x0000002402007981 */ /* 0x000ea4000c1e1500 */
[----:B--2---:R-:W0:Y:S01]  /*1600*/  I2F.S16 R0, R0 ;  /* 0x0000000000007306 */ /* 0x004e220000101400 */
[----:B------:R-:W-:Y:S05]  /*1610*/  BRA `(.L_x_2917) ;  /* 0x0000000800f07947 */ /* 0x000fea0003800000 */
.L_x_2913:
[----:B------:R-:W-:-:S13]  /*1620*/  ISETP.GT.AND P0, PT, R4, 0x6, PT ;  /* 0x000000060400780c */ /* 0x000fda0003f04270 */
[----:B------:R-:W-:Y:S05]  /*1630*/  @P0 BRA `(.L_x_2920) ;  /* 0x0000000000240947 */ /* 0x000fea0003800000 */
[----:B------:R-:W-:-:S13]  /*1640*/  ISETP.NE.AND P0, PT, R4, 0x5, PT ;  /* 0x000000050400780c */ /* 0x000fda0003f05270 */
[----:B------:R-:W-:Y:S05]  /*1650*/  @!P0 BRA `(.L_x_2921) ;  /* 0x0000000000108947 */ /* 0x000fea0003800000 */
[----:B------:R-:W-:-:S13]  /*1660*/  ISETP.NE.AND P0, PT, R4, 0x6, PT ;  /* 0x000000060400780c */ /* 0x000fda0003f05270 */
[----:B------:R-:W-:Y:S05]  /*1670*/  @P0 BRA `(.L_x_2916) ;  /* 0x00000008007c0947 */ /* 0x000fea0003800000 */
[----:B------:R2:W5:Y:S01]  /*1680*/  LDG.E R0, desc[UR36][R2.64] ;  /* 0x0000002402007981 */ /* 0x000562000c1e1900 */
[----:B------:R-:W-:Y:S05]  /*1690*/  BRA `(.L_x_2917) ;  /* 0x0000000800d07947 */ /* 0x000fea0003800000 */
.L_x_2921:
[----:B------:R-:W2:Y:S02]  /*16a0*/  LDG.E.U16 R0, desc[UR36][R2.64] ;  /* 0x0000002402007981 */ /* 0x000ea4000c1e1500 */
[----:B--2---:R-:W-:Y:S01]  /*16b0*/  HADD2.F32 R0, -RZ, R0.H0_H0 ;  /* 0x20000000ff007230 */ /* 0x004fe20000004100 */
[----:B------:R-:W-:Y:S06]  /*16c0*/  BRA `(.L_x_2917) ;  /* 0x0000000800c47947 */ /* 0x000fec0003800000 */
.L_x_2920:
[----:B------:R-:W-:-:S13]  /*16d0*/  ISETP.NE.AND P0, PT, R4, 0x7, PT ;  /* 0x000000070400780c */ /* 0x000fda0003f05270 */
[----:B------:R-:W-:Y:S05]  /*16e0*/  @!P0 BRA `(.L_x_2922) ;  /* 0x0000000000248947 */ /* 0x000fea0003800000 */
[----:B------:R-:W-:-:S13]  /*16f0*/  ISETP.NE.AND P0, PT, R4, 0x8, PT ;  /* 0x000000080400780c */ /* 0x000fda0003f05270 */
[----:B------:R-:W-:Y:S05]  /*1700*/  @!P0 BRA `(.L_x_2923) ;  /* 0x0000000000108947 */ /* 0x000fea0003800000 */
[----:B------:R-:W-:-:S13]  /*1710*/  ISETP.NE.AND P0, PT, R4, 0x9, PT ;  /* 0x000000090400780c */ /* 0x000fda0003f05270 */
[----:B------:R-:W-:Y:S05]  /*1720*/  @P0 BRA `(.L_x_2916) ;  /* 0x0000000800500947 */ /* 0x000fea0003800000 */
[----:B------:R3:W5:Y:S01]  /*1730*/  LDG.E R0, desc[UR36][R2.64] ;  /* 0x0000002402007981 */ /* 0x000762000c1e1900 */
[----:B------:R-:W-:Y:S05]  /*1740*/  BRA `(.L_x_2917) ;  /* 0x0000000800a47947 */ /* 0x000fea0003800000 */
.L_x_2923:
[----:B------:R-:W2:Y:S02]  /*1750*/  LDG.E.U16 R0, desc[UR36][R2.64] ;  /* 0x0000002402007981 */ /* 0x000ea4000c1e1500 */
[----:B--2---:R-:W-:Y:S01]  /*1760*/  HADD2.F32 R0, -RZ, R0.H0_H0 ;  /* 0x20000000ff007230 */ /* 0x004fe20000004100 */
[----:B------:R-:W-:Y:S06]  /*1770*/  BRA `(.L_x_2917) ;  /* 0x0000000800987947 */ /* 0x000fec0003800000 */
.L_x_2922:
[----:B------:R-:W2:Y:S01]  /*1780*/  LDG.E.64 R2, desc[UR36][R2.64] ;  /* 0x0000002402027981 */ /* 0x000ea2000c1e1b00 */
[----:B------:R-:W-:Y:S01]  /*1790*/  UMOV UR4, 0xf0000000 ;  /* 0xf000000000047882 */ /* 0x000fe20000000000 */
[----:B------:R-:W-:Y:S01]  /*17a0*/  UMOV UR5, 0x380fffff ;  /* 0x380fffff00057882 */ /* 0x000fe20000000000 */
[----:B--2---:R-:W0:Y:S01]  /*17b0*/  F2F.F32.F64 R0, R2 ;  /* 0x0000000200007310 */ /* 0x004e220000301000 */
[----:B------:R-:W-:-:S14]  /*17c0*/  DSETP.GEU.AND P0, PT, |R2|, UR4, PT ;  /* 0x0000000402007e2a */ /* 0x000fdc000bf0e200 */
[----:B0-----:R-:W-:Y:S01]  /*17d0*/  @!P0 FMUL R0, R0, 1.175494350822287508e-38 ;  /* 0x0080000000008820 */ /* 0x001fe20000400000 */
[----:B------:R-:W-:Y:S06]  /*17e0*/  BRA `(.L_x_2917) ;  /* 0x00000008007c7947 */ /* 0x000fec0003800000 */
.L_x_2912:
        /* <DEDUP_REMOVED lines=10> */
[----:B------:R-:W-:Y:S01]  /*1890*/  FSEL R0, RZ, 1, !P0 ;  /* 0x3f800000ff007808 */ /* 0x000fe20004000000 */
[----:B------:R-:W-:Y:S08]  /*18a0*/  BRA `(.L_x_2917) ;  /* 0x00000008004c7947 */ /* 0x000ff00003800000 */
.L_x_2926:
[----:B------:R-:W2:Y:S01]  /*18b0*/  LDG.E.64 R2, desc[UR36][R2.64] ;  /* 0x0000002402027981 */ /* 0x000ea2000c1e1b00 */
[----:B------:R-:W-:Y:S01]  /*18c0*/  UMOV UR4, 0xf0000000 ;  /* 0xf000000000047882 */ /* 0x000fe20000000000 */
[----:B------:R-:W-:Y:S01]  /*18d0*/  UMOV UR5, 0x380fffff ;  /* 0x380fffff00057882 */ /* 0x000fe20000000000 */
[----:B--2---:R-:W0:Y:S01]  /*18e0*/  F2F.F32.F64 R0, R2 ;  /* 0x0000000200007310 */ /* 0x004e220000301000 */
[----:B------:R-:W-:-:S14]  /*18f0*/  DSETP.GEU.AND P0, PT, |R2|, UR4, PT ;  /* 0x0000000402007e2a */ /* 0x000fdc000bf0e200 */
[----:B0-----:R-:W-:Y:S01]  /*1900*/  @!P0 FMUL R0, R0, 1.175494350822287508e-38 ;  /* 0x0080000000008820 */ /* 0x001fe20000400000 */
[----:B------:R-:W-:Y:S06]  /*1910*/  BRA `(.L_x_2917) ;  /* 0x0000000800307947 */ /* 0x000fec0003800000 */
.L_x_2925:
        /* <DEDUP_REMOVED lines=24> */
[----:B------:R-:W-:Y:S01]  /*1aa0*/  LOP3.LUT R0, R5, 0x80000000, R0, 0xf8, !PT ;  /* 0x8000000005007812 */ /* 0x000fe200078ef800 */
[----:B------:R-:W-:Y:S06]  /*1ab0*/  BRA `(.L_x_2917) ;  /* 0x0000000400c87947 */ /* 0x000fec0003800000 */
.L_x_2928:
        /* <DEDUP_REMOVED lines=11> */
[----:B------:R-:W-:Y:S01]  /*1b70*/  LOP3.LUT R0, R4, 0x80000000, R5, 0xf8, !PT ;  /* 0x8000000004007812 */ /* 0x000fe200078ef805 */
[----:B------:R-:W-:Y:S06]  /*1b80*/  BRA `(.L_x_2917) ;  /* 0x0000000400947947 */ /* 0x000fec0003800000 */
.L_x_2927:
[----:B------:R-:W2:Y:S02]  /*1b90*/  LDG.E.U16 R0, desc[UR36][R2.64] ;  /* 0x0000002402007981 */ /* 0x000ea4000c1e1500 */
[----:B--2---:R-:W-:Y:S01]  /*1ba0*/  IMAD.U32 R0, R0, 0x10000, RZ ;  /* 0x0001000000007824 */ /* 0x004fe200078e00ff */
[----:B------:R-:W-:Y:S06]  /*1bb0*/  BRA `(.L_x_2917) ;  /* 0x0000000400887947 */ /* 0x000fec0003800000 */
.L_x_2924:
        /* <DEDUP_REMOVED lines=9> */
[----:B--2---:R-:W-:Y:S01]  /*1c50*/  I2FP.F32.U32 R0, R0 ;  /* 0x0000000000007245 */ /* 0x004fe20000201000 */
[----:B------:R-:W-:Y:S06]  /*1c60*/  BRA `(.L_x_2917) ;  /* 0x00000004005c7947 */ /* 0x000fec0003800000 */
.L_x_2931:
[----:B------:R-:W2:Y:S01]  /*1c70*/  LDG.E.U8 R2, desc[UR36][R2.64] ;  /* 0x0000002402027981 */ /* 0x000ea2000c1e1100 */
        /* <DEDUP_REMOVED lines=19> */
.L_x_2933:
[----:B------:R-:W-:Y:S05]  /*1db0*/  BSYNC B0 ;  /* 0x0000000000007941 */ /* 0x000fea0003800000 */
.L_x_2932:
[----:B------:R-:W-:Y:S01]  /*1dc0*/  LEA R3, R0, 0x3b800000, 0x17 ;  /* 0x3b80000000037811 */ /* 0x000fe200078eb8ff */
[----:B------:R-:W-:-:S05]  /*1dd0*/  IMAD.SHL.U32 R0, R2, 0x100000, RZ ;  /* 0x0010000002007824 */ /* 0x000fca00078e00ff */
[----:B------:R-:W-:Y:S01]  /*1de0*/  LOP3.LUT R0, R3, R0, R4, 0xfe, !PT ;  /* 0x0000000003007212 */ /* 0x000fe200078efe04 */
[----:B------:R-:W-:Y:S06]  /*1df0*/  BRA `(.L_x_2917) ;  /* 0x0000000000f87947 */ /* 0x000fec0003800000 */
.L_x_2930:
        /* <DEDUP_REMOVED lines=20> */
.L_x_2935:
[----:B------:R-:W-:Y:S05]  /*1f40*/  BSYNC B0 ;  /* 0x0000000000007941 */ /* 0x000fea0003800000 */
.L_x_2934:
[----:B------:R-:W-:Y:S01]  /*1f50*/  LEA R3, R0, 0x37800000, 0x17 ;  /* 0x3780000000037811 */ /* 0x000fe200078eb8ff */
[----:B------:R-:W-:-:S05]  /*1f60*/  IMAD.SHL.U32 R0, R2, 0x200000, RZ ;  /* 0x0020000002007824 */ /* 0x000fca00078e00ff */
[----:B------:R-:W-:Y:S01]  /*1f70*/  LOP3.LUT R0, R3, R0, R4, 0xfe, !PT ;  /* 0x0000000003007212 */ /* 0x000fe200078efe04 */
[----:B------:R-:W-:Y:S06]  /*1f80*/  BRA `(.L_x_2917) ;  /* 0x0000000000947947 */ /* 0x000fec0003800000 */
.L_x_2929:
[----:B------:R-:W-:-:S13]  /*1f90*/  ISETP.NE.AND P0, PT, R4, 0x1c, PT ;  /* 0x0000001c0400780c */ /* 0x000fda0003f05270 */
[----:B------:R-:W-:Y:S05]  /*1fa0*/  @!P0 BRA `(.L_x_2936) ;  /* 0x0000000000848947 */ /* 0x000fea0003800000 */
[----:B------:R-:W-:-:S13]  /*1fb0*/  ISETP.NE.AND P0, PT, R4, 0x1d, PT ;  /* 0x0000001d0400780c */ /* 0x000fda0003f05270 */
[----:B------:R-:W-:Y:S05]  /*1fc0*/  @!P0 BRA `(.L_x_2937) ;  /* 0x0000000000708947 */ /* 0x000fea0003800000 */
[----:B------:R-:W-:-:S13]  /*1fd0*/  ISETP.NE.AND P0, PT, R4, 0x2c, PT ;  /* 0x0000002c0400780c */ /* 0x000fda0003f05270 */
[----:B------:R-:W-:Y:S05]  /*1fe0*/  @P0 BRA `(.L_x_2916) ;  /* 0x0000000000200947 */ /* 0x000fea0003800000 */
[----:B------:R-:W2:Y:S01]  /*1ff0*/  LDG.E.U8 R2, desc[UR36][R2.64] ;  /* 0x0000002402027981 */ /* 0x000ea2000c1e1100 */
[----:B------:R-:W-:Y:S01]  /*2000*/  IMAD.MOV.U32 R0, RZ, RZ, 0x400000 ;  /* 0x00400000ff007424 */ /* 0x000fe200078e00ff */
[----:B--2---:R-:W-:-:S13]  /*2010*/  ISETP.NE.AND P0, PT, R2, RZ, PT ;  /* 0x000000ff0200720c */ /* 0x004fda0003f05270 */
[----:B------:R-:W-:Y:S05]  /*2020*/  @!P0 BRA `(.L_x_2917) ;  /* 0x00000000006c8947 */ /* 0x000fea0003800000 */
[----:B------:R-:W-:-:S13]  /*2030*/  ISETP.NE.AND P0, PT, R2, 0xff, PT ;  /* 0x000000ff0200780c */ /* 0x000fda0003f05270 */
[----:B------:R-:W-:Y:S02]  /*2040*/  @!P0 IMAD.MOV.U32 R0, RZ, RZ, 0x7f800001 ;  /* 0x7f800001ff008424 */ /* 0x000fe400078e00ff */
[----:B------:R-:W-:Y:S01]  /*2050*/  @P0 IMAD.SHL.U32 R0, R2, 0x800000, RZ ;  /* 0x0080000002000824 */ /* 0x000fe200078e00ff */
[----:B------:R-:W-:Y:S06]  /*2060*/  BRA `(.L_x_2917) ;  /* 0x00000000005c7947 */ /* 0x000fec0003800000 */
.L_x_2916:
        /* <DEDUP_REMOVED lines=16> */
.L_x_2938:
[----:B------:R-:W-:Y:S01]  /*2170*/  IMAD.MOV.U32 R0, RZ, RZ, RZ ;  /* 0x000000ffff007224 */ /* 0x000fe200078e00ff */
[----:B------:R-:W-:Y:S06]  /*2180*/  BRA `(.L_x_2917) ;  /* 0x0000000000147947 */ /* 0x000fec0003800000 */
.L_x_2937:
[----:B------:R-:W2:Y:S02]  /*2190*/  LDG.E.64 R2, desc[UR36][R2.64] ;  /* 0x0000002402027981 */ /* 0x000ea4000c1e1b00 */
[----:B--2---:R0:W1:Y:S01]  /*21a0*/  I2F.U64 R0, R2 ;  /* 0x0000000200007312 */ /* 0x0040620000301000 */
[----:B------:R-:W-:Y:S05]  /*21b0*/  BRA `(.L_x_2917) ;  /* 0x0000000000087947 */ /* 0x000fea0003800000 */
.L_x_2936:
[----:B------:R-:W2:Y:S02]  /*21c0*/  LDG.E R0, desc[UR36][R2.64] ;  /* 0x0000002402007981 */ /* 0x000ea4000c1e1900 */
[----:B--2---:R-:W-:-:S07]  /*21d0*/  I2FP.F32.U32 R0, R0 ;  /* 0x0000000000007245 */ /* 0x004fce0000201000 */
.L_x_2917:
[----:B------:R-:W-:Y:S05]  /*21e0*/  BSYNC B6 ;  /* 0x0000000000067941 */ /* 0x000fea0003800000 */
.L_x_2911:
[----:B------:R-:W0:Y:S01]  /*21f0*/  LDC.U8 R4, c[0x0][0x428] ;  /* 0x00010a00ff047b82 */ /* 0x000e220000000000 */
[----:B------:R-:W-:Y:S02]  /*2200*/  ULDC UR4, c[0x0][0x424] ;  /* 0x0001090000047ab9 */ /* 0x000fe40000000800 */
[----:B012345:R-:W-:Y:S02]  /*2210*/  FMNMX.FTZ R2, R0, UR4, PT ;  /* 0x0000000400027c09 */ /* 0x03ffe4000b810000 */
[----:B------:R-:W-:-:S04]  /*2220*/  PRMT R3, R4, 0x9910, RZ ;  /* 0x0000991004037816 */ /* 0x000fc800000000ff */
        /* <DEDUP_REMOVED lines=10> */
[----:B------:R-:W0:Y:S02]  /*22d0*/  F2I.FTZ.TRUNC.NTZ R3, R2 ;  /* 0x0000000200037305 */ /* 0x000e24000021f100 */
[----:B0-----:R0:W-:Y:S01]  /*22e0*/  STG.E.U8 desc[UR36][R16.64], R3 ;  /* 0x0000000310007986 */ /* 0x0011e2000c101124 */
[----:B------:R-:W-:Y:S05]  /*22f0*/  BRA `(.L_x_2944) ;  /* 0x0000000c00507947 */ /* 0x000fea0003800000 */
.L_x_2942:
[----:B------:R-:W0:Y:S02]  /*2300*/  F2I.S64.TRUNC R2, R2 ;  /* 0x0000000200027311 */ /* 0x000e24000020d900 */
[----:B0-----:R-:W-:-:S05]  /*2310*/  IMAD.MOV.U32 R5, RZ, RZ, R2 ;  /* 0x000000ffff057224 */ /* 0x001fca00078e0002 */
[----:B------:R0:W-:Y:S01]  /*2320*/  STG.E.U8 desc[UR36][R16.64], R5 ;  /* 0x0000000510007986 */ /* 0x0001e2000c101124 */
[----:B------:R-:W-:Y:S05]  /*2330*/  BRA `(.L_x_2944) ;  /* 0x0000000c00407947 */ /* 0x000fea0003800000 */
.L_x_2941:
[----:B------:R-:W-:-:S13]  /*2340*/  ISETP.NE.AND P0, PT, R3, 0x2, PT ;  /* 0x000000020300780c */ /* 0x000fda0003f05270 */
[----:B------:R-:W-:Y:S05]  /*2350*/  @!P0 BRA `(.L_x_2945) ;  /* 0x0000000000288947 */ /* 0x000fea0003800000 */
[----:B------:R-:W-:-:S13]  /*2360*/  ISETP.NE.AND P0, PT, R3, 0x3, PT ;  /* 0x000000030300780c */ /* 0x000fda0003f05270 */
[----:B------:R-:W-:Y:S05]  /*2370*/  @!P0 BRA `(.L_x_2946) ;  /* 0x0000000000148947 */ /* 0x000fea0003800000 */
[----:B------:R-:W-:-:S13]  /*2380*/  ISETP.NE.AND P0, PT, R3, 0x4, PT ;  /* 0x000000040300780c */ /* 0x000fda0003f05270 */
[----:B------:R-:W-:Y:S05]  /*2390*/  @P0 BRA `(.L_x_2943) ;  /* 0x0000000800d00947 */ /* 0x000fea0003800000 */
[----:B------:R-:W0:Y:S02]  /*23a0*/  F2I.S64.TRUNC R2, R2 ;  /* 0x0000000200027311 */ /* 0x000e24000020d900 */
[----:B0-----:R0:W-:Y:S01]  /*23b0*/  STG.E.64 desc[UR36][R16.64], R2 ;  /* 0x0000000210007986 */ /* 0x0011e2000c101b24 */
[----:B------:R-:W-:Y:S05]  /*23c0*/  BRA `(.L_x_2944) ;  /* 0x0000000c001c7947 */ /* 0x000fea0003800000 */
.L_x_2946:
[----:B------:R-:W0:Y:S02]  /*23d0*/  F2I.FTZ.TRUNC.NTZ R3, R2 ;  /* 0x0000000200037305 */ /* 0x000e24000021f100 */
[----:B0-----:R0:W-:Y:S01]  /*23e0*/  STG.E desc[UR36][R16.64], R3 ;  /* 0x0000000310007986 */ /* 0x0011e2000c101924 */
[----:B------:R-:W-:Y:S05]  /*23f0*/  BRA `(.L_x_2944) ;  /* 0x0000000c00107947 */ /* 0x000fea0003800000 */
.L_x_2945:
[----:B------:R-:W0:Y:S02]  /*2400*/  F2I.FTZ.TRUNC.NTZ R3, R2 ;  /* 0x0000000200037305 */ /* 0x000e24000021f100 */
[----:B0-----:R0:W-:Y:S01]  /*2410*/  STG.E.U16 desc[UR36][R16.64], R3 ;  /* 0x0000000310007986 */ /* 0x0011e2000c101524 */
[----:B------:R-:W-:Y:S05]  /*2420*/  BRA `(.L_x_2944) ;  /* 0x0000000c00047947 */ /* 0x000fea0003800000 */
.L_x_2940:
[----:B------:R-:W-:-:S13]  /*2430*/  ISETP.GT.AND P0, PT, R3, 0x6, PT ;  /* 0x000000060300780c */ /* 0x000fda0003f04270 */
[----:B------:R-:W-:Y:S05]  /*2440*/  @P0 BRA `(.L_x_2947) ;  /* 0x0000000000240947 */ /* 0x000fea0003800000 */
[----:B------:R-:W-:-:S13]  /*2450*/  ISETP.NE.AND P0, PT, R3, 0x5, PT ;  /* 0x000000050300780c */ /* 0x000fda0003f05270 */
[----:B------:R-:W-:Y:S05]  /*2460*/  @!P0 BRA `(.L_x_2948) ;  /* 0x0000000000108947 */ /* 0x000fea0003800000 */
[----:B------:R-:W-:-:S13]  /*2470*/  ISETP.NE.AND P0, PT, R3, 0x6, PT ;  /* 0x000000060300780c */ /* 0x000fda0003f05270 */
[----:B------:R-:W-:Y:S05]  /*2480*/  @P0 BRA `(.L_x_2943) ;  /* 0x0000000800940947 */ /* 0x000fea0003800000 */
[----:B------:R0:W-:Y:S01]  /*2490*/  STG.E desc[UR36][R16.64], R2 ;  /* 0x0000000210007986 */ /* 0x0001e2000c101924 */
[----:B------:R-:W-:Y:S05]  /*24a0*/  BRA `(.L_x_2944) ;  /* 0x0000000800e47947 */ /* 0x000fea0003800000 */
.L_x_2948:
[----:B------:R-:W-:-:S05]  /*24b0*/  F2FP.F16.F32.PACK_AB R2, RZ, R2 ;  /* 0x00000002ff02723e */ /* 0x000fca00000000ff */
[----:B------:R0:W-:Y:S01]  /*24c0*/  STG.E.U16 desc[UR36][R16.64], R2 ;  /* 0x0000000210007986 */ /* 0x0001e2000c101524 */
[----:B------:R-:W-:Y:S05]  /*24d0*/  BRA `(.L_x_2944) ;  /* 0x0000000800d87947 */ /* 0x000fea0003800000 */
.L_x_2947:
[----:B------:R-:W-:-:S13]  /*24e0*/  ISETP.NE.AND P0, PT, R3, 0x7, PT ;  /* 0x000000070300780c */ /* 0x000fda0003f05270 */
[----:B------:R-:W-:Y:S05]  /*24f0*/  @!P0 BRA `(.L_x_2949) ;  /* 0x00000000002c8947 */ /* 0x000fea0003800000 */
[----:B------:R-:W-:-:S13]  /*2500*/  ISETP.NE.AND P0, PT, R3, 0x8, PT ;  /* 0x000000080300780c */ /* 0x000fda0003f05270 */
[----:B------:R-:W-:Y:S05]  /*2510*/  @!P0 BRA `(.L_x_2950) ;  /* 0x0000000000148947 */ /* 0x000fea0003800000 */
[----:B------:R-:W-:-:S13]  /*2520*/  ISETP.NE.AND P0, PT, R3, 0x9, PT ;  /* 0x000000090300780c */ /* 0x000fda0003f05270 */
[----:B------:R-:W-:Y:S05]  /*2530*/  @P0 BRA `(.L_x_2943) ;  /* 0x0000000800680947 */ /* 0x000fea0003800000 */
[----:B------:R-:W-:-:S05]  /*2540*/  IMAD.MOV.U32 R3, RZ, RZ, RZ ;  /* 0x000000ffff037224 */ /* 0x000fca00078e00ff */
[----:B------:R0:W-:Y:S01]  /*2550*/  STG.E.64 desc[UR36][R16.64], R2 ;  /* 0x0000000210007986 */ /* 0x0001e2000c101b24 */
[----:B------:R-:W-:Y:S05]  /*2560*/  BRA `(.L_x_2944) ;  /* 0x0000000800b47947 */ /* 0x000fea0003800000 */
.L_x_2950:
[----:B------:R-:W-:-:S04]  /*2570*/  F2FP.F16.F32.PACK_AB R3, RZ, R2 ;  /* 0x00000002ff03723e */ /* 0x000fc800000000ff */
[----:B------:R-:W-:-:S05]  /*2580*/  PRMT R3, R3, 0x5410, RZ ;  /* 0x0000541003037816 */ /* 0x000fca00000000ff */
[----:B------:R0:W-:Y:S01]  /*2590*/  STG.E desc[UR36][R16.64], R3 ;  /* 0x0000000310007986 */ /* 0x0001e2000c101924 */
[----:B------:R-:W-:Y:S05]  /*25a0*/  BRA `(.L_x_2944) ;  /* 0x0000000800a47947 */ /* 0x000fea0003800000 */
.L_x_2949:
[----:B------:R-:W-:-:S06]  /*25b0*/  FMUL.FTZ R2, R2, 1 ;  /* 0x3f80000002027820 */ /* 0x000fcc0000410000 */
[----:B------:R-:W0:Y:S02]  /*25c0*/  F2F.F64.F32 R2, R2 ;  /* 0x0000000200027310 */ /* 0x000e240000201800 */
[----:B0-----:R0:W-:Y:S01]  /*25d0*/  STG.E.64 desc[UR36][R16.64], R2 ;  /* 0x0000000210007986 */ /* 0x0011e2000c101b24 */
[----:B------:R-:W-:Y:S05]  /*25e0*/  BRA `(.L_x_2944) ;  /* 0x0000000800947947 */ /* 0x000fea0003800000 */
.L_x_2939:
        /* <DEDUP_REMOVED lines=8> */
[----:B------:R-:W-:-:S04]  /*2670*/  FSETP.NEU.FTZ.AND P0, PT, R2, RZ, PT ;  /* 0x000000ff0200720b */ /* 0x000fc80003f1d000 */
[----:B------:R-:W-:-:S05]  /*2680*/  SEL R3, RZ, 0x1, !P0 ;  /* 0x00000001ff037807 */ /* 0x000fca0004000000 */
[----:B------:R0:W-:Y:S01]  /*2690*/  STG.E.U8 desc[UR36][R16.64], R3 ;  /* 0x0000000310007986 */ /* 0x0001e2000c101124 */
[----:B------:R-:W-:Y:S05]  /*26a0*/  BRA `(.L_x_2944) ;  /* 0x0000000800647947 */ /* 0x000fea0003800000 */
.L_x_2953:
[----:B------:R-:W-:Y:S01]  /*26b0*/  FMUL.FTZ R4, R2, 1 ;  /* 0x3f80000002047820 */ /* 0x000fe20000410000 */
[----:B------:R-:W-:-:S05]  /*26c0*/  CS2R R6, SRZ ;  /* 0x0000000000067805 */ /* 0x000fca000001ff00 */
[----:B------:R-:W0:Y:S02]  /*26d0*/  F2F.F64.F32 R4, R4 ;  /* 0x0000000400047310 */ /* 0x000e240000201800 */
[----:B0-----:R0:W-:Y:S01]  /*26e0*/  STG.E.128 desc[UR36][R16.64], R4 ;  /* 0x0000000410007986 */ /* 0x0011e2000c101d24 */
[----:B------:R-:W-:Y:S05]  /*26f0*/  BRA `(.L_x_2944) ;  /* 0x0000000800507947 */ /* 0x000fea0003800000 */
.L_x_2952:
[----:B------:R-:W-:-:S13]  /*2700*/  ISETP.NE.AND P0, PT, R3, 0xf, PT ;  /* 0x0000000f0300780c */ /* 0x000fda0003f05270 */
[----:B------:R-:W-:Y:S05]  /*2710*/  @!P0 BRA `(.L_x_2954) ;  /* 0x0000000000ac8947 */ /* 0x000fea0003800000 */
[----:B------:R-:W-:-:S13]  /*2720*/  ISETP.NE.AND P0, PT, R3, 0x17, PT ;  /* 0x000000170300780c */ /* 0x000fda0003f05270 */
[----:B------:R-:W-:Y:S05]  /*2730*/  @!P0 BRA `(.L_x_2955) ;  /* 0x0000000000508947 */ /* 0x000fea0003800000 */
[----:B------:R-:W-:-:S13]  /*2740*/  ISETP.NE.AND P0, PT, R3, 0x18, PT ;  /* 0x000000180300780c */ /* 0x000fda0003f05270 */
[----:B------:R-:W-:Y:S05]  /*2750*/  @P0 BRA `(.L_x_2943) ;  /* 0x0000000400e00947 */ /* 0x000fea0003800000 */
[C---:B------:R-:W-:Y:S01]  /*2760*/  LOP3.LUT R4, R2.reuse, 0x7fffffff, RZ, 0xc0, !PT ;  /* 0x7fffffff02047812 */ /* 0x040fe200078ec0ff */
[----:B------:R-:W-:Y:S01]  /*2770*/  BSSY B0, `(.L_x_2956) ;  /* 0x000000d000007945 */ /* 0x000fe20003800000 */
[----:B------:R-:W-:Y:S02]  /*2780*/  LOP3.LUT R0, R2, 0x80000000, RZ, 0xc0, !PT ;  /* 0x8000000002007812 */ /* 0x000fe400078ec0ff */
[----:B------:R-:W-:Y:S02]  /*2790*/  ISETP.GT.U32.AND P0, PT, R4, 0x43efffff, PT ;  /* 0x43efffff0400780c */ /* 0x000fe40003f04070 */
[----:B------:R-:W-:Y:S01]  /*27a0*/  SHF.R.U32.HI R5, RZ, 0x18, R0 ;  /* 0x00000018ff057819 */ /* 0x000fe20000011600 */
[----:B------:R-:W-:-:S10]  /*27b0*/  IMAD.MOV.U32 R0, RZ, RZ, 0x7f ;  /* 0x0000007fff007424 */ /* 0x000fd400078e00ff */
[----:B------:R-:W-:Y:S05]  /*27c0*/  @P0 BRA `(.L_x_2957) ;  /* 0x00000000001c0947 */ /* 0x000fea0003800000 */
[----:B------:R-:W-:-:S13]  /*27d0*/  ISETP.GE.U32.AND P0, PT, R4, 0x3c800000, PT ;  /* 0x3c8000000400780c */ /* 0x000fda0003f06070 */
[----:B------:R-:W-:-:S04]  /*27e0*/  @P0 SHF.R.U32.HI R0, RZ, 0x14, R2 ;  /* 0x00000014ff000819 */ /* 0x000fc80000011602 */
[----:B------:R-:W-:-:S04]  /*27f0*/  @P0 LOP3.LUT R3, R0, 0x1, RZ, 0xc0, !PT ;  /* 0x0000000100030812 */ /* 0x000fc800078ec0ff */
[----:B------:R-:W-:Y:S01]  /*2800*/  @P0 IADD3 R3, R2, 0x407ffff, R3 ;  /* 0x0407ffff02030810 */ /* 0x000fe20007ffe003 */
[----:B------:R-:W-:-:S03]  /*2810*/  @!P0 FADD.FTZ R2, R4, 16384 ;  /* 0x4680000004028421 */ /* 0x000fc60000010000 */
[----:B------:R-:W-:Y:S01]  /*2820*/  @P0 SHF.R.U32.HI R0, RZ, 0x14, R3 ;  /* 0x00000014ff000819 */ /* 0x000fe20000011603 */
[----:B------:R-:W-:-:S07]  /*2830*/  @!P0 VIADD R0, R2, 0xb9800000 ;  /* 0xb980000002008836 */ /* 0x000fce0000000000 */
.L_x_2957:
[----:B------:R-:W-:Y:S05]  /*2840*/  BSYNC B0 ;  /* 0x0000000000007941 */ /* 0x000fea0003800000 */
.L_x_2956:
[----:B------:R-:W-:-:S05]  /*2850*/  LOP3.LUT R5, R0, R5, RZ, 0xfc, !PT ;  /* 0x0000000500057212 */ /* 0x000fca00078efcff */
[----:B------:R0:W-:Y:S01]  /*2860*/  STG.E.U8 desc[UR36][R16.64], R5 ;  /* 0x0000000510007986 */ /* 0x0001e2000c101124 */
[----:B------:R-:W-:Y:S05]  /*2870*/  BRA `(.L_x_2944) ;  /* 0x0000000400f07947 */ /* 0x000fea0003800000 */
.L_x_2955:
[----:B------:R-:W-:Y:S01]  /*2880*/  LOP3.LUT R4, R2, 0x7fffffff, RZ, 0xc0, !PT ;  /* 0x7fffffff02047812 */ /* 0x000fe200078ec0ff */
[----:B------:R-:W-:Y:S03]  /*2890*/  BSSY B0, `(.L_x_2958) ;  /* 0x000000e000007945 */ /* 0x000fe60003800000 */
[----:B------:R-:W-:-:S13]  /*28a0*/  ISETP.GT.U32.AND P0, PT, R4, 0x477fffff, PT ;  /* 0x477fffff0400780c */ /* 0x000fda0003f04070 */
[----:B------:R-:W-:Y:S05]  /*28b0*/  @P0 BRA `(.L_x_2959) ;  /* 0x0000000000200947 */ /* 0x000fea0003800000 */
[----:B------:R-:W-:-:S13]  /*28c0*/  ISETP.GE.U32.AND P0, PT, R4, 0x38800000, PT ;  /* 0x388000000400780c */ /* 0x000fda0003f06070 */
[----:B------:R-:W-:-:S04]  /*28d0*/  @P0 SHF.R.U32.HI R0, RZ, 0x15, R2 ;  /* 0x00000015ff000819 */ /* 0x000fc80000011602 */
[----:B------:R-:W-:-:S04]  /*28e0*/  @P0 LOP3.LUT R3, R0, 0x1, RZ, 0xc0, !PT ;  /* 0x0000000100030812 */ /* 0x000fc800078ec0ff */
[----:B------:R-:W-:Y:S01]  /*28f0*/  @P0 IADD3 R0, R2, 0x80fffff, R3 ;  /* 0x080fffff02000810 */ /* 0x000fe20007ffe003 */
[----:B------:R-:W-:-:S03]  /*2900*/  @!P0 FADD.FTZ R3, R4, 128 ;  /* 0x4300000004038421 */ /* 0x000fc60000010000 */
[----:B------:R-:W-:Y:S01]  /*2910*/  @P0 SHF.R.U32.HI R0, RZ, 0x15, R0 ;  /* 0x00000015ff000819 */ /* 0x000fe20000011600 */
[----:B------:R-:W-:Y:S01]  /*2920*/  @!P0 VIADD R0, R3, 0xbd000000 ;  /* 0xbd00000003008836 */ /* 0x000fe20000000000 */
[----:B------:R-:W-:Y:S06]  /*2930*/  BRA `(.L_x_2960) ;  /* 0x00000000000c7947 */ /* 0x000fec0003800000 */
.L_x_2959:
[----:B------:R-:W-:Y:S01]  /*2940*/  IMAD.MOV.U32 R0, RZ, RZ, 0x7f ;  /* 0x0000007fff007424 */ /* 0x000fe200078e00ff */
[----:B------:R-:W-:-:S04]  /*2950*/  ISETP.GT.U32.AND P0, PT, R4, 0x7f800000, PT ;  /* 0x7f8000000400780c */ /* 0x000fc80003f04070 */
[----:B------:R-:W-:-:S09]  /*2960*/  SEL R0, R0, 0x7c, P0 ;  /* 0x0000007c00007807 */ /* 0x000fd20000000000 */
.L_x_2960:
[----:B------:R-:W-:Y:S05]  /*2970*/  BSYNC B0 ;  /* 0x0000000000007941 */ /* 0x000fea0003800000 */
.L_x_2958:
[----:B------:R-:W-:-:S04]  /*2980*/  LOP3.LUT R2, R2, 0x80000000, RZ, 0xc0, !PT ;  /* 0x8000000002027812 */ /* 0x000fc800078ec0ff */
[----:B------:R-:W-:-:S04]  /*2990*/  SHF.R.U32.HI R3, RZ, 0x18, R2 ;  /* 0x00000018ff037819 */ /* 0x000fc80000011602 */
[----:B------:R-:W-:-:S05]  /*29a0*/  LOP3.LUT R3, R0, R3, RZ, 0xfc, !PT ;  /* 0x0000000300037212 */ /* 0x000fca00078efcff */
[----:B------:R0:W-:Y:S01]  /*29b0*/  STG.E.U8 desc[UR36][R16.64], R3 ;  /* 0x0000000310007986 */ /* 0x0001e2000c101124 */
[----:B------:R-:W-:Y:S05]  /*29c0*/  BRA `(.L_x_2944) ;  /* 0x00000004009c7947 */ /* 0x000fea0003800000 */
.L_x_2954:
[----:B------:R-:W-:-:S05]  /*29d0*/  F2FP.BF16.F32.PACK_AB R2, RZ, R2 ;  /* 0x00000002ff02723e */ /* 0x000fca00000010ff */
[----:B------:R0:W-:Y:S01]  /*29e0*/  STG.E.U16 desc[UR36][R16.64], R2 ;  /* 0x0000000210007986 */ /* 0x0001e2000c101524 */
[----:B------:R-:W-:Y:S05]  /*29f0*/  BRA `(.L_x_2944) ;  /* 0x0000000400907947 */ /* 0x000fea0003800000 */
.L_x_2951:
        /* <DEDUP_REMOVED lines=8> */
[----:B------:R-:W0:Y:S02]  /*2a80*/  F2I.FTZ.U32.TRUNC.NTZ R3, R2 ;  /* 0x0000000200037305 */ /* 0x000e24000021f000 */
[----:B0-----:R4:W-:Y:S01]  /*2a90*/  STG.E.U16 desc[UR36][R16.64], R3 ;  /* 0x0000000310007986 */ /* 0x0019e2000c101524 */
[----:B------:R-:W-:Y:S05]  /*2aa0*/  BRA `(.L_x_2944) ;  /* 0x0000000400647947 */ /* 0x000fea0003800000 */
.L_x_2963:
[----:B------:R-:W-:Y:S01]  /*2ab0*/  LOP3.LUT R3, R2, 0x7fffffff, RZ, 0xc0, !PT ;  /* 0x7fffffff02037812 */ /* 0x000fe200078ec0ff */
[----:B------:R-:W-:Y:S01]  /*2ac0*/  BSSY B0, `(.L_x_2964) ;  /* 0x0000013000007945 */ /* 0x000fe20003800000 */
[----:B------:R-:W-:Y:S02]  /*2ad0*/  IMAD.MOV.U32 R8, RZ, RZ, 0x80 ;  /* 0x00000080ff087424 */ /* 0x000fe400078e00ff */
        /* <DEDUP_REMOVED lines=13> */
.L_x_2966:
[----:B------:R-:W-:-:S04]  /*2bb0*/  LOP3.LUT R2, R2, 0x80000000, RZ, 0xc0, !PT ;  /* 0x8000000002027812 */ /* 0x000fc800078ec0ff */
[----:B------:R-:W-:-:S04]  /*2bc0*/  SHF.R.U32.HI R3, RZ, 0x18, R2 ;  /* 0x00000018ff037819 */ /* 0x000fc80000011602 */
[----:B------:R-:W-:-:S04]  /*2bd0*/  LOP3.LUT R0, R0, R3, RZ, 0xfc, !PT ;  /* 0x0000000300007212 */ /* 0x000fc800078efcff */
[----:B------:R-:W-:-:S07]  /*2be0*/  PRMT R8, R0, 0x7610, R8 ;  /* 0x0000761000087816 */ /* 0x000fce0000000008 */
.L_x_2965:
[----:B------:R-:W-:Y:S05]  /*2bf0*/  BSYNC B0 ;  /* 0x0000000000007941 */ /* 0x000fea0003800000 */
.L_x_2964:
[----:B------:R0:W-:Y:S01]  /*2c00*/  STG.E.U8 desc[UR36][R16.64], R8 ;  /* 0x0000000810007986 */ /* 0x0001e2000c101124 */
[----:B------:R-:W-:Y:S05]  /*2c10*/  BRA `(.L_x_2944) ;  /* 0x0000000400087947 */ /* 0x000fea0003800000 */
.L_x_2962:
        /* <DEDUP_REMOVED lines=16> */
.L_x_2969:
[----:B------:R-:W-:-:S04]  /*2d20*/  LOP3.LUT R2, R2, 0x80000000, RZ, 0xc0, !PT ;  /* 0x8000000002027812 */ /* 0x000fc800078ec0ff */
[----:B------:R-:W-:-:S04]  /*2d30*/  SHF.R.U32.HI R3, RZ, 0x18, R2 ;  /* 0x00000018ff037819 */ /* 0x000fc80000011602 */
[----:B------:R-:W-:-:S04]  /*2d40*/  LOP3.LUT R0, R0, R3, RZ, 0xfc, !PT ;  /* 0x0000000300007212 */ /* 0x000fc800078efcff */
[----:B------:R-:W-:-:S07]  /*2d50*/  PRMT R8, R0, 0x7610, R8 ;  /* 0x0000761000087816 */ /* 0x000fce0000000008 */
.L_x_2968:
[----:B------:R-:W-:Y:S05]  /*2d60*/  BSYNC B0 ;  /* 0x0000000000007941 */ /* 0x000fea0003800000 */
.L_x_2967:
[----:B------:R3:W-:Y:S01]  /*2d70*/  STG.E.U8 desc[UR36][R16.64], R8 ;  /* 0x0000000810007986 */ /* 0x0007e2000c101124 */
[----:B------:R-:W-:Y:S05]  /*2d80*/  BRA `(.L_x_2944) ;  /* 0x0000000000ac7947 */ /* 0x000fea0003800000 */
.L_x_2961:
[----:B------:R-:W-:-:S13]  /*2d90*/  ISETP.NE.AND P0, PT, R3, 0x1c, PT ;  /* 0x0000001c0300780c */ /* 0x000fda0003f05270 */
[----:B------:R-:W-:Y:S05]  /*2da0*/  @!P0 BRA `(.L_x_2970) ;  /* 0x00000000009c8947 */ /* 0x000fea0003800000 */
[----:B------:R-:W-:-:S13]  /*2db0*/  ISETP.NE.AND P0, PT, R3, 0x1d, PT ;  /* 0x0000001d0300780c */ /* 0x000fda0003f05270 */
[----:B------:R-:W-:Y:S05]  /*2dc0*/  @!P0 BRA `(.L_x_2971) ;  /* 0x0000000000888947 */ /* 0x000fea0003800000 */
[----:B------:R-:W-:-:S13]  /*2dd0*/  ISETP.NE.AND P0, PT, R3, 0x2c, PT ;  /* 0x0000002c0300780c */ /* 0x000fda0003f05270 */
[----:B------:R-:W-:Y:S05]  /*2de0*/  @P0 BRA `(.L_x_2943) ;  /* 0x00000000003c0947 */ /* 0x000fea0003800000 */
        /* <DEDUP_REMOVED lines=15> */
.L_x_2943:
        /* <DEDUP_REMOVED lines=16> */
.L_x_2972:
[----:B------:R-:W-:Y:S05]  /*2fe0*/  BRA `(.L_x_2944) ;  /* 0x0000000000147947 */ /* 0x000fea0003800000 */
.L_x_2971:
[----:B------:R-:W0:Y:S02]  /*2ff0*/  F2I.U64.TRUNC R2, R2 ;  /* 0x0000000200027311 */ /* 0x000e24000020d800 */
[----:B0-----:R2:W-:Y:S01]  /*3000*/  STG.E.64 desc[UR36][R16.64], R2 ;  /* 0x0000000210007986 */ /* 0x0015e2000c101b24 */
[----:B------:R-:W-:Y:S05]  /*3010*/  BRA `(.L_x_2944) ;  /* 0x0000000000087947 */ /* 0x000fea0003800000 */
.L_x_2970:
[----:B------:R-:W0:Y:S02]  /*3020*/  F2I.FTZ.U32.TRUNC.NTZ R3, R2 ;  /* 0x0000000200037305 */ /* 0x000e24000021f000 */
[----:B0-----:R0:W-:Y:S02]  /*3030*/  STG.E desc[UR36][R16.64], R3 ;  /* 0x0000000310007986 */ /* 0x0011e4000c101924 */
.L_x_2944:
[----:B------:R-:W-:-:S04]  /*3040*/  IMAD R18, R23, 0x200, R18 ;  /* 0x0000020017127824 */ /* 0x000fc800078e0212 */
[----:B------:R-:W-:-:S07]  /*3050*/  VIADD R19, R18, 0x80 ;  /* 0x0000008012137836 */ /* 0x000fce0000000000 */
.L_x_2909:
[----:B------:R-:W-:Y:S05]  /*3060*/  BSYNC B7 ;  /* 0x0000000000077941 */ /* 0x000fea0003800000 */
.L_x_2908:
        /* <DEDUP_REMOVED lines=307> */
.L_x_2975:
        /* <DEDUP_REMOVED lines=22> */
.L_x_2980:
[----:B------:R-:W2:Y:S02]  /*4500*/  LDG.E.U8 R0, desc[UR36][R2.64] ;  /* 0x0000002402007981 */ /* 0x000ea4000c1e1100 */
[----:B--2---:R-:W-:Y:S01]  /*4510*/  I2FP.F32.U32 R0, R0 ;  /* 0x0000000000007245 */ /* 0x004fe20000201000 */
[----:B------:R-:W-:Y:S06]  /*4520*/  BRA `(.L_x_2982) ;  /* 0x0000000c002c7947 */ /* 0x000fec0003800000 */
.L_x_2979:
[----:B------:R-:W-:-:S13]  /*4530*/  ISETP.NE.AND P0, PT, R4, 0x2, PT ;  /* 0x000000020400780c */ /* 0x000fda0003f05270 */
[----:B------:R-:W-:Y:S05]  /*4540*/  @!P0 BRA `(.L_x_2983) ;  /* 0x0000000000288947 */ /* 0x000fea0003800000 */
[----:B------:R-:W-:-:S13]  /*4550*/  ISETP.NE.AND P0, PT, R4, 0x3, PT ;  /* 0x000000030400780c */ /* 0x000fda0003f05270 */
[----:B------:R-:W-:Y:S05]  /*4560*/  @!P0 BRA `(.L_x_2984) ;  /* 0x0000000000148947 */ /* 0x000fea0003800000 */
[----:B------:R-:W-:-:S13]  /*4570*/  ISETP.NE.AND P0, PT, R4, 0x4, PT ;  /* 0x000000040400780c */ /* 0x000fda0003f05270 */
[----:B------:R-:W-:Y:S05]  /*4580*/  @P0 BRA `(.L_x_2981) ;  /* 0x0000000800b80947 */ /* 0x000fea0003800000 */
[----:B------:R-:W2:Y:S02]  /*4590*/  LDG.E.64 R2, desc[UR36][R2.64] ;  /* 0x0000002402027981 */ /* 0x000ea4000c1e1b00 */
[----:B--2---:R2:W3:Y:S01]  /*45a0*/  I2F.S64 R0, R2 ;  /* 0x0000000200007312 */ /* 0x0044e20000301400 */
[----:B------:R-:W-:Y:S05]  /*45b0*/  BRA `(.L_x_2982) ;  /* 0x0000000c00087947 */ /* 0x000fea0003800000 */
.L_x_2984:
[----:B------:R-:W2:Y:S02]  /*45c0*/  LDG.E R0, desc[UR36][R2.64] ;  /* 0x0000002402007981 */ /* 0x000ea4000c1e1900 */
[----:B--2---:R-:W-:Y:S01]  /*45d0*/  I2FP.F32.S32 R0, R0 ;  /* 0x0000000000007245 */ /* 0x004fe20000201400 */
[----:B------:R-:W-:Y:S06]  /*45e0*/  BRA `(.L_x_2982) ;  /* 0x0000000800fc7947 */ /* 0x000fec0003800000 */
.L_x_2983:
[----:B------:R-:W2:Y:S02]  /*45f0*/  LDG.E.U16 R0, desc[UR36][R2.64] ;  /* 0x0000002402007981 */ /* 0x000ea4000c1e1500 */
[----:B--2---:R-:W1:Y:S01]  /*4600*/  I2F.S16 R0, R0 ;  /* 0x0000000000007306 */ /* 0x004e620000101400 */
[----:B------:R-:W-:Y:S05]  /*4610*/  BRA `(.L_x_2982) ;  /* 0x0000000800f07947 */ /* 0x000fea0003800000 */
.L_x_2978:
        /* <DEDUP_REMOVED lines=8> */
.L_x_2986:
[----:B------:R-:W2:Y:S02]  /*46a0*/  LDG.E.U16 R0, desc[UR36][R2.64] ;  /* 0x0000002402007981 */ /* 0x000ea4000c1e1500 */
[----:B--2---:R-:W-:Y:S01]  /*46b0*/  HADD2.F32 R0, -RZ, R0.H0_H0 ;  /* 0x20000000ff007230 */ /* 0x004fe20000004100 */
[----:B------:R-:W-:Y:S06]  /*46c0*/  BRA `(.L_x_2982) ;  /* 0x0000000800c47947 */ /* 0x000fec0003800000 */
.L_x_2985:
        /* <DEDUP_REMOVED lines=8> */
.L_x_2988:
[----:B------:R-:W2:Y:S02]  /*4750*/  LDG.E.U16 R0, desc[UR36][R2.64] ;  /* 0x0000002402007981 */ /* 0x000ea4000c1e1500 */
[----:B--2---:R-:W-:Y:S01]  /*4760*/  HADD2.F32 R0, -RZ, R0.H0_H0 ;  /* 0x20000000ff007230 */ /* 0x004fe20000004100 */
[----:B------:R-:W-:Y:S06]  /*4770*/  BRA `(.L_x_2982) ;  /* 0x0000000800987947 */ /* 0x000fec0003800000 */
.L_x_2987:
[----:B------:R-:W2:Y:S01]  /*4780*/  LDG.E.64 R2, desc[UR36][R2.64] ;  /* 0x0000002402027981 */ /* 0x000ea2000c1e1b00 */
[----:B------:R-:W-:Y:S01]  /*4790*/  UMOV UR4, 0xf0000000 ;  /* 0xf000000000047882 */ /* 0x000fe20000000000 */
[----:B------:R-:W-:Y:S01]  /*47a0*/  UMOV UR5, 0x380fffff ;  /* 0x380fffff00057882 */ /* 0x000fe20000000000 */
[----:B--2---:R-:W0:Y:S01]  /*47b0*/  F2F.F32.F64 R0, R2 ;  /* 0x0000000200007310 */ /* 0x004e220000301000 */
[----:B------:R-:W-:-:S14]  /*47c0*/  DSETP.GEU.AND P0, PT, |R2|, UR4, PT ;  /* 0x0000000402007e2a */ /* 0x000fdc000bf0e200 */
[----:B0-----:R-:W-:Y:S01]  /*47d0*/  @!P0 FMUL R0, R0, 1.175494350822287508e-38 ;  /* 0x0080000000008820 */ /* 0x001fe20000400000 */
[----:B------:R-:W-:Y:S06]  /*47e0*/  BRA `(.L_x_2982) ;  /* 0x00000008007c7947 */ /* 0x000fec0003800000 */
.L_x_2977:
        /* <DEDUP_REMOVED lines=12> */
.L_x_2991:
[----:B------:R-:W2:Y:S01]  /*48b0*/  LDG.E.64 R2, desc[UR36][R2.64] ;  /* 0x0000002402027981 */ /* 0x000ea2000c1e1b00 */
[----:B------:R-:W-:Y:S01]  /*48c0*/  UMOV UR4, 0xf0000000 ;  /* 0xf000000000047882 */ /* 0x000fe20000000000 */
[----:B------:R-:W-:Y:S01]  /*48d0*/  UMOV UR5, 0x380fffff ;  /* 0x380fffff00057882 */ /* 0x000fe20000000000 */
[----:B--2---:R-:W0:Y:S01]  /*48e0*/  F2F.F32.F64 R0, R2 ;  /* 0x0000000200007310 */ /* 0x004e220000301000 */
[----:B------:R-:W-:-:S14]  /*48f0*/  DSETP.GEU.AND P0, PT, |R2|, UR4, PT ;  /* 0x0000000402007e2a */ /* 0x000fdc000bf0e200 */
[----:B0-----:R-:W-:Y:S01]  /*4900*/  @!P0 FMUL R0, R0, 1.175494350822287508e-38 ;  /* 0x0080000000008820 */ /* 0x001fe20000400000 */
[----:B------:R-:W-:Y:S06]  /*4910*/  BRA `(.L_x_2982) ;  /* 0x0000000800307947 */ /* 0x000fec0003800000 */
.L_x_2990:
        /* <DEDUP_REMOVED lines=26> */
.L_x_2993:
        /* <DEDUP_REMOVED lines=13> */
.L_x_2992:
[----:B------:R-:W2:Y:S02]  /*4b90*/  LDG.E.U16 R0, desc[UR36][R2.64] ;  /* 0x0000002402007981 */ /* 0x000ea4000c1e1500 */
[----:B--2---:R-:W-:Y:S01]  /*4ba0*/  IMAD.U32 R0, R0, 0x10000, RZ ;  /* 0x0001000000007824 */ /* 0x004fe200078e00ff */
[----:B------:R-:W-:Y:S06]  /*4bb0*/  BRA `(.L_x_2982) ;  /* 0x0000000400887947 */ /* 0x000fec0003800000 */
.L_x_2989:
        /* <DEDUP_REMOVED lines=11> */
.L_x_2996:
        /* <DEDUP_REMOVED lines=20> */
.L_x_2998:
[----:B------:R-:W-:Y:S05]  /*4db0*/  BSYNC B0 ;  /* 0x0000000000007941 */ /* 0x000fea0003800000 */
.L_x_2997:
[----:B------:R-:W-:Y:S01]  /*4dc0*/  LEA R3, R0, 0x3b800000, 0x17 ;  /* 0x3b80000000037811 */ /* 0x000fe200078eb8ff */
[----:B------:R-:W-:-:S05]  /*4dd0*/  IMAD.SHL.U32 R0, R2, 0x100000, RZ ;  /* 0x0010000002007824 */ /* 0x000fca00078e00ff */
[----:B------:R-:W-:Y:S01]  /*4de0*/  LOP3.LUT R0, R3, R0, R4, 0xfe, !PT ;  /* 0x0000000003007212 */ /* 0x000fe200078efe04 */
[----:B------:R-:W-:Y:S06]  /*4df0*/  BRA `(.L_x_2982) ;  /* 0x0000000000f87947 */ /* 0x000fec0003800000 */
.L_x_2995:
        /* <DEDUP_REMOVED lines=20> */
.L_x_3000:
[----:B------:R-:W-:Y:S05]  /*4f40*/  BSYNC B0 ;  /* 0x0000000000007941 */ /* 0x000fea0003800000 */
.L_x_2999:
[----:B------:R-:W-:Y:S01]  /*4f50*/  LEA R3, R0, 0x37800000, 0x17 ;  /* 0x3780000000037811 */ /* 0x000fe200078eb8ff */
[----:B------:R-:W-:-:S05]  /*4f60*/  IMAD.SHL.U32 R0, R2, 0x200000, RZ ;  /* 0x0020000002007824 */ /* 0x000fca00078e00ff */
[----:B------:R-:W-:Y:S01]  /*4f70*/  LOP3.LUT R0, R3, R0, R4, 0xfe, !PT ;  /* 0x0000000003007212 */ /* 0x000fe200078efe04 */
[----:B------:R-:W-:Y:S06]  /*4f80*/  BRA `(.L_x_2982) ;  /* 0x0000000000947947 */ /* 0x000fec0003800000 */
.L_x_2994:
        /* <DEDUP_REMOVED lines=14> */
.L_x_2981:
        /* <DEDUP_REMOVED lines=16> */
.L_x_3003:
[----:B------:R-:W-:Y:S01]  /*5170*/  IMAD.MOV.U32 R0, RZ, RZ, RZ ;  /* 0x000000ffff007224 */ /* 0x000fe200078e00ff */
[----:B------:R-:W-:Y:S06]  /*5180*/  BRA `(.L_x_2982) ;  /* 0x0000000000147947 */ /* 0x000fec0003800000 */
.L_x_3002:
[----:B------:R-:W2:Y:S02]  /*5190*/  LDG.E.64 R2, desc[UR36][R2.64] ;  /* 0x0000002402027981 */ /* 0x000ea4000c1e1b00 */
[----:B--2---:R0:W1:Y:S01]  /*51a0*/  I2F.U64 R0, R2 ;  /* 0x0000000200007312 */ /* 0x0040620000301000 */
[----:B------:R-:W-:Y:S05]  /*51b0*/  BRA `(.L_x_2982) ;  /* 0x0000000000087947 */ /* 0x000fea0003800000 */
.L_x_3001:
[----:B------:R-:W2:Y:S02]  /*51c0*/  LDG.E R0, desc[UR36][R2.64] ;  /* 0x0000002402007981 */ /* 0x000ea4000c1e1900 */
[----:B--2---:R-:W-:-:S07]  /*51d0*/  I2FP.F32.U32 R0, R0 ;  /* 0x0000000000007245 */ /* 0x004fce0000201000 */
.L_x_2982:
[----:B------:R-:W-:Y:S05]  /*51e0*/  BSYNC B6 ;  /* 0x0000000000067941 */ /* 0x000fea0003800000 */
.L_x_2976:
        /* <DEDUP_REMOVED lines=17> */
.L_x_3007:
[----:B------:R-:W0:Y:S02]  /*5300*/  F2I.S64.TRUNC R2, R2 ;  /* 0x0000000200027311 */ /* 0x000e24000020d900 */
[----:B0-----:R-:W-:-:S05]  /*5310*/  IMAD.MOV.U32 R5, RZ, RZ, R2 ;  /* 0x000000ffff057224 */ /* 0x001fca00078e0002 */
[----:B------:R4:W-:Y:S01]  /*5320*/  STG.E.U8 desc[UR36][R16.64], R5 ;  /* 0x0000000510007986 */ /* 0x0009e2000c101124 */
[----:B------:R-:W-:Y:S05]  /*5330*/  BRA `(.L_x_3009) ;  /* 0x0000000c00407947 */ /* 0x000fea0003800000 */
.L_x_3006:
        /* <DEDUP_REMOVED lines=9> */
.L_x_3011:
[----:B------:R-:W0:Y:S02]  /*53d0*/  F2I.FTZ.TRUNC.NTZ R3, R2 ;  /* 0x0000000200037305 */ /* 0x000e24000021f100 */
[----:B0-----:R2:W-:Y:S01]  /*53e0*/  STG.E desc[UR36][R16.64], R3 ;  /* 0x0000000310007986 */ /* 0x0015e2000c101924 */
[----:B------:R-:W-:Y:S05]  /*53f0*/  BRA `(.L_x_3009) ;  /* 0x0000000c00107947 */ /* 0x000fea0003800000 */
.L_x_3010:
[----:B------:R-:W0:Y:S02]  /*5400*/  F2I.FTZ.TRUNC.NTZ R3, R2 ;  /* 0x0000000200037305 */ /* 0x000e24000021f100 */
[----:B0-----:R0:W-:Y:S01]  /*5410*/  STG.E.U16 desc[UR36][R16.64], R3 ;  /* 0x0000000310007986 */ /* 0x0011e2000c101524 */
[----:B------:R-:W-:Y:S05]  /*5420*/  BRA `(.L_x_3009) ;  /* 0x0000000c00047947 */ /* 0x000fea0003800000 */
.L_x_3005:
        /* <DEDUP_REMOVED lines=8> */
.L_x_3013:
[----:B------:R-:W-:-:S05]  /*54b0*/  F2FP.F16.F32.PACK_AB R2, RZ, R2 ;  /* 0x00000002ff02723e */ /* 0x000fca00000000ff */
[----:B------:R0:W-:Y:S01]  /*54c0*/  STG.E.U16 desc[UR36][R16.64], R2 ;  /* 0x0000000210007986 */ /* 0x0001e2000c101524 */
[----:B------:R-:W-:Y:S05]  /*54d0*/  BRA `(.L_x_3009) ;  /* 0x0000000800d87947 */ /* 0x000fea0003800000 */
.L_x_3012:
        /* <DEDUP_REMOVED lines=9> */
.L_x_3015:
[----:B------:R-:W-:-:S04]  /*5570*/  F2FP.F16.F32.PACK_AB R3, RZ, R2 ;  /* 0x00000002ff03723e */ /* 0x000fc800000000ff */
[----:B------:R-:W-:-:S05]  /*5580*/  PRMT R3, R3, 0x5410, RZ ;  /* 0x0000541003037816 */ /* 0x000fca00000000ff */
[----:B------:R0:W-:Y:S01]  /*5590*/  STG.E desc[UR36][R16.64], R3 ;  /* 0x0000000310007986 */ /* 0x0001e2000c101924 */
[----:B------:R-:W-:Y:S05]  /*55a0*/  BRA `(.L_x_3009) ;  /* 0x0000000800a47947 */ /* 0x000fea0003800000 */
.L_x_3014:
[----:B------:R-:W-:-:S06]  /*55b0*/  FMUL.FTZ R2, R2, 1 ;  /* 0x3f80000002027820 */ /* 0x000fcc0000410000 */
[----:B------:R-:W0:Y:S02]  /*55c0*/  F2F.F64.F32 R2, R2 ;  /* 0x0000000200027310 */ /* 0x000e240000201800 */
[----:B0-----:R0:W-:Y:S01]  /*55d0*/  STG.E.64 desc[UR36][R16.64], R2 ;  /* 0x0000000210007986 */ /* 0x0011e2000c101b24 */
[----:B------:R-:W-:Y:S05]  /*55e0*/  BRA `(.L_x_3009) ;  /* 0x0000000800947947 */ /* 0x000fea0003800000 */
.L_x_3004:
        /* <DEDUP_REMOVED lines=12> */
.L_x_3018:
[----:B------:R-:W-:Y:S01]  /*56b0*/  FMUL.FTZ R4, R2, 1 ;  /* 0x3f80000002047820 */ /* 0x000fe20000410000 */
[----:B------:R-:W-:-:S05]  /*56c0*/  CS2R R6, SRZ ;  /* 0x0000000000067805 */ /* 0x000fca000001ff00 */
[----:B------:R-:W0:Y:S02]  /*56d0*/  F2F.F64.F32 R4, R4 ;  /* 0x0000000400047310 */ /* 0x000e240000201800 */
[----:B0-----:R0:W-:Y:S01]  /*56e0*/  STG.E.128 desc[UR36][R16.64], R4 ;  /* 0x0000000410007986 */ /* 0x0011e2000c101d24 */
[----:B------:R-:W-:Y:S05]  /*56f0*/  BRA `(.L_x_3009) ;  /* 0x0000000800507947 */ /* 0x000fea0003800000 */
.L_x_3017:
        /* <DEDUP_REMOVED lines=20> */
.L_x_3022:
[----:B------:R-:W-:Y:S05]  /*5840*/  BSYNC B0 ;  /* 0x0000000000007941 */ /* 0x000fea0003800000 */
.L_x_3021:
[----:B------:R-:W-:-:S05]  /*5850*/  LOP3.LUT R5, R0, R5, RZ, 0xfc, !PT ;  /* 0x0000000500057212 */ /* 0x000fca00078efcff */
[----:B------:R0:W-:Y:S01]  /*5860*/  STG.E.U8 desc[UR36][R16.64], R5 ;  /* 0x0000000510007986 */ /* 0x0001e2000c101124 */
[----:B------:R-:W-:Y:S05]  /*5870*/  BRA `(.L_x_3009) ;  /* 0x0000000400f07947 */ /* 0x000fea0003800000 */
.L_x_3020:
        /* <DEDUP_REMOVED lines=12> */
.L_x_3024:
[----:B------:R-:W-:Y:S01]  /*5940*/  IMAD.MOV.U32 R0, RZ, RZ, 0x7f ;  /* 0x0000007fff007424 */ /* 0x000fe200078e00ff */
[----:B------:R-:W-:-:S04]  /*5950*/  ISETP.GT.U32.AND P0, PT, R4, 0x7f800000, PT ;  /* 0x7f8000000400780c */ /* 0x000fc80003f04070 */
[----:B------:R-:W-:-:S09]  /*5960*/  SEL R0, R0, 0x7c, P0 ;  /* 0x0000007c00007807 */ /* 0x000fd20000000000 */
.L_x_3025:
[----:B------:R-:W-:Y:S05]  /*5970*/  BSYNC B0 ;  /* 0x0000000000007941 */ /* 0x000fea0003800000 */
.L_x_3023:
[----:B------:R-:W-:-:S04]  /*5980*/  LOP3.LUT R2, R2, 0x80000000, RZ, 0xc0, !PT ;  /* 0x8000000002027812 */ /* 0x000fc800078ec0ff */
[----:B------:R-:W-:-:S04]  /*5990*/  SHF.R.U32.HI R3, RZ, 0x18, R2 ;  /* 0x00000018ff037819 */ /* 0x000fc80000011602 */
[----:B------:R-:W-:-:S05]  /*59a0*/  LOP3.LUT R3, R0, R3, RZ, 0xfc, !PT ;  /* 0x0000000300037212 */ /* 0x000fca00078efcff */
[----:B------:R0:W-:Y:S01]  /*59b0*/  STG.E.U8 desc[UR36][R16.64], R3 ;  /* 0x0000000310007986 */ /* 0x0001e2000c101124 */
[----:B------:R-:W-:Y:S05]  /*59c0*/  BRA `(.L_x_3009) ;  /* 0x00000004009c7947 */ /* 0x000fea0003800000 */
.L_x_3019:
[----:B------:R-:W-:-:S05]  /*59d0*/  F2FP.BF16.F32.PACK_AB R2, RZ, R2 ;  /* 0x00000002ff02723e */ /* 0x000fca00000010ff */
[----:B------:R0:W-:Y:S01]  /*59e0*/  STG.E.U16 desc[UR36][R16.64], R2 ;  /* 0x0000000210007986 */ /* 0x0001e2000c101524 */
[----:B------:R-:W-:Y:S05]  /*59f0*/  BRA `(.L_x_3009) ;  /* 0x0000000400907947 */ /* 0x000fea0003800000 */
.L_x_3016:
        /* <DEDUP_REMOVED lines=11> */
.L_x_3028:
        /* <DEDUP_REMOVED lines=16> */
.L_x_3031:
[----:B------:R-:W-:-:S04]  /*5bb0*/  LOP3.LUT R2, R2, 0x80000000, RZ, 0xc0, !PT ;  /* 0x8000000002027812 */ /* 0x000fc800078ec0ff */
[----:B------:R-:W-:-:S04]  /*5bc0*/  SHF.R.U32.HI R3, RZ, 0x18, R2 ;  /* 0x00000018ff037819 */ /* 0x000fc80000011602 */
[----:B------:R-:W-:-:S04]  /*5bd0*/  LOP3.LUT R0, R0, R3, RZ, 0xfc, !PT ;  /* 0x0000000300007212 */ /* 0x000fc800078efcff */
[----:B------:R-:W-:-:S07]  /*5be0*/  PRMT R8, R0, 0x7610, R8 ;  /* 0x0000761000087816 */ /* 0x000fce0000000008 */
.L_x_3030:
[----:B------:R-:W-:Y:S05]  /*5bf0*/  BSYNC B0 ;  /* 0x0000000000007941 */ /* 0x000fea0003800000 */
.L_x_3029:
[----:B------:R0:W-:Y:S01]  /*5c00*/  STG.E.U8 desc[UR36][R16.64], R8 ;  /* 0x0000000810007986 */ /* 0x0001e2000c101124 */
[----:B------:R-:W-:Y:S05]  /*5c10*/  BRA `(.L_x_3009) ;  /* 0x0000000400087947 */ /* 0x000fea0003800000 */
.L_x_3027:
        /* <DEDUP_REMOVED lines=16> */
.L_x_3034:
[----:B------:R-:W-:-:S04]  /*5d20*/  LOP3.LUT R2, R2, 0x80000000, RZ, 0xc0, !PT ;  /* 0x8000000002027812 */ /* 0x000fc800078ec0ff */
[----:B------:R-:W-:-:S04]  /*5d30*/  SHF.R.U32.HI R3, RZ, 0x18, R2 ;  /* 0x00000018ff037819 */ /* 0x000fc80000011602 */
[----:B------:R-:W-:-:S04]  /*5d40*/  LOP3.LUT R0, R0, R3, RZ, 0xfc, !PT ;  /* 0x0000000300007212 */ /* 0x000fc800078efcff */
[----:B------:R-:W-:-:S07]  /*5d50*/  PRMT R8, R0, 0x7610, R8 ;  /* 0x0000761000087816 */ /* 0x000fce0000000008 */
.L_x_3033:
[----:B------:R-:W-:Y:S05]  /*5d60*/  BSYNC B0 ;  /* 0x0000000000007941 */ /* 0x000fea0003800000 */
.L_x_3032:
[----:B------:R0:W-:Y:S01]  /*5d70*/  STG.E.U8 desc[UR36][R16.64], R8 ;  /* 0x0000000810007986 */ /* 0x0001e2000c101124 */
[----:B------:R-:W-:Y:S05]  /*5d80*/  BRA `(.L_x_3009) ;  /* 0x0000000000ac7947 */ /* 0x000fea0003800000 */
.L_x_3026:
        /* <DEDUP_REMOVED lines=21> */
.L_x_3008:
        /* <DEDUP_REMOVED lines=16> */
.L_x_3037:
[----:B------:R-:W-:Y:S05]  /*5fe0*/  BRA `(.L_x_3009) ;  /* 0x0000000000147947 */ /* 0x000fea0003800000 */
.L_x_3036:
[----:B------:R-:W0:Y:S02]  /*5ff0*/  F2I.U64.TRUNC R2, R2 ;  /* 0x0000000200027311 */ /* 0x000e24000020d800 */
[----:B0-----:R0:W-:Y:S01]  /*6000*/  STG.E.64 desc[UR36][R16.64], R2 ;  /* 0x0000000210007986 */ /* 0x0011e2000c101b24 */
[----:B------:R-:W-:Y:S05]  /*6010*/  BRA `(.L_x_3009) ;  /* 0x0000000000087947 */ /* 0x000fea0003800000 */
.L_x_3035:
[----:B------:R-:W0:Y:S02]  /*6020*/  F2I.FTZ.U32.TRUNC.NTZ R3, R2 ;  /* 0x0000000200037305 */ /* 0x000e24000021f000 */
[----:B0-----:R0:W-:Y:S02]  /*6030*/  STG.E desc[UR36][R16.64], R3 ;  /* 0x0000000310007986 */ /* 0x0011e4000c101924 */
.L_x_3009:
[----:B------:R-:W-:-:S07]  /*6040*/  VIADD R19, R19, 0x80 ;  /* 0x0000008013137836 */ /* 0x000fce0000000000 */
.L_x_2974:
[----:B------:R-:W-:Y:S05]  /*6050*/  BSYNC B7 ;  /* 0x0000000000077941 */ /* 0x000fea0003800000 */
.L_x_2973:
        /* <DEDUP_REMOVED lines=307> */
.L_x_3040:
        /* <DEDUP_REMOVED lines=20> */
[----:B--2---:R-:W3:Y:S01]  /*74d0*/  I2F.S16 R0, R0 ;  /* 0x0000000000007306 */ /* 0x004ee20000101400 */
[----:B------:R-:W-:Y:S05]  /*74e0*/  BRA `(.L_x_3047) ;  /* 0x0000000c00387947 */ /* 0x000fea0003800000 */
.L_x_3045:
[----:B------:R-:W2:Y:S02]  /*74f0*/  LDG.E.U8 R0, desc[UR36][R2.64] ;  /* 0x0000002402007981 */ /* 0x000ea4000c1e1100 */
[----:B--2---:R-:W-:Y:S01]  /*7500*/  I2FP.F32.U32 R0, R0 ;  /* 0x0000000000007245 */ /* 0x004fe20000201000 */
[----:B------:R-:W-:Y:S06]  /*7510*/  BRA `(.L_x_3047) ;  /* 0x0000000c002c7947 */ /* 0x000fec0003800000 */
.L_x_3044:
[----:B------:R-:W-:-:S13]  /*7520*/  ISETP.NE.AND P0, PT, R4, 0x2, PT ;  /* 0x000000020400780c */ /* 0x000fda0003f05270 */
[----:B------:R-:W-:Y:S05]  /*7530*/  @!P0 BRA `(.L_x_3048) ;  /* 0x0000000000288947 */ /* 0x000fea0003800000 */
[----:B------:R-:W-:-:S13]  /*7540*/  ISETP.NE.AND P0, PT, R4, 0x3, PT ;  /* 0x000000030400780c */ /* 0x000fda0003f05270 */
[----:B------:R-:W-:Y:S05]  /*7550*/  @!P0 BRA `(.L_x_3049) ;  /* 0x0000000000148947 */ /* 0x000fea0003800000 */
[----:B------:R-:W-:-:S13]  /*7560*/  ISETP.NE.AND P0, PT, R4, 0x4, PT ;  /* 0x000000040400780c */ /* 0x000fda0003f05270 */
[----:B------:R-:W-:Y:S05]  /*7570*/  @P0 BRA `(.L_x_3046) ;  /* 0x0000000800b80947 */ /* 0x000fea0003800000 */
[----:B------:R-:W2:Y:S02]  /*7580*/  LDG.E.64 R2, desc[UR36][R2.64] ;  /* 0x0000002402027981 */ /* 0x000ea4000c1e1b00 */
[----:B--2---:R1:W2:Y:S01]  /*7590*/  I2F.S64 R0, R2 ;  /* 0x0000000200007312 */ /* 0x0042a20000301400 */
[----:B------:R-:W-:Y:S05]  /*75a0*/  BRA `(.L_x_3047) ;  /* 0x0000000c00087947 */ /* 0x000fea0003800000 */
.L_x_3049:
[----:B------:R-:W2:Y:S02]  /*75b0*/  LDG.E R0, desc[UR36][R2.64] ;  /* 0x0000002402007981 */ /* 0x000ea4000c1e1900 */
[----:B--2---:R-:W-:Y:S01]  /*75c0*/  I2FP.F32.S32 R0, R0 ;  /* 0x0000000000007245 */ /* 0x004fe20000201400 */
[----:B------:R-:W-:Y:S06]  /*75d0*/  BRA `(.L_x_3047) ;  /* 0x0000000800fc7947 */ /* 0x000fec0003800000 */
.L_x_3048:
[----:B------:R-:W2:Y:S02]  /*75e0*/  LDG.E.U16 R0, desc[UR36][R2.64] ;  /* 0x0000002402007981 */ /* 0x000ea4000c1e1500 */
[----:B--2---:R-:W0:Y:S01]  /*75f0*/  I2F.S16 R0, R0 ;  /* 0x0000000000007306 */ /* 0x004e220000101400 */
[----:B------:R-:W-:Y:S05]  /*7600*/  BRA `(.L_x_3047) ;  /* 0x0000000800f07947 */ /* 0x000fea0003800000 */
.L_x_3043:
        /* <DEDUP_REMOVED lines=8> */
.L_x_3051:
[----:B------:R-:W2:Y:S02]  /*7690*/  LDG.E.U16 R0, desc[UR36][R2.64] ;  /* 0x0000002402007981 */ /* 0x000ea4000c1e1500 */
[----:B--2---:R-:W-:Y:S01]  /*76a0*/  HADD2.F32 R0, -RZ, R0.H0_H0 ;  /* 0x20000000ff007230 */ /* 0x004fe20000004100 */
[----:B------:R-:W-:Y:S06]  /*76b0*/  BRA `(.L_x_3047) ;  /* 0x0000000800c47947 */ /* 0x000fec0003800000 */
.L_x_3050:
        /* <DEDUP_REMOVED lines=8> */
.L_x_3053:
[----:B------:R-:W2:Y:S02]  /*7740*/  LDG.E.U16 R0, desc[UR36][R2.64] ;  /* 0x0000002402007981 */ /* 0x000ea4000c1e1500 */
[----:B--2---:R-:W-:Y:S01]  /*7750*/  HADD2.F32 R0, -RZ, R0.H0_H0 ;  /* 0x20000000ff007230 */ /* 0x004fe20000004100 */
[----:B------:R-:W-:Y:S06]  /*7760*/  BRA `(.L_x_3047) ;  /* 0x0000000800987947 */ /* 0x000fec0003800000 */
.L_x_3052:
[----:B------:R-:W2:Y:S01]  /*7770*/  LDG.E.64 R2, desc[UR36][R2.64] ;  /* 0x0000002402027981 */ /* 0x000ea2000c1e1b00 */
[----:B------:R-:W-:Y:S01]  /*7780*/  UMOV UR4, 0xf0000000 ;  /* 0xf000000000047882 */ /* 0x000fe20000000000 */
[----:B------:R-:W-:Y:S01]  /*7790*/  UMOV UR5, 0x380fffff ;  /* 0x380fffff00057882 */ /* 0x000fe20000000000 */
[----:B--2---:R-:W0:Y:S01]  /*77a0*/  F2F.F32.F64 R0, R2 ;  /* 0x0000000200007310 */ /* 0x004e220000301000 */
[----:B------:R-:W-:-:S14]  /*77b0*/  DSETP.GEU.AND P0, PT, |R2|, UR4, PT ;  /* 0x0000000402007e2a */ /* 0x000fdc000bf0e200 */
[----:B0-----:R-:W-:Y:S01]  /*77c0*/  @!P0 FMUL R0, R0, 1.175494350822287508e-38 ;  /* 0x0080000000008820 */ /* 0x001fe20000400000 */
[----:B------:R-:W-:Y:S06]  /*77d0*/  BRA `(.L_x_3047) ;  /* 0x00000008007c7947 */ /* 0x000fec0003800000 */
.L_x_3042:
        /* <DEDUP_REMOVED lines=12> */
.L_x_3056:
[----:B------:R-:W2:Y:S01]  /*78a0*/  LDG.E.64 R2, desc[UR36][R2.64] ;  /* 0x0000002402027981 */ /* 0x000ea2000c1e1b00 */
[----:B------:R-:W-:Y:S01]  /*78b0*/  UMOV UR4, 0xf0000000 ;  /* 0xf000000000047882 */ /* 0x000fe20000000000 */
[----:B------:R-:W-:Y:S01]  /*78c0*/  UMOV UR5, 0x380fffff ;  /* 0x380fffff00057882 */ /* 0x000fe20000000000 */
[----:B--2---:R-:W0:Y:S01]  /*78d0*/  F2F.F32.F64 R0, R2 ;  /* 0x0000000200007310 */ /* 0x004e220000301000 */
[----:B------:R-:W-:-:S14]  /*78e0*/  DSETP.GEU.AND P0, PT, |R2|, UR4, PT ;  /* 0x0000000402007e2a */ /* 0x000fdc000bf0e200 */
[----:B0-----:R-:W-:Y:S01]  /*78f0*/  @!P0 FMUL R0, R0, 1.175494350822287508e-38 ;  /* 0x0080000000008820 */ /* 0x001fe20000400000 */
[----:B------:R-:W-:Y:S06]  /*7900*/  BRA `(.L_x_3047) ;  /* 0x0000000800307947 */ /* 0x000fec0003800000 */
.L_x_3055:
        /* <DEDUP_REMOVED lines=26> */
.L_x_3058:
        /* <DEDUP_REMOVED lines=13> */
.L_x_3057:
[----:B------:R-:W2:Y:S02]  /*7b80*/  LDG.E.U16 R0, desc[UR36][R2.64] ;  /* 0x0000002402007981 */ /* 0x000ea4000c1e1500 */
[----:B--2---:R-:W-:Y:S01]  /*7b90*/  IMAD.U32 R0, R0, 0x10000, RZ ;  /* 0x0001000000007824 */ /* 0x004fe200078e00ff */
[----:B------:R-:W-:Y:S06]  /*7ba0*/  BRA `(.L_x_3047) ;  /* 0x0000000400887947 */ /* 0x000fec0003800000 */
.L_x_3054:
        /* <DEDUP_REMOVED lines=11> */
.L_x_3061:
        /* <DEDUP_REMOVED lines=20> */
.L_x_3063:
[----:B------:R-:W-:Y:S05]  /*7da0*/  BSYNC B0 ;  /* 0x0000000000007941 */ /* 0x000fea0003800000 */
.L_x_3062:
[----:B------:R-:W-:Y:S01]  /*7db0*/  LEA R3, R0, 0x3b800000, 0x17 ;  /* 0x3b80000000037811 */ /* 0x000fe200078eb8ff */
[----:B------:R-:W-:-:S05]  /*7dc0*/  IMAD.SHL.U32 R0, R2, 0x100000, RZ ;  /* 0x0010000002007824 */ /* 0x000fca00078e00ff */
[----:B------:R-:W-:Y:S01]  /*7dd0*/  LOP3.LUT R0, R3, R0, R4, 0xfe, !PT ;  /* 0x0000000003007212 */ /* 0x000fe200078efe04 */
[----:B------:R-:W-:Y:S06]  /*7de0*/  BRA `(.L_x_3047) ;  /* 0x0000000000f87947 */ /* 0x000fec0003800000 */
.L_x_3060:
        /* <DEDUP_REMOVED lines=20> */
.L_x_3065:
[----:B------:R-:W-:Y:S05]  /*7f30*/  BSYNC B0 ;  /* 0x0000000000007941 */ /* 0x000fea0003800000 */
.L_x_3064:
[----:B------:R-:W-:Y:S01]  /*7f40*/  LEA R3, R0, 0x37800000, 0x17 ;  /* 0x3780000000037811 */ /* 0x000fe200078eb8ff */
[----:B------:R-:W-:-:S05]  /*7f50*/  IMAD.SHL.U32 R0, R2, 0x200000, RZ ;  /* 0x0020000002007824 */ /* 0x000fca00078e00ff */
[----:B------:R-:W-:Y:S01]  /*7f60*/  LOP3.LUT R0, R3, R0, R4, 0xfe, !PT ;  /* 0x0000000003007212 */ /* 0x000fe200078efe04 */
[----:B------:R-:W-:Y:S06]  /*7f70*/  BRA `(.L_x_3047) ;  /* 0x0000000000947947 */ /* 0x000fec0003800000 */
.L_x_3059:
        /* <DEDUP_REMOVED lines=14> */
.L_x_3046:
        /* <DEDUP_REMOVED lines=16> */
.L_x_3068:
[----:B------:R-:W-:Y:S01]  /*8160*/  IMAD.MOV.U32 R0, RZ, RZ, RZ ;  /* 0x000000ffff007224 */ /* 0x000fe200078e00ff */
[----:B------:R-:W-:Y:S06]  /*8170*/  BRA `(.L_x_3047) ;  /* 0x0000000000147947 */ /* 0x000fec0003800000 */
.L_x_3067:
[----:B------:R-:W2:Y:S02]  /*8180*/  LDG.E.64 R2, desc[UR36][R2.64] ;  /* 0x0000002402027981 */ /* 0x000ea4000c1e1b00 */
[----:B--2---:R0:W1:Y:S01]  /*8190*/  I2F.U64 R0, R2 ;  /* 0x0000000200007312 */ /* 0x0040620000301000 */
[----:B------:R-:W-:Y:S05]  /*81a0*/  BRA `(.L_x_3047) ;  /* 0x0000000000087947 */ /* 0x000fea0003800000 */
.L_x_3066:
[----:B------:R-:W2:Y:S02]  /*81b0*/  LDG.E R0, desc[UR36][R2.64] ;  /* 0x0000002402007981 */ /* 0x000ea4000c1e1900 */
[----:B--2---:R-:W-:-:S07]  /*81c0*/  I2FP.F32.U32 R0, R0 ;  /* 0x0000000000007245 */ /* 0x004fce0000201000 */
.L_x_3047:
[----:B------:R-:W-:Y:S05]  /*81d0*/  BSYNC B6 ;  /* 0x0000000000067941 */ /* 0x000fea0003800000 */
.L_x_3041:
        /* <DEDUP_REMOVED lines=17> */
.L_x_3072:
[----:B------:R-:W0:Y:S02]  /*82f0*/  F2I.S64.TRUNC R2, R2 ;  /* 0x0000000200027311 */ /* 0x000e24000020d900 */
[----:B0-----:R-:W-:-:S05]  /*8300*/  IMAD.MOV.U32 R5, RZ, RZ, R2 ;  /* 0x000000ffff057224 */ /* 0x001fca00078e0002 */
[----:B------:R0:W-:Y:S01]  /*8310*/  STG.E.U8 desc[UR36][R16.64], R5 ;  /* 0x0000000510007986 */ /* 0x0001e2000c101124 */
[----:B------:R-:W-:Y:S05]  /*8320*/  BRA `(.L_x_3074) ;  /* 0x0000000c00407947 */ /* 0x000fea0003800000 */
.L_x_3071:
        /* <DEDUP_REMOVED lines=9> */
.L_x_3076:
[----:B------:R-:W0:Y:S02]  /*83c0*/  F2I.FTZ.TRUNC.NTZ R3, R2 ;  /* 0x0000000200037305 */ /* 0x000e24000021f100 */
[----:B0-----:R0:W-:Y:S01]  /*83d0*/  STG.E desc[UR36][R16.64], R3 ;  /* 0x0000000310007986 */ /* 0x0011e2000c101924 */
[----:B------:R-:W-:Y:S05]  /*83e0*/  BRA `(.L_x_3074) ;  /* 0x0000000c00107947 */ /* 0x000fea0003800000 */
.L_x_3075:
[----:B------:R-:W0:Y:S02]  /*83f0*/  F2I.FTZ.TRUNC.NTZ R3, R2 ;  /* 0x0000000200037305 */ /* 0x000e24000021f100 */
[----:B0-----:R0:W-:Y:S01]  /*8400*/  STG.E.U16 desc[UR36][R16.64], R3 ;  /* 0x0000000310007986 */ /* 0x0011e2000c101524 */
[----:B------:R-:W-:Y:S05]  /*8410*/  BRA `(.L_x_3074) ;  /* 0x0000000c00047947 */ /* 0x000fea0003800000 */
.L_x_3070:
        /* <DEDUP_REMOVED lines=8> */
.L_x_3078:
[----:B------:R-:W-:-:S05]  /*84a0*/  F2FP.F16.F32.PACK_AB R2, RZ, R2 ;  /* 0x00000002ff02723e */ /* 0x000fca00000000ff */
[----:B------:R0:W-:Y:S01]  /*84b0*/  STG.E.U16 desc[UR36][R16.64], R2 ;  /* 0x0000000210007986 */ /* 0x0001e2000c101524 */
[----:B------:R-:W-:Y:S05]  /*84c0*/  BRA `(.L_x_3074) ;  /* 0x0000000800d87947 */ /* 0x000fea0003800000 */
.L_x_3077:
        /* <DEDUP_REMOVED lines=9> */
.L_x_3080:
[----:B------:R-:W-:-:S04]  /*8560*/  F2FP.F16.F32.PACK_AB R3, RZ, R2 ;  /* 0x00000002ff03723e */ /* 0x000fc800000000ff */
[----:B------:R-:W-:-:S05]  /*8570*/  PRMT R3, R3, 0x5410, RZ ;  /* 0x0000541003037816 */ /* 0x000fca00000000ff */
[----:B------:R0:W-:Y:S01]  /*8580*/  STG.E desc[UR36][R16.64], R3 ;  /* 0x0000000310007986 */ /* 0x0001e2000c101924 */
[----:B------:R-:W-:Y:S05]  /*8590*/  BRA `(.L_x_3074) ;  /* 0x0000000800a47947 */ /* 0x000fea0003800000 */
.L_x_3079:
[----:B------:R-:W-:-:S06]  /*85a0*/  FMUL.FTZ R2, R2, 1 ;  /* 0x3f80000002027820 */ /* 0x000fcc0000410000 */
[----:B------:R-:W0:Y:S02]  /*85b0*/  F2F.F64.F32 R2, R2 ;  /* 0x0000000200027310 */ /* 0x000e240000201800 */
[----:B0-----:R0:W-:Y:S01]  /*85c0*/  STG.E.64 desc[UR36][R16.64], R2 ;  /* 0x0000000210007986 */ /* 0x0011e2000c101b24 */
[----:B------:R-:W-:Y:S05]  /*85d0*/  BRA `(.L_x_3074) ;  /* 0x0000000800947947 */ /* 0x000fea0003800000 */
.L_x_3069:
        /* <DEDUP_REMOVED lines=12> */
.L_x_3083:
[----:B------:R-:W-:Y:S01]  /*86a0*/  FMUL.FTZ R4, R2, 1 ;  /* 0x3f80000002047820 */ /* 0x000fe20000410000 */
[----:B------:R-:W-:-:S05]  /*86b0*/  CS2R R6, SRZ ;  /* 0x0000000000067805 */ /* 0x000fca000001ff00 */
[----:B------:R-:W0:Y:S02]  /*86c0*/  F2F.F64.F32 R4, R4 ;  /* 0x0000000400047310 */ /* 0x000e240000201800 */
[----:B0-----:R0:W-:Y:S01]  /*86d0*/  STG.E.128 desc[UR36][R16.64], R4 ;  /* 0x0000000410007986 */ /* 0x0011e2000c101d24 */
[----:B------:R-:W-:Y:S05]  /*86e0*/  BRA `(.L_x_3074) ;  /* 0x0000000800507947 */ /* 0x000fea0003800000 */
.L_x_3082:
        /* <DEDUP_REMOVED lines=20> */
.L_x_3087:
[----:B------:R-:W-:Y:S05]  /*8830*/  BSYNC B0 ;  /* 0x0000000000007941 */ /* 0x000fea0003800000 */
.L_x_3086:
[----:B------:R-:W-:-:S05]  /*8840*/  LOP3.LUT R5, R0, R5, RZ, 0xfc, !PT ;  /* 0x0000000500057212 */ /* 0x000fca00078efcff */
[----:B------:R0:W-:Y:S01]  /*8850*/  STG.E.U8 desc[UR36][R16.64], R5 ;  /* 0x0000000510007986 */ /* 0x0001e2000c101124 */
[----:B------:R-:W-:Y:S05]  /*8860*/  BRA `(.L_x_3074) ;  /* 0x0000000400f07947 */ /* 0x000fea0003800000 */
.L_x_3085:
        /* <DEDUP_REMOVED lines=12> */
.L_x_3089:
[----:B------:R-:W-:Y:S01]  /*8930*/  IMAD.MOV.U32 R0, RZ, RZ, 0x7f ;  /* 0x0000007fff007424 */ /* 0x000fe200078e00ff */
[----:B------:R-:W-:-:S04]  /*8940*/  ISETP.GT.U32.AND P0, PT, R4, 0x7f800000, PT ;  /* 0x7f8000000400780c */ /* 0x000fc80003f04070 */
[----:B------:R-:W-:-:S09]  /*8950*/  SEL R0, R0, 0x7c, P0 ;  /* 0x0000007c00007807 */ /* 0x000fd20000000000 */
.L_x_3090:
[----:B------:R-:W-:Y:S05]  /*8960*/  BSYNC B0 ;  /* 0x0000000000007941 */ /* 0x000fea0003800000 */
.L_x_3088:
[----:B------:R-:W-:-:S04]  /*8970*/  LOP3.LUT R2, R2, 0x80000000, RZ, 0xc0, !PT ;  /* 0x8000000002027812 */ /* 0x000fc800078ec0ff */
[----:B------:R-:W-:-:S04]  /*8980*/  SHF.R.U32.HI R3, RZ, 0x18, R2 ;  /* 0x00000018ff037819 */ /* 0x000fc80000011602 */
[----:B------:R-:W-:-:S05]  /*8990*/  LOP3.LUT R3, R0, R3, RZ, 0xfc, !PT ;  /* 0x0000000300037212 */ /* 0x000fca00078efcff */
[----:B------:R0:W-:Y:S01]  /*89a0*/  STG.E.U8 desc[UR36][R16.64], R3 ;  /* 0x0000000310007986 */ /* 0x0001e2000c101124 */
[----:B------:R-:W-:Y:S05]  /*89b0*/  BRA `(.L_x_3074) ;  /* 0x00000004009c7947 */ /* 0x000fea0003800000 */
.L_x_3084:
[----:B------:R-:W-:-:S05]  /*89c0*/  F2FP.BF16.F32.PACK_AB R2, RZ, R2 ;  /* 0x00000002ff02723e */ /* 0x000fca00000010ff */
[----:B------:R0:W-:Y:S01]  /*89d0*/  STG.E.U16 desc[UR36][R16.64], R2 ;  /* 0x0000000210007986 */ /* 0x0001e2000c101524 */
[----:B------:R-:W-:Y:S05]  /*89e0*/  BRA `(.L_x_3074) ;  /* 0x0000000400907947 */ /* 0x000fea0003800000 */
.L_x_3081:
        /* <DEDUP_REMOVED lines=11> */
.L_x_3093:
        /* <DEDUP_REMOVED lines=16> */
.L_x_3096:
[----:B------:R-:W-:-:S04]  /*8ba0*/  LOP3.LUT R2, R2, 0x80000000, RZ, 0xc0, !PT ;  /* 0x8000000002027812 */ /* 0x000fc800078ec0ff */
[----:B------:R-:W-:-:S04]  /*8bb0*/  SHF.R.U32.HI R3, RZ, 0x18, R2 ;  /* 0x00000018ff037819 */ /* 0x000fc80000011602 */
[----:B------:R-:W-:-:S04]  /*8bc0*/  LOP3.LUT R0, R0, R3, RZ, 0xfc, !PT ;  /* 0x0000000300007212 */ /* 0x000fc800078efcff */
[----:B------:R-:W-:-:S07]  /*8bd0*/  PRMT R8, R0, 0x7610, R8 ;  /* 0x0000761000087816 */ /* 0x000fce0000000008 */
.L_x_3095:
[----:B------:R-:W-:Y:S05]  /*8be0*/  BSYNC B0 ;  /* 0x0000000000007941 */ /* 0x000fea0003800000 */
.L_x_3094:
[----:B------:R3:W-:Y:S01]  /*8bf0*/  STG.E.U8 desc[UR36][R16.64], R8 ;  /* 0x0000000810007986 */ /* 0x0007e2000c101124 */
[----:B------:R-:W-:Y:S05]  /*8c00*/  BRA `(.L_x_3074) ;  /* 0x0000000400087947 */ /* 0x000fea0003800000 */
.L_x_3092:
        /* <DEDUP_REMOVED lines=16> */
.L_x_3099:
[----:B------:R-:W-:-:S04]  /*8d10*/  LOP3.LUT R2, R2, 0x80000000, RZ, 0xc0, !PT ;  /* 0x8000000002027812 */ /* 0x000fc800078ec0ff */
[----:B------:R-:W-:-:S04]  /*8d20*/  SHF.R.U32.HI R3, RZ, 0x18, R2 ;  /* 0x00000018ff037819 */ /* 0x000fc80000011602 */
[----:B------:R-:W-:-:S04]  /*8d30*/  LOP3.LUT R0, R0, R3, RZ, 0xfc, !PT ;  /* 0x0000000300007212 */ /* 0x000fc800078efcff */
[----:B------:R-:W-:-:S07]  /*8d40*/  PRMT R8, R0, 0x7610, R8 ;  /* 0x0000761000087816 */ /* 0x000fce0000000008 */
.L_x_3098:
[----:B------:R-:W-:Y:S05]  /*8d50*/  BSYNC B0 ;  /* 0x0000000000007941 */ /* 0x000fea0003800000 */
.L_x_3097:
[----:B------:R0:W-:Y:S01]  /*8d60*/  STG.E.U8 desc[UR36][R16.64], R8 ;  /* 0x0000000810007986 */ /* 0x0001e2000c101124 */
[----:B------:R-:W-:Y:S05]  /*8d70*/  BRA `(.L_x_3074) ;  /* 0x0000000000ac7947 */ /* 0x000fea0003800000 */
.L_x_3091:
        /* <DEDUP_REMOVED lines=21> */
.L_x_3073:
        /* <DEDUP_REMOVED lines=16> */
.L_x_3102:
[----:B------:R-:W-:Y:S05]  /*8fd0*/  BRA `(.L_x_3074) ;  /* 0x0000000000147947 */ /* 0x000fea0003800000 */
.L_x_3101:
[----:B------:R-:W0:Y:S02]  /*8fe0*/  F2I.U64.TRUNC R2, R2 ;  /* 0x0000000200027311 */ /* 0x000e24000020d800 */
[----:B0-----:R2:W-:Y:S01]  /*8ff0*/  STG.E.64 desc[UR36][R16.64], R2 ;  /* 0x0000000210007986 */ /* 0x0015e2000c101b24 */
[----:B------:R-:W-:Y:S05]  /*9000*/  BRA `(.L_x_3074) ;  /* 0x0000000000087947 */ /* 0x000fea0003800000 */
.L_x_3100:
[----:B------:R-:W0:Y:S02]  /*9010*/  F2I.FTZ.U32.TRUNC.NTZ R3, R2 ;  /* 0x0000000200037305 */ /* 0x000e24000021f000 */
[----:B0-----:R0:W-:Y:S02]  /*9020*/  STG.E desc[UR36][R16.64], R3 ;  /* 0x0000000310007986 */ /* 0x0011e4000c101924 */
.L_x_3074:
[----:B------:R-:W-:-:S07]  /*9030*/  VIADD R19, R19, 0x80 ;  /* 0x0000008013137836 */ /* 0x000fce0000000000 */
.L_x_3039:
[----:B------:R-:W-:Y:S05]  /*9040*/  BSYNC B7 ;  /* 0x0000000000077941 */ /* 0x000fea0003800000 */
.L_x_3038:
        /* <DEDUP_REMOVED lines=306> */
.L_x_3103:
        /* <DEDUP_REMOVED lines=20> */
[----:B--2---:R-:W2:Y:S01]  /*a4b0*/  I2F.S16 R0, R0 ;  /* 0x0000000000007306 */ /* 0x004ea20000101400 */
[----:B------:R-:W-:Y:S05]  /*a4c0*/  BRA `(.L_x_3110) ;  /* 0x0000000c00387947 */ /* 0x000fea0003800000 */
.L_x_3108:
[----:B------:R-:W2:Y:S02]  /*a4d0*/  LDG.E.U8 R0, desc[UR36][R2.64] ;  /* 0x0000002402007981 */ /* 0x000ea4000c1e1100 */
[----:B--2---:R-:W-:Y:S01]  /*a4e0*/  I2FP.F32.U32 R0, R0 ;  /* 0x0000000000007245 */ /* 0x004fe20000201000 */
[----:B------:R-:W-:Y:S06]  /*a4f0*/  BRA `(.L_x_3110) ;  /* 0x0000000c002c7947 */ /* 0x000fec0003800000 */
.L_x_3107:
[----:B------:R-:W-:-:S13]  /*a500*/  ISETP.NE.AND P0, PT, R4, 0x2, PT ;  /* 0x000000020400780c */ /* 0x000fda0003f05270 */
[----:B------:R-:W-:Y:S05]  /*a510*/  @!P0 BRA `(.L_x_3111) ;  /* 0x0000000000288947 */ /* 0x000fea0003800000 */
[----:B------:R-:W-:-:S13]  /*a520*/  ISETP.NE.AND P0, PT, R4, 0x3, PT ;  /* 0x000000030400780c */ /* 0x000fda0003f05270 */
[----:B------:R-:W-:Y:S05]  /*a530*/  @!P0 BRA `(.L_x_3112) ;  /* 0x0000000000148947 */ /* 0x000fea0003800000 */
[----:B------:R-:W-:-:S13]  /*a540*/  ISETP.NE.AND P0, PT, R4, 0x4, PT ;  /* 0x000000040400780c */ /* 0x000fda0003f05270 */
[----:B------:R-:W-:Y:S05]  /*a550*/  @P0 BRA `(.L_x_3109) ;  /* 0x0000000800b80947 */ /* 0x000fea0003800000 */
[----:B------:R-:W2:Y:S02]  /*a560*/  LDG.E.64 R2, desc[UR36][R2.64] ;  /* 0x0000002402027981 */ /* 0x000ea4000c1e1b00 */
[----:B--2---:R3:W4:Y:S01]  /*a570*/  I2F.S64 R0, R2 ;  /* 0x0000000200007312 */ /* 0x0047220000301400 */
[----:B------:R-:W-:Y:S05]  /*a580*/  BRA `(.L_x_3110) ;  /* 0x0000000c00087947 */ /* 0x000fea0003800000 */
.L_x_3112:
[----:B------:R-:W2:Y:S02]  /*a590*/  LDG.E R0, desc[UR36][R2.64] ;  /* 0x0000002402007981 */ /* 0x000ea4000c1e1900 */
[----:B--2---:R-:W-:Y:S01]  /*a5a0*/  I2FP.F32.S32 R0, R0 ;  /* 0x0000000000007245 */ /* 0x004fe20000201400 */
[----:B------:R-:W-:Y:S06]  /*a5b0*/  BRA `(.L_x_3110) ;  /* 0x0000000800fc7947 */ /* 0x000fec0003800000 */
.L_x_3111:
[----:B------:R-:W2:Y:S02]  /*a5c0*/  LDG.E.U16 R0, desc[UR36][R2.64] ;  /* 0x0000002402007981 */ /* 0x000ea4000c1e1500 */
[----:B--2---:R-:W0:Y:S01]  /*a5d0*/  I2F.S16 R0, R0 ;  /* 0x0000000000007306 */ /* 0x004e220000101400 */
[----:B------:R-:W-:Y:S05]  /*a5e0*/  BRA `(.L_x_3110) ;  /* 0x0000000800f07947 */ /* 0x000fea0003800000 */
.L_x_3106:
        /* <DEDUP_REMOVED lines=8> */
.L_x_3114:
[----:B------:R-:W2:Y:S02]  /*a670*/  LDG.E.U16 R0, desc[UR36][R2.64] ;  /* 0x0000002402007981 */ /* 0x000ea4000c1e1500 */
[----:B--2---:R-:W-:Y:S01]  /*a680*/  HADD2.F32 R0, -RZ, R0.H0_H0 ;  /* 0x20000000ff007230 */ /* 0x004fe20000004100 */
[----:B------:R-:W-:Y:S06]  /*a690*/  BRA `(.L_x_3110) ;  /* 0x0000000800c47947 */ /* 0x000fec0003800000 */
.L_x_3113:
        /* <DEDUP_REMOVED lines=8> */
.L_x_3116:
[----:B------:R-:W2:Y:S02]  /*a720*/  LDG.E.U16 R0, desc[UR36][R2.64] ;  /* 0x0000002402007981 */ /* 0x000ea4000c1e1500 */
[----:B--2---:R-:W-:Y:S01]  /*a730*/  HADD2.F32 R0, -RZ, R0.H0_H0 ;  /* 0x20000000ff007230 */ /* 0x004fe20000004100 */
[----:B------:R-:W-:Y:S06]  /*a740*/  BRA `(.L_x_3110) ;  /* 0x0000000800987947 */ /* 0x000fec0003800000 */
.L_x_3115:
[----:B------:R-:W2:Y:S01]  /*a750*/  LDG.E.64 R2, desc[UR36][R2.64] ;  /* 0x0000002402027981 */ /* 0x000ea2000c1e1b00 */
[----:B------:R-:W-:Y:S01]  /*a760*/  UMOV UR4, 0xf0000000 ;  /* 0xf000000000047882 */ /* 0x000fe20000000000 */
[----:B------:R-:W-:Y:S01]  /*a770*/  UMOV UR5, 0x380fffff ;  /* 0x380fffff00057882 */ /* 0x000fe20000000000 */
[----:B--2---:R-:W0:Y:S01]  /*a780*/  F2F.F32.F64 R0, R2 ;  /* 0x0000000200007310 */ /* 0x004e220000301000 */
[----:B------:R-:W-:-:S14]  /*a790*/  DSETP.GEU.AND P0, PT, |R2|, UR4, PT ;  /* 0x0000000402007e2a */ /* 0x000fdc000bf0e200 */
[----:B0-----:R-:W-:Y:S01]  /*a7a0*/  @!P0 FMUL R0, R0, 1.175494350822287508e-38 ;  /* 0x0080000000008820 */ /* 0x001fe20000400000 */
[----:B------:R-:W-:Y:S06]  /*a7b0*/  BRA `(.L_x_3110) ;  /* 0x00000008007c7947 */ /* 0x000fec0003800000 */
.L_x_3105:
        /* <DEDUP_REMOVED lines=12> */
.L_x_3119:
[----:B------:R-:W2:Y:S01]  /*a880*/  LDG.E.64 R2, desc[UR36][R2.64] ;  /* 0x0000002402027981 */ /* 0x000ea2000c1e1b00 */
[----:B------:R-:W-:Y:S01]  /*a890*/  UMOV UR4, 0xf0000000 ;  /* 0xf000000000047882 */ /* 0x000fe20000000000 */
[----:B------:R-:W-:Y:S01]  /*a8a0*/  UMOV UR5, 0x380fffff ;  /* 0x380fffff00057882 */ /* 0x000fe20000000000 */
[----:B--2---:R-:W0:Y:S01]  /*a8b0*/  F2F.F32.F64 R0, R2 ;  /* 0x0000000200007310 */ /* 0x004e220000301000 */
[----:B------:R-:W-:-:S14]  /*a8c0*/  DSETP.GEU.AND P0, PT, |R2|, UR4, PT ;  /* 0x0000000402007e2a */ /* 0x000fdc000bf0e200 */
[----:B0-----:R-:W-:Y:S01]  /*a8d0*/  @!P0 FMUL R0, R0, 1.175494350822287508e-38 ;  /* 0x0080000000008820 */ /* 0x001fe20000400000 */
[----:B------:R-:W-:Y:S06]  /*a8e0*/  BRA `(.L_x_3110) ;  /* 0x0000000800307947 */ /* 0x000fec0003800000 */
.L_x_3118:
        /* <DEDUP_REMOVED lines=26> */
.L_x_3121:
        /* <DEDUP_REMOVED lines=13> */
.L_x_3120:
[----:B------:R-:W2:Y:S02]  /*ab60*/  LDG.E.U16 R0, desc[UR36][R2.64] ;  /* 0x0000002402007981 */ /* 0x000ea4000c1e1500 */
[----:B--2---:R-:W-:Y:S01]  /*ab70*/  IMAD.U32 R0, R0, 0x10000, RZ ;  /* 0x0001000000007824 */ /* 0x004fe200078e00ff */
[----:B------:R-:W-:Y:S06]  /*ab80*/  BRA `(.L_x_3110) ;  /* 0x0000000400887947 */ /* 0x000fec0003800000 */
.L_x_3117:
        /* <DEDUP_REMOVED lines=11> */
.L_x_3124:
        /* <DEDUP_REMOVED lines=20> */
.L_x_3126:
[----:B------:R-:W-:Y:S05]  /*ad80*/  BSYNC B0 ;  /* 0x0000000000007941 */ /* 0x000fea0003800000 */
.L_x_3125:
[----:B------:R-:W-:Y:S01]  /*ad90*/  LEA R3, R0, 0x3b800000, 0x17 ;  /* 0x3b80000000037811 */ /* 0x000fe200078eb8ff */
[----:B------:R-:W-:-:S05]  /*ada0*/  IMAD.SHL.U32 R0, R2, 0x100000, RZ ;  /* 0x0010000002007824 */ /* 0x000fca00078e00ff */
[----:B------:R-:W-:Y:S01]  /*adb0*/  LOP3.LUT R0, R3, R0, R4, 0xfe, !PT ;  /* 0x0000000003007212 */ /* 0x000fe200078efe04 */
[----:B------:R-:W-:Y:S06]  /*adc0*/  BRA `(.L_x_3110) ;  /* 0x0000000000f87947 */ /* 0x000fec0003800000 */
.L_x_3123:
        /* <DEDUP_REMOVED lines=20> */
.L_x_3128:
[----:B------:R-:W-:Y:S05]  /*af10*/  BSYNC B0 ;  /* 0x0000000000007941 */ /* 0x000fea0003800000 */
.L_x_3127:
[----:B------:R-:W-:Y:S01]  /*af20*/  LEA R3, R0, 0x37800000, 0x17 ;  /* 0x3780000000037811 */ /* 0x000fe200078eb8ff */
[----:B------:R-:W-:-:S05]  /*af30*/  IMAD.SHL.U32 R0, R2, 0x200000, RZ ;  /* 0x0020000002007824 */ /* 0x000fca00078e00ff */
[----:B------:R-:W-:Y:S01]  /*af40*/  LOP3.LUT R0, R3, R0, R4, 0xfe, !PT ;  /* 0x0000000003007212 */ /* 0x000fe200078efe04 */
[----:B------:R-:W-:Y:S06]  /*af50*/  BRA `(.L_x_3110) ;  /* 0x0000000000947947 */ /* 0x000fec0003800000 */
.L_x_3122:
        /* <DEDUP_REMOVED lines=14> */
.L_x_3109:
        /* <DEDUP_REMOVED lines=16> */
.L_x_3131:
[----:B------:R-:W-:Y:S01]  /*b140*/  IMAD.MOV.U32 R0, RZ, RZ, RZ ;  /* 0x000000ffff007224 */ /* 0x000fe200078e00ff */
[----:B------:R-:W-:Y:S06]  /*b150*/  BRA `(.L_x_3110) ;  /* 0x0000000000147947 */ /* 0x000fec0003800000 */
.L_x_3130:
[----:B------:R-:W2:Y:S02]  /*b160*/  LDG.E.64 R2, desc[UR36][R2.64] ;  /* 0x0000002402027981 */ /* 0x000ea4000c1e1b00 */
[----:B--2---:R0:W1:Y:S01]  /*b170*/  I2F.U64 R0, R2 ;  /* 0x0000000200007312 */ /* 0x0040620000301000 */
[----:B------:R-:W-:Y:S05]  /*b180*/  BRA `(.L_x_3110) ;  /* 0x0000000000087947 */ /* 0x000fea0003800000 */
.L_x_3129:
[----:B------:R-:W2:Y:S02]  /*b190*/  LDG.E R0, desc[UR36][R2.64] ;  /* 0x0000002402007981 */ /* 0x000ea4000c1e1900 */
[----:B--2---:R-:W-:-:S07]  /*b1a0*/  I2FP.F32.U32 R0, R0 ;  /* 0x0000000000007245 */ /* 0x004fce0000201000 */
.L_x_3110:
[----:B------:R-:W-:Y:S05]  /*b1b0*/  BSYNC B6 ;  /* 0x0000000000067941 */ /* 0x000fea0003800000 */
.L_x_3104:
        /* <DEDUP_REMOVED lines=15> */
[----:B0-----:R-:W-:Y:S01]  /*b2b0*/  STG.E.U8 desc[UR36][R16.64], R3 ;  /* 0x0000000310007986 */ /* 0x001fe2000c101124 */
[----:B------:R-:W-:Y:S05]  /*b2c0*/  EXIT ;  /* 0x000000000000794d */ /* 0x000fea0003800000 */
.L_x_3135:
[----:B------:R-:W0:Y:S02]  /*b2d0*/  F2I.S64.TRUNC R2, R2 ;  /* 0x0000000200027311 */ /* 0x000e24000020d900 */
[----:B0-----:R-:W-:-:S05]  /*b2e0*/  IMAD.MOV.U32 R5, RZ, RZ, R2 ;  /* 0x000000ffff057224 */ /* 0x001fca00078e0002 */
[----:B------:R-:W-:Y:S01]  /*b2f0*/  STG.E.U8 desc[UR36][R16.64], R5 ;  /* 0x0000000510007986 */ /* 0x000fe2000c101124 */
[----:B------:R-:W-:Y:S05]  /*b300*/  EXIT ;  /* 0x000000000000794d */ /* 0x000fea0003800000 */
.L_x_3134:
[----:B------:R-:W-:-:S13]  /*b310*/  ISETP.NE.AND P0, PT, R3, 0x2, PT ;  /* 0x000000020300780c */ /* 0x000fda0003f05270 */
[----:B------:R-:W-:Y:S05]  /*b320*/  @!P0 BRA `(.L_x_3137) ;  /* 0x0000000000288947 */ /* 0x000fea0003800000 */
[----:B------:R-:W-:-:S13]  /*b330*/  ISETP.NE.AND P0, PT, R3, 0x3, PT ;  /* 0x000000030300780c */ /* 0x000fda0003f05270 */
[----:B------:R-:W-:Y:S05]  /*b340*/  @!P0 BRA `(.L_x_3138) ;  /* 0x0000000000148947 */ /* 0x000fea0003800000 */
[----:B------:R-:W-:-:S13]  /*b350*/  ISETP.NE.AND P0, PT, R3, 0x4, PT ;  /* 0x000000040300780c */ /* 0x000fda0003f05270 */
[----:B------:R-:W-:Y:S05]  /*b360*/  @P0 BRA `(.L_x_3136) ;  /* 0x0000000800d00947 */ /* 0x000fea0003800000 */
[----:B------:R-:W0:Y:S02]  /*b370*/  F2I.S64.TRUNC R2, R2 ;  /* 0x0000000200027311 */ /* 0x000e24000020d900 */
[----:B0-----:R-:W-:Y:S01]  /*b380*/  STG.E.64 desc[UR36][R16.64], R2 ;  /* 0x0000000210007986 */ /* 0x001fe2000c101b24 */
[----:B------:R-:W-:Y:S05]  /*b390*/  EXIT ;  /* 0x000000000000794d */ /* 0x000fea0003800000 */
.L_x_3138:
[----:B------:R-:W0:Y:S02]  /*b3a0*/  F2I.FTZ.TRUNC.NTZ R3, R2 ;  /* 0x0000000200037305 */ /* 0x000e24000021f100 */
[----:B0-----:R-:W-:Y:S01]  /*b3b0*/  STG.E desc[UR36][R16.64], R3 ;  /* 0x0000000310007986 */ /* 0x001fe2000c101924 */
[----:B------:R-:W-:Y:S05]  /*b3c0*/  EXIT ;  /* 0x000000000000794d */ /* 0x000fea0003800000 */
.L_x_3137:
[----:B------:R-:W0:Y:S02]  /*b3d0*/  F2I.FTZ.TRUNC.NTZ R3, R2 ;  /* 0x0000000200037305 */ /* 0x000e24000021f100 */
[----:B0-----:R-:W-:Y:S01]  /*b3e0*/  STG.E.U16 desc[UR36][R16.64], R3 ;  /* 0x0000000310007986 */ /* 0x001fe2000c101524 */
[----:B------:R-:W-:Y:S05]  /*b3f0*/  EXIT ;  /* 0x000000000000794d */ /* 0x000fea0003800000 */
.L_x_3133:
[----:B------:R-:W-:-:S13]  /*b400*/  ISETP.GT.AND P0, PT, R3, 0x6, PT ;  /* 0x000000060300780c */ /* 0x000fda0003f04270 */
[----:B------:R-:W-:Y:S05]  /*b410*/  @P0 BRA `(.L_x_3139) ;  /* 0x0000000000240947 */ /* 0x000fea0003800000 */
[----:B------:R-:W-:-:S13]  /*b420*/  ISETP.NE.AND P0, PT, R3, 0x5, PT ;  /* 0x000000050300780c */ /* 0x000fda0003f05270 */
[----:B------:R-:W-:Y:S05]  /*b430*/  @!P0 BRA `(.L_x_3140) ;  /* 0x0000000000108947 */ /* 0x000fea0003800000 */
[----:B------:R-:W-:-:S13]  /*b440*/  ISETP.NE.AND P0, PT, R3, 0x6, PT ;  /* 0x000000060300780c */ /* 0x000fda0003f05270 */
[----:B------:R-:W-:Y:S05]  /*b450*/  @P0 BRA `(.L_x_3136) ;  /* 0x0000000800940947 */ /* 0x000fea0003800000 */
[----:B------:R-:W-:Y:S01]  /*b460*/  STG.E desc[UR36][R16.64], R2 ;  /* 0x0000000210007986 */ /* 0x000fe2000c101924 */
[----:B------:R-:W-:Y:S05]  /*b470*/  EXIT ;  /* 0x000000000000794d */ /* 0x000fea0003800000 */
.L_x_3140:
[----:B------:R-:W-:-:S05]  /*b480*/  F2FP.F16.F32.PACK_AB R2, RZ, R2 ;  /* 0x00000002ff02723e */ /* 0x000fca00000000ff */
[----:B------:R-:W-:Y:S01]  /*b490*/  STG.E.U16 desc[UR36][R16.64], R2 ;  /* 0x0000000210007986 */ /* 0x000fe2000c101524 */
[----:B------:R-:W-:Y:S05]  /*b4a0*/  EXIT ;  /* 0x000000000000794d */ /* 0x000fea0003800000 */
.L_x_3139:
[----:B------:R-:W-:-:S13]  /*b4b0*/  ISETP.NE.AND P0, PT, R3, 0x7, PT ;  /* 0x000000070300780c */ /* 0x000fda0003f05270 */
[----:B------:R-:W-:Y:S05]  /*b4c0*/  @!P0 BRA `(.L_x_3141) ;  /* 0x00000000002c8947 */ /* 0x000fea0003800000 */
[----:B------:R-:W-:-:S13]  /*b4d0*/  ISETP.NE.AND P0, PT, R3, 0x8, PT ;  /* 0x000000080300780c */ /* 0x000fda0003f05270 */
[----:B------:R-:W-:Y:S05]  /*b4e0*/  @!P0 BRA `(.L_x_3142) ;  /* 0x0000000000148947 */ /* 0x000fea0003800000 */
[----:B------:R-:W-:-:S13]  /*b4f0*/  ISETP.NE.AND P0, PT, R3, 0x9, PT ;  /* 0x000000090300780c */ /* 0x000fda0003f05270 */
[----:B------:R-:W-:Y:S05]  /*b500*/  @P0 BRA `(.L_x_3136) ;  /* 0x0000000800680947 */ /* 0x000fea0003800000 */
[----:B------:R-:W-:-:S05]  /*b510*/  IMAD.MOV.U32 R3, RZ, RZ, RZ ;  /* 0x000000ffff037224 */ /* 0x000fca00078e00ff */
[----:B------:R-:W-:Y:S01]  /*b520*/  STG.E.64 desc[UR36][R16.64], R2 ;  /* 0x0000000210007986 */ /* 0x000fe2000c101b24 */
[----:B------:R-:W-:Y:S05]  /*b530*/  EXIT ;  /* 0x000000000000794d */ /* 0x000fea0003800000 */
.L_x_3142:
[----:B------:R-:W-:-:S04]  /*b540*/  F2FP.F16.F32.PACK_AB R3, RZ, R2 ;  /* 0x00000002ff03723e */ /* 0x000fc800000000ff */
[----:B------:R-:W-:-:S05]  /*b550*/  PRMT R3, R3, 0x5410, RZ ;  /* 0x0000541003037816 */ /* 0x000fca00000000ff */
[----:B------:R-:W-:Y:S01]  /*b560*/  STG.E desc[UR36][R16.64], R3 ;  /* 0x0000000310007986 */ /* 0x000fe2000c101924 */
[----:B------:R-:W-:Y:S05]  /*b570*/  EXIT ;  /* 0x000000000000794d */ /* 0x000fea0003800000 */
.L_x_3141:
[----:B------:R-:W-:-:S06]  /*b580*/  FMUL.FTZ R2, R2, 1 ;  /* 0x3f80000002027820 */ /* 0x000fcc0000410000 */
[----:B------:R-:W0:Y:S02]  /*b590*/  F2F.F64.F32 R2, R2 ;  /* 0x0000000200027310 */ /* 0x000e240000201800 */
[----:B0-----:R-:W-:Y:S01]  /*b5a0*/  STG.E.64 desc[UR36][R16.64], R2 ;  /* 0x0000000210007986 */ /* 0x001fe2000c101b24 */
[----:B------:R-:W-:Y:S05]  /*b5b0*/  EXIT ;  /* 0x000000000000794d */ /* 0x000fea0003800000 */
.L_x_3132:
        /* <DEDUP_REMOVED lines=10> */
[----:B------:R-:W-:Y:S01]  /*b660*/  STG.E.U8 desc[UR36][R16.64], R3 ;  /* 0x0000000310007986 */ /* 0x000fe2000c101124 */
[----:B------:R-:W-:Y:S05]  /*b670*/  EXIT ;  /* 0x000000000000794d */ /* 0x000fea0003800000 */
.L_x_3145:
[----:B------:R-:W-:Y:S01]  /*b680*/  FMUL.FTZ R4, R2, 1 ;  /* 0x3f80000002047820 */ /* 0x000fe20000410000 */
[----:B------:R-:W-:-:S05]  /*b690*/  CS2R R6, SRZ ;  /* 0x0000000000067805 */ /* 0x000fca000001ff00 */
[----:B------:R-:W0:Y:S02]  /*b6a0*/  F2F.F64.F32 R4, R4 ;  /* 0x0000000400047310 */ /* 0x000e240000201800 */
[----:B0-----:R-:W-:Y:S01]  /*b6b0*/  STG.E.128 desc[UR36][R16.64], R4 ;  /* 0x0000000410007986 */ /* 0x001fe2000c101d24 */
[----:B------:R-:W-:Y:S05]  /*b6c0*/  EXIT ;  /* 0x000000000000794d */ /* 0x000fea0003800000 */
.L_x_3144:
        /* <DEDUP_REMOVED lines=20> */
.L_x_3149:
[----:B------:R-:W-:Y:S05]  /*b810*/  BSYNC B0 ;  /* 0x0000000000007941 */ /* 0x000fea0003800000 */
.L_x_3148:
[----:B------:R-:W-:-:S05]  /*b820*/  LOP3.LUT R5, R0, R5, RZ, 0xfc, !PT ;  /* 0x0000000500057212 */ /* 0x000fca00078efcff */
[----:B------:R-:W-:Y:S01]  /*b830*/  STG.E.U8 desc[UR36][R16.64], R5 ;  /* 0x0000000510007986 */ /* 0x000fe2000c101124 */
[----:B------:R-:W-:Y:S05]  /*b840*/  EXIT ;  /* 0x000000000000794d */ /* 0x000fea0003800000 */
.L_x_3147:
        /* <DEDUP_REMOVED lines=12> */
.L_x_3151:
[----:B------:R-:W-:Y:S01]  /*b910*/  IMAD.MOV.U32 R0, RZ, RZ, 0x7f ;  /* 0x0000007fff007424 */ /* 0x000fe200078e00ff */
[----:B------:R-:W-:-:S04]  /*b920*/  ISETP.GT.U32.AND P0, PT, R4, 0x7f800000, PT ;  /* 0x7f8000000400780c */ /* 0x000fc80003f04070 */
[----:B------:R-:W-:-:S09]  /*b930*/  SEL R0, R0, 0x7c, P0 ;  /* 0x0000007c00007807 */ /* 0x000fd20000000000 */
.L_x_3152:
[----:B------:R-:W-:Y:S05]  /*b940*/  BSYNC B0 ;  /* 0x0000000000007941 */ /* 0x000fea0003800000 */
.L_x_3150:
[----:B------:R-:W-:-:S04]  /*b950*/  LOP3.LUT R2, R2, 0x80000000, RZ, 0xc0, !PT ;  /* 0x8000000002027812 */ /* 0x000fc800078ec0ff */
[----:B------:R-:W-:-:S04]  /*b960*/  SHF.R.U32.HI R3, RZ, 0x18, R2 ;  /* 0x00000018ff037819 */ /* 0x000fc80000011602 */
[----:B------:R-:W-:-:S05]  /*b970*/  LOP3.LUT R3, R0, R3, RZ, 0xfc, !PT ;  /* 0x0000000300037212 */ /* 0x000fca00078efcff */
[----:B------:R-:W-:Y:S01]  /*b980*/  STG.E.U8 desc[UR36][R16.64], R3 ;  /* 0x0000000310007986 */ /* 0x000fe2000c101124 */
[----:B------:R-:W-:Y:S05]  /*b990*/  EXIT ;  /* 0x000000000000794d */ /* 0x000fea0003800000 */
.L_x_3146:
[----:B------:R-:W-:-:S05]  /*b9a0*/  F2FP.BF16.F32.PACK_AB R2, RZ, R2 ;  /* 0x00000002ff02723e */ /* 0x000fca00000010ff */
[----:B------:R-:W-:Y:S01]  /*b9b0*/  STG.E.U16 desc[UR36][R16.64], R2 ;  /* 0x0000000210007986 */ /* 0x000fe2000c101524 */
[----:B------:R-:W-:Y:S05]  /*b9c0*/  EXIT ;  /* 0x000000000000794d */ /* 0x000fea0003800000 */
.L_x_3143:
        /* <DEDUP_REMOVED lines=9> */
[----:B0-----:R-:W-:Y:S01]  /*ba60*/  STG.E.U16 desc[UR36][R16.64], R3 ;  /* 0x0000000310007986 */ /* 0x001fe2000c101524 */
[----:B------:R-:W-:Y:S05]  /*ba70*/  EXIT ;  /* 0x000000000000794d */ /* 0x000fea0003800000 */
.L_x_3155:
        /* <DEDUP_REMOVED lines=16> */
.L_x_3158:
[----:B------:R-:W-:-:S04]  /*bb80*/  LOP3.LUT R2, R2, 0x80000000, RZ, 0xc0, !PT ;  /* 0x8000000002027812 */ /* 0x000fc800078ec0ff */
[----:B------:R-:W-:-:S04]  /*bb90*/  SHF.R.U32.HI R3, RZ, 0x18, R2 ;  /* 0x00000018ff037819 */ /* 0x000fc80000011602 */
[----:B------:R-:W-:-:S04]  /*bba0*/  LOP3.LUT R0, R0, R3, RZ, 0xfc, !PT ;  /* 0x0000000300007212 */ /* 0x000fc800078efcff */
[----:B------:R-:W-:-:S07]  /*bbb0*/  PRMT R8, R0, 0x7610, R8 ;  /* 0x0000761000087816 */ /* 0x000fce0000000008 */
.L_x_3157:
[----:B------:R-:W-:Y:S05]  /*bbc0*/  BSYNC B0 ;  /* 0x0000000000007941 */ /* 0x000fea0003800000 */
.L_x_3156:
[----:B------:R-:W-:Y:S01]  /*bbd0*/  STG.E.U8 desc[UR36][R16.64], R8 ;  /* 0x0000000810007986 */ /* 0x000fe2000c101124 */
[----:B------:R-:W-:Y:S05]  /*bbe0*/  EXIT ;  /* 0x000000000000794d */ /* 0x000fea0003800000 */
.L_x_3154:
        /* <DEDUP_REMOVED lines=16> */
.L_x_3161:
[----:B------:R-:W-:-:S04]  /*bcf0*/  LOP3.LUT R2, R2, 0x80000000, RZ, 0xc0, !PT ;  /* 0x8000000002027812 */ /* 0x000fc800078ec0ff */
[----:B------:R-:W-:-:S04]  /*bd00*/  SHF.R.U32.HI R3, RZ, 0x18, R2 ;  /* 0x00000018ff037819 */ /* 0x000fc80000011602 */
[----:B------:R-:W-:-:S04]  /*bd10*/  LOP3.LUT R0, R0, R3, RZ, 0xfc, !PT ;  /* 0x0000000300007212 */ /* 0x000fc800078efcff */
[----:B------:R-:W-:-:S07]  /*bd20*/  PRMT R8, R0, 0x7610, R8 ;  /* 0x0000761000087816 */ /* 0x000fce0000000008 */
.L_x_3160:
[----:B------:R-:W-:Y:S05]  /*bd30*/  BSYNC B0 ;  /* 0x0000000000007941 */ /* 0x000fea0003800000 */
.L_x_3159:
[----:B------:R-:W-:Y:S01]  /*bd40*/  STG.E.U8 desc[UR36][R16.64], R8 ;  /* 0x0000000810007986 */ /* 0x000fe2000c101124 */
[----:B------:R-:W-:Y:S05]  /*bd50*/  EXIT ;  /* 0x000000000000794d */ /* 0x000fea0003800000 */
.L_x_3153:
        /* <DEDUP_REMOVED lines=21> */
.L_x_3136:
        /* <DEDUP_REMOVED lines=16> */
.L_x_3164:
[----:B------:R-:W-:Y:S05]  /*bfb0*/  EXIT ;  /* 0x000000000000794d */ /* 0x000fea0003800000 */
.L_x_3163:
[----:B------:R-:W0:Y:S02]  /*bfc0*/  F2I.U64.TRUNC R2, R2 ;  /* 0x0000000200027311 */ /* 0x000e24000020d800 */
[----:B0-----:R-:W-:Y:S01]  /*bfd0*/  STG.E.64 desc[UR36][R16.64], R2 ;  /* 0x0000000210007986 */ /* 0x001fe2000c101b24 */
[----:B------:R-:W-:Y:S05]  /*bfe0*/  EXIT ;  /* 0x000000000000794d */ /* 0x000fea0003800000 */
.L_x_3162:
[----:B------:R-:W0:Y:S02]  /*bff0*/  F2I.FTZ.U32.TRUNC.NTZ R3, R2 ;  /* 0x0000000200037305 */ /* 0x000e24000021f000 */
[----:B0-----:R-:W-:Y:S01]  /*c000*/  STG.E desc[UR36][R16.64], R3 ;  /* 0x0000000310007986 */ /* 0x001fe2000c101924 */
[----:B------:R-:W-:Y:S05]  /*c010*/  EXIT ;  /* 0x000000000000794d */ /* 0x000fea0003800000 */
.L_x_3165:
        /* <DEDUP_REMOVED lines=14> */
.L_x_42131:


//--------------------- .text._ZN2at6native27unrolled_elementwise_kernelINS0_13AUnaryFunctorIfffZZZNS0_16fmin_kernel_cudaERNS_18TensorIteratorBaseEENKUlvE_clEvENKUlvE0_clEvEUlffE_EESt5arrayIPcLm2EELi4E23TrivialOffsetCalculatorILi1EjESD_NS0_6memory12LoadWithCastILi1EEENSE_13StoreWithCastILi1EEEEEviT_T0_T2_T3_T4_T5_ --------------------------
	.section	.text._ZN2at6native27unrolled_elementwise_kernelINS0_13AUnaryFunctorIfffZZZNS0_16fmin_kernel_cudaERNS_18TensorIteratorBaseEENKUlvE_clEvENKUlvE0_clEvEUlffE_EESt5arrayIPcLm2EELi4E23TrivialOffsetCalculatorILi1EjESD_NS0_6memory12LoadWithCastILi1EEENSE_13StoreWithCastILi1EEEEEviT_T0_T2_T3_T4_T5_,"ax",@progbits
	.align	128
        .global         _ZN2at6native27unrolled_elementwise_kernelINS0_13AUnaryFunctorIfffZZZNS0_16fmin_kernel_cudaERNS_18TensorIteratorBaseEENKUlvE_clEvENKUlvE0_clEvEUlffE_EESt5arrayIPcLm2EELi4E23TrivialOffsetCalculatorILi1EjESD_NS0_6memory12LoadWithCastILi1EEENSE_13StoreWithCastILi1EEEEEviT_T0_T2_T3_T4_T5_
        .type           _ZN2at6native27unrolled_elementwise_kernelINS0_13AUnaryFunctorIfffZZZNS0_16fmin_kernel_cudaERNS_18TensorIteratorBaseEENKUlvE_clEvENKUlvE0_clEvEUlffE_EESt5arrayIPcLm2EELi4E23TrivialOffsetCalculatorILi1EjESD_NS0_6memory12LoadWithCastILi1EEENSE_13StoreWithCastILi1EEEEEviT_T0_T2_T3_T4_T5_,@function
        .size           _ZN2at6native27unrolled_elementwise_kernelINS0_13AUnaryFunctorIfffZZZNS0_16fmin_kernel_cudaERNS_18TensorIteratorBaseEENKUlvE_clEvENKUlvE0_clEvEUlffE_EESt5arrayIPcLm2EELi4E23TrivialOffsetCalculatorILi1EjESD_NS0_6memory12LoadWithCastILi1EEENSE_13StoreWithCastILi1EEEEEviT_T0_T2_T3_T4_T5_,(.L_x_42132 - _ZN2at6native27unrolled_elementwise_kernelINS0_13AUnaryFunctorIfffZZZNS0_16fmin_kernel_cudaERNS_18TensorIteratorBaseEENKUlvE_clEvENKUlvE0_clEvEUlffE_EESt5arrayIPcLm2EELi4E23TrivialOffsetCalculatorILi1EjESD_NS0_6memory12LoadWithCastILi1EEENSE_13StoreWithCastILi1EEEEEviT_T0_T2_T3_T4_T5_)
        .other          _ZN2at6native27unrolled_elementwise_kernelINS0_13AUnaryFunctorIfffZZZNS0_16fmin_kernel_cudaERNS_18TensorIteratorBaseEENKUlvE_clEvENKUlvE0_clEvEUlffE_EESt5arrayIPcLm2EELi4E23TrivialOffsetCalculatorILi1EjESD_NS0_6memory12LoadWithCastILi1EEENSE_13StoreWithCastILi1EEEEEviT_T0_T2_T3_T4_T5_,@"STO_CUDA_ENTRY STV_DEFAULT"
_ZN2at6native27unrolled_elementwise_kernelINS0_13AUnaryFunctorIfffZZZNS0_16fmin_kernel_cudaERNS_18TensorIteratorBaseEENKUlvE_clEvENKUlvE0_clEvEUlffE_EESt5arrayIPcLm2EELi4E23TrivialOffsetCalculatorILi1EjESD_NS0_6memory12LoadWithCastILi1EEENSE_13StoreWithCastILi1EEEEEviT_T0_T2_T3_T4_T5_:
.text._ZN2at6native27unrolled_elementwise_kernelINS0_13AUnaryFunctorIfffZZZNS0_16fmin_kernel_cudaERNS_18TensorIteratorBaseEENKUlvE_clEvENKUlvE0_clEvEUlffE_EESt5arrayIPcLm2EELi4E23TrivialOffsetCalculatorILi1EjESD_NS0_6memory12LoadWithCastILi1EEENSE_13StoreWithCastILi1EEEEEviT_T0_T2_T3_T4_T5_:
[----:B------:R-:W0:Y:S01]  /*0000*/  LDC R1, c[0x0][0x28] ;  /* 0x00000a00ff017b82 */ /* 0x000e220000000800 */
[----:B------:R-:W1:Y:S07]  /*0010*/  S2R R2, SR_CTAID.X ;  /* 0x0000000000027919 */ /* 0x000e6e0000002500 */
[----:B------:R-:W1:Y:S01]  /*0020*/  LDC R17, c[0x0][0x210] ;  /* 0x00008400ff117b82 */ /* 0x000e620000000800 */
[----:B------:R-:W-:Y:S01]  /*0030*/  ULDC.64 UR36, c[0x0][0x208] ;  /* 0x0000820000247ab9 */ /* 0x000fe20000000a00 */
[----:B------:R-:W-:Y:S01]  /*0040*/  BSSY B7, `(.L_x_3166) ;  /* 0x00000ef000077945 */ /* 0x000fe20003800000 */
[----:B------:R-:W2:Y:S01]  /*0050*/  S2R R16, SR_TID.X ;  /* 0x0000000000107919 */ /* 0x000ea20000002100 */
[----:B------:R-:W-:-:S02]  /*0060*/  IMAD.MOV.U32 R18, RZ, RZ, RZ ;  /* 0x000000ffff127224 */ /* 0x000fc400078e00ff */
[----:B------:R-:W-:Y:S02]  /*0070*/  IMAD.MOV.U32 R22, RZ, RZ, RZ ;  /* 0x000000ffff167224 */ /* 0x000fe400078e00ff */
[----:B------:R-:W3:Y:S01]  /*0080*/  LDC.U8 R24, c[0x0][0x234] ;  /* 0x00008d00ff187b82 */ /* 0x000ee20000000000 */
[----:B-1----:R-:W-:-:S05]  /*0090*/  IMAD R17, R2, -0x200, R17 ;  /* 0xfffffe0002117824 */ /* 0x002fca00078e0211 */
[----:B--2---:R-:W-:-:S13]  /*00a0*/  ISETP.GE.AND P0, PT, R16, R17, PT ;  /* 0x000000111000720c */ /* 0x004fda0003f06270 */
[----:B0--3--:R-:W-:Y:S05]  /*00b0*/  @P0 BRA `(.L_x_3167) ;  /* 0x0000000c009c0947 */ /* 0x009fea0003800000 */
[----:B------:R-:W0:Y:S01]  /*00c0*/  LDC.64 R4, c[0x0][0x228] ;  /* 0x00008a00ff047b82 */ /* 0x000e220000000a00 */
[----:B------:R-:W-:Y:S01]  /*00d0*/  PRMT R0, R24, 0x9910, RZ ;  /* 0x0000991018007816 */ /* 0x000fe200000000ff */
[----:B------:R-:W-:Y:S01]  /*00e0*/  IMAD R16, R2, 0x200, R16 ;  /* 0x0000020002107824 */ /* 0x000fe200078e0210 */
[----:B------:R-:W-:Y:S01]  /*00f0*/  ULDC UR4, c[0x0][0x238] ;  /* 0x00008e0000047ab9 */ /* 0x000fe20000000800 */
[----:B------:R-:W-:Y:S01]  /*0100*/  BSSY B6, `(.L_x_3168) ;  /* 0x00000e0000067945 */ /* 0x000fe20003800000 */
        /* <DEDUP_REMOVED lines=14> */
[----:B--2---:R4:W0:Y:S01]  /*01f0*/  I2F.S16 R22, R4 ;  /* 0x0000000400167306 */ /* 0x0048220000101400 */
[----:B------:R-:W-:Y:S05]  /*0200*/  BRA `(.L_x_3174) ;  /* 0x0000000c003c7947 */ /* 0x000fea0003800000 */
.L_x_3172:
[----:B------:R-:W2:Y:S02]  /*0210*/  LDG.E.U8 R4, desc[UR36][R4.64] ;  /* 0x0000002404047981 */ /* 0x000ea4000c1e1100 */
[----:B--2---:R-:W-:Y:S01]  /*0220*/  I2FP.F32.U32 R22, R4 ;  /* 0x0000000400167245 */ /* 0x004fe20000201000 */
[----:B------:R-:W-:Y:S06]  /*0230*/  BRA `(.L_x_3174) ;  /* 0x0000000c00307947 */ /* 0x000fec0003800000 */
.L_x_3171:
[----:B------:R-:W-:-:S13]  /*0240*/  ISETP.NE.AND P0, PT, R0, 0x2, PT ;  /* 0x000000020000780c */ /* 0x000fda0003f05270 */
[----:B------:R-:W-:Y:S05]  /*0250*/  @!P0 BRA `(.L_x_3175) ;  /* 0x0000000000288947 */ /* 0x000fea0003800000 */
[----:B------:R-:W-:-:S13]  /*0260*/  ISETP.NE.AND P0, PT, R0, 0x3, PT ;  /* 0x000000030000780c */ /* 0x000fda0003f05270 */
[----:B------:R-:W-:Y:S05]  /*0270*/  @!P0 BRA `(.L_x_3176) ;  /* 0x0000000000148947 */ /* 0x000fea0003800000 */
[----:B------:R-:W-:-:S13]  /*0280*/  ISETP.NE.AND P0, PT, R0, 0x4, PT ;  /* 0x000000040000780c */ /* 0x000fda0003f05270 */
[----:B------:R-:W-:Y:S05]  /*0290*/  @P0 BRA `(.L_x_3173) ;  /* 0x0000000800bc0947 */ /* 0x000fea0003800000 */
[----:B------:R-:W2:Y:S02]  /*02a0*/  LDG.E.64 R22, desc[UR36][R4.64] ;  /* 0x0000002404167981 */ /* 0x000ea4000c1e1b00 */
[----:B--2---:R0:W1:Y:S01]  /*02b0*/  I2F.S64 R22, R22 ;  /* 0x0000001600167312 */ /* 0x0040620000301400 */
[----:B------:R-:W-:Y:S05]  /*02c0*/  BRA `(.L_x_3174) ;  /* 0x0000000c000c7947 */ /* 0x000fea0003800000 */
.L_x_3176:
[----:B------:R-:W2:Y:S02]  /*02d0*/  LDG.E R4, desc[UR36][R4.64] ;  /* 0x0000002404047981 */ /* 0x000ea4000c1e1900 */
[----:B--2---:R-:W-:Y:S01]  /*02e0*/  I2FP.F32.S32 R22, R4 ;  /* 0x0000000400167245 */ /* 0x004fe20000201400 */
[----:B------:R-:W-:Y:S06]  /*02f0*/  BRA `(.L_x_3174) ;  /* 0x0000000c00007947 */ /* 0x000fec0003800000 */
.L_x_3175:
[----:B------:R-:W2:Y:S02]  /*0300*/  LDG.E.U16 R4, desc[UR36][R4.64] ;  /* 0x0000002404047981 */ /* 0x000ea4000c1e1500 */
[----:B--2---:R2:W3:Y:S01]  /*0310*/  I2F.S16 R22, R4 ;  /* 0x0000000400167306 */ /* 0x0044e20000101400 */
[----:B------:R-:W-:Y:S05]  /*0320*/  BRA `(.L_x_3174) ;  /* 0x0000000800f47947 */ /* 0x000fea0003800000 */
.L_x_3170:
        /* <DEDUP_REMOVED lines=8> */
.L_x_3178:
[----:B------:R-:W2:Y:S02]  /*03b0*/  LDG.E.U16 R4, desc[UR36][R4.64] ;  /* 0x0000002404047981 */ /* 0x000ea4000c1e1500 */
[----:B--2---:R-:W-:Y:S01]  /*03c0*/  HADD2.F32 R22, -RZ, R4.H0_H0 ;  /* 0x20000004ff167230 */ /* 0x004fe20000004100 */
[----:B------:R-:W-:Y:S06]  /*03d0*/  BRA `(.L_x_3174) ;  /* 0x0000000800c87947 */ /* 0x000fec0003800000 */
.L_x_3177:
        /* <DEDUP_REMOVED lines=8> */
.L_x_3180:
[----:B------:R-:W2:Y:S02]  /*0460*/  LDG.E.U16 R4, desc[UR36][R4.64] ;  /* 0x0000002404047981 */ /* 0x000ea4000c1e1500 */
[----:B--2---:R-:W-:Y:S01]  /*0470*/  HADD2.F32 R22, -RZ, R4.H0_H0 ;  /* 0x20000004ff167230 */ /* 0x004fe20000004100 */
[----:B------:R-:W-:Y:S06]  /*0480*/  BRA `(.L_x_3174) ;  /* 0x00000008009c7947 */ /* 0x000fec0003800000 */
.L_x_3179:
[----:B------:R-:W2:Y:S01]  /*0490*/  LDG.E.64 R4, desc[UR36][R4.64] ;  /* 0x0000002404047981 */ /* 0x000ea2000c1e1b00 */
[----:B------:R-:W-:Y:S01]  /*04a0*/  UMOV UR4, 0xf0000000 ;  /* 0xf000000000047882 */ /* 0x000fe20000000000 */
[----:B------:R-:W-:Y:S01]  /*04b0*/  UMOV UR5, 0x380fffff ;  /* 0x380fffff00057882 */ /* 0x000fe20000000000 */
[----:B--2---:R-:W0:Y:S01]  /*04c0*/  F2F.F32.F64 R22, R4 ;  /* 0x0000000400167310 */ /* 0x004e220000301000 */
[----:B------:R-:W-:-:S14]  /*04d0*/  DSETP.GEU.AND P0, PT, |R4|, UR4, PT ;  /* 0x0000000404007e2a */ /* 0x000fdc000bf0e200 */
[----:B0-----:R-:W-:Y:S01]  /*04e0*/  @!P0 FMUL R22, R22, 1.175494350822287508e-38 ;  /* 0x0080000016168820 */ /* 0x001fe20000400000 */
[----:B------:R-:W-:Y:S06]  /*04f0*/  BRA `(.L_x_3174) ;  /* 0x0000000800807947 */ /* 0x000fec0003800000 */
.L_x_3169:
        /* <DEDUP_REMOVED lines=12> */
.L_x_3183:
[----:B------:R-:W2:Y:S01]  /*05c0*/  LDG.E.64 R4, desc[UR36][R4.64] ;  /* 0x0000002404047981 */ /* 0x000ea2000c1e1b00 */
[----:B------:R-:W-:Y:S01]  /*05d0*/  UMOV UR4, 0xf0000000 ;  /* 0xf000000000047882 */ /* 0x000fe20000000000 */
[----:B------:R-:W-:Y:S01]  /*05e0*/  UMOV UR5, 0x380fffff ;  /* 0x380fffff00057882 */ /* 0x000fe20000000000 */
[----:B--2---:R-:W0:Y:S01]  /*05f0*/  F2F.F32.F64 R22, R4 ;  /* 0x0000000400167310 */ /* 0x004e220000301000 */
[----:B------:R-:W-:-:S14]  /*0600*/  DSETP.GEU.AND P0, PT, |R4|, UR4, PT ;  /* 0x0000000404007e2a */ /* 0x000fdc000bf0e200 */
[----:B0-----:R-:W-:Y:S01]  /*0610*/  @!P0 FMUL R22, R22, 1.175494350822287508e-38 ;  /* 0x0080000016168820 */ /* 0x001fe20000400000 */
[----:B------:R-:W-:Y:S06]  /*0620*/  BRA `(.L_x_3174) ;  /* 0x0000000800347947 */ /* 0x000fec0003800000 */
.L_x_3182:
        /* <DEDUP_REMOVED lines=11> */
[----:B------:R-:W-:-:S05]  /*06e0*/  VIADD R6, R0, 0x1000000 ;  /* 0x0100000000067836 */ /* 0x000fca0000000000 */
[----:B------:R-:W-:Y:S02]  /*06f0*/  SHF.R.S32.HI R6, RZ, 0x8, R6 ;  /* 0x00000008ff067819 */ /* 0x000fe40000011406 */
[----:B0-----:R-:W-:-:S04]  /*0700*/  IADD3 R3, -R3, 0x1f, RZ ;  /* 0x0000001f03037810 */ /* 0x001fc80007ffe1ff */
[C---:B------:R-:W-:Y:S01]  /*0710*/  ISETP.GT.U32.AND P0, PT, R3.reuse, 0x4, PT ;  /* 0x000000040300780c */ /* 0x040fe20003f04070 */
[----:B------:R-:W-:-:S05]  /*0720*/  VIADD R3, R3, 0xfffffffc ;  /* 0xfffffffc03037836 */ /* 0x000fca0000000000 */
[----:B------:R-:W-:-:S04]  /*0730*/  SEL R3, R3, RZ, P0 ;  /* 0x000000ff03037207 */ /* 0x000fc80000000000 */
[C---:B------:R-:W-:Y:S01]  /*0740*/  SHF.L.U32 R4, R0.reuse, R3, RZ ;  /* 0x0000000300047219 */ /* 0x040fe200000006ff */
[----:B------:R-:W-:Y:S02]  /*0750*/  IMAD R7, R3, R8, 0x3c000000 ;  /* 0x3c00000003077424 */ /* 0x000fe400078e0208 */
[----:B------:R-:W-:-:S03]  /*0760*/  VIADD R3, R0, 0xffffffff ;  /* 0xffffffff00037836 */ /* 0x000fc60000000000 */
[----:B------:R-:W-:Y:S02]  /*0770*/  LEA.HI R7, R4, R7, RZ, 0x1c ;  /* 0x0000000704077211 */ /* 0x000fe400078fe0ff */
[----:B------:R-:W-:Y:S02]  /*0780*/  SHF.R.S32.HI R3, RZ, 0x1f, R3 ;  /* 0x0000001fff037819 */ /* 0x000fe40000011403 */
[----:B------:R-:W-:-:S04]  /*0790*/  LOP3.LUT R6, R7, 0x7f800000, R6, 0xf8, !PT ;  /* 0x7f80000007067812 */ /* 0x000fc800078ef806 */
[----:B------:R-:W-:-:S04]  /*07a0*/  LOP3.LUT R3, R6, R3, RZ, 0x30, !PT ;  /* 0x0000000306037212 */ /* 0x000fc800078e30ff */
[----:B------:R-:W-:Y:S01]  /*07b0*/  LOP3.LUT R22, R3, 0x80000000, R22, 0xf8, !PT ;  /* 0x8000000003167812 */ /* 0x000fe200078ef816 */
[----:B------:R-:W-:Y:S06]  /*07c0*/  BRA `(.L_x_3174) ;  /* 0x0000000400cc7947 */ /* 0x000fec0003800000 */
.L_x_3185:
        /* <DEDUP_REMOVED lines=9> */
[----:B------:R-:W-:Y:S01]  /*0860*/  @P0 FMUL.FTZ R22, R3, 1.9259299443872358531e-34 ;  /* 0x0780000003160820 */ /* 0x000fe20000410000 */
[----:B------:R-:W-:Y:S02]  /*0870*/  IMAD.SHL.U32 R3, R4, 0x1000000, RZ ;  /* 0x0100000004037824 */ /* 0x000fe400078e00ff */
[----:B------:R-:W-:-:S05]  /*0880*/  @!P0 FADD.FTZ R22, R0, -0.5 ;  /* 0xbf00000000168421 */ /* 0x000fca0000010000 */
[----:B------:R-:W-:Y:S01]  /*0890*/  LOP3.LUT R22, R22, 0x80000000, R3, 0xf8, !PT ;  /* 0x8000000016167812 */ /* 0x000fe200078ef803 */
[----:B------:R-:W-:Y:S06]  /*08a0*/  BRA `(.L_x_3174) ;  /* 0x0000000400947947 */ /* 0x000fec0003800000 */
.L_x_3184:
[----:B------:R-:W2:Y:S02]  /*08b0*/  LDG.E.U16 R4, desc[UR36][R4.64] ;  /* 0x0000002404047981 */ /* 0x000ea4000c1e1500 */
[----:B--2---:R-:W-:Y:S01]  /*08c0*/  IMAD.U32 R22, R4, 0x10000, RZ ;  /* 0x0001000004167824 */ /* 0x004fe200078e00ff */
[----:B------:R-:W-:Y:S06]  /*08d0*/  BRA `(.L_x_3174) ;  /* 0x0000000400887947 */ /* 0x000fec0003800000 */
.L_x_3181:
        /* <DEDUP_REMOVED lines=11> */
.L_x_3188:
        /* <DEDUP_REMOVED lines=20> */
.L_x_3190:
[----:B------:R-:W-:Y:S05]  /*0ad0*/  BSYNC B0 ;  /* 0x0000000000007941 */ /* 0x000fea0003800000 */
.L_x_3189:
[----:B------:R-:W-:Y:S01]  /*0ae0*/  IMAD.SHL.U32 R3, R3, 0x100000, RZ ;  /* 0x0010000003037824 */ /* 0x000fe200078e00ff */
[----:B------:R-:W-:-:S04]  /*0af0*/  LEA R5, R0, 0x3b800000, 0x17 ;  /* 0x3b80000000057811 */ /* 0x000fc800078eb8ff */
[----:B------:R-:W-:Y:S01]  /*0b00*/  LOP3.LUT R22, R5, R3, R22, 0xfe, !PT ;  /* 0x0000000305167212 */ /* 0x000fe200078efe16 */
[----:B------:R-:W-:Y:S06]  /*0b10*/  BRA `(.L_x_3174) ;  /* 0x0000000000f87947 */ /* 0x000fec0003800000 */
.L_x_3187:
        /* <DEDUP_REMOVED lines=20> */
.L_x_3192:
[----:B------:R-:W-:Y:S05]  /*0c60*/  BSYNC B0 ;  /* 0x0000000000007941 */ /* 0x000fea0003800000 */
.L_x_3191:
[----:B------:R-:W-:Y:S01]  /*0c70*/  IMAD.SHL.U32 R3, R3, 0x200000, RZ ;  /* 0x0020000003037824 */ /* 0x000fe200078e00ff */
[----:B------:R-:W-:-:S04]  /*0c80*/  LEA R5, R0, 0x37800000, 0x17 ;  /* 0x3780000000057811 */ /* 0x000fc800078eb8ff */
[----:B------:R-:W-:Y:S01]  /*0c90*/  LOP3.LUT R22, R5, R3, R22, 0xfe, !PT ;  /* 0x0000000305167212 */ /* 0x000fe200078efe16 */
[----:B------:R-:W-:Y:S06]  /*0ca0*/  BRA `(.L_x_3174) ;  /* 0x0000000000947947 */ /* 0x000fec0003800000 */
.L_x_3186:
        /* <DEDUP_REMOVED lines=14> */
.L_x_3173:
        /* <DEDUP_REMOVED lines=16> */
.L_x_3195:
[----:B------:R-:W-:Y:S01]  /*0e90*/  IMAD.MOV.U32 R22, RZ, RZ, RZ ;  /* 0x000000ffff167224 */ /* 0x000fe200078e00ff */
[----:B------:R-:W-:Y:S06]  /*0ea0*/  BRA `(.L_x_3174) ;  /* 0x0000000000147947 */ /* 0x000fec0003800000 */
.L_x_3194:
[----:B------:R-:W2:Y:S02]  /*0eb0*/  LDG.E.64 R22, desc[UR36][R4.64] ;  /* 0x0000002404167981 */ /* 0x000ea4000c1e1b00 */
[----:B--2---:R0:W1:Y:S01]  /*0ec0*/  I2F.U64 R22, R22 ;  /* 0x0000001600167312 */ /* 0x0040620000301000 */
[----:B------:R-:W-:Y:S05]  /*0ed0*/  BRA `(.L_x_3174) ;  /* 0x0000000000087947 */ /* 0x000fea0003800000 */
.L_x_3193:
[----:B------:R-:W2:Y:S02]  /*0ee0*/  LDG.E R4, desc[UR36][R4.64] ;  /* 0x0000002404047981 */ /* 0x000ea4000c1e1900 */
[----:B--2---:R-:W-:-:S07]  /*0ef0*/  I2FP.F32.U32 R22, R4 ;  /* 0x0000000400167245 */ /* 0x004fce0000201000 */
.L_x_3174:
[----:B------:R-:W-:Y:S05]  /*0f00*/  BSYNC B6 ;  /* 0x0000000000067941 */ /* 0x000fea0003800000 */
.L_x_3168:
[----:B------:R-:W2:Y:S02]  /*0f10*/  S2R R16, SR_TID.X ;  /* 0x0000000000107919 */ /* 0x000ea40000002100 */
[----:B--2---:R-:W-:-:S07]  /*0f20*/  VIADD R16, R16, 0x80 ;  /* 0x0000008010107836 */ /* 0x004fce0000000000 */
.L_x_3167:
[----:B------:R-:W-:Y:S05]  /*0f30*/  BSYNC B7 ;  /* 0x0000000000077941 */ /* 0x000fea0003800000 */
.L_x_3166:
[----:B------:R-:W-:Y:S01]  /*0f40*/  ISETP.GE.AND P0, PT, R16, R17, PT ;  /* 0x000000111000720c */ /* 0x000fe20003f06270 */
[----:B------:R-:W-:-:S12]  /*0f50*/  BSSY B7, `(.L_x_3196) ;  /* 0x00000e8000077945 */ /* 0x000fd80003800000 */
[----:B------:R-:W-:Y:S05]  /*0f60*/  @P0 BRA `(.L_x_3197) ;  /* 0x0000000c00980947 */ /* 0x000fea0003800000 */
[----:B0---4-:R-:W0:Y:S01]  /*0f70*/  LDC.64 R4, c[0x0][0x228] ;  /* 0x00008a00ff047b82 */ /* 0x011e220000000a00 */
[----:B------:R-:W-:Y:S01]  /*0f80*/  IMAD R0, R2, 0x200, R16 ;  /* 0x0000020002007824 */ /* 0x000fe200078e0210 */
[----:B------:R-:W-:Y:S01]  /*0f90*/  PRMT R6, R24, 0x9910, RZ ;  /* 0x0000991018067816 */ /* 0x000fe200000000ff */
[----:B------:R-:W-:Y:S01]  /*0fa0*/  ULDC UR4, c[0x0][0x238] ;  /* 0x00008e0000047ab9 */ /* 0x000fe20000000800 */
[----:B------:R-:W-:Y:S01]  /*0fb0*/  BSSY B6, `(.L_x_3198) ;  /* 0x00000e0000067945 */ /* 0x000fe20003800000 */
        /* <DEDUP_REMOVED lines=17> */
.L_x_3202:
[----:B------:R-:W2:Y:S02]  /*10d0*/  LDG.E.U8 R4, desc[UR36][R4.64] ;  /* 0x0000002404047981 */ /* 0x000ea4000c1e1100 */
[----:B--2---:R-:W-:Y:S01]  /*10e0*/  I2FP.F32.U32 R18, R4 ;  /* 0x0000000400127245 */ /* 0x004fe20000201000 */
[----:B------:R-:W-:Y:S06]  /*10f0*/  BRA `(.L_x_3204) ;  /* 0x0000000c002c7947 */ /* 0x000fec0003800000 */
.L_x_3201:
        /* <DEDUP_REMOVED lines=9> */
.L_x_3206:
[----:B------:R-:W2:Y:S02]  /*1190*/  LDG.E R4, desc[UR36][R4.64] ;  /* 0x0000002404047981 */ /* 0x000ea4000c1e1900 */
[----:B--2---:R-:W-:Y:S01]  /*11a0*/  I2FP.F32.S32 R18, R4 ;  /* 0x0000000400127245 */ /* 0x004fe20000201400 */
[----:B------:R-:W-:Y:S06]  /*11b0*/  BRA `(.L_x_3204) ;  /* 0x0000000800fc7947 */ /* 0x000fec0003800000 */
.L_x_3205:
[----:B------:R-:W2:Y:S02]  /*11c0*/  LDG.E.U16 R4, desc[UR36][R4.64] ;  /* 0x0000002404047981 */ /* 0x000ea4000c1e1500 */
[----:B--2---:R0:W2:Y:S01]  /*11d0*/  I2F.S16 R18, R4 ;  /* 0x0000000400127306 */ /* 0x0040a20000101400 */
[----:B------:R-:W-:Y:S05]  /*11e0*/  BRA `(.L_x_3204) ;  /* 0x0000000800f07947 */ /* 0x000fea0003800000 */
.L_x_3200:
        /* <DEDUP_REMOVED lines=8> */
.L_x_3208:
[----:B------:R-:W2:Y:S02]  /*1270*/  LDG.E.U16 R4, desc[UR36][R4.64] ;  /* 0x0000002404047981 */ /* 0x000ea4000c1e1500 */
[----:B--2---:R-:W-:Y:S01]  /*1280*/  HADD2.F32 R18, -RZ, R4.H0_H0 ;  /* 0x20000004ff127230 */ /* 0x004fe20000004100 */
[----:B------:R-:W-:Y:S06]  /*1290*/  BRA `(.L_x_3204) ;  /* 0x0000000800c47947 */ /* 0x000fec0003800000 */
.L_x_3207:
        /* <DEDUP_REMOVED lines=8> */
.L_x_3210:
[----:B------:R-:W2:Y:S02]  /*1320*/  LDG.E.U16 R4, desc[UR36][R4.64] ;  /* 0x0000002404047981 */ /* 0x000ea4000c1e1500 */
[----:B--2---:R-:W-:Y:S01]  /*1330*/  HADD2.F32 R18, -RZ, R4.H0_H0 ;  /* 0x20000004ff127230 */ /* 0x004fe20000004100 */
[----:B------:R-:W-:Y:S06]  /*1340*/  BRA `(.L_x_3204) ;  /* 0x0000000800987947 */ /* 0x000fec0003800000 */
.L_x_3209:
[----:B------:R-:W2:Y:S01]  /*1350*/  LDG.E.64 R4, desc[UR36][R4.64] ;  /* 0x0000002404047981 */ /* 0x000ea2000c1e1b00 */
[----:B------:R-:W-:Y:S01]  /*1360*/  UMOV UR4, 0xf0000000 ;  /* 0xf000000000047882 */ /* 0x000fe20000000000 */
[----:B------:R-:W-:Y:S01]  /*1370*/  UMOV UR5, 0x380fffff ;  /* 0x380fffff00057882 */ /* 0x000fe20000000000 */
[----:B--2---:R-:W0:Y:S01]  /*1380*/  F2F.F32.F64 R18, R4 ;  /* 0x0000000400127310 */ /* 0x004e220000301000 */
[----:B------:R-:W-:-:S14]  /*1390*/  DSETP.GEU.AND P0, PT, |R4|, UR4, PT ;  /* 0x0000000404007e2a */ /* 0x000fdc000bf0e200 */
[----:B0-----:R-:W-:Y:S01]  /*13a0*/  @!P0 FMUL R18, R18, 1.175494350822287508e-38 ;  /* 0x0080000012128820 */ /* 0x001fe20000400000 */
[----:B------:R-:W-:Y:S06]  /*13b0*/  BRA `(.L_x_3204) ;  /* 0x00000008007c7947 */ /* 0x000fec0003800000 */
.L_x_3199:
        /* <DEDUP_REMOVED lines=12> */
.L_x_3213:
[----:B------:R-:W2:Y:S01]  /*1480*/  LDG.E.64 R4, desc[UR36][R4.64] ;  /* 0x0000002404047981 */ /* 0x000ea2000c1e1b00 */
[----:B------:R-:W-:Y:S01]  /*1490*/  UMOV UR4, 0xf0000000 ;  /* 0xf000000000047882 */ /* 0x000fe20000000000 */
[----:B------:R-:W-:Y:S01]  /*14a0*/  UMOV UR5, 0x380fffff ;  /* 0x380fffff00057882 */ /* 0x000fe20000000000 */
[----:B--2---:R-:W0:Y:S01]  /*14b0*/  F2F.F32.F64 R18, R4 ;  /* 0x0000000400127310 */ /* 0x004e220000301000 */
[----:B------:R-:W-:-:S14]  /*14c0*/  DSETP.GEU.AND P0, PT, |R4|, UR4, PT ;  /* 0x0000000404007e2a */ /* 0x000fdc000bf0e200 */
[----:B0-----:R-:W-:Y:S01]  /*14d0*/  @!P0 FMUL R18, R18, 1.175494350822287508e-38 ;  /* 0x0080000012128820 */ /* 0x001fe20000400000 */
[----:B------:R-:W-:Y:S06]  /*14e0*/  BRA `(.L_x_3204) ;  /* 0x0000000800307947 */ /* 0x000fec0003800000 */
.L_x_3212:
        /* <DEDUP_REMOVED lines=26> */
.L_x_3215:
        /* <DEDUP_REMOVED lines=13> */
.L_x_3214:
[----:B------:R-:W2:Y:S02]  /*1760*/  LDG.E.U16 R4, desc[UR36][R4.64] ;  /* 0x0000002404047981 */ /* 0x000ea4000c1e1500 */
[----:B--2---:R-:W-:Y:S01]  /*1770*/  IMAD.U32 R18, R4, 0x10000, RZ ;  /* 0x0001000004127824 */ /* 0x004fe200078e00ff */
[----:B------:R-:W-:Y:S06]  /*1780*/  BRA `(.L_x_3204) ;  /* 0x0000000400887947 */ /* 0x000fec0003800000 */
.L_x_3211:
        /* <DEDUP_REMOVED lines=11> */
.L_x_3218:
        /* <DEDUP_REMOVED lines=20> */
.L_x_3220:
[----:B------:R-:W-:Y:S05]  /*1980*/  BSYNC B0 ;  /* 0x0000000000007941 */ /* 0x000fea0003800000 */
.L_x_3219:
[----:B------:R-:W-:Y:S01]  /*1990*/  IMAD.SHL.U32 R3, R3, 0x100000, RZ ;  /* 0x0010000003037824 */ /* 0x000fe200078e00ff */
[----:B------:R-:W-:-:S04]  /*19a0*/  LEA R5, R0, 0x3b800000, 0x17 ;  /* 0x3b80000000057811 */ /* 0x000fc800078eb8ff */
[----:B------:R-:W-:Y:S01]  /*19b0*/  LOP3.LUT R18, R5, R3, R18, 0xfe, !PT ;  /* 0x0000000305127212 */ /* 0x000fe200078efe12 */
[----:B------:R-:W-:Y:S06]  /*19c0*/  BRA `(.L_x_3204) ;  /* 0x0000000000f87947 */ /* 0x000fec0003800000 */
.L_x_3217:
        /* <DEDUP_REMOVED lines=20> */
.L_x_3222:
[----:B------:R-:W-:Y:S05]  /*1b10*/  BSYNC B0 ;  /* 0x0000000000007941 */ /* 0x000fea0003800000 */
.L_x_3221:
[----:B------:R-:W-:Y:S01]  /*1b20*/  IMAD.SHL.U32 R3, R3, 0x200000, RZ ;  /* 0x0020000003037824 */ /* 0x000fe200078e00ff */
[----:B------:R-:W-:-:S04]  /*1b30*/  LEA R5, R0, 0x37800000, 0x17 ;  /* 0x3780000000057811 */ /* 0x000fc800078eb8ff */
[----:B------:R-:W-:Y:S01]  /*1b40*/  LOP3.LUT R18, R5, R3, R18, 0xfe, !PT ;  /* 0x0000000305127212 */ /* 0x000fe200078efe12 */
[----:B------:R-:W-:Y:S06]  /*1b50*/  BRA `(.L_x_3204) ;  /* 0x0000000000947947 */ /* 0x000fec0003800000 */
.L_x_3216:
        /* <DEDUP_REMOVED lines=14> */
.L_x_3203:
        /* <DEDUP_REMOVED lines=15> */
[----:B01-3-5:R-:W-:Y:S05]  /*1d30*/  CALL.ABS.NOINC R14 ;  /* 0x000000000e007343 */ /* 0x02bfea0003c00000 */
.L_x_3225:
[----:B------:R-:W-:Y:S01]  /*1d40*/  IMAD.MOV.U32 R18, RZ, RZ, RZ ;  /* 0x000000ffff127224 */ /* 0x000fe200078e00ff */
[----:B------:R-:W-:Y:S06]  /*1d50*/  BRA `(.L_x_3204) ;  /* 0x0000000000147947 */ /* 0x000fec0003800000 */
.L_x_3224:
[----:B------:R-:W2:Y:S02]  /*1d60*/  LDG.E.64 R18, desc[UR36][R4.64] ;  /* 0x0000002404127981 */ /* 0x000ea4000c1e1b00 */
[----:B--2---:R0:W2:Y:S01]  /*1d70*/  I2F.U64 R18, R18 ;  /* 0x0000001200127312 */ /* 0x0040a20000301000 */
[----:B------:R-:W-:Y:S05]  /*1d80*/  BRA `(.L_x_3204) ;  /* 0x0000000000087947 */ /* 0x000fea0003800000 */
.L_x_3223:
[----:B------:R-:W2:Y:S02]  /*1d90*/  LDG.E R4, desc[UR36][R4.64] ;  /* 0x0000002404047981 */ /* 0x000ea4000c1e1900 */
[----:B--2---:R-:W-:-:S07]  /*1da0*/  I2FP.F32.U32 R18, R4 ;  /* 0x0000000400127245 */ /* 0x004fce0000201000 */
.L_x_3204:
[----:B------:R-:W-:Y:S05]  /*1db0*/  BSYNC B6 ;  /* 0x0000000000067941 */ /* 0x000fea0003800000 */
.L_x_3198:
[----:B------:R-:W-:-:S07]  /*1dc0*/  VIADD R16, R16, 0x80 ;  /* 0x0000008010107836 */ /* 0x000fce0000000000 */
.L_x_3197:
[----:B------:R-:W-:Y:S05]  /*1dd0*/  BSYNC B7 ;  /* 0x0000000000077941 */ /* 0x000fea0003800000 */
.L_x_3196:
[----:B------:R-:W-:Y:S01]  /*1de0*/  ISETP.GE.AND P0, PT, R16, R17, PT ;  /* 0x000000111000720c */ /* 0x000fe20003f06270 */
[----:B------:R-:W-:Y:S01]  /*1df0*/  BSSY B7, `(.L_x_3226) ;  /* 0x00000ea000077945 */ /* 0x000fe20003800000 */
[----:B0-----:R-:W-:Y:S02]  /*1e00*/  IMAD.MOV.U32 R19, RZ, RZ, RZ ;  /* 0x000000ffff137224 */ /* 0x001fe400078e00ff */
[----:B------:R-:W-:-:S09]  /*1e10*/  IMAD.MOV.U32 R23, RZ, RZ, RZ ;  /* 0x000000ffff177224 */ /* 0x000fd200078e00ff */
[----:B------:R-:W-:Y:S05]  /*1e20*/  @P0 BRA `(.L_x_3227) ;  /* 0x0000000c00980947 */ /* 0x000fea0003800000 */
[----:B--2-4-:R-:W0:Y:S01]  /*1e30*/  LDC.64 R4, c[0x0][0x228] ;  /* 0x00008a00ff047b82 */ /* 0x014e220000000a00 */
        /* <DEDUP_REMOVED lines=19> */
[----:B--2---:R0:W2:Y:S01]  /*1f70*/  I2F.S16 R23, R4 ;  /* 0x0000000400177306 */ /* 0x0040a20000101400 */
[----:B------:R-:W-:Y:S05]  /*1f80*/  BRA `(.L_x_3234) ;  /* 0x0000000c00387947 */ /* 0x000fea0003800000 */
.L_x_3232:
[----:B------:R-:W2:Y:S02]  /*1f90*/  LDG.E.U8 R4, desc[UR36][R4.64] ;  /* 0x0000002404047981 */ /* 0x000ea4000c1e1100 */
[----:B--2---:R-:W-:Y:S01]  /*1fa0*/  I2FP.F32.U32 R23, R4 ;  /* 0x0000000400177245 */ /* 0x004fe20000201000 */
[----:B------:R-:W-:Y:S06]  /*1fb0*/  BRA `(.L_x_3234) ;  /* 0x0000000c002c7947 */ /* 0x000fec0003800000 */
.L_x_3231:
        /* <DEDUP_REMOVED lines=9> */
.L_x_3236:
[----:B------:R-:W2:Y:S02]  /*2050*/  LDG.E R4, desc[UR36][R4.64] ;  /* 0x0000002404047981 */ /* 0x000ea4000c1e1900 */
[----:B--2---:R-:W-:Y:S01]  /*2060*/  I2FP.F32.S32 R23, R4 ;  /* 0x0000000400177245 */ /* 0x004fe20000201400 */
[----:B------:R-:W-:Y:S06]  /*2070*/  BRA `(.L_x_3234) ;  /* 0x0000000800fc7947 */ /* 0x000fec0003800000 */
.L_x_3235:
[----:B------:R-:W2:Y:S02]  /*2080*/  LDG.E.U16 R4, desc[UR36][R4.64] ;  /* 0x0000002404047981 */ /* 0x000ea4000c1e1500 */
[----:B--2---:R4:W0:Y:S01]  /*2090*/  I2F.S16 R23, R4 ;  /* 0x0000000400177306 */ /* 0x0048220000101400 */
[----:B------:R-:W-:Y:S05]  /*20a0*/  BRA `(.L_x_3234) ;  /* 0x0000000800f07947 */ /* 0x000fea0003800000 */
.L_x_3230:
        /* <DEDUP_REMOVED lines=8> */
.L_x_3238:
[----:B------:R-:W2:Y:S02]  /*2130*/  LDG.E.U16 R4, desc[UR36][R4.64] ;  /* 0x0000002404047981 */ /* 0x000ea4000c1e1500 */
[----:B--2---:R-:W-:Y:S01]  /*2140*/  HADD2.F32 R23, -RZ, R4.H0_H0 ;  /* 0x20000004ff177230 */ /* 0x004fe20000004100 */
[----:B------:R-:W-:Y:S06]  /*2150*/  BRA `(.L_x_3234) ;  /* 0x0000000800c47947 */ /* 0x000fec0003800000 */
.L_x_3237:
        /* <DEDUP_REMOVED lines=8> */
.L_x_3240:
[----:B------:R-:W2:Y:S02]  /*21e0*/  LDG.E.U16 R4, desc[UR36][R4.64] ;  /* 0x0000002404047981 */ /* 0x000ea4000c1e1500 */
[----:B--2---:R-:W-:Y:S01]  /*21f0*/  HADD2.F32 R23, -RZ, R4.H0_H0 ;  /* 0x20000004ff177230 */ /* 0x004fe20000004100 */
[----:B------:R-:W-:Y:S06]  /*2200*/  BRA `(.L_x_3234) ;  /* 0x0000000800987947 */ /* 0x000fec0003800000 */
.L_x_3239:
[----:B------:R-:W2:Y:S01]  /*2210*/  LDG.E.64 R4, desc[UR36][R4.64] ;  /* 0x0000002404047981 */ /* 0x000ea2000c1e1b00 */
[----:B------:R-:W-:Y:S01]  /*2220*/  UMOV UR4, 0xf0000000 ;  /* 0xf000000000047882 */ /* 0x000fe20000000000 */
[----:B------:R-:W-:Y:S01]  /*2230*/  UMOV UR5, 0x380fffff ;  /* 0x380fffff00057882 */ /* 0x000fe20000000000 */
[----:B--2---:R-:W0:Y:S01]  /*2240*/  F2F.F32.F64 R23, R4 ;  /* 0x0000000400177310 */ /* 0x004e220000301000 */
[----:B------:R-:W-:-:S14]  /*2250*/  DSETP.GEU.AND P0, PT, |R4|, UR4, PT ;  /* 0x0000000404007e2a */ /* 0x000fdc000bf0e200 */
[----:B0-----:R-:W-:Y:S01]  /*2260*/  @!P0 FMUL R23, R23, 1.175494350822287508e-38 ;  /* 0x0080000017178820 */ /* 0x001fe20000400000 */
[----:B------:R-:W-:Y:S06]  /*2270*/  BRA `(.L_x_3234) ;  /* 0x00000008007c7947 */ /* 0x000fec0003800000 */
.L_x_3229:
        /* <DEDUP_REMOVED lines=12> */
.L_x_3243:
[----:B------:R-:W2:Y:S01]  /*2340*/  LDG.E.64 R4, desc[UR36][R4.64] ;  /* 0x0000002404047981 */ /* 0x000ea2000c1e1b00 */
[----:B------:R-:W-:Y:S01]  /*2350*/  UMOV UR4, 0xf0000000 ;  /* 0xf000000000047882 */ /* 0x000fe20000000000 */
[----:B------:R-:W-:Y:S01]  /*2360*/  UMOV UR5, 0x380fffff ;  /* 0x380fffff00057882 */ /* 0x000fe20000000000 */
[----:B--2---:R-:W0:Y:S01]  /*2370*/  F2F.F32.F64 R23, R4 ;  /* 0x0000000400177310 */ /* 0x004e220000301000 */
[----:B------:R-:W-:-:S14]  /*2380*/  DSETP.GEU.AND P0, PT, |R4|, UR4, PT ;  /* 0x0000000404007e2a */ /* 0x000fdc000bf0e200 */
[----:B0-----:R-:W-:Y:S01]  /*2390*/  @!P0 FMUL R23, R23, 1.175494350822287508e-38 ;  /* 0x0080000017178820 */ /* 0x001fe20000400000 */
[----:B------:R-:W-:Y:S06]  /*23a0*/  BRA `(.L_x_3234) ;  /* 0x0000000800307947 */ /* 0x000fec0003800000 */
.L_x_3242:
        /* <DEDUP_REMOVED lines=26> */
.L_x_3245:
        /* <DEDUP_REMOVED lines=11> */
[----:B------:R-:W-:Y:S01]  /*2600*/  LOP3.LUT R23, R23, 0x80000000, R0, 0xf8, !PT ;  /* 0x8000000017177812 */ /* 0x000fe200078ef800 */
[----:B------:R-:W-:Y:S06]  /*2610*/  BRA `(.L_x_3234) ;  /* 0x0000000400947947 */ /* 0x000fec0003800000 */
.L_x_3244:
[----:B------:R-:W2:Y:S02]  /*2620*/  LDG.E.U16 R4, desc[UR36][R4.64] ;  /* 0x0000002404047981 */ /* 0x000ea4000c1e1500 */
[----:B--2---:R-:W-:Y:S01]  /*2630*/  IMAD.U32 R23, R4, 0x10000, RZ ;  /* 0x0001000004177824 */ /* 0x004fe200078e00ff */
[----:B------:R-:W-:Y:S06]  /*2640*/  BRA `(.L_x_3234) ;  /* 0x0000000400887947 */ /* 0x000fec0003800000 */
.L_x_3241:
        /* <DEDUP_REMOVED lines=11> */
.L_x_3248:
        /* <DEDUP_REMOVED lines=20> */
.L_x_3250:
[----:B------:R-:W-:Y:S05]  /*2840*/  BSYNC B0 ;  /* 0x0000000000007941 */ /* 0x000fea0003800000 */
.L_x_3249:
[----:B------:R-:W-:Y:S01]  /*2850*/  IMAD.SHL.U32 R3, R3, 0x100000, RZ ;  /* 0x0010000003037824 */ /* 0x000fe200078e00ff */
[----:B------:R-:W-:-:S04]  /*2860*/  LEA R0, R0, 0x3b800000, 0x17 ;  /* 0x3b80000000007811 */ /* 0x000fc800078eb8ff */
[----:B------:R-:W-:Y:S01]  /*2870*/  LOP3.LUT R23, R0, R3, R23, 0xfe, !PT ;  /* 0x0000000300177212 */ /* 0x000fe200078efe17 */
[----:B------:R-:W-:Y:S06]  /*2880*/  BRA `(.L_x_3234) ;  /* 0x0000000000f87947 */ /* 0x000fec0003800000 */
.L_x_3247:
        /* <DEDUP_REMOVED lines=20> */
.L_x_3252:
[----:B------:R-:W-:Y:S05]  /*29d0*/  BSYNC B0 ;  /* 0x0000000000007941 */ /* 0x000fea0003800000 */
.L_x_3251:
[----:B------:R-:W-:Y:S01]  /*29e0*/  IMAD.SHL.U32 R3, R3, 0x200000, RZ ;  /* 0x0020000003037824 */ /* 0x000fe200078e00ff */
[----:B------:R-:W-:-:S04]  /*29f0*/  LEA R0, R0, 0x37800000, 0x17 ;  /* 0x3780000000007811 */ /* 0x000fc800078eb8ff */
[----:B------:R-:W-:Y:S01]  /*2a00*/  LOP3.LUT R23, R0, R3, R23, 0xfe, !PT ;  /* 0x0000000300177212 */ /* 0x000fe200078efe17 */
[----:B------:R-:W-:Y:S06]  /*2a10*/  BRA `(.L_x_3234) ;  /* 0x0000000000947947 */ /* 0x000fec0003800000 */
.L_x_3246:
        /* <DEDUP_REMOVED lines=14> */
.L_x_3233:
        /* <DEDUP_REMOVED lines=16> */
.L_x_3255:
[----:B------:R-:W-:Y:S01]  /*2c00*/  IMAD.MOV.U32 R23, RZ, RZ, RZ ;  /* 0x000000ffff177224 */ /* 0x000fe200078e00ff */
[----:B------:R-:W-:Y:S06]  /*2c10*/  BRA `(.L_x_3234) ;  /* 0x0000000000147947 */ /* 0x000fec0003800000 */
.L_x_3254:
[----:B------:R-:W2:Y:S02]  /*2c20*/  LDG.E.64 R4, desc[UR36][R4.64] ;  /* 0x0000002404047981 */ /* 0x000ea4000c1e1b00 */
[----:B--2---:R0:W2:Y:S01]  /*2c30*/  I2F.U64 R23, R4 ;  /* 0x0000000400177312 */ /* 0x0040a20000301000 */
[----:B------:R-:W-:Y:S05]  /*2c40*/  BRA `(.L_x_3234) ;  /* 0x0000000000087947 */ /* 0x000fea0003800000 */
.L_x_3253:
[----:B------:R-:W2:Y:S02]  /*2c50*/  LDG.E R4, desc[UR36][R4.64] ;  /* 0x0000002404047981 */ /* 0x000ea4000c1e1900 */
[----:B--2---:R-:W-:-:S07]  /*2c60*/  I2FP.F32.U32 R23, R4 ;  /* 0x0000000400177245 */ /* 0x004fce0000201000 */
.L_x_3234:
[----:B------:R-:W-:Y:S05]  /*2c70*/  BSYNC B6 ;  /* 0x0000000000067941 */ /* 0x000fea0003800000 */
.L_x_3228:
[----:B------:R-:W-:-:S07]  /*2c80*/  VIADD R16, R16, 0x80 ;  /* 0x0000008010107836 */ /* 0x000fce0000000000 */
.L_x_3227:
[----:B------:R-:W-:Y:S05]  /*2c90*/  BSYNC B7 ;  /* 0x0000000000077941 */ /* 0x000fea0003800000 */
.L_x_3226:
[----:B------:R-:W-:Y:S01]  /*2ca0*/  ISETP.GE.AND P0, PT, R16, R17, PT ;  /* 0x000000111000720c */ /* 0x000fe20003f06270 */
[----:B------:R-:W-:-:S12]  /*2cb0*/  BSSY B6, `(.L_x_3256) ;  /* 0x00000e1000067945 */ /* 0x000fd80003800000 */
[----:B------:R-:W-:Y:S05]  /*2cc0*/  @P0 BRA `(.L_x_3257) ;  /* 0x0000000c007c0947 */ /* 0x000fea0003800000 */
[----:B0-2-4-:R-:W0:Y:S01]  /*2cd0*/  LDC.64 R4, c[0x0][0x228] ;  /* 0x00008a00ff047b82 */ /* 0x015e220000000a00 */
        /* <DEDUP_REMOVED lines=19> */
.L_x_3261:
[----:B------:R-:W2:Y:S02]  /*2e10*/  LDG.E.U8 R4, desc[UR36][R4.64] ;  /* 0x0000002404047981 */ /* 0x000ea4000c1e1100 */
[----:B--2---:R-:W-:Y:S01]  /*2e20*/  I2FP.F32.U32 R19, R4 ;  /* 0x0000000400137245 */ /* 0x004fe20000201000 */
[----:B------:R-:W-:Y:S06]  /*2e30*/  BRA `(.L_x_3257) ;  /* 0x0000000c00207947 */ /* 0x000fec0003800000 */
.L_x_3260:
        /* <DEDUP_REMOVED lines=9> */
.L_x_3264:
[----:B------:R-:W2:Y:S02]  /*2ed0*/  LDG.E R4, desc[UR36][R4.64] ;  /* 0x0000002404047981 */ /* 0x000ea4000c1e1900 */
[----:B--2---:R-:W-:Y:S01]  /*2ee0*/  I2FP.F32.S32 R19, R4 ;  /* 0x0000000400137245 */ /* 0x004fe20000201400 */
[----:B------:R-:W-:Y:S06]  /*2ef0*/  BRA `(.L_x_3257) ;  /* 0x0000000800f07947 */ /* 0x000fec0003800000 */
.L_x_3263:
[----:B------:R-:W2:Y:S02]  /*2f00*/  LDG.E.U16 R4, desc[UR36][R4.64] ;  /* 0x0000002404047981 */ /* 0x000ea4000c1e1500 */
[----:B--2---:R0:W2:Y:S01]  /*2f10*/  I2F.S16 R19, R4 ;  /* 0x0000000400137306 */ /* 0x0040a20000101400 */
[----:B------:R-:W-:Y:S05]  /*2f20*/  BRA `(.L_x_3257) ;  /* 0x0000000800e47947 */ /* 0x000fea0003800000 */
.L_x_3259:
        /* <DEDUP_REMOVED lines=8> */
.L_x_3266:
[----:B------:R-:W2:Y:S02]  /*2fb0*/  LDG.E.U16 R4, desc[UR36][R4.64] ;  /* 0x0000002404047981 */ /* 0x000ea4000c1e1500 */
[----:B--2---:R-:W-:Y:S01]  /*2fc0*/  HADD2.F32 R19, -RZ, R4.H0_H0 ;  /* 0x20000004ff137230 */ /* 0x004fe20000004100 */
[----:B------:R-:W-:Y:S06]  /*2fd0*/  BRA `(.L_x_3257) ;  /* 0x0000000800b87947 */ /* 0x000fec0003800000 */
.L_x_3265:
        /* <DEDUP_REMOVED lines=8> */
.L_x_3268:
[----:B------:R-:W2:Y:S02]  /*3060*/  LDG.E.U16 R4, desc[UR36][R4.64] ;  /* 0x0000002404047981 */ /* 0x000ea4000c1e1500 */
[----:B--2---:R-:W-:Y:S01]  /*3070*/  HADD2.F32 R19, -RZ, R4.H0_H0 ;  /* 0x20000004ff137230 */ /* 0x004fe20000004100 */
[----:B------:R-:W-:Y:S06]  /*3080*/  BRA `(.L_x_3257) ;  /* 0x00000008008c7947 */ /* 0x000fec0003800000 */
.L_x_3267:
[----:B------:R-:W2:Y:S01]  /*3090*/  LDG.E.64 R4, desc[UR36][R4.64] ;  /* 0x0000002404047981 */ /* 0x000ea2000c1e1b00 */
[----:B------:R-:W-:Y:S01]  /*30a0*/  UMOV UR4, 0xf0000000 ;  /* 0xf000000000047882 */ /* 0x000fe20000000000 */
[----:B------:R-:W-:Y:S01]  /*30b0*/  UMOV UR5, 0x380fffff ;  /* 0x380fffff00057882 */ /* 0x000fe20000000000 */
[----:B--2---:R-:W0:Y:S01]  /*30c0*/  F2F.F32.F64 R19, R4 ;  /* 0x0000000400137310 */ /* 0x004e220000301000 */
[----:B------:R-:W-:-:S14]  /*30d0*/  DSETP.GEU.AND P0, PT, |R4|, UR4, PT ;  /* 0x0000000404007e2a */ /* 0x000fdc000bf0e200 */
[----:B0-----:R-:W-:Y:S01]  /*30e0*/  @!P0 FMUL R19, R19, 1.175494350822287508e-38 ;  /* 0x0080000013138820 */ /* 0x001fe20000400000 */
[----:B------:R-:W-:Y:S06]  /*30f0*/  BRA `(.L_x_3257) ;  /* 0x0000000800707947 */ /* 0x000fec0003800000 */
.L_x_3258:
        /* <DEDUP_REMOVED lines=12> */
.L_x_3271:
[----:B------:R-:W2:Y:S01]  /*31c0*/  LDG.E.64 R4, desc[UR36][R4.64] ;  /* 0x0000002404047981 */ /* 0x000ea2000c1e1b00 */
[----:B------:R-:W-:Y:S01]  /*31d0*/  UMOV UR4, 0xf0000000 ;  /* 0xf000000000047882 */ /* 0x000fe20000000000 */
[----:B------:R-:W-:Y:S01]  /*31e0*/  UMOV UR5, 0x380fffff ;  /* 0x380fffff00057882 */ /* 0x000fe20000000000 */
[----:B--2---:R-:W0:Y:S01]  /*31f0*/  F2F.F32.F64 R19, R4 ;  /* 0x0000000400137310 */ /* 0x004e220000301000 */
[----:B------:R-:W-:-:S14]  /*3200*/  DSETP.GEU.AND P0, PT, |R4|, UR4, PT ;  /* 0x0000000404007e2a */ /* 0x000fdc000bf0e200 */
[----:B0-----:R-:W-:Y:S01]  /*3210*/  @!P0 FMUL R19, R19, 1.175494350822287508e-38 ;  /* 0x0080000013138820 */ /* 0x001fe20000400000 */
[----:B------:R-:W-:Y:S06]  /*3220*/  BRA `(.L_x_3257) ;  /* 0x0000000800247947 */ /* 0x000fec0003800000 */
.L_x_3270:
        /* <DEDUP_REMOVED lines=26> */
.L_x_3273:
        /* <DEDUP_REMOVED lines=13> */
.L_x_3272:
[----:B------:R-:W2:Y:S02]  /*34a0*/  LDG.E.U16 R4, desc[UR36][R4.64] ;  /* 0x0000002404047981 */ /* 0x000ea4000c1e1500 */
[----:B--2---:R-:W-:Y:S01]  /*34b0*/  IMAD.U32 R19, R4, 0x10000, RZ ;  /* 0x0001000004137824 */ /* 0x004fe200078e00ff */
[----:B------:R-:W-:Y:S06]  /*34c0*/  BRA `(.L_x_3257) ;  /* 0x00000004007c7947 */ /* 0x000fec0003800000 */
.L_x_3269:
        /* <DEDUP_REMOVED lines=11> */
.L_x_3276:
[----:B------:R-:W2:Y:S02]  /*3580*/  LDG.E.U8 R3, desc[UR36][R4.64] ;  /* 0x0000002404037981 */ /* 0x000ea4000c1e1100 */
        /* <DEDUP_REMOVED lines=18> */
.L_x_3278:
[----:B------:R-:W-:Y:S05]  /*36b0*/  BSYNC B0 ;  /* 0x0000000000007941 */ /* 0x000fea0003800000 */
.L_x_3277:
[----:B------:R-:W-:Y:S01]  /*36c0*/  IMAD.SHL.U32 R3, R3, 0x100000, RZ ;  /* 0x0010000003037824 */ /* 0x000fe200078e00ff */
[----:B------:R-:W-:-:S04]  /*36d0*/  LEA R0, R0, 0x3b800000, 0x17 ;  /* 0x3b80000000007811 */ /* 0x000fc800078eb8ff */
[----:B------:R-:W-:Y:S01]  /*36e0*/  LOP3.LUT R19, R0, R3, R19, 0xfe, !PT ;  /* 0x0000000300137212 */ /* 0x000fe200078efe13 */
[----:B------:R-:W-:Y:S06]  /*36f0*/  BRA `(.L_x_3257) ;  /* 0x0000000000f07947 */ /* 0x000fec0003800000 */
.L_x_3275:
        /* <DEDUP_REMOVED lines=19> */
.L_x_3280:
[----:B------:R-:W-:Y:S05]  /*3830*/  BSYNC B0 ;  /* 0x0000000000007941 */ /* 0x000fea0003800000 */
.L_x_3279:
[----:B------:R-:W-:Y:S01]  /*3840*/  IMAD.SHL.U32 R3, R3, 0x200000, RZ ;  /* 0x0020000003037824 */ /* 0x000fe200078e00ff */
[----:B------:R-:W-:-:S04]  /*3850*/  LEA R0, R0, 0x37800000, 0x17 ;  /* 0x3780000000007811 */ /* 0x000fc800078eb8ff */
[----:B------:R-:W-:Y:S01]  /*3860*/  LOP3.LUT R19, R0, R3, R19, 0xfe, !PT ;  /* 0x0000000300137212 */ /* 0x000fe200078efe13 */
[----:B------:R-:W-:Y:S06]  /*3870*/  BRA `(.L_x_3257) ;  /* 0x0000000000907947 */ /* 0x000fec0003800000 */
.L_x_3274:
        /* <DEDUP_REMOVED lines=14> */
.L_x_3262:
        /* <DEDUP_REMOVED lines=16> */
.L_x_3283:
[----:B------:R-:W-:Y:S05]  /*3a60*/  BRA `(.L_x_3257) ;  /* 0x0000000000147947 */ /* 0x000fea0003800000 */
.L_x_3282:
[----:B------:R-:W2:Y:S02]  /*3a70*/  LDG.E.64 R4, desc[UR36][R4.64] ;  /* 0x0000002404047981 */ /* 0x000ea4000c1e1b00 */
[----:B--2---:R0:W2:Y:S01]  /*3a80*/  I2F.U64 R19, R4 ;  /* 0x0000000400137312 */ /* 0x0040a20000301000 */
[----:B------:R-:W-:Y:S05]  /*3a90*/  BRA `(.L_x_3257) ;  /* 0x0000000000087947 */ /* 0x000fea0003800000 */
.L_x_3281:
[----:B------:R-:W2:Y:S02]  /*3aa0*/  LDG.E R4, desc[UR36][R4.64] ;  /* 0x0000002404047981 */ /* 0x000ea4000c1e1900 */
[----:B--2---:R-:W-:-:S07]  /*3ab0*/  I2FP.F32.U32 R19, R4 ;  /* 0x0000000400137245 */ /* 0x004fce0000201000 */
.L_x_3257:
[----:B------:R-:W-:Y:S05]  /*3ac0*/  BSYNC B6 ;  /* 0x0000000000067941 */ /* 0x000fea0003800000 */
.L_x_3256:
[----:B------:R-:W0:Y:S01]  /*3ad0*/  S2R R25, SR_TID.X ;  /* 0x0000000000197919 */ /* 0x000e220000002100 */
[----:B------:R-:W1:Y:S01]  /*3ae0*/  LDC.U8 R16, c[0x0][0x23c] ;  /* 0x00008f00ff107b82 */ /* 0x000e620000000000 */
[----:B------:R-:W-:Y:S01]  /*3af0*/  BSSY B6, `(.L_x_3284) ;  /* 0x0000110000067945 */ /* 0x000fe20003800000 */
[C---:B0-----:R-:W-:Y:S01]  /*3b00*/  VIADD R0, R25.reuse, 0x100 ;  /* 0x0000010019007836 */ /* 0x041fe20000000000 */
[CC--:B------:R-:W-:Y:S01]  /*3b10*/  ISETP.GE.AND P3, PT, R25.reuse, R17.reuse, PT ;  /* 0x000000111900720c */ /* 0x0c0fe20003f66270 */
[C---:B------:R-:W-:Y:S02]  /*3b20*/  VIADD R6, R25.reuse, 0x180 ;  /* 0x0000018019067836 */ /* 0x040fe40000000000 */
[----:B------:R-:W-:Y:S01]  /*3b30*/  VIADD R26, R25, 0x80 ;  /* 0x00000080191a7836 */ /* 0x000fe20000000000 */
[-C--:B------:R-:W-:Y:S02]  /*3b40*/  ISETP.GE.AND P1, PT, R0, R17.reuse, PT ;  /* 0x000000110000720c */ /* 0x080fe40003f26270 */
[----:B------:R-:W-:-:S02]  /*3b50*/  ISETP.GE.AND P2, PT, R6, R17, PT ;  /* 0x000000110600720c */ /* 0x000fc40003f46270 */
[----:B------:R-:W-:-:S05]  /*3b60*/  ISETP.GE.AND P0, PT, R26, R17, PT ;  /* 0x000000111a00720c */ /* 0x000fca0003f06270 */
[----:B------:R-:W1:Y:S08]  /*3b70*/  @!P3 LDC R3, c[0x0][0x218] ;  /* 0x00008600ff03bb82 */ /* 0x000e700000000800 */
[----:B------:R-:W0:Y:S08]  /*3b80*/  @!P1 LDC R0, c[0x0][0x218] ;  /* 0x00008600ff009b82 */ /* 0x000e300000000800 */
[----:B------:R-:W0:Y:S08]  /*3b90*/  @!P2 LDC R6, c[0x0][0x218] ;  /* 0x00008600ff06ab82 */ /* 0x000e300000000800 */
[----:B--2---:R-:W2:Y:S01]  /*3ba0*/  @!P0 LDC R5, c[0x0][0x218] ;  /* 0x00008600ff058b82 */ /* 0x004ea20000000800 */
[----:B-1-345:R-:W-:-:S02]  /*3bb0*/  @!P3 FMNMX.FTZ R4, R22, R3, PT ;  /* 0x000000031604b209 */ /* 0x03afc40003810000 */
[----:B0-----:R-:W-:Y:S02]  /*3bc0*/  @!P1 FMNMX.FTZ R22, R23, R0, PT ;  /* 0x0000000017169209 */ /* 0x001fe40003810000 */
[----:B------:R-:W-:Y:S02]  /*3bd0*/  @!P2 FMNMX.FTZ R24, R19, R6, PT ;  /* 0x000000061318a209 */ /* 0x000fe40003810000 */
[----:B--2---:R-:W-:Y:S01]  /*3be0*/  @!P0 FMNMX.FTZ R18, R18, R5, PT ;  /* 0x0000000512128209 */ /* 0x004fe20003810000 */
[----:B------:R-:W-:Y:S06]  /*3bf0*/  @P3 BRA `(.L_x_3285) ;  /* 0x0000000c00fc3947 */ /* 0x000fec0003800000 */
[----:B------:R-:W0:Y:S01]  /*3c00*/  LDC.64 R8, c[0x0][0x220] ;  /* 0x00008800ff087b82 */ /* 0x000e220000000a00 */
        /* <DEDUP_REMOVED lines=17> */
[----:B------:R-:W0:Y:S01]  /*3d20*/  F2I.FTZ.TRUNC.NTZ R3, R4 ;  /* 0x0000000400037305 */ /* 0x000e22000021f100 */
[----:B------:R-:W-:Y:S01]  /*3d30*/  IMAD.MOV.U32 R25, RZ, RZ, R26 ;  /* 0x000000ffff197224 */ /* 0x000fe200078e001a */
[----:B0-----:R0:W-:Y:S01]  /*3d40*/  STG.E.U8 desc[UR36][R8.64], R3 ;  /* 0x0000000308007986 */ /* 0x0011e2000c101124 */
[----:B------:R-:W-:Y:S05]  /*3d50*/  BRA `(.L_x_3285) ;  /* 0x0000000c00a47947 */ /* 0x000fea0003800000 */
.L_x_3289:
[----:B------:R-:W0:Y:S01]  /*3d60*/  F2I.S64.TRUNC R4, R4 ;  /* 0x0000000400047311 */ /* 0x000e22000020d900 */
[----:B------:R-:W-:Y:S02]  /*3d70*/  IMAD.MOV.U32 R25, RZ, RZ, R26 ;  /* 0x000000ffff197224 */ /* 0x000fe400078e001a */
[----:B0-----:R-:W-:-:S05]  /*3d80*/  IMAD.MOV.U32 R3, RZ, RZ, R4 ;  /* 0x000000ffff037224 */ /* 0x001fca00078e0004 */
[----:B------:R0:W-:Y:S01]  /*3d90*/  STG.E.U8 desc[UR36][R8.64], R3 ;  /* 0x0000000308007986 */ /* 0x0001e2000c101124 */
[----:B------:R-:W-:Y:S05]  /*3da0*/  BRA `(.L_x_3285) ;  /* 0x0000000c00907947 */ /* 0x000fea0003800000 */
.L_x_3288:
[----:B------:R-:W-:-:S13]  /*3db0*/  ISETP.NE.AND P0, PT, R0, 0x2, PT ;  /* 0x000000020000780c */ /* 0x000fda0003f05270 */
[----:B------:R-:W-:Y:S05]  /*3dc0*/  @!P0 BRA `(.L_x_3291) ;  /* 0x0000000000308947 */ /* 0x000fea0003800000 */
[----:B------:R-:W-:-:S13]  /*3dd0*/  ISETP.NE.AND P0, PT, R0, 0x3, PT ;  /* 0x000000030000780c */ /* 0x000fda0003f05270 */
[----:B------:R-:W-:Y:S05]  /*3de0*/  @!P0 BRA `(.L_x_3292) ;  /* 0x0000000000188947 */ /* 0x000fea0003800000 */
[----:B------:R-:W-:-:S13]  /*3df0*/  ISETP.NE.AND P0, PT, R0, 0x4, PT ;  /* 0x000000040000780c */ /* 0x000fda0003f05270 */
[----:B------:R-:W-:Y:S05]  /*3e00*/  @P0 BRA `(.L_x_3290) ;  /* 0x0000000c00140947 */ /* 0x000fea0003800000 */
[----:B------:R-:W0:Y:S01]  /*3e10*/  F2I.S64.TRUNC R4, R4 ;  /* 0x0000000400047311 */ /* 0x000e22000020d900 */
[----:B------:R-:W-:Y:S01]  /*3e20*/  IMAD.MOV.U32 R25, RZ, RZ, R26 ;  /* 0x000000ffff197224 */ /* 0x000fe200078e001a */
[----:B0-----:R0:W-:Y:S01]  /*3e30*/  STG.E.64 desc[UR36][R8.64], R4 ;  /* 0x0000000408007986 */ /* 0x0011e2000c101b24 */
[----:B------:R-:W-:Y:S05]  /*3e40*/  BRA `(.L_x_3285) ;  /* 0x0000000c00687947 */ /* 0x000fea0003800000 */
.L_x_3292:
[----:B------:R-:W0:Y:S01]  /*3e50*/  F2I.FTZ.TRUNC.NTZ R3, R4 ;  /* 0x0000000400037305 */ /* 0x000e22000021f100 */
[----:B------:R-:W-:Y:S01]  /*3e60*/  IMAD.MOV.U32 R25, RZ, RZ, R26 ;  /* 0x000000ffff197224 */ /* 0x000fe200078e001a */
[----:B0-----:R0:W-:Y:S01]  /*3e70*/  STG.E desc[UR36][R8.64], R3 ;  /* 0x0000000308007986 */ /* 0x0011e2000c101924 */
[----:B------:R-:W-:Y:S05]  /*3e80*/  BRA `(.L_x_3285) ;  /* 0x0000000c00587947 */ /* 0x000fea0003800000 */
.L_x_3291:
[----:B------:R-:W0:Y:S01]  /*3e90*/  F2I.FTZ.TRUNC.NTZ R3, R4 ;  /* 0x0000000400037305 */ /* 0x000e22000021f100 */
[----:B------:R-:W-:Y:S01]  /*3ea0*/  IMAD.MOV.U32 R25, RZ, RZ, R26 ;  /* 0x000000ffff197224 */ /* 0x000fe200078e001a */
[----:B0-----:R0:W-:Y:S01]  /*3eb0*/  STG.E.U16 desc[UR36][R8.64], R3 ;  /* 0x0000000308007986 */ /* 0x0011e2000c101524 */
[----:B------:R-:W-:Y:S05]  /*3ec0*/  BRA `(.L_x_3285) ;  /* 0x0000000c00487947 */ /* 0x000fea0003800000 */
.L_x_3287:
[----:B------:R-:W-:-:S13]  /*3ed0*/  ISETP.GT.AND P0, PT, R0, 0x6, PT ;  /* 0x000000060000780c */ /* 0x000fda0003f04270 */
[----:B------:R-:W-:Y:S05]  /*3ee0*/  @P0 BRA `(.L_x_3293) ;  /* 0x00000000002c0947 */ /* 0x000fea0003800000 */
[----:B------:R-:W-:-:S13]  /*3ef0*/  ISETP.NE.AND P0, PT, R0, 0x5, PT ;  /* 0x000000050000780c */ /* 0x000fda0003f05270 */
[----:B------:R-:W-:Y:S05]  /*3f00*/  @!P0 BRA `(.L_x_3294) ;  /* 0x0000000000148947 */ /* 0x000fea0003800000 */
[----:B------:R-:W-:-:S13]  /*3f10*/  ISETP.NE.AND P0, PT, R0, 0x6, PT ;  /* 0x000000060000780c */ /* 0x000fda0003f05270 */
[----:B------:R-:W-:Y:S05]  /*3f20*/  @P0 BRA `(.L_x_3290) ;  /* 0x0000000800cc0947 */ /* 0x000fea0003800000 */
[----:B------:R0:W-:Y:S01]  /*3f30*/  STG.E desc[UR36][R8.64], R4 ;  /* 0x0000000408007986 */ /* 0x0001e2000c101924 */
[----:B------:R-:W-:Y:S01]  /*3f40*/  IMAD.MOV.U32 R25, RZ, RZ, R26 ;  /* 0x000000ffff197224 */ /* 0x000fe200078e001a */
[----:B------:R-:W-:Y:S06]  /*3f50*/  BRA `(.L_x_3285) ;  /* 0x0000000c00247947 */ /* 0x000fec0003800000 */
.L_x_3294:
[----:B------:R-:W-:Y:S01]  /*3f60*/  F2FP.F16.F32.PACK_AB R4, RZ, R4 ;  /* 0x00000004ff04723e */ /* 0x000fe200000000ff */
[----:B------:R-:W-:-:S04]  /*3f70*/  IMAD.MOV.U32 R25, RZ, RZ, R26 ;  /* 0x000000ffff197224 */ /* 0x000fc800078e001a */
[----:B------:R0:W-:Y:S01]  /*3f80*/  STG.E.U16 desc[UR36][R8.64], R4 ;  /* 0x0000000408007986 */ /* 0x0001e2000c101524 */
[----:B------:R-:W-:Y:S05]  /*3f90*/  BRA `(.L_x_3285) ;  /* 0x0000000c00147947 */ /* 0x000fea0003800000 */
.L_x_3293:
[----:B------:R-:W-:-:S13]  /*3fa0*/  ISETP.NE.AND P0, PT, R0, 0x7, PT ;  /* 0x000000070000780c */ /* 0x000fda0003f05270 */
[----:B------:R-:W-:Y:S05]  /*3fb0*/  @!P0 BRA `(.L_x_3295) ;  /* 0x0000000000348947 */ /* 0x000fea0003800000 */
[----:B------:R-:W-:-:S13]  /*3fc0*/  ISETP.NE.AND P0, PT, R0, 0x8, PT ;  /* 0x000000080000780c */ /* 0x000fda0003f05270 */
[----:B------:R-:W-:Y:S05]  /*3fd0*/  @!P0 BRA `(.L_x_3296) ;  /* 0x0000000000188947 */ /* 0x000fea0003800000 */
[----:B------:R-:W-:-:S13]  /*3fe0*/  ISETP.NE.AND P0, PT, R0, 0x9, PT ;  /* 0x000000090000780c */ /* 0x000fda0003f05270 */
[----:B------:R-:W-:Y:S05]  /*3ff0*/  @P0 BRA `(.L_x_3290) ;  /* 0x0000000800980947 */ /* 0x000fea0003800000 */
[----:B------:R-:W-:Y:S02]  /*4000*/  IMAD.MOV.U32 R5, RZ, RZ, RZ ;  /* 0x000000ffff057224 */ /* 0x000fe400078e00ff */
[----:B------:R-:W-:-:S03]  /*4010*/  IMAD.MOV.U32 R25, RZ, RZ, R26 ;  /* 0x000000ffff197224 */ /* 0x000fc600078e001a */
[----:B------:R0:W-:Y:S01]  /*4020*/  STG.E.64 desc[UR36][R8.64], R4 ;  /* 0x0000000408007986 */ /* 0x0001e2000c101b24 */
[----:B------:R-:W-:Y:S05]  /*4030*/  BRA `(.L_x_3285) ;  /* 0x0000000800ec7947 */ /* 0x000fea0003800000 */
.L_x_3296:
[----:B------:R-:W-:Y:S01]  /*4040*/  F2FP.F16.F32.PACK_AB R3, RZ, R4 ;  /* 0x00000004ff03723e */ /* 0x000fe200000000ff */
[----:B------:R-:W-:-:S03]  /*4050*/  IMAD.MOV.U32 R25, RZ, RZ, R26 ;  /* 0x000000ffff197224 */ /* 0x000fc600078e001a */
[----:B------:R-:W-:-:S05]  /*4060*/  PRMT R3, R3, 0x5410, RZ ;  /* 0x0000541003037816 */ /* 0x000fca00000000ff */
[----:B------:R0:W-:Y:S01]  /*4070*/  STG.E desc[UR36][R8.64], R3 ;  /* 0x0000000308007986 */ /* 0x0001e2000c101924 */
[----:B------:R-:W-:Y:S05]  /*4080*/  BRA `(.L_x_3285) ;  /* 0x0000000800d87947 */ /* 0x000fea0003800000 */
.L_x_3295:
[----:B------:R-:W-:Y:S01]  /*4090*/  FMUL.FTZ R4, R4, 1 ;  /* 0x3f80000004047820 */ /* 0x000fe20000410000 */
[----:B------:R-:W-:-:S05]  /*40a0*/  IMAD.MOV.U32 R25, RZ, RZ, R26 ;  /* 0x000000ffff197224 */ /* 0x000fca00078e001a */
[----:B------:R-:W0:Y:S02]  /*40b0*/  F2F.F64.F32 R4, R4 ;  /* 0x0000000400047310 */ /* 0x000e240000201800 */
[----:B0-----:R0:W-:Y:S01]  /*40c0*/  STG.E.64 desc[UR36][R8.64], R4 ;  /* 0x0000000408007986 */ /* 0x0011e2000c101b24 */
[----:B------:R-:W-:Y:S05]  /*40d0*/  BRA `(.L_x_3285) ;  /* 0x0000000800c47947 */ /* 0x000fea0003800000 */
.L_x_3286:
        /* <DEDUP_REMOVED lines=8> */
[----:B------:R-:W-:Y:S01]  /*4160*/  FSETP.NEU.FTZ.AND P0, PT, R4, RZ, PT ;  /* 0x000000ff0400720b */ /* 0x000fe20003f1d000 */
[----:B------:R-:W-:-:S03]  /*4170*/  IMAD.MOV.U32 R25, RZ, RZ, R26 ;  /* 0x000000ffff197224 */ /* 0x000fc600078e001a */
[----:B------:R-:W-:-:S05]  /*4180*/  SEL R3, RZ, 0x1, !P0 ;  /* 0x00000001ff037807 */ /* 0x000fca0004000000 */
[----:B------:R0:W-:Y:S01]  /*4190*/  STG.E.U8 desc[UR36][R8.64], R3 ;  /* 0x0000000308007986 */ /* 0x0001e2000c101124 */
[----:B------:R-:W-:Y:S05]  /*41a0*/  BRA `(.L_x_3285) ;  /* 0x0000000800907947 */ /* 0x000fea0003800000 */
.L_x_3299:
[----:B------:R-:W-:Y:S01]  /*41b0*/  FMUL.FTZ R4, R4, 1 ;  /* 0x3f80000004047820 */ /* 0x000fe20000410000 */
[----:B------:R-:W-:Y:S01]  /*41c0*/  CS2R R6, SRZ ;  /* 0x0000000000067805 */ /* 0x000fe2000001ff00 */
[----:B------:R-:W-:-:S04]  /*41d0*/  IMAD.MOV.U32 R25, RZ, RZ, R26 ;  /* 0x000000ffff197224 */ /* 0x000fc800078e001a */
[----:B------:R-:W0:Y:S02]  /*41e0*/  F2F.F64.F32 R4, R4 ;  /* 0x0000000400047310 */ /* 0x000e240000201800 */
[----:B0-----:R0:W-:Y:S01]  /*41f0*/  STG.E.128 desc[UR36][R8.64], R4 ;  /* 0x0000000408007986 */ /* 0x0011e2000c101d24 */
[----:B------:R-:W-:Y:S05]  /*4200*/  BRA `(.L_x_3285) ;  /* 0x0000000800787947 */ /* 0x000fea0003800000 */
.L_x_3298:
        /* <DEDUP_REMOVED lines=20> */
.L_x_3303:
[----:B------:R-:W-:Y:S05]  /*4350*/  BSYNC B0 ;  /* 0x0000000000007941 */ /* 0x000fea0003800000 */
.L_x_3302:
[----:B------:R-:W-:Y:S01]  /*4360*/  LOP3.LUT R5, R0, R5, RZ, 0xfc, !PT ;  /* 0x0000000500057212 */ /* 0x000fe200078efcff */
[----:B------:R-:W-:-:S04]  /*4370*/  IMAD.MOV.U32 R25, RZ, RZ, R26 ;  /* 0x000000ffff197224 */ /* 0x000fc800078e001a */
[----:B------:R0:W-:Y:S01]  /*4380*/  STG.E.U8 desc[UR36][R8.64], R5 ;  /* 0x0000000508007986 */ /* 0x0001e2000c101124 */
[----:B------:R-:W-:Y:S05]  /*4390*/  BRA `(.L_x_3285) ;  /* 0x0000000800147947 */ /* 0x000fea0003800000 */
.L_x_3301:
        /* <DEDUP_REMOVED lines=12> */
.L_x_3305:
[----:B------:R-:W-:Y:S01]  /*4460*/  IMAD.MOV.U32 R0, RZ, RZ, 0x7f ;  /* 0x0000007fff007424 */ /* 0x000fe200078e00ff */
[----:B------:R-:W-:-:S04]  /*4470*/  ISETP.GT.U32.AND P0, PT, R5, 0x7f800000, PT ;  /* 0x7f8000000500780c */ /* 0x000fc80003f04070 */
[----:B------:R-:W-:-:S09]  /*4480*/  SEL R0, R0, 0x7c, P0 ;  /* 0x0000007c00007807 */ /* 0x000fd20000000000 */
.L_x_3306:
[----:B------:R-:W-:Y:S05]  /*4490*/  BSYNC B0 ;  /* 0x0000000000007941 */ /* 0x000fea0003800000 */
.L_x_3304:
[----:B------:R-:W-:Y:S01]  /*44a0*/  LOP3.LUT R4, R4, 0x80000000, RZ, 0xc0, !PT ;  /* 0x8000000004047812 */ /* 0x000fe200078ec0ff */
[----:B------:R-:W-:-:S03]  /*44b0*/  IMAD.MOV.U32 R25, RZ, RZ, R26 ;  /* 0x000000ffff197224 */ /* 0x000fc600078e001a */
[----:B------:R-:W-:-:S04]  /*44c0*/  SHF.R.U32.HI R3, RZ, 0x18, R4 ;  /* 0x00000018ff037819 */ /* 0x000fc80000011604 */
[----:B------:R-:W-:-:S05]  /*44d0*/  LOP3.LUT R3, R0, R3, RZ, 0xfc, !PT ;  /* 0x0000000300037212 */ /* 0x000fca00078efcff */
[----:B------:R0:W-:Y:S01]  /*44e0*/  STG.E.U8 desc[UR36][R8.64], R3 ;  /* 0x0000000308007986 */ /* 0x0001e2000c101124 */
[----:B------:R-:W-:Y:S05]  /*44f0*/  BRA `(.L_x_3285) ;  /* 0x0000000400bc7947 */ /* 0x000fea0003800000 */
.L_x_3300:
[----:B------:R-:W-:Y:S01]  /*4500*/  F2FP.BF16.F32.PACK_AB R4, RZ, R4 ;  /* 0x00000004ff04723e */ /* 0x000fe200000010ff */
[----:B------:R-:W-:-:S04]  /*4510*/  IMAD.MOV.U32 R25, RZ, RZ, R26 ;  /* 0x000000ffff197224 */ /* 0x000fc800078e001a */
[----:B------:R0:W-:Y:S01]  /*4520*/  STG.E.U16 desc[UR36][R8.64], R4 ;  /* 0x0000000408007986 */ /* 0x0001e2000c101524 */
[----:B------:R-:W-:Y:S05]  /*4530*/  BRA `(.L_x_3285) ;  /* 0x0000000400ac7947 */ /* 0x000fea0003800000 */
.L_x_3297:
        /* <DEDUP_REMOVED lines=8> */
[----:B------:R-:W0:Y:S01]  /*45c0*/  F2I.FTZ.U32.TRUNC.NTZ R3, R4 ;  /* 0x0000000400037305 */ /* 0x000e22000021f000 */
[----:B------:R-:W-:Y:S01]  /*45d0*/  IMAD.MOV.U32 R25, RZ, RZ, R26 ;  /* 0x000000ffff197224 */ /* 0x000fe200078e001a */
[----:B0-----:R4:W-:Y:S01]  /*45e0*/  STG.E.U16 desc[UR36][R8.64], R3 ;  /* 0x0000000308007986 */ /* 0x0019e2000c101524 */
[----:B------:R-:W-:Y:S05]  /*45f0*/  BRA `(.L_x_3285) ;  /* 0x00000004007c7947 */ /* 0x000fea0003800000 */
.L_x_3309:
        /* <DEDUP_REMOVED lines=16> */
.L_x_3312:
[----:B------:R-:W-:-:S04]  /*4700*/  LOP3.LUT R4, R4, 0x80000000, RZ, 0xc0, !PT ;  /* 0x8000000004047812 */ /* 0x000fc800078ec0ff */
[----:B------:R-:W-:-:S04]  /*4710*/  SHF.R.U32.HI R4, RZ, 0x18, R4 ;  /* 0x00000018ff047819 */ /* 0x000fc80000011604 */
[----:B------:R-:W-:-:S04]  /*4720*/  LOP3.LUT R3, R3, R4, RZ, 0xfc, !PT ;  /* 0x0000000403037212 */ /* 0x000fc800078efcff */
[----:B------:R-:W-:-:S07]  /*4730*/  PRMT R0, R3, 0x7610, R0 ;  /* 0x0000761003007816 */ /* 0x000fce0000000000 */
.L_x_3311:
[----:B------:R-:W-:Y:S05]  /*4740*/  BSYNC B0 ;  /* 0x0000000000007941 */ /* 0x000fea0003800000 */
.L_x_3310:
[----:B------:R3:W-:Y:S01]  /*4750*/  STG.E.U8 desc[UR36][R8.64], R0 ;  /* 0x0000000008007986 */ /* 0x0007e2000c101124 */
[----:B------:R-:W-:Y:S01]  /*4760*/  IMAD.MOV.U32 R25, RZ, RZ, R26 ;  /* 0x000000ffff197224 */ /* 0x000fe200078e001a */
[----:B------:R-:W-:Y:S06]  /*4770*/  BRA `(.L_x_3285) ;  /* 0x00000004001c7947 */ /* 0x000fec0003800000 */
.L_x_3308:
        /* <DEDUP_REMOVED lines=16> */
.L_x_3315:
[----:B------:R-:W-:-:S04]  /*4880*/  LOP3.LUT R4, R4, 0x80000000, RZ, 0xc0, !PT ;  /* 0x8000000004047812 */ /* 0x000fc800078ec0ff */
[----:B------:R-:W-:-:S04]  /*4890*/  SHF.R.U32.HI R4, RZ, 0x18, R4 ;  /* 0x00000018ff047819 */ /* 0x000fc80000011604 */
[----:B------:R-:W-:-:S04]  /*48a0*/  LOP3.LUT R3, R3, R4, RZ, 0xfc, !PT ;  /* 0x0000000403037212 */ /* 0x000fc800078efcff */
[----:B------:R-:W-:-:S07]  /*48b0*/  PRMT R0, R3, 0x7610, R0 ;  /* 0x0000761003007816 */ /* 0x000fce0000000000 */
.L_x_3314:
[----:B------:R-:W-:Y:S05]  /*48c0*/  BSYNC B0 ;  /* 0x0000000000007941 */ /* 0x000fea0003800000 */
.L_x_3313:
[----:B------:R0:W-:Y:S01]  /*48d0*/  STG.E.U8 desc[UR36][R8.64], R0 ;  /* 0x0000000008007986 */ /* 0x0001e2000c101124 */
[----:B------:R-:W-:Y:S01]  /*48e0*/  IMAD.MOV.U32 R25, RZ, RZ, R26 ;  /* 0x000000ffff197224 */ /* 0x000fe200078e001a */
[----:B------:R-:W-:Y:S06]  /*48f0*/  BRA `(.L_x_3285) ;  /* 0x0000000000bc7947 */ /* 0x000fec0003800000 */
.L_x_3307:
[----:B------:R-:W-:-:S13]  /*4900*/  ISETP.NE.AND P0, PT, R0, 0x1c, PT ;  /* 0x0000001c0000780c */ /* 0x000fda0003f05270 */
[----:B------:R-:W-:Y:S05]  /*4910*/  @!P0 BRA `(.L_x_3316) ;  /* 0x0000000000a88947 */ /* 0x000fea0003800000 */
[----:B------:R-:W-:-:S13]  /*4920*/  ISETP.NE.AND P0, PT, R0, 0x1d, PT ;  /* 0x0000001d0000780c */ /* 0x000fda0003f05270 */
[----:B------:R-:W-:Y:S05]  /*4930*/  @!P0 BRA `(.L_x_3317) ;  /* 0x0000000000908947 */ /* 0x000fea0003800000 */
[----:B------:R-:W-:-:S13]  /*4940*/  ISETP.NE.AND P0, PT, R0, 0x2c, PT ;  /* 0x0000002c0000780c */ /* 0x000fda0003f05270 */
[----:B------:R-:W-:Y:S05]  /*4950*/  @P0 BRA `(.L_x_3290) ;  /* 0x0000000000400947 */ /* 0x000fea0003800000 */
[----:B------:R-:W-:Y:S01]  /*4960*/  SHF.R.U32.HI R5, RZ, 0x17, R4 ;  /* 0x00000017ff057819 */ /* 0x000fe20000011604 */
[----:B------:R-:W-:-:S03]  /*4970*/  IMAD.MOV.U32 R25, RZ, RZ, R26 ;  /* 0x000000ffff197224 */ /* 0x000fc600078e001a */
        /* <DEDUP_REMOVED lines=14> */
.L_x_3290:
        /* <DEDUP_REMOVED lines=16> */
.L_x_3318:
[----:B------:R-:W-:Y:S01]  /*4b60*/  IMAD.MOV.U32 R25, RZ, RZ, R26 ;  /* 0x000000ffff197224 */ /* 0x000fe200078e001a */
[----:B------:R-:W-:Y:S06]  /*4b70*/  BRA `(.L_x_3285) ;  /* 0x00000000001c7947 */ /* 0x000fec0003800000 */
.L_x_3317:
[----:B------:R-:W0:Y:S01]  /*4b80*/  F2I.U64.TRUNC R4, R4 ;  /* 0x0000000400047311 */ /* 0x000e22000020d800 */
[----:B------:R-:W-:Y:S01]  /*4b90*/  IMAD.MOV.U32 R25, RZ, RZ, R26 ;  /* 0x000000ffff197224 */ /* 0x000fe200078e001a */
[----:B0-----:R2:W-:Y:S01]  /*4ba0*/  STG.E.64 desc[UR36][R8.64], R4 ;  /* 0x0000000408007986 */ /* 0x0015e2000c101b24 */
[----:B------:R-:W-:Y:S05]  /*4bb0*/  BRA `(.L_x_3285) ;  /* 0x00000000000c7947 */ /* 0x000fea0003800000 */
.L_x_3316:
[----:B------:R-:W0:Y:S01]  /*4bc0*/  F2I.FTZ.U32.TRUNC.NTZ R3, R4 ;  /* 0x0000000400037305 */ /* 0x000e22000021f000 */
[----:B------:R-:W-:Y:S01]  /*4bd0*/  IMAD.MOV.U32 R25, RZ, RZ, R26 ;  /* 0x000000ffff197224 */ /* 0x000fe200078e001a */
[----:B0-----:R0:W-:Y:S06]  /*4be0*/  STG.E desc[UR36][R8.64], R3 ;  /* 0x0000000308007986 */ /* 0x0011ec000c101924 */
.L_x_3285:
[----:B------:R-:W-:Y:S05]  /*4bf0*/  BSYNC B6 ;  /* 0x0000000000067941 */ /* 0x000fea0003800000 */
.L_x_3284:
        /* <DEDUP_REMOVED lines=24> */
.L_x_3324:
[----:B------:R-:W0:Y:S02]  /*4d80*/  F2I.S64.TRUNC R18, R18 ;  /* 0x0000001200127311 */ /* 0x000e24000020d900 */
[----:B0-----:R-:W-:-:S05]  /*4d90*/  IMAD.MOV.U32 R3, RZ, RZ, R18 ;  /* 0x000000ffff037224 */ /* 0x001fca00078e0012 */
[----:B------:R0:W-:Y:S01]  /*4da0*/  STG.E.U8 desc[UR36][R8.64], R3 ;  /* 0x0000000308007986 */ /* 0x0001e2000c101124 */
[----:B------:R-:W-:Y:S05]  /*4db0*/  BRA `(.L_x_3326) ;  /* 0x0000000c00407947 */ /* 0x000fea0003800000 */
.L_x_3323:
        /* <DEDUP_REMOVED lines=9> */
.L_x_3328:
[----:B------:R-:W0:Y:S02]  /*4e50*/  F2I.FTZ.TRUNC.NTZ R3, R18 ;  /* 0x0000001200037305 */ /* 0x000e24000021f100 */
[----:B0-----:R0:W-:Y:S01]  /*4e60*/  STG.E desc[UR36][R8.64], R3 ;  /* 0x0000000308007986 */ /* 0x0011e2000c101924 */
[----:B------:R-:W-:Y:S05]  /*4e70*/  BRA `(.L_x_3326) ;  /* 0x0000000c00107947 */ /* 0x000fea0003800000 */
.L_x_3327:
[----:B------:R-:W0:Y:S02]  /*4e80*/  F2I.FTZ.TRUNC.NTZ R3, R18 ;  /* 0x0000001200037305 */ /* 0x000e24000021f100 */
[----:B0-----:R0:W-:Y:S01]  /*4e90*/  STG.E.U16 desc[UR36][R8.64], R3 ;  /* 0x0000000308007986 */ /* 0x0011e2000c101524 */
[----:B------:R-:W-:Y:S05]  /*4ea0*/  BRA `(.L_x_3326) ;  /* 0x0000000c00047947 */ /* 0x000fea0003800000 */
.L_x_3322:
        /* <DEDUP_REMOVED lines=8> */
.L_x_3330:
[----:B------:R-:W-:-:S05]  /*4f30*/  F2FP.F16.F32.PACK_AB R18, RZ, R18 ;  /* 0x00000012ff12723e */ /* 0x000fca00000000ff */
[----:B------:R0:W-:Y:S01]  /*4f40*/  STG.E.U16 desc[UR36][R8.64], R18 ;  /* 0x0000001208007986 */ /* 0x0001e2000c101524 */
[----:B------:R-:W-:Y:S05]  /*4f50*/  BRA `(.L_x_3326) ;  /* 0x0000000800d87947 */ /* 0x000fea0003800000 */
.L_x_3329:
        /* <DEDUP_REMOVED lines=9> */
.L_x_3332:
[----:B------:R-:W-:-:S04]  /*4ff0*/  F2FP.F16.F32.PACK_AB R3, RZ, R18 ;  /* 0x00000012ff03723e */ /* 0x000fc800000000ff */
[----:B------:R-:W-:-:S05]  /*5000*/  PRMT R3, R3, 0x5410, RZ ;  /* 0x0000541003037816 */ /* 0x000fca00000000ff */
[----:B------:R0:W-:Y:S01]  /*5010*/  STG.E desc[UR36][R8.64], R3 ;  /* 0x0000000308007986 */ /* 0x0001e2000c101924 */
[----:B------:R-:W-:Y:S05]  /*5020*/  BRA `(.L_x_3326) ;  /* 0x0000000800a47947 */ /* 0x000fea0003800000 */
.L_x_3331:
[----:B------:R-:W-:-:S06]  /*5030*/  FMUL.FTZ R4, R18, 1 ;  /* 0x3f80000012047820 */ /* 0x000fcc0000410000 */
[----:B------:R-:W0:Y:S02]  /*5040*/  F2F.F64.F32 R4, R4 ;  /* 0x0000000400047310 */ /* 0x000e240000201800 */
[----:B0-----:R0:W-:Y:S01]  /*5050*/  STG.E.64 desc[UR36][R8.64], R4 ;  /* 0x0000000408007986 */ /* 0x0011e2000c101b24 */
[----:B------:R-:W-:Y:S05]  /*5060*/  BRA `(.L_x_3326) ;  /* 0x0000000800947947 */ /* 0x000fea0003800000 */
.L_x_3321:
        /* <DEDUP_REMOVED lines=12> */
.L_x_3335:
[----:B------:R-:W-:Y:S01]  /*5130*/  FMUL.FTZ R4, R18, 1 ;  /* 0x3f80000012047820 */ /* 0x000fe20000410000 */
[----:B------:R-:W-:-:S05]  /*5140*/  CS2R R6, SRZ ;  /* 0x0000000000067805 */ /* 0x000fca000001ff00 */
[----:B------:R-:W0:Y:S02]  /*5150*/  F2F.F64.F32 R4, R4 ;  /* 0x0000000400047310 */ /* 0x000e240000201800 */
[----:B0-----:R0:W-:Y:S01]  /*5160*/  STG.E.128 desc[UR36][R8.64], R4 ;  /* 0x0000000408007986 */ /* 0x0011e2000c101d24 */
[----:B------:R-:W-:Y:S05]  /*5170*/  BRA `(.L_x_3326) ;  /* 0x0000000800507947 */ /* 0x000fea0003800000 */
.L_x_3334:
        /* <DEDUP_REMOVED lines=20> */
.L_x_3339:
[----:B------:R-:W-:Y:S05]  /*52c0*/  BSYNC B0 ;  /* 0x0000000000007941 */ /* 0x000fea0003800000 */
.L_x_3338:
[----:B------:R-:W-:-:S05]  /*52d0*/  LOP3.LUT R5, R0, R5, RZ, 0xfc, !PT ;  /* 0x0000000500057212 */ /* 0x000fca00078efcff */
[----:B------:R0:W-:Y:S01]  /*52e0*/  STG.E.U8 desc[UR36][R8.64], R5 ;  /* 0x0000000508007986 */ /* 0x0001e2000c101124 */
[----:B------:R-:W-:Y:S05]  /*52f0*/  BRA `(.L_x_3326) ;  /* 0x0000000400f07947 */ /* 0x000fea0003800000 */
.L_x_3337:
        /* <DEDUP_REMOVED lines=12> */
.L_x_3341:
[----:B------:R-:W-:Y:S01]  /*53c0*/  IMAD.MOV.U32 R0, RZ, RZ, 0x7f ;  /* 0x0000007fff007424 */ /* 0x000fe200078e00ff */
[----:B------:R-:W-:-:S04]  /*53d0*/  ISETP.GT.U32.AND P0, PT, R4, 0x7f800000, PT ;  /* 0x7f8000000400780c */ /* 0x000fc80003f04070 */
[----:B------:R-:W-:-:S09]  /*53e0*/  SEL R0, R0, 0x7c, P0 ;  /* 0x0000007c00007807 */ /* 0x000fd20000000000 */
.L_x_3342:
[----:B------:R-:W-:Y:S05]  /*53f0*/  BSYNC B0 ;  /* 0x0000000000007941 */ /* 0x000fea0003800000 */
.L_x_3340:
[----:B------:R-:W-:-:S04]  /*5400*/  LOP3.LUT R18, R18, 0x80000000, RZ, 0xc0, !PT ;  /* 0x8000000012127812 */ /* 0x000fc800078ec0ff */
[----:B------:R-:W-:-:S04]  /*5410*/  SHF.R.U32.HI R3, RZ, 0x18, R18 ;  /* 0x00000018ff037819 */ /* 0x000fc80000011612 */
[----:B------:R-:W-:-:S05]  /*5420*/  LOP3.LUT R3, R0, R3, RZ, 0xfc, !PT ;  /* 0x0000000300037212 */ /* 0x000fca00078efcff */
[----:B------:R0:W-:Y:S01]  /*5430*/  STG.E.U8 desc[UR36][R8.64], R3 ;  /* 0x0000000308007986 */ /* 0x0001e2000c101124 */
[----:B------:R-:W-:Y:S05]  /*5440*/  BRA `(.L_x_3326) ;  /* 0x00000004009c7947 */ /* 0x000fea0003800000 */
.L_x_3336:
[----:B------:R-:W-:-:S05]  /*5450*/  F2FP.BF16.F32.PACK_AB R18, RZ, R18 ;  /* 0x00000012ff12723e */ /* 0x000fca00000010ff */
[----:B------:R0:W-:Y:S01]  /*5460*/  STG.E.U16 desc[UR36][R8.64], R18 ;  /* 0x0000001208007986 */ /* 0x0001e2000c101524 */
[----:B------:R-:W-:Y:S05]  /*5470*/  BRA `(.L_x_3326) ;  /* 0x0000000400907947 */ /* 0x000fea0003800000 */
.L_x_3333:
        /* <DEDUP_REMOVED lines=11> */
.L_x_3345:
        /* <DEDUP_REMOVED lines=16> */
.L_x_3348:
[----:B------:R-:W-:-:S04]  /*5630*/  LOP3.LUT R18, R18, 0x80000000, RZ, 0xc0, !PT ;  /* 0x8000000012127812 */ /* 0x000fc800078ec0ff */
[----:B------:R-:W-:-:S04]  /*5640*/  SHF.R.U32.HI R3, RZ, 0x18, R18 ;  /* 0x00000018ff037819 */ /* 0x000fc80000011612 */
[----:B------:R-:W-:-:S04]  /*5650*/  LOP3.LUT R0, R0, R3, RZ, 0xfc, !PT ;  /* 0x0000000300007212 */ /* 0x000fc800078efcff */
[----:B------:R-:W-:-:S07]  /*5660*/  PRMT R4, R0, 0x7610, R4 ;  /* 0x0000761000047816 */ /* 0x000fce0000000004 */
.L_x_3347:
[----:B------:R-:W-:Y:S05]  /*5670*/  BSYNC B0 ;  /* 0x0000000000007941 */ /* 0x000fea0003800000 */
.L_x_3346:
[----:B------:R3:W-:Y:S01]  /*5680*/  STG.E.U8 desc[UR36][R8.64], R4 ;  /* 0x0000000408007986 */ /* 0x0007e2000c101124 */
[----:B------:R-:W-:Y:S05]  /*5690*/  BRA `(.L_x_3326) ;  /* 0x0000000400087947 */ /* 0x000fea0003800000 */
.L_x_3344:
        /* <DEDUP_REMOVED lines=16> */
.L_x_3351:
[----:B------:R-:W-:-:S04]  /*57a0*/  LOP3.LUT R18, R18, 0x80000000, RZ, 0xc0, !PT ;  /* 0x8000000012127812 */ /* 0x000fc800078ec0ff */
[----:B------:R-:W-:-:S04]  /*57b0*/  SHF.R.U32.HI R3, RZ, 0x18, R18 ;  /* 0x00000018ff037819 */ /* 0x000fc80000011612 */
[----:B------:R-:W-:-:S04]  /*57c0*/  LOP3.LUT R0, R0, R3, RZ, 0xfc, !PT ;  /* 0x0000000300007212 */ /* 0x000fc800078efcff */
[----:B------:R-:W-:-:S07]  /*57d0*/  PRMT R4, R0, 0x7610, R4 ;  /* 0x0000761000047816 */ /* 0x000fce0000000004 */
.L_x_3350:
[----:B------:R-:W-:Y:S05]  /*57e0*/  BSYNC B0 ;  /* 0x0000000000007941 */ /* 0x000fea0003800000 */
.L_x_3349:
[----:B------:R0:W-:Y:S01]  /*57f0*/  STG.E.U8 desc[UR36][R8.64], R4 ;  /* 0x0000000408007986 */ /* 0x0001e2000c101124 */
[----:B------:R-:W-:Y:S05]  /*5800*/  BRA `(.L_x_3326) ;  /* 0x0000000000ac7947 */ /* 0x000fea0003800000 */
.L_x_3343:
        /* <DEDUP_REMOVED lines=21> */
.L_x_3325:
        /* <DEDUP_REMOVED lines=16> */
.L_x_3354:
[----:B------:R-:W-:Y:S05]  /*5a60*/  BRA `(.L_x_3326) ;  /* 0x0000000000147947 */ /* 0x000fea0003800000 */
.L_x_3353:
[----:B------:R-:W0:Y:S02]  /*5a70*/  F2I.U64.TRUNC R18, R18 ;  /* 0x0000001200127311 */ /* 0x000e24000020d800 */
[----:B0-----:R2:W-:Y:S01]  /*5a80*/  STG.E.64 desc[UR36][R8.64], R18 ;  /* 0x0000001208007986 */ /* 0x0015e2000c101b24 */
[----:B------:R-:W-:Y:S05]  /*5a90*/  BRA `(.L_x_3326) ;  /* 0x0000000000087947 */ /* 0x000fea0003800000 */
.L_x_3352:
[----:B------:R-:W0:Y:S02]  /*5aa0*/  F2I.FTZ.U32.TRUNC.NTZ R3, R18 ;  /* 0x0000001200037305 */ /* 0x000e24000021f000 */
[----:B0-----:R0:W-:Y:S02]  /*5ab0*/  STG.E desc[UR36][R8.64], R3 ;  /* 0x0000000308007986 */ /* 0x0011e4000c101924 */
.L_x_3326:
        /* <DEDUP_REMOVED lines=24> */
.L_x_3358:
[----:B------:R-:W0:Y:S02]  /*5c40*/  F2I.S64.TRUNC R22, R22 ;  /* 0x0000001600167311 */ /* 0x000e24000020d900 */
[----:B0-----:R-:W-:-:S05]  /*5c50*/  IMAD.MOV.U32 R3, RZ, RZ, R22 ;  /* 0x000000ffff037224 */ /* 0x001fca00078e0016 */
[----:B------:R0:W-:Y:S01]  /*5c60*/  STG.E.U8 desc[UR36][R8.64], R3 ;  /* 0x0000000308007986 */ /* 0x0001e2000c101124 */
[----:B------:R-:W-:Y:S05]  /*5c70*/  BRA `(.L_x_3360) ;  /* 0x0000000c00407947 */ /* 0x000fea0003800000 */
.L_x_3357:
        /* <DEDUP_REMOVED lines=9> */
.L_x_3362:
[----:B------:R-:W0:Y:S02]  /*5d10*/  F2I.FTZ.TRUNC.NTZ R3, R22 ;  /* 0x0000001600037305 */ /* 0x000e24000021f100 */
[----:B0-----:R3:W-:Y:S01]  /*5d20*/  STG.E desc[UR36][R8.64], R3 ;  /* 0x0000000308007986 */ /* 0x0017e2000c101924 */
[----:B------:R-:W-:Y:S05]  /*5d30*/  BRA `(.L_x_3360) ;  /* 0x0000000c00107947 */ /* 0x000fea0003800000 */
.L_x_3361:
[----:B------:R-:W0:Y:S02]  /*5d40*/  F2I.FTZ.TRUNC.NTZ R3, R22 ;  /* 0x0000001600037305 */ /* 0x000e24000021f100 */
[----:B0-----:R2:W-:Y:S01]  /*5d50*/  STG.E.U16 desc[UR36][R8.64], R3 ;  /* 0x0000000308007986 */ /* 0x0015e2000c101524 */
[----:B------:R-:W-:Y:S05]  /*5d60*/  BRA `(.L_x_3360) ;  /* 0x0000000c00047947 */ /* 0x000fea0003800000 */
.L_x_3356:
        /* <DEDUP_REMOVED lines=8> */
.L_x_3364:
[----:B------:R-:W-:-:S05]  /*5df0*/  F2FP.F16.F32.PACK_AB R22, RZ, R22 ;  /* 0x00000016ff16723e */ /* 0x000fca00000000ff */
[----:B------:R0:W-:Y:S01]  /*5e00*/  STG.E.U16 desc[UR36][R8.64], R22 ;  /* 0x0000001608007986 */ /* 0x0001e2000c101524 */
[----:B------:R-:W-:Y:S05]  /*5e10*/  BRA `(.L_x_3360) ;  /* 0x0000000800d87947 */ /* 0x000fea0003800000 */
.L_x_3363:
        /* <DEDUP_REMOVED lines=9> */
.L_x_3366:
[----:B------:R-:W-:-:S04]  /*5eb0*/  F2FP.F16.F32.PACK_AB R3, RZ, R22 ;  /* 0x00000016ff03723e */ /* 0x000fc800000000ff */
[----:B------:R-:W-:-:S05]  /*5ec0*/  PRMT R3, R3, 0x5410, RZ ;  /* 0x0000541003037816 */ /* 0x000fca00000000ff */
[----:B------:R0:W-:Y:S01]  /*5ed0*/  STG.E desc[UR36][R8.64], R3 ;  /* 0x0000000308007986 */ /* 0x0001e2000c101924 */
[----:B------:R-:W-:Y:S05]  /*5ee0*/  BRA `(.L_x_3360) ;  /* 0x0000000800a47947 */ /* 0x000fea0003800000 */
.L_x_3365:
[----:B------:R-:W-:-:S06]  /*5ef0*/  FMUL.FTZ R4, R22, 1 ;  /* 0x3f80000016047820 */ /* 0x000fcc0000410000 */
[----:B------:R-:W0:Y:S02]  /*5f00*/  F2F.F64.F32 R4, R4 ;  /* 0x0000000400047310 */ /* 0x000e240000201800 */
[----:B0-----:R0:W-:Y:S01]  /*5f10*/  STG.E.64 desc[UR36][R8.64], R4 ;  /* 0x0000000408007986 */ /* 0x0011e2000c101b24 */
[----:B------:R-:W-:Y:S05]  /*5f20*/  BRA `(.L_x_3360) ;  /* 0x0000000800947947 */ /* 0x000fea0003800000 */
.L_x_3355:
        /* <DEDUP_REMOVED lines=12> */
.L_x_3369:
[----:B------:R-:W-:Y:S01]  /*5ff0*/  FMUL.FTZ R4, R22, 1 ;  /* 0x3f80000016047820 */ /* 0x000fe20000410000 */
[----:B------:R-:W-:-:S05]  /*6000*/  CS2R R6, SRZ ;  /* 0x0000000000067805 */ /* 0x000fca000001ff00 */
[----:B------:R-:W0:Y:S02]  /*6010*/  F2F.F64.F32 R4, R4 ;  /* 0x0000000400047310 */ /* 0x000e240000201800 */
[----:B0-----:R0:W-:Y:S01]  /*6020*/  STG.E.128 desc[UR36][R8.64], R4 ;  /* 0x0000000408007986 */ /* 0x0011e2000c101d24 */
[----:B------:R-:W-:Y:S05]  /*6030*/  BRA `(.L_x_3360) ;  /* 0x0000000800507947 */ /* 0x000fea0003800000 */
.L_x_3368:
        /* <DEDUP_REMOVED lines=20> */
.L_x_3373:
[----:B------:R-:W-:Y:S05]  /*6180*/  BSYNC B0 ;  /* 0x0000000000007941 */ /* 0x000fea0003800000 */
.L_x_3372:
[----:B------:R-:W-:-:S05]  /*6190*/  LOP3.LUT R5, R0, R5, RZ, 0xfc, !PT ;  /* 0x0000000500057212 */ /* 0x000fca00078efcff */
[----:B------:R0:W-:Y:S01]  /*61a0*/  STG.E.U8 desc[UR36][R8.64], R5 ;  /* 0x0000000508007986 */ /* 0x0001e2000c101124 */
[----:B------:R-:W-:Y:S05]  /*61b0*/  BRA `(.L_x_3360) ;  /* 0x0000000400f07947 */ /* 0x000fea0003800000 */
.L_x_3371:
        /* <DEDUP_REMOVED lines=12> */
.L_x_3375:
[----:B------:R-:W-:Y:S01]  /*6280*/  IMAD.MOV.U32 R0, RZ, RZ, 0x7f ;  /* 0x0000007fff007424 */ /* 0x000fe200078e00ff */
[----:B------:R-:W-:-:S04]  /*6290*/  ISETP.GT.U32.AND P0, PT, R4, 0x7f800000, PT ;  /* 0x7f8000000400780c */ /* 0x000fc80003f04070 */
[----:B------:R-:W-:-:S09]  /*62a0*/  SEL R0, R0, 0x7c, P0 ;  /* 0x0000007c00007807 */ /* 0x000fd20000000000 */
.L_x_3376:
[----:B------:R-:W-:Y:S05]  /*62b0*/  BSYNC B0 ;  /* 0x0000000000007941 */ /* 0x000fea0003800000 */
.L_x_3374:
[----:B------:R-:W-:-:S04]  /*62c0*/  LOP3.LUT R22, R22, 0x80000000, RZ, 0xc0, !PT ;  /* 0x8000000016167812 */ /* 0x000fc800078ec0ff */
[----:B------:R-:W-:-:S04]  /*62d0*/  SHF.R.U32.HI R3, RZ, 0x18, R22 ;  /* 0x00000018ff037819 */ /* 0x000fc80000011616 */
[----:B------:R-:W-:-:S05]  /*62e0*/  LOP3.LUT R3, R0, R3, RZ, 0xfc, !PT ;  /* 0x0000000300037212 */ /* 0x000fca00078efcff */
[----:B------:R0:W-:Y:S01]  /*62f0*/  STG.E.U8 desc[UR36][R8.64], R3 ;  /* 0x0000000308007986 */ /* 0x0001e2000c101124 */
[----:B------:R-:W-:Y:S05]  /*6300*/  BRA `(.L_x_3360) ;  /* 0x00000004009c7947 */ /* 0x000fea0003800000 */
.L_x_3370:
[----:B------:R-:W-:-:S05]  /*6310*/  F2FP.BF16.F32.PACK_AB R22, RZ, R22 ;  /* 0x00000016ff16723e */ /* 0x000fca00000010ff */
[----:B------:R0:W-:Y:S01]  /*6320*/  STG.E.U16 desc[UR36][R8.64], R22 ;  /* 0x0000001608007986 */ /* 0x0001e2000c101524 */
[----:B------:R-:W-:Y:S05]  /*6330*/  BRA `(.L_x_3360) ;  /* 0x0000000400907947 */ /* 0x000fea0003800000 */
.L_x_3367:
        /* <DEDUP_REMOVED lines=11> */
.L_x_3379:
        /* <DEDUP_REMOVED lines=16> */
.L_x_3382:
[----:B------:R-:W-:-:S04]  /*64f0*/  LOP3.LUT R22, R22, 0x80000000, RZ, 0xc0, !PT ;  /* 0x8000000016167812 */ /* 0x000fc800078ec0ff */
[----:B------:R-:W-:-:S04]  /*6500*/  SHF.R.U32.HI R3, RZ, 0x18, R22 ;  /* 0x00000018ff037819 */ /* 0x000fc80000011616 */
[----:B------:R-:W-:-:S04]  /*6510*/  LOP3.LUT R0, R0, R3, RZ, 0xfc, !PT ;  /* 0x0000000300007212 */ /* 0x000fc800078efcff */
[----:B------:R-:W-:-:S07]  /*6520*/  PRMT R4, R0, 0x7610, R4 ;  /* 0x0000761000047816 */ /* 0x000fce0000000004 */
.L_x_3381:
[----:B------:R-:W-:Y:S05]  /*6530*/  BSYNC B0 ;  /* 0x0000000000007941 */ /* 0x000fea0003800000 */
.L_x_3380:
[----:B------:R0:W-:Y:S01]  /*6540*/  STG.E.U8 desc[UR36][R8.64], R4 ;  /* 0x0000000408007986 */ /* 0x0001e2000c101124 */
[----:B------:R-:W-:Y:S05]  /*6550*/  BRA `(.L_x_3360) ;  /* 0x0000000400087947 */ /* 0x000fea0003800000 */
.L_x_3378:
        /* <DEDUP_REMOVED lines=16> */
.L_x_3385:
[----:B------:R-:W-:-:S04]  /*6660*/  LOP3.LUT R22, R22, 0x80000000, RZ, 0xc0, !PT ;  /* 0x8000000016167812 */ /* 0x000fc800078ec0ff */
[----:B------:R-:W-:-:S04]  /*6670*/  SHF.R.U32.HI R3, RZ, 0x18, R22 ;  /* 0x00000018ff037819 */ /* 0x000fc80000011616 */
[----:B------:R-:W-:-:S04]  /*6680*/  LOP3.LUT R0, R0, R3, RZ, 0xfc, !PT ;  /* 0x0000000300007212 */ /* 0x000fc800078efcff */
[----:B------:R-:W-:-:S07]  /*6690*/  PRMT R4, R0, 0x7610, R4 ;  /* 0x0000761000047816 */ /* 0x000fce0000000004 */
.L_x_3384:
[----:B------:R-:W-:Y:S05]  /*66a0*/  BSYNC B0 ;  /* 0x0000000000007941 */ /* 0x000fea0003800000 */
.L_x_3383:
[----:B------:R0:W-:Y:S01]  /*66b0*/  STG.E.U8 desc[UR36][R8.64], R4 ;  /* 0x0000000408007986 */ /* 0x0001e2000c101124 */
[----:B------:R-:W-:Y:S05]  /*66c0*/  BRA `(.L_x_3360) ;  /* 0x0000000000ac7947 */ /* 0x000fea0003800000 */
.L_x_3377:
        /* <DEDUP_REMOVED lines=21> */
.L_x_3359:
        /* <DEDUP_REMOVED lines=16> */
.L_x_3388:
[----:B------:R-:W-:Y:S05]  /*6920*/  BRA `(.L_x_3360) ;  /* 0x0000000000147947 */ /* 0x000fea0003800000 */
.L_x_3387:
[----:B------:R-:W0:Y:S02]  /*6930*/  F2I.U64.TRUNC R22, R22 ;  /* 0x0000001600167311 */ /* 0x000e24000020d800 */
[----:B0-----:R0:W-:Y:S01]  /*6940*/  STG.E.64 desc[UR36][R8.64], R22 ;  /* 0x0000001608007986 */ /* 0x0011e2000c101b24 */
[----:B------:R-:W-:Y:S05]  /*6950*/  BRA `(.L_x_3360) ;  /* 0x0000000000087947 */ /* 0x000fea0003800000 */
.L_x_3386:
[----:B------:R-:W0:Y:S02]  /*6960*/  F2I.FTZ.U32.TRUNC.NTZ R3, R22 ;  /* 0x0000001600037305 */ /* 0x000e24000021f000 */
[----:B0-----:R0:W-:Y:S02]  /*6970*/  STG.E desc[UR36][R8.64], R3 ;  /* 0x0000000308007986 */ /* 0x0011e4000c101924 */
.L_x_3360:
[----:B------:R-:W-:-:S07]  /*6980*/  VIADD R25, R25, 0x80 ;  /* 0x0000008019197836 */ /* 0x000fce0000000000 */
.L_x_3320:
[----:B------:R-:W-:Y:S05]  /*6990*/  BSYNC B6 ;  /* 0x0000000000067941 */ /* 0x000fea0003800000 */
.L_x_3319:
[----:B------:R-:W-:-:S13]  /*69a0*/  ISETP.GE.AND P0, PT, R25, R17, PT ;  /* 0x000000111900720c */ /* 0x000fda0003f06270 */
[----:B------:R-:W-:Y:S05]  /*69b0*/  @P0 EXIT ;  /* 0x000000000000094d */ /* 0x000fea0003800000 */
[----:B0-23--:R-:W0:Y:S01]  /*69c0*/  LDC.64 R4, c[0x0][0x220] ;  /* 0x00008800ff047b82 */ /* 0x00de220000000a00 */
[----:B------:R-:W-:Y:S01]  /*69d0*/  PRMT R0, R16, 0x9910, RZ ;  /* 0x0000991010007816 */ /* 0x000fe200000000ff */
[----:B------:R-:W-:Y:S01]  /*69e0*/  IMAD R2, R2, 0x200, R25 ;  /* 0x0000020002027824 */ /* 0x000fe200078e0219 */
[----:B------:R-:W-:Y:S02]  /*69f0*/  ULDC UR4, c[0x0][0x240] ;  /* 0x0000900000047ab9 */ /* 0x000fe40000000800 */
[----:B------:R-:W-:Y:S01]  /*6a00*/  ISETP.GT.AND P1, PT, R0, 0x9, PT ;  /* 0x000000090000780c */ /* 0x000fe20003f24270 */
[----:B-1--4-:R-:W-:-:S05]  /*6a10*/  IMAD R3, R2, UR4, RZ ;  /* 0x0000000402037c24 */ /* 0x012fca000f8e02ff */
        /* <DEDUP_REMOVED lines=14> */
.L_x_3392:
[----:B------:R-:W0:Y:S02]  /*6b00*/  F2I.S64.TRUNC R24, R24 ;  /* 0x0000001800187311 */ /* 0x000e24000020d900 */
[----:B0-----:R-:W-:-:S05]  /*6b10*/  IMAD.MOV.U32 R5, RZ, RZ, R24 ;  /* 0x000000ffff057224 */ /* 0x001fca00078e0018 */
[----:B------:R-:W-:Y:S01]  /*6b20*/  STG.E.U8 desc[UR36][R2.64], R5 ;  /* 0x0000000502007986 */ /* 0x000fe2000c101124 */
[----:B------:R-:W-:Y:S05]  /*6b30*/  EXIT ;  /* 0x000000000000794d */ /* 0x000fea0003800000 */
.L_x_3391:
        /* <DEDUP_REMOVED lines=9> */
.L_x_3395:
[----:B------:R-:W0:Y:S02]  /*6bd0*/  F2I.FTZ.TRUNC.NTZ R5, R24 ;  /* 0x0000001800057305 */ /* 0x000e24000021f100 */
[----:B0-----:R-:W-:Y:S01]  /*6be0*/  STG.E desc[UR36][R2.64], R5 ;  /* 0x0000000502007986 */ /* 0x001fe2000c101924 */
[----:B------:R-:W-:Y:S05]  /*6bf0*/  EXIT ;  /* 0x000000000000794d */ /* 0x000fea0003800000 */
.L_x_3394:
[----:B------:R-:W0:Y:S02]  /*6c00*/  F2I.FTZ.TRUNC.NTZ R5, R24 ;  /* 0x0000001800057305 */ /* 0x000e24000021f100 */
[----:B0-----:R-:W-:Y:S01]  /*6c10*/  STG.E.U16 desc[UR36][R2.64], R5 ;  /* 0x0000000502007986 */ /* 0x001fe2000c101524 */
[----:B------:R-:W-:Y:S05]  /*6c20*/  EXIT ;  /* 0x000000000000794d */ /* 0x000fea0003800000 */
.L_x_3390:
        /* <DEDUP_REMOVED lines=8> */
.L_x_3397:
[----:B------:R-:W-:-:S05]  /*6cb0*/  F2FP.F16.F32.PACK_AB R24, RZ, R24 ;  /* 0x00000018ff18723e */ /* 0x000fca00000000ff */
[----:B------:R-:W-:Y:S01]  /*6cc0*/  STG.E.U16 desc[UR36][R2.64], R24 ;  /* 0x0000001802007986 */ /* 0x000fe2000c101524 */
[----:B------:R-:W-:Y:S05]  /*6cd0*/  EXIT ;  /* 0x000000000000794d */ /* 0x000fea0003800000 */
.L_x_3396:
        /* <DEDUP_REMOVED lines=9> */
.L_x_3399:
[----:B------:R-:W-:-:S04]  /*6d70*/  F2FP.F16.F32.PACK_AB R5, RZ, R24 ;  /* 0x00000018ff05723e */ /* 0x000fc800000000ff */
[----:B------:R-:W-:-:S05]  /*6d80*/  PRMT R5, R5, 0x5410, RZ ;  /* 0x0000541005057816 */ /* 0x000fca00000000ff */
[----:B------:R-:W-:Y:S01]  /*6d90*/  STG.E desc[UR36][R2.64], R5 ;  /* 0x0000000502007986 */ /* 0x000fe2000c101924 */
[----:B------:R-:W-:Y:S05]  /*6da0*/  EXIT ;  /* 0x000000000000794d */ /* 0x000fea0003800000 */
.L_x_3398:
[----:B------:R-:W-:-:S06]  /*6db0*/  FMUL.FTZ R4, R24, 1 ;  /* 0x3f80000018047820 */ /* 0x000fcc0000410000 */
[----:B------:R-:W0:Y:S02]  /*6dc0*/  F2F.F64.F32 R4, R4 ;  /* 0x0000000400047310 */ /* 0x000e240000201800 */
[----:B0-----:R-:W-:Y:S01]  /*6dd0*/  STG.E.64 desc[UR36][R2.64], R4 ;  /* 0x0000000402007986 */ /* 0x001fe2000c101b24 */
[----:B------:R-:W-:Y:S05]  /*6de0*/  EXIT ;  /* 0x000000000000794d */ /* 0x000fea0003800000 */
.L_x_3389:
        /* <DEDUP_REMOVED lines=12> */
.L_x_3402:
[----:B------:R-:W-:Y:S01]  /*6eb0*/  FMUL.FTZ R4, R24, 1 ;  /* 0x3f80000018047820 */ /* 0x000fe20000410000 */
[----:B------:R-:W-:-:S05]  /*6ec0*/  CS2R R6, SRZ ;  /* 0x0000000000067805 */ /* 0x000fca000001ff00 */
[----:B------:R-:W0:Y:S02]  /*6ed0*/  F2F.F64.F32 R4, R4 ;  /* 0x0000000400047310 */ /* 0x000e240000201800 */
[----:B0-----:R-:W-:Y:S01]  /*6ee0*/  STG.E.128 desc[UR36][R2.64], R4 ;  /* 0x0000000402007986 */ /* 0x001fe2000c101d24 */
[----:B------:R-:W-:Y:S05]  /*6ef0*/  EXIT ;  /* 0x000000000000794d */ /* 0x000fea0003800000 */
.L_x_3401:
        /* <DEDUP_REMOVED lines=20> */
.L_x_3406:
[----:B------:R-:W-:Y:S05]  /*7040*/  BSYNC B0 ;  /* 0x0000000000007941 */ /* 0x000fea0003800000 */
.L_x_3405:
[----:B------:R-:W-:-:S05]  /*7050*/  LOP3.LUT R7, R0, R7, RZ, 0xfc, !PT ;  /* 0x0000000700077212 */ /* 0x000fca00078efcff */
[----:B------:R-:W-:Y:S01]  /*7060*/  STG.E.U8 desc[UR36][R2.64], R7 ;  /* 0x0000000702007986 */ /* 0x000fe2000c101124 */
[----:B------:R-:W-:Y:S05]  /*7070*/  EXIT ;  /* 0x000000000000794d */ /* 0x000fea0003800000 */
.L_x_3404:
[----:B------:R-:W-:Y:S01]  /*7080*/  LOP3.LUT R4, R24, 0x7fffffff, RZ, 0xc0, !PT ;  /* 0x7fffffff18047812 */ /* 0x000fe200078ec0ff */
[----:B------:R-:W-:Y:S03]  /*7090*/  BSSY B0, `(.L_x_3407) ;  /* 0x000000e000007945 */ /* 0x000fe60003800000 */
        /* <DEDUP_REMOVED lines=10> */
.L_x_3408:
[----:B------:R-:W-:Y:S01]  /*7140*/  IMAD.MOV.U32 R0, RZ, RZ, 0x7f ;  /* 0x0000007fff007424 */ /* 0x000fe200078e00ff */
[----:B------:R-:W-:-:S04]  /*7150*/  ISETP.GT.U32.AND P0, PT, R4, 0x7f800000, PT ;  /* 0x7f8000000400780c */ /* 0x000fc80003f04070 */
[----:B------:R-:W-:-:S09]  /*7160*/  SEL R0, R0, 0x7c, P0 ;  /* 0x0000007c00007807 */ /* 0x000fd20000000000 */
.L_x_3409:
[----:B------:R-:W-:Y:S05]  /*7170*/  BSYNC B0 ;  /* 0x0000000000007941 */ /* 0x000fea0003800000 */
.L_x_3407:
[----:B------:R-:W-:-:S04]  /*7180*/  LOP3.LUT R24, R24, 0x80000000, RZ, 0xc0, !PT ;  /* 0x8000000018187812 */ /* 0x000fc800078ec0ff */
[----:B------:R-:W-:-:S04]  /*7190*/  SHF.R.U32.HI R5, RZ, 0x18, R24 ;  /* 0x00000018ff057819 */ /* 0x000fc80000011618 */
[----:B------:R-:W-:-:S05]  /*71a0*/  LOP3.LUT R5, R0, R5, RZ, 0xfc, !PT ;  /* 0x0000000500057212 */ /* 0x000fca00078efcff */
[----:B------:R-:W-:Y:S01]  /*71b0*/  STG.E.U8 desc[UR36][R2.64], R5 ;  /* 0x0000000502007986 */ /* 0x000fe2000c101124 */
[----:B------:R-:W-:Y:S05]  /*71c0*/  EXIT ;  /* 0x000000000000794d */ /* 0x000fea0003800000 */
.L_x_3403:
[----:B------:R-:W-:-:S05]  /*71d0*/  F2FP.BF16.F32.PACK_AB R24, RZ, R24 ;  /* 0x00000018ff18723e */ /* 0x000fca00000010ff */
[----:B------:R-:W-:Y:S01]  /*71e0*/  STG.E.U16 desc[UR36][R2.64], R24 ;  /* 0x0000001802007986 */ /* 0x000fe2000c101524 */
[----:B------:R-:W-:Y:S05]  /*71f0*/  EXIT ;  /* 0x000000000000794d */ /* 0x000fea0003800000 */
.L_x_3400:
        /* <DEDUP_REMOVED lines=11> */
.L_x_3412:
        /* <DEDUP_REMOVED lines=16> */
.L_x_3415:
[----:B------:R-:W-:-:S04]  /*73b0*/  LOP3.LUT R24, R24, 0x80000000, RZ, 0xc0, !PT ;  /* 0x8000000018187812 */ /* 0x000fc800078ec0ff */
[----:B------:R-:W-:-:S04]  /*73c0*/  SHF.R.U32.HI R5, RZ, 0x18, R24 ;  /* 0x00000018ff057819 */ /* 0x000fc80000011618 */
[----:B------:R-:W-:-:S04]  /*73d0*/  LOP3.LUT R4, R4, R5, RZ, 0xfc, !PT ;  /* 0x0000000504047212 */ /* 0x000fc800078efcff */
[----:B------:R-:W-:-:S07]  /*73e0*/  PRMT R0, R4, 0x7610, R0 ;  /* 0x0000761004007816 */ /* 0x000fce0000000000 */
.L_x_3414:
[----:B------:R-:W-:Y:S05]  /*73f0*/  BSYNC B0 ;  /* 0x0000000000007941 */ /* 0x000fea0003800000 */
.L_x_3413:
[----:B------:R-:W-:Y:S01]  /*7400*/  STG.E.U8 desc[UR36][R2.64], R0 ;  /* 0x0000000002007986 */ /* 0x000fe2000c101124 */
[----:B------:R-:W-:Y:S05]  /*7410*/  EXIT ;  /* 0x000000000000794d */ /* 0x000fea0003800000 */
.L_x_3411:
        /* <DEDUP_REMOVED lines=16> */
.L_x_3418:
[----:B------:R-:W-:-:S04]  /*7520*/  LOP3.LUT R24, R24, 0x80000000, RZ, 0xc0, !PT ;  /* 0x8000000018187812 */ /* 0x000fc800078ec0ff */
[----:B------:R-:W-:-:S04]  /*7530*/  SHF.R.U32.HI R5, RZ, 0x18, R24 ;  /* 0x00000018ff057819 */ /* 0x000fc80000011618 */
[----:B------:R-:W-:-:S04]  /*7540*/  LOP3.LUT R4, R4, R5, RZ, 0xfc, !PT ;  /* 0x0000000504047212 */ /* 0x000fc800078efcff */
[----:B------:R-:W-:-:S07]  /*7550*/  PRMT R0, R4, 0x7610, R0 ;  /* 0x0000761004007816 */ /* 0x000fce0000000000 */
.L_x_3417:
[----:B------:R-:W-:Y:S05]  /*7560*/  BSYNC B0 ;  /* 0x0000000000007941 */ /* 0x000fea0003800000 */
.L_x_3416:
[----:B------:R-:W-:Y:S01]  /*7570*/  STG.E.U8 desc[UR36][R2.64], R0 ;  /* 0x0000000002007986 */ /* 0x000fe2000c101124 */
[----:B------:R-:W-:Y:S05]  /*7580*/  EXIT ;  /* 0x000000000000794d */ /* 0x000fea0003800000 */
.L_x_3410:
        /* <DEDUP_REMOVED lines=21> */
.L_x_3393:
        /* <DEDUP_REMOVED lines=16> */
.L_x_3421:
[----:B------:R-:W-:Y:S05]  /*77e0*/  EXIT ;  /* 0x000000000000794d */ /* 0x000fea0003800000 */
.L_x_3420:
[----:B------:R-:W0:Y:S02]  /*77f0*/  F2I.U64.TRUNC R24, R24 ;  /* 0x0000001800187311 */ /* 0x000e24000020d800 */
[----:B0-----:R-:W-:Y:S01]  /*7800*/  STG.E.64 desc[UR36][R2.64], R24 ;  /* 0x0000001802007986 */ /* 0x001fe2000c101b24 */
[----:B------:R-:W-:Y:S05]  /*7810*/  EXIT ;  /* 0x000000000000794d */ /* 0x000fea0003800000 */
.L_x_3419:
[----:B------:R-:W0:Y:S02]  /*7820*/  F2I.FTZ.U32.TRUNC.NTZ R5, R24 ;  /* 0x0000001800057305 */ /* 0x000e24000021f000 */
[----:B0-----:R-:W-:Y:S01]  /*7830*/  STG.E desc[UR36][R2.64], R5 ;  /* 0x0000000502007986 */ /* 0x001fe2000c101924 */
[----:B------:R-:W-:Y:S05]  /*7840*/  EXIT ;  /* 0x000000000000794d */ /* 0x000fea0003800000 */
.L_x_3422:
        /* <DEDUP_REMOVED lines=11> */
.L_x_42132:


//--------------------- .text._ZN2at6native18elementwise_kernelILi128ELi2EZNS0_22gpu_kernel_impl_nocastINS0_13AUnaryFunctorIfffZZZNS0_16fmin_kernel_cudaERNS_18TensorIteratorBaseEENKUlvE_clEvENKUlvE0_clEvEUlffE_EEEEvS5_RKT_EUliE_EEviT1_ --------------------------
	.section	.text._ZN2at6native18elementwise_kernelILi128ELi2EZNS0_22gpu_kernel_impl_nocastINS0_13AUnaryFunctorIfffZZZNS0_16fmin_kernel_cudaERNS_18TensorIteratorBaseEENKUlvE_clEvENKUlvE0_clEvEUlffE_EEEEvS5_RKT_EUliE_EEviT1_,"ax",@progbits
	.align	128
        .global         _ZN2at6native18elementwise_kernelILi128ELi2EZNS0_22gpu_kernel_impl_nocastINS0_13AUnaryFunctorIfffZZZNS0_16fmin_kernel_cudaERNS_18TensorIteratorBaseEENKUlvE_clEvENKUlvE0_clEvEUlffE_EEEEvS5_RKT_EUliE_EEviT1_
        .type           _ZN2at6native18elementwise_kernelILi128ELi2EZNS0_22gpu_kernel_impl_nocastINS0_13AUnaryFunctorIfffZZZNS0_16fmin_kernel_cudaERNS_18TensorIteratorBaseEENKUlvE_clEvENKUlvE0_clEvEUlffE_EEEEvS5_RKT_EUliE_EEviT1_,@function
        .size           _ZN2at6native18elementwise_kernelILi128ELi2EZNS0_22gpu_kernel_impl_nocastINS0_13AUnaryFunctorIfffZZZNS0_16fmin_kernel_cudaERNS_18TensorIteratorBaseEENKUlvE_clEvENKUlvE0_clEvEUlffE_EEEEvS5_RKT_EUliE_EEviT1_,(.L_x_42133 - _ZN2at6native18elementwise_kernelILi128ELi2EZNS0_22gpu_kernel_impl_nocastINS0_13AUnaryFunctorIfffZZZNS0_16fmin_kernel_cudaERNS_18TensorIteratorBaseEENKUlvE_clEvENKUlvE0_clEvEUlffE_EEEEvS5_RKT_EUliE_EEviT1_)
        .other          _ZN2at6native18elementwise_kernelILi128ELi2EZNS0_22gpu_kernel_impl_nocastINS0_13AUnaryFunctorIfffZZZNS0_16fmin_kernel_cudaERNS_18TensorIteratorBaseEENKUlvE_clEvENKUlvE0_clEvEUlffE_EEEEvS5_RKT_EUliE_EEviT1_,@"STO_CUDA_ENTRY STV_DEFAULT"
_ZN2at6native18elementwise_kernelILi128ELi2EZNS0_22gpu_kernel_impl_nocastINS0_13AUnaryFunctorIfffZZZNS0_16fmin_kernel_cudaERNS_18TensorIteratorBaseEENKUlvE_clEvENKUlvE0_clEvEUlffE_EEEEvS5_RKT_EUliE_EEviT1_:
.text._ZN2at6native18elementwise_kernelILi128ELi2EZNS0_22gpu_kernel_impl_nocastINS0_13AUnaryFunctorIfffZZZNS0_16fmin_kernel_cudaERNS_18TensorIteratorBaseEENKUlvE_clEvENKUlvE0_clEvEUlffE_EEEEvS5_RKT_EUliE_EEviT1_:
[----:B------:R-:W-:Y:S01]  /*0000*/  LDC R1, c[0x0][0x28] ;  /* 0x00000a00ff017b82 */ /* 0x000fe20000000800 */
[----:B------:R-:W0:Y:S01]  /*0010*/  S2R R0, SR_CTAID.X ;  /* 0x0000000000007919 */ /* 0x000e220000002500 */
[----:B------:R-:W-:Y:S01]  /*0020*/  ULDC UR6, c[0x0][0x210] ;  /* 0x0000840000067ab9 */ /* 0x000fe20000000800 */
[----:B------:R-:W-:Y:S01]  /*0030*/  ULDC.64 UR4, c[0x0][0x208] ;  /* 0x0000820000047ab9 */ /* 0x000fe20000000a00 */
[----:B------:R-:W-:Y:S01]  /*0040*/  BSSY B0, `(.L_x_3423) ;  /* 0x000013f000007945 */ /* 0x000fe20003800000 */
[----:B------:R-:W0:Y:S02]  /*0050*/  S2R R3, SR_TID.X ;  /* 0x0000000000037919 */ /* 0x000e240000002100 */
[----:B0-----:R-:W-:-:S04]  /*0060*/  LEA R0, R0, R3, 0x8 ;  /* 0x0000000300007211 */ /* 0x001fc800078e40ff */
[----:B------:R-:W-:Y:S02]  /*0070*/  ISETP.GE.AND P0, PT, R0, UR6, PT ;  /* 0x0000000600007c0c */ /* 0x000fe4000bf06270 */
[----:B------:R-:W-:-:S11]  /*0080*/  MOV R7, R0 ;  /* 0x0000000000077202 */ /* 0x000fd60000000f00 */
        /* <DEDUP_REMOVED lines=289> */
[----:B------:R-:W-:-:S03]  /*12a0*/  @P0 IMAD.MOV.U32 R8, RZ, RZ, RZ ;  /* 0x000000ffff080224 */ /* 0x000fc600078e00ff */
        /* <DEDUP_REMOVED lines=13> */
.L_x_3425:
[----:B------:R-:W-:Y:S01]  /*1380*/  ULDC.64 UR8, c[0x0][0x418] ;  /* 0x0001060000087ab9 */ /* 0x000fe20000000a00 */
[----:B------:R-:W-:Y:S01]  /*1390*/  ULDC UR7, c[0x0][0x424] ;  /* 0x0001090000077ab9 */ /* 0x000fe20000000800 */
[----:B------:R-:W-:-:S04]  /*13a0*/  IADD3 R4, P0, R2, UR8, RZ ;  /* 0x0000000802047c10 */ /* 0x000fc8000ff1e0ff */
[----:B------:R-:W-:Y:S01]  /*13b0*/  IADD3.X R5, RZ, UR9, RZ, P0, !PT ;  /* 0x00000009ff057c10 */ /* 0x000fe200087fe4ff */
[----:B------:R-:W-:-:S04]  /*13c0*/  ULDC.64 UR8, c[0x0][0x410] ;  /* 0x0001040000087ab9 */ /* 0x000fc80000000a00 */
[----:B------:R-:W2:Y:S01]  /*13d0*/  LDG.E R4, desc[UR4][R4.64] ;  /* 0x0000000404047981 */ /* 0x000ea2000c1e1900 */
[----:B------:R-:W-:Y:S02]  /*13e0*/  IADD3 R2, P0, R3, UR8, RZ ;  /* 0x0000000803027c10 */ /* 0x000fe4000ff1e0ff */
[----:B------:R-:W-:Y:S02]  /*13f0*/  IADD3 R7, R0, 0x80, RZ ;  /* 0x0000008000077810 */ /* 0x000fe40007ffe0ff */
[----:B------:R-:W-:Y:S02]  /*1400*/  IADD3.X R3, RZ, UR9, RZ, P0, !PT ;  /* 0x00000009ff037c10 */ /* 0x000fe400087fe4ff */
[----:B--2---:R-:W-:-:S05]  /*1410*/  FMNMX.FTZ R9, R4, UR7, PT ;  /* 0x0000000704097c09 */ /* 0x004fca000b810000 */
[----:B------:R0:W-:Y:S02]  /*1420*/  STG.E desc[UR4][R2.64], R9 ;  /* 0x0000000902007986 */ /* 0x0001e4000c101904 */
.L_x_3424:
[----:B------:R-:W-:Y:S05]  /*1430*/  BSYNC B0 ;  /* 0x0000000000007941 */ /* 0x000fea0003800000 */
.L_x_3423:
[----:B------:R-:W-:-:S13]  /*1440*/  ISETP.GE.AND P0, PT, R7, UR6, PT ;  /* 0x0000000607007c0c */ /* 0x000fda000bf06270 */
[----:B------:R-:W-:Y:S05]  /*1450*/  @P0 EXIT ;  /* 0x000000000000094d */ /* 0x000fea0003800000 */
[----:B------:R-:W1:Y:S01]  /*1460*/  LDC R8, c[0x0][0x218] ;  /* 0x00008600ff087b82 */ /* 0x000e620000000800 */
[----:B0-----:R-:W-:Y:S01]  /*1470*/  HFMA2.MMA R3, -RZ, RZ, 0, 0 ;  /* 0x00000000ff037435 */ /* 0x001fe200000001ff */
[----:B------:R-:W-:Y:S02]  /*1480*/  MOV R0, RZ ;  /* 0x000000ff00007202 */ /* 0x000fe40000000f00 */
        /* <DEDUP_REMOVED lines=288> */
[----:B------:R-:W-:Y:S01]  /*2690*/  IADD3 R4, -R7, RZ, RZ ;  /* 0x000000ff07047210 */ /* 0x000fe20007ffe1ff */
[----:B------:R-:W1:Y:S04]  /*26a0*/  @P0 LDC R11, c[0x0][0x33c] ;  /* 0x0000cf00ff0b0b82 */ /* 0x000e680000000800 */
[----:B------:R-:W-:-:S04]  /*26b0*/  IMAD R4, R4, UR8, R5 ;  /* 0x0000000804047c24 */ /* 0x000fc8000f8e0205 */
        /* <DEDUP_REMOVED lines=9> */
.L_x_3426:
[----:B------:R-:W-:Y:S02]  /*2750*/  ULDC.64 UR6, c[0x0][0x418] ;  /* 0x0001060000067ab9 */ /* 0x000fe40000000a00 */
[----:B------:R-:W-:-:S04]  /*2760*/  IADD3 R4, P0, R0, UR6, RZ ;  /* 0x0000000600047c10 */ /* 0x000fc8000ff1e0ff */
[----:B------:R-:W-:Y:S01]  /*2770*/  IADD3.X R5, RZ, UR7, RZ, P0, !PT ;  /* 0x00000007ff057c10 */ /* 0x000fe200087fe4ff */
[----:B------:R-:W-:-:S04]  /*2780*/  ULDC.64 UR6, c[0x0][0x410] ;  /* 0x0001040000067ab9 */ /* 0x000fc80000000a00 */
[----:B------:R-:W2:Y:S01]  /*2790*/  LDG.E R4, desc[UR4][R4.64] ;  /* 0x0000000404047981 */ /* 0x000ea2000c1e1900 */
[----:B------:R-:W-:Y:S01]  /*27a0*/  IADD3 R2, P0, R3, UR6, RZ ;  /* 0x0000000603027c10 */ /* 0x000fe2000ff1e0ff */
[----:B------:R-:W-:-:S03]  /*27b0*/  ULDC UR6, c[0x0][0x424] ;  /* 0x0001090000067ab9 */ /* 0x000fc60000000800 */
[----:B------:R-:W-:Y:S02]  /*27c0*/  IADD3.X R3, RZ, UR7, RZ, P0, !PT ;  /* 0x00000007ff037c10 */ /* 0x000fe400087fe4ff */
[----:B--2---:R-:W-:-:S05]  /*27d0*/  FMNMX.FTZ R7, R4, UR6, PT ;  /* 0x0000000604077c09 */ /* 0x004fca000b810000 */
[----:B------:R-:W-:Y:S01]  /*27e0*/  STG.E desc[UR4][R2.64], R7 ;  /* 0x0000000702007986 */ /* 0x000fe2000c101904 */
[----:B------:R-:W-:Y:S05]  /*27f0*/  EXIT ;  /* 0x000000000000794d */ /* 0x000fea0003800000 */
.L_x_3427:
        /* <DEDUP_REMOVED lines=16> */
.L_x_42133:


//--------------------- .text._ZN2at6native27unrolled_elementwise_kernelINS0_13AUnaryFunctorIfffZZZNS0_16fmin_kernel_cudaERNS_18TensorIteratorBaseEENKUlvE_clEvENKUlvE0_clEvEUlffE_EESt5arrayIPcLm2EELi4E23TrivialOffsetCalculatorILi1EjESD_NS0_6memory15LoadWithoutCastENSE_16StoreWithoutCastEEEviT_T0_T2_T3_T4_T5_ --------------------------
	.section	.text._ZN2at6native27unrolled_elementwise_kernelINS0_13AUnaryFunctorIfffZZZNS0_16fmin_kernel_cudaERNS_18TensorIteratorBaseEENKUlvE_clEvENKUlvE0_clEvEUlffE_EESt5arrayIPcLm2EELi4E23TrivialOffsetCalculatorILi1EjESD_NS0_6memory15LoadWithoutCastENSE_16StoreWithoutCastEEEviT_T0_T2_T3_T4_T5_,"ax",@progbits
	.align	128
        .global         _ZN2at6native27unrolled_elementwise_kernelINS0_13AUnaryFunctorIfffZZZNS0_16fmin_kernel_cudaERNS_18TensorIteratorBaseEENKUlvE_clEvENKUlvE0_clEvEUlffE_EESt5arrayIPcLm2EELi4E23TrivialOffsetCalculatorILi1EjESD_NS0_6memory15LoadWithoutCastENSE_16StoreWithoutCastEEEviT_T0_T2_T3_T4_T5_
        .type           _ZN2at6native27unrolled_elementwise_kernelINS0_13AUnaryFunctorIfffZZZNS0_16fmin_kernel_cudaERNS_18TensorIteratorBaseEENKUlvE_clEvENKUlvE0_clEvEUlffE_EESt5arrayIPcLm2EELi4E23TrivialOffsetCalculatorILi1EjESD_NS0_6memory15LoadWithoutCastENSE_16StoreWithoutCastEEEviT_T0_T2_T3_T4_T5_,@function
        .size           _ZN2at6native27unrolled_elementwise_kernelINS0_13AUnaryFunctorIfffZZZNS0_16fmin_kernel_cudaERNS_18TensorIteratorBaseEENKUlvE_clEvENKUlvE0_clEvEUlffE_EESt5arrayIPcLm2EELi4E23TrivialOffsetCalculatorILi1EjESD_NS0_6memory15LoadWithoutCastENSE_16StoreWithoutCastEEEviT_T0_T2_T3_T4_T5_,(.L_x_42134 - _ZN2at6native27unrolled_elementwise_kernelINS0_13AUnaryFunctorIfffZZZNS0_16fmin_kernel_cudaERNS_18TensorIteratorBaseEENKUlvE_clEvENKUlvE0_clEvEUlffE_EESt5arrayIPcLm2EELi4E23TrivialOffsetCalculatorILi1EjESD_NS0_6memory15LoadWithoutCastENSE_16StoreWithoutCastEEEviT_T0_T2_T3_T4_T5_)
        .other          _ZN2at6native27unrolled_elementwise_kernelINS0_13AUnaryFunctorIfffZZZNS0_16fmin_kernel_cudaERNS_18TensorIteratorBaseEENKUlvE_clEvENKUlvE0_clEvEUlffE_EESt5arrayIPcLm2EELi4E23TrivialOffsetCalculatorILi1EjESD_NS0_6memory15LoadWithoutCastENSE_16StoreWithoutCastEEEviT_T0_T2_T3_T4_T5_,@"STO_CUDA_ENTRY STV_DEFAULT"
_ZN2at6native27unrolled_elementwise_kernelINS0_13AUnaryFunctorIfffZZZNS0_16fmin_kernel_cudaERNS_18TensorIteratorBaseEENKUlvE_clEvENKUlvE0_clEvEUlffE_EESt5arrayIPcLm2EELi4E23TrivialOffsetCalculatorILi1EjESD_NS0_6memory15LoadWithoutCastENSE_16StoreWithoutCastEEEviT_T0_T2_T3_T4_T5_:
.text._ZN2at6native27unrolled_elementwise_kernelINS0_13AUnaryFunctorIfffZZZNS0_16fmin_kernel_cudaERNS_18TensorIteratorBaseEENKUlvE_clEvENKUlvE0_clEvEUlffE_EESt5arrayIPcLm2EELi4E23TrivialOffsetCalculatorILi1EjESD_NS0_6memory15LoadWithoutCastENSE_16StoreWithoutCastEEEviT_T0_T2_T3_T4_T5_:
[----:B------:R-:W-:Y:S01]  /*0000*/  LDC R1, c[0x0][0x28] ;  /* 0x00000a00ff017b82 */ /* 0x000fe20000000800 */
[----:B------:R-:W0:Y:S07]  /*0010*/  S2R R0, SR_CTAID.X ;  /* 0x0000000000007919 */ /* 0x000e2e0000002500 */
[----:B------:R-:W0:Y:S01]  /*0020*/  LDC R9, c[0x0][0x210] ;  /* 0x00008400ff097b82 */ /* 0x000e220000000800 */
[----:B------:R-:W-:Y:S01]  /*0030*/  HFMA2.MMA R6, -RZ, RZ, 0, 0 ;  /* 0x00000000ff067435 */ /* 0x000fe200000001ff */
        /* <DEDUP_REMOVED lines=14> */
[----:B------:R-:W2:Y:S07]  /*0120*/  @!P0 LDG.E R6, desc[UR4][R12.64] ;  /* 0x000000040c068981 */ /* 0x000eae000c1e1900 */
[----:B------:R-:W0:Y:S01]  /*0130*/  @!P2 LDC.64 R8, c[0x0][0x228] ;  /* 0x00008a00ff08ab82 */ /* 0x000e220000000a00 */
[----:B------:R-:W-:Y:S02]  /*0140*/  @!P2 IMAD R19, R0, 0x200, R21 ;  /* 0x000002000013a824 */ /* 0x000fe400078e0215 */
[----:B-1----:R-:W-:-:S04]  /*0150*/  @!P1 IMAD.WIDE.U32 R16, R17, 0x4, R10 ;  /* 0x0000000411109825 */ /* 0x002fc800078e000a */
[----:B------:R-:W-:-:S06]  /*0160*/  IMAD.MOV.U32 R10, RZ, RZ, RZ ;  /* 0x000000ffff0a7224 */ /* 0x000fcc00078e00ff */
[----:B------:R-:W3:Y:S01]  /*0170*/  @!P1 LDG.E R10, desc[UR4][R16.64] ;  /* 0x00000004100a9981 */ /* 0x000ee2000c1e1900 */
[----:B0-----:R-:W-:Y:S01]  /*0180*/  @!P2 IMAD.WIDE.U32 R18, R19, 0x4, R8 ;  /* 0x000000041312a825 */ /* 0x001fe200078e0008 */
[----:B------:R-:W-:-:S06]  /*0190*/  CS2R R8, SRZ ;  /* 0x0000000000087805 */ /* 0x000fcc000001ff00 */
[----:B------:R0:W4:Y:S01]  /*01a0*/  @!P2 LDG.E R9, desc[UR4][R18.64] ;  /* 0x000000041209a981 */ /* 0x000122000c1e1900 */
[----:B------:R-:W-:-:S04]  /*01b0*/  @!P2 IADD3 R21, R21, 0x80, RZ ;  /* 0x000000801515a810 */ /* 0x000fc80007ffe0ff */
[----:B------:R-:W-:Y:S01]  /*01c0*/  ISETP.GE.AND P1, PT, R21, R2, PT ;  /* 0x000000021500720c */ /* 0x000fe20003f26270 */
[----:B0-----:R-:W2:-:S12]  /*01d0*/  @!P0 LDC R19, c[0x0][0x218] ;  /* 0x00008600ff138b82 */ /* 0x001e980000000800 */
[----:B------:R-:W0:Y:S01]  /*01e0*/  @!P1 LDC.64 R14, c[0x0][0x228] ;  /* 0x00008a00ff0e9b82 */ /* 0x000e220000000a00 */
[----:B------:R-:W-:-:S04]  /*01f0*/  @!P1 IMAD R11, R0, 0x200, R21 ;  /* 0x00000200000b9824 */ /* 0x000fc800078e0215 */
[----:B0-----:R-:W-:Y:S01]  /*0200*/  @!P1 IMAD.WIDE.U32 R14, R11, 0x4, R14 ;  /* 0x000000040b0e9825 */ /* 0x001fe200078e000e */
[----:B------:R-:W-:-:S04]  /*0210*/  MOV R11, R7 ;  /* 0x00000007000b7202 */ /* 0x000fc80000000f00 */
[----:B------:R0:W5:Y:S01]  /*0220*/  @!P1 LDG.E R8, desc[UR4][R14.64] ;  /* 0x000000040e089981 */ /* 0x000162000c1e1900 */
[----:B------:R-:W-:-:S05]  /*0230*/  VIADD R13, R11, 0x80 ;  /* 0x000000800b0d7836 */ /* 0x000fca0000000000 */
[----:B------:R-:W-:Y:S02]  /*0240*/  ISETP.GE.AND P2, PT, R13, R2, PT ;  /* 0x000000020d00720c */ /* 0x000fe40003f46270 */
[----:B------:R-:W1:Y:S01]  /*0250*/  @!P0 LDC.64 R12, c[0x0][0x220] ;  /* 0x00008800ff0c8b82 */ /* 0x000e620000000a00 */
[----:B------:R-:W-:-:S04]  /*0260*/  IADD3 R17, R11, 0x100, RZ ;  /* 0x000001000b117810 */ /* 0x000fc80007ffe0ff */
[----:B------:R-:W-:Y:S01]  /*0270*/  ISETP.GE.AND P3, PT, R17, R2, PT ;  /* 0x000000021100720c */ /* 0x000fe20003f66270 */
[----:B------:R-:W-:Y:S01]  /*0280*/  VIADD R17, R11, 0x180 ;  /* 0x000001800b117836 */ /* 0x000fe20000000000 */
[----:B------:R-:W-:Y:S01]  /*0290*/  @!P0 IADD3 R11, R7, 0x80, RZ ;  /* 0x00000080070b8810 */ /* 0x000fe20007ffe0ff */
[----:B------:R-:W-:-:S03]  /*02a0*/  @!P0 IMAD R7, R0, 0x200, R7 ;  /* 0x0000020000078824 */ /* 0x000fc600078e0207 */
[----:B------:R-:W3:Y:S08]  /*02b0*/  @!P2 LDC R21, c[0x0][0x218] ;  /* 0x00008600ff15ab82 */ /* 0x000ef00000000800 */
[----:B------:R-:W4:Y:S01]  /*02c0*/  @!P3 LDC R16, c[0x0][0x218] ;  /* 0x00008600ff10bb82 */ /* 0x000f220000000800 */
[----:B-1----:R-:W-:Y:S01]  /*02d0*/  @!P0 IMAD.WIDE.U32 R12, R7, 0x4, R12 ;  /* 0x00000004070c8825 */ /* 0x002fe200078e000c */
[-C--:B------:R-:W-:Y:S01]  /*02e0*/  ISETP.GE.AND P4, PT, R11, R2.reuse, PT ;  /* 0x000000020b00720c */ /* 0x080fe20003f86270 */
[----:B------:R-:W-:Y:S01]  /*02f0*/  BSSY B0, `(.L_x_3428) ;  /* 0x0000011000007945 */ /* 0x000fe20003800000 */
[----:B------:R-:W-:-:S02]  /*0300*/  ISETP.GE.AND P1, PT, R17, R2, PT ;  /* 0x000000021100720c */ /* 0x000fc40003f26270 */
[----:B--2---:R-:W-:-:S05]  /*0310*/  @!P0 FMNMX.FTZ R5, R6, R19, PT ;  /* 0x0000001306058209 */ /* 0x004fca0003810000 */
[----:B------:R0:W-:Y:S01]  /*0320*/  @!P0 STG.E desc[UR4][R12.64], R5 ;  /* 0x000000050c008986 */ /* 0x0001e2000c101904 */
[----:B---3--:R-:W-:Y:S02]  /*0330*/  @!P2 FMNMX.FTZ R3, R10, R21, PT ;  /* 0x000000150a03a209 */ /* 0x008fe40003810000 */
[----:B----4-:R-:W-:Y:S01]  /*0340*/  @!P3 FMNMX.FTZ R4, R9, R16, PT ;  /* 0x000000100904b209 */ /* 0x010fe20003810000 */
        /* <DEDUP_REMOVED lines=9> */
[----:B------:R0:W-:Y:S04]  /*03e0*/  STG.E desc[UR4][R6.64], R3 ;  /* 0x0000000306007986 */ /* 0x0001e8000c101904 */
[----:B------:R0:W-:Y:S02]  /*03f0*/  @!P0 STG.E desc[UR4][R12.64], R4 ;  /* 0x000000040c008986 */ /* 0x0001e4000c101904 */
.L_x_3429:
[----:B------:R-:W-:Y:S05]  /*0400*/  BSYNC B0 ;  /* 0x0000000000007941 */ /* 0x000fea0003800000 */
.L_x_3428:
[----:B------:R-:W1:Y:S01]  /*0410*/  @!P1 LDC R5, c[0x0][0x218] ;  /* 0x00008600ff059b82 */ /* 0x000e620000000800 */
[----:B------:R-:W-:-:S13]  /*0420*/  ISETP.GE.AND P0, PT, R11, R2, PT ;  /* 0x000000020b00720c */ /* 0x000fda0003f06270 */
[----:B------:R-:W-:Y:S05]  /*0430*/  @P0 EXIT ;  /* 0x000000000000094d */ /* 0x000fea0003800000 */
[----:B0-----:R-:W0:Y:S01]  /*0440*/  LDC.64 R2, c[0x0][0x220] ;  /* 0x00008800ff027b82 */ /* 0x001e220000000a00 */
[----:B------:R-:W-:Y:S02]  /*0450*/  LEA R11, R0, R11, 0x9 ;  /* 0x0000000b000b7211 */ /* 0x000fe400078e48ff */
[----:B-1---5:R-:W-:-:S03]  /*0460*/  @!P1 FMNMX.FTZ R5, R8, R5, PT ;  /* 0x0000000508059209 */ /* 0x022fc60003810000 */
[----:B0-----:R-:W-:-:S05]  /*0470*/  IMAD.WIDE.U32 R2, R11, 0x4, R2 ;  /* 0x000000040b027825 */ /* 0x001fca00078e0002 */
[----:B------:R-:W-:Y:S01]  /*0480*/  STG.E desc[UR4][R2.64], R5 ;  /* 0x0000000502007986 */ /* 0x000fe2000c101904 */
[----:B------:R-:W-:Y:S05]  /*0490*/  EXIT ;  /* 0x000000000000794d */ /* 0x000fea0003800000 */
.L_x_3430:
        /* <DEDUP_REMOVED lines=14> */
.L_x_42134:


//--------------------- .text._ZN2at6native29vectorized_elementwise_kernelILi2ENS0_13AUnaryFunctorIfffZZZNS0_16fmin_kernel_cudaERNS_18TensorIteratorBaseEENKUlvE_clEvENKUlvE0_clEvEUlffE_EESt5arrayIPcLm2EEEEviT0_T1_ --------------------------
	.section	.text._ZN2at6native29vectorized_elementwise_kernelILi2ENS0_13AUnaryFunctorIfffZZZNS0_16fmin_kernel_cudaERNS_18TensorIteratorBaseEENKUlvE_clEvENKUlvE0_clEvEUlffE_EESt5arrayIPcLm2EEEEviT0_T1_,"ax",@progbits
	.align	128
        .global         _ZN2at6native29vectorized_elementwise_kernelILi2ENS0_13AUnaryFunctorIfffZZZNS0_16fmin_kernel_cudaERNS_18TensorIteratorBaseEENKUlvE_clEvENKUlvE0_clEvEUlffE_EESt5arrayIPcLm2EEEEviT0_T1_
        .type           _ZN2at6native29vectorized_elementwise_kernelILi2ENS0_13AUnaryFunctorIfffZZZNS0_16fmin_kernel_cudaERNS_18TensorIteratorBaseEENKUlvE_clEvENKUlvE0_clEvEUlffE_EESt5arrayIPcLm2EEEEviT0_T1_,@function
        .size           _ZN2at6native29vectorized_elementwise_kernelILi2ENS0_13AUnaryFunctorIfffZZZNS0_16fmin_kernel_cudaERNS_18TensorIteratorBaseEENKUlvE_clEvENKUlvE0_clEvEUlffE_EESt5arrayIPcLm2EEEEviT0_T1_,(.L_x_42135 - _ZN2at6native29vectorized_elementwise_kernelILi2ENS0_13AUnaryFunctorIfffZZZNS0_16fmin_kernel_cudaERNS_18TensorIteratorBaseEENKUlvE_clEvENKUlvE0_clEvEUlffE_EESt5arrayIPcLm2EEEEviT0_T1_)
        .other          _ZN2at6native29vectorized_elementwise_kernelILi2ENS0_13AUnaryFunctorIfffZZZNS0_16fmin_kernel_cudaERNS_18TensorIteratorBaseEENKUlvE_clEvENKUlvE0_clEvEUlffE_EESt5arrayIPcLm2EEEEviT0_T1_,@"STO_CUDA_ENTRY STV_DEFAULT"
_ZN2at6native29vectorized_elementwise_kernelILi2ENS0_13AUnaryFunctorIfffZZZNS0_16fmin_kernel_cudaERNS_18TensorIteratorBaseEENKUlvE_clEvENKUlvE0_clEvEUlffE_EESt5arrayIPcLm2EEEEviT0_T1_:
.text._ZN2at6native29vectorized_elementwise_kernelILi2ENS0_13AUnaryFunctorIfffZZZNS0_16fmin_kernel_cudaERNS_18TensorIteratorBaseEENKUlvE_clEvENKUlvE0_clEvEUlffE_EESt5arrayIPcLm2EEEEviT0_T1_:
        /* <DEDUP_REMOVED lines=9> */
[----:B------:R-:W1:Y:S01]  /*0090*/  LDC.64 R2, c[0x0][0x228] ;  /* 0x00008a00ff027b82 */ /* 0x000e620000000a00 */
[----:B------:R-:W-:-:S07]  /*00a0*/  ULDC UR6, c[0x0][0x218] ;  /* 0x0000860000067ab9 */ /* 0x000fce0000000800 */
[----:B------:R-:W2:Y:S01]  /*00b0*/  LDC.64 R4, c[0x0][0x220] ;  /* 0x00008800ff047b82 */ /* 0x000ea20000000a00 */
[----:B-1----:R-:W-:-:S04]  /*00c0*/  IMAD.WIDE R2, R0, 0x4, R2 ;  /* 0x0000000400027825 */ /* 0x002fc800078e0202 */
[----:B0-----:R-:W-:-:S05]  /*00d0*/  IMAD.WIDE.U32 R2, R15, 0x8, R2 ;  /* 0x000000080f027825 */ /* 0x001fca00078e0002 */
[----:B------:R-:W3:Y:S04]  /*00e0*/  LDG.E.64 R6, desc[UR4][R2.64] ;  /* 0x0000000402067981 */ /* 0x000ee8000c1e1b00 */
[----:B------:R-:W4:Y:S04]  /*00f0*/  LDG.E.64 R8, desc[UR4][R2.64+0x400] ;  /* 0x0004000402087981 */ /* 0x000f28000c1e1b00 */
[----:B------:R-:W5:Y:S04]  /*0100*/  LDG.E.64 R10, desc[UR4][R2.64+0x800] ;  /* 0x00080004020a7981 */ /* 0x000f68000c1e1b00 */
[----:B------:R-:W5:Y:S01]  /*0110*/  LDG.E.64 R12, desc[UR4][R2.64+0xc00] ;  /* 0x000c0004020c7981 */ /* 0x000f62000c1e1b00 */
[----:B--2---:R-:W-:-:S04]  /*0120*/  IMAD.WIDE.U32 R4, R0, 0x4, R4 ;  /* 0x0000000400047825 */ /* 0x004fc800078e0004 */
[----:B------:R-:W-:Y:S01]  /*0130*/  IMAD.WIDE R4, R15, 0x8, R4 ;  /* 0x000000080f047825 */ /* 0x000fe200078e0204 */
[----:B---3--:R-:W-:Y:S02]  /*0140*/  FMNMX.FTZ R7, R7, UR6, PT ;  /* 0x0000000607077c09 */ /* 0x008fe4000b810000 */
[----:B------:R-:W-:Y:S02]  /*0150*/  FMNMX.FTZ R6, R6, UR6, PT ;  /* 0x0000000606067c09 */ /* 0x000fe4000b810000 */
[----:B----4-:R-:W-:Y:S02]  /*0160*/  FMNMX.FTZ R9, R9, UR6, PT ;  /* 0x0000000609097c09 */ /* 0x010fe4000b810000 */
[----:B------:R-:W-:Y:S01]  /*0170*/  FMNMX.FTZ R8, R8, UR6, PT ;  /* 0x0000000608087c09 */ /* 0x000fe2000b810000 */
[----:B------:R-:W-:Y:S01]  /*0180*/  STG.E.64 desc[UR4][R4.64], R6 ;  /* 0x0000000604007986 */ /* 0x000fe2000c101b04 */
[----:B-----5:R-:W-:Y:S02]  /*0190*/  FMNMX.FTZ R11, R11, UR6, PT ;  /* 0x000000060b0b7c09 */ /* 0x020fe4000b810000 */
[----:B------:R-:W-:Y:S01]  /*01a0*/  FMNMX.FTZ R10, R10, UR6, PT ;  /* 0x000000060a0a7c09 */ /* 0x000fe2000b810000 */
[----:B------:R-:W-:Y:S01]  /*01b0*/  STG.E.64 desc[UR4][R4.64+0x400], R8 ;  /* 0x0004000804007986 */ /* 0x000fe2000c101b04 */
[----:B------:R-:W-:-:S02]  /*01c0*/  FMNMX.FTZ R13, R13, UR6, PT ;  /* 0x000000060d0d7c09 */ /* 0x000fc4000b810000 */
[----:B------:R-:W-:Y:S01]  /*01d0*/  FMNMX.FTZ R12, R12, UR6, PT ;  /* 0x000000060c0c7c09 */ /* 0x000fe2000b810000 */
[----:B------:R-:W-:Y:S04]  /*01e0*/  STG.E.64 desc[UR4][R4.64+0x800], R10 ;  /* 0x0008000a04007986 */ /* 0x000fe8000c101b04 */
[----:B------:R-:W-:Y:S01]  /*01f0*/  STG.E.64 desc[UR4][R4.64+0xc00], R12 ;  /* 0x000c000c04007986 */ /* 0x000fe2000c101b04 */
[----:B------:R-:W-:Y:S05]  /*0200*/  EXIT ;  /* 0x000000000000794d */ /* 0x000fea0003800000 */
.L_x_3431:
[----:B------:R-:W0:Y:S01]  /*0210*/  S2R R27, SR_TID.X ;  /* 0x00000000001b7919 */ /* 0x000e220000002100 */
[----:B------:R-:W-:Y:S01]  /*0220*/  IMAD.MOV.U32 R18, RZ, RZ, RZ ;  /* 0x000000ffff127224 */ /* 0x000fe200078e00ff */
        /* <DEDUP_REMOVED lines=9> */
[----:B------:R-:W-:Y:S01]  /*02c0*/  ISETP.GE.AND P5, PT, R25, R2, PT ;  /* 0x000000021900720c */ /* 0x000fe20003fa6270 */
[----:B0-----:R-:W-:-:S05]  /*02d0*/  @!P0 IMAD.WIDE.U32 R12, R11, 0x4, R12 ;  /* 0x000000040b0c8825 */ /* 0x001fca00078e000c */
[----:B------:R0:W2:Y:S07]  /*02e0*/  @!P0 LDG.E R18, desc[UR4][R12.64] ;  /* 0x000000040c128981 */ /* 0x0000ae000c1e1900 */
[----:B------:R-:W-:Y:S01]  /*02f0*/  @!P5 IMAD.IADD R16, R0, 0x1, R25 ;  /* 0x000000010010d824 */ /* 0x000fe200078e0219 */
[----:B------:R-:W-:Y:S01]  /*0300*/  @!P5 IADD3 R25, R25, 0x80, RZ ;  /* 0x000000801919d810 */ /* 0x000fe20007ffe0ff */
[----:B0-----:R-:W0:Y:S03]  /*0310*/  @!P5 LDC.64 R12, c[0x0][0x228] ;  /* 0x00008a00ff0cdb82 */ /* 0x001e260000000a00 */
[----:B------:R-:W-:-:S13]  /*0320*/  ISETP.GE.AND P4, PT, R25, R2, PT ;  /* 0x000000021900720c */ /* 0x000fda0003f86270 */
[----:B------:R-:W-:Y:S01]  /*0330*/  @!P4 IMAD.IADD R29, R0, 0x1, R25 ;  /* 0x00000001001dc824 */ /* 0x000fe200078e0219 */
[----:B------:R-:W3:Y:S01]  /*0340*/  @!P4 LDC.64 R20, c[0x0][0x228] ;  /* 0x00008a00ff14cb82 */ /* 0x000ee20000000a00 */
[----:B------:R-:W-:-:S05]  /*0350*/  @!P4 VIADD R25, R25, 0x80 ;  /* 0x000000801919c836 */ /* 0x000fca0000000000 */
[----:B------:R-:W-:-:S13]  /*0360*/  ISETP.GE.AND P3, PT, R25, R2, PT ;  /* 0x000000021900720c */ /* 0x000fda0003f66270 */
[----:B------:R-:W-:Y:S01]  /*0370*/  @!P3 IMAD.IADD R17, R0, 0x1, R25 ;  /* 0x000000010011b824 */ /* 0x000fe200078e0219 */
[----:B------:R-:W-:Y:S01]  /*0380*/  @!P3 IADD3 R25, R25, 0x80, RZ ;  /* 0x000000801919b810 */ /* 0x000fe20007ffe0ff */
[----:B-1----:R-:W-:Y:S01]  /*0390*/  @!P6 IMAD.WIDE.U32 R14, R3, 0x4, R14 ;  /* 0x00000004030ee825 */ /* 0x002fe200078e000e */
[----:B------:R-:W1:Y:S02]  /*03a0*/  @!P3 LDC.64 R22, c[0x0][0x228] ;  /* 0x00008a00ff16bb82 */ /* 0x000e640000000a00 */
[----:B------:R-:W-:Y:S01]  /*03b0*/  ISETP.GE.AND P2, PT, R25, R2, PT ;  /* 0x000000021900720c */ /* 0x000fe20003f46270 */
[----:B------:R-:W-:-:S10]  /*03c0*/  HFMA2.MMA R3, -RZ, RZ, 0, 0 ;  /* 0x00000000ff037435 */ /* 0x000fd400000001ff */
[----:B------:R4:W5:Y:S02]  /*03d0*/  @!P6 LDG.E R3, desc[UR4][R14.64] ;  /* 0x000000040e03e981 */ /* 0x000964000c1e1900 */
[----:B------:R-:W-:Y:S02]  /*03e0*/  @!P2 IMAD.IADD R11, R0, 0x1, R25 ;  /* 0x00000001000ba824 */ /* 0x000fe400078e0219 */
[----:B------:R-:W-:-:S05]  /*03f0*/  @!P2 VIADD R25, R25, 0x80 ;  /* 0x000000801919a836 */ /* 0x000fca0000000000 */
[----:B------:R-:W-:Y:S01]  /*0400*/  ISETP.GE.AND P1, PT, R25, R2, PT ;  /* 0x000000021900720c */ /* 0x000fe20003f26270 */
[----:B------:R-:W-:-:S12]  /*0410*/  IMAD.MOV.U32 R26, RZ, RZ, RZ ;  /* 0x000000ffff1a7224 */ /* 0x000fd800078e00ff */
[----:B------:R-:W-:Y:S01]  /*0420*/  @!P1 IMAD.IADD R19, R0, 0x1, R25 ;  /* 0x0000000100139824 */ /* 0x000fe200078e0219 */
[----:B----4-:R-:W4:Y:S01]  /*0430*/  @!P1 LDC.64 R14, c[0x0][0x228] ;  /* 0x00008a00ff0e9b82 */ /* 0x010f220000000a00 */
[----:B------:R-:W-:-:S05]  /*0440*/  @!P1 VIADD R25, R25, 0x80 ;  /* 0x0000008019199836 */ /* 0x000fca0000000000 */
[----:B------:R-:W-:Y:S01]  /*0450*/  ISETP.GE.AND P6, PT, R25, R2, PT ;  /* 0x000000021900720c */ /* 0x000fe20003fc6270 */
[----:B0-----:R-:W-:-:S05]  /*0460*/  @!P5 IMAD.WIDE.U32 R12, R16, 0x4, R12 ;  /* 0x00000004100cd825 */ /* 0x001fca00078e000c */
[----:B------:R0:W5:Y:S01]  /*0470*/  @!P5 LDG.E R26, desc[UR4][R12.64] ;  /* 0x000000040c1ad981 */ /* 0x000162000c1e1900 */
[----:B-1----:R-:W-:-:S06]  /*0480*/  @!P3 IMAD.WIDE.U32 R22, R17, 0x4, R22 ;  /* 0x000000041116b825 */ /* 0x002fcc00078e0016 */
[----:B------:R-:W1:Y:S08]  /*0490*/  @!P6 LDC.64 R16, c[0x0][0x228] ;  /* 0x00008a00ff10eb82 */ /* 0x000e700000000a00 */
[----:B0-----:R-:W0:Y:S01]  /*04a0*/  @!P2 LDC.64 R12, c[0x0][0x228] ;  /* 0x00008a00ff0cab82 */ /* 0x001e220000000a00 */
[----:B---3--:R-:W-:Y:S01]  /*04b0*/  @!P4 IMAD.WIDE.U32 R20, R29, 0x4, R20 ;  /* 0x000000041d14c825 */ /* 0x008fe200078e0014 */
[----:B------:R-:W-:-:S02]  /*04c0*/  CS2R R28, SRZ ;  /* 0x00000000001c7805 */ /* 0x000fc4000001ff00 */
[----:B------:R-:W-:Y:S01]  /*04d0*/  @!P6 IADD3 R25, R0, R25, RZ ;  /* 0x000000190019e210 */ /* 0x000fe20007ffe0ff */
[----:B----4-:R-:W-:-:S03]  /*04e0*/  @!P1 IMAD.WIDE.U32 R14, R19, 0x4, R14 ;  /* 0x00000004130e9825 */ /* 0x010fc600078e000e */
[----:B------:R3:W4:Y:S01]  /*04f0*/  @!P4 LDG.E R28, desc[UR4][R20.64] ;  /* 0x00000004141cc981 */ /* 0x000722000c1e1900 */
[----:B------:R-:W-:-:S03]  /*0500*/  IMAD.MOV.U32 R19, RZ, RZ, RZ ;  /* 0x000000ffff137224 */ /* 0x000fc600078e00ff */
[----:B------:R0:W4:Y:S01]  /*0510*/  @!P3 LDG.E R29, desc[UR4][R22.64] ;  /* 0x00000004161db981 */ /* 0x000122000c1e1900 */
[----:B-1----:R-:W-:-:S03]  /*0520*/  @!P6 IMAD.WIDE.U32 R16, R25, 0x4, R16 ;  /* 0x000000041910e825 */ /* 0x002fc600078e0010 */
[----:B------:R-:W4:Y:S01]  /*0530*/  @!P1 LDG.E R19, desc[UR4][R14.64] ;  /* 0x000000040e139981 */ /* 0x000f22000c1e1900 */
[----:B---3--:R-:W-:Y:S01]  /*0540*/  MOV R20, RZ ;  /* 0x000000ff00147202 */ /* 0x008fe20000000f00 */
[----:B0-----:R-:W-:-:S05]  /*0550*/  @!P2 IMAD.WIDE.U32 R12, R11, 0x4, R12 ;  /* 0x000000040b0ca825 */ /* 0x001fca00078e000c */
[----:B------:R-:W3:Y:S01]  /*0560*/  @!P6 LDG.E R20, desc[UR4][R16.64] ;  /* 0x000000041014e981 */ /* 0x000ee2000c1e1900 */
[----:B------:R-:W-:-:S06]  /*0570*/  IMAD.MOV.U32 R11, RZ, RZ, RZ ;  /* 0x000000ffff0b7224 */ /* 0x000fcc00078e00ff */
[----:B------:R0:W3:Y:S01]  /*0580*/  @!P2 LDG.E R11, desc[UR4][R12.64] ;  /* 0x000000040c0ba981 */ /* 0x0000e2000c1e1900 */
[----:B------:R-:W-:-:S05]  /*0590*/  VIADD R21, R27, 0x80 ;  /* 0x000000801b157836 */ /* 0x000fca0000000000 */
[----:B------:R-:W-:-:S13]  /*05a0*/  ISETP.GE.AND P3, PT, R21, R2, PT ;  /* 0x000000021500720c */ /* 0x000fda0003f66270 */
[----:B------:R-:W5:Y:S01]  /*05b0*/  @!P3 LDC R22, c[0x0][0x218] ;  /* 0x00008600ff16bb82 */ /* 0x000f620000000800 */
[C---:B------:R-:W-:Y:S01]  /*05c0*/  VIADD R21, R27.reuse, 0x100 ;  /* 0x000001001b157836 */ /* 0x040fe20000000000 */
[C---:B0-----:R-:W-:Y:S01]  /*05d0*/  IADD3 R13, R27.reuse, 0x180, RZ ;  /* 0x000001801b0d7810 */ /* 0x041fe20007ffe0ff */
[----:B------:R-:W-:-:S03]  /*05e0*/  VIADD R15, R27, 0x280 ;  /* 0x000002801b0f7836 */ /* 0x000fc60000000000 */
[-C--:B------:R-:W-:Y:S02]  /*05f0*/  ISETP.GE.AND P1, PT, R21, R2.reuse, PT ;  /* 0x000000021500720c */ /* 0x080fe40003f26270 */
[----:B------:R-:W2:Y:S01]  /*0600*/  @!P0 LDC R21, c[0x0][0x218] ;  /* 0x00008600ff158b82 */ /* 0x000ea20000000800 */
[-C--:B------:R-:W-:Y:S02]  /*0610*/  ISETP.GE.AND P2, PT, R13, R2.reuse, PT ;  /* 0x000000020d00720c */ /* 0x080fe40003f46270 */
[----:B------:R-:W-:Y:S01]  /*0620*/  ISETP.GE.AND P5, PT, R15, R2, PT ;  /* 0x000000020f00720c */ /* 0x000fe20003fa6270 */
[----:B------:R-:W-:-:S04]  /*0630*/  VIADD R15, R27, 0x380 ;  /* 0x000003801b0f7836 */ /* 0x000fc80000000000 */
[----:B------:R-:W0:Y:S08]  /*0640*/  @!P0 LDC.64 R12, c[0x0][0x220] ;  /* 0x00008800ff0c8b82 */ /* 0x000e300000000a00 */
[----:B------:R-:W1:Y:S08]  /*0650*/  @!P1 LDC R23, c[0x0][0x218] ;  /* 0x00008600ff179b82 */ /* 0x000e700000000800 */
[----:B------:R-:W3:Y:S01]  /*0660*/  @!P5 LDC R16, c[0x0][0x218] ;  /* 0x00008600ff10db82 */ /* 0x000ee20000000800 */
[----:B------:R-:W-:Y:S04]  /*0670*/  BSSY B0, `(.L_x_3432) ;  /* 0x0000042000007945 */ /* 0x000fe80003800000 */
[----:B------:R-:W-:Y:S01]  /*0680*/  BSSY B1, `(.L_x_3433) ;  /* 0x000003a000017945 */ /* 0x000fe20003800000 */
[----:B--2---:R-:W-:-:S02]  /*0690*/  @!P0 FMNMX.FTZ R24, R18, R21, PT ;  /* 0x0000001512188209 */ /* 0x004fc40003810000 */
[----:B-----5:R-:W-:Y:S01]  /*06a0*/  @!P3 FMNMX.FTZ R4, R3, R22, PT ;  /* 0x000000160304b209 */ /* 0x020fe20003810000 */
[----:B------:R-:W-:-:S05]  /*06b0*/  VIADD R3, R27, 0x200 ;  /* 0x000002001b037836 */ /* 0x000fca0000000000 */
[-C--:B------:R-:W-:Y:S02]  /*06c0*/  ISETP.GE.AND P6, PT, R3, R2.reuse, PT ;  /* 0x000000020300720c */ /* 0x080fe40003fc6270 */
[----:B------:R-:W-:Y:S02]  /*06d0*/  IADD3 R3, R27, 0x300, RZ ;  /* 0x000003001b037810 */ /* 0x000fe40007ffe0ff */
[-C--:B------:R-:W-:Y:S02]  /*06e0*/  ISETP.GE.AND P3, PT, R15, R2.reuse, PT ;  /* 0x000000020f00720c */ /* 0x080fe40003f66270 */
[----:B------:R-:W-:Y:S01]  /*06f0*/  ISETP.GE.AND P4, PT, R3, R2, PT ;  /* 0x000000020300720c */ /* 0x000fe20003f86270 */
[----:B------:R-:W-:Y:S01]  /*0700*/  @!P0 IMAD.IADD R3, R0, 0x1, R27 ;  /* 0x0000000100038824 */ /* 0x000fe200078e021b */
[----:B------:R-:W4:Y:S01]  /*0710*/  @!P2 LDC R15, c[0x0][0x218] ;  /* 0x00008600ff0fab82 */ /* 0x000f220000000800 */
[----:B------:R-:W-:Y:S02]  /*0720*/  @!P0 IADD3 R27, R27, 0x80, RZ ;  /* 0x000000801b1b8810 */ /* 0x000fe40007ffe0ff */
[----:B0-----:R-:W-:-:S05]  /*0730*/  @!P0 IMAD.WIDE.U32 R12, R3, 0x4, R12 ;  /* 0x00000004030c8825 */ /* 0x001fca00078e000c */
[----:B------:R-:W0:Y:S08]  /*0740*/  @!P6 LDC R14, c[0x0][0x218] ;  /* 0x00008600ff0eeb82 */ /* 0x000e300000000800 */
[----:B------:R-:W2:Y:S08]  /*0750*/  @!P4 LDC R18, c[0x0][0x218] ;  /* 0x00008600ff12cb82 */ /* 0x000eb00000000800 */
[----:B------:R-:W3:Y:S01]  /*0760*/  @!P3 LDC R17, c[0x0][0x218] ;  /* 0x00008600ff11bb82 */ /* 0x000ee20000000800 */
[----:B------:R0:W-:Y:S01]  /*0770*/  @!P0 STG.E desc[UR4][R12.64], R24 ;  /* 0x000000180c008986 */ /* 0x0001e2000c101904 */
[----:B------:R-:W-:-:S02]  /*0780*/  ISETP.GE.AND P0, PT, R27, R2, PT ;  /* 0x000000021b00720c */ /* 0x000fc40003f06270 */
[----:B-1----:R-:W-:Y:S02]  /*0790*/  @!P1 FMNMX.FTZ R5, R26, R23, PT ;  /* 0x000000171a059209 */ /* 0x002fe40003810000 */
[----:B----4-:R-:W-:Y:S02]  /*07a0*/  @!P2 FMNMX.FTZ R6, R28, R15, PT ;  /* 0x0000000f1c06a209 */ /* 0x010fe40003810000 */
[----:B0-----:R-:W-:Y:S02]  /*07b0*/  @!P6 FMNMX.FTZ R7, R29, R14, PT ;  /* 0x0000000e1d07e209 */ /* 0x001fe40003810000 */
[----:B--2---:R-:W-:Y:S02]  /*07c0*/  @!P4 FMNMX.FTZ R9, R19, R18, PT ;  /* 0x000000121309c209 */ /* 0x004fe40003810000 */
[----:B---3--:R-:W-:Y:S02]  /*07d0*/  @!P3 FMNMX.FTZ R10, R20, R17, PT ;  /* 0x00000011140ab209 */ /* 0x008fe40003810000 */
[----:B------:R-:W-:Y:S01]  /*07e0*/  @!P5 FMNMX.FTZ R8, R11, R16, PT ;  /* 0x000000100b08d209 */ /* 0x000fe20003810000 */
[----:B------:R-:W-:Y:S06]  /*07f0*/  @P0 BRA `(.L_x_3434) ;  /* 0x0000000000300947 */ /* 0x000fec0003800000 */
[----:B------:R-:W0:Y:S01]  /*0800*/  LDC.64 R12, c[0x0][0x220] ;  /* 0x00008800ff0c7b82 */ /* 0x000e220000000a00 */
[----:B------:R-:W-:Y:S02]  /*0810*/  IMAD.IADD R3, R0, 0x1, R27 ;  /* 0x0000000100037824 */ /* 0x000fe400078e021b */
[----:B------:R-:W-:-:S05]  /*0820*/  VIADD R27, R27, 0x80 ;  /* 0x000000801b1b7836 */ /* 0x000fca0000000000 */
[----:B------:R-:W-:Y:S01]  /*0830*/  ISETP.GE.AND P0, PT, R27, R2, PT ;  /* 0x000000021b00720c */ /* 0x000fe20003f06270 */
[----:B0-----:R-:W-:-:S05]  /*0840*/  IMAD.WIDE.U32 R12, R3, 0x4, R12 ;  /* 0x00000004030c7825 */ /* 0x001fca00078e000c */
[----:B------:R0:W-:Y:S07]  /*0850*/  STG.E desc[UR4][R12.64], R4 ;  /* 0x000000040c007986 */ /* 0x0001ee000c101904 */
[----:B------:R-:W-:Y:S05]  /*0860*/  @P0 BRA `(.L_x_3435) ;  /* 0x0000000000300947 */ /* 0x000fea0003800000 */
[----:B0-----:R-:W0:Y:S01]  /*0870*/  LDC.64 R12, c[0x0][0x220] ;  /* 0x00008800ff0c7b82 */ /* 0x001e220000000a00 */
[----:B------:R-:W-:Y:S01]  /*0880*/  IADD3 R3, R0, R27, RZ ;  /* 0x0000001b00037210 */ /* 0x000fe20007ffe0ff */
[----:B------:R-:W-:-:S04]  /*0890*/  VIADD R27, R27, 0x80 ;  /* 0x000000801b1b7836 */ /* 0x000fc80000000000 */
[----:B0-----:R-:W-:-:S05]  /*08a0*/  IMAD.WIDE.U32 R12, R3, 0x4, R12 ;  /* 0x00000004030c7825 */ /* 0x001fca00078e000c */
[----:B------:R0:W-:Y:S02]  /*08b0*/  STG.E desc[UR4][R12.64], R5 ;  /* 0x000000050c007986 */ /* 0x0001e4000c101904 */
.L_x_3434:
[----:B------:R-:W-:-:S13]  /*08c0*/  ISETP.GE.AND P0, PT, R27, R2, PT ;  /* 0x000000021b00720c */ /* 0x000fda0003f06270 */
[----:B------:R-:W-:Y:S05]  /*08d0*/  @P0 BRA `(.L_x_3436) ;  /* 0x0000000000300947 */ /* 0x000fea0003800000 */
[----:B0-----:R-:W0:Y:S01]  /*08e0*/  LDC.64 R4, c[0x0][0x220] ;  /* 0x00008800ff047b82 */ /* 0x001e220000000a00 */
[----:B------:R-:W-:Y:S01]  /*08f0*/  IMAD.IADD R3, R0, 0x1, R27 ;  /* 0x0000000100037824 */ /* 0x000fe200078e021b */
[----:B------:R-:W-:-:S03]  /*0900*/  IADD3 R27, R27, 0x80, RZ ;  /* 0x000000801b1b7810 */ /* 0x000fc60007ffe0ff */
[----:B0-----:R-:W-:-:S05]  /*0910*/  IMAD.WIDE.U32 R4, R3, 0x4, R4 ;  /* 0x0000000403047825 */ /* 0x001fca00078e0004 */
[----:B------:R1:W-:Y:S02]  /*0920*/  STG.E desc[UR4][R4.64], R6 ;  /* 0x0000000604007986 */ /* 0x0003e4000c101904 */
.L_x_3435:
[----:B------:R-:W-:-:S13]  /*0930*/  ISETP.GE.AND P0, PT, R27, R2, PT ;  /* 0x000000021b00720c */ /* 0x000fda0003f06270 */
[----:B------:R-:W-:Y:S05]  /*0940*/  @P0 BRA `(.L_x_3437) ;  /* 0x0000000000340947 */ /* 0x000fea0003800000 */
[----:B01----:R-:W0:Y:S01]  /*0950*/  LDC.64 R4, c[0x0][0x220] ;  /* 0x00008800ff047b82 */ /* 0x003e220000000a00 */
[----:B------:R-:W-:Y:S02]  /*0960*/  IMAD.IADD R3, R0, 0x1, R27 ;  /* 0x0000000100037824 */ /* 0x000fe400078e021b */
[----:B------:R-:W-:Y:S02]  /*0970*/  VIADD R27, R27, 0x80 ;  /* 0x000000801b1b7836 */ /* 0x000fe40000000000 */
[----:B0-----:R-:W-:-:S05]  /*0980*/  IMAD.WIDE.U32 R4, R3, 0x4, R4 ;  /* 0x0000000403047825 */ /* 0x001fca00078e0004 */
[----:B------:R1:W-:Y:S02]  /*0990*/  STG.E desc[UR4][R4.64], R7 ;  /* 0x0000000704007986 */ /* 0x0003e4000c101904 */
.L_x_3436:
[----:B------:R-:W-:-:S13]  /*09a0*/  ISETP.GE.AND P0, PT, R27, R2, PT ;  /* 0x000000021b00720c */ /* 0x000fda0003f06270 */
[----:B------:R-:W-:Y:S05]  /*09b0*/  @P0 BREAK B1 ;  /* 0x0000000000010942 */ /* 0x000fea0003800000 */
[----:B------:R-:W-:Y:S05]  /*09c0*/  @P0 BRA `(.L_x_3438) ;  /* 0x0000000000300947 */ /* 0x000fea0003800000 */
[----:B01----:R-:W0:Y:S01]  /*09d0*/  LDC.64 R4, c[0x0][0x220] ;  /* 0x00008800ff047b82 */ /* 0x003e220000000a00 */
[----:B------:R-:W-:Y:S01]  /*09e0*/  IADD3 R3, R0, R27, RZ ;  /* 0x0000001b00037210 */ /* 0x000fe20007ffe0ff */
[----:B------:R-:W-:-:S04]  /*09f0*/  VIADD R27, R27, 0x80 ;  /* 0x000000801b1b7836 */ /* 0x000fc80000000000 */
[----:B0-----:R-:W-:-:S05]  /*0a00*/  IMAD.WIDE.U32 R4, R3, 0x4, R4 ;  /* 0x0000000403047825 */ /* 0x001fca00078e0004 */
[----:B------:R2:W-:Y:S02]  /*0a10*/  STG.E desc[UR4][R4.64], R8 ;  /* 0x0000000804007986 */ /* 0x0005e4000c101904 */
.L_x_3437:
[----:B------:R-:W-:Y:S05]  /*0a20*/  BSYNC B1 ;  /* 0x0000000000017941 */ /* 0x000fea0003800000 */
.L_x_3433:
[----:B------:R-:W-:-:S13]  /*0a30*/  ISETP.GE.AND P0, PT, R27, R2, PT ;  /* 0x000000021b00720c */ /* 0x000fda0003f06270 */
[----:B012---:R-:W0:Y:S01]  /*0a40*/  @!P0 LDC.64 R4, c[0x0][0x220] ;  /* 0x00008800ff048b82 */ /* 0x007e220000000a00 */
[----:B------:R-:W-:Y:S01]  /*0a50*/  @!P0 IMAD.IADD R3, R0, 0x1, R27 ;  /* 0x0000000100038824 */ /* 0x000fe200078e021b */
[----:B------:R-:W-:-:S03]  /*0a60*/  @!P0 IADD3 R27, R27, 0x80, RZ ;  /* 0x000000801b1b8810 */ /* 0x000fc60007ffe0ff */
[----:B0-----:R-:W-:-:S05]  /*0a70*/  @!P0 IMAD.WIDE.U32 R4, R3, 0x4, R4 ;  /* 0x0000000403048825 */ /* 0x001fca00078e0004 */
[----:B------:R2:W-:Y:S02]  /*0a80*/  @!P0 STG.E desc[UR4][R4.64], R9 ;  /* 0x0000000904008986 */ /* 0x0005e4000c101904 */
.L_x_3438:
[----:B------:R-:W-:Y:S05]  /*0a90*/  BSYNC B0 ;  /* 0x0000000000007941 */ /* 0x000fea0003800000 */
.L_x_3432:
[----:B------:R-:W-:Y:S05]  /*0aa0*/  WARPSYNC.ALL ;  /* 0x0000000000007948 */ /* 0x000fea0003800000 */
[----:B------:R-:W-:-:S13]  /*0ab0*/  ISETP.GE.AND P0, PT, R27, R2, PT ;  /* 0x000000021b00720c */ /* 0x000fda0003f06270 */
[----:B------:R-:W-:Y:S05]  /*0ac0*/  @P0 EXIT ;  /* 0x000000000000094d */ /* 0x000fea0003800000 */
[----:B------:R-:W3:Y:S01]  /*0ad0*/  LDC.64 R2, c[0x0][0x220] ;  /* 0x00008800ff027b82 */ /* 0x000ee20000000a00 */
[----:B------:R-:W-:-:S04]  /*0ae0*/  IMAD.IADD R27, R0, 0x1, R27 ;  /* 0x00000001001b7824 */ /* 0x000fc800078e021b */
[----:B---3--:R-:W-:-:S05]  /*0af0*/  IMAD.WIDE.U32 R2, R27, 0x4, R2 ;  /* 0x000000041b027825 */ /* 0x008fca00078e0002 */
[----:B------:R-:W-:Y:S01]  /*0b00*/  STG.E desc[UR4][R2.64], R10 ;  /* 0x0000000a02007986 */ /* 0x000fe2000c101904 */
[----:B------:R-:W-:Y:S05]  /*0b10*/  EXIT ;  /* 0x000000000000794d */ /* 0x000fea0003800000 */
.L_x_3439:
        /* <DEDUP_REMOVED lines=14> */
.L_x_42135:


//--------------------- .text._ZN2at6native29vectorized_elementwise_kernelILi4ENS0_13AUnaryFunctorIfffZZZNS0_16fmin_kernel_cudaERNS_18TensorIteratorBaseEENKUlvE_clEvENKUlvE0_clEvEUlffE_EESt5arrayIPcLm2EEEEviT0_T1_ --------------------------
	.section	.text._ZN2at6native29vectorized_elementwise_kernelILi4ENS0_13AUnaryFunctorIfffZZZNS0_16fmin_kernel_cudaERNS_18TensorIteratorBaseEENKUlvE_clEvENKUlvE0_clEvEUlffE_EESt5arrayIPcLm2EEEEviT0_T1_,"ax",@progbits
	.align	128
        .global         _ZN2at6native29vectorized_elementwise_kernelILi4ENS0_13AUnaryFunctorIfffZZZNS0_16fmin_kernel_cudaERNS_18TensorIteratorBaseEENKUlvE_clEvENKUlvE0_clEvEUlffE_EESt5arrayIPcLm2EEEEviT0_T1_
        .type           _ZN2at6native29vectorized_elementwise_kernelILi4ENS0_13AUnaryFunctorIfffZZZNS0_16fmin_kernel_cudaERNS_18TensorIteratorBaseEENKUlvE_clEvENKUlvE0_clEvEUlffE_EESt5arrayIPcLm2EEEEviT0_T1_,@function
        .size           _ZN2at6native29vectorized_elementwise_kernelILi4ENS0_13AUnaryFunctorIfffZZZNS0_16fmin_kernel_cudaERNS_18TensorIteratorBaseEENKUlvE_clEvENKUlvE0_clEvEUlffE_EESt5arrayIPcLm2EEEEviT0_T1_,(.L_x_42136 - _ZN2at6native29vectorized_elementwise_kernelILi4ENS0_13AUnaryFunctorIfffZZZNS0_16fmin_kernel_cudaERNS_18TensorIteratorBaseEENKUlvE_clEvENKUlvE0_clEvEUlffE_EESt5arrayIPcLm2EEEEviT0_T1_)
        .other          _ZN2at6native29vectorized_elementwise_kernelILi4ENS0_13AUnaryFunctorIfffZZZNS0_16fmin_kernel_cudaERNS_18TensorIteratorBaseEENKUlvE_clEvENKUlvE0_clEvEUlffE_EESt5arrayIPcLm2EEEEviT0_T1_,@"STO_CUDA_ENTRY STV_DEFAULT"
_ZN2at6native29vectorized_elementwise_kernelILi4ENS0_13AUnaryFunctorIfffZZZNS0_16fmin_kernel_cudaERNS_18TensorIteratorBaseEENKUlvE_clEvENKUlvE0_clEvEUlffE_EESt5arrayIPcLm2EEEEviT0_T1_:
.text._ZN2at6native29vectorized_elementwise_kernelILi4ENS0_13AUnaryFunctorIfffZZZNS0_16fmin_kernel_cudaERNS_18TensorIteratorBaseEENKUlvE_clEvENKUlvE0_clEvEUlffE_EESt5arrayIPcLm2EEEEviT0_T1_:
        /* <DEDUP_REMOVED lines=14> */
[----:B------:R-:W3:Y:S04]  /*00e0*/  LDG.E.128 R4, desc[UR4][R2.64] ;  /* 0x0000000402047981 */ /* 0x000ee8000c1e1d00 */
[----:B------:R-:W4:Y:S01]  /*00f0*/  LDG.E.128 R8, desc[UR4][R2.64+0x800] ;  /* 0x0008000402087981 */ /* 0x000f22000c1e1d00 */
[----:B--2---:R-:W-:-:S04]  /*0100*/  IMAD.WIDE.U32 R12, R0, 0x4, R12 ;  /* 0x00000004000c7825 */ /* 0x004fc800078e000c */
[----:B------:R-:W-:Y:S01]  /*0110*/  IMAD.WIDE R12, R15, 0x10, R12 ;  /* 0x000000100f0c7825 */ /* 0x000fe200078e020c */
[----:B---3--:R-:W-:Y:S02]  /*0120*/  FMNMX.FTZ R7, R7, UR6, PT ;  /* 0x0000000607077c09 */ /* 0x008fe4000b810000 */
[----:B------:R-:W-:Y:S02]  /*0130*/  FMNMX.FTZ R6, R6, UR6, PT ;  /* 0x0000000606067c09 */ /* 0x000fe4000b810000 */
[----:B------:R-:W-:Y:S02]  /*0140*/  FMNMX.FTZ R5, R5, UR6, PT ;  /* 0x0000000605057c09 */ /* 0x000fe4000b810000 */
[----:B------:R-:W-:Y:S02]  /*0150*/  FMNMX.FTZ R4, R4, UR6, PT ;  /* 0x0000000604047c09 */ /* 0x000fe4000b810000 */
[----:B----4-:R-:W-:Y:S02]  /*0160*/  FMNMX.FTZ R11, R11, UR6, PT ;  /* 0x000000060b0b7c09 */ /* 0x010fe4000b810000 */
[----:B------:R-:W-:Y:S01]  /*0170*/  FMNMX.FTZ R10, R10, UR6, PT ;  /* 0x000000060a0a7c09 */ /* 0x000fe2000b810000 */
[----:B------:R-:W-:Y:S01]  /*0180*/  STG.E.128 desc[UR4][R12.64], R4 ;  /* 0x000000040c007986 */ /* 0x000fe2000c101d04 */
[----:B------:R-:W-:-:S02]  /*0190*/  FMNMX.FTZ R9, R9, UR6, PT ;  /* 0x0000000609097c09 */ /* 0x000fc4000b810000 */
[----:B------:R-:W-:-:S05]  /*01a0*/  FMNMX.FTZ R8, R8, UR6, PT ;  /* 0x0000000608087c09 */ /* 0x000fca000b810000 */
[----:B------:R-:W-:Y:S01]  /*01b0*/  STG.E.128 desc[UR4][R12.64+0x800], R8 ;  /* 0x000800080c007986 */ /* 0x000fe2000c101d04 */
[----:B------:R-:W-:Y:S05]  /*01c0*/  EXIT ;  /* 0x000000000000794d */ /* 0x000fea0003800000 */
.L_x_3440:
        /* <DEDUP_REMOVED lines=107> */
.L_x_3443:
[----:B------:R-:W-:-:S13]  /*0880*/  ISETP.GE.AND P0, PT, R27, R2, PT ;  /* 0x000000021b00720c */ /* 0x000fda0003f06270 */
[----:B------:R-:W-:Y:S05]  /*0890*/  @P0 BRA `(.L_x_3445) ;  /* 0x0000000000300947 */ /* 0x000fea0003800000 */
[----:B0-----:R-:W0:Y:S01]  /*08a0*/  LDC.64 R4, c[0x0][0x220] ;  /* 0x00008800ff047b82 */ /* 0x001e220000000a00 */
[----:B------:R-:W-:Y:S01]  /*08b0*/  IMAD.IADD R3, R0, 0x1, R27 ;  /* 0x0000000100037824 */ /* 0x000fe200078e021b */
[----:B------:R-:W-:-:S03]  /*08c0*/  IADD3 R27, R27, 0x80, RZ ;  /* 0x000000801b1b7810 */ /* 0x000fc60007ffe0ff */
[----:B0-----:R-:W-:-:S05]  /*08d0*/  IMAD.WIDE.U32 R4, R3, 0x4, R4 ;  /* 0x0000000403047825 */ /* 0x001fca00078e0004 */
[----:B------:R1:W-:Y:S02]  /*08e0*/  STG.E desc[UR4][R4.64], R6 ;  /* 0x0000000604007986 */ /* 0x0003e4000c101904 */
.L_x_3444:
[----:B------:R-:W-:-:S13]  /*08f0*/  ISETP.GE.AND P0, PT, R27, R2, PT ;  /* 0x000000021b00720c */ /* 0x000fda0003f06270 */
[----:B------:R-:W-:Y:S05]  /*0900*/  @P0 BRA `(.L_x_3446) ;  /* 0x0000000000340947 */ /* 0x000fea0003800000 */
[----:B01----:R-:W0:Y:S01]  /*0910*/  LDC.64 R4, c[0x0][0x220] ;  /* 0x00008800ff047b82 */ /* 0x003e220000000a00 */
[----:B------:R-:W-:Y:S02]  /*0920*/  IMAD.IADD R3, R0, 0x1, R27 ;  /* 0x0000000100037824 */ /* 0x000fe400078e021b */
[----:B------:R-:W-:Y:S02]  /*0930*/  VIADD R27, R27, 0x80 ;  /* 0x000000801b1b7836 */ /* 0x000fe40000000000 */
[----:B0-----:R-:W-:-:S05]  /*0940*/  IMAD.WIDE.U32 R4, R3, 0x4, R4 ;  /* 0x0000000403047825 */ /* 0x001fca00078e0004 */
[----:B------:R1:W-:Y:S02]  /*0950*/  STG.E desc[UR4][R4.64], R7 ;  /* 0x0000000704007986 */ /* 0x0003e4000c101904 */
.L_x_3445:
        /* <DEDUP_REMOVED lines=8> */
.L_x_3446:
[----:B------:R-:W-:Y:S05]  /*09e0*/  BSYNC B1 ;  /* 0x0000000000017941 */ /* 0x000fea0003800000 */
.L_x_3442:
[----:B------:R-:W-:-:S13]  /*09f0*/  ISETP.GE.AND P0, PT, R27, R2, PT ;  /* 0x000000021b00720c */ /* 0x000fda0003f06270 */
[----:B012---:R-:W0:Y:S01]  /*0a00*/  @!P0 LDC.64 R4, c[0x0][0x220] ;  /* 0x00008800ff048b82 */ /* 0x007e220000000a00 */
[----:B------:R-:W-:Y:S01]  /*0a10*/  @!P0 IMAD.IADD R3, R0, 0x1, R27 ;  /* 0x0000000100038824 */ /* 0x000fe200078e021b */
[----:B------:R-:W-:-:S03]  /*0a20*/  @!P0 IADD3 R27, R27, 0x80, RZ ;  /* 0x000000801b1b8810 */ /* 0x000fc60007ffe0ff */
[----:B0-----:R-:W-:-:S05]  /*0a30*/  @!P0 IMAD.WIDE.U32 R4, R3, 0x4, R4 ;  /* 0x0000000403048825 */ /* 0x001fca00078e0004 */
[----:B------:R2:W-:Y:S02]  /*0a40*/  @!P0 STG.E desc[UR4][R4.64], R9 ;  /* 0x0000000904008986 */ /* 0x0005e4000c101904 */
.L_x_3447:
[----:B------:R-:W-:Y:S05]  /*0a50*/  BSYNC B0 ;  /* 0x0000000000007941 */ /* 0x000fea0003800000 */
.L_x_3441:
        /* <DEDUP_REMOVED lines=8> */
.L_x_3448:
        /* <DEDUP_REMOVED lines=10> */
.L_x_42136:


//--------------------- .text._ZN2at6native29vectorized_elementwise_kernelILi8ENS0_13AUnaryFunctorIfffZZZNS0_16fmin_kernel_cudaERNS_18TensorIteratorBaseEENKUlvE_clEvENKUlvE0_clEvEUlffE_EESt5arrayIPcLm2EEEEviT0_T1_ --------------------------
	.section	.text._ZN2at6native29vectorized_elementwise_kernelILi8ENS0_13AUnaryFunctorIfffZZZNS0_16fmin_kernel_cudaERNS_18TensorIteratorBaseEENKUlvE_clEvENKUlvE0_clEvEUlffE_EESt5arrayIPcLm2EEEEviT0_T1_,"ax",@progbits
	.align	128
        .global         _ZN2at6native29vectorized_elementwise_kernelILi8ENS0_13AUnaryFunctorIfffZZZNS0_16fmin_kernel_cudaERNS_18TensorIteratorBaseEENKUlvE_clEvENKUlvE0_clEvEUlffE_EESt5arrayIPcLm2EEEEviT0_T1_
        .type           _ZN2at6native29vectorized_elementwise_kernelILi8ENS0_13AUnaryFunctorIfffZZZNS0_16fmin_kernel_cudaERNS_18TensorIteratorBaseEENKUlvE_clEvENKUlvE0_clEvEUlffE_EESt5arrayIPcLm2EEEEviT0_T1_,@function
        .size           _ZN2at6native29vectorized_elementwise_kernelILi8ENS0_13AUnaryFunctorIfffZZZNS0_16fmin_kernel_cudaERNS_18TensorIteratorBaseEENKUlvE_clEvENKUlvE0_clEvEUlffE_EESt5arrayIPcLm2EEEEviT0_T1_,(.L_x_42137 - _ZN2at6native29vectorized_elementwise_kernelILi8ENS0_13AUnaryFunctorIfffZZZNS0_16fmin_kernel_cudaERNS_18TensorIteratorBaseEENKUlvE_clEvENKUlvE0_clEvEUlffE_EESt5arrayIPcLm2EEEEviT0_T1_)
        .other          _ZN2at6native29vectorized_elementwise_kernelILi8ENS0_13AUnaryFunctorIfffZZZNS0_16fmin_kernel_cudaERNS_18TensorIteratorBaseEENKUlvE_clEvENKUlvE0_clEvEUlffE_EESt5arrayIPcLm2EEEEviT0_T1_,@"STO_CUDA_ENTRY STV_DEFAULT"
_ZN2at6native29vectorized_elementwise_kernelILi8ENS0_13AUnaryFunctorIfffZZZNS0_16fmin_kernel_cudaERNS_18TensorIteratorBaseEENKUlvE_clEvENKUlvE0_clEvEUlffE_EESt5arrayIPcLm2EEEEviT0_T1_:
.text._ZN2at6native29vectorized_elementwise_kernelILi8ENS0_13AUnaryFunctorIfffZZZNS0_16fmin_kernel_cudaERNS_18TensorIteratorBaseEENKUlvE_clEvENKUlvE0_clEvEUlffE_EESt5arrayIPcLm2EEEEviT0_T1_:
        /* <DEDUP_REMOVED lines=29> */
.L_x_3449:
        /* <DEDUP_REMOVED lines=107> */
.L_x_3452:
[----:B------:R-:W-:-:S13]  /*0880*/  ISETP.GE.AND P0, PT, R27, R2, PT ;  /* 0x000000021b00720c */ /* 0x000fda0003f06270 */
[----:B------:R-:W-:Y:S05]  /*0890*/  @P0 BRA `(.L_x_3454) ;  /* 0x0000000000300947 */ /* 0x000fea0003800000 */
[----:B0-----:R-:W0:Y:S01]  /*08a0*/  LDC.64 R4, c[0x0][0x220] ;  /* 0x00008800ff047b82 */ /* 0x001e220000000a00 */
[----:B------:R-:W-:Y:S01]  /*08b0*/  IMAD.IADD R3, R0, 0x1, R27 ;  /* 0x0000000100037824 */ /* 0x000fe200078e021b */
[----:B------:R-:W-:-:S03]  /*08c0*/  IADD3 R27, R27, 0x80, RZ ;  /* 0x000000801b1b7810 */ /* 0x000fc60007ffe0ff */
[----:B0-----:R-:W-:-:S05]  /*08d0*/  IMAD.WIDE.U32 R4, R3, 0x4, R4 ;  /* 0x0000000403047825 */ /* 0x001fca00078e0004 */
[----:B------:R1:W-:Y:S02]  /*08e0*/  STG.E desc[UR4][R4.64], R6 ;  /* 0x0000000604007986 */ /* 0x0003e4000c101904 */
.L_x_3453:
[----:B------:R-:W-:-:S13]  /*08f0*/  ISETP.GE.AND P0, PT, R27, R2, PT ;  /* 0x000000021b00720c */ /* 0x000fda0003f06270 */
[----:B------:R-:W-:Y:S05]  /*0900*/  @P0 BRA `(.L_x_3455) ;  /* 0x0000000000340947 */ /* 0x000fea0003800000 */
[----:B01----:R-:W0:Y:S01]  /*0910*/  LDC.64 R4, c[0x0][0x220] ;  /* 0x00008800ff047b82 */ /* 0x003e220000000a00 */
[----:B------:R-:W-:Y:S02]  /*0920*/  IMAD.IADD R3, R0, 0x1, R27 ;  /* 0x0000000100037824 */ /* 0x000fe400078e021b */
[----:B------:R-:W-:Y:S02]  /*0930*/  VIADD R27, R27, 0x80 ;  /* 0x000000801b1b7836 */ /* 0x000fe40000000000 */
[----:B0-----:R-:W-:-:S05]  /*0940*/  IMAD.WIDE.U32 R4, R3, 0x4, R4 ;  /* 0x0000000403047825 */ /* 0x001fca00078e0004 */
[----:B------:R1:W-:Y:S02]  /*0950*/  STG.E desc[UR4][R4.64], R7 ;  /* 0x0000000704007986 */ /* 0x0003e4000c101904 */
.L_x_3454:
        /* <DEDUP_REMOVED lines=8> */
.L_x_3455:
[----:B------:R-:W-:Y:S05]  /*09e0*/  BSYNC B1 ;  /* 0x0000000000017941 */ /* 0x000fea0003800000 */
.L_x_3451:
[----:B------:R-:W-:-:S13]  /*09f0*/  ISETP.GE.AND P0, PT, R27, R2, PT ;  /* 0x000000021b00720c */ /* 0x000fda0003f06270 */
[----:B012---:R-:W0:Y:S01]  /*0a00*/  @!P0 LDC.64 R4, c[0x0][0x220] ;  /* 0x00008800ff048b82 */ /* 0x007e220000000a00 */
[----:B------:R-:W-:Y:S01]  /*0a10*/  @!P0 IMAD.IADD R3, R0, 0x1, R27 ;  /* 0x0000000100038824 */ /* 0x000fe200078e021b */
[----:B------:R-:W-:-:S03]  /*0a20*/  @!P0 IADD3 R27, R27, 0x80, RZ ;  /* 0x000000801b1b8810 */ /* 0x000fc60007ffe0ff */
[----:B0-----:R-:W-:-:S05]  /*0a30*/  @!P0 IMAD.WIDE.U32 R4, R3, 0x4, R4 ;  /* 0x0000000403048825 */ /* 0x001fca00078e0004 */
[----:B------:R2:W-:Y:S02]  /*0a40*/  @!P0 STG.E desc[UR4][R4.64], R9 ;  /* 0x0000000904008986 */ /* 0x0005e4000c101904 */
.L_x_3456:
[----:B------:R-:W-:Y:S05]  /*0a50*/  BSYNC B0 ;  /* 0x0000000000007941 */ /* 0x000fea0003800000 */
.L_x_3450:
        /* <DEDUP_REMOVED lines=8> */
.L_x_3457:
        /* <DEDUP_REMOVED lines=10> */
.L_x_42137:


//--------------------- .text._ZN2at6native18elementwise_kernelILi128ELi4EZNS0_15gpu_kernel_implINS0_13BinaryFunctorIfffZZZNS0_16fmin_kernel_cudaERNS_18TensorIteratorBaseEENKUlvE_clEvENKUlvE0_clEvEUlffE_EEEEvS5_RKT_EUliE_EEviT1_ --------------------------
	.section	.text._ZN2at6native18elementwise_kernelILi128ELi4EZNS0_15gpu_kernel_implINS0_13BinaryFunctorIfffZZZNS0_16fmin_kernel_cudaERNS_18TensorIteratorBaseEENKUlvE_clEvENKUlvE0_clEvEUlffE_EEEEvS5_RKT_EUliE_EEviT1_,"ax",@progbits
	.align	128
        .global         _ZN2at6native18elementwise_kernelILi128ELi4EZNS0_15gpu_kernel_implINS0_13BinaryFunctorIfffZZZNS0_16fmin_kernel_cudaERNS_18TensorIteratorBaseEENKUlvE_clEvENKUlvE0_clEvEUlffE_EEEEvS5_RKT_EUliE_EEviT1_
        .type           _ZN2at6native18elementwise_kernelILi128ELi4EZNS0_15gpu_kernel_implINS0_13BinaryFunctorIfffZZZNS0_16fmin_kernel_cudaERNS_18TensorIteratorBaseEENKUlvE_clEvENKUlvE0_clEvEUlffE_EEEEvS5_RKT_EUliE_EEviT1_,@function
        .size           _ZN2at6native18elementwise_kernelILi128ELi4EZNS0_15gpu_kernel_implINS0_13BinaryFunctorIfffZZZNS0_16fmin_kernel_cudaERNS_18TensorIteratorBaseEENKUlvE_clEvENKUlvE0_clEvEUlffE_EEEEvS5_RKT_EUliE_EEviT1_,(.L_x_42138 - _ZN2at6native18elementwise_kernelILi128ELi4EZNS0_15gpu_kernel_implINS0_13BinaryFunctorIfffZZZNS0_16fmin_kernel_cudaERNS_18TensorIteratorBaseEENKUlvE_clEvENKUlvE0_clEvEUlffE_EEEEvS5_RKT_EUliE_EEviT1_)
        .other          _ZN2at6native18elementwise_kernelILi128ELi4EZNS0_15gpu_kernel_implINS0_13BinaryFunctorIfffZZZNS0_16fmin_kernel_cudaERNS_18TensorIteratorBaseEENKUlvE_clEvENKUlvE0_clEvEUlffE_EEEEvS5_RKT_EUliE_EEviT1_,@"STO_CUDA_ENTRY STV_DEFAULT"
_ZN2at6native18elementwise_kernelILi128ELi4EZNS0_15gpu_kernel_implINS0_13BinaryFunctorIfffZZZNS0_16fmin_kernel_cudaERNS_18TensorIteratorBaseEENKUlvE_clEvENKUlvE0_clEvEUlffE_EEEEvS5_RKT_EUliE_EEviT1_:
.text._ZN2at6native18elementwise_kernelILi128ELi4EZNS0_15gpu_kernel_implINS0_13BinaryFunctorIfffZZZNS0_16fmin_kernel_cudaERNS_18TensorIteratorBaseEENKUlvE_clEvENKUlvE0_clEvEUlffE_EEEEvS5_RKT_EUliE_EEviT1_:
        /* <DEDUP_REMOVED lines=365> */
.L_x_3460:
        /* <DEDUP_REMOVED lines=20> */
[----:B--2---:R0:W1:Y:S01]  /*1810*/  I2F.S16 R19, R2 ;  /* 0x0000000200137306 */ /* 0x0040620000101400 */
[----:B------:R-:W-:Y:S05]  /*1820*/  BRA `(.L_x_3467) ;  /* 0x0000000c00387947 */ /* 0x000fea0003800000 */
.L_x_3465:
[----:B------:R-:W2:Y:S02]  /*1830*/  LDG.E.U8 R2, desc[UR36][R2.64] ;  /* 0x0000002402027981 */ /* 0x000ea4000c1e1100 */
[----:B--2---:R-:W-:Y:S01]  /*1840*/  I2FP.F32.U32 R19, R2 ;  /* 0x0000000200137245 */ /* 0x004fe20000201000 */
[----:B------:R-:W-:Y:S06]  /*1850*/  BRA `(.L_x_3467) ;  /* 0x0000000c002c7947 */ /* 0x000fec0003800000 */
.L_x_3464:
        /* <DEDUP_REMOVED lines=9> */
.L_x_3469:
[----:B------:R-:W2:Y:S02]  /*18f0*/  LDG.E R2, desc[UR36][R2.64] ;  /* 0x0000002402027981 */ /* 0x000ea4000c1e1900 */
[----:B--2---:R-:W-:Y:S01]  /*1900*/  I2FP.F32.S32 R19, R2 ;  /* 0x0000000200137245 */ /* 0x004fe20000201400 */
[----:B------:R-:W-:Y:S06]  /*1910*/  BRA `(.L_x_3467) ;  /* 0x0000000800fc7947 */ /* 0x000fec0003800000 */
.L_x_3468:
[----:B------:R-:W2:Y:S02]  /*1920*/  LDG.E.U16 R2, desc[UR36][R2.64] ;  /* 0x0000002402027981 */ /* 0x000ea4000c1e1500 */
[----:B--2---:R0:W1:Y:S01]  /*1930*/  I2F.S16 R19, R2 ;  /* 0x0000000200137306 */ /* 0x0040620000101400 */
[----:B------:R-:W-:Y:S05]  /*1940*/  BRA `(.L_x_3467) ;  /* 0x0000000800f07947 */ /* 0x000fea0003800000 */
.L_x_3463:
        /* <DEDUP_REMOVED lines=8> */
.L_x_3471:
[----:B------:R-:W2:Y:S02]  /*19d0*/  LDG.E.U16 R2, desc[UR36][R2.64] ;  /* 0x0000002402027981 */ /* 0x000ea4000c1e1500 */
[----:B--2---:R-:W-:Y:S01]  /*19e0*/  HADD2.F32 R19, -RZ, R2.H0_H0 ;  /* 0x20000002ff137230 */ /* 0x004fe20000004100 */
[----:B------:R-:W-:Y:S06]  /*19f0*/  BRA `(.L_x_3467) ;  /* 0x0000000800c47947 */ /* 0x000fec0003800000 */
.L_x_3470:
        /* <DEDUP_REMOVED lines=8> */
.L_x_3473:
[----:B------:R-:W2:Y:S02]  /*1a80*/  LDG.E.U16 R2, desc[UR36][R2.64] ;  /* 0x0000002402027981 */ /* 0x000ea4000c1e1500 */
[----:B--2---:R-:W-:Y:S01]  /*1a90*/  HADD2.F32 R19, -RZ, R2.H0_H0 ;  /* 0x20000002ff137230 */ /* 0x004fe20000004100 */
[----:B------:R-:W-:Y:S06]  /*1aa0*/  BRA `(.L_x_3467) ;  /* 0x0000000800987947 */ /* 0x000fec0003800000 */
.L_x_3472:
[----:B------:R-:W2:Y:S01]  /*1ab0*/  LDG.E.64 R2, desc[UR36][R2.64] ;  /* 0x0000002402027981 */ /* 0x000ea2000c1e1b00 */
[----:B------:R-:W-:Y:S01]  /*1ac0*/  UMOV UR4, 0xf0000000 ;  /* 0xf000000000047882 */ /* 0x000fe20000000000 */
[----:B------:R-:W-:Y:S01]  /*1ad0*/  UMOV UR5, 0x380fffff ;  /* 0x380fffff00057882 */ /* 0x000fe20000000000 */
[----:B--2---:R-:W0:Y:S01]  /*1ae0*/  F2F.F32.F64 R19, R2 ;  /* 0x0000000200137310 */ /* 0x004e220000301000 */
[----:B------:R-:W-:-:S14]  /*1af0*/  DSETP.GEU.AND P0, PT, |R2|, UR4, PT ;  /* 0x0000000402007e2a */ /* 0x000fdc000bf0e200 */
[----:B0-----:R-:W-:Y:S01]  /*1b00*/  @!P0 FMUL R19, R19, 1.175494350822287508e-38 ;  /* 0x0080000013138820 */ /* 0x001fe20000400000 */
[----:B------:R-:W-:Y:S06]  /*1b10*/  BRA `(.L_x_3467) ;  /* 0x00000008007c7947 */ /* 0x000fec0003800000 */
.L_x_3462:
        /* <DEDUP_REMOVED lines=12> */
.L_x_3476:
[----:B------:R-:W2:Y:S01]  /*1be0*/  LDG.E.64 R2, desc[UR36][R2.64] ;  /* 0x0000002402027981 */ /* 0x000ea2000c1e1b00 */
[----:B------:R-:W-:Y:S01]  /*1bf0*/  UMOV UR4, 0xf0000000 ;  /* 0xf000000000047882 */ /* 0x000fe20000000000 */
[----:B------:R-:W-:Y:S01]  /*1c00*/  UMOV UR5, 0x380fffff ;  /* 0x380fffff00057882 */ /* 0x000fe20000000000 */
[----:B--2---:R-:W0:Y:S01]  /*1c10*/  F2F.F32.F64 R19, R2 ;  /* 0x0000000200137310 */ /* 0x004e220000301000 */
[----:B------:R-:W-:-:S14]  /*1c20*/  DSETP.GEU.AND P0, PT, |R2|, UR4, PT ;  /* 0x0000000402007e2a */ /* 0x000fdc000bf0e200 */
[----:B0-----:R-:W-:Y:S01]  /*1c30*/  @!P0 FMUL R19, R19, 1.175494350822287508e-38 ;  /* 0x0080000013138820 */ /* 0x001fe20000400000 */
[----:B------:R-:W-:Y:S06]  /*1c40*/  BRA `(.L_x_3467) ;  /* 0x0000000800307947 */ /* 0x000fec0003800000 */
.L_x_3475:
        /* <DEDUP_REMOVED lines=16> */
[----:B------:R-:W-:Y:S01]  /*1d50*/  SEL R5, R4, RZ, P0 ;  /* 0x000000ff04057207 */ /* 0x000fe20000000000 */
[----:B------:R-:W-:-:S04]  /*1d60*/  VIADD R4, R0, 0x1000000 ;  /* 0x0100000000047836 */ /* 0x000fc80000000000 */
[----:B------:R-:W-:Y:S01]  /*1d70*/  IMAD R6, R5, R6, 0x3c000000 ;  /* 0x3c00000005067424 */ /* 0x000fe200078e0206 */
[----:B------:R-:W-:Y:S02]  /*1d80*/  SHF.L.U32 R5, R0, R5, RZ ;  /* 0x0000000500057219 */ /* 0x000fe400000006ff */
[----:B------:R-:W-:Y:S02]  /*1d90*/  SHF.R.S32.HI R4, RZ, 0x8, R4 ;  /* 0x00000008ff047819 */ /* 0x000fe40000011404 */
[----:B------:R-:W-:-:S04]  /*1da0*/  LEA.HI R5, R5, R6, RZ, 0x1c ;  /* 0x0000000605057211 */ /* 0x000fc800078fe0ff */
[----:B------:R-:W-:-:S04]  /*1db0*/  LOP3.LUT R5, R5, 0x7f800000, R4, 0xf8, !PT ;  /* 0x7f80000005057812 */ /* 0x000fc800078ef804 */
[----:B------:R-:W-:-:S04]  /*1dc0*/  LOP3.LUT R2, R5, R2, RZ, 0x30, !PT ;  /* 0x0000000205027212 */ /* 0x000fc800078e30ff */
[----:B------:R-:W-:Y:S01]  /*1dd0*/  LOP3.LUT R19, R2, 0x80000000, R19, 0xf8, !PT ;  /* 0x8000000002137812 */ /* 0x000fe200078ef813 */
[----:B------:R-:W-:Y:S06]  /*1de0*/  BRA `(.L_x_3467) ;  /* 0x0000000400c87947 */ /* 0x000fec0003800000 */
.L_x_3478:
        /* <DEDUP_REMOVED lines=13> */
.L_x_3477:
[----:B------:R-:W2:Y:S02]  /*1ec0*/  LDG.E.U16 R2, desc[UR36][R2.64] ;  /* 0x0000002402027981 */ /* 0x000ea4000c1e1500 */
[----:B--2---:R-:W-:Y:S01]  /*1ed0*/  IMAD.U32 R19, R2, 0x10000, RZ ;  /* 0x0001000002137824 */ /* 0x004fe200078e00ff */
[----:B------:R-:W-:Y:S06]  /*1ee0*/  BRA `(.L_x_3467) ;  /* 0x0000000400887947 */ /* 0x000fec0003800000 */
.L_x_3474:
        /* <DEDUP_REMOVED lines=11> */
.L_x_3481:
        /* <DEDUP_REMOVED lines=20> */
.L_x_3483:
[----:B------:R-:W-:Y:S05]  /*20e0*/  BSYNC B0 ;  /* 0x0000000000007941 */ /* 0x000fea0003800000 */
.L_x_3482:
[----:B------:R-:W-:Y:S01]  /*20f0*/  IMAD.SHL.U32 R2, R2, 0x100000, RZ ;  /* 0x0010000002027824 */ /* 0x000fe200078e00ff */
[----:B------:R-:W-:-:S04]  /*2100*/  LEA R0, R0, 0x3b800000, 0x17 ;  /* 0x3b80000000007811 */ /* 0x000fc800078eb8ff */
[----:B------:R-:W-:Y:S01]  /*2110*/  LOP3.LUT R19, R0, R2, R19, 0xfe, !PT ;  /* 0x0000000200137212 */ /* 0x000fe200078efe13 */
[----:B------:R-:W-:Y:S06]  /*2120*/  BRA `(.L_x_3467) ;  /* 0x0000000000f87947 */ /* 0x000fec0003800000 */
.L_x_3480:
        /* <DEDUP_REMOVED lines=20> */
.L_x_3485:
[----:B------:R-:W-:Y:S05]  /*2270*/  BSYNC B0 ;  /* 0x0000000000007941 */ /* 0x000fea0003800000 */
.L_x_3484:
[----:B------:R-:W-:Y:S01]  /*2280*/  IMAD.SHL.U32 R2, R2, 0x200000, RZ ;  /* 0x0020000002027824 */ /* 0x000fe200078e00ff */
[----:B------:R-:W-:-:S04]  /*2290*/  LEA R0, R0, 0x37800000, 0x17 ;  /* 0x3780000000007811 */ /* 0x000fc800078eb8ff */
[----:B------:R-:W-:Y:S01]  /*22a0*/  LOP3.LUT R19, R0, R2, R19, 0xfe, !PT ;  /* 0x0000000200137212 */ /* 0x000fe200078efe13 */
[----:B------:R-:W-:Y:S06]  /*22b0*/  BRA `(.L_x_3467) ;  /* 0x0000000000947947 */ /* 0x000fec0003800000 */
.L_x_3479:
        /* <DEDUP_REMOVED lines=14> */
.L_x_3466:
        /* <DEDUP_REMOVED lines=16> */
.L_x_3488:
[----:B------:R-:W-:Y:S01]  /*24a0*/  IMAD.MOV.U32 R19, RZ, RZ, RZ ;  /* 0x000000ffff137224 */ /* 0x000fe200078e00ff */
[----:B------:R-:W-:Y:S06]  /*24b0*/  BRA `(.L_x_3467) ;  /* 0x0000000000147947 */ /* 0x000fec0003800000 */
.L_x_3487:
[----:B------:R-:W2:Y:S02]  /*24c0*/  LDG.E.64 R2, desc[UR36][R2.64] ;  /* 0x0000002402027981 */ /* 0x000ea4000c1e1b00 */
[----:B--2---:R0:W1:Y:S01]  /*24d0*/  I2F.U64 R19, R2 ;  /* 0x0000000200137312 */ /* 0x0040620000301000 */
[----:B------:R-:W-:Y:S05]  /*24e0*/  BRA `(.L_x_3467) ;  /* 0x0000000000087947 */ /* 0x000fea0003800000 */
.L_x_3486:
[----:B------:R-:W2:Y:S02]  /*24f0*/  LDG.E R2, desc[UR36][R2.64] ;  /* 0x0000002402027981 */ /* 0x000ea4000c1e1900 */
[----:B--2---:R-:W-:-:S07]  /*2500*/  I2FP.F32.U32 R19, R2 ;  /* 0x0000000200137245 */ /* 0x004fce0000201000 */
.L_x_3467:
[----:B------:R-:W-:Y:S05]  /*2510*/  BSYNC B6 ;  /* 0x0000000000067941 */ /* 0x000fea0003800000 */
.L_x_3461:
[----:B------:R-:W1:Y:S01]  /*2520*/  LDC.U8 R4, c[0x0][0x493] ;  /* 0x000124c0ff047b82 */ /* 0x000e620000000000 */
[----:B------:R-:W-:Y:S01]  /*2530*/  ULDC.64 UR4, c[0x0][0x488] ;  /* 0x0001220000047ab9 */ /* 0x000fe20000000a00 */
[----:B------:R-:W-:Y:S01]  /*2540*/  BSSY B6, `(.L_x_3489) ;  /* 0x00000df000067945 */ /* 0x000fe20003800000 */
[----:B0-234-:R-:W-:-:S05]  /*2550*/  IADD3 R2, P1, R22, UR4, RZ ;  /* 0x0000000416027c10 */ /* 0x01dfca000ff3e0ff */
        /* <DEDUP_REMOVED lines=15> */
.L_x_3493:
[----:B------:R-:W2:Y:S02]  /*2650*/  LDG.E.U8 R0, desc[UR36][R2.64] ;  /* 0x0000002402007981 */ /* 0x000ea4000c1e1100 */
[----:B--2---:R-:W-:Y:S01]  /*2660*/  I2FP.F32.U32 R0, R0 ;  /* 0x0000000000007245 */ /* 0x004fe20000201000 */
[----:B------:R-:W-:Y:S06]  /*2670*/  BRA `(.L_x_3495) ;  /* 0x0000000c002c7947 */ /* 0x000fec0003800000 */
.L_x_3492:
        /* <DEDUP_REMOVED lines=9> */
.L_x_3497:
[----:B------:R-:W2:Y:S02]  /*2710*/  LDG.E R0, desc[UR36][R2.64] ;  /* 0x0000002402007981 */ /* 0x000ea4000c1e1900 */
[----:B--2---:R-:W-:Y:S01]  /*2720*/  I2FP.F32.S32 R0, R0 ;  /* 0x0000000000007245 */ /* 0x004fe20000201400 */
[----:B------:R-:W-:Y:S06]  /*2730*/  BRA `(.L_x_3495) ;  /* 0x0000000800fc7947 */ /* 0x000fec0003800000 */
.L_x_3496:
[----:B------:R-:W2:Y:S02]  /*2740*/  LDG.E.U16 R0, desc[UR36][R2.64] ;  /* 0x0000002402007981 */ /* 0x000ea4000c1e1500 */
[----:B--2---:R-:W4:Y:S01]  /*2750*/  I2F.S16 R0, R0 ;  /* 0x0000000000007306 */ /* 0x004f220000101400 */
[----:B------:R-:W-:Y:S05]  /*2760*/  BRA `(.L_x_3495) ;  /* 0x0000000800f07947 */ /* 0x000fea0003800000 */
.L_x_3491:
        /* <DEDUP_REMOVED lines=8> */
.L_x_3499:
[----:B------:R-:W2:Y:S02]  /*27f0*/  LDG.E.U16 R0, desc[UR36][R2.64] ;  /* 0x0000002402007981 */ /* 0x000ea4000c1e1500 */
[----:B--2---:R-:W-:Y:S01]  /*2800*/  HADD2.F32 R0, -RZ, R0.H0_H0 ;  /* 0x20000000ff007230 */ /* 0x004fe20000004100 */
[----:B------:R-:W-:Y:S06]  /*2810*/  BRA `(.L_x_3495) ;  /* 0x0000000800c47947 */ /* 0x000fec0003800000 */
.L_x_3498:
        /* <DEDUP_REMOVED lines=8> */
.L_x_3501:
[----:B------:R-:W2:Y:S02]  /*28a0*/  LDG.E.U16 R0, desc[UR36][R2.64] ;  /* 0x0000002402007981 */ /* 0x000ea4000c1e1500 */
[----:B--2---:R-:W-:Y:S01]  /*28b0*/  HADD2.F32 R0, -RZ, R0.H0_H0 ;  /* 0x20000000ff007230 */ /* 0x004fe20000004100 */
[----:B------:R-:W-:Y:S06]  /*28c0*/  BRA `(.L_x_3495) ;  /* 0x0000000800987947 */ /* 0x000fec0003800000 */
.L_x_3500:
[----:B------:R-:W2:Y:S01]  /*28d0*/  LDG.E.64 R2, desc[UR36][R2.64] ;  /* 0x0000002402027981 */ /* 0x000ea2000c1e1b00 */
[----:B------:R-:W-:Y:S01]  /*28e0*/  UMOV UR4, 0xf0000000 ;  /* 0xf000000000047882 */ /* 0x000fe20000000000 */
[----:B------:R-:W-:Y:S01]  /*28f0*/  UMOV UR5, 0x380fffff ;  /* 0x380fffff00057882 */ /* 0x000fe20000000000 */
[----:B--2---:R-:W0:Y:S01]  /*2900*/  F2F.F32.F64 R0, R2 ;  /* 0x0000000200007310 */ /* 0x004e220000301000 */
[----:B------:R-:W-:-:S14]  /*2910*/  DSETP.GEU.AND P0, PT, |R2|, UR4, PT ;  /* 0x0000000402007e2a */ /* 0x000fdc000bf0e200 */
[----:B0-----:R-:W-:Y:S01]  /*2920*/  @!P0 FMUL R0, R0, 1.175494350822287508e-38 ;  /* 0x0080000000008820 */ /* 0x001fe20000400000 */
[----:B------:R-:W-:Y:S06]  /*2930*/  BRA `(.L_x_3495) ;  /* 0x00000008007c7947 */ /* 0x000fec0003800000 */
.L_x_3490:
        /* <DEDUP_REMOVED lines=12> */
.L_x_3504:
[----:B------:R-:W2:Y:S01]  /*2a00*/  LDG.E.64 R2, desc[UR36][R2.64] ;  /* 0x0000002402027981 */ /* 0x000ea2000c1e1b00 */
[----:B------:R-:W-:Y:S01]  /*2a10*/  UMOV UR4, 0xf0000000 ;  /* 0xf000000000047882 */ /* 0x000fe20000000000 */
[----:B------:R-:W-:Y:S01]  /*2a20*/  UMOV UR5, 0x380fffff ;  /* 0x380fffff00057882 */ /* 0x000fe20000000000 */
[----:B--2---:R-:W0:Y:S01]  /*2a30*/  F2F.F32.F64 R0, R2 ;  /* 0x0000000200007310 */ /* 0x004e220000301000 */
[----:B------:R-:W-:-:S14]  /*2a40*/  DSETP.GEU.AND P0, PT, |R2|, UR4, PT ;  /* 0x0000000402007e2a */ /* 0x000fdc000bf0e200 */
[----:B0-----:R-:W-:Y:S01]  /*2a50*/  @!P0 FMUL R0, R0, 1.175494350822287508e-38 ;  /* 0x0080000000008820 */ /* 0x001fe20000400000 */
[----:B------:R-:W-:Y:S06]  /*2a60*/  BRA `(.L_x_3495) ;  /* 0x0000000800307947 */ /* 0x000fec0003800000 */
.L_x_3503:
        /* <DEDUP_REMOVED lines=26> */
.L_x_3506:
        /* <DEDUP_REMOVED lines=13> */
.L_x_3505:
[----:B------:R-:W2:Y:S02]  /*2ce0*/  LDG.E.U16 R0, desc[UR36][R2.64] ;  /* 0x0000002402007981 */ /* 0x000ea4000c1e1500 */
[----:B--2---:R-:W-:Y:S01]  /*2cf0*/  IMAD.U32 R0, R0, 0x10000, RZ ;  /* 0x0001000000007824 */ /* 0x004fe200078e00ff */
[----:B------:R-:W-:Y:S06]  /*2d00*/  BRA `(.L_x_3495) ;  /* 0x0000000400887947 */ /* 0x000fec0003800000 */
.L_x_3502:
        /* <DEDUP_REMOVED lines=11> */
.L_x_3509:
        /* <DEDUP_REMOVED lines=20> */
.L_x_3511:
[----:B------:R-:W-:Y:S05]  /*2f00*/  BSYNC B0 ;  /* 0x0000000000007941 */ /* 0x000fea0003800000 */
.L_x_3510:
[----:B------:R-:W-:Y:S01]  /*2f10*/  LEA R3, R0, 0x3b800000, 0x17 ;  /* 0x3b80000000037811 */ /* 0x000fe200078eb8ff */
[----:B------:R-:W-:-:S05]  /*2f20*/  IMAD.SHL.U32 R0, R2, 0x100000, RZ ;  /* 0x0010000002007824 */ /* 0x000fca00078e00ff */
[----:B------:R-:W-:Y:S01]  /*2f30*/  LOP3.LUT R0, R3, R0, R4, 0xfe, !PT ;  /* 0x0000000003007212 */ /* 0x000fe200078efe04 */
[----:B------:R-:W-:Y:S06]  /*2f40*/  BRA `(.L_x_3495) ;  /* 0x0000000000f87947 */ /* 0x000fec0003800000 */
.L_x_3508:
        /* <DEDUP_REMOVED lines=20> */
.L_x_3513:
[----:B------:R-:W-:Y:S05]  /*3090*/  BSYNC B0 ;  /* 0x0000000000007941 */ /* 0x000fea0003800000 */
.L_x_3512:
[----:B------:R-:W-:Y:S01]  /*30a0*/  LEA R3, R0, 0x37800000, 0x17 ;  /* 0x3780000000037811 */ /* 0x000fe200078eb8ff */
[----:B------:R-:W-:-:S05]  /*30b0*/  IMAD.SHL.U32 R0, R2, 0x200000, RZ ;  /* 0x0020000002007824 */ /* 0x000fca00078e00ff */
[----:B------:R-:W-:Y:S01]  /*30c0*/  LOP3.LUT R0, R3, R0, R4, 0xfe, !PT ;  /* 0x0000000003007212 */ /* 0x000fe200078efe04 */
[----:B------:R-:W-:Y:S06]  /*30d0*/  BRA `(.L_x_3495) ;  /* 0x0000000000947947 */ /* 0x000fec0003800000 */
.L_x_3507:
        /* <DEDUP_REMOVED lines=14> */
.L_x_3494:
        /* <DEDUP_REMOVED lines=16> */
.L_x_3516:
[----:B------:R-:W-:Y:S01]  /*32c0*/  IMAD.MOV.U32 R0, RZ, RZ, RZ ;  /* 0x000000ffff007224 */ /* 0x000fe200078e00ff */
[----:B------:R-:W-:Y:S06]  /*32d0*/  BRA `(.L_x_3495) ;  /* 0x0000000000147947 */ /* 0x000fec0003800000 */
.L_x_3515:
[----:B------:R-:W2:Y:S02]  /*32e0*/  LDG.E.64 R2, desc[UR36][R2.64] ;  /* 0x0000002402027981 */ /* 0x000ea4000c1e1b00 */
[----:B--2---:R0:W1:Y:S01]  /*32f0*/  I2F.U64 R0, R2 ;  /* 0x0000000200007312 */ /* 0x0040620000301000 */
[----:B------:R-:W-:Y:S05]  /*3300*/  BRA `(.L_x_3495) ;  /* 0x0000000000087947 */ /* 0x000fea0003800000 */
.L_x_3514:
[----:B------:R-:W2:Y:S02]  /*3310*/  LDG.E R0, desc[UR36][R2.64] ;  /* 0x0000002402007981 */ /* 0x000ea4000c1e1900 */
[----:B--2---:R-:W-:-:S07]  /*3320*/  I2FP.F32.U32 R0, R0 ;  /* 0x0000000000007245 */ /* 0x004fce0000201000 */
.L_x_3495:
[----:B------:R-:W-:Y:S05]  /*3330*/  BSYNC B6 ;  /* 0x0000000000067941 */ /* 0x000fea0003800000 */
.L_x_3489:
[----:B------:R-:W0:Y:S02]  /*3340*/  LDC.U8 R4, c[0x0][0x491] ;  /* 0x00012440ff047b82 */ /* 0x000e240000000000 */
[----:B012345:R-:W-:Y:S02]  /*3350*/  FMNMX.FTZ R2, R0, R19, PT ;  /* 0x0000001300027209 */ /* 0x03ffe40003810000 */
        /* <DEDUP_REMOVED lines=14> */
.L_x_3520:
[----:B------:R-:W0:Y:S02]  /*3440*/  F2I.S64.TRUNC R2, R2 ;  /* 0x0000000200027311 */ /* 0x000e24000020d900 */
[----:B0-----:R-:W-:-:S05]  /*3450*/  IMAD.MOV.U32 R5, RZ, RZ, R2 ;  /* 0x000000ffff057224 */ /* 0x001fca00078e0002 */
[----:B------:R0:W-:Y:S01]  /*3460*/  STG.E.U8 desc[UR36][R16.64], R5 ;  /* 0x0000000510007986 */ /* 0x0001e2000c101124 */
[----:B------:R-:W-:Y:S05]  /*3470*/  BRA `(.L_x_3522) ;  /* 0x0000000c00407947 */ /* 0x000fea0003800000 */
.L_x_3519:
        /* <DEDUP_REMOVED lines=9> */
.L_x_3524:
[----:B------:R-:W0:Y:S02]  /*3510*/  F2I.FTZ.TRUNC.NTZ R3, R2 ;  /* 0x0000000200037305 */ /* 0x000e24000021f100 */
[----:B0-----:R0:W-:Y:S01]  /*3520*/  STG.E desc[UR36][R16.64], R3 ;  /* 0x0000000310007986 */ /* 0x0011e2000c101924 */
[----:B------:R-:W-:Y:S05]  /*3530*/  BRA `(.L_x_3522) ;  /* 0x0000000c00107947 */ /* 0x000fea0003800000 */
.L_x_3523:
[----:B------:R-:W0:Y:S02]  /*3540*/  F2I.FTZ.TRUNC.NTZ R3, R2 ;  /* 0x0000000200037305 */ /* 0x000e24000021f100 */
[----:B0-----:R0:W-:Y:S01]  /*3550*/  STG.E.U16 desc[UR36][R16.64], R3 ;  /* 0x0000000310007986 */ /* 0x0011e2000c101524 */
[----:B------:R-:W-:Y:S05]  /*3560*/  BRA `(.L_x_3522) ;  /* 0x0000000c00047947 */ /* 0x000fea0003800000 */
.L_x_3518:
        /* <DEDUP_REMOVED lines=8> */
.L_x_3526:
[----:B------:R-:W-:-:S05]  /*35f0*/  F2FP.F16.F32.PACK_AB R2, RZ, R2 ;  /* 0x00000002ff02723e */ /* 0x000fca00000000ff */
[----:B------:R0:W-:Y:S01]  /*3600*/  STG.E.U16 desc[UR36][R16.64], R2 ;  /* 0x0000000210007986 */ /* 0x0001e2000c101524 */
[----:B------:R-:W-:Y:S05]  /*3610*/  BRA `(.L_x_3522) ;  /* 0x0000000800d87947 */ /* 0x000fea0003800000 */
.L_x_3525:
        /* <DEDUP_REMOVED lines=9> */
.L_x_3528:
[----:B------:R-:W-:-:S04]  /*36b0*/  F2FP.F16.F32.PACK_AB R3, RZ, R2 ;  /* 0x00000002ff03723e */ /* 0x000fc800000000ff */
[----:B------:R-:W-:-:S05]  /*36c0*/  PRMT R3, R3, 0x5410, RZ ;  /* 0x0000541003037816 */ /* 0x000fca00000000ff */
[----:B------:R2:W-:Y:S01]  /*36d0*/  STG.E desc[UR36][R16.64], R3 ;  /* 0x0000000310007986 */ /* 0x0005e2000c101924 */
[----:B------:R-:W-:Y:S05]  /*36e0*/  BRA `(.L_x_3522) ;  /* 0x0000000800a47947 */ /* 0x000fea0003800000 */
.L_x_3527:
[----:B------:R-:W-:-:S06]  /*36f0*/  FMUL.FTZ R2, R2, 1 ;  /* 0x3f80000002027820 */ /* 0x000fcc0000410000 */
[----:B------:R-:W0:Y:S02]  /*3700*/  F2F.F64.F32 R2, R2 ;  /* 0x0000000200027310 */ /* 0x000e240000201800 */
[----:B0-----:R4:W-:Y:S01]  /*3710*/  STG.E.64 desc[UR36][R16.64], R2 ;  /* 0x0000000210007986 */ /* 0x0019e2000c101b24 */
[----:B------:R-:W-:Y:S05]  /*3720*/  BRA `(.L_x_3522) ;  /* 0x0000000800947947 */ /* 0x000fea0003800000 */
.L_x_3517:
        /* <DEDUP_REMOVED lines=12> */
.L_x_3531:
[----:B------:R-:W-:Y:S01]  /*37f0*/  FMUL.FTZ R4, R2, 1 ;  /* 0x3f80000002047820 */ /* 0x000fe20000410000 */
[----:B------:R-:W-:-:S05]  /*3800*/  CS2R R6, SRZ ;  /* 0x0000000000067805 */ /* 0x000fca000001ff00 */
[----:B------:R-:W0:Y:S02]  /*3810*/  F2F.F64.F32 R4, R4 ;  /* 0x0000000400047310 */ /* 0x000e240000201800 */
[----:B0-----:R0:W-:Y:S01]  /*3820*/  STG.E.128 desc[UR36][R16.64], R4 ;  /* 0x0000000410007986 */ /* 0x0011e2000c101d24 */
[----:B------:R-:W-:Y:S05]  /*3830*/  BRA `(.L_x_3522) ;  /* 0x0000000800507947 */ /* 0x000fea0003800000 */
.L_x_3530:
        /* <DEDUP_REMOVED lines=20> */
.L_x_3535:
[----:B------:R-:W-:Y:S05]  /*3980*/  BSYNC B0 ;  /* 0x0000000000007941 */ /* 0x000fea0003800000 */
.L_x_3534:
[----:B------:R-:W-:-:S05]  /*3990*/  LOP3.LUT R5, R0, R5, RZ, 0xfc, !PT ;  /* 0x0000000500057212 */ /* 0x000fca00078efcff */
[----:B------:R0:W-:Y:S01]  /*39a0*/  STG.E.U8 desc[UR36][R16.64], R5 ;  /* 0x0000000510007986 */ /* 0x0001e2000c101124 */
[----:B------:R-:W-:Y:S05]  /*39b0*/  BRA `(.L_x_3522) ;  /* 0x0000000400f07947 */ /* 0x000fea0003800000 */
.L_x_3533:
        /* <DEDUP_REMOVED lines=12> */
.L_x_3537:
[----:B------:R-:W-:Y:S01]  /*3a80*/  IMAD.MOV.U32 R0, RZ, RZ, 0x7f ;  /* 0x0000007fff007424 */ /* 0x000fe200078e00ff */
[----:B------:R-:W-:-:S04]  /*3a90*/  ISETP.GT.U32.AND P0, PT, R4, 0x7f800000, PT ;  /* 0x7f8000000400780c */ /* 0x000fc80003f04070 */
[----:B------:R-:W-:-:S09]  /*3aa0*/  SEL R0, R0, 0x7c, P0 ;  /* 0x0000007c00007807 */ /* 0x000fd20000000000 */
.L_x_3538:
[----:B------:R-:W-:Y:S05]  /*3ab0*/  BSYNC B0 ;  /* 0x0000000000007941 */ /* 0x000fea0003800000 */
.L_x_3536:
[----:B------:R-:W-:-:S04]  /*3ac0*/  LOP3.LUT R2, R2, 0x80000000, RZ, 0xc0, !PT ;  /* 0x8000000002027812 */ /* 0x000fc800078ec0ff */
[----:B------:R-:W-:-:S04]  /*3ad0*/  SHF.R.U32.HI R3, RZ, 0x18, R2 ;  /* 0x00000018ff037819 */ /* 0x000fc80000011602 */
[----:B------:R-:W-:-:S05]  /*3ae0*/  LOP3.LUT R3, R0, R3, RZ, 0xfc, !PT ;  /* 0x0000000300037212 */ /* 0x000fca00078efcff */
[----:B------:R0:W-:Y:S01]  /*3af0*/  STG.E.U8 desc[UR36][R16.64], R3 ;  /* 0x0000000310007986 */ /* 0x0001e2000c101124 */
[----:B------:R-:W-:Y:S05]  /*3b00*/  BRA `(.L_x_3522) ;  /* 0x00000004009c7947 */ /* 0x000fea0003800000 */
.L_x_3532:
[----:B------:R-:W-:-:S05]  /*3b10*/  F2FP.BF16.F32.PACK_AB R2, RZ, R2 ;  /* 0x00000002ff02723e */ /* 0x000fca00000010ff */
[----:B------:R0:W-:Y:S01]  /*3b20*/  STG.E.U16 desc[UR36][R16.64], R2 ;  /* 0x0000000210007986 */ /* 0x0001e2000c101524 */
[----:B------:R-:W-:Y:S05]  /*3b30*/  BRA `(.L_x_3522) ;  /* 0x0000000400907947 */ /* 0x000fea0003800000 */
.L_x_3529:
        /* <DEDUP_REMOVED lines=11> */
.L_x_3541:
        /* <DEDUP_REMOVED lines=16> */
.L_x_3544:
[----:B------:R-:W-:-:S04]  /*3cf0*/  LOP3.LUT R2, R2, 0x80000000, RZ, 0xc0, !PT ;  /* 0x8000000002027812 */ /* 0x000fc800078ec0ff */
[----:B------:R-:W-:-:S04]  /*3d00*/  SHF.R.U32.HI R3, RZ, 0x18, R2 ;  /* 0x00000018ff037819 */ /* 0x000fc80000011602 */
[----:B------:R-:W-:-:S04]  /*3d10*/  LOP3.LUT R0, R0, R3, RZ, 0xfc, !PT ;  /* 0x0000000300007212 */ /* 0x000fc800078efcff */
[----:B------:R-:W-:-:S07]  /*3d20*/  PRMT R8, R0, 0x7610, R8 ;  /* 0x0000761000087816 */ /* 0x000fce0000000008 */
.L_x_3543:
[----:B------:R-:W-:Y:S05]  /*3d30*/  BSYNC B0 ;  /* 0x0000000000007941 */ /* 0x000fea0003800000 */
.L_x_3542:
[----:B------:R0:W-:Y:S01]  /*3d40*/  STG.E.U8 desc[UR36][R16.64], R8 ;  /* 0x0000000810007986 */ /* 0x0001e2000c101124 */
[----:B------:R-:W-:Y:S05]  /*3d50*/  BRA `(.L_x_3522) ;  /* 0x0000000400087947 */ /* 0x000fea0003800000 */
.L_x_3540:
        /* <DEDUP_REMOVED lines=16> */
.L_x_3547:
[----:B------:R-:W-:-:S04]  /*3e60*/  LOP3.LUT R2, R2, 0x80000000, RZ, 0xc0, !PT ;  /* 0x8000000002027812 */ /* 0x000fc800078ec0ff */
[----:B------:R-:W-:-:S04]  /*3e70*/  SHF.R.U32.HI R3, RZ, 0x18, R2 ;  /* 0x00000018ff037819 */ /* 0x000fc80000011602 */
[----:B------:R-:W-:-:S04]  /*3e80*/  LOP3.LUT R0, R0, R3, RZ, 0xfc, !PT ;  /* 0x0000000300007212 */ /* 0x000fc800078efcff */
[----:B------:R-:W-:-:S07]  /*3e90*/  PRMT R8, R0, 0x7610, R8 ;  /* 0x0000761000087816 */ /* 0x000fce0000000008 */
.L_x_3546:
[----:B------:R-:W-:Y:S05]  /*3ea0*/  BSYNC B0 ;  /* 0x0000000000007941 */ /* 0x000fea0003800000 */
.L_x_3545:
[----:B------:R0:W-:Y:S01]  /*3eb0*/  STG.E.U8 desc[UR36][R16.64], R8 ;  /* 0x0000000810007986 */ /* 0x0001e2000c101124 */
[----:B------:R-:W-:Y:S05]  /*3ec0*/  BRA `(.L_x_3522) ;  /* 0x0000000000ac7947 */ /* 0x000fea0003800000 */
.L_x_3539:
        /* <DEDUP_REMOVED lines=21> */
.L_x_3521:
        /* <DEDUP_REMOVED lines=16> */
.L_x_3550:
[----:B------:R-:W-:Y:S05]  /*4120*/  BRA `(.L_x_3522) ;  /* 0x0000000000147947 */ /* 0x000fea0003800000 */
.L_x_3549:
[----:B------:R-:W0:Y:S02]  /*4130*/  F2I.U64.TRUNC R2, R2 ;  /* 0x0000000200027311 */ /* 0x000e24000020d800 */
[----:B0-----:R0:W-:Y:S01]  /*4140*/  STG.E.64 desc[UR36][R16.64], R2 ;  /* 0x0000000210007986 */ /* 0x0011e2000c101b24 */
[----:B------:R-:W-:Y:S05]  /*4150*/  BRA `(.L_x_3522) ;  /* 0x0000000000087947 */ /* 0x000fea0003800000 */
.L_x_3548:
[----:B------:R-:W0:Y:S02]  /*4160*/  F2I.FTZ.U32.TRUNC.NTZ R3, R2 ;  /* 0x0000000200037305 */ /* 0x000e24000021f000 */
[----:B0-----:R0:W-:Y:S02]  /*4170*/  STG.E desc[UR36][R16.64], R3 ;  /* 0x0000000310007986 */ /* 0x0011e4000c101924 */
.L_x_3522:
[----:B------:R-:W-:-:S04]  /*4180*/  IMAD R18, R18, 0x200, R23 ;  /* 0x0000020012127824 */ /* 0x000fc800078e0217 */
[----:B------:R-:W-:-:S07]  /*4190*/  VIADD R19, R18, 0x80 ;  /* 0x0000008012137836 */ /* 0x000fce0000000000 */
.L_x_3459:
[----:B------:R-:W-:Y:S05]  /*41a0*/  BSYNC B7 ;  /* 0x0000000000077941 */ /* 0x000fea0003800000 */
.L_x_3458:
        /* <DEDUP_REMOVED lines=358> */
.L_x_3553:
        /* <DEDUP_REMOVED lines=22> */
.L_x_3558:
[----:B------:R-:W2:Y:S02]  /*5970*/  LDG.E.U8 R2, desc[UR36][R2.64] ;  /* 0x0000002402027981 */ /* 0x000ea4000c1e1100 */
[----:B--2---:R-:W-:Y:S01]  /*5980*/  I2FP.F32.U32 R22, R2 ;  /* 0x0000000200167245 */ /* 0x004fe20000201000 */
[----:B------:R-:W-:Y:S06]  /*5990*/  BRA `(.L_x_3560) ;  /* 0x0000000c002c7947 */ /* 0x000fec0003800000 */
.L_x_3557:
        /* <DEDUP_REMOVED lines=9> */
.L_x_3562:
[----:B------:R-:W2:Y:S02]  /*5a30*/  LDG.E R2, desc[UR36][R2.64] ;  /* 0x0000002402027981 */ /* 0x000ea4000c1e1900 */
[----:B--2---:R-:W-:Y:S01]  /*5a40*/  I2FP.F32.S32 R22, R2 ;  /* 0x0000000200167245 */ /* 0x004fe20000201400 */
[----:B------:R-:W-:Y:S06]  /*5a50*/  BRA `(.L_x_3560) ;  /* 0x0000000800fc7947 */ /* 0x000fec0003800000 */
.L_x_3561:
[----:B------:R-:W2:Y:S02]  /*5a60*/  LDG.E.U16 R2, desc[UR36][R2.64] ;  /* 0x0000002402027981 */ /* 0x000ea4000c1e1500 */
[----:B--2---:R0:W1:Y:S01]  /*5a70*/  I2F.S16 R22, R2 ;  /* 0x0000000200167306 */ /* 0x0040620000101400 */
[----:B------:R-:W-:Y:S05]  /*5a80*/  BRA `(.L_x_3560) ;  /* 0x0000000800f07947 */ /* 0x000fea0003800000 */
.L_x_3556:
        /* <DEDUP_REMOVED lines=8> */
.L_x_3564:
[----:B------:R-:W2:Y:S02]  /*5b10*/  LDG.E.U16 R2, desc[UR36][R2.64] ;  /* 0x0000002402027981 */ /* 0x000ea4000c1e1500 */
[----:B--2---:R-:W-:Y:S01]  /*5b20*/  HADD2.F32 R22, -RZ, R2.H0_H0 ;  /* 0x20000002ff167230 */ /* 0x004fe20000004100 */
[----:B------:R-:W-:Y:S06]  /*5b30*/  BRA `(.L_x_3560) ;  /* 0x0000000800c47947 */ /* 0x000fec0003800000 */
.L_x_3563:
        /* <DEDUP_REMOVED lines=8> */
.L_x_3566:
[----:B------:R-:W2:Y:S02]  /*5bc0*/  LDG.E.U16 R2, desc[UR36][R2.64] ;  /* 0x0000002402027981 */ /* 0x000ea4000c1e1500 */
[----:B--2---:R-:W-:Y:S01]  /*5bd0*/  HADD2.F32 R22, -RZ, R2.H0_H0 ;  /* 0x20000002ff167230 */ /* 0x004fe20000004100 */
[----:B------:R-:W-:Y:S06]  /*5be0*/  BRA `(.L_x_3560) ;  /* 0x0000000800987947 */ /* 0x000fec0003800000 */
.L_x_3565:
[----:B------:R-:W2:Y:S01]  /*5bf0*/  LDG.E.64 R2, desc[UR36][R2.64] ;  /* 0x0000002402027981 */ /* 0x000ea2000c1e1b00 */
[----:B------:R-:W-:Y:S01]  /*5c00*/  UMOV UR4, 0xf0000000 ;  /* 0xf000000000047882 */ /* 0x000fe20000000000 */
[----:B------:R-:W-:Y:S01]  /*5c10*/  UMOV UR5, 0x380fffff ;  /* 0x380fffff00057882 */ /* 0x000fe20000000000 */
[----:B--2---:R-:W0:Y:S01]  /*5c20*/  F2F.F32.F64 R22, R2 ;  /* 0x0000000200167310 */ /* 0x004e220000301000 */
[----:B------:R-:W-:-:S14]  /*5c30*/  DSETP.GEU.AND P0, PT, |R2|, UR4, PT ;  /* 0x0000000402007e2a */ /* 0x000fdc000bf0e200 */
[----:B0-----:R-:W-:Y:S01]  /*5c40*/  @!P0 FMUL R22, R22, 1.175494350822287508e-38 ;  /* 0x0080000016168820 */ /* 0x001fe20000400000 */
[----:B------:R-:W-:Y:S06]  /*5c50*/  BRA `(.L_x_3560) ;  /* 0x00000008007c7947 */ /* 0x000fec0003800000 */
.L_x_3555:
        /* <DEDUP_REMOVED lines=12> */
.L_x_3569:
[----:B------:R-:W2:Y:S01]  /*5d20*/  LDG.E.64 R2, desc[UR36][R2.64] ;  /* 0x0000002402027981 */ /* 0x000ea2000c1e1b00 */
[----:B------:R-:W-:Y:S01]  /*5d30*/  UMOV UR4, 0xf0000000 ;  /* 0xf000000000047882 */ /* 0x000fe20000000000 */
[----:B------:R-:W-:Y:S01]  /*5d40*/  UMOV UR5, 0x380fffff ;  /* 0x380fffff00057882 */ /* 0x000fe20000000000 */
[----:B--2---:R-:W0:Y:S01]  /*5d50*/  F2F.F32.F64 R22, R2 ;  /* 0x0000000200167310 */ /* 0x004e220000301000 */
[----:B------:R-:W-:-:S14]  /*5d60*/  DSETP.GEU.AND P0, PT, |R2|, UR4, PT ;  /* 0x0000000402007e2a */ /* 0x000fdc000bf0e200 */
[----:B0-----:R-:W-:Y:S01]  /*5d70*/  @!P0 FMUL R22, R22, 1.175494350822287508e-38 ;  /* 0x0080000016168820 */ /* 0x001fe20000400000 */
[----:B------:R-:W-:Y:S06]  /*5d80*/  BRA `(.L_x_3560) ;  /* 0x0000000800307947 */ /* 0x000fec0003800000 */
.L_x_3568:
        /* <DEDUP_REMOVED lines=26> */
.L_x_3571:
        /* <DEDUP_REMOVED lines=13> */
.L_x_3570:
[----:B------:R-:W2:Y:S02]  /*6000*/  LDG.E.U16 R2, desc[UR36][R2.64] ;  /* 0x0000002402027981 */ /* 0x000ea4000c1e1500 */
[----:B--2---:R-:W-:Y:S01]  /*6010*/  IMAD.U32 R22, R2, 0x10000, RZ ;  /* 0x0001000002167824 */ /* 0x004fe200078e00ff */
[----:B------:R-:W-:Y:S06]  /*6020*/  BRA `(.L_x_3560) ;  /* 0x0000000400887947 */ /* 0x000fec0003800000 */
.L_x_3567:
        /* <DEDUP_REMOVED lines=11> */
.L_x_3574:
        /* <DEDUP_REMOVED lines=20> */
.L_x_3576:
[----:B------:R-:W-:Y:S05]  /*6220*/  BSYNC B0 ;  /* 0x0000000000007941 */ /* 0x000fea0003800000 */
.L_x_3575:
[----:B------:R-:W-:Y:S01]  /*6230*/  IMAD.SHL.U32 R2, R2, 0x100000, RZ ;  /* 0x0010000002027824 */ /* 0x000fe200078e00ff */
[----:B------:R-:W-:-:S04]  /*6240*/  LEA R3, R0, 0x3b800000, 0x17 ;  /* 0x3b80000000037811 */ /* 0x000fc800078eb8ff */
[----:B------:R-:W-:Y:S01]  /*6250*/  LOP3.LUT R22, R3, R2, R22, 0xfe, !PT ;  /* 0x0000000203167212 */ /* 0x000fe200078efe16 */
[----:B------:R-:W-:Y:S06]  /*6260*/  BRA `(.L_x_3560) ;  /* 0x0000000000f87947 */ /* 0x000fec0003800000 */
.L_x_3573:
        /* <DEDUP_REMOVED lines=20> */
.L_x_3578:
[----:B------:R-:W-:Y:S05]  /*63b0*/  BSYNC B0 ;  /* 0x0000000000007941 */ /* 0x000fea0003800000 */
.L_x_3577:
[----:B------:R-:W-:Y:S01]  /*63c0*/  IMAD.SHL.U32 R2, R2, 0x200000, RZ ;  /* 0x0020000002027824 */ /* 0x000fe200078e00ff */
[----:B------:R-:W-:-:S04]  /*63d0*/  LEA R3, R0, 0x37800000, 0x17 ;  /* 0x3780000000037811 */ /* 0x000fc800078eb8ff */
[----:B------:R-:W-:Y:S01]  /*63e0*/  LOP3.LUT R22, R3, R2, R22, 0xfe, !PT ;  /* 0x0000000203167212 */ /* 0x000fe200078efe16 */
[----:B------:R-:W-:Y:S06]  /*63f0*/  BRA `(.L_x_3560) ;  /* 0x0000000000947947 */ /* 0x000fec0003800000 */
.L_x_3572:
        /* <DEDUP_REMOVED lines=14> */
.L_x_3559:
        /* <DEDUP_REMOVED lines=16> */
.L_x_3581:
[----:B------:R-:W-:Y:S01]  /*65e0*/  IMAD.MOV.U32 R22, RZ, RZ, RZ ;  /* 0x000000ffff167224 */ /* 0x000fe200078e00ff */
[----:B------:R-:W-:Y:S06]  /*65f0*/  BRA `(.L_x_3560) ;  /* 0x0000000000147947 */ /* 0x000fec0003800000 */
.L_x_3580:
[----:B------:R-:W2:Y:S02]  /*6600*/  LDG.E.64 R22, desc[UR36][R2.64] ;  /* 0x0000002402167981 */ /* 0x000ea4000c1e1b00 */
[----:B--2---:R0:W1:Y:S01]  /*6610*/  I2F.U64 R22, R22 ;  /* 0x0000001600167312 */ /* 0x0040620000301000 */
[----:B------:R-:W-:Y:S05]  /*6620*/  BRA `(.L_x_3560) ;  /* 0x0000000000087947 */ /* 0x000fea0003800000 */
.L_x_3579:
[----:B------:R-:W2:Y:S02]  /*6630*/  LDG.E R2, desc[UR36][R2.64] ;  /* 0x0000002402027981 */ /* 0x000ea4000c1e1900 */
[----:B--2---:R-:W-:-:S07]  /*6640*/  I2FP.F32.U32 R22, R2 ;  /* 0x0000000200167245 */ /* 0x004fce0000201000 */
.L_x_3560:
[----:B------:R-:W-:Y:S05]  /*6650*/  BSYNC B6 ;  /* 0x0000000000067941 */ /* 0x000fea0003800000 */
.L_x_3554:
[----:B------:R-:W2:Y:S01]  /*6660*/  LDC.U8 R4, c[0x0][0x493] ;  /* 0x000124c0ff047b82 */ /* 0x000ea20000000000 */
[----:B------:R-:W-:Y:S01]  /*6670*/  ULDC.64 UR4, c[0x0][0x488] ;  /* 0x0001220000047ab9 */ /* 0x000fe20000000a00 */
[----:B------:R-:W-:Y:S01]  /*6680*/  BSSY B6, `(.L_x_3582) ;  /* 0x00000df000067945 */ /* 0x000fe20003800000 */
[----:B0---4-:R-:W-:-:S05]  /*6690*/  IADD3 R2, P0, R18, UR4, RZ ;  /* 0x0000000412027c10 */ /* 0x011fca000ff1e0ff */
        /* <DEDUP_REMOVED lines=15> */
.L_x_3586:
[----:B------:R-:W2:Y:S02]  /*6790*/  LDG.E.U8 R2, desc[UR36][R2.64] ;  /* 0x0000002402027981 */ /* 0x000ea4000c1e1100 */
[----:B--2---:R-:W-:Y:S01]  /*67a0*/  I2FP.F32.U32 R5, R2 ;  /* 0x0000000200057245 */ /* 0x004fe20000201000 */
[----:B------:R-:W-:Y:S06]  /*67b0*/  BRA `(.L_x_3588) ;  /* 0x0000000c002c7947 */ /* 0x000fec0003800000 */
.L_x_3585:
        /* <DEDUP_REMOVED lines=9> */
.L_x_3590:
[----:B------:R-:W2:Y:S02]  /*6850*/  LDG.E R2, desc[UR36][R2.64] ;  /* 0x0000002402027981 */ /* 0x000ea4000c1e1900 */
[----:B--2---:R-:W-:Y:S01]  /*6860*/  I2FP.F32.S32 R5, R2 ;  /* 0x0000000200057245 */ /* 0x004fe20000201400 */
[----:B------:R-:W-:Y:S06]  /*6870*/  BRA `(.L_x_3588) ;  /* 0x0000000800fc7947 */ /* 0x000fec0003800000 */
.L_x_3589:
[----:B------:R-:W2:Y:S02]  /*6880*/  LDG.E.U16 R2, desc[UR36][R2.64] ;  /* 0x0000002402027981 */ /* 0x000ea4000c1e1500 */
[----:B--2---:R0:W2:Y:S01]  /*6890*/  I2F.S16 R5, R2 ;  /* 0x0000000200057306 */ /* 0x0040a20000101400 */
[----:B------:R-:W-:Y:S05]  /*68a0*/  BRA `(.L_x_3588) ;  /* 0x0000000800f07947 */ /* 0x000fea0003800000 */
.L_x_3584:
        /* <DEDUP_REMOVED lines=8> */
.L_x_3592:
[----:B------:R-:W2:Y:S02]  /*6930*/  LDG.E.U16 R2, desc[UR36][R2.64] ;  /* 0x0000002402027981 */ /* 0x000ea4000c1e1500 */
[----:B--2---:R-:W-:Y:S01]  /*6940*/  HADD2.F32 R5, -RZ, R2.H0_H0 ;  /* 0x20000002ff057230 */ /* 0x004fe20000004100 */
[----:B------:R-:W-:Y:S06]  /*6950*/  BRA `(.L_x_3588) ;  /* 0x0000000800c47947 */ /* 0x000fec0003800000 */
.L_x_3591:
        /* <DEDUP_REMOVED lines=8> */
.L_x_3594:
[----:B------:R-:W2:Y:S02]  /*69e0*/  LDG.E.U16 R2, desc[UR36][R2.64] ;  /* 0x0000002402027981 */ /* 0x000ea4000c1e1500 */
[----:B--2---:R-:W-:Y:S01]  /*69f0*/  HADD2.F32 R5, -RZ, R2.H0_H0 ;  /* 0x20000002ff057230 */ /* 0x004fe20000004100 */
[----:B------:R-:W-:Y:S06]  /*6a00*/  BRA `(.L_x_3588) ;  /* 0x0000000800987947 */ /* 0x000fec0003800000 */
.L_x_3593:
[----:B------:R-:W2:Y:S01]  /*6a10*/  LDG.E.64 R2, desc[UR36][R2.64] ;  /* 0x0000002402027981 */ /* 0x000ea2000c1e1b00 */
[----:B------:R-:W-:Y:S01]  /*6a20*/  UMOV UR4, 0xf0000000 ;  /* 0xf000000000047882 */ /* 0x000fe20000000000 */
[----:B------:R-:W-:Y:S01]  /*6a30*/  UMOV UR5, 0x380fffff ;  /* 0x380fffff00057882 */ /* 0x000fe20000000000 */
[----:B--2---:R-:W0:Y:S01]  /*6a40*/  F2F.F32.F64 R5, R2 ;  /* 0x0000000200057310 */ /* 0x004e220000301000 */
[----:B------:R-:W-:-:S14]  /*6a50*/  DSETP.GEU.AND P0, PT, |R2|, UR4, PT ;  /* 0x0000000402007e2a */ /* 0x000fdc000bf0e200 */
[----:B0-----:R-:W-:Y:S01]  /*6a60*/  @!P0 FMUL R5, R5, 1.175494350822287508e-38 ;  /* 0x0080000005058820 */ /* 0x001fe20000400000 */
[----:B------:R-:W-:Y:S06]  /*6a70*/  BRA `(.L_x_3588) ;  /* 0x00000008007c7947 */ /* 0x000fec0003800000 */
.L_x_3583:
        /* <DEDUP_REMOVED lines=12> */
.L_x_3597:
[----:B------:R-:W2:Y:S01]  /*6b40*/  LDG.E.64 R2, desc[UR36][R2.64] ;  /* 0x0000002402027981 */ /* 0x000ea2000c1e1b00 */
[----:B------:R-:W-:Y:S01]  /*6b50*/  UMOV UR4, 0xf0000000 ;  /* 0xf000000000047882 */ /* 0x000fe20000000000 */
[----:B------:R-:W-:Y:S01]  /*6b60*/  UMOV UR5, 0x380fffff ;  /* 0x380fffff00057882 */ /* 0x000fe20000000000 */
[----:B--2---:R-:W0:Y:S01]  /*6b70*/  F2F.F32.F64 R5, R2 ;  /* 0x0000000200057310 */ /* 0x004e220000301000 */
[----:B------:R-:W-:-:S14]  /*6b80*/  DSETP.GEU.AND P0, PT, |R2|, UR4, PT ;  /* 0x0000000402007e2a */ /* 0x000fdc000bf0e200 */
[----:B0-----:R-:W-:Y:S01]  /*6b90*/  @!P0 FMUL R5, R5, 1.175494350822287508e-38 ;  /* 0x0080000005058820 */ /* 0x001fe20000400000 */
[----:B------:R-:W-:Y:S06]  /*6ba0*/  BRA `(.L_x_3588) ;  /* 0x0000000800307947 */ /* 0x000fec0003800000 */
.L_x_3596:
        /* <DEDUP_REMOVED lines=26> */
.L_x_3599:
        /* <DEDUP_REMOVED lines=13> */
.L_x_3598:
[----:B------:R-:W2:Y:S02]  /*6e20*/  LDG.E.U16 R2, desc[UR36][R2.64] ;  /* 0x0000002402027981 */ /* 0x000ea4000c1e1500 */
[----:B--2---:R-:W-:Y:S01]  /*6e30*/  IMAD.U32 R5, R2, 0x10000, RZ ;  /* 0x0001000002057824 */ /* 0x004fe200078e00ff */
[----:B------:R-:W-:Y:S06]  /*6e40*/  BRA `(.L_x_3588) ;  /* 0x0000000400887947 */ /* 0x000fec0003800000 */
.L_x_3595:
        /* <DEDUP_REMOVED lines=11> */
.L_x_3602:
        /* <DEDUP_REMOVED lines=20> */
.L_x_3604:
[----:B------:R-:W-:Y:S05]  /*7040*/  BSYNC B0 ;  /* 0x0000000000007941 */ /* 0x000fea0003800000 */
.L_x_3603:
[----:B------:R-:W-:Y:S01]  /*7050*/  IMAD.SHL.U32 R2, R2, 0x100000, RZ ;  /* 0x0010000002027824 */ /* 0x000fe200078e00ff */
[----:B------:R-:W-:-:S04]  /*7060*/  LEA R5, R0, 0x3b800000, 0x17 ;  /* 0x3b80000000057811 */ /* 0x000fc800078eb8ff */
[----:B------:R-:W-:Y:S01]  /*7070*/  LOP3.LUT R5, R5, R2, R4, 0xfe, !PT ;  /* 0x0000000205057212 */ /* 0x000fe200078efe04 */
[----:B------:R-:W-:Y:S06]  /*7080*/  BRA `(.L_x_3588) ;  /* 0x0000000000f87947 */ /* 0x000fec0003800000 */
.L_x_3601:
        /* <DEDUP_REMOVED lines=20> */
.L_x_3606:
[----:B------:R-:W-:Y:S05]  /*71d0*/  BSYNC B0 ;  /* 0x0000000000007941 */ /* 0x000fea0003800000 */
.L_x_3605:
[----:B------:R-:W-:Y:S01]  /*71e0*/  IMAD.SHL.U32 R2, R2, 0x200000, RZ ;  /* 0x0020000002027824 */ /* 0x000fe200078e00ff */
[----:B------:R-:W-:-:S04]  /*71f0*/  LEA R5, R0, 0x37800000, 0x17 ;  /* 0x3780000000057811 */ /* 0x000fc800078eb8ff */
[----:B------:R-:W-:Y:S01]  /*7200*/  LOP3.LUT R5, R5, R2, R4, 0xfe, !PT ;  /* 0x0000000205057212 */ /* 0x000fe200078efe04 */
[----:B------:R-:W-:Y:S06]  /*7210*/  BRA `(.L_x_3588) ;  /* 0x0000000000947947 */ /* 0x000fec0003800000 */
.L_x_3600:
        /* <DEDUP_REMOVED lines=14> */
.L_x_3587:
        /* <DEDUP_REMOVED lines=16> */
.L_x_3609:
[----:B------:R-:W-:Y:S01]  /*7400*/  IMAD.MOV.U32 R5, RZ, RZ, RZ ;  /* 0x000000ffff057224 */ /* 0x000fe200078e00ff */
[----:B------:R-:W-:Y:S06]  /*7410*/  BRA `(.L_x_3588) ;  /* 0x0000000000147947 */ /* 0x000fec0003800000 */
.L_x_3608:
[----:B------:R-:W2:Y:S02]  /*7420*/  LDG.E.64 R2, desc[UR36][R2.64] ;  /* 0x0000002402027981 */ /* 0x000ea4000c1e1b00 */
[----:B--2---:R0:W2:Y:S01]  /*7430*/  I2F.U64 R5, R2 ;  /* 0x0000000200057312 */ /* 0x0040a20000301000 */
[----:B------:R-:W-:Y:S05]  /*7440*/  BRA `(.L_x_3588) ;  /* 0x0000000000087947 */ /* 0x000fea0003800000 */
.L_x_3607:
[----:B------:R-:W2:Y:S02]  /*7450*/  LDG.E R2, desc[UR36][R2.64] ;  /* 0x0000002402027981 */ /* 0x000ea4000c1e1900 */
[----:B--2---:R-:W-:-:S07]  /*7460*/  I2FP.F32.U32 R5, R2 ;  /* 0x0000000200057245 */ /* 0x004fce0000201000 */
.L_x_3588:
[----:B------:R-:W-:Y:S05]  /*7470*/  BSYNC B6 ;  /* 0x0000000000067941 */ /* 0x000fea0003800000 */
.L_x_3582:
[----:B0---4-:R-:W0:Y:S01]  /*7480*/  LDC.U8 R2, c[0x0][0x491] ;  /* 0x00012440ff027b82 */ /* 0x011e220000000000 */
[----:B-123-5:R-:W-:Y:S02]  /*7490*/  FMNMX.FTZ R22, R5, R22, PT ;  /* 0x0000001605167209 */ /* 0x02efe40003810000 */
        /* <DEDUP_REMOVED lines=14> */
.L_x_3613:
[----:B------:R-:W0:Y:S02]  /*7580*/  F2I.S64.TRUNC R22, R22 ;  /* 0x0000001600167311 */ /* 0x000e24000020d900 */
[----:B0-----:R-:W-:-:S05]  /*7590*/  IMAD.MOV.U32 R3, RZ, RZ, R22 ;  /* 0x000000ffff037224 */ /* 0x001fca00078e0016 */
[----:B------:R0:W-:Y:S01]  /*75a0*/  STG.E.U8 desc[UR36][R16.64], R3 ;  /* 0x0000000310007986 */ /* 0x0001e2000c101124 */
[----:B------:R-:W-:Y:S05]  /*75b0*/  BRA `(.L_x_3615) ;  /* 0x0000000c00407947 */ /* 0x000fea0003800000 */
.L_x_3612:
        /* <DEDUP_REMOVED lines=9> */
.L_x_3617:
[----:B------:R-:W0:Y:S02]  /*7650*/  F2I.FTZ.TRUNC.NTZ R3, R22 ;  /* 0x0000001600037305 */ /* 0x000e24000021f100 */
[----:B0-----:R0:W-:Y:S01]  /*7660*/  STG.E desc[UR36][R16.64], R3 ;  /* 0x0000000310007986 */ /* 0x0011e2000c101924 */
[----:B------:R-:W-:Y:S05]  /*7670*/  BRA `(.L_x_3615) ;  /* 0x0000000c00107947 */ /* 0x000fea0003800000 */
.L_x_3616:
[----:B------:R-:W0:Y:S02]  /*7680*/  F2I.FTZ.TRUNC.NTZ R3, R22 ;  /* 0x0000001600037305 */ /* 0x000e24000021f100 */
[----:B0-----:R0:W-:Y:S01]  /*7690*/  STG.E.U16 desc[UR36][R16.64], R3 ;  /* 0x0000000310007986 */ /* 0x0011e2000c101524 */
[----:B------:R-:W-:Y:S05]  /*76a0*/  BRA `(.L_x_3615) ;  /* 0x0000000c00047947 */ /* 0x000fea0003800000 */
.L_x_3611:
        /* <DEDUP_REMOVED lines=8> */
.L_x_3619:
[----:B------:R-:W-:-:S05]  /*7730*/  F2FP.F16.F32.PACK_AB R22, RZ, R22 ;  /* 0x00000016ff16723e */ /* 0x000fca00000000ff */
[----:B------:R0:W-:Y:S01]  /*7740*/  STG.E.U16 desc[UR36][R16.64], R22 ;  /* 0x0000001610007986 */ /* 0x0001e2000c101524 */
[----:B------:R-:W-:Y:S05]  /*7750*/  BRA `(.L_x_3615) ;  /* 0x0000000800d87947 */ /* 0x000fea0003800000 */
.L_x_3618:
        /* <DEDUP_REMOVED lines=9> */
.L_x_3621:
[----:B------:R-:W-:-:S04]  /*77f0*/  F2FP.F16.F32.PACK_AB R3, RZ, R22 ;  /* 0x00000016ff03723e */ /* 0x000fc800000000ff */
[----:B------:R-:W-:-:S05]  /*7800*/  PRMT R3, R3, 0x5410, RZ ;  /* 0x0000541003037816 */ /* 0x000fca00000000ff */
[----:B------:R0:W-:Y:S01]  /*7810*/  STG.E desc[UR36][R16.64], R3 ;  /* 0x0000000310007986 */ /* 0x0001e2000c101924 */
[----:B------:R-:W-:Y:S05]  /*7820*/  BRA `(.L_x_3615) ;  /* 0x0000000800a47947 */ /* 0x000fea0003800000 */
.L_x_3620:
[----:B------:R-:W-:-:S06]  /*7830*/  FMUL.FTZ R2, R22, 1 ;  /* 0x3f80000016027820 */ /* 0x000fcc0000410000 */
[----:B------:R-:W0:Y:S02]  /*7840*/  F2F.F64.F32 R2, R2 ;  /* 0x0000000200027310 */ /* 0x000e240000201800 */
[----:B0-----:R0:W-:Y:S01]  /*7850*/  STG.E.64 desc[UR36][R16.64], R2 ;  /* 0x0000000210007986 */ /* 0x0011e2000c101b24 */
[----:B------:R-:W-:Y:S05]  /*7860*/  BRA `(.L_x_3615) ;  /* 0x0000000800947947 */ /* 0x000fea0003800000 */
.L_x_3610:
        /* <DEDUP_REMOVED lines=12> */
.L_x_3624:
[----:B------:R-:W-:Y:S01]  /*7930*/  FMUL.FTZ R4, R22, 1 ;  /* 0x3f80000016047820 */ /* 0x000fe20000410000 */
[----:B------:R-:W-:-:S05]  /*7940*/  CS2R R6, SRZ ;  /* 0x0000000000067805 */ /* 0x000fca000001ff00 */
[----:B------:R-:W0:Y:S02]  /*7950*/  F2F.F64.F32 R4, R4 ;  /* 0x0000000400047310 */ /* 0x000e240000201800 */
[----:B0-----:R0:W-:Y:S01]  /*7960*/  STG.E.128 desc[UR36][R16.64], R4 ;  /* 0x0000000410007986 */ /* 0x0011e2000c101d24 */
[----:B------:R-:W-:Y:S05]  /*7970*/  BRA `(.L_x_3615) ;  /* 0x0000000800507947 */ /* 0x000fea0003800000 */
.L_x_3623:
        /* <DEDUP_REMOVED lines=20> */
.L_x_3628:
[----:B------:R-:W-:Y:S05]  /*7ac0*/  BSYNC B0 ;  /* 0x0000000000007941 */ /* 0x000fea0003800000 */
.L_x_3627:
[----:B------:R-:W-:-:S05]  /*7ad0*/  LOP3.LUT R5, R0, R5, RZ, 0xfc, !PT ;  /* 0x0000000500057212 */ /* 0x000fca00078efcff */
[----:B------:R0:W-:Y:S01]  /*7ae0*/  STG.E.U8 desc[UR36][R16.64], R5 ;  /* 0x0000000510007986 */ /* 0x0001e2000c101124 */
[----:B------:R-:W-:Y:S05]  /*7af0*/  BRA `(.L_x_3615) ;  /* 0x0000000400f07947 */ /* 0x000fea0003800000 */
.L_x_3626:
        /* <DEDUP_REMOVED lines=12> */
.L_x_3630:
[----:B------:R-:W-:Y:S01]  /*7bc0*/  IMAD.MOV.U32 R0, RZ, RZ, 0x7f ;  /* 0x0000007fff007424 */ /* 0x000fe200078e00ff */
[----:B------:R-:W-:-:S04]  /*7bd0*/  ISETP.GT.U32.AND P0, PT, R2, 0x7f800000, PT ;  /* 0x7f8000000200780c */ /* 0x000fc80003f04070 */
[----:B------:R-:W-:-:S09]  /*7be0*/  SEL R0, R0, 0x7c, P0 ;  /* 0x0000007c00007807 */ /* 0x000fd20000000000 */
.L_x_3631:
[----:B------:R-:W-:Y:S05]  /*7bf0*/  BSYNC B0 ;  /* 0x0000000000007941 */ /* 0x000fea0003800000 */
.L_x_3629:
[----:B------:R-:W-:-:S04]  /*7c00*/  LOP3.LUT R22, R22, 0x80000000, RZ, 0xc0, !PT ;  /* 0x8000000016167812 */ /* 0x000fc800078ec0ff */
[----:B------:R-:W-:-:S04]  /*7c10*/  SHF.R.U32.HI R3, RZ, 0x18, R22 ;  /* 0x00000018ff037819 */ /* 0x000fc80000011616 */
[----:B------:R-:W-:-:S05]  /*7c20*/  LOP3.LUT R3, R0, R3, RZ, 0xfc, !PT ;  /* 0x0000000300037212 */ /* 0x000fca00078efcff */
[----:B------:R0:W-:Y:S01]  /*7c30*/  STG.E.U8 desc[UR36][R16.64], R3 ;  /* 0x0000000310007986 */ /* 0x0001e2000c101124 */
[----:B------:R-:W-:Y:S05]  /*7c40*/  BRA `(.L_x_3615) ;  /* 0x00000004009c7947 */ /* 0x000fea0003800000 */
.L_x_3625:
[----:B------:R-:W-:-:S05]  /*7c50*/  F2FP.BF16.F32.PACK_AB R22, RZ, R22 ;  /* 0x00000016ff16723e */ /* 0x000fca00000010ff */
[----:B------:R0:W-:Y:S01]  /*7c60*/  STG.E.U16 desc[UR36][R16.64], R22 ;  /* 0x0000001610007986 */ /* 0x0001e2000c101524 */
[----:B------:R-:W-:Y:S05]  /*7c70*/  BRA `(.L_x_3615) ;  /* 0x0000000400907947 */ /* 0x000fea0003800000 */
.L_x_3622:
        /* <DEDUP_REMOVED lines=11> */
.L_x_3634:
        /* <DEDUP_REMOVED lines=16> */
.L_x_3637:
[----:B------:R-:W-:-:S04]  /*7e30*/  LOP3.LUT R22, R22, 0x80000000, RZ, 0xc0, !PT ;  /* 0x8000000016167812 */ /* 0x000fc800078ec0ff */
[----:B------:R-:W-:-:S04]  /*7e40*/  SHF.R.U32.HI R3, RZ, 0x18, R22 ;  /* 0x00000018ff037819 */ /* 0x000fc80000011616 */
[----:B------:R-:W-:-:S04]  /*7e50*/  LOP3.LUT R0, R0, R3, RZ, 0xfc, !PT ;  /* 0x0000000300007212 */ /* 0x000fc800078efcff */
[----:B------:R-:W-:-:S07]  /*7e60*/  PRMT R8, R0, 0x7610, R8 ;  /* 0x0000761000087816 */ /* 0x000fce0000000008 */
.L_x_3636:
[----:B------:R-:W-:Y:S05]  /*7e70*/  BSYNC B0 ;  /* 0x0000000000007941 */ /* 0x000fea0003800000 */
.L_x_3635:
[----:B------:R3:W-:Y:S01]  /*7e80*/  STG.E.U8 desc[UR36][R16.64], R8 ;  /* 0x0000000810007986 */ /* 0x0007e2000c101124 */
[----:B------:R-:W-:Y:S05]  /*7e90*/  BRA `(.L_x_3615) ;  /* 0x0000000400087947 */ /* 0x000fea0003800000 */
.L_x_3633:
        /* <DEDUP_REMOVED lines=16> */
.L_x_3640:
[----:B------:R-:W-:-:S04]  /*7fa0*/  LOP3.LUT R22, R22, 0x80000000, RZ, 0xc0, !PT ;  /* 0x8000000016167812 */ /* 0x000fc800078ec0ff */
[----:B------:R-:W-:-:S04]  /*7fb0*/  SHF.R.U32.HI R3, RZ, 0x18, R22 ;  /* 0x00000018ff037819 */ /* 0x000fc80000011616 */
[----:B------:R-:W-:-:S04]  /*7fc0*/  LOP3.LUT R0, R0, R3, RZ, 0xfc, !PT ;  /* 0x0000000300007212 */ /* 0x000fc800078efcff */
[----:B------:R-:W-:-:S07]  /*7fd0*/  PRMT R8, R0, 0x7610, R8 ;  /* 0x0000761000087816 */ /* 0x000fce0000000008 */
.L_x_3639:
[----:B------:R-:W-:Y:S05]  /*7fe0*/  BSYNC B0 ;  /* 0x0000000000007941 */ /* 0x000fea0003800000 */
.L_x_3638:
[----:B------:R0:W-:Y:S01]  /*7ff0*/  STG.E.U8 desc[UR36][R16.64], R8 ;  /* 0x0000000810007986 */ /* 0x0001e2000c101124 */
[----:B------:R-:W-:Y:S05]  /*8000*/  BRA `(.L_x_3615) ;  /* 0x0000000000ac7947 */ /* 0x000fea0003800000 */
.L_x_3632:
        /* <DEDUP_REMOVED lines=21> */
.L_x_3614:
        /* <DEDUP_REMOVED lines=16> */
.L_x_3643:
[----:B------:R-:W-:Y:S05]  /*8260*/  BRA `(.L_x_3615) ;  /* 0x0000000000147947 */ /* 0x000fea0003800000 */
.L_x_3642:
[----:B------:R-:W0:Y:S02]  /*8270*/  F2I.U64.TRUNC R22, R22 ;  /* 0x0000001600167311 */ /* 0x000e24000020d800 */
[----:B0-----:R2:W-:Y:S01]  /*8280*/  STG.E.64 desc[UR36][R16.64], R22 ;  /* 0x0000001610007986 */ /* 0x0015e2000c101b24 */
[----:B------:R-:W-:Y:S05]  /*8290*/  BRA `(.L_x_3615) ;  /* 0x0000000000087947 */ /* 0x000fea0003800000 */
.L_x_3641:
[----:B------:R-:W0:Y:S02]  /*82a0*/  F2I.FTZ.U32.TRUNC.NTZ R3, R22 ;  /* 0x0000001600037305 */ /* 0x000e24000021f000 */
[----:B0-----:R0:W-:Y:S02]  /*82b0*/  STG.E desc[UR36][R16.64], R3 ;  /* 0x0000000310007986 */ /* 0x0011e4000c101924 */
.L_x_3615:
[----:B------:R-:W-:-:S07]  /*82c0*/  VIADD R19, R19, 0x80 ;  /* 0x0000008013137836 */ /* 0x000fce0000000000 */
.L_x_3552:
[----:B------:R-:W-:Y:S05]  /*82d0*/  BSYNC B7 ;  /* 0x0000000000077941 */ /* 0x000fea0003800000 */
.L_x_3551:
        /* <DEDUP_REMOVED lines=358> */
.L_x_3646:
        /* <DEDUP_REMOVED lines=22> */
.L_x_3651:
[----:B------:R-:W2:Y:S02]  /*9aa0*/  LDG.E.U8 R2, desc[UR36][R2.64] ;  /* 0x0000002402027981 */ /* 0x000ea4000c1e1100 */
[----:B--2---:R-:W-:Y:S01]  /*9ab0*/  I2FP.F32.U32 R22, R2 ;  /* 0x0000000200167245 */ /* 0x004fe20000201000 */
[----:B------:R-:W-:Y:S06]  /*9ac0*/  BRA `(.L_x_3653) ;  /* 0x0000000c002c7947 */ /* 0x000fec0003800000 */
.L_x_3650:
        /* <DEDUP_REMOVED lines=9> */
.L_x_3655:
[----:B------:R-:W2:Y:S02]  /*9b60*/  LDG.E R2, desc[UR36][R2.64] ;  /* 0x0000002402027981 */ /* 0x000ea4000c1e1900 */
[----:B--2---:R-:W-:Y:S01]  /*9b70*/  I2FP.F32.S32 R22, R2 ;  /* 0x0000000200167245 */ /* 0x004fe20000201400 */
[----:B------:R-:W-:Y:S06]  /*9b80*/  BRA `(.L_x_3653) ;  /* 0x0000000800fc7947 */ /* 0x000fec0003800000 */
.L_x_3654:
[----:B------:R-:W2:Y:S02]  /*9b90*/  LDG.E.U16 R2, desc[UR36][R2.64] ;  /* 0x0000002402027981 */ /* 0x000ea4000c1e1500 */
[----:B--2---:R2:W3:Y:S01]  /*9ba0*/  I2F.S16 R22, R2 ;  /* 0x0000000200167306 */ /* 0x0044e20000101400 */
[----:B------:R-:W-:Y:S05]  /*9bb0*/  BRA `(.L_x_3653) ;  /* 0x0000000800f07947 */ /* 0x000fea0003800000 */
.L_x_3649:
        /* <DEDUP_REMOVED lines=8> */
.L_x_3657:
[----:B------:R-:W2:Y:S02]  /*9c40*/  LDG.E.U16 R2, desc[UR36][R2.64] ;  /* 0x0000002402027981 */ /* 0x000ea4000c1e1500 */
[----:B--2---:R-:W-:Y:S01]  /*9c50*/  HADD2.F32 R22, -RZ, R2.H0_H0 ;  /* 0x20000002ff167230 */ /* 0x004fe20000004100 */
[----:B------:R-:W-:Y:S06]  /*9c60*/  BRA `(.L_x_3653) ;  /* 0x0000000800c47947 */ /* 0x000fec0003800000 */
.L_x_3656:
        /* <DEDUP_REMOVED lines=8> */
.L_x_3659:
[----:B------:R-:W2:Y:S02]  /*9cf0*/  LDG.E.U16 R2, desc[UR36][R2.64] ;  /* 0x0000002402027981 */ /* 0x000ea4000c1e1500 */
[----:B--2---:R-:W-:Y:S01]  /*9d00*/  HADD2.F32 R22, -RZ, R2.H0_H0 ;  /* 0x20000002ff167230 */ /* 0x004fe20000004100 */
[----:B------:R-:W-:Y:S06]  /*9d10*/  BRA `(.L_x_3653) ;  /* 0x0000000800987947 */ /* 0x000fec0003800000 */
.L_x_3658:
[----:B------:R-:W2:Y:S01]  /*9d20*/  LDG.E.64 R2, desc[UR36][R2.64] ;  /* 0x0000002402027981 */ /* 0x000ea2000c1e1b00 */
[----:B------:R-:W-:Y:S01]  /*9d30*/  UMOV UR4, 0xf0000000 ;  /* 0xf000000000047882 */ /* 0x000fe20000000000 */
[----:B------:R-:W-:Y:S01]  /*9d40*/  UMOV UR5, 0x380fffff ;  /* 0x380fffff00057882 */ /* 0x000fe20000000000 */
[----:B--2---:R-:W0:Y:S01]  /*9d50*/  F2F.F32.F64 R22, R2 ;  /* 0x0000000200167310 */ /* 0x004e220000301000 */
[----:B------:R-:W-:-:S14]  /*9d60*/  DSETP.GEU.AND P0, PT, |R2|, UR4, PT ;  /* 0x0000000402007e2a */ /* 0x000fdc000bf0e200 */
[----:B0-----:R-:W-:Y:S01]  /*9d70*/  @!P0 FMUL R22, R22, 1.175494350822287508e-38 ;  /* 0x0080000016168820 */ /* 0x001fe20000400000 */
[----:B------:R-:W-:Y:S06]  /*9d80*/  BRA `(.L_x_3653) ;  /* 0x00000008007c7947 */ /* 0x000fec0003800000 */
.L_x_3648:
        /* <DEDUP_REMOVED lines=12> */
.L_x_3662:
[----:B------:R-:W2:Y:S01]  /*9e50*/  LDG.E.64 R2, desc[UR36][R2.64] ;  /* 0x0000002402027981 */ /* 0x000ea2000c1e1b00 */
[----:B------:R-:W-:Y:S01]  /*9e60*/  UMOV UR4, 0xf0000000 ;  /* 0xf000000000047882 */ /* 0x000fe20000000000 */
[----:B------:R-:W-:Y:S01]  /*9e70*/  UMOV UR5, 0x380fffff ;  /* 0x380fffff00057882 */ /* 0x000fe20000000000 */
[----:B--2---:R-:W0:Y:S01]  /*9e80*/  F2F.F32.F64 R22, R2 ;  /* 0x0000000200167310 */ /* 0x004e220000301000 */
[----:B------:R-:W-:-:S14]  /*9e90*/  DSETP.GEU.AND P0, PT, |R2|, UR4, PT ;  /* 0x0000000402007e2a */ /* 0x000fdc000bf0e200 */
[----:B0-----:R-:W-:Y:S01]  /*9ea0*/  @!P0 FMUL R22, R22, 1.175494350822287508e-38 ;  /* 0x0080000016168820 */ /* 0x001fe20000400000 */
[----:B------:R-:W-:Y:S06]  /*9eb0*/  BRA `(.L_x_3653) ;  /* 0x0000000800307947 */ /* 0x000fec0003800000 */
.L_x_3661:
        /* <DEDUP_REMOVED lines=26> */
.L_x_3664:
        /* <DEDUP_REMOVED lines=13> */
.L_x_3663:
[----:B------:R-:W2:Y:S02]  /*a130*/  LDG.E.U16 R2, desc[UR36][R2.64] ;  /* 0x0000002402027981 */ /* 0x000ea4000c1e1500 */
[----:B--2---:R-:W-:Y:S01]  /*a140*/  IMAD.U32 R22, R2, 0x10000, RZ ;  /* 0x0001000002167824 */ /* 0x004fe200078e00ff */
[----:B------:R-:W-:Y:S06]  /*a150*/  BRA `(.L_x_3653) ;  /* 0x0000000400887947 */ /* 0x000fec0003800000 */
.L_x_3660:
        /* <DEDUP_REMOVED lines=11> */
.L_x_3667:
        /* <DEDUP_REMOVED lines=20> */
.L_x_3669:
[----:B------:R-:W-:Y:S05]  /*a350*/  BSYNC B0 ;  /* 0x0000000000007941 */ /* 0x000fea0003800000 */
.L_x_3668:
[----:B------:R-:W-:Y:S01]  /*a360*/  IMAD.SHL.U32 R2, R2, 0x100000, RZ ;  /* 0x0010000002027824 */ /* 0x000fe200078e00ff */
[----:B------:R-:W-:-:S04]  /*a370*/  LEA R3, R0, 0x3b800000, 0x17 ;  /* 0x3b80000000037811 */ /* 0x000fc800078eb8ff */
[----:B------:R-:W-:Y:S01]  /*a380*/  LOP3.LUT R22, R3, R2, R22, 0xfe, !PT ;  /* 0x0000000203167212 */ /* 0x000fe200078efe16 */
[----:B------:R-:W-:Y:S06]  /*a390*/  BRA `(.L_x_3653) ;  /* 0x0000000000f87947 */ /* 0x000fec0003800000 */
.L_x_3666:
        /* <DEDUP_REMOVED lines=20> */
.L_x_3671:
[----:B------:R-:W-:Y:S05]  /*a4e0*/  BSYNC B0 ;  /* 0x0000000000007941 */ /* 0x000fea0003800000 */
.L_x_3670:
[----:B------:R-:W-:Y:S01]  /*a4f0*/  IMAD.SHL.U32 R2, R2, 0x200000, RZ ;  /* 0x0020000002027824 */ /* 0x000fe200078e00ff */
[----:B------:R-:W-:-:S04]  /*a500*/  LEA R3, R0, 0x37800000, 0x17 ;  /* 0x3780000000037811 */ /* 0x000fc800078eb8ff */
[----:B------:R-:W-:Y:S01]  /*a510*/  LOP3.LUT R22, R3, R2, R22, 0xfe, !PT ;  /* 0x0000000203167212 */ /* 0x000fe200078efe16 */
[----:B------:R-:W-:Y:S06]  /*a520*/  BRA `(.L_x_3653) ;  /* 0x0000000000947947 */ /* 0x000fec0003800000 */
.L_x_3665:
        /* <DEDUP_REMOVED lines=14> */
.L_x_3652:
        /* <DEDUP_REMOVED lines=16> */
.L_x_3674:
[----:B------:R-:W-:Y:S01]  /*a710*/  IMAD.MOV.U32 R22, RZ, RZ, RZ ;  /* 0x000000ffff167224 */ /* 0x000fe200078e00ff */
[----:B------:R-:W-:Y:S06]  /*a720*/  BRA `(.L_x_3653) ;  /* 0x0000000000147947 */ /* 0x000fec0003800000 */
.L_x_3673:
[----:B------:R-:W2:Y:S02]  /*a730*/  LDG.E.64 R22, desc[UR36][R2.64] ;  /* 0x0000002402167981 */ /* 0x000ea4000c1e1b00 */
[----:B--2---:R0:W1:Y:S01]  /*a740*/  I2F.U64 R22, R22 ;  /* 0x0000001600167312 */ /* 0x0040620000301000 */
[----:B------:R-:W-:Y:S05]  /*a750*/  BRA `(.L_x_3653) ;  /* 0x0000000000087947 */ /* 0x000fea0003800000 */
.L_x_3672:
[----:B------:R-:W2:Y:S02]  /*a760*/  LDG.E R2, desc[UR36][R2.64] ;  /* 0x0000002402027981 */ /* 0x000ea4000c1e1900 */
[----:B--2---:R-:W-:-:S07]  /*a770*/  I2FP.F32.U32 R22, R2 ;  /* 0x0000000200167245 */ /* 0x004fce0000201000 */
.L_x_3653:
[----:B------:R-:W-:Y:S05]  /*a780*/  BSYNC B6 ;  /* 0x0000000000067941 */ /* 0x000fea0003800000 */
.L_x_3647:
[----:B------:R-:W4:Y:S01]  /*a790*/  LDC.U8 R4, c[0x0][0x493] ;  /* 0x000124c0ff047b82 */ /* 0x000f220000000000 */
[----:B------:R-:W-:Y:S01]  /*a7a0*/  ULDC.64 UR4, c[0x0][0x488] ;  /* 0x0001220000047ab9 */ /* 0x000fe20000000a00 */
[----:B------:R-:W-:Y:S01]  /*a7b0*/  BSSY B6, `(.L_x_3675) ;  /* 0x00000df000067945 */ /* 0x000fe20003800000 */
[----:B0-2---:R-:W-:-:S05]  /*a7c0*/  IADD3 R2, P0, R18, UR4, RZ ;  /* 0x0000000412027c10 */ /* 0x005fca000ff1e0ff */
[----:B------:R-:W-:Y:S01]  /*a7d0*/  IMAD.X R3, RZ, RZ, UR5, P0 ;  /* 0x00000005ff037e24 */ /* 0x000fe200080e06ff */
[----:B----4-:R-:W-:-:S04]  /*a7e0*/  PRMT R0, R4, 0x9910, RZ ;  /* 0x0000991004007816 */ /* 0x010fc800000000ff */
        /* <DEDUP_REMOVED lines=13> */
.L_x_3679:
[----:B------:R-:W2:Y:S02]  /*a8c0*/  LDG.E.U8 R2, desc[UR36][R2.64] ;  /* 0x0000002402027981 */ /* 0x000ea4000c1e1100 */
[----:B--2---:R-:W-:Y:S01]  /*a8d0*/  I2FP.F32.U32 R5, R2 ;  /* 0x0000000200057245 */ /* 0x004fe20000201000 */
[----:B------:R-:W-:Y:S06]  /*a8e0*/  BRA `(.L_x_3681) ;  /* 0x0000000c002c7947 */ /* 0x000fec0003800000 */
.L_x_3678:
        /* <DEDUP_REMOVED lines=9> */
.L_x_3683:
[----:B------:R-:W2:Y:S02]  /*a980*/  LDG.E R2, desc[UR36][R2.64] ;  /* 0x0000002402027981 */ /* 0x000ea4000c1e1900 */
[----:B--2---:R-:W-:Y:S01]  /*a990*/  I2FP.F32.S32 R5, R2 ;  /* 0x0000000200057245 */ /* 0x004fe20000201400 */
[----:B------:R-:W-:Y:S06]  /*a9a0*/  BRA `(.L_x_3681) ;  /* 0x0000000800fc7947 */ /* 0x000fec0003800000 */
.L_x_3682:
[----:B------:R-:W2:Y:S02]  /*a9b0*/  LDG.E.U16 R2, desc[UR36][R2.64] ;  /* 0x0000002402027981 */ /* 0x000ea4000c1e1500 */
[----:B--2---:R0:W2:Y:S01]  /*a9c0*/  I2F.S16 R5, R2 ;  /* 0x0000000200057306 */ /* 0x0040a20000101400 */
[----:B------:R-:W-:Y:S05]  /*a9d0*/  BRA `(.L_x_3681) ;  /* 0x0000000800f07947 */ /* 0x000fea0003800000 */
.L_x_3677:
        /* <DEDUP_REMOVED lines=8> */
.L_x_3685:
[----:B------:R-:W2:Y:S02]  /*aa60*/  LDG.E.U16 R2, desc[UR36][R2.64] ;  /* 0x0000002402027981 */ /* 0x000ea4000c1e1500 */
[----:B--2---:R-:W-:Y:S01]  /*aa70*/  HADD2.F32 R5, -RZ, R2.H0_H0 ;  /* 0x20000002ff057230 */ /* 0x004fe20000004100 */
[----:B------:R-:W-:Y:S06]  /*aa80*/  BRA `(.L_x_3681) ;  /* 0x0000000800c47947 */ /* 0x000fec0003800000 */
.L_x_3684:
        /* <DEDUP_REMOVED lines=8> */
.L_x_3687:
[----:B------:R-:W2:Y:S02]  /*ab10*/  LDG.E.U16 R2, desc[UR36][R2.64] ;  /* 0x0000002402027981 */ /* 0x000ea4000c1e1500 */
[----:B--2---:R-:W-:Y:S01]  /*ab20*/  HADD2.F32 R5, -RZ, R2.H0_H0 ;  /* 0x20000002ff057230 */ /* 0x004fe20000004100 */
[----:B------:R-:W-:Y:S06]  /*ab30*/  BRA `(.L_x_3681) ;  /* 0x0000000800987947 */ /* 0x000fec0003800000 */
.L_x_3686:
[----:B------:R-:W2:Y:S01]  /*ab40*/  LDG.E.64 R2, desc[UR36][R2.64] ;  /* 0x0000002402027981 */ /* 0x000ea2000c1e1b00 */
[----:B------:R-:W-:Y:S01]  /*ab50*/  UMOV UR4, 0xf0000000 ;  /* 0xf000000000047882 */ /* 0x000fe20000000000 */
[----:B------:R-:W-:Y:S01]  /*ab60*/  UMOV UR5, 0x380fffff ;  /* 0x380fffff00057882 */ /* 0x000fe20000000000 */
[----:B--2---:R-:W0:Y:S01]  /*ab70*/  F2F.F32.F64 R5, R2 ;  /* 0x0000000200057310 */ /* 0x004e220000301000 */
[----:B------:R-:W-:-:S14]  /*ab80*/  DSETP.GEU.AND P0, PT, |R2|, UR4, PT ;  /* 0x0000000402007e2a */ /* 0x000fdc000bf0e200 */
[----:B0-----:R-:W-:Y:S01]  /*ab90*/  @!P0 FMUL R5, R5, 1.175494350822287508e-38 ;  /* 0x0080000005058820 */ /* 0x001fe20000400000 */
[----:B------:R-:W-:Y:S06]  /*aba0*/  BRA `(.L_x_3681) ;  /* 0x00000008007c7947 */ /* 0x000fec0003800000 */
.L_x_3676:
        /* <DEDUP_REMOVED lines=12> */
.L_x_3690:
[----:B------:R-:W2:Y:S01]  /*ac70*/  LDG.E.64 R2, desc[UR36][R2.64] ;  /* 0x0000002402027981 */ /* 0x000ea2000c1e1b00 */
[----:B------:R-:W-:Y:S01]  /*ac80*/  UMOV UR4, 0xf0000000 ;  /* 0xf000000000047882 */ /* 0x000fe20000000000 */
[----:B------:R-:W-:Y:S01]  /*ac90*/  UMOV UR5, 0x380fffff ;  /* 0x380fffff00057882 */ /* 0x000fe20000000000 */
[----:B--2---:R-:W0:Y:S01]  /*aca0*/  F2F.F32.F64 R5, R2 ;  /* 0x0000000200057310 */ /* 0x004e220000301000 */
[----:B------:R-:W-:-:S14]  /*acb0*/  DSETP.GEU.AND P0, PT, |R2|, UR4, PT ;  /* 0x0000000402007e2a */ /* 0x000fdc000bf0e200 */
[----:B0-----:R-:W-:Y:S01]  /*acc0*/  @!P0 FMUL R5, R5, 1.175494350822287508e-38 ;  /* 0x0080000005058820 */ /* 0x001fe20000400000 */
[----:B------:R-:W-:Y:S06]  /*acd0*/  BRA `(.L_x_3681) ;  /* 0x0000000800307947 */ /* 0x000fec0003800000 */
.L_x_3689:
        /* <DEDUP_REMOVED lines=26> */
.L_x_3692:
        /* <DEDUP_REMOVED lines=13> */
.L_x_3691:
[----:B------:R-:W2:Y:S02]  /*af50*/  LDG.E.U16 R2, desc[UR36][R2.64] ;  /* 0x0000002402027981 */ /* 0x000ea4000c1e1500 */
[----:B--2---:R-:W-:Y:S01]  /*af60*/  IMAD.U32 R5, R2, 0x10000, RZ ;  /* 0x0001000002057824 */ /* 0x004fe200078e00ff */
[----:B------:R-:W-:Y:S06]  /*af70*/  BRA `(.L_x_3681) ;  /* 0x0000000400887947 */ /* 0x000fec0003800000 */
.L_x_3688:
        /* <DEDUP_REMOVED lines=11> */
.L_x_3695:
        /* <DEDUP_REMOVED lines=20> */
.L_x_3697:
[----:B------:R-:W-:Y:S05]  /*b170*/  BSYNC B0 ;  /* 0x0000000000007941 */ /* 0x000fea0003800000 */
.L_x_3696:
[----:B------:R-:W-:Y:S01]  /*b180*/  IMAD.SHL.U32 R2, R2, 0x100000, RZ ;  /* 0x0010000002027824 */ /* 0x000fe200078e00ff */
[----:B------:R-:W-:-:S04]  /*b190*/  LEA R5, R0, 0x3b800000, 0x17 ;  /* 0x3b80000000057811 */ /* 0x000fc800078eb8ff */
[----:B------:R-:W-:Y:S01]  /*b1a0*/  LOP3.LUT R5, R5, R2, R4, 0xfe, !PT ;  /* 0x0000000205057212 */ /* 0x000fe200078efe04 */
[----:B------:R-:W-:Y:S06]  /*b1b0*/  BRA `(.L_x_3681) ;  /* 0x0000000000f87947 */ /* 0x000fec0003800000 */
.L_x_3694:
        /* <DEDUP_REMOVED lines=20> */
.L_x_3699:
[----:B------:R-:W-:Y:S05]  /*b300*/  BSYNC B0 ;  /* 0x0000000000007941 */ /* 0x000fea0003800000 */
.L_x_3698:
[----:B------:R-:W-:Y:S01]  /*b310*/  IMAD.SHL.U32 R2, R2, 0x200000, RZ ;  /* 0x0020000002027824 */ /* 0x000fe200078e00ff */
[----:B------:R-:W-:-:S04]  /*b320*/  LEA R5, R0, 0x37800000, 0x17 ;  /* 0x3780000000057811 */ /* 0x000fc800078eb8ff */
[----:B------:R-:W-:Y:S01]  /*b330*/  LOP3.LUT R5, R5, R2, R4, 0xfe, !PT ;  /* 0x0000000205057212 */ /* 0x000fe200078efe04 */
[----:B------:R-:W-:Y:S06]  /*b340*/  BRA `(.L_x_3681) ;  /* 0x0000000000947947 */ /* 0x000fec0003800000 */
.L_x_3693:
        /* <DEDUP_REMOVED lines=14> */
.L_x_3680:
        /* <DEDUP_REMOVED lines=16> */
.L_x_3702:
[----:B------:R-:W-:Y:S01]  /*b530*/  IMAD.MOV.U32 R5, RZ, RZ, RZ ;  /* 0x000000ffff057224 */ /* 0x000fe200078e00ff */
[----:B------:R-:W-:Y:S06]  /*b540*/  BRA `(.L_x_3681) ;  /* 0x0000000000147947 */ /* 0x000fec0003800000 */
.L_x_3701:
[----:B------:R-:W2:Y:S02]  /*b550*/  LDG.E.64 R2, desc[UR36][R2.64] ;  /* 0x0000002402027981 */ /* 0x000ea4000c1e1b00 */
[----:B--2---:R0:W2:Y:S01]  /*b560*/  I2F.U64 R5, R2 ;  /* 0x0000000200057312 */ /* 0x0040a20000301000 */
[----:B------:R-:W-:Y:S05]  /*b570*/  BRA `(.L_x_3681) ;  /* 0x0000000000087947 */ /* 0x000fea0003800000 */
.L_x_3700:
[----:B------:R-:W2:Y:S02]  /*b580*/  LDG.E R2, desc[UR36][R2.64] ;  /* 0x0000002402027981 */ /* 0x000ea4000c1e1900 */
[----:B--2---:R-:W-:-:S07]  /*b590*/  I2FP.F32.U32 R5, R2 ;  /* 0x0000000200057245 */ /* 0x004fce0000201000 */
.L_x_3681:
[----:B------:R-:W-:Y:S05]  /*b5a0*/  BSYNC B6 ;  /* 0x0000000000067941 */ /* 0x000fea0003800000 */
.L_x_3675:
        /* <DEDUP_REMOVED lines=16> */
.L_x_3706:
[----:B------:R-:W0:Y:S02]  /*b6b0*/  F2I.S64.TRUNC R22, R22 ;  /* 0x0000001600167311 */ /* 0x000e24000020d900 */
[----:B0-----:R-:W-:-:S05]  /*b6c0*/  IMAD.MOV.U32 R3, RZ, RZ, R22 ;  /* 0x000000ffff037224 */ /* 0x001fca00078e0016 */
[----:B------:R0:W-:Y:S01]  /*b6d0*/  STG.E.U8 desc[UR36][R16.64], R3 ;  /* 0x0000000310007986 */ /* 0x0001e2000c101124 */
[----:B------:R-:W-:Y:S05]  /*b6e0*/  BRA `(.L_x_3708) ;  /* 0x0000000c00407947 */ /* 0x000fea0003800000 */
.L_x_3705:
        /* <DEDUP_REMOVED lines=9> */
.L_x_3710:
[----:B------:R-:W0:Y:S02]  /*b780*/  F2I.FTZ.TRUNC.NTZ R3, R22 ;  /* 0x0000001600037305 */ /* 0x000e24000021f100 */
[----:B0-----:R0:W-:Y:S01]  /*b790*/  STG.E desc[UR36][R16.64], R3 ;  /* 0x0000000310007986 */ /* 0x0011e2000c101924 */
[----:B------:R-:W-:Y:S05]  /*b7a0*/  BRA `(.L_x_3708) ;  /* 0x0000000c00107947 */ /* 0x000fea0003800000 */
.L_x_3709:
[----:B------:R-:W0:Y:S02]  /*b7b0*/  F2I.FTZ.TRUNC.NTZ R3, R22 ;  /* 0x0000001600037305 */ /* 0x000e24000021f100 */
[----:B0-----:R0:W-:Y:S01]  /*b7c0*/  STG.E.U16 desc[UR36][R16.64], R3 ;  /* 0x0000000310007986 */ /* 0x0011e2000c101524 */
[----:B------:R-:W-:Y:S05]  /*b7d0*/  BRA `(.L_x_3708) ;  /* 0x0000000c00047947 */ /* 0x000fea0003800000 */
.L_x_3704:
        /* <DEDUP_REMOVED lines=8> */
.L_x_3712:
[----:B------:R-:W-:-:S05]  /*b860*/  F2FP.F16.F32.PACK_AB R22, RZ, R22 ;  /* 0x00000016ff16723e */ /* 0x000fca00000000ff */
[----:B------:R0:W-:Y:S01]  /*b870*/  STG.E.U16 desc[UR36][R16.64], R22 ;  /* 0x0000001610007986 */ /* 0x0001e2000c101524 */
[----:B------:R-:W-:Y:S05]  /*b880*/  BRA `(.L_x_3708) ;  /* 0x0000000800d87947 */ /* 0x000fea0003800000 */
.L_x_3711:
        /* <DEDUP_REMOVED lines=9> */
.L_x_3714:
[----:B------:R-:W-:-:S04]  /*b920*/  F2FP.F16.F32.PACK_AB R3, RZ, R22 ;  /* 0x00000016ff03723e */ /* 0x000fc800000000ff */
[----:B------:R-:W-:-:S05]  /*b930*/  PRMT R3, R3, 0x5410, RZ ;  /* 0x0000541003037816 */ /* 0x000fca00000000ff */
[----:B------:R2:W-:Y:S01]  /*b940*/  STG.E desc[UR36][R16.64], R3 ;  /* 0x0000000310007986 */ /* 0x0005e2000c101924 */
[----:B------:R-:W-:Y:S05]  /*b950*/  BRA `(.L_x_3708) ;  /* 0x0000000800a47947 */ /* 0x000fea0003800000 */
.L_x_3713:
[----:B------:R-:W-:-:S06]  /*b960*/  FMUL.FTZ R2, R22, 1 ;  /* 0x3f80000016027820 */ /* 0x000fcc0000410000 */
[----:B------:R-:W0:Y:S02]  /*b970*/  F2F.F64.F32 R2, R2 ;  /* 0x0000000200027310 */ /* 0x000e240000201800 */
[----:B0-----:R4:W-:Y:S01]  /*b980*/  STG.E.64 desc[UR36][R16.64], R2 ;  /* 0x0000000210007986 */ /* 0x0019e2000c101b24 */
[----:B------:R-:W-:Y:S05]  /*b990*/  BRA `(.L_x_3708) ;  /* 0x0000000800947947 */ /* 0x000fea0003800000 */
.L_x_3703:
        /* <DEDUP_REMOVED lines=12> */
.L_x_3717:
[----:B------:R-:W-:Y:S01]  /*ba60*/  FMUL.FTZ R4, R22, 1 ;  /* 0x3f80000016047820 */ /* 0x000fe20000410000 */
[----:B------:R-:W-:-:S05]  /*ba70*/  CS2R R6, SRZ ;  /* 0x0000000000067805 */ /* 0x000fca000001ff00 */
[----:B------:R-:W0:Y:S02]  /*ba80*/  F2F.F64.F32 R4, R4 ;  /* 0x0000000400047310 */ /* 0x000e240000201800 */
[----:B0-----:R0:W-:Y:S01]  /*ba90*/  STG.E.128 desc[UR36][R16.64], R4 ;  /* 0x0000000410007986 */ /* 0x0011e2000c101d24 */
[----:B------:R-:W-:Y:S05]  /*baa0*/  BRA `(.L_x_3708) ;  /* 0x0000000800507947 */ /* 0x000fea0003800000 */
.L_x_3716:
        /* <DEDUP_REMOVED lines=20> */
.L_x_3721:
[----:B------:R-:W-:Y:S05]  /*bbf0*/  BSYNC B0 ;  /* 0x0000000000007941 */ /* 0x000fea0003800000 */
.L_x_3720:
[----:B------:R-:W-:-:S05]  /*bc00*/  LOP3.LUT R5, R0, R5, RZ, 0xfc, !PT ;  /* 0x0000000500057212 */ /* 0x000fca00078efcff */
[----:B------:R0:W-:Y:S01]  /*bc10*/  STG.E.U8 desc[UR36][R16.64], R5 ;  /* 0x0000000510007986 */ /* 0x0001e2000c101124 */
[----:B------:R-:W-:Y:S05]  /*bc20*/  BRA `(.L_x_3708) ;  /* 0x0000000400f07947 */ /* 0x000fea0003800000 */
.L_x_3719:
        /* <DEDUP_REMOVED lines=12> */
.L_x_3723:
[----:B------:R-:W-:Y:S01]  /*bcf0*/  IMAD.MOV.U32 R0, RZ, RZ, 0x7f ;  /* 0x0000007fff007424 */ /* 0x000fe200078e00ff */
[----:B------:R-:W-:-:S04]  /*bd00*/  ISETP.GT.U32.AND P0, PT, R2, 0x7f800000, PT ;  /* 0x7f8000000200780c */ /* 0x000fc80003f04070 */
[----:B------:R-:W-:-:S09]  /*bd10*/  SEL R0, R0, 0x7c, P0 ;  /* 0x0000007c00007807 */ /* 0x000fd20000000000 */
.L_x_3724:
[----:B------:R-:W-:Y:S05]  /*bd20*/  BSYNC B0 ;  /* 0x0000000000007941 */ /* 0x000fea0003800000 */
.L_x_3722:
[----:B------:R-:W-:-:S04]  /*bd30*/  LOP3.LUT R22, R22, 0x80000000, RZ, 0xc0, !PT ;  /* 0x8000000016167812 */ /* 0x000fc800078ec0ff */
[----:B------:R-:W-:-:S04]  /*bd40*/  SHF.R.U32.HI R3, RZ, 0x18, R22 ;  /* 0x00000018ff037819 */ /* 0x000fc80000011616 */
[----:B------:R-:W-:-:S05]  /*bd50*/  LOP3.LUT R3, R0, R3, RZ, 0xfc, !PT ;  /* 0x0000000300037212 */ /* 0x000fca00078efcff */
[----:B------:R0:W-:Y:S01]  /*bd60*/  STG.E.U8 desc[UR36][R16.64], R3 ;  /* 0x0000000310007986 */ /* 0x0001e2000c101124 */
[----:B------:R-:W-:Y:S05]  /*bd70*/  BRA `(.L_x_3708) ;  /* 0x00000004009c7947 */ /* 0x000fea0003800000 */
.L_x_3718:
[----:B------:R-:W-:-:S05]  /*bd80*/  F2FP.BF16.F32.PACK_AB R22, RZ, R22 ;  /* 0x00000016ff16723e */ /* 0x000fca00000010ff */
[----:B------:R0:W-:Y:S01]  /*bd90*/  STG.E.U16 desc[UR36][R16.64], R22 ;  /* 0x0000001610007986 */ /* 0x0001e2000c101524 */
[----:B------:R-:W-:Y:S05]  /*bda0*/  BRA `(.L_x_3708) ;  /* 0x0000000400907947 */ /* 0x000fea0003800000 */
.L_x_3715:
        /* <DEDUP_REMOVED lines=11> */
.L_x_3727:
        /* <DEDUP_REMOVED lines=16> */
.L_x_3730:
[----:B------:R-:W-:-:S04]  /*bf60*/  LOP3.LUT R22, R22, 0x80000000, RZ, 0xc0, !PT ;  /* 0x8000000016167812 */ /* 0x000fc800078ec0ff */
[----:B------:R-:W-:-:S04]  /*bf70*/  SHF.R.U32.HI R3, RZ, 0x18, R22 ;  /* 0x00000018ff037819 */ /* 0x000fc80000011616 */
[----:B------:R-:W-:-:S04]  /*bf80*/  LOP3.LUT R0, R0, R3, RZ, 0xfc, !PT ;  /* 0x0000000300007212 */ /* 0x000fc800078efcff */
[----:B------:R-:W-:-:S07]  /*bf90*/  PRMT R8, R0, 0x7610, R8 ;  /* 0x0000761000087816 */ /* 0x000fce0000000008 */
.L_x_3729:
[----:B------:R-:W-:Y:S05]  /*bfa0*/  BSYNC B0 ;  /* 0x0000000000007941 */ /* 0x000fea0003800000 */
.L_x_3728:
[----:B------:R0:W-:Y:S01]  /*bfb0*/  STG.E.U8 desc[UR36][R16.64], R8 ;  /* 0x0000000810007986 */ /* 0x0001e2000c101124 */
[----:B------:R-:W-:Y:S05]  /*bfc0*/  BRA `(.L_x_3708) ;  /* 0x0000000400087947 */ /* 0x000fea0003800000 */
.L_x_3726:
        /* <DEDUP_REMOVED lines=16> */
.L_x_3733:
[----:B------:R-:W-:-:S04]  /*c0d0*/  LOP3.LUT R22, R22, 0x80000000, RZ, 0xc0, !PT ;  /* 0x8000000016167812 */ /* 0x000fc800078ec0ff */
[----:B------:R-:W-:-:S04]  /*c0e0*/  SHF.R.U32.HI R3, RZ, 0x18, R22 ;  /* 0x00000018ff037819 */ /* 0x000fc80000011616 */
[----:B------:R-:W-:-:S04]  /*c0f0*/  LOP3.LUT R0, R0, R3, RZ, 0xfc, !PT ;  /* 0x0000000300007212 */ /* 0x000fc800078efcff */
[----:B------:R-:W-:-:S07]  /*c100*/  PRMT R8, R0, 0x7610, R8 ;  /* 0x0000761000087816 */ /* 0x000fce0000000008 */
.L_x_3732:
[----:B------:R-:W-:Y:S05]  /*c110*/  BSYNC B0 ;  /* 0x0000000000007941 */ /* 0x000fea0003800000 */
.L_x_3731:
[----:B------:R0:W-:Y:S01]  /*c120*/  STG.E.U8 desc[UR36][R16.64], R8 ;  /* 0x0000000810007986 */ /* 0x0001e2000c101124 */
[----:B------:R-:W-:Y:S05]  /*c130*/  BRA `(.L_x_3708) ;  /* 0x0000000000ac7947 */ /* 0x000fea0003800000 */
.L_x_3725:
        /* <DEDUP_REMOVED lines=21> */
.L_x_3707:
        /* <DEDUP_REMOVED lines=16> */
.L_x_3736:
[----:B------:R-:W-:Y:S05]  /*c390*/  BRA `(.L_x_3708) ;  /* 0x0000000000147947 */ /* 0x000fea0003800000 */
.L_x_3735:
[----:B------:R-:W0:Y:S02]  /*c3a0*/  F2I.U64.TRUNC R22, R22 ;  /* 0x0000001600167311 */ /* 0x000e24000020d800 */
[----:B0-----:R0:W-:Y:S01]  /*c3b0*/  STG.E.64 desc[UR36][R16.64], R22 ;  /* 0x0000001610007986 */ /* 0x0011e2000c101b24 */
[----:B------:R-:W-:Y:S05]  /*c3c0*/  BRA `(.L_x_3708) ;  /* 0x0000000000087947 */ /* 0x000fea0003800000 */
.L_x_3734:
[----:B------:R-:W0:Y:S02]  /*c3d0*/  F2I.FTZ.U32.TRUNC.NTZ R3, R22 ;  /* 0x0000001600037305 */ /* 0x000e24000021f000 */
[----:B0-----:R0:W-:Y:S02]  /*c3e0*/  STG.E desc[UR36][R16.64], R3 ;  /* 0x0000000310007986 */ /* 0x0011e4000c101924 */
.L_x_3708:
[----:B------:R-:W-:-:S07]  /*c3f0*/  VIADD R19, R19, 0x80 ;  /* 0x0000008013137836 */ /* 0x000fce0000000000 */
.L_x_3645:
[----:B------:R-:W-:Y:S05]  /*c400*/  BSYNC B7 ;  /* 0x0000000000077941 */ /* 0x000fea0003800000 */
.L_x_3644:
        /* <DEDUP_REMOVED lines=357> */
.L_x_3737:
        /* <DEDUP_REMOVED lines=22> */
.L_x_3742:
[----:B------:R-:W2:Y:S02]  /*dbc0*/  LDG.E.U8 R2, desc[UR36][R2.64] ;  /* 0x0000002402027981 */ /* 0x000ea4000c1e1100 */
[----:B--2---:R-:W-:Y:S01]  /*dbd0*/  I2FP.F32.U32 R19, R2 ;  /* 0x0000000200137245 */ /* 0x004fe20000201000 */
[----:B------:R-:W-:Y:S06]  /*dbe0*/  BRA `(.L_x_3744) ;  /* 0x0000000c002c7947 */ /* 0x000fec0003800000 */
.L_x_3741:
        /* <DEDUP_REMOVED lines=9> */
.L_x_3746:
[----:B------:R-:W2:Y:S02]  /*dc80*/  LDG.E R2, desc[UR36][R2.64] ;  /* 0x0000002402027981 */ /* 0x000ea4000c1e1900 */
[----:B--2---:R-:W-:Y:S01]  /*dc90*/  I2FP.F32.S32 R19, R2 ;  /* 0x0000000200137245 */ /* 0x004fe20000201400 */
[----:B------:R-:W-:Y:S06]  /*dca0*/  BRA `(.L_x_3744) ;  /* 0x0000000800fc7947 */ /* 0x000fec0003800000 */
.L_x_3745:
[----:B------:R-:W2:Y:S02]  /*dcb0*/  LDG.E.U16 R2, desc[UR36][R2.64] ;  /* 0x0000002402027981 */ /* 0x000ea4000c1e1500 */
[----:B--2---:R0:W1:Y:S01]  /*dcc0*/  I2F.S16 R19, R2 ;  /* 0x0000000200137306 */ /* 0x0040620000101400 */
[----:B------:R-:W-:Y:S05]  /*dcd0*/  BRA `(.L_x_3744) ;  /* 0x0000000800f07947 */ /* 0x000fea0003800000 */
.L_x_3740:
        /* <DEDUP_REMOVED lines=8> */
.L_x_3748:
[----:B------:R-:W2:Y:S02]  /*dd60*/  LDG.E.U16 R2, desc[UR36][R2.64] ;  /* 0x0000002402027981 */ /* 0x000ea4000c1e1500 */
[----:B--2---:R-:W-:Y:S01]  /*dd70*/  HADD2.F32 R19, -RZ, R2.H0_H0 ;  /* 0x20000002ff137230 */ /* 0x004fe20000004100 */
[----:B------:R-:W-:Y:S06]  /*dd80*/  BRA `(.L_x_3744) ;  /* 0x0000000800c47947 */ /* 0x000fec0003800000 */
.L_x_3747:
        /* <DEDUP_REMOVED lines=8> */
.L_x_3750:
[----:B------:R-:W2:Y:S02]  /*de10*/  LDG.E.U16 R2, desc[UR36][R2.64] ;  /* 0x0000002402027981 */ /* 0x000ea4000c1e1500 */
[----:B--2---:R-:W-:Y:S01]  /*de20*/  HADD2.F32 R19, -RZ, R2.H0_H0 ;  /* 0x20000002ff137230 */ /* 0x004fe20000004100 */
[----:B------:R-:W-:Y:S06]  /*de30*/  BRA `(.L_x_3744) ;  /* 0x0000000800987947 */ /* 0x000fec0003800000 */
.L_x_3749:
[----:B------:R-:W2:Y:S01]  /*de40*/  LDG.E.64 R2, desc[UR36][R2.64] ;  /* 0x0000002402027981 */ /* 0x000ea2000c1e1b00 */
[----:B------:R-:W-:Y:S01]  /*de50*/  UMOV UR4, 0xf0000000 ;  /* 0xf000000000047882 */ /* 0x000fe20000000000 */
[----:B------:R-:W-:Y:S01]  /*de60*/  UMOV UR5, 0x380fffff ;  /* 0x380fffff00057882 */ /* 0x000fe20000000000 */
[----:B--2---:R-:W0:Y:S01]  /*de70*/  F2F.F32.F64 R19, R2 ;  /* 0x0000000200137310 */ /* 0x004e220000301000 */
[----:B------:R-:W-:-:S14]  /*de80*/  DSETP.GEU.AND P0, PT, |R2|, UR4, PT ;  /* 0x0000000402007e2a */ /* 0x000fdc000bf0e200 */
[----:B0-----:R-:W-:Y:S01]  /*de90*/  @!P0 FMUL R19, R19, 1.175494350822287508e-38 ;  /* 0x0080000013138820 */ /* 0x001fe20000400000 */
[----:B------:R-:W-:Y:S06]  /*dea0*/  BRA `(.L_x_3744) ;  /* 0x00000008007c7947 */ /* 0x000fec0003800000 */
.L_x_3739:
        /* <DEDUP_REMOVED lines=12> */
.L_x_3753:
[----:B------:R-:W2:Y:S01]  /*df70*/  LDG.E.64 R2, desc[UR36][R2.64] ;  /* 0x0000002402027981 */ /* 0x000ea2000c1e1b00 */
[----:B------:R-:W-:Y:S01]  /*df80*/  UMOV UR4, 0xf0000000 ;  /* 0xf000000000047882 */ /* 0x000fe20000000000 */
[----:B------:R-:W-:Y:S01]  /*df90*/  UMOV UR5, 0x380fffff ;  /* 0x380fffff00057882 */ /* 0x000fe20000000000 */
[----:B--2---:R-:W0:Y:S01]  /*dfa0*/  F2F.F32.F64 R19, R2 ;  /* 0x0000000200137310 */ /* 0x004e220000301000 */
[----:B------:R-:W-:-:S14]  /*dfb0*/  DSETP.GEU.AND P0, PT, |R2|, UR4, PT ;  /* 0x0000000402007e2a */ /* 0x000fdc000bf0e200 */
[----:B0-----:R-:W-:Y:S01]  /*dfc0*/  @!P0 FMUL R19, R19, 1.175494350822287508e-38 ;  /* 0x0080000013138820 */ /* 0x001fe20000400000 */
[----:B------:R-:W-:Y:S06]  /*dfd0*/  BRA `(.L_x_3744) ;  /* 0x0000000800307947 */ /* 0x000fec0003800000 */
.L_x_3752:
        /* <DEDUP_REMOVED lines=26> */
.L_x_3755:
        /* <DEDUP_REMOVED lines=13> */
.L_x_3754:
[----:B------:R-:W2:Y:S02]  /*e250*/  LDG.E.U16 R2, desc[UR36][R2.64] ;  /* 0x0000002402027981 */ /* 0x000ea4000c1e1500 */
[----:B--2---:R-:W-:Y:S01]  /*e260*/  IMAD.U32 R19, R2, 0x10000, RZ ;  /* 0x0001000002137824 */ /* 0x004fe200078e00ff */
[----:B------:R-:W-:Y:S06]  /*e270*/  BRA `(.L_x_3744) ;  /* 0x0000000400887947 */ /* 0x000fec0003800000 */
.L_x_3751:
        /* <DEDUP_REMOVED lines=11> */
.L_x_3758:
        /* <DEDUP_REMOVED lines=20> */
.L_x_3760:
[----:B------:R-:W-:Y:S05]  /*e470*/  BSYNC B0 ;  /* 0x0000000000007941 */ /* 0x000fea0003800000 */
.L_x_3759:
[----:B------:R-:W-:Y:S01]  /*e480*/  IMAD.SHL.U32 R2, R2, 0x100000, RZ ;  /* 0x0010000002027824 */ /* 0x000fe200078e00ff */
[----:B------:R-:W-:-:S04]  /*e490*/  LEA R0, R0, 0x3b800000, 0x17 ;  /* 0x3b80000000007811 */ /* 0x000fc800078eb8ff */
[----:B------:R-:W-:Y:S01]  /*e4a0*/  LOP3.LUT R19, R0, R2, R19, 0xfe, !PT ;  /* 0x0000000200137212 */ /* 0x000fe200078efe13 */
[----:B------:R-:W-:Y:S06]  /*e4b0*/  BRA `(.L_x_3744) ;  /* 0x0000000000f87947 */ /* 0x000fec0003800000 */
.L_x_3757:
        /* <DEDUP_REMOVED lines=20> */
.L_x_3762:
[----:B------:R-:W-:Y:S05]  /*e600*/  BSYNC B0 ;  /* 0x0000000000007941 */ /* 0x000fea0003800000 */
.L_x_3761:
[----:B------:R-:W-:Y:S01]  /*e610*/  IMAD.SHL.U32 R2, R2, 0x200000, RZ ;  /* 0x0020000002027824 */ /* 0x000fe200078e00ff */
[----:B------:R-:W-:-:S04]  /*e620*/  LEA R0, R0, 0x37800000, 0x17 ;  /* 0x3780000000007811 */ /* 0x000fc800078eb8ff */
[----:B------:R-:W-:Y:S01]  /*e630*/  LOP3.LUT R19, R0, R2, R19, 0xfe, !PT ;  /* 0x0000000200137212 */ /* 0x000fe200078efe13 */
[----:B------:R-:W-:Y:S06]  /*e640*/  BRA `(.L_x_3744) ;  /* 0x0000000000947947 */ /* 0x000fec0003800000 */
.L_x_3756:
        /* <DEDUP_REMOVED lines=14> */
.L_x_3743:
        /* <DEDUP_REMOVED lines=16> */
.L_x_3765:
[----:B------:R-:W-:Y:S01]  /*e830*/  IMAD.MOV.U32 R19, RZ, RZ, RZ ;  /* 0x000000ffff137224 */ /* 0x000fe200078e00ff */
[----:B------:R-:W-:Y:S06]  /*e840*/  BRA `(.L_x_3744) ;  /* 0x0000000000147947 */ /* 0x000fec0003800000 */
.L_x_3764:
[----:B------:R-:W2:Y:S02]  /*e850*/  LDG.E.64 R2, desc[UR36][R2.64] ;  /* 0x0000002402027981 */ /* 0x000ea4000c1e1b00 */
[----:B--2---:R0:W1:Y:S01]  /*e860*/  I2F.U64 R19, R2 ;  /* 0x0000000200137312 */ /* 0x0040620000301000 */
[----:B------:R-:W-:Y:S05]  /*e870*/  BRA `(.L_x_3744) ;  /* 0x0000000000087947 */ /* 0x000fea0003800000 */
.L_x_3763:
[----:B------:R-:W2:Y:S02]  /*e880*/  LDG.E R2, desc[UR36][R2.64] ;  /* 0x0000002402027981 */ /* 0x000ea4000c1e1900 */
[----:B--2---:R-:W-:-:S07]  /*e890*/  I2FP.F32.U32 R19, R2 ;  /* 0x0000000200137245 */ /* 0x004fce0000201000 */
.L_x_3744:
[----:B------:R-:W-:Y:S05]  /*e8a0*/  BSYNC B6 ;  /* 0x0000000000067941 */ /* 0x000fea0003800000 */
.L_x_3738:
        /* <DEDUP_REMOVED lines=17> */
[----:B--2---:R-:W4:Y:S01]  /*e9c0*/  I2F.S16 R0, R0 ;  /* 0x0000000000007306 */ /* 0x004f220000101400 */
[----:B------:R-:W-:Y:S05]  /*e9d0*/  BRA `(.L_x_3772) ;  /* 0x0000000c00387947 */ /* 0x000fea0003800000 */
.L_x_3770:
[----:B------:R-:W2:Y:S02]  /*e9e0*/  LDG.E.U8 R0, desc[UR36][R2.64] ;  /* 0x0000002402007981 */ /* 0x000ea4000c1e1100 */
[----:B--2---:R-:W-:Y:S01]  /*e9f0*/  I2FP.F32.U32 R0, R0 ;  /* 0x0000000000007245 */ /* 0x004fe20000201000 */
[----:B------:R-:W-:Y:S06]  /*ea00*/  BRA `(.L_x_3772) ;  /* 0x0000000c002c7947 */ /* 0x000fec0003800000 */
.L_x_3769:
        /* <DEDUP_REMOVED lines=9> */
.L_x_3774:
[----:B------:R-:W2:Y:S02]  /*eaa0*/  LDG.E R0, desc[UR36][R2.64] ;  /* 0x0000002402007981 */ /* 0x000ea4000c1e1900 */
[----:B--2---:R-:W-:Y:S01]  /*eab0*/  I2FP.F32.S32 R0, R0 ;  /* 0x0000000000007245 */ /* 0x004fe20000201400 */
[----:B------:R-:W-:Y:S06]  /*eac0*/  BRA `(.L_x_3772) ;  /* 0x0000000800fc7947 */ /* 0x000fec0003800000 */
.L_x_3773:
[----:B------:R-:W2:Y:S02]  /*ead0*/  LDG.E.U16 R0, desc[UR36][R2.64] ;  /* 0x0000002402007981 */ /* 0x000ea4000c1e1500 */
[----:B--2---:R-:W0:Y:S01]  /*eae0*/  I2F.S16 R0, R0 ;  /* 0x0000000000007306 */ /* 0x004e220000101400 */
[----:B------:R-:W-:Y:S05]  /*eaf0*/  BRA `(.L_x_3772) ;  /* 0x0000000800f07947 */ /* 0x000fea0003800000 */
.L_x_3768:
        /* <DEDUP_REMOVED lines=8> */
.L_x_3776:
[----:B------:R-:W2:Y:S02]  /*eb80*/  LDG.E.U16 R0, desc[UR36][R2.64] ;  /* 0x0000002402007981 */ /* 0x000ea4000c1e1500 */
[----:B--2---:R-:W-:Y:S01]  /*eb90*/  HADD2.F32 R0, -RZ, R0.H0_H0 ;  /* 0x20000000ff007230 */ /* 0x004fe20000004100 */
[----:B------:R-:W-:Y:S06]  /*eba0*/  BRA `(.L_x_3772) ;  /* 0x0000000800c47947 */ /* 0x000fec0003800000 */
.L_x_3775:
        /* <DEDUP_REMOVED lines=8> */
.L_x_3778:
[----:B------:R-:W2:Y:S02]  /*ec30*/  LDG.E.U16 R0, desc[UR36][R2.64] ;  /* 0x0000002402007981 */ /* 0x000ea4000c1e1500 */
[----:B--2---:R-:W-:Y:S01]  /*ec40*/  HADD2.F32 R0, -RZ, R0.H0_H0 ;  /* 0x20000000ff007230 */ /* 0x004fe20000004100 */
[----:B------:R-:W-:Y:S06]  /*ec50*/  BRA `(.L_x_3772) ;  /* 0x0000000800987947 */ /* 0x000fec0003800000 */
.L_x_3777:
[----:B------:R-:W2:Y:S01]  /*ec60*/  LDG.E.64 R2, desc[UR36][R2.64] ;  /* 0x0000002402027981 */ /* 0x000ea2000c1e1b00 */
[----:B------:R-:W-:Y:S01]  /*ec70*/  UMOV UR4, 0xf0000000 ;  /* 0xf000000000047882 */ /* 0x000fe20000000000 */
[----:B------:R-:W-:Y:S01]  /*ec80*/  UMOV UR5, 0x380fffff ;  /* 0x380fffff00057882 */ /* 0x000fe20000000000 */
[----:B--2---:R-:W0:Y:S01]  /*ec90*/  F2F.F32.F64 R0, R2 ;  /* 0x0000000200007310 */ /* 0x004e220000301000 */
[----:B------:R-:W-:-:S14]  /*eca0*/  DSETP.GEU.AND P0, PT, |R2|, UR4, PT ;  /* 0x0000000402007e2a */ /* 0x000fdc000bf0e200 */
[----:B0-----:R-:W-:Y:S01]  /*ecb0*/  @!P0 FMUL R0, R0, 1.175494350822287508e-38 ;  /* 0x0080000000008820 */ /* 0x001fe20000400000 */
[----:B------:R-:W-:Y:S06]  /*ecc0*/  BRA `(.L_x_3772) ;  /* 0x00000008007c7947 */ /* 0x000fec0003800000 */
.L_x_3767:
        /* <DEDUP_REMOVED lines=12> */
.L_x_3781:
[----:B------:R-:W2:Y:S01]  /*ed90*/  LDG.E.64 R2, desc[UR36][R2.64] ;  /* 0x0000002402027981 */ /* 0x000ea2000c1e1b00 */
[----:B------:R-:W-:Y:S01]  /*eda0*/  UMOV UR4, 0xf0000000 ;  /* 0xf000000000047882 */ /* 0x000fe20000000000 */
[----:B------:R-:W-:Y:S01]  /*edb0*/  UMOV UR5, 0x380fffff ;  /* 0x380fffff00057882 */ /* 0x000fe20000000000 */
[----:B--2---:R-:W0:Y:S01]  /*edc0*/  F2F.F32.F64 R0, R2 ;  /* 0x0000000200007310 */ /* 0x004e220000301000 */
[----:B------:R-:W-:-:S14]  /*edd0*/  DSETP.GEU.AND P0, PT, |R2|, UR4, PT ;  /* 0x0000000402007e2a */ /* 0x000fdc000bf0e200 */
[----:B0-----:R-:W-:Y:S01]  /*ede0*/  @!P0 FMUL R0, R0, 1.175494350822287508e-38 ;  /* 0x0080000000008820 */ /* 0x001fe20000400000 */
[----:B------:R-:W-:Y:S06]  /*edf0*/  BRA `(.L_x_3772) ;  /* 0x0000000800307947 */ /* 0x000fec0003800000 */
.L_x_3780:
        /* <DEDUP_REMOVED lines=26> */
.L_x_3783:
        /* <DEDUP_REMOVED lines=13> */
.L_x_3782:
[----:B------:R-:W2:Y:S02]  /*f070*/  LDG.E.U16 R0, desc[UR36][R2.64] ;  /* 0x0000002402007981 */ /* 0x000ea4000c1e1500 */
[----:B--2---:R-:W-:Y:S01]  /*f080*/  IMAD.U32 R0, R0, 0x10000, RZ ;  /* 0x0001000000007824 */ /* 0x004fe200078e00ff */
[----:B------:R-:W-:Y:S06]  /*f090*/  BRA `(.L_x_3772) ;  /* 0x0000000400887947 */ /* 0x000fec0003800000 */
.L_x_3779:
        /* <DEDUP_REMOVED lines=11> */
.L_x_3786:
        /* <DEDUP_REMOVED lines=20> */
.L_x_3788:
[----:B------:R-:W-:Y:S05]  /*f290*/  BSYNC B0 ;  /* 0x0000000000007941 */ /* 0x000fea0003800000 */
.L_x_3787:
[----:B------:R-:W-:Y:S01]  /*f2a0*/  LEA R3, R0, 0x3b800000, 0x17 ;  /* 0x3b80000000037811 */ /* 0x000fe200078eb8ff */
[----:B------:R-:W-:-:S05]  /*f2b0*/  IMAD.SHL.U32 R0, R2, 0x100000, RZ ;  /* 0x0010000002007824 */ /* 0x000fca00078e00ff */
[----:B------:R-:W-:Y:S01]  /*f2c0*/  LOP3.LUT R0, R3, R0, R4, 0xfe, !PT ;  /* 0x0000000003007212 */ /* 0x000fe200078efe04 */
[----:B------:R-:W-:Y:S06]  /*f2d0*/  BRA `(.L_x_3772) ;  /* 0x0000000000f87947 */ /* 0x000fec0003800000 */
.L_x_3785:
        /* <DEDUP_REMOVED lines=20> */
.L_x_3790:
[----:B------:R-:W-:Y:S05]  /*f420*/  BSYNC B0 ;  /* 0x0000000000007941 */ /* 0x000fea0003800000 */
.L_x_3789:
[----:B------:R-:W-:Y:S01]  /*f430*/  LEA R3, R0, 0x37800000, 0x17 ;  /* 0x3780000000037811 */ /* 0x000fe200078eb8ff */
[----:B------:R-:W-:-:S05]  /*f440*/  IMAD.SHL.U32 R0, R2, 0x200000, RZ ;  /* 0x0020000002007824 */ /* 0x000fca00078e00ff */
[----:B------:R-:W-:Y:S01]  /*f450*/  LOP3.LUT R0, R3, R0, R4, 0xfe, !PT ;  /* 0x0000000003007212 */ /* 0x000fe200078efe04 */
[----:B------:R-:W-:Y:S06]  /*f460*/  BRA `(.L_x_3772) ;  /* 0x0000000000947947 */ /* 0x000fec0003800000 */
.L_x_3784:
        /* <DEDUP_REMOVED lines=14> */
.L_x_3771:
        /* <DEDUP_REMOVED lines=16> */
.L_x_3793:
[----:B------:R-:W-:Y:S01]  /*f650*/  IMAD.MOV.U32 R0, RZ, RZ, RZ ;  /* 0x000000ffff007224 */ /* 0x000fe200078e00ff */
[----:B------:R-:W-:Y:S06]  /*f660*/  BRA `(.L_x_3772) ;  /* 0x0000000000147947 */ /* 0x000fec0003800000 */
.L_x_3792:
[----:B------:R-:W2:Y:S02]  /*f670*/  LDG.E.64 R2, desc[UR36][R2.64] ;  /* 0x0000002402027981 */ /* 0x000ea4000c1e1b00 */
[----:B--2---:R0:W1:Y:S01]  /*f680*/  I2F.U64 R0, R2 ;  /* 0x0000000200007312 */ /* 0x0040620000301000 */
[----:B------:R-:W-:Y:S05]  /*f690*/  BRA `(.L_x_3772) ;  /* 0x0000000000087947 */ /* 0x000fea0003800000 */
.L_x_3791:
[----:B------:R-:W2:Y:S02]  /*f6a0*/  LDG.E R0, desc[UR36][R2.64] ;  /* 0x0000002402007981 */ /* 0x000ea4000c1e1900 */
[----:B--2---:R-:W-:-:S07]  /*f6b0*/  I2FP.F32.U32 R0, R0 ;  /* 0x0000000000007245 */ /* 0x004fce0000201000 */
.L_x_3772:
[----:B------:R-:W-:Y:S05]  /*f6c0*/  BSYNC B6 ;  /* 0x0000000000067941 */ /* 0x000fea0003800000 */
.L_x_3766:
        /* <DEDUP_REMOVED lines=16> */
.L_x_3797:
[----:B------:R-:W0:Y:S02]  /*f7d0*/  F2I.S64.TRUNC R2, R2 ;  /* 0x0000000200027311 */ /* 0x000e24000020d900 */
[----:B0-----:R-:W-:-:S05]  /*f7e0*/  IMAD.MOV.U32 R5, RZ, RZ, R2 ;  /* 0x000000ffff057224 */ /* 0x001fca00078e0002 */
[----:B------:R-:W-:Y:S01]  /*f7f0*/  STG.E.U8 desc[UR36][R16.64], R5 ;  /* 0x0000000510007986 */ /* 0x000fe2000c101124 */
[----:B------:R-:W-:Y:S05]  /*f800*/  EXIT ;  /* 0x000000000000794d */ /* 0x000fea0003800000 */
.L_x_3796:
        /* <DEDUP_REMOVED lines=9> */
.L_x_3800:
[----:B------:R-:W0:Y:S02]  /*f8a0*/  F2I.FTZ.TRUNC.NTZ R3, R2 ;  /* 0x0000000200037305 */ /* 0x000e24000021f100 */
[----:B0-----:R-:W-:Y:S01]  /*f8b0*/  STG.E desc[UR36][R16.64], R3 ;  /* 0x0000000310007986 */ /* 0x001fe2000c101924 */
[----:B------:R-:W-:Y:S05]  /*f8c0*/  EXIT ;  /* 0x000000000000794d */ /* 0x000fea0003800000 */
.L_x_3799:
[----:B------:R-:W0:Y:S02]  /*f8d0*/  F2I.FTZ.TRUNC.NTZ R3, R2 ;  /* 0x0000000200037305 */ /* 0x000e24000021f100 */
[----:B0-----:R-:W-:Y:S01]  /*f8e0*/  STG.E.U16 desc[UR36][R16.64], R3 ;  /* 0x0000000310007986 */ /* 0x001fe2000c101524 */
[----:B------:R-:W-:Y:S05]  /*f8f0*/  EXIT ;  /* 0x000000000000794d */ /* 0x000fea0003800000 */
.L_x_3795:
        /* <DEDUP_REMOVED lines=8> */
.L_x_3802:
[----:B------:R-:W-:-:S05]  /*f980*/  F2FP.F16.F32.PACK_AB R2, RZ, R2 ;  /* 0x00000002ff02723e */ /* 0x000fca00000000ff */
[----:B------:R-:W-:Y:S01]  /*f990*/  STG.E.U16 desc[UR36][R16.64], R2 ;  /* 0x0000000210007986 */ /* 0x000fe2000c101524 */
[----:B------:R-:W-:Y:S05]  /*f9a0*/  EXIT ;  /* 0x000000000000794d */ /* 0x000fea0003800000 */
.L_x_3801:
        /* <DEDUP_REMOVED lines=9> */
.L_x_3804:
[----:B------:R-:W-:-:S04]  /*fa40*/  F2FP.F16.F32.PACK_AB R3, RZ, R2 ;  /* 0x00000002ff03723e */ /* 0x000fc800000000ff */
[----:B------:R-:W-:-:S05]  /*fa50*/  PRMT R3, R3, 0x5410, RZ ;  /* 0x0000541003037816 */ /* 0x000fca00000000ff */
[----:B------:R-:W-:Y:S01]  /*fa60*/  STG.E desc[UR36][R16.64], R3 ;  /* 0x0000000310007986 */ /* 0x000fe2000c101924 */
[----:B------:R-:W-:Y:S05]  /*fa70*/  EXIT ;  /* 0x000000000000794d */ /* 0x000fea0003800000 */
.L_x_3803:
[----:B------:R-:W-:-:S06]  /*fa80*/  FMUL.FTZ R2, R2, 1 ;  /* 0x3f80000002027820 */ /* 0x000fcc0000410000 */
[----:B------:R-:W0:Y:S02]  /*fa90*/  F2F.F64.F32 R2, R2 ;  /* 0x0000000200027310 */ /* 0x000e240000201800 */
[----:B0-----:R-:W-:Y:S01]  /*faa0*/  STG.E.64 desc[UR36][R16.64], R2 ;  /* 0x0000000210007986 */ /* 0x001fe2000c101b24 */
[----:B------:R-:W-:Y:S05]  /*fab0*/  EXIT ;  /* 0x000000000000794d */ /* 0x000fea0003800000 */
.L_x_3794:
        /* <DEDUP_REMOVED lines=12> */
.L_x_3807:
[----:B------:R-:W-:Y:S01]  /*fb80*/  FMUL.FTZ R4, R2, 1 ;  /* 0x3f80000002047820 */ /* 0x000fe20000410000 */
[----:B------:R-:W-:-:S05]  /*fb90*/  CS2R R6, SRZ ;  /* 0x0000000000067805 */ /* 0x000fca000001ff00 */
[----:B------:R-:W0:Y:S02]  /*fba0*/  F2F.F64.F32 R4, R4 ;  /* 0x0000000400047310 */ /* 0x000e240000201800 */
[----:B0-----:R-:W-:Y:S01]  /*fbb0*/  STG.E.128 desc[UR36][R16.64], R4 ;  /* 0x0000000410007986 */ /* 0x001fe2000c101d24 */
[----:B------:R-:W-:Y:S05]  /*fbc0*/  EXIT ;  /* 0x000000000000794d */ /* 0x000fea0003800000 */
.L_x_3806:
        /* <DEDUP_REMOVED lines=20> */
.L_x_3811:
[----:B------:R-:W-:Y:S05]  /*fd10*/  BSYNC B0 ;  /* 0x0000000000007941 */ /* 0x000fea0003800000 */
.L_x_3810:
[----:B------:R-:W-:-:S05]  /*fd20*/  LOP3.LUT R5, R0, R5, RZ, 0xfc, !PT ;  /* 0x0000000500057212 */ /* 0x000fca00078efcff */
[----:B------:R-:W-:Y:S01]  /*fd30*/  STG.E.U8 desc[UR36][R16.64], R5 ;  /* 0x0000000510007986 */ /* 0x000fe2000c101124 */
[----:B------:R-:W-:Y:S05]  /*fd40*/  EXIT ;  /* 0x000000000000794d */ /* 0x000fea0003800000 */
.L_x_3809:
        /* <DEDUP_REMOVED lines=12> */
.L_x_3813:
[----:B------:R-:W-:Y:S01]  /*fe10*/  IMAD.MOV.U32 R0, RZ, RZ, 0x7f ;  /* 0x0000007fff007424 */ /* 0x000fe200078e00ff */
[----:B------:R-:W-:-:S04]  /*fe20*/  ISETP.GT.U32.AND P0, PT, R4, 0x7f800000, PT ;  /* 0x7f8000000400780c */ /* 0x000fc80003f04070 */
[----:B------:R-:W-:-:S09]  /*fe30*/  SEL R0, R0, 0x7c, P0 ;  /* 0x0000007c00007807 */ /* 0x000fd20000000000 */
.L_x_3814:
[----:B------:R-:W-:Y:S05]  /*fe40*/  BSYNC B0 ;  /* 0x0000000000007941 */ /* 0x000fea0003800000 */
.L_x_3812:
[----:B------:R-:W-:-:S04]  /*fe50*/  LOP3.LUT R2, R2, 0x80000000, RZ, 0xc0, !PT ;  /* 0x8000000002027812 */ /* 0x000fc800078ec0ff */
[----:B------:R-:W-:-:S04]  /*fe60*/  SHF.R.U32.HI R3, RZ, 0x18, R2 ;  /* 0x00000018ff037819 */ /* 0x000fc80000011602 */
[----:B------:R-:W-:-:S05]  /*fe70*/  LOP3.LUT R3, R0, R3, RZ, 0xfc, !PT ;  /* 0x0000000300037212 */ /* 0x000fca00078efcff */
[----:B------:R-:W-:Y:S01]  /*fe80*/  STG.E.U8 desc[UR36][R16.64], R3 ;  /* 0x0000000310007986 */ /* 0x000fe2000c101124 */
[----:B------:R-:W-:Y:S05]  /*fe90*/  EXIT ;  /* 0x000000000000794d */ /* 0x000fea0003800000 */
.L_x_3808:
[----:B------:R-:W-:-:S05]  /*fea0*/  F2FP.BF16.F32.PACK_AB R2, RZ, R2 ;  /* 0x00000002ff02723e */ /* 0x000fca00000010ff */
[----:B------:R-:W-:Y:S01]  /*feb0*/  STG.E.U16 desc[UR36][R16.64], R2 ;  /* 0x0000000210007986 */ /* 0x000fe2000c101524 */
[----:B------:R-:W-:Y:S05]  /*fec0*/  EXIT ;  /* 0x000000000000794d */ /* 0x000fea0003800000 */
.L_x_3805:
        /* <DEDUP_REMOVED lines=11> */
.L_x_3817:
        /* <DEDUP_REMOVED lines=16> */
.L_x_3820:
[----:B------:R-:W-:-:S04]  /*10080*/  LOP3.LUT R2, R2, 0x80000000, RZ, 0xc0, !PT ;  /* 0x8000000002027812 */ /* 0x000fc800078ec0ff */
[----:B------:R-:W-:-:S04]  /*10090*/  SHF.R.U32.HI R3, RZ, 0x18, R2 ;  /* 0x00000018ff037819 */ /* 0x000fc80000011602 */
[----:B------:R-:W-:-:S04]  /*100a0*/  LOP3.LUT R0, R0, R3, RZ, 0xfc, !PT ;  /* 0x0000000300007212 */ /* 0x000fc800078efcff */
[----:B------:R-:W-:-:S07]  /*100b0*/  PRMT R8, R0, 0x7610, R8 ;  /* 0x0000761000087816 */ /* 0x000fce0000000008 */
.L_x_3819:
[----:B------:R-:W-:Y:S05]  /*100c0*/  BSYNC B0 ;  /* 0x0000000000007941 */ /* 0x000fea0003800000 */
.L_x_3818:
[----:B------:R-:W-:Y:S01]  /*100d0*/  STG.E.U8 desc[UR36][R16.64], R8 ;  /* 0x0000000810007986 */ /* 0x000fe2000c101124 */
[----:B------:R-:W-:Y:S05]  /*100e0*/  EXIT ;  /* 0x000000000000794d */ /* 0x000fea0003800000 */
.L_x_3816:
        /* <DEDUP_REMOVED lines=16> */
.L_x_3823:
[----:B------:R-:W-:-:S04]  /*101f0*/  LOP3.LUT R2, R2, 0x80000000, RZ, 0xc0, !PT ;  /* 0x8000000002027812 */ /* 0x000fc800078ec0ff */
[----:B------:R-:W-:-:S04]  /*10200*/  SHF.R.U32.HI R3, RZ, 0x18, R2 ;  /* 0x00000018ff037819 */ /* 0x000fc80000011602 */
[----:B------:R-:W-:-:S04]  /*10210*/  LOP3.LUT R0, R0, R3, RZ, 0xfc, !PT ;  /* 0x0000000300007212 */ /* 0x000fc800078efcff */
[----:B------:R-:W-:-:S07]  /*10220*/  PRMT R8, R0, 0x7610, R8 ;  /* 0x0000761000087816 */ /* 0x000fce0000000008 */
.L_x_3822:
[----:B------:R-:W-:Y:S05]  /*10230*/  BSYNC B0 ;  /* 0x0000000000007941 */ /* 0x000fea0003800000 */
.L_x_3821:
[----:B------:R-:W-:Y:S01]  /*10240*/  STG.E.U8 desc[UR36][R16.64], R8 ;  /* 0x0000000810007986 */ /* 0x000fe2000c101124 */
[----:B------:R-:W-:Y:S05]  /*10250*/  EXIT ;  /* 0x000000000000794d */ /* 0x000fea0003800000 */
.L_x_3815:
        /* <DEDUP_REMOVED lines=21> */
.L_x_3798:
        /* <DEDUP_REMOVED lines=16> */
.L_x_3826:
[----:B------:R-:W-:Y:S05]  /*104b0*/  EXIT ;  /* 0x000000000000794d */ /* 0x000fea0003800000 */
.L_x_3825:
[----:B------:R-:W0:Y:S02]  /*104c0*/  F2I.U64.TRUNC R2, R2 ;  /* 0x0000000200027311 */ /* 0x000e24000020d800 */
[----:B0-----:R-:W-:Y:S01]  /*104d0*/  STG.E.64 desc[UR36][R16.64], R2 ;  /* 0x0000000210007986 */ /* 0x001fe2000c101b24 */
[----:B------:R-:W-:Y:S05]  /*104e0*/  EXIT ;  /* 0x000000000000794d */ /* 0x000fea0003800000 */
.L_x_3824:
[----:B------:R-:W0:Y:S02]  /*104f0*/  F2I.FTZ.U32.TRUNC.NTZ R3, R2 ;  /* 0x0000000200037305 */ /* 0x000e24000021f000 */
[----:B0-----:R-:W-:Y:S01]  /*10500*/  STG.E desc[UR36][R16.64], R3 ;  /* 0x0000000310007986 */ /* 0x001fe2000c101924 */
[----:B------:R-:W-:Y:S05]  /*10510*/  EXIT ;  /* 0x000000000000794d */ /* 0x000fea0003800000 */
.L_x_3827:
        /* <DEDUP_REMOVED lines=14> */
.L_x_42138:


//--------------------- .text._ZN2at6native27unrolled_elementwise_kernelINS0_13BinaryFunctorIfffZZZNS0_16fmin_kernel_cudaERNS_18TensorIteratorBaseEENKUlvE_clEvENKUlvE0_clEvEUlffE_EESt5arrayIPcLm3EELi4E23TrivialOffsetCalculatorILi2EjESC_ILi1EjENS0_6memory12LoadWithCastILi2EEENSF_13StoreWithCastILi1EEEEEviT_T0_T2_T3_T4_T5_ --------------------------
	.section	.text._ZN2at6native27unrolled_elementwise_kernelINS0_13BinaryFunctorIfffZZZNS0_16fmin_kernel_cudaERNS_18TensorIteratorBaseEENKUlvE_clEvENKUlvE0_clEvEUlffE_EESt5arrayIPcLm3EELi4E23TrivialOffsetCalculatorILi2EjESC_ILi1EjENS0_6memory12LoadWithCastILi2EEENSF_13StoreWithCastILi1EEEEEviT_T0_T2_T3_T4_T5_,"ax",@progbits
	.align	128
        .global         _ZN2at6native27unrolled_elementwise_kernelINS0_13BinaryFunctorIfffZZZNS0_16fmin_kernel_cudaERNS_18TensorIteratorBaseEENKUlvE_clEvENKUlvE0_clEvEUlffE_EESt5arrayIPcLm3EELi4E23TrivialOffsetCalculatorILi2EjESC_ILi1EjENS0_6memory12LoadWithCastILi2EEENSF_13StoreWithCastILi1EEEEEviT_T0_T2_T3_T4_T5_
        .type           _ZN2at6native27unrolled_elementwise_kernelINS0_13BinaryFunctorIfffZZZNS0_16fmin_kernel_cudaERNS_18TensorIteratorBaseEENKUlvE_clEvENKUlvE0_clEvEUlffE_EESt5arrayIPcLm3EELi4E23TrivialOffsetCalculatorILi2EjESC_ILi1EjENS0_6memory12LoadWithCastILi2EEENSF_13StoreWithCastILi1EEEEEviT_T0_T2_T3_T4_T5_,@function
        .size           _ZN2at6native27unrolled_elementwise_kernelINS0_13BinaryFunctorIfffZZZNS0_16fmin_kernel_cudaERNS_18TensorIteratorBaseEENKUlvE_clEvENKUlvE0_clEvEUlffE_EESt5arrayIPcLm3EELi4E23TrivialOffsetCalculatorILi2EjESC_ILi1EjENS0_6memory12LoadWithCastILi2EEENSF_13StoreWithCastILi1EEEEEviT_T0_T2_T3_T4_T5_,(.L_x_42139 - _ZN2at6native27unrolled_elementwise_kernelINS0_13BinaryFunctorIfffZZZNS0_16fmin_kernel_cudaERNS_18TensorIteratorBaseEENKUlvE_clEvENKUlvE0_clEvEUlffE_EESt5arrayIPcLm3EELi4E23TrivialOffsetCalculatorILi2EjESC_ILi1EjENS0_6memory12LoadWithCastILi2EEENSF_13StoreWithCastILi1EEEEEviT_T0_T2_T3_T4_T5_)
        .other          _ZN2at6native27unrolled_elementwise_kernelINS0_13BinaryFunctorIfffZZZNS0_16fmin_kernel_cudaERNS_18TensorIteratorBaseEENKUlvE_clEvENKUlvE0_clEvEUlffE_EESt5arrayIPcLm3EELi4E23TrivialOffsetCalculatorILi2EjESC_ILi1EjENS0_6memory12LoadWithCastILi2EEENSF_13StoreWithCastILi1EEEEEviT_T0_T2_T3_T4_T5_,@"STO_CUDA_ENTRY STV_DEFAULT"
_ZN2at6native27unrolled_elementwise_kernelINS0_13BinaryFunctorIfffZZZNS0_16fmin_kernel_cudaERNS_18TensorIteratorBaseEENKUlvE_clEvENKUlvE0_clEvEUlffE_EESt5arrayIPcLm3EELi4E23TrivialOffsetCalculatorILi2EjESC_ILi1EjENS0_6memory12LoadWithCastILi2EEENSF_13StoreWithCastILi1EEEEEviT_T0_T2_T3_T4_T5_:
.text._ZN2at6native27unrolled_elementwise_kernelINS0_13BinaryFunctorIfffZZZNS0_16fmin_kernel_cudaERNS_18TensorIteratorBaseEENKUlvE_clEvENKUlvE0_clEvEUlffE_EESt5arrayIPcLm3EELi4E23TrivialOffsetCalculatorILi2EjESC_ILi1EjENS0_6memory12LoadWithCastILi2EEENSF_13StoreWithCastILi1EEEEEviT_T0_T2_T3_T4_T5_:
[----:B------:R-:W0:Y:S01]  /*0000*/  LDC R1, c[0x0][0x28] ;  /* 0x00000a00ff017b82 */ /* 0x000e220000000800 */
[----:B------:R-:W1:Y:S07]  /*0010*/  S2R R2, SR_CTAID.X ;  /* 0x0000000000027919 */ /* 0x000e6e0000002500 */
[----:B------:R-:W1:Y:S01]  /*0020*/  LDC R17, c[0x0][0x210] ;  /* 0x00008400ff117b82 */ /* 0x000e620000000800 */
[----:B------:R-:W-:Y:S01]  /*0030*/  ULDC.64 UR36, c[0x0][0x208] ;  /* 0x0000820000247ab9 */ /* 0x000fe20000000a00 */
[----:B------:R-:W-:Y:S01]  /*0040*/  BSSY B7, `(.L_x_3828) ;  /* 0x00001d3000077945 */ /* 0x000fe20003800000 */
[----:B------:R-:W2:Y:S01]  /*0050*/  S2R R16, SR_TID.X ;  /* 0x0000000000107919 */ /* 0x000ea20000002100 */
[----:B------:R-:W-:Y:S01]  /*0060*/  IMAD.MOV.U32 R19, RZ, RZ, RZ ;  /* 0x000000ffff137224 */ /* 0x000fe200078e00ff */
[----:B------:R-:W-:-:S03]  /*0070*/  CS2R R28, SRZ ;  /* 0x00000000001c7805 */ /* 0x000fc6000001ff00 */
[----:B------:R-:W3:Y:S08]  /*0080*/  LDC.U8 R25, c[0x0][0x234] ;  /* 0x00008d00ff197b82 */ /* 0x000ef00000000000 */
[----:B------:R-:W4:Y:S01]  /*0090*/  LDC.U8 R22, c[0x0][0x235] ;  /* 0x00008d40ff167b82 */ /* 0x000f220000000000 */
[----:B-1----:R-:W-:-:S05]  /*00a0*/  IMAD R17, R2, -0x200, R17 ;  /* 0xfffffe0002117824 */ /* 0x002fca00078e0211 */
[----:B--2---:R-:W-:-:S13]  /*00b0*/  ISETP.GE.AND P0, PT, R16, R17, PT ;  /* 0x000000111000720c */ /* 0x004fda0003f06270 */
[----:B0--34-:R-:W-:Y:S05]  /*00c0*/  @P0 BRA `(.L_x_3829) ;  /* 0x0000001c00280947 */ /* 0x019fea0003800000 */
        /* <DEDUP_REMOVED lines=21> */
.L_x_3834:
[----:B------:R-:W2:Y:S02]  /*0220*/  LDG.E.U8 R4, desc[UR36][R4.64] ;  /* 0x0000002404047981 */ /* 0x000ea4000c1e1100 */
[----:B--2---:R-:W-:Y:S01]  /*0230*/  I2FP.F32.U32 R29, R4 ;  /* 0x00000004001d7245 */ /* 0x004fe20000201000 */
[----:B------:R-:W-:Y:S06]  /*0240*/  BRA `(.L_x_3836) ;  /* 0x0000000c00307947 */ /* 0x000fec0003800000 */
.L_x_3833:
        /* <DEDUP_REMOVED lines=9> */
.L_x_3838:
[----:B------:R-:W2:Y:S02]  /*02e0*/  LDG.E R4, desc[UR36][R4.64] ;  /* 0x0000002404047981 */ /* 0x000ea4000c1e1900 */
[----:B--2---:R-:W-:Y:S01]  /*02f0*/  I2FP.F32.S32 R29, R4 ;  /* 0x00000004001d7245 */ /* 0x004fe20000201400 */
[----:B------:R-:W-:Y:S06]  /*0300*/  BRA `(.L_x_3836) ;  /* 0x0000000c00007947 */ /* 0x000fec0003800000 */
.L_x_3837:
[----:B------:R-:W2:Y:S02]  /*0310*/  LDG.E.U16 R4, desc[UR36][R4.64] ;  /* 0x0000002404047981 */ /* 0x000ea4000c1e1500 */
[----:B--2---:R2:W3:Y:S01]  /*0320*/  I2F.S16 R29, R4 ;  /* 0x00000004001d7306 */ /* 0x0044e20000101400 */
[----:B------:R-:W-:Y:S05]  /*0330*/  BRA `(.L_x_3836) ;  /* 0x0000000800f47947 */ /* 0x000fea0003800000 */
.L_x_3832:
        /* <DEDUP_REMOVED lines=8> */
.L_x_3840:
[----:B------:R-:W2:Y:S02]  /*03c0*/  LDG.E.U16 R4, desc[UR36][R4.64] ;  /* 0x0000002404047981 */ /* 0x000ea4000c1e1500 */
[----:B--2---:R-:W-:Y:S01]  /*03d0*/  HADD2.F32 R29, -RZ, R4.H0_H0 ;  /* 0x20000004ff1d7230 */ /* 0x004fe20000004100 */
[----:B------:R-:W-:Y:S06]  /*03e0*/  BRA `(.L_x_3836) ;  /* 0x0000000800c87947 */ /* 0x000fec0003800000 */
.L_x_3839:
        /* <DEDUP_REMOVED lines=8> */
.L_x_3842:
[----:B------:R-:W2:Y:S02]  /*0470*/  LDG.E.U16 R4, desc[UR36][R4.64] ;  /* 0x0000002404047981 */ /* 0x000ea4000c1e1500 */
[----:B--2---:R-:W-:Y:S01]  /*0480*/  HADD2.F32 R29, -RZ, R4.H0_H0 ;  /* 0x20000004ff1d7230 */ /* 0x004fe20000004100 */
[----:B------:R-:W-:Y:S06]  /*0490*/  BRA `(.L_x_3836) ;  /* 0x00000008009c7947 */ /* 0x000fec0003800000 */
.L_x_3841:
[----:B------:R-:W2:Y:S01]  /*04a0*/  LDG.E.64 R4, desc[UR36][R4.64] ;  /* 0x0000002404047981 */ /* 0x000ea2000c1e1b00 */
[----:B------:R-:W-:Y:S01]  /*04b0*/  UMOV UR4, 0xf0000000 ;  /* 0xf000000000047882 */ /* 0x000fe20000000000 */
[----:B------:R-:W-:Y:S01]  /*04c0*/  UMOV UR5, 0x380fffff ;  /* 0x380fffff00057882 */ /* 0x000fe20000000000 */
[----:B--2---:R-:W0:Y:S01]  /*04d0*/  F2F.F32.F64 R29, R4 ;  /* 0x00000004001d7310 */ /* 0x004e220000301000 */
[----:B------:R-:W-:-:S14]  /*04e0*/  DSETP.GEU.AND P0, PT, |R4|, UR4, PT ;  /* 0x0000000404007e2a */ /* 0x000fdc000bf0e200 */
[----:B0-----:R-:W-:Y:S01]  /*04f0*/  @!P0 FMUL R29, R29, 1.175494350822287508e-38 ;  /* 0x008000001d1d8820 */ /* 0x001fe20000400000 */
[----:B------:R-:W-:Y:S06]  /*0500*/  BRA `(.L_x_3836) ;  /* 0x0000000800807947 */ /* 0x000fec0003800000 */
.L_x_3831:
        /* <DEDUP_REMOVED lines=12> */
.L_x_3845:
[----:B------:R-:W2:Y:S01]  /*05d0*/  LDG.E.64 R4, desc[UR36][R4.64] ;  /* 0x0000002404047981 */ /* 0x000ea2000c1e1b00 */
[----:B------:R-:W-:Y:S01]  /*05e0*/  UMOV UR4, 0xf0000000 ;  /* 0xf000000000047882 */ /* 0x000fe20000000000 */
[----:B------:R-:W-:Y:S01]  /*05f0*/  UMOV UR5, 0x380fffff ;  /* 0x380fffff00057882 */ /* 0x000fe20000000000 */
[----:B--2---:R-:W0:Y:S01]  /*0600*/  F2F.F32.F64 R29, R4 ;  /* 0x00000004001d7310 */ /* 0x004e220000301000 */
[----:B------:R-:W-:-:S14]  /*0610*/  DSETP.GEU.AND P0, PT, |R4|, UR4, PT ;  /* 0x0000000404007e2a */ /* 0x000fdc000bf0e200 */
[----:B0-----:R-:W-:Y:S01]  /*0620*/  @!P0 FMUL R29, R29, 1.175494350822287508e-38 ;  /* 0x008000001d1d8820 */ /* 0x001fe20000400000 */
[----:B------:R-:W-:Y:S06]  /*0630*/  BRA `(.L_x_3836) ;  /* 0x0000000800347947 */ /* 0x000fec0003800000 */
.L_x_3844:
        /* <DEDUP_REMOVED lines=26> */
.L_x_3847:
        /* <DEDUP_REMOVED lines=14> */
.L_x_3846:
[----:B------:R-:W2:Y:S02]  /*08c0*/  LDG.E.U16 R4, desc[UR36][R4.64] ;  /* 0x0000002404047981 */ /* 0x000ea4000c1e1500 */
[----:B--2---:R-:W-:Y:S01]  /*08d0*/  IMAD.U32 R29, R4, 0x10000, RZ ;  /* 0x00010000041d7824 */ /* 0x004fe200078e00ff */
[----:B------:R-:W-:Y:S06]  /*08e0*/  BRA `(.L_x_3836) ;  /* 0x0000000400887947 */ /* 0x000fec0003800000 */
.L_x_3843:
        /* <DEDUP_REMOVED lines=11> */
.L_x_3850:
        /* <DEDUP_REMOVED lines=20> */
.L_x_3852:
[----:B------:R-:W-:Y:S05]  /*0ae0*/  BSYNC B0 ;  /* 0x0000000000007941 */ /* 0x000fea0003800000 */
.L_x_3851:
[----:B------:R-:W-:Y:S01]  /*0af0*/  IMAD.SHL.U32 R3, R3, 0x100000, RZ ;  /* 0x0010000003037824 */ /* 0x000fe200078e00ff */
[----:B------:R-:W-:-:S04]  /*0b00*/  LEA R0, R0, 0x3b800000, 0x17 ;  /* 0x3b80000000007811 */ /* 0x000fc800078eb8ff */
[----:B------:R-:W-:Y:S01]  /*0b10*/  LOP3.LUT R29, R0, R3, R29, 0xfe, !PT ;  /* 0x00000003001d7212 */ /* 0x000fe200078efe1d */
[----:B------:R-:W-:Y:S06]  /*0b20*/  BRA `(.L_x_3836) ;  /* 0x0000000000f87947 */ /* 0x000fec0003800000 */
.L_x_3849:
        /* <DEDUP_REMOVED lines=20> */
.L_x_3854:
[----:B------:R-:W-:Y:S05]  /*0c70*/  BSYNC B0 ;  /* 0x0000000000007941 */ /* 0x000fea0003800000 */
.L_x_3853:
[----:B------:R-:W-:Y:S01]  /*0c80*/  IMAD.SHL.U32 R3, R3, 0x200000, RZ ;  /* 0x0020000003037824 */ /* 0x000fe200078e00ff */
[----:B------:R-:W-:-:S04]  /*0c90*/  LEA R0, R0, 0x37800000, 0x17 ;  /* 0x3780000000007811 */ /* 0x000fc800078eb8ff */
[----:B------:R-:W-:Y:S01]  /*0ca0*/  LOP3.LUT R29, R0, R3, R29, 0xfe, !PT ;  /* 0x00000003001d7212 */ /* 0x000fe200078efe1d */
[----:B------:R-:W-:Y:S06]  /*0cb0*/  BRA `(.L_x_3836) ;  /* 0x0000000000947947 */ /* 0x000fec0003800000 */
.L_x_3848:
        /* <DEDUP_REMOVED lines=14> */
.L_x_3835:
        /* <DEDUP_REMOVED lines=16> */
.L_x_3857:
[----:B------:R-:W-:Y:S01]  /*0ea0*/  IMAD.MOV.U32 R29, RZ, RZ, RZ ;  /* 0x000000ffff1d7224 */ /* 0x000fe200078e00ff */
[----:B------:R-:W-:Y:S06]  /*0eb0*/  BRA `(.L_x_3836) ;  /* 0x0000000000147947 */ /* 0x000fec0003800000 */
.L_x_3856:
[----:B------:R-:W2:Y:S02]  /*0ec0*/  LDG.E.64 R4, desc[UR36][R4.64] ;  /* 0x0000002404047981 */ /* 0x000ea4000c1e1b00 */
[----:B--2---:R0:W1:Y:S01]  /*0ed0*/  I2F.U64 R29, R4 ;  /* 0x00000004001d7312 */ /* 0x0040620000301000 */
[----:B------:R-:W-:Y:S05]  /*0ee0*/  BRA `(.L_x_3836) ;  /* 0x0000000000087947 */ /* 0x000fea0003800000 */
.L_x_3855:
[----:B------:R-:W2:Y:S02]  /*0ef0*/  LDG.E R4, desc[UR36][R4.64] ;  /* 0x0000002404047981 */ /* 0x000ea4000c1e1900 */
[----:B--2---:R-:W-:-:S07]  /*0f00*/  I2FP.F32.U32 R29, R4 ;  /* 0x00000004001d7245 */ /* 0x004fce0000201000 */
.L_x_3836:
[----:B------:R-:W-:Y:S05]  /*0f10*/  BSYNC B6 ;  /* 0x0000000000067941 */ /* 0x000fea0003800000 */
.L_x_3830:
[----:B0-2-4-:R-:W0:Y:S01]  /*0f20*/  LDC.64 R4, c[0x0][0x228] ;  /* 0x00008a00ff047b82 */ /* 0x015e220000000a00 */
[----:B------:R-:W-:Y:S01]  /*0f30*/  PRMT R0, R22, 0x9910, RZ ;  /* 0x0000991016007816 */ /* 0x000fe200000000ff */
[----:B------:R-:W-:Y:S01]  /*0f40*/  ULDC UR4, c[0x0][0x23c] ;  /* 0x00008f0000047ab9 */ /* 0x000fe20000000800 */
[----:B------:R-:W-:Y:S01]  /*0f50*/  BSSY B6, `(.L_x_3858) ;  /* 0x00000df000067945 */ /* 0x000fe20003800000 */
        /* <DEDUP_REMOVED lines=16> */
.L_x_3862:
[----:B------:R-:W2:Y:S02]  /*1060*/  LDG.E.U8 R4, desc[UR36][R4.64] ;  /* 0x0000002404047981 */ /* 0x000ea4000c1e1100 */
[----:B--2---:R-:W-:Y:S01]  /*1070*/  I2FP.F32.U32 R28, R4 ;  /* 0x00000004001c7245 */ /* 0x004fe20000201000 */
[----:B------:R-:W-:Y:S06]  /*1080*/  BRA `(.L_x_3864) ;  /* 0x0000000c002c7947 */ /* 0x000fec0003800000 */
.L_x_3861:
        /* <DEDUP_REMOVED lines=9> */
.L_x_3866:
[----:B------:R-:W2:Y:S02]  /*1120*/  LDG.E R4, desc[UR36][R4.64] ;  /* 0x0000002404047981 */ /* 0x000ea4000c1e1900 */
[----:B--2---:R-:W-:Y:S01]  /*1130*/  I2FP.F32.S32 R28, R4 ;  /* 0x00000004001c7245 */ /* 0x004fe20000201400 */
[----:B------:R-:W-:Y:S06]  /*1140*/  BRA `(.L_x_3864) ;  /* 0x0000000800fc7947 */ /* 0x000fec0003800000 */
.L_x_3865:
[----:B------:R-:W2:Y:S02]  /*1150*/  LDG.E.U16 R4, desc[UR36][R4.64] ;  /* 0x0000002404047981 */ /* 0x000ea4000c1e1500 */
[----:B--2---:R0:W2:Y:S01]  /*1160*/  I2F.S16 R28, R4 ;  /* 0x00000004001c7306 */ /* 0x0040a20000101400 */
[----:B------:R-:W-:Y:S05]  /*1170*/  BRA `(.L_x_3864) ;  /* 0x0000000800f07947 */ /* 0x000fea0003800000 */
.L_x_3860:
        /* <DEDUP_REMOVED lines=8> */
.L_x_3868:
[----:B------:R-:W2:Y:S02]  /*1200*/  LDG.E.U16 R4, desc[UR36][R4.64] ;  /* 0x0000002404047981 */ /* 0x000ea4000c1e1500 */
[----:B--2---:R-:W-:Y:S01]  /*1210*/  HADD2.F32 R28, -RZ, R4.H0_H0 ;  /* 0x20000004ff1c7230 */ /* 0x004fe20000004100 */
[----:B------:R-:W-:Y:S06]  /*1220*/  BRA `(.L_x_3864) ;  /* 0x0000000800c47947 */ /* 0x000fec0003800000 */
.L_x_3867:
        /* <DEDUP_REMOVED lines=8> */
.L_x_3870:
[----:B------:R-:W2:Y:S02]  /*12b0*/  LDG.E.U16 R4, desc[UR36][R4.64] ;  /* 0x0000002404047981 */ /* 0x000ea4000c1e1500 */
[----:B--2---:R-:W-:Y:S01]  /*12c0*/  HADD2.F32 R28, -RZ, R4.H0_H0 ;  /* 0x20000004ff1c7230 */ /* 0x004fe20000004100 */
[----:B------:R-:W-:Y:S06]  /*12d0*/  BRA `(.L_x_3864) ;  /* 0x0000000800987947 */ /* 0x000fec0003800000 */
.L_x_3869:
[----:B------:R-:W2:Y:S01]  /*12e0*/  LDG.E.64 R4, desc[UR36][R4.64] ;  /* 0x0000002404047981 */ /* 0x000ea2000c1e1b00 */
[----:B------:R-:W-:Y:S01]  /*12f0*/  UMOV UR4, 0xf0000000 ;  /* 0xf000000000047882 */ /* 0x000fe20000000000 */
[----:B------:R-:W-:Y:S01]  /*1300*/  UMOV UR5, 0x380fffff ;  /* 0x380fffff00057882 */ /* 0x000fe20000000000 */
[----:B--2---:R-:W0:Y:S01]  /*1310*/  F2F.F32.F64 R28, R4 ;  /* 0x00000004001c7310 */ /* 0x004e220000301000 */
[----:B------:R-:W-:-:S14]  /*1320*/  DSETP.GEU.AND P0, PT, |R4|, UR4, PT ;  /* 0x0000000404007e2a */ /* 0x000fdc000bf0e200 */
[----:B0-----:R-:W-:Y:S01]  /*1330*/  @!P0 FMUL R28, R28, 1.175494350822287508e-38 ;  /* 0x008000001c1c8820 */ /* 0x001fe20000400000 */
[----:B------:R-:W-:Y:S06]  /*1340*/  BRA `(.L_x_3864) ;  /* 0x00000008007c7947 */ /* 0x000fec0003800000 */
.L_x_3859:
        /* <DEDUP_REMOVED lines=12> */
.L_x_3873:
[----:B------:R-:W2:Y:S01]  /*1410*/  LDG.E.64 R4, desc[UR36][R4.64] ;  /* 0x0000002404047981 */ /* 0x000ea2000c1e1b00 */
[----:B------:R-:W-:Y:S01]  /*1420*/  UMOV UR4, 0xf0000000 ;  /* 0xf000000000047882 */ /* 0x000fe20000000000 */
[----:B------:R-:W-:Y:S01]  /*1430*/  UMOV UR5, 0x380fffff ;  /* 0x380fffff00057882 */ /* 0x000fe20000000000 */
[----:B--2---:R-:W0:Y:S01]  /*1440*/  F2F.F32.F64 R28, R4 ;  /* 0x00000004001c7310 */ /* 0x004e220000301000 */
[----:B------:R-:W-:-:S14]  /*1450*/  DSETP.GEU.AND P0, PT, |R4|, UR4, PT ;  /* 0x0000000404007e2a */ /* 0x000fdc000bf0e200 */
[----:B0-----:R-:W-:Y:S01]  /*1460*/  @!P0 FMUL R28, R28, 1.175494350822287508e-38 ;  /* 0x008000001c1c8820 */ /* 0x001fe20000400000 */
[----:B------:R-:W-:Y:S06]  /*1470*/  BRA `(.L_x_3864) ;  /* 0x0000000800307947 */ /* 0x000fec0003800000 */
.L_x_3872:
        /* <DEDUP_REMOVED lines=26> */
.L_x_3875:
        /* <DEDUP_REMOVED lines=13> */
.L_x_3874:
[----:B------:R-:W2:Y:S02]  /*16f0*/  LDG.E.U16 R4, desc[UR36][R4.64] ;  /* 0x0000002404047981 */ /* 0x000ea4000c1e1500 */
[----:B--2---:R-:W-:Y:S01]  /*1700*/  IMAD.U32 R28, R4, 0x10000, RZ ;  /* 0x00010000041c7824 */ /* 0x004fe200078e00ff */
[----:B------:R-:W-:Y:S06]  /*1710*/  BRA `(.L_x_3864) ;  /* 0x0000000400887947 */ /* 0x000fec0003800000 */
.L_x_3871:
        /* <DEDUP_REMOVED lines=11> */
.L_x_3878:
        /* <DEDUP_REMOVED lines=20> */
.L_x_3880:
[----:B------:R-:W-:Y:S05]  /*1910*/  BSYNC B0 ;  /* 0x0000000000007941 */ /* 0x000fea0003800000 */
.L_x_3879:
[----:B------:R-:W-:Y:S01]  /*1920*/  IMAD.SHL.U32 R3, R3, 0x100000, RZ ;  /* 0x0010000003037824 */ /* 0x000fe200078e00ff */
[----:B------:R-:W-:-:S04]  /*1930*/  LEA R5, R0, 0x3b800000, 0x17 ;  /* 0x3b80000000057811 */ /* 0x000fc800078eb8ff */
[----:B------:R-:W-:Y:S01]  /*1940*/  LOP3.LUT R28, R5, R3, R28, 0xfe, !PT ;  /* 0x00000003051c7212 */ /* 0x000fe200078efe1c */
[----:B------:R-:W-:Y:S06]  /*1950*/  BRA `(.L_x_3864) ;  /* 0x0000000000f87947 */ /* 0x000fec0003800000 */
.L_x_3877:
        /* <DEDUP_REMOVED lines=20> */
.L_x_3882:
[----:B------:R-:W-:Y:S05]  /*1aa0*/  BSYNC B0 ;  /* 0x0000000000007941 */ /* 0x000fea0003800000 */
.L_x_3881:
[----:B------:R-:W-:Y:S01]  /*1ab0*/  IMAD.SHL.U32 R3, R3, 0x200000, RZ ;  /* 0x0020000003037824 */ /* 0x000fe200078e00ff */
[----:B------:R-:W-:-:S04]  /*1ac0*/  LEA R5, R0, 0x37800000, 0x17 ;  /* 0x3780000000057811 */ /* 0x000fc800078eb8ff */
[----:B------:R-:W-:Y:S01]  /*1ad0*/  LOP3.LUT R28, R5, R3, R28, 0xfe, !PT ;  /* 0x00000003051c7212 */ /* 0x000fe200078efe1c */
[----:B------:R-:W-:Y:S06]  /*1ae0*/  BRA `(.L_x_3864) ;  /* 0x0000000000947947 */ /* 0x000fec0003800000 */
.L_x_3876:
        /* <DEDUP_REMOVED lines=14> */
.L_x_3863:
        /* <DEDUP_REMOVED lines=16> */
.L_x_3885:
[----:B------:R-:W-:Y:S01]  /*1cd0*/  IMAD.MOV.U32 R28, RZ, RZ, RZ ;  /* 0x000000ffff1c7224 */ /* 0x000fe200078e00ff */
[----:B------:R-:W-:Y:S06]  /*1ce0*/  BRA `(.L_x_3864) ;  /* 0x0000000000147947 */ /* 0x000fec0003800000 */
.L_x_3884:
[----:B------:R-:W2:Y:S02]  /*1cf0*/  LDG.E.64 R4, desc[UR36][R4.64] ;  /* 0x0000002404047981 */ /* 0x000ea4000c1e1b00 */
[----:B--2---:R0:W2:Y:S01]  /*1d00*/  I2F.U64 R28, R4 ;  /* 0x00000004001c7312 */ /* 0x0040a20000301000 */
[----:B------:R-:W-:Y:S05]  /*1d10*/  BRA `(.L_x_3864) ;  /* 0x0000000000087947 */ /* 0x000fea0003800000 */
.L_x_3883:
[----:B------:R-:W2:Y:S02]  /*1d20*/  LDG.E R4, desc[UR36][R4.64] ;  /* 0x0000002404047981 */ /* 0x000ea4000c1e1900 */
[----:B--2---:R-:W-:-:S07]  /*1d30*/  I2FP.F32.U32 R28, R4 ;  /* 0x00000004001c7245 */ /* 0x004fce0000201000 */
.L_x_3864:
[----:B------:R-:W-:Y:S05]  /*1d40*/  BSYNC B6 ;  /* 0x0000000000067941 */ /* 0x000fea0003800000 */
.L_x_3858:
[----:B------:R-:W0:Y:S02]  /*1d50*/  S2R R16, SR_TID.X ;  /* 0x0000000000107919 */ /* 0x000e240000002100 */
[----:B0-----:R-:W-:-:S07]  /*1d60*/  VIADD R16, R16, 0x80 ;  /* 0x0000008010107836 */ /* 0x001fce0000000000 */
.L_x_3829:
[----:B------:R-:W-:Y:S05]  /*1d70*/  BSYNC B7 ;  /* 0x0000000000077941 */ /* 0x000fea0003800000 */
.L_x_3828:
[----:B------:R-:W-:Y:S01]  /*1d80*/  ISETP.GE.AND P0, PT, R16, R17, PT ;  /* 0x000000111000720c */ /* 0x000fe20003f06270 */
[----:B------:R-:W-:Y:S01]  /*1d90*/  BSSY B7, `(.L_x_3886) ;  /* 0x00001cb000077945 */ /* 0x000fe20003800000 */
[----:B------:R-:W-:-:S11]  /*1da0*/  IMAD.MOV.U32 R18, RZ, RZ, RZ ;  /* 0x000000ffff127224 */ /* 0x000fd600078e00ff */
[----:B------:R-:W-:Y:S05]  /*1db0*/  @P0 BRA `(.L_x_3887) ;  /* 0x0000001c00200947 */ /* 0x000fea0003800000 */
[----:B----4-:R-:W0:Y:S01]  /*1dc0*/  LDC.64 R4, c[0x0][0x220] ;  /* 0x00008800ff047b82 */ /* 0x010e220000000a00 */
        /* <DEDUP_REMOVED lines=17> */
[----:B------:R-:W4:Y:S02]  /*1ee0*/  LDG.E.S8 R4, desc[UR36][R4.64] ;  /* 0x0000002404047981 */ /* 0x000f24000c1e1300 */
[----:B----4-:R0:W4:Y:S01]  /*1ef0*/  I2F.S16 R19, R4 ;  /* 0x0000000400137306 */ /* 0x0101220000101400 */
[----:B------:R-:W-:Y:S05]  /*1f00*/  BRA `(.L_x_3894) ;  /* 0x0000000c00387947 */ /* 0x000fea0003800000 */
.L_x_3892:
[----:B------:R-:W4:Y:S02]  /*1f10*/  LDG.E.U8 R4, desc[UR36][R4.64] ;  /* 0x0000002404047981 */ /* 0x000f24000c1e1100 */
[----:B----4-:R-:W-:Y:S01]  /*1f20*/  I2FP.F32.U32 R19, R4 ;  /* 0x0000000400137245 */ /* 0x010fe20000201000 */
[----:B------:R-:W-:Y:S06]  /*1f30*/  BRA `(.L_x_3894) ;  /* 0x0000000c002c7947 */ /* 0x000fec0003800000 */
.L_x_3891:
[----:B------:R-:W-:-:S13]  /*1f40*/  ISETP.NE.AND P0, PT, R0, 0x2, PT ;  /* 0x000000020000780c */ /* 0x000fda0003f05270 */
[----:B------:R-:W-:Y:S05]  /*1f50*/  @!P0 BRA `(.L_x_3895) ;  /* 0x0000000000288947 */ /* 0x000fea0003800000 */
[----:B------:R-:W-:-:S13]  /*1f60*/  ISETP.NE.AND P0, PT, R0, 0x3, PT ;  /* 0x000000030000780c */ /* 0x000fda0003f05270 */
[----:B------:R-:W-:Y:S05]  /*1f70*/  @!P0 BRA `(.L_x_3896) ;  /* 0x0000000000148947 */ /* 0x000fea0003800000 */
[----:B------:R-:W-:-:S13]  /*1f80*/  ISETP.NE.AND P0, PT, R0, 0x4, PT ;  /* 0x000000040000780c */ /* 0x000fda0003f05270 */
[----:B------:R-:W-:Y:S05]  /*1f90*/  @P0 BRA `(.L_x_3893) ;  /* 0x0000000800b80947 */ /* 0x000fea0003800000 */
[----:B------:R-:W4:Y:S02]  /*1fa0*/  LDG.E.64 R4, desc[UR36][R4.64] ;  /* 0x0000002404047981 */ /* 0x000f24000c1e1b00 */
[----:B----4-:R0:W4:Y:S01]  /*1fb0*/  I2F.S64 R19, R4 ;  /* 0x0000000400137312 */ /* 0x0101220000301400 */
[----:B------:R-:W-:Y:S05]  /*1fc0*/  BRA `(.L_x_3894) ;  /* 0x0000000c00087947 */ /* 0x000fea0003800000 */
.L_x_3896:
[----:B------:R-:W4:Y:S02]  /*1fd0*/  LDG.E R4, desc[UR36][R4.64] ;  /* 0x0000002404047981 */ /* 0x000f24000c1e1900 */
[----:B----4-:R-:W-:Y:S01]  /*1fe0*/  I2FP.F32.S32 R19, R4 ;  /* 0x0000000400137245 */ /* 0x010fe20000201400 */
[----:B------:R-:W-:Y:S06]  /*1ff0*/  BRA `(.L_x_3894) ;  /* 0x0000000800fc7947 */ /* 0x000fec0003800000 */
.L_x_3895:
[----:B------:R-:W4:Y:S02]  /*2000*/  LDG.E.U16 R4, desc[UR36][R4.64] ;  /* 0x0000002404047981 */ /* 0x000f24000c1e1500 */
[----:B----4-:R0:W4:Y:S01]  /*2010*/  I2F.S16 R19, R4 ;  /* 0x0000000400137306 */ /* 0x0101220000101400 */
[----:B------:R-:W-:Y:S05]  /*2020*/  BRA `(.L_x_3894) ;  /* 0x0000000800f07947 */ /* 0x000fea0003800000 */
.L_x_3890:
        /* <DEDUP_REMOVED lines=8> */
.L_x_3898:
[----:B------:R-:W4:Y:S02]  /*20b0*/  LDG.E.U16 R4, desc[UR36][R4.64] ;  /* 0x0000002404047981 */ /* 0x000f24000c1e1500 */
[----:B----4-:R-:W-:Y:S01]  /*20c0*/  HADD2.F32 R19, -RZ, R4.H0_H0 ;  /* 0x20000004ff137230 */ /* 0x010fe20000004100 */
[----:B------:R-:W-:Y:S06]  /*20d0*/  BRA `(.L_x_3894) ;  /* 0x0000000800c47947 */ /* 0x000fec0003800000 */
.L_x_3897:
        /* <DEDUP_REMOVED lines=8> */
.L_x_3900:
[----:B------:R-:W4:Y:S02]  /*2160*/  LDG.E.U16 R4, desc[UR36][R4.64] ;  /* 0x0000002404047981 */ /* 0x000f24000c1e1500 */
[----:B----4-:R-:W-:Y:S01]  /*2170*/  HADD2.F32 R19, -RZ, R4.H0_H0 ;  /* 0x20000004ff137230 */ /* 0x010fe20000004100 */
[----:B------:R-:W-:Y:S06]  /*2180*/  BRA `(.L_x_3894) ;  /* 0x0000000800987947 */ /* 0x000fec0003800000 */
.L_x_3899:
[----:B------:R-:W4:Y:S01]  /*2190*/  LDG.E.64 R4, desc[UR36][R4.64] ;  /* 0x0000002404047981 */ /* 0x000f22000c1e1b00 */
[----:B------:R-:W-:Y:S01]  /*21a0*/  UMOV UR4, 0xf0000000 ;  /* 0xf000000000047882 */ /* 0x000fe20000000000 */
[----:B------:R-:W-:Y:S01]  /*21b0*/  UMOV UR5, 0x380fffff ;  /* 0x380fffff00057882 */ /* 0x000fe20000000000 */
[----:B----4-:R-:W0:Y:S01]  /*21c0*/  F2F.F32.F64 R19, R4 ;  /* 0x0000000400137310 */ /* 0x010e220000301000 */
[----:B------:R-:W-:-:S14]  /*21d0*/  DSETP.GEU.AND P0, PT, |R4|, UR4, PT ;  /* 0x0000000404007e2a */ /* 0x000fdc000bf0e200 */
[----:B0-----:R-:W-:Y:S01]  /*21e0*/  @!P0 FMUL R19, R19, 1.175494350822287508e-38 ;  /* 0x0080000013138820 */ /* 0x001fe20000400000 */
[----:B------:R-:W-:Y:S06]  /*21f0*/  BRA `(.L_x_3894) ;  /* 0x00000008007c7947 */ /* 0x000fec0003800000 */
.L_x_3889:
        /* <DEDUP_REMOVED lines=8> */
[----:B------:R-:W4:Y:S02]  /*2280*/  LDG.E.U8 R4, desc[UR36][R4.64] ;  /* 0x0000002404047981 */ /* 0x000f24000c1e1100 */
[----:B----4-:R-:W-:-:S04]  /*2290*/  ISETP.NE.AND P0, PT, R4, RZ, PT ;  /* 0x000000ff0400720c */ /* 0x010fc80003f05270 */
[----:B------:R-:W-:Y:S01]  /*22a0*/  FSEL R19, RZ, 1, !P0 ;  /* 0x3f800000ff137808 */ /* 0x000fe20004000000 */
[----:B------:R-:W-:Y:S08]  /*22b0*/  BRA `(.L_x_3894) ;  /* 0x00000008004c7947 */ /* 0x000ff00003800000 */
.L_x_3903:
[----:B------:R-:W4:Y:S01]  /*22c0*/  LDG.E.64 R4, desc[UR36][R4.64] ;  /* 0x0000002404047981 */ /* 0x000f22000c1e1b00 */
[----:B------:R-:W-:Y:S01]  /*22d0*/  UMOV UR4, 0xf0000000 ;  /* 0xf000000000047882 */ /* 0x000fe20000000000 */
[----:B------:R-:W-:Y:S01]  /*22e0*/  UMOV UR5, 0x380fffff ;  /* 0x380fffff00057882 */ /* 0x000fe20000000000 */
[----:B----4-:R-:W0:Y:S01]  /*22f0*/  F2F.F32.F64 R19, R4 ;  /* 0x0000000400137310 */ /* 0x010e220000301000 */
[----:B------:R-:W-:-:S14]  /*2300*/  DSETP.GEU.AND P0, PT, |R4|, UR4, PT ;  /* 0x0000000404007e2a */ /* 0x000fdc000bf0e200 */
[----:B0-----:R-:W-:Y:S01]  /*2310*/  @!P0 FMUL R19, R19, 1.175494350822287508e-38 ;  /* 0x0080000013138820 */ /* 0x001fe20000400000 */
[----:B------:R-:W-:Y:S06]  /*2320*/  BRA `(.L_x_3894) ;  /* 0x0000000800307947 */ /* 0x000fec0003800000 */
.L_x_3902:
[----:B------:R-:W-:-:S13]  /*2330*/  ISETP.NE.AND P0, PT, R0, 0xf, PT ;  /* 0x0000000f0000780c */ /* 0x000fda0003f05270 */
[----:B------:R-:W-:Y:S05]  /*2340*/  @!P0 BRA `(.L_x_3904) ;  /* 0x0000000000948947 */ /* 0x000fea0003800000 */
[----:B------:R-:W-:-:S13]  /*2350*/  ISETP.NE.AND P0, PT, R0, 0x17, PT ;  /* 0x000000170000780c */ /* 0x000fda0003f05270 */
[----:B------:R-:W-:Y:S05]  /*2360*/  @!P0 BRA `(.L_x_3905) ;  /* 0x0000000000588947 */ /* 0x000fea0003800000 */
[----:B------:R-:W-:-:S13]  /*2370*/  ISETP.NE.AND P0, PT, R0, 0x18, PT ;  /* 0x000000180000780c */ /* 0x000fda0003f05270 */
[----:B------:R-:W-:Y:S05]  /*2380*/  @P0 BRA `(.L_x_3893) ;  /* 0x0000000400bc0947 */ /* 0x000fea0003800000 */
[----:B------:R-:W4:Y:S01]  /*2390*/  LDG.E.U8 R19, desc[UR36][R4.64] ;  /* 0x0000002404137981 */ /* 0x000f22000c1e1100 */
[----:B------:R-:W-:Y:S02]  /*23a0*/  IMAD.MOV.U32 R8, RZ, RZ, -0x800000 ;  /* 0xff800000ff087424 */ /* 0x000fe400078e00ff */
[----:B----4-:R-:W-:-:S05]  /*23b0*/  IMAD.SHL.U32 R19, R19, 0x1000000, RZ ;  /* 0x0100000013137824 */ /* 0x010fca00078e00ff */
        /* <DEDUP_REMOVED lines=17> */
.L_x_3905:
[----:B------:R-:W4:Y:S02]  /*24d0*/  LDG.E.U8 R4, desc[UR36][R4.64] ;  /* 0x0000002404047981 */ /* 0x000f24000c1e1100 */
[----:B----4-:R-:W-:-:S05]  /*24e0*/  IMAD.SHL.U32 R0, R4, 0x2000000, RZ ;  /* 0x0200000004007824 */ /* 0x010fca00078e00ff */
        /* <DEDUP_REMOVED lines=11> */
.L_x_3904:
[----:B------:R-:W4:Y:S02]  /*25a0*/  LDG.E.U16 R4, desc[UR36][R4.64] ;  /* 0x0000002404047981 */ /* 0x000f24000c1e1500 */
[----:B----4-:R-:W-:Y:S01]  /*25b0*/  IMAD.U32 R19, R4, 0x10000, RZ ;  /* 0x0001000004137824 */ /* 0x010fe200078e00ff */
[----:B------:R-:W-:Y:S06]  /*25c0*/  BRA `(.L_x_3894) ;  /* 0x0000000400887947 */ /* 0x000fec0003800000 */
.L_x_3901:
        /* <DEDUP_REMOVED lines=8> */
[----:B------:R-:W4:Y:S02]  /*2650*/  LDG.E.U16 R4, desc[UR36][R4.64] ;  /* 0x0000002404047981 */ /* 0x000f24000c1e1500 */
[----:B----4-:R-:W-:Y:S01]  /*2660*/  I2FP.F32.U32 R19, R4 ;  /* 0x0000000400137245 */ /* 0x010fe20000201000 */
[----:B------:R-:W-:Y:S06]  /*2670*/  BRA `(.L_x_3894) ;  /* 0x00000004005c7947 */ /* 0x000fec0003800000 */
.L_x_3908:
[----:B------:R-:W4:Y:S01]  /*2680*/  LDG.E.U8 R3, desc[UR36][R4.64] ;  /* 0x0000002404037981 */ /* 0x000f22000c1e1100 */
[----:B------:R-:W-:Y:S01]  /*2690*/  IMAD.MOV.U32 R19, RZ, RZ, RZ ;  /* 0x000000ffff137224 */ /* 0x000fe200078e00ff */
[----:B----4-:R-:W-:-:S13]  /*26a0*/  ISETP.NE.AND P0, PT, R3, RZ, PT ;  /* 0x000000ff0300720c */ /* 0x010fda0003f05270 */
        /* <DEDUP_REMOVED lines=17> */
.L_x_3910:
[----:B------:R-:W-:Y:S05]  /*27c0*/  BSYNC B0 ;  /* 0x0000000000007941 */ /* 0x000fea0003800000 */
.L_x_3909:
[----:B------:R-:W-:Y:S01]  /*27d0*/  IMAD.SHL.U32 R3, R3, 0x100000, RZ ;  /* 0x0010000003037824 */ /* 0x000fe200078e00ff */
[----:B------:R-:W-:-:S04]  /*27e0*/  LEA R0, R0, 0x3b800000, 0x17 ;  /* 0x3b80000000007811 */ /* 0x000fc800078eb8ff */
[----:B------:R-:W-:Y:S01]  /*27f0*/  LOP3.LUT R19, R0, R3, R19, 0xfe, !PT ;  /* 0x0000000300137212 */ /* 0x000fe200078efe13 */
[----:B------:R-:W-:Y:S06]  /*2800*/  BRA `(.L_x_3894) ;  /* 0x0000000000f87947 */ /* 0x000fec0003800000 */
.L_x_3907:
        /* <DEDUP_REMOVED lines=20> */
.L_x_3912:
[----:B------:R-:W-:Y:S05]  /*2950*/  BSYNC B0 ;  /* 0x0000000000007941 */ /* 0x000fea0003800000 */
.L_x_3911:
[----:B------:R-:W-:Y:S01]  /*2960*/  IMAD.SHL.U32 R3, R3, 0x200000, RZ ;  /* 0x0020000003037824 */ /* 0x000fe200078e00ff */
[----:B------:R-:W-:-:S04]  /*2970*/  LEA R0, R0, 0x37800000, 0x17 ;  /* 0x3780000000007811 */ /* 0x000fc800078eb8ff */
[----:B------:R-:W-:Y:S01]  /*2980*/  LOP3.LUT R19, R0, R3, R19, 0xfe, !PT ;  /* 0x0000000300137212 */ /* 0x000fe200078efe13 */
[----:B------:R-:W-:Y:S06]  /*2990*/  BRA `(.L_x_3894) ;  /* 0x0000000000947947 */ /* 0x000fec0003800000 */
.L_x_3906:
[----:B------:R-:W-:-:S13]  /*29a0*/  ISETP.NE.AND P0, PT, R0, 0x1c, PT ;  /* 0x0000001c0000780c */ /* 0x000fda0003f05270 */
[----:B------:R-:W-:Y:S05]  /*29b0*/  @!P0 BRA `(.L_x_3913) ;  /* 0x0000000000848947 */ /* 0x000fea0003800000 */
[----:B------:R-:W-:-:S13]  /*29c0*/  ISETP.NE.AND P0, PT, R0, 0x1d, PT ;  /* 0x0000001d0000780c */ /* 0x000fda0003f05270 */
[----:B------:R-:W-:Y:S05]  /*29d0*/  @!P0 BRA `(.L_x_3914) ;  /* 0x0000000000708947 */ /* 0x000fea0003800000 */
[----:B------:R-:W-:-:S13]  /*29e0*/  ISETP.NE.AND P0, PT, R0, 0x2c, PT ;  /* 0x0000002c0000780c */ /* 0x000fda0003f05270 */
[----:B------:R-:W-:Y:S05]  /*29f0*/  @P0 BRA `(.L_x_3893) ;  /* 0x0000000000200947 */ /* 0x000fea0003800000 */
[----:B------:R-:W4:Y:S01]  /*2a00*/  LDG.E.U8 R4, desc[UR36][R4.64] ;  /* 0x0000002404047981 */ /* 0x000f22000c1e1100 */
[----:B------:R-:W-:Y:S01]  /*2a10*/  IMAD.MOV.U32 R19, RZ, RZ, 0x400000 ;  /* 0x00400000ff137424 */ /* 0x000fe200078e00ff */
[----:B----4-:R-:W-:-:S13]  /*2a20*/  ISETP.NE.AND P0, PT, R4, RZ, PT ;  /* 0x000000ff0400720c */ /* 0x010fda0003f05270 */
[----:B------:R-:W-:Y:S05]  /*2a30*/  @!P0 BRA `(.L_x_3894) ;  /* 0x00000000006c8947 */ /* 0x000fea0003800000 */
[----:B------:R-:W-:-:S13]  /*2a40*/  ISETP.NE.AND P0, PT, R4, 0xff, PT ;  /* 0x000000ff0400780c */ /* 0x000fda0003f05270 */
[----:B------:R-:W-:Y:S02]  /*2a50*/  @!P0 IMAD.MOV.U32 R19, RZ, RZ, 0x7f800001 ;  /* 0x7f800001ff138424 */ /* 0x000fe400078e00ff */
[----:B------:R-:W-:Y:S01]  /*2a60*/  @P0 IMAD.SHL.U32 R19, R4, 0x800000, RZ ;  /* 0x0080000004130824 */ /* 0x000fe200078e00ff */
[----:B------:R-:W-:Y:S06]  /*2a70*/  BRA `(.L_x_3894) ;  /* 0x00000000005c7947 */ /* 0x000fec0003800000 */
.L_x_3893:
        /* <DEDUP_REMOVED lines=15> */
[----:B0123-5:R-:W-:Y:S05]  /*2b70*/  CALL.ABS.NOINC R14 ;  /* 0x000000000e007343 */ /* 0x02ffea0003c00000 */
.L_x_3915:
[----:B------:R-:W-:Y:S01]  /*2b80*/  IMAD.MOV.U32 R19, RZ, RZ, RZ ;  /* 0x000000ffff137224 */ /* 0x000fe200078e00ff */
[----:B------:R-:W-:Y:S06]  /*2b90*/  BRA `(.L_x_3894) ;  /* 0x0000000000147947 */ /* 0x000fec0003800000 */
.L_x_3914:
[----:B------:R-:W4:Y:S02]  /*2ba0*/  LDG.E.64 R4, desc[UR36][R4.64] ;  /* 0x0000002404047981 */ /* 0x000f24000c1e1b00 */
[----:B----4-:R0:W4:Y:S01]  /*2bb0*/  I2F.U64 R19, R4 ;  /* 0x0000000400137312 */ /* 0x0101220000301000 */
[----:B------:R-:W-:Y:S05]  /*2bc0*/  BRA `(.L_x_3894) ;  /* 0x0000000000087947 */ /* 0x000fea0003800000 */
.L_x_3913:
[----:B------:R-:W4:Y:S02]  /*2bd0*/  LDG.E R4, desc[UR36][R4.64] ;  /* 0x0000002404047981 */ /* 0x000f24000c1e1900 */
[----:B----4-:R-:W-:-:S07]  /*2be0*/  I2FP.F32.U32 R19, R4 ;  /* 0x0000000400137245 */ /* 0x010fce0000201000 */
.L_x_3894:
[----:B------:R-:W-:Y:S05]  /*2bf0*/  BSYNC B6 ;  /* 0x0000000000067941 */ /* 0x000fea0003800000 */
.L_x_3888:
[----:B0-----:R-:W0:Y:S01]  /*2c00*/  LDC.64 R4, c[0x0][0x228] ;  /* 0x00008a00ff047b82 */ /* 0x001e220000000a00 */
        /* <DEDUP_REMOVED lines=19> */
.L_x_3920:
[----:B------:R-:W2:Y:S02]  /*2d40*/  LDG.E.U8 R4, desc[UR36][R4.64] ;  /* 0x0000002404047981 */ /* 0x000ea4000c1e1100 */
[----:B--2---:R-:W-:Y:S01]  /*2d50*/  I2FP.F32.U32 R18, R4 ;  /* 0x0000000400127245 */ /* 0x004fe20000201000 */
[----:B------:R-:W-:Y:S06]  /*2d60*/  BRA `(.L_x_3922) ;  /* 0x0000000c002c7947 */ /* 0x000fec0003800000 */
.L_x_3919:
        /* <DEDUP_REMOVED lines=9> */
.L_x_3924:
[----:B------:R-:W2:Y:S02]  /*2e00*/  LDG.E R4, desc[UR36][R4.64] ;  /* 0x0000002404047981 */ /* 0x000ea4000c1e1900 */
[----:B--2---:R-:W-:Y:S01]  /*2e10*/  I2FP.F32.S32 R18, R4 ;  /* 0x0000000400127245 */ /* 0x004fe20000201400 */
[----:B------:R-:W-:Y:S06]  /*2e20*/  BRA `(.L_x_3922) ;  /* 0x0000000800fc7947 */ /* 0x000fec0003800000 */
.L_x_3923:
[----:B------:R-:W2:Y:S02]  /*2e30*/  LDG.E.U16 R4, desc[UR36][R4.64] ;  /* 0x0000002404047981 */ /* 0x000ea4000c1e1500 */
[----:B--2---:R0:W2:Y:S01]  /*2e40*/  I2F.S16 R18, R4 ;  /* 0x0000000400127306 */ /* 0x0040a20000101400 */
[----:B------:R-:W-:Y:S05]  /*2e50*/  BRA `(.L_x_3922) ;  /* 0x0000000800f07947 */ /* 0x000fea0003800000 */
.L_x_3918:
        /* <DEDUP_REMOVED lines=8> */
.L_x_3926:
[----:B------:R-:W2:Y:S02]  /*2ee0*/  LDG.E.U16 R4, desc[UR36][R4.64] ;  /* 0x0000002404047981 */ /* 0x000ea4000c1e1500 */
[----:B--2---:R-:W-:Y:S01]  /*2ef0*/  HADD2.F32 R18, -RZ, R4.H0_H0 ;  /* 0x20000004ff127230 */ /* 0x004fe20000004100 */
[----:B------:R-:W-:Y:S06]  /*2f00*/  BRA `(.L_x_3922) ;  /* 0x0000000800c47947 */ /* 0x000fec0003800000 */
.L_x_3925:
        /* <DEDUP_REMOVED lines=8> */
.L_x_3928:
[----:B------:R-:W2:Y:S02]  /*2f90*/  LDG.E.U16 R4, desc[UR36][R4.64] ;  /* 0x0000002404047981 */ /* 0x000ea4000c1e1500 */
[----:B--2---:R-:W-:Y:S01]  /*2fa0*/  HADD2.F32 R18, -RZ, R4.H0_H0 ;  /* 0x20000004ff127230 */ /* 0x004fe20000004100 */
[----:B------:R-:W-:Y:S06]  /*2fb0*/  BRA `(.L_x_3922) ;  /* 0x0000000800987947 */ /* 0x000fec0003800000 */
.L_x_3927:
[----:B------:R-:W2:Y:S01]  /*2fc0*/  LDG.E.64 R4, desc[UR36][R4.64] ;  /* 0x0000002404047981 */ /* 0x000ea2000c1e1b00 */
[----:B------:R-:W-:Y:S01]  /*2fd0*/  UMOV UR4, 0xf0000000 ;  /* 0xf000000000047882 */ /* 0x000fe20000000000 */
[----:B------:R-:W-:Y:S01]  /*2fe0*/  UMOV UR5, 0x380fffff ;  /* 0x380fffff00057882 */ /* 0x000fe20000000000 */
[----:B--2---:R-:W0:Y:S01]  /*2ff0*/  F2F.F32.F64 R18, R4 ;  /* 0x0000000400127310 */ /* 0x004e220000301000 */
[----:B------:R-:W-:-:S14]  /*3000*/  DSETP.GEU.AND P0, PT, |R4|, UR4, PT ;  /* 0x0000000404007e2a */ /* 0x000fdc000bf0e200 */
[----:B0-----:R-:W-:Y:S01]  /*3010*/  @!P0 FMUL R18, R18, 1.175494350822287508e-38 ;  /* 0x0080000012128820 */ /* 0x001fe20000400000 */
[----:B------:R-:W-:Y:S06]  /*3020*/  BRA `(.L_x_3922) ;  /* 0x00000008007c7947 */ /* 0x000fec0003800000 */
.L_x_3917:
        /* <DEDUP_REMOVED lines=12> */
.L_x_3931:
[----:B------:R-:W2:Y:S01]  /*30f0*/  LDG.E.64 R4, desc[UR36][R4.64] ;  /* 0x0000002404047981 */ /* 0x000ea2000c1e1b00 */
[----:B------:R-:W-:Y:S01]  /*3100*/  UMOV UR4, 0xf0000000 ;  /* 0xf000000000047882 */ /* 0x000fe20000000000 */
[----:B------:R-:W-:Y:S01]  /*3110*/  UMOV UR5, 0x380fffff ;  /* 0x380fffff00057882 */ /* 0x000fe20000000000 */
[----:B--2---:R-:W0:Y:S01]  /*3120*/  F2F.F32.F64 R18, R4 ;  /* 0x0000000400127310 */ /* 0x004e220000301000 */
[----:B------:R-:W-:-:S14]  /*3130*/  DSETP.GEU.AND P0, PT, |R4|, UR4, PT ;  /* 0x0000000404007e2a */ /* 0x000fdc000bf0e200 */
[----:B0-----:R-:W-:Y:S01]  /*3140*/  @!P0 FMUL R18, R18, 1.175494350822287508e-38 ;  /* 0x0080000012128820 */ /* 0x001fe20000400000 */
[----:B------:R-:W-:Y:S06]  /*3150*/  BRA `(.L_x_3922) ;  /* 0x0000000800307947 */ /* 0x000fec0003800000 */
.L_x_3930:
        /* <DEDUP_REMOVED lines=26> */
.L_x_3933:
        /* <DEDUP_REMOVED lines=13> */
.L_x_3932:
[----:B------:R-:W2:Y:S02]  /*33d0*/  LDG.E.U16 R4, desc[UR36][R4.64] ;  /* 0x0000002404047981 */ /* 0x000ea4000c1e1500 */
[----:B--2---:R-:W-:Y:S01]  /*33e0*/  IMAD.U32 R18, R4, 0x10000, RZ ;  /* 0x0001000004127824 */ /* 0x004fe200078e00ff */
[----:B------:R-:W-:Y:S06]  /*33f0*/  BRA `(.L_x_3922) ;  /* 0x0000000400887947 */ /* 0x000fec0003800000 */
.L_x_3929:
        /* <DEDUP_REMOVED lines=11> */
.L_x_3936:
        /* <DEDUP_REMOVED lines=20> */
.L_x_3938:
[----:B------:R-:W-:Y:S05]  /*35f0*/  BSYNC B0 ;  /* 0x0000000000007941 */ /* 0x000fea0003800000 */
.L_x_3937:
[----:B------:R-:W-:Y:S01]  /*3600*/  IMAD.SHL.U32 R3, R3, 0x100000, RZ ;  /* 0x0010000003037824 */ /* 0x000fe200078e00ff */
[----:B------:R-:W-:-:S04]  /*3610*/  LEA R5, R0, 0x3b800000, 0x17 ;  /* 0x3b80000000057811 */ /* 0x000fc800078eb8ff */
[----:B------:R-:W-:Y:S01]  /*3620*/  LOP3.LUT R18, R5, R3, R18, 0xfe, !PT ;  /* 0x0000000305127212 */ /* 0x000fe200078efe12 */
[----:B------:R-:W-:Y:S06]  /*3630*/  BRA `(.L_x_3922) ;  /* 0x0000000000f87947 */ /* 0x000fec0003800000 */
.L_x_3935:
        /* <DEDUP_REMOVED lines=20> */
.L_x_3940:
[----:B------:R-:W-:Y:S05]  /*3780*/  BSYNC B0 ;  /* 0x0000000000007941 */ /* 0x000fea0003800000 */
.L_x_3939:
[----:B------:R-:W-:Y:S01]  /*3790*/  IMAD.SHL.U32 R3, R3, 0x200000, RZ ;  /* 0x0020000003037824 */ /* 0x000fe200078e00ff */
[----:B------:R-:W-:-:S04]  /*37a0*/  LEA R5, R0, 0x37800000, 0x17 ;  /* 0x3780000000057811 */ /* 0x000fc800078eb8ff */
[----:B------:R-:W-:Y:S01]  /*37b0*/  LOP3.LUT R18, R5, R3, R18, 0xfe, !PT ;  /* 0x0000000305127212 */ /* 0x000fe200078efe12 */
[----:B------:R-:W-:Y:S06]  /*37c0*/  BRA `(.L_x_3922) ;  /* 0x0000000000947947 */ /* 0x000fec0003800000 */
.L_x_3934:
        /* <DEDUP_REMOVED lines=14> */
.L_x_3921:
        /* <DEDUP_REMOVED lines=15> */
[----:B012345:R-:W-:Y:S05]  /*39a0*/  CALL.ABS.NOINC R14 ;  /* 0x000000000e007343 */ /* 0x03ffea0003c00000 */
.L_x_3943:
[----:B------:R-:W-:Y:S01]  /*39b0*/  IMAD.MOV.U32 R18, RZ, RZ, RZ ;  /* 0x000000ffff127224 */ /* 0x000fe200078e00ff */
[----:B------:R-:W-:Y:S06]  /*39c0*/  BRA `(.L_x_3922) ;  /* 0x0000000000147947 */ /* 0x000fec0003800000 */
.L_x_3942:
[----:B------:R-:W2:Y:S02]  /*39d0*/  LDG.E.64 R4, desc[UR36][R4.64] ;  /* 0x0000002404047981 */ /* 0x000ea4000c1e1b00 */
[----:B--2---:R0:W2:Y:S01]  /*39e0*/  I2F.U64 R18, R4 ;  /* 0x0000000400127312 */ /* 0x0040a20000301000 */
[----:B------:R-:W-:Y:S05]  /*39f0*/  BRA `(.L_x_3922) ;  /* 0x0000000000087947 */ /* 0x000fea0003800000 */
.L_x_3941:
[----:B------:R-:W2:Y:S02]  /*3a00*/  LDG.E R4, desc[UR36][R4.64] ;  /* 0x0000002404047981 */ /* 0x000ea4000c1e1900 */
[----:B--2---:R-:W-:-:S07]  /*3a10*/  I2FP.F32.U32 R18, R4 ;  /* 0x0000000400127245 */ /* 0x004fce0000201000 */
.L_x_3922:
[----:B------:R-:W-:Y:S05]  /*3a20*/  BSYNC B6 ;  /* 0x0000000000067941 */ /* 0x000fea0003800000 */
.L_x_3916:
[----:B------:R-:W-:-:S07]  /*3a30*/  VIADD R16, R16, 0x80 ;  /* 0x0000008010107836 */ /* 0x000fce0000000000 */
.L_x_3887:
[----:B------:R-:W-:Y:S05]  /*3a40*/  BSYNC B7 ;  /* 0x0000000000077941 */ /* 0x000fea0003800000 */
.L_x_3886:
[----:B------:R-:W-:Y:S01]  /*3a50*/  ISETP.GE.AND P0, PT, R16, R17, PT ;  /* 0x000000111000720c */ /* 0x000fe20003f06270 */
[----:B------:R-:W-:Y:S01]  /*3a60*/  BSSY B7, `(.L_x_3944) ;  /* 0x00001ce000077945 */ /* 0x000fe20003800000 */
[----:B------:R-:W-:Y:S02]  /*3a70*/  IMAD.MOV.U32 R24, RZ, RZ, RZ ;  /* 0x000000ffff187224 */ /* 0x000fe400078e00ff */
[----:B------:R-:W-:Y:S02]  /*3a80*/  IMAD.MOV.U32 R27, RZ, RZ, RZ ;  /* 0x000000ffff1b7224 */ /* 0x000fe400078e00ff */
[----:B------:R-:W-:-:S07]  /*3a90*/  IMAD.MOV.U32 R22, RZ, RZ, RZ ;  /* 0x000000ffff167224 */ /* 0x000fce00078e00ff */
[----:B------:R-:W-:Y:S05]  /*3aa0*/  @P0 BRA `(.L_x_3945) ;  /* 0x0000001c00240947 */ /* 0x000fea0003800000 */
[----:B0---4-:R-:W0:Y:S01]  /*3ab0*/  LDC.64 R4, c[0x0][0x220] ;  /* 0x00008800ff047b82 */ /* 0x011e220000000a00 */
        /* <DEDUP_REMOVED lines=20> */
.L_x_3950:
[----:B------:R-:W4:Y:S02]  /*3c00*/  LDG.E.U8 R4, desc[UR36][R4.64] ;  /* 0x0000002404047981 */ /* 0x000f24000c1e1100 */
[----:B----4-:R-:W-:Y:S01]  /*3c10*/  I2FP.F32.U32 R27, R4 ;  /* 0x00000004001b7245 */ /* 0x010fe20000201000 */
[----:B------:R-:W-:Y:S06]  /*3c20*/  BRA `(.L_x_3952) ;  /* 0x0000000c002c7947 */ /* 0x000fec0003800000 */
.L_x_3949:
        /* <DEDUP_REMOVED lines=9> */
.L_x_3954:
[----:B------:R-:W4:Y:S02]  /*3cc0*/  LDG.E R4, desc[UR36][R4.64] ;  /* 0x0000002404047981 */ /* 0x000f24000c1e1900 */
[----:B----4-:R-:W-:Y:S01]  /*3cd0*/  I2FP.F32.S32 R27, R4 ;  /* 0x00000004001b7245 */ /* 0x010fe20000201400 */
[----:B------:R-:W-:Y:S06]  /*3ce0*/  BRA `(.L_x_3952) ;  /* 0x0000000800fc7947 */ /* 0x000fec0003800000 */
.L_x_3953:
[----:B------:R-:W4:Y:S02]  /*3cf0*/  LDG.E.U16 R4, desc[UR36][R4.64] ;  /* 0x0000002404047981 */ /* 0x000f24000c1e1500 */
[----:B----4-:R0:W4:Y:S01]  /*3d00*/  I2F.S16 R27, R4 ;  /* 0x00000004001b7306 */ /* 0x0101220000101400 */
[----:B------:R-:W-:Y:S05]  /*3d10*/  BRA `(.L_x_3952) ;  /* 0x0000000800f07947 */ /* 0x000fea0003800000 */
.L_x_3948:
        /* <DEDUP_REMOVED lines=8> */
.L_x_3956:
[----:B------:R-:W4:Y:S02]  /*3da0*/  LDG.E.U16 R4, desc[UR36][R4.64] ;  /* 0x0000002404047981 */ /* 0x000f24000c1e1500 */
[----:B----4-:R-:W-:Y:S01]  /*3db0*/  HADD2.F32 R27, -RZ, R4.H0_H0 ;  /* 0x20000004ff1b7230 */ /* 0x010fe20000004100 */
[----:B------:R-:W-:Y:S06]  /*3dc0*/  BRA `(.L_x_3952) ;  /* 0x0000000800c47947 */ /* 0x000fec0003800000 */
.L_x_3955:
        /* <DEDUP_REMOVED lines=8> */
.L_x_3958:
[----:B------:R-:W4:Y:S02]  /*3e50*/  LDG.E.U16 R4, desc[UR36][R4.64] ;  /* 0x0000002404047981 */ /* 0x000f24000c1e1500 */
[----:B----4-:R-:W-:Y:S01]  /*3e60*/  HADD2.F32 R27, -RZ, R4.H0_H0 ;  /* 0x20000004ff1b7230 */ /* 0x010fe20000004100 */
[----:B------:R-:W-:Y:S06]  /*3e70*/  BRA `(.L_x_3952) ;  /* 0x0000000800987947 */ /* 0x000fec0003800000 */
.L_x_3957:
[----:B------:R-:W4:Y:S01]  /*3e80*/  LDG.E.64 R4, desc[UR36][R4.64] ;  /* 0x0000002404047981 */ /* 0x000f22000c1e1b00 */
[----:B------:R-:W-:Y:S01]  /*3e90*/  UMOV UR4, 0xf0000000 ;  /* 0xf000000000047882 */ /* 0x000fe20000000000 */
[----:B------:R-:W-:Y:S01]  /*3ea0*/  UMOV UR5, 0x380fffff ;  /* 0x380fffff00057882 */ /* 0x000fe20000000000 */
[----:B----4-:R-:W0:Y:S01]  /*3eb0*/  F2F.F32.F64 R27, R4 ;  /* 0x00000004001b7310 */ /* 0x010e220000301000 */
[----:B------:R-:W-:-:S14]  /*3ec0*/  DSETP.GEU.AND P0, PT, |R4|, UR4, PT ;  /* 0x0000000404007e2a */ /* 0x000fdc000bf0e200 */
[----:B0-----:R-:W-:Y:S01]  /*3ed0*/  @!P0 FMUL R27, R27, 1.175494350822287508e-38 ;  /* 0x008000001b1b8820 */ /* 0x001fe20000400000 */
[----:B------:R-:W-:Y:S06]  /*3ee0*/  BRA `(.L_x_3952) ;  /* 0x00000008007c7947 */ /* 0x000fec0003800000 */
.L_x_3947:
        /* <DEDUP_REMOVED lines=12> */
.L_x_3961:
[----:B------:R-:W4:Y:S01]  /*3fb0*/  LDG.E.64 R4, desc[UR36][R4.64] ;  /* 0x0000002404047981 */ /* 0x000f22000c1e1b00 */
[----:B------:R-:W-:Y:S01]  /*3fc0*/  UMOV UR4, 0xf0000000 ;  /* 0xf000000000047882 */ /* 0x000fe20000000000 */
[----:B------:R-:W-:Y:S01]  /*3fd0*/  UMOV UR5, 0x380fffff ;  /* 0x380fffff00057882 */ /* 0x000fe20000000000 */
[----:B----4-:R-:W0:Y:S01]  /*3fe0*/  F2F.F32.F64 R27, R4 ;  /* 0x00000004001b7310 */ /* 0x010e220000301000 */
[----:B------:R-:W-:-:S14]  /*3ff0*/  DSETP.GEU.AND P0, PT, |R4|, UR4, PT ;  /* 0x0000000404007e2a */ /* 0x000fdc000bf0e200 */
[----:B0-----:R-:W-:Y:S01]  /*4000*/  @!P0 FMUL R27, R27, 1.175494350822287508e-38 ;  /* 0x008000001b1b8820 */ /* 0x001fe20000400000 */
[----:B------:R-:W-:Y:S06]  /*4010*/  BRA `(.L_x_3952) ;  /* 0x0000000800307947 */ /* 0x000fec0003800000 */
.L_x_3960:
        /* <DEDUP_REMOVED lines=26> */
.L_x_3963:
        /* <DEDUP_REMOVED lines=13> */
.L_x_3962:
[----:B------:R-:W4:Y:S02]  /*4290*/  LDG.E.U16 R4, desc[UR36][R4.64] ;  /* 0x0000002404047981 */ /* 0x000f24000c1e1500 */
[----:B----4-:R-:W-:Y:S01]  /*42a0*/  IMAD.U32 R27, R4, 0x10000, RZ ;  /* 0x00010000041b7824 */ /* 0x010fe200078e00ff */
[----:B------:R-:W-:Y:S06]  /*42b0*/  BRA `(.L_x_3952) ;  /* 0x0000000400887947 */ /* 0x000fec0003800000 */
.L_x_3959:
        /* <DEDUP_REMOVED lines=11> */
.L_x_3966:
        /* <DEDUP_REMOVED lines=20> */
.L_x_3968:
[----:B------:R-:W-:Y:S05]  /*44b0*/  BSYNC B0 ;  /* 0x0000000000007941 */ /* 0x000fea0003800000 */
.L_x_3967:
[----:B------:R-:W-:Y:S01]  /*44c0*/  IMAD.SHL.U32 R3, R3, 0x100000, RZ ;  /* 0x0010000003037824 */ /* 0x000fe200078e00ff */
[----:B------:R-:W-:-:S04]  /*44d0*/  LEA R0, R0, 0x3b800000, 0x17 ;  /* 0x3b80000000007811 */ /* 0x000fc800078eb8ff */
[----:B------:R-:W-:Y:S01]  /*44e0*/  LOP3.LUT R27, R0, R3, R27, 0xfe, !PT ;  /* 0x00000003001b7212 */ /* 0x000fe200078efe1b */
[----:B------:R-:W-:Y:S06]  /*44f0*/  BRA `(.L_x_3952) ;  /* 0x0000000000f87947 */ /* 0x000fec0003800000 */
.L_x_3965:
        /* <DEDUP_REMOVED lines=20> */
.L_x_3970:
[----:B------:R-:W-:Y:S05]  /*4640*/  BSYNC B0 ;  /* 0x0000000000007941 */ /* 0x000fea0003800000 */
.L_x_3969:
[----:B------:R-:W-:Y:S01]  /*4650*/  IMAD.SHL.U32 R3, R3, 0x200000, RZ ;  /* 0x0020000003037824 */ /* 0x000fe200078e00ff */
[----:B------:R-:W-:-:S04]  /*4660*/  LEA R0, R0, 0x37800000, 0x17 ;  /* 0x3780000000007811 */ /* 0x000fc800078eb8ff */
[----:B------:R-:W-:Y:S01]  /*4670*/  LOP3.LUT R27, R0, R3, R27, 0xfe, !PT ;  /* 0x00000003001b7212 */ /* 0x000fe200078efe1b */
[----:B------:R-:W-:Y:S06]  /*4680*/  BRA `(.L_x_3952) ;  /* 0x0000000000947947 */ /* 0x000fec0003800000 */
.L_x_3964:
        /* <DEDUP_REMOVED lines=14> */
.L_x_3951:
        /* <DEDUP_REMOVED lines=16> */
.L_x_3973:
[----:B------:R-:W-:Y:S01]  /*4870*/  IMAD.MOV.U32 R27, RZ, RZ, RZ ;  /* 0x000000ffff1b7224 */ /* 0x000fe200078e00ff */
[----:B------:R-:W-:Y:S06]  /*4880*/  BRA `(.L_x_3952) ;  /* 0x0000000000147947 */ /* 0x000fec0003800000 */
.L_x_3972:
[----:B------:R-:W4:Y:S02]  /*4890*/  LDG.E.64 R4, desc[UR36][R4.64] ;  /* 0x0000002404047981 */ /* 0x000f24000c1e1b00 */
[----:B----4-:R0:W4:Y:S01]  /*48a0*/  I2F.U64 R27, R4 ;  /* 0x00000004001b7312 */ /* 0x0101220000301000 */
[----:B------:R-:W-:Y:S05]  /*48b0*/  BRA `(.L_x_3952) ;  /* 0x0000000000087947 */ /* 0x000fea0003800000 */
.L_x_3971:
[----:B------:R-:W4:Y:S02]  /*48c0*/  LDG.E R4, desc[UR36][R4.64] ;  /* 0x0000002404047981 */ /* 0x000f24000c1e1900 */
[----:B----4-:R-:W-:-:S07]  /*48d0*/  I2FP.F32.U32 R27, R4 ;  /* 0x00000004001b7245 */ /* 0x010fce0000201000 */
.L_x_3952:
[----:B------:R-:W-:Y:S05]  /*48e0*/  BSYNC B6 ;  /* 0x0000000000067941 */ /* 0x000fea0003800000 */
.L_x_3946:
[----:B------:R-:W1:Y:S01]  /*48f0*/  LDC.U8 R6, c[0x0][0x235] ;  /* 0x00008d40ff067b82 */ /* 0x000e620000000000 */
[----:B------:R-:W-:Y:S01]  /*4900*/  ULDC UR4, c[0x0][0x23c] ;  /* 0x00008f0000047ab9 */ /* 0x000fe20000000800 */
[----:B------:R-:W-:Y:S01]  /*4910*/  BSSY B6, `(.L_x_3974) ;  /* 0x00000e1000067945 */ /* 0x000fe20003800000 */
        /* <DEDUP_REMOVED lines=18> */
.L_x_3978:
[----:B------:R-:W2:Y:S02]  /*4a40*/  LDG.E.U8 R4, desc[UR36][R4.64] ;  /* 0x0000002404047981 */ /* 0x000ea4000c1e1100 */
[----:B--2---:R-:W-:Y:S01]  /*4a50*/  I2FP.F32.U32 R22, R4 ;  /* 0x0000000400167245 */ /* 0x004fe20000201000 */
[----:B------:R-:W-:Y:S06]  /*4a60*/  BRA `(.L_x_3980) ;  /* 0x0000000c002c7947 */ /* 0x000fec0003800000 */
.L_x_3977:
        /* <DEDUP_REMOVED lines=9> */
.L_x_3982:
[----:B------:R-:W2:Y:S02]  /*4b00*/  LDG.E R4, desc[UR36][R4.64] ;  /* 0x0000002404047981 */ /* 0x000ea4000c1e1900 */
[----:B--2---:R-:W-:Y:S01]  /*4b10*/  I2FP.F32.S32 R22, R4 ;  /* 0x0000000400167245 */ /* 0x004fe20000201400 */
[----:B------:R-:W-:Y:S06]  /*4b20*/  BRA `(.L_x_3980) ;  /* 0x0000000800fc7947 */ /* 0x000fec0003800000 */
.L_x_3981:
[----:B------:R-:W2:Y:S02]  /*4b30*/  LDG.E.U16 R4, desc[UR36][R4.64] ;  /* 0x0000002404047981 */ /* 0x000ea4000c1e1500 */
[----:B--2---:R0:W1:Y:S01]  /*4b40*/  I2F.S16 R22, R4 ;  /* 0x0000000400167306 */ /* 0x0040620000101400 */
[----:B------:R-:W-:Y:S05]  /*4b50*/  BRA `(.L_x_3980) ;  /* 0x0000000800f07947 */ /* 0x000fea0003800000 */
.L_x_3976:
        /* <DEDUP_REMOVED lines=8> */
.L_x_3984:
[----:B------:R-:W2:Y:S02]  /*4be0*/  LDG.E.U16 R4, desc[UR36][R4.64] ;  /* 0x0000002404047981 */ /* 0x000ea4000c1e1500 */
[----:B--2---:R-:W-:Y:S01]  /*4bf0*/  HADD2.F32 R22, -RZ, R4.H0_H0 ;  /* 0x20000004ff167230 */ /* 0x004fe20000004100 */
[----:B------:R-:W-:Y:S06]  /*4c00*/  BRA `(.L_x_3980) ;  /* 0x0000000800c47947 */ /* 0x000fec0003800000 */
.L_x_3983:
        /* <DEDUP_REMOVED lines=8> */
.L_x_3986:
[----:B------:R-:W2:Y:S02]  /*4c90*/  LDG.E.U16 R4, desc[UR36][R4.64] ;  /* 0x0000002404047981 */ /* 0x000ea4000c1e1500 */
[----:B--2---:R-:W-:Y:S01]  /*4ca0*/  HADD2.F32 R22, -RZ, R4.H0_H0 ;  /* 0x20000004ff167230 */ /* 0x004fe20000004100 */
[----:B------:R-:W-:Y:S06]  /*4cb0*/  BRA `(.L_x_3980) ;  /* 0x0000000800987947 */ /* 0x000fec0003800000 */
.L_x_3985:
[----:B------:R-:W2:Y:S01]  /*4cc0*/  LDG.E.64 R4, desc[UR36][R4.64] ;  /* 0x0000002404047981 */ /* 0x000ea2000c1e1b00 */
[----:B------:R-:W-:Y:S01]  /*4cd0*/  UMOV UR4, 0xf0000000 ;  /* 0xf000000000047882 */ /* 0x000fe20000000000 */
[----:B------:R-:W-:Y:S01]  /*4ce0*/  UMOV UR5, 0x380fffff ;  /* 0x380fffff00057882 */ /* 0x000fe20000000000 */
[----:B--2---:R-:W0:Y:S01]  /*4cf0*/  F2F.F32.F64 R22, R4 ;  /* 0x0000000400167310 */ /* 0x004e220000301000 */
[----:B------:R-:W-:-:S14]  /*4d00*/  DSETP.GEU.AND P0, PT, |R4|, UR4, PT ;  /* 0x0000000404007e2a */ /* 0x000fdc000bf0e200 */
[----:B0-----:R-:W-:Y:S01]  /*4d10*/  @!P0 FMUL R22, R22, 1.175494350822287508e-38 ;  /* 0x0080000016168820 */ /* 0x001fe20000400000 */
[----:B------:R-:W-:Y:S06]  /*4d20*/  BRA `(.L_x_3980) ;  /* 0x00000008007c7947 */ /* 0x000fec0003800000 */
.L_x_3975:
        /* <DEDUP_REMOVED lines=12> */
.L_x_3989:
[----:B------:R-:W2:Y:S01]  /*4df0*/  LDG.E.64 R4, desc[UR36][R4.64] ;  /* 0x0000002404047981 */ /* 0x000ea2000c1e1b00 */
[----:B------:R-:W-:Y:S01]  /*4e00*/  UMOV UR4, 0xf0000000 ;  /* 0xf000000000047882 */ /* 0x000fe20000000000 */
[----:B------:R-:W-:Y:S01]  /*4e10*/  UMOV UR5, 0x380fffff ;  /* 0x380fffff00057882 */ /* 0x000fe20000000000 */
[----:B--2---:R-:W0:Y:S01]  /*4e20*/  F2F.F32.F64 R22, R4 ;  /* 0x0000000400167310 */ /* 0x004e220000301000 */
[----:B------:R-:W-:-:S14]  /*4e30*/  DSETP.GEU.AND P0, PT, |R4|, UR4, PT ;  /* 0x0000000404007e2a */ /* 0x000fdc000bf0e200 */
[----:B0-----:R-:W-:Y:S01]  /*4e40*/  @!P0 FMUL R22, R22, 1.175494350822287508e-38 ;  /* 0x0080000016168820 */ /* 0x001fe20000400000 */
[----:B------:R-:W-:Y:S06]  /*4e50*/  BRA `(.L_x_3980) ;  /* 0x0000000800307947 */ /* 0x000fec0003800000 */
.L_x_3988:
        /* <DEDUP_REMOVED lines=26> */
.L_x_3991:
        /* <DEDUP_REMOVED lines=13> */
.L_x_3990:
[----:B------:R-:W2:Y:S02]  /*50d0*/  LDG.E.U16 R4, desc[UR36][R4.64] ;  /* 0x0000002404047981 */ /* 0x000ea4000c1e1500 */
[----:B--2---:R-:W-:Y:S01]  /*50e0*/  IMAD.U32 R22, R4, 0x10000, RZ ;  /* 0x0001000004167824 */ /* 0x004fe200078e00ff */
[----:B------:R-:W-:Y:S06]  /*50f0*/  BRA `(.L_x_3980) ;  /* 0x0000000400887947 */ /* 0x000fec0003800000 */
.L_x_3987:
        /* <DEDUP_REMOVED lines=11> */
.L_x_3994:
        /* <DEDUP_REMOVED lines=20> */
.L_x_3996:
[----:B------:R-:W-:Y:S05]  /*52f0*/  BSYNC B0 ;  /* 0x0000000000007941 */ /* 0x000fea0003800000 */
.L_x_3995:
[----:B------:R-:W-:Y:S01]  /*5300*/  IMAD.SHL.U32 R3, R3, 0x100000, RZ ;  /* 0x0010000003037824 */ /* 0x000fe200078e00ff */
[----:B------:R-:W-:-:S04]  /*5310*/  LEA R5, R0, 0x3b800000, 0x17 ;  /* 0x3b80000000057811 */ /* 0x000fc800078eb8ff */
[----:B------:R-:W-:Y:S01]  /*5320*/  LOP3.LUT R22, R5, R3, R22, 0xfe, !PT ;  /* 0x0000000305167212 */ /* 0x000fe200078efe16 */
[----:B------:R-:W-:Y:S06]  /*5330*/  BRA `(.L_x_3980) ;  /* 0x0000000000f87947 */ /* 0x000fec0003800000 */
.L_x_3993:
        /* <DEDUP_REMOVED lines=20> */
.L_x_3998:
[----:B------:R-:W-:Y:S05]  /*5480*/  BSYNC B0 ;  /* 0x0000000000007941 */ /* 0x000fea0003800000 */
.L_x_3997:
[----:B------:R-:W-:Y:S01]  /*5490*/  IMAD.SHL.U32 R3, R3, 0x200000, RZ ;  /* 0x0020000003037824 */ /* 0x000fe200078e00ff */
[----:B------:R-:W-:-:S04]  /*54a0*/  LEA R5, R0, 0x37800000, 0x17 ;  /* 0x3780000000057811 */ /* 0x000fc800078eb8ff */
[----:B------:R-:W-:Y:S01]  /*54b0*/  LOP3.LUT R22, R5, R3, R22, 0xfe, !PT ;  /* 0x0000000305167212 */ /* 0x000fe200078efe16 */
[----:B------:R-:W-:Y:S06]  /*54c0*/  BRA `(.L_x_3980) ;  /* 0x0000000000947947 */ /* 0x000fec0003800000 */
.L_x_3992:
        /* <DEDUP_REMOVED lines=14> */
.L_x_3979:
        /* <DEDUP_REMOVED lines=16> */
.L_x_4001:
[----:B------:R-:W-:Y:S01]  /*56b0*/  IMAD.MOV.U32 R22, RZ, RZ, RZ ;  /* 0x000000ffff167224 */ /* 0x000fe200078e00ff */
[----:B------:R-:W-:Y:S06]  /*56c0*/  BRA `(.L_x_3980) ;  /* 0x0000000000147947 */ /* 0x000fec0003800000 */
.L_x_4000:
[----:B------:R-:W2:Y:S02]  /*56d0*/  LDG.E.64 R22, desc[UR36][R4.64] ;  /* 0x0000002404167981 */ /* 0x000ea4000c1e1b00 */
[----:B--2---:R0:W1:Y:S01]  /*56e0*/  I2F.U64 R22, R22 ;  /* 0x0000001600167312 */ /* 0x0040620000301000 */
[----:B------:R-:W-:Y:S05]  /*56f0*/  BRA `(.L_x_3980) ;  /* 0x0000000000087947 */ /* 0x000fea0003800000 */
.L_x_3999:
[----:B------:R-:W2:Y:S02]  /*5700*/  LDG.E R4, desc[UR36][R4.64] ;  /* 0x0000002404047981 */ /* 0x000ea4000c1e1900 */
[----:B--2---:R-:W-:-:S07]  /*5710*/  I2FP.F32.U32 R22, R4 ;  /* 0x0000000400167245 */ /* 0x004fce0000201000 */
.L_x_3980:
[----:B------:R-:W-:Y:S05]  /*5720*/  BSYNC B6 ;  /* 0x0000000000067941 */ /* 0x000fea0003800000 */
.L_x_3974:
[----:B------:R-:W-:-:S07]  /*5730*/  VIADD R16, R16, 0x80 ;  /* 0x0000008010107836 */ /* 0x000fce0000000000 */
.L_x_3945:
[----:B------:R-:W-:Y:S05]  /*5740*/  BSYNC B7 ;  /* 0x0000000000077941 */ /* 0x000fea0003800000 */
.L_x_3944:
[----:B------:R-:W-:Y:S01]  /*5750*/  ISETP.GE.AND P0, PT, R16, R17, PT ;  /* 0x000000111000720c */ /* 0x000fe20003f06270 */
[----:B------:R-:W-:Y:S01]  /*5760*/  BSSY B7, `(.L_x_4002) ;  /* 0x00001c6000077945 */ /* 0x000fe20003800000 */
[----:B0-----:R-:W-:-:S11]  /*5770*/  IMAD.MOV.U32 R23, RZ, RZ, RZ ;  /* 0x000000ffff177224 */ /* 0x001fd600078e00ff */
        /* <DEDUP_REMOVED lines=22> */
.L_x_4008:
[----:B------:R-:W4:Y:S02]  /*58e0*/  LDG.E.U8 R4, desc[UR36][R4.64] ;  /* 0x0000002404047981 */ /* 0x000f24000c1e1100 */
[----:B----4-:R-:W-:Y:S01]  /*58f0*/  I2FP.F32.U32 R23, R4 ;  /* 0x0000000400177245 */ /* 0x010fe20000201000 */
[----:B------:R-:W-:Y:S06]  /*5900*/  BRA `(.L_x_4010) ;  /* 0x0000000c002c7947 */ /* 0x000fec0003800000 */
.L_x_4007:
        /* <DEDUP_REMOVED lines=9> */
.L_x_4012:
[----:B------:R-:W4:Y:S02]  /*59a0*/  LDG.E R4, desc[UR36][R4.64] ;  /* 0x0000002404047981 */ /* 0x000f24000c1e1900 */
[----:B----4-:R-:W-:Y:S01]  /*59b0*/  I2FP.F32.S32 R23, R4 ;  /* 0x0000000400177245 */ /* 0x010fe20000201400 */
[----:B------:R-:W-:Y:S06]  /*59c0*/  BRA `(.L_x_4010) ;  /* 0x0000000800fc7947 */ /* 0x000fec0003800000 */
.L_x_4011:
[----:B------:R-:W4:Y:S02]  /*59d0*/  LDG.E.U16 R4, desc[UR36][R4.64] ;  /* 0x0000002404047981 */ /* 0x000f24000c1e1500 */
[----:B----4-:R0:W4:Y:S01]  /*59e0*/  I2F.S16 R23, R4 ;  /* 0x0000000400177306 */ /* 0x0101220000101400 */
[----:B------:R-:W-:Y:S05]  /*59f0*/  BRA `(.L_x_4010) ;  /* 0x0000000800f07947 */ /* 0x000fea0003800000 */
.L_x_4006:
        /* <DEDUP_REMOVED lines=8> */
.L_x_4014:
[----:B------:R-:W4:Y:S02]  /*5a80*/  LDG.E.U16 R4, desc[UR36][R4.64] ;  /* 0x0000002404047981 */ /* 0x000f24000c1e1500 */
[----:B----4-:R-:W-:Y:S01]  /*5a90*/  HADD2.F32 R23, -RZ, R4.H0_H0 ;  /* 0x20000004ff177230 */ /* 0x010fe20000004100 */
[----:B------:R-:W-:Y:S06]  /*5aa0*/  BRA `(.L_x_4010) ;  /* 0x0000000800c47947 */ /* 0x000fec0003800000 */
.L_x_4013:
        /* <DEDUP_REMOVED lines=8> */
.L_x_4016:
[----:B------:R-:W4:Y:S02]  /*5b30*/  LDG.E.U16 R4, desc[UR36][R4.64] ;  /* 0x0000002404047981 */ /* 0x000f24000c1e1500 */
[----:B----4-:R-:W-:Y:S01]  /*5b40*/  HADD2.F32 R23, -RZ, R4.H0_H0 ;  /* 0x20000004ff177230 */ /* 0x010fe20000004100 */
[----:B------:R-:W-:Y:S06]  /*5b50*/  BRA `(.L_x_4010) ;  /* 0x0000000800987947 */ /* 0x000fec0003800000 */
.L_x_4015:
[----:B------:R-:W4:Y:S01]  /*5b60*/  LDG.E.64 R4, desc[UR36][R4.64] ;  /* 0x0000002404047981 */ /* 0x000f22000c1e1b00 */
[----:B------:R-:W-:Y:S01]  /*5b70*/  UMOV UR4, 0xf0000000 ;  /* 0xf000000000047882 */ /* 0x000fe20000000000 */
[----:B------:R-:W-:Y:S01]  /*5b80*/  UMOV UR5, 0x380fffff ;  /* 0x380fffff00057882 */ /* 0x000fe20000000000 */
[----:B----4-:R-:W0:Y:S01]  /*5b90*/  F2F.F32.F64 R23, R4 ;  /* 0x0000000400177310 */ /* 0x010e220000301000 */
[----:B------:R-:W-:-:S14]  /*5ba0*/  DSETP.GEU.AND P0, PT, |R4|, UR4, PT ;  /* 0x0000000404007e2a */ /* 0x000fdc000bf0e200 */
[----:B0-----:R-:W-:Y:S01]  /*5bb0*/  @!P0 FMUL R23, R23, 1.175494350822287508e-38 ;  /* 0x0080000017178820 */ /* 0x001fe20000400000 */
[----:B------:R-:W-:Y:S06]  /*5bc0*/  BRA `(.L_x_4010) ;  /* 0x00000008007c7947 */ /* 0x000fec0003800000 */
.L_x_4005:
        /* <DEDUP_REMOVED lines=12> */
.L_x_4019:
[----:B------:R-:W4:Y:S01]  /*5c90*/  LDG.E.64 R4, desc[UR36][R4.64] ;  /* 0x0000002404047981 */ /* 0x000f22000c1e1b00 */
[----:B------:R-:W-:Y:S01]  /*5ca0*/  UMOV UR4, 0xf0000000 ;  /* 0xf000000000047882 */ /* 0x000fe20000000000 */
[----:B------:R-:W-:Y:S01]  /*5cb0*/  UMOV UR5, 0x380fffff ;  /* 0x380fffff00057882 */ /* 0x000fe20000000000 */
[----:B----4-:R-:W0:Y:S01]  /*5cc0*/  F2F.F32.F64 R23, R4 ;  /* 0x0000000400177310 */ /* 0x010e220000301000 */
[----:B------:R-:W-:-:S14]  /*5cd0*/  DSETP.GEU.AND P0, PT, |R4|, UR4, PT ;  /* 0x0000000404007e2a */ /* 0x000fdc000bf0e200 */
[----:B0-----:R-:W-:Y:S01]  /*5ce0*/  @!P0 FMUL R23, R23, 1.175494350822287508e-38 ;  /* 0x0080000017178820 */ /* 0x001fe20000400000 */
[----:B------:R-:W-:Y:S06]  /*5cf0*/  BRA `(.L_x_4010) ;  /* 0x0000000800307947 */ /* 0x000fec0003800000 */
.L_x_4018:
        /* <DEDUP_REMOVED lines=26> */
.L_x_4021:
        /* <DEDUP_REMOVED lines=13> */
.L_x_4020:
[----:B------:R-:W4:Y:S02]  /*5f70*/  LDG.E.U16 R4, desc[UR36][R4.64] ;  /* 0x0000002404047981 */ /* 0x000f24000c1e1500 */
[----:B----4-:R-:W-:Y:S01]  /*5f80*/  IMAD.U32 R23, R4, 0x10000, RZ ;  /* 0x0001000004177824 */ /* 0x010fe200078e00ff */
[----:B------:R-:W-:Y:S06]  /*5f90*/  BRA `(.L_x_4010) ;  /* 0x0000000400887947 */ /* 0x000fec0003800000 */
.L_x_4017:
        /* <DEDUP_REMOVED lines=11> */
.L_x_4024:
        /* <DEDUP_REMOVED lines=20> */
.L_x_4026:
[----:B------:R-:W-:Y:S05]  /*6190*/  BSYNC B0 ;  /* 0x0000000000007941 */ /* 0x000fea0003800000 */
.L_x_4025:
[----:B------:R-:W-:Y:S01]  /*61a0*/  IMAD.SHL.U32 R3, R3, 0x100000, RZ ;  /* 0x0010000003037824 */ /* 0x000fe200078e00ff */
[----:B------:R-:W-:-:S04]  /*61b0*/  LEA R0, R0, 0x3b800000, 0x17 ;  /* 0x3b80000000007811 */ /* 0x000fc800078eb8ff */
[----:B------:R-:W-:Y:S01]  /*61c0*/  LOP3.LUT R23, R0, R3, R23, 0xfe, !PT ;  /* 0x0000000300177212 */ /* 0x000fe200078efe17 */
[----:B------:R-:W-:Y:S06]  /*61d0*/  BRA `(.L_x_4010) ;  /* 0x0000000000f87947 */ /* 0x000fec0003800000 */
.L_x_4023:
        /* <DEDUP_REMOVED lines=20> */
.L_x_4028:
[----:B------:R-:W-:Y:S05]  /*6320*/  BSYNC B0 ;  /* 0x0000000000007941 */ /* 0x000fea0003800000 */
.L_x_4027:
[----:B------:R-:W-:Y:S01]  /*6330*/  IMAD.SHL.U32 R3, R3, 0x200000, RZ ;  /* 0x0020000003037824 */ /* 0x000fe200078e00ff */
[----:B------:R-:W-:-:S04]  /*6340*/  LEA R0, R0, 0x37800000, 0x17 ;  /* 0x3780000000007811 */ /* 0x000fc800078eb8ff */
[----:B------:R-:W-:Y:S01]  /*6350*/  LOP3.LUT R23, R0, R3, R23, 0xfe, !PT ;  /* 0x0000000300177212 */ /* 0x000fe200078efe17 */
[----:B------:R-:W-:Y:S06]  /*6360*/  BRA `(.L_x_4010) ;  /* 0x0000000000947947 */ /* 0x000fec0003800000 */
.L_x_4022:
        /* <DEDUP_REMOVED lines=14> */
.L_x_4009:
        /* <DEDUP_REMOVED lines=16> */
.L_x_4031:
[----:B------:R-:W-:Y:S01]  /*6550*/  IMAD.MOV.U32 R23, RZ, RZ, RZ ;  /* 0x000000ffff177224 */ /* 0x000fe200078e00ff */
[----:B------:R-:W-:Y:S06]  /*6560*/  BRA `(.L_x_4010) ;  /* 0x0000000000147947 */ /* 0x000fec0003800000 */
.L_x_4030:
[----:B------:R-:W4:Y:S02]  /*6570*/  LDG.E.64 R4, desc[UR36][R4.64] ;  /* 0x0000002404047981 */ /* 0x000f24000c1e1b00 */
[----:B----4-:R0:W4:Y:S01]  /*6580*/  I2F.U64 R23, R4 ;  /* 0x0000000400177312 */ /* 0x0101220000301000 */
[----:B------:R-:W-:Y:S05]  /*6590*/  BRA `(.L_x_4010) ;  /* 0x0000000000087947 */ /* 0x000fea0003800000 */
.L_x_4029:
[----:B------:R-:W4:Y:S02]  /*65a0*/  LDG.E R4, desc[UR36][R4.64] ;  /* 0x0000002404047981 */ /* 0x000f24000c1e1900 */
[----:B----4-:R-:W-:-:S07]  /*65b0*/  I2FP.F32.U32 R23, R4 ;  /* 0x0000000400177245 */ /* 0x010fce0000201000 */
.L_x_4010:
[----:B------:R-:W-:Y:S05]  /*65c0*/  BSYNC B6 ;  /* 0x0000000000067941 */ /* 0x000fea0003800000 */
.L_x_4004:
        /* <DEDUP_REMOVED lines=20> */
.L_x_4035:
[----:B------:R-:W2:Y:S02]  /*6710*/  LDG.E.U8 R4, desc[UR36][R4.64] ;  /* 0x0000002404047981 */ /* 0x000ea4000c1e1100 */
[----:B--2---:R-:W-:Y:S01]  /*6720*/  I2FP.F32.U32 R24, R4 ;  /* 0x0000000400187245 */ /* 0x004fe20000201000 */
[----:B------:R-:W-:Y:S06]  /*6730*/  BRA `(.L_x_4003) ;  /* 0x0000000c00207947 */ /* 0x000fec0003800000 */
.L_x_4034:
        /* <DEDUP_REMOVED lines=9> */
.L_x_4038:
[----:B------:R-:W2:Y:S02]  /*67d0*/  LDG.E R4, desc[UR36][R4.64] ;  /* 0x0000002404047981 */ /* 0x000ea4000c1e1900 */
[----:B--2---:R-:W-:Y:S01]  /*67e0*/  I2FP.F32.S32 R24, R4 ;  /* 0x0000000400187245 */ /* 0x004fe20000201400 */
[----:B------:R-:W-:Y:S06]  /*67f0*/  BRA `(.L_x_4003) ;  /* 0x0000000800f07947 */ /* 0x000fec0003800000 */
.L_x_4037:
[----:B------:R-:W2:Y:S02]  /*6800*/  LDG.E.U16 R4, desc[UR36][R4.64] ;  /* 0x0000002404047981 */ /* 0x000ea4000c1e1500 */
[----:B--2---:R0:W1:Y:S01]  /*6810*/  I2F.S16 R24, R4 ;  /* 0x0000000400187306 */ /* 0x0040620000101400 */
[----:B------:R-:W-:Y:S05]  /*6820*/  BRA `(.L_x_4003) ;  /* 0x0000000800e47947 */ /* 0x000fea0003800000 */
.L_x_4033:
        /* <DEDUP_REMOVED lines=8> */
.L_x_4040:
[----:B------:R-:W2:Y:S02]  /*68b0*/  LDG.E.U16 R4, desc[UR36][R4.64] ;  /* 0x0000002404047981 */ /* 0x000ea4000c1e1500 */
[----:B--2---:R-:W-:Y:S01]  /*68c0*/  HADD2.F32 R24, -RZ, R4.H0_H0 ;  /* 0x20000004ff187230 */ /* 0x004fe20000004100 */
[----:B------:R-:W-:Y:S06]  /*68d0*/  BRA `(.L_x_4003) ;  /* 0x0000000800b87947 */ /* 0x000fec0003800000 */
.L_x_4039:
        /* <DEDUP_REMOVED lines=8> */
.L_x_4042:
[----:B------:R-:W2:Y:S02]  /*6960*/  LDG.E.U16 R4, desc[UR36][R4.64] ;  /* 0x0000002404047981 */ /* 0x000ea4000c1e1500 */
[----:B--2---:R-:W-:Y:S01]  /*6970*/  HADD2.F32 R24, -RZ, R4.H0_H0 ;  /* 0x20000004ff187230 */ /* 0x004fe20000004100 */
[----:B------:R-:W-:Y:S06]  /*6980*/  BRA `(.L_x_4003) ;  /* 0x00000008008c7947 */ /* 0x000fec0003800000 */
.L_x_4041:
[----:B------:R-:W2:Y:S01]  /*6990*/  LDG.E.64 R4, desc[UR36][R4.64] ;  /* 0x0000002404047981 */ /* 0x000ea2000c1e1b00 */
[----:B------:R-:W-:Y:S01]  /*69a0*/  UMOV UR4, 0xf0000000 ;  /* 0xf000000000047882 */ /* 0x000fe20000000000 */
[----:B------:R-:W-:Y:S01]  /*69b0*/  UMOV UR5, 0x380fffff ;  /* 0x380fffff00057882 */ /* 0x000fe20000000000 */
[----:B--2---:R-:W0:Y:S01]  /*69c0*/  F2F.F32.F64 R24, R4 ;  /* 0x0000000400187310 */ /* 0x004e220000301000 */
[----:B------:R-:W-:-:S14]  /*69d0*/  DSETP.GEU.AND P0, PT, |R4|, UR4, PT ;  /* 0x0000000404007e2a */ /* 0x000fdc000bf0e200 */
[----:B0-----:R-:W-:Y:S01]  /*69e0*/  @!P0 FMUL R24, R24, 1.175494350822287508e-38 ;  /* 0x0080000018188820 */ /* 0x001fe20000400000 */
[----:B------:R-:W-:Y:S06]  /*69f0*/  BRA `(.L_x_4003) ;  /* 0x0000000800707947 */ /* 0x000fec0003800000 */
.L_x_4032:
        /* <DEDUP_REMOVED lines=12> */
.L_x_4045:
[----:B------:R-:W2:Y:S01]  /*6ac0*/  LDG.E.64 R4, desc[UR36][R4.64] ;  /* 0x0000002404047981 */ /* 0x000ea2000c1e1b00 */
[----:B------:R-:W-:Y:S01]  /*6ad0*/  UMOV UR4, 0xf0000000 ;  /* 0xf000000000047882 */ /* 0x000fe20000000000 */
[----:B------:R-:W-:Y:S01]  /*6ae0*/  UMOV UR5, 0x380fffff ;  /* 0x380fffff00057882 */ /* 0x000fe20000000000 */
[----:B--2---:R-:W0:Y:S01]  /*6af0*/  F2F.F32.F64 R24, R4 ;  /* 0x0000000400187310 */ /* 0x004e220000301000 */
[----:B------:R-:W-:-:S14]  /*6b00*/  DSETP.GEU.AND P0, PT, |R4|, UR4, PT ;  /* 0x0000000404007e2a */ /* 0x000fdc000bf0e200 */
[----:B0-----:R-:W-:Y:S01]  /*6b10*/  @!P0 FMUL R24, R24, 1.175494350822287508e-38 ;  /* 0x0080000018188820 */ /* 0x001fe20000400000 */
[----:B------:R-:W-:Y:S06]  /*6b20*/  BRA `(.L_x_4003) ;  /* 0x0000000800247947 */ /* 0x000fec0003800000 */
.L_x_4044:
        /* <DEDUP_REMOVED lines=26> */
.L_x_4047:
        /* <DEDUP_REMOVED lines=13> */
.L_x_4046:
[----:B------:R-:W2:Y:S02]  /*6da0*/  LDG.E.U16 R4, desc[UR36][R4.64] ;  /* 0x0000002404047981 */ /* 0x000ea4000c1e1500 */
[----:B--2---:R-:W-:Y:S01]  /*6db0*/  IMAD.U32 R24, R4, 0x10000, RZ ;  /* 0x0001000004187824 */ /* 0x004fe200078e00ff */
[----:B------:R-:W-:Y:S06]  /*6dc0*/  BRA `(.L_x_4003) ;  /* 0x00000004007c7947 */ /* 0x000fec0003800000 */
.L_x_4043:
        /* <DEDUP_REMOVED lines=11> */
.L_x_4050:
        /* <DEDUP_REMOVED lines=19> */
.L_x_4052:
[----:B------:R-:W-:Y:S05]  /*6fb0*/  BSYNC B0 ;  /* 0x0000000000007941 */ /* 0x000fea0003800000 */
.L_x_4051:
[----:B------:R-:W-:Y:S01]  /*6fc0*/  IMAD.SHL.U32 R3, R3, 0x100000, RZ ;  /* 0x0010000003037824 */ /* 0x000fe200078e00ff */
[----:B------:R-:W-:-:S04]  /*6fd0*/  LEA R5, R0, 0x3b800000, 0x17 ;  /* 0x3b80000000057811 */ /* 0x000fc800078eb8ff */
[----:B------:R-:W-:Y:S01]  /*6fe0*/  LOP3.LUT R24, R5, R3, R24, 0xfe, !PT ;  /* 0x0000000305187212 */ /* 0x000fe200078efe18 */
[----:B------:R-:W-:Y:S06]  /*6ff0*/  BRA `(.L_x_4003) ;  /* 0x0000000000f07947 */ /* 0x000fec0003800000 */
.L_x_4049:
        /* <DEDUP_REMOVED lines=19> */
.L_x_4054:
[----:B------:R-:W-:Y:S05]  /*7130*/  BSYNC B0 ;  /* 0x0000000000007941 */ /* 0x000fea0003800000 */
.L_x_4053:
[----:B------:R-:W-:Y:S01]  /*7140*/  IMAD.SHL.U32 R3, R3, 0x200000, RZ ;  /* 0x0020000003037824 */ /* 0x000fe200078e00ff */
[----:B------:R-:W-:-:S04]  /*7150*/  LEA R5, R0, 0x37800000, 0x17 ;  /* 0x3780000000057811 */ /* 0x000fc800078eb8ff */
[----:B------:R-:W-:Y:S01]  /*7160*/  LOP3.LUT R24, R5, R3, R24, 0xfe, !PT ;  /* 0x0000000305187212 */ /* 0x000fe200078efe18 */
[----:B------:R-:W-:Y:S06]  /*7170*/  BRA `(.L_x_4003) ;  /* 0x0000000000907947 */ /* 0x000fec0003800000 */
.L_x_4048:
        /* <DEDUP_REMOVED lines=14> */
.L_x_4036:
        /* <DEDUP_REMOVED lines=16> */
.L_x_4057:
[----:B------:R-:W-:Y:S05]  /*7360*/  BRA `(.L_x_4003) ;  /* 0x0000000000147947 */ /* 0x000fea0003800000 */
.L_x_4056:
[----:B------:R-:W2:Y:S02]  /*7370*/  LDG.E.64 R24, desc[UR36][R4.64] ;  /* 0x0000002404187981 */ /* 0x000ea4000c1e1b00 */
[----:B--2---:R0:W1:Y:S01]  /*7380*/  I2F.U64 R24, R24 ;  /* 0x0000001800187312 */ /* 0x0040620000301000 */
[----:B------:R-:W-:Y:S05]  /*7390*/  BRA `(.L_x_4003) ;  /* 0x0000000000087947 */ /* 0x000fea0003800000 */
.L_x_4055:
[----:B------:R-:W2:Y:S02]  /*73a0*/  LDG.E R4, desc[UR36][R4.64] ;  /* 0x0000002404047981 */ /* 0x000ea4000c1e1900 */
[----:B--2---:R-:W-:-:S07]  /*73b0*/  I2FP.F32.U32 R24, R4 ;  /* 0x0000000400187245 */ /* 0x004fce0000201000 */
.L_x_4003:
[----:B------:R-:W-:Y:S05]  /*73c0*/  BSYNC B7 ;  /* 0x0000000000077941 */ /* 0x000fea0003800000 */
.L_x_4002:
[----:B0-----:R-:W0:Y:S01]  /*73d0*/  S2R R25, SR_TID.X ;  /* 0x0000000000197919 */ /* 0x001e220000002100 */
        /* <DEDUP_REMOVED lines=9> */
[----:B-12345:R-:W-:-:S04]  /*7470*/  @!P3 FMNMX.FTZ R4, R28, R29, PT ;  /* 0x0000001d1c04b209 */ /* 0x03efc80003810000 */
[----:B------:R-:W-:Y:S02]  /*7480*/  @!P1 FMNMX.FTZ R22, R22, R27, PT ;  /* 0x0000001b16169209 */ /* 0x000fe40003810000 */
[----:B------:R-:W-:Y:S02]  /*7490*/  @!P2 FMNMX.FTZ R24, R23, R24, PT ;  /* 0x000000181718a209 */ /* 0x000fe40003810000 */
[----:B------:R-:W-:Y:S01]  /*74a0*/  @!P0 FMNMX.FTZ R18, R18, R19, PT ;  /* 0x0000001312128209 */ /* 0x000fe20003810000 */
        /* <DEDUP_REMOVED lines=23> */
.L_x_4063:
[----:B------:R-:W0:Y:S01]  /*7620*/  F2I.S64.TRUNC R4, R4 ;  /* 0x0000000400047311 */ /* 0x000e22000020d900 */
[----:B------:R-:W-:Y:S02]  /*7630*/  IMAD.MOV.U32 R25, RZ, RZ, R26 ;  /* 0x000000ffff197224 */ /* 0x000fe400078e001a */
[----:B0-----:R-:W-:-:S05]  /*7640*/  IMAD.MOV.U32 R3, RZ, RZ, R4 ;  /* 0x000000ffff037224 */ /* 0x001fca00078e0004 */
[----:B------:R0:W-:Y:S01]  /*7650*/  STG.E.U8 desc[UR36][R8.64], R3 ;  /* 0x0000000308007986 */ /* 0x0001e2000c101124 */
[----:B------:R-:W-:Y:S05]  /*7660*/  BRA `(.L_x_4059) ;  /* 0x0000000c00907947 */ /* 0x000fea0003800000 */
.L_x_4062:
        /* <DEDUP_REMOVED lines=10> */
.L_x_4066:
[----:B------:R-:W0:Y:S01]  /*7710*/  F2I.FTZ.TRUNC.NTZ R3, R4 ;  /* 0x0000000400037305 */ /* 0x000e22000021f100 */
[----:B------:R-:W-:Y:S01]  /*7720*/  IMAD.MOV.U32 R25, RZ, RZ, R26 ;  /* 0x000000ffff197224 */ /* 0x000fe200078e001a */
[----:B0-----:R0:W-:Y:S01]  /*7730*/  STG.E desc[UR36][R8.64], R3 ;  /* 0x0000000308007986 */ /* 0x0011e2000c101924 */
[----:B------:R-:W-:Y:S05]  /*7740*/  BRA `(.L_x_4059) ;  /* 0x0000000c00587947 */ /* 0x000fea0003800000 */
.L_x_4065:
[----:B------:R-:W0:Y:S01]  /*7750*/  F2I.FTZ.TRUNC.NTZ R3, R4 ;  /* 0x0000000400037305 */ /* 0x000e22000021f100 */
[----:B------:R-:W-:Y:S01]  /*7760*/  IMAD.MOV.U32 R25, RZ, RZ, R26 ;  /* 0x000000ffff197224 */ /* 0x000fe200078e001a */
[----:B0-----:R0:W-:Y:S01]  /*7770*/  STG.E.U16 desc[UR36][R8.64], R3 ;  /* 0x0000000308007986 */ /* 0x0011e2000c101524 */
[----:B------:R-:W-:Y:S05]  /*7780*/  BRA `(.L_x_4059) ;  /* 0x0000000c00487947 */ /* 0x000fea0003800000 */
.L_x_4061:
        /* <DEDUP_REMOVED lines=9> */
.L_x_4068:
[----:B------:R-:W-:Y:S01]  /*7820*/  F2FP.F16.F32.PACK_AB R4, RZ, R4 ;  /* 0x00000004ff04723e */ /* 0x000fe200000000ff */
[----:B------:R-:W-:-:S04]  /*7830*/  IMAD.MOV.U32 R25, RZ, RZ, R26 ;  /* 0x000000ffff197224 */ /* 0x000fc800078e001a */
[----:B------:R4:W-:Y:S01]  /*7840*/  STG.E.U16 desc[UR36][R8.64], R4 ;  /* 0x0000000408007986 */ /* 0x0009e2000c101524 */
[----:B------:R-:W-:Y:S05]  /*7850*/  BRA `(.L_x_4059) ;  /* 0x0000000c00147947 */ /* 0x000fea0003800000 */
.L_x_4067:
        /* <DEDUP_REMOVED lines=10> */
.L_x_4070:
[----:B------:R-:W-:Y:S01]  /*7900*/  F2FP.F16.F32.PACK_AB R3, RZ, R4 ;  /* 0x00000004ff03723e */ /* 0x000fe200000000ff */
[----:B------:R-:W-:-:S03]  /*7910*/  IMAD.MOV.U32 R25, RZ, RZ, R26 ;  /* 0x000000ffff197224 */ /* 0x000fc600078e001a */
[----:B------:R-:W-:-:S05]  /*7920*/  PRMT R3, R3, 0x5410, RZ ;  /* 0x0000541003037816 */ /* 0x000fca00000000ff */
[----:B------:R2:W-:Y:S01]  /*7930*/  STG.E desc[UR36][R8.64], R3 ;  /* 0x0000000308007986 */ /* 0x0005e2000c101924 */
[----:B------:R-:W-:Y:S05]  /*7940*/  BRA `(.L_x_4059) ;  /* 0x0000000800d87947 */ /* 0x000fea0003800000 */
.L_x_4069:
[----:B------:R-:W-:Y:S01]  /*7950*/  FMUL.FTZ R4, R4, 1 ;  /* 0x3f80000004047820 */ /* 0x000fe20000410000 */
[----:B------:R-:W-:-:S05]  /*7960*/  IMAD.MOV.U32 R25, RZ, RZ, R26 ;  /* 0x000000ffff197224 */ /* 0x000fca00078e001a */
[----:B------:R-:W0:Y:S02]  /*7970*/  F2F.F64.F32 R4, R4 ;  /* 0x0000000400047310 */ /* 0x000e240000201800 */
[----:B0-----:R0:W-:Y:S01]  /*7980*/  STG.E.64 desc[UR36][R8.64], R4 ;  /* 0x0000000408007986 */ /* 0x0011e2000c101b24 */
[----:B------:R-:W-:Y:S05]  /*7990*/  BRA `(.L_x_4059) ;  /* 0x0000000800c47947 */ /* 0x000fea0003800000 */
.L_x_4060:
        /* <DEDUP_REMOVED lines=13> */
.L_x_4073:
[----:B------:R-:W-:Y:S01]  /*7a70*/  FMUL.FTZ R4, R4, 1 ;  /* 0x3f80000004047820 */ /* 0x000fe20000410000 */
[----:B------:R-:W-:Y:S01]  /*7a80*/  CS2R R6, SRZ ;  /* 0x0000000000067805 */ /* 0x000fe2000001ff00 */
[----:B------:R-:W-:-:S04]  /*7a90*/  IMAD.MOV.U32 R25, RZ, RZ, R26 ;  /* 0x000000ffff197224 */ /* 0x000fc800078e001a */
[----:B------:R-:W0:Y:S02]  /*7aa0*/  F2F.F64.F32 R4, R4 ;  /* 0x0000000400047310 */ /* 0x000e240000201800 */
[----:B0-----:R0:W-:Y:S01]  /*7ab0*/  STG.E.128 desc[UR36][R8.64], R4 ;  /* 0x0000000408007986 */ /* 0x0011e2000c101d24 */
[----:B------:R-:W-:Y:S05]  /*7ac0*/  BRA `(.L_x_4059) ;  /* 0x0000000800787947 */ /* 0x000fea0003800000 */
.L_x_4072:
        /* <DEDUP_REMOVED lines=20> */
.L_x_4077:
[----:B------:R-:W-:Y:S05]  /*7c10*/  BSYNC B0 ;  /* 0x0000000000007941 */ /* 0x000fea0003800000 */
.L_x_4076:
[----:B------:R-:W-:Y:S01]  /*7c20*/  LOP3.LUT R5, R0, R5, RZ, 0xfc, !PT ;  /* 0x0000000500057212 */ /* 0x000fe200078efcff */
[----:B------:R-:W-:-:S04]  /*7c30*/  IMAD.MOV.U32 R25, RZ, RZ, R26 ;  /* 0x000000ffff197224 */ /* 0x000fc800078e001a */
[----:B------:R0:W-:Y:S01]  /*7c40*/  STG.E.U8 desc[UR36][R8.64], R5 ;  /* 0x0000000508007986 */ /* 0x0001e2000c101124 */
[----:B------:R-:W-:Y:S05]  /*7c50*/  BRA `(.L_x_4059) ;  /* 0x0000000800147947 */ /* 0x000fea0003800000 */
.L_x_4075:
        /* <DEDUP_REMOVED lines=12> */
.L_x_4079:
[----:B------:R-:W-:Y:S01]  /*7d20*/  IMAD.MOV.U32 R0, RZ, RZ, 0x7f ;  /* 0x0000007fff007424 */ /* 0x000fe200078e00ff */
[----:B------:R-:W-:-:S04]  /*7d30*/  ISETP.GT.U32.AND P0, PT, R5, 0x7f800000, PT ;  /* 0x7f8000000500780c */ /* 0x000fc80003f04070 */
[----:B------:R-:W-:-:S09]  /*7d40*/  SEL R0, R0, 0x7c, P0 ;  /* 0x0000007c00007807 */ /* 0x000fd20000000000 */
.L_x_4080:
[----:B------:R-:W-:Y:S05]  /*7d50*/  BSYNC B0 ;  /* 0x0000000000007941 */ /* 0x000fea0003800000 */
.L_x_4078:
[----:B------:R-:W-:Y:S01]  /*7d60*/  LOP3.LUT R4, R4, 0x80000000, RZ, 0xc0, !PT ;  /* 0x8000000004047812 */ /* 0x000fe200078ec0ff */
[----:B------:R-:W-:-:S03]  /*7d70*/  IMAD.MOV.U32 R25, RZ, RZ, R26 ;  /* 0x000000ffff197224 */ /* 0x000fc600078e001a */
[----:B------:R-:W-:-:S04]  /*7d80*/  SHF.R.U32.HI R3, RZ, 0x18, R4 ;  /* 0x00000018ff037819 */ /* 0x000fc80000011604 */
[----:B------:R-:W-:-:S05]  /*7d90*/  LOP3.LUT R3, R0, R3, RZ, 0xfc, !PT ;  /* 0x0000000300037212 */ /* 0x000fca00078efcff */
[----:B------:R0:W-:Y:S01]  /*7da0*/  STG.E.U8 desc[UR36][R8.64], R3 ;  /* 0x0000000308007986 */ /* 0x0001e2000c101124 */
[----:B------:R-:W-:Y:S05]  /*7db0*/  BRA `(.L_x_4059) ;  /* 0x0000000400bc7947 */ /* 0x000fea0003800000 */
.L_x_4074:
[----:B------:R-:W-:Y:S01]  /*7dc0*/  F2FP.BF16.F32.PACK_AB R4, RZ, R4 ;  /* 0x00000004ff04723e */ /* 0x000fe200000010ff */
[----:B------:R-:W-:-:S04]  /*7dd0*/  IMAD.MOV.U32 R25, RZ, RZ, R26 ;  /* 0x000000ffff197224 */ /* 0x000fc800078e001a */
[----:B------:R0:W-:Y:S01]  /*7de0*/  STG.E.U16 desc[UR36][R8.64], R4 ;  /* 0x0000000408007986 */ /* 0x0001e2000c101524 */
[----:B------:R-:W-:Y:S05]  /*7df0*/  BRA `(.L_x_4059) ;  /* 0x0000000400ac7947 */ /* 0x000fea0003800000 */
.L_x_4071:
        /* <DEDUP_REMOVED lines=12> */
.L_x_4083:
        /* <DEDUP_REMOVED lines=16> */
.L_x_4086:
[----:B------:R-:W-:-:S04]  /*7fc0*/  LOP3.LUT R4, R4, 0x80000000, RZ, 0xc0, !PT ;  /* 0x8000000004047812 */ /* 0x000fc800078ec0ff */
[----:B------:R-:W-:-:S04]  /*7fd0*/  SHF.R.U32.HI R4, RZ, 0x18, R4 ;  /* 0x00000018ff047819 */ /* 0x000fc80000011604 */
[----:B------:R-:W-:-:S04]  /*7fe0*/  LOP3.LUT R3, R3, R4, RZ, 0xfc, !PT ;  /* 0x0000000403037212 */ /* 0x000fc800078efcff */
[----:B------:R-:W-:-:S07]  /*7ff0*/  PRMT R0, R3, 0x7610, R0 ;  /* 0x0000761003007816 */ /* 0x000fce0000000000 */
.L_x_4085:
[----:B------:R-:W-:Y:S05]  /*8000*/  BSYNC B0 ;  /* 0x0000000000007941 */ /* 0x000fea0003800000 */
.L_x_4084:
[----:B------:R0:W-:Y:S01]  /*8010*/  STG.E.U8 desc[UR36][R8.64], R0 ;  /* 0x0000000008007986 */ /* 0x0001e2000c101124 */
[----:B------:R-:W-:Y:S01]  /*8020*/  IMAD.MOV.U32 R25, RZ, RZ, R26 ;  /* 0x000000ffff197224 */ /* 0x000fe200078e001a */
[----:B------:R-:W-:Y:S06]  /*8030*/  BRA `(.L_x_4059) ;  /* 0x00000004001c7947 */ /* 0x000fec0003800000 */
.L_x_4082:
        /* <DEDUP_REMOVED lines=16> */
.L_x_4089:
[----:B------:R-:W-:-:S04]  /*8140*/  LOP3.LUT R4, R4, 0x80000000, RZ, 0xc0, !PT ;  /* 0x8000000004047812 */ /* 0x000fc800078ec0ff */
[----:B------:R-:W-:-:S04]  /*8150*/  SHF.R.U32.HI R4, RZ, 0x18, R4 ;  /* 0x00000018ff047819 */ /* 0x000fc80000011604 */
[----:B------:R-:W-:-:S04]  /*8160*/  LOP3.LUT R3, R3, R4, RZ, 0xfc, !PT ;  /* 0x0000000403037212 */ /* 0x000fc800078efcff */
[----:B------:R-:W-:-:S07]  /*8170*/  PRMT R0, R3, 0x7610, R0 ;  /* 0x0000761003007816 */ /* 0x000fce0000000000 */
.L_x_4088:
[----:B------:R-:W-:Y:S05]  /*8180*/  BSYNC B0 ;  /* 0x0000000000007941 */ /* 0x000fea0003800000 */
.L_x_4087:
[----:B------:R0:W-:Y:S01]  /*8190*/  STG.E.U8 desc[UR36][R8.64], R0 ;  /* 0x0000000008007986 */ /* 0x0001e2000c101124 */
[----:B------:R-:W-:Y:S01]  /*81a0*/  IMAD.MOV.U32 R25, RZ, RZ, R26 ;  /* 0x000000ffff197224 */ /* 0x000fe200078e001a */
[----:B------:R-:W-:Y:S06]  /*81b0*/  BRA `(.L_x_4059) ;  /* 0x0000000000bc7947 */ /* 0x000fec0003800000 */
.L_x_4081:
        /* <DEDUP_REMOVED lines=22> */
.L_x_4064:
        /* <DEDUP_REMOVED lines=16> */
.L_x_4092:
[----:B------:R-:W-:Y:S01]  /*8420*/  IMAD.MOV.U32 R25, RZ, RZ, R26 ;  /* 0x000000ffff197224 */ /* 0x000fe200078e001a */
[----:B------:R-:W-:Y:S06]  /*8430*/  BRA `(.L_x_4059) ;  /* 0x00000000001c7947 */ /* 0x000fec0003800000 */
.L_x_4091:
[----:B------:R-:W0:Y:S01]  /*8440*/  F2I.U64.TRUNC R4, R4 ;  /* 0x0000000400047311 */ /* 0x000e22000020d800 */
[----:B------:R-:W-:Y:S01]  /*8450*/  IMAD.MOV.U32 R25, RZ, RZ, R26 ;  /* 0x000000ffff197224 */ /* 0x000fe200078e001a */
[----:B0-----:R0:W-:Y:S01]  /*8460*/  STG.E.64 desc[UR36][R8.64], R4 ;  /* 0x0000000408007986 */ /* 0x0011e2000c101b24 */
[----:B------:R-:W-:Y:S05]  /*8470*/  BRA `(.L_x_4059) ;  /* 0x00000000000c7947 */ /* 0x000fea0003800000 */
.L_x_4090:
[----:B------:R-:W0:Y:S01]  /*8480*/  F2I.FTZ.U32.TRUNC.NTZ R3, R4 ;  /* 0x0000000400037305 */ /* 0x000e22000021f000 */
[----:B------:R-:W-:Y:S01]  /*8490*/  IMAD.MOV.U32 R25, RZ, RZ, R26 ;  /* 0x000000ffff197224 */ /* 0x000fe200078e001a */
[----:B0-----:R0:W-:Y:S06]  /*84a0*/  STG.E desc[UR36][R8.64], R3 ;  /* 0x0000000308007986 */ /* 0x0011ec000c101924 */
.L_x_4059:
[----:B------:R-:W-:Y:S05]  /*84b0*/  BSYNC B6 ;  /* 0x0000000000067941 */ /* 0x000fea0003800000 */
.L_x_4058:
        /* <DEDUP_REMOVED lines=24> */
.L_x_4098:
[----:B------:R-:W0:Y:S02]  /*8640*/  F2I.S64.TRUNC R18, R18 ;  /* 0x0000001200127311 */ /* 0x000e24000020d900 */
[----:B0-----:R-:W-:-:S05]  /*8650*/  IMAD.MOV.U32 R3, RZ, RZ, R18 ;  /* 0x000000ffff037224 */ /* 0x001fca00078e0012 */
[----:B------:R0:W-:Y:S01]  /*8660*/  STG.E.U8 desc[UR36][R8.64], R3 ;  /* 0x0000000308007986 */ /* 0x0001e2000c101124 */
[----:B------:R-:W-:Y:S05]  /*8670*/  BRA `(.L_x_4100) ;  /* 0x0000000c00407947 */ /* 0x000fea0003800000 */
.L_x_4097:
        /* <DEDUP_REMOVED lines=9> */
.L_x_4102:
[----:B------:R-:W0:Y:S02]  /*8710*/  F2I.FTZ.TRUNC.NTZ R3, R18 ;  /* 0x0000001200037305 */ /* 0x000e24000021f100 */
[----:B0-----:R0:W-:Y:S01]  /*8720*/  STG.E desc[UR36][R8.64], R3 ;  /* 0x0000000308007986 */ /* 0x0011e2000c101924 */
[----:B------:R-:W-:Y:S05]  /*8730*/  BRA `(.L_x_4100) ;  /* 0x0000000c00107947 */ /* 0x000fea0003800000 */
.L_x_4101:
[----:B------:R-:W0:Y:S02]  /*8740*/  F2I.FTZ.TRUNC.NTZ R3, R18 ;  /* 0x0000001200037305 */ /* 0x000e24000021f100 */
[----:B0-----:R0:W-:Y:S01]  /*8750*/  STG.E.U16 desc[UR36][R8.64], R3 ;  /* 0x0000000308007986 */ /* 0x0011e2000c101524 */
[----:B------:R-:W-:Y:S05]  /*8760*/  BRA `(.L_x_4100) ;  /* 0x0000000c00047947 */ /* 0x000fea0003800000 */
.L_x_4096:
        /* <DEDUP_REMOVED lines=8> */
.L_x_4104:
[----:B------:R-:W-:-:S05]  /*87f0*/  F2FP.F16.F32.PACK_AB R18, RZ, R18 ;  /* 0x00000012ff12723e */ /* 0x000fca00000000ff */
[----:B------:R4:W-:Y:S01]  /*8800*/  STG.E.U16 desc[UR36][R8.64], R18 ;  /* 0x0000001208007986 */ /* 0x0009e2000c101524 */
[----:B------:R-:W-:Y:S05]  /*8810*/  BRA `(.L_x_4100) ;  /* 0x0000000800d87947 */ /* 0x000fea0003800000 */
.L_x_4103:
        /* <DEDUP_REMOVED lines=9> */
.L_x_4106:
[----:B------:R-:W-:-:S04]  /*88b0*/  F2FP.F16.F32.PACK_AB R3, RZ, R18 ;  /* 0x00000012ff03723e */ /* 0x000fc800000000ff */
[----:B------:R-:W-:-:S05]  /*88c0*/  PRMT R3, R3, 0x5410, RZ ;  /* 0x0000541003037816 */ /* 0x000fca00000000ff */
[----:B------:R2:W-:Y:S01]  /*88d0*/  STG.E desc[UR36][R8.64], R3 ;  /* 0x0000000308007986 */ /* 0x0005e2000c101924 */
[----:B------:R-:W-:Y:S05]  /*88e0*/  BRA `(.L_x_4100) ;  /* 0x0000000800a47947 */ /* 0x000fea0003800000 */
.L_x_4105:
[----:B------:R-:W-:-:S06]  /*88f0*/  FMUL.FTZ R4, R18, 1 ;  /* 0x3f80000012047820 */ /* 0x000fcc0000410000 */
[----:B------:R-:W0:Y:S02]  /*8900*/  F2F.F64.F32 R4, R4 ;  /* 0x0000000400047310 */ /* 0x000e240000201800 */
[----:B0-----:R0:W-:Y:S01]  /*8910*/  STG.E.64 desc[UR36][R8.64], R4 ;  /* 0x0000000408007986 */ /* 0x0011e2000c101b24 */
[----:B------:R-:W-:Y:S05]  /*8920*/  BRA `(.L_x_4100) ;  /* 0x0000000800947947 */ /* 0x000fea0003800000 */
.L_x_4095:
        /* <DEDUP_REMOVED lines=12> */
.L_x_4109:
[----:B------:R-:W-:Y:S01]  /*89f0*/  FMUL.FTZ R4, R18, 1 ;  /* 0x3f80000012047820 */ /* 0x000fe20000410000 */
[----:B------:R-:W-:-:S05]  /*8a00*/  CS2R R6, SRZ ;  /* 0x0000000000067805 */ /* 0x000fca000001ff00 */
[----:B------:R-:W0:Y:S02]  /*8a10*/  F2F.F64.F32 R4, R4 ;  /* 0x0000000400047310 */ /* 0x000e240000201800 */
[----:B0-----:R0:W-:Y:S01]  /*8a20*/  STG.E.128 desc[UR36][R8.64], R4 ;  /* 0x0000000408007986 */ /* 0x0011e2000c101d24 */
[----:B------:R-:W-:Y:S05]  /*8a30*/  BRA `(.L_x_4100) ;  /* 0x0000000800507947 */ /* 0x000fea0003800000 */
.L_x_4108:
        /* <DEDUP_REMOVED lines=20> */
.L_x_4113:
[----:B------:R-:W-:Y:S05]  /*8b80*/  BSYNC B0 ;  /* 0x0000000000007941 */ /* 0x000fea0003800000 */
.L_x_4112:
[----:B------:R-:W-:-:S05]  /*8b90*/  LOP3.LUT R5, R0, R5, RZ, 0xfc, !PT ;  /* 0x0000000500057212 */ /* 0x000fca00078efcff */
[----:B------:R0:W-:Y:S01]  /*8ba0*/  STG.E.U8 desc[UR36][R8.64], R5 ;  /* 0x0000000508007986 */ /* 0x0001e2000c101124 */
[----:B------:R-:W-:Y:S05]  /*8bb0*/  BRA `(.L_x_4100) ;  /* 0x0000000400f07947 */ /* 0x000fea0003800000 */
.L_x_4111:
        /* <DEDUP_REMOVED lines=12> */
.L_x_4115:
[----:B------:R-:W-:Y:S01]  /*8c80*/  IMAD.MOV.U32 R0, RZ, RZ, 0x7f ;  /* 0x0000007fff007424 */ /* 0x000fe200078e00ff */
[----:B------:R-:W-:-:S04]  /*8c90*/  ISETP.GT.U32.AND P0, PT, R4, 0x7f800000, PT ;  /* 0x7f8000000400780c */ /* 0x000fc80003f04070 */
[----:B------:R-:W-:-:S09]  /*8ca0*/  SEL R0, R0, 0x7c, P0 ;  /* 0x0000007c00007807 */ /* 0x000fd20000000000 */
.L_x_4116:
[----:B------:R-:W-:Y:S05]  /*8cb0*/  BSYNC B0 ;  /* 0x0000000000007941 */ /* 0x000fea0003800000 */
.L_x_4114:
[----:B------:R-:W-:-:S04]  /*8cc0*/  LOP3.LUT R18, R18, 0x80000000, RZ, 0xc0, !PT ;  /* 0x8000000012127812 */ /* 0x000fc800078ec0ff */
[----:B------:R-:W-:-:S04]  /*8cd0*/  SHF.R.U32.HI R3, RZ, 0x18, R18 ;  /* 0x00000018ff037819 */ /* 0x000fc80000011612 */
[----:B------:R-:W-:-:S05]  /*8ce0*/  LOP3.LUT R3, R0, R3, RZ, 0xfc, !PT ;  /* 0x0000000300037212 */ /* 0x000fca00078efcff */
[----:B------:R0:W-:Y:S01]  /*8cf0*/  STG.E.U8 desc[UR36][R8.64], R3 ;  /* 0x0000000308007986 */ /* 0x0001e2000c101124 */
[----:B------:R-:W-:Y:S05]  /*8d00*/  BRA `(.L_x_4100) ;  /* 0x00000004009c7947 */ /* 0x000fea0003800000 */
.L_x_4110:
[----:B------:R-:W-:-:S05]  /*8d10*/  F2FP.BF16.F32.PACK_AB R18, RZ, R18 ;  /* 0x00000012ff12723e */ /* 0x000fca00000010ff */
[----:B------:R0:W-:Y:S01]  /*8d20*/  STG.E.U16 desc[UR36][R8.64], R18 ;  /* 0x0000001208007986 */ /* 0x0001e2000c101524 */
[----:B------:R-:W-:Y:S05]  /*8d30*/  BRA `(.L_x_4100) ;  /* 0x0000000400907947 */ /* 0x000fea0003800000 */
.L_x_4107:
        /* <DEDUP_REMOVED lines=11> */
.L_x_4119:
        /* <DEDUP_REMOVED lines=16> */
.L_x_4122:
[----:B------:R-:W-:-:S04]  /*8ef0*/  LOP3.LUT R18, R18, 0x80000000, RZ, 0xc0, !PT ;  /* 0x8000000012127812 */ /* 0x000fc800078ec0ff */
[----:B------:R-:W-:-:S04]  /*8f00*/  SHF.R.U32.HI R3, RZ, 0x18, R18 ;  /* 0x00000018ff037819 */ /* 0x000fc80000011612 */
[----:B------:R-:W-:-:S04]  /*8f10*/  LOP3.LUT R0, R0, R3, RZ, 0xfc, !PT ;  /* 0x0000000300007212 */ /* 0x000fc800078efcff */
[----:B------:R-:W-:-:S07]  /*8f20*/  PRMT R4, R0, 0x7610, R4 ;  /* 0x0000761000047816 */ /* 0x000fce0000000004 */
.L_x_4121:
[----:B------:R-:W-:Y:S05]  /*8f30*/  BSYNC B0 ;  /* 0x0000000000007941 */ /* 0x000fea0003800000 */
.L_x_4120:
[----:B------:R0:W-:Y:S01]  /*8f40*/  STG.E.U8 desc[UR36][R8.64], R4 ;  /* 0x0000000408007986 */ /* 0x0001e2000c101124 */
[----:B------:R-:W-:Y:S05]  /*8f50*/  BRA `(.L_x_4100) ;  /* 0x0000000400087947 */ /* 0x000fea0003800000 */
.L_x_4118:
        /* <DEDUP_REMOVED lines=16> */
.L_x_4125:
[----:B------:R-:W-:-:S04]  /*9060*/  LOP3.LUT R18, R18, 0x80000000, RZ, 0xc0, !PT ;  /* 0x8000000012127812 */ /* 0x000fc800078ec0ff */
[----:B------:R-:W-:-:S04]  /*9070*/  SHF.R.U32.HI R3, RZ, 0x18, R18 ;  /* 0x00000018ff037819 */ /* 0x000fc80000011612 */
[----:B------:R-:W-:-:S04]  /*9080*/  LOP3.LUT R0, R0, R3, RZ, 0xfc, !PT ;  /* 0x0000000300007212 */ /* 0x000fc800078efcff */
[----:B------:R-:W-:-:S07]  /*9090*/  PRMT R4, R0, 0x7610, R4 ;  /* 0x0000761000047816 */ /* 0x000fce0000000004 */
.L_x_4124:
[----:B------:R-:W-:Y:S05]  /*90a0*/  BSYNC B0 ;  /* 0x0000000000007941 */ /* 0x000fea0003800000 */
.L_x_4123:
[----:B------:R0:W-:Y:S01]  /*90b0*/  STG.E.U8 desc[UR36][R8.64], R4 ;  /* 0x0000000408007986 */ /* 0x0001e2000c101124 */
[----:B------:R-:W-:Y:S05]  /*90c0*/  BRA `(.L_x_4100) ;  /* 0x0000000000ac7947 */ /* 0x000fea0003800000 */
.L_x_4117:
        /* <DEDUP_REMOVED lines=21> */
.L_x_4099:
        /* <DEDUP_REMOVED lines=16> */
.L_x_4128:
[----:B------:R-:W-:Y:S05]  /*9320*/  BRA `(.L_x_4100) ;  /* 0x0000000000147947 */ /* 0x000fea0003800000 */
.L_x_4127:
[----:B------:R-:W0:Y:S02]  /*9330*/  F2I.U64.TRUNC R18, R18 ;  /* 0x0000001200127311 */ /* 0x000e24000020d800 */
[----:B0-----:R0:W-:Y:S01]  /*9340*/  STG.E.64 desc[UR36][R8.64], R18 ;  /* 0x0000001208007986 */ /* 0x0011e2000c101b24 */
[----:B------:R-:W-:Y:S05]  /*9350*/  BRA `(.L_x_4100) ;  /* 0x0000000000087947 */ /* 0x000fea0003800000 */
.L_x_4126:
[----:B------:R-:W0:Y:S02]  /*9360*/  F2I.FTZ.U32.TRUNC.NTZ R3, R18 ;  /* 0x0000001200037305 */ /* 0x000e24000021f000 */
[----:B0-----:R0:W-:Y:S02]  /*9370*/  STG.E desc[UR36][R8.64], R3 ;  /* 0x0000000308007986 */ /* 0x0011e4000c101924 */
.L_x_4100:
        /* <DEDUP_REMOVED lines=24> */
.L_x_4132:
[----:B------:R-:W0:Y:S02]  /*9500*/  F2I.S64.TRUNC R22, R22 ;  /* 0x0000001600167311 */ /* 0x000e24000020d900 */
[----:B0-----:R-:W-:-:S05]  /*9510*/  IMAD.MOV.U32 R3, RZ, RZ, R22 ;  /* 0x000000ffff037224 */ /* 0x001fca00078e0016 */
[----:B------:R0:W-:Y:S01]  /*9520*/  STG.E.U8 desc[UR36][R8.64], R3 ;  /* 0x0000000308007986 */ /* 0x0001e2000c101124 */
[----:B------:R-:W-:Y:S05]  /*9530*/  BRA `(.L_x_4134) ;  /* 0x0000000c00407947 */ /* 0x000fea0003800000 */
.L_x_4131:
        /* <DEDUP_REMOVED lines=9> */
.L_x_4136:
[----:B------:R-:W0:Y:S02]  /*95d0*/  F2I.FTZ.TRUNC.NTZ R3, R22 ;  /* 0x0000001600037305 */ /* 0x000e24000021f100 */
[----:B0-----:R0:W-:Y:S01]  /*95e0*/  STG.E desc[UR36][R8.64], R3 ;  /* 0x0000000308007986 */ /* 0x0011e2000c101924 */
[----:B------:R-:W-:Y:S05]  /*95f0*/  BRA `(.L_x_4134) ;  /* 0x0000000c00107947 */ /* 0x000fea0003800000 */
.L_x_4135:
[----:B------:R-:W0:Y:S02]  /*9600*/  F2I.FTZ.TRUNC.NTZ R3, R22 ;  /* 0x0000001600037305 */ /* 0x000e24000021f100 */
[----:B0-----:R0:W-:Y:S01]  /*9610*/  STG.E.U16 desc[UR36][R8.64], R3 ;  /* 0x0000000308007986 */ /* 0x0011e2000c101524 */
[----:B------:R-:W-:Y:S05]  /*9620*/  BRA `(.L_x_4134) ;  /* 0x0000000c00047947 */ /* 0x000fea0003800000 */
.L_x_4130:
        /* <DEDUP_REMOVED lines=8> */
.L_x_4138:
[----:B------:R-:W-:-:S05]  /*96b0*/  F2FP.F16.F32.PACK_AB R22, RZ, R22 ;  /* 0x00000016ff16723e */ /* 0x000fca00000000ff */
[----:B------:R0:W-:Y:S01]  /*96c0*/  STG.E.U16 desc[UR36][R8.64], R22 ;  /* 0x0000001608007986 */ /* 0x0001e2000c101524 */
[----:B------:R-:W-:Y:S05]  /*96d0*/  BRA `(.L_x_4134) ;  /* 0x0000000800d87947 */ /* 0x000fea0003800000 */
.L_x_4137:
        /* <DEDUP_REMOVED lines=9> */
.L_x_4140:
[----:B------:R-:W-:-:S04]  /*9770*/  F2FP.F16.F32.PACK_AB R3, RZ, R22 ;  /* 0x00000016ff03723e */ /* 0x000fc800000000ff */
[----:B------:R-:W-:-:S05]  /*9780*/  PRMT R3, R3, 0x5410, RZ ;  /* 0x0000541003037816 */ /* 0x000fca00000000ff */
[----:B------:R0:W-:Y:S01]  /*9790*/  STG.E desc[UR36][R8.64], R3 ;  /* 0x0000000308007986 */ /* 0x0001e2000c101924 */
[----:B------:R-:W-:Y:S05]  /*97a0*/  BRA `(.L_x_4134) ;  /* 0x0000000800a47947 */ /* 0x000fea0003800000 */
.L_x_4139:
[----:B------:R-:W-:-:S06]  /*97b0*/  FMUL.FTZ R4, R22, 1 ;  /* 0x3f80000016047820 */ /* 0x000fcc0000410000 */
[----:B------:R-:W0:Y:S02]  /*97c0*/  F2F.F64.F32 R4, R4 ;  /* 0x0000000400047310 */ /* 0x000e240000201800 */
[----:B0-----:R0:W-:Y:S01]  /*97d0*/  STG.E.64 desc[UR36][R8.64], R4 ;  /* 0x0000000408007986 */ /* 0x0011e2000c101b24 */
[----:B------:R-:W-:Y:S05]  /*97e0*/  BRA `(.L_x_4134) ;  /* 0x0000000800947947 */ /* 0x000fea0003800000 */
.L_x_4129:
        /* <DEDUP_REMOVED lines=12> */
.L_x_4143:
[----:B------:R-:W-:Y:S01]  /*98b0*/  FMUL.FTZ R4, R22, 1 ;  /* 0x3f80000016047820 */ /* 0x000fe20000410000 */
[----:B------:R-:W-:-:S05]  /*98c0*/  CS2R R6, SRZ ;  /* 0x0000000000067805 */ /* 0x000fca000001ff00 */
[----:B------:R-:W0:Y:S02]  /*98d0*/  F2F.F64.F32 R4, R4 ;  /* 0x0000000400047310 */ /* 0x000e240000201800 */
[----:B0-----:R0:W-:Y:S01]  /*98e0*/  STG.E.128 desc[UR36][R8.64], R4 ;  /* 0x0000000408007986 */ /* 0x0011e2000c101d24 */
[----:B------:R-:W-:Y:S05]  /*98f0*/  BRA `(.L_x_4134) ;  /* 0x0000000800507947 */ /* 0x000fea0003800000 */
.L_x_4142:
        /* <DEDUP_REMOVED lines=20> */
.L_x_4147:
[----:B------:R-:W-:Y:S05]  /*9a40*/  BSYNC B0 ;  /* 0x0000000000007941 */ /* 0x000fea0003800000 */
.L_x_4146:
[----:B------:R-:W-:-:S05]  /*9a50*/  LOP3.LUT R5, R0, R5, RZ, 0xfc, !PT ;  /* 0x0000000500057212 */ /* 0x000fca00078efcff */
[----:B------:R0:W-:Y:S01]  /*9a60*/  STG.E.U8 desc[UR36][R8.64], R5 ;  /* 0x0000000508007986 */ /* 0x0001e2000c101124 */
[----:B------:R-:W-:Y:S05]  /*9a70*/  BRA `(.L_x_4134) ;  /* 0x0000000400f07947 */ /* 0x000fea0003800000 */
.L_x_4145:
        /* <DEDUP_REMOVED lines=12> */
.L_x_4149:
[----:B------:R-:W-:Y:S01]  /*9b40*/  IMAD.MOV.U32 R0, RZ, RZ, 0x7f ;  /* 0x0000007fff007424 */ /* 0x000fe200078e00ff */
[----:B------:R-:W-:-:S04]  /*9b50*/  ISETP.GT.U32.AND P0, PT, R4, 0x7f800000, PT ;  /* 0x7f8000000400780c */ /* 0x000fc80003f04070 */
[----:B------:R-:W-:-:S09]  /*9b60*/  SEL R0, R0, 0x7c, P0 ;  /* 0x0000007c00007807 */ /* 0x000fd20000000000 */
.L_x_4150:
[----:B------:R-:W-:Y:S05]  /*9b70*/  BSYNC B0 ;  /* 0x0000000000007941 */ /* 0x000fea0003800000 */
.L_x_4148:
[----:B------:R-:W-:-:S04]  /*9b80*/  LOP3.LUT R22, R22, 0x80000000, RZ, 0xc0, !PT ;  /* 0x8000000016167812 */ /* 0x000fc800078ec0ff */
[----:B------:R-:W-:-:S04]  /*9b90*/  SHF.R.U32.HI R3, RZ, 0x18, R22 ;  /* 0x00000018ff037819 */ /* 0x000fc80000011616 */
[----:B------:R-:W-:-:S05]  /*9ba0*/  LOP3.LUT R3, R0, R3, RZ, 0xfc, !PT ;  /* 0x0000000300037212 */ /* 0x000fca00078efcff */
[----:B------:R0:W-:Y:S01]  /*9bb0*/  STG.E.U8 desc[UR36][R8.64], R3 ;  /* 0x0000000308007986 */ /* 0x0001e2000c101124 */
[----:B------:R-:W-:Y:S05]  /*9bc0*/  BRA `(.L_x_4134) ;  /* 0x00000004009c7947 */ /* 0x000fea0003800000 */
.L_x_4144:
[----:B------:R-:W-:-:S05]  /*9bd0*/  F2FP.BF16.F32.PACK_AB R22, RZ, R22 ;  /* 0x00000016ff16723e */ /* 0x000fca00000010ff */
[----:B------:R0:W-:Y:S01]  /*9be0*/  STG.E.U16 desc[UR36][R8.64], R22 ;  /* 0x0000001608007986 */ /* 0x0001e2000c101524 */
[----:B------:R-:W-:Y:S05]  /*9bf0*/  BRA `(.L_x_4134) ;  /* 0x0000000400907947 */ /* 0x000fea0003800000 */
.L_x_4141:
        /* <DEDUP_REMOVED lines=11> */
.L_x_4153:
        /* <DEDUP_REMOVED lines=16> */
.L_x_4156:
[----:B------:R-:W-:-:S04]  /*9db0*/  LOP3.LUT R22, R22, 0x80000000, RZ, 0xc0, !PT ;  /* 0x8000000016167812 */ /* 0x000fc800078ec0ff */
[----:B------:R-:W-:-:S04]  /*9dc0*/  SHF.R.U32.HI R3, RZ, 0x18, R22 ;  /* 0x00000018ff037819 */ /* 0x000fc80000011616 */
[----:B------:R-:W-:-:S04]  /*9dd0*/  LOP3.LUT R0, R0, R3, RZ, 0xfc, !PT ;  /* 0x0000000300007212 */ /* 0x000fc800078efcff */
[----:B------:R-:W-:-:S07]  /*9de0*/  PRMT R4, R0, 0x7610, R4 ;  /* 0x0000761000047816 */ /* 0x000fce0000000004 */
.L_x_4155:
[----:B------:R-:W-:Y:S05]  /*9df0*/  BSYNC B0 ;  /* 0x0000000000007941 */ /* 0x000fea0003800000 */
.L_x_4154:
[----:B------:R0:W-:Y:S01]  /*9e00*/  STG.E.U8 desc[UR36][R8.64], R4 ;  /* 0x0000000408007986 */ /* 0x0001e2000c101124 */
[----:B------:R-:W-:Y:S05]  /*9e10*/  BRA `(.L_x_4134) ;  /* 0x0000000400087947 */ /* 0x000fea0003800000 */
.L_x_4152:
        /* <DEDUP_REMOVED lines=16> */
.L_x_4159:
[----:B------:R-:W-:-:S04]  /*9f20*/  LOP3.LUT R22, R22, 0x80000000, RZ, 0xc0, !PT ;  /* 0x8000000016167812 */ /* 0x000fc800078ec0ff */
[----:B------:R-:W-:-:S04]  /*9f30*/  SHF.R.U32.HI R3, RZ, 0x18, R22 ;  /* 0x00000018ff037819 */ /* 0x000fc80000011616 */
[----:B------:R-:W-:-:S04]  /*9f40*/  LOP3.LUT R0, R0, R3, RZ, 0xfc, !PT ;  /* 0x0000000300007212 */ /* 0x000fc800078efcff */
[----:B------:R-:W-:-:S07]  /*9f50*/  PRMT R4, R0, 0x7610, R4 ;  /* 0x0000761000047816 */ /* 0x000fce0000000004 */
.L_x_4158:
[----:B------:R-:W-:Y:S05]  /*9f60*/  BSYNC B0 ;  /* 0x0000000000007941 */ /* 0x000fea0003800000 */
.L_x_4157:
[----:B------:R3:W-:Y:S01]  /*9f70*/  STG.E.U8 desc[UR36][R8.64], R4 ;  /* 0x0000000408007986 */ /* 0x0007e2000c101124 */
[----:B------:R-:W-:Y:S05]  /*9f80*/  BRA `(.L_x_4134) ;  /* 0x0000000000ac7947 */ /* 0x000fea0003800000 */
.L_x_4151:
        /* <DEDUP_REMOVED lines=21> */
.L_x_4133:
        /* <DEDUP_REMOVED lines=16> */
.L_x_4162:
[----:B------:R-:W-:Y:S05]  /*a1e0*/  BRA `(.L_x_4134) ;  /* 0x0000000000147947 */ /* 0x000fea0003800000 */
.L_x_4161:
[----:B------:R-:W0:Y:S02]  /*a1f0*/  F2I.U64.TRUNC R22, R22 ;  /* 0x0000001600167311 */ /* 0x000e24000020d800 */
[----:B0-----:R2:W-:Y:S01]  /*a200*/  STG.E.64 desc[UR36][R8.64], R22 ;  /* 0x0000001608007986 */ /* 0x0015e2000c101b24 */
[----:B------:R-:W-:Y:S05]  /*a210*/  BRA `(.L_x_4134) ;  /* 0x0000000000087947 */ /* 0x000fea0003800000 */
.L_x_4160:
[----:B------:R-:W0:Y:S02]  /*a220*/  F2I.FTZ.U32.TRUNC.NTZ R3, R22 ;  /* 0x0000001600037305 */ /* 0x000e24000021f000 */
[----:B0-----:R0:W-:Y:S02]  /*a230*/  STG.E desc[UR36][R8.64], R3 ;  /* 0x0000000308007986 */ /* 0x0011e4000c101924 */
.L_x_4134:
[----:B------:R-:W-:-:S07]  /*a240*/  VIADD R25, R25, 0x80 ;  /* 0x0000008019197836 */ /* 0x000fce0000000000 */
.L_x_4094:
[----:B------:R-:W-:Y:S05]  /*a250*/  BSYNC B6 ;  /* 0x0000000000067941 */ /* 0x000fea0003800000 */
.L_x_4093:
[----:B------:R-:W-:-:S13]  /*a260*/  ISETP.GE.AND P0, PT, R25, R17, PT ;  /* 0x000000111900720c */ /* 0x000fda0003f06270 */
[----:B------:R-:W-:Y:S05]  /*a270*/  @P0 EXIT ;  /* 0x000000000000094d */ /* 0x000fea0003800000 */
[----:B01-34-:R-:W0:Y:S01]  /*a280*/  LDC.64 R4, c[0x0][0x218] ;  /* 0x00008600ff047b82 */ /* 0x01be220000000a00 */
[----:B------:R-:W-:Y:S01]  /*a290*/  PRMT R0, R16, 0x9910, RZ ;  /* 0x0000991010007816 */ /* 0x000fe200000000ff */
[----:B------:R-:W-:Y:S01]  /*a2a0*/  IMAD R2, R2, 0x200, R25 ;  /* 0x0000020002027824 */ /* 0x000fe200078e0219 */
[----:B------:R-:W-:Y:S02]  /*a2b0*/  ULDC UR4, c[0x0][0x244] ;  /* 0x0000910000047ab9 */ /* 0x000fe40000000800 */
[----:B------:R-:W-:Y:S01]  /*a2c0*/  ISETP.GT.AND P1, PT, R0, 0x9, PT ;  /* 0x000000090000780c */ /* 0x000fe20003f24270 */
[----:B--2---:R-:W-:-:S05]  /*a2d0*/  IMAD R3, R2, UR4, RZ ;  /* 0x0000000402037c24 */ /* 0x004fca000f8e02ff */
        /* <DEDUP_REMOVED lines=14> */
.L_x_4166:
[----:B------:R-:W0:Y:S02]  /*a3c0*/  F2I.S64.TRUNC R24, R24 ;  /* 0x0000001800187311 */ /* 0x000e24000020d900 */
[----:B0-----:R-:W-:-:S05]  /*a3d0*/  IMAD.MOV.U32 R5, RZ, RZ, R24 ;  /* 0x000000ffff057224 */ /* 0x001fca00078e0018 */
[----:B------:R-:W-:Y:S01]  /*a3e0*/  STG.E.U8 desc[UR36][R2.64], R5 ;  /* 0x0000000502007986 */ /* 0x000fe2000c101124 */
[----:B------:R-:W-:Y:S05]  /*a3f0*/  EXIT ;  /* 0x000000000000794d */ /* 0x000fea0003800000 */
.L_x_4165:
        /* <DEDUP_REMOVED lines=9> */
.L_x_4169:
[----:B------:R-:W0:Y:S02]  /*a490*/  F2I.FTZ.TRUNC.NTZ R5, R24 ;  /* 0x0000001800057305 */ /* 0x000e24000021f100 */
[----:B0-----:R-:W-:Y:S01]  /*a4a0*/  STG.E desc[UR36][R2.64], R5 ;  /* 0x0000000502007986 */ /* 0x001fe2000c101924 */
[----:B------:R-:W-:Y:S05]  /*a4b0*/  EXIT ;  /* 0x000000000000794d */ /* 0x000fea0003800000 */
.L_x_4168:
[----:B------:R-:W0:Y:S02]  /*a4c0*/  F2I.FTZ.TRUNC.NTZ R5, R24 ;  /* 0x0000001800057305 */ /* 0x000e24000021f100 */
[----:B0-----:R-:W-:Y:S01]  /*a4d0*/  STG.E.U16 desc[UR36][R2.64], R5 ;  /* 0x0000000502007986 */ /* 0x001fe2000c101524 */
[----:B------:R-:W-:Y:S05]  /*a4e0*/  EXIT ;  /* 0x000000000000794d */ /* 0x000fea0003800000 */
.L_x_4164:
        /* <DEDUP_REMOVED lines=8> */
.L_x_4171:
[----:B------:R-:W-:-:S05]  /*a570*/  F2FP.F16.F32.PACK_AB R24, RZ, R24 ;  /* 0x00000018ff18723e */ /* 0x000fca00000000ff */
[----:B------:R-:W-:Y:S01]  /*a580*/  STG.E.U16 desc[UR36][R2.64], R24 ;  /* 0x0000001802007986 */ /* 0x000fe2000c101524 */
[----:B------:R-:W-:Y:S05]  /*a590*/  EXIT ;  /* 0x000000000000794d */ /* 0x000fea0003800000 */
.L_x_4170:
        /* <DEDUP_REMOVED lines=9> */
.L_x_4173:
[----:B------:R-:W-:-:S04]  /*a630*/  F2FP.F16.F32.PACK_AB R5, RZ, R24 ;  /* 0x00000018ff05723e */ /* 0x000fc800000000ff */
[----:B------:R-:W-:-:S05]  /*a640*/  PRMT R5, R5, 0x5410, RZ ;  /* 0x0000541005057816 */ /* 0x000fca00000000ff */
[----:B------:R-:W-:Y:S01]  /*a650*/  STG.E desc[UR36][R2.64], R5 ;  /* 0x0000000502007986 */ /* 0x000fe2000c101924 */
[----:B------:R-:W-:Y:S05]  /*a660*/  EXIT ;  /* 0x000000000000794d */ /* 0x000fea0003800000 */
.L_x_4172:
[----:B------:R-:W-:-:S06]  /*a670*/  FMUL.FTZ R4, R24, 1 ;  /* 0x3f80000018047820 */ /* 0x000fcc0000410000 */
[----:B------:R-:W0:Y:S02]  /*a680*/  F2F.F64.F32 R4, R4 ;  /* 0x0000000400047310 */ /* 0x000e240000201800 */
[----:B0-----:R-:W-:Y:S01]  /*a690*/  STG.E.64 desc[UR36][R2.64], R4 ;  /* 0x0000000402007986 */ /* 0x001fe2000c101b24 */
[----:B------:R-:W-:Y:S05]  /*a6a0*/  EXIT ;  /* 0x000000000000794d */ /* 0x000fea0003800000 */
.L_x_4163:
        /* <DEDUP_REMOVED lines=12> */
.L_x_4176:
[----:B------:R-:W-:Y:S01]  /*a770*/  FMUL.FTZ R4, R24, 1 ;  /* 0x3f80000018047820 */ /* 0x000fe20000410000 */
[----:B------:R-:W-:-:S05]  /*a780*/  CS2R R6, SRZ ;  /* 0x0000000000067805 */ /* 0x000fca000001ff00 */
[----:B------:R-:W0:Y:S02]  /*a790*/  F2F.F64.F32 R4, R4 ;  /* 0x0000000400047310 */ /* 0x000e240000201800 */
[----:B0-----:R-:W-:Y:S01]  /*a7a0*/  STG.E.128 desc[UR36][R2.64], R4 ;  /* 0x0000000402007986 */ /* 0x001fe2000c101d24 */
[----:B------:R-:W-:Y:S05]  /*a7b0*/  EXIT ;  /* 0x000000000000794d */ /* 0x000fea0003800000 */
.L_x_4175:
        /* <DEDUP_REMOVED lines=20> */
.L_x_4180:
[----:B------:R-:W-:Y:S05]  /*a900*/  BSYNC B0 ;  /* 0x0000000000007941 */ /* 0x000fea0003800000 */
.L_x_4179:
[----:B------:R-:W-:-:S05]  /*a910*/  LOP3.LUT R7, R0, R7, RZ, 0xfc, !PT ;  /* 0x0000000700077212 */ /* 0x000fca00078efcff */
[----:B------:R-:W-:Y:S01]  /*a920*/  STG.E.U8 desc[UR36][R2.64], R7 ;  /* 0x0000000702007986 */ /* 0x000fe2000c101124 */
[----:B------:R-:W-:Y:S05]  /*a930*/  EXIT ;  /* 0x000000000000794d */ /* 0x000fea0003800000 */
.L_x_4178:
        /* <DEDUP_REMOVED lines=12> */
.L_x_4182:
[----:B------:R-:W-:Y:S01]  /*aa00*/  IMAD.MOV.U32 R0, RZ, RZ, 0x7f ;  /* 0x0000007fff007424 */ /* 0x000fe200078e00ff */
[----:B------:R-:W-:-:S04]  /*aa10*/  ISETP.GT.U32.AND P0, PT, R4, 0x7f800000, PT ;  /* 0x7f8000000400780c */ /* 0x000fc80003f04070 */
[----:B------:R-:W-:-:S09]  /*aa20*/  SEL R0, R0, 0x7c, P0 ;  /* 0x0000007c00007807 */ /* 0x000fd20000000000 */
.L_x_4183:
[----:B------:R-:W-:Y:S05]  /*aa30*/  BSYNC B0 ;  /* 0x0000000000007941 */ /* 0x000fea0003800000 */
.L_x_4181:
[----:B------:R-:W-:-:S04]  /*aa40*/  LOP3.LUT R24, R24, 0x80000000, RZ, 0xc0, !PT ;  /* 0x8000000018187812 */ /* 0x000fc800078ec0ff */
[----:B------:R-:W-:-:S04]  /*aa50*/  SHF.R.U32.HI R5, RZ, 0x18, R24 ;  /* 0x00000018ff057819 */ /* 0x000fc80000011618 */
[----:B------:R-:W-:-:S05]  /*aa60*/  LOP3.LUT R5, R0, R5, RZ, 0xfc, !PT ;  /* 0x0000000500057212 */ /* 0x000fca00078efcff */
[----:B------:R-:W-:Y:S01]  /*aa70*/  STG.E.U8 desc[UR36][R2.64], R5 ;  /* 0x0000000502007986 */ /* 0x000fe2000c101124 */
[----:B------:R-:W-:Y:S05]  /*aa80*/  EXIT ;  /* 0x000000000000794d */ /* 0x000fea0003800000 */
.L_x_4177:
[----:B------:R-:W-:-:S05]  /*aa90*/  F2FP.BF16.F32.PACK_AB R24, RZ, R24 ;  /* 0x00000018ff18723e */ /* 0x000fca00000010ff */
[----:B------:R-:W-:Y:S01]  /*aaa0*/  STG.E.U16 desc[UR36][R2.64], R24 ;  /* 0x0000001802007986 */ /* 0x000fe2000c101524 */
[----:B------:R-:W-:Y:S05]  /*aab0*/  EXIT ;  /* 0x000000000000794d */ /* 0x000fea0003800000 */
.L_x_4174:
        /* <DEDUP_REMOVED lines=11> */
.L_x_4186:
        /* <DEDUP_REMOVED lines=16> */
.L_x_4189:
[----:B------:R-:W-:-:S04]  /*ac70*/  LOP3.LUT R24, R24, 0x80000000, RZ, 0xc0, !PT ;  /* 0x8000000018187812 */ /* 0x000fc800078ec0ff */
[----:B------:R-:W-:-:S04]  /*ac80*/  SHF.R.U32.HI R5, RZ, 0x18, R24 ;  /* 0x00000018ff057819 */ /* 0x000fc80000011618 */
[----:B------:R-:W-:-:S04]  /*ac90*/  LOP3.LUT R4, R4, R5, RZ, 0xfc, !PT ;  /* 0x0000000504047212 */ /* 0x000fc800078efcff */
[----:B------:R-:W-:-:S07]  /*aca0*/  PRMT R0, R4, 0x7610, R0 ;  /* 0x0000761004007816 */ /* 0x000fce0000000000 */
.L_x_4188:
[----:B------:R-:W-:Y:S05]  /*acb0*/  BSYNC B0 ;  /* 0x0000000000007941 */ /* 0x000fea0003800000 */
.L_x_4187:
[----:B------:R-:W-:Y:S01]  /*acc0*/  STG.E.U8 desc[UR36][R2.64], R0 ;  /* 0x0000000002007986 */ /* 0x000fe2000c101124 */
[----:B------:R-:W-:Y:S05]  /*acd0*/  EXIT ;  /* 0x000000000000794d */ /* 0x000fea0003800000 */
.L_x_4185:
        /* <DEDUP_REMOVED lines=16> */
.L_x_4192:
[----:B------:R-:W-:-:S04]  /*ade0*/  LOP3.LUT R24, R24, 0x80000000, RZ, 0xc0, !PT ;  /* 0x8000000018187812 */ /* 0x000fc800078ec0ff */
[----:B------:R-:W-:-:S04]  /*adf0*/  SHF.R.U32.HI R5, RZ, 0x18, R24 ;  /* 0x00000018ff057819 */ /* 0x000fc80000011618 */
[----:B------:R-:W-:-:S04]  /*ae00*/  LOP3.LUT R4, R4, R5, RZ, 0xfc, !PT ;  /* 0x0000000504047212 */ /* 0x000fc800078efcff */
[----:B------:R-:W-:-:S07]  /*ae10*/  PRMT R0, R4, 0x7610, R0 ;  /* 0x0000761004007816 */ /* 0x000fce0000000000 */
.L_x_4191:
[----:B------:R-:W-:Y:S05]  /*ae20*/  BSYNC B0 ;  /* 0x0000000000007941 */ /* 0x000fea0003800000 */
.L_x_4190:
[----:B------:R-:W-:Y:S01]  /*ae30*/  STG.E.U8 desc[UR36][R2.64], R0 ;  /* 0x0000000002007986 */ /* 0x000fe2000c101124 */
[----:B------:R-:W-:Y:S05]  /*ae40*/  EXIT ;  /* 0x000000000000794d */ /* 0x000fea0003800000 */
.L_x_4184:
        /* <DEDUP_REMOVED lines=21> */
.L_x_4167:
        /* <DEDUP_REMOVED lines=16> */
.L_x_4195:
[----:B------:R-:W-:Y:S05]  /*b0a0*/  EXIT ;  /* 0x000000000000794d */ /* 0x000fea0003800000 */
.L_x_4194:
[----:B------:R-:W0:Y:S02]  /*b0b0*/  F2I.U64.TRUNC R24, R24 ;  /* 0x0000001800187311 */ /* 0x000e24000020d800 */
[----:B0-----:R-:W-:Y:S01]  /*b0c0*/  STG.E.64 desc[UR36][R2.64], R24 ;  /* 0x0000001802007986 */ /* 0x001fe2000c101b24 */
[----:B------:R-:W-:Y:S05]  /*b0d0*/  EXIT ;  /* 0x000000000000794d */ /* 0x000fea0003800000 */
.L_x_4193:
[----:B------:R-:W0:Y:S02]  /*b0e0*/  F2I.FTZ.U32.TRUNC.NTZ R5, R24 ;  /* 0x0000001800057305 */ /* 0x000e24000021f000 */
[----:B0-----:R-:W-:Y:S01]  /*b0f0*/  STG.E desc[UR36][R2.64], R5 ;  /* 0x0000000502007986 */ /* 0x001fe2000c101924 */
[----:B------:R-:W-:Y:S05]  /*b100*/  EXIT ;  /* 0x000000000000794d */ /* 0x000fea0003800000 */
.L_x_4196:
        /* <DEDUP_REMOVED lines=15> */
.L_x_42139:


//--------------------- .text._ZN2at6native18elementwise_kernelILi128ELi2EZNS0_22gpu_kernel_impl_nocastINS0_13BinaryFunctorIfffZZZNS0_16fmin_kernel_cudaERNS_18TensorIteratorBaseEENKUlvE_clEvENKUlvE0_clEvEUlffE_EEEEvS5_RKT_EUliE_EEviT1_ --------------------------
	.section	.text._ZN2at6native18elementwise_kernelILi128ELi2EZNS0_22gpu_kernel_impl_nocastINS0_13BinaryFunctorIfffZZZNS0_16fmin_kernel_cudaERNS_18TensorIteratorBaseEENKUlvE_clEvENKUlvE0_clEvEUlffE_EEEEvS5_RKT_EUliE_EEviT1_,"ax",@progbits
	.align	128
        .global         _ZN2at6native18elementwise_kernelILi128ELi2EZNS0_22gpu_kernel_impl_nocastINS0_13BinaryFunctorIfffZZZNS0_16fmin_kernel_cudaERNS_18TensorIteratorBaseEENKUlvE_clEvENKUlvE0_clEvEUlffE_EEEEvS5_RKT_EUliE_EEviT1_
        .type           _ZN2at6native18elementwise_kernelILi128ELi2EZNS0_22gpu_kernel_impl_nocastINS0_13BinaryFunctorIfffZZZNS0_16fmin_kernel_cudaERNS_18TensorIteratorBaseEENKUlvE_clEvENKUlvE0_clEvEUlffE_EEEEvS5_RKT_EUliE_EEviT1_,@function
        .size           _ZN2at6native18elementwise_kernelILi128ELi2EZNS0_22gpu_kernel_impl_nocastINS0_13BinaryFunctorIfffZZZNS0_16fmin_kernel_cudaERNS_18TensorIteratorBaseEENKUlvE_clEvENKUlvE0_clEvEUlffE_EEEEvS5_RKT_EUliE_EEviT1_,(.L_x_42140 - _ZN2at6native18elementwise_kernelILi128ELi2EZNS0_22gpu_kernel_impl_nocastINS0_13BinaryFunctorIfffZZZNS0_16fmin_kernel_cudaERNS_18TensorIteratorBaseEENKUlvE_clEvENKUlvE0_clEvEUlffE_EEEEvS5_RKT_EUliE_EEviT1_)
        .other          _ZN2at6native18elementwise_kernelILi128ELi2EZNS0_22gpu_kernel_impl_nocastINS0_13BinaryFunctorIfffZZZNS0_16fmin_kernel_cudaERNS_18TensorIteratorBaseEENKUlvE_clEvENKUlvE0_clEvEUlffE_EEEEvS5_RKT_EUliE_EEviT1_,@"STO_CUDA_ENTRY STV_DEFAULT"
_ZN2at6native18elementwise_kernelILi128ELi2EZNS0_22gpu_kernel_impl_nocastINS0_13BinaryFunctorIfffZZZNS0_16fmin_kernel_cudaERNS_18TensorIteratorBaseEENKUlvE_clEvENKUlvE0_clEvEUlffE_EEEEvS5_RKT_EUliE_EEviT1_:
.text._ZN2at6native18elementwise_kernelILi128ELi2EZNS0_22gpu_kernel_impl_nocastINS0_13BinaryFunctorIfffZZZNS0_16fmin_kernel_cudaERNS_18TensorIteratorBaseEENKUlvE_clEvENKUlvE0_clEvEUlffE_EEEEvS5_RKT_EUliE_EEviT1_:
        /* <DEDUP_REMOVED lines=11> */
[----:B------:R-:W-:Y:S01]  /*00b0*/  HFMA2.MMA R4, -RZ, RZ, 0, 0 ;  /* 0x00000000ff047435 */ /* 0x000fe200000001ff */
[----:B------:R-:W-:Y:S02]  /*00c0*/  CS2R R2, SRZ ;  /* 0x0000000000027805 */ /* 0x000fe4000001ff00 */
        /* <DEDUP_REMOVED lines=350> */
.L_x_4199:
[----:B------:R-:W-:Y:S01]  /*16b0*/  ULDC.64 UR8, c[0x0][0x480] ;  /* 0x0001200000087ab9 */ /* 0x000fe20000000a00 */
[----:B------:R-:W-:Y:S01]  /*16c0*/  ULDC.64 UR10, c[0x0][0x488] ;  /* 0x00012200000a7ab9 */ /* 0x000fe20000000a00 */
[----:B------:R-:W-:Y:S02]  /*16d0*/  IADD3 R6, P0, R2, UR8, RZ ;  /* 0x0000000802067c10 */ /* 0x000fe4000ff1e0ff */
[----:B------:R-:W-:Y:S02]  /*16e0*/  IADD3 R4, P1, R4, UR10, RZ ;  /* 0x0000000a04047c10 */ /* 0x000fe4000ff3e0ff */
[----:B------:R-:W-:Y:S01]  /*16f0*/  IADD3.X R7, RZ, UR9, RZ, P0, !PT ;  /* 0x00000009ff077c10 */ /* 0x000fe200087fe4ff */
[----:B------:R-:W-:Y:S01]  /*1700*/  ULDC.64 UR8, c[0x0][0x478] ;  /* 0x00011e0000087ab9 */ /* 0x000fe20000000a00 */
[----:B------:R-:W-:-:S04]  /*1710*/  IADD3.X R5, RZ, UR11, RZ, P1, !PT ;  /* 0x0000000bff057c10 */ /* 0x000fc80008ffe4ff */
[----:B------:R-:W2:Y:S04]  /*1720*/  LDG.E R7, desc[UR4][R6.64] ;  /* 0x0000000406077981 */ /* 0x000ea8000c1e1900 */
[----:B------:R-:W2:Y:S01]  /*1730*/  LDG.E R4, desc[UR4][R4.64] ;  /* 0x0000000404047981 */ /* 0x000ea2000c1e1900 */
[----:B------:R-:W-:-:S04]  /*1740*/  IADD3 R2, P0, R3, UR8, RZ ;  /* 0x0000000803027c10 */ /* 0x000fc8000ff1e0ff */
[----:B------:R-:W-:Y:S02]  /*1750*/  IADD3.X R3, RZ, UR9, RZ, P0, !PT ;  /* 0x00000009ff037c10 */ /* 0x000fe400087fe4ff */
[----:B------:R-:W-:Y:S02]  /*1760*/  IADD3 R9, R0, 0x80, RZ ;  /* 0x0000008000097810 */ /* 0x000fe40007ffe0ff */
[----:B--2---:R-:W-:-:S05]  /*1770*/  FMNMX.FTZ R11, R4, R7, PT ;  /* 0x00000007040b7209 */ /* 0x004fca0003810000 */
[----:B------:R0:W-:Y:S02]  /*1780*/  STG.E desc[UR4][R2.64], R11 ;  /* 0x0000000b02007986 */ /* 0x0001e4000c101904 */
.L_x_4198:
[----:B------:R-:W-:Y:S05]  /*1790*/  BSYNC B0 ;  /* 0x0000000000007941 */ /* 0x000fea0003800000 */
.L_x_4197:
[----:B------:R-:W-:-:S13]  /*17a0*/  ISETP.GE.AND P0, PT, R9, UR6, PT ;  /* 0x0000000609007c0c */ /* 0x000fda000bf06270 */
[----:B------:R-:W-:Y:S05]  /*17b0*/  @P0 EXIT ;  /* 0x000000000000094d */ /* 0x000fea0003800000 */
[----:B------:R-:W1:Y:S01]  /*17c0*/  LDC R8, c[0x0][0x218] ;  /* 0x00008600ff087b82 */ /* 0x000e620000000800 */
[----:B------:R-:W-:Y:S01]  /*17d0*/  HFMA2.MMA R0, -RZ, RZ, 0, 0 ;  /* 0x00000000ff007435 */ /* 0x000fe200000001ff */
        /* <DEDUP_REMOVED lines=334> */
[----:B------:R-:W-:-:S03]  /*2cc0*/  @P0 MOV R8, RZ ;  /* 0x000000ff00080202 */ /* 0x000fc60000000f00 */
[----:B------:R-:W1:Y:S08]  /*2cd0*/  @P0 LDC R13, c[0x0][0x33c] ;  /* 0x0000cf00ff0d0b82 */ /* 0x000e700000000800 */
[----:B------:R-:W2:Y:S08]  /*2ce0*/  @P0 LDC.64 R6, c[0x0][0x468] ;  /* 0x00011a00ff060b82 */ /* 0x000eb00000000a00 */
[----:B------:R-:W3:Y:S01]  /*2cf0*/  @P0 LDC R12, c[0x0][0x470] ;  /* 0x00011c00ff0c0b82 */ /* 0x000ee20000000800 */
[----:B0-----:R-:W-:-:S05]  /*2d00*/  @P0 IMAD.HI.U32 R4, R9, R10, R8 ;  /* 0x0000000a09040227 */ /* 0x001fca00078e0008 */
[----:B------:R-:W-:Y:S02]  /*2d10*/  @P0 SHF.R.U32.HI R4, RZ, R11, R4 ;  /* 0x0000000bff040219 */ /* 0x000fe40000011604 */
[----:B------:R-:W-:Y:S02]  /*2d20*/  IADD3 R11, -R9, RZ, RZ ;  /* 0x000000ff090b7210 */ /* 0x000fe40007ffe1ff */
[----:B------:R-:W-:-:S03]  /*2d30*/  @P0 IADD3 R8, -R4, RZ, RZ ;  /* 0x000000ff04080210 */ /* 0x000fc60007ffe1ff */
[----:B------:R-:W-:Y:S01]  /*2d40*/  IMAD R5, R11, UR8, R5 ;  /* 0x000000080b057c24 */ /* 0x000fe2000f8e0205 */
[----:B------:R-:W-:Y:S01]  /*2d50*/  ULDC.64 UR8, c[0x0][0x460] ;  /* 0x0001180000087ab9 */ /* 0x000fe20000000a00 */
[----:B-1----:R-:W-:Y:S02]  /*2d60*/  @P0 IMAD R9, R13, R8, R9 ;  /* 0x000000080d090224 */ /* 0x002fe400078e0209 */
[C---:B------:R-:W-:Y:S02]  /*2d70*/  IMAD R3, R5.reuse, UR6, R3 ;  /* 0x0000000605037c24 */ /* 0x040fe4000f8e0203 */
[C---:B------:R-:W-:Y:S02]  /*2d80*/  IMAD R2, R5.reuse, UR8, R2 ;  /* 0x0000000805027c24 */ /* 0x040fe4000f8e0202 */
[----:B------:R-:W-:Y:S02]  /*2d90*/  IMAD R0, R5, UR9, R0 ;  /* 0x0000000905007c24 */ /* 0x000fe4000f8e0200 */
[----:B--2---:R-:W-:-:S02]  /*2da0*/  @P0 IMAD R3, R9, R6, R3 ;  /* 0x0000000609030224 */ /* 0x004fc400078e0203 */
[C---:B------:R-:W-:Y:S02]  /*2db0*/  @P0 IMAD R2, R9.reuse, R7, R2 ;  /* 0x0000000709020224 */ /* 0x040fe400078e0202 */
[----:B---3--:R-:W-:-:S07]  /*2dc0*/  @P0 IMAD R0, R9, R12, R0 ;  /* 0x0000000c09000224 */ /* 0x008fce00078e0200 */
.L_x_4200:
        /* <DEDUP_REMOVED lines=11> */
[----:B--2---:R-:W-:-:S05]  /*2e80*/  FMNMX.FTZ R9, R4, R7, PT ;  /* 0x0000000704097209 */ /* 0x004fca0003810000 */
[----:B------:R-:W-:Y:S01]  /*2e90*/  STG.E desc[UR4][R2.64], R9 ;  /* 0x0000000902007986 */ /* 0x000fe2000c101904 */
[----:B------:R-:W-:Y:S05]  /*2ea0*/  EXIT ;  /* 0x000000000000794d */ /* 0x000fea0003800000 */
.L_x_4201:
        /* <DEDUP_REMOVED lines=13> */
.L_x_42140:


//--------------------- .text._ZN2at6native27unrolled_elementwise_kernelINS0_13BinaryFunctorIfffZZZNS0_16fmin_kernel_cudaERNS_18TensorIteratorBaseEENKUlvE_clEvENKUlvE0_clEvEUlffE_EESt5arrayIPcLm3EELi4E23TrivialOffsetCalculatorILi2EjESC_ILi1EjENS0_6memory15LoadWithoutCastENSF_16StoreWithoutCastEEEviT_T0_T2_T3_T4_T5_ --------------------------
	.section	.text._ZN2at6native27unrolled_elementwise_kernelINS0_13BinaryFunctorIfffZZZNS0_16fmin_kernel_cudaERNS_18TensorIteratorBaseEENKUlvE_clEvENKUlvE0_clEvEUlffE_EESt5arrayIPcLm3EELi4E23TrivialOffsetCalculatorILi2EjESC_ILi1EjENS0_6memory15LoadWithoutCastENSF_16StoreWithoutCastEEEviT_T0_T2_T3_T4_T5_,"ax",@progbits
	.align	128
        .global         _ZN2at6native27unrolled_elementwise_kernelINS0_13BinaryFunctorIfffZZZNS0_16fmin_kernel_cudaERNS_18TensorIteratorBaseEENKUlvE_clEvENKUlvE0_clEvEUlffE_EESt5arrayIPcLm3EELi4E23TrivialOffsetCalculatorILi2EjESC_ILi1EjENS0_6memory15LoadWithoutCastENSF_16StoreWithoutCastEEEviT_T0_T2_T3_T4_T5_
        .type           _ZN2at6native27unrolled_elementwise_kernelINS0_13BinaryFunctorIfffZZZNS0_16fmin_kernel_cudaERNS_18TensorIteratorBaseEENKUlvE_clEvENKUlvE0_clEvEUlffE_EESt5arrayIPcLm3EELi4E23TrivialOffsetCalculatorILi2EjESC_ILi1EjENS0_6memory15LoadWithoutCastENSF_16StoreWithoutCastEEEviT_T0_T2_T3_T4_T5_,@function
        .size           _ZN2at6native27unrolled_elementwise_kernelINS0_13BinaryFunctorIfffZZZNS0_16fmin_kernel_cudaERNS_18TensorIteratorBaseEENKUlvE_clEvENKUlvE0_clEvEUlffE_EESt5arrayIPcLm3EELi4E23TrivialOffsetCalculatorILi2EjESC_ILi1EjENS0_6memory15LoadWithoutCastENSF_16StoreWithoutCastEEEviT_T0_T2_T3_T4_T5_,(.L_x_42141 - _ZN2at6native27unrolled_elementwise_kernelINS0_13BinaryFunctorIfffZZZNS0_16fmin_kernel_cudaERNS_18TensorIteratorBaseEENKUlvE_clEvENKUlvE0_clEvEUlffE_EESt5arrayIPcLm3EELi4E23TrivialOffsetCalculatorILi2EjESC_ILi1EjENS0_6memory15LoadWithoutCastENSF_16StoreWithoutCastEEEviT_T0_T2_T3_T4_T5_)
        .other          _ZN2at6native27unrolled_elementwise_kernelINS0_13BinaryFunctorIfffZZZNS0_16fmin_kernel_cudaERNS_18TensorIteratorBaseEENKUlvE_clEvENKUlvE0_clEvEUlffE_EESt5arrayIPcLm3EELi4E23TrivialOffsetCalculatorILi2EjESC_ILi1EjENS0_6memory15LoadWithoutCastENSF_16StoreWithoutCastEEEviT_T0_T2_T3_T4_T5_,@"STO_CUDA_ENTRY STV_DEFAULT"
_ZN2at6native27unrolled_elementwise_kernelINS0_13BinaryFunctorIfffZZZNS0_16fmin_kernel_cudaERNS_18TensorIteratorBaseEENKUlvE_clEvENKUlvE0_clEvEUlffE_EESt5arrayIPcLm3EELi4E23TrivialOffsetCalculatorILi2EjESC_ILi1EjENS0_6memory15LoadWithoutCastENSF_16StoreWithoutCastEEEviT_T0_T2_T3_T4_T5_:
.text._ZN2at6native27unrolled_elementwise_kernelINS0_13BinaryFunctorIfffZZZNS0_16fmin_kernel_cudaERNS_18TensorIteratorBaseEENKUlvE_clEvENKUlvE0_clEvEUlffE_EESt5arrayIPcLm3EELi4E23TrivialOffsetCalculatorILi2EjESC_ILi1EjENS0_6memory15LoadWithoutCastENSF_16StoreWithoutCastEEEviT_T0_T2_T3_T4_T5_:
[----:B------:R-:W-:Y:S01]  /*0000*/  LDC R1, c[0x0][0x28] ;  /* 0x00000a00ff017b82 */ /* 0x000fe20000000800 */
[----:B------:R-:W0:Y:S07]  /*0010*/  S2R R15, SR_CTAID.X ;  /* 0x00000000000f7919 */ /* 0x000e2e0000002500 */
[----:B------:R-:W0:Y:S01]  /*0020*/  LDC R2, c[0x0][0x210] ;  /* 0x00008400ff027b82 */ /* 0x000e220000000800 */
[----:B------:R-:W-:Y:S01]  /*0030*/  IMAD.MOV.U32 R16, RZ, RZ, RZ ;  /* 0x000000ffff107224 */ /* 0x000fe200078e00ff */
        /* <DEDUP_REMOVED lines=11> */
[----:B------:R-:W-:Y:S01]  /*00f0*/  @!P1 IADD3 R14, R14, 0x80, RZ ;  /* 0x000000800e0e9810 */ /* 0x000fe20007ffe0ff */
[----:B------:R-:W2:Y:S03]  /*0100*/  @!P1 LDC.64 R8, c[0x0][0x220] ;  /* 0x00008800ff089b82 */ /* 0x000ea60000000a00 */
[----:B------:R-:W-:Y:S01]  /*0110*/  ISETP.GE.AND P2, PT, R14, R17, PT ;  /* 0x000000110e00720c */ /* 0x000fe20003f46270 */
[----:B0-----:R-:W-:-:S04]  /*0120*/  @!P0 IMAD.WIDE.U32 R10, R19, 0x4, R10 ;  /* 0x00000004130a8825 */ /* 0x001fc800078e000a */
[----:B------:R-:W0:Y:S01]  /*0130*/  @!P1 LDC.64 R6, c[0x0][0x228] ;  /* 0x00008a00ff069b82 */ /* 0x000e220000000a00 */
[----:B------:R-:W3:Y:S01]  /*0140*/  @!P0 LDG.E R16, desc[UR4][R10.64] ;  /* 0x000000040a108981 */ /* 0x000ee2000c1e1900 */
[----:B-1----:R-:W-:Y:S01]  /*0150*/  @!P0 IMAD.WIDE.U32 R12, R19, 0x4, R12 ;  /* 0x00000004130c8825 */ /* 0x002fe200078e000c */
[----:B------:R-:W-:-:S05]  /*0160*/  HFMA2.MMA R19, -RZ, RZ, 0, 0 ;  /* 0x00000000ff137435 */ /* 0x000fca00000001ff */
[----:B------:R-:W1:Y:S08]  /*0170*/  @!P2 LDC.64 R2, c[0x0][0x220] ;  /* 0x00008800ff02ab82 */ /* 0x000e700000000a00 */
[----:B------:R-:W4:Y:S01]  /*0180*/  @!P2 LDC.64 R4, c[0x0][0x228] ;  /* 0x00008a00ff04ab82 */ /* 0x000f220000000a00 */
[----:B------:R-:W3:Y:S01]  /*0190*/  @!P0 LDG.E R19, desc[UR4][R12.64] ;  /* 0x000000040c138981 */ /* 0x000ee2000c1e1900 */
[----:B------:R-:W-:-:S02]  /*01a0*/  @!P2 IMAD R25, R15, 0x200, R14 ;  /* 0x000002000f19a824 */ /* 0x000fc400078e020e */
[----:B--2---:R-:W-:-:S04]  /*01b0*/  @!P1 IMAD.WIDE.U32 R8, R23, 0x4, R8 ;  /* 0x0000000417089825 */ /* 0x004fc800078e0008 */
[----:B0-----:R-:W-:Y:S01]  /*01c0*/  @!P1 IMAD.WIDE.U32 R6, R23, 0x4, R6 ;  /* 0x0000000417069825 */ /* 0x001fe200078e0006 */
[----:B------:R-:W-:-:S06]  /*01d0*/  CS2R R22, SRZ ;  /* 0x0000000000167805 */ /* 0x000fcc000001ff00 */
[----:B------:R-:W2:Y:S01]  /*01e0*/  @!P1 LDG.E R22, desc[UR4][R8.64] ;  /* 0x0000000408169981 */ /* 0x000ea2000c1e1900 */
[----:B-1----:R-:W-:-:S04]  /*01f0*/  @!P2 IMAD.WIDE.U32 R2, R25, 0x4, R2 ;  /* 0x000000041902a825 */ /* 0x002fc800078e0002 */
[----:B----4-:R-:W-:Y:S01]  /*0200*/  @!P2 IMAD.WIDE.U32 R4, R25, 0x4, R4 ;  /* 0x000000041904a825 */ /* 0x010fe200078e0004 */
[----:B------:R-:W-:-:S04]  /*0210*/  CS2R R24, SRZ ;  /* 0x0000000000187805 */ /* 0x000fc8000001ff00 */
[----:B------:R-:W4:Y:S04]  /*0220*/  @!P2 LDG.E R23, desc[UR4][R4.64] ;  /* 0x000000040417a981 */ /* 0x000f28000c1e1900 */
[----:B------:R-:W2:Y:S04]  /*0230*/  @!P1 LDG.E R25, desc[UR4][R6.64] ;  /* 0x0000000406199981 */ /* 0x000ea8000c1e1900 */
[----:B------:R0:W4:Y:S01]  /*0240*/  @!P2 LDG.E R24, desc[UR4][R2.64] ;  /* 0x000000040218a981 */ /* 0x000122000c1e1900 */
[----:B------:R-:W-:-:S04]  /*0250*/  @!P2 IADD3 R14, R14, 0x80, RZ ;  /* 0x000000800e0ea810 */ /* 0x000fc80007ffe0ff */
[----:B------:R-:W-:Y:S01]  /*0260*/  ISETP.GE.AND P1, PT, R14, R17, PT ;  /* 0x000000110e00720c */ /* 0x000fe20003f26270 */
[----:B0-----:R-:W0:-:S12]  /*0270*/  @!P0 LDC.64 R2, c[0x0][0x218] ;  /* 0x00008600ff028b82 */ /* 0x001e180000000a00 */
[----:B------:R-:W1:Y:S08]  /*0280*/  @!P1 LDC.64 R12, c[0x0][0x220] ;  /* 0x00008800ff0c9b82 */ /* 0x000e700000000a00 */
[----:B------:R-:W1:Y:S01]  /*0290*/  @!P1 LDC.64 R10, c[0x0][0x228] ;  /* 0x00008a00ff0a9b82 */ /* 0x000e620000000a00 */
[C---:B------:R-:W-:Y:S01]  /*02a0*/  @!P1 IMAD R27, R15.reuse, 0x200, R14 ;  /* 0x000002000f1b9824 */ /* 0x040fe200078e020e */
[----:B------:R-:W-:Y:S01]  /*02b0*/  MOV R4, R18 ;  /* 0x0000001200047202 */ /* 0x000fe20000000f00 */
[----:B------:R-:W-:Y:S01]  /*02c0*/  @!P0 IMAD R5, R15, 0x200, R18 ;  /* 0x000002000f058824 */ /* 0x000fe200078e0212 */
[----:B------:R-:W-:-:S02]  /*02d0*/  CS2R R8, SRZ ;  /* 0x0000000000087805 */ /* 0x000fc4000001ff00 */
[C---:B------:R-:W-:Y:S01]  /*02e0*/  IADD3 R6, R4.reuse, 0x100, RZ ;  /* 0x0000010004067810 */ /* 0x040fe20007ffe0ff */
[----:B------:R-:W-:Y:S02]  /*02f0*/  VIADD R14, R4, 0x80 ;  /* 0x00000080040e7836 */ /* 0x000fe40000000000 */
[----:B0-----:R-:W-:Y:S01]  /*0300*/  @!P0 IMAD.WIDE.U32 R2, R5, 0x4, R2 ;  /* 0x0000000405028825 */ /* 0x001fe200078e0002 */
[----:B------:R-:W-:-:S03]  /*0310*/  ISETP.GE.AND P2, PT, R6, R17, PT ;  /* 0x000000110600720c */ /* 0x000fc60003f46270 */
[----:B-1----:R-:W-:-:S04]  /*0320*/  @!P1 IMAD.WIDE.U32 R12, R27, 0x4, R12 ;  /* 0x000000041b0c9825 */ /* 0x002fc800078e000c */
[----:B------:R-:W-:Y:S01]  /*0330*/  @!P1 IMAD.WIDE.U32 R10, R27, 0x4, R10 ;  /* 0x000000041b0a9825 */ /* 0x000fe200078e000a */
[----:B------:R0:W5:Y:S03]  /*0340*/  @!P1 LDG.E R8, desc[UR4][R12.64] ;  /* 0x000000040c089981 */ /* 0x000166000c1e1900 */
[----:B------:R-:W-:Y:S01]  /*0350*/  VIADD R6, R4, 0x180 ;  /* 0x0000018004067836 */ /* 0x000fe20000000000 */
[----:B------:R0:W5:Y:S01]  /*0360*/  @!P1 LDG.E R9, desc[UR4][R10.64] ;  /* 0x000000040a099981 */ /* 0x000162000c1e1900 */
[----:B------:R-:W-:Y:S02]  /*0370*/  @!P0 MOV R4, R14 ;  /* 0x0000000e00048202 */ /* 0x000fe40000000f00 */
[-C--:B------:R-:W-:Y:S02]  /*0380*/  ISETP.GE.AND P1, PT, R14, R17.reuse, PT ;  /* 0x000000110e00720c */ /* 0x080fe40003f26270 */
[----:B------:R-:W-:Y:S01]  /*0390*/  ISETP.GE.AND P3, PT, R4, R17, PT ;  /* 0x000000110400720c */ /* 0x000fe20003f66270 */
[----:B------:R-:W-:Y:S01]  /*03a0*/  BSSY B0, `(.L_x_4202) ;  /* 0x0000010000007945 */ /* 0x000fe20003800000 */
[----:B---3--:R-:W-:-:S05]  /*03b0*/  @!P0 FMNMX.FTZ R0, R19, R16, PT ;  /* 0x0000001013008209 */ /* 0x008fca0003810000 */
[----:B------:R0:W-:Y:S04]  /*03c0*/  @!P0 STG.E desc[UR4][R2.64], R0 ;  /* 0x0000000002008986 */ /* 0x0001e8000c101904 */
[----:B--2---:R-:W-:Y:S02]  /*03d0*/  @!P1 FMNMX.FTZ R20, R25, R22, PT ;  /* 0x0000001619149209 */ /* 0x004fe40003810000 */
        /* <DEDUP_REMOVED lines=12> */
.L_x_4203:
[----:B------:R-:W-:Y:S05]  /*04a0*/  BSYNC B0 ;  /* 0x0000000000007941 */ /* 0x000fea0003800000 */
.L_x_4202:
[----:B------:R-:W-:-:S13]  /*04b0*/  ISETP.GE.AND P0, PT, R4, R17, PT ;  /* 0x000000110400720c */ /* 0x000fda0003f06270 */
[----:B------:R-:W-:Y:S05]  /*04c0*/  @P0 EXIT ;  /* 0x000000000000094d */ /* 0x000fea0003800000 */
[----:B0-----:R-:W0:Y:S01]  /*04d0*/  LDC.64 R2, c[0x0][0x218] ;  /* 0x00008600ff027b82 */ /* 0x001e220000000a00 */
[----:B------:R-:W-:Y:S02]  /*04e0*/  ISETP.GE.AND P0, PT, R6, R17, PT ;  /* 0x000000110600720c */ /* 0x000fe40003f06270 */
[----:B------:R-:W-:-:S11]  /*04f0*/  LEA R15, R15, R4, 0x9 ;  /* 0x000000040f0f7211 */ /* 0x000fd600078e48ff */
[----:B-----5:R-:W-:Y:S01]  /*0500*/  @!P0 FMNMX.FTZ R5, R9, R8, PT ;  /* 0x0000000809058209 */ /* 0x020fe20003810000 */
[----:B0-----:R-:W-:-:S05]  /*0510*/  IMAD.WIDE.U32 R2, R15, 0x4, R2 ;  /* 0x000000040f027825 */ /* 0x001fca00078e0002 */
[----:B------:R-:W-:Y:S01]  /*0520*/  STG.E desc[UR4][R2.64], R5 ;  /* 0x0000000502007986 */ /* 0x000fe2000c101904 */
[----:B------:R-:W-:Y:S05]  /*0530*/  EXIT ;  /* 0x000000000000794d */ /* 0x000fea0003800000 */
.L_x_4204:
        /* <DEDUP_REMOVED lines=12> */
.L_x_42141:


//--------------------- .text._ZN2at6native29vectorized_elementwise_kernelILi2ENS0_13BinaryFunctorIfffZZZNS0_16fmin_kernel_cudaERNS_18TensorIteratorBaseEENKUlvE_clEvENKUlvE0_clEvEUlffE_EESt5arrayIPcLm3EEEEviT0_T1_ --------------------------
	.section	.text._ZN2at6native29vectorized_elementwise_kernelILi2ENS0_13BinaryFunctorIfffZZZNS0_16fmin_kernel_cudaERNS_18TensorIteratorBaseEENKUlvE_clEvENKUlvE0_clEvEUlffE_EESt5arrayIPcLm3EEEEviT0_T1_,"ax",@progbits
	.align	128
        .global         _ZN2at6native29vectorized_elementwise_kernelILi2ENS0_13BinaryFunctorIfffZZZNS0_16fmin_kernel_cudaERNS_18TensorIteratorBaseEENKUlvE_clEvENKUlvE0_clEvEUlffE_EESt5arrayIPcLm3EEEEviT0_T1_
        .type           _ZN2at6native29vectorized_elementwise_kernelILi2ENS0_13BinaryFunctorIfffZZZNS0_16fmin_kernel_cudaERNS_18TensorIteratorBaseEENKUlvE_clEvENKUlvE0_clEvEUlffE_EESt5arrayIPcLm3EEEEviT0_T1_,@function
        .size           _ZN2at6native29vectorized_elementwise_kernelILi2ENS0_13BinaryFunctorIfffZZZNS0_16fmin_kernel_cudaERNS_18TensorIteratorBaseEENKUlvE_clEvENKUlvE0_clEvEUlffE_EESt5arrayIPcLm3EEEEviT0_T1_,(.L_x_42142 - _ZN2at6native29vectorized_elementwise_kernelILi2ENS0_13BinaryFunctorIfffZZZNS0_16fmin_kernel_cudaERNS_18TensorIteratorBaseEENKUlvE_clEvENKUlvE0_clEvEUlffE_EESt5arrayIPcLm3EEEEviT0_T1_)
        .other          _ZN2at6native29vectorized_elementwise_kernelILi2ENS0_13BinaryFunctorIfffZZZNS0_16fmin_kernel_cudaERNS_18TensorIteratorBaseEENKUlvE_clEvENKUlvE0_clEvEUlffE_EESt5arrayIPcLm3EEEEviT0_T1_,@"STO_CUDA_ENTRY STV_DEFAULT"
_ZN2at6native29vectorized_elementwise_kernelILi2ENS0_13BinaryFunctorIfffZZZNS0_16fmin_kernel_cudaERNS_18TensorIteratorBaseEENKUlvE_clEvENKUlvE0_clEvEUlffE_EESt5arrayIPcLm3EEEEviT0_T1_:
.text._ZN2at6native29vectorized_elementwise_kernelILi2ENS0_13BinaryFunctorIfffZZZNS0_16fmin_kernel_cudaERNS_18TensorIteratorBaseEENKUlvE_clEvENKUlvE0_clEvEUlffE_EESt5arrayIPcLm3EEEEviT0_T1_:
        /* <DEDUP_REMOVED lines=16> */
[----:B------:R-:W4:Y:S01]  /*0100*/  LDG.E.64 R12, desc[UR4][R16.64+0x400] ;  /* 0x00040004100c7981 */ /* 0x000f22000c1e1b00 */
[----:B------:R-:W-:-:S03]  /*0110*/  IMAD.WIDE.U32 R18, R2, 0x8, R6 ;  /* 0x0000000802127825 */ /* 0x000fc600078e0006 */
[----:B------:R-:W5:Y:S04]  /*0120*/  LDG.E.64 R4, desc[UR4][R16.64+0x800] ;  /* 0x0008000410047981 */ /* 0x000f68000c1e1b00 */
[----:B------:R-:W2:Y:S04]  /*0130*/  LDG.E.64 R24, desc[UR4][R18.64] ;  /* 0x0000000412187981 */ /* 0x000ea8000c1e1b00 */
[----:B------:R-:W4:Y:S04]  /*0140*/  LDG.E.64 R8, desc[UR4][R18.64+0x400] ;  /* 0x0004000412087981 */ /* 0x000f28000c1e1b00 */
[----:B------:R-:W5:Y:S04]  /*0150*/  LDG.E.64 R6, desc[UR4][R18.64+0x800] ;  /* 0x0008000412067981 */ /* 0x000f68000c1e1b00 */
[----:B------:R-:W5:Y:S04]  /*0160*/  LDG.E.64 R10, desc[UR4][R16.64+0xc00] ;  /* 0x000c0004100a7981 */ /* 0x000f68000c1e1b00 */
[----:B------:R-:W5:Y:S01]  /*0170*/  LDG.E.64 R14, desc[UR4][R18.64+0xc00] ;  /* 0x000c0004120e7981 */ /* 0x000f62000c1e1b00 */
[----:B---3--:R-:W-:-:S04]  /*0180*/  IMAD.WIDE.U32 R20, R0, 0x4, R20 ;  /* 0x0000000400147825 */ /* 0x008fc800078e0014 */
[----:B------:R-:W-:Y:S01]  /*0190*/  IMAD.WIDE R20, R2, 0x8, R20 ;  /* 0x0000000802147825 */ /* 0x000fe200078e0214 */
[----:B--2---:R-:W-:Y:S02]  /*01a0*/  FMNMX.FTZ R23, R23, R25, PT ;  /* 0x0000001917177209 */ /* 0x004fe40003810000 */
[----:B------:R-:W-:Y:S02]  /*01b0*/  FMNMX.FTZ R22, R22, R24, PT ;  /* 0x0000001816167209 */ /* 0x000fe40003810000 */
[----:B----4-:R-:W-:Y:S02]  /*01c0*/  FMNMX.FTZ R9, R13, R9, PT ;  /* 0x000000090d097209 */ /* 0x010fe40003810000 */
[----:B------:R-:W-:Y:S02]  /*01d0*/  FMNMX.FTZ R8, R12, R8, PT ;  /* 0x000000080c087209 */ /* 0x000fe40003810000 */
[----:B-----5:R-:W-:Y:S02]  /*01e0*/  FMNMX.FTZ R5, R5, R7, PT ;  /* 0x0000000705057209 */ /* 0x020fe40003810000 */
[----:B------:R-:W-:Y:S01]  /*01f0*/  FMNMX.FTZ R4, R4, R6, PT ;  /* 0x0000000604047209 */ /* 0x000fe20003810000 */
[----:B------:R-:W-:Y:S01]  /*0200*/  STG.E.64 desc[UR4][R20.64], R22 ;  /* 0x0000001614007986 */ /* 0x000fe2000c101b04 */
[----:B------:R-:W-:-:S02]  /*0210*/  FMNMX.FTZ R11, R11, R15, PT ;  /* 0x0000000f0b0b7209 */ /* 0x000fc40003810000 */
[----:B------:R-:W-:Y:S01]  /*0220*/  FMNMX.FTZ R10, R10, R14, PT ;  /* 0x0000000e0a0a7209 */ /* 0x000fe20003810000 */
[----:B------:R-:W-:Y:S04]  /*0230*/  STG.E.64 desc[UR4][R20.64+0x400], R8 ;  /* 0x0004000814007986 */ /* 0x000fe8000c101b04 */
[----:B------:R-:W-:Y:S04]  /*0240*/  STG.E.64 desc[UR4][R20.64+0x800], R4 ;  /* 0x0008000414007986 */ /* 0x000fe8000c101b04 */
[----:B------:R-:W-:Y:S01]  /*0250*/  STG.E.64 desc[UR4][R20.64+0xc00], R10 ;  /* 0x000c000a14007986 */ /* 0x000fe2000c101b04 */
[----:B------:R-:W-:Y:S05]  /*0260*/  EXIT ;  /* 0x000000000000794d */ /* 0x000fea0003800000 */
.L_x_4205:
[----:B------:R-:W0:Y:S01]  /*0270*/  S2R R13, SR_TID.X ;  /* 0x00000000000d7919 */ /* 0x000e220000002100 */
[----:B------:R-:W-:Y:S01]  /*0280*/  HFMA2.MMA R3, -RZ, RZ, 0, 0 ;  /* 0x00000000ff037435 */ /* 0x000fe200000001ff */
[----:B------:R-:W-:Y:S01]  /*0290*/  IMAD.MOV.U32 R12, RZ, RZ, RZ ;  /* 0x000000ffff0c7224 */ /* 0x000fe200078e00ff */
[----:B0-----:R-:W-:-:S13]  /*02a0*/  ISETP.GE.AND P0, PT, R13, R2, PT ;  /* 0x000000020d00720c */ /* 0x001fda0003f06270 */
[----:B------:R-:W0:Y:S01]  /*02b0*/  @!P0 LDC.64 R14, c[0x0][0x220] ;  /* 0x00008800ff0e8b82 */ /* 0x000e220000000a00 */
[----:B------:R-:W-:-:S07]  /*02c0*/  @!P0 IMAD.IADD R21, R0, 0x1, R13 ;  /* 0x0000000100158824 */ /* 0x000fce00078e020d */
[----:B------:R-:W1:Y:S01]  /*02d0*/  @!P0 LDC.64 R16, c[0x0][0x228] ;  /* 0x00008a00ff108b82 */ /* 0x000e620000000a00 */
[----:B0-----:R-:W-:-:S05]  /*02e0*/  @!P0 IMAD.WIDE.U32 R14, R21, 0x4, R14 ;  /* 0x00000004150e8825 */ /* 0x001fca00078e000e */
[----:B------:R0:W2:Y:S01]  /*02f0*/  @!P0 LDG.E R3, desc[UR4][R14.64] ;  /* 0x000000040e038981 */ /* 0x0000a2000c1e1900 */
[----:B-1----:R-:W-:-:S05]  /*0300*/  @!P0 IMAD.WIDE.U32 R20, R21, 0x4, R16 ;  /* 0x0000000415148825 */ /* 0x002fca00078e0010 */
[----:B------:R1:W2:Y:S01]  /*0310*/  @!P0 LDG.E R12, desc[UR4][R20.64] ;  /* 0x00000004140c8981 */ /* 0x0002a2000c1e1900 */
[----:B------:R-:W-:-:S05]  /*0320*/  @!P0 VIADD R13, R13, 0x80 ;  /* 0x000000800d0d8836 */ /* 0x000fca0000000000 */
[----:B------:R-:W-:-:S13]  /*0330*/  ISETP.GE.AND P2, PT, R13, R2, PT ;  /* 0x000000020d00720c */ /* 0x000fda0003f46270 */
[----:B------:R-:W-:Y:S01]  /*0340*/  @!P2 IADD3 R27, R0, R13, RZ ;  /* 0x0000000d001ba210 */ /* 0x000fe20007ffe0ff */
[----:B------:R-:W-:Y:S01]  /*0350*/  @!P2 VIADD R13, R13, 0x80 ;  /* 0x000000800d0da836 */ /* 0x000fe20000000000 */
[----:B------:R-:W3:Y:S04]  /*0360*/  @!P2 LDC.64 R22, c[0x0][0x220] ;  /* 0x00008800ff16ab82 */ /* 0x000ee80000000a00 */
[----:B------:R-:W-:-:S04]  /*0370*/  ISETP.GE.AND P3, PT, R13, R2, PT ;  /* 0x000000020d00720c */ /* 0x000fc80003f66270 */
[----:B------:R-:W4:Y:S09]  /*0380*/  @!P2 LDC.64 R18, c[0x0][0x228] ;  /* 0x00008a00ff12ab82 */ /* 0x000f320000000a00 */
[----:B------:R-:W-:Y:S01]  /*0390*/  @!P3 IMAD.IADD R11, R0, 0x1, R13 ;  /* 0x00000001000bb824 */ /* 0x000fe200078e020d */
[----:B------:R-:W-:Y:S01]  /*03a0*/  @!P3 IADD3 R13, R13, 0x80, RZ ;  /* 0x000000800d0db810 */ /* 0x000fe20007ffe0ff */
[----:B------:R-:W5:Y:S03]  /*03b0*/  @!P3 LDC.64 R16, c[0x0][0x220] ;  /* 0x00008800ff10bb82 */ /* 0x000f660000000a00 */
[----:B------:R-:W-:-:S05]  /*03c0*/  ISETP.GE.AND P4, PT, R13, R2, PT ;  /* 0x000000020d00720c */ /* 0x000fca0003f86270 */
[----:B0-----:R-:W0:Y:S01]  /*03d0*/  @!P3 LDC.64 R14, c[0x0][0x228] ;  /* 0x00008a00ff0ebb82 */ /* 0x001e220000000a00 */
[----:B---3--:R-:W-:-:S07]  /*03e0*/  @!P2 IMAD.WIDE.U32 R22, R27, 0x4, R22 ;  /* 0x000000041b16a825 */ /* 0x008fce00078e0016 */
[----:B-1----:R-:W-:Y:S01]  /*03f0*/  @!P4 IMAD.IADD R21, R0, 0x1, R13 ;  /* 0x000000010015c824 */ /* 0x002fe200078e020d */
[----:B------:R-:W-:Y:S01]  /*0400*/  @!P4 IADD3 R13, R13, 0x80, RZ ;  /* 0x000000800d0dc810 */ /* 0x000fe20007ffe0ff */
[----:B----4-:R-:W-:Y:S01]  /*0410*/  @!P2 IMAD.WIDE.U32 R18, R27, 0x4, R18 ;  /* 0x000000041b12a825 */ /* 0x010fe200078e0012 */
[----:B------:R-:W1:Y:S02]  /*0420*/  @!P4 LDC.64 R28, c[0x0][0x220] ;  /* 0x00008800ff1ccb82 */ /* 0x000e640000000a00 */
[----:B------:R-:W-:-:S06]  /*0430*/  ISETP.GE.AND P1, PT, R13, R2, PT ;  /* 0x000000020d00720c */ /* 0x000fcc0003f26270 */
[----:B------:R-:W3:Y:S01]  /*0440*/  @!P4 LDC.64 R26, c[0x0][0x228] ;  /* 0x00008a00ff1acb82 */ /* 0x000ee20000000a00 */
[----:B-----5:R-:W-:-:S04]  /*0450*/  @!P3 IMAD.WIDE.U32 R16, R11, 0x4, R16 ;  /* 0x000000040b10b825 */ /* 0x020fc800078e0010 */
[----:B------:R-:W-:Y:S02]  /*0460*/  IMAD.MOV.U32 R24, RZ, RZ, RZ ;  /* 0x000000ffff187224 */ /* 0x000fe400078e00ff */
[----:B0-----:R-:W-:-:S04]  /*0470*/  @!P3 IMAD.WIDE.U32 R14, R11, 0x4, R14 ;  /* 0x000000040b0eb825 */ /* 0x001fc800078e000e */
[----:B------:R-:W-:Y:S01]  /*0480*/  IMAD.MOV.U32 R11, RZ, RZ, RZ ;  /* 0x000000ffff0b7224 */ /* 0x000fe200078e00ff */
[----:B------:R0:W4:Y:S05]  /*0490*/  @!P2 LDG.E R24, desc[UR4][R22.64] ;  /* 0x000000041618a981 */ /* 0x00012a000c1e1900 */
[----:B------:R5:W4:Y:S01]  /*04a0*/  @!P3 LDG.E R11, desc[UR4][R14.64] ;  /* 0x000000040e0bb981 */ /* 0x000b22000c1e1900 */
[----:B0-----:R-:W-:Y:S01]  /*04b0*/  CS2R R22, SRZ ;  /* 0x0000000000167805 */ /* 0x001fe2000001ff00 */
[----:B-----5:R-:W0:Y:S01]  /*04c0*/  @!P1 LDC.64 R14, c[0x0][0x228] ;  /* 0x00008a00ff0e9b82 */ /* 0x020e220000000a00 */
[----:B---3--:R-:W-:-:S05]  /*04d0*/  @!P4 IMAD.WIDE.U32 R26, R21, 0x4, R26 ;  /* 0x00000004151ac825 */ /* 0x008fca00078e001a */
[----:B------:R3:W5:Y:S01]  /*04e0*/  @!P4 LDG.E R22, desc[UR4][R26.64] ;  /* 0x000000041a16c981 */ /* 0x000762000c1e1900 */
[----:B-1----:R-:W-:Y:S01]  /*04f0*/  @!P4 IMAD.WIDE.U32 R28, R21, 0x4, R28 ;  /* 0x00000004151cc825 */ /* 0x002fe200078e001c */
[----:B------:R-:W-:-:S04]  /*0500*/  CS2R R20, SRZ ;  /* 0x0000000000147805 */ /* 0x000fc8000001ff00 */
[----:B------:R-:W5:Y:S01]  /*0510*/  @!P4 LDG.E R23, desc[UR4][R28.64] ;  /* 0x000000041c17c981 */ /* 0x000f62000c1e1900 */
[----:B---3--:R-:W-:Y:S02]  /*0520*/  MOV R26, RZ ;  /* 0x000000ff001a7202 */ /* 0x008fe40000000f00 */
[----:B--2---:R-:W-:Y:S01]  /*0530*/  @!P0 FMNMX.FTZ R25, R12, R3, PT ;  /* 0x000000030c198209 */ /* 0x004fe20003810000 */
[----:B------:R-:W-:Y:S02]  /*0540*/  IMAD.MOV.U32 R3, RZ, RZ, RZ ;  /* 0x000000ffff037224 */ /* 0x000fe400078e00ff */
[----:B------:R-:W-:-:S04]  /*0550*/  IMAD.MOV.U32 R12, RZ, RZ, RZ ;  /* 0x000000ffff0c7224 */ /* 0x000fc800078e00ff */
[----:B------:R1:W4:Y:S04]  /*0560*/  @!P2 LDG.E R3, desc[UR4][R18.64] ;  /* 0x000000041203a981 */ /* 0x000328000c1e1900 */
[----:B------:R2:W3:Y:S01]  /*0570*/  @!P3 LDG.E R12, desc[UR4][R16.64] ;  /* 0x00000004100cb981 */ /* 0x0004e2000c1e1900 */
[----:B-1----:R-:W-:Y:S01]  /*0580*/  @!P1 IADD3 R19, R0, R13, RZ ;  /* 0x0000000d00139210 */ /* 0x002fe20007ffe0ff */
[----:B------:R-:W-:Y:S01]  /*0590*/  @!P1 VIADD R13, R13, 0x80 ;  /* 0x000000800d0d9836 */ /* 0x000fe20000000000 */
[----:B--2---:R-:W1:Y:S04]  /*05a0*/  @!P1 LDC.64 R16, c[0x0][0x220] ;  /* 0x00008800ff109b82 */ /* 0x004e680000000a00 */
[----:B------:R-:W-:-:S13]  /*05b0*/  ISETP.GE.AND P2, PT, R13, R2, PT ;  /* 0x000000020d00720c */ /* 0x000fda0003f46270 */
[----:B------:R-:W-:Y:S01]  /*05c0*/  @!P2 IADD3 R27, R0, R13, RZ ;  /* 0x0000000d001ba210 */ /* 0x000fe20007ffe0ff */
[----:B------:R-:W-:Y:S01]  /*05d0*/  @!P2 VIADD R13, R13, 0x80 ;  /* 0x000000800d0da836 */ /* 0x000fe20000000000 */
[----:B------:R-:W2:Y:S04]  /*05e0*/  @!P2 LDC.64 R28, c[0x0][0x220] ;  /* 0x00008800ff1cab82 */ /* 0x000ea80000000a00 */
[----:B------:R-:W-:Y:S01]  /*05f0*/  ISETP.GE.AND P3, PT, R13, R2, PT ;  /* 0x000000020d00720c */ /* 0x000fe20003f66270 */
[----:B-1----:R-:W-:-:S04]  /*0600*/  @!P1 IMAD.WIDE.U32 R16, R19, 0x4, R16 ;  /* 0x0000000413109825 */ /* 0x002fc800078e0010 */
[----:B0-----:R-:W-:Y:S01]  /*0610*/  @!P1 IMAD.WIDE.U32 R14, R19, 0x4, R14 ;  /* 0x00000004130e9825 */ /* 0x001fe200078e000e */
[----:B------:R0:W5:Y:S04]  /*0620*/  @!P1 LDG.E R21, desc[UR4][R16.64] ;  /* 0x0000000410159981 */ /* 0x000168000c1e1900 */
[----:B------:R1:W5:Y:S01]  /*0630*/  @!P1 LDG.E R20, desc[UR4][R14.64] ;  /* 0x000000040e149981 */ /* 0x000362000c1e1900 */
[----:B0-----:R-:W0:Y:S08]  /*0640*/  @!P2 LDC.64 R16, c[0x0][0x228] ;  /* 0x00008a00ff10ab82 */ /* 0x001e300000000a00 */
[----:B-1----:R-:W1:Y:S01]  /*0650*/  @!P3 LDC.64 R14, c[0x0][0x220] ;  /* 0x00008800ff0ebb82 */ /* 0x002e620000000a00 */
[----:B------:R-:W-:Y:S01]  /*0660*/  CS2R R18, SRZ ;  /* 0x0000000000127805 */ /* 0x000fe2000001ff00 */
[----:B--2---:R-:W-:-:S05]  /*0670*/  @!P2 IMAD.WIDE.U32 R28, R27, 0x4, R28 ;  /* 0x000000041b1ca825 */ /* 0x004fca00078e001c */
[----:B------:R1:W2:Y:S01]  /*0680*/  @!P2 LDG.E R19, desc[UR4][R28.64] ;  /* 0x000000041c13a981 */ /* 0x0002a2000c1e1900 */
[----:B0-----:R-:W-:-:S04]  /*0690*/  @!P2 IMAD.WIDE.U32 R16, R27, 0x4, R16 ;  /* 0x000000041b10a825 */ /* 0x001fc800078e0010 */
[----:B------:R-:W-:Y:S01]  /*06a0*/  @!P3 IMAD.IADD R27, R0, 0x1, R13 ;  /* 0x00000001001bb824 */ /* 0x000fe200078e020d */
[----:B------:R0:W2:Y:S03]  /*06b0*/  @!P2 LDG.E R18, desc[UR4][R16.64] ;  /* 0x000000041012a981 */ /* 0x0000a6000c1e1900 */
[----:B-1----:R-:W-:Y:S02]  /*06c0*/  @!P3 IMAD.WIDE.U32 R28, R27, 0x4, R14 ;  /* 0x000000041b1cb825 */ /* 0x002fe400078e000e */
[----:B------:R-:W1:Y:S02]  /*06d0*/  @!P3 LDC.64 R14, c[0x0][0x228] ;  /* 0x00008a00ff0ebb82 */ /* 0x000e640000000a00 */
[----:B------:R-:W-:Y:S01]  /*06e0*/  @!P3 VIADD R13, R13, 0x80 ;  /* 0x000000800d0db836 */ /* 0x000fe20000000000 */
[----:B------:R-:W2:Y:S04]  /*06f0*/  @!P3 LDG.E R26, desc[UR4][R28.64] ;  /* 0x000000041c1ab981 */ /* 0x000ea8000c1e1900 */
[----:B------:R-:W-:-:S13]  /*0700*/  ISETP.GE.AND P1, PT, R13, R2, PT ;  /* 0x000000020d00720c */ /* 0x000fda0003f26270 */
[----:B0-----:R-:W0:Y:S01]  /*0710*/  @!P1 LDC.64 R16, c[0x0][0x228] ;  /* 0x00008a00ff109b82 */ /* 0x001e220000000a00 */
[----:B-1----:R-:W-:-:S04]  /*0720*/  @!P3 IMAD.WIDE.U32 R14, R27, 0x4, R14 ;  /* 0x000000041b0eb825 */ /* 0x002fc800078e000e */
[----:B------:R-:W-:-:S06]  /*0730*/  IMAD.MOV.U32 R27, RZ, RZ, RZ ;  /* 0x000000ffff1b7224 */ /* 0x000fcc00078e00ff */
[----:B------:R1:W2:Y:S02]  /*0740*/  @!P3 LDG.E R27, desc[UR4][R14.64] ;  /* 0x000000040e1bb981 */ /* 0x0002a4000c1e1900 */
[----:B-1----:R-:W1:Y:S01]  /*0750*/  @!P1 LDC.64 R14, c[0x0][0x220] ;  /* 0x00008800ff0e9b82 */ /* 0x002e620000000a00 */
[----:B------:R-:W-:Y:S02]  /*0760*/  @!P1 IADD3 R13, R0, R13, RZ ;  /* 0x0000000d000d9210 */ /* 0x000fe40007ffe0ff */
[----:B------:R-:W-:-:S03]  /*0770*/  CS2R R28, SRZ ;  /* 0x00000000001c7805 */ /* 0x000fc6000001ff00 */
[----:B0-----:R-:W-:-:S05]  /*0780*/  @!P1 IMAD.WIDE.U32 R16, R13, 0x4, R16 ;  /* 0x000000040d109825 */ /* 0x001fca00078e0010 */
[----:B------:R-:W2:Y:S01]  /*0790*/  @!P1 LDG.E R29, desc[UR4][R16.64] ;  /* 0x00000004101d9981 */ /* 0x000ea2000c1e1900 */
[----:B-1----:R-:W-:-:S05]  /*07a0*/  @!P1 IMAD.WIDE.U32 R14, R13, 0x4, R14 ;  /* 0x000000040d0e9825 */ /* 0x002fca00078e000e */
[----:B------:R0:W2:Y:S02]  /*07b0*/  @!P1 LDG.E R28, desc[UR4][R14.64] ;  /* 0x000000040e1c9981 */ /* 0x0000a4000c1e1900 */
[----:B0-----:R-:W0:Y:S02]  /*07c0*/  S2R R15, SR_TID.X ;  /* 0x00000000000f7919 */ /* 0x001e240000002100 */
[----:B0-----:R-:W-:-:S05]  /*07d0*/  VIADD R17, R15, 0x80 ;  /* 0x000000800f117836 */ /* 0x001fca0000000000 */
[----:B------:R-:W-:Y:S01]  /*07e0*/  ISETP.GE.AND P1, PT, R17, R2, PT ;  /* 0x000000021100720c */ /* 0x000fe20003f26270 */
[----:B------:R-:W-:Y:S04]  /*07f0*/  BSSY B0, `(.L_x_4206) ;  /* 0x0000045000007945 */ /* 0x000fe80003800000 */
[----:B------:R-:W-:Y:S08]  /*0800*/  BSSY B1, `(.L_x_4207) ;  /* 0x000003d000017945 */ /* 0x000ff00003800000 */
[----:B----4-:R-:W-:Y:S01]  /*0810*/  @!P1 FMNMX.FTZ R4, R3, R24, PT ;  /* 0x0000001803049209 */ /* 0x010fe20003810000 */
[----:B------:R-:W-:-:S05]  /*0820*/  VIADD R3, R15, 0x100 ;  /* 0x000001000f037836 */ /* 0x000fca0000000000 */
[----:B------:R-:W-:Y:S02]  /*0830*/  ISETP.GE.AND P1, PT, R3, R2, PT ;  /* 0x000000020300720c */ /* 0x000fe40003f26270 */
[----:B------:R-:W-:-:S11]  /*0840*/  IADD3 R3, R15, 0x180, RZ ;  /* 0x000001800f037810 */ /* 0x000fd60007ffe0ff */
[----:B---3--:R-:W-:Y:S02]  /*0850*/  @!P1 FMNMX.FTZ R5, R11, R12, PT ;  /* 0x0000000c0b059209 */ /* 0x008fe40003810000 */
[----:B------:R-:W0:Y:S01]  /*0860*/  @!P0 LDC.64 R12, c[0x0][0x218] ;  /* 0x00008600ff0c8b82 */ /* 0x000e220000000a00 */
[----:B------:R-:W-:Y:S01]  /*0870*/  ISETP.GE.AND P5, PT, R3, R2, PT ;  /* 0x000000020300720c */ /* 0x000fe20003fa6270 */
[----:B------:R-:W-:-:S05]  /*0880*/  VIADD R3, R15, 0x200 ;  /* 0x000002000f037836 */ /* 0x000fca0000000000 */
[----:B------:R-:W-:Y:S02]  /*0890*/  ISETP.GE.AND P4, PT, R3, R2, PT ;  /* 0x000000020300720c */ /* 0x000fe40003f86270 */
[----:B------:R-:W-:Y:S01]  /*08a0*/  IADD3 R3, R15, 0x280, RZ ;  /* 0x000002800f037810 */ /* 0x000fe20007ffe0ff */
[----:B------:R-:W-:-:S03]  /*08b0*/  @!P0 IMAD.IADD R11, R0, 0x1, R15 ;  /* 0x00000001000b8824 */ /* 0x000fc600078e020f */
[----:B------:R-:W-:Y:S01]  /*08c0*/  ISETP.GE.AND P3, PT, R3, R2, PT ;  /* 0x000000020300720c */ /* 0x000fe20003f66270 */
[----:B------:R-:W-:-:S05]  /*08d0*/  VIADD R3, R15, 0x300 ;  /* 0x000003000f037836 */ /* 0x000fca0000000000 */
[----:B------:R-:W-:Y:S01]  /*08e0*/  ISETP.GE.AND P2, PT, R3, R2, PT ;  /* 0x000000020300720c */ /* 0x000fe20003f46270 */
[----:B------:R-:W-:Y:S01]  /*08f0*/  VIADD R3, R15, 0x380 ;  /* 0x000003800f037836 */ /* 0x000fe20000000000 */
[----:B------:R-:W-:Y:S01]  /*0900*/  @!P0 MOV R15, R17 ;  /* 0x00000011000f8202 */ /* 0x000fe20000000f00 */
[----:B0-----:R-:W-:-:S03]  /*0910*/  @!P0 IMAD.WIDE.U32 R12, R11, 0x4, R12 ;  /* 0x000000040b0c8825 */ /* 0x001fc600078e000c */
[-C--:B------:R-:W-:Y:S02]  /*0920*/  ISETP.GE.AND P1, PT, R3, R2.reuse, PT ;  /* 0x000000020300720c */ /* 0x080fe40003f26270 */
[----:B------:R0:W-:Y:S01]  /*0930*/  @!P0 STG.E desc[UR4][R12.64], R25 ;  /* 0x000000190c008986 */ /* 0x0001e2000c101904 */
[----:B------:R-:W-:Y:S02]  /*0940*/  ISETP.GE.AND P0, PT, R15, R2, PT ;  /* 0x000000020f00720c */ /* 0x000fe40003f06270 */
[----:B-----5:R-:W-:Y:S02]  /*0950*/  @!P5 FMNMX.FTZ R6, R22, R23, PT ;  /* 0x000000171606d209 */ /* 0x020fe40003810000 */
[----:B------:R-:W-:Y:S02]  /*0960*/  @!P4 FMNMX.FTZ R7, R20, R21, PT ;  /* 0x000000151407c209 */ /* 0x000fe40003810000 */
[----:B--2---:R-:W-:Y:S02]  /*0970*/  @!P3 FMNMX.FTZ R8, R18, R19, PT ;  /* 0x000000131208b209 */ /* 0x004fe40003810000 */
[----:B------:R-:W-:-:S02]  /*0980*/  @!P2 FMNMX.FTZ R9, R27, R26, PT ;  /* 0x0000001a1b09a209 */ /* 0x000fc40003810000 */
[----:B------:R-:W-:-:S03]  /*0990*/  @!P1 FMNMX.FTZ R10, R29, R28, PT ;  /* 0x0000001c1d0a9209 */ /* 0x000fc60003810000 */
[----:B0-----:R-:W-:Y:S05]  /*09a0*/  @P0 BRA `(.L_x_4208) ;  /* 0x0000000000300947 */ /* 0x001fea0003800000 */
        /* <DEDUP_REMOVED lines=12> */
.L_x_4208:
[----:B------:R-:W-:-:S13]  /*0a70*/  ISETP.GE.AND P0, PT, R15, R2, PT ;  /* 0x000000020f00720c */ /* 0x000fda0003f06270 */
[----:B------:R-:W-:Y:S05]  /*0a80*/  @P0 BRA `(.L_x_4210) ;  /* 0x0000000000300947 */ /* 0x000fea0003800000 */
[----:B0-----:R-:W0:Y:S01]  /*0a90*/  LDC.64 R4, c[0x0][0x218] ;  /* 0x00008600ff047b82 */ /* 0x001e220000000a00 */
[----:B------:R-:W-:Y:S01]  /*0aa0*/  IADD3 R3, R0, R15, RZ ;  /* 0x0000000f00037210 */ /* 0x000fe20007ffe0ff */
[----:B------:R-:W-:-:S04]  /*0ab0*/  VIADD R15, R15, 0x80 ;  /* 0x000000800f0f7836 */ /* 0x000fc80000000000 */
[----:B0-----:R-:W-:-:S05]  /*0ac0*/  IMAD.WIDE.U32 R4, R3, 0x4, R4 ;  /* 0x0000000403047825 */ /* 0x001fca00078e0004 */
[----:B------:R1:W-:Y:S02]  /*0ad0*/  STG.E desc[UR4][R4.64], R6 ;  /* 0x0000000604007986 */ /* 0x0003e4000c101904 */
.L_x_4209:
[----:B------:R-:W-:-:S13]  /*0ae0*/  ISETP.GE.AND P0, PT, R15, R2, PT ;  /* 0x000000020f00720c */ /* 0x000fda0003f06270 */
[----:B------:R-:W-:Y:S05]  /*0af0*/  @P0 BRA `(.L_x_4211) ;  /* 0x0000000000340947 */ /* 0x000fea0003800000 */
[----:B01----:R-:W0:Y:S01]  /*0b00*/  LDC.64 R4, c[0x0][0x218] ;  /* 0x00008600ff047b82 */ /* 0x003e220000000a00 */
[----:B------:R-:W-:Y:S01]  /*0b10*/  IADD3 R3, R0, R15, RZ ;  /* 0x0000000f00037210 */ /* 0x000fe20007ffe0ff */
[----:B------:R-:W-:-:S04]  /*0b20*/  VIADD R15, R15, 0x80 ;  /* 0x000000800f0f7836 */ /* 0x000fc80000000000 */
[----:B0-----:R-:W-:-:S05]  /*0b30*/  IMAD.WIDE.U32 R4, R3, 0x4, R4 ;  /* 0x0000000403047825 */ /* 0x001fca00078e0004 */
[----:B------:R1:W-:Y:S02]  /*0b40*/  STG.E desc[UR4][R4.64], R7 ;  /* 0x0000000704007986 */ /* 0x0003e4000c101904 */
.L_x_4210:
        /* <DEDUP_REMOVED lines=8> */
.L_x_4211:
[----:B------:R-:W-:Y:S05]  /*0bd0*/  BSYNC B1 ;  /* 0x0000000000017941 */ /* 0x000fea0003800000 */
.L_x_4207:
[----:B------:R-:W-:-:S13]  /*0be0*/  ISETP.GE.AND P0, PT, R15, R2, PT ;  /* 0x000000020f00720c */ /* 0x000fda0003f06270 */
[----:B012---:R-:W0:Y:S01]  /*0bf0*/  @!P0 LDC.64 R4, c[0x0][0x218] ;  /* 0x00008600ff048b82 */ /* 0x007e220000000a00 */
[----:B------:R-:W-:Y:S01]  /*0c00*/  @!P0 IADD3 R3, R0, R15, RZ ;  /* 0x0000000f00038210 */ /* 0x000fe20007ffe0ff */
[----:B------:R-:W-:-:S04]  /*0c10*/  @!P0 VIADD R15, R15, 0x80 ;  /* 0x000000800f0f8836 */ /* 0x000fc80000000000 */
[----:B0-----:R-:W-:-:S05]  /*0c20*/  @!P0 IMAD.WIDE.U32 R4, R3, 0x4, R4 ;  /* 0x0000000403048825 */ /* 0x001fca00078e0004 */
[----:B------:R2:W-:Y:S02]  /*0c30*/  @!P0 STG.E desc[UR4][R4.64], R9 ;  /* 0x0000000904008986 */ /* 0x0005e4000c101904 */
.L_x_4212:
[----:B------:R-:W-:Y:S05]  /*0c40*/  BSYNC B0 ;  /* 0x0000000000007941 */ /* 0x000fea0003800000 */
.L_x_4206:
[----:B------:R-:W-:Y:S05]  /*0c50*/  WARPSYNC.ALL ;  /* 0x0000000000007948 */ /* 0x000fea0003800000 */
[----:B------:R-:W-:-:S13]  /*0c60*/  ISETP.GE.AND P0, PT, R15, R2, PT ;  /* 0x000000020f00720c */ /* 0x000fda0003f06270 */
[----:B------:R-:W-:Y:S05]  /*0c70*/  @P0 EXIT ;  /* 0x000000000000094d */ /* 0x000fea0003800000 */
[----:B------:R-:W3:Y:S01]  /*0c80*/  LDC.64 R2, c[0x0][0x218] ;  /* 0x00008600ff027b82 */ /* 0x000ee20000000a00 */
[----:B------:R-:W-:-:S05]  /*0c90*/  IADD3 R15, R0, R15, RZ ;  /* 0x0000000f000f7210 */ /* 0x000fca0007ffe0ff */
[----:B---3--:R-:W-:-:S05]  /*0ca0*/  IMAD.WIDE.U32 R2, R15, 0x4, R2 ;  /* 0x000000040f027825 */ /* 0x008fca00078e0002 */
[----:B------:R-:W-:Y:S01]  /*0cb0*/  STG.E desc[UR4][R2.64], R10 ;  /* 0x0000000a02007986 */ /* 0x000fe2000c101904 */
[----:B------:R-:W-:Y:S05]  /*0cc0*/  EXIT ;  /* 0x000000000000794d */ /* 0x000fea0003800000 */
.L_x_4213:
        /* <DEDUP_REMOVED lines=11> */
.L_x_42142:


//--------------------- .text._ZN2at6native29vectorized_elementwise_kernelILi4ENS0_13BinaryFunctorIfffZZZNS0_16fmin_kernel_cudaERNS_18TensorIteratorBaseEENKUlvE_clEvENKUlvE0_clEvEUlffE_EESt5arrayIPcLm3EEEEviT0_T1_ --------------------------
	.section	.text._ZN2at6native29vectorized_elementwise_kernelILi4ENS0_13BinaryFunctorIfffZZZNS0_16fmin_kernel_cudaERNS_18TensorIteratorBaseEENKUlvE_clEvENKUlvE0_clEvEUlffE_EESt5arrayIPcLm3EEEEviT0_T1_,"ax",@progbits
	.align	128
        .global         _ZN2at6native29vectorized_elementwise_kernelILi4ENS0_13BinaryFunctorIfffZZZNS0_16fmin_kernel_cudaERNS_18TensorIteratorBaseEENKUlvE_clEvENKUlvE0_clEvEUlffE_EESt5arrayIPcLm3EEEEviT0_T1_
        .type           _ZN2at6native29vectorized_elementwise_kernelILi4ENS0_13BinaryFunctorIfffZZZNS0_16fmin_kernel_cudaERNS_18TensorIteratorBaseEENKUlvE_clEvENKUlvE0_clEvEUlffE_EESt5arrayIPcLm3EEEEviT0_T1_,@function
        .size           _ZN2at6native29vectorized_elementwise_kernelILi4ENS0_13BinaryFunctorIfffZZZNS0_16fmin_kernel_cudaERNS_18TensorIteratorBaseEENKUlvE_clEvENKUlvE0_clEvEUlffE_EESt5arrayIPcLm3EEEEviT0_T1_,(.L_x_42143 - _ZN2at6native29vectorized_elementwise_kernelILi4ENS0_13BinaryFunctorIfffZZZNS0_16fmin_kernel_cudaERNS_18TensorIteratorBaseEENKUlvE_clEvENKUlvE0_clEvEUlffE_EESt5arrayIPcLm3EEEEviT0_T1_)
        .other          _ZN2at6native29vectorized_elementwise_kernelILi4ENS0_13BinaryFunctorIfffZZZNS0_16fmin_kernel_cudaERNS_18TensorIteratorBaseEENKUlvE_clEvENKUlvE0_clEvEUlffE_EESt5arrayIPcLm3EEEEviT0_T1_,@"STO_CUDA_ENTRY STV_DEFAULT"
_ZN2at6native29vectorized_elementwise_kernelILi4ENS0_13BinaryFunctorIfffZZZNS0_16fmin_kernel_cudaERNS_18TensorIteratorBaseEENKUlvE_clEvENKUlvE0_clEvEUlffE_EESt5arrayIPcLm3EEEEviT0_T1_:
.text._ZN2at6native29vectorized_elementwise_kernelILi4ENS0_13BinaryFunctorIfffZZZNS0_16fmin_kernel_cudaERNS_18TensorIteratorBaseEENKUlvE_clEvENKUlvE0_clEvEUlffE_EESt5arrayIPcLm3EEEEviT0_T1_:
        /* <DEDUP_REMOVED lines=15> */
[----:B------:R-:W2:Y:S04]  /*00f0*/  LDG.E.128 R12, desc[UR4][R20.64] ;  /* 0x00000004140c7981 */ /* 0x000ea8000c1e1d00 */
[----:B------:R-:W4:Y:S01]  /*0100*/  LDG.E.128 R8, desc[UR4][R20.64+0x800] ;  /* 0x0008000414087981 */ /* 0x000f22000c1e1d00 */
[----:B------:R-:W-:-:S05]  /*0110*/  IMAD.WIDE.U32 R22, R2, 0x10, R6 ;  /* 0x0000001002167825 */ /* 0x000fca00078e0006 */
[----:B------:R-:W2:Y:S04]  /*0120*/  LDG.E.128 R16, desc[UR4][R22.64] ;  /* 0x0000000416107981 */ /* 0x000ea8000c1e1d00 */
[----:B------:R-:W4:Y:S01]  /*0130*/  LDG.E.128 R4, desc[UR4][R22.64+0x800] ;  /* 0x0008000416047981 */ /* 0x000f22000c1e1d00 */
[----:B---3--:R-:W-:-:S04]  /*0140*/  IMAD.WIDE.U32 R24, R0, 0x4, R24 ;  /* 0x0000000400187825 */ /* 0x008fc800078e0018 */
[----:B------:R-:W-:Y:S01]  /*0150*/  IMAD.WIDE R24, R2, 0x10, R24 ;  /* 0x0000001002187825 */ /* 0x000fe200078e0218 */
[----:B--2---:R-:W-:Y:S02]  /*0160*/  FMNMX.FTZ R15, R15, R19, PT ;  /* 0x000000130f0f7209 */ /* 0x004fe40003810000 */
[----:B------:R-:W-:Y:S02]  /*0170*/  FMNMX.FTZ R14, R14, R18, PT ;  /* 0x000000120e0e7209 */ /* 0x000fe40003810000 */
[----:B------:R-:W-:Y:S02]  /*0180*/  FMNMX.FTZ R13, R13, R17, PT ;  /* 0x000000110d0d7209 */ /* 0x000fe40003810000 */
[----:B------:R-:W-:Y:S02]  /*0190*/  FMNMX.FTZ R12, R12, R16, PT ;  /* 0x000000100c0c7209 */ /* 0x000fe40003810000 */
[----:B----4-:R-:W-:Y:S02]  /*01a0*/  FMNMX.FTZ R7, R11, R7, PT ;  /* 0x000000070b077209 */ /* 0x010fe40003810000 */
[----:B------:R-:W-:-:S02]  /*01b0*/  FMNMX.FTZ R6, R10, R6, PT ;  /* 0x000000060a067209 */ /* 0x000fc40003810000 */
[----:B------:R-:W-:Y:S02]  /*01c0*/  FMNMX.FTZ R5, R9, R5, PT ;  /* 0x0000000509057209 */ /* 0x000fe40003810000 */
[----:B------:R-:W-:Y:S01]  /*01d0*/  FMNMX.FTZ R4, R8, R4, PT ;  /* 0x0000000408047209 */ /* 0x000fe20003810000 */
[----:B------:R-:W-:Y:S04]  /*01e0*/  STG.E.128 desc[UR4][R24.64], R12 ;  /* 0x0000000c18007986 */ /* 0x000fe8000c101d04 */
[----:B------:R-:W-:Y:S01]  /*01f0*/  STG.E.128 desc[UR4][R24.64+0x800], R4 ;  /* 0x0008000418007986 */ /* 0x000fe2000c101d04 */
[----:B------:R-:W-:Y:S05]  /*0200*/  EXIT ;  /* 0x000000000000794d */ /* 0x000fea0003800000 */
.L_x_4214:
        /* <DEDUP_REMOVED lines=128> */
.L_x_4217:
[----:B------:R-:W-:-:S13]  /*0a10*/  ISETP.GE.AND P0, PT, R15, R2, PT ;  /* 0x000000020f00720c */ /* 0x000fda0003f06270 */
[----:B------:R-:W-:Y:S05]  /*0a20*/  @P0 BRA `(.L_x_4219) ;  /* 0x0000000000300947 */ /* 0x000fea0003800000 */
[----:B0-----:R-:W0:Y:S01]  /*0a30*/  LDC.64 R4, c[0x0][0x218] ;  /* 0x00008600ff047b82 */ /* 0x001e220000000a00 */
[----:B------:R-:W-:Y:S01]  /*0a40*/  IADD3 R3, R0, R15, RZ ;  /* 0x0000000f00037210 */ /* 0x000fe20007ffe0ff */
[----:B------:R-:W-:-:S04]  /*0a50*/  VIADD R15, R15, 0x80 ;  /* 0x000000800f0f7836 */ /* 0x000fc80000000000 */
[----:B0-----:R-:W-:-:S05]  /*0a60*/  IMAD.WIDE.U32 R4, R3, 0x4, R4 ;  /* 0x0000000403047825 */ /* 0x001fca00078e0004 */
[----:B------:R1:W-:Y:S02]  /*0a70*/  STG.E desc[UR4][R4.64], R6 ;  /* 0x0000000604007986 */ /* 0x0003e4000c101904 */
.L_x_4218:
[----:B------:R-:W-:-:S13]  /*0a80*/  ISETP.GE.AND P0, PT, R15, R2, PT ;  /* 0x000000020f00720c */ /* 0x000fda0003f06270 */
[----:B------:R-:W-:Y:S05]  /*0a90*/  @P0 BRA `(.L_x_4220) ;  /* 0x0000000000340947 */ /* 0x000fea0003800000 */
[----:B01----:R-:W0:Y:S01]  /*0aa0*/  LDC.64 R4, c[0x0][0x218] ;  /* 0x00008600ff047b82 */ /* 0x003e220000000a00 */
[----:B------:R-:W-:Y:S01]  /*0ab0*/  IADD3 R3, R0, R15, RZ ;  /* 0x0000000f00037210 */ /* 0x000fe20007ffe0ff */
[----:B------:R-:W-:-:S04]  /*0ac0*/  VIADD R15, R15, 0x80 ;  /* 0x000000800f0f7836 */ /* 0x000fc80000000000 */
[----:B0-----:R-:W-:-:S05]  /*0ad0*/  IMAD.WIDE.U32 R4, R3, 0x4, R4 ;  /* 0x0000000403047825 */ /* 0x001fca00078e0004 */
[----:B------:R1:W-:Y:S02]  /*0ae0*/  STG.E desc[UR4][R4.64], R7 ;  /* 0x0000000704007986 */ /* 0x0003e4000c101904 */
.L_x_4219:
        /* <DEDUP_REMOVED lines=8> */
.L_x_4220:
[----:B------:R-:W-:Y:S05]  /*0b70*/  BSYNC B1 ;  /* 0x0000000000017941 */ /* 0x000fea0003800000 */
.L_x_4216:
[----:B------:R-:W-:-:S13]  /*0b80*/  ISETP.GE.AND P0, PT, R15, R2, PT ;  /* 0x000000020f00720c */ /* 0x000fda0003f06270 */
[----:B012---:R-:W0:Y:S01]  /*0b90*/  @!P0 LDC.64 R4, c[0x0][0x218] ;  /* 0x00008600ff048b82 */ /* 0x007e220000000a00 */
[----:B------:R-:W-:Y:S01]  /*0ba0*/  @!P0 IADD3 R3, R0, R15, RZ ;  /* 0x0000000f00038210 */ /* 0x000fe20007ffe0ff */
[----:B------:R-:W-:-:S04]  /*0bb0*/  @!P0 VIADD R15, R15, 0x80 ;  /* 0x000000800f0f8836 */ /* 0x000fc80000000000 */
[----:B0-----:R-:W-:-:S05]  /*0bc0*/  @!P0 IMAD.WIDE.U32 R4, R3, 0x4, R4 ;  /* 0x0000000403048825 */ /* 0x001fca00078e0004 */
[----:B------:R2:W-:Y:S02]  /*0bd0*/  @!P0 STG.E desc[UR4][R4.64], R9 ;  /* 0x0000000904008986 */ /* 0x0005e4000c101904 */
.L_x_4221:
[----:B------:R-:W-:Y:S05]  /*0be0*/  BSYNC B0 ;  /* 0x0000000000007941 */ /* 0x000fea0003800000 */
.L_x_4215:
        /* <DEDUP_REMOVED lines=8> */
.L_x_4222:
        /* <DEDUP_REMOVED lines=9> */
.L_x_42143:


//--------------------- .text._ZN2at6native29vectorized_elementwise_kernelILi8ENS0_13BinaryFunctorIfffZZZNS0_16fmin_kernel_cudaERNS_18TensorIteratorBaseEENKUlvE_clEvENKUlvE0_clEvEUlffE_EESt5arrayIPcLm3EEEEviT0_T1_ --------------------------
	.section	.text._ZN2at6native29vectorized_elementwise_kernelILi8ENS0_13BinaryFunctorIfffZZZNS0_16fmin_kernel_cudaERNS_18TensorIteratorBaseEENKUlvE_clEvENKUlvE0_clEvEUlffE_EESt5arrayIPcLm3EEEEviT0_T1_,"ax",@progbits
	.align	128
        .global         _ZN2at6native29vectorized_elementwise_kernelILi8ENS0_13BinaryFunctorIfffZZZNS0_16fmin_kernel_cudaERNS_18TensorIteratorBaseEENKUlvE_clEvENKUlvE0_clEvEUlffE_EESt5arrayIPcLm3EEEEviT0_T1_
        .type           _ZN2at6native29vectorized_elementwise_kernelILi8ENS0_13BinaryFunctorIfffZZZNS0_16fmin_kernel_cudaERNS_18TensorIteratorBaseEENKUlvE_clEvENKUlvE0_clEvEUlffE_EESt5arrayIPcLm3EEEEviT0_T1_,@function
        .size           _ZN2at6native29vectorized_elementwise_kernelILi8ENS0_13BinaryFunctorIfffZZZNS0_16fmin_kernel_cudaERNS_18TensorIteratorBaseEENKUlvE_clEvENKUlvE0_clEvEUlffE_EESt5arrayIPcLm3EEEEviT0_T1_,(.L_x_42144 - _ZN2at6native29vectorized_elementwise_kernelILi8ENS0_13BinaryFunctorIfffZZZNS0_16fmin_kernel_cudaERNS_18TensorIteratorBaseEENKUlvE_clEvENKUlvE0_clEvEUlffE_EESt5arrayIPcLm3EEEEviT0_T1_)
        .other          _ZN2at6native29vectorized_elementwise_kernelILi8ENS0_13BinaryFunctorIfffZZZNS0_16fmin_kernel_cudaERNS_18TensorIteratorBaseEENKUlvE_clEvENKUlvE0_clEvEUlffE_EESt5arrayIPcLm3EEEEviT0_T1_,@"STO_CUDA_ENTRY STV_DEFAULT"
_ZN2at6native29vectorized_elementwise_kernelILi8ENS0_13BinaryFunctorIfffZZZNS0_16fmin_kernel_cudaERNS_18TensorIteratorBaseEENKUlvE_clEvENKUlvE0_clEvEUlffE_EESt5arrayIPcLm3EEEEviT0_T1_:
.text._ZN2at6native29vectorized_elementwise_kernelILi8ENS0_13BinaryFunctorIfffZZZNS0_16fmin_kernel_cudaERNS_18TensorIteratorBaseEENKUlvE_clEvENKUlvE0_clEvEUlffE_EESt5arrayIPcLm3EEEEviT0_T1_:
        /* <DEDUP_REMOVED lines=33> */
.L_x_4223:
        /* <DEDUP_REMOVED lines=128> */
.L_x_4226:
[----:B------:R-:W-:-:S13]  /*0a10*/  ISETP.GE.AND P0, PT, R15, R2, PT ;  /* 0x000000020f00720c */ /* 0x000fda0003f06270 */
[----:B------:R-:W-:Y:S05]  /*0a20*/  @P0 BRA `(.L_x_4228) ;  /* 0x0000000000300947 */ /* 0x000fea0003800000 */
[----:B0-----:R-:W0:Y:S01]  /*0a30*/  LDC.64 R4, c[0x0][0x218] ;  /* 0x00008600ff047b82 */ /* 0x001e220000000a00 */
[----:B------:R-:W-:Y:S01]  /*0a40*/  IADD3 R3, R0, R15, RZ ;  /* 0x0000000f00037210 */ /* 0x000fe20007ffe0ff */
[----:B------:R-:W-:-:S04]  /*0a50*/  VIADD R15, R15, 0x80 ;  /* 0x000000800f0f7836 */ /* 0x000fc80000000000 */
[----:B0-----:R-:W-:-:S05]  /*0a60*/  IMAD.WIDE.U32 R4, R3, 0x4, R4 ;  /* 0x0000000403047825 */ /* 0x001fca00078e0004 */
[----:B------:R1:W-:Y:S02]  /*0a70*/  STG.E desc[UR4][R4.64], R6 ;  /* 0x0000000604007986 */ /* 0x0003e4000c101904 */
.L_x_4227:
[----:B------:R-:W-:-:S13]  /*0a80*/  ISETP.GE.AND P0, PT, R15, R2, PT ;  /* 0x000000020f00720c */ /* 0x000fda0003f06270 */
[----:B------:R-:W-:Y:S05]  /*0a90*/  @P0 BRA `(.L_x_4229) ;  /* 0x0000000000340947 */ /* 0x000fea0003800000 */
[----:B01----:R-:W0:Y:S01]  /*0aa0*/  LDC.64 R4, c[0x0][0x218] ;  /* 0x00008600ff047b82 */ /* 0x003e220000000a00 */
[----:B------:R-:W-:Y:S01]  /*0ab0*/  IADD3 R3, R0, R15, RZ ;  /* 0x0000000f00037210 */ /* 0x000fe20007ffe0ff */
[----:B------:R-:W-:-:S04]  /*0ac0*/  VIADD R15, R15, 0x80 ;  /* 0x000000800f0f7836 */ /* 0x000fc80000000000 */
[----:B0-----:R-:W-:-:S05]  /*0ad0*/  IMAD.WIDE.U32 R4, R3, 0x4, R4 ;  /* 0x0000000403047825 */ /* 0x001fca00078e0004 */
[----:B------:R1:W-:Y:S02]  /*0ae0*/  STG.E desc[UR4][R4.64], R7 ;  /* 0x0000000704007986 */ /* 0x0003e4000c101904 */
.L_x_4228:
        /* <DEDUP_REMOVED lines=8> */
.L_x_4229:
[----:B------:R-:W-:Y:S05]  /*0b70*/  BSYNC B1 ;  /* 0x0000000000017941 */ /* 0x000fea0003800000 */
.L_x_4225:
[----:B------:R-:W-:-:S13]  /*0b80*/  ISETP.GE.AND P0, PT, R15, R2, PT ;  /* 0x000000020f00720c */ /* 0x000fda0003f06270 */
[----:B012---:R-:W0:Y:S01]  /*0b90*/  @!P0 LDC.64 R4, c[0x0][0x218] ;  /* 0x00008600ff048b82 */ /* 0x007e220000000a00 */
[----:B------:R-:W-:Y:S01]  /*0ba0*/  @!P0 IADD3 R3, R0, R15, RZ ;  /* 0x0000000f00038210 */ /* 0x000fe20007ffe0ff */
[----:B------:R-:W-:-:S04]  /*0bb0*/  @!P0 VIADD R15, R15, 0x80 ;  /* 0x000000800f0f8836 */ /* 0x000fc80000000000 */
[----:B0-----:R-:W-:-:S05]  /*0bc0*/  @!P0 IMAD.WIDE.U32 R4, R3, 0x4, R4 ;  /* 0x0000000403048825 */ /* 0x001fca00078e0004 */
[----:B------:R2:W-:Y:S02]  /*0bd0*/  @!P0 STG.E desc[UR4][R4.64], R9 ;  /* 0x0000000904008986 */ /* 0x0005e4000c101904 */
.L_x_4230:
[----:B------:R-:W-:Y:S05]  /*0be0*/  BSYNC B0 ;  /* 0x0000000000007941 */ /* 0x000fea0003800000 */
.L_x_4224:
        /* <DEDUP_REMOVED lines=8> */
.L_x_4231:
        /* <DEDUP_REMOVED lines=9> */
.L_x_42144:


//--------------------- .text._ZN2at6native18elementwise_kernelILi128ELi4EZNS0_15gpu_kernel_implINS0_13AUnaryFunctorIdddZZZNS0_16fmin_kernel_cudaERNS_18TensorIteratorBaseEENKUlvE_clEvENKUlvE_clEvEUlddE_EEEEvS5_RKT_EUliE_EEviT1_ --------------------------
	.section	.text._ZN2at6native18elementwise_kernelILi128ELi4EZNS0_15gpu_kernel_implINS0_13AUnaryFunctorIdddZZZNS0_16fmin_kernel_cudaERNS_18TensorIteratorBaseEENKUlvE_clEvENKUlvE_clEvEUlddE_EEEEvS5_RKT_EUliE_EEviT1_,"ax",@progbits
	.align	128
        .global         _ZN2at6native18elementwise_kernelILi128ELi4EZNS0_15gpu_kernel_implINS0_13AUnaryFunctorIdddZZZNS0_16fmin_kernel_cudaERNS_18TensorIteratorBaseEENKUlvE_clEvENKUlvE_clEvEUlddE_EEEEvS5_RKT_EUliE_EEviT1_
        .type           _ZN2at6native18elementwise_kernelILi128ELi4EZNS0_15gpu_kernel_implINS0_13AUnaryFunctorIdddZZZNS0_16fmin_kernel_cudaERNS_18TensorIteratorBaseEENKUlvE_clEvENKUlvE_clEvEUlddE_EEEEvS5_RKT_EUliE_EEviT1_,@function
        .size           _ZN2at6native18elementwise_kernelILi128ELi4EZNS0_15gpu_kernel_implINS0_13AUnaryFunctorIdddZZZNS0_16fmin_kernel_cudaERNS_18TensorIteratorBaseEENKUlvE_clEvENKUlvE_clEvEUlddE_EEEEvS5_RKT_EUliE_EEviT1_,(.L_x_42145 - _ZN2at6native18elementwise_kernelILi128ELi4EZNS0_15gpu_kernel_implINS0_13AUnaryFunctorIdddZZZNS0_16fmin_kernel_cudaERNS_18TensorIteratorBaseEENKUlvE_clEvENKUlvE_clEvEUlddE_EEEEvS5_RKT_EUliE_EEviT1_)
        .other          _ZN2at6native18elementwise_kernelILi128ELi4EZNS0_15gpu_kernel_implINS0_13AUnaryFunctorIdddZZZNS0_16fmin_kernel_cudaERNS_18TensorIteratorBaseEENKUlvE_clEvENKUlvE_clEvEUlddE_EEEEvS5_RKT_EUliE_EEviT1_,@"STO_CUDA_ENTRY STV_DEFAULT"
_ZN2at6native18elementwise_kernelILi128ELi4EZNS0_15gpu_kernel_implINS0_13AUnaryFunctorIdddZZZNS0_16fmin_kernel_cudaERNS_18TensorIteratorBaseEENKUlvE_clEvENKUlvE_clEvEUlddE_EEEEvS5_RKT_EUliE_EEviT1_:
.text._ZN2at6native18elementwise_kernelILi128ELi4EZNS0_15gpu_kernel_implINS0_13AUnaryFunctorIdddZZZNS0_16fmin_kernel_cudaERNS_18TensorIteratorBaseEENKUlvE_clEvENKUlvE_clEvEUlddE_EEEEvS5_RKT_EUliE_EEviT1_:
        /* <DEDUP_REMOVED lines=314> */
.L_x_4234:
        /* <DEDUP_REMOVED lines=19> */
[----:B--2---:R-:W0:Y:S01]  /*14d0*/  I2F.F64.S16 R2, R2 ;  /* 0x0000000200027312 */ /* 0x004e220000101c00 */
[----:B------:R-:W-:Y:S05]  /*14e0*/  BRA `(.L_x_4240) ;  /* 0x0000000c007c7947 */ /* 0x000fea0003800000 */
.L_x_4238:
[----:B------:R-:W2:Y:S02]  /*14f0*/  LDG.E.U8 R2, desc[UR36][R4.64] ;  /* 0x0000002404027981 */ /* 0x000ea4000c1e1100 */
[----:B--2---:R-:W0:Y:S01]  /*1500*/  I2F.F64.U16 R2, R2 ;  /* 0x0000000200027312 */ /* 0x004e220000101800 */
[----:B------:R-:W-:Y:S05]  /*1510*/  BRA `(.L_x_4240) ;  /* 0x0000000c00707947 */ /* 0x000fea0003800000 */
.L_x_4237:
[----:B------:R-:W-:-:S13]  /*1520*/  ISETP.NE.AND P0, PT, R2, 0x2, PT ;  /* 0x000000020200780c */ /* 0x000fda0003f05270 */
[----:B------:R-:W-:Y:S05]  /*1530*/  @!P0 BRA `(.L_x_4241) ;  /* 0x0000000000288947 */ /* 0x000fea0003800000 */
[----:B------:R-:W-:-:S13]  /*1540*/  ISETP.NE.AND P0, PT, R2, 0x3, PT ;  /* 0x000000030200780c */ /* 0x000fda0003f05270 */
[----:B------:R-:W-:Y:S05]  /*1550*/  @!P0 BRA `(.L_x_4242) ;  /* 0x0000000000148947 */ /* 0x000fea0003800000 */
[----:B------:R-:W-:-:S13]  /*1560*/  ISETP.NE.AND P0, PT, R2, 0x4, PT ;  /* 0x000000040200780c */ /* 0x000fda0003f05270 */
[----:B------:R-:W-:Y:S05]  /*1570*/  @P0 BRA `(.L_x_4239) ;  /* 0x0000000800fc0947 */ /* 0x000fea0003800000 */
[----:B------:R-:W2:Y:S02]  /*1580*/  LDG.E.64 R2, desc[UR36][R4.64] ;  /* 0x0000002404027981 */ /* 0x000ea4000c1e1b00 */
[----:B--2---:R-:W0:Y:S01]  /*1590*/  I2F.F64.S64 R2, R2 ;  /* 0x0000000200027312 */ /* 0x004e220000301c00 */
[----:B------:R-:W-:Y:S05]  /*15a0*/  BRA `(.L_x_4240) ;  /* 0x0000000c004c7947 */ /* 0x000fea0003800000 */
.L_x_4242:
[----:B------:R-:W2:Y:S02]  /*15b0*/  LDG.E R2, desc[UR36][R4.64] ;  /* 0x0000002404027981 */ /* 0x000ea4000c1e1900 */
[----:B--2---:R-:W0:Y:S01]  /*15c0*/  I2F.F64 R2, R2 ;  /* 0x0000000200027312 */ /* 0x004e220000201c00 */
[----:B------:R-:W-:Y:S05]  /*15d0*/  BRA `(.L_x_4240) ;  /* 0x0000000c00407947 */ /* 0x000fea0003800000 */
.L_x_4241:
[----:B------:R-:W2:Y:S02]  /*15e0*/  LDG.E.U16 R2, desc[UR36][R4.64] ;  /* 0x0000002404027981 */ /* 0x000ea4000c1e1500 */
[----:B--2---:R-:W0:Y:S01]  /*15f0*/  I2F.F64.S16 R2, R2 ;  /* 0x0000000200027312 */ /* 0x004e220000101c00 */
[----:B------:R-:W-:Y:S05]  /*1600*/  BRA `(.L_x_4240) ;  /* 0x0000000c00347947 */ /* 0x000fea0003800000 */
.L_x_4236:
[----:B------:R-:W-:-:S13]  /*1610*/  ISETP.GT.AND P0, PT, R2, 0x6, PT ;  /* 0x000000060200780c */ /* 0x000fda0003f04270 */
[----:B------:R-:W-:Y:S05]  /*1620*/  @P0 BRA `(.L_x_4243) ;  /* 0x0000000000340947 */ /* 0x000fea0003800000 */
[----:B------:R-:W-:-:S13]  /*1630*/  ISETP.NE.AND P0, PT, R2, 0x5, PT ;  /* 0x000000050200780c */ /* 0x000fda0003f05270 */
[----:B------:R-:W-:Y:S05]  /*1640*/  @!P0 BRA `(.L_x_4244) ;  /* 0x0000000000188947 */ /* 0x000fea0003800000 */
[----:B------:R-:W-:-:S13]  /*1650*/  ISETP.NE.AND P0, PT, R2, 0x6, PT ;  /* 0x000000060200780c */ /* 0x000fda0003f05270 */
[----:B------:R-:W-:Y:S05]  /*1660*/  @P0 BRA `(.L_x_4239) ;  /* 0x0000000800c00947 */ /* 0x000fea0003800000 */
[----:B------:R-:W2:Y:S02]  /*1670*/  LDG.E R2, desc[UR36][R4.64] ;  /* 0x0000002404027981 */ /* 0x000ea4000c1e1900 */
[----:B--2---:R-:W-:-:S06]  /*1680*/  FMUL.FTZ R2, R2, 1 ;  /* 0x3f80000002027820 */ /* 0x004fcc0000410000 */
[----:B------:R-:W0:Y:S01]  /*1690*/  F2F.F64.F32 R2, R2 ;  /* 0x0000000200027310 */ /* 0x000e220000201800 */
[----:B------:R-:W-:Y:S05]  /*16a0*/  BRA `(.L_x_4240) ;  /* 0x0000000c000c7947 */ /* 0x000fea0003800000 */
.L_x_4244:
[----:B------:R-:W2:Y:S02]  /*16b0*/  LDG.E.U16 R0, desc[UR36][R4.64] ;  /* 0x0000002404007981 */ /* 0x000ea4000c1e1500 */
[----:B--2---:R-:W-:-:S05]  /*16c0*/  HADD2.F32 R0, -RZ, R0.H0_H0 ;  /* 0x20000000ff007230 */ /* 0x004fca0000004100 */
[----:B------:R-:W-:-:S04]  /*16d0*/  FMUL.FTZ R0, R0, 1 ;  /* 0x3f80000000007820 */ /* 0x000fc80000410000 */
[----:B------:R0:W1:Y:S01]  /*16e0*/  F2F.F64.F32 R2, R0 ;  /* 0x0000000000027310 */ /* 0x0000620000201800 */
[----:B------:R-:W-:Y:S05]  /*16f0*/  BRA `(.L_x_4240) ;  /* 0x0000000800f87947 */ /* 0x000fea0003800000 */
.L_x_4243:
[----:B------:R-:W-:-:S13]  /*1700*/  ISETP.NE.AND P0, PT, R2, 0x7, PT ;  /* 0x000000070200780c */ /* 0x000fda0003f05270 */
[----:B------:R-:W-:Y:S05]  /*1710*/  @!P0 BRA `(.L_x_4245) ;  /* 0x0000000000348947 */ /* 0x000fea0003800000 */
        /* <DEDUP_REMOVED lines=8> */
.L_x_4246:
[----:B------:R-:W2:Y:S02]  /*17a0*/  LDG.E.U16 R4, desc[UR36][R4.64] ;  /* 0x0000002404047981 */ /* 0x000ea4000c1e1500 */
[----:B--2---:R-:W-:-:S05]  /*17b0*/  HADD2.F32 R0, -RZ, R4.H0_H0 ;  /* 0x20000004ff007230 */ /* 0x004fca0000004100 */
[----:B------:R-:W-:-:S04]  /*17c0*/  FMUL.FTZ R0, R0, 1 ;  /* 0x3f80000000007820 */ /* 0x000fc80000410000 */
[----:B------:R0:W1:Y:S01]  /*17d0*/  F2F.F64.F32 R2, R0 ;  /* 0x0000000000027310 */ /* 0x0000620000201800 */
[----:B------:R-:W-:Y:S05]  /*17e0*/  BRA `(.L_x_4240) ;  /* 0x0000000800bc7947 */ /* 0x000fea0003800000 */
.L_x_4245:
[----:B------:R0:W5:Y:S01]  /*17f0*/  LDG.E.64 R2, desc[UR36][R4.64] ;  /* 0x0000002404027981 */ /* 0x000162000c1e1b00 */
[----:B------:R-:W-:Y:S05]  /*1800*/  BRA `(.L_x_4240) ;  /* 0x0000000800b47947 */ /* 0x000fea0003800000 */
.L_x_4235:
        /* <DEDUP_REMOVED lines=8> */
[----:B------:R-:W2:Y:S01]  /*1890*/  LDG.E.U8 R4, desc[UR36][R4.64] ;  /* 0x0000002404047981 */ /* 0x000ea2000c1e1100 */
[----:B------:R-:W-:Y:S01]  /*18a0*/  IMAD.MOV.U32 R2, RZ, RZ, RZ ;  /* 0x000000ffff027224 */ /* 0x000fe200078e00ff */
[----:B--2---:R-:W-:-:S04]  /*18b0*/  ISETP.NE.AND P0, PT, R4, RZ, PT ;  /* 0x000000ff0400720c */ /* 0x004fc80003f05270 */
[----:B------:R-:W-:Y:S01]  /*18c0*/  FSEL R3, RZ, 1.875, !P0 ;  /* 0x3ff00000ff037808 */ /* 0x000fe20004000000 */
[----:B------:R-:W-:Y:S08]  /*18d0*/  BRA `(.L_x_4240) ;  /* 0x0000000800807947 */ /* 0x000ff00003800000 */
.L_x_4249:
[----:B------:R0:W5:Y:S01]  /*18e0*/  LDG.E.64 R2, desc[UR36][R4.64] ;  /* 0x0000002404027981 */ /* 0x000162000c1e1b00 */
[----:B------:R-:W-:Y:S05]  /*18f0*/  BRA `(.L_x_4240) ;  /* 0x0000000800787947 */ /* 0x000fea0003800000 */
.L_x_4248:
        /* <DEDUP_REMOVED lines=24> */
[----:B------:R-:W-:-:S05]  /*1a80*/  LOP3.LUT R3, R3, 0x80000000, R0, 0xf8, !PT ;  /* 0x8000000003037812 */ /* 0x000fca00078ef800 */
[----:B------:R-:W-:-:S06]  /*1a90*/  FMUL.FTZ R3, R3, 1 ;  /* 0x3f80000003037820 */ /* 0x000fcc0000410000 */
[----:B------:R-:W0:Y:S01]  /*1aa0*/  F2F.F64.F32 R2, R3 ;  /* 0x0000000300027310 */ /* 0x000e220000201800 */
[----:B------:R-:W-:Y:S05]  /*1ab0*/  BRA `(.L_x_4240) ;  /* 0x0000000800087947 */ /* 0x000fea0003800000 */
.L_x_4251:
[----:B------:R-:W2:Y:S02]  /*1ac0*/  LDG.E.U8 R3, desc[UR36][R4.64] ;  /* 0x0000002404037981 */ /* 0x000ea4000c1e1100 */
[----:B--2---:R-:W-:-:S05]  /*1ad0*/  IMAD.SHL.U32 R0, R3, 0x2000000, RZ ;  /* 0x0200000003007824 */ /* 0x004fca00078e00ff */
[----:B------:R-:W-:-:S13]  /*1ae0*/  ISETP.GE.U32.AND P0, PT, R0, 0x8000000, PT ;  /* 0x080000000000780c */ /* 0x000fda0003f06070 */
[C---:B------:R-:W-:Y:S01]  /*1af0*/  @!P0 SHF.L.U32 R0, R3.reuse, 0x8, RZ ;  /* 0x0000000803008819 */ /* 0x040fe200000006ff */
[C---:B------:R-:W-:Y:S02]  /*1b00*/  @P0 IMAD.SHL.U32 R2, R3.reuse, 0x200000, RZ ;  /* 0x0020000003020824 */ /* 0x040fe400078e00ff */
[----:B------:R-:W-:Y:S01]  /*1b10*/  IMAD.SHL.U32 R3, R3, 0x1000000, RZ ;  /* 0x0100000003037824 */ /* 0x000fe200078e00ff */
[----:B------:R-:W-:Y:S02]  /*1b20*/  @!P0 LOP3.LUT R0, R0, 0x7f00, RZ, 0xc0, !PT ;  /* 0x00007f0000008812 */ /* 0x000fe400078ec0ff */
[----:B------:R-:W-:Y:S02]  /*1b30*/  @P0 LOP3.LUT R2, R2, 0x70000000, RZ, 0xfc, !PT ;  /* 0x7000000002020812 */ /* 0x000fe400078efcff */
[----:B------:R-:W-:-:S03]  /*1b40*/  @!P0 LOP3.LUT R0, R0, 0x3f000000, RZ, 0xfc, !PT ;  /* 0x3f00000000008812 */ /* 0x000fc600078efcff */
[----:B------:R-:W-:Y:S02]  /*1b50*/  @P0 FMUL.FTZ R2, R2, 1.9259299443872358531e-34 ;  /* 0x0780000002020820 */ /* 0x000fe40000410000 */
[----:B------:R-:W-:-:S05]  /*1b60*/  @!P0 FADD.FTZ R2, R0, -0.5 ;  /* 0xbf00000000028421 */ /* 0x000fca0000010000 */
[----:B------:R-:W-:-:S05]  /*1b70*/  LOP3.LUT R2, R2, 0x80000000, R3, 0xf8, !PT ;  /* 0x8000000002027812 */ /* 0x000fca00078ef803 */
[----:B------:R-:W-:-:S06]  /*1b80*/  FMUL.FTZ R2, R2, 1 ;  /* 0x3f80000002027820 */ /* 0x000fcc0000410000 */
[----:B------:R-:W0:Y:S01]  /*1b90*/  F2F.F64.F32 R2, R2 ;  /* 0x0000000200027310 */ /* 0x000e220000201800 */
[----:B------:R-:W-:Y:S05]  /*1ba0*/  BRA `(.L_x_4240) ;  /* 0x0000000400cc7947 */ /* 0x000fea0003800000 */
.L_x_4250:
[----:B------:R-:W2:Y:S02]  /*1bb0*/  LDG.E.U16 R0, desc[UR36][R4.64] ;  /* 0x0000002404007981 */ /* 0x000ea4000c1e1500 */
[----:B--2---:R-:W-:-:S04]  /*1bc0*/  IMAD.U32 R0, R0, 0x10000, RZ ;  /* 0x0001000000007824 */ /* 0x004fc800078e00ff */
[----:B------:R-:W-:-:S04]  /*1bd0*/  FMUL.FTZ R0, R0, 1 ;  /* 0x3f80000000007820 */ /* 0x000fc80000410000 */
[----:B------:R0:W1:Y:S01]  /*1be0*/  F2F.F64.F32 R2, R0 ;  /* 0x0000000000027310 */ /* 0x0000620000201800 */
[----:B------:R-:W-:Y:S05]  /*1bf0*/  BRA `(.L_x_4240) ;  /* 0x0000000400b87947 */ /* 0x000fea0003800000 */
.L_x_4247:
        /* <DEDUP_REMOVED lines=9> */
[----:B--2---:R-:W0:Y:S01]  /*1c90*/  I2F.F64.U16 R2, R2 ;  /* 0x0000000200027312 */ /* 0x004e220000101800 */
[----:B------:R-:W-:Y:S05]  /*1ca0*/  BRA `(.L_x_4240) ;  /* 0x00000004008c7947 */ /* 0x000fea0003800000 */
.L_x_4254:
        /* <DEDUP_REMOVED lines=21> */
.L_x_4258:
[----:B------:R-:W-:Y:S05]  /*1e00*/  BSYNC B1 ;  /* 0x0000000000017941 */ /* 0x000fea0003800000 */
.L_x_4257:
[----:B------:R-:W-:Y:S01]  /*1e10*/  LEA R3, R0, 0x3b800000, 0x17 ;  /* 0x3b80000000037811 */ /* 0x000fe200078eb8ff */
[----:B------:R-:W-:-:S05]  /*1e20*/  IMAD.SHL.U32 R0, R2, 0x100000, RZ ;  /* 0x0010000002007824 */ /* 0x000fca00078e00ff */
[----:B------:R-:W-:-:S07]  /*1e30*/  LOP3.LUT R0, R3, R0, R4, 0xfe, !PT ;  /* 0x0000000003007212 */ /* 0x000fce00078efe04 */
.L_x_4256:
[----:B------:R-:W-:Y:S05]  /*1e40*/  BSYNC B0 ;  /* 0x0000000000007941 */ /* 0x000fea0003800000 */
.L_x_4255:
[----:B------:R-:W-:-:S04]  /*1e50*/  FMUL.FTZ R0, R0, 1 ;  /* 0x3f80000000007820 */ /* 0x000fc80000410000 */
[----:B------:R1:W2:Y:S01]  /*1e60*/  F2F.F64.F32 R2, R0 ;  /* 0x0000000000027310 */ /* 0x0002a20000201800 */
[----:B------:R-:W-:Y:S05]  /*1e70*/  BRA `(.L_x_4240) ;  /* 0x0000000400187947 */ /* 0x000fea0003800000 */
.L_x_4253:
        /* <DEDUP_REMOVED lines=21> */
.L_x_4262:
[----:B------:R-:W-:Y:S05]  /*1fd0*/  BSYNC B1 ;  /* 0x0000000000017941 */ /* 0x000fea0003800000 */
.L_x_4261:
[----:B------:R-:W-:Y:S01]  /*1fe0*/  LEA R3, R0, 0x37800000, 0x17 ;  /* 0x3780000000037811 */ /* 0x000fe200078eb8ff */
[----:B------:R-:W-:-:S05]  /*1ff0*/  IMAD.SHL.U32 R0, R2, 0x200000, RZ ;  /* 0x0020000002007824 */ /* 0x000fca00078e00ff */
[----:B------:R-:W-:-:S07]  /*2000*/  LOP3.LUT R0, R3, R0, R4, 0xfe, !PT ;  /* 0x0000000003007212 */ /* 0x000fce00078efe04 */
.L_x_4260:
[----:B------:R-:W-:Y:S05]  /*2010*/  BSYNC B0 ;  /* 0x0000000000007941 */ /* 0x000fea0003800000 */
.L_x_4259:
[----:B------:R-:W-:-:S04]  /*2020*/  FMUL.FTZ R0, R0, 1 ;  /* 0x3f80000000007820 */ /* 0x000fc80000410000 */
[----:B------:R3:W4:Y:S01]  /*2030*/  F2F.F64.F32 R2, R0 ;  /* 0x0000000000027310 */ /* 0x0007220000201800 */
[----:B------:R-:W-:Y:S05]  /*2040*/  BRA `(.L_x_4240) ;  /* 0x0000000000a47947 */ /* 0x000fea0003800000 */
.L_x_4252:
        /* <DEDUP_REMOVED lines=14> */
.L_x_4266:
[----:B------:R-:W-:Y:S05]  /*2130*/  BSYNC B0 ;  /* 0x0000000000007941 */ /* 0x000fea0003800000 */
.L_x_4265:
[----:B------:R-:W-:-:S04]  /*2140*/  FMUL.FTZ R0, R0, 1 ;  /* 0x3f80000000007820 */ /* 0x000fc80000410000 */
[----:B------:R0:W1:Y:S01]  /*2150*/  F2F.F64.F32 R2, R0 ;  /* 0x0000000000027310 */ /* 0x0000620000201800 */
[----:B------:R-:W-:Y:S05]  /*2160*/  BRA `(.L_x_4240) ;  /* 0x00000000005c7947 */ /* 0x000fea0003800000 */
.L_x_4239:
[----:B------:R-:W-:Y:S01]  /*2170*/  MOV R2, 0x0 ;  /* 0x0000000000027802 */ /* 0x000fe20000000f00 */
[----:B------:R-:W-:Y:S01]  /*2180*/  ULDC.64 UR4, c[0x4][0x188] ;  /* 0x0100620000047ab9 */ /* 0x000fe20000000a00 */
[----:B------:R-:W-:Y:S01]  /*2190*/  ULDC.64 UR6, c[0x4][0x68] ;  /* 0x01001a0000067ab9 */ /* 0x000fe20000000a00 */
[----:B------:R-:W-:Y:S01]  /*21a0*/  MOV R4, UR4 ;  /* 0x0000000400047c02 */ /* 0x000fe20008000f00 */
[----:B------:R-:W-:Y:S01]  /*21b0*/  IMAD.U32 R5, RZ, RZ, UR5 ;  /* 0x00000005ff057e24 */ /* 0x000fe2000f8e00ff */
[----:B------:R-:W-:Y:S01]  /*21c0*/  ULDC.64 UR4, c[0x4][0x190] ;  /* 0x0100640000047ab9 */ /* 0x000fe20000000a00 */
[----:B------:R-:W0:Y:S01]  /*21d0*/  LDC.64 R2, c[0x4][R2] ;  /* 0x0100000002027b82 */ /* 0x000e220000000a00 */
[----:B------:R-:W-:Y:S02]  /*21e0*/  IMAD.U32 R6, RZ, RZ, UR4 ;  /* 0x00000004ff067e24 */ /* 0x000fe4000f8e00ff */
[----:B------:R-:W-:Y:S02]  /*21f0*/  IMAD.U32 R7, RZ, RZ, UR5 ;  /* 0x00000005ff077e24 */ /* 0x000fe4000f8e00ff */
[----:B------:R-:W-:-:S02]  /*2200*/  IMAD.U32 R10, RZ, RZ, UR6 ;  /* 0x00000006ff0a7e24 */ /* 0x000fc4000f8e00ff */
[----:B------:R-:W-:Y:S02]  /*2210*/  IMAD.U32 R11, RZ, RZ, UR7 ;  /* 0x00000007ff0b7e24 */ /* 0x000fe4000f8e00ff */
[----:B------:R-:W-:Y:S02]  /*2220*/  IMAD.MOV.U32 R8, RZ, RZ, 0x4e ;  /* 0x0000004eff087424 */ /* 0x000fe400078e00ff */
[----:B------:R-:W-:Y:S02]  /*2230*/  IMAD.MOV.U32 R12, RZ, RZ, 0x1 ;  /* 0x00000001ff0c7424 */ /* 0x000fe400078e00ff */
[----:B------:R-:W-:-:S07]  /*2240*/  IMAD.MOV.U32 R13, RZ, RZ, RZ ;  /* 0x000000ffff0d7224 */ /* 0x000fce00078e00ff */
[----:B------:R-:W-:-:S07]  /*2250*/  LEPC R20, `(.L_x_4267) ;  /* 0x000000001014794e */ /* 0x000fce0000000000 */
[----:B0-----:R-:W-:Y:S05]  /*2260*/  CALL.ABS.NOINC R2 ;  /* 0x0000000002007343 */ /* 0x001fea0003c00000 */
.L_x_4267:
[----:B------:R-:W-:Y:S01]  /*2270*/  CS2R R2, SRZ ;  /* 0x0000000000027805 */ /* 0x000fe2000001ff00 */
[----:B------:R-:W-:Y:S06]  /*2280*/  BRA `(.L_x_4240) ;  /* 0x0000000000147947 */ /* 0x000fec0003800000 */
.L_x_4264:
[----:B------:R-:W2:Y:S02]  /*2290*/  LDG.E.64 R2, desc[UR36][R4.64] ;  /* 0x0000002404027981 */ /* 0x000ea4000c1e1b00 */
[----:B--2---:R-:W0:Y:S01]  /*22a0*/  I2F.F64.U64 R2, R2 ;  /* 0x0000000200027312 */ /* 0x004e220000301800 */
[----:B------:R-:W-:Y:S05]  /*22b0*/  BRA `(.L_x_4240) ;  /* 0x0000000000087947 */ /* 0x000fea0003800000 */
.L_x_4263:
[----:B------:R-:W2:Y:S02]  /*22c0*/  LDG.E R2, desc[UR36][R4.64] ;  /* 0x0000002404027981 */ /* 0x000ea4000c1e1900 */
[----:B--2---:R-:W0:Y:S02]  /*22d0*/  I2F.F64.U32 R2, R2 ;  /* 0x0000000200027312 */ /* 0x004e240000201800 */
.L_x_4240:
[----:B------:R-:W3:Y:S01]  /*22e0*/  LDC.U8 R6, c[0x0][0x430] ;  /* 0x00010c00ff067b82 */ /* 0x000ee20000000000 */
[----:B------:R-:W-:Y:S01]  /*22f0*/  ULDC.64 UR4, c[0x0][0x428] ;  /* 0x00010a0000047ab9 */ /* 0x000fe20000000a00 */
[----:B012-45:R-:W-:Y:S01]  /*2300*/  IMAD.MOV.U32 R4, RZ, RZ, R2 ;  /* 0x000000ffff047224 */ /* 0x037fe200078e0002 */
[----:B------:R-:W-:Y:S01]  /*2310*/  DSETP.MIN.AND P1, P2, R2, UR4, PT ;  /* 0x0000000402007e2a */ /* 0x000fe2000ba20000 */
[----:B------:R-:W-:Y:S02]  /*2320*/  UMOV UR6, UR5 ;  /* 0x0000000500067c82 */ /* 0x000fe40008000000 */
[----:B------:R-:W-:-:S03]  /*2330*/  IMAD.U32 R2, RZ, RZ, UR6 ;  /* 0x00000006ff027e24 */ /* 0x000fc6000f8e00ff */
[----:B------:R-:W-:Y:S02]  /*2340*/  FSEL R5, R3, UR6, P1 ;  /* 0x0000000603057c08 */ /* 0x000fe40008800000 */
[----:B------:R-:W-:-:S06]  /*2350*/  SEL R4, R4, UR4, P1 ;  /* 0x0000000404047c07 */ /* 0x000fcc0008800000 */
[----:B------:R-:W-:Y:S02]  /*2360*/  @P2 LOP3.LUT R5, R2, 0x80000, RZ, 0xfc, !PT ;  /* 0x0008000002052812 */ /* 0x000fe400078efcff */
[----:B---3--:R-:W-:-:S04]  /*2370*/  PRMT R0, R6, 0x9910, RZ ;  /* 0x0000991006007816 */ /* 0x008fc800000000ff */
        /* <DEDUP_REMOVED lines=10> */
[----:B------:R-:W0:Y:S02]  /*2420*/  F2I.F64.TRUNC R5, R4 ;  /* 0x0000000400057311 */ /* 0x000e24000030d100 */
[----:B0-----:R4:W-:Y:S01]  /*2430*/  STG.E.U8 desc[UR36][R16.64], R5 ;  /* 0x0000000510007986 */ /* 0x0019e2000c101124 */
[----:B------:R-:W-:Y:S05]  /*2440*/  BRA `(.L_x_4273) ;  /* 0x0000001000087947 */ /* 0x000fea0003800000 */
.L_x_4271:
[----:B------:R-:W0:Y:S02]  /*2450*/  F2I.S64.F64.TRUNC R4, R4 ;  /* 0x0000000400047311 */ /* 0x000e24000030d900 */
[----:B0-----:R-:W-:-:S05]  /*2460*/  IMAD.MOV.U32 R3, RZ, RZ, R4 ;  /* 0x000000ffff037224 */ /* 0x001fca00078e0004 */
[----:B------:R3:W-:Y:S01]  /*2470*/  STG.E.U8 desc[UR36][R16.64], R3 ;  /* 0x0000000310007986 */ /* 0x0007e2000c101124 */
[----:B------:R-:W-:Y:S05]  /*2480*/  BRA `(.L_x_4273) ;  /* 0x0000000c00f87947 */ /* 0x000fea0003800000 */
.L_x_4270:
[----:B------:R-:W-:-:S13]  /*2490*/  ISETP.NE.AND P0, PT, R0, 0x2, PT ;  /* 0x000000020000780c */ /* 0x000fda0003f05270 */
[----:B------:R-:W-:Y:S05]  /*24a0*/  @!P0 BRA `(.L_x_4274) ;  /* 0x0000000000288947 */ /* 0x000fea0003800000 */
[----:B------:R-:W-:-:S13]  /*24b0*/  ISETP.NE.AND P0, PT, R0, 0x3, PT ;  /* 0x000000030000780c */ /* 0x000fda0003f05270 */
[----:B------:R-:W-:Y:S05]  /*24c0*/  @!P0 BRA `(.L_x_4275) ;  /* 0x0000000000148947 */ /* 0x000fea0003800000 */
[----:B------:R-:W-:-:S13]  /*24d0*/  ISETP.NE.AND P0, PT, R0, 0x4, PT ;  /* 0x000000040000780c */ /* 0x000fda0003f05270 */
[----:B------:R-:W-:Y:S05]  /*24e0*/  @P0 BRA `(.L_x_4272) ;  /* 0x0000000c00880947 */ /* 0x000fea0003800000 */
[----:B------:R-:W0:Y:S02]  /*24f0*/  F2I.S64.F64.TRUNC R4, R4 ;  /* 0x0000000400047311 */ /* 0x000e24000030d900 */
[----:B0-----:R0:W-:Y:S01]  /*2500*/  STG.E.64 desc[UR36][R16.64], R4 ;  /* 0x0000000410007986 */ /* 0x0011e2000c101b24 */
[----:B------:R-:W-:Y:S05]  /*2510*/  BRA `(.L_x_4273) ;  /* 0x0000000c00d47947 */ /* 0x000fea0003800000 */
.L_x_4275:
[----:B------:R-:W0:Y:S02]  /*2520*/  F2I.F64.TRUNC R5, R4 ;  /* 0x0000000400057311 */ /* 0x000e24000030d100 */
[----:B0-----:R1:W-:Y:S01]  /*2530*/  STG.E desc[UR36][R16.64], R5 ;  /* 0x0000000510007986 */ /* 0x0013e2000c101924 */
[----:B------:R-:W-:Y:S05]  /*2540*/  BRA `(.L_x_4273) ;  /* 0x0000000c00c87947 */ /* 0x000fea0003800000 */
.L_x_4274:
[----:B------:R-:W0:Y:S02]  /*2550*/  F2I.F64.TRUNC R5, R4 ;  /* 0x0000000400057311 */ /* 0x000e24000030d100 */
[----:B0-----:R2:W-:Y:S01]  /*2560*/  STG.E.U16 desc[UR36][R16.64], R5 ;  /* 0x0000000510007986 */ /* 0x0015e2000c101524 */
[----:B------:R-:W-:Y:S05]  /*2570*/  BRA `(.L_x_4273) ;  /* 0x0000000c00bc7947 */ /* 0x000fea0003800000 */
.L_x_4269:
[----:B------:R-:W-:-:S13]  /*2580*/  ISETP.GT.AND P0, PT, R0, 0x6, PT ;  /* 0x000000060000780c */ /* 0x000fda0003f04270 */
[----:B------:R-:W-:Y:S05]  /*2590*/  @P0 BRA `(.L_x_4276) ;  /* 0x00000000004c0947 */ /* 0x000fea0003800000 */
[----:B------:R-:W-:-:S13]  /*25a0*/  ISETP.NE.AND P0, PT, R0, 0x5, PT ;  /* 0x000000050000780c */ /* 0x000fda0003f05270 */
[----:B------:R-:W-:Y:S05]  /*25b0*/  @!P0 BRA `(.L_x_4277) ;  /* 0x0000000000248947 */ /* 0x000fea0003800000 */
[----:B------:R-:W-:-:S13]  /*25c0*/  ISETP.NE.AND P0, PT, R0, 0x6, PT ;  /* 0x000000060000780c */ /* 0x000fda0003f05270 */
[----:B------:R-:W-:Y:S05]  /*25d0*/  @P0 BRA `(.L_x_4272) ;  /* 0x0000000c004c0947 */ /* 0x000fea0003800000 */
[----:B------:R-:W-:Y:S01]  /*25e0*/  UMOV UR4, 0xf0000000 ;  /* 0xf000000000047882 */ /* 0x000fe20000000000 */
[----:B------:R-:W-:Y:S01]  /*25f0*/  UMOV UR5, 0x380fffff ;  /* 0x380fffff00057882 */ /* 0x000fe20000000000 */
[----:B------:R-:W0:Y:S01]  /*2600*/  F2F.F32.F64 R3, R4 ;  /* 0x0000000400037310 */ /* 0x000e220000301000 */
[----:B------:R-:W-:-:S14]  /*2610*/  DSETP.GEU.AND P0, PT, |R4|, UR4, PT ;  /* 0x0000000404007e2a */ /* 0x000fdc000bf0e200 */
[----:B0-----:R-:W-:-:S05]  /*2620*/  @!P0 FMUL R3, R3, 1.175494350822287508e-38 ;  /* 0x0080000003038820 */ /* 0x001fca0000400000 */
[----:B------:R0:W-:Y:S01]  /*2630*/  STG.E desc[UR36][R16.64], R3 ;  /* 0x0000000310007986 */ /* 0x0001e2000c101924 */
[----:B------:R-:W-:Y:S05]  /*2640*/  BRA `(.L_x_4273) ;  /* 0x0000000c00887947 */ /* 0x000fea0003800000 */
.L_x_4277:
[----:B------:R-:W-:Y:S01]  /*2650*/  UMOV UR4, 0xf0000000 ;  /* 0xf000000000047882 */ /* 0x000fe20000000000 */
[----:B------:R-:W-:Y:S01]  /*2660*/  UMOV UR5, 0x380fffff ;  /* 0x380fffff00057882 */ /* 0x000fe20000000000 */
[----:B------:R-:W0:Y:S01]  /*2670*/  F2F.F32.F64 R0, R4 ;  /* 0x0000000400007310 */ /* 0x000e220000301000 */
[----:B------:R-:W-:-:S14]  /*2680*/  DSETP.GEU.AND P0, PT, |R4|, UR4, PT ;  /* 0x0000000404007e2a */ /* 0x000fdc000bf0e200 */
[----:B0-----:R-:W-:-:S05]  /*2690*/  @!P0 FMUL R0, R0, 1.175494350822287508e-38 ;  /* 0x0080000000008820 */ /* 0x001fca0000400000 */
[----:B------:R-:W-:-:S05]  /*26a0*/  F2FP.F16.F32.PACK_AB R0, RZ, R0 ;  /* 0x00000000ff00723e */ /* 0x000fca00000000ff */
[----:B------:R0:W-:Y:S01]  /*26b0*/  STG.E.U16 desc[UR36][R16.64], R0 ;  /* 0x0000000010007986 */ /* 0x0001e2000c101524 */
[----:B------:R-:W-:Y:S05]  /*26c0*/  BRA `(.L_x_4273) ;  /* 0x0000000c00687947 */ /* 0x000fea0003800000 */
.L_x_4276:
[----:B------:R-:W-:-:S13]  /*26d0*/  ISETP.NE.AND P0, PT, R0, 0x7, PT ;  /* 0x000000070000780c */ /* 0x000fda0003f05270 */
[----:B------:R-:W-:Y:S05]  /*26e0*/  @!P0 BRA `(.L_x_4278) ;  /* 0x0000000000548947 */ /* 0x000fea0003800000 */
[----:B------:R-:W-:-:S13]  /*26f0*/  ISETP.NE.AND P0, PT, R0, 0x8, PT ;  /* 0x000000080000780c */ /* 0x000fda0003f05270 */
[----:B------:R-:W-:Y:S05]  /*2700*/  @!P0 BRA `(.L_x_4279) ;  /* 0x0000000000288947 */ /* 0x000fea0003800000 */
[----:B------:R-:W-:-:S13]  /*2710*/  ISETP.NE.AND P0, PT, R0, 0x9, PT ;  /* 0x000000090000780c */ /* 0x000fda0003f05270 */
[----:B------:R-:W-:Y:S05]  /*2720*/  @P0 BRA `(.L_x_4272) ;  /* 0x0000000800f80947 */ /* 0x000fea0003800000 */
[----:B------:R-:W-:Y:S01]  /*2730*/  UMOV UR4, 0xf0000000 ;  /* 0xf000000000047882 */ /* 0x000fe20000000000 */
[----:B------:R-:W-:Y:S01]  /*2740*/  UMOV UR5, 0x380fffff ;  /* 0x380fffff00057882 */ /* 0x000fe20000000000 */
[----:B------:R-:W0:Y:S01]  /*2750*/  F2F.F32.F64 R2, R4 ;  /* 0x0000000400027310 */ /* 0x000e220000301000 */
[----:B------:R-:W-:Y:S01]  /*2760*/  DSETP.GEU.AND P0, PT, |R4|, UR4, PT ;  /* 0x0000000404007e2a */ /* 0x000fe2000bf0e200 */
[----:B------:R-:W-:-:S13]  /*2770*/  IMAD.MOV.U32 R3, RZ, RZ, RZ ;  /* 0x000000ffff037224 */ /* 0x000fda00078e00ff */
[----:B0-----:R-:W-:-:S05]  /*2780*/  @!P0 FMUL R2, R2, 1.175494350822287508e-38 ;  /* 0x0080000002028820 */ /* 0x001fca0000400000 */
[----:B------:R0:W-:Y:S01]  /*2790*/  STG.E.64 desc[UR36][R16.64], R2 ;  /* 0x0000000210007986 */ /* 0x0001e2000c101b24 */
[----:B------:R-:W-:Y:S05]  /*27a0*/  BRA `(.L_x_4273) ;  /* 0x0000000c00307947 */ /* 0x000fea0003800000 */
.L_x_4279:
[----:B------:R-:W-:Y:S01]  /*27b0*/  UMOV UR4, 0xf0000000 ;  /* 0xf000000000047882 */ /* 0x000fe20000000000 */
[----:B------:R-:W-:Y:S01]  /*27c0*/  UMOV UR5, 0x380fffff ;  /* 0x380fffff00057882 */ /* 0x000fe20000000000 */
[----:B------:R-:W0:Y:S01]  /*27d0*/  F2F.F32.F64 R0, R4 ;  /* 0x0000000400007310 */ /* 0x000e220000301000 */
[----:B------:R-:W-:-:S14]  /*27e0*/  DSETP.GEU.AND P0, PT, |R4|, UR4, PT ;  /* 0x0000000404007e2a */ /* 0x000fdc000bf0e200 */
[----:B0-----:R-:W-:-:S05]  /*27f0*/  @!P0 FMUL R0, R0, 1.175494350822287508e-38 ;  /* 0x0080000000008820 */ /* 0x001fca0000400000 */
[----:B------:R-:W-:-:S04]  /*2800*/  F2FP.F16.F32.PACK_AB R3, RZ, R0 ;  /* 0x00000000ff03723e */ /* 0x000fc800000000ff */
[----:B------:R-:W-:-:S05]  /*2810*/  PRMT R3, R3, 0x5410, RZ ;  /* 0x0000541003037816 */ /* 0x000fca00000000ff */
[----:B------:R0:W-:Y:S01]  /*2820*/  STG.E desc[UR36][R16.64], R3 ;  /* 0x0000000310007986 */ /* 0x0001e2000c101924 */
[----:B------:R-:W-:Y:S05]  /*2830*/  BRA `(.L_x_4273) ;  /* 0x0000000c000c7947 */ /* 0x000fea0003800000 */
.L_x_4278:
[----:B------:R0:W-:Y:S01]  /*2840*/  STG.E.64 desc[UR36][R16.64], R4 ;  /* 0x0000000410007986 */ /* 0x0001e2000c101b24 */
[----:B------:R-:W-:Y:S05]  /*2850*/  BRA `(.L_x_4273) ;  /* 0x0000000c00047947 */ /* 0x000fea0003800000 */
.L_x_4268:
        /* <DEDUP_REMOVED lines=8> */
[----:B------:R-:W-:-:S06]  /*28e0*/  DSETP.NEU.AND P0, PT, R4, RZ, PT ;  /* 0x000000ff0400722a */ /* 0x000fcc0003f0d000 */
[----:B------:R-:W-:-:S05]  /*28f0*/  SEL R3, RZ, 0x1, !P0 ;  /* 0x00000001ff037807 */ /* 0x000fca0004000000 */
[----:B------:R0:W-:Y:S01]  /*2900*/  STG.E.U8 desc[UR36][R16.64], R3 ;  /* 0x0000000310007986 */ /* 0x0001e2000c101124 */
[----:B------:R-:W-:Y:S05]  /*2910*/  BRA `(.L_x_4273) ;  /* 0x0000000800d47947 */ /* 0x000fea0003800000 */
.L_x_4282:
[----:B------:R-:W-:-:S05]  /*2920*/  CS2R R6, SRZ ;  /* 0x0000000000067805 */ /* 0x000fca000001ff00 */
[----:B------:R0:W-:Y:S01]  /*2930*/  STG.E.128 desc[UR36][R16.64], R4 ;  /* 0x0000000410007986 */ /* 0x0001e2000c101d24 */
[----:B------:R-:W-:Y:S05]  /*2940*/  BRA `(.L_x_4273) ;  /* 0x0000000800c87947 */ /* 0x000fea0003800000 */
.L_x_4281:
        /* <DEDUP_REMOVED lines=10> */
[----:B------:R-:W-:-:S13]  /*29f0*/  BSSY B0, `(.L_x_4285) ;  /* 0x000000f000007945 */ /* 0x000fda0003800000 */
[----:B0-----:R-:W-:-:S05]  /*2a00*/  @!P0 FMUL R7, R7, 1.175494350822287508e-38 ;  /* 0x0080000007078820 */ /* 0x001fca0000400000 */
        /* <DEDUP_REMOVED lines=13> */
.L_x_4286:
[----:B------:R-:W-:Y:S05]  /*2ae0*/  BSYNC B0 ;  /* 0x0000000000007941 */ /* 0x000fea0003800000 */
.L_x_4285:
[----:B------:R-:W-:-:S05]  /*2af0*/  LOP3.LUT R3, R0, R3, RZ, 0xfc, !PT ;  /* 0x0000000300037212 */ /* 0x000fca00078efcff */
[----:B------:R0:W-:Y:S01]  /*2b00*/  STG.E.U8 desc[UR36][R16.64], R3 ;  /* 0x0000000310007986 */ /* 0x0001e2000c101124 */
[----:B------:R-:W-:Y:S05]  /*2b10*/  BRA `(.L_x_4273) ;  /* 0x0000000800547947 */ /* 0x000fea0003800000 */
.L_x_4284:
[----:B------:R-:W-:Y:S01]  /*2b20*/  UMOV UR4, 0xf0000000 ;  /* 0xf000000000047882 */ /* 0x000fe20000000000 */
[----:B------:R-:W-:Y:S01]  /*2b30*/  UMOV UR5, 0x380fffff ;  /* 0x380fffff00057882 */ /* 0x000fe20000000000 */
[----:B------:R-:W0:Y:S01]  /*2b40*/  F2F.F32.F64 R3, R4 ;  /* 0x0000000400037310 */ /* 0x000e220000301000 */
[----:B------:R-:W-:Y:S01]  /*2b50*/  DSETP.GEU.AND P0, PT, |R4|, UR4, PT ;  /* 0x0000000404007e2a */ /* 0x000fe2000bf0e200 */
[----:B------:R-:W-:-:S13]  /*2b60*/  BSSY B0, `(.L_x_4287) ;  /* 0x0000010000007945 */ /* 0x000fda0003800000 */
[----:B0-----:R-:W-:-:S05]  /*2b70*/  @!P0 FMUL R3, R3, 1.175494350822287508e-38 ;  /* 0x0080000003038820 */ /* 0x001fca0000400000 */
        /* <DEDUP_REMOVED lines=11> */
.L_x_4288:
[----:B------:R-:W-:Y:S02]  /*2c30*/  ISETP.GT.U32.AND P0, PT, R2, 0x7f800000, PT ;  /* 0x7f8000000200780c */ /* 0x000fe40003f04070 */
[----:B------:R-:W-:-:S04]  /*2c40*/  MOV R0, 0x7f ;  /* 0x0000007f00007802 */ /* 0x000fc80000000f00 */
[----:B------:R-:W-:-:S07]  /*2c50*/  SEL R0, R0, 0x7c, P0 ;  /* 0x0000007c00007807 */ /* 0x000fce0000000000 */
.L_x_4289:
[----:B------:R-:W-:Y:S05]  /*2c60*/  BSYNC B0 ;  /* 0x0000000000007941 */ /* 0x000fea0003800000 */
.L_x_4287:
[----:B------:R-:W-:-:S04]  /*2c70*/  LOP3.LUT R2, R3, 0x80000000, RZ, 0xc0, !PT ;  /* 0x8000000003027812 */ /* 0x000fc800078ec0ff */
[----:B------:R-:W-:-:S04]  /*2c80*/  SHF.R.U32.HI R3, RZ, 0x18, R2 ;  /* 0x00000018ff037819 */ /* 0x000fc80000011602 */
[----:B------:R-:W-:-:S05]  /*2c90*/  LOP3.LUT R3, R0, R3, RZ, 0xfc, !PT ;  /* 0x0000000300037212 */ /* 0x000fca00078efcff */
[----:B------:R0:W-:Y:S01]  /*2ca0*/  STG.E.U8 desc[UR36][R16.64], R3 ;  /* 0x0000000310007986 */ /* 0x0001e2000c101124 */
[----:B------:R-:W-:Y:S05]  /*2cb0*/  BRA `(.L_x_4273) ;  /* 0x0000000400ec7947 */ /* 0x000fea0003800000 */
.L_x_4283:
[----:B------:R-:W-:Y:S01]  /*2cc0*/  UMOV UR4, 0xf0000000 ;  /* 0xf000000000047882 */ /* 0x000fe20000000000 */
[----:B------:R-:W-:Y:S01]  /*2cd0*/  UMOV UR5, 0x380fffff ;  /* 0x380fffff00057882 */ /* 0x000fe20000000000 */
[----:B------:R-:W0:Y:S01]  /*2ce0*/  F2F.F32.F64 R0, R4 ;  /* 0x0000000400007310 */ /* 0x000e220000301000 */
[----:B------:R-:W-:-:S14]  /*2cf0*/  DSETP.GEU.AND P0, PT, |R4|, UR4, PT ;  /* 0x0000000404007e2a */ /* 0x000fdc000bf0e200 */
[----:B0-----:R-:W-:-:S05]  /*2d00*/  @!P0 FMUL R0, R0, 1.175494350822287508e-38 ;  /* 0x0080000000008820 */ /* 0x001fca0000400000 */
[----:B------:R-:W-:-:S05]  /*2d10*/  F2FP.BF16.F32.PACK_AB R0, RZ, R0 ;  /* 0x00000000ff00723e */ /* 0x000fca00000010ff */
[----:B------:R0:W-:Y:S01]  /*2d20*/  STG.E.U16 desc[UR36][R16.64], R0 ;  /* 0x0000000010007986 */ /* 0x0001e2000c101524 */
[----:B------:R-:W-:Y:S05]  /*2d30*/  BRA `(.L_x_4273) ;  /* 0x0000000400cc7947 */ /* 0x000fea0003800000 */
.L_x_4280:
        /* <DEDUP_REMOVED lines=8> */
[----:B------:R-:W0:Y:S02]  /*2dc0*/  F2I.U32.F64.TRUNC R5, R4 ;  /* 0x0000000400057311 */ /* 0x000e24000030d000 */
[----:B0-----:R0:W-:Y:S01]  /*2dd0*/  STG.E.U16 desc[UR36][R16.64], R5 ;  /* 0x0000000510007986 */ /* 0x0011e2000c101524 */
[----:B------:R-:W-:Y:S05]  /*2de0*/  BRA `(.L_x_4273) ;  /* 0x0000000400a07947 */ /* 0x000fea0003800000 */
.L_x_4292:
[----:B------:R-:W-:Y:S01]  /*2df0*/  UMOV UR4, 0xf0000000 ;  /* 0xf000000000047882 */ /* 0x000fe20000000000 */
[----:B------:R-:W-:Y:S01]  /*2e00*/  UMOV UR5, 0x380fffff ;  /* 0x380fffff00057882 */ /* 0x000fe20000000000 */
[----:B------:R-:W0:Y:S01]  /*2e10*/  F2F.F32.F64 R3, R4 ;  /* 0x0000000400037310 */ /* 0x000e220000301000 */
[----:B------:R-:W-:Y:S01]  /*2e20*/  DSETP.GEU.AND P0, PT, |R4|, UR4, PT ;  /* 0x0000000404007e2a */ /* 0x000fe2000bf0e200 */
[----:B------:R-:W-:Y:S01]  /*2e30*/  BSSY B0, `(.L_x_4293) ;  /* 0x0000015000007945 */ /* 0x000fe20003800000 */
[----:B------:R-:W-:-:S12]  /*2e40*/  IMAD.MOV.U32 R8, RZ, RZ, 0x80 ;  /* 0x00000080ff087424 */ /* 0x000fd800078e00ff */
[----:B0-----:R-:W-:-:S05]  /*2e50*/  @!P0 FMUL R3, R3, 1.175494350822287508e-38 ;  /* 0x0080000003038820 */ /* 0x001fca0000400000 */
        /* <DEDUP_REMOVED lines=14> */
.L_x_4295:
[----:B------:R-:W-:-:S04]  /*2f40*/  LOP3.LUT R2, R3, 0x80000000, RZ, 0xc0, !PT ;  /* 0x8000000003027812 */ /* 0x000fc800078ec0ff */
[----:B------:R-:W-:-:S04]  /*2f50*/  SHF.R.U32.HI R3, RZ, 0x18, R2 ;  /* 0x00000018ff037819 */ /* 0x000fc80000011602 */
[----:B------:R-:W-:-:S04]  /*2f60*/  LOP3.LUT R0, R0, R3, RZ, 0xfc, !PT ;  /* 0x0000000300007212 */ /* 0x000fc800078efcff */
[----:B------:R-:W-:-:S07]  /*2f70*/  PRMT R8, R0, 0x7610, R8 ;  /* 0x0000761000087816 */ /* 0x000fce0000000008 */
.L_x_4294:
[----:B------:R-:W-:Y:S05]  /*2f80*/  BSYNC B0 ;  /* 0x0000000000007941 */ /* 0x000fea0003800000 */
.L_x_4293:
[----:B------:R0:W-:Y:S01]  /*2f90*/  STG.E.U8 desc[UR36][R16.64], R8 ;  /* 0x0000000810007986 */ /* 0x0001e2000c101124 */
[----:B------:R-:W-:Y:S05]  /*2fa0*/  BRA `(.L_x_4273) ;  /* 0x0000000400307947 */ /* 0x000fea0003800000 */
.L_x_4291:
        /* <DEDUP_REMOVED lines=21> */
.L_x_4298:
[----:B------:R-:W-:-:S04]  /*3100*/  LOP3.LUT R2, R3, 0x80000000, RZ, 0xc0, !PT ;  /* 0x8000000003027812 */ /* 0x000fc800078ec0ff */
[----:B------:R-:W-:-:S04]  /*3110*/  SHF.R.U32.HI R3, RZ, 0x18, R2 ;  /* 0x00000018ff037819 */ /* 0x000fc80000011602 */
[----:B------:R-:W-:-:S04]  /*3120*/  LOP3.LUT R0, R0, R3, RZ, 0xfc, !PT ;  /* 0x0000000300007212 */ /* 0x000fc800078efcff */
[----:B------:R-:W-:-:S07]  /*3130*/  PRMT R8, R0, 0x7610, R8 ;  /* 0x0000761000087816 */ /* 0x000fce0000000008 */
.L_x_4297:
[----:B------:R-:W-:Y:S05]  /*3140*/  BSYNC B0 ;  /* 0x0000000000007941 */ /* 0x000fea0003800000 */
.L_x_4296:
[----:B------:R0:W-:Y:S01]  /*3150*/  STG.E.U8 desc[UR36][R16.64], R8 ;  /* 0x0000000810007986 */ /* 0x0001e2000c101124 */
[----:B------:R-:W-:Y:S05]  /*3160*/  BRA `(.L_x_4273) ;  /* 0x0000000000c07947 */ /* 0x000fea0003800000 */
.L_x_4290:
        /* <DEDUP_REMOVED lines=26> */
.L_x_4272:
        /* <DEDUP_REMOVED lines=16> */
.L_x_4301:
[----:B------:R-:W-:Y:S05]  /*3410*/  BRA `(.L_x_4273) ;  /* 0x0000000000147947 */ /* 0x000fea0003800000 */
.L_x_4300:
[----:B------:R-:W0:Y:S02]  /*3420*/  F2I.U64.F64.TRUNC R4, R4 ;  /* 0x0000000400047311 */ /* 0x000e24000030d800 */
[----:B0-----:R0:W-:Y:S01]  /*3430*/  STG.E.64 desc[UR36][R16.64], R4 ;  /* 0x0000000410007986 */ /* 0x0011e2000c101b24 */
[----:B------:R-:W-:Y:S05]  /*3440*/  BRA `(.L_x_4273) ;  /* 0x0000000000087947 */ /* 0x000fea0003800000 */
.L_x_4299:
[----:B------:R-:W0:Y:S02]  /*3450*/  F2I.U32.F64.TRUNC R5, R4 ;  /* 0x0000000400057311 */ /* 0x000e24000030d000 */
[----:B0-----:R0:W-:Y:S02]  /*3460*/  STG.E desc[UR36][R16.64], R5 ;  /* 0x0000000510007986 */ /* 0x0011e4000c101924 */
.L_x_4273:
[----:B------:R-:W-:-:S05]  /*3470*/  LEA R18, R23, R18, 0x9 ;  /* 0x0000001217127211 */ /* 0x000fca00078e48ff */
[----:B------:R-:W-:-:S07]  /*3480*/  VIADD R19, R18, 0x80 ;  /* 0x0000008012137836 */ /* 0x000fce0000000000 */
.L_x_4233:
[----:B------:R-:W-:Y:S05]  /*3490*/  BSYNC B6 ;  /* 0x0000000000067941 */ /* 0x000fea0003800000 */
.L_x_4232:
        /* <DEDUP_REMOVED lines=307> */
.L_x_4304:
        /* <DEDUP_REMOVED lines=21> */
.L_x_4308:
[----:B------:R-:W2:Y:S02]  /*4920*/  LDG.E.U8 R2, desc[UR36][R4.64] ;  /* 0x0000002404027981 */ /* 0x000ea4000c1e1100 */
[----:B--2---:R-:W0:Y:S01]  /*4930*/  I2F.F64.U16 R2, R2 ;  /* 0x0000000200027312 */ /* 0x004e220000101800 */
[----:B------:R-:W-:Y:S05]  /*4940*/  BRA `(.L_x_4310) ;  /* 0x0000000c00707947 */ /* 0x000fea0003800000 */
.L_x_4307:
        /* <DEDUP_REMOVED lines=9> */
.L_x_4312:
[----:B------:R-:W2:Y:S02]  /*49e0*/  LDG.E R2, desc[UR36][R4.64] ;  /* 0x0000002404027981 */ /* 0x000ea4000c1e1900 */
[----:B--2---:R-:W0:Y:S01]  /*49f0*/  I2F.F64 R2, R2 ;  /* 0x0000000200027312 */ /* 0x004e220000201c00 */
[----:B------:R-:W-:Y:S05]  /*4a00*/  BRA `(.L_x_4310) ;  /* 0x0000000c00407947 */ /* 0x000fea0003800000 */
.L_x_4311:
[----:B------:R-:W2:Y:S02]  /*4a10*/  LDG.E.U16 R2, desc[UR36][R4.64] ;  /* 0x0000002404027981 */ /* 0x000ea4000c1e1500 */
[----:B--2---:R-:W0:Y:S01]  /*4a20*/  I2F.F64.S16 R2, R2 ;  /* 0x0000000200027312 */ /* 0x004e220000101c00 */
[----:B------:R-:W-:Y:S05]  /*4a30*/  BRA `(.L_x_4310) ;  /* 0x0000000c00347947 */ /* 0x000fea0003800000 */
.L_x_4306:
        /* <DEDUP_REMOVED lines=10> */
.L_x_4314:
[----:B------:R-:W2:Y:S02]  /*4ae0*/  LDG.E.U16 R0, desc[UR36][R4.64] ;  /* 0x0000002404007981 */ /* 0x000ea4000c1e1500 */
[----:B--2---:R-:W-:-:S05]  /*4af0*/  HADD2.F32 R0, -RZ, R0.H0_H0 ;  /* 0x20000000ff007230 */ /* 0x004fca0000004100 */
[----:B------:R-:W-:-:S04]  /*4b00*/  FMUL.FTZ R0, R0, 1 ;  /* 0x3f80000000007820 */ /* 0x000fc80000410000 */
[----:B------:R0:W1:Y:S01]  /*4b10*/  F2F.F64.F32 R2, R0 ;  /* 0x0000000000027310 */ /* 0x0000620000201800 */
[----:B------:R-:W-:Y:S05]  /*4b20*/  BRA `(.L_x_4310) ;  /* 0x0000000800f87947 */ /* 0x000fea0003800000 */
.L_x_4313:
        /* <DEDUP_REMOVED lines=10> */
.L_x_4316:
[----:B------:R-:W2:Y:S02]  /*4bd0*/  LDG.E.U16 R4, desc[UR36][R4.64] ;  /* 0x0000002404047981 */ /* 0x000ea4000c1e1500 */
[----:B--2---:R-:W-:-:S05]  /*4be0*/  HADD2.F32 R0, -RZ, R4.H0_H0 ;  /* 0x20000004ff007230 */ /* 0x004fca0000004100 */
[----:B------:R-:W-:-:S04]  /*4bf0*/  FMUL.FTZ R0, R0, 1 ;  /* 0x3f80000000007820 */ /* 0x000fc80000410000 */
[----:B------:R0:W1:Y:S01]  /*4c00*/  F2F.F64.F32 R2, R0 ;  /* 0x0000000000027310 */ /* 0x0000620000201800 */
[----:B------:R-:W-:Y:S05]  /*4c10*/  BRA `(.L_x_4310) ;  /* 0x0000000800bc7947 */ /* 0x000fea0003800000 */
.L_x_4315:
[----:B------:R0:W5:Y:S01]  /*4c20*/  LDG.E.64 R2, desc[UR36][R4.64] ;  /* 0x0000002404027981 */ /* 0x000162000c1e1b00 */
[----:B------:R-:W-:Y:S05]  /*4c30*/  BRA `(.L_x_4310) ;  /* 0x0000000800b47947 */ /* 0x000fea0003800000 */
.L_x_4305:
        /* <DEDUP_REMOVED lines=13> */
.L_x_4319:
[----:B------:R0:W5:Y:S01]  /*4d10*/  LDG.E.64 R2, desc[UR36][R4.64] ;  /* 0x0000002404027981 */ /* 0x000162000c1e1b00 */
[----:B------:R-:W-:Y:S05]  /*4d20*/  BRA `(.L_x_4310) ;  /* 0x0000000800787947 */ /* 0x000fea0003800000 */
.L_x_4318:
        /* <DEDUP_REMOVED lines=28> */
.L_x_4321:
        /* <DEDUP_REMOVED lines=15> */
.L_x_4320:
[----:B------:R-:W2:Y:S02]  /*4fe0*/  LDG.E.U16 R0, desc[UR36][R4.64] ;  /* 0x0000002404007981 */ /* 0x000ea4000c1e1500 */
[----:B--2---:R-:W-:-:S04]  /*4ff0*/  IMAD.U32 R0, R0, 0x10000, RZ ;  /* 0x0001000000007824 */ /* 0x004fc800078e00ff */
[----:B------:R-:W-:-:S04]  /*5000*/  FMUL.FTZ R0, R0, 1 ;  /* 0x3f80000000007820 */ /* 0x000fc80000410000 */
[----:B------:R0:W1:Y:S01]  /*5010*/  F2F.F64.F32 R2, R0 ;  /* 0x0000000000027310 */ /* 0x0000620000201800 */
[----:B------:R-:W-:Y:S05]  /*5020*/  BRA `(.L_x_4310) ;  /* 0x0000000400b87947 */ /* 0x000fea0003800000 */
.L_x_4317:
        /* <DEDUP_REMOVED lines=11> */
.L_x_4324:
        /* <DEDUP_REMOVED lines=21> */
.L_x_4328:
[----:B------:R-:W-:Y:S05]  /*5230*/  BSYNC B1 ;  /* 0x0000000000017941 */ /* 0x000fea0003800000 */
.L_x_4327:
[----:B------:R-:W-:Y:S01]  /*5240*/  LEA R3, R0, 0x3b800000, 0x17 ;  /* 0x3b80000000037811 */ /* 0x000fe200078eb8ff */
[----:B------:R-:W-:-:S05]  /*5250*/  IMAD.SHL.U32 R0, R2, 0x100000, RZ ;  /* 0x0010000002007824 */ /* 0x000fca00078e00ff */
[----:B------:R-:W-:-:S07]  /*5260*/  LOP3.LUT R0, R3, R0, R4, 0xfe, !PT ;  /* 0x0000000003007212 */ /* 0x000fce00078efe04 */
.L_x_4326:
[----:B------:R-:W-:Y:S05]  /*5270*/  BSYNC B0 ;  /* 0x0000000000007941 */ /* 0x000fea0003800000 */
.L_x_4325:
[----:B------:R-:W-:-:S04]  /*5280*/  FMUL.FTZ R0, R0, 1 ;  /* 0x3f80000000007820 */ /* 0x000fc80000410000 */
[----:B------:R1:W2:Y:S01]  /*5290*/  F2F.F64.F32 R2, R0 ;  /* 0x0000000000027310 */ /* 0x0002a20000201800 */
[----:B------:R-:W-:Y:S05]  /*52a0*/  BRA `(.L_x_4310) ;  /* 0x0000000400187947 */ /* 0x000fea0003800000 */
.L_x_4323:
        /* <DEDUP_REMOVED lines=21> */
.L_x_4332:
[----:B------:R-:W-:Y:S05]  /*5400*/  BSYNC B1 ;  /* 0x0000000000017941 */ /* 0x000fea0003800000 */
.L_x_4331:
[----:B------:R-:W-:Y:S01]  /*5410*/  LEA R3, R0, 0x37800000, 0x17 ;  /* 0x3780000000037811 */ /* 0x000fe200078eb8ff */
[----:B------:R-:W-:-:S05]  /*5420*/  IMAD.SHL.U32 R0, R2, 0x200000, RZ ;  /* 0x0020000002007824 */ /* 0x000fca00078e00ff */
[----:B------:R-:W-:-:S07]  /*5430*/  LOP3.LUT R0, R3, R0, R4, 0xfe, !PT ;  /* 0x0000000003007212 */ /* 0x000fce00078efe04 */
.L_x_4330:
[----:B------:R-:W-:Y:S05]  /*5440*/  BSYNC B0 ;  /* 0x0000000000007941 */ /* 0x000fea0003800000 */
.L_x_4329:
[----:B------:R-:W-:-:S04]  /*5450*/  FMUL.FTZ R0, R0, 1 ;  /* 0x3f80000000007820 */ /* 0x000fc80000410000 */
[----:B------:R3:W4:Y:S01]  /*5460*/  F2F.F64.F32 R2, R0 ;  /* 0x0000000000027310 */ /* 0x0007220000201800 */
[----:B------:R-:W-:Y:S05]  /*5470*/  BRA `(.L_x_4310) ;  /* 0x0000000000a47947 */ /* 0x000fea0003800000 */
.L_x_4322:
        /* <DEDUP_REMOVED lines=14> */
.L_x_4336:
[----:B------:R-:W-:Y:S05]  /*5560*/  BSYNC B0 ;  /* 0x0000000000007941 */ /* 0x000fea0003800000 */
.L_x_4335:
[----:B------:R-:W-:-:S04]  /*5570*/  FMUL.FTZ R0, R0, 1 ;  /* 0x3f80000000007820 */ /* 0x000fc80000410000 */
[----:B------:R0:W1:Y:S01]  /*5580*/  F2F.F64.F32 R2, R0 ;  /* 0x0000000000027310 */ /* 0x0000620000201800 */
[----:B------:R-:W-:Y:S05]  /*5590*/  BRA `(.L_x_4310) ;  /* 0x00000000005c7947 */ /* 0x000fea0003800000 */
.L_x_4309:
        /* <DEDUP_REMOVED lines=16> */
.L_x_4337:
[----:B------:R-:W-:Y:S01]  /*56a0*/  CS2R R2, SRZ ;  /* 0x0000000000027805 */ /* 0x000fe2000001ff00 */
[----:B------:R-:W-:Y:S06]  /*56b0*/  BRA `(.L_x_4310) ;  /* 0x0000000000147947 */ /* 0x000fec0003800000 */
.L_x_4334:
[----:B------:R-:W2:Y:S02]  /*56c0*/  LDG.E.64 R2, desc[UR36][R4.64] ;  /* 0x0000002404027981 */ /* 0x000ea4000c1e1b00 */
[----:B--2---:R-:W0:Y:S01]  /*56d0*/  I2F.F64.U64 R2, R2 ;  /* 0x0000000200027312 */ /* 0x004e220000301800 */
[----:B------:R-:W-:Y:S05]  /*56e0*/  BRA `(.L_x_4310) ;  /* 0x0000000000087947 */ /* 0x000fea0003800000 */
.L_x_4333:
[----:B------:R-:W2:Y:S02]  /*56f0*/  LDG.E R2, desc[UR36][R4.64] ;  /* 0x0000002404027981 */ /* 0x000ea4000c1e1900 */
[----:B--2---:R-:W0:Y:S02]  /*5700*/  I2F.F64.U32 R2, R2 ;  /* 0x0000000200027312 */ /* 0x004e240000201800 */
.L_x_4310:
        /* <DEDUP_REMOVED lines=23> */
.L_x_4341:
[----:B------:R-:W0:Y:S02]  /*5880*/  F2I.S64.F64.TRUNC R4, R4 ;  /* 0x0000000400047311 */ /* 0x000e24000030d900 */
[----:B0-----:R-:W-:-:S05]  /*5890*/  IMAD.MOV.U32 R3, RZ, RZ, R4 ;  /* 0x000000ffff037224 */ /* 0x001fca00078e0004 */
[----:B------:R0:W-:Y:S01]  /*58a0*/  STG.E.U8 desc[UR36][R16.64], R3 ;  /* 0x0000000310007986 */ /* 0x0001e2000c101124 */
[----:B------:R-:W-:Y:S05]  /*58b0*/  BRA `(.L_x_4343) ;  /* 0x0000000c00f87947 */ /* 0x000fea0003800000 */
.L_x_4340:
        /* <DEDUP_REMOVED lines=9> */
.L_x_4345:
[----:B------:R-:W0:Y:S02]  /*5950*/  F2I.F64.TRUNC R5, R4 ;  /* 0x0000000400057311 */ /* 0x000e24000030d100 */
[----:B0-----:R0:W-:Y:S01]  /*5960*/  STG.E desc[UR36][R16.64], R5 ;  /* 0x0000000510007986 */ /* 0x0011e2000c101924 */
[----:B------:R-:W-:Y:S05]  /*5970*/  BRA `(.L_x_4343) ;  /* 0x0000000c00c87947 */ /* 0x000fea0003800000 */
.L_x_4344:
[----:B------:R-:W0:Y:S02]  /*5980*/  F2I.F64.TRUNC R5, R4 ;  /* 0x0000000400057311 */ /* 0x000e24000030d100 */
[----:B0-----:R0:W-:Y:S01]  /*5990*/  STG.E.U16 desc[UR36][R16.64], R5 ;  /* 0x0000000510007986 */ /* 0x0011e2000c101524 */
[----:B------:R-:W-:Y:S05]  /*59a0*/  BRA `(.L_x_4343) ;  /* 0x0000000c00bc7947 */ /* 0x000fea0003800000 */
.L_x_4339:
        /* <DEDUP_REMOVED lines=13> */
.L_x_4347:
        /* <DEDUP_REMOVED lines=8> */
.L_x_4346:
        /* <DEDUP_REMOVED lines=14> */
.L_x_4349:
        /* <DEDUP_REMOVED lines=9> */
.L_x_4348:
[----:B------:R0:W-:Y:S01]  /*5c70*/  STG.E.64 desc[UR36][R16.64], R4 ;  /* 0x0000000410007986 */ /* 0x0001e2000c101b24 */
[----:B------:R-:W-:Y:S05]  /*5c80*/  BRA `(.L_x_4343) ;  /* 0x0000000c00047947 */ /* 0x000fea0003800000 */
.L_x_4338:
        /* <DEDUP_REMOVED lines=12> */
.L_x_4352:
[----:B------:R-:W-:-:S05]  /*5d50*/  CS2R R6, SRZ ;  /* 0x0000000000067805 */ /* 0x000fca000001ff00 */
[----:B------:R0:W-:Y:S01]  /*5d60*/  STG.E.128 desc[UR36][R16.64], R4 ;  /* 0x0000000410007986 */ /* 0x0001e2000c101d24 */
[----:B------:R-:W-:Y:S05]  /*5d70*/  BRA `(.L_x_4343) ;  /* 0x0000000800c87947 */ /* 0x000fea0003800000 */
.L_x_4351:
        /* <DEDUP_REMOVED lines=25> */
.L_x_4356:
[----:B------:R-:W-:Y:S05]  /*5f10*/  BSYNC B0 ;  /* 0x0000000000007941 */ /* 0x000fea0003800000 */
.L_x_4355:
[----:B------:R-:W-:-:S05]  /*5f20*/  LOP3.LUT R3, R0, R3, RZ, 0xfc, !PT ;  /* 0x0000000300037212 */ /* 0x000fca00078efcff */
[----:B------:R0:W-:Y:S01]  /*5f30*/  STG.E.U8 desc[UR36][R16.64], R3 ;  /* 0x0000000310007986 */ /* 0x0001e2000c101124 */
[----:B------:R-:W-:Y:S05]  /*5f40*/  BRA `(.L_x_4343) ;  /* 0x0000000800547947 */ /* 0x000fea0003800000 */
.L_x_4354:
        /* <DEDUP_REMOVED lines=17> */
.L_x_4358:
[----:B------:R-:W-:Y:S02]  /*6060*/  ISETP.GT.U32.AND P0, PT, R2, 0x7f800000, PT ;  /* 0x7f8000000200780c */ /* 0x000fe40003f04070 */
[----:B------:R-:W-:-:S04]  /*6070*/  MOV R0, 0x7f ;  /* 0x0000007f00007802 */ /* 0x000fc80000000f00 */
[----:B------:R-:W-:-:S07]  /*6080*/  SEL R0, R0, 0x7c, P0 ;  /* 0x0000007c00007807 */ /* 0x000fce0000000000 */
.L_x_4359:
[----:B------:R-:W-:Y:S05]  /*6090*/  BSYNC B0 ;  /* 0x0000000000007941 */ /* 0x000fea0003800000 */
.L_x_4357:
[----:B------:R-:W-:-:S04]  /*60a0*/  LOP3.LUT R2, R3, 0x80000000, RZ, 0xc0, !PT ;  /* 0x8000000003027812 */ /* 0x000fc800078ec0ff */
[----:B------:R-:W-:-:S04]  /*60b0*/  SHF.R.U32.HI R3, RZ, 0x18, R2 ;  /* 0x00000018ff037819 */ /* 0x000fc80000011602 */
[----:B------:R-:W-:-:S05]  /*60c0*/  LOP3.LUT R3, R0, R3, RZ, 0xfc, !PT ;  /* 0x0000000300037212 */ /* 0x000fca00078efcff */
[----:B------:R0:W-:Y:S01]  /*60d0*/  STG.E.U8 desc[UR36][R16.64], R3 ;  /* 0x0000000310007986 */ /* 0x0001e2000c101124 */
[----:B------:R-:W-:Y:S05]  /*60e0*/  BRA `(.L_x_4343) ;  /* 0x0000000400ec7947 */ /* 0x000fea0003800000 */
.L_x_4353:
        /* <DEDUP_REMOVED lines=8> */
.L_x_4350:
        /* <DEDUP_REMOVED lines=11> */
.L_x_4362:
        /* <DEDUP_REMOVED lines=21> */
.L_x_4365:
[----:B------:R-:W-:-:S04]  /*6370*/  LOP3.LUT R2, R3, 0x80000000, RZ, 0xc0, !PT ;  /* 0x8000000003027812 */ /* 0x000fc800078ec0ff */
[----:B------:R-:W-:-:S04]  /*6380*/  SHF.R.U32.HI R3, RZ, 0x18, R2 ;  /* 0x00000018ff037819 */ /* 0x000fc80000011602 */
[----:B------:R-:W-:-:S04]  /*6390*/  LOP3.LUT R0, R0, R3, RZ, 0xfc, !PT ;  /* 0x0000000300007212 */ /* 0x000fc800078efcff */
[----:B------:R-:W-:-:S07]  /*63a0*/  PRMT R8, R0, 0x7610, R8 ;  /* 0x0000761000087816 */ /* 0x000fce0000000008 */
.L_x_4364:
[----:B------:R-:W-:Y:S05]  /*63b0*/  BSYNC B0 ;  /* 0x0000000000007941 */ /* 0x000fea0003800000 */
.L_x_4363:
[----:B------:R3:W-:Y:S01]  /*63c0*/  STG.E.U8 desc[UR36][R16.64], R8 ;  /* 0x0000000810007986 */ /* 0x0007e2000c101124 */
[----:B------:R-:W-:Y:S05]  /*63d0*/  BRA `(.L_x_4343) ;  /* 0x0000000400307947 */ /* 0x000fea0003800000 */
.L_x_4361:
        /* <DEDUP_REMOVED lines=21> */
.L_x_4368:
[----:B------:R-:W-:-:S04]  /*6530*/  LOP3.LUT R2, R3, 0x80000000, RZ, 0xc0, !PT ;  /* 0x8000000003027812 */ /* 0x000fc800078ec0ff */
[----:B------:R-:W-:-:S04]  /*6540*/  SHF.R.U32.HI R3, RZ, 0x18, R2 ;  /* 0x00000018ff037819 */ /* 0x000fc80000011602 */
[----:B------:R-:W-:-:S04]  /*6550*/  LOP3.LUT R0, R0, R3, RZ, 0xfc, !PT ;  /* 0x0000000300007212 */ /* 0x000fc800078efcff */
[----:B------:R-:W-:-:S07]  /*6560*/  PRMT R8, R0, 0x7610, R8 ;  /* 0x0000761000087816 */ /* 0x000fce0000000008 */
.L_x_4367:
[----:B------:R-:W-:Y:S05]  /*6570*/  BSYNC B0 ;  /* 0x0000000000007941 */ /* 0x000fea0003800000 */
.L_x_4366:
[----:B------:R0:W-:Y:S01]  /*6580*/  STG.E.U8 desc[UR36][R16.64], R8 ;  /* 0x0000000810007986 */ /* 0x0001e2000c101124 */
[----:B------:R-:W-:Y:S05]  /*6590*/  BRA `(.L_x_4343) ;  /* 0x0000000000c07947 */ /* 0x000fea0003800000 */
.L_x_4360:
        /* <DEDUP_REMOVED lines=26> */
.L_x_4342:
        /* <DEDUP_REMOVED lines=16> */
.L_x_4371:
[----:B------:R-:W-:Y:S05]  /*6840*/  BRA `(.L_x_4343) ;  /* 0x0000000000147947 */ /* 0x000fea0003800000 */
.L_x_4370:
[----:B------:R-:W0:Y:S02]  /*6850*/  F2I.U64.F64.TRUNC R4, R4 ;  /* 0x0000000400047311 */ /* 0x000e24000030d800 */
[----:B0-----:R2:W-:Y:S01]  /*6860*/  STG.E.64 desc[UR36][R16.64], R4 ;  /* 0x0000000410007986 */ /* 0x0015e2000c101b24 */
[----:B------:R-:W-:Y:S05]  /*6870*/  BRA `(.L_x_4343) ;  /* 0x0000000000087947 */ /* 0x000fea0003800000 */
.L_x_4369:
[----:B------:R-:W0:Y:S02]  /*6880*/  F2I.U32.F64.TRUNC R5, R4 ;  /* 0x0000000400057311 */ /* 0x000e24000030d000 */
[----:B0-----:R0:W-:Y:S02]  /*6890*/  STG.E desc[UR36][R16.64], R5 ;  /* 0x0000000510007986 */ /* 0x0011e4000c101924 */
.L_x_4343:
[----:B------:R-:W-:-:S07]  /*68a0*/  IADD3 R19, R19, 0x80, RZ ;  /* 0x0000008013137810 */ /* 0x000fce0007ffe0ff */
.L_x_4303:
[----:B------:R-:W-:Y:S05]  /*68b0*/  BSYNC B6 ;  /* 0x0000000000067941 */ /* 0x000fea0003800000 */
.L_x_4302:
        /* <DEDUP_REMOVED lines=307> */
.L_x_4374:
        /* <DEDUP_REMOVED lines=21> */
.L_x_4378:
[----:B------:R-:W2:Y:S02]  /*7d40*/  LDG.E.U8 R2, desc[UR36][R4.64] ;  /* 0x0000002404027981 */ /* 0x000ea4000c1e1100 */
[----:B--2---:R-:W0:Y:S01]  /*7d50*/  I2F.F64.U16 R2, R2 ;  /* 0x0000000200027312 */ /* 0x004e220000101800 */
[----:B------:R-:W-:Y:S05]  /*7d60*/  BRA `(.L_x_4380) ;  /* 0x0000000c00707947 */ /* 0x000fea0003800000 */
.L_x_4377:
        /* <DEDUP_REMOVED lines=9> */
.L_x_4382:
[----:B------:R-:W2:Y:S02]  /*7e00*/  LDG.E R2, desc[UR36][R4.64] ;  /* 0x0000002404027981 */ /* 0x000ea4000c1e1900 */
[----:B--2---:R-:W0:Y:S01]  /*7e10*/  I2F.F64 R2, R2 ;  /* 0x0000000200027312 */ /* 0x004e220000201c00 */
[----:B------:R-:W-:Y:S05]  /*7e20*/  BRA `(.L_x_4380) ;  /* 0x0000000c00407947 */ /* 0x000fea0003800000 */
.L_x_4381:
[----:B------:R-:W2:Y:S02]  /*7e30*/  LDG.E.U16 R2, desc[UR36][R4.64] ;  /* 0x0000002404027981 */ /* 0x000ea4000c1e1500 */
[----:B--2---:R-:W0:Y:S01]  /*7e40*/  I2F.F64.S16 R2, R2 ;  /* 0x0000000200027312 */ /* 0x004e220000101c00 */
[----:B------:R-:W-:Y:S05]  /*7e50*/  BRA `(.L_x_4380) ;  /* 0x0000000c00347947 */ /* 0x000fea0003800000 */
.L_x_4376:
        /* <DEDUP_REMOVED lines=10> */
.L_x_4384:
[----:B------:R-:W2:Y:S02]  /*7f00*/  LDG.E.U16 R0, desc[UR36][R4.64] ;  /* 0x0000002404007981 */ /* 0x000ea4000c1e1500 */
[----:B--2---:R-:W-:-:S05]  /*7f10*/  HADD2.F32 R0, -RZ, R0.H0_H0 ;  /* 0x20000000ff007230 */ /* 0x004fca0000004100 */
[----:B------:R-:W-:-:S04]  /*7f20*/  FMUL.FTZ R0, R0, 1 ;  /* 0x3f80000000007820 */ /* 0x000fc80000410000 */
[----:B------:R0:W1:Y:S01]  /*7f30*/  F2F.F64.F32 R2, R0 ;  /* 0x0000000000027310 */ /* 0x0000620000201800 */
[----:B------:R-:W-:Y:S05]  /*7f40*/  BRA `(.L_x_4380) ;  /* 0x0000000800f87947 */ /* 0x000fea0003800000 */
.L_x_4383:
        /* <DEDUP_REMOVED lines=10> */
.L_x_4386:
[----:B------:R-:W2:Y:S02]  /*7ff0*/  LDG.E.U16 R4, desc[UR36][R4.64] ;  /* 0x0000002404047981 */ /* 0x000ea4000c1e1500 */
[----:B--2---:R-:W-:-:S05]  /*8000*/  HADD2.F32 R0, -RZ, R4.H0_H0 ;  /* 0x20000004ff007230 */ /* 0x004fca0000004100 */
[----:B------:R-:W-:-:S04]  /*8010*/  FMUL.FTZ R0, R0, 1 ;  /* 0x3f80000000007820 */ /* 0x000fc80000410000 */
[----:B------:R0:W1:Y:S01]  /*8020*/  F2F.F64.F32 R2, R0 ;  /* 0x0000000000027310 */ /* 0x0000620000201800 */
[----:B------:R-:W-:Y:S05]  /*8030*/  BRA `(.L_x_4380) ;  /* 0x0000000800bc7947 */ /* 0x000fea0003800000 */
.L_x_4385:
[----:B------:R0:W5:Y:S01]  /*8040*/  LDG.E.64 R2, desc[UR36][R4.64] ;  /* 0x0000002404027981 */ /* 0x000162000c1e1b00 */
[----:B------:R-:W-:Y:S05]  /*8050*/  BRA `(.L_x_4380) ;  /* 0x0000000800b47947 */ /* 0x000fea0003800000 */
.L_x_4375:
        /* <DEDUP_REMOVED lines=13> */
.L_x_4389:
[----:B------:R0:W5:Y:S01]  /*8130*/  LDG.E.64 R2, desc[UR36][R4.64] ;  /* 0x0000002404027981 */ /* 0x000162000c1e1b00 */
[----:B------:R-:W-:Y:S05]  /*8140*/  BRA `(.L_x_4380) ;  /* 0x0000000800787947 */ /* 0x000fea0003800000 */
.L_x_4388:
        /* <DEDUP_REMOVED lines=28> */
.L_x_4391:
[----:B------:R-:W2:Y:S02]  /*8310*/  LDG.E.U8 R3, desc[UR36][R4.64] ;  /* 0x0000002404037981 */ /* 0x000ea4000c1e1100 */
[----:B--2---:R-:W-:-:S05]  /*8320*/  IMAD.SHL.U32 R0, R3, 0x2000000, RZ ;  /* 0x0200000003007824 */ /* 0x004fca00078e00ff */
[----:B------:R-:W-:-:S13]  /*8330*/  ISETP.GE.U32.AND P0, PT, R0, 0x8000000, PT ;  /* 0x080000000000780c */ /* 0x000fda0003f06070 */
[C---:B------:R-:W-:Y:S02]  /*8340*/  @!P0 IMAD.SHL.U32 R0, R3.reuse, 0x100, RZ ;  /* 0x0000010003008824 */ /* 0x040fe400078e00ff */
[C---:B------:R-:W-:Y:S01]  /*8350*/  @P0 IMAD.SHL.U32 R2, R3.reuse, 0x200000, RZ ;  /* 0x0020000003020824 */ /* 0x040fe200078e00ff */
[----:B------:R-:W-:Y:S02]  /*8360*/  SHF.L.U32 R3, R3, 0x18, RZ ;  /* 0x0000001803037819 */ /* 0x000fe400000006ff */
        /* <DEDUP_REMOVED lines=9> */
.L_x_4390:
[----:B------:R-:W2:Y:S02]  /*8400*/  LDG.E.U16 R0, desc[UR36][R4.64] ;  /* 0x0000002404007981 */ /* 0x000ea4000c1e1500 */
[----:B--2---:R-:W-:-:S04]  /*8410*/  IMAD.U32 R0, R0, 0x10000, RZ ;  /* 0x0001000000007824 */ /* 0x004fc800078e00ff */
[----:B------:R-:W-:-:S04]  /*8420*/  FMUL.FTZ R0, R0, 1 ;  /* 0x3f80000000007820 */ /* 0x000fc80000410000 */
[----:B------:R0:W1:Y:S01]  /*8430*/  F2F.F64.F32 R2, R0 ;  /* 0x0000000000027310 */ /* 0x0000620000201800 */
[----:B------:R-:W-:Y:S05]  /*8440*/  BRA `(.L_x_4380) ;  /* 0x0000000400b87947 */ /* 0x000fea0003800000 */
.L_x_4387:
        /* <DEDUP_REMOVED lines=11> */
.L_x_4394:
        /* <DEDUP_REMOVED lines=21> */
.L_x_4398:
[----:B------:R-:W-:Y:S05]  /*8650*/  BSYNC B1 ;  /* 0x0000000000017941 */ /* 0x000fea0003800000 */
.L_x_4397:
[----:B------:R-:W-:Y:S01]  /*8660*/  LEA R3, R0, 0x3b800000, 0x17 ;  /* 0x3b80000000037811 */ /* 0x000fe200078eb8ff */
[----:B------:R-:W-:-:S05]  /*8670*/  IMAD.SHL.U32 R0, R2, 0x100000, RZ ;  /* 0x0010000002007824 */ /* 0x000fca00078e00ff */
[----:B------:R-:W-:-:S07]  /*8680*/  LOP3.LUT R0, R3, R0, R4, 0xfe, !PT ;  /* 0x0000000003007212 */ /* 0x000fce00078efe04 */
.L_x_4396:
[----:B------:R-:W-:Y:S05]  /*8690*/  BSYNC B0 ;  /* 0x0000000000007941 */ /* 0x000fea0003800000 */
.L_x_4395:
[----:B------:R-:W-:-:S04]  /*86a0*/  FMUL.FTZ R0, R0, 1 ;  /* 0x3f80000000007820 */ /* 0x000fc80000410000 */
[----:B------:R1:W2:Y:S01]  /*86b0*/  F2F.F64.F32 R2, R0 ;  /* 0x0000000000027310 */ /* 0x0002a20000201800 */
[----:B------:R-:W-:Y:S05]  /*86c0*/  BRA `(.L_x_4380) ;  /* 0x0000000400187947 */ /* 0x000fea0003800000 */
.L_x_4393:
        /* <DEDUP_REMOVED lines=21> */
.L_x_4402:
[----:B------:R-:W-:Y:S05]  /*8820*/  BSYNC B1 ;  /* 0x0000000000017941 */ /* 0x000fea0003800000 */
.L_x_4401:
[----:B------:R-:W-:Y:S01]  /*8830*/  LEA R3, R0, 0x37800000, 0x17 ;  /* 0x3780000000037811 */ /* 0x000fe200078eb8ff */
[----:B------:R-:W-:-:S05]  /*8840*/  IMAD.SHL.U32 R0, R2, 0x200000, RZ ;  /* 0x0020000002007824 */ /* 0x000fca00078e00ff */
[----:B------:R-:W-:-:S07]  /*8850*/  LOP3.LUT R0, R3, R0, R4, 0xfe, !PT ;  /* 0x0000000003007212 */ /* 0x000fce00078efe04 */
.L_x_4400:
[----:B------:R-:W-:Y:S05]  /*8860*/  BSYNC B0 ;  /* 0x0000000000007941 */ /* 0x000fea0003800000 */
.L_x_4399:
[----:B------:R-:W-:-:S04]  /*8870*/  FMUL.FTZ R0, R0, 1 ;  /* 0x3f80000000007820 */ /* 0x000fc80000410000 */
[----:B------:R3:W4:Y:S01]  /*8880*/  F2F.F64.F32 R2, R0 ;  /* 0x0000000000027310 */ /* 0x0007220000201800 */
[----:B------:R-:W-:Y:S05]  /*8890*/  BRA `(.L_x_4380) ;  /* 0x0000000000a47947 */ /* 0x000fea0003800000 */
.L_x_4392:
        /* <DEDUP_REMOVED lines=14> */
.L_x_4406:
[----:B------:R-:W-:Y:S05]  /*8980*/  BSYNC B0 ;  /* 0x0000000000007941 */ /* 0x000fea0003800000 */
.L_x_4405:
[----:B------:R-:W-:-:S04]  /*8990*/  FMUL.FTZ R0, R0, 1 ;  /* 0x3f80000000007820 */ /* 0x000fc80000410000 */
[----:B------:R0:W1:Y:S01]  /*89a0*/  F2F.F64.F32 R2, R0 ;  /* 0x0000000000027310 */ /* 0x0000620000201800 */
[----:B------:R-:W-:Y:S05]  /*89b0*/  BRA `(.L_x_4380) ;  /* 0x00000000005c7947 */ /* 0x000fea0003800000 */
.L_x_4379:
[----:B------:R-:W-:Y:S01]  /*89c0*/  MOV R2, 0x0 ;  /* 0x0000000000027802 */ /* 0x000fe20000000f00 */
[----:B------:R-:W-:Y:S01]  /*89d0*/  ULDC.64 UR4, c[0x4][0x188] ;  /* 0x0100620000047ab9 */ /* 0x000fe20000000a00 */
[----:B------:R-:W-:Y:S01]  /*89e0*/  ULDC.64 UR6, c[0x4][0x68] ;  /* 0x01001a0000067ab9 */ /* 0x000fe20000000a00 */
[----:B------:R-:W-:Y:S01]  /*89f0*/  IMAD.U32 R4, RZ, RZ, UR4 ;  /* 0x00000004ff047e24 */ /* 0x000fe2000f8e00ff */
[----:B------:R-:W-:Y:S01]  /*8a00*/  MOV R5, UR5 ;  /* 0x0000000500057c02 */ /* 0x000fe20008000f00 */
        /* <DEDUP_REMOVED lines=11> */
.L_x_4407:
[----:B------:R-:W-:Y:S01]  /*8ac0*/  CS2R R2, SRZ ;  /* 0x0000000000027805 */ /* 0x000fe2000001ff00 */
[----:B------:R-:W-:Y:S06]  /*8ad0*/  BRA `(.L_x_4380) ;  /* 0x0000000000147947 */ /* 0x000fec0003800000 */
.L_x_4404:
[----:B------:R-:W2:Y:S02]  /*8ae0*/  LDG.E.64 R2, desc[UR36][R4.64] ;  /* 0x0000002404027981 */ /* 0x000ea4000c1e1b00 */
[----:B--2---:R-:W0:Y:S01]  /*8af0*/  I2F.F64.U64 R2, R2 ;  /* 0x0000000200027312 */ /* 0x004e220000301800 */
[----:B------:R-:W-:Y:S05]  /*8b00*/  BRA `(.L_x_4380) ;  /* 0x0000000000087947 */ /* 0x000fea0003800000 */
.L_x_4403:
[----:B------:R-:W2:Y:S02]  /*8b10*/  LDG.E R2, desc[UR36][R4.64] ;  /* 0x0000002404027981 */ /* 0x000ea4000c1e1900 */
[----:B--2---:R-:W0:Y:S02]  /*8b20*/  I2F.F64.U32 R2, R2 ;  /* 0x0000000200027312 */ /* 0x004e240000201800 */
.L_x_4380:
        /* <DEDUP_REMOVED lines=23> */
.L_x_4411:
[----:B------:R-:W0:Y:S02]  /*8ca0*/  F2I.S64.F64.TRUNC R4, R4 ;  /* 0x0000000400047311 */ /* 0x000e24000030d900 */
[----:B0-----:R-:W-:-:S05]  /*8cb0*/  IMAD.MOV.U32 R3, RZ, RZ, R4 ;  /* 0x000000ffff037224 */ /* 0x001fca00078e0004 */
[----:B------:R3:W-:Y:S01]  /*8cc0*/  STG.E.U8 desc[UR36][R16.64], R3 ;  /* 0x0000000310007986 */ /* 0x0007e2000c101124 */
[----:B------:R-:W-:Y:S05]  /*8cd0*/  BRA `(.L_x_4413) ;  /* 0x0000000c00f87947 */ /* 0x000fea0003800000 */
.L_x_4410:
        /* <DEDUP_REMOVED lines=9> */
.L_x_4415:
[----:B------:R-:W0:Y:S02]  /*8d70*/  F2I.F64.TRUNC R5, R4 ;  /* 0x0000000400057311 */ /* 0x000e24000030d100 */
[----:B0-----:R2:W-:Y:S01]  /*8d80*/  STG.E desc[UR36][R16.64], R5 ;  /* 0x0000000510007986 */ /* 0x0015e2000c101924 */
[----:B------:R-:W-:Y:S05]  /*8d90*/  BRA `(.L_x_4413) ;  /* 0x0000000c00c87947 */ /* 0x000fea0003800000 */
.L_x_4414:
[----:B------:R-:W0:Y:S02]  /*8da0*/  F2I.F64.TRUNC R5, R4 ;  /* 0x0000000400057311 */ /* 0x000e24000030d100 */
[----:B0-----:R0:W-:Y:S01]  /*8db0*/  STG.E.U16 desc[UR36][R16.64], R5 ;  /* 0x0000000510007986 */ /* 0x0011e2000c101524 */
[----:B------:R-:W-:Y:S05]  /*8dc0*/  BRA `(.L_x_4413) ;  /* 0x0000000c00bc7947 */ /* 0x000fea0003800000 */
.L_x_4409:
        /* <DEDUP_REMOVED lines=13> */
.L_x_4417:
        /* <DEDUP_REMOVED lines=8> */
.L_x_4416:
        /* <DEDUP_REMOVED lines=14> */
.L_x_4419:
        /* <DEDUP_REMOVED lines=9> */
.L_x_4418:
[----:B------:R0:W-:Y:S01]  /*9090*/  STG.E.64 desc[UR36][R16.64], R4 ;  /* 0x0000000410007986 */ /* 0x0001e2000c101b24 */
[----:B------:R-:W-:Y:S05]  /*90a0*/  BRA `(.L_x_4413) ;  /* 0x0000000c00047947 */ /* 0x000fea0003800000 */
.L_x_4408:
        /* <DEDUP_REMOVED lines=12> */
.L_x_4422:
[----:B------:R-:W-:-:S05]  /*9170*/  CS2R R6, SRZ ;  /* 0x0000000000067805 */ /* 0x000fca000001ff00 */
[----:B------:R0:W-:Y:S01]  /*9180*/  STG.E.128 desc[UR36][R16.64], R4 ;  /* 0x0000000410007986 */ /* 0x0001e2000c101d24 */
[----:B------:R-:W-:Y:S05]  /*9190*/  BRA `(.L_x_4413) ;  /* 0x0000000800c87947 */ /* 0x000fea0003800000 */
.L_x_4421:
        /* <DEDUP_REMOVED lines=25> */
.L_x_4426:
[----:B------:R-:W-:Y:S05]  /*9330*/  BSYNC B0 ;  /* 0x0000000000007941 */ /* 0x000fea0003800000 */
.L_x_4425:
[----:B------:R-:W-:-:S05]  /*9340*/  LOP3.LUT R3, R0, R3, RZ, 0xfc, !PT ;  /* 0x0000000300037212 */ /* 0x000fca00078efcff */
[----:B------:R0:W-:Y:S01]  /*9350*/  STG.E.U8 desc[UR36][R16.64], R3 ;  /* 0x0000000310007986 */ /* 0x0001e2000c101124 */
[----:B------:R-:W-:Y:S05]  /*9360*/  BRA `(.L_x_4413) ;  /* 0x0000000800547947 */ /* 0x000fea0003800000 */
.L_x_4424:
        /* <DEDUP_REMOVED lines=17> */
.L_x_4428:
[----:B------:R-:W-:Y:S01]  /*9480*/  IMAD.MOV.U32 R0, RZ, RZ, 0x7f ;  /* 0x0000007fff007424 */ /* 0x000fe200078e00ff */
[----:B------:R-:W-:-:S04]  /*9490*/  ISETP.GT.U32.AND P0, PT, R2, 0x7f800000, PT ;  /* 0x7f8000000200780c */ /* 0x000fc80003f04070 */
[----:B------:R-:W-:-:S09]  /*94a0*/  SEL R0, R0, 0x7c, P0 ;  /* 0x0000007c00007807 */ /* 0x000fd20000000000 */
.L_x_4429:
[----:B------:R-:W-:Y:S05]  /*94b0*/  BSYNC B0 ;  /* 0x0000000000007941 */ /* 0x000fea0003800000 */
.L_x_4427:
[----:B------:R-:W-:-:S04]  /*94c0*/  LOP3.LUT R2, R3, 0x80000000, RZ, 0xc0, !PT ;  /* 0x8000000003027812 */ /* 0x000fc800078ec0ff */
[----:B------:R-:W-:-:S04]  /*94d0*/  SHF.R.U32.HI R3, RZ, 0x18, R2 ;  /* 0x00000018ff037819 */ /* 0x000fc80000011602 */
[----:B------:R-:W-:-:S05]  /*94e0*/  LOP3.LUT R3, R0, R3, RZ, 0xfc, !PT ;  /* 0x0000000300037212 */ /* 0x000fca00078efcff */
[----:B------:R0:W-:Y:S01]  /*94f0*/  STG.E.U8 desc[UR36][R16.64], R3 ;  /* 0x0000000310007986 */ /* 0x0001e2000c101124 */
[----:B------:R-:W-:Y:S05]  /*9500*/  BRA `(.L_x_4413) ;  /* 0x0000000400ec7947 */ /* 0x000fea0003800000 */
.L_x_4423:
        /* <DEDUP_REMOVED lines=8> */
.L_x_4420:
        /* <DEDUP_REMOVED lines=11> */
.L_x_4432:
[----:B------:R-:W-:Y:S01]  /*9640*/  UMOV UR4, 0xf0000000 ;  /* 0xf000000000047882 */ /* 0x000fe20000000000 */
[----:B------:R-:W-:Y:S01]  /*9650*/  UMOV UR5, 0x380fffff ;  /* 0x380fffff00057882 */ /* 0x000fe20000000000 */
[----:B------:R-:W0:Y:S01]  /*9660*/  F2F.F32.F64 R3, R4 ;  /* 0x0000000400037310 */ /* 0x000e220000301000 */
[----:B------:R-:W-:Y:S01]  /*9670*/  DSETP.GEU.AND P0, PT, |R4|, UR4, PT ;  /* 0x0000000404007e2a */ /* 0x000fe2000bf0e200 */
[----:B------:R-:W-:Y:S01]  /*9680*/  BSSY B0, `(.L_x_4433) ;  /* 0x0000015000007945 */ /* 0x000fe20003800000 */
[----:B------:R-:W-:-:S12]  /*9690*/  MOV R8, 0x80 ;  /* 0x0000008000087802 */ /* 0x000fd80000000f00 */
        /* <DEDUP_REMOVED lines=15> */
.L_x_4435:
[----:B------:R-:W-:-:S04]  /*9790*/  LOP3.LUT R2, R3, 0x80000000, RZ, 0xc0, !PT ;  /* 0x8000000003027812 */ /* 0x000fc800078ec0ff */
[----:B------:R-:W-:-:S04]  /*97a0*/  SHF.R.U32.HI R3, RZ, 0x18, R2 ;  /* 0x00000018ff037819 */ /* 0x000fc80000011602 */
[----:B------:R-:W-:-:S04]  /*97b0*/  LOP3.LUT R0, R0, R3, RZ, 0xfc, !PT ;  /* 0x0000000300007212 */ /* 0x000fc800078efcff */
[----:B------:R-:W-:-:S07]  /*97c0*/  PRMT R8, R0, 0x7610, R8 ;  /* 0x0000761000087816 */ /* 0x000fce0000000008 */
.L_x_4434:
[----:B------:R-:W-:Y:S05]  /*97d0*/  BSYNC B0 ;  /* 0x0000000000007941 */ /* 0x000fea0003800000 */
.L_x_4433:
[----:B------:R0:W-:Y:S01]  /*97e0*/  STG.E.U8 desc[UR36][R16.64], R8 ;  /* 0x0000000810007986 */ /* 0x0001e2000c101124 */
[----:B------:R-:W-:Y:S05]  /*97f0*/  BRA `(.L_x_4413) ;  /* 0x0000000400307947 */ /* 0x000fea0003800000 */
.L_x_4431:
        /* <DEDUP_REMOVED lines=21> */
.L_x_4438:
[----:B------:R-:W-:-:S04]  /*9950*/  LOP3.LUT R2, R3, 0x80000000, RZ, 0xc0, !PT ;  /* 0x8000000003027812 */ /* 0x000fc800078ec0ff */
[----:B------:R-:W-:-:S04]  /*9960*/  SHF.R.U32.HI R3, RZ, 0x18, R2 ;  /* 0x00000018ff037819 */ /* 0x000fc80000011602 */
[----:B------:R-:W-:-:S04]  /*9970*/  LOP3.LUT R0, R0, R3, RZ, 0xfc, !PT ;  /* 0x0000000300007212 */ /* 0x000fc800078efcff */
[----:B------:R-:W-:-:S07]  /*9980*/  PRMT R8, R0, 0x7610, R8 ;  /* 0x0000761000087816 */ /* 0x000fce0000000008 */
.L_x_4437:
[----:B------:R-:W-:Y:S05]  /*9990*/  BSYNC B0 ;  /* 0x0000000000007941 */ /* 0x000fea0003800000 */
.L_x_4436:
[----:B------:R0:W-:Y:S01]  /*99a0*/  STG.E.U8 desc[UR36][R16.64], R8 ;  /* 0x0000000810007986 */ /* 0x0001e2000c101124 */
[----:B------:R-:W-:Y:S05]  /*99b0*/  BRA `(.L_x_4413) ;  /* 0x0000000000c07947 */ /* 0x000fea0003800000 */
.L_x_4430:
        /* <DEDUP_REMOVED lines=26> */
.L_x_4412:
        /* <DEDUP_REMOVED lines=16> */
.L_x_4441:
[----:B------:R-:W-:Y:S05]  /*9c60*/  BRA `(.L_x_4413) ;  /* 0x0000000000147947 */ /* 0x000fea0003800000 */
.L_x_4440:
[----:B------:R-:W0:Y:S02]  /*9c70*/  F2I.U64.F64.TRUNC R4, R4 ;  /* 0x0000000400047311 */ /* 0x000e24000030d800 */
[----:B0-----:R0:W-:Y:S01]  /*9c80*/  STG.E.64 desc[UR36][R16.64], R4 ;  /* 0x0000000410007986 */ /* 0x0011e2000c101b24 */
[----:B------:R-:W-:Y:S05]  /*9c90*/  BRA `(.L_x_4413) ;  /* 0x0000000000087947 */ /* 0x000fea0003800000 */
.L_x_4439:
[----:B------:R-:W0:Y:S02]  /*9ca0*/  F2I.U32.F64.TRUNC R5, R4 ;  /* 0x0000000400057311 */ /* 0x000e24000030d000 */
[----:B0-----:R0:W-:Y:S02]  /*9cb0*/  STG.E desc[UR36][R16.64], R5 ;  /* 0x0000000510007986 */ /* 0x0011e4000c101924 */
.L_x_4413:
[----:B------:R-:W-:-:S07]  /*9cc0*/  VIADD R19, R19, 0x80 ;  /* 0x0000008013137836 */ /* 0x000fce0000000000 */
.L_x_4373:
[----:B------:R-:W-:Y:S05]  /*9cd0*/  BSYNC B6 ;  /* 0x0000000000067941 */ /* 0x000fea0003800000 */
.L_x_4372:
[----:B------:R-:W-:Y:S02]  /*9ce0*/  ULDC UR4, c[0x0][0x210] ;  /* 0x0000840000047ab9 */ /* 0x000fe40000000800 */
[----:B------:R-:W-:-:S13]  /*9cf0*/  ISETP.GE.AND P0, PT, R19, UR4, PT ;  /* 0x0000000413007c0c */ /* 0x000fda000bf06270 */
[----:B------:R-:W-:Y:S05]  /*9d00*/  @P0 EXIT ;  /* 0x000000000000094d */ /* 0x000fea0003800000 */
[----:B0-----:R-:W0:Y:S01]  /*9d10*/  LDC R6, c[0x0][0x218] ;  /* 0x00008600ff067b82 */ /* 0x001e220000000800 */
[----:B------:R-:W-:Y:S01]  /*9d20*/  HFMA2.MMA R0, -RZ, RZ, 0, 0 ;  /* 0x00000000ff007435 */ /* 0x000fe200000001ff */
        /* <DEDUP_REMOVED lines=301> */
.L_x_4442:
        /* <DEDUP_REMOVED lines=19> */
[----:B--2---:R-:W3:Y:S01]  /*b130*/  I2F.F64.S16 R2, R2 ;  /* 0x0000000200027312 */ /* 0x004ee20000101c00 */
[----:B------:R-:W-:Y:S05]  /*b140*/  BRA `(.L_x_4448) ;  /* 0x0000000c007c7947 */ /* 0x000fea0003800000 */
.L_x_4446:
[----:B------:R-:W2:Y:S02]  /*b150*/  LDG.E.U8 R2, desc[UR36][R4.64] ;  /* 0x0000002404027981 */ /* 0x000ea4000c1e1100 */
[----:B--2---:R-:W4:Y:S01]  /*b160*/  I2F.F64.U16 R2, R2 ;  /* 0x0000000200027312 */ /* 0x004f220000101800 */
[----:B------:R-:W-:Y:S05]  /*b170*/  BRA `(.L_x_4448) ;  /* 0x0000000c00707947 */ /* 0x000fea0003800000 */
.L_x_4445:
[----:B------:R-:W-:-:S13]  /*b180*/  ISETP.NE.AND P0, PT, R2, 0x2, PT ;  /* 0x000000020200780c */ /* 0x000fda0003f05270 */
[----:B------:R-:W-:Y:S05]  /*b190*/  @!P0 BRA `(.L_x_4449) ;  /* 0x0000000000288947 */ /* 0x000fea0003800000 */
[----:B------:R-:W-:-:S13]  /*b1a0*/  ISETP.NE.AND P0, PT, R2, 0x3, PT ;  /* 0x000000030200780c */ /* 0x000fda0003f05270 */
[----:B------:R-:W-:Y:S05]  /*b1b0*/  @!P0 BRA `(.L_x_4450) ;  /* 0x0000000000148947 */ /* 0x000fea0003800000 */
[----:B------:R-:W-:-:S13]  /*b1c0*/  ISETP.NE.AND P0, PT, R2, 0x4, PT ;  /* 0x000000040200780c */ /* 0x000fda0003f05270 */
[----:B------:R-:W-:Y:S05]  /*b1d0*/  @P0 BRA `(.L_x_4447) ;  /* 0x0000000800fc0947 */ /* 0x000fea0003800000 */
[----:B------:R-:W2:Y:S02]  /*b1e0*/  LDG.E.64 R2, desc[UR36][R4.64] ;  /* 0x0000002404027981 */ /* 0x000ea4000c1e1b00 */
[----:B--2---:R-:W1:Y:S01]  /*b1f0*/  I2F.F64.S64 R2, R2 ;  /* 0x0000000200027312 */ /* 0x004e620000301c00 */
[----:B------:R-:W-:Y:S05]  /*b200*/  BRA `(.L_x_4448) ;  /* 0x0000000c004c7947 */ /* 0x000fea0003800000 */
.L_x_4450:
[----:B------:R-:W2:Y:S02]  /*b210*/  LDG.E R2, desc[UR36][R4.64] ;  /* 0x0000002404027981 */ /* 0x000ea4000c1e1900 */
[----:B--2---:R-:W2:Y:S01]  /*b220*/  I2F.F64 R2, R2 ;  /* 0x0000000200027312 */ /* 0x004ea20000201c00 */
[----:B------:R-:W-:Y:S05]  /*b230*/  BRA `(.L_x_4448) ;  /* 0x0000000c00407947 */ /* 0x000fea0003800000 */
.L_x_4449:
[----:B------:R-:W2:Y:S02]  /*b240*/  LDG.E.U16 R2, desc[UR36][R4.64] ;  /* 0x0000002404027981 */ /* 0x000ea4000c1e1500 */
[----:B--2---:R-:W0:Y:S01]  /*b250*/  I2F.F64.S16 R2, R2 ;  /* 0x0000000200027312 */ /* 0x004e220000101c00 */
[----:B------:R-:W-:Y:S05]  /*b260*/  BRA `(.L_x_4448) ;  /* 0x0000000c00347947 */ /* 0x000fea0003800000 */
.L_x_4444:
        /* <DEDUP_REMOVED lines=10> */
.L_x_4452:
[----:B------:R-:W2:Y:S02]  /*b310*/  LDG.E.U16 R0, desc[UR36][R4.64] ;  /* 0x0000002404007981 */ /* 0x000ea4000c1e1500 */
[----:B--2---:R-:W-:-:S05]  /*b320*/  HADD2.F32 R0, -RZ, R0.H0_H0 ;  /* 0x20000000ff007230 */ /* 0x004fca0000004100 */
[----:B------:R-:W-:-:S04]  /*b330*/  FMUL.FTZ R0, R0, 1 ;  /* 0x3f80000000007820 */ /* 0x000fc80000410000 */
[----:B------:R0:W1:Y:S01]  /*b340*/  F2F.F64.F32 R2, R0 ;  /* 0x0000000000027310 */ /* 0x0000620000201800 */
[----:B------:R-:W-:Y:S05]  /*b350*/  BRA `(.L_x_4448) ;  /* 0x0000000800f87947 */ /* 0x000fea0003800000 */
.L_x_4451:
        /* <DEDUP_REMOVED lines=10> */
.L_x_4454:
[----:B------:R-:W2:Y:S02]  /*b400*/  LDG.E.U16 R4, desc[UR36][R4.64] ;  /* 0x0000002404047981 */ /* 0x000ea4000c1e1500 */
[----:B--2---:R-:W-:-:S05]  /*b410*/  HADD2.F32 R0, -RZ, R4.H0_H0 ;  /* 0x20000004ff007230 */ /* 0x004fca0000004100 */
[----:B------:R-:W-:-:S04]  /*b420*/  FMUL.FTZ R0, R0, 1 ;  /* 0x3f80000000007820 */ /* 0x000fc80000410000 */
[----:B------:R0:W1:Y:S01]  /*b430*/  F2F.F64.F32 R2, R0 ;  /* 0x0000000000027310 */ /* 0x0000620000201800 */
[----:B------:R-:W-:Y:S05]  /*b440*/  BRA `(.L_x_4448) ;  /* 0x0000000800bc7947 */ /* 0x000fea0003800000 */
.L_x_4453:
[----:B------:R0:W5:Y:S01]  /*b450*/  LDG.E.64 R2, desc[UR36][R4.64] ;  /* 0x0000002404027981 */ /* 0x000162000c1e1b00 */
[----:B------:R-:W-:Y:S05]  /*b460*/  BRA `(.L_x_4448) ;  /* 0x0000000800b47947 */ /* 0x000fea0003800000 */
.L_x_4443:
        /* <DEDUP_REMOVED lines=13> */
.L_x_4457:
[----:B------:R0:W5:Y:S01]  /*b540*/  LDG.E.64 R2, desc[UR36][R4.64] ;  /* 0x0000002404027981 */ /* 0x000162000c1e1b00 */
[----:B------:R-:W-:Y:S05]  /*b550*/  BRA `(.L_x_4448) ;  /* 0x0000000800787947 */ /* 0x000fea0003800000 */
.L_x_4456:
        /* <DEDUP_REMOVED lines=28> */
.L_x_4459:
[----:B------:R-:W2:Y:S02]  /*b720*/  LDG.E.U8 R3, desc[UR36][R4.64] ;  /* 0x0000002404037981 */ /* 0x000ea4000c1e1100 */
[----:B--2---:R-:W-:-:S05]  /*b730*/  IMAD.SHL.U32 R0, R3, 0x2000000, RZ ;  /* 0x0200000003007824 */ /* 0x004fca00078e00ff */
[----:B------:R-:W-:-:S13]  /*b740*/  ISETP.GE.U32.AND P0, PT, R0, 0x8000000, PT ;  /* 0x080000000000780c */ /* 0x000fda0003f06070 */
[C---:B------:R-:W-:Y:S02]  /*b750*/  @!P0 IMAD.SHL.U32 R0, R3.reuse, 0x100, RZ ;  /* 0x0000010003008824 */ /* 0x040fe400078e00ff */
        /* <DEDUP_REMOVED lines=11> */
.L_x_4458:
[----:B------:R-:W2:Y:S02]  /*b810*/  LDG.E.U16 R0, desc[UR36][R4.64] ;  /* 0x0000002404007981 */ /* 0x000ea4000c1e1500 */
[----:B--2---:R-:W-:-:S05]  /*b820*/  SHF.L.U32 R0, R0, 0x10, RZ ;  /* 0x0000001000007819 */ /* 0x004fca00000006ff */
[----:B------:R-:W-:-:S04]  /*b830*/  FMUL.FTZ R0, R0, 1 ;  /* 0x3f80000000007820 */ /* 0x000fc80000410000 */
[----:B------:R0:W1:Y:S01]  /*b840*/  F2F.F64.F32 R2, R0 ;  /* 0x0000000000027310 */ /* 0x0000620000201800 */
[----:B------:R-:W-:Y:S05]  /*b850*/  BRA `(.L_x_4448) ;  /* 0x0000000400b87947 */ /* 0x000fea0003800000 */
.L_x_4455:
        /* <DEDUP_REMOVED lines=11> */
.L_x_4462:
        /* <DEDUP_REMOVED lines=21> */
.L_x_4466:
[----:B------:R-:W-:Y:S05]  /*ba60*/  BSYNC B1 ;  /* 0x0000000000017941 */ /* 0x000fea0003800000 */
.L_x_4465:
[----:B------:R-:W-:Y:S01]  /*ba70*/  LEA R3, R0, 0x3b800000, 0x17 ;  /* 0x3b80000000037811 */ /* 0x000fe200078eb8ff */
[----:B------:R-:W-:-:S05]  /*ba80*/  IMAD.SHL.U32 R0, R2, 0x100000, RZ ;  /* 0x0010000002007824 */ /* 0x000fca00078e00ff */
[----:B------:R-:W-:-:S07]  /*ba90*/  LOP3.LUT R0, R3, R0, R4, 0xfe, !PT ;  /* 0x0000000003007212 */ /* 0x000fce00078efe04 */
.L_x_4464:
[----:B------:R-:W-:Y:S05]  /*baa0*/  BSYNC B0 ;  /* 0x0000000000007941 */ /* 0x000fea0003800000 */
.L_x_4463:
[----:B------:R-:W-:-:S04]  /*bab0*/  FMUL.FTZ R0, R0, 1 ;  /* 0x3f80000000007820 */ /* 0x000fc80000410000 */
[----:B------:R0:W1:Y:S01]  /*bac0*/  F2F.F64.F32 R2, R0 ;  /* 0x0000000000027310 */ /* 0x0000620000201800 */
[----:B------:R-:W-:Y:S05]  /*bad0*/  BRA `(.L_x_4448) ;  /* 0x0000000400187947 */ /* 0x000fea0003800000 */
.L_x_4461:
        /* <DEDUP_REMOVED lines=21> */
.L_x_4470:
[----:B------:R-:W-:Y:S05]  /*bc30*/  BSYNC B1 ;  /* 0x0000000000017941 */ /* 0x000fea0003800000 */
.L_x_4469:
[----:B------:R-:W-:Y:S01]  /*bc40*/  LEA R3, R0, 0x37800000, 0x17 ;  /* 0x3780000000037811 */ /* 0x000fe200078eb8ff */
[----:B------:R-:W-:-:S05]  /*bc50*/  IMAD.SHL.U32 R0, R2, 0x200000, RZ ;  /* 0x0020000002007824 */ /* 0x000fca00078e00ff */
[----:B------:R-:W-:-:S07]  /*bc60*/  LOP3.LUT R0, R3, R0, R4, 0xfe, !PT ;  /* 0x0000000003007212 */ /* 0x000fce00078efe04 */
.L_x_4468:
[----:B------:R-:W-:Y:S05]  /*bc70*/  BSYNC B0 ;  /* 0x0000000000007941 */ /* 0x000fea0003800000 */
.L_x_4467:
[----:B------:R-:W-:-:S04]  /*bc80*/  FMUL.FTZ R0, R0, 1 ;  /* 0x3f80000000007820 */ /* 0x000fc80000410000 */
[----:B------:R0:W1:Y:S01]  /*bc90*/  F2F.F64.F32 R2, R0 ;  /* 0x0000000000027310 */ /* 0x0000620000201800 */
[----:B------:R-:W-:Y:S05]  /*bca0*/  BRA `(.L_x_4448) ;  /* 0x0000000000a47947 */ /* 0x000fea0003800000 */
.L_x_4460:
        /* <DEDUP_REMOVED lines=14> */
.L_x_4474:
[----:B------:R-:W-:Y:S05]  /*bd90*/  BSYNC B0 ;  /* 0x0000000000007941 */ /* 0x000fea0003800000 */
.L_x_4473:
[----:B------:R-:W-:-:S04]  /*bda0*/  FMUL.FTZ R0, R0, 1 ;  /* 0x3f80000000007820 */ /* 0x000fc80000410000 */
[----:B------:R0:W1:Y:S01]  /*bdb0*/  F2F.F64.F32 R2, R0 ;  /* 0x0000000000027310 */ /* 0x0000620000201800 */
[----:B------:R-:W-:Y:S05]  /*bdc0*/  BRA `(.L_x_4448) ;  /* 0x00000000005c7947 */ /* 0x000fea0003800000 */
.L_x_4447:
[----:B------:R-:W-:Y:S01]  /*bdd0*/  MOV R0, 0x0 ;  /* 0x0000000000007802 */ /* 0x000fe20000000f00 */
[----:B------:R-:W-:Y:S01]  /*bde0*/  ULDC.64 UR4, c[0x4][0x188] ;  /* 0x0100620000047ab9 */ /* 0x000fe20000000a00 */
[----:B------:R-:W-:Y:S01]  /*bdf0*/  ULDC.64 UR6, c[0x4][0x68] ;  /* 0x01001a0000067ab9 */ /* 0x000fe20000000a00 */
[----:B------:R-:W-:Y:S01]  /*be00*/  IMAD.U32 R4, RZ, RZ, UR4 ;  /* 0x00000004ff047e24 */ /* 0x000fe2000f8e00ff */
[----:B------:R0:W1:Y:S01]  /*be10*/  LDC.64 R2, c[0x4][R0] ;  /* 0x0100000000027b82 */ /* 0x0000620000000a00 */
[----:B------:R-:W-:Y:S01]  /*be20*/  IMAD.U32 R5, RZ, RZ, UR5 ;  /* 0x00000005ff057e24 */ /* 0x000fe2000f8e00ff */
[----:B------:R-:W-:Y:S01]  /*be30*/  ULDC.64 UR4, c[0x4][0x190] ;  /* 0x0100640000047ab9 */ /* 0x000fe20000000a00 */
[----:B------:R-:W-:Y:S01]  /*be40*/  IMAD.U32 R10, RZ, RZ, UR6 ;  /* 0x00000006ff0a7e24 */ /* 0x000fe2000f8e00ff */
[----:B------:R-:W-:Y:S01]  /*be50*/  MOV R6, UR4 ;  /* 0x0000000400067c02 */ /* 0x000fe20008000f00 */
[----:B------:R-:W-:Y:S02]  /*be60*/  IMAD.U32 R7, RZ, RZ, UR5 ;  /* 0x00000005ff077e24 */ /* 0x000fe4000f8e00ff */
[----:B------:R-:W-:-:S02]  /*be70*/  IMAD.U32 R11, RZ, RZ, UR7 ;  /* 0x00000007ff0b7e24 */ /* 0x000fc4000f8e00ff */
[----:B------:R-:W-:Y:S02]  /*be80*/  IMAD.MOV.U32 R8, RZ, RZ, 0x4e ;  /* 0x0000004eff087424 */ /* 0x000fe400078e00ff */
[----:B------:R-:W-:Y:S02]  /*be90*/  IMAD.MOV.U32 R12, RZ, RZ, 0x1 ;  /* 0x00000001ff0c7424 */ /* 0x000fe400078e00ff */
[----:B0-----:R-:W-:-:S07]  /*bea0*/  IMAD.MOV.U32 R13, RZ, RZ, RZ ;  /* 0x000000ffff0d7224 */ /* 0x001fce00078e00ff */
[----:B------:R-:W-:-:S07]  /*beb0*/  LEPC R20, `(.L_x_4475) ;  /* 0x000000001014794e */ /* 0x000fce0000000000 */
[----:B-1----:R-:W-:Y:S05]  /*bec0*/  CALL.ABS.NOINC R2 ;  /* 0x0000000002007343 */ /* 0x002fea0003c00000 */
.L_x_4475:
[----:B------:R-:W-:Y:S01]  /*bed0*/  CS2R R2, SRZ ;  /* 0x0000000000027805 */ /* 0x000fe2000001ff00 */
[----:B------:R-:W-:Y:S06]  /*bee0*/  BRA `(.L_x_4448) ;  /* 0x0000000000147947 */ /* 0x000fec0003800000 */
.L_x_4472:
[----:B------:R-:W2:Y:S02]  /*bef0*/  LDG.E.64 R2, desc[UR36][R4.64] ;  /* 0x0000002404027981 */ /* 0x000ea4000c1e1b00 */
[----:B--2---:R-:W0:Y:S01]  /*bf00*/  I2F.F64.U64 R2, R2 ;  /* 0x0000000200027312 */ /* 0x004e220000301800 */
[----:B------:R-:W-:Y:S05]  /*bf10*/  BRA `(.L_x_4448) ;  /* 0x0000000000087947 */ /* 0x000fea0003800000 */
.L_x_4471:
[----:B------:R-:W2:Y:S02]  /*bf20*/  LDG.E R2, desc[UR36][R4.64] ;  /* 0x0000002404027981 */ /* 0x000ea4000c1e1900 */
[----:B--2---:R-:W0:Y:S02]  /*bf30*/  I2F.F64.U32 R2, R2 ;  /* 0x0000000200027312 */ /* 0x004e240000201800 */
.L_x_4448:
[----:B------:R-:W0:Y:S01]  /*bf40*/  LDC.U8 R6, c[0x0][0x430] ;  /* 0x00010c00ff067b82 */ /* 0x000e220000000000 */
[----:B------:R-:W-:Y:S01]  /*bf50*/  ULDC.64 UR4, c[0x0][0x428] ;  /* 0x00010a0000047ab9 */ /* 0x000fe20000000a00 */
[----:B012345:R-:W-:Y:S01]  /*bf60*/  IMAD.MOV.U32 R4, RZ, RZ, R2 ;  /* 0x000000ffff047224 */ /* 0x03ffe200078e0002 */
[----:B------:R-:W-:Y:S01]  /*bf70*/  DSETP.MIN.AND P1, P2, R2, UR4, PT ;  /* 0x0000000402007e2a */ /* 0x000fe2000ba20000 */
[----:B------:R-:W-:Y:S02]  /*bf80*/  UMOV UR6, UR5 ;  /* 0x0000000500067c82 */ /* 0x000fe40008000000 */
[----:B------:R-:W-:-:S03]  /*bf90*/  IMAD.U32 R2, RZ, RZ, UR6 ;  /* 0x00000006ff027e24 */ /* 0x000fc6000f8e00ff */
[----:B------:R-:W-:Y:S02]  /*bfa0*/  FSEL R5, R3, UR6, P1 ;  /* 0x0000000603057c08 */ /* 0x000fe40008800000 */
[----:B------:R-:W-:-:S06]  /*bfb0*/  SEL R4, R4, UR4, P1 ;  /* 0x0000000404047c07 */ /* 0x000fcc0008800000 */
[----:B------:R-:W-:Y:S02]  /*bfc0*/  @P2 LOP3.LUT R5, R2, 0x80000, RZ, 0xfc, !PT ;  /* 0x0008000002052812 */ /* 0x000fe400078efcff */
        /* <DEDUP_REMOVED lines=12> */
[----:B0-----:R-:W-:Y:S01]  /*c090*/  STG.E.U8 desc[UR36][R16.64], R5 ;  /* 0x0000000510007986 */ /* 0x001fe2000c101124 */
[----:B------:R-:W-:Y:S05]  /*c0a0*/  EXIT ;  /* 0x000000000000794d */ /* 0x000fea0003800000 */
.L_x_4479:
[----:B------:R-:W0:Y:S02]  /*c0b0*/  F2I.S64.F64.TRUNC R4, R4 ;  /* 0x0000000400047311 */ /* 0x000e24000030d900 */
[----:B0-----:R-:W-:-:S05]  /*c0c0*/  IMAD.MOV.U32 R3, RZ, RZ, R4 ;  /* 0x000000ffff037224 */ /* 0x001fca00078e0004 */
[----:B------:R-:W-:Y:S01]  /*c0d0*/  STG.E.U8 desc[UR36][R16.64], R3 ;  /* 0x0000000310007986 */ /* 0x000fe2000c101124 */
[----:B------:R-:W-:Y:S05]  /*c0e0*/  EXIT ;  /* 0x000000000000794d */ /* 0x000fea0003800000 */
.L_x_4478:
[----:B------:R-:W-:-:S13]  /*c0f0*/  ISETP.NE.AND P0, PT, R0, 0x2, PT ;  /* 0x000000020000780c */ /* 0x000fda0003f05270 */
[----:B------:R-:W-:Y:S05]  /*c100*/  @!P0 BRA `(.L_x_4481) ;  /* 0x0000000000288947 */ /* 0x000fea0003800000 */
[----:B------:R-:W-:-:S13]  /*c110*/  ISETP.NE.AND P0, PT, R0, 0x3, PT ;  /* 0x000000030000780c */ /* 0x000fda0003f05270 */
[----:B------:R-:W-:Y:S05]  /*c120*/  @!P0 BRA `(.L_x_4482) ;  /* 0x0000000000148947 */ /* 0x000fea0003800000 */
[----:B------:R-:W-:-:S13]  /*c130*/  ISETP.NE.AND P0, PT, R0, 0x4, PT ;  /* 0x000000040000780c */ /* 0x000fda0003f05270 */
[----:B------:R-:W-:Y:S05]  /*c140*/  @P0 BRA `(.L_x_4480) ;  /* 0x0000000c00880947 */ /* 0x000fea0003800000 */
[----:B------:R-:W0:Y:S02]  /*c150*/  F2I.S64.F64.TRUNC R4, R4 ;  /* 0x0000000400047311 */ /* 0x000e24000030d900 */
[----:B0-----:R-:W-:Y:S01]  /*c160*/  STG.E.64 desc[UR36][R16.64], R4 ;  /* 0x0000000410007986 */ /* 0x001fe2000c101b24 */
[----:B------:R-:W-:Y:S05]  /*c170*/  EXIT ;  /* 0x000000000000794d */ /* 0x000fea0003800000 */
.L_x_4482:
[----:B------:R-:W0:Y:S02]  /*c180*/  F2I.F64.TRUNC R5, R4 ;  /* 0x0000000400057311 */ /* 0x000e24000030d100 */
[----:B0-----:R-:W-:Y:S01]  /*c190*/  STG.E desc[UR36][R16.64], R5 ;  /* 0x0000000510007986 */ /* 0x001fe2000c101924 */
[----:B------:R-:W-:Y:S05]  /*c1a0*/  EXIT ;  /* 0x000000000000794d */ /* 0x000fea0003800000 */
.L_x_4481:
[----:B------:R-:W0:Y:S02]  /*c1b0*/  F2I.F64.TRUNC R5, R4 ;  /* 0x0000000400057311 */ /* 0x000e24000030d100 */
[----:B0-----:R-:W-:Y:S01]  /*c1c0*/  STG.E.U16 desc[UR36][R16.64], R5 ;  /* 0x0000000510007986 */ /* 0x001fe2000c101524 */
[----:B------:R-:W-:Y:S05]  /*c1d0*/  EXIT ;  /* 0x000000000000794d */ /* 0x000fea0003800000 */
.L_x_4477:
        /* <DEDUP_REMOVED lines=11> */
[----:B------:R-:W-:Y:S01]  /*c290*/  STG.E desc[UR36][R16.64], R3 ;  /* 0x0000000310007986 */ /* 0x000fe2000c101924 */
[----:B------:R-:W-:Y:S05]  /*c2a0*/  EXIT ;  /* 0x000000000000794d */ /* 0x000fea0003800000 */
.L_x_4484:
[----:B------:R-:W-:Y:S01]  /*c2b0*/  UMOV UR4, 0xf0000000 ;  /* 0xf000000000047882 */ /* 0x000fe20000000000 */
[----:B------:R-:W-:Y:S01]  /*c2c0*/  UMOV UR5, 0x380fffff ;  /* 0x380fffff00057882 */ /* 0x000fe20000000000 */
[----:B------:R-:W0:Y:S01]  /*c2d0*/  F2F.F32.F64 R0, R4 ;  /* 0x0000000400007310 */ /* 0x000e220000301000 */
[----:B------:R-:W-:-:S14]  /*c2e0*/  DSETP.GEU.AND P0, PT, |R4|, UR4, PT ;  /* 0x0000000404007e2a */ /* 0x000fdc000bf0e200 */
[----:B0-----:R-:W-:-:S05]  /*c2f0*/  @!P0 FMUL R0, R0, 1.175494350822287508e-38 ;  /* 0x0080000000008820 */ /* 0x001fca0000400000 */
[----:B------:R-:W-:-:S05]  /*c300*/  F2FP.F16.F32.PACK_AB R0, RZ, R0 ;  /* 0x00000000ff00723e */ /* 0x000fca00000000ff */
[----:B------:R-:W-:Y:S01]  /*c310*/  STG.E.U16 desc[UR36][R16.64], R0 ;  /* 0x0000000010007986 */ /* 0x000fe2000c101524 */
[----:B------:R-:W-:Y:S05]  /*c320*/  EXIT ;  /* 0x000000000000794d */ /* 0x000fea0003800000 */
.L_x_4483:
        /* <DEDUP_REMOVED lines=12> */
[----:B------:R-:W-:Y:S01]  /*c3f0*/  STG.E.64 desc[UR36][R16.64], R2 ;  /* 0x0000000210007986 */ /* 0x000fe2000c101b24 */
[----:B------:R-:W-:Y:S05]  /*c400*/  EXIT ;  /* 0x000000000000794d */ /* 0x000fea0003800000 */
.L_x_4486:
[----:B------:R-:W-:Y:S01]  /*c410*/  UMOV UR4, 0xf0000000 ;  /* 0xf000000000047882 */ /* 0x000fe20000000000 */
[----:B------:R-:W-:Y:S01]  /*c420*/  UMOV UR5, 0x380fffff ;  /* 0x380fffff00057882 */ /* 0x000fe20000000000 */
[----:B------:R-:W0:Y:S01]  /*c430*/  F2F.F32.F64 R0, R4 ;  /* 0x0000000400007310 */ /* 0x000e220000301000 */
[----:B------:R-:W-:-:S14]  /*c440*/  DSETP.GEU.AND P0, PT, |R4|, UR4, PT ;  /* 0x0000000404007e2a */ /* 0x000fdc000bf0e200 */
[----:B0-----:R-:W-:-:S05]  /*c450*/  @!P0 FMUL R0, R0, 1.175494350822287508e-38 ;  /* 0x0080000000008820 */ /* 0x001fca0000400000 */
[----:B------:R-:W-:-:S04]  /*c460*/  F2FP.F16.F32.PACK_AB R3, RZ, R0 ;  /* 0x00000000ff03723e */ /* 0x000fc800000000ff */
[----:B------:R-:W-:-:S05]  /*c470*/  PRMT R3, R3, 0x5410, RZ ;  /* 0x0000541003037816 */ /* 0x000fca00000000ff */
[----:B------:R-:W-:Y:S01]  /*c480*/  STG.E desc[UR36][R16.64], R3 ;  /* 0x0000000310007986 */ /* 0x000fe2000c101924 */
[----:B------:R-:W-:Y:S05]  /*c490*/  EXIT ;  /* 0x000000000000794d */ /* 0x000fea0003800000 */
.L_x_4485:
[----:B------:R-:W-:Y:S01]  /*c4a0*/  STG.E.64 desc[UR36][R16.64], R4 ;  /* 0x0000000410007986 */ /* 0x000fe2000c101b24 */
[----:B------:R-:W-:Y:S05]  /*c4b0*/  EXIT ;  /* 0x000000000000794d */ /* 0x000fea0003800000 */
.L_x_4476:
        /* <DEDUP_REMOVED lines=10> */
[----:B------:R-:W-:Y:S01]  /*c560*/  STG.E.U8 desc[UR36][R16.64], R3 ;  /* 0x0000000310007986 */ /* 0x000fe2000c101124 */
[----:B------:R-:W-:Y:S05]  /*c570*/  EXIT ;  /* 0x000000000000794d */ /* 0x000fea0003800000 */
.L_x_4489:
[----:B------:R-:W-:-:S05]  /*c580*/  CS2R R6, SRZ ;  /* 0x0000000000067805 */ /* 0x000fca000001ff00 */
[----:B------:R-:W-:Y:S01]  /*c590*/  STG.E.128 desc[UR36][R16.64], R4 ;  /* 0x0000000410007986 */ /* 0x000fe2000c101d24 */
[----:B------:R-:W-:Y:S05]  /*c5a0*/  EXIT ;  /* 0x000000000000794d */ /* 0x000fea0003800000 */
.L_x_4488:
        /* <DEDUP_REMOVED lines=25> */
.L_x_4493:
[----:B------:R-:W-:Y:S05]  /*c740*/  BSYNC B0 ;  /* 0x0000000000007941 */ /* 0x000fea0003800000 */
.L_x_4492:
[----:B------:R-:W-:-:S05]  /*c750*/  LOP3.LUT R3, R0, R3, RZ, 0xfc, !PT ;  /* 0x0000000300037212 */ /* 0x000fca00078efcff */
[----:B------:R-:W-:Y:S01]  /*c760*/  STG.E.U8 desc[UR36][R16.64], R3 ;  /* 0x0000000310007986 */ /* 0x000fe2000c101124 */
[----:B------:R-:W-:Y:S05]  /*c770*/  EXIT ;  /* 0x000000000000794d */ /* 0x000fea0003800000 */
.L_x_4491:
        /* <DEDUP_REMOVED lines=17> */
.L_x_4495:
[----:B------:R-:W-:Y:S01]  /*c890*/  IMAD.MOV.U32 R0, RZ, RZ, 0x7f ;  /* 0x0000007fff007424 */ /* 0x000fe200078e00ff */
[----:B------:R-:W-:-:S04]  /*c8a0*/  ISETP.GT.U32.AND P0, PT, R2, 0x7f800000, PT ;  /* 0x7f8000000200780c */ /* 0x000fc80003f04070 */
[----:B------:R-:W-:-:S09]  /*c8b0*/  SEL R0, R0, 0x7c, P0 ;  /* 0x0000007c00007807 */ /* 0x000fd20000000000 */
.L_x_4496:
[----:B------:R-:W-:Y:S05]  /*c8c0*/  BSYNC B0 ;  /* 0x0000000000007941 */ /* 0x000fea0003800000 */
.L_x_4494:
[----:B------:R-:W-:-:S04]  /*c8d0*/  LOP3.LUT R2, R3, 0x80000000, RZ, 0xc0, !PT ;  /* 0x8000000003027812 */ /* 0x000fc800078ec0ff */
[----:B------:R-:W-:-:S04]  /*c8e0*/  SHF.R.U32.HI R3, RZ, 0x18, R2 ;  /* 0x00000018ff037819 */ /* 0x000fc80000011602 */
[----:B------:R-:W-:-:S05]  /*c8f0*/  LOP3.LUT R3, R0, R3, RZ, 0xfc, !PT ;  /* 0x0000000300037212 */ /* 0x000fca00078efcff */
[----:B------:R-:W-:Y:S01]  /*c900*/  STG.E.U8 desc[UR36][R16.64], R3 ;  /* 0x0000000310007986 */ /* 0x000fe2000c101124 */
[----:B------:R-:W-:Y:S05]  /*c910*/  EXIT ;  /* 0x000000000000794d */ /* 0x000fea0003800000 */
.L_x_4490:
[----:B------:R-:W-:Y:S01]  /*c920*/  UMOV UR4, 0xf0000000 ;  /* 0xf000000000047882 */ /* 0x000fe20000000000 */
[----:B------:R-:W-:Y:S01]  /*c930*/  UMOV UR5, 0x380fffff ;  /* 0x380fffff00057882 */ /* 0x000fe20000000000 */
[----:B------:R-:W0:Y:S01]  /*c940*/  F2F.F32.F64 R0, R4 ;  /* 0x0000000400007310 */ /* 0x000e220000301000 */
[----:B------:R-:W-:-:S14]  /*c950*/  DSETP.GEU.AND P0, PT, |R4|, UR4, PT ;  /* 0x0000000404007e2a */ /* 0x000fdc000bf0e200 */
[----:B0-----:R-:W-:-:S05]  /*c960*/  @!P0 FMUL R0, R0, 1.175494350822287508e-38 ;  /* 0x0080000000008820 */ /* 0x001fca0000400000 */
[----:B------:R-:W-:-:S05]  /*c970*/  F2FP.BF16.F32.PACK_AB R0, RZ, R0 ;  /* 0x00000000ff00723e */ /* 0x000fca00000010ff */
[----:B------:R-:W-:Y:S01]  /*c980*/  STG.E.U16 desc[UR36][R16.64], R0 ;  /* 0x0000000010007986 */ /* 0x000fe2000c101524 */
[----:B------:R-:W-:Y:S05]  /*c990*/  EXIT ;  /* 0x000000000000794d */ /* 0x000fea0003800000 */
.L_x_4487:
        /* <DEDUP_REMOVED lines=9> */
[----:B0-----:R-:W-:Y:S01]  /*ca30*/  STG.E.U16 desc[UR36][R16.64], R5 ;  /* 0x0000000510007986 */ /* 0x001fe2000c101524 */
[----:B------:R-:W-:Y:S05]  /*ca40*/  EXIT ;  /* 0x000000000000794d */ /* 0x000fea0003800000 */
.L_x_4499:
        /* <DEDUP_REMOVED lines=21> */
.L_x_4502:
[----:B------:R-:W-:-:S04]  /*cba0*/  LOP3.LUT R2, R3, 0x80000000, RZ, 0xc0, !PT ;  /* 0x8000000003027812 */ /* 0x000fc800078ec0ff */
[----:B------:R-:W-:-:S04]  /*cbb0*/  SHF.R.U32.HI R3, RZ, 0x18, R2 ;  /* 0x00000018ff037819 */ /* 0x000fc80000011602 */
[----:B------:R-:W-:-:S04]  /*cbc0*/  LOP3.LUT R0, R0, R3, RZ, 0xfc, !PT ;  /* 0x0000000300007212 */ /* 0x000fc800078efcff */
[----:B------:R-:W-:-:S07]  /*cbd0*/  PRMT R8, R0, 0x7610, R8 ;  /* 0x0000761000087816 */ /* 0x000fce0000000008 */
.L_x_4501:
[----:B------:R-:W-:Y:S05]  /*cbe0*/  BSYNC B0 ;  /* 0x0000000000007941 */ /* 0x000fea0003800000 */
.L_x_4500:
[----:B------:R-:W-:Y:S01]  /*cbf0*/  STG.E.U8 desc[UR36][R16.64], R8 ;  /* 0x0000000810007986 */ /* 0x000fe2000c101124 */
[----:B------:R-:W-:Y:S05]  /*cc00*/  EXIT ;  /* 0x000000000000794d */ /* 0x000fea0003800000 */
.L_x_4498:
        /* <DEDUP_REMOVED lines=21> */
.L_x_4505:
[----:B------:R-:W-:-:S04]  /*cd60*/  LOP3.LUT R2, R3, 0x80000000, RZ, 0xc0, !PT ;  /* 0x8000000003027812 */ /* 0x000fc800078ec0ff */
[----:B------:R-:W-:-:S04]  /*cd70*/  SHF.R.U32.HI R3, RZ, 0x18, R2 ;  /* 0x00000018ff037819 */ /* 0x000fc80000011602 */
[----:B------:R-:W-:-:S04]  /*cd80*/  LOP3.LUT R0, R0, R3, RZ, 0xfc, !PT ;  /* 0x0000000300007212 */ /* 0x000fc800078efcff */
[----:B------:R-:W-:-:S07]  /*cd90*/  PRMT R8, R0, 0x7610, R8 ;  /* 0x0000761000087816 */ /* 0x000fce0000000008 */
.L_x_4504:
[----:B------:R-:W-:Y:S05]  /*cda0*/  BSYNC B0 ;  /* 0x0000000000007941 */ /* 0x000fea0003800000 */
.L_x_4503:
[----:B------:R-:W-:Y:S01]  /*cdb0*/  STG.E.U8 desc[UR36][R16.64], R8 ;  /* 0x0000000810007986 */ /* 0x000fe2000c101124 */
[----:B------:R-:W-:Y:S05]  /*cdc0*/  EXIT ;  /* 0x000000000000794d */ /* 0x000fea0003800000 */
.L_x_4497:
        /* <DEDUP_REMOVED lines=26> */
.L_x_4480:
        /* <DEDUP_REMOVED lines=16> */
.L_x_4508:
[----:B------:R-:W-:Y:S05]  /*d070*/  EXIT ;  /* 0x000000000000794d */ /* 0x000fea0003800000 */
.L_x_4507:
[----:B------:R-:W0:Y:S02]  /*d080*/  F2I.U64.F64.TRUNC R4, R4 ;  /* 0x0000000400047311 */ /* 0x000e24000030d800 */
[----:B0-----:R-:W-:Y:S01]  /*d090*/  STG.E.64 desc[UR36][R16.64], R4 ;  /* 0x0000000410007986 */ /* 0x001fe2000c101b24 */
[----:B------:R-:W-:Y:S05]  /*d0a0*/  EXIT ;  /* 0x000000000000794d */ /* 0x000fea0003800000 */
.L_x_4506:
[----:B------:R-:W0:Y:S02]  /*d0b0*/  F2I.U32.F64.TRUNC R5, R4 ;  /* 0x0000000400057311 */ /* 0x000e24000030d000 */
[----:B0-----:R-:W-:Y:S01]  /*d0c0*/  STG.E desc[UR36][R16.64], R5 ;  /* 0x0000000510007986 */ /* 0x001fe2000c101924 */
[----:B------:R-:W-:Y:S05]  /*d0d0*/  EXIT ;  /* 0x000000000000794d */ /* 0x000fea0003800000 */
.L_x_4509:
        /* <DEDUP_REMOVED lines=10> */
.L_x_42145:


//--------------------- .text._ZN2at6native27unrolled_elementwise_kernelINS0_13AUnaryFunctorIdddZZZNS0_16fmin_kernel_cudaERNS_18TensorIteratorBaseEENKUlvE_clEvENKUlvE_clEvEUlddE_EESt5arrayIPcLm2EELi4E23TrivialOffsetCalculatorILi1EjESD_NS0_6memory12LoadWithCastILi1EEENSE_13StoreWithCastILi1EEEEEviT_T0_T2_T3_T4_T5_ --------------------------
	.section	.text._ZN2at6native27unrolled_elementwise_kernelINS0_13AUnaryFunctorIdddZZZNS0_16fmin_kernel_cudaERNS_18TensorIteratorBaseEENKUlvE_clEvENKUlvE_clEvEUlddE_EESt5arrayIPcLm2EELi4E23TrivialOffsetCalculatorILi1EjESD_NS0_6memory12LoadWithCastILi1EEENSE_13StoreWithCastILi1EEEEEviT_T0_T2_T3_T4_T5_,"ax",@progbits
	.align	128
        .global         _ZN2at6native27unrolled_elementwise_kernelINS0_13AUnaryFunctorIdddZZZNS0_16fmin_kernel_cudaERNS_18TensorIteratorBaseEENKUlvE_clEvENKUlvE_clEvEUlddE_EESt5arrayIPcLm2EELi4E23TrivialOffsetCalculatorILi1EjESD_NS0_6memory12LoadWithCastILi1EEENSE_13StoreWithCastILi1EEEEEviT_T0_T2_T3_T4_T5_
        .type           _ZN2at6native27unrolled_elementwise_kernelINS0_13AUnaryFunctorIdddZZZNS0_16fmin_kernel_cudaERNS_18TensorIteratorBaseEENKUlvE_clEvENKUlvE_clEvEUlddE_EESt5arrayIPcLm2EELi4E23TrivialOffsetCalculatorILi1EjESD_NS0_6memory12LoadWithCastILi1EEENSE_13StoreWithCastILi1EEEEEviT_T0_T2_T3_T4_T5_,@function
        .size           _ZN2at6native27unrolled_elementwise_kernelINS0_13AUnaryFunctorIdddZZZNS0_16fmin_kernel_cudaERNS_18TensorIteratorBaseEENKUlvE_clEvENKUlvE_clEvEUlddE_EESt5arrayIPcLm2EELi4E23TrivialOffsetCalculatorILi1EjESD_NS0_6memory12LoadWithCastILi1EEENSE_13StoreWithCastILi1EEEEEviT_T0_T2_T3_T4_T5_,(.L_x_42146 - _ZN2at6native27unrolled_elementwise_kernelINS0_13AUnaryFunctorIdddZZZNS0_16fmin_kernel_cudaERNS_18TensorIteratorBaseEENKUlvE_clEvENKUlvE_clEvEUlddE_EESt5arrayIPcLm2EELi4E23TrivialOffsetCalculatorILi1EjESD_NS0_6memory12LoadWithCastILi1EEENSE_13StoreWithCastILi1EEEEEviT_T0_T2_T3_T4_T5_)
        .other          _ZN2at6native27unrolled_elementwise_kernelINS0_13AUnaryFunctorIdddZZZNS0_16fmin_kernel_cudaERNS_18TensorIteratorBaseEENKUlvE_clEvENKUlvE_clEvEUlddE_EESt5arrayIPcLm2EELi4E23TrivialOffsetCalculatorILi1EjESD_NS0_6memory12LoadWithCastILi1EEENSE_13StoreWithCastILi1EEEEEviT_T0_T2_T3_T4_T5_,@"STO_CUDA_ENTRY STV_DEFAULT"
_ZN2at6native27unrolled_elementwise_kernelINS0_13AUnaryFunctorIdddZZZNS0_16fmin_kernel_cudaERNS_18TensorIteratorBaseEENKUlvE_clEvENKUlvE_clEvEUlddE_EESt5arrayIPcLm2EELi4E23TrivialOffsetCalculatorILi1EjESD_NS0_6memory12LoadWithCastILi1EEENSE_13StoreWithCastILi1EEEEEviT_T0_T2_T3_T4_T5_:
.text._ZN2at6native27unrolled_elementwise_kernelINS0_13AUnaryFunctorIdddZZZNS0_16fmin_kernel_cudaERNS_18TensorIteratorBaseEENKUlvE_clEvENKUlvE_clEvEUlddE_EESt5arrayIPcLm2EELi4E23TrivialOffsetCalculatorILi1EjESD_NS0_6memory12LoadWithCastILi1EEENSE_13StoreWithCastILi1EEEEEviT_T0_T2_T3_T4_T5_:
[----:B------:R-:W0:Y:S01]  /*0000*/  LDC R1, c[0x0][0x28] ;  /* 0x00000a00ff017b82 */ /* 0x000e220000000800 */
[----:B------:R-:W1:Y:S07]  /*0010*/  S2R R18, SR_CTAID.X ;  /* 0x0000000000127919 */ /* 0x000e6e0000002500 */
[----:B------:R-:W1:Y:S01]  /*0020*/  LDC R19, c[0x0][0x210] ;  /* 0x00008400ff137b82 */ /* 0x000e620000000800 */
[----:B------:R-:W-:Y:S01]  /*0030*/  ULDC.64 UR36, c[0x0][0x208] ;  /* 0x0000820000247ab9 */ /* 0x000fe20000000a00 */
[----:B------:R-:W-:Y:S01]  /*0040*/  BSSY B6, `(.L_x_4510) ;  /* 0x00000fe000067945 */ /* 0x000fe20003800000 */
[----:B------:R-:W2:Y:S01]  /*0050*/  S2R R22, SR_TID.X ;  /* 0x0000000000167919 */ /* 0x000ea20000002100 */
[----:B------:R-:W-:-:S02]  /*0060*/  CS2R R30, SRZ ;  /* 0x00000000001e7805 */ /* 0x000fc4000001ff00 */
[----:B------:R-:W-:Y:S02]  /*0070*/  CS2R R28, SRZ ;  /* 0x00000000001c7805 */ /* 0x000fe4000001ff00 */
        /* <DEDUP_REMOVED lines=22> */
[----:B--2---:R0:W1:Y:S01]  /*01e0*/  I2F.F64.S16 R28, R4 ;  /* 0x00000004001c7312 */ /* 0x0040620000101c00 */
[----:B------:R-:W-:Y:S05]  /*01f0*/  BRA `(.L_x_4517) ;  /* 0x0000000c00807947 */ /* 0x000fea0003800000 */
.L_x_4515:
[----:B------:R-:W2:Y:S02]  /*0200*/  LDG.E.U8 R4, desc[UR36][R4.64] ;  /* 0x0000002404047981 */ /* 0x000ea4000c1e1100 */
[----:B--2---:R0:W1:Y:S01]  /*0210*/  I2F.F64.U16 R28, R4 ;  /* 0x00000004001c7312 */ /* 0x0040620000101800 */
[----:B------:R-:W-:Y:S05]  /*0220*/  BRA `(.L_x_4517) ;  /* 0x0000000c00747947 */ /* 0x000fea0003800000 */
.L_x_4514:
        /* <DEDUP_REMOVED lines=9> */
.L_x_4519:
[----:B------:R-:W2:Y:S02]  /*02c0*/  LDG.E R4, desc[UR36][R4.64] ;  /* 0x0000002404047981 */ /* 0x000ea4000c1e1900 */
[----:B--2---:R1:W2:Y:S01]  /*02d0*/  I2F.F64 R28, R4 ;  /* 0x00000004001c7312 */ /* 0x0042a20000201c00 */
[----:B------:R-:W-:Y:S05]  /*02e0*/  BRA `(.L_x_4517) ;  /* 0x0000000c00447947 */ /* 0x000fea0003800000 */
.L_x_4518:
[----:B------:R-:W2:Y:S02]  /*02f0*/  LDG.E.U16 R4, desc[UR36][R4.64] ;  /* 0x0000002404047981 */ /* 0x000ea4000c1e1500 */
[----:B--2---:R3:W4:Y:S01]  /*0300*/  I2F.F64.S16 R28, R4 ;  /* 0x00000004001c7312 */ /* 0x0047220000101c00 */
[----:B------:R-:W-:Y:S05]  /*0310*/  BRA `(.L_x_4517) ;  /* 0x0000000c00387947 */ /* 0x000fea0003800000 */
.L_x_4513:
        /* <DEDUP_REMOVED lines=10> */
.L_x_4521:
[----:B------:R-:W2:Y:S02]  /*03c0*/  LDG.E.U16 R0, desc[UR36][R4.64] ;  /* 0x0000002404007981 */ /* 0x000ea4000c1e1500 */
[----:B--2---:R-:W-:-:S05]  /*03d0*/  HADD2.F32 R0, -RZ, R0.H0_H0 ;  /* 0x20000000ff007230 */ /* 0x004fca0000004100 */
[----:B------:R-:W-:-:S04]  /*03e0*/  FMUL.FTZ R0, R0, 1 ;  /* 0x3f80000000007820 */ /* 0x000fc80000410000 */
[----:B------:R0:W1:Y:S01]  /*03f0*/  F2F.F64.F32 R28, R0 ;  /* 0x00000000001c7310 */ /* 0x0000620000201800 */
[----:B------:R-:W-:Y:S05]  /*0400*/  BRA `(.L_x_4517) ;  /* 0x0000000800fc7947 */ /* 0x000fea0003800000 */
.L_x_4520:
        /* <DEDUP_REMOVED lines=10> */
.L_x_4523:
[----:B------:R-:W2:Y:S02]  /*04b0*/  LDG.E.U16 R4, desc[UR36][R4.64] ;  /* 0x0000002404047981 */ /* 0x000ea4000c1e1500 */
[----:B--2---:R-:W-:-:S05]  /*04c0*/  HADD2.F32 R0, -RZ, R4.H0_H0 ;  /* 0x20000004ff007230 */ /* 0x004fca0000004100 */
[----:B------:R-:W-:-:S04]  /*04d0*/  FMUL.FTZ R0, R0, 1 ;  /* 0x3f80000000007820 */ /* 0x000fc80000410000 */
[----:B------:R0:W1:Y:S01]  /*04e0*/  F2F.F64.F32 R28, R0 ;  /* 0x00000000001c7310 */ /* 0x0000620000201800 */
[----:B------:R-:W-:Y:S05]  /*04f0*/  BRA `(.L_x_4517) ;  /* 0x0000000800c07947 */ /* 0x000fea0003800000 */
.L_x_4522:
[----:B------:R0:W5:Y:S01]  /*0500*/  LDG.E.64 R28, desc[UR36][R4.64] ;  /* 0x00000024041c7981 */ /* 0x000162000c1e1b00 */
[----:B------:R-:W-:Y:S05]  /*0510*/  BRA `(.L_x_4517) ;  /* 0x0000000800b87947 */ /* 0x000fea0003800000 */
.L_x_4512:
        /* <DEDUP_REMOVED lines=13> */
.L_x_4526:
[----:B------:R0:W5:Y:S01]  /*05f0*/  LDG.E.64 R28, desc[UR36][R4.64] ;  /* 0x00000024041c7981 */ /* 0x000162000c1e1b00 */
[----:B------:R-:W-:Y:S05]  /*0600*/  BRA `(.L_x_4517) ;  /* 0x00000008007c7947 */ /* 0x000fea0003800000 */
.L_x_4525:
        /* <DEDUP_REMOVED lines=24> */
[----:B------:R-:W-:-:S05]  /*0790*/  LOP3.LUT R7, R7, 0x80000000, R0, 0xf8, !PT ;  /* 0x8000000007077812 */ /* 0x000fca00078ef800 */
[----:B------:R-:W-:-:S04]  /*07a0*/  FMUL.FTZ R7, R7, 1 ;  /* 0x3f80000007077820 */ /* 0x000fc80000410000 */
[----:B------:R0:W1:Y:S01]  /*07b0*/  F2F.F64.F32 R28, R7 ;  /* 0x00000007001c7310 */ /* 0x0000620000201800 */
[----:B------:R-:W-:Y:S05]  /*07c0*/  BRA `(.L_x_4517) ;  /* 0x00000008000c7947 */ /* 0x000fea0003800000 */
.L_x_4528:
        /* <DEDUP_REMOVED lines=12> */
[----:B------:R-:W-:-:S05]  /*0890*/  LOP3.LUT R0, R3, 0x80000000, R0, 0xf8, !PT ;  /* 0x8000000003007812 */ /* 0x000fca00078ef800 */
[----:B------:R-:W-:-:S04]  /*08a0*/  FMUL.FTZ R0, R0, 1 ;  /* 0x3f80000000007820 */ /* 0x000fc80000410000 */
[----:B------:R0:W1:Y:S01]  /*08b0*/  F2F.F64.F32 R28, R0 ;  /* 0x00000000001c7310 */ /* 0x0000620000201800 */
[----:B------:R-:W-:Y:S05]  /*08c0*/  BRA `(.L_x_4517) ;  /* 0x0000000400cc7947 */ /* 0x000fea0003800000 */
.L_x_4527:
[----:B------:R-:W2:Y:S02]  /*08d0*/  LDG.E.U16 R0, desc[UR36][R4.64] ;  /* 0x0000002404007981 */ /* 0x000ea4000c1e1500 */
[----:B--2---:R-:W-:-:S04]  /*08e0*/  IMAD.U32 R0, R0, 0x10000, RZ ;  /* 0x0001000000007824 */ /* 0x004fc800078e00ff */
[----:B------:R-:W-:-:S04]  /*08f0*/  FMUL.FTZ R0, R0, 1 ;  /* 0x3f80000000007820 */ /* 0x000fc80000410000 */
[----:B------:R0:W1:Y:S01]  /*0900*/  F2F.F64.F32 R28, R0 ;  /* 0x00000000001c7310 */ /* 0x0000620000201800 */
[----:B------:R-:W-:Y:S05]  /*0910*/  BRA `(.L_x_4517) ;  /* 0x0000000400b87947 */ /* 0x000fea0003800000 */
.L_x_4524:
        /* <DEDUP_REMOVED lines=9> */
[----:B--2---:R0:W1:Y:S01]  /*09b0*/  I2F.F64.U16 R28, R4 ;  /* 0x00000004001c7312 */ /* 0x0040620000101800 */
[----:B------:R-:W-:Y:S05]  /*09c0*/  BRA `(.L_x_4517) ;  /* 0x00000004008c7947 */ /* 0x000fea0003800000 */
.L_x_4531:
        /* <DEDUP_REMOVED lines=21> */
.L_x_4535:
[----:B------:R-:W-:Y:S05]  /*0b20*/  BSYNC B1 ;  /* 0x0000000000017941 */ /* 0x000fea0003800000 */
.L_x_4534:
[----:B------:R-:W-:Y:S01]  /*0b30*/  LEA R5, R0, 0x3b800000, 0x17 ;  /* 0x3b80000000057811 */ /* 0x000fe200078eb8ff */
[----:B------:R-:W-:-:S05]  /*0b40*/  IMAD.SHL.U32 R0, R3, 0x100000, RZ ;  /* 0x0010000003007824 */ /* 0x000fca00078e00ff */
[----:B------:R-:W-:-:S07]  /*0b50*/  LOP3.LUT R0, R5, R0, R6, 0xfe, !PT ;  /* 0x0000000005007212 */ /* 0x000fce00078efe06 */
.L_x_4533:
[----:B------:R-:W-:Y:S05]  /*0b60*/  BSYNC B0 ;  /* 0x0000000000007941 */ /* 0x000fea0003800000 */
.L_x_4532:
[----:B------:R-:W-:-:S04]  /*0b70*/  FMUL.FTZ R0, R0, 1 ;  /* 0x3f80000000007820 */ /* 0x000fc80000410000 */
[----:B------:R0:W1:Y:S01]  /*0b80*/  F2F.F64.F32 R28, R0 ;  /* 0x00000000001c7310 */ /* 0x0000620000201800 */
[----:B------:R-:W-:Y:S05]  /*0b90*/  BRA `(.L_x_4517) ;  /* 0x0000000400187947 */ /* 0x000fea0003800000 */
.L_x_4530:
        /* <DEDUP_REMOVED lines=21> */
.L_x_4539:
[----:B------:R-:W-:Y:S05]  /*0cf0*/  BSYNC B1 ;  /* 0x0000000000017941 */ /* 0x000fea0003800000 */
.L_x_4538:
[----:B------:R-:W-:Y:S01]  /*0d00*/  LEA R5, R0, 0x37800000, 0x17 ;  /* 0x3780000000057811 */ /* 0x000fe200078eb8ff */
[----:B------:R-:W-:-:S05]  /*0d10*/  IMAD.SHL.U32 R0, R3, 0x200000, RZ ;  /* 0x0020000003007824 */ /* 0x000fca00078e00ff */
[----:B------:R-:W-:-:S07]  /*0d20*/  LOP3.LUT R0, R5, R0, R6, 0xfe, !PT ;  /* 0x0000000005007212 */ /* 0x000fce00078efe06 */
.L_x_4537:
[----:B------:R-:W-:Y:S05]  /*0d30*/  BSYNC B0 ;  /* 0x0000000000007941 */ /* 0x000fea0003800000 */
.L_x_4536:
[----:B------:R-:W-:-:S04]  /*0d40*/  FMUL.FTZ R0, R0, 1 ;  /* 0x3f80000000007820 */ /* 0x000fc80000410000 */
[----:B------:R0:W1:Y:S01]  /*0d50*/  F2F.F64.F32 R28, R0 ;  /* 0x00000000001c7310 */ /* 0x0000620000201800 */
[----:B------:R-:W-:Y:S05]  /*0d60*/  BRA `(.L_x_4517) ;  /* 0x0000000000a47947 */ /* 0x000fea0003800000 */
.L_x_4529:
        /* <DEDUP_REMOVED lines=14> */
.L_x_4543:
[----:B------:R-:W-:Y:S05]  /*0e50*/  BSYNC B0 ;  /* 0x0000000000007941 */ /* 0x000fea0003800000 */
.L_x_4542:
[----:B------:R-:W-:-:S04]  /*0e60*/  FMUL.FTZ R0, R0, 1 ;  /* 0x3f80000000007820 */ /* 0x000fc80000410000 */
[----:B------:R0:W1:Y:S01]  /*0e70*/  F2F.F64.F32 R28, R0 ;  /* 0x00000000001c7310 */ /* 0x0000620000201800 */
[----:B------:R-:W-:Y:S05]  /*0e80*/  BRA `(.L_x_4517) ;  /* 0x00000000005c7947 */ /* 0x000fea0003800000 */
.L_x_4516:
        /* <DEDUP_REMOVED lines=16> */
.L_x_4544:
[----:B------:R-:W-:Y:S01]  /*0f90*/  CS2R R28, SRZ ;  /* 0x00000000001c7805 */ /* 0x000fe2000001ff00 */
[----:B------:R-:W-:Y:S06]  /*0fa0*/  BRA `(.L_x_4517) ;  /* 0x0000000000147947 */ /* 0x000fec0003800000 */
.L_x_4541:
[----:B------:R-:W2:Y:S02]  /*0fb0*/  LDG.E.64 R28, desc[UR36][R4.64] ;  /* 0x00000024041c7981 */ /* 0x000ea4000c1e1b00 */
[----:B--2---:R-:W0:Y:S01]  /*0fc0*/  I2F.F64.U64 R28, R28 ;  /* 0x0000001c001c7312 */ /* 0x004e220000301800 */
[----:B------:R-:W-:Y:S05]  /*0fd0*/  BRA `(.L_x_4517) ;  /* 0x0000000000087947 */ /* 0x000fea0003800000 */
.L_x_4540:
[----:B------:R-:W2:Y:S02]  /*0fe0*/  LDG.E R4, desc[UR36][R4.64] ;  /* 0x0000002404047981 */ /* 0x000ea4000c1e1900 */
[----:B--2---:R0:W1:Y:S02]  /*0ff0*/  I2F.F64.U32 R28, R4 ;  /* 0x00000004001c7312 */ /* 0x0040640000201800 */
.L_x_4517:
[----:B------:R-:W3:Y:S02]  /*1000*/  S2R R22, SR_TID.X ;  /* 0x0000000000167919 */ /* 0x000ee40000002100 */
[----:B---3--:R-:W-:-:S07]  /*1010*/  VIADD R22, R22, 0x80 ;  /* 0x0000008016167836 */ /* 0x008fce0000000000 */
.L_x_4511:
[----:B------:R-:W-:Y:S05]  /*1020*/  BSYNC B6 ;  /* 0x0000000000067941 */ /* 0x000fea0003800000 */
.L_x_4510:
        /* <DEDUP_REMOVED lines=21> */
[----:B------:R-:W3:Y:S02]  /*1180*/  LDG.E.S8 R4, desc[UR36][R4.64] ;  /* 0x0000002404047981 */ /* 0x000ee4000c1e1300 */
[----:B---3--:R0:W1:Y:S01]  /*1190*/  I2F.F64.S16 R30, R4 ;  /* 0x00000004001e7312 */ /* 0x0080620000101c00 */
[----:B------:R-:W-:Y:S05]  /*11a0*/  BRA `(.L_x_4552) ;  /* 0x0000000c007c7947 */ /* 0x000fea0003800000 */
.L_x_4550:
[----:B------:R-:W3:Y:S02]  /*11b0*/  LDG.E.U8 R4, desc[UR36][R4.64] ;  /* 0x0000002404047981 */ /* 0x000ee4000c1e1100 */
[----:B---3--:R0:W1:Y:S01]  /*11c0*/  I2F.F64.U16 R30, R4 ;  /* 0x00000004001e7312 */ /* 0x0080620000101800 */
[----:B------:R-:W-:Y:S05]  /*11d0*/  BRA `(.L_x_4552) ;  /* 0x0000000c00707947 */ /* 0x000fea0003800000 */
.L_x_4549:
[----:B------:R-:W-:-:S13]  /*11e0*/  ISETP.NE.AND P0, PT, R0, 0x2, PT ;  /* 0x000000020000780c */ /* 0x000fda0003f05270 */
[----:B------:R-:W-:Y:S05]  /*11f0*/  @!P0 BRA `(.L_x_4553) ;  /* 0x0000000000288947 */ /* 0x000fea0003800000 */
[----:B------:R-:W-:-:S13]  /*1200*/  ISETP.NE.AND P0, PT, R0, 0x3, PT ;  /* 0x000000030000780c */ /* 0x000fda0003f05270 */
[----:B------:R-:W-:Y:S05]  /*1210*/  @!P0 BRA `(.L_x_4554) ;  /* 0x0000000000148947 */ /* 0x000fea0003800000 */
[----:B------:R-:W-:-:S13]  /*1220*/  ISETP.NE.AND P0, PT, R0, 0x4, PT ;  /* 0x000000040000780c */ /* 0x000fda0003f05270 */
[----:B------:R-:W-:Y:S05]  /*1230*/  @P0 BRA `(.L_x_4551) ;  /* 0x0000000800fc0947 */ /* 0x000fea0003800000 */
[----:B------:R-:W3:Y:S02]  /*1240*/  LDG.E.64 R30, desc[UR36][R4.64] ;  /* 0x00000024041e7981 */ /* 0x000ee4000c1e1b00 */
[----:B---3--:R-:W0:Y:S01]  /*1250*/  I2F.F64.S64 R30, R30 ;  /* 0x0000001e001e7312 */ /* 0x008e220000301c00 */
[----:B------:R-:W-:Y:S05]  /*1260*/  BRA `(.L_x_4552) ;  /* 0x0000000c004c7947 */ /* 0x000fea0003800000 */
.L_x_4554:
[----:B------:R-:W3:Y:S02]  /*1270*/  LDG.E R4, desc[UR36][R4.64] ;  /* 0x0000002404047981 */ /* 0x000ee4000c1e1900 */
[----:B---3--:R0:W1:Y:S01]  /*1280*/  I2F.F64 R30, R4 ;  /* 0x00000004001e7312 */ /* 0x0080620000201c00 */
[----:B------:R-:W-:Y:S05]  /*1290*/  BRA `(.L_x_4552) ;  /* 0x0000000c00407947 */ /* 0x000fea0003800000 */
.L_x_4553:
[----:B------:R-:W3:Y:S02]  /*12a0*/  LDG.E.U16 R4, desc[UR36][R4.64] ;  /* 0x0000002404047981 */ /* 0x000ee4000c1e1500 */
[----:B---3--:R0:W1:Y:S01]  /*12b0*/  I2F.F64.S16 R30, R4 ;  /* 0x00000004001e7312 */ /* 0x0080620000101c00 */
[----:B------:R-:W-:Y:S05]  /*12c0*/  BRA `(.L_x_4552) ;  /* 0x0000000c00347947 */ /* 0x000fea0003800000 */
.L_x_4548:
[----:B------:R-:W-:-:S13]  /*12d0*/  ISETP.GT.AND P0, PT, R0, 0x6, PT ;  /* 0x000000060000780c */ /* 0x000fda0003f04270 */
[----:B------:R-:W-:Y:S05]  /*12e0*/  @P0 BRA `(.L_x_4555) ;  /* 0x0000000000340947 */ /* 0x000fea0003800000 */
[----:B------:R-:W-:-:S13]  /*12f0*/  ISETP.NE.AND P0, PT, R0, 0x5, PT ;  /* 0x000000050000780c */ /* 0x000fda0003f05270 */
[----:B------:R-:W-:Y:S05]  /*1300*/  @!P0 BRA `(.L_x_4556) ;  /* 0x0000000000188947 */ /* 0x000fea0003800000 */
[----:B------:R-:W-:-:S13]  /*1310*/  ISETP.NE.AND P0, PT, R0, 0x6, PT ;  /* 0x000000060000780c */ /* 0x000fda0003f05270 */
[----:B------:R-:W-:Y:S05]  /*1320*/  @P0 BRA `(.L_x_4551) ;  /* 0x0000000800c00947 */ /* 0x000fea0003800000 */
[----:B------:R-:W3:Y:S02]  /*1330*/  LDG.E R30, desc[UR36][R4.64] ;  /* 0x00000024041e7981 */ /* 0x000ee4000c1e1900 */
[----:B---3--:R-:W-:-:S06]  /*1340*/  FMUL.FTZ R30, R30, 1 ;  /* 0x3f8000001e1e7820 */ /* 0x008fcc0000410000 */
[----:B------:R-:W0:Y:S01]  /*1350*/  F2F.F64.F32 R30, R30 ;  /* 0x0000001e001e7310 */ /* 0x000e220000201800 */
[----:B------:R-:W-:Y:S05]  /*1360*/  BRA `(.L_x_4552) ;  /* 0x0000000c000c7947 */ /* 0x000fea0003800000 */
.L_x_4556:
[----:B------:R-:W3:Y:S02]  /*1370*/  LDG.E.U16 R0, desc[UR36][R4.64] ;  /* 0x0000002404007981 */ /* 0x000ee4000c1e1500 */
[----:B---3--:R-:W-:-:S05]  /*1380*/  HADD2.F32 R0, -RZ, R0.H0_H0 ;  /* 0x20000000ff007230 */ /* 0x008fca0000004100 */
[----:B------:R-:W-:-:S04]  /*1390*/  FMUL.FTZ R0, R0, 1 ;  /* 0x3f80000000007820 */ /* 0x000fc80000410000 */
[----:B------:R0:W1:Y:S01]  /*13a0*/  F2F.F64.F32 R30, R0 ;  /* 0x00000000001e7310 */ /* 0x0000620000201800 */
[----:B------:R-:W-:Y:S05]  /*13b0*/  BRA `(.L_x_4552) ;  /* 0x0000000800f87947 */ /* 0x000fea0003800000 */
.L_x_4555:
[----:B------:R-:W-:-:S13]  /*13c0*/  ISETP.NE.AND P0, PT, R0, 0x7, PT ;  /* 0x000000070000780c */ /* 0x000fda0003f05270 */
[----:B------:R-:W-:Y:S05]  /*13d0*/  @!P0 BRA `(.L_x_4557) ;  /* 0x0000000000348947 */ /* 0x000fea0003800000 */
        /* <DEDUP_REMOVED lines=8> */
.L_x_4558:
[----:B------:R-:W3:Y:S02]  /*1460*/  LDG.E.U16 R4, desc[UR36][R4.64] ;  /* 0x0000002404047981 */ /* 0x000ee4000c1e1500 */
[----:B---3--:R-:W-:-:S05]  /*1470*/  HADD2.F32 R0, -RZ, R4.H0_H0 ;  /* 0x20000004ff007230 */ /* 0x008fca0000004100 */
[----:B------:R-:W-:-:S04]  /*1480*/  FMUL.FTZ R0, R0, 1 ;  /* 0x3f80000000007820 */ /* 0x000fc80000410000 */
[----:B------:R0:W1:Y:S01]  /*1490*/  F2F.F64.F32 R30, R0 ;  /* 0x00000000001e7310 */ /* 0x0000620000201800 */
[----:B------:R-:W-:Y:S05]  /*14a0*/  BRA `(.L_x_4552) ;  /* 0x0000000800bc7947 */ /* 0x000fea0003800000 */
.L_x_4557:
[----:B------:R0:W5:Y:S01]  /*14b0*/  LDG.E.64 R30, desc[UR36][R4.64] ;  /* 0x00000024041e7981 */ /* 0x000162000c1e1b00 */
[----:B------:R-:W-:Y:S05]  /*14c0*/  BRA `(.L_x_4552) ;  /* 0x0000000800b47947 */ /* 0x000fea0003800000 */
.L_x_4547:
        /* <DEDUP_REMOVED lines=8> */
[----:B------:R-:W3:Y:S01]  /*1550*/  LDG.E.U8 R4, desc[UR36][R4.64] ;  /* 0x0000002404047981 */ /* 0x000ee2000c1e1100 */
[----:B------:R-:W-:Y:S01]  /*1560*/  IMAD.MOV.U32 R30, RZ, RZ, RZ ;  /* 0x000000ffff1e7224 */ /* 0x000fe200078e00ff */
[----:B---3--:R-:W-:-:S04]  /*1570*/  ISETP.NE.AND P0, PT, R4, RZ, PT ;  /* 0x000000ff0400720c */ /* 0x008fc80003f05270 */
[----:B------:R-:W-:Y:S01]  /*1580*/  FSEL R31, RZ, 1.875, !P0 ;  /* 0x3ff00000ff1f7808 */ /* 0x000fe20004000000 */
[----:B------:R-:W-:Y:S08]  /*1590*/  BRA `(.L_x_4552) ;  /* 0x0000000800807947 */ /* 0x000ff00003800000 */
.L_x_4561:
[----:B------:R0:W5:Y:S01]  /*15a0*/  LDG.E.64 R30, desc[UR36][R4.64] ;  /* 0x00000024041e7981 */ /* 0x000162000c1e1b00 */
[----:B------:R-:W-:Y:S05]  /*15b0*/  BRA `(.L_x_4552) ;  /* 0x0000000800787947 */ /* 0x000fea0003800000 */
.L_x_4560:
[----:B------:R-:W-:-:S13]  /*15c0*/  ISETP.NE.AND P0, PT, R0, 0xf, PT ;  /* 0x0000000f0000780c */ /* 0x000fda0003f05270 */
[----:B------:R-:W-:Y:S05]  /*15d0*/  @!P0 BRA `(.L_x_4562) ;  /* 0x0000000000a48947 */ /* 0x000fea0003800000 */
[----:B------:R-:W-:-:S13]  /*15e0*/  ISETP.NE.AND P0, PT, R0, 0x17, PT ;  /* 0x000000170000780c */ /* 0x000fda0003f05270 */
[----:B------:R-:W-:Y:S05]  /*15f0*/  @!P0 BRA `(.L_x_4563) ;  /* 0x0000000000608947 */ /* 0x000fea0003800000 */
[----:B------:R-:W-:-:S13]  /*1600*/  ISETP.NE.AND P0, PT, R0, 0x18, PT ;  /* 0x000000180000780c */ /* 0x000fda0003f05270 */
[----:B------:R-:W-:Y:S05]  /*1610*/  @P0 BRA `(.L_x_4551) ;  /* 0x0000000800040947 */ /* 0x000fea0003800000 */
[----:B------:R-:W3:Y:S01]  /*1620*/  LDG.E.U8 R0, desc[UR36][R4.64] ;  /* 0x0000002404007981 */ /* 0x000ee2000c1e1100 */
[----:B------:R-:W-:Y:S02]  /*1630*/  IMAD.MOV.U32 R9, RZ, RZ, -0x800000 ;  /* 0xff800000ff097424 */ /* 0x000fe400078e00ff */
[----:B---3--:R-:W-:-:S05]  /*1640*/  IMAD.SHL.U32 R0, R0, 0x1000000, RZ ;  /* 0x0100000000007824 */ /* 0x008fca00078e00ff */
        /* <DEDUP_REMOVED lines=19> */
.L_x_4563:
[----:B------:R-:W3:Y:S02]  /*1780*/  LDG.E.U8 R4, desc[UR36][R4.64] ;  /* 0x0000002404047981 */ /* 0x000ee4000c1e1100 */
[----:B---3--:R-:W-:-:S05]  /*1790*/  IMAD.SHL.U32 R0, R4, 0x2000000, RZ ;  /* 0x0200000004007824 */ /* 0x008fca00078e00ff */
        /* <DEDUP_REMOVED lines=11> */
[----:B------:R3:W0:Y:S01]  /*1850*/  F2F.F64.F32 R30, R0 ;  /* 0x00000000001e7310 */ /* 0x0006220000201800 */
[----:B------:R-:W-:Y:S05]  /*1860*/  BRA `(.L_x_4552) ;  /* 0x0000000400cc7947 */ /* 0x000fea0003800000 */
.L_x_4562:
[----:B------:R-:W3:Y:S02]  /*1870*/  LDG.E.U16 R0, desc[UR36][R4.64] ;  /* 0x0000002404007981 */ /* 0x000ee4000c1e1500 */
[----:B---3--:R-:W-:-:S04]  /*1880*/  IMAD.U32 R0, R0, 0x10000, RZ ;  /* 0x0001000000007824 */ /* 0x008fc800078e00ff */
[----:B------:R-:W-:-:S04]  /*1890*/  FMUL.FTZ R0, R0, 1 ;  /* 0x3f80000000007820 */ /* 0x000fc80000410000 */
[----:B------:R0:W1:Y:S01]  /*18a0*/  F2F.F64.F32 R30, R0 ;  /* 0x00000000001e7310 */ /* 0x0000620000201800 */
[----:B------:R-:W-:Y:S05]  /*18b0*/  BRA `(.L_x_4552) ;  /* 0x0000000400b87947 */ /* 0x000fea0003800000 */
.L_x_4559:
        /* <DEDUP_REMOVED lines=8> */
[----:B------:R-:W3:Y:S02]  /*1940*/  LDG.E.U16 R4, desc[UR36][R4.64] ;  /* 0x0000002404047981 */ /* 0x000ee4000c1e1500 */
[----:B---3--:R0:W1:Y:S01]  /*1950*/  I2F.F64.U16 R30, R4 ;  /* 0x00000004001e7312 */ /* 0x0080620000101800 */
[----:B------:R-:W-:Y:S05]  /*1960*/  BRA `(.L_x_4552) ;  /* 0x00000004008c7947 */ /* 0x000fea0003800000 */
.L_x_4566:
[----:B------:R-:W3:Y:S01]  /*1970*/  LDG.E.U8 R3, desc[UR36][R4.64] ;  /* 0x0000002404037981 */ /* 0x000ee2000c1e1100 */
[----:B------:R-:W-:Y:S01]  /*1980*/  BSSY B0, `(.L_x_4567) ;  /* 0x0000018000007945 */ /* 0x000fe20003800000 */
[----:B------:R-:W-:Y:S01]  /*1990*/  IMAD.MOV.U32 R0, RZ, RZ, RZ ;  /* 0x000000ffff007224 */ /* 0x000fe200078e00ff */
[----:B---3--:R-:W-:-:S13]  /*19a0*/  ISETP.NE.AND P0, PT, R3, RZ, PT ;  /* 0x000000ff0300720c */ /* 0x008fda0003f05270 */
        /* <DEDUP_REMOVED lines=17> */
.L_x_4570:
[----:B------:R-:W-:Y:S05]  /*1ac0*/  BSYNC B1 ;  /* 0x0000000000017941 */ /* 0x000fea0003800000 */
.L_x_4569:
[----:B------:R-:W-:Y:S01]  /*1ad0*/  LEA R5, R0, 0x3b800000, 0x17 ;  /* 0x3b80000000057811 */ /* 0x000fe200078eb8ff */
[----:B------:R-:W-:-:S05]  /*1ae0*/  IMAD.SHL.U32 R0, R3, 0x100000, RZ ;  /* 0x0010000003007824 */ /* 0x000fca00078e00ff */
[----:B------:R-:W-:-:S07]  /*1af0*/  LOP3.LUT R0, R5, R0, R6, 0xfe, !PT ;  /* 0x0000000005007212 */ /* 0x000fce00078efe06 */
.L_x_4568:
[----:B------:R-:W-:Y:S05]  /*1b00*/  BSYNC B0 ;  /* 0x0000000000007941 */ /* 0x000fea0003800000 */
.L_x_4567:
[----:B------:R-:W-:-:S04]  /*1b10*/  FMUL.FTZ R0, R0, 1 ;  /* 0x3f80000000007820 */ /* 0x000fc80000410000 */
[----:B------:R0:W1:Y:S01]  /*1b20*/  F2F.F64.F32 R30, R0 ;  /* 0x00000000001e7310 */ /* 0x0000620000201800 */
[----:B------:R-:W-:Y:S05]  /*1b30*/  BRA `(.L_x_4552) ;  /* 0x0000000400187947 */ /* 0x000fea0003800000 */
.L_x_4565:
        /* <DEDUP_REMOVED lines=21> */
.L_x_4574:
[----:B------:R-:W-:Y:S05]  /*1c90*/  BSYNC B1 ;  /* 0x0000000000017941 */ /* 0x000fea0003800000 */
.L_x_4573:
[----:B------:R-:W-:Y:S01]  /*1ca0*/  LEA R5, R0, 0x37800000, 0x17 ;  /* 0x3780000000057811 */ /* 0x000fe200078eb8ff */
[----:B------:R-:W-:-:S05]  /*1cb0*/  IMAD.SHL.U32 R0, R3, 0x200000, RZ ;  /* 0x0020000003007824 */ /* 0x000fca00078e00ff */
[----:B------:R-:W-:-:S07]  /*1cc0*/  LOP3.LUT R0, R5, R0, R6, 0xfe, !PT ;  /* 0x0000000005007212 */ /* 0x000fce00078efe06 */
.L_x_4572:
[----:B------:R-:W-:Y:S05]  /*1cd0*/  BSYNC B0 ;  /* 0x0000000000007941 */ /* 0x000fea0003800000 */
.L_x_4571:
[----:B------:R-:W-:-:S04]  /*1ce0*/  FMUL.FTZ R0, R0, 1 ;  /* 0x3f80000000007820 */ /* 0x000fc80000410000 */
[----:B------:R0:W1:Y:S01]  /*1cf0*/  F2F.F64.F32 R30, R0 ;  /* 0x00000000001e7310 */ /* 0x0000620000201800 */
[----:B------:R-:W-:Y:S05]  /*1d00*/  BRA `(.L_x_4552) ;  /* 0x0000000000a47947 */ /* 0x000fea0003800000 */
.L_x_4564:
[----:B------:R-:W-:-:S13]  /*1d10*/  ISETP.NE.AND P0, PT, R0, 0x1c, PT ;  /* 0x0000001c0000780c */ /* 0x000fda0003f05270 */
[----:B------:R-:W-:Y:S05]  /*1d20*/  @!P0 BRA `(.L_x_4575) ;  /* 0x0000000000948947 */ /* 0x000fea0003800000 */
[----:B------:R-:W-:-:S13]  /*1d30*/  ISETP.NE.AND P0, PT, R0, 0x1d, PT ;  /* 0x0000001d0000780c */ /* 0x000fda0003f05270 */
[----:B------:R-:W-:Y:S05]  /*1d40*/  @!P0 BRA `(.L_x_4576) ;  /* 0x0000000000808947 */ /* 0x000fea0003800000 */
[----:B------:R-:W-:-:S13]  /*1d50*/  ISETP.NE.AND P0, PT, R0, 0x2c, PT ;  /* 0x0000002c0000780c */ /* 0x000fda0003f05270 */
[----:B------:R-:W-:Y:S05]  /*1d60*/  @P0 BRA `(.L_x_4551) ;  /* 0x0000000000300947 */ /* 0x000fea0003800000 */
[----:B------:R-:W3:Y:S01]  /*1d70*/  LDG.E.U8 R4, desc[UR36][R4.64] ;  /* 0x0000002404047981 */ /* 0x000ee2000c1e1100 */
[----:B------:R-:W-:Y:S01]  /*1d80*/  BSSY B0, `(.L_x_4577) ;  /* 0x0000007000007945 */ /* 0x000fe20003800000 */
[----:B------:R-:W-:Y:S01]  /*1d90*/  IMAD.MOV.U32 R0, RZ, RZ, 0x400000 ;  /* 0x00400000ff007424 */ /* 0x000fe200078e00ff */
[----:B---3--:R-:W-:-:S13]  /*1da0*/  ISETP.NE.AND P0, PT, R4, RZ, PT ;  /* 0x000000ff0400720c */ /* 0x008fda0003f05270 */
[----:B------:R-:W-:Y:S05]  /*1db0*/  @!P0 BRA `(.L_x_4578) ;  /* 0x00000000000c8947 */ /* 0x000fea0003800000 */
[----:B------:R-:W-:-:S13]  /*1dc0*/  ISETP.NE.AND P0, PT, R4, 0xff, PT ;  /* 0x000000ff0400780c */ /* 0x000fda0003f05270 */
[----:B------:R-:W-:Y:S02]  /*1dd0*/  @!P0 IMAD.MOV.U32 R0, RZ, RZ, 0x7f800001 ;  /* 0x7f800001ff008424 */ /* 0x000fe400078e00ff */
[----:B------:R-:W-:-:S07]  /*1de0*/  @P0 IMAD.SHL.U32 R0, R4, 0x800000, RZ ;  /* 0x0080000004000824 */ /* 0x000fce00078e00ff */
.L_x_4578:
[----:B------:R-:W-:Y:S05]  /*1df0*/  BSYNC B0 ;  /* 0x0000000000007941 */ /* 0x000fea0003800000 */
.L_x_4577:
[----:B------:R-:W-:-:S04]  /*1e00*/  FMUL.FTZ R0, R0, 1 ;  /* 0x3f80000000007820 */ /* 0x000fc80000410000 */
[----:B------:R0:W1:Y:S01]  /*1e10*/  F2F.F64.F32 R30, R0 ;  /* 0x00000000001e7310 */ /* 0x0000620000201800 */
[----:B------:R-:W-:Y:S05]  /*1e20*/  BRA `(.L_x_4552) ;  /* 0x00000000005c7947 */ /* 0x000fea0003800000 */
.L_x_4551:
        /* <DEDUP_REMOVED lines=16> */
.L_x_4579:
[----:B------:R-:W-:Y:S01]  /*1f30*/  CS2R R30, SRZ ;  /* 0x00000000001e7805 */ /* 0x000fe2000001ff00 */
[----:B------:R-:W-:Y:S06]  /*1f40*/  BRA `(.L_x_4552) ;  /* 0x0000000000147947 */ /* 0x000fec0003800000 */
.L_x_4576:
[----:B------:R-:W3:Y:S02]  /*1f50*/  LDG.E.64 R30, desc[UR36][R4.64] ;  /* 0x00000024041e7981 */ /* 0x000ee4000c1e1b00 */
[----:B---3--:R-:W0:Y:S01]  /*1f60*/  I2F.F64.U64 R30, R30 ;  /* 0x0000001e001e7312 */ /* 0x008e220000301800 */
[----:B------:R-:W-:Y:S05]  /*1f70*/  BRA `(.L_x_4552) ;  /* 0x0000000000087947 */ /* 0x000fea0003800000 */
.L_x_4575:
[----:B------:R-:W3:Y:S02]  /*1f80*/  LDG.E R4, desc[UR36][R4.64] ;  /* 0x0000002404047981 */ /* 0x000ee4000c1e1900 */
[----:B---3--:R0:W1:Y:S02]  /*1f90*/  I2F.F64.U32 R30, R4 ;  /* 0x00000004001e7312 */ /* 0x0080640000201800 */
.L_x_4552:
[----:B------:R-:W-:-:S07]  /*1fa0*/  VIADD R22, R22, 0x80 ;  /* 0x0000008016167836 */ /* 0x000fce0000000000 */
.L_x_4546:
[----:B------:R-:W-:Y:S05]  /*1fb0*/  BSYNC B6 ;  /* 0x0000000000067941 */ /* 0x000fea0003800000 */
.L_x_4545:
[----:B------:R-:W-:Y:S01]  /*1fc0*/  ISETP.GE.AND P0, PT, R22, R19, PT ;  /* 0x000000131600720c */ /* 0x000fe20003f06270 */
[----:B------:R-:W-:Y:S01]  /*1fd0*/  BSSY B6, `(.L_x_4580) ;  /* 0x00000f9000067945 */ /* 0x000fe20003800000 */
[----:B------:R-:W-:Y:S02]  /*1fe0*/  CS2R R16, SRZ ;  /* 0x0000000000107805 */ /* 0x000fe4000001ff00 */
[----:B------:R-:W-:-:S09]  /*1ff0*/  CS2R R24, SRZ ;  /* 0x0000000000187805 */ /* 0x000fd2000001ff00 */
[----:B------:R-:W-:Y:S05]  /*2000*/  @P0 BRA `(.L_x_4581) ;  /* 0x0000000c00d40947 */ /* 0x000fea0003800000 */
[----:B01----:R-:W0:Y:S01]  /*2010*/  LDC.64 R4, c[0x0][0x230] ;  /* 0x00008c00ff047b82 */ /* 0x003e220000000a00 */
[----:B---3--:R-:W-:Y:S01]  /*2020*/  IMAD R0, R18, 0x200, R22 ;  /* 0x0000020012007824 */ /* 0x008fe200078e0216 */
        /* <DEDUP_REMOVED lines=19> */
.L_x_4585:
[----:B------:R-:W3:Y:S02]  /*2160*/  LDG.E.U8 R4, desc[UR36][R4.64] ;  /* 0x0000002404047981 */ /* 0x000ee4000c1e1100 */
[----:B---3--:R0:W1:Y:S01]  /*2170*/  I2F.F64.U16 R24, R4 ;  /* 0x0000000400187312 */ /* 0x0080620000101800 */
[----:B------:R-:W-:Y:S05]  /*2180*/  BRA `(.L_x_4587) ;  /* 0x0000000c00707947 */ /* 0x000fea0003800000 */
.L_x_4584:
        /* <DEDUP_REMOVED lines=9> */
.L_x_4589:
[----:B------:R-:W3:Y:S02]  /*2220*/  LDG.E R4, desc[UR36][R4.64] ;  /* 0x0000002404047981 */ /* 0x000ee4000c1e1900 */
[----:B---3--:R0:W1:Y:S01]  /*2230*/  I2F.F64 R24, R4 ;  /* 0x0000000400187312 */ /* 0x0080620000201c00 */
[----:B------:R-:W-:Y:S05]  /*2240*/  BRA `(.L_x_4587) ;  /* 0x0000000c00407947 */ /* 0x000fea0003800000 */
.L_x_4588:
[----:B------:R-:W3:Y:S02]  /*2250*/  LDG.E.U16 R4, desc[UR36][R4.64] ;  /* 0x0000002404047981 */ /* 0x000ee4000c1e1500 */
[----:B---3--:R0:W1:Y:S01]  /*2260*/  I2F.F64.S16 R24, R4 ;  /* 0x0000000400187312 */ /* 0x0080620000101c00 */
[----:B------:R-:W-:Y:S05]  /*2270*/  BRA `(.L_x_4587) ;  /* 0x0000000c00347947 */ /* 0x000fea0003800000 */
.L_x_4583:
        /* <DEDUP_REMOVED lines=10> */
.L_x_4591:
[----:B------:R-:W3:Y:S02]  /*2320*/  LDG.E.U16 R0, desc[UR36][R4.64] ;  /* 0x0000002404007981 */ /* 0x000ee4000c1e1500 */
[----:B---3--:R-:W-:-:S05]  /*2330*/  HADD2.F32 R0, -RZ, R0.H0_H0 ;  /* 0x20000000ff007230 */ /* 0x008fca0000004100 */
[----:B------:R-:W-:-:S04]  /*2340*/  FMUL.FTZ R0, R0, 1 ;  /* 0x3f80000000007820 */ /* 0x000fc80000410000 */
[----:B------:R0:W1:Y:S01]  /*2350*/  F2F.F64.F32 R24, R0 ;  /* 0x0000000000187310 */ /* 0x0000620000201800 */
[----:B------:R-:W-:Y:S05]  /*2360*/  BRA `(.L_x_4587) ;  /* 0x0000000800f87947 */ /* 0x000fea0003800000 */
.L_x_4590:
        /* <DEDUP_REMOVED lines=10> */
.L_x_4593:
[----:B------:R-:W3:Y:S02]  /*2410*/  LDG.E.U16 R4, desc[UR36][R4.64] ;  /* 0x0000002404047981 */ /* 0x000ee4000c1e1500 */
[----:B---3--:R-:W-:-:S05]  /*2420*/  HADD2.F32 R0, -RZ, R4.H0_H0 ;  /* 0x20000004ff007230 */ /* 0x008fca0000004100 */
[----:B------:R-:W-:-:S04]  /*2430*/  FMUL.FTZ R0, R0, 1 ;  /* 0x3f80000000007820 */ /* 0x000fc80000410000 */
[----:B------:R0:W1:Y:S01]  /*2440*/  F2F.F64.F32 R24, R0 ;  /* 0x0000000000187310 */ /* 0x0000620000201800 */
[----:B------:R-:W-:Y:S05]  /*2450*/  BRA `(.L_x_4587) ;  /* 0x0000000800bc7947 */ /* 0x000fea0003800000 */
.L_x_4592:
[----:B------:R0:W5:Y:S01]  /*2460*/  LDG.E.64 R24, desc[UR36][R4.64] ;  /* 0x0000002404187981 */ /* 0x000162000c1e1b00 */
[----:B------:R-:W-:Y:S05]  /*2470*/  BRA `(.L_x_4587) ;  /* 0x0000000800b47947 */ /* 0x000fea0003800000 */
.L_x_4582:
        /* <DEDUP_REMOVED lines=13> */
.L_x_4596:
[----:B------:R0:W5:Y:S01]  /*2550*/  LDG.E.64 R24, desc[UR36][R4.64] ;  /* 0x0000002404187981 */ /* 0x000162000c1e1b00 */
[----:B------:R-:W-:Y:S05]  /*2560*/  BRA `(.L_x_4587) ;  /* 0x0000000800787947 */ /* 0x000fea0003800000 */
.L_x_4595:
        /* <DEDUP_REMOVED lines=28> */
.L_x_4598:
        /* <DEDUP_REMOVED lines=15> */
.L_x_4597:
[----:B------:R-:W3:Y:S02]  /*2820*/  LDG.E.U16 R0, desc[UR36][R4.64] ;  /* 0x0000002404007981 */ /* 0x000ee4000c1e1500 */
[----:B---3--:R-:W-:-:S04]  /*2830*/  IMAD.U32 R0, R0, 0x10000, RZ ;  /* 0x0001000000007824 */ /* 0x008fc800078e00ff */
[----:B------:R-:W-:-:S04]  /*2840*/  FMUL.FTZ R0, R0, 1 ;  /* 0x3f80000000007820 */ /* 0x000fc80000410000 */
[----:B------:R0:W1:Y:S01]  /*2850*/  F2F.F64.F32 R24, R0 ;  /* 0x0000000000187310 */ /* 0x0000620000201800 */
[----:B------:R-:W-:Y:S05]  /*2860*/  BRA `(.L_x_4587) ;  /* 0x0000000400b87947 */ /* 0x000fea0003800000 */
.L_x_4594:
        /* <DEDUP_REMOVED lines=11> */
.L_x_4601:
        /* <DEDUP_REMOVED lines=21> */
.L_x_4605:
[----:B------:R-:W-:Y:S05]  /*2a70*/  BSYNC B1 ;  /* 0x0000000000017941 */ /* 0x000fea0003800000 */
.L_x_4604:
[----:B------:R-:W-:Y:S01]  /*2a80*/  LEA R5, R0, 0x3b800000, 0x17 ;  /* 0x3b80000000057811 */ /* 0x000fe200078eb8ff */
[----:B------:R-:W-:-:S05]  /*2a90*/  IMAD.SHL.U32 R0, R3, 0x100000, RZ ;  /* 0x0010000003007824 */ /* 0x000fca00078e00ff */
[----:B------:R-:W-:-:S07]  /*2aa0*/  LOP3.LUT R0, R5, R0, R6, 0xfe, !PT ;  /* 0x0000000005007212 */ /* 0x000fce00078efe06 */
.L_x_4603:
[----:B------:R-:W-:Y:S05]  /*2ab0*/  BSYNC B0 ;  /* 0x0000000000007941 */ /* 0x000fea0003800000 */
.L_x_4602:
[----:B------:R-:W-:-:S04]  /*2ac0*/  FMUL.FTZ R0, R0, 1 ;  /* 0x3f80000000007820 */ /* 0x000fc80000410000 */
[----:B------:R3:W0:Y:S01]  /*2ad0*/  F2F.F64.F32 R24, R0 ;  /* 0x0000000000187310 */ /* 0x0006220000201800 */
[----:B------:R-:W-:Y:S05]  /*2ae0*/  BRA `(.L_x_4587) ;  /* 0x0000000400187947 */ /* 0x000fea0003800000 */
.L_x_4600:
        /* <DEDUP_REMOVED lines=21> */
.L_x_4609:
[----:B------:R-:W-:Y:S05]  /*2c40*/  BSYNC B1 ;  /* 0x0000000000017941 */ /* 0x000fea0003800000 */
.L_x_4608:
[----:B------:R-:W-:Y:S01]  /*2c50*/  LEA R5, R0, 0x37800000, 0x17 ;  /* 0x3780000000057811 */ /* 0x000fe200078eb8ff */
[----:B------:R-:W-:-:S05]  /*2c60*/  IMAD.SHL.U32 R0, R3, 0x200000, RZ ;  /* 0x0020000003007824 */ /* 0x000fca00078e00ff */
[----:B------:R-:W-:-:S07]  /*2c70*/  LOP3.LUT R0, R5, R0, R6, 0xfe, !PT ;  /* 0x0000000005007212 */ /* 0x000fce00078efe06 */
.L_x_4607:
[----:B------:R-:W-:Y:S05]  /*2c80*/  BSYNC B0 ;  /* 0x0000000000007941 */ /* 0x000fea0003800000 */
.L_x_4606:
[----:B------:R-:W-:-:S04]  /*2c90*/  FMUL.FTZ R0, R0, 1 ;  /* 0x3f80000000007820 */ /* 0x000fc80000410000 */
[----:B------:R0:W1:Y:S01]  /*2ca0*/  F2F.F64.F32 R24, R0 ;  /* 0x0000000000187310 */ /* 0x0000620000201800 */
[----:B------:R-:W-:Y:S05]  /*2cb0*/  BRA `(.L_x_4587) ;  /* 0x0000000000a47947 */ /* 0x000fea0003800000 */
.L_x_4599:
        /* <DEDUP_REMOVED lines=14> */
.L_x_4613:
[----:B------:R-:W-:Y:S05]  /*2da0*/  BSYNC B0 ;  /* 0x0000000000007941 */ /* 0x000fea0003800000 */
.L_x_4612:
[----:B------:R-:W-:-:S04]  /*2db0*/  FMUL.FTZ R0, R0, 1 ;  /* 0x3f80000000007820 */ /* 0x000fc80000410000 */
[----:B------:R0:W1:Y:S01]  /*2dc0*/  F2F.F64.F32 R24, R0 ;  /* 0x0000000000187310 */ /* 0x0000620000201800 */
[----:B------:R-:W-:Y:S05]  /*2dd0*/  BRA `(.L_x_4587) ;  /* 0x00000000005c7947 */ /* 0x000fea0003800000 */
.L_x_4586:
        /* <DEDUP_REMOVED lines=16> */
.L_x_4614:
[----:B------:R-:W-:Y:S01]  /*2ee0*/  CS2R R24, SRZ ;  /* 0x0000000000187805 */ /* 0x000fe2000001ff00 */
[----:B------:R-:W-:Y:S06]  /*2ef0*/  BRA `(.L_x_4587) ;  /* 0x0000000000147947 */ /* 0x000fec0003800000 */
.L_x_4611:
[----:B------:R-:W3:Y:S02]  /*2f00*/  LDG.E.64 R24, desc[UR36][R4.64] ;  /* 0x0000002404187981 */ /* 0x000ee4000c1e1b00 */
[----:B---3--:R-:W0:Y:S01]  /*2f10*/  I2F.F64.U64 R24, R24 ;  /* 0x0000001800187312 */ /* 0x008e220000301800 */
[----:B------:R-:W-:Y:S05]  /*2f20*/  BRA `(.L_x_4587) ;  /* 0x0000000000087947 */ /* 0x000fea0003800000 */
.L_x_4610:
[----:B------:R-:W3:Y:S02]  /*2f30*/  LDG.E R4, desc[UR36][R4.64] ;  /* 0x0000002404047981 */ /* 0x000ee4000c1e1900 */
[----:B---3--:R0:W1:Y:S02]  /*2f40*/  I2F.F64.U32 R24, R4 ;  /* 0x0000000400187312 */ /* 0x0080640000201800 */
.L_x_4587:
[----:B------:R-:W-:-:S07]  /*2f50*/  VIADD R22, R22, 0x80 ;  /* 0x0000008016167836 */ /* 0x000fce0000000000 */
.L_x_4581:
[----:B------:R-:W-:Y:S05]  /*2f60*/  BSYNC B6 ;  /* 0x0000000000067941 */ /* 0x000fea0003800000 */
.L_x_4580:
[----:B------:R-:W-:Y:S01]  /*2f70*/  ISETP.GE.AND P0, PT, R22, R19, PT ;  /* 0x000000131600720c */ /* 0x000fe20003f06270 */
[----:B------:R-:W-:-:S12]  /*2f80*/  BSSY B6, `(.L_x_4615) ;  /* 0x00000f4000067945 */ /* 0x000fd80003800000 */
[----:B------:R-:W-:Y:S05]  /*2f90*/  @P0 BRA `(.L_x_4616) ;  /* 0x0000000c00c80947 */ /* 0x000fea0003800000 */
[----:B01----:R-:W0:Y:S01]  /*2fa0*/  LDC.64 R4, c[0x0][0x230] ;  /* 0x00008c00ff047b82 */ /* 0x003e220000000a00 */
        /* <DEDUP_REMOVED lines=19> */
.L_x_4620:
[----:B------:R-:W3:Y:S02]  /*30e0*/  LDG.E.U8 R4, desc[UR36][R4.64] ;  /* 0x0000002404047981 */ /* 0x000ee4000c1e1100 */
[----:B---3--:R0:W1:Y:S01]  /*30f0*/  I2F.F64.U16 R16, R4 ;  /* 0x0000000400107312 */ /* 0x0080620000101800 */
[----:B------:R-:W-:Y:S05]  /*3100*/  BRA `(.L_x_4616) ;  /* 0x0000000c006c7947 */ /* 0x000fea0003800000 */
.L_x_4619:
        /* <DEDUP_REMOVED lines=9> */
.L_x_4623:
[----:B------:R-:W3:Y:S02]  /*31a0*/  LDG.E R4, desc[UR36][R4.64] ;  /* 0x0000002404047981 */ /* 0x000ee4000c1e1900 */
[----:B---3--:R0:W1:Y:S01]  /*31b0*/  I2F.F64 R16, R4 ;  /* 0x0000000400107312 */ /* 0x0080620000201c00 */
[----:B------:R-:W-:Y:S05]  /*31c0*/  BRA `(.L_x_4616) ;  /* 0x0000000c003c7947 */ /* 0x000fea0003800000 */
.L_x_4622:
[----:B------:R-:W3:Y:S02]  /*31d0*/  LDG.E.U16 R4, desc[UR36][R4.64] ;  /* 0x0000002404047981 */ /* 0x000ee4000c1e1500 */
[----:B---3--:R0:W1:Y:S01]  /*31e0*/  I2F.F64.S16 R16, R4 ;  /* 0x0000000400107312 */ /* 0x0080620000101c00 */
[----:B------:R-:W-:Y:S05]  /*31f0*/  BRA `(.L_x_4616) ;  /* 0x0000000c00307947 */ /* 0x000fea0003800000 */
.L_x_4618:
        /* <DEDUP_REMOVED lines=10> */
.L_x_4625:
[----:B------:R-:W3:Y:S02]  /*32a0*/  LDG.E.U16 R0, desc[UR36][R4.64] ;  /* 0x0000002404007981 */ /* 0x000ee4000c1e1500 */
[----:B---3--:R-:W-:-:S05]  /*32b0*/  HADD2.F32 R0, -RZ, R0.H0_H0 ;  /* 0x20000000ff007230 */ /* 0x008fca0000004100 */
[----:B------:R-:W-:-:S04]  /*32c0*/  FMUL.FTZ R0, R0, 1 ;  /* 0x3f80000000007820 */ /* 0x000fc80000410000 */
[----:B------:R0:W1:Y:S01]  /*32d0*/  F2F.F64.F32 R16, R0 ;  /* 0x0000000000107310 */ /* 0x0000620000201800 */
[----:B------:R-:W-:Y:S05]  /*32e0*/  BRA `(.L_x_4616) ;  /* 0x0000000800f47947 */ /* 0x000fea0003800000 */
.L_x_4624:
        /* <DEDUP_REMOVED lines=10> */
.L_x_4627:
[----:B------:R-:W3:Y:S02]  /*3390*/  LDG.E.U16 R4, desc[UR36][R4.64] ;  /* 0x0000002404047981 */ /* 0x000ee4000c1e1500 */
[----:B---3--:R-:W-:-:S05]  /*33a0*/  HADD2.F32 R0, -RZ, R4.H0_H0 ;  /* 0x20000004ff007230 */ /* 0x008fca0000004100 */
[----:B------:R-:W-:-:S04]  /*33b0*/  FMUL.FTZ R0, R0, 1 ;  /* 0x3f80000000007820 */ /* 0x000fc80000410000 */
[----:B------:R0:W1:Y:S01]  /*33c0*/  F2F.F64.F32 R16, R0 ;  /* 0x0000000000107310 */ /* 0x0000620000201800 */
[----:B------:R-:W-:Y:S05]  /*33d0*/  BRA `(.L_x_4616) ;  /* 0x0000000800b87947 */ /* 0x000fea0003800000 */
.L_x_4626:
[----:B------:R0:W5:Y:S01]  /*33e0*/  LDG.E.64 R16, desc[UR36][R4.64] ;  /* 0x0000002404107981 */ /* 0x000162000c1e1b00 */
[----:B------:R-:W-:Y:S05]  /*33f0*/  BRA `(.L_x_4616) ;  /* 0x0000000800b07947 */ /* 0x000fea0003800000 */
.L_x_4617:
        /* <DEDUP_REMOVED lines=13> */
.L_x_4630:
[----:B------:R0:W5:Y:S01]  /*34d0*/  LDG.E.64 R16, desc[UR36][R4.64] ;  /* 0x0000002404107981 */ /* 0x000162000c1e1b00 */
[----:B------:R-:W-:Y:S05]  /*34e0*/  BRA `(.L_x_4616) ;  /* 0x0000000800747947 */ /* 0x000fea0003800000 */
.L_x_4629:
        /* <DEDUP_REMOVED lines=25> */
[----:B------:R-:W-:-:S04]  /*3680*/  FMUL.FTZ R3, R3, 1 ;  /* 0x3f80000003037820 */ /* 0x000fc80000410000 */
[----:B------:R0:W1:Y:S01]  /*3690*/  F2F.F64.F32 R16, R3 ;  /* 0x0000000300107310 */ /* 0x0000620000201800 */
[----:B------:R-:W-:Y:S05]  /*36a0*/  BRA `(.L_x_4616) ;  /* 0x0000000800047947 */ /* 0x000fea0003800000 */
.L_x_4632:
[----:B------:R-:W3:Y:S02]  /*36b0*/  LDG.E.U8 R3, desc[UR36][R4.64] ;  /* 0x0000002404037981 */ /* 0x000ee4000c1e1100 */
[----:B---3--:R-:W-:-:S05]  /*36c0*/  IMAD.SHL.U32 R0, R3, 0x2000000, RZ ;  /* 0x0200000003007824 */ /* 0x008fca00078e00ff */
        /* <DEDUP_REMOVED lines=10> */
[----:B------:R-:W-:-:S04]  /*3770*/  FMUL.FTZ R2, R2, 1 ;  /* 0x3f80000002027820 */ /* 0x000fc80000410000 */
[----:B------:R0:W1:Y:S01]  /*3780*/  F2F.F64.F32 R16, R2 ;  /* 0x0000000200107310 */ /* 0x0000620000201800 */
[----:B------:R-:W-:Y:S05]  /*3790*/  BRA `(.L_x_4616) ;  /* 0x0000000400c87947 */ /* 0x000fea0003800000 */
.L_x_4631:
[----:B------:R-:W3:Y:S02]  /*37a0*/  LDG.E.U16 R0, desc[UR36][R4.64] ;  /* 0x0000002404007981 */ /* 0x000ee4000c1e1500 */
[----:B---3--:R-:W-:-:S04]  /*37b0*/  IMAD.U32 R0, R0, 0x10000, RZ ;  /* 0x0001000000007824 */ /* 0x008fc800078e00ff */
[----:B------:R-:W-:-:S04]  /*37c0*/  FMUL.FTZ R0, R0, 1 ;  /* 0x3f80000000007820 */ /* 0x000fc80000410000 */
[----:B------:R0:W1:Y:S01]  /*37d0*/  F2F.F64.F32 R16, R0 ;  /* 0x0000000000107310 */ /* 0x0000620000201800 */
[----:B------:R-:W-:Y:S05]  /*37e0*/  BRA `(.L_x_4616) ;  /* 0x0000000400b47947 */ /* 0x000fea0003800000 */
.L_x_4628:
        /* <DEDUP_REMOVED lines=11> */
.L_x_4635:
        /* <DEDUP_REMOVED lines=21> */
.L_x_4639:
[----:B------:R-:W-:Y:S05]  /*39f0*/  BSYNC B1 ;  /* 0x0000000000017941 */ /* 0x000fea0003800000 */
.L_x_4638:
[----:B------:R-:W-:Y:S01]  /*3a00*/  LEA R3, R0, 0x3b800000, 0x17 ;  /* 0x3b80000000037811 */ /* 0x000fe200078eb8ff */
[----:B------:R-:W-:-:S05]  /*3a10*/  IMAD.SHL.U32 R0, R2, 0x100000, RZ ;  /* 0x0010000002007824 */ /* 0x000fca00078e00ff */
[----:B------:R-:W-:-:S07]  /*3a20*/  LOP3.LUT R0, R3, R0, R4, 0xfe, !PT ;  /* 0x0000000003007212 */ /* 0x000fce00078efe04 */
.L_x_4637:
[----:B------:R-:W-:Y:S05]  /*3a30*/  BSYNC B0 ;  /* 0x0000000000007941 */ /* 0x000fea0003800000 */
.L_x_4636:
[----:B------:R-:W-:-:S04]  /*3a40*/  FMUL.FTZ R0, R0, 1 ;  /* 0x3f80000000007820 */ /* 0x000fc80000410000 */
[----:B------:R0:W1:Y:S01]  /*3a50*/  F2F.F64.F32 R16, R0 ;  /* 0x0000000000107310 */ /* 0x0000620000201800 */
[----:B------:R-:W-:Y:S05]  /*3a60*/  BRA `(.L_x_4616) ;  /* 0x0000000400147947 */ /* 0x000fea0003800000 */
.L_x_4634:
        /* <DEDUP_REMOVED lines=21> */
.L_x_4643:
[----:B------:R-:W-:Y:S05]  /*3bc0*/  BSYNC B1 ;  /* 0x0000000000017941 */ /* 0x000fea0003800000 */
.L_x_4642:
[----:B------:R-:W-:Y:S01]  /*3bd0*/  LEA R3, R0, 0x37800000, 0x17 ;  /* 0x3780000000037811 */ /* 0x000fe200078eb8ff */
[----:B------:R-:W-:-:S05]  /*3be0*/  IMAD.SHL.U32 R0, R2, 0x200000, RZ ;  /* 0x0020000002007824 */ /* 0x000fca00078e00ff */
[----:B------:R-:W-:-:S07]  /*3bf0*/  LOP3.LUT R0, R3, R0, R4, 0xfe, !PT ;  /* 0x0000000003007212 */ /* 0x000fce00078efe04 */
.L_x_4641:
[----:B------:R-:W-:Y:S05]  /*3c00*/  BSYNC B0 ;  /* 0x0000000000007941 */ /* 0x000fea0003800000 */
.L_x_4640:
[----:B------:R-:W-:-:S04]  /*3c10*/  FMUL.FTZ R0, R0, 1 ;  /* 0x3f80000000007820 */ /* 0x000fc80000410000 */
[----:B------:R0:W1:Y:S01]  /*3c20*/  F2F.F64.F32 R16, R0 ;  /* 0x0000000000107310 */ /* 0x0000620000201800 */
[----:B------:R-:W-:Y:S05]  /*3c30*/  BRA `(.L_x_4616) ;  /* 0x0000000000a07947 */ /* 0x000fea0003800000 */
.L_x_4633:
        /* <DEDUP_REMOVED lines=14> */
.L_x_4647:
[----:B------:R-:W-:Y:S05]  /*3d20*/  BSYNC B0 ;  /* 0x0000000000007941 */ /* 0x000fea0003800000 */
.L_x_4646:
[----:B------:R-:W-:-:S04]  /*3d30*/  FMUL.FTZ R0, R0, 1 ;  /* 0x3f80000000007820 */ /* 0x000fc80000410000 */
[----:B------:R0:W1:Y:S01]  /*3d40*/  F2F.F64.F32 R16, R0 ;  /* 0x0000000000107310 */ /* 0x0000620000201800 */
[----:B------:R-:W-:Y:S05]  /*3d50*/  BRA `(.L_x_4616) ;  /* 0x0000000000587947 */ /* 0x000fea0003800000 */
.L_x_4621:
        /* <DEDUP_REMOVED lines=16> */
.L_x_4648:
[----:B------:R-:W-:Y:S05]  /*3e60*/  BRA `(.L_x_4616) ;  /* 0x0000000000147947 */ /* 0x000fea0003800000 */
.L_x_4645:
[----:B------:R-:W3:Y:S02]  /*3e70*/  LDG.E.64 R16, desc[UR36][R4.64] ;  /* 0x0000002404107981 */ /* 0x000ee4000c1e1b00 */
[----:B---3--:R-:W0:Y:S01]  /*3e80*/  I2F.F64.U64 R16, R16 ;  /* 0x0000001000107312 */ /* 0x008e220000301800 */
[----:B------:R-:W-:Y:S05]  /*3e90*/  BRA `(.L_x_4616) ;  /* 0x0000000000087947 */ /* 0x000fea0003800000 */
.L_x_4644:
[----:B------:R-:W3:Y:S02]  /*3ea0*/  LDG.E R4, desc[UR36][R4.64] ;  /* 0x0000002404047981 */ /* 0x000ee4000c1e1900 */
[----:B---3--:R0:W1:Y:S02]  /*3eb0*/  I2F.F64.U32 R16, R4 ;  /* 0x0000000400107312 */ /* 0x0080640000201800 */
.L_x_4616:
[----:B------:R-:W-:Y:S05]  /*3ec0*/  BSYNC B6 ;  /* 0x0000000000067941 */ /* 0x000fea0003800000 */
.L_x_4615:
[----:B------:R-:W2:Y:S01]  /*3ed0*/  S2R R22, SR_TID.X ;  /* 0x0000000000167919 */ /* 0x000ea20000002100 */
[----:B------:R-:W-:Y:S01]  /*3ee0*/  BSSY B6, `(.L_x_4649) ;  /* 0x0000161000067945 */ /* 0x000fe20003800000 */
[C---:B--2---:R-:W-:Y:S01]  /*3ef0*/  ISETP.GE.AND P0, PT, R22.reuse, R19, PT ;  /* 0x000000131600720c */ /* 0x044fe20003f06270 */
[----:B------:R-:W-:-:S05]  /*3f00*/  VIADD R26, R22, 0x80 ;  /* 0x00000080161a7836 */ /* 0x000fca0000000000 */
[----:B------:R-:W-:-:S07]  /*3f10*/  ISETP.GE.AND P1, PT, R26, R19, PT ;  /* 0x000000131a00720c */ /* 0x000fce0003f26270 */
[----:B0-----:R-:W0:Y:S01]  /*3f20*/  @!P0 LDC.64 R2, c[0x0][0x220] ;  /* 0x00008800ff028b82 */ /* 0x001e220000000a00 */
[----:B-1-345:R-:W-:Y:S02]  /*3f30*/  @!P0 IMAD.MOV.U32 R0, RZ, RZ, R28 ;  /* 0x000000ffff008224 */ /* 0x03afe400078e001c */
[----:B------:R-:W-:-:S03]  /*3f40*/  @!P0 IMAD.MOV.U32 R10, RZ, RZ, R29 ;  /* 0x000000ffff0a8224 */ /* 0x000fc600078e001d */
[----:B------:R-:W-:Y:S02]  /*3f50*/  @!P1 IMAD.MOV.U32 R8, RZ, RZ, R30 ;  /* 0x000000ffff089224 */ /* 0x000fe400078e001e */
[----:B------:R-:W1:Y:S01]  /*3f60*/  @!P1 LDC.64 R6, c[0x0][0x220] ;  /* 0x00008800ff069b82 */ /* 0x000e620000000a00 */
[----:B0-----:R-:W-:Y:S01]  /*3f70*/  @!P0 DSETP.MIN.AND P5, P6, R28, R2, PT ;  /* 0x000000021c00822a */ /* 0x001fe20003ea0000 */
[----:B------:R-:W-:Y:S02]  /*3f80*/  @!P0 IMAD.MOV.U32 R11, RZ, RZ, R2 ;  /* 0x000000ffff0b8224 */ /* 0x000fe400078e0002 */
[----:B------:R-:W-:Y:S02]  /*3f90*/  VIADD R2, R22, 0x100 ;  /* 0x0000010016027836 */ /* 0x000fe40000000000 */
[----:B------:R-:W-:Y:S01]  /*3fa0*/  @!P0 IMAD.MOV.U32 R9, RZ, RZ, R3 ;  /* 0x000000ffff098224 */ /* 0x000fe200078e0003 */
[----:B------:R-:W-:Y:S02]  /*3fb0*/  @!P0 SEL R0, R0, R11, P5 ;  /* 0x0000000b00008207 */ /* 0x000fe40002800000 */
[----:B------:R-:W-:Y:S01]  /*3fc0*/  ISETP.GE.AND P2, PT, R2, R19, PT ;  /* 0x000000130200720c */ /* 0x000fe20003f46270 */
[----:B-1----:R-:W-:Y:S01]  /*3fd0*/  @!P1 DSETP.MIN.AND P4, P3, R30, R6, PT ;  /* 0x000000061e00922a */ /* 0x002fe20003b80000 */
[----:B------:R-:W-:Y:S01]  /*3fe0*/  @!P1 IMAD.MOV.U32 R11, RZ, RZ, R6 ;  /* 0x000000ffff0b9224 */ /* 0x000fe200078e0006 */
[----:B------:R-:W-:Y:S01]  /*3ff0*/  @!P0 FSEL R10, R10, R9, P5 ;  /* 0x000000090a0a8208 */ /* 0x000fe20002800000 */
[----:B------:R-:W-:Y:S01]  /*4000*/  VIADD R6, R22, 0x180 ;  /* 0x0000018016067836 */ /* 0x000fe20000000000 */
[----:B------:R-:W-:Y:S01]  /*4010*/  @!P0 LOP3.LUT R9, R9, 0x80000, RZ, 0xfc, !PT ;  /* 0x0008000009098812 */ /* 0x000fe200078efcff */
[----:B------:R-:W-:Y:S01]  /*4020*/  @!P0 IMAD.MOV.U32 R4, RZ, RZ, R0 ;  /* 0x000000ffff048224 */ /* 0x000fe200078e0000 */
[----:B------:R-:W-:-:S02]  /*4030*/  @!P1 SEL R8, R8, R11, P4 ;  /* 0x0000000b08089207 */ /* 0x000fc40002000000 */
[----:B------:R-:W-:Y:S02]  /*4040*/  ISETP.GE.AND P5, PT, R6, R19, PT ;  /* 0x000000130600720c */ /* 0x000fe40003fa6270 */
[----:B------:R-:W-:Y:S01]  /*4050*/  @!P0 SEL R9, R9, R10, P6 ;  /* 0x0000000a09098207 */ /* 0x000fe20003000000 */
[----:B------:R-:W-:Y:S01]  /*4060*/  @!P1 IMAD.MOV.U32 R10, RZ, RZ, R7 ;  /* 0x000000ffff0a9224 */ /* 0x000fe200078e0007 */
[----:B------:R-:W0:Y:S01]  /*4070*/  @!P2 LDC.64 R2, c[0x0][0x220] ;  /* 0x00008800ff02ab82 */ /* 0x000e220000000a00 */
[----:B------:R-:W-:Y:S02]  /*4080*/  @!P2 IMAD.MOV.U32 R12, RZ, RZ, R24 ;  /* 0x000000ffff0ca224 */ /* 0x000fe400078e0018 */
[----:B------:R-:W-:Y:S01]  /*4090*/  @!P2 IMAD.MOV.U32 R11, RZ, RZ, R25 ;  /* 0x000000ffff0ba224 */ /* 0x000fe200078e0019 */
[----:B------:R-:W-:Y:S01]  /*40a0*/  @!P1 FSEL R13, R31, R10, P4 ;  /* 0x0000000a1f0d9208 */ /* 0x000fe20002000000 */
[----:B------:R-:W-:Y:S01]  /*40b0*/  @!P0 IMAD.MOV.U32 R5, RZ, RZ, R9 ;  /* 0x000000ffff058224 */ /* 0x000fe200078e0009 */
[----:B------:R-:W-:Y:S01]  /*40c0*/  @!P1 LOP3.LUT R10, R10, 0x80000, RZ, 0xfc, !PT ;  /* 0x000800000a0a9812 */ /* 0x000fe200078efcff */
[----:B------:R-:W-:-:S02]  /*40d0*/  @!P1 IMAD.MOV.U32 R28, RZ, RZ, R8 ;  /* 0x000000ffff1c9224 */ /* 0x000fc400078e0008 */
[----:B------:R-:W1:Y:S01]  /*40e0*/  @!P5 LDC.64 R6, c[0x0][0x220] ;  /* 0x00008800ff06db82 */ /* 0x000e620000000a00 */
[----:B------:R-:W-:Y:S01]  /*40f0*/  @!P1 SEL R13, R10, R13, P3 ;  /* 0x0000000d0a0d9207 */ /* 0x000fe20001800000 */
[----:B------:R-:W-:-:S04]  /*4100*/  @!P5 IMAD.MOV.U32 R14, RZ, RZ, R17 ;  /* 0x000000ffff0ed224 */ /* 0x000fc800078e0011 */
[----:B------:R-:W-:Y:S01]  /*4110*/  @!P1 IMAD.MOV.U32 R29, RZ, RZ, R13 ;  /* 0x000000ffff1d9224 */ /* 0x000fe200078e000d */
[----:B0-----:R-:W-:Y:S01]  /*4120*/  @!P2 DSETP.MIN.AND P6, P4, R24, R2, PT ;  /* 0x000000021800a22a */ /* 0x001fe20003cc0000 */
[----:B------:R-:W-:Y:S01]  /*4130*/  @!P2 IMAD.MOV.U32 R15, RZ, RZ, R2 ;  /* 0x000000ffff0fa224 */ /* 0x000fe200078e0002 */
[----:B------:R-:W-:Y:S01]  /*4140*/  @!P2 LOP3.LUT R10, R3, 0x80000, RZ, 0xfc, !PT ;  /* 0x00080000030aa812 */ /* 0x000fe200078efcff */
[----:B------:R-:W0:Y:S03]  /*4150*/  LDC.U8 R2, c[0x0][0x244] ;  /* 0x00009100ff027b82 */ /* 0x000e260000000000 */
[----:B------:R-:W-:Y:S02]  /*4160*/  @!P2 SEL R12, R12, R15, P6 ;  /* 0x0000000f0c0ca207 */ /* 0x000fe40003000000 */
[----:B------:R-:W-:Y:S01]  /*4170*/  @!P2 FSEL R11, R11, R3, P6 ;  /* 0x000000030b0ba208 */ /* 0x000fe20003000000 */
[----:B-1----:R-:W-:Y:S01]  /*4180*/  @!P5 DSETP.MIN.AND P3, P6, R16, R6, PT ;  /* 0x000000061000d22a */ /* 0x002fe20003e60000 */
[----:B------:R-:W-:-:S02]  /*4190*/  @!P5 IMAD.MOV.U32 R15, RZ, RZ, R7 ;  /* 0x000000ffff0fd224 */ /* 0x000fc400078e0007 */
[----:B------:R-:W-:Y:S01]  /*41a0*/  @!P5 IMAD.MOV.U32 R3, RZ, RZ, R16 ;  /* 0x000000ffff03d224 */ /* 0x000fe200078e0010 */
[----:B------:R-:W-:Y:S01]  /*41b0*/  @!P2 SEL R11, R10, R11, P4 ;  /* 0x0000000b0a0ba207 */ /* 0x000fe20002000000 */
[----:B------:R-:W-:Y:S01]  /*41c0*/  @!P2 IMAD.MOV.U32 R24, RZ, RZ, R12 ;  /* 0x000000ffff18a224 */ /* 0x000fe200078e000c */
[----:B------:R-:W-:Y:S02]  /*41d0*/  @!P5 FSEL R14, R14, R15, P3 ;  /* 0x0000000f0e0ed208 */ /* 0x000fe40001800000 */
[----:B------:R-:W-:Y:S01]  /*41e0*/  @!P5 LOP3.LUT R15, R15, 0x80000, RZ, 0xfc, !PT ;  /* 0x000800000f0fd812 */ /* 0x000fe200078efcff */
[----:B------:R-:W-:Y:S01]  /*41f0*/  @!P2 IMAD.MOV.U32 R25, RZ, RZ, R11 ;  /* 0x000000ffff19a224 */ /* 0x000fe200078e000b */
[----:B------:R-:W-:Y:S02]  /*4200*/  @!P5 SEL R3, R3, R6, P3 ;  /* 0x000000060303d207 */ /* 0x000fe40001800000 */
[----:B------:R-:W-:-:S03]  /*4210*/  @!P5 SEL R14, R15, R14, P6 ;  /* 0x0000000e0f0ed207 */ /* 0x000fc60003000000 */
[----:B------:R-:W-:Y:S02]  /*4220*/  @!P5 IMAD.MOV.U32 R16, RZ, RZ, R3 ;  /* 0x000000ffff10d224 */ /* 0x000fe400078e0003 */
[----:B------:R-:W-:Y:S01]  /*4230*/  @!P5 IMAD.MOV.U32 R17, RZ, RZ, R14 ;  /* 0x000000ffff11d224 */ /* 0x000fe200078e000e */
[----:B------:R-:W-:Y:S06]  /*4240*/  @P0 BRA `(.L_x_4650) ;  /* 0x0000001000a80947 */ /* 0x000fec0003800000 */
[----:B------:R-:W1:Y:S01]  /*4250*/  LDC.64 R8, c[0x0][0x228] ;  /* 0x00008a00ff087b82 */ /* 0x000e620000000a00 */
[----:B0-----:R-:W-:Y:S01]  /*4260*/  PRMT R0, R2, 0x9910, RZ ;  /* 0x0000991002007816 */ /* 0x001fe200000000ff */
        /* <DEDUP_REMOVED lines=15> */
[----:B------:R-:W0:Y:S01]  /*4360*/  F2I.F64.TRUNC R5, R4 ;  /* 0x0000000400057311 */ /* 0x000e22000030d100 */
[----:B------:R-:W-:Y:S01]  /*4370*/  IMAD.MOV.U32 R22, RZ, RZ, R26 ;  /* 0x000000ffff167224 */ /* 0x000fe200078e001a */
[----:B0-----:R0:W-:Y:S01]  /*4380*/  STG.E.U8 desc[UR36][R8.64], R5 ;  /* 0x0000000508007986 */ /* 0x0011e2000c101124 */
[----:B------:R-:W-:Y:S05]  /*4390*/  BRA `(.L_x_4650) ;  /* 0x0000001000547947 */ /* 0x000fea0003800000 */
.L_x_4654:
[----:B------:R-:W0:Y:S01]  /*43a0*/  F2I.S64.F64.TRUNC R4, R4 ;  /* 0x0000000400047311 */ /* 0x000e22000030d900 */
[----:B------:R-:W-:Y:S02]  /*43b0*/  IMAD.MOV.U32 R22, RZ, RZ, R26 ;  /* 0x000000ffff167224 */ /* 0x000fe400078e001a */
[----:B0-----:R-:W-:-:S05]  /*43c0*/  IMAD.MOV.U32 R3, RZ, RZ, R4 ;  /* 0x000000ffff037224 */ /* 0x001fca00078e0004 */
[----:B------:R0:W-:Y:S01]  /*43d0*/  STG.E.U8 desc[UR36][R8.64], R3 ;  /* 0x0000000308007986 */ /* 0x0001e2000c101124 */
[----:B------:R-:W-:Y:S05]  /*43e0*/  BRA `(.L_x_4650) ;  /* 0x0000001000407947 */ /* 0x000fea0003800000 */
.L_x_4653:
[----:B------:R-:W-:-:S13]  /*43f0*/  ISETP.NE.AND P0, PT, R0, 0x2, PT ;  /* 0x000000020000780c */ /* 0x000fda0003f05270 */
[----:B------:R-:W-:Y:S05]  /*4400*/  @!P0 BRA `(.L_x_4656) ;  /* 0x0000000000308947 */ /* 0x000fea0003800000 */
[----:B------:R-:W-:-:S13]  /*4410*/  ISETP.NE.AND P0, PT, R0, 0x3, PT ;  /* 0x000000030000780c */ /* 0x000fda0003f05270 */
[----:B------:R-:W-:Y:S05]  /*4420*/  @!P0 BRA `(.L_x_4657) ;  /* 0x0000000000188947 */ /* 0x000fea0003800000 */
[----:B------:R-:W-:-:S13]  /*4430*/  ISETP.NE.AND P0, PT, R0, 0x4, PT ;  /* 0x000000040000780c */ /* 0x000fda0003f05270 */
[----:B------:R-:W-:Y:S05]  /*4440*/  @P0 BRA `(.L_x_4655) ;  /* 0x0000000c00c40947 */ /* 0x000fea0003800000 */
[----:B------:R-:W0:Y:S01]  /*4450*/  F2I.S64.F64.TRUNC R4, R4 ;  /* 0x0000000400047311 */ /* 0x000e22000030d900 */
[----:B------:R-:W-:Y:S01]  /*4460*/  IMAD.MOV.U32 R22, RZ, RZ, R26 ;  /* 0x000000ffff167224 */ /* 0x000fe200078e001a */
[----:B0-----:R0:W-:Y:S01]  /*4470*/  STG.E.64 desc[UR36][R8.64], R4 ;  /* 0x0000000408007986 */ /* 0x0011e2000c101b24 */
[----:B------:R-:W-:Y:S05]  /*4480*/  BRA `(.L_x_4650) ;  /* 0x0000001000187947 */ /* 0x000fea0003800000 */
.L_x_4657:
[----:B------:R-:W0:Y:S01]  /*4490*/  F2I.F64.TRUNC R5, R4 ;  /* 0x0000000400057311 */ /* 0x000e22000030d100 */
[----:B------:R-:W-:Y:S01]  /*44a0*/  IMAD.MOV.U32 R22, RZ, RZ, R26 ;  /* 0x000000ffff167224 */ /* 0x000fe200078e001a */
[----:B0-----:R0:W-:Y:S01]  /*44b0*/  STG.E desc[UR36][R8.64], R5 ;  /* 0x0000000508007986 */ /* 0x0011e2000c101924 */
[----:B------:R-:W-:Y:S05]  /*44c0*/  BRA `(.L_x_4650) ;  /* 0x0000001000087947 */ /* 0x000fea0003800000 */
.L_x_4656:
[----:B------:R-:W0:Y:S01]  /*44d0*/  F2I.F64.TRUNC R5, R4 ;  /* 0x0000000400057311 */ /* 0x000e22000030d100 */
[----:B------:R-:W-:Y:S01]  /*44e0*/  IMAD.MOV.U32 R22, RZ, RZ, R26 ;  /* 0x000000ffff167224 */ /* 0x000fe200078e001a */
[----:B0-----:R0:W-:Y:S01]  /*44f0*/  STG.E.U16 desc[UR36][R8.64], R5 ;  /* 0x0000000508007986 */ /* 0x0011e2000c101524 */
[----:B------:R-:W-:Y:S05]  /*4500*/  BRA `(.L_x_4650) ;  /* 0x0000000c00f87947 */ /* 0x000fea0003800000 */
.L_x_4652:
        /* <DEDUP_REMOVED lines=10> */
[----:B------:R-:W-:-:S13]  /*45b0*/  IMAD.MOV.U32 R22, RZ, RZ, R26 ;  /* 0x000000ffff167224 */ /* 0x000fda00078e001a */
[----:B0-----:R-:W-:-:S05]  /*45c0*/  @!P0 FMUL R3, R3, 1.175494350822287508e-38 ;  /* 0x0080000003038820 */ /* 0x001fca0000400000 */
[----:B------:R0:W-:Y:S01]  /*45d0*/  STG.E desc[UR36][R8.64], R3 ;  /* 0x0000000308007986 */ /* 0x0001e2000c101924 */
[----:B------:R-:W-:Y:S05]  /*45e0*/  BRA `(.L_x_4650) ;  /* 0x0000000c00c07947 */ /* 0x000fea0003800000 */
.L_x_4659:
[----:B------:R-:W-:Y:S01]  /*45f0*/  UMOV UR4, 0xf0000000 ;  /* 0xf000000000047882 */ /* 0x000fe20000000000 */
[----:B------:R-:W-:Y:S01]  /*4600*/  UMOV UR5, 0x380fffff ;  /* 0x380fffff00057882 */ /* 0x000fe20000000000 */
[----:B------:R-:W0:Y:S01]  /*4610*/  F2F.F32.F64 R0, R4 ;  /* 0x0000000400007310 */ /* 0x000e220000301000 */
[----:B------:R-:W-:Y:S01]  /*4620*/  DSETP.GEU.AND P0, PT, |R4|, UR4, PT ;  /* 0x0000000404007e2a */ /* 0x000fe2000bf0e200 */
[----:B------:R-:W-:-:S13]  /*4630*/  IMAD.MOV.U32 R22, RZ, RZ, R26 ;  /* 0x000000ffff167224 */ /* 0x000fda00078e001a */
[----:B0-----:R-:W-:-:S05]  /*4640*/  @!P0 FMUL R0, R0, 1.175494350822287508e-38 ;  /* 0x0080000000008820 */ /* 0x001fca0000400000 */
[----:B------:R-:W-:-:S05]  /*4650*/  F2FP.F16.F32.PACK_AB R0, RZ, R0 ;  /* 0x00000000ff00723e */ /* 0x000fca00000000ff */
[----:B------:R0:W-:Y:S01]  /*4660*/  STG.E.U16 desc[UR36][R8.64], R0 ;  /* 0x0000000008007986 */ /* 0x0001e2000c101524 */
[----:B------:R-:W-:Y:S05]  /*4670*/  BRA `(.L_x_4650) ;  /* 0x0000000c009c7947 */ /* 0x000fea0003800000 */
.L_x_4658:
        /* <DEDUP_REMOVED lines=10> */
[----:B------:R-:W-:Y:S02]  /*4720*/  IMAD.MOV.U32 R7, RZ, RZ, RZ ;  /* 0x000000ffff077224 */ /* 0x000fe400078e00ff */
[----:B------:R-:W-:-:S11]  /*4730*/  IMAD.MOV.U32 R22, RZ, RZ, R26 ;  /* 0x000000ffff167224 */ /* 0x000fd600078e001a */
[----:B0-----:R-:W-:-:S05]  /*4740*/  @!P0 FMUL R6, R6, 1.175494350822287508e-38 ;  /* 0x0080000006068820 */ /* 0x001fca0000400000 */
[----:B------:R0:W-:Y:S01]  /*4750*/  STG.E.64 desc[UR36][R8.64], R6 ;  /* 0x0000000608007986 */ /* 0x0001e2000c101b24 */
[----:B------:R-:W-:Y:S05]  /*4760*/  BRA `(.L_x_4650) ;  /* 0x0000000c00607947 */ /* 0x000fea0003800000 */
.L_x_4661:
[----:B------:R-:W-:Y:S01]  /*4770*/  UMOV UR4, 0xf0000000 ;  /* 0xf000000000047882 */ /* 0x000fe20000000000 */
[----:B------:R-:W-:Y:S01]  /*4780*/  UMOV UR5, 0x380fffff ;  /* 0x380fffff00057882 */ /* 0x000fe20000000000 */
[----:B------:R-:W0:Y:S01]  /*4790*/  F2F.F32.F64 R0, R4 ;  /* 0x0000000400007310 */ /* 0x000e220000301000 */
[----:B------:R-:W-:Y:S01]  /*47a0*/  DSETP.GEU.AND P0, PT, |R4|, UR4, PT ;  /* 0x0000000404007e2a */ /* 0x000fe2000bf0e200 */
[----:B------:R-:W-:-:S13]  /*47b0*/  IMAD.MOV.U32 R22, RZ, RZ, R26 ;  /* 0x000000ffff167224 */ /* 0x000fda00078e001a */
[----:B0-----:R-:W-:-:S05]  /*47c0*/  @!P0 FMUL R0, R0, 1.175494350822287508e-38 ;  /* 0x0080000000008820 */ /* 0x001fca0000400000 */
[----:B------:R-:W-:-:S04]  /*47d0*/  F2FP.F16.F32.PACK_AB R3, RZ, R0 ;  /* 0x00000000ff03723e */ /* 0x000fc800000000ff */
[----:B------:R-:W-:-:S05]  /*47e0*/  PRMT R3, R3, 0x5410, RZ ;  /* 0x0000541003037816 */ /* 0x000fca00000000ff */
[----:B------:R0:W-:Y:S01]  /*47f0*/  STG.E desc[UR36][R8.64], R3 ;  /* 0x0000000308007986 */ /* 0x0001e2000c101924 */
[----:B------:R-:W-:Y:S05]  /*4800*/  BRA `(.L_x_4650) ;  /* 0x0000000c00387947 */ /* 0x000fea0003800000 */
.L_x_4660:
[----:B------:R0:W-:Y:S01]  /*4810*/  STG.E.64 desc[UR36][R8.64], R4 ;  /* 0x0000000408007986 */ /* 0x0001e2000c101b24 */
[----:B------:R-:W-:Y:S01]  /*4820*/  IMAD.MOV.U32 R22, RZ, RZ, R26 ;  /* 0x000000ffff167224 */ /* 0x000fe200078e001a */
[----:B------:R-:W-:Y:S06]  /*4830*/  BRA `(.L_x_4650) ;  /* 0x0000000c002c7947 */ /* 0x000fec0003800000 */
.L_x_4651:
        /* <DEDUP_REMOVED lines=8> */
[----:B------:R-:W-:Y:S01]  /*48c0*/  DSETP.NEU.AND P0, PT, R4, RZ, PT ;  /* 0x000000ff0400722a */ /* 0x000fe20003f0d000 */
[----:B------:R-:W-:-:S05]  /*48d0*/  IMAD.MOV.U32 R22, RZ, RZ, R26 ;  /* 0x000000ffff167224 */ /* 0x000fca00078e001a */
[----:B------:R-:W-:-:S05]  /*48e0*/  SEL R3, RZ, 0x1, !P0 ;  /* 0x00000001ff037807 */ /* 0x000fca0004000000 */
[----:B------:R0:W-:Y:S01]  /*48f0*/  STG.E.U8 desc[UR36][R8.64], R3 ;  /* 0x0000000308007986 */ /* 0x0001e2000c101124 */
[----:B------:R-:W-:Y:S05]  /*4900*/  BRA `(.L_x_4650) ;  /* 0x0000000800f87947 */ /* 0x000fea0003800000 */
.L_x_4664:
[----:B------:R-:W-:Y:S01]  /*4910*/  CS2R R6, SRZ ;  /* 0x0000000000067805 */ /* 0x000fe2000001ff00 */
[----:B------:R-:W-:-:S04]  /*4920*/  IMAD.MOV.U32 R22, RZ, RZ, R26 ;  /* 0x000000ffff167224 */ /* 0x000fc800078e001a */
[----:B------:R0:W-:Y:S01]  /*4930*/  STG.E.128 desc[UR36][R8.64], R4 ;  /* 0x0000000408007986 */ /* 0x0001e2000c101d24 */
[----:B------:R-:W-:Y:S05]  /*4940*/  BRA `(.L_x_4650) ;  /* 0x0000000800e87947 */ /* 0x000fea0003800000 */
.L_x_4663:
        /* <DEDUP_REMOVED lines=25> */
.L_x_4668:
[----:B------:R-:W-:Y:S05]  /*4ae0*/  BSYNC B0 ;  /* 0x0000000000007941 */ /* 0x000fea0003800000 */
.L_x_4667:
[----:B------:R-:W-:Y:S01]  /*4af0*/  LOP3.LUT R7, R0, R7, RZ, 0xfc, !PT ;  /* 0x0000000700077212 */ /* 0x000fe200078efcff */
[----:B------:R-:W-:-:S04]  /*4b00*/  IMAD.MOV.U32 R22, RZ, RZ, R26 ;  /* 0x000000ffff167224 */ /* 0x000fc800078e001a */
[----:B------:R0:W-:Y:S01]  /*4b10*/  STG.E.U8 desc[UR36][R8.64], R7 ;  /* 0x0000000708007986 */ /* 0x0001e2000c101124 */
[----:B------:R-:W-:Y:S05]  /*4b20*/  BRA `(.L_x_4650) ;  /* 0x0000000800707947 */ /* 0x000fea0003800000 */
.L_x_4666:
        /* <DEDUP_REMOVED lines=17> */
.L_x_4670:
[----:B------:R-:W-:Y:S01]  /*4c40*/  IMAD.MOV.U32 R0, RZ, RZ, 0x7f ;  /* 0x0000007fff007424 */ /* 0x000fe200078e00ff */
[----:B------:R-:W-:-:S04]  /*4c50*/  ISETP.GT.U32.AND P0, PT, R3, 0x7f800000, PT ;  /* 0x7f8000000300780c */ /* 0x000fc80003f04070 */
[----:B------:R-:W-:-:S09]  /*4c60*/  SEL R0, R0, 0x7c, P0 ;  /* 0x0000007c00007807 */ /* 0x000fd20000000000 */
.L_x_4671:
[----:B------:R-:W-:Y:S05]  /*4c70*/  BSYNC B0 ;  /* 0x0000000000007941 */ /* 0x000fea0003800000 */
.L_x_4669:
[----:B------:R-:W-:Y:S01]  /*4c80*/  LOP3.LUT R3, R7, 0x80000000, RZ, 0xc0, !PT ;  /* 0x8000000007037812 */ /* 0x000fe200078ec0ff */
[----:B------:R-:W-:-:S03]  /*4c90*/  IMAD.MOV.U32 R22, RZ, RZ, R26 ;  /* 0x000000ffff167224 */ /* 0x000fc600078e001a */
[----:B------:R-:W-:-:S04]  /*4ca0*/  SHF.R.U32.HI R3, RZ, 0x18, R3 ;  /* 0x00000018ff037819 */ /* 0x000fc80000011603 */
[----:B------:R-:W-:-:S05]  /*4cb0*/  LOP3.LUT R3, R0, R3, RZ, 0xfc, !PT ;  /* 0x0000000300037212 */ /* 0x000fca00078efcff */
[----:B------:R0:W-:Y:S01]  /*4cc0*/  STG.E.U8 desc[UR36][R8.64], R3 ;  /* 0x0000000308007986 */ /* 0x0001e2000c101124 */
[----:B------:R-:W-:Y:S05]  /*4cd0*/  BRA `(.L_x_4650) ;  /* 0x0000000800047947 */ /* 0x000fea0003800000 */
.L_x_4665:
[----:B------:R-:W-:Y:S01]  /*4ce0*/  UMOV UR4, 0xf0000000 ;  /* 0xf000000000047882 */ /* 0x000fe20000000000 */
[----:B------:R-:W-:Y:S01]  /*4cf0*/  UMOV UR5, 0x380fffff ;  /* 0x380fffff00057882 */ /* 0x000fe20000000000 */
[----:B------:R-:W0:Y:S01]  /*4d00*/  F2F.F32.F64 R0, R4 ;  /* 0x0000000400007310 */ /* 0x000e220000301000 */
[----:B------:R-:W-:Y:S01]  /*4d10*/  DSETP.GEU.AND P0, PT, |R4|, UR4, PT ;  /* 0x0000000404007e2a */ /* 0x000fe2000bf0e200 */
[----:B------:R-:W-:-:S13]  /*4d20*/  IMAD.MOV.U32 R22, RZ, RZ, R26 ;  /* 0x000000ffff167224 */ /* 0x000fda00078e001a */
[----:B0-----:R-:W-:-:S05]  /*4d30*/  @!P0 FMUL R0, R0, 1.175494350822287508e-38 ;  /* 0x0080000000008820 */ /* 0x001fca0000400000 */
[----:B------:R-:W-:-:S05]  /*4d40*/  F2FP.BF16.F32.PACK_AB R0, RZ, R0 ;  /* 0x00000000ff00723e */ /* 0x000fca00000010ff */
[----:B------:R0:W-:Y:S01]  /*4d50*/  STG.E.U16 desc[UR36][R8.64], R0 ;  /* 0x0000000008007986 */ /* 0x0001e2000c101524 */
[----:B------:R-:W-:Y:S05]  /*4d60*/  BRA `(.L_x_4650) ;  /* 0x0000000400e07947 */ /* 0x000fea0003800000 */
.L_x_4662:
        /* <DEDUP_REMOVED lines=8> */
[----:B------:R-:W0:Y:S01]  /*4df0*/  F2I.U32.F64.TRUNC R5, R4 ;  /* 0x0000000400057311 */ /* 0x000e22000030d000 */
[----:B------:R-:W-:Y:S01]  /*4e00*/  IMAD.MOV.U32 R22, RZ, RZ, R26 ;  /* 0x000000ffff167224 */ /* 0x000fe200078e001a */
[----:B0-----:R0:W-:Y:S01]  /*4e10*/  STG.E.U16 desc[UR36][R8.64], R5 ;  /* 0x0000000508007986 */ /* 0x0011e2000c101524 */
[----:B------:R-:W-:Y:S05]  /*4e20*/  BRA `(.L_x_4650) ;  /* 0x0000000400b07947 */ /* 0x000fea0003800000 */
.L_x_4674:
        /* <DEDUP_REMOVED lines=21> */
.L_x_4677:
[----:B------:R-:W-:-:S04]  /*4f80*/  LOP3.LUT R0, R7, 0x80000000, RZ, 0xc0, !PT ;  /* 0x8000000007007812 */ /* 0x000fc800078ec0ff */
[----:B------:R-:W-:-:S04]  /*4f90*/  SHF.R.U32.HI R0, RZ, 0x18, R0 ;  /* 0x00000018ff007819 */ /* 0x000fc80000011600 */
[----:B------:R-:W-:-:S07]  /*4fa0*/  LOP3.LUT R0, R3, R0, RZ, 0xfc, !PT ;  /* 0x0000000003007212 */ /* 0x000fce00078efcff */
.L_x_4676:
[----:B------:R-:W-:Y:S05]  /*4fb0*/  BSYNC B0 ;  /* 0x0000000000007941 */ /* 0x000fea0003800000 */
.L_x_4675:
[----:B------:R4:W-:Y:S01]  /*4fc0*/  STG.E.U8 desc[UR36][R8.64], R0 ;  /* 0x0000000008007986 */ /* 0x0009e2000c101124 */
[----:B------:R-:W-:Y:S01]  /*4fd0*/  IMAD.MOV.U32 R22, RZ, RZ, R26 ;  /* 0x000000ffff167224 */ /* 0x000fe200078e001a */
[----:B------:R-:W-:Y:S06]  /*4fe0*/  BRA `(.L_x_4650) ;  /* 0x0000000400407947 */ /* 0x000fec0003800000 */
.L_x_4673:
        /* <DEDUP_REMOVED lines=21> */
.L_x_4680:
[----:B------:R-:W-:-:S04]  /*5140*/  LOP3.LUT R0, R7, 0x80000000, RZ, 0xc0, !PT ;  /* 0x8000000007007812 */ /* 0x000fc800078ec0ff */
[----:B------:R-:W-:-:S04]  /*5150*/  SHF.R.U32.HI R0, RZ, 0x18, R0 ;  /* 0x00000018ff007819 */ /* 0x000fc80000011600 */
[----:B------:R-:W-:-:S07]  /*5160*/  LOP3.LUT R0, R3, R0, RZ, 0xfc, !PT ;  /* 0x0000000003007212 */ /* 0x000fce00078efcff */
.L_x_4679:
[----:B------:R-:W-:Y:S05]  /*5170*/  BSYNC B0 ;  /* 0x0000000000007941 */ /* 0x000fea0003800000 */
.L_x_4678:
[----:B------:R0:W-:Y:S01]  /*5180*/  STG.E.U8 desc[UR36][R8.64], R0 ;  /* 0x0000000008007986 */ /* 0x0001e2000c101124 */
[----:B------:R-:W-:Y:S01]  /*5190*/  IMAD.MOV.U32 R22, RZ, RZ, R26 ;  /* 0x000000ffff167224 */ /* 0x000fe200078e001a */
[----:B------:R-:W-:Y:S06]  /*51a0*/  BRA `(.L_x_4650) ;  /* 0x0000000000d07947 */ /* 0x000fec0003800000 */
.L_x_4672:
        /* <DEDUP_REMOVED lines=27> */
.L_x_4655:
        /* <DEDUP_REMOVED lines=16> */
.L_x_4683:
[----:B------:R-:W-:Y:S01]  /*5460*/  IMAD.MOV.U32 R22, RZ, RZ, R26 ;  /* 0x000000ffff167224 */ /* 0x000fe200078e001a */
[----:B------:R-:W-:Y:S06]  /*5470*/  BRA `(.L_x_4650) ;  /* 0x00000000001c7947 */ /* 0x000fec0003800000 */
.L_x_4682:
[----:B------:R-:W0:Y:S01]  /*5480*/  F2I.U64.F64.TRUNC R4, R4 ;  /* 0x0000000400047311 */ /* 0x000e22000030d800 */
[----:B------:R-:W-:Y:S01]  /*5490*/  IMAD.MOV.U32 R22, RZ, RZ, R26 ;  /* 0x000000ffff167224 */ /* 0x000fe200078e001a */
[----:B0-----:R3:W-:Y:S01]  /*54a0*/  STG.E.64 desc[UR36][R8.64], R4 ;  /* 0x0000000408007986 */ /* 0x0017e2000c101b24 */
[----:B------:R-:W-:Y:S05]  /*54b0*/  BRA `(.L_x_4650) ;  /* 0x00000000000c7947 */ /* 0x000fea0003800000 */
.L_x_4681:
[----:B------:R-:W0:Y:S01]  /*54c0*/  F2I.U32.F64.TRUNC R5, R4 ;  /* 0x0000000400057311 */ /* 0x000e22000030d000 */
[----:B------:R-:W-:Y:S01]  /*54d0*/  IMAD.MOV.U32 R22, RZ, RZ, R26 ;  /* 0x000000ffff167224 */ /* 0x000fe200078e001a */
[----:B0-----:R1:W-:Y:S06]  /*54e0*/  STG.E desc[UR36][R8.64], R5 ;  /* 0x0000000508007986 */ /* 0x0013ec000c101924 */
.L_x_4650:
[----:B------:R-:W-:Y:S05]  /*54f0*/  BSYNC B6 ;  /* 0x0000000000067941 */ /* 0x000fea0003800000 */
.L_x_4649:
[----:B------:R-:W-:Y:S01]  /*5500*/  ISETP.GE.AND P0, PT, R22, R19, PT ;  /* 0x000000131600720c */ /* 0x000fe20003f06270 */
[----:B------:R-:W-:-:S12]  /*5510*/  BSSY B6, `(.L_x_4684) ;  /* 0x0000230000067945 */ /* 0x000fd80003800000 */
[----:B------:R-:W-:Y:S05]  /*5520*/  @P0 BRA `(.L_x_4685) ;  /* 0x0000002000b80947 */ /* 0x000fea0003800000 */
[----:B01-3--:R-:W0:Y:S01]  /*5530*/  LDC.64 R4, c[0x0][0x228] ;  /* 0x00008a00ff047b82 */ /* 0x00be220000000a00 */
[----:B----4-:R-:W-:Y:S01]  /*5540*/  IMAD R0, R18, 0x200, R22 ;  /* 0x0000020012007824 */ /* 0x010fe200078e0216 */
[----:B------:R-:W-:Y:S01]  /*5550*/  PRMT R6, R2, 0x9910, RZ ;  /* 0x0000991002067816 */ /* 0x000fe200000000ff */
[----:B------:R-:W-:Y:S02]  /*5560*/  ULDC UR4, c[0x0][0x248] ;  /* 0x0000920000047ab9 */ /* 0x000fe40000000800 */
[----:B--2---:R-:W-:Y:S02]  /*5570*/  IMAD R3, R0, UR4, RZ ;  /* 0x0000000400037c24 */ /* 0x004fe4000f8e02ff */
        /* <DEDUP_REMOVED lines=16> */
.L_x_4689:
[----:B------:R-:W0:Y:S02]  /*5680*/  F2I.S64.F64.TRUNC R28, R28 ;  /* 0x0000001c001c7311 */ /* 0x000e24000030d900 */
[----:B0-----:R-:W-:-:S05]  /*5690*/  IMAD.MOV.U32 R3, RZ, RZ, R28 ;  /* 0x000000ffff037224 */ /* 0x001fca00078e001c */
[----:B------:R0:W-:Y:S01]  /*56a0*/  STG.E.U8 desc[UR36][R4.64], R3 ;  /* 0x0000000304007986 */ /* 0x0001e2000c101124 */
[----:B------:R-:W-:Y:S05]  /*56b0*/  BRA `(.L_x_4691) ;  /* 0x0000000c00f07947 */ /* 0x000fea0003800000 */
.L_x_4688:
        /* <DEDUP_REMOVED lines=9> */
.L_x_4693:
[----:B------:R-:W0:Y:S02]  /*5750*/  F2I.F64.TRUNC R29, R28 ;  /* 0x0000001c001d7311 */ /* 0x000e24000030d100 */
[----:B0-----:R0:W-:Y:S01]  /*5760*/  STG.E desc[UR36][R4.64], R29 ;  /* 0x0000001d04007986 */ /* 0x0011e2000c101924 */
[----:B------:R-:W-:Y:S05]  /*5770*/  BRA `(.L_x_4691) ;  /* 0x0000000c00c07947 */ /* 0x000fea0003800000 */
.L_x_4692:
[----:B------:R-:W0:Y:S02]  /*5780*/  F2I.F64.TRUNC R29, R28 ;  /* 0x0000001c001d7311 */ /* 0x000e24000030d100 */
[----:B0-----:R0:W-:Y:S01]  /*5790*/  STG.E.U16 desc[UR36][R4.64], R29 ;  /* 0x0000001d04007986 */ /* 0x0011e2000c101524 */
[----:B------:R-:W-:Y:S05]  /*57a0*/  BRA `(.L_x_4691) ;  /* 0x0000000c00b47947 */ /* 0x000fea0003800000 */
.L_x_4687:
        /* <DEDUP_REMOVED lines=13> */
.L_x_4695:
        /* <DEDUP_REMOVED lines=8> */
.L_x_4694:
        /* <DEDUP_REMOVED lines=14> */
.L_x_4697:
        /* <DEDUP_REMOVED lines=9> */
.L_x_4696:
[----:B------:R0:W-:Y:S01]  /*5a70*/  STG.E.64 desc[UR36][R4.64], R28 ;  /* 0x0000001c04007986 */ /* 0x0001e2000c101b24 */
[----:B------:R-:W-:Y:S05]  /*5a80*/  BRA `(.L_x_4691) ;  /* 0x0000000800fc7947 */ /* 0x000fea0003800000 */
.L_x_4686:
        /* <DEDUP_REMOVED lines=12> */
.L_x_4700:
[----:B------:R-:W-:-:S05]  /*5b50*/  CS2R R30, SRZ ;  /* 0x00000000001e7805 */ /* 0x000fca000001ff00 */
[----:B------:R0:W-:Y:S01]  /*5b60*/  STG.E.128 desc[UR36][R4.64], R28 ;  /* 0x0000001c04007986 */ /* 0x0001e2000c101d24 */
[----:B------:R-:W-:Y:S05]  /*5b70*/  BRA `(.L_x_4691) ;  /* 0x0000000800c07947 */ /* 0x000fea0003800000 */
.L_x_4699:
        /* <DEDUP_REMOVED lines=25> */
.L_x_4704:
[----:B------:R-:W-:Y:S05]  /*5d10*/  BSYNC B0 ;  /* 0x0000000000007941 */ /* 0x000fea0003800000 */
.L_x_4703:
[----:B------:R-:W-:-:S05]  /*5d20*/  LOP3.LUT R7, R0, R7, RZ, 0xfc, !PT ;  /* 0x0000000700077212 */ /* 0x000fca00078efcff */
[----:B------:R0:W-:Y:S01]  /*5d30*/  STG.E.U8 desc[UR36][R4.64], R7 ;  /* 0x0000000704007986 */ /* 0x0001e2000c101124 */
[----:B------:R-:W-:Y:S05]  /*5d40*/  BRA `(.L_x_4691) ;  /* 0x00000008004c7947 */ /* 0x000fea0003800000 */
.L_x_4702:
        /* <DEDUP_REMOVED lines=17> */
.L_x_4706:
[----:B------:R-:W-:Y:S01]  /*5e60*/  IMAD.MOV.U32 R0, RZ, RZ, 0x7f ;  /* 0x0000007fff007424 */ /* 0x000fe200078e00ff */
[----:B------:R-:W-:-:S04]  /*5e70*/  ISETP.GT.U32.AND P0, PT, R3, 0x7f800000, PT ;  /* 0x7f8000000300780c */ /* 0x000fc80003f04070 */
[----:B------:R-:W-:-:S09]  /*5e80*/  SEL R0, R0, 0x7c, P0 ;  /* 0x0000007c00007807 */ /* 0x000fd20000000000 */
.L_x_4707:
[----:B------:R-:W-:Y:S05]  /*5e90*/  BSYNC B0 ;  /* 0x0000000000007941 */ /* 0x000fea0003800000 */
.L_x_4705:
[----:B------:R-:W-:-:S04]  /*5ea0*/  LOP3.LUT R3, R7, 0x80000000, RZ, 0xc0, !PT ;  /* 0x8000000007037812 */ /* 0x000fc800078ec0ff */
[----:B------:R-:W-:-:S04]  /*5eb0*/  SHF.R.U32.HI R3, RZ, 0x18, R3 ;  /* 0x00000018ff037819 */ /* 0x000fc80000011603 */
[----:B------:R-:W-:-:S05]  /*5ec0*/  LOP3.LUT R3, R0, R3, RZ, 0xfc, !PT ;  /* 0x0000000300037212 */ /* 0x000fca00078efcff */
[----:B------:R0:W-:Y:S01]  /*5ed0*/  STG.E.U8 desc[UR36][R4.64], R3 ;  /* 0x0000000304007986 */ /* 0x0001e2000c101124 */
[----:B------:R-:W-:Y:S05]  /*5ee0*/  BRA `(.L_x_4691) ;  /* 0x0000000400e47947 */ /* 0x000fea0003800000 */
.L_x_4701:
        /* <DEDUP_REMOVED lines=8> */
.L_x_4698:
        /* <DEDUP_REMOVED lines=11> */
.L_x_4710:
        /* <DEDUP_REMOVED lines=21> */
.L_x_4713:
[----:B------:R-:W-:-:S04]  /*6170*/  LOP3.LUT R0, R7, 0x80000000, RZ, 0xc0, !PT ;  /* 0x8000000007007812 */ /* 0x000fc800078ec0ff */
[----:B------:R-:W-:-:S04]  /*6180*/  SHF.R.U32.HI R0, RZ, 0x18, R0 ;  /* 0x00000018ff007819 */ /* 0x000fc80000011600 */
[----:B------:R-:W-:-:S07]  /*6190*/  LOP3.LUT R0, R3, R0, RZ, 0xfc, !PT ;  /* 0x0000000003007212 */ /* 0x000fce00078efcff */
.L_x_4712:
[----:B------:R-:W-:Y:S05]  /*61a0*/  BSYNC B0 ;  /* 0x0000000000007941 */ /* 0x000fea0003800000 */
.L_x_4711:
[----:B------:R3:W-:Y:S01]  /*61b0*/  STG.E.U8 desc[UR36][R4.64], R0 ;  /* 0x0000000004007986 */ /* 0x0007e2000c101124 */
[----:B------:R-:W-:Y:S05]  /*61c0*/  BRA `(.L_x_4691) ;  /* 0x00000004002c7947 */ /* 0x000fea0003800000 */
.L_x_4709:
        /* <DEDUP_REMOVED lines=21> */
.L_x_4716:
[----:B------:R-:W-:-:S04]  /*6320*/  LOP3.LUT R0, R7, 0x80000000, RZ, 0xc0, !PT ;  /* 0x8000000007007812 */ /* 0x000fc800078ec0ff */
[----:B------:R-:W-:-:S04]  /*6330*/  SHF.R.U32.HI R0, RZ, 0x18, R0 ;  /* 0x00000018ff007819 */ /* 0x000fc80000011600 */
[----:B------:R-:W-:-:S07]  /*6340*/  LOP3.LUT R0, R3, R0, RZ, 0xfc, !PT ;  /* 0x0000000003007212 */ /* 0x000fce00078efcff */
.L_x_4715:
[----:B------:R-:W-:Y:S05]  /*6350*/  BSYNC B0 ;  /* 0x0000000000007941 */ /* 0x000fea0003800000 */
.L_x_4714:
[----:B------:R0:W-:Y:S01]  /*6360*/  STG.E.U8 desc[UR36][R4.64], R0 ;  /* 0x0000000004007986 */ /* 0x0001e2000c101124 */
[----:B------:R-:W-:Y:S05]  /*6370*/  BRA `(.L_x_4691) ;  /* 0x0000000000c07947 */ /* 0x000fea0003800000 */
.L_x_4708:
        /* <DEDUP_REMOVED lines=26> */
.L_x_4690:
        /* <DEDUP_REMOVED lines=16> */
.L_x_4719:
[----:B------:R-:W-:Y:S05]  /*6620*/  BRA `(.L_x_4691) ;  /* 0x0000000000147947 */ /* 0x000fea0003800000 */
.L_x_4718:
[----:B------:R-:W0:Y:S02]  /*6630*/  F2I.U64.F64.TRUNC R28, R28 ;  /* 0x0000001c001c7311 */ /* 0x000e24000030d800 */
[----:B0-----:R2:W-:Y:S01]  /*6640*/  STG.E.64 desc[UR36][R4.64], R28 ;  /* 0x0000001c04007986 */ /* 0x0015e2000c101b24 */
[----:B------:R-:W-:Y:S05]  /*6650*/  BRA `(.L_x_4691) ;  /* 0x0000000000087947 */ /* 0x000fea0003800000 */
.L_x_4717:
[----:B------:R-:W0:Y:S02]  /*6660*/  F2I.U32.F64.TRUNC R29, R28 ;  /* 0x0000001c001d7311 */ /* 0x000e24000030d000 */
[----:B0-----:R0:W-:Y:S02]  /*6670*/  STG.E desc[UR36][R4.64], R29 ;  /* 0x0000001d04007986 */ /* 0x0011e4000c101924 */
.L_x_4691:
        /* <DEDUP_REMOVED lines=24> */
.L_x_4723:
[----:B------:R-:W0:Y:S02]  /*6800*/  F2I.S64.F64.TRUNC R24, R24 ;  /* 0x0000001800187311 */ /* 0x000e24000030d900 */
[----:B0-----:R-:W-:-:S05]  /*6810*/  IMAD.MOV.U32 R3, RZ, RZ, R24 ;  /* 0x000000ffff037224 */ /* 0x001fca00078e0018 */
[----:B------:R3:W-:Y:S01]  /*6820*/  STG.E.U8 desc[UR36][R4.64], R3 ;  /* 0x0000000304007986 */ /* 0x0007e2000c101124 */
[----:B------:R-:W-:Y:S05]  /*6830*/  BRA `(.L_x_4725) ;  /* 0x0000000c00f07947 */ /* 0x000fea0003800000 */
.L_x_4722:
        /* <DEDUP_REMOVED lines=9> */
.L_x_4727:
[----:B------:R-:W0:Y:S02]  /*68d0*/  F2I.F64.TRUNC R25, R24 ;  /* 0x0000001800197311 */ /* 0x000e24000030d100 */
[----:B0-----:R2:W-:Y:S01]  /*68e0*/  STG.E desc[UR36][R4.64], R25 ;  /* 0x0000001904007986 */ /* 0x0015e2000c101924 */
[----:B------:R-:W-:Y:S05]  /*68f0*/  BRA `(.L_x_4725) ;  /* 0x0000000c00c07947 */ /* 0x000fea0003800000 */
.L_x_4726:
[----:B------:R-:W0:Y:S02]  /*6900*/  F2I.F64.TRUNC R25, R24 ;  /* 0x0000001800197311 */ /* 0x000e24000030d100 */
[----:B0-----:R0:W-:Y:S01]  /*6910*/  STG.E.U16 desc[UR36][R4.64], R25 ;  /* 0x0000001904007986 */ /* 0x0011e2000c101524 */
[----:B------:R-:W-:Y:S05]  /*6920*/  BRA `(.L_x_4725) ;  /* 0x0000000c00b47947 */ /* 0x000fea0003800000 */
.L_x_4721:
        /* <DEDUP_REMOVED lines=13> */
.L_x_4729:
        /* <DEDUP_REMOVED lines=8> */
.L_x_4728:
        /* <DEDUP_REMOVED lines=14> */
.L_x_4731:
        /* <DEDUP_REMOVED lines=9> */
.L_x_4730:
[----:B------:R0:W-:Y:S01]  /*6bf0*/  STG.E.64 desc[UR36][R4.64], R24 ;  /* 0x0000001804007986 */ /* 0x0001e2000c101b24 */
[----:B------:R-:W-:Y:S05]  /*6c00*/  BRA `(.L_x_4725) ;  /* 0x0000000800fc7947 */ /* 0x000fea0003800000 */
.L_x_4720:
        /* <DEDUP_REMOVED lines=12> */
.L_x_4734:
[----:B------:R-:W-:-:S05]  /*6cd0*/  CS2R R26, SRZ ;  /* 0x00000000001a7805 */ /* 0x000fca000001ff00 */
[----:B------:R0:W-:Y:S01]  /*6ce0*/  STG.E.128 desc[UR36][R4.64], R24 ;  /* 0x0000001804007986 */ /* 0x0001e2000c101d24 */
[----:B------:R-:W-:Y:S05]  /*6cf0*/  BRA `(.L_x_4725) ;  /* 0x0000000800c07947 */ /* 0x000fea0003800000 */
.L_x_4733:
        /* <DEDUP_REMOVED lines=25> */
.L_x_4738:
[----:B------:R-:W-:Y:S05]  /*6e90*/  BSYNC B0 ;  /* 0x0000000000007941 */ /* 0x000fea0003800000 */
.L_x_4737:
[----:B------:R-:W-:-:S05]  /*6ea0*/  LOP3.LUT R7, R0, R7, RZ, 0xfc, !PT ;  /* 0x0000000700077212 */ /* 0x000fca00078efcff */
[----:B------:R0:W-:Y:S01]  /*6eb0*/  STG.E.U8 desc[UR36][R4.64], R7 ;  /* 0x0000000704007986 */ /* 0x0001e2000c101124 */
[----:B------:R-:W-:Y:S05]  /*6ec0*/  BRA `(.L_x_4725) ;  /* 0x00000008004c7947 */ /* 0x000fea0003800000 */
.L_x_4736:
        /* <DEDUP_REMOVED lines=17> */
.L_x_4740:
[----:B------:R-:W-:Y:S01]  /*6fe0*/  IMAD.MOV.U32 R0, RZ, RZ, 0x7f ;  /* 0x0000007fff007424 */ /* 0x000fe200078e00ff */
[----:B------:R-:W-:-:S04]  /*6ff0*/  ISETP.GT.U32.AND P0, PT, R3, 0x7f800000, PT ;  /* 0x7f8000000300780c */ /* 0x000fc80003f04070 */
[----:B------:R-:W-:-:S09]  /*7000*/  SEL R0, R0, 0x7c, P0 ;  /* 0x0000007c00007807 */ /* 0x000fd20000000000 */
.L_x_4741:
[----:B------:R-:W-:Y:S05]  /*7010*/  BSYNC B0 ;  /* 0x0000000000007941 */ /* 0x000fea0003800000 */
.L_x_4739:
[----:B------:R-:W-:-:S04]  /*7020*/  LOP3.LUT R3, R7, 0x80000000, RZ, 0xc0, !PT ;  /* 0x8000000007037812 */ /* 0x000fc800078ec0ff */
[----:B------:R-:W-:-:S04]  /*7030*/  SHF.R.U32.HI R3, RZ, 0x18, R3 ;  /* 0x00000018ff037819 */ /* 0x000fc80000011603 */
[----:B------:R-:W-:-:S05]  /*7040*/  LOP3.LUT R3, R0, R3, RZ, 0xfc, !PT ;  /* 0x0000000300037212 */ /* 0x000fca00078efcff */
[----:B------:R0:W-:Y:S01]  /*7050*/  STG.E.U8 desc[UR36][R4.64], R3 ;  /* 0x0000000304007986 */ /* 0x0001e2000c101124 */
[----:B------:R-:W-:Y:S05]  /*7060*/  BRA `(.L_x_4725) ;  /* 0x0000000400e47947 */ /* 0x000fea0003800000 */
.L_x_4735:
        /* <DEDUP_REMOVED lines=8> */
.L_x_4732:
        /* <DEDUP_REMOVED lines=11> */
.L_x_4744:
        /* <DEDUP_REMOVED lines=21> */
.L_x_4747:
[----:B------:R-:W-:-:S04]  /*72f0*/  LOP3.LUT R0, R7, 0x80000000, RZ, 0xc0, !PT ;  /* 0x8000000007007812 */ /* 0x000fc800078ec0ff */
[----:B------:R-:W-:-:S04]  /*7300*/  SHF.R.U32.HI R0, RZ, 0x18, R0 ;  /* 0x00000018ff007819 */ /* 0x000fc80000011600 */
[----:B------:R-:W-:-:S07]  /*7310*/  LOP3.LUT R0, R3, R0, RZ, 0xfc, !PT ;  /* 0x0000000003007212 */ /* 0x000fce00078efcff */
.L_x_4746:
[----:B------:R-:W-:Y:S05]  /*7320*/  BSYNC B0 ;  /* 0x0000000000007941 */ /* 0x000fea0003800000 */
.L_x_4745:
[----:B------:R0:W-:Y:S01]  /*7330*/  STG.E.U8 desc[UR36][R4.64], R0 ;  /* 0x0000000004007986 */ /* 0x0001e2000c101124 */
[----:B------:R-:W-:Y:S05]  /*7340*/  BRA `(.L_x_4725) ;  /* 0x00000004002c7947 */ /* 0x000fea0003800000 */
.L_x_4743:
        /* <DEDUP_REMOVED lines=21> */
.L_x_4750:
[----:B------:R-:W-:-:S04]  /*74a0*/  LOP3.LUT R0, R7, 0x80000000, RZ, 0xc0, !PT ;  /* 0x8000000007007812 */ /* 0x000fc800078ec0ff */
[----:B------:R-:W-:-:S04]  /*74b0*/  SHF.R.U32.HI R0, RZ, 0x18, R0 ;  /* 0x00000018ff007819 */ /* 0x000fc80000011600 */
[----:B------:R-:W-:-:S07]  /*74c0*/  LOP3.LUT R0, R3, R0, RZ, 0xfc, !PT ;  /* 0x0000000003007212 */ /* 0x000fce00078efcff */
.L_x_4749:
[----:B------:R-:W-:Y:S05]  /*74d0*/  BSYNC B0 ;  /* 0x0000000000007941 */ /* 0x000fea0003800000 */
.L_x_4748:
[----:B------:R0:W-:Y:S01]  /*74e0*/  STG.E.U8 desc[UR36][R4.64], R0 ;  /* 0x0000000004007986 */ /* 0x0001e2000c101124 */
[----:B------:R-:W-:Y:S05]  /*74f0*/  BRA `(.L_x_4725) ;  /* 0x0000000000c07947 */ /* 0x000fea0003800000 */
.L_x_4742:
        /* <DEDUP_REMOVED lines=26> */
.L_x_4724:
        /* <DEDUP_REMOVED lines=16> */
.L_x_4753:
[----:B------:R-:W-:Y:S05]  /*77a0*/  BRA `(.L_x_4725) ;  /* 0x0000000000147947 */ /* 0x000fea0003800000 */
.L_x_4752:
[----:B------:R-:W0:Y:S02]  /*77b0*/  F2I.U64.F64.TRUNC R24, R24 ;  /* 0x0000001800187311 */ /* 0x000e24000030d800 */
[----:B0-----:R0:W-:Y:S01]  /*77c0*/  STG.E.64 desc[UR36][R4.64], R24 ;  /* 0x0000001804007986 */ /* 0x0011e2000c101b24 */
[----:B------:R-:W-:Y:S05]  /*77d0*/  BRA `(.L_x_4725) ;  /* 0x0000000000087947 */ /* 0x000fea0003800000 */
.L_x_4751:
[----:B------:R-:W0:Y:S02]  /*77e0*/  F2I.U32.F64.TRUNC R25, R24 ;  /* 0x0000001800197311 */ /* 0x000e24000030d000 */
[----:B0-----:R0:W-:Y:S02]  /*77f0*/  STG.E desc[UR36][R4.64], R25 ;  /* 0x0000001904007986 */ /* 0x0011e4000c101924 */
.L_x_4725:
[----:B------:R-:W-:-:S07]  /*7800*/  VIADD R22, R22, 0x80 ;  /* 0x0000008016167836 */ /* 0x000fce0000000000 */
.L_x_4685:
[----:B------:R-:W-:Y:S05]  /*7810*/  BSYNC B6 ;  /* 0x0000000000067941 */ /* 0x000fea0003800000 */
.L_x_4684:
        /* <DEDUP_REMOVED lines=22> */
.L_x_4757:
[----:B------:R-:W0:Y:S02]  /*7980*/  F2I.S64.F64.TRUNC R16, R16 ;  /* 0x0000001000107311 */ /* 0x000e24000030d900 */
[----:B0-----:R-:W-:-:S05]  /*7990*/  IMAD.MOV.U32 R3, RZ, RZ, R16 ;  /* 0x000000ffff037224 */ /* 0x001fca00078e0010 */
[----:B------:R-:W-:Y:S01]  /*79a0*/  STG.E.U8 desc[UR36][R4.64], R3 ;  /* 0x0000000304007986 */ /* 0x000fe2000c101124 */
[----:B------:R-:W-:Y:S05]  /*79b0*/  EXIT ;  /* 0x000000000000794d */ /* 0x000fea0003800000 */
.L_x_4756:
        /* <DEDUP_REMOVED lines=9> */
.L_x_4760:
[----:B------:R-:W0:Y:S02]  /*7a50*/  F2I.F64.TRUNC R17, R16 ;  /* 0x0000001000117311 */ /* 0x000e24000030d100 */
[----:B0-----:R-:W-:Y:S01]  /*7a60*/  STG.E desc[UR36][R4.64], R17 ;  /* 0x0000001104007986 */ /* 0x001fe2000c101924 */
[----:B------:R-:W-:Y:S05]  /*7a70*/  EXIT ;  /* 0x000000000000794d */ /* 0x000fea0003800000 */
.L_x_4759:
[----:B------:R-:W0:Y:S02]  /*7a80*/  F2I.F64.TRUNC R17, R16 ;  /* 0x0000001000117311 */ /* 0x000e24000030d100 */
[----:B0-----:R-:W-:Y:S01]  /*7a90*/  STG.E.U16 desc[UR36][R4.64], R17 ;  /* 0x0000001104007986 */ /* 0x001fe2000c101524 */
[----:B------:R-:W-:Y:S05]  /*7aa0*/  EXIT ;  /* 0x000000000000794d */ /* 0x000fea0003800000 */
.L_x_4755:
        /* <DEDUP_REMOVED lines=13> */
.L_x_4762:
        /* <DEDUP_REMOVED lines=8> */
.L_x_4761:
        /* <DEDUP_REMOVED lines=14> */
.L_x_4764:
        /* <DEDUP_REMOVED lines=9> */
.L_x_4763:
[----:B------:R-:W-:Y:S01]  /*7d70*/  STG.E.64 desc[UR36][R4.64], R16 ;  /* 0x0000001004007986 */ /* 0x000fe2000c101b24 */
[----:B------:R-:W-:Y:S05]  /*7d80*/  EXIT ;  /* 0x000000000000794d */ /* 0x000fea0003800000 */
.L_x_4754:
        /* <DEDUP_REMOVED lines=12> */
.L_x_4767:
[----:B------:R-:W-:-:S05]  /*7e50*/  CS2R R18, SRZ ;  /* 0x0000000000127805 */ /* 0x000fca000001ff00 */
[----:B------:R-:W-:Y:S01]  /*7e60*/  STG.E.128 desc[UR36][R4.64], R16 ;  /* 0x0000001004007986 */ /* 0x000fe2000c101d24 */
[----:B------:R-:W-:Y:S05]  /*7e70*/  EXIT ;  /* 0x000000000000794d */ /* 0x000fea0003800000 */
.L_x_4766:
        /* <DEDUP_REMOVED lines=25> */
.L_x_4771:
[----:B------:R-:W-:Y:S05]  /*8010*/  BSYNC B0 ;  /* 0x0000000000007941 */ /* 0x000fea0003800000 */
.L_x_4770:
[----:B------:R-:W-:-:S05]  /*8020*/  LOP3.LUT R3, R0, R3, RZ, 0xfc, !PT ;  /* 0x0000000300037212 */ /* 0x000fca00078efcff */
[----:B------:R-:W-:Y:S01]  /*8030*/  STG.E.U8 desc[UR36][R4.64], R3 ;  /* 0x0000000304007986 */ /* 0x000fe2000c101124 */
[----:B------:R-:W-:Y:S05]  /*8040*/  EXIT ;  /* 0x000000000000794d */ /* 0x000fea0003800000 */
.L_x_4769:
        /* <DEDUP_REMOVED lines=17> */
.L_x_4773:
[----:B------:R-:W-:Y:S01]  /*8160*/  IMAD.MOV.U32 R0, RZ, RZ, 0x7f ;  /* 0x0000007fff007424 */ /* 0x000fe200078e00ff */
[----:B------:R-:W-:-:S04]  /*8170*/  ISETP.GT.U32.AND P0, PT, R2, 0x7f800000, PT ;  /* 0x7f8000000200780c */ /* 0x000fc80003f04070 */
[----:B------:R-:W-:-:S09]  /*8180*/  SEL R0, R0, 0x7c, P0 ;  /* 0x0000007c00007807 */ /* 0x000fd20000000000 */
.L_x_4774:
[----:B------:R-:W-:Y:S05]  /*8190*/  BSYNC B0 ;  /* 0x0000000000007941 */ /* 0x000fea0003800000 */
.L_x_4772:
[----:B------:R-:W-:-:S04]  /*81a0*/  LOP3.LUT R2, R3, 0x80000000, RZ, 0xc0, !PT ;  /* 0x8000000003027812 */ /* 0x000fc800078ec0ff */
[----:B------:R-:W-:-:S04]  /*81b0*/  SHF.R.U32.HI R3, RZ, 0x18, R2 ;  /* 0x00000018ff037819 */ /* 0x000fc80000011602 */
[----:B------:R-:W-:-:S05]  /*81c0*/  LOP3.LUT R3, R0, R3, RZ, 0xfc, !PT ;  /* 0x0000000300037212 */ /* 0x000fca00078efcff */
[----:B------:R-:W-:Y:S01]  /*81d0*/  STG.E.U8 desc[UR36][R4.64], R3 ;  /* 0x0000000304007986 */ /* 0x000fe2000c101124 */
[----:B------:R-:W-:Y:S05]  /*81e0*/  EXIT ;  /* 0x000000000000794d */ /* 0x000fea0003800000 */
.L_x_4768:
        /* <DEDUP_REMOVED lines=8> */
.L_x_4765:
        /* <DEDUP_REMOVED lines=11> */
.L_x_4777:
        /* <DEDUP_REMOVED lines=21> */
.L_x_4780:
[----:B------:R-:W-:-:S04]  /*8470*/  LOP3.LUT R2, R7, 0x80000000, RZ, 0xc0, !PT ;  /* 0x8000000007027812 */ /* 0x000fc800078ec0ff */
[----:B------:R-:W-:-:S04]  /*8480*/  SHF.R.U32.HI R3, RZ, 0x18, R2 ;  /* 0x00000018ff037819 */ /* 0x000fc80000011602 */
[----:B------:R-:W-:-:S04]  /*8490*/  LOP3.LUT R0, R0, R3, RZ, 0xfc, !PT ;  /* 0x0000000300007212 */ /* 0x000fc800078efcff */
[----:B------:R-:W-:-:S07]  /*84a0*/  PRMT R2, R0, 0x7610, R2 ;  /* 0x0000761000027816 */ /* 0x000fce0000000002 */
.L_x_4779:
[----:B------:R-:W-:Y:S05]  /*84b0*/  BSYNC B0 ;  /* 0x0000000000007941 */ /* 0x000fea0003800000 */
.L_x_4778:
[----:B------:R-:W-:Y:S01]  /*84c0*/  STG.E.U8 desc[UR36][R4.64], R2 ;  /* 0x0000000204007986 */ /* 0x000fe2000c101124 */
[----:B------:R-:W-:Y:S05]  /*84d0*/  EXIT ;  /* 0x000000000000794d */ /* 0x000fea0003800000 */
.L_x_4776:
        /* <DEDUP_REMOVED lines=21> */
.L_x_4783:
[----:B------:R-:W-:-:S04]  /*8630*/  LOP3.LUT R2, R7, 0x80000000, RZ, 0xc0, !PT ;  /* 0x8000000007027812 */ /* 0x000fc800078ec0ff */
[----:B------:R-:W-:-:S04]  /*8640*/  SHF.R.U32.HI R3, RZ, 0x18, R2 ;  /* 0x00000018ff037819 */ /* 0x000fc80000011602 */
[----:B------:R-:W-:-:S04]  /*8650*/  LOP3.LUT R0, R0, R3, RZ, 0xfc, !PT ;  /* 0x0000000300007212 */ /* 0x000fc800078efcff */
[----:B------:R-:W-:-:S07]  /*8660*/  PRMT R2, R0, 0x7610, R2 ;  /* 0x0000761000027816 */ /* 0x000fce0000000002 */
.L_x_4782:
[----:B------:R-:W-:Y:S05]  /*8670*/  BSYNC B0 ;  /* 0x0000000000007941 */ /* 0x000fea0003800000 */
.L_x_4781:
[----:B------:R-:W-:Y:S01]  /*8680*/  STG.E.U8 desc[UR36][R4.64], R2 ;  /* 0x0000000204007986 */ /* 0x000fe2000c101124 */
[----:B------:R-:W-:Y:S05]  /*8690*/  EXIT ;  /* 0x000000000000794d */ /* 0x000fea0003800000 */
.L_x_4775:
        /* <DEDUP_REMOVED lines=26> */
.L_x_4758:
        /* <DEDUP_REMOVED lines=16> */
.L_x_4786:
[----:B------:R-:W-:Y:S05]  /*8940*/  EXIT ;  /* 0x000000000000794d */ /* 0x000fea0003800000 */
.L_x_4785:
[----:B------:R-:W0:Y:S02]  /*8950*/  F2I.U64.F64.TRUNC R16, R16 ;  /* 0x0000001000107311 */ /* 0x000e24000030d800 */
[----:B0-----:R-:W-:Y:S01]  /*8960*/  STG.E.64 desc[UR36][R4.64], R16 ;  /* 0x0000001004007986 */ /* 0x001fe2000c101b24 */
[----:B------:R-:W-:Y:S05]  /*8970*/  EXIT ;  /* 0x000000000000794d */ /* 0x000fea0003800000 */
.L_x_4784:
[----:B------:R-:W0:Y:S02]  /*8980*/  F2I.U32.F64.TRUNC R17, R16 ;  /* 0x0000001000117311 */ /* 0x000e24000030d000 */
[----:B0-----:R-:W-:Y:S01]  /*8990*/  STG.E desc[UR36][R4.64], R17 ;  /* 0x0000001104007986 */ /* 0x001fe2000c101924 */
[----:B------:R-:W-:Y:S05]  /*89a0*/  EXIT ;  /* 0x000000000000794d */ /* 0x000fea0003800000 */
.L_x_4787:
        /* <DEDUP_REMOVED lines=13> */
.L_x_42146:


//--------------------- .text._ZN2at6native18elementwise_kernelILi128ELi2EZNS0_22gpu_kernel_impl_nocastINS0_13AUnaryFunctorIdddZZZNS0_16fmin_kernel_cudaERNS_18TensorIteratorBaseEENKUlvE_clEvENKUlvE_clEvEUlddE_EEEEvS5_RKT_EUliE_EEviT1_ --------------------------
	.section	.text._ZN2at6native18elementwise_kernelILi128ELi2EZNS0_22gpu_kernel_impl_nocastINS0_13AUnaryFunctorIdddZZZNS0_16fmin_kernel_cudaERNS_18TensorIteratorBaseEENKUlvE_clEvENKUlvE_clEvEUlddE_EEEEvS5_RKT_EUliE_EEviT1_,"ax",@progbits
	.align	128
        .global         _ZN2at6native18elementwise_kernelILi128ELi2EZNS0_22gpu_kernel_impl_nocastINS0_13AUnaryFunctorIdddZZZNS0_16fmin_kernel_cudaERNS_18TensorIteratorBaseEENKUlvE_clEvENKUlvE_clEvEUlddE_EEEEvS5_RKT_EUliE_EEviT1_
        .type           _ZN2at6native18elementwise_kernelILi128ELi2EZNS0_22gpu_kernel_impl_nocastINS0_13AUnaryFunctorIdddZZZNS0_16fmin_kernel_cudaERNS_18TensorIteratorBaseEENKUlvE_clEvENKUlvE_clEvEUlddE_EEEEvS5_RKT_EUliE_EEviT1_,@function
        .size           _ZN2at6native18elementwise_kernelILi128ELi2EZNS0_22gpu_kernel_impl_nocastINS0_13AUnaryFunctorIdddZZZNS0_16fmin_kernel_cudaERNS_18TensorIteratorBaseEENKUlvE_clEvENKUlvE_clEvEUlddE_EEEEvS5_RKT_EUliE_EEviT1_,(.L_x_42147 - _ZN2at6native18elementwise_kernelILi128ELi2EZNS0_22gpu_kernel_impl_nocastINS0_13AUnaryFunctorIdddZZZNS0_16fmin_kernel_cudaERNS_18TensorIteratorBaseEENKUlvE_clEvENKUlvE_clEvEUlddE_EEEEvS5_RKT_EUliE_EEviT1_)
        .other          _ZN2at6native18elementwise_kernelILi128ELi2EZNS0_22gpu_kernel_impl_nocastINS0_13AUnaryFunctorIdddZZZNS0_16fmin_kernel_cudaERNS_18TensorIteratorBaseEENKUlvE_clEvENKUlvE_clEvEUlddE_EEEEvS5_RKT_EUliE_EEviT1_,@"STO_CUDA_ENTRY STV_DEFAULT"
_ZN2at6native18elementwise_kernelILi128ELi2EZNS0_22gpu_kernel_impl_nocastINS0_13AUnaryFunctorIdddZZZNS0_16fmin_kernel_cudaERNS_18TensorIteratorBaseEENKUlvE_clEvENKUlvE_clEvEUlddE_EEEEvS5_RKT_EUliE_EEviT1_:
.text._ZN2at6native18elementwise_kernelILi128ELi2EZNS0_22gpu_kernel_impl_nocastINS0_13AUnaryFunctorIdddZZZNS0_16fmin_kernel_cudaERNS_18TensorIteratorBaseEENKUlvE_clEvENKUlvE_clEvEUlddE_EEEEvS5_RKT_EUliE_EEviT1_:
        /* <DEDUP_REMOVED lines=305> */
[----:B------:R-:W-:-:S04]  /*1310*/  IMAD R4, R11, UR10, R5 ;  /* 0x0000000a0b047c24 */ /* 0x000fc8000f8e0205 */
[----:B------:R-:W-:Y:S02]  /*1320*/  @P0 IMAD.MOV R8, RZ, RZ, -R8 ;  /* 0x000000ffff080224 */ /* 0x000fe400078e0a08 */
[----:B------:R-:W-:Y:S02]  /*1330*/  IMAD R3, R4, UR4, R3 ;  /* 0x0000000404037c24 */ /* 0x000fe4000f8e0203 */
[----:B-1----:R-:W-:Y:S02]  /*1340*/  @P0 IMAD R8, R8, R15, R9 ;  /* 0x0000000f08080224 */ /* 0x002fe400078e0209 */
[----:B------:R-:W-:Y:S02]  /*1350*/  IMAD R2, R4, UR5, R2 ;  /* 0x0000000504027c24 */ /* 0x000fe4000f8e0202 */
[C---:B--2---:R-:W-:Y:S02]  /*1360*/  @P0 IMAD R3, R8.reuse, R6, R3 ;  /* 0x0000000608030224 */ /* 0x044fe400078e0203 */
[----:B------:R-:W-:-:S07]  /*1370*/  @P0 IMAD R2, R8, R7, R2 ;  /* 0x0000000708020224 */ /* 0x000fce00078e0202 */
.L_x_4790:
[----:B------:R-:W-:Y:S01]  /*1380*/  ULDC.64 UR4, c[0x0][0x418] ;  /* 0x0001060000047ab9 */ /* 0x000fe20000000a00 */
[----:B------:R-:W-:Y:S01]  /*1390*/  ULDC.64 UR10, c[0x0][0x410] ;  /* 0x00010400000a7ab9 */ /* 0x000fe20000000a00 */
[----:B------:R-:W-:-:S04]  /*13a0*/  IADD3 R4, P0, R2, UR4, RZ ;  /* 0x0000000402047c10 */ /* 0x000fc8000ff1e0ff */
[----:B------:R-:W-:Y:S01]  /*13b0*/  IADD3.X R5, RZ, UR5, RZ, P0, !PT ;  /* 0x00000005ff057c10 */ /* 0x000fe200087fe4ff */
[----:B------:R-:W-:-:S05]  /*13c0*/  ULDC.64 UR4, c[0x0][0x428] ;  /* 0x00010a0000047ab9 */ /* 0x000fca0000000a00 */
[----:B------:R-:W2:Y:S01]  /*13d0*/  LDG.E.64 R4, desc[UR8][R4.64] ;  /* 0x0000000804047981 */ /* 0x000ea2000c1e1b00 */
[----:B------:R-:W-:Y:S01]  /*13e0*/  UMOV UR6, UR5 ;  /* 0x0000000500067c82 */ /* 0x000fe20008000000 */
[----:B------:R-:W-:Y:S02]  /*13f0*/  IADD3 R6, P0, R3, UR10, RZ ;  /* 0x0000000a03067c10 */ /* 0x000fe4000ff1e0ff */
[----:B------:R-:W-:Y:S02]  /*1400*/  MOV R8, UR6 ;  /* 0x0000000600087c02 */ /* 0x000fe40008000f00 */
[----:B------:R-:W-:Y:S02]  /*1410*/  IADD3.X R7, RZ, UR11, RZ, P0, !PT ;  /* 0x0000000bff077c10 */ /* 0x000fe400087fe4ff */
[----:B------:R-:W-:Y:S01]  /*1420*/  IADD3 R9, R0, 0x80, RZ ;  /* 0x0000008000097810 */ /* 0x000fe20007ffe0ff */
[----:B--2---:R-:W-:Y:S01]  /*1430*/  DSETP.MIN.AND P1, P2, R4, UR4, PT ;  /* 0x0000000404007e2a */ /* 0x004fe2000ba20000 */
[----:B------:R-:W-:-:S05]  /*1440*/  MOV R2, R4 ;  /* 0x0000000400027202 */ /* 0x000fca0000000f00 */
[----:B------:R-:W-:Y:S02]  /*1450*/  FSEL R3, R5, UR6, P1 ;  /* 0x0000000605037c08 */ /* 0x000fe40008800000 */
[----:B------:R-:W-:-:S06]  /*1460*/  SEL R2, R2, UR4, P1 ;  /* 0x0000000402027c07 */ /* 0x000fcc0008800000 */
[----:B------:R-:W-:-:S05]  /*1470*/  @P2 LOP3.LUT R3, R8, 0x80000, RZ, 0xfc, !PT ;  /* 0x0008000008032812 */ /* 0x000fca00078efcff */
[----:B------:R0:W-:Y:S02]  /*1480*/  STG.E.64 desc[UR8][R6.64], R2 ;  /* 0x0000000206007986 */ /* 0x0001e4000c101b08 */
.L_x_4789:
[----:B------:R-:W-:Y:S05]  /*1490*/  BSYNC B0 ;  /* 0x0000000000007941 */ /* 0x000fea0003800000 */
.L_x_4788:
[----:B------:R-:W-:-:S13]  /*14a0*/  ISETP.GE.AND P0, PT, R9, UR7, PT ;  /* 0x0000000709007c0c */ /* 0x000fda000bf06270 */
[----:B------:R-:W-:Y:S05]  /*14b0*/  @P0 EXIT ;  /* 0x000000000000094d */ /* 0x000fea0003800000 */
[----:B------:R-:W1:Y:S01]  /*14c0*/  LDC R8, c[0x0][0x218] ;  /* 0x00008600ff087b82 */ /* 0x000e620000000800 */
[----:B0-----:R-:W-:Y:S01]  /*14d0*/  HFMA2.MMA R3, -RZ, RZ, 0, 0 ;  /* 0x00000000ff037435 */ /* 0x001fe200000001ff */
[----:B------:R-:W-:Y:S02]  /*14e0*/  MOV R0, RZ ;  /* 0x000000ff00007202 */ /* 0x000fe40000000f00 */
[----:B-1----:R-:W-:-:S13]  /*14f0*/  ISETP.NE.AND P0, PT, R8, RZ, PT ;  /* 0x000000ff0800720c */ /* 0x002fda0003f05270 */
[----:B------:R-:W-:Y:S05]  /*1500*/  @!P0 BRA `(.L_x_4791) ;  /* 0x0000001000a88947 */ /* 0x000fea0003800000 */
[----:B------:R-:W-:Y:S01]  /*1510*/  MOV R3, R9 ;  /* 0x0000000900037202 */ /* 0x000fe20000000f00 */
        /* <DEDUP_REMOVED lines=283> */
[----:B------:R-:W-:Y:S01]  /*26d0*/  @P0 IMAD.MOV.U32 R6, RZ, RZ, RZ ;  /* 0x000000ffff060224 */ /* 0x000fe200078e00ff */
[----:B------:R-:W-:Y:S02]  /*26e0*/  ULDC.64 UR4, c[0x0][0x400] ;  /* 0x0001000000047ab9 */ /* 0x000fe40000000a00 */
        /* <DEDUP_REMOVED lines=12> */
.L_x_4791:
[----:B------:R-:W-:Y:S01]  /*27b0*/  ULDC.64 UR4, c[0x0][0x418] ;  /* 0x0001060000047ab9 */ /* 0x000fe20000000a00 */
[----:B------:R-:W-:Y:S01]  /*27c0*/  ULDC.64 UR6, c[0x0][0x410] ;  /* 0x0001040000067ab9 */ /* 0x000fe20000000a00 */
[----:B------:R-:W-:-:S04]  /*27d0*/  IADD3 R4, P0, R0, UR4, RZ ;  /* 0x0000000400047c10 */ /* 0x000fc8000ff1e0ff */
[----:B------:R-:W-:Y:S01]  /*27e0*/  IADD3.X R5, RZ, UR5, RZ, P0, !PT ;  /* 0x00000005ff057c10 */ /* 0x000fe200087fe4ff */
[----:B------:R-:W-:-:S05]  /*27f0*/  ULDC.64 UR4, c[0x0][0x428] ;  /* 0x00010a0000047ab9 */ /* 0x000fca0000000a00 */
[----:B------:R-:W2:Y:S01]  /*2800*/  LDG.E.64 R4, desc[UR8][R4.64] ;  /* 0x0000000804047981 */ /* 0x000ea2000c1e1b00 */
[----:B------:R-:W-:Y:S01]  /*2810*/  IADD3 R6, P0, R3, UR6, RZ ;  /* 0x0000000603067c10 */ /* 0x000fe2000ff1e0ff */
[----:B------:R-:W-:Y:S02]  /*2820*/  UMOV UR6, UR5 ;  /* 0x0000000500067c82 */ /* 0x000fe40008000000 */
[----:B------:R-:W-:Y:S02]  /*2830*/  MOV R8, UR6 ;  /* 0x0000000600087c02 */ /* 0x000fe40008000f00 */
[----:B------:R-:W-:Y:S01]  /*2840*/  IADD3.X R7, RZ, UR7, RZ, P0, !PT ;  /* 0x00000007ff077c10 */ /* 0x000fe200087fe4ff */
[----:B--2---:R-:W-:Y:S01]  /*2850*/  DSETP.MIN.AND P1, P2, R4, UR4, PT ;  /* 0x0000000404007e2a */ /* 0x004fe2000ba20000 */
[----:B------:R-:W-:Y:S02]  /*2860*/  MOV R0, R5 ;  /* 0x0000000500007202 */ /* 0x000fe40000000f00 */
[----:B------:R-:W-:-:S03]  /*2870*/  MOV R2, R4 ;  /* 0x0000000400027202 */ /* 0x000fc60000000f00 */
[----:B------:R-:W-:Y:S02]  /*2880*/  FSEL R3, R0, UR6, P1 ;  /* 0x0000000600037c08 */ /* 0x000fe40008800000 */
[----:B------:R-:W-:-:S06]  /*2890*/  SEL R2, R2, UR4, P1 ;  /* 0x0000000402027c07 */ /* 0x000fcc0008800000 */
[----:B------:R-:W-:-:S05]  /*28a0*/  @P2 LOP3.LUT R3, R8, 0x80000, RZ, 0xfc, !PT ;  /* 0x0008000008032812 */ /* 0x000fca00078efcff */
[----:B------:R-:W-:Y:S01]  /*28b0*/  STG.E.64 desc[UR8][R6.64], R2 ;  /* 0x0000000206007986 */ /* 0x000fe2000c101b08 */
[----:B------:R-:W-:Y:S05]  /*28c0*/  EXIT ;  /* 0x000000000000794d */ /* 0x000fea0003800000 */
.L_x_4792:
        /* <DEDUP_REMOVED lines=11> */
.L_x_42147:


//--------------------- .text._ZN2at6native27unrolled_elementwise_kernelINS0_13AUnaryFunctorIdddZZZNS0_16fmin_kernel_cudaERNS_18TensorIteratorBaseEENKUlvE_clEvENKUlvE_clEvEUlddE_EESt5arrayIPcLm2EELi4E23TrivialOffsetCalculatorILi1EjESD_NS0_6memory15LoadWithoutCastENSE_16StoreWithoutCastEEEviT_T0_T2_T3_T4_T5_ --------------------------
	.section	.text._ZN2at6native27unrolled_elementwise_kernelINS0_13AUnaryFunctorIdddZZZNS0_16fmin_kernel_cudaERNS_18TensorIteratorBaseEENKUlvE_clEvENKUlvE_clEvEUlddE_EESt5arrayIPcLm2EELi4E23TrivialOffsetCalculatorILi1EjESD_NS0_6memory15LoadWithoutCastENSE_16StoreWithoutCastEEEviT_T0_T2_T3_T4_T5_,"ax",@progbits
	.align	128
        .global         _ZN2at6native27unrolled_elementwise_kernelINS0_13AUnaryFunctorIdddZZZNS0_16fmin_kernel_cudaERNS_18TensorIteratorBaseEENKUlvE_clEvENKUlvE_clEvEUlddE_EESt5arrayIPcLm2EELi4E23TrivialOffsetCalculatorILi1EjESD_NS0_6memory15LoadWithoutCastENSE_16StoreWithoutCastEEEviT_T0_T2_T3_T4_T5_
        .type           _ZN2at6native27unrolled_elementwise_kernelINS0_13AUnaryFunctorIdddZZZNS0_16fmin_kernel_cudaERNS_18TensorIteratorBaseEENKUlvE_clEvENKUlvE_clEvEUlddE_EESt5arrayIPcLm2EELi4E23TrivialOffsetCalculatorILi1EjESD_NS0_6memory15LoadWithoutCastENSE_16StoreWithoutCastEEEviT_T0_T2_T3_T4_T5_,@function
        .size           _ZN2at6native27unrolled_elementwise_kernelINS0_13AUnaryFunctorIdddZZZNS0_16fmin_kernel_cudaERNS_18TensorIteratorBaseEENKUlvE_clEvENKUlvE_clEvEUlddE_EESt5arrayIPcLm2EELi4E23TrivialOffsetCalculatorILi1EjESD_NS0_6memory15LoadWithoutCastENSE_16StoreWithoutCastEEEviT_T0_T2_T3_T4_T5_,(.L_x_42148 - _ZN2at6native27unrolled_elementwise_kernelINS0_13AUnaryFunctorIdddZZZNS0_16fmin_kernel_cudaERNS_18TensorIteratorBaseEENKUlvE_clEvENKUlvE_clEvEUlddE_EESt5arrayIPcLm2EELi4E23TrivialOffsetCalculatorILi1EjESD_NS0_6memory15LoadWithoutCastENSE_16StoreWithoutCastEEEviT_T0_T2_T3_T4_T5_)
        .other          _ZN2at6native27unrolled_elementwise_kernelINS0_13AUnaryFunctorIdddZZZNS0_16fmin_kernel_cudaERNS_18TensorIteratorBaseEENKUlvE_clEvENKUlvE_clEvEUlddE_EESt5arrayIPcLm2EELi4E23TrivialOffsetCalculatorILi1EjESD_NS0_6memory15LoadWithoutCastENSE_16StoreWithoutCastEEEviT_T0_T2_T3_T4_T5_,@"STO_CUDA_ENTRY STV_DEFAULT"
_ZN2at6native27unrolled_elementwise_kernelINS0_13AUnaryFunctorIdddZZZNS0_16fmin_kernel_cudaERNS_18TensorIteratorBaseEENKUlvE_clEvENKUlvE_clEvEUlddE_EESt5arrayIPcLm2EELi4E23TrivialOffsetCalculatorILi1EjESD_NS0_6memory15LoadWithoutCastENSE_16StoreWithoutCastEEEviT_T0_T2_T3_T4_T5_:
.text._ZN2at6native27unrolled_elementwise_kernelINS0_13AUnaryFunctorIdddZZZNS0_16fmin_kernel_cudaERNS_18TensorIteratorBaseEENKUlvE_clEvENKUlvE_clEvEUlddE_EESt5arrayIPcLm2EELi4E23TrivialOffsetCalculatorILi1EjESD_NS0_6memory15LoadWithoutCastENSE_16StoreWithoutCastEEEviT_T0_T2_T3_T4_T5_:
[----:B------:R-:W-:Y:S01]  /*0000*/  LDC R1, c[0x0][0x28] ;  /* 0x00000a00ff017b82 */ /* 0x000fe20000000800 */
[----:B------:R-:W0:Y:S07]  /*0010*/  S2R R0, SR_CTAID.X ;  /* 0x0000000000007919 */ /* 0x000e2e0000002500 */
[----:B------:R-:W0:Y:S01]  /*0020*/  LDC R9, c[0x0][0x210] ;  /* 0x00008400ff097b82 */ /* 0x000e220000000800 */
[----:B------:R-:W-:Y:S01]  /*0030*/  CS2R R14, SRZ ;  /* 0x00000000000e7805 */ /* 0x000fe2000001ff00 */
        /* <DEDUP_REMOVED lines=9> */
[----:B------:R-:W1:Y:S01]  /*00d0*/  @!P1 LDC.64 R8, c[0x0][0x230] ;  /* 0x00008c00ff089b82 */ /* 0x000e620000000a00 */
[----:B------:R-:W-:Y:S02]  /*00e0*/  @!P1 IMAD R21, R0, 0x200, R11 ;  /* 0x0000020000159824 */ /* 0x000fe400078e020b */
[----:B------:R-:W-:Y:S02]  /*00f0*/  @!P1 VIADD R11, R11, 0x80 ;  /* 0x000000800b0b9836 */ /* 0x000fe40000000000 */
[----:B0-----:R-:W-:-:S05]  /*0100*/  @!P0 IMAD.WIDE.U32 R18, R17, 0x8, R18 ;  /* 0x0000000811128825 */ /* 0x001fca00078e0012 */
[----:B------:R0:W2:Y:S01]  /*0110*/  @!P0 LDG.E.64 R14, desc[UR4][R18.64] ;  /* 0x00000004120e8981 */ /* 0x0000a2000c1e1b00 */
[----:B------:R-:W-:Y:S02]  /*0120*/  CS2R R16, SRZ ;  /* 0x0000000000107805 */ /* 0x000fe4000001ff00 */
[----:B------:R-:W-:Y:S01]  /*0130*/  ISETP.GE.AND P2, PT, R11, R12, PT ;  /* 0x0000000c0b00720c */ /* 0x000fe20003f46270 */
[----:B0-----:R-:W2:Y:S01]  /*0140*/  @!P0 LDC.64 R18, c[0x0][0x220] ;  /* 0x00008800ff128b82 */ /* 0x001ea20000000a00 */
[----:B-1----:R-:W-:-:S11]  /*0150*/  @!P1 IMAD.WIDE.U32 R20, R21, 0x8, R8 ;  /* 0x0000000815149825 */ /* 0x002fd600078e0008 */
[----:B------:R-:W0:Y:S01]  /*0160*/  @!P2 LDC.64 R8, c[0x0][0x230] ;  /* 0x00008c00ff08ab82 */ /* 0x000e220000000a00 */
[----:B------:R1:W3:Y:S01]  /*0170*/  @!P1 LDG.E.64 R16, desc[UR4][R20.64] ;  /* 0x0000000414109981 */ /* 0x0002e2000c1e1b00 */
[----:B------:R-:W-:-:S05]  /*0180*/  @!P2 LEA R25, R0, R11, 0x9 ;  /* 0x0000000b0019a211 */ /* 0x000fca00078e48ff */
[----:B0-----:R-:W-:Y:S01]  /*0190*/  @!P2 IMAD.WIDE.U32 R24, R25, 0x8, R8 ;  /* 0x000000081918a825 */ /* 0x001fe200078e0008 */
[----:B------:R-:W-:-:S06]  /*01a0*/  CS2R R8, SRZ ;  /* 0x0000000000087805 */ /* 0x000fcc000001ff00 */
[----:B------:R-:W4:Y:S01]  /*01b0*/  @!P2 LDG.E.64 R8, desc[UR4][R24.64] ;  /* 0x000000041808a981 */ /* 0x000f22000c1e1b00 */
[----:B------:R-:W-:Y:S02]  /*01c0*/  @!P2 VIADD R11, R11, 0x80 ;  /* 0x000000800b0ba836 */ /* 0x000fe40000000000 */
[----:B-1----:R-:W-:-:S03]  /*01d0*/  VIADD R21, R13, 0x80 ;  /* 0x000000800d157836 */ /* 0x002fc60000000000 */
[-C--:B------:R-:W-:Y:S02]  /*01e0*/  ISETP.GE.AND P1, PT, R11, R12.reuse, PT ;  /* 0x0000000c0b00720c */ /* 0x080fe40003f26270 */
[----:B------:R-:W-:-:S11]  /*01f0*/  ISETP.GE.AND P2, PT, R21, R12, PT ;  /* 0x0000000c1500720c */ /* 0x000fd60003f46270 */
[----:B------:R-:W0:Y:S01]  /*0200*/  @!P1 LDC.64 R22, c[0x0][0x230] ;  /* 0x00008c00ff169b82 */ /* 0x000e220000000a00 */
[----:B------:R-:W-:-:S07]  /*0210*/  @!P1 IMAD R11, R0, 0x200, R11 ;  /* 0x00000200000b9824 */ /* 0x000fce00078e020b */
[----:B------:R-:W1:Y:S01]  /*0220*/  @!P2 LDC.64 R20, c[0x0][0x220] ;  /* 0x00008800ff14ab82 */ /* 0x000e620000000a00 */
[----:B0-----:R-:W-:Y:S01]  /*0230*/  @!P1 IMAD.WIDE.U32 R22, R11, 0x8, R22 ;  /* 0x000000080b169825 */ /* 0x001fe200078e0016 */
[----:B------:R-:W-:-:S06]  /*0240*/  CS2R R10, SRZ ;  /* 0x00000000000a7805 */ /* 0x000fcc000001ff00 */
[----:B------:R1:W5:Y:S01]  /*0250*/  @!P1 LDG.E.64 R10, desc[UR4][R22.64] ;  /* 0x00000004160a9981 */ /* 0x000362000c1e1b00 */
[----:B------:R-:W-:Y:S01]  /*0260*/  BSSY B0, `(.L_x_4793) ;  /* 0x000002e000007945 */ /* 0x000fe20003800000 */
[----:B-1----:R-:W-:Y:S01]  /*0270*/  @!P2 MOV R23, R20 ;  /* 0x000000140017a202 */ /* 0x002fe20000000f00 */
[----:B--2---:R-:W-:Y:S01]  /*0280*/  @!P0 DSETP.MIN.AND P3, P4, R14, R18, PT ;  /* 0x000000120e00822a */ /* 0x004fe20003c60000 */
[----:B------:R-:W-:Y:S01]  /*0290*/  @!P0 IMAD.MOV.U32 R24, RZ, RZ, R14 ;  /* 0x000000ffff188224 */ /* 0x000fe200078e000e */
[----:B------:R-:W-:Y:S01]  /*02a0*/  @!P0 MOV R25, R15 ;  /* 0x0000000f00198202 */ /* 0x000fe20000000f00 */
[----:B------:R-:W-:Y:S02]  /*02b0*/  @!P0 IMAD.MOV.U32 R14, RZ, RZ, R19 ;  /* 0x000000ffff0e8224 */ /* 0x000fe400078e0013 */
[----:B------:R-:W-:Y:S01]  /*02c0*/  VIADD R15, R13, 0x100 ;  /* 0x000001000d0f7836 */ /* 0x000fe20000000000 */
[----:B------:R-:W-:Y:S02]  /*02d0*/  @!P0 SEL R6, R24, R18, P3 ;  /* 0x0000001218068207 */ /* 0x000fe40001800000 */
[----:B------:R-:W-:-:S02]  /*02e0*/  @!P0 FSEL R25, R25, R14, P3 ;  /* 0x0000000e19198208 */ /* 0x000fc40001800000 */
[----:B------:R-:W-:Y:S02]  /*02f0*/  @!P0 LOP3.LUT R14, R14, 0x80000, RZ, 0xfc, !PT ;  /* 0x000800000e0e8812 */ /* 0x000fe400078efcff */
[----:B------:R-:W-:Y:S02]  /*0300*/  ISETP.GE.AND P1, PT, R15, R12, PT ;  /* 0x0000000c0f00720c */ /* 0x000fe40003f26270 */
[----:B------:R-:W-:Y:S01]  /*0310*/  @!P0 SEL R7, R14, R25, P4 ;  /* 0x000000190e078207 */ /* 0x000fe20002000000 */
[----:B---3--:R-:W-:Y:S01]  /*0320*/  @!P2 IMAD.MOV.U32 R18, RZ, RZ, R16 ;  /* 0x000000ffff12a224 */ /* 0x008fe200078e0010 */
[----:B------:R-:W-:Y:S01]  /*0330*/  @!P2 DSETP.MIN.AND P3, P4, R16, R20, PT ;  /* 0x000000141000a22a */ /* 0x000fe20003c60000 */
[----:B------:R-:W-:Y:S01]  /*0340*/  @!P2 IMAD.MOV.U32 R19, RZ, RZ, R17 ;  /* 0x000000ffff13a224 */ /* 0x000fe200078e0011 */
[----:B------:R-:W-:Y:S01]  /*0350*/  @!P2 LOP3.LUT R20, R21, 0x80000, RZ, 0xfc, !PT ;  /* 0x000800001514a812 */ /* 0x000fe200078efcff */
[----:B------:R-:W0:Y:S03]  /*0360*/  @!P0 LDC.64 R16, c[0x0][0x228] ;  /* 0x00008a00ff108b82 */ /* 0x000e260000000a00 */
[----:B------:R-:W-:Y:S01]  /*0370*/  @!P2 FSEL R19, R19, R21, P3 ;  /* 0x000000151313a208 */ /* 0x000fe20001800000 */
[----:B------:R-:W-:Y:S01]  /*0380*/  @!P0 IMAD R21, R0, 0x200, R13 ;  /* 0x0000020000158824 */ /* 0x000fe200078e020d */
[----:B------:R-:W-:-:S02]  /*0390*/  @!P2 SEL R2, R18, R23, P3 ;  /* 0x000000171202a207 */ /* 0x000fc40001800000 */
[----:B------:R-:W-:Y:S01]  /*03a0*/  @!P2 SEL R3, R20, R19, P4 ;  /* 0x000000131403a207 */ /* 0x000fe20002000000 */
[----:B------:R-:W1:Y:S01]  /*03b0*/  @!P1 LDC.64 R14, c[0x0][0x220] ;  /* 0x00008800ff0e9b82 */ /* 0x000e620000000a00 */
[C---:B------:R-:W-:Y:S02]  /*03c0*/  VIADD R19, R13.reuse, 0x180 ;  /* 0x000001800d137836 */ /* 0x040fe40000000000 */
[----:B------:R-:W-:-:S05]  /*03d0*/  @!P0 VIADD R13, R13, 0x80 ;  /* 0x000000800d0d8836 */ /* 0x000fca0000000000 */
[----:B------:R-:W-:Y:S01]  /*03e0*/  ISETP.GE.AND P4, PT, R13, R12, PT ;  /* 0x0000000c0d00720c */ /* 0x000fe20003f86270 */
[----:B0-----:R-:W-:-:S04]  /*03f0*/  @!P0 IMAD.WIDE.U32 R16, R21, 0x8, R16 ;  /* 0x0000000815108825 */ /* 0x001fc800078e0010 */
[----:B----4-:R-:W-:Y:S01]  /*0400*/  @!P1 IMAD.MOV.U32 R18, RZ, RZ, R8 ;  /* 0x000000ffff129224 */ /* 0x010fe200078e0008 */
[----:B------:R0:W-:Y:S01]  /*0410*/  @!P0 STG.E.64 desc[UR4][R16.64], R6 ;  /* 0x0000000610008986 */ /* 0x0001e2000c101b04 */
[----:B-1----:R-:W-:Y:S01]  /*0420*/  @!P1 DSETP.MIN.AND P2, P3, R8, R14, PT ;  /* 0x0000000e0800922a */ /* 0x002fe20003b40000 */
[----:B------:R-:W-:Y:S02]  /*0430*/  @!P1 MOV R21, R14 ;  /* 0x0000000e00159202 */ /* 0x000fe40000000f00 */
[----:B------:R-:W-:-:S03]  /*0440*/  @!P1 LOP3.LUT R8, R15, 0x80000, RZ, 0xfc, !PT ;  /* 0x000800000f089812 */ /* 0x000fc600078efcff */
[----:B------:R-:W-:Y:S02]  /*0450*/  @!P1 FSEL R9, R9, R15, P2 ;  /* 0x0000000f09099208 */ /* 0x000fe40001000000 */
[----:B------:R-:W-:Y:S02]  /*0460*/  @!P1 SEL R4, R18, R21, P2 ;  /* 0x0000001512049207 */ /* 0x000fe40001000000 */
[----:B------:R-:W-:Y:S02]  /*0470*/  ISETP.GE.AND P2, PT, R19, R12, PT ;  /* 0x0000000c1300720c */ /* 0x000fe40003f46270 */
[----:B------:R-:W-:Y:S01]  /*0480*/  @!P1 SEL R5, R8, R9, P3 ;  /* 0x0000000908059207 */ /* 0x000fe20001800000 */
[----:B0-----:R-:W-:Y:S10]  /*0490*/  @P4 BRA `(.L_x_4794) ;  /* 0x0000000000284947 */ /* 0x001ff40003800000 */
[----:B------:R-:W0:Y:S01]  /*04a0*/  LDC.64 R8, c[0x0][0x228] ;  /* 0x00008a00ff087b82 */ /* 0x000e220000000a00 */
[----:B------:R-:W-:Y:S02]  /*04b0*/  IMAD R7, R0, 0x200, R13 ;  /* 0x0000020000077824 */ /* 0x000fe400078e020d */
[----:B------:R-:W-:-:S05]  /*04c0*/  VIADD R13, R13, 0x80 ;  /* 0x000000800d0d7836 */ /* 0x000fca0000000000 */
[----:B------:R-:W-:-:S13]  /*04d0*/  ISETP.GE.AND P0, PT, R13, R12, PT ;  /* 0x0000000c0d00720c */ /* 0x000fda0003f06270 */
[----:B------:R-:W-:Y:S02]  /*04e0*/  @!P0 IMAD R15, R0, 0x200, R13 ;  /* 0x00000200000f8824 */ /* 0x000fe400078e020d */
[----:B------:R-:W-:Y:S02]  /*04f0*/  @!P0 VIADD R13, R13, 0x80 ;  /* 0x000000800d0d8836 */ /* 0x000fe40000000000 */
[----:B0-----:R-:W-:-:S04]  /*0500*/  IMAD.WIDE.U32 R6, R7, 0x8, R8 ;  /* 0x0000000807067825 */ /* 0x001fc800078e0008 */
[----:B------:R-:W-:Y:S01]  /*0510*/  @!P0 IMAD.WIDE.U32 R8, R15, 0x8, R8 ;  /* 0x000000080f088825 */ /* 0x000fe200078e0008 */
[----:B------:R0:W-:Y:S04]  /*0520*/  STG.E.64 desc[UR4][R6.64], R2 ;  /* 0x0000000206007986 */ /* 0x0001e8000c101b04 */
[----:B------:R0:W-:Y:S02]  /*0530*/  @!P0 STG.E.64 desc[UR4][R8.64], R4 ;  /* 0x0000000408008986 */ /* 0x0001e4000c101b04 */
.L_x_4794:
[----:B------:R-:W-:Y:S05]  /*0540*/  BSYNC B0 ;  /* 0x0000000000007941 */ /* 0x000fea0003800000 */
.L_x_4793:
[----:B0-----:R-:W0:Y:S01]  /*0550*/  @!P2 LDC.64 R2, c[0x0][0x220] ;  /* 0x00008800ff02ab82 */ /* 0x001e220000000a00 */
[----:B------:R-:W-:-:S13]  /*0560*/  ISETP.GE.AND P0, PT, R13, R12, PT ;  /* 0x0000000c0d00720c */ /* 0x000fda0003f06270 */
[----:B------:R-:W-:Y:S05]  /*0570*/  @P0 EXIT ;  /* 0x000000000000094d */ /* 0x000fea0003800000 */
[----:B------:R-:W1:Y:S01]  /*0580*/  LDC.64 R4, c[0x0][0x228] ;  /* 0x00008a00ff047b82 */ /* 0x000e620000000a00 */
[----:B0----5:R-:W-:Y:S01]  /*0590*/  @!P2 DSETP.MIN.AND P0, P1, R10, R2, PT ;  /* 0x000000020a00a22a */ /* 0x021fe20003900000 */
[----:B------:R-:W-:Y:S01]  /*05a0*/  @!P2 IMAD.MOV.U32 R6, RZ, RZ, R11 ;  /* 0x000000ffff06a224 */ /* 0x000fe200078e000b */
[----:B------:R-:W-:Y:S01]  /*05b0*/  @!P2 MOV R7, R3 ;  /* 0x000000030007a202 */ /* 0x000fe20000000f00 */
[----:B------:R-:W-:-:S03]  /*05c0*/  IMAD R13, R0, 0x200, R13 ;  /* 0x00000200000d7824 */ /* 0x000fc600078e020d */
[----:B------:R-:W-:Y:S02]  /*05d0*/  @!P2 FSEL R6, R6, R7, P0 ;  /* 0x000000070606a208 */ /* 0x000fe40000000000 */
[----:B------:R-:W-:Y:S01]  /*05e0*/  @!P2 LOP3.LUT R9, R7, 0x80000, RZ, 0xfc, !PT ;  /* 0x000800000709a812 */ /* 0x000fe200078efcff */
[----:B------:R-:W-:-:S03]  /*05f0*/  @!P2 IMAD.MOV.U32 R7, RZ, RZ, R2 ;  /* 0x000000ffff07a224 */ /* 0x000fc600078e0002 */
[----:B------:R-:W-:Y:S02]  /*0600*/  @!P2 SEL R3, R9, R6, P1 ;  /* 0x000000060903a207 */ /* 0x000fe40000800000 */
[----:B------:R-:W-:Y:S01]  /*0610*/  @!P2 SEL R2, R10, R7, P0 ;  /* 0x000000070a02a207 */ /* 0x000fe20000000000 */
[----:B-1----:R-:W-:-:S05]  /*0620*/  IMAD.WIDE.U32 R4, R13, 0x8, R4 ;  /* 0x000000080d047825 */ /* 0x002fca00078e0004 */
[----:B------:R-:W-:Y:S01]  /*0630*/  STG.E.64 desc[UR4][R4.64], R2 ;  /* 0x0000000204007986 */ /* 0x000fe2000c101b04 */
[----:B------:R-:W-:Y:S05]  /*0640*/  EXIT ;  /* 0x000000000000794d */ /* 0x000fea0003800000 */
.L_x_4795:
        /* <DEDUP_REMOVED lines=11> */
.L_x_42148:


//--------------------- .text._ZN2at6native29vectorized_elementwise_kernelILi2ENS0_13AUnaryFunctorIdddZZZNS0_16fmin_kernel_cudaERNS_18TensorIteratorBaseEENKUlvE_clEvENKUlvE_clEvEUlddE_EESt5arrayIPcLm2EEEEviT0_T1_ --------------------------
	.section	.text._ZN2at6native29vectorized_elementwise_kernelILi2ENS0_13AUnaryFunctorIdddZZZNS0_16fmin_kernel_cudaERNS_18TensorIteratorBaseEENKUlvE_clEvENKUlvE_clEvEUlddE_EESt5arrayIPcLm2EEEEviT0_T1_,"ax",@progbits
	.align	128
        .global         _ZN2at6native29vectorized_elementwise_kernelILi2ENS0_13AUnaryFunctorIdddZZZNS0_16fmin_kernel_cudaERNS_18TensorIteratorBaseEENKUlvE_clEvENKUlvE_clEvEUlddE_EESt5arrayIPcLm2EEEEviT0_T1_
        .type           _ZN2at6native29vectorized_elementwise_kernelILi2ENS0_13AUnaryFunctorIdddZZZNS0_16fmin_kernel_cudaERNS_18TensorIteratorBaseEENKUlvE_clEvENKUlvE_clEvEUlddE_EESt5arrayIPcLm2EEEEviT0_T1_,@function
        .size           _ZN2at6native29vectorized_elementwise_kernelILi2ENS0_13AUnaryFunctorIdddZZZNS0_16fmin_kernel_cudaERNS_18TensorIteratorBaseEENKUlvE_clEvENKUlvE_clEvEUlddE_EESt5arrayIPcLm2EEEEviT0_T1_,(.L_x_42149 - _ZN2at6native29vectorized_elementwise_kernelILi2ENS0_13AUnaryFunctorIdddZZZNS0_16fmin_kernel_cudaERNS_18TensorIteratorBaseEENKUlvE_clEvENKUlvE_clEvEUlddE_EESt5arrayIPcLm2EEEEviT0_T1_)
        .other          _ZN2at6native29vectorized_elementwise_kernelILi2ENS0_13AUnaryFunctorIdddZZZNS0_16fmin_kernel_cudaERNS_18TensorIteratorBaseEENKUlvE_clEvENKUlvE_clEvEUlddE_EESt5arrayIPcLm2EEEEviT0_T1_,@"STO_CUDA_ENTRY STV_DEFAULT"
_ZN2at6native29vectorized_elementwise_kernelILi2ENS0_13AUnaryFunctorIdddZZZNS0_16fmin_kernel_cudaERNS_18TensorIteratorBaseEENKUlvE_clEvENKUlvE_clEvEUlddE_EESt5arrayIPcLm2EEEEviT0_T1_:
.text._ZN2at6native29vectorized_elementwise_kernelILi2ENS0_13AUnaryFunctorIdddZZZNS0_16fmin_kernel_cudaERNS_18TensorIteratorBaseEENKUlvE_clEvENKUlvE_clEvEUlddE_EESt5arrayIPcLm2EEEEviT0_T1_:
[----:B------:R-:W-:Y:S01]  /*0000*/  LDC R1, c[0x0][0x28] ;  /* 0x00000a00ff017b82 */ /* 0x000fe20000000800 */
[----:B------:R-:W0:Y:S01]  /*0010*/  S2R R0, SR_CTAID.X ;  /* 0x0000000000007919 */ /* 0x000e220000002500 */
[----:B------:R-:W-:Y:S01]  /*0020*/  ULDC UR4, c[0x0][0x210] ;  /* 0x0000840000047ab9 */ /* 0x000fe20000000800 */
[----:B------:R-:W-:Y:S01]  /*0030*/  ULDC.64 UR10, c[0x0][0x208] ;  /* 0x00008200000a7ab9 */ /* 0x000fe20000000a00 */
[----:B0-----:R-:W-:-:S05]  /*0040*/  IMAD.SHL.U32 R0, R0, 0x400, RZ ;  /* 0x0000040000007824 */ /* 0x001fca00078e00ff */
[----:B------:R-:W-:-:S04]  /*0050*/  IADD3 R36, -R0, UR4, RZ ;  /* 0x0000000400247c10 */ /* 0x000fc8000fffe1ff */
[----:B------:R-:W-:-:S13]  /*0060*/  ISETP.GE.U32.AND P0, PT, R36, 0x400, PT ;  /* 0x000004002400780c */ /* 0x000fda0003f06070 */
[----:B------:R-:W-:Y:S05]  /*0070*/  @!P0 BRA `(.L_x_4796) ;  /* 0x0000000400748947 */ /* 0x000fea0003800000 */
[----:B------:R-:W0:Y:S01]  /*0080*/  S2R R2, SR_TID.X ;  /* 0x0000000000027919 */ /* 0x000e220000002100 */
[----:B------:R-:W1:Y:S01]  /*0090*/  LDC.64 R4, c[0x0][0x230] ;  /* 0x00008c00ff047b82 */ /* 0x000e620000000a00 */
[----:B------:R-:W-:Y:S01]  /*00a0*/  ULDC.64 UR4, c[0x0][0x220] ;  /* 0x0000880000047ab9 */ /* 0x000fe20000000a00 */
[----:B-1----:R-:W-:-:S04]  /*00b0*/  IMAD.WIDE R4, R0, 0x8, R4 ;  /* 0x0000000800047825 */ /* 0x002fc800078e0204 */
[----:B0-----:R-:W-:-:S05]  /*00c0*/  IMAD.WIDE.U32 R20, R2, 0x10, R4 ;  /* 0x0000001002147825 */ /* 0x001fca00078e0004 */
[----:B------:R-:W2:Y:S04]  /*00d0*/  LDG.E.128 R12, desc[UR10][R20.64] ;  /* 0x0000000a140c7981 */ /* 0x000ea8000c1e1d00 */
[----:B------:R-:W3:Y:S04]  /*00e0*/  LDG.E.128 R16, desc[UR10][R20.64+0x800] ;  /* 0x0008000a14107981 */ /* 0x000ee8000c1e1d00 */
[----:B------:R-:W4:Y:S04]  /*00f0*/  LDG.E.128 R4, desc[UR10][R20.64+0x1000] ;  /* 0x0010000a14047981 */ /* 0x000f28000c1e1d00 */
[----:B------:R0:W5:Y:S01]  /*0100*/  LDG.E.128 R8, desc[UR10][R20.64+0x1800] ;  /* 0x0018000a14087981 */ /* 0x000162000c1e1d00 */
[----:B------:R-:W-:Y:S01]  /*0110*/  UMOV UR6, UR5 ;  /* 0x0000000500067c82 */ /* 0x000fe20008000000 */
[----:B------:R-:W-:Y:S01]  /*0120*/  UMOV UR7, UR5 ;  /* 0x0000000500077c82 */ /* 0x000fe20008000000 */
[----:B------:R-:W-:Y:S01]  /*0130*/  UMOV UR8, UR5 ;  /* 0x0000000500087c82 */ /* 0x000fe20008000000 */
[----:B------:R-:W-:-:S02]  /*0140*/  IMAD.U32 R23, RZ, RZ, UR6 ;  /* 0x00000006ff177e24 */ /* 0x000fc4000f8e00ff */
[----:B------:R-:W-:Y:S02]  /*0150*/  IMAD.U32 R24, RZ, RZ, UR7 ;  /* 0x00000007ff187e24 */ /* 0x000fe4000f8e00ff */
[----:B------:R-:W-:Y:S01]  /*0160*/  IMAD.U32 R26, RZ, RZ, UR8 ;  /* 0x00000008ff1a7e24 */ /* 0x000fe2000f8e00ff */
[----:B--2---:R-:W-:Y:S01]  /*0170*/  DSETP.MIN.AND P3, P2, R14, UR4, PT ;  /* 0x000000040e007e2a */ /* 0x004fe2000ba60000 */
[----:B------:R-:W-:Y:S01]  /*0180*/  IMAD.MOV.U32 R3, RZ, RZ, R15 ;  /* 0x000000ffff037224 */ /* 0x000fe200078e000f */
[----:B------:R-:W-:Y:S01]  /*0190*/  DSETP.MIN.AND P1, P5, R12, UR4, PT ;  /* 0x000000040c007e2a */ /* 0x000fe2000bd20000 */
[----:B0-----:R-:W-:Y:S01]  /*01a0*/  IMAD.MOV.U32 R20, RZ, RZ, R13 ;  /* 0x000000ffff147224 */ /* 0x001fe200078e000d */
[----:B---3--:R-:W-:Y:S02]  /*01b0*/  DSETP.MIN.AND P0, P4, R18, UR4, PT ;  /* 0x0000000412007e2a */ /* 0x008fe4000bc00000 */
[----:B------:R-:W-:Y:S01]  /*01c0*/  FSEL R22, R3, UR6, P3 ;  /* 0x0000000603167c08 */ /* 0x000fe20009800000 */
[----:B------:R-:W-:Y:S01]  /*01d0*/  IMAD.MOV.U32 R3, RZ, RZ, R19 ;  /* 0x000000ffff037224 */ /* 0x000fe200078e0013 */
[----:B------:R-:W-:Y:S01]  /*01e0*/  FSEL R20, R20, UR7, P1 ;  /* 0x0000000714147c08 */ /* 0x000fe20008800000 */
[----:B----4-:R-:W-:-:S03]  /*01f0*/  IMAD.MOV.U32 R21, RZ, RZ, R7 ;  /* 0x000000ffff157224 */ /* 0x010fc600078e0007 */
[----:B------:R-:W-:Y:S01]  /*0200*/  FSEL R25, R3, UR8, P0 ;  /* 0x0000000803197c08 */ /* 0x000fe20008000000 */
[----:B------:R-:W-:Y:S01]  /*0210*/  IMAD.MOV.U32 R3, RZ, RZ, R17 ;  /* 0x000000ffff037224 */ /* 0x000fe200078e0011 */
[----:B------:R-:W-:Y:S01]  /*0220*/  @P2 LOP3.LUT R22, R23, 0x80000, RZ, 0xfc, !PT ;  /* 0x0008000017162812 */ /* 0x000fe200078efcff */
[----:B------:R-:W-:Y:S01]  /*0230*/  UMOV UR8, UR4 ;  /* 0x0000000400087c82 */ /* 0x000fe20008000000 */
[----:B------:R-:W-:Y:S01]  /*0240*/  @P5 LOP3.LUT R20, R24, 0x80000, RZ, 0xfc, !PT ;  /* 0x0008000018145812 */ /* 0x000fe200078efcff */
[----:B------:R-:W-:Y:S01]  /*0250*/  DSETP.MIN.AND P2, P5, R16, UR4, PT ;  /* 0x0000000410007e2a */ /* 0x000fe2000bd40000 */
[----:B------:R-:W-:Y:S01]  /*0260*/  @P4 LOP3.LUT R25, R26, 0x80000, RZ, 0xfc, !PT ;  /* 0x000800001a194812 */ /* 0x000fe200078efcff */
[----:B------:R-:W-:Y:S01]  /*0270*/  DSETP.MIN.AND P4, P6, R6, UR4, PT ;  /* 0x0000000406007e2a */ /* 0x000fe2000be80000 */
[----:B------:R-:W-:Y:S01]  /*0280*/  IMAD.U32 R26, RZ, RZ, UR7 ;  /* 0x00000007ff1a7e24 */ /* 0x000fe2000f8e00ff */
[----:B------:R-:W-:Y:S01]  /*0290*/  MOV R24, UR6 ;  /* 0x0000000600187c02 */ /* 0x000fe20008000f00 */
[----:B------:R-:W-:Y:S01]  /*02a0*/  IMAD.MOV.U32 R7, RZ, RZ, R22 ;  /* 0x000000ffff077224 */ /* 0x000fe200078e0016 */
[----:B------:R-:W-:Y:S01]  /*02b0*/  FSEL R23, R3, UR6, P2 ;  /* 0x0000000603177c08 */ /* 0x000fe20009000000 */
[----:B------:R-:W-:Y:S01]  /*02c0*/  IMAD.MOV.U32 R3, RZ, RZ, R5 ;  /* 0x000000ffff037224 */ /* 0x000fe200078e0005 */
[----:B------:R-:W-:Y:S01]  /*02d0*/  FSEL R21, R21, UR7, P4 ;  /* 0x0000000715157c08 */ /* 0x000fe2000a000000 */
[----:B------:R-:W-:-:S02]  /*02e0*/  UMOV UR7, UR4 ;  /* 0x0000000400077c82 */ /* 0x000fc40008000000 */
[----:B------:R-:W-:-:S03]  /*02f0*/  SEL R16, R16, UR7, P2 ;  /* 0x0000000710107c07 */ /* 0x000fc60009000000 */
[----:B------:R-:W-:Y:S02]  /*0300*/  @P5 LOP3.LUT R23, R24, 0x80000, RZ, 0xfc, !PT ;  /* 0x0008000018175812 */ /* 0x000fe400078efcff */
[----:B------:R-:W-:Y:S01]  /*0310*/  @P6 LOP3.LUT R21, R26, 0x80000, RZ, 0xfc, !PT ;  /* 0x000800001a156812 */ /* 0x000fe200078efcff */
[----:B------:R-:W-:Y:S01]  /*0320*/  DSETP.MIN.AND P5, P6, R4, UR4, PT ;  /* 0x0000000404007e2a */ /* 0x000fe2000bea0000 */
[----:B------:R-:W0:Y:S01]  /*0330*/  LDC.64 R26, c[0x0][0x228] ;  /* 0x00008a00ff1a7b82 */ /* 0x000e220000000a00 */
[----:B------:R-:W-:-:S04]  /*0340*/  IMAD.MOV.U32 R5, RZ, RZ, R20 ;  /* 0x000000ffff057224 */ /* 0x000fc800078e0014 */
[----:B------:R-:W-:Y:S01]  /*0350*/  FSEL R3, R3, UR6, P5 ;  /* 0x0000000603037c08 */ /* 0x000fe2000a800000 */
[----:B------:R-:W-:Y:S02]  /*0360*/  UMOV UR6, UR4 ;  /* 0x0000000400067c82 */ /* 0x000fe40008000000 */
[----:B------:R-:W-:Y:S01]  /*0370*/  SEL R29, R14, UR6, P3 ;  /* 0x000000060e1d7c07 */ /* 0x000fe20009800000 */
[----:B-----5:R-:W-:Y:S01]  /*0380*/  IMAD.MOV.U32 R14, RZ, RZ, R11 ;  /* 0x000000ffff0e7224 */ /* 0x020fe200078e000b */
[----:B------:R-:W-:-:S03]  /*0390*/  UMOV UR6, UR5 ;  /* 0x0000000500067c82 */ /* 0x000fc60008000000 */
[----:B------:R-:W-:Y:S01]  /*03a0*/  @P6 LOP3.LUT R3, R24, 0x80000, RZ, 0xfc, !PT ;  /* 0x0008000018036812 */ /* 0x000fe200078efcff */
[----:B------:R-:W-:Y:S01]  /*03b0*/  DSETP.MIN.AND P3, P6, R10, UR4, PT ;  /* 0x000000040a007e2a */ /* 0x000fe2000be60000 */
[----:B------:R-:W-:-:S05]  /*03c0*/  IMAD.U32 R24, RZ, RZ, UR6 ;  /* 0x00000006ff187e24 */ /* 0x000fca000f8e00ff */
[----:B------:R-:W-:Y:S01]  /*03d0*/  FSEL R15, R14, UR6, P3 ;  /* 0x000000060e0f7c08 */ /* 0x000fe20009800000 */
[----:B------:R-:W-:Y:S01]  /*03e0*/  UMOV UR6, UR4 ;  /* 0x0000000400067c82 */ /* 0x000fe20008000000 */
[----:B------:R-:W-:Y:S01]  /*03f0*/  MOV R14, R12 ;  /* 0x0000000c000e7202 */ /* 0x000fe20000000f00 */
[----:B0-----:R-:W-:-:S03]  /*0400*/  IMAD.WIDE.U32 R12, R0, 0x8, R26 ;  /* 0x00000008000c7825 */ /* 0x001fc600078e001a */
[----:B------:R-:W-:Y:S01]  /*0410*/  SEL R27, R14, UR6, P1 ;  /* 0x000000060e1b7c07 */ /* 0x000fe20008800000 */
[----:B------:R-:W-:Y:S01]  /*0420*/  UMOV UR6, UR5 ;  /* 0x0000000500067c82 */ /* 0x000fe20008000000 */
[----:B------:R-:W-:Y:S01]  /*0430*/  @P6 LOP3.LUT R15, R24, 0x80000, RZ, 0xfc, !PT ;  /* 0x00080000180f6812 */ /* 0x000fe200078efcff */
[----:B------:R-:W-:Y:S01]  /*0440*/  DSETP.MIN.AND P1, P6, R8, UR4, PT ;  /* 0x0000000408007e2a */ /* 0x000fe2000be20000 */
[----:B------:R-:W-:Y:S01]  /*0450*/  IMAD.WIDE R12, R2, 0x10, R12 ;  /* 0x00000010020c7825 */ /* 0x000fe200078e020c */
[----:B------:R-:W-:-:S03]  /*0460*/  SEL R14, R10, UR8, P3 ;  /* 0x000000080a0e7c07 */ /* 0x000fc60009800000 */
[----:B------:R-:W-:Y:S01]  /*0470*/  IMAD.MOV.U32 R0, RZ, RZ, R6 ;  /* 0x000000ffff007224 */ /* 0x000fe200078e0006 */
[----:B------:R-:W-:Y:S01]  /*0480*/  SEL R8, R8, UR4, P1 ;  /* 0x0000000408087c07 */ /* 0x000fe20008800000 */
[----:B------:R-:W-:Y:S02]  /*0490*/  IMAD.MOV.U32 R2, RZ, RZ, R9 ;  /* 0x000000ffff027224 */ /* 0x000fe400078e0009 */
[----:B------:R-:W-:-:S03]  /*04a0*/  IMAD.U32 R6, RZ, RZ, UR6 ;  /* 0x00000006ff067e24 */ /* 0x000fc6000f8e00ff */
[----:B------:R-:W-:Y:S01]  /*04b0*/  FSEL R17, R2, UR6, P1 ;  /* 0x0000000602117c08 */ /* 0x000fe20008800000 */
[----:B------:R-:W-:Y:S01]  /*04c0*/  IMAD.MOV.U32 R2, RZ, RZ, R4 ;  /* 0x000000ffff027224 */ /* 0x000fe200078e0004 */
[----:B------:R-:W-:Y:S01]  /*04d0*/  @P6 LOP3.LUT R17, R6, 0x80000, RZ, 0xfc, !PT ;  /* 0x0008000006116812 */ /* 0x000fe200078efcff */
[----:B------:R-:W-:Y:S01]  /*04e0*/  UMOV UR6, UR4 ;  /* 0x0000000400067c82 */ /* 0x000fe20008000000 */
[----:B------:R-:W-:Y:S01]  /*04f0*/  IMAD.MOV.U32 R6, RZ, RZ, R29 ;  /* 0x000000ffff067224 */ /* 0x000fe200078e001d */
[----:B------:R-:W-:Y:S02]  /*0500*/  MOV R4, R27 ;  /* 0x0000001b00047202 */ /* 0x000fe40000000f00 */
[----:B------:R-:W-:Y:S02]  /*0510*/  SEL R24, R18, UR6, P0 ;  /* 0x0000000612187c07 */ /* 0x000fe40008000000 */
[----:B------:R-:W-:Y:S01]  /*0520*/  SEL R20, R0, UR6, P4 ;  /* 0x0000000600147c07 */ /* 0x000fe2000a000000 */
[----:B------:R0:W-:Y:S01]  /*0530*/  STG.E.128 desc[UR10][R12.64], R4 ;  /* 0x000000040c007986 */ /* 0x0001e2000c101d0a */
[----:B------:R-:W-:Y:S01]  /*0540*/  SEL R2, R2, UR7, P5 ;  /* 0x0000000702027c07 */ /* 0x000fe2000a800000 */
[----:B0-----:R-:W-:-:S02]  /*0550*/  IMAD.MOV.U32 R6, RZ, RZ, R24 ;  /* 0x000000ffff067224 */ /* 0x001fc400078e0018 */
[----:B------:R-:W-:Y:S02]  /*0560*/  IMAD.MOV.U32 R7, RZ, RZ, R25 ;  /* 0x000000ffff077224 */ /* 0x000fe400078e0019 */
[----:B------:R-:W-:Y:S02]  /*0570*/  IMAD.MOV.U32 R4, RZ, RZ, R16 ;  /* 0x000000ffff047224 */ /* 0x000fe400078e0010 */
[----:B------:R-:W-:-:S05]  /*0580*/  IMAD.MOV.U32 R5, RZ, RZ, R23 ;  /* 0x000000ffff057224 */ /* 0x000fca00078e0017 */
[----:B------:R0:W-:Y:S02]  /*0590*/  STG.E.128 desc[UR10][R12.64+0x800], R4 ;  /* 0x000800040c007986 */ /* 0x0001e4000c101d0a */
[----:B0-----:R-:W-:Y:S01]  /*05a0*/  IMAD.MOV.U32 R6, RZ, RZ, R20 ;  /* 0x000000ffff067224 */ /* 0x001fe200078e0014 */
[----:B------:R-:W-:Y:S01]  /*05b0*/  MOV R7, R21 ;  /* 0x0000001500077202 */ /* 0x000fe20000000f00 */
[----:B------:R-:W-:Y:S02]  /*05c0*/  IMAD.MOV.U32 R4, RZ, RZ, R2 ;  /* 0x000000ffff047224 */ /* 0x000fe400078e0002 */
[----:B------:R-:W-:-:S05]  /*05d0*/  IMAD.MOV.U32 R5, RZ, RZ, R3 ;  /* 0x000000ffff057224 */ /* 0x000fca00078e0003 */
[----:B------:R0:W-:Y:S02]  /*05e0*/  STG.E.128 desc[UR10][R12.64+0x1000], R4 ;  /* 0x001000040c007986 */ /* 0x0001e4000c101d0a */
[----:B0-----:R-:W-:Y:S02]  /*05f0*/  IMAD.MOV.U32 R6, RZ, RZ, R14 ;  /* 0x000000ffff067224 */ /* 0x001fe400078e000e */
[----:B------:R-:W-:Y:S02]  /*0600*/  IMAD.MOV.U32 R7, RZ, RZ, R15 ;  /* 0x000000ffff077224 */ /* 0x000fe400078e000f */
[----:B------:R-:W-:Y:S02]  /*0610*/  IMAD.MOV.U32 R4, RZ, RZ, R8 ;  /* 0x000000ffff047224 */ /* 0x000fe400078e0008 */
[----:B------:R-:W-:-:S05]  /*0620*/  IMAD.MOV.U32 R5, RZ, RZ, R17 ;  /* 0x000000ffff057224 */ /* 0x000fca00078e0011 */
[----:B------:R-:W-:Y:S01]  /*0630*/  STG.E.128 desc[UR10][R12.64+0x1800], R4 ;  /* 0x001800040c007986 */ /* 0x000fe2000c101d0a */
[----:B------:R-:W-:Y:S05]  /*0640*/  EXIT ;  /* 0x000000000000794d */ /* 0x000fea0003800000 */
.L_x_4796:
[----:B------:R-:W0:Y:S01]  /*0650*/  S2R R19, SR_TID.X ;  /* 0x0000000000137919 */ /* 0x000e220000002100 */
[----:B------:R-:W-:Y:S02]  /*0660*/  CS2R R38, SRZ ;  /* 0x0000000000267805 */ /* 0x000fe4000001ff00 */
[----:B0-----:R-:W-:-:S13]  /*0670*/  ISETP.GE.AND P0, PT, R19, R36, PT ;  /* 0x000000241300720c */ /* 0x001fda0003f06270 */
[----:B------:R-:W-:Y:S01]  /*0680*/  @!P0 IADD3 R25, R0, R19, RZ ;  /* 0x0000001300198210 */ /* 0x000fe20007ffe0ff */
[----:B------:R-:W-:Y:S01]  /*0690*/  @!P0 VIADD R19, R19, 0x80 ;  /* 0x0000008013138836 */ /* 0x000fe20000000000 */
[----:B------:R-:W0:Y:S04]  /*06a0*/  @!P0 LDC.64 R20, c[0x0][0x230] ;  /* 0x00008c00ff148b82 */ /* 0x000e280000000a00 */
[----:B------:R-:W-:-:S13]  /*06b0*/  ISETP.GE.AND P1, PT, R19, R36, PT ;  /* 0x000000241300720c */ /* 0x000fda0003f26270 */
[----:B------:R-:W-:Y:S01]  /*06c0*/  @!P1 IMAD.IADD R27, R0, 0x1, R19 ;  /* 0x00000001001b9824 */ /* 0x000fe200078e0213 */
[----:B------:R-:W1:Y:S01]  /*06d0*/  @!P1 LDC.64 R22, c[0x0][0x230] ;  /* 0x00008c00ff169b82 */ /* 0x000e620000000a00 */
[----:B------:R-:W-:-:S05]  /*06e0*/  @!P1 VIADD R19, R19, 0x80 ;  /* 0x0000008013139836 */ /* 0x000fca0000000000 */
[----:B------:R-:W-:Y:S01]  /*06f0*/  ISETP.GE.AND P2, PT, R19, R36, PT ;  /* 0x000000241300720c */ /* 0x000fe20003f46270 */
[----:B0-----:R-:W-:Y:S01]  /*0700*/  @!P0 IMAD.WIDE.U32 R20, R25, 0x8, R20 ;  /* 0x0000000819148825 */ /* 0x001fe200078e0014 */
[----:B------:R-:W-:-:S04]  /*0710*/  CS2R R34, SRZ ;  /* 0x0000000000227805 */ /* 0x000fc8000001ff00 */
[----:B------:R0:W2:Y:S07]  /*0720*/  @!P0 LDG.E.64 R38, desc[UR10][R20.64] ;  /* 0x0000000a14268981 */ /* 0x0000ae000c1e1b00 */
[----:B------:R-:W-:Y:S01]  /*0730*/  @!P2 IMAD.IADD R29, R0, 0x1, R19 ;  /* 0x00000001001da824 */ /* 0x000fe200078e0213 */
[----:B------:R-:W3:Y:S01]  /*0740*/  @!P2 LDC.64 R24, c[0x0][0x230] ;  /* 0x00008c00ff18ab82 */ /* 0x000ee20000000a00 */
[----:B------:R-:W-:-:S05]  /*0750*/  @!P2 VIADD R19, R19, 0x80 ;  /* 0x000000801313a836 */ /* 0x000fca0000000000 */
[----:B------:R-:W-:Y:S01]  /*0760*/  ISETP.GE.AND P3, PT, R19, R36, PT ;  /* 0x000000241300720c */ /* 0x000fe20003f66270 */
[----:B-1----:R-:W-:-:S05]  /*0770*/  @!P1 IMAD.WIDE.U32 R22, R27, 0x8, R22 ;  /* 0x000000081b169825 */ /* 0x002fca00078e0016 */
[----:B------:R1:W4:Y:S07]  /*0780*/  @!P1 LDG.E.64 R34, desc[UR10][R22.64] ;  /* 0x0000000a16229981 */ /* 0x00032e000c1e1b00 */
[----:B------:R-:W-:Y:S01]  /*0790*/  @!P3 IMAD.IADD R33, R0, 0x1, R19 ;  /* 0x000000010021b824 */ /* 0x000fe200078e0213 */
[----:B------:R-:W-:Y:S01]  /*07a0*/  @!P3 IADD3 R19, R19, 0x80, RZ ;  /* 0x000000801313b810 */ /* 0x000fe20007ffe0ff */
[----:B------:R-:W5:Y:S03]  /*07b0*/  @!P3 LDC.64 R30, c[0x0][0x230] ;  /* 0x00008c00ff1ebb82 */ /* 0x000f660000000a00 */
[----:B------:R-:W-:Y:S01]  /*07c0*/  ISETP.GE.AND P1, PT, R19, R36, PT ;  /* 0x000000241300720c */ /* 0x000fe20003f26270 */
[----:B---3--:R-:W-:Y:S01]  /*07d0*/  @!P2 IMAD.WIDE.U32 R26, R29, 0x8, R24 ;  /* 0x000000081d1aa825 */ /* 0x008fe200078e0018 */
[----:B------:R-:W-:-:S06]  /*07e0*/  CS2R R28, SRZ ;  /* 0x00000000001c7805 */ /* 0x000fcc000001ff00 */
[----:B------:R3:W4:Y:S05]  /*07f0*/  @!P2 LDG.E.64 R28, desc[UR10][R26.64] ;  /* 0x0000000a1a1ca981 */ /* 0x00072a000c1e1b00 */
[----:B------:R-:W-:Y:S01]  /*0800*/  @!P1 IMAD.IADD R41, R0, 0x1, R19 ;  /* 0x0000000100299824 */ /* 0x000fe200078e0213 */
[----:B0-----:R-:W0:Y:S01]  /*0810*/  @!P1 LDC.64 R20, c[0x0][0x230] ;  /* 0x00008c00ff149b82 */ /* 0x001e220000000a00 */
[----:B------:R-:W-:-:S05]  /*0820*/  @!P1 VIADD R19, R19, 0x80 ;  /* 0x0000008013139836 */ /* 0x000fca0000000000 */
[----:B------:R-:W-:Y:S02]  /*0830*/  ISETP.GE.AND P2, PT, R19, R36, PT ;  /* 0x000000241300720c */ /* 0x000fe40003f46270 */
[----:B------:R-:W-:Y:S01]  /*0840*/  CS2R R24, SRZ ;  /* 0x0000000000187805 */ /* 0x000fe2000001ff00 */
[----:B-----5:R-:W-:-:S05]  /*0850*/  @!P3 IMAD.WIDE.U32 R32, R33, 0x8, R30 ;  /* 0x000000082120b825 */ /* 0x020fca00078e001e */
[----:B------:R5:W4:Y:S05]  /*0860*/  @!P3 LDG.E.64 R24, desc[UR10][R32.64] ;  /* 0x0000000a2018b981 */ /* 0x000b2a000c1e1b00 */
[----:B------:R-:W-:Y:S01]  /*0870*/  @!P2 IMAD.IADD R45, R0, 0x1, R19 ;  /* 0x00000001002da824 */ /* 0x000fe200078e0213 */
[----:B-1----:R-:W1:Y:S01]  /*0880*/  @!P2 LDC.64 R22, c[0x0][0x230] ;  /* 0x00008c00ff16ab82 */ /* 0x002e620000000a00 */
[----:B------:R-:W-:-:S05]  /*0890*/  @!P2 VIADD R19, R19, 0x80 ;  /* 0x000000801313a836 */ /* 0x000fca0000000000 */
[----:B------:R-:W-:Y:S01]  /*08a0*/  ISETP.GE.AND P4, PT, R19, R36, PT ;  /* 0x000000241300720c */ /* 0x000fe20003f86270 */
[----:B0-----:R-:W-:Y:S01]  /*08b0*/  @!P1 IMAD.WIDE.U32 R40, R41, 0x8, R20 ;  /* 0x0000000829289825 */ /* 0x001fe200078e0014 */
[----:B------:R-:W-:Y:S02]  /*08c0*/  CS2R R20, SRZ ;  /* 0x0000000000147805 */ /* 0x000fe4000001ff00 */
[----:B---3--:R-:W-:-:S04]  /*08d0*/  CS2R R26, SRZ ;  /* 0x00000000001a7805 */ /* 0x008fc8000001ff00 */
[----:B------:R-:W3:Y:S05]  /*08e0*/  @!P1 LDG.E.64 R20, desc[UR10][R40.64] ;  /* 0x0000000a28149981 */ /* 0x000eea000c1e1b00 */
[----:B------:R-:W0:Y:S01]  /*08f0*/  @!P4 LDC.64 R30, c[0x0][0x230] ;  /* 0x00008c00ff1ecb82 */ /* 0x000e220000000a00 */
[----:B-1----:R-:W-:-:S04]  /*0900*/  @!P2 IMAD.WIDE.U32 R44, R45, 0x8, R22 ;  /* 0x000000082d2ca825 */ /* 0x002fc800078e0016 */
[----:B------:R-:W-:Y:S01]  /*0910*/  @!P4 IMAD.IADD R23, R0, 0x1, R19 ;  /* 0x000000010017c824 */ /* 0x000fe200078e0213 */
[----:B------:R-:W3:Y:S01]  /*0920*/  @!P2 LDG.E.64 R26, desc[UR10][R44.64] ;  /* 0x0000000a2c1aa981 */ /* 0x000ee2000c1e1b00 */
[----:B------:R-:W-:-:S05]  /*0930*/  @!P4 VIADD R19, R19, 0x80 ;  /* 0x000000801313c836 */ /* 0x000fca0000000000 */
[----:B------:R-:W-:Y:S01]  /*0940*/  ISETP.GE.AND P1, PT, R19, R36, PT ;  /* 0x000000241300720c */ /* 0x000fe20003f26270 */
[----:B0-----:R-:W-:Y:S01]  /*0950*/  @!P4 IMAD.WIDE.U32 R30, R23, 0x8, R30 ;  /* 0x00000008171ec825 */ /* 0x001fe200078e001e */
[----:B------:R-:W-:-:S11]  /*0960*/  CS2R R22, SRZ ;  /* 0x0000000000167805 */ /* 0x000fd6000001ff00 */
[----:B------:R-:W0:Y:S01]  /*0970*/  @!P1 LDC.64 R42, c[0x0][0x230] ;  /* 0x00008c00ff2a9b82 */ /* 0x000e220000000a00 */
[----:B------:R1:W3:Y:S01]  /*0980*/  @!P4 LDG.E.64 R22, desc[UR10][R30.64] ;  /* 0x0000000a1e16c981 */ /* 0x0002e2000c1e1b00 */
[----:B------:R-:W-:-:S05]  /*0990*/  @!P1 IADD3 R19, R0, R19, RZ ;  /* 0x0000001300139210 */ /* 0x000fca0007ffe0ff */
[----:B0-----:R-:W-:Y:S01]  /*09a0*/  @!P1 IMAD.WIDE.U32 R42, R19, 0x8, R42 ;  /* 0x00000008132a9825 */ /* 0x001fe200078e002a */
[----:B------:R-:W-:-:S06]  /*09b0*/  CS2R R18, SRZ ;  /* 0x0000000000127805 */ /* 0x000fcc000001ff00 */
[----:B------:R-:W3:Y:S01]  /*09c0*/  @!P1 LDG.E.64 R18, desc[UR10][R42.64] ;  /* 0x0000000a2a129981 */ /* 0x000ee2000c1e1b00 */
[----:B------:R-:W5:Y:S02]  /*09d0*/  S2R R37, SR_TID.X ;  /* 0x0000000000257919 */ /* 0x000f640000002100 */
[----:B-----5:R-:W-:-:S05]  /*09e0*/  VIADD R33, R37, 0x80 ;  /* 0x0000008025217836 */ /* 0x020fca0000000000 */
[----:B------:R-:W-:Y:S02]  /*09f0*/  ISETP.GE.AND P5, PT, R33, R36, PT ;  /* 0x000000242100720c */ /* 0x000fe40003fa6270 */
[----:B------:R-:W0:Y:S11]  /*0a00*/  @!P0 LDC.64 R32, c[0x0][0x220] ;  /* 0x00008800ff208b82 */ /* 0x000e360000000a00 */
[----:B-1----:R-:W1:Y:S01]  /*0a10*/  @!P5 LDC.64 R30, c[0x0][0x220] ;  /* 0x00008800ff1edb82 */ /* 0x002e620000000a00 */
[----:B------:R-:W-:-:S05]  /*0a20*/  VIADD R41, R37, 0x100 ;  /* 0x0000010025297836 */ /* 0x000fca0000000000 */
[----:B------:R-:W-:Y:S01]  /*0a30*/  ISETP.GE.AND P1, PT, R41, R36, PT ;  /* 0x000000242900720c */ /* 0x000fe20003f26270 */
[----:B0-----:R-:W-:Y:S01]  /*0a40*/  @!P0 IMAD.MOV.U32 R41, RZ, RZ, R32 ;  /* 0x000000ffff298224 */ /* 0x001fe200078e0020 */
[----:B--2---:R-:W-:Y:S01]  /*0a50*/  @!P0 DSETP.MIN.AND P4, P2, R38, R32, PT ;  /* 0x000000202600822a */ /* 0x004fe20003a80000 */
[----:B------:R-:W-:Y:S02]  /*0a60*/  @!P0 IMAD.MOV.U32 R40, RZ, RZ, R38 ;  /* 0x000000ffff288224 */ /* 0x000fe400078e0026 */
[----:B------:R-:W-:Y:S01]  /*0a70*/  @!P0 IMAD.MOV.U32 R38, RZ, RZ, R33 ;  /* 0x000000ffff268224 */ /* 0x000fe200078e0021 */
[----:B-1----:R-:W-:Y:S01]  /*0a80*/  @!P5 MOV R33, R30 ;  /* 0x0000001e0021d202 */ /* 0x002fe20000000f00 */
[----:B----4-:R-:W-:Y:S01]  /*0a90*/  @!P5 DSETP.MIN.AND P3, P6, R34, R30, PT ;  /* 0x0000001e2200d22a */ /* 0x010fe20003e60000 */
[----:B------:R-:W-:Y:S02]  /*0aa0*/  @!P5 IMAD.MOV.U32 R32, RZ, RZ, R34 ;  /* 0x000000ffff20d224 */ /* 0x000fe400078e0022 */
[----:B------:R-:W-:-:S03]  /*0ab0*/  @!P5 IMAD.MOV.U32 R34, RZ, RZ, R31 ;  /* 0x000000ffff22d224 */ /* 0x000fc600078e001f */
[----:B------:R-:W0:Y:S01]  /*0ac0*/  @!P1 LDC.64 R30, c[0x0][0x220] ;  /* 0x00008800ff1e9b82 */ /* 0x000e220000000a00 */
[----:B------:R-:W-:Y:S01]  /*0ad0*/  @!P5 SEL R2, R32, R33, P3 ;  /* 0x000000212002d207 */ /* 0x000fe20001800000 */
[----:B------:R-:W-:Y:S01]  /*0ae0*/  VIADD R33, R37, 0x180 ;  /* 0x0000018025217836 */ /* 0x000fe20000000000 */
[----:B------:R-:W-:-:S04]  /*0af0*/  @!P5 FSEL R35, R35, R34, P3 ;  /* 0x000000222323d208 */ /* 0x000fc80001800000 */
[----:B------:R-:W-:Y:S01]  /*0b00*/  ISETP.GE.AND P3, PT, R33, R36, PT ;  /* 0x000000242100720c */ /* 0x000fe20003f66270 */
[----:B------:R-:W-:Y:S01]  /*0b10*/  VIADD R33, R37, 0x200 ;  /* 0x0000020025217836 */ /* 0x000fe20000000000 */
[----:B------:R-:W-:-:S04]  /*0b20*/  @!P5 LOP3.LUT R34, R34, 0x80000, RZ, 0xfc, !PT ;  /* 0x000800002222d812 */ /* 0x000fc800078efcff */
[----:B------:R-:W-:Y:S02]  /*0b30*/  @!P5 SEL R3, R34, R35, P6 ;  /* 0x000000232203d207 */ /* 0x000fe40003000000 */
[----:B------:R-:W-:Y:S02]  /*0b40*/  ISETP.GE.AND P5, PT, R33, R36, PT ;  /* 0x000000242100720c */ /* 0x000fe40003fa6270 */
[----:B------:R-:W-:-:S03]  /*0b50*/  @!P0 SEL R4, R40, R41, P4 ;  /* 0x0000002928048207 */ /* 0x000fc60002000000 */
[----:B------:R-:W1:Y:S01]  /*0b60*/  @!P3 LDC.64 R32, c[0x0][0x220] ;  /* 0x00008800ff20bb82 */ /* 0x000e620000000a00 */
[----:B------:R-:W-:Y:S01]  /*0b70*/  @!P0 FSEL R39, R39, R38, P4 ;  /* 0x0000002627278208 */ /* 0x000fe20002000000 */
[----:B------:R-:W-:Y:S01]  /*0b80*/  @!P1 IMAD.MOV.U32 R34, RZ, RZ, R28 ;  /* 0x000000ffff229224 */ /* 0x000fe200078e001c */
[----:B0-----:R-:W-:Y:S01]  /*0b90*/  @!P1 DSETP.MIN.AND P4, P6, R28, R30, PT ;  /* 0x0000001e1c00922a */ /* 0x001fe20003e80000 */
[----:B------:R-:W-:Y:S02]  /*0ba0*/  @!P1 IMAD.MOV.U32 R35, RZ, RZ, R29 ;  /* 0x000000ffff239224 */ /* 0x000fe400078e001d */
[----:B------:R-:W-:Y:S01]  /*0bb0*/  @!P1 IMAD.MOV.U32 R41, RZ, RZ, R30 ;  /* 0x000000ffff299224 */ /* 0x000fe200078e001e */
[----:B------:R-:W-:Y:S02]  /*0bc0*/  IADD3 R29, R37, 0x280, RZ ;  /* 0x00000280251d7810 */ /* 0x000fe40007ffe0ff */
[----:B------:R-:W-:Y:S02]  /*0bd0*/  @!P1 FSEL R35, R35, R31, P4 ;  /* 0x0000001f23239208 */ /* 0x000fe40002000000 */
[----:B------:R-:W-:-:S02]  /*0be0*/  @!P1 SEL R6, R34, R41, P4 ;  /* 0x0000002922069207 */ /* 0x000fc40002000000 */
[-C--:B------:R-:W-:Y:S02]  /*0bf0*/  ISETP.GE.AND P4, PT, R29, R36.reuse, PT ;  /* 0x000000241d00720c */ /* 0x080fe40003f86270 */
[----:B------:R-:W3:Y:S01]  /*0c00*/  @!P5 LDC.64 R28, c[0x0][0x220] ;  /* 0x00008800ff1cdb82 */ /* 0x000ee20000000a00 */
[----:B------:R-:W-:Y:S01]  /*0c10*/  @!P1 LOP3.LUT R30, R31, 0x80000, RZ, 0xfc, !PT ;  /* 0x000800001f1e9812 */ /* 0x000fe200078efcff */
[----:B------:R-:W-:Y:S01]  /*0c20*/  VIADD R31, R37, 0x300 ;  /* 0x00000300251f7836 */ /* 0x000fe20000000000 */
[----:B------:R-:W-:Y:S02]  /*0c30*/  @!P0 LOP3.LUT R38, R38, 0x80000, RZ, 0xfc, !PT ;  /* 0x0008000026268812 */ /* 0x000fe400078efcff */
[----:B------:R-:W-:Y:S02]  /*0c40*/  @!P1 SEL R7, R30, R35, P6 ;  /* 0x000000231e079207 */ /* 0x000fe40003000000 */
[----:B------:R-:W-:Y:S01]  /*0c50*/  @!P0 SEL R5, R38, R39, P2 ;  /* 0x0000002726058207 */ /* 0x000fe20001000000 */
[----:B-1----:R-:W-:Y:S01]  /*0c60*/  @!P3 DSETP.MIN.AND P2, P6, R24, R32, PT ;  /* 0x000000201800b22a */ /* 0x002fe20003e40000 */
[----:B------:R-:W-:-:S02]  /*0c70*/  ISETP.GE.AND P1, PT, R31, R36, PT ;  /* 0x000000241f00720c */ /* 0x000fc40003f26270 */
[----:B------:R-:W0:Y:S01]  /*0c80*/  @!P4 LDC.64 R30, c[0x0][0x220] ;  /* 0x00008800ff1ecb82 */ /* 0x000e220000000a00 */
[----:B------:R-:W-:Y:S01]  /*0c90*/  @!P3 IMAD.MOV.U32 R34, RZ, RZ, R24 ;  /* 0x000000ffff22b224 */ /* 0x000fe200078e0018 */
[----:B------:R-:W-:Y:S01]  /*0ca0*/  @!P3 LOP3.LUT R24, R33, 0x80000, RZ, 0xfc, !PT ;  /* 0x000800002118b812 */ /* 0x000fe200078efcff */
[----:B------:R-:W-:Y:S01]  /*0cb0*/  @!P3 IMAD.MOV.U32 R35, RZ, RZ, R32 ;  /* 0x000000ffff23b224 */ /* 0x000fe200078e0020 */
[----:B------:R-:W-:-:S04]  /*0cc0*/  @!P3 FSEL R25, R25, R33, P2 ;  /* 0x000000211919b208 */ /* 0x000fc80001000000 */
[----:B------:R-:W-:Y:S02]  /*0cd0*/  @!P3 SEL R9, R24, R25, P6 ;  /* 0x000000191809b207 */ /* 0x000fe40003000000 */
[----:B------:R-:W-:Y:S01]  /*0ce0*/  @!P3 SEL R8, R34, R35, P2 ;  /* 0x000000232208b207 */ /* 0x000fe20001000000 */
[----:B------:R-:W1:Y:S01]  /*0cf0*/  @!P1 LDC.64 R24, c[0x0][0x220] ;  /* 0x00008800ff189b82 */ /* 0x000e620000000a00 */
[----:B---3--:R-:W-:Y:S01]  /*0d00*/  @!P5 DSETP.MIN.AND P2, P3, R20, R28, PT ;  /* 0x0000001c1400d22a */ /* 0x008fe20003b40000 */
[----:B------:R-:W-:Y:S01]  /*0d10*/  @!P5 IMAD.MOV.U32 R32, RZ, RZ, R20 ;  /* 0x000000ffff20d224 */ /* 0x000fe200078e0014 */
[----:B------:R-:W-:Y:S01]  /*0d20*/  @!P5 LOP3.LUT R20, R29, 0x80000, RZ, 0xfc, !PT ;  /* 0x000800001d14d812 */ /* 0x000fe200078efcff */
[----:B------:R-:W-:-:S03]  /*0d30*/  @!P5 IMAD.MOV.U32 R33, RZ, RZ, R28 ;  /* 0x000000ffff21d224 */ /* 0x000fc600078e001c */
[----:B------:R-:W-:Y:S02]  /*0d40*/  @!P5 FSEL R21, R21, R29, P2 ;  /* 0x0000001d1515d208 */ /* 0x000fe40001000000 */
[----:B------:R-:W-:Y:S02]  /*0d50*/  @!P5 SEL R10, R32, R33, P2 ;  /* 0x00000021200ad207 */ /* 0x000fe40001000000 */
[----:B------:R-:W-:Y:S01]  /*0d60*/  @!P5 SEL R11, R20, R21, P3 ;  /* 0x00000015140bd207 */ /* 0x000fe20001800000 */
[----:B0-----:R-:W-:Y:S01]  /*0d70*/  @!P4 DSETP.MIN.AND P2, P3, R26, R30, PT ;  /* 0x0000001e1a00c22a */ /* 0x001fe20003b40000 */
[----:B------:R-:W-:Y:S01]  /*0d80*/  @!P4 IMAD.MOV.U32 R21, RZ, RZ, R30 ;  /* 0x000000ffff15c224 */ /* 0x000fe200078e001e */
[----:B------:R-:W-:-:S04]  /*0d90*/  @!P4 MOV R20, R26 ;  /* 0x0000001a0014c202 */ /* 0x000fc80000000f00 */
[----:B------:R-:W-:Y:S02]  /*0da0*/  @!P4 SEL R12, R20, R21, P2 ;  /* 0x00000015140cc207 */ /* 0x000fe40001000000 */
[----:B------:R-:W-:Y:S02]  /*0db0*/  @!P4 FSEL R27, R27, R31, P2 ;  /* 0x0000001f1b1bc208 */ /* 0x000fe40001000000 */
[----:B------:R-:W-:Y:S01]  /*0dc0*/  @!P4 LOP3.LUT R20, R31, 0x80000, RZ, 0xfc, !PT ;  /* 0x000800001f14c812 */ /* 0x000fe200078efcff */
[----:B-1----:R-:W-:-:S03]  /*0dd0*/  @!P1 IMAD.MOV.U32 R26, RZ, RZ, R25 ;  /* 0x000000ffff1a9224 */ /* 0x002fc600078e0019 */
[----:B------:R-:W-:Y:S01]  /*0de0*/  @!P4 SEL R13, R20, R27, P3 ;  /* 0x0000001b140dc207 */ /* 0x000fe20001800000 */
[----:B------:R-:W-:Y:S02]  /*0df0*/  @!P1 IMAD.MOV.U32 R27, RZ, RZ, R24 ;  /* 0x000000ffff1b9224 */ /* 0x000fe400078e0018 */
[----:B------:R-:W-:Y:S01]  /*0e00*/  VIADD R21, R37, 0x380 ;  /* 0x0000038025157836 */ /* 0x000fe20000000000 */
[----:B------:R-:W-:Y:S01]  /*0e10*/  @!P1 DSETP.MIN.AND P2, P3, R22, R24, PT ;  /* 0x000000181600922a */ /* 0x000fe20003b40000 */
[----:B------:R-:W-:-:S05]  /*0e20*/  @!P1 IMAD.MOV.U32 R20, RZ, RZ, R22 ;  /* 0x000000ffff149224 */ /* 0x000fca00078e0016 */
[----:B------:R-:W-:Y:S02]  /*0e30*/  @!P1 SEL R14, R20, R27, P2 ;  /* 0x0000001b140e9207 */ /* 0x000fe40001000000 */
[----:B------:R-:W-:Y:S02]  /*0e40*/  @!P1 FSEL R24, R23, R26, P2 ;  /* 0x0000001a17189208 */ /* 0x000fe40001000000 */
[----:B------:R-:W-:Y:S01]  /*0e50*/  ISETP.GE.AND P2, PT, R21, R36, PT ;  /* 0x000000241500720c */ /* 0x000fe20003f46270 */
[----:B------:R-:W0:-:S12]  /*0e60*/  @!P0 LDC.64 R22, c[0x0][0x228] ;  /* 0x00008a00ff168b82 */ /* 0x000e180000000a00 */
[----:B------:R-:W1:Y:S01]  /*0e70*/  @!P2 LDC.64 R20, c[0x0][0x220] ;  /* 0x00008800ff14ab82 */ /* 0x000e620000000a00 */
[----:B------:R-:W-:Y:S01]  /*0e80*/  @!P0 IADD3 R25, R0, R37, RZ ;  /* 0x0000002500198210 */ /* 0x000fe20007ffe0ff */
[----:B------:R-:W-:-:S04]  /*0e90*/  @!P0 VIADD R37, R37, 0x80 ;  /* 0x0000008025258836 */ /* 0x000fc80000000000 */
[----:B0-----:R-:W-:Y:S01]  /*0ea0*/  @!P0 IMAD.WIDE.U32 R22, R25, 0x8, R22 ;  /* 0x0000000819168825 */ /* 0x001fe200078e0016 */
[----:B------:R-:W-:-:S04]  /*0eb0*/  @!P1 LOP3.LUT R25, R26, 0x80000, RZ, 0xfc, !PT ;  /* 0x000800001a199812 */ /* 0x000fc800078efcff */
[----:B------:R0:W-:Y:S01]  /*0ec0*/  @!P0 STG.E.64 desc[UR10][R22.64], R4 ;  /* 0x0000000416008986 */ /* 0x0001e2000c101b0a */
[----:B------:R-:W-:Y:S01]  /*0ed0*/  @!P1 SEL R15, R25, R24, P3 ;  /* 0x00000018190f9207 */ /* 0x000fe20001800000 */
[----:B------:R-:W-:Y:S01]  /*0ee0*/  @!P2 IMAD.MOV.U32 R24, RZ, RZ, R18 ;  /* 0x000000ffff18a224 */ /* 0x000fe200078e0012 */
[----:B-1----:R-:W-:Y:S01]  /*0ef0*/  @!P2 DSETP.MIN.AND P0, P1, R18, R20, PT ;  /* 0x000000141200a22a */ /* 0x002fe20003900000 */
[----:B------:R-:W-:-:S05]  /*0f00*/  @!P2 IMAD.MOV.U32 R25, RZ, RZ, R20 ;  /* 0x000000ffff19a224 */ /* 0x000fca00078e0014 */
[----:B------:R-:W-:Y:S02]  /*0f10*/  @!P2 SEL R16, R24, R25, P0 ;  /* 0x000000191810a207 */ /* 0x000fe40000000000 */
[----:B------:R-:W-:Y:S02]  /*0f20*/  @!P2 FSEL R19, R19, R21, P0 ;  /* 0x000000151313a208 */ /* 0x000fe40000000000 */
[----:B------:R-:W-:Y:S01]  /*0f30*/  ISETP.GE.AND P0, PT, R37, R36, PT ;  /* 0x000000242500720c */ /* 0x000fe20003f06270 */
[----:B------:R-:W-:Y:S01]  /*0f40*/  BSSY B0, `(.L_x_4797) ;  /* 0x000002e000007945 */ /* 0x000fe20003800000 */
[----:B------:R-:W-:-:S03]  /*0f50*/  @!P2 LOP3.LUT R18, R21, 0x80000, RZ, 0xfc, !PT ;  /* 0x000800001512a812 */ /* 0x000fc600078efcff */
[----:B------:R-:W-:Y:S01]  /*0f60*/  BSSY B1, `(.L_x_4798) ;  /* 0x0000025000017945 */ /* 0x000fe20003800000 */
[----:B------:R-:W-:-:S07]  /*0f70*/  @!P2 SEL R17, R18, R19, P1 ;  /* 0x000000131211a207 */ /* 0x000fce0000800000 */
[----:B0-----:R-:W-:Y:S05]  /*0f80*/  @P0 BRA `(.L_x_4799) ;  /* 0x0000000000300947 */ /* 0x001fea0003800000 */
[----:B------:R-:W0:Y:S01]  /*0f90*/  LDC.64 R4, c[0x0][0x228] ;  /* 0x00008a00ff047b82 */ /* 0x000e220000000a00 */
[----:B------:R-:W-:Y:S02]  /*0fa0*/  IMAD.IADD R19, R0, 0x1, R37 ;  /* 0x0000000100137824 */ /* 0x000fe400078e0225 */
[----:B------:R-:W-:-:S05]  /*0fb0*/  VIADD R37, R37, 0x80 ;  /* 0x0000008025257836 */ /* 0x000fca0000000000 */
[----:B------:R-:W-:Y:S01]  /*0fc0*/  ISETP.GE.AND P0, PT, R37, R36, PT ;  /* 0x000000242500720c */ /* 0x000fe20003f06270 */
[----:B0-----:R-:W-:-:S05]  /*0fd0*/  IMAD.WIDE.U32 R4, R19, 0x8, R4 ;  /* 0x0000000813047825 */ /* 0x001fca00078e0004 */
[----:B------:R0:W-:Y:S07]  /*0fe0*/  STG.E.64 desc[UR10][R4.64], R2 ;  /* 0x0000000204007986 */ /* 0x0001ee000c101b0a */
[----:B------:R-:W-:Y:S05]  /*0ff0*/  @P0 BRA `(.L_x_4800) ;  /* 0x0000000000300947 */ /* 0x000fea0003800000 */
[----:B0-----:R-:W0:Y:S01]  /*1000*/  LDC.64 R2, c[0x0][0x228] ;  /* 0x00008a00ff027b82 */ /* 0x001e220000000a00 */
[----:B------:R-:W-:Y:S01]  /*1010*/  IADD3 R5, R0, R37, RZ ;  /* 0x0000002500057210 */ /* 0x000fe20007ffe0ff */
[----:B------:R-:W-:-:S04]  /*1020*/  VIADD R37, R37, 0x80 ;  /* 0x0000008025257836 */ /* 0x000fc80000000000 */
[----:B0-----:R-:W-:-:S05]  /*1030*/  IMAD.WIDE.U32 R2, R5, 0x8, R2 ;  /* 0x0000000805027825 */ /* 0x001fca00078e0002 */
[----:B------:R0:W-:Y:S02]  /*1040*/  STG.E.64 desc[UR10][R2.64], R6 ;  /* 0x0000000602007986 */ /* 0x0001e4000c101b0a */
.L_x_4799:
[----:B------:R-:W-:-:S13]  /*1050*/  ISETP.GE.AND P0, PT, R37, R36, PT ;  /* 0x000000242500720c */ /* 0x000fda0003f06270 */
[----:B------:R-:W-:Y:S05]  /*1060*/  @P0 BRA `(.L_x_4801) ;  /* 0x0000000000300947 */ /* 0x000fea0003800000 */
[----:B0-----:R-:W0:Y:S01]  /*1070*/  LDC.64 R2, c[0x0][0x228] ;  /* 0x00008a00ff027b82 */ /* 0x001e220000000a00 */
[----:B------:R-:W-:Y:S02]  /*1080*/  IMAD.IADD R5, R0, 0x1, R37 ;  /* 0x0000000100057824 */ /* 0x000fe400078e0225 */
[----:B------:R-:W-:Y:S02]  /*1090*/  VIADD R37, R37, 0x80 ;  /* 0x0000008025257836 */ /* 0x000fe40000000000 */
[----:B0-----:R-:W-:-:S05]  /*10a0*/  IMAD.WIDE.U32 R2, R5, 0x8, R2 ;  /* 0x0000000805027825 */ /* 0x001fca00078e0002 */
[----:B------:R1:W-:Y:S02]  /*10b0*/  STG.E.64 desc[UR10][R2.64], R8 ;  /* 0x0000000802007986 */ /* 0x0003e4000c101b0a */
.L_x_4800:
[----:B------:R-:W-:-:S13]  /*10c0*/  ISETP.GE.AND P0, PT, R37, R36, PT ;  /* 0x000000242500720c */ /* 0x000fda0003f06270 */
[----:B------:R-:W-:Y:S05]  /*10d0*/  @P0 BRA `(.L_x_4802) ;  /* 0x0000000000340947 */ /* 0x000fea0003800000 */
[----:B01----:R-:W0:Y:S01]  /*10e0*/  LDC.64 R2, c[0x0][0x228] ;  /* 0x00008a00ff027b82 */ /* 0x003e220000000a00 */
[----:B------:R-:W-:Y:S02]  /*10f0*/  IMAD.IADD R5, R0, 0x1, R37 ;  /* 0x0000000100057824 */ /* 0x000fe400078e0225 */
[----:B------:R-:W-:Y:S02]  /*1100*/  VIADD R37, R37, 0x80 ;  /* 0x0000008025257836 */ /* 0x000fe40000000000 */
[----:B0-----:R-:W-:-:S05]  /*1110*/  IMAD.WIDE.U32 R2, R5, 0x8, R2 ;  /* 0x0000000805027825 */ /* 0x001fca00078e0002 */
[----:B------:R1:W-:Y:S02]  /*1120*/  STG.E.64 desc[UR10][R2.64], R10 ;  /* 0x0000000a02007986 */ /* 0x0003e4000c101b0a */
.L_x_4801:
[----:B------:R-:W-:-:S13]  /*1130*/  ISETP.GE.AND P0, PT, R37, R36, PT ;  /* 0x000000242500720c */ /* 0x000fda0003f06270 */
[----:B------:R-:W-:Y:S05]  /*1140*/  @P0 BREAK B1 ;  /* 0x0000000000010942 */ /* 0x000fea0003800000 */
[----:B------:R-:W-:Y:S05]  /*1150*/  @P0 BRA `(.L_x_4803) ;  /* 0x0000000000300947 */ /* 0x000fea0003800000 */
[----:B01----:R-:W0:Y:S01]  /*1160*/  LDC.64 R2, c[0x0][0x228] ;  /* 0x00008a00ff027b82 */ /* 0x003e220000000a00 */
[----:B------:R-:W-:Y:S01]  /*1170*/  IADD3 R5, R0, R37, RZ ;  /* 0x0000002500057210 */ /* 0x000fe20007ffe0ff */
[----:B------:R-:W-:-:S04]  /*1180*/  VIADD R37, R37, 0x80 ;  /* 0x0000008025257836 */ /* 0x000fc80000000000 */
[----:B0-----:R-:W-:-:S05]  /*1190*/  IMAD.WIDE.U32 R2, R5, 0x8, R2 ;  /* 0x0000000805027825 */ /* 0x001fca00078e0002 */
[----:B------:R2:W-:Y:S02]  /*11a0*/  STG.E.64 desc[UR10][R2.64], R12 ;  /* 0x0000000c02007986 */ /* 0x0005e4000c101b0a */
.L_x_4802:
[----:B------:R-:W-:Y:S05]  /*11b0*/  BSYNC B1 ;  /* 0x0000000000017941 */ /* 0x000fea0003800000 */
.L_x_4798:
[----:B------:R-:W-:-:S13]  /*11c0*/  ISETP.GE.AND P0, PT, R37, R36, PT ;  /* 0x000000242500720c */ /* 0x000fda0003f06270 */
[----:B012---:R-:W0:Y:S01]  /*11d0*/  @!P0 LDC.64 R2, c[0x0][0x228] ;  /* 0x00008a00ff028b82 */ /* 0x007e220000000a00 */
[----:B------:R-:W-:Y:S02]  /*11e0*/  @!P0 IMAD.IADD R5, R0, 0x1, R37 ;  /* 0x0000000100058824 */ /* 0x000fe400078e0225 */
[----:B------:R-:W-:Y:S02]  /*11f0*/  @!P0 VIADD R37, R37, 0x80 ;  /* 0x0000008025258836 */ /* 0x000fe40000000000 */
[----:B0-----:R-:W-:-:S05]  /*1200*/  @!P0 IMAD.WIDE.U32 R2, R5, 0x8, R2 ;  /* 0x0000000805028825 */ /* 0x001fca00078e0002 */
[----:B------:R2:W-:Y:S02]  /*1210*/  @!P0 STG.E.64 desc[UR10][R2.64], R14 ;  /* 0x0000000e02008986 */ /* 0x0005e4000c101b0a */
.L_x_4803:
[----:B------:R-:W-:Y:S05]  /*1220*/  BSYNC B0 ;  /* 0x0000000000007941 */ /* 0x000fea0003800000 */
.L_x_4797:
[----:B------:R-:W-:Y:S05]  /*1230*/  WARPSYNC.ALL ;  /* 0x0000000000007948 */ /* 0x000fea0003800000 */
[----:B------:R-:W-:-:S13]  /*1240*/  ISETP.GE.AND P0, PT, R37, R36, PT ;  /* 0x000000242500720c */ /* 0x000fda0003f06270 */
[----:B------:R-:W-:Y:S05]  /*1250*/  @P0 EXIT ;  /* 0x000000000000094d */ /* 0x000fea0003800000 */
[----:B012---:R-:W0:Y:S01]  /*1260*/  LDC.64 R2, c[0x0][0x228] ;  /* 0x00008a00ff027b82 */ /* 0x007e220000000a00 */
[----:B------:R-:W-:-:S04]  /*1270*/  IMAD.IADD R37, R0, 0x1, R37 ;  /* 0x0000000100257824 */ /* 0x000fc800078e0225 */
[----:B0-----:R-:W-:-:S05]  /*1280*/  IMAD.WIDE.U32 R2, R37, 0x8, R2 ;  /* 0x0000000825027825 */ /* 0x001fca00078e0002 */
[----:B------:R-:W-:Y:S01]  /*1290*/  STG.E.64 desc[UR10][R2.64], R16 ;  /* 0x0000001002007986 */ /* 0x000fe2000c101b0a */
[----:B------:R-:W-:Y:S05]  /*12a0*/  EXIT ;  /* 0x000000000000794d */ /* 0x000fea0003800000 */
.L_x_4804:
        /* <DEDUP_REMOVED lines=13> */
.L_x_42149:


//--------------------- .text._ZN2at6native29vectorized_elementwise_kernelILi4ENS0_13AUnaryFunctorIdddZZZNS0_16fmin_kernel_cudaERNS_18TensorIteratorBaseEENKUlvE_clEvENKUlvE_clEvEUlddE_EESt5arrayIPcLm2EEEEviT0_T1_ --------------------------
	.section	.text._ZN2at6native29vectorized_elementwise_kernelILi4ENS0_13AUnaryFunctorIdddZZZNS0_16fmin_kernel_cudaERNS_18TensorIteratorBaseEENKUlvE_clEvENKUlvE_clEvEUlddE_EESt5arrayIPcLm2EEEEviT0_T1_,"ax",@progbits
	.align	128
        .global         _ZN2at6native29vectorized_elementwise_kernelILi4ENS0_13AUnaryFunctorIdddZZZNS0_16fmin_kernel_cudaERNS_18TensorIteratorBaseEENKUlvE_clEvENKUlvE_clEvEUlddE_EESt5arrayIPcLm2EEEEviT0_T1_
        .type           _ZN2at6native29vectorized_elementwise_kernelILi4ENS0_13AUnaryFunctorIdddZZZNS0_16fmin_kernel_cudaERNS_18TensorIteratorBaseEENKUlvE_clEvENKUlvE_clEvEUlddE_EESt5arrayIPcLm2EEEEviT0_T1_,@function
        .size           _ZN2at6native29vectorized_elementwise_kernelILi4ENS0_13AUnaryFunctorIdddZZZNS0_16fmin_kernel_cudaERNS_18TensorIteratorBaseEENKUlvE_clEvENKUlvE_clEvEUlddE_EESt5arrayIPcLm2EEEEviT0_T1_,(.L_x_42150 - _ZN2at6native29vectorized_elementwise_kernelILi4ENS0_13AUnaryFunctorIdddZZZNS0_16fmin_kernel_cudaERNS_18TensorIteratorBaseEENKUlvE_clEvENKUlvE_clEvEUlddE_EESt5arrayIPcLm2EEEEviT0_T1_)
        .other          _ZN2at6native29vectorized_elementwise_kernelILi4ENS0_13AUnaryFunctorIdddZZZNS0_16fmin_kernel_cudaERNS_18TensorIteratorBaseEENKUlvE_clEvENKUlvE_clEvEUlddE_EESt5arrayIPcLm2EEEEviT0_T1_,@"STO_CUDA_ENTRY STV_DEFAULT"
_ZN2at6native29vectorized_elementwise_kernelILi4ENS0_13AUnaryFunctorIdddZZZNS0_16fmin_kernel_cudaERNS_18TensorIteratorBaseEENKUlvE_clEvENKUlvE_clEvEUlddE_EESt5arrayIPcLm2EEEEviT0_T1_:
.text._ZN2at6native29vectorized_elementwise_kernelILi4ENS0_13AUnaryFunctorIdddZZZNS0_16fmin_kernel_cudaERNS_18TensorIteratorBaseEENKUlvE_clEvENKUlvE_clEvEUlddE_EESt5arrayIPcLm2EEEEviT0_T1_:
        /* <DEDUP_REMOVED lines=101> */
.L_x_4805:
        /* <DEDUP_REMOVED lines=160> */
.L_x_4808:
[----:B------:R-:W-:-:S13]  /*1050*/  ISETP.GE.AND P0, PT, R37, R36, PT ;  /* 0x000000242500720c */ /* 0x000fda0003f06270 */
[----:B------:R-:W-:Y:S05]  /*1060*/  @P0 BRA `(.L_x_4810) ;  /* 0x0000000000300947 */ /* 0x000fea0003800000 */
[----:B0-----:R-:W0:Y:S01]  /*1070*/  LDC.64 R2, c[0x0][0x228] ;  /* 0x00008a00ff027b82 */ /* 0x001e220000000a00 */
[----:B------:R-:W-:Y:S02]  /*1080*/  IMAD.IADD R5, R0, 0x1, R37 ;  /* 0x0000000100057824 */ /* 0x000fe400078e0225 */
[----:B------:R-:W-:Y:S02]  /*1090*/  VIADD R37, R37, 0x80 ;  /* 0x0000008025257836 */ /* 0x000fe40000000000 */
[----:B0-----:R-:W-:-:S05]  /*10a0*/  IMAD.WIDE.U32 R2, R5, 0x8, R2 ;  /* 0x0000000805027825 */ /* 0x001fca00078e0002 */
[----:B------:R1:W-:Y:S02]  /*10b0*/  STG.E.64 desc[UR10][R2.64], R8 ;  /* 0x0000000802007986 */ /* 0x0003e4000c101b0a */
.L_x_4809:
[----:B------:R-:W-:-:S13]  /*10c0*/  ISETP.GE.AND P0, PT, R37, R36, PT ;  /* 0x000000242500720c */ /* 0x000fda0003f06270 */
[----:B------:R-:W-:Y:S05]  /*10d0*/  @P0 BRA `(.L_x_4811) ;  /* 0x0000000000340947 */ /* 0x000fea0003800000 */
[----:B01----:R-:W0:Y:S01]  /*10e0*/  LDC.64 R2, c[0x0][0x228] ;  /* 0x00008a00ff027b82 */ /* 0x003e220000000a00 */
[----:B------:R-:W-:Y:S02]  /*10f0*/  IMAD.IADD R5, R0, 0x1, R37 ;  /* 0x0000000100057824 */ /* 0x000fe400078e0225 */
[----:B------:R-:W-:Y:S02]  /*1100*/  VIADD R37, R37, 0x80 ;  /* 0x0000008025257836 */ /* 0x000fe40000000000 */
[----:B0-----:R-:W-:-:S05]  /*1110*/  IMAD.WIDE.U32 R2, R5, 0x8, R2 ;  /* 0x0000000805027825 */ /* 0x001fca00078e0002 */
[----:B------:R1:W-:Y:S02]  /*1120*/  STG.E.64 desc[UR10][R2.64], R10 ;  /* 0x0000000a02007986 */ /* 0x0003e4000c101b0a */
.L_x_4810:
        /* <DEDUP_REMOVED lines=8> */
.L_x_4811:
[----:B------:R-:W-:Y:S05]  /*11b0*/  BSYNC B1 ;  /* 0x0000000000017941 */ /* 0x000fea0003800000 */
.L_x_4807:
[----:B------:R-:W-:-:S13]  /*11c0*/  ISETP.GE.AND P0, PT, R37, R36, PT ;  /* 0x000000242500720c */ /* 0x000fda0003f06270 */
[----:B012---:R-:W0:Y:S01]  /*11d0*/  @!P0 LDC.64 R2, c[0x0][0x228] ;  /* 0x00008a00ff028b82 */ /* 0x007e220000000a00 */
[----:B------:R-:W-:Y:S02]  /*11e0*/  @!P0 IMAD.IADD R5, R0, 0x1, R37 ;  /* 0x0000000100058824 */ /* 0x000fe400078e0225 */
[----:B------:R-:W-:Y:S02]  /*11f0*/  @!P0 VIADD R37, R37, 0x80 ;  /* 0x0000008025258836 */ /* 0x000fe40000000000 */
[----:B0-----:R-:W-:-:S05]  /*1200*/  @!P0 IMAD.WIDE.U32 R2, R5, 0x8, R2 ;  /* 0x0000000805028825 */ /* 0x001fca00078e0002 */
[----:B------:R2:W-:Y:S02]  /*1210*/  @!P0 STG.E.64 desc[UR10][R2.64], R14 ;  /* 0x0000000e02008986 */ /* 0x0005e4000c101b0a */
.L_x_4812:
[----:B------:R-:W-:Y:S05]  /*1220*/  BSYNC B0 ;  /* 0x0000000000007941 */ /* 0x000fea0003800000 */
.L_x_4806:
        /* <DEDUP_REMOVED lines=8> */
.L_x_4813:
        /* <DEDUP_REMOVED lines=13> */
.L_x_42150:


//--------------------- .text._ZN2at6native29vectorized_elementwise_kernelILi8ENS0_13AUnaryFunctorIdddZZZNS0_16fmin_kernel_cudaERNS_18TensorIteratorBaseEENKUlvE_clEvENKUlvE_clEvEUlddE_EESt5arrayIPcLm2EEEEviT0_T1_ --------------------------
	.section	.text._ZN2at6native29vectorized_elementwise_kernelILi8ENS0_13AUnaryFunctorIdddZZZNS0_16fmin_kernel_cudaERNS_18TensorIteratorBaseEENKUlvE_clEvENKUlvE_clEvEUlddE_EESt5arrayIPcLm2EEEEviT0_T1_,"ax",@progbits
	.align	128
        .global         _ZN2at6native29vectorized_elementwise_kernelILi8ENS0_13AUnaryFunctorIdddZZZNS0_16fmin_kernel_cudaERNS_18TensorIteratorBaseEENKUlvE_clEvENKUlvE_clEvEUlddE_EESt5arrayIPcLm2EEEEviT0_T1_
        .type           _ZN2at6native29vectorized_elementwise_kernelILi8ENS0_13AUnaryFunctorIdddZZZNS0_16fmin_kernel_cudaERNS_18TensorIteratorBaseEENKUlvE_clEvENKUlvE_clEvEUlddE_EESt5arrayIPcLm2EEEEviT0_T1_,@function
        .size           _ZN2at6native29vectorized_elementwise_kernelILi8ENS0_13AUnaryFunctorIdddZZZNS0_16fmin_kernel_cudaERNS_18TensorIteratorBaseEENKUlvE_clEvENKUlvE_clEvEUlddE_EESt5arrayIPcLm2EEEEviT0_T1_,(.L_x_42151 - _ZN2at6native29vectorized_elementwise_kernelILi8ENS0_13AUnaryFunctorIdddZZZNS0_16fmin_kernel_cudaERNS_18TensorIteratorBaseEENKUlvE_clEvENKUlvE_clEvEUlddE_EESt5arrayIPcLm2EEEEviT0_T1_)
        .other          _ZN2at6native29vectorized_elementwise_kernelILi8ENS0_13AUnaryFunctorIdddZZZNS0_16fmin_kernel_cudaERNS_18TensorIteratorBaseEENKUlvE_clEvENKUlvE_clEvEUlddE_EESt5arrayIPcLm2EEEEviT0_T1_,@"STO_CUDA_ENTRY STV_DEFAULT"
_ZN2at6native29vectorized_elementwise_kernelILi8ENS0_13AUnaryFunctorIdddZZZNS0_16fmin_kernel_cudaERNS_18TensorIteratorBaseEENKUlvE_clEvENKUlvE_clEvEUlddE_EESt5arrayIPcLm2EEEEviT0_T1_:
.text._ZN2at6native29vectorized_elementwise_kernelILi8ENS0_13AUnaryFunctorIdddZZZNS0_16fmin_kernel_cudaERNS_18TensorIteratorBaseEENKUlvE_clEvENKUlvE_clEvEUlddE_EESt5arrayIPcLm2EEEEviT0_T1_:
        /* <DEDUP_REMOVED lines=101> */
.L_x_4814:
        /* <DEDUP_REMOVED lines=160> */
.L_x_4817:
[----:B------:R-:W-:-:S13]  /*1050*/  ISETP.GE.AND P0, PT, R37, R36, PT ;  /* 0x000000242500720c */ /* 0x000fda0003f06270 */
[----:B------:R-:W-:Y:S05]  /*1060*/  @P0 BRA `(.L_x_4819) ;  /* 0x0000000000300947 */ /* 0x000fea0003800000 */
[----:B0-----:R-:W0:Y:S01]  /*1070*/  LDC.64 R2, c[0x0][0x228] ;  /* 0x00008a00ff027b82 */ /* 0x001e220000000a00 */
[----:B------:R-:W-:Y:S02]  /*1080*/  IMAD.IADD R5, R0, 0x1, R37 ;  /* 0x0000000100057824 */ /* 0x000fe400078e0225 */
[----:B------:R-:W-:Y:S02]  /*1090*/  VIADD R37, R37, 0x80 ;  /* 0x0000008025257836 */ /* 0x000fe40000000000 */
[----:B0-----:R-:W-:-:S05]  /*10a0*/  IMAD.WIDE.U32 R2, R5, 0x8, R2 ;  /* 0x0000000805027825 */ /* 0x001fca00078e0002 */
[----:B------:R1:W-:Y:S02]  /*10b0*/  STG.E.64 desc[UR10][R2.64], R8 ;  /* 0x0000000802007986 */ /* 0x0003e4000c101b0a */
.L_x_4818:
[----:B------:R-:W-:-:S13]  /*10c0*/  ISETP.GE.AND P0, PT, R37, R36, PT ;  /* 0x000000242500720c */ /* 0x000fda0003f06270 */
[----:B------:R-:W-:Y:S05]  /*10d0*/  @P0 BRA `(.L_x_4820) ;  /* 0x0000000000340947 */ /* 0x000fea0003800000 */
[----:B01----:R-:W0:Y:S01]  /*10e0*/  LDC.64 R2, c[0x0][0x228] ;  /* 0x00008a00ff027b82 */ /* 0x003e220000000a00 */
[----:B------:R-:W-:Y:S02]  /*10f0*/  IMAD.IADD R5, R0, 0x1, R37 ;  /* 0x0000000100057824 */ /* 0x000fe400078e0225 */
[----:B------:R-:W-:Y:S02]  /*1100*/  VIADD R37, R37, 0x80 ;  /* 0x0000008025257836 */ /* 0x000fe40000000000 */
[----:B0-----:R-:W-:-:S05]  /*1110*/  IMAD.WIDE.U32 R2, R5, 0x8, R2 ;  /* 0x0000000805027825 */ /* 0x001fca00078e0002 */
[----:B------:R1:W-:Y:S02]  /*1120*/  STG.E.64 desc[UR10][R2.64], R10 ;  /* 0x0000000a02007986 */ /* 0x0003e4000c101b0a */
.L_x_4819:
        /* <DEDUP_REMOVED lines=8> */
.L_x_4820:
[----:B------:R-:W-:Y:S05]  /*11b0*/  BSYNC B1 ;  /* 0x0000000000017941 */ /* 0x000fea0003800000 */
.L_x_4816:
[----:B------:R-:W-:-:S13]  /*11c0*/  ISETP.GE.AND P0, PT, R37, R36, PT ;  /* 0x000000242500720c */ /* 0x000fda0003f06270 */
[----:B012---:R-:W0:Y:S01]  /*11d0*/  @!P0 LDC.64 R2, c[0x0][0x228] ;  /* 0x00008a00ff028b82 */ /* 0x007e220000000a00 */
[----:B------:R-:W-:Y:S02]  /*11e0*/  @!P0 IMAD.IADD R5, R0, 0x1, R37 ;  /* 0x0000000100058824 */ /* 0x000fe400078e0225 */
[----:B------:R-:W-:Y:S02]  /*11f0*/  @!P0 VIADD R37, R37, 0x80 ;  /* 0x0000008025258836 */ /* 0x000fe40000000000 */
[----:B0-----:R-:W-:-:S05]  /*1200*/  @!P0 IMAD.WIDE.U32 R2, R5, 0x8, R2 ;  /* 0x0000000805028825 */ /* 0x001fca00078e0002 */
[----:B------:R2:W-:Y:S02]  /*1210*/  @!P0 STG.E.64 desc[UR10][R2.64], R14 ;  /* 0x0000000e02008986 */ /* 0x0005e4000c101b0a */
.L_x_4821:
[----:B------:R-:W-:Y:S05]  /*1220*/  BSYNC B0 ;  /* 0x0000000000007941 */ /* 0x000fea0003800000 */
.L_x_4815:
        /* <DEDUP_REMOVED lines=8> */
.L_x_4822:
        /* <DEDUP_REMOVED lines=13> */
.L_x_42151:


//--------------------- .text._ZN2at6native18elementwise_kernelILi128ELi4EZNS0_15gpu_kernel_implINS0_13BinaryFunctorIdddZZZNS0_16fmin_kernel_cudaERNS_18TensorIteratorBaseEENKUlvE_clEvENKUlvE_clEvEUlddE_EEEEvS5_RKT_EUliE_EEviT1_ --------------------------
	.section	.text._ZN2at6native18elementwise_kernelILi128ELi4EZNS0_15gpu_kernel_implINS0_13BinaryFunctorIdddZZZNS0_16fmin_kernel_cudaERNS_18TensorIteratorBaseEENKUlvE_clEvENKUlvE_clEvEUlddE_EEEEvS5_RKT_EUliE_EEviT1_,"ax",@progbits
	.align	128
        .global         _ZN2at6native18elementwise_kernelILi128ELi4EZNS0_15gpu_kernel_implINS0_13BinaryFunctorIdddZZZNS0_16fmin_kernel_cudaERNS_18TensorIteratorBaseEENKUlvE_clEvENKUlvE_clEvEUlddE_EEEEvS5_RKT_EUliE_EEviT1_
        .type           _ZN2at6native18elementwise_kernelILi128ELi4EZNS0_15gpu_kernel_implINS0_13BinaryFunctorIdddZZZNS0_16fmin_kernel_cudaERNS_18TensorIteratorBaseEENKUlvE_clEvENKUlvE_clEvEUlddE_EEEEvS5_RKT_EUliE_EEviT1_,@function
        .size           _ZN2at6native18elementwise_kernelILi128ELi4EZNS0_15gpu_kernel_implINS0_13BinaryFunctorIdddZZZNS0_16fmin_kernel_cudaERNS_18TensorIteratorBaseEENKUlvE_clEvENKUlvE_clEvEUlddE_EEEEvS5_RKT_EUliE_EEviT1_,(.L_x_42152 - _ZN2at6native18elementwise_kernelILi128ELi4EZNS0_15gpu_kernel_implINS0_13BinaryFunctorIdddZZZNS0_16fmin_kernel_cudaERNS_18TensorIteratorBaseEENKUlvE_clEvENKUlvE_clEvEUlddE_EEEEvS5_RKT_EUliE_EEviT1_)
        .other          _ZN2at6native18elementwise_kernelILi128ELi4EZNS0_15gpu_kernel_implINS0_13BinaryFunctorIdddZZZNS0_16fmin_kernel_cudaERNS_18TensorIteratorBaseEENKUlvE_clEvENKUlvE_clEvEUlddE_EEEEvS5_RKT_EUliE_EEviT1_,@"STO_CUDA_ENTRY STV_DEFAULT"
_ZN2at6native18elementwise_kernelILi128ELi4EZNS0_15gpu_kernel_implINS0_13BinaryFunctorIdddZZZNS0_16fmin_kernel_cudaERNS_18TensorIteratorBaseEENKUlvE_clEvENKUlvE_clEvEUlddE_EEEEvS5_RKT_EUliE_EEviT1_:
.text._ZN2at6native18elementwise_kernelILi128ELi4EZNS0_15gpu_kernel_implINS0_13BinaryFunctorIdddZZZNS0_16fmin_kernel_cudaERNS_18TensorIteratorBaseEENKUlvE_clEvENKUlvE_clEvEUlddE_EEEEvS5_RKT_EUliE_EEviT1_:
        /* <DEDUP_REMOVED lines=365> */
.L_x_4825:
        /* <DEDUP_REMOVED lines=21> */
.L_x_4829:
[----:B------:R-:W2:Y:S02]  /*1820*/  LDG.E.U8 R2, desc[UR36][R2.64] ;  /* 0x0000002402027981 */ /* 0x000ea4000c1e1100 */
[----:B--2---:R0:W1:Y:S01]  /*1830*/  I2F.F64.U16 R18, R2 ;  /* 0x0000000200127312 */ /* 0x0040620000101800 */
[----:B------:R-:W-:Y:S05]  /*1840*/  BRA `(.L_x_4831) ;  /* 0x0000000c00707947 */ /* 0x000fea0003800000 */
.L_x_4828:
        /* <DEDUP_REMOVED lines=9> */
.L_x_4833:
[----:B------:R-:W2:Y:S02]  /*18e0*/  LDG.E R2, desc[UR36][R2.64] ;  /* 0x0000002402027981 */ /* 0x000ea4000c1e1900 */
[----:B--2---:R0:W1:Y:S01]  /*18f0*/  I2F.F64 R18, R2 ;  /* 0x0000000200127312 */ /* 0x0040620000201c00 */
[----:B------:R-:W-:Y:S05]  /*1900*/  BRA `(.L_x_4831) ;  /* 0x0000000c00407947 */ /* 0x000fea0003800000 */
.L_x_4832:
[----:B------:R-:W2:Y:S02]  /*1910*/  LDG.E.U16 R2, desc[UR36][R2.64] ;  /* 0x0000002402027981 */ /* 0x000ea4000c1e1500 */
[----:B--2---:R0:W1:Y:S01]  /*1920*/  I2F.F64.S16 R18, R2 ;  /* 0x0000000200127312 */ /* 0x0040620000101c00 */
[----:B------:R-:W-:Y:S05]  /*1930*/  BRA `(.L_x_4831) ;  /* 0x0000000c00347947 */ /* 0x000fea0003800000 */
.L_x_4827:
        /* <DEDUP_REMOVED lines=10> */
.L_x_4835:
[----:B------:R-:W2:Y:S02]  /*19e0*/  LDG.E.U16 R0, desc[UR36][R2.64] ;  /* 0x0000002402007981 */ /* 0x000ea4000c1e1500 */
[----:B--2---:R-:W-:-:S05]  /*19f0*/  HADD2.F32 R0, -RZ, R0.H0_H0 ;  /* 0x20000000ff007230 */ /* 0x004fca0000004100 */
[----:B------:R-:W-:-:S04]  /*1a00*/  FMUL.FTZ R0, R0, 1 ;  /* 0x3f80000000007820 */ /* 0x000fc80000410000 */
[----:B------:R0:W1:Y:S01]  /*1a10*/  F2F.F64.F32 R18, R0 ;  /* 0x0000000000127310 */ /* 0x0000620000201800 */
[----:B------:R-:W-:Y:S05]  /*1a20*/  BRA `(.L_x_4831) ;  /* 0x0000000800f87947 */ /* 0x000fea0003800000 */
.L_x_4834:
        /* <DEDUP_REMOVED lines=10> */
.L_x_4837:
[----:B------:R-:W2:Y:S02]  /*1ad0*/  LDG.E.U16 R2, desc[UR36][R2.64] ;  /* 0x0000002402027981 */ /* 0x000ea4000c1e1500 */
[----:B--2---:R-:W-:-:S05]  /*1ae0*/  HADD2.F32 R0, -RZ, R2.H0_H0 ;  /* 0x20000002ff007230 */ /* 0x004fca0000004100 */
[----:B------:R-:W-:-:S04]  /*1af0*/  FMUL.FTZ R0, R0, 1 ;  /* 0x3f80000000007820 */ /* 0x000fc80000410000 */
[----:B------:R0:W1:Y:S01]  /*1b00*/  F2F.F64.F32 R18, R0 ;  /* 0x0000000000127310 */ /* 0x0000620000201800 */
[----:B------:R-:W-:Y:S05]  /*1b10*/  BRA `(.L_x_4831) ;  /* 0x0000000800bc7947 */ /* 0x000fea0003800000 */
.L_x_4836:
[----:B------:R0:W5:Y:S01]  /*1b20*/  LDG.E.64 R18, desc[UR36][R2.64] ;  /* 0x0000002402127981 */ /* 0x000162000c1e1b00 */
[----:B------:R-:W-:Y:S05]  /*1b30*/  BRA `(.L_x_4831) ;  /* 0x0000000800b47947 */ /* 0x000fea0003800000 */
.L_x_4826:
        /* <DEDUP_REMOVED lines=13> */
.L_x_4840:
[----:B------:R0:W5:Y:S01]  /*1c10*/  LDG.E.64 R18, desc[UR36][R2.64] ;  /* 0x0000002402127981 */ /* 0x000162000c1e1b00 */
[----:B------:R-:W-:Y:S05]  /*1c20*/  BRA `(.L_x_4831) ;  /* 0x0000000800787947 */ /* 0x000fea0003800000 */
.L_x_4839:
        /* <DEDUP_REMOVED lines=28> */
.L_x_4842:
        /* <DEDUP_REMOVED lines=15> */
.L_x_4841:
[----:B------:R-:W2:Y:S02]  /*1ee0*/  LDG.E.U16 R0, desc[UR36][R2.64] ;  /* 0x0000002402007981 */ /* 0x000ea4000c1e1500 */
[----:B--2---:R-:W-:-:S04]  /*1ef0*/  IMAD.U32 R0, R0, 0x10000, RZ ;  /* 0x0001000000007824 */ /* 0x004fc800078e00ff */
[----:B------:R-:W-:-:S04]  /*1f00*/  FMUL.FTZ R0, R0, 1 ;  /* 0x3f80000000007820 */ /* 0x000fc80000410000 */
[----:B------:R0:W1:Y:S01]  /*1f10*/  F2F.F64.F32 R18, R0 ;  /* 0x0000000000127310 */ /* 0x0000620000201800 */
[----:B------:R-:W-:Y:S05]  /*1f20*/  BRA `(.L_x_4831) ;  /* 0x0000000400b87947 */ /* 0x000fea0003800000 */
.L_x_4838:
        /* <DEDUP_REMOVED lines=11> */
.L_x_4845:
        /* <DEDUP_REMOVED lines=21> */
.L_x_4849:
[----:B------:R-:W-:Y:S05]  /*2130*/  BSYNC B1 ;  /* 0x0000000000017941 */ /* 0x000fea0003800000 */
.L_x_4848:
[----:B------:R-:W-:Y:S01]  /*2140*/  LEA R3, R0, 0x3b800000, 0x17 ;  /* 0x3b80000000037811 */ /* 0x000fe200078eb8ff */
[----:B------:R-:W-:-:S05]  /*2150*/  IMAD.SHL.U32 R0, R2, 0x100000, RZ ;  /* 0x0010000002007824 */ /* 0x000fca00078e00ff */
[----:B------:R-:W-:-:S07]  /*2160*/  LOP3.LUT R0, R3, R0, R4, 0xfe, !PT ;  /* 0x0000000003007212 */ /* 0x000fce00078efe04 */
.L_x_4847:
[----:B------:R-:W-:Y:S05]  /*2170*/  BSYNC B0 ;  /* 0x0000000000007941 */ /* 0x000fea0003800000 */
.L_x_4846:
[----:B------:R-:W-:-:S04]  /*2180*/  FMUL.FTZ R0, R0, 1 ;  /* 0x3f80000000007820 */ /* 0x000fc80000410000 */
[----:B------:R2:W3:Y:S01]  /*2190*/  F2F.F64.F32 R18, R0 ;  /* 0x0000000000127310 */ /* 0x0004e20000201800 */
[----:B------:R-:W-:Y:S05]  /*21a0*/  BRA `(.L_x_4831) ;  /* 0x0000000400187947 */ /* 0x000fea0003800000 */
.L_x_4844:
        /* <DEDUP_REMOVED lines=12> */
[----:B------:R-:W-:Y:S02]  /*2270*/  SHF.L.U32 R4, R3, 0x1f, RZ ;  /* 0x0000001f03047819 */ /* 0x000fe400000006ff */
[----:B------:R-:W-:-:S05]  /*2280*/  SHF.R.U32.HI R0, RZ, 0x2, R0 ;  /* 0x00000002ff007819 */ /* 0x000fca0000011600 */
[----:B------:R-:W-:Y:S05]  /*2290*/  @P0 BRA `(.L_x_4853) ;  /* 0x0000000000180947 */ /* 0x000fea0003800000 */
[----:B------:R-:W0:Y:S02]  /*22a0*/  FLO.U32 R3, R2 ;  /* 0x0000000200037300 */ /* 0x000e2400000e0000 */
[----:B0-----:R-:W-:-:S04]  /*22b0*/  IADD3 R3, -R3, 0x1f, RZ ;  /* 0x0000001f03037810 */ /* 0x001fc80007ffe1ff */
[----:B------:R-:W-:Y:S01]  /*22c0*/  IADD3 R0, R0, 0x1e, -R3 ;  /* 0x0000001e00007810 */ /* 0x000fe20007ffe803 */
[----:B------:R-:W-:-:S05]  /*22d0*/  VIADD R5, R3, 0xffffffe3 ;  /* 0xffffffe303057836 */ /* 0x000fca0000000000 */
[----:B------:R-:W-:-:S04]  /*22e0*/  SHF.L.U32 R5, R2, R5, RZ ;  /* 0x0000000502057219 */ /* 0x000fc800000006ff */
[----:B------:R-:W-:-:S07]  /*22f0*/  LOP3.LUT R2, R5, 0x3, RZ, 0xc0, !PT ;  /* 0x0000000305027812 */ /* 0x000fce00078ec0ff */
.L_x_4853:
[----:B------:R-:W-:Y:S05]  /*2300*/  BSYNC B1 ;  /* 0x0000000000017941 */ /* 0x000fea0003800000 */
.L_x_4852:
[----:B------:R-:W-:Y:S01]  /*2310*/  LEA R3, R0, 0x37800000, 0x17 ;  /* 0x3780000000037811 */ /* 0x000fe200078eb8ff */
[----:B------:R-:W-:-:S05]  /*2320*/  IMAD.SHL.U32 R0, R2, 0x200000, RZ ;  /* 0x0020000002007824 */ /* 0x000fca00078e00ff */
[----:B------:R-:W-:-:S07]  /*2330*/  LOP3.LUT R0, R3, R0, R4, 0xfe, !PT ;  /* 0x0000000003007212 */ /* 0x000fce00078efe04 */
.L_x_4851:
[----:B------:R-:W-:Y:S05]  /*2340*/  BSYNC B0 ;  /* 0x0000000000007941 */ /* 0x000fea0003800000 */
.L_x_4850:
[----:B------:R-:W-:-:S04]  /*2350*/  FMUL.FTZ R0, R0, 1 ;  /* 0x3f80000000007820 */ /* 0x000fc80000410000 */
[----:B------:R4:W0:Y:S01]  /*2360*/  F2F.F64.F32 R18, R0 ;  /* 0x0000000000127310 */ /* 0x0008220000201800 */
[----:B------:R-:W-:Y:S05]  /*2370*/  BRA `(.L_x_4831) ;  /* 0x0000000000a47947 */ /* 0x000fea0003800000 */
.L_x_4843:
        /* <DEDUP_REMOVED lines=14> */
.L_x_4857:
[----:B------:R-:W-:Y:S05]  /*2460*/  BSYNC B0 ;  /* 0x0000000000007941 */ /* 0x000fea0003800000 */
.L_x_4856:
[----:B------:R-:W-:-:S04]  /*2470*/  FMUL.FTZ R0, R0, 1 ;  /* 0x3f80000000007820 */ /* 0x000fc80000410000 */
[----:B------:R0:W1:Y:S01]  /*2480*/  F2F.F64.F32 R18, R0 ;  /* 0x0000000000127310 */ /* 0x0000620000201800 */
[----:B------:R-:W-:Y:S05]  /*2490*/  BRA `(.L_x_4831) ;  /* 0x00000000005c7947 */ /* 0x000fea0003800000 */
.L_x_4830:
        /* <DEDUP_REMOVED lines=16> */
.L_x_4858:
[----:B------:R-:W-:Y:S01]  /*25a0*/  CS2R R18, SRZ ;  /* 0x0000000000127805 */ /* 0x000fe2000001ff00 */
[----:B------:R-:W-:Y:S06]  /*25b0*/  BRA `(.L_x_4831) ;  /* 0x0000000000147947 */ /* 0x000fec0003800000 */
.L_x_4855:
[----:B------:R-:W2:Y:S02]  /*25c0*/  LDG.E.64 R18, desc[UR36][R2.64] ;  /* 0x0000002402127981 */ /* 0x000ea4000c1e1b00 */
[----:B--2---:R-:W0:Y:S01]  /*25d0*/  I2F.F64.U64 R18, R18 ;  /* 0x0000001200127312 */ /* 0x004e220000301800 */
[----:B------:R-:W-:Y:S05]  /*25e0*/  BRA `(.L_x_4831) ;  /* 0x0000000000087947 */ /* 0x000fea0003800000 */
.L_x_4854:
[----:B------:R-:W2:Y:S02]  /*25f0*/  LDG.E R2, desc[UR36][R2.64] ;  /* 0x0000002402027981 */ /* 0x000ea4000c1e1900 */
[----:B--2---:R0:W1:Y:S02]  /*2600*/  I2F.F64.U32 R18, R2 ;  /* 0x0000000200127312 */ /* 0x0040640000201800 */
.L_x_4831:
[----:B0-----:R-:W2:Y:S01]  /*2610*/  LDC.U8 R2, c[0x0][0x493] ;  /* 0x000124c0ff027b82 */ /* 0x001ea20000000000 */
[----:B------:R-:W-:Y:S02]  /*2620*/  ULDC.64 UR4, c[0x0][0x488] ;  /* 0x0001220000047ab9 */ /* 0x000fe40000000a00 */
[----:B------:R-:W-:-:S05]  /*2630*/  IADD3 R4, P1, R24, UR4, RZ ;  /* 0x0000000418047c10 */ /* 0x000fca000ff3e0ff */
[----:B------:R-:W-:Y:S01]  /*2640*/  IMAD.X R5, RZ, RZ, UR5, P1 ;  /* 0x00000005ff057e24 */ /* 0x000fe200088e06ff */
[----:B--2-4-:R-:W-:-:S04]  /*2650*/  PRMT R0, R2, 0x9910, RZ ;  /* 0x0000991002007816 */ /* 0x014fc800000000ff */
        /* <DEDUP_REMOVED lines=13> */
.L_x_4862:
[----:B------:R-:W2:Y:S02]  /*2730*/  LDG.E.U8 R2, desc[UR36][R4.64] ;  /* 0x0000002404027981 */ /* 0x000ea4000c1e1100 */
[----:B--2---:R-:W0:Y:S01]  /*2740*/  I2F.F64.U16 R2, R2 ;  /* 0x0000000200027312 */ /* 0x004e220000101800 */
[----:B------:R-:W-:Y:S05]  /*2750*/  BRA `(.L_x_4864) ;  /* 0x0000000c00707947 */ /* 0x000fea0003800000 */
.L_x_4861:
        /* <DEDUP_REMOVED lines=9> */
.L_x_4866:
[----:B------:R-:W2:Y:S02]  /*27f0*/  LDG.E R2, desc[UR36][R4.64] ;  /* 0x0000002404027981 */ /* 0x000ea4000c1e1900 */
[----:B--2---:R-:W2:Y:S01]  /*2800*/  I2F.F64 R2, R2 ;  /* 0x0000000200027312 */ /* 0x004ea20000201c00 */
[----:B------:R-:W-:Y:S05]  /*2810*/  BRA `(.L_x_4864) ;  /* 0x0000000c00407947 */ /* 0x000fea0003800000 */
.L_x_4865:
[----:B------:R-:W2:Y:S02]  /*2820*/  LDG.E.U16 R2, desc[UR36][R4.64] ;  /* 0x0000002404027981 */ /* 0x000ea4000c1e1500 */
[----:B--2---:R-:W4:Y:S01]  /*2830*/  I2F.F64.S16 R2, R2 ;  /* 0x0000000200027312 */ /* 0x004f220000101c00 */
[----:B------:R-:W-:Y:S05]  /*2840*/  BRA `(.L_x_4864) ;  /* 0x0000000c00347947 */ /* 0x000fea0003800000 */
.L_x_4860:
        /* <DEDUP_REMOVED lines=10> */
.L_x_4868:
[----:B------:R-:W2:Y:S02]  /*28f0*/  LDG.E.U16 R0, desc[UR36][R4.64] ;  /* 0x0000002404007981 */ /* 0x000ea4000c1e1500 */
[----:B--2---:R-:W-:-:S05]  /*2900*/  HADD2.F32 R0, -RZ, R0.H0_H0 ;  /* 0x20000000ff007230 */ /* 0x004fca0000004100 */
[----:B------:R-:W-:-:S04]  /*2910*/  FMUL.FTZ R0, R0, 1 ;  /* 0x3f80000000007820 */ /* 0x000fc80000410000 */
[----:B------:R0:W2:Y:S01]  /*2920*/  F2F.F64.F32 R2, R0 ;  /* 0x0000000000027310 */ /* 0x0000a20000201800 */
[----:B------:R-:W-:Y:S05]  /*2930*/  BRA `(.L_x_4864) ;  /* 0x0000000800f87947 */ /* 0x000fea0003800000 */
.L_x_4867:
        /* <DEDUP_REMOVED lines=10> */
.L_x_4870:
[----:B------:R-:W2:Y:S02]  /*29e0*/  LDG.E.U16 R4, desc[UR36][R4.64] ;  /* 0x0000002404047981 */ /* 0x000ea4000c1e1500 */
[----:B--2---:R-:W-:-:S05]  /*29f0*/  HADD2.F32 R0, -RZ, R4.H0_H0 ;  /* 0x20000004ff007230 */ /* 0x004fca0000004100 */
[----:B------:R-:W-:-:S04]  /*2a00*/  FMUL.FTZ R0, R0, 1 ;  /* 0x3f80000000007820 */ /* 0x000fc80000410000 */
[----:B------:R0:W2:Y:S01]  /*2a10*/  F2F.F64.F32 R2, R0 ;  /* 0x0000000000027310 */ /* 0x0000a20000201800 */
[----:B------:R-:W-:Y:S05]  /*2a20*/  BRA `(.L_x_4864) ;  /* 0x0000000800bc7947 */ /* 0x000fea0003800000 */
.L_x_4869:
[----:B------:R0:W5:Y:S01]  /*2a30*/  LDG.E.64 R2, desc[UR36][R4.64] ;  /* 0x0000002404027981 */ /* 0x000162000c1e1b00 */
[----:B------:R-:W-:Y:S05]  /*2a40*/  BRA `(.L_x_4864) ;  /* 0x0000000800b47947 */ /* 0x000fea0003800000 */
.L_x_4859:
        /* <DEDUP_REMOVED lines=13> */
.L_x_4873:
[----:B------:R0:W5:Y:S01]  /*2b20*/  LDG.E.64 R2, desc[UR36][R4.64] ;  /* 0x0000002404027981 */ /* 0x000162000c1e1b00 */
[----:B------:R-:W-:Y:S05]  /*2b30*/  BRA `(.L_x_4864) ;  /* 0x0000000800787947 */ /* 0x000fea0003800000 */
.L_x_4872:
        /* <DEDUP_REMOVED lines=28> */
.L_x_4875:
        /* <DEDUP_REMOVED lines=15> */
.L_x_4874:
[----:B------:R-:W2:Y:S02]  /*2df0*/  LDG.E.U16 R0, desc[UR36][R4.64] ;  /* 0x0000002404007981 */ /* 0x000ea4000c1e1500 */
[----:B--2---:R-:W-:-:S04]  /*2e00*/  IMAD.U32 R0, R0, 0x10000, RZ ;  /* 0x0001000000007824 */ /* 0x004fc800078e00ff */
[----:B------:R-:W-:-:S04]  /*2e10*/  FMUL.FTZ R0, R0, 1 ;  /* 0x3f80000000007820 */ /* 0x000fc80000410000 */
[----:B------:R0:W2:Y:S01]  /*2e20*/  F2F.F64.F32 R2, R0 ;  /* 0x0000000000027310 */ /* 0x0000a20000201800 */
[----:B------:R-:W-:Y:S05]  /*2e30*/  BRA `(.L_x_4864) ;  /* 0x0000000400b87947 */ /* 0x000fea0003800000 */
.L_x_4871:
        /* <DEDUP_REMOVED lines=11> */
.L_x_4878:
        /* <DEDUP_REMOVED lines=21> */
.L_x_4882:
[----:B------:R-:W-:Y:S05]  /*3040*/  BSYNC B1 ;  /* 0x0000000000017941 */ /* 0x000fea0003800000 */
.L_x_4881:
[----:B------:R-:W-:Y:S01]  /*3050*/  LEA R3, R0, 0x3b800000, 0x17 ;  /* 0x3b80000000037811 */ /* 0x000fe200078eb8ff */
[----:B------:R-:W-:-:S05]  /*3060*/  IMAD.SHL.U32 R0, R2, 0x100000, RZ ;  /* 0x0010000002007824 */ /* 0x000fca00078e00ff */
[----:B------:R-:W-:-:S07]  /*3070*/  LOP3.LUT R0, R3, R0, R4, 0xfe, !PT ;  /* 0x0000000003007212 */ /* 0x000fce00078efe04 */
.L_x_4880:
[----:B------:R-:W-:Y:S05]  /*3080*/  BSYNC B0 ;  /* 0x0000000000007941 */ /* 0x000fea0003800000 */
.L_x_4879:
[----:B------:R-:W-:-:S04]  /*3090*/  FMUL.FTZ R0, R0, 1 ;  /* 0x3f80000000007820 */ /* 0x000fc80000410000 */
[----:B------:R0:W2:Y:S01]  /*30a0*/  F2F.F64.F32 R2, R0 ;  /* 0x0000000000027310 */ /* 0x0000a20000201800 */
[----:B------:R-:W-:Y:S05]  /*30b0*/  BRA `(.L_x_4864) ;  /* 0x0000000400187947 */ /* 0x000fea0003800000 */
.L_x_4877:
        /* <DEDUP_REMOVED lines=21> */
.L_x_4886:
[----:B------:R-:W-:Y:S05]  /*3210*/  BSYNC B1 ;  /* 0x0000000000017941 */ /* 0x000fea0003800000 */
.L_x_4885:
[----:B------:R-:W-:Y:S01]  /*3220*/  LEA R3, R0, 0x37800000, 0x17 ;  /* 0x3780000000037811 */ /* 0x000fe200078eb8ff */
[----:B------:R-:W-:-:S05]  /*3230*/  IMAD.SHL.U32 R0, R2, 0x200000, RZ ;  /* 0x0020000002007824 */ /* 0x000fca00078e00ff */
[----:B------:R-:W-:-:S07]  /*3240*/  LOP3.LUT R0, R3, R0, R4, 0xfe, !PT ;  /* 0x0000000003007212 */ /* 0x000fce00078efe04 */
.L_x_4884:
[----:B------:R-:W-:Y:S05]  /*3250*/  BSYNC B0 ;  /* 0x0000000000007941 */ /* 0x000fea0003800000 */
.L_x_4883:
[----:B------:R-:W-:-:S04]  /*3260*/  FMUL.FTZ R0, R0, 1 ;  /* 0x3f80000000007820 */ /* 0x000fc80000410000 */
[----:B------:R0:W2:Y:S01]  /*3270*/  F2F.F64.F32 R2, R0 ;  /* 0x0000000000027310 */ /* 0x0000a20000201800 */
[----:B------:R-:W-:Y:S05]  /*3280*/  BRA `(.L_x_4864) ;  /* 0x0000000000a47947 */ /* 0x000fea0003800000 */
.L_x_4876:
        /* <DEDUP_REMOVED lines=14> */
.L_x_4890:
[----:B------:R-:W-:Y:S05]  /*3370*/  BSYNC B0 ;  /* 0x0000000000007941 */ /* 0x000fea0003800000 */
.L_x_4889:
[----:B------:R-:W-:-:S04]  /*3380*/  FMUL.FTZ R0, R0, 1 ;  /* 0x3f80000000007820 */ /* 0x000fc80000410000 */
[----:B------:R0:W2:Y:S01]  /*3390*/  F2F.F64.F32 R2, R0 ;  /* 0x0000000000027310 */ /* 0x0000a20000201800 */
[----:B------:R-:W-:Y:S05]  /*33a0*/  BRA `(.L_x_4864) ;  /* 0x00000000005c7947 */ /* 0x000fea0003800000 */
.L_x_4863:
        /* <DEDUP_REMOVED lines=16> */
.L_x_4891:
[----:B------:R-:W-:Y:S01]  /*34b0*/  CS2R R2, SRZ ;  /* 0x0000000000027805 */ /* 0x000fe2000001ff00 */
[----:B------:R-:W-:Y:S06]  /*34c0*/  BRA `(.L_x_4864) ;  /* 0x0000000000147947 */ /* 0x000fec0003800000 */
.L_x_4888:
[----:B------:R-:W2:Y:S02]  /*34d0*/  LDG.E.64 R2, desc[UR36][R4.64] ;  /* 0x0000002404027981 */ /* 0x000ea4000c1e1b00 */
[----:B--2---:R-:W0:Y:S01]  /*34e0*/  I2F.F64.U64 R2, R2 ;  /* 0x0000000200027312 */ /* 0x004e220000301800 */
[----:B------:R-:W-:Y:S05]  /*34f0*/  BRA `(.L_x_4864) ;  /* 0x0000000000087947 */ /* 0x000fea0003800000 */
.L_x_4887:
[----:B------:R-:W2:Y:S02]  /*3500*/  LDG.E R2, desc[UR36][R4.64] ;  /* 0x0000002404027981 */ /* 0x000ea4000c1e1900 */
[----:B--2---:R-:W0:Y:S02]  /*3510*/  I2F.F64.U32 R2, R2 ;  /* 0x0000000200027312 */ /* 0x004e240000201800 */
.L_x_4864:
[----:B------:R-:W0:Y:S02]  /*3520*/  LDC.U8 R6, c[0x0][0x491] ;  /* 0x00012440ff067b82 */ /* 0x000e240000000000 */
[----:B012345:R-:W-:Y:S01]  /*3530*/  DSETP.MIN.AND P1, P2, R2, R18, PT ;  /* 0x000000120200722a */ /* 0x03ffe20003a20000 */
[----:B------:R-:W-:Y:S01]  /*3540*/  IMAD.MOV.U32 R4, RZ, RZ, R2 ;  /* 0x000000ffff047224 */ /* 0x000fe200078e0002 */
[----:B------:R-:W-:-:S04]  /*3550*/  MOV R2, R19 ;  /* 0x0000001300027202 */ /* 0x000fc80000000f00 */
[----:B------:R-:W-:Y:S02]  /*3560*/  FSEL R5, R3, R2, P1 ;  /* 0x0000000203057208 */ /* 0x000fe40000800000 */
[----:B------:R-:W-:-:S06]  /*3570*/  SEL R4, R4, R18, P1 ;  /* 0x0000001204047207 */ /* 0x000fcc0000800000 */
        /* <DEDUP_REMOVED lines=15> */
.L_x_4895:
[----:B------:R-:W0:Y:S02]  /*3670*/  F2I.S64.F64.TRUNC R4, R4 ;  /* 0x0000000400047311 */ /* 0x000e24000030d900 */
[----:B0-----:R-:W-:-:S05]  /*3680*/  IMAD.MOV.U32 R3, RZ, RZ, R4 ;  /* 0x000000ffff037224 */ /* 0x001fca00078e0004 */
[----:B------:R1:W-:Y:S01]  /*3690*/  STG.E.U8 desc[UR36][R16.64], R3 ;  /* 0x0000000310007986 */ /* 0x0003e2000c101124 */
[----:B------:R-:W-:Y:S05]  /*36a0*/  BRA `(.L_x_4897) ;  /* 0x0000000c00f87947 */ /* 0x000fea0003800000 */
.L_x_4894:
        /* <DEDUP_REMOVED lines=9> */
.L_x_4899:
[----:B------:R-:W0:Y:S02]  /*3740*/  F2I.F64.TRUNC R5, R4 ;  /* 0x0000000400057311 */ /* 0x000e24000030d100 */
[----:B0-----:R3:W-:Y:S01]  /*3750*/  STG.E desc[UR36][R16.64], R5 ;  /* 0x0000000510007986 */ /* 0x0017e2000c101924 */
[----:B------:R-:W-:Y:S05]  /*3760*/  BRA `(.L_x_4897) ;  /* 0x0000000c00c87947 */ /* 0x000fea0003800000 */
.L_x_4898:
[----:B------:R-:W0:Y:S02]  /*3770*/  F2I.F64.TRUNC R5, R4 ;  /* 0x0000000400057311 */ /* 0x000e24000030d100 */
[----:B0-----:R2:W-:Y:S01]  /*3780*/  STG.E.U16 desc[UR36][R16.64], R5 ;  /* 0x0000000510007986 */ /* 0x0015e2000c101524 */
[----:B------:R-:W-:Y:S05]  /*3790*/  BRA `(.L_x_4897) ;  /* 0x0000000c00bc7947 */ /* 0x000fea0003800000 */
.L_x_4893:
        /* <DEDUP_REMOVED lines=13> */
.L_x_4901:
        /* <DEDUP_REMOVED lines=8> */
.L_x_4900:
        /* <DEDUP_REMOVED lines=14> */
.L_x_4903:
        /* <DEDUP_REMOVED lines=9> */
.L_x_4902:
[----:B------:R0:W-:Y:S01]  /*3a60*/  STG.E.64 desc[UR36][R16.64], R4 ;  /* 0x0000000410007986 */ /* 0x0001e2000c101b24 */
[----:B------:R-:W-:Y:S05]  /*3a70*/  BRA `(.L_x_4897) ;  /* 0x0000000c00047947 */ /* 0x000fea0003800000 */
.L_x_4892:
        /* <DEDUP_REMOVED lines=12> */
.L_x_4906:
[----:B------:R-:W-:-:S05]  /*3b40*/  CS2R R6, SRZ ;  /* 0x0000000000067805 */ /* 0x000fca000001ff00 */
[----:B------:R0:W-:Y:S01]  /*3b50*/  STG.E.128 desc[UR36][R16.64], R4 ;  /* 0x0000000410007986 */ /* 0x0001e2000c101d24 */
[----:B------:R-:W-:Y:S05]  /*3b60*/  BRA `(.L_x_4897) ;  /* 0x0000000800c87947 */ /* 0x000fea0003800000 */
.L_x_4905:
        /* <DEDUP_REMOVED lines=25> */
.L_x_4910:
[----:B------:R-:W-:Y:S05]  /*3d00*/  BSYNC B0 ;  /* 0x0000000000007941 */ /* 0x000fea0003800000 */
.L_x_4909:
[----:B------:R-:W-:-:S05]  /*3d10*/  LOP3.LUT R3, R0, R3, RZ, 0xfc, !PT ;  /* 0x0000000300037212 */ /* 0x000fca00078efcff */
[----:B------:R0:W-:Y:S01]  /*3d20*/  STG.E.U8 desc[UR36][R16.64], R3 ;  /* 0x0000000310007986 */ /* 0x0001e2000c101124 */
[----:B------:R-:W-:Y:S05]  /*3d30*/  BRA `(.L_x_4897) ;  /* 0x0000000800547947 */ /* 0x000fea0003800000 */
.L_x_4908:
        /* <DEDUP_REMOVED lines=17> */
.L_x_4912:
[----:B------:R-:W-:Y:S01]  /*3e50*/  IMAD.MOV.U32 R0, RZ, RZ, 0x7f ;  /* 0x0000007fff007424 */ /* 0x000fe200078e00ff */
[----:B------:R-:W-:-:S04]  /*3e60*/  ISETP.GT.U32.AND P0, PT, R2, 0x7f800000, PT ;  /* 0x7f8000000200780c */ /* 0x000fc80003f04070 */
[----:B------:R-:W-:-:S09]  /*3e70*/  SEL R0, R0, 0x7c, P0 ;  /* 0x0000007c00007807 */ /* 0x000fd20000000000 */
.L_x_4913:
[----:B------:R-:W-:Y:S05]  /*3e80*/  BSYNC B0 ;  /* 0x0000000000007941 */ /* 0x000fea0003800000 */
.L_x_4911:
[----:B------:R-:W-:-:S04]  /*3e90*/  LOP3.LUT R2, R3, 0x80000000, RZ, 0xc0, !PT ;  /* 0x8000000003027812 */ /* 0x000fc800078ec0ff */
[----:B------:R-:W-:-:S04]  /*3ea0*/  SHF.R.U32.HI R3, RZ, 0x18, R2 ;  /* 0x00000018ff037819 */ /* 0x000fc80000011602 */
[----:B------:R-:W-:-:S05]  /*3eb0*/  LOP3.LUT R3, R0, R3, RZ, 0xfc, !PT ;  /* 0x0000000300037212 */ /* 0x000fca00078efcff */
[----:B------:R0:W-:Y:S01]  /*3ec0*/  STG.E.U8 desc[UR36][R16.64], R3 ;  /* 0x0000000310007986 */ /* 0x0001e2000c101124 */
[----:B------:R-:W-:Y:S05]  /*3ed0*/  BRA `(.L_x_4897) ;  /* 0x0000000400ec7947 */ /* 0x000fea0003800000 */
.L_x_4907:
        /* <DEDUP_REMOVED lines=8> */
.L_x_4904:
        /* <DEDUP_REMOVED lines=11> */
.L_x_4916:
        /* <DEDUP_REMOVED lines=21> */
.L_x_4919:
[----:B------:R-:W-:-:S04]  /*4160*/  LOP3.LUT R2, R3, 0x80000000, RZ, 0xc0, !PT ;  /* 0x8000000003027812 */ /* 0x000fc800078ec0ff */
[----:B------:R-:W-:-:S04]  /*4170*/  SHF.R.U32.HI R3, RZ, 0x18, R2 ;  /* 0x00000018ff037819 */ /* 0x000fc80000011602 */
[----:B------:R-:W-:-:S04]  /*4180*/  LOP3.LUT R0, R0, R3, RZ, 0xfc, !PT ;  /* 0x0000000300007212 */ /* 0x000fc800078efcff */
[----:B------:R-:W-:-:S07]  /*4190*/  PRMT R8, R0, 0x7610, R8 ;  /* 0x0000761000087816 */ /* 0x000fce0000000008 */
.L_x_4918:
[----:B------:R-:W-:Y:S05]  /*41a0*/  BSYNC B0 ;  /* 0x0000000000007941 */ /* 0x000fea0003800000 */
.L_x_4917:
[----:B------:R0:W-:Y:S01]  /*41b0*/  STG.E.U8 desc[UR36][R16.64], R8 ;  /* 0x0000000810007986 */ /* 0x0001e2000c101124 */
[----:B------:R-:W-:Y:S05]  /*41c0*/  BRA `(.L_x_4897) ;  /* 0x0000000400307947 */ /* 0x000fea0003800000 */
.L_x_4915:
        /* <DEDUP_REMOVED lines=21> */
.L_x_4922:
[----:B------:R-:W-:-:S04]  /*4320*/  LOP3.LUT R2, R3, 0x80000000, RZ, 0xc0, !PT ;  /* 0x8000000003027812 */ /* 0x000fc800078ec0ff */
[----:B------:R-:W-:-:S04]  /*4330*/  SHF.R.U32.HI R3, RZ, 0x18, R2 ;  /* 0x00000018ff037819 */ /* 0x000fc80000011602 */
[----:B------:R-:W-:-:S04]  /*4340*/  LOP3.LUT R0, R0, R3, RZ, 0xfc, !PT ;  /* 0x0000000300007212 */ /* 0x000fc800078efcff */
[----:B------:R-:W-:-:S07]  /*4350*/  PRMT R8, R0, 0x7610, R8 ;  /* 0x0000761000087816 */ /* 0x000fce0000000008 */
.L_x_4921:
[----:B------:R-:W-:Y:S05]  /*4360*/  BSYNC B0 ;  /* 0x0000000000007941 */ /* 0x000fea0003800000 */
.L_x_4920:
[----:B------:R0:W-:Y:S01]  /*4370*/  STG.E.U8 desc[UR36][R16.64], R8 ;  /* 0x0000000810007986 */ /* 0x0001e2000c101124 */
[----:B------:R-:W-:Y:S05]  /*4380*/  BRA `(.L_x_4897) ;  /* 0x0000000000c07947 */ /* 0x000fea0003800000 */
.L_x_4914:
        /* <DEDUP_REMOVED lines=26> */
.L_x_4896:
        /* <DEDUP_REMOVED lines=16> */
.L_x_4925:
[----:B------:R-:W-:Y:S05]  /*4630*/  BRA `(.L_x_4897) ;  /* 0x0000000000147947 */ /* 0x000fea0003800000 */
.L_x_4924:
[----:B------:R-:W0:Y:S02]  /*4640*/  F2I.U64.F64.TRUNC R4, R4 ;  /* 0x0000000400047311 */ /* 0x000e24000030d800 */
[----:B0-----:R0:W-:Y:S01]  /*4650*/  STG.E.64 desc[UR36][R16.64], R4 ;  /* 0x0000000410007986 */ /* 0x0011e2000c101b24 */
[----:B------:R-:W-:Y:S05]  /*4660*/  BRA `(.L_x_4897) ;  /* 0x0000000000087947 */ /* 0x000fea0003800000 */
.L_x_4923:
[----:B------:R-:W0:Y:S02]  /*4670*/  F2I.U32.F64.TRUNC R5, R4 ;  /* 0x0000000400057311 */ /* 0x000e24000030d000 */
[----:B0-----:R0:W-:Y:S02]  /*4680*/  STG.E desc[UR36][R16.64], R5 ;  /* 0x0000000510007986 */ /* 0x0011e4000c101924 */
.L_x_4897:
[----:B------:R-:W-:-:S04]  /*4690*/  IMAD R22, R25, 0x200, R22 ;  /* 0x0000020019167824 */ /* 0x000fc800078e0216 */
[----:B------:R-:W-:-:S07]  /*46a0*/  VIADD R23, R22, 0x80 ;  /* 0x0000008016177836 */ /* 0x000fce0000000000 */
.L_x_4824:
[----:B------:R-:W-:Y:S05]  /*46b0*/  BSYNC B6 ;  /* 0x0000000000067941 */ /* 0x000fea0003800000 */
.L_x_4823:
[----:B------:R-:W-:Y:S01]  /*46c0*/  ULDC UR4, c[0x0][0x210] ;  /* 0x0000840000047ab9 */ /* 0x000fe20000000800 */
[----:B------:R-:W-:Y:S01]  /*46d0*/  BSSY B6, `(.L_x_4926) ;  /* 0x0000462000067945 */ /* 0x000fe20003800000 */
[----:B------:R-:W-:-:S13]  /*46e0*/  ISETP.GE.AND P0, PT, R23, UR4, PT ;  /* 0x0000000417007c0c */ /* 0x000fda000bf06270 */
[----:B------:R-:W-:Y:S05]  /*46f0*/  @P0 BRA `(.L_x_4927) ;  /* 0x00000044007c0947 */ /* 0x000fea0003800000 */
[----:B0-----:R-:W0:Y:S01]  /*4700*/  LDC R6, c[0x0][0x218] ;  /* 0x00008600ff067b82 */ /* 0x001e220000000800 */
[----:B------:R-:W-:Y:S01]  /*4710*/  HFMA2.MMA R0, -RZ, RZ, 0, 0 ;  /* 0x00000000ff007435 */ /* 0x000fe200000001ff */
        /* <DEDUP_REMOVED lines=342> */
[----:B------:R-:W-:-:S03]  /*5c80*/  ULDC UR6, c[0x0][0x470] ;  /* 0x00011c0000067ab9 */ /* 0x000fc60000000800 */
        /* <DEDUP_REMOVED lines=9> */
.L_x_4928:
        /* <DEDUP_REMOVED lines=21> */
.L_x_4932:
[----:B------:R-:W2:Y:S02]  /*5e70*/  LDG.E.U8 R2, desc[UR36][R2.64] ;  /* 0x0000002402027981 */ /* 0x000ea4000c1e1100 */
[----:B--2---:R0:W1:Y:S01]  /*5e80*/  I2F.F64.U16 R18, R2 ;  /* 0x0000000200127312 */ /* 0x0040620000101800 */
[----:B------:R-:W-:Y:S05]  /*5e90*/  BRA `(.L_x_4934) ;  /* 0x0000000c00707947 */ /* 0x000fea0003800000 */
.L_x_4931:
        /* <DEDUP_REMOVED lines=9> */
.L_x_4936:
[----:B------:R-:W2:Y:S02]  /*5f30*/  LDG.E R2, desc[UR36][R2.64] ;  /* 0x0000002402027981 */ /* 0x000ea4000c1e1900 */
[----:B--2---:R0:W1:Y:S01]  /*5f40*/  I2F.F64 R18, R2 ;  /* 0x0000000200127312 */ /* 0x0040620000201c00 */
[----:B------:R-:W-:Y:S05]  /*5f50*/  BRA `(.L_x_4934) ;  /* 0x0000000c00407947 */ /* 0x000fea0003800000 */
.L_x_4935:
[----:B------:R-:W2:Y:S02]  /*5f60*/  LDG.E.U16 R2, desc[UR36][R2.64] ;  /* 0x0000002402027981 */ /* 0x000ea4000c1e1500 */
[----:B--2---:R0:W1:Y:S01]  /*5f70*/  I2F.F64.S16 R18, R2 ;  /* 0x0000000200127312 */ /* 0x0040620000101c00 */
[----:B------:R-:W-:Y:S05]  /*5f80*/  BRA `(.L_x_4934) ;  /* 0x0000000c00347947 */ /* 0x000fea0003800000 */
.L_x_4930:
        /* <DEDUP_REMOVED lines=10> */
.L_x_4938:
[----:B------:R-:W2:Y:S02]  /*6030*/  LDG.E.U16 R0, desc[UR36][R2.64] ;  /* 0x0000002402007981 */ /* 0x000ea4000c1e1500 */
[----:B--2---:R-:W-:-:S05]  /*6040*/  HADD2.F32 R0, -RZ, R0.H0_H0 ;  /* 0x20000000ff007230 */ /* 0x004fca0000004100 */
[----:B------:R-:W-:-:S04]  /*6050*/  FMUL.FTZ R0, R0, 1 ;  /* 0x3f80000000007820 */ /* 0x000fc80000410000 */
[----:B------:R0:W1:Y:S01]  /*6060*/  F2F.F64.F32 R18, R0 ;  /* 0x0000000000127310 */ /* 0x0000620000201800 */
[----:B------:R-:W-:Y:S05]  /*6070*/  BRA `(.L_x_4934) ;  /* 0x0000000800f87947 */ /* 0x000fea0003800000 */
.L_x_4937:
        /* <DEDUP_REMOVED lines=10> */
.L_x_4940:
[----:B------:R-:W2:Y:S02]  /*6120*/  LDG.E.U16 R2, desc[UR36][R2.64] ;  /* 0x0000002402027981 */ /* 0x000ea4000c1e1500 */
[----:B--2---:R-:W-:-:S05]  /*6130*/  HADD2.F32 R0, -RZ, R2.H0_H0 ;  /* 0x20000002ff007230 */ /* 0x004fca0000004100 */
[----:B------:R-:W-:-:S04]  /*6140*/  FMUL.FTZ R0, R0, 1 ;  /* 0x3f80000000007820 */ /* 0x000fc80000410000 */
[----:B------:R0:W1:Y:S01]  /*6150*/  F2F.F64.F32 R18, R0 ;  /* 0x0000000000127310 */ /* 0x0000620000201800 */
[----:B------:R-:W-:Y:S05]  /*6160*/  BRA `(.L_x_4934) ;  /* 0x0000000800bc7947 */ /* 0x000fea0003800000 */
.L_x_4939:
[----:B------:R0:W5:Y:S01]  /*6170*/  LDG.E.64 R18, desc[UR36][R2.64] ;  /* 0x0000002402127981 */ /* 0x000162000c1e1b00 */
[----:B------:R-:W-:Y:S05]  /*6180*/  BRA `(.L_x_4934) ;  /* 0x0000000800b47947 */ /* 0x000fea0003800000 */
.L_x_4929:
        /* <DEDUP_REMOVED lines=13> */
.L_x_4943:
[----:B------:R0:W5:Y:S01]  /*6260*/  LDG.E.64 R18, desc[UR36][R2.64] ;  /* 0x0000002402127981 */ /* 0x000162000c1e1b00 */
[----:B------:R-:W-:Y:S05]  /*6270*/  BRA `(.L_x_4934) ;  /* 0x0000000800787947 */ /* 0x000fea0003800000 */
.L_x_4942:
        /* <DEDUP_REMOVED lines=26> */
[----:B------:R3:W4:Y:S01]  /*6420*/  F2F.F64.F32 R18, R5 ;  /* 0x0000000500127310 */ /* 0x0007220000201800 */
[----:B------:R-:W-:Y:S05]  /*6430*/  BRA `(.L_x_4934) ;  /* 0x0000000800087947 */ /* 0x000fea0003800000 */
.L_x_4945:
        /* <DEDUP_REMOVED lines=13> */
[----:B------:R1:W2:Y:S01]  /*6510*/  F2F.F64.F32 R18, R4 ;  /* 0x0000000400127310 */ /* 0x0002a20000201800 */
[----:B------:R-:W-:Y:S05]  /*6520*/  BRA `(.L_x_4934) ;  /* 0x0000000400cc7947 */ /* 0x000fea0003800000 */
.L_x_4944:
[----:B------:R-:W2:Y:S02]  /*6530*/  LDG.E.U16 R0, desc[UR36][R2.64] ;  /* 0x0000002402007981 */ /* 0x000ea4000c1e1500 */
[----:B--2---:R-:W-:-:S04]  /*6540*/  IMAD.U32 R0, R0, 0x10000, RZ ;  /* 0x0001000000007824 */ /* 0x004fc800078e00ff */
[----:B------:R-:W-:-:S04]  /*6550*/  FMUL.FTZ R0, R0, 1 ;  /* 0x3f80000000007820 */ /* 0x000fc80000410000 */
[----:B------:R0:W1:Y:S01]  /*6560*/  F2F.F64.F32 R18, R0 ;  /* 0x0000000000127310 */ /* 0x0000620000201800 */
[----:B------:R-:W-:Y:S05]  /*6570*/  BRA `(.L_x_4934) ;  /* 0x0000000400b87947 */ /* 0x000fea0003800000 */
.L_x_4941:
        /* <DEDUP_REMOVED lines=11> */
.L_x_4948:
        /* <DEDUP_REMOVED lines=21> */
.L_x_4952:
[----:B------:R-:W-:Y:S05]  /*6780*/  BSYNC B1 ;  /* 0x0000000000017941 */ /* 0x000fea0003800000 */
.L_x_4951:
[----:B------:R-:W-:Y:S01]  /*6790*/  LEA R3, R0, 0x3b800000, 0x17 ;  /* 0x3b80000000037811 */ /* 0x000fe200078eb8ff */
[----:B------:R-:W-:-:S05]  /*67a0*/  IMAD.SHL.U32 R0, R2, 0x100000, RZ ;  /* 0x0010000002007824 */ /* 0x000fca00078e00ff */
[----:B------:R-:W-:-:S07]  /*67b0*/  LOP3.LUT R0, R3, R0, R4, 0xfe, !PT ;  /* 0x0000000003007212 */ /* 0x000fce00078efe04 */
.L_x_4950:
[----:B------:R-:W-:Y:S05]  /*67c0*/  BSYNC B0 ;  /* 0x0000000000007941 */ /* 0x000fea0003800000 */
.L_x_4949:
[----:B------:R-:W-:-:S04]  /*67d0*/  FMUL.FTZ R0, R0, 1 ;  /* 0x3f80000000007820 */ /* 0x000fc80000410000 */
[----:B------:R0:W1:Y:S01]  /*67e0*/  F2F.F64.F32 R18, R0 ;  /* 0x0000000000127310 */ /* 0x0000620000201800 */
[----:B------:R-:W-:Y:S05]  /*67f0*/  BRA `(.L_x_4934) ;  /* 0x0000000400187947 */ /* 0x000fea0003800000 */
.L_x_4947:
        /* <DEDUP_REMOVED lines=21> */
.L_x_4956:
[----:B------:R-:W-:Y:S05]  /*6950*/  BSYNC B1 ;  /* 0x0000000000017941 */ /* 0x000fea0003800000 */
.L_x_4955:
[----:B------:R-:W-:Y:S01]  /*6960*/  LEA R3, R0, 0x37800000, 0x17 ;  /* 0x3780000000037811 */ /* 0x000fe200078eb8ff */
[----:B------:R-:W-:-:S05]  /*6970*/  IMAD.SHL.U32 R0, R2, 0x200000, RZ ;  /* 0x0020000002007824 */ /* 0x000fca00078e00ff */
[----:B------:R-:W-:-:S07]  /*6980*/  LOP3.LUT R0, R3, R0, R4, 0xfe, !PT ;  /* 0x0000000003007212 */ /* 0x000fce00078efe04 */
.L_x_4954:
[----:B------:R-:W-:Y:S05]  /*6990*/  BSYNC B0 ;  /* 0x0000000000007941 */ /* 0x000fea0003800000 */
.L_x_4953:
[----:B------:R-:W-:-:S04]  /*69a0*/  FMUL.FTZ R0, R0, 1 ;  /* 0x3f80000000007820 */ /* 0x000fc80000410000 */
[----:B------:R0:W1:Y:S01]  /*69b0*/  F2F.F64.F32 R18, R0 ;  /* 0x0000000000127310 */ /* 0x0000620000201800 */
[----:B------:R-:W-:Y:S05]  /*69c0*/  BRA `(.L_x_4934) ;  /* 0x0000000000a47947 */ /* 0x000fea0003800000 */
.L_x_4946:
        /* <DEDUP_REMOVED lines=8> */
[----:B------:R-:W-:Y:S01]  /*6a50*/  HFMA2.MMA R0, -RZ, RZ, 3.814697265625e-06, 0 ;  /* 0x00400000ff007435 */ /* 0x000fe200000001ff */
[----:B--2---:R-:W-:-:S13]  /*6a60*/  ISETP.NE.AND P0, PT, R2, RZ, PT ;  /* 0x000000ff0200720c */ /* 0x004fda0003f05270 */
[----:B------:R-:W-:Y:S05]  /*6a70*/  @!P0 BRA `(.L_x_4960) ;  /* 0x00000000000c8947 */ /* 0x000fea0003800000 */
[----:B------:R-:W-:-:S13]  /*6a80*/  ISETP.NE.AND P0, PT, R2, 0xff, PT ;  /* 0x000000ff0200780c */ /* 0x000fda0003f05270 */
[----:B------:R-:W-:Y:S02]  /*6a90*/  @!P0 IMAD.MOV.U32 R0, RZ, RZ, 0x7f800001 ;  /* 0x7f800001ff008424 */ /* 0x000fe400078e00ff */
[----:B------:R-:W-:-:S07]  /*6aa0*/  @P0 IMAD.SHL.U32 R0, R2, 0x800000, RZ ;  /* 0x0080000002000824 */ /* 0x000fce00078e00ff */
.L_x_4960:
[----:B------:R-:W-:Y:S05]  /*6ab0*/  BSYNC B0 ;  /* 0x0000000000007941 */ /* 0x000fea0003800000 */
.L_x_4959:
[----:B------:R-:W-:-:S04]  /*6ac0*/  FMUL.FTZ R0, R0, 1 ;  /* 0x3f80000000007820 */ /* 0x000fc80000410000 */
[----:B------:R0:W1:Y:S01]  /*6ad0*/  F2F.F64.F32 R18, R0 ;  /* 0x0000000000127310 */ /* 0x0000620000201800 */
[----:B------:R-:W-:Y:S05]  /*6ae0*/  BRA `(.L_x_4934) ;  /* 0x00000000005c7947 */ /* 0x000fea0003800000 */
.L_x_4933:
        /* <DEDUP_REMOVED lines=16> */
.L_x_4961:
[----:B------:R-:W-:Y:S01]  /*6bf0*/  CS2R R18, SRZ ;  /* 0x0000000000127805 */ /* 0x000fe2000001ff00 */
[----:B------:R-:W-:Y:S06]  /*6c00*/  BRA `(.L_x_4934) ;  /* 0x0000000000147947 */ /* 0x000fec0003800000 */
.L_x_4958:
[----:B------:R-:W2:Y:S02]  /*6c10*/  LDG.E.64 R18, desc[UR36][R2.64] ;  /* 0x0000002402127981 */ /* 0x000ea4000c1e1b00 */
[----:B--2---:R-:W0:Y:S01]  /*6c20*/  I2F.F64.U64 R18, R18 ;  /* 0x0000001200127312 */ /* 0x004e220000301800 */
[----:B------:R-:W-:Y:S05]  /*6c30*/  BRA `(.L_x_4934) ;  /* 0x0000000000087947 */ /* 0x000fea0003800000 */
.L_x_4957:
[----:B------:R-:W2:Y:S02]  /*6c40*/  LDG.E R2, desc[UR36][R2.64] ;  /* 0x0000002402027981 */ /* 0x000ea4000c1e1900 */
[----:B--2---:R0:W1:Y:S02]  /*6c50*/  I2F.F64.U32 R18, R2 ;  /* 0x0000000200127312 */ /* 0x0040640000201800 */
.L_x_4934:
[----:B0-----:R-:W0:Y:S01]  /*6c60*/  LDC.U8 R2, c[0x0][0x493] ;  /* 0x000124c0ff027b82 */ /* 0x001e220000000000 */
[----:B------:R-:W-:Y:S02]  /*6c70*/  ULDC.64 UR4, c[0x0][0x488] ;  /* 0x0001220000047ab9 */ /* 0x000fe40000000a00 */
[----:B-1----:R-:W-:-:S05]  /*6c80*/  IADD3 R4, P0, R22, UR4, RZ ;  /* 0x0000000416047c10 */ /* 0x002fca000ff1e0ff */
[----:B---3--:R-:W-:Y:S01]  /*6c90*/  IMAD.X R5, RZ, RZ, UR5, P0 ;  /* 0x00000005ff057e24 */ /* 0x008fe200080e06ff */
        /* <DEDUP_REMOVED lines=12> */
[----:B---3--:R-:W0:Y:S01]  /*6d60*/  I2F.F64.S16 R2, R2 ;  /* 0x0000000200027312 */ /* 0x008e220000101c00 */
[----:B------:R-:W-:Y:S05]  /*6d70*/  BRA `(.L_x_4967) ;  /* 0x0000000c007c7947 */ /* 0x000fea0003800000 */
.L_x_4965:
[----:B------:R-:W3:Y:S02]  /*6d80*/  LDG.E.U8 R2, desc[UR36][R4.64] ;  /* 0x0000002404027981 */ /* 0x000ee4000c1e1100 */
[----:B---3--:R-:W0:Y:S01]  /*6d90*/  I2F.F64.U16 R2, R2 ;  /* 0x0000000200027312 */ /* 0x008e220000101800 */
[----:B------:R-:W-:Y:S05]  /*6da0*/  BRA `(.L_x_4967) ;  /* 0x0000000c00707947 */ /* 0x000fea0003800000 */
.L_x_4964:
[----:B------:R-:W-:-:S13]  /*6db0*/  ISETP.NE.AND P0, PT, R0, 0x2, PT ;  /* 0x000000020000780c */ /* 0x000fda0003f05270 */
[----:B------:R-:W-:Y:S05]  /*6dc0*/  @!P0 BRA `(.L_x_4968) ;  /* 0x0000000000288947 */ /* 0x000fea0003800000 */
[----:B------:R-:W-:-:S13]  /*6dd0*/  ISETP.NE.AND P0, PT, R0, 0x3, PT ;  /* 0x000000030000780c */ /* 0x000fda0003f05270 */
[----:B------:R-:W-:Y:S05]  /*6de0*/  @!P0 BRA `(.L_x_4969) ;  /* 0x0000000000148947 */ /* 0x000fea0003800000 */
[----:B------:R-:W-:-:S13]  /*6df0*/  ISETP.NE.AND P0, PT, R0, 0x4, PT ;  /* 0x000000040000780c */ /* 0x000fda0003f05270 */
[----:B------:R-:W-:Y:S05]  /*6e00*/  @P0 BRA `(.L_x_4966) ;  /* 0x0000000800fc0947 */ /* 0x000fea0003800000 */
[----:B------:R-:W3:Y:S02]  /*6e10*/  LDG.E.64 R2, desc[UR36][R4.64] ;  /* 0x0000002404027981 */ /* 0x000ee4000c1e1b00 */
[----:B---3--:R-:W1:Y:S01]  /*6e20*/  I2F.F64.S64 R2, R2 ;  /* 0x0000000200027312 */ /* 0x008e620000301c00 */
[----:B------:R-:W-:Y:S05]  /*6e30*/  BRA `(.L_x_4967) ;  /* 0x0000000c004c7947 */ /* 0x000fea0003800000 */
.L_x_4969:
[----:B------:R-:W3:Y:S02]  /*6e40*/  LDG.E R2, desc[UR36][R4.64] ;  /* 0x0000002404027981 */ /* 0x000ee4000c1e1900 */
[----:B---3--:R-:W3:Y:S01]  /*6e50*/  I2F.F64 R2, R2 ;  /* 0x0000000200027312 */ /* 0x008ee20000201c00 */
[----:B------:R-:W-:Y:S05]  /*6e60*/  BRA `(.L_x_4967) ;  /* 0x0000000c00407947 */ /* 0x000fea0003800000 */
.L_x_4968:
[----:B------:R-:W3:Y:S02]  /*6e70*/  LDG.E.U16 R2, desc[UR36][R4.64] ;  /* 0x0000002404027981 */ /* 0x000ee4000c1e1500 */
[----:B---3--:R-:W0:Y:S01]  /*6e80*/  I2F.F64.S16 R2, R2 ;  /* 0x0000000200027312 */ /* 0x008e220000101c00 */
[----:B------:R-:W-:Y:S05]  /*6e90*/  BRA `(.L_x_4967) ;  /* 0x0000000c00347947 */ /* 0x000fea0003800000 */
.L_x_4963:
        /* <DEDUP_REMOVED lines=10> */
.L_x_4971:
[----:B------:R-:W3:Y:S02]  /*6f40*/  LDG.E.U16 R0, desc[UR36][R4.64] ;  /* 0x0000002404007981 */ /* 0x000ee4000c1e1500 */
[----:B---3--:R-:W-:-:S05]  /*6f50*/  HADD2.F32 R0, -RZ, R0.H0_H0 ;  /* 0x20000000ff007230 */ /* 0x008fca0000004100 */
[----:B------:R-:W-:-:S04]  /*6f60*/  FMUL.FTZ R0, R0, 1 ;  /* 0x3f80000000007820 */ /* 0x000fc80000410000 */
[----:B------:R0:W1:Y:S01]  /*6f70*/  F2F.F64.F32 R2, R0 ;  /* 0x0000000000027310 */ /* 0x0000620000201800 */
[----:B------:R-:W-:Y:S05]  /*6f80*/  BRA `(.L_x_4967) ;  /* 0x0000000800f87947 */ /* 0x000fea0003800000 */
.L_x_4970:
        /* <DEDUP_REMOVED lines=10> */
.L_x_4973:
[----:B------:R-:W3:Y:S02]  /*7030*/  LDG.E.U16 R4, desc[UR36][R4.64] ;  /* 0x0000002404047981 */ /* 0x000ee4000c1e1500 */
[----:B---3--:R-:W-:-:S05]  /*7040*/  HADD2.F32 R0, -RZ, R4.H0_H0 ;  /* 0x20000004ff007230 */ /* 0x008fca0000004100 */
[----:B------:R-:W-:-:S04]  /*7050*/  FMUL.FTZ R0, R0, 1 ;  /* 0x3f80000000007820 */ /* 0x000fc80000410000 */
[----:B------:R0:W1:Y:S01]  /*7060*/  F2F.F64.F32 R2, R0 ;  /* 0x0000000000027310 */ /* 0x0000620000201800 */
[----:B------:R-:W-:Y:S05]  /*7070*/  BRA `(.L_x_4967) ;  /* 0x0000000800bc7947 */ /* 0x000fea0003800000 */
.L_x_4972:
[----:B------:R0:W5:Y:S01]  /*7080*/  LDG.E.64 R2, desc[UR36][R4.64] ;  /* 0x0000002404027981 */ /* 0x000162000c1e1b00 */
[----:B------:R-:W-:Y:S05]  /*7090*/  BRA `(.L_x_4967) ;  /* 0x0000000800b47947 */ /* 0x000fea0003800000 */
.L_x_4962:
        /* <DEDUP_REMOVED lines=13> */
.L_x_4976:
[----:B------:R0:W5:Y:S01]  /*7170*/  LDG.E.64 R2, desc[UR36][R4.64] ;  /* 0x0000002404027981 */ /* 0x000162000c1e1b00 */
[----:B------:R-:W-:Y:S05]  /*7180*/  BRA `(.L_x_4967) ;  /* 0x0000000800787947 */ /* 0x000fea0003800000 */
.L_x_4975:
        /* <DEDUP_REMOVED lines=28> */
.L_x_4978:
        /* <DEDUP_REMOVED lines=15> */
.L_x_4977:
[----:B------:R-:W3:Y:S02]  /*7440*/  LDG.E.U16 R0, desc[UR36][R4.64] ;  /* 0x0000002404007981 */ /* 0x000ee4000c1e1500 */
[----:B---3--:R-:W-:-:S04]  /*7450*/  IMAD.U32 R0, R0, 0x10000, RZ ;  /* 0x0001000000007824 */ /* 0x008fc800078e00ff */
[----:B------:R-:W-:-:S04]  /*7460*/  FMUL.FTZ R0, R0, 1 ;  /* 0x3f80000000007820 */ /* 0x000fc80000410000 */
[----:B------:R0:W1:Y:S01]  /*7470*/  F2F.F64.F32 R2, R0 ;  /* 0x0000000000027310 */ /* 0x0000620000201800 */
[----:B------:R-:W-:Y:S05]  /*7480*/  BRA `(.L_x_4967) ;  /* 0x0000000400b87947 */ /* 0x000fea0003800000 */
.L_x_4974:
        /* <DEDUP_REMOVED lines=9> */
[----:B---3--:R-:W0:Y:S01]  /*7520*/  I2F.F64.U16 R2, R2 ;  /* 0x0000000200027312 */ /* 0x008e220000101800 */
[----:B------:R-:W-:Y:S05]  /*7530*/  BRA `(.L_x_4967) ;  /* 0x00000004008c7947 */ /* 0x000fea0003800000 */
.L_x_4981:
[----:B------:R-:W3:Y:S01]  /*7540*/  LDG.E.U8 R2, desc[UR36][R4.64] ;  /* 0x0000002404027981 */ /* 0x000ee2000c1e1100 */
[----:B------:R-:W-:Y:S01]  /*7550*/  BSSY B0, `(.L_x_4982) ;  /* 0x0000018000007945 */ /* 0x000fe20003800000 */
[----:B------:R-:W-:Y:S01]  /*7560*/  IMAD.MOV.U32 R0, RZ, RZ, RZ ;  /* 0x000000ffff007224 */ /* 0x000fe200078e00ff */
[----:B---3--:R-:W-:-:S13]  /*7570*/  ISETP.NE.AND P0, PT, R2, RZ, PT ;  /* 0x000000ff0200720c */ /* 0x008fda0003f05270 */
[----:B------:R-:W-:Y:S05]  /*7580*/  @!P0 BRA `(.L_x_4983) ;  /* 0x0000000000508947 */ /* 0x000fea0003800000 */
[----:B------:R-:W-:-:S13]  /*7590*/  ISETP.NE.AND P0, PT, R2, 0x80, PT ;  /* 0x000000800200780c */ /* 0x000fda0003f05270 */
[----:B------:R-:W-:Y:S01]  /*75a0*/  @!P0 MOV R0, 0x7f800001 ;  /* 0x7f80000100008802 */ /* 0x000fe20000000f00 */
        /* <DEDUP_REMOVED lines=14> */
.L_x_4985:
[----:B------:R-:W-:Y:S05]  /*7690*/  BSYNC B1 ;  /* 0x0000000000017941 */ /* 0x000fea0003800000 */
.L_x_4984:
[----:B------:R-:W-:Y:S01]  /*76a0*/  LEA R3, R0, 0x3b800000, 0x17 ;  /* 0x3b80000000037811 */ /* 0x000fe200078eb8ff */
[----:B------:R-:W-:-:S05]  /*76b0*/  IMAD.SHL.U32 R0, R2, 0x100000, RZ ;  /* 0x0010000002007824 */ /* 0x000fca00078e00ff */
[----:B------:R-:W-:-:S07]  /*76c0*/  LOP3.LUT R0, R3, R0, R4, 0xfe, !PT ;  /* 0x0000000003007212 */ /* 0x000fce00078efe04 */
.L_x_4983:
[----:B------:R-:W-:Y:S05]  /*76d0*/  BSYNC B0 ;  /* 0x0000000000007941 */ /* 0x000fea0003800000 */
.L_x_4982:
[----:B------:R-:W-:-:S04]  /*76e0*/  FMUL.FTZ R0, R0, 1 ;  /* 0x3f80000000007820 */ /* 0x000fc80000410000 */
[----:B------:R0:W1:Y:S01]  /*76f0*/  F2F.F64.F32 R2, R0 ;  /* 0x0000000000027310 */ /* 0x0000620000201800 */
[----:B------:R-:W-:Y:S05]  /*7700*/  BRA `(.L_x_4967) ;  /* 0x0000000400187947 */ /* 0x000fea0003800000 */
.L_x_4980:
        /* <DEDUP_REMOVED lines=21> */
.L_x_4989:
[----:B------:R-:W-:Y:S05]  /*7860*/  BSYNC B1 ;  /* 0x0000000000017941 */ /* 0x000fea0003800000 */
.L_x_4988:
[----:B------:R-:W-:Y:S01]  /*7870*/  LEA R3, R0, 0x37800000, 0x17 ;  /* 0x3780000000037811 */ /* 0x000fe200078eb8ff */
[----:B------:R-:W-:-:S05]  /*7880*/  IMAD.SHL.U32 R0, R2, 0x200000, RZ ;  /* 0x0020000002007824 */ /* 0x000fca00078e00ff */
[----:B------:R-:W-:-:S07]  /*7890*/  LOP3.LUT R0, R3, R0, R4, 0xfe, !PT ;  /* 0x0000000003007212 */ /* 0x000fce00078efe04 */
.L_x_4987:
[----:B------:R-:W-:Y:S05]  /*78a0*/  BSYNC B0 ;  /* 0x0000000000007941 */ /* 0x000fea0003800000 */
.L_x_4986:
[----:B------:R-:W-:-:S04]  /*78b0*/  FMUL.FTZ R0, R0, 1 ;  /* 0x3f80000000007820 */ /* 0x000fc80000410000 */
[----:B------:R0:W1:Y:S01]  /*78c0*/  F2F.F64.F32 R2, R0 ;  /* 0x0000000000027310 */ /* 0x0000620000201800 */
[----:B------:R-:W-:Y:S05]  /*78d0*/  BRA `(.L_x_4967) ;  /* 0x0000000000a47947 */ /* 0x000fea0003800000 */
.L_x_4979:
        /* <DEDUP_REMOVED lines=14> */
.L_x_4993:
[----:B------:R-:W-:Y:S05]  /*79c0*/  BSYNC B0 ;  /* 0x0000000000007941 */ /* 0x000fea0003800000 */
.L_x_4992:
[----:B------:R-:W-:-:S04]  /*79d0*/  FMUL.FTZ R0, R0, 1 ;  /* 0x3f80000000007820 */ /* 0x000fc80000410000 */
[----:B------:R0:W1:Y:S01]  /*79e0*/  F2F.F64.F32 R2, R0 ;  /* 0x0000000000027310 */ /* 0x0000620000201800 */
[----:B------:R-:W-:Y:S05]  /*79f0*/  BRA `(.L_x_4967) ;  /* 0x00000000005c7947 */ /* 0x000fea0003800000 */
.L_x_4966:
        /* <DEDUP_REMOVED lines=16> */
.L_x_4994:
[----:B------:R-:W-:Y:S01]  /*7b00*/  CS2R R2, SRZ ;  /* 0x0000000000027805 */ /* 0x000fe2000001ff00 */
[----:B------:R-:W-:Y:S06]  /*7b10*/  BRA `(.L_x_4967) ;  /* 0x0000000000147947 */ /* 0x000fec0003800000 */
.L_x_4991:
[----:B------:R-:W3:Y:S02]  /*7b20*/  LDG.E.64 R2, desc[UR36][R4.64] ;  /* 0x0000002404027981 */ /* 0x000ee4000c1e1b00 */
[----:B---3--:R-:W0:Y:S01]  /*7b30*/  I2F.F64.U64 R2, R2 ;  /* 0x0000000200027312 */ /* 0x008e220000301800 */
[----:B------:R-:W-:Y:S05]  /*7b40*/  BRA `(.L_x_4967) ;  /* 0x0000000000087947 */ /* 0x000fea0003800000 */
.L_x_4990:
[----:B------:R-:W3:Y:S02]  /*7b50*/  LDG.E R2, desc[UR36][R4.64] ;  /* 0x0000002404027981 */ /* 0x000ee4000c1e1900 */
[----:B---3--:R-:W0:Y:S02]  /*7b60*/  I2F.F64.U32 R2, R2 ;  /* 0x0000000200027312 */ /* 0x008e240000201800 */
.L_x_4967:
[----:B------:R-:W0:Y:S02]  /*7b70*/  LDC.U8 R6, c[0x0][0x491] ;  /* 0x00012440ff067b82 */ /* 0x000e240000000000 */
[----:B012345:R-:W-:Y:S01]  /*7b80*/  DSETP.MIN.AND P1, P2, R2, R18, PT ;  /* 0x000000120200722a */ /* 0x03ffe20003a20000 */
[----:B------:R-:W-:Y:S02]  /*7b90*/  IMAD.MOV.U32 R4, RZ, RZ, R2 ;  /* 0x000000ffff047224 */ /* 0x000fe400078e0002 */
[----:B------:R-:W-:-:S03]  /*7ba0*/  IMAD.MOV.U32 R2, RZ, RZ, R19 ;  /* 0x000000ffff027224 */ /* 0x000fc600078e0013 */
[----:B------:R-:W-:Y:S02]  /*7bb0*/  SEL R4, R4, R18, P1 ;  /* 0x0000001204047207 */ /* 0x000fe40000800000 */
[----:B------:R-:W-:-:S06]  /*7bc0*/  FSEL R5, R3, R2, P1 ;  /* 0x0000000203057208 */ /* 0x000fcc0000800000 */
        /* <DEDUP_REMOVED lines=15> */
.L_x_4998:
[----:B------:R-:W0:Y:S02]  /*7cc0*/  F2I.S64.F64.TRUNC R4, R4 ;  /* 0x0000000400047311 */ /* 0x000e24000030d900 */
[----:B0-----:R-:W-:-:S05]  /*7cd0*/  IMAD.MOV.U32 R3, RZ, RZ, R4 ;  /* 0x000000ffff037224 */ /* 0x001fca00078e0004 */
[----:B------:R0:W-:Y:S01]  /*7ce0*/  STG.E.U8 desc[UR36][R16.64], R3 ;  /* 0x0000000310007986 */ /* 0x0001e2000c101124 */
[----:B------:R-:W-:Y:S05]  /*7cf0*/  BRA `(.L_x_5000) ;  /* 0x0000000c00f87947 */ /* 0x000fea0003800000 */
.L_x_4997:
        /* <DEDUP_REMOVED lines=9> */
.L_x_5002:
[----:B------:R-:W0:Y:S02]  /*7d90*/  F2I.F64.TRUNC R5, R4 ;  /* 0x0000000400057311 */ /* 0x000e24000030d100 */
[----:B0-----:R3:W-:Y:S01]  /*7da0*/  STG.E desc[UR36][R16.64], R5 ;  /* 0x0000000510007986 */ /* 0x0017e2000c101924 */
[----:B------:R-:W-:Y:S05]  /*7db0*/  BRA `(.L_x_5000) ;  /* 0x0000000c00c87947 */ /* 0x000fea0003800000 */
.L_x_5001:
[----:B------:R-:W0:Y:S02]  /*7dc0*/  F2I.F64.TRUNC R5, R4 ;  /* 0x0000000400057311 */ /* 0x000e24000030d100 */
[----:B0-----:R2:W-:Y:S01]  /*7dd0*/  STG.E.U16 desc[UR36][R16.64], R5 ;  /* 0x0000000510007986 */ /* 0x0015e2000c101524 */
[----:B------:R-:W-:Y:S05]  /*7de0*/  BRA `(.L_x_5000) ;  /* 0x0000000c00bc7947 */ /* 0x000fea0003800000 */
.L_x_4996:
        /* <DEDUP_REMOVED lines=13> */
.L_x_5004:
        /* <DEDUP_REMOVED lines=8> */
.L_x_5003:
        /* <DEDUP_REMOVED lines=14> */
.L_x_5006:
        /* <DEDUP_REMOVED lines=9> */
.L_x_5005:
[----:B------:R0:W-:Y:S01]  /*80b0*/  STG.E.64 desc[UR36][R16.64], R4 ;  /* 0x0000000410007986 */ /* 0x0001e2000c101b24 */
[----:B------:R-:W-:Y:S05]  /*80c0*/  BRA `(.L_x_5000) ;  /* 0x0000000c00047947 */ /* 0x000fea0003800000 */
.L_x_4995:
        /* <DEDUP_REMOVED lines=12> */
.L_x_5009:
[----:B------:R-:W-:-:S05]  /*8190*/  CS2R R6, SRZ ;  /* 0x0000000000067805 */ /* 0x000fca000001ff00 */
[----:B------:R0:W-:Y:S01]  /*81a0*/  STG.E.128 desc[UR36][R16.64], R4 ;  /* 0x0000000410007986 */ /* 0x0001e2000c101d24 */
[----:B------:R-:W-:Y:S05]  /*81b0*/  BRA `(.L_x_5000) ;  /* 0x0000000800c87947 */ /* 0x000fea0003800000 */
.L_x_5008:
        /* <DEDUP_REMOVED lines=15> */
[----:B------:R-:W-:Y:S02]  /*82b0*/  SHF.R.U32.HI R3, RZ, 0x18, R0 ;  /* 0x00000018ff037819 */ /* 0x000fe40000011600 */
[----:B------:R-:W-:-:S09]  /*82c0*/  MOV R0, 0x7f ;  /* 0x0000007f00007802 */ /* 0x000fd20000000f00 */
        /* <DEDUP_REMOVED lines=8> */
.L_x_5013:
[----:B------:R-:W-:Y:S05]  /*8350*/  BSYNC B0 ;  /* 0x0000000000007941 */ /* 0x000fea0003800000 */
.L_x_5012:
[----:B------:R-:W-:-:S05]  /*8360*/  LOP3.LUT R3, R0, R3, RZ, 0xfc, !PT ;  /* 0x0000000300037212 */ /* 0x000fca00078efcff */
[----:B------:R0:W-:Y:S01]  /*8370*/  STG.E.U8 desc[UR36][R16.64], R3 ;  /* 0x0000000310007986 */ /* 0x0001e2000c101124 */
[----:B------:R-:W-:Y:S05]  /*8380*/  BRA `(.L_x_5000) ;  /* 0x0000000800547947 */ /* 0x000fea0003800000 */
.L_x_5011:
        /* <DEDUP_REMOVED lines=17> */
.L_x_5015:
[----:B------:R-:W-:Y:S01]  /*84a0*/  IMAD.MOV.U32 R0, RZ, RZ, 0x7f ;  /* 0x0000007fff007424 */ /* 0x000fe200078e00ff */
[----:B------:R-:W-:-:S04]  /*84b0*/  ISETP.GT.U32.AND P0, PT, R2, 0x7f800000, PT ;  /* 0x7f8000000200780c */ /* 0x000fc80003f04070 */
[----:B------:R-:W-:-:S09]  /*84c0*/  SEL R0, R0, 0x7c, P0 ;  /* 0x0000007c00007807 */ /* 0x000fd20000000000 */
.L_x_5016:
[----:B------:R-:W-:Y:S05]  /*84d0*/  BSYNC B0 ;  /* 0x0000000000007941 */ /* 0x000fea0003800000 */
.L_x_5014:
[----:B------:R-:W-:-:S04]  /*84e0*/  LOP3.LUT R2, R3, 0x80000000, RZ, 0xc0, !PT ;  /* 0x8000000003027812 */ /* 0x000fc800078ec0ff */
[----:B------:R-:W-:-:S04]  /*84f0*/  SHF.R.U32.HI R3, RZ, 0x18, R2 ;  /* 0x00000018ff037819 */ /* 0x000fc80000011602 */
[----:B------:R-:W-:-:S05]  /*8500*/  LOP3.LUT R3, R0, R3, RZ, 0xfc, !PT ;  /* 0x0000000300037212 */ /* 0x000fca00078efcff */
[----:B------:R0:W-:Y:S01]  /*8510*/  STG.E.U8 desc[UR36][R16.64], R3 ;  /* 0x0000000310007986 */ /* 0x0001e2000c101124 */
[----:B------:R-:W-:Y:S05]  /*8520*/  BRA `(.L_x_5000) ;  /* 0x0000000400ec7947 */ /* 0x000fea0003800000 */
.L_x_5010:
        /* <DEDUP_REMOVED lines=8> */
.L_x_5007:
        /* <DEDUP_REMOVED lines=11> */
.L_x_5019:
        /* <DEDUP_REMOVED lines=21> */
.L_x_5022:
[----:B------:R-:W-:-:S04]  /*87b0*/  LOP3.LUT R2, R3, 0x80000000, RZ, 0xc0, !PT ;  /* 0x8000000003027812 */ /* 0x000fc800078ec0ff */
[----:B------:R-:W-:-:S04]  /*87c0*/  SHF.R.U32.HI R3, RZ, 0x18, R2 ;  /* 0x00000018ff037819 */ /* 0x000fc80000011602 */
[----:B------:R-:W-:-:S04]  /*87d0*/  LOP3.LUT R0, R0, R3, RZ, 0xfc, !PT ;  /* 0x0000000300007212 */ /* 0x000fc800078efcff */
[----:B------:R-:W-:-:S07]  /*87e0*/  PRMT R8, R0, 0x7610, R8 ;  /* 0x0000761000087816 */ /* 0x000fce0000000008 */
.L_x_5021:
[----:B------:R-:W-:Y:S05]  /*87f0*/  BSYNC B0 ;  /* 0x0000000000007941 */ /* 0x000fea0003800000 */
.L_x_5020:
[----:B------:R0:W-:Y:S01]  /*8800*/  STG.E.U8 desc[UR36][R16.64], R8 ;  /* 0x0000000810007986 */ /* 0x0001e2000c101124 */
[----:B------:R-:W-:Y:S05]  /*8810*/  BRA `(.L_x_5000) ;  /* 0x0000000400307947 */ /* 0x000fea0003800000 */
.L_x_5018:
        /* <DEDUP_REMOVED lines=21> */
.L_x_5025:
[----:B------:R-:W-:-:S04]  /*8970*/  LOP3.LUT R2, R3, 0x80000000, RZ, 0xc0, !PT ;  /* 0x8000000003027812 */ /* 0x000fc800078ec0ff */
[----:B------:R-:W-:-:S04]  /*8980*/  SHF.R.U32.HI R3, RZ, 0x18, R2 ;  /* 0x00000018ff037819 */ /* 0x000fc80000011602 */
[----:B------:R-:W-:-:S04]  /*8990*/  LOP3.LUT R0, R0, R3, RZ, 0xfc, !PT ;  /* 0x0000000300007212 */ /* 0x000fc800078efcff */
[----:B------:R-:W-:-:S07]  /*89a0*/  PRMT R8, R0, 0x7610, R8 ;  /* 0x0000761000087816 */ /* 0x000fce0000000008 */
.L_x_5024:
[----:B------:R-:W-:Y:S05]  /*89b0*/  BSYNC B0 ;  /* 0x0000000000007941 */ /* 0x000fea0003800000 */
.L_x_5023:
[----:B------:R0:W-:Y:S01]  /*89c0*/  STG.E.U8 desc[UR36][R16.64], R8 ;  /* 0x0000000810007986 */ /* 0x0001e2000c101124 */
[----:B------:R-:W-:Y:S05]  /*89d0*/  BRA `(.L_x_5000) ;  /* 0x0000000000c07947 */ /* 0x000fea0003800000 */
.L_x_5017:
        /* <DEDUP_REMOVED lines=26> */
.L_x_4999:
        /* <DEDUP_REMOVED lines=16> */
.L_x_5028:
[----:B------:R-:W-:Y:S05]  /*8c80*/  BRA `(.L_x_5000) ;  /* 0x0000000000147947 */ /* 0x000fea0003800000 */
.L_x_5027:
[----:B------:R-:W0:Y:S02]  /*8c90*/  F2I.U64.F64.TRUNC R4, R4 ;  /* 0x0000000400047311 */ /* 0x000e24000030d800 */
[----:B0-----:R0:W-:Y:S01]  /*8ca0*/  STG.E.64 desc[UR36][R16.64], R4 ;  /* 0x0000000410007986 */ /* 0x0011e2000c101b24 */
[----:B------:R-:W-:Y:S05]  /*8cb0*/  BRA `(.L_x_5000) ;  /* 0x0000000000087947 */ /* 0x000fea0003800000 */
.L_x_5026:
[----:B------:R-:W0:Y:S02]  /*8cc0*/  F2I.U32.F64.TRUNC R5, R4 ;  /* 0x0000000400057311 */ /* 0x000e24000030d000 */
[----:B0-----:R0:W-:Y:S02]  /*8cd0*/  STG.E desc[UR36][R16.64], R5 ;  /* 0x0000000510007986 */ /* 0x0011e4000c101924 */
.L_x_5000:
[----:B------:R-:W-:-:S07]  /*8ce0*/  VIADD R23, R23, 0x80 ;  /* 0x0000008017177836 */ /* 0x000fce0000000000 */
.L_x_4927:
[----:B------:R-:W-:Y:S05]  /*8cf0*/  BSYNC B6 ;  /* 0x0000000000067941 */ /* 0x000fea0003800000 */
.L_x_4926:
        /* <DEDUP_REMOVED lines=357> */
[----:B------:R-:W-:-:S07]  /*a350*/  IMAD R22, R5, UR6, R22 ;  /* 0x0000000605167c24 */ /* 0x000fce000f8e0216 */
.L_x_5031:
        /* <DEDUP_REMOVED lines=21> */
.L_x_5035:
[----:B------:R-:W2:Y:S02]  /*a4b0*/  LDG.E.U8 R2, desc[UR36][R2.64] ;  /* 0x0000002402027981 */ /* 0x000ea4000c1e1100 */
[----:B--2---:R0:W1:Y:S01]  /*a4c0*/  I2F.F64.U16 R18, R2 ;  /* 0x0000000200127312 */ /* 0x0040620000101800 */
[----:B------:R-:W-:Y:S05]  /*a4d0*/  BRA `(.L_x_5037) ;  /* 0x0000000c00707947 */ /* 0x000fea0003800000 */
.L_x_5034:
        /* <DEDUP_REMOVED lines=9> */
.L_x_5039:
[----:B------:R-:W2:Y:S02]  /*a570*/  LDG.E R2, desc[UR36][R2.64] ;  /* 0x0000002402027981 */ /* 0x000ea4000c1e1900 */
[----:B--2---:R0:W1:Y:S01]  /*a580*/  I2F.F64 R18, R2 ;  /* 0x0000000200127312 */ /* 0x0040620000201c00 */
[----:B------:R-:W-:Y:S05]  /*a590*/  BRA `(.L_x_5037) ;  /* 0x0000000c00407947 */ /* 0x000fea0003800000 */
.L_x_5038:
[----:B------:R-:W2:Y:S02]  /*a5a0*/  LDG.E.U16 R2, desc[UR36][R2.64] ;  /* 0x0000002402027981 */ /* 0x000ea4000c1e1500 */
[----:B--2---:R0:W1:Y:S01]  /*a5b0*/  I2F.F64.S16 R18, R2 ;  /* 0x0000000200127312 */ /* 0x0040620000101c00 */
[----:B------:R-:W-:Y:S05]  /*a5c0*/  BRA `(.L_x_5037) ;  /* 0x0000000c00347947 */ /* 0x000fea0003800000 */
.L_x_5033:
        /* <DEDUP_REMOVED lines=10> */
.L_x_5041:
[----:B------:R-:W2:Y:S02]  /*a670*/  LDG.E.U16 R0, desc[UR36][R2.64] ;  /* 0x0000002402007981 */ /* 0x000ea4000c1e1500 */
[----:B--2---:R-:W-:-:S05]  /*a680*/  HADD2.F32 R0, -RZ, R0.H0_H0 ;  /* 0x20000000ff007230 */ /* 0x004fca0000004100 */
[----:B------:R-:W-:-:S04]  /*a690*/  FMUL.FTZ R0, R0, 1 ;  /* 0x3f80000000007820 */ /* 0x000fc80000410000 */
[----:B------:R1:W2:Y:S01]  /*a6a0*/  F2F.F64.F32 R18, R0 ;  /* 0x0000000000127310 */ /* 0x0002a20000201800 */
[----:B------:R-:W-:Y:S05]  /*a6b0*/  BRA `(.L_x_5037) ;  /* 0x0000000800f87947 */ /* 0x000fea0003800000 */
.L_x_5040:
        /* <DEDUP_REMOVED lines=8> */
[----:B------:R-:W4:Y:S01]  /*a740*/  F2F.F64.F32 R18, R18 ;  /* 0x0000001200127310 */ /* 0x000f220000201800 */
[----:B------:R-:W-:Y:S05]  /*a750*/  BRA `(.L_x_5037) ;  /* 0x0000000800d07947 */ /* 0x000fea0003800000 */
.L_x_5043:
[----:B------:R-:W2:Y:S02]  /*a760*/  LDG.E.U16 R2, desc[UR36][R2.64] ;  /* 0x0000002402027981 */ /* 0x000ea4000c1e1500 */
[----:B--2---:R-:W-:-:S05]  /*a770*/  HADD2.F32 R0, -RZ, R2.H0_H0 ;  /* 0x20000002ff007230 */ /* 0x004fca0000004100 */
[----:B------:R-:W-:-:S04]  /*a780*/  FMUL.FTZ R0, R0, 1 ;  /* 0x3f80000000007820 */ /* 0x000fc80000410000 */
[----:B------:R0:W1:Y:S01]  /*a790*/  F2F.F64.F32 R18, R0 ;  /* 0x0000000000127310 */ /* 0x0000620000201800 */
[----:B------:R-:W-:Y:S05]  /*a7a0*/  BRA `(.L_x_5037) ;  /* 0x0000000800bc7947 */ /* 0x000fea0003800000 */
.L_x_5042:
[----:B------:R3:W5:Y:S01]  /*a7b0*/  LDG.E.64 R18, desc[UR36][R2.64] ;  /* 0x0000002402127981 */ /* 0x000762000c1e1b00 */
[----:B------:R-:W-:Y:S05]  /*a7c0*/  BRA `(.L_x_5037) ;  /* 0x0000000800b47947 */ /* 0x000fea0003800000 */
.L_x_5032:
        /* <DEDUP_REMOVED lines=13> */
.L_x_5046:
[----:B------:R0:W5:Y:S01]  /*a8a0*/  LDG.E.64 R18, desc[UR36][R2.64] ;  /* 0x0000002402127981 */ /* 0x000162000c1e1b00 */
[----:B------:R-:W-:Y:S05]  /*a8b0*/  BRA `(.L_x_5037) ;  /* 0x0000000800787947 */ /* 0x000fea0003800000 */
.L_x_5045:
        /* <DEDUP_REMOVED lines=28> */
.L_x_5048:
        /* <DEDUP_REMOVED lines=15> */
.L_x_5047:
[----:B------:R-:W2:Y:S02]  /*ab70*/  LDG.E.U16 R0, desc[UR36][R2.64] ;  /* 0x0000002402007981 */ /* 0x000ea4000c1e1500 */
[----:B--2---:R-:W-:-:S04]  /*ab80*/  IMAD.U32 R0, R0, 0x10000, RZ ;  /* 0x0001000000007824 */ /* 0x004fc800078e00ff */
[----:B------:R-:W-:-:S04]  /*ab90*/  FMUL.FTZ R0, R0, 1 ;  /* 0x3f80000000007820 */ /* 0x000fc80000410000 */
[----:B------:R0:W1:Y:S01]  /*aba0*/  F2F.F64.F32 R18, R0 ;  /* 0x0000000000127310 */ /* 0x0000620000201800 */
[----:B------:R-:W-:Y:S05]  /*abb0*/  BRA `(.L_x_5037) ;  /* 0x0000000400b87947 */ /* 0x000fea0003800000 */
.L_x_5044:
        /* <DEDUP_REMOVED lines=11> */
.L_x_5051:
        /* <DEDUP_REMOVED lines=21> */
.L_x_5055:
[----:B------:R-:W-:Y:S05]  /*adc0*/  BSYNC B1 ;  /* 0x0000000000017941 */ /* 0x000fea0003800000 */
.L_x_5054:
[----:B------:R-:W-:Y:S01]  /*add0*/  LEA R3, R0, 0x3b800000, 0x17 ;  /* 0x3b80000000037811 */ /* 0x000fe200078eb8ff */
[----:B------:R-:W-:-:S05]  /*ade0*/  IMAD.SHL.U32 R0, R2, 0x100000, RZ ;  /* 0x0010000002007824 */ /* 0x000fca00078e00ff */
[----:B------:R-:W-:-:S07]  /*adf0*/  LOP3.LUT R0, R3, R0, R4, 0xfe, !PT ;  /* 0x0000000003007212 */ /* 0x000fce00078efe04 */
.L_x_5053:
[----:B------:R-:W-:Y:S05]  /*ae00*/  BSYNC B0 ;  /* 0x0000000000007941 */ /* 0x000fea0003800000 */
.L_x_5052:
[----:B------:R-:W-:-:S04]  /*ae10*/  FMUL.FTZ R0, R0, 1 ;  /* 0x3f80000000007820 */ /* 0x000fc80000410000 */
[----:B------:R0:W1:Y:S01]  /*ae20*/  F2F.F64.F32 R18, R0 ;  /* 0x0000000000127310 */ /* 0x0000620000201800 */
[----:B------:R-:W-:Y:S05]  /*ae30*/  BRA `(.L_x_5037) ;  /* 0x0000000400187947 */ /* 0x000fea0003800000 */
.L_x_5050:
        /* <DEDUP_REMOVED lines=21> */
.L_x_5059:
[----:B------:R-:W-:Y:S05]  /*af90*/  BSYNC B1 ;  /* 0x0000000000017941 */ /* 0x000fea0003800000 */
.L_x_5058:
[----:B------:R-:W-:Y:S01]  /*afa0*/  LEA R3, R0, 0x37800000, 0x17 ;  /* 0x3780000000037811 */ /* 0x000fe200078eb8ff */
[----:B------:R-:W-:-:S05]  /*afb0*/  IMAD.SHL.U32 R0, R2, 0x200000, RZ ;  /* 0x0020000002007824 */ /* 0x000fca00078e00ff */
[----:B------:R-:W-:-:S07]  /*afc0*/  LOP3.LUT R0, R3, R0, R4, 0xfe, !PT ;  /* 0x0000000003007212 */ /* 0x000fce00078efe04 */
.L_x_5057:
[----:B------:R-:W-:Y:S05]  /*afd0*/  BSYNC B0 ;  /* 0x0000000000007941 */ /* 0x000fea0003800000 */
.L_x_5056:
[----:B------:R-:W-:-:S04]  /*afe0*/  FMUL.FTZ R0, R0, 1 ;  /* 0x3f80000000007820 */ /* 0x000fc80000410000 */
[----:B------:R0:W1:Y:S01]  /*aff0*/  F2F.F64.F32 R18, R0 ;  /* 0x0000000000127310 */ /* 0x0000620000201800 */
[----:B------:R-:W-:Y:S05]  /*b000*/  BRA `(.L_x_5037) ;  /* 0x0000000000a47947 */ /* 0x000fea0003800000 */
.L_x_5049:
        /* <DEDUP_REMOVED lines=14> */
.L_x_5063:
[----:B------:R-:W-:Y:S05]  /*b0f0*/  BSYNC B0 ;  /* 0x0000000000007941 */ /* 0x000fea0003800000 */
.L_x_5062:
[----:B------:R-:W-:-:S04]  /*b100*/  FMUL.FTZ R0, R0, 1 ;  /* 0x3f80000000007820 */ /* 0x000fc80000410000 */
[----:B------:R0:W1:Y:S01]  /*b110*/  F2F.F64.F32 R18, R0 ;  /* 0x0000000000127310 */ /* 0x0000620000201800 */
[----:B------:R-:W-:Y:S05]  /*b120*/  BRA `(.L_x_5037) ;  /* 0x00000000005c7947 */ /* 0x000fea0003800000 */
.L_x_5036:
        /* <DEDUP_REMOVED lines=16> */
.L_x_5064:
[----:B------:R-:W-:Y:S01]  /*b230*/  CS2R R18, SRZ ;  /* 0x0000000000127805 */ /* 0x000fe2000001ff00 */
[----:B------:R-:W-:Y:S06]  /*b240*/  BRA `(.L_x_5037) ;  /* 0x0000000000147947 */ /* 0x000fec0003800000 */
.L_x_5061:
[----:B------:R-:W2:Y:S02]  /*b250*/  LDG.E.64 R18, desc[UR36][R2.64] ;  /* 0x0000002402127981 */ /* 0x000ea4000c1e1b00 */
[----:B--2---:R-:W0:Y:S01]  /*b260*/  I2F.F64.U64 R18, R18 ;  /* 0x0000001200127312 */ /* 0x004e220000301800 */
[----:B------:R-:W-:Y:S05]  /*b270*/  BRA `(.L_x_5037) ;  /* 0x0000000000087947 */ /* 0x000fea0003800000 */
.L_x_5060:
[----:B------:R-:W2:Y:S02]  /*b280*/  LDG.E R2, desc[UR36][R2.64] ;  /* 0x0000002402027981 */ /* 0x000ea4000c1e1900 */
[----:B--2---:R0:W1:Y:S02]  /*b290*/  I2F.F64.U32 R18, R2 ;  /* 0x0000000200127312 */ /* 0x0040640000201800 */
.L_x_5037:
[----:B0--3--:R-:W1:Y:S01]  /*b2a0*/  LDC.U8 R2, c[0x0][0x493] ;  /* 0x000124c0ff027b82 */ /* 0x009e620000000000 */
[----:B------:R-:W-:Y:S02]  /*b2b0*/  ULDC.64 UR4, c[0x0][0x488] ;  /* 0x0001220000047ab9 */ /* 0x000fe40000000a00 */
[----:B------:R-:W-:-:S05]  /*b2c0*/  IADD3 R4, P0, R22, UR4, RZ ;  /* 0x0000000416047c10 */ /* 0x000fca000ff1e0ff */
        /* <DEDUP_REMOVED lines=15> */
.L_x_5068:
[----:B------:R-:W3:Y:S02]  /*b3c0*/  LDG.E.U8 R2, desc[UR36][R4.64] ;  /* 0x0000002404027981 */ /* 0x000ee4000c1e1100 */
[----:B---3--:R-:W0:Y:S01]  /*b3d0*/  I2F.F64.U16 R2, R2 ;  /* 0x0000000200027312 */ /* 0x008e220000101800 */
[----:B------:R-:W-:Y:S05]  /*b3e0*/  BRA `(.L_x_5070) ;  /* 0x0000000c00707947 */ /* 0x000fea0003800000 */
.L_x_5067:
        /* <DEDUP_REMOVED lines=9> */
.L_x_5072:
[----:B------:R-:W3:Y:S02]  /*b480*/  LDG.E R2, desc[UR36][R4.64] ;  /* 0x0000002404027981 */ /* 0x000ee4000c1e1900 */
[----:B---3--:R-:W0:Y:S01]  /*b490*/  I2F.F64 R2, R2 ;  /* 0x0000000200027312 */ /* 0x008e220000201c00 */
[----:B------:R-:W-:Y:S05]  /*b4a0*/  BRA `(.L_x_5070) ;  /* 0x0000000c00407947 */ /* 0x000fea0003800000 */
.L_x_5071:
[----:B------:R-:W3:Y:S02]  /*b4b0*/  LDG.E.U16 R2, desc[UR36][R4.64] ;  /* 0x0000002404027981 */ /* 0x000ee4000c1e1500 */
[----:B---3--:R-:W0:Y:S01]  /*b4c0*/  I2F.F64.S16 R2, R2 ;  /* 0x0000000200027312 */ /* 0x008e220000101c00 */
[----:B------:R-:W-:Y:S05]  /*b4d0*/  BRA `(.L_x_5070) ;  /* 0x0000000c00347947 */ /* 0x000fea0003800000 */
.L_x_5066:
        /* <DEDUP_REMOVED lines=8> */
[----:B------:R-:W3:Y:S01]  /*b560*/  F2F.F64.F32 R2, R2 ;  /* 0x0000000200027310 */ /* 0x000ee20000201800 */
[----:B------:R-:W-:Y:S05]  /*b570*/  BRA `(.L_x_5070) ;  /* 0x0000000c000c7947 */ /* 0x000fea0003800000 */
.L_x_5074:
[----:B------:R-:W3:Y:S02]  /*b580*/  LDG.E.U16 R0, desc[UR36][R4.64] ;  /* 0x0000002404007981 */ /* 0x000ee4000c1e1500 */
[----:B---3--:R-:W-:-:S05]  /*b590*/  HADD2.F32 R0, -RZ, R0.H0_H0 ;  /* 0x20000000ff007230 */ /* 0x008fca0000004100 */
[----:B------:R-:W-:-:S04]  /*b5a0*/  FMUL.FTZ R0, R0, 1 ;  /* 0x3f80000000007820 */ /* 0x000fc80000410000 */
[----:B------:R0:W1:Y:S01]  /*b5b0*/  F2F.F64.F32 R2, R0 ;  /* 0x0000000000027310 */ /* 0x0000620000201800 */
[----:B------:R-:W-:Y:S05]  /*b5c0*/  BRA `(.L_x_5070) ;  /* 0x0000000800f87947 */ /* 0x000fea0003800000 */
.L_x_5073:
        /* <DEDUP_REMOVED lines=10> */
.L_x_5076:
[----:B------:R-:W3:Y:S02]  /*b670*/  LDG.E.U16 R4, desc[UR36][R4.64] ;  /* 0x0000002404047981 */ /* 0x000ee4000c1e1500 */
[----:B---3--:R-:W-:-:S05]  /*b680*/  HADD2.F32 R0, -RZ, R4.H0_H0 ;  /* 0x20000004ff007230 */ /* 0x008fca0000004100 */
[----:B------:R-:W-:-:S04]  /*b690*/  FMUL.FTZ R0, R0, 1 ;  /* 0x3f80000000007820 */ /* 0x000fc80000410000 */
[----:B------:R0:W1:Y:S01]  /*b6a0*/  F2F.F64.F32 R2, R0 ;  /* 0x0000000000027310 */ /* 0x0000620000201800 */
[----:B------:R-:W-:Y:S05]  /*b6b0*/  BRA `(.L_x_5070) ;  /* 0x0000000800bc7947 */ /* 0x000fea0003800000 */
.L_x_5075:
[----:B------:R0:W5:Y:S01]  /*b6c0*/  LDG.E.64 R2, desc[UR36][R4.64] ;  /* 0x0000002404027981 */ /* 0x000162000c1e1b00 */
[----:B------:R-:W-:Y:S05]  /*b6d0*/  BRA `(.L_x_5070) ;  /* 0x0000000800b47947 */ /* 0x000fea0003800000 */
.L_x_5065:
        /* <DEDUP_REMOVED lines=13> */
.L_x_5079:
[----:B------:R0:W5:Y:S01]  /*b7b0*/  LDG.E.64 R2, desc[UR36][R4.64] ;  /* 0x0000002404027981 */ /* 0x000162000c1e1b00 */
[----:B------:R-:W-:Y:S05]  /*b7c0*/  BRA `(.L_x_5070) ;  /* 0x0000000800787947 */ /* 0x000fea0003800000 */
.L_x_5078:
        /* <DEDUP_REMOVED lines=28> */
.L_x_5081:
        /* <DEDUP_REMOVED lines=15> */
.L_x_5080:
[----:B------:R-:W3:Y:S02]  /*ba80*/  LDG.E.U16 R0, desc[UR36][R4.64] ;  /* 0x0000002404007981 */ /* 0x000ee4000c1e1500 */
[----:B---3--:R-:W-:-:S04]  /*ba90*/  IMAD.U32 R0, R0, 0x10000, RZ ;  /* 0x0001000000007824 */ /* 0x008fc800078e00ff */
[----:B------:R-:W-:-:S04]  /*baa0*/  FMUL.FTZ R0, R0, 1 ;  /* 0x3f80000000007820 */ /* 0x000fc80000410000 */
[----:B------:R0:W1:Y:S01]  /*bab0*/  F2F.F64.F32 R2, R0 ;  /* 0x0000000000027310 */ /* 0x0000620000201800 */
[----:B------:R-:W-:Y:S05]  /*bac0*/  BRA `(.L_x_5070) ;  /* 0x0000000400b87947 */ /* 0x000fea0003800000 */
.L_x_5077:
        /* <DEDUP_REMOVED lines=11> */
.L_x_5084:
[----:B------:R-:W3:Y:S01]  /*bb80*/  LDG.E.U8 R2, desc[UR36][R4.64] ;  /* 0x0000002404027981 */ /* 0x000ee2000c1e1100 */
[----:B------:R-:W-:Y:S01]  /*bb90*/  BSSY B0, `(.L_x_5085) ;  /* 0x0000018000007945 */ /* 0x000fe20003800000 */
[----:B------:R-:W-:Y:S01]  /*bba0*/  HFMA2.MMA R0, -RZ, RZ, 0, 0 ;  /* 0x00000000ff007435 */ /* 0x000fe200000001ff */
        /* <DEDUP_REMOVED lines=18> */
.L_x_5088:
[----:B------:R-:W-:Y:S05]  /*bcd0*/  BSYNC B1 ;  /* 0x0000000000017941 */ /* 0x000fea0003800000 */
.L_x_5087:
[----:B------:R-:W-:Y:S01]  /*bce0*/  LEA R3, R0, 0x3b800000, 0x17 ;  /* 0x3b80000000037811 */ /* 0x000fe200078eb8ff */
[----:B------:R-:W-:-:S05]  /*bcf0*/  IMAD.SHL.U32 R0, R2, 0x100000, RZ ;  /* 0x0010000002007824 */ /* 0x000fca00078e00ff */
[----:B------:R-:W-:-:S07]  /*bd00*/  LOP3.LUT R0, R3, R0, R4, 0xfe, !PT ;  /* 0x0000000003007212 */ /* 0x000fce00078efe04 */
.L_x_5086:
[----:B------:R-:W-:Y:S05]  /*bd10*/  BSYNC B0 ;  /* 0x0000000000007941 */ /* 0x000fea0003800000 */
.L_x_5085:
[----:B------:R-:W-:-:S04]  /*bd20*/  FMUL.FTZ R0, R0, 1 ;  /* 0x3f80000000007820 */ /* 0x000fc80000410000 */
[----:B------:R0:W1:Y:S01]  /*bd30*/  F2F.F64.F32 R2, R0 ;  /* 0x0000000000027310 */ /* 0x0000620000201800 */
[----:B------:R-:W-:Y:S05]  /*bd40*/  BRA `(.L_x_5070) ;  /* 0x0000000400187947 */ /* 0x000fea0003800000 */
.L_x_5083:
        /* <DEDUP_REMOVED lines=21> */
.L_x_5092:
[----:B------:R-:W-:Y:S05]  /*bea0*/  BSYNC B1 ;  /* 0x0000000000017941 */ /* 0x000fea0003800000 */
.L_x_5091:
[----:B------:R-:W-:Y:S01]  /*beb0*/  LEA R3, R0, 0x37800000, 0x17 ;  /* 0x3780000000037811 */ /* 0x000fe200078eb8ff */
[----:B------:R-:W-:-:S05]  /*bec0*/  IMAD.SHL.U32 R0, R2, 0x200000, RZ ;  /* 0x0020000002007824 */ /* 0x000fca00078e00ff */
[----:B------:R-:W-:-:S07]  /*bed0*/  LOP3.LUT R0, R3, R0, R4, 0xfe, !PT ;  /* 0x0000000003007212 */ /* 0x000fce00078efe04 */
.L_x_5090:
[----:B------:R-:W-:Y:S05]  /*bee0*/  BSYNC B0 ;  /* 0x0000000000007941 */ /* 0x000fea0003800000 */
.L_x_5089:
[----:B------:R-:W-:-:S04]  /*bef0*/  FMUL.FTZ R0, R0, 1 ;  /* 0x3f80000000007820 */ /* 0x000fc80000410000 */
[----:B------:R0:W1:Y:S01]  /*bf00*/  F2F.F64.F32 R2, R0 ;  /* 0x0000000000027310 */ /* 0x0000620000201800 */
[----:B------:R-:W-:Y:S05]  /*bf10*/  BRA `(.L_x_5070) ;  /* 0x0000000000a47947 */ /* 0x000fea0003800000 */
.L_x_5082:
        /* <DEDUP_REMOVED lines=14> */
.L_x_5096:
[----:B------:R-:W-:Y:S05]  /*c000*/  BSYNC B0 ;  /* 0x0000000000007941 */ /* 0x000fea0003800000 */
.L_x_5095:
[----:B------:R-:W-:-:S04]  /*c010*/  FMUL.FTZ R0, R0, 1 ;  /* 0x3f80000000007820 */ /* 0x000fc80000410000 */
[----:B------:R0:W1:Y:S01]  /*c020*/  F2F.F64.F32 R2, R0 ;  /* 0x0000000000027310 */ /* 0x0000620000201800 */
[----:B------:R-:W-:Y:S05]  /*c030*/  BRA `(.L_x_5070) ;  /* 0x00000000005c7947 */ /* 0x000fea0003800000 */
.L_x_5069:
        /* <DEDUP_REMOVED lines=16> */
.L_x_5097:
[----:B------:R-:W-:Y:S01]  /*c140*/  CS2R R2, SRZ ;  /* 0x0000000000027805 */ /* 0x000fe2000001ff00 */
[----:B------:R-:W-:Y:S06]  /*c150*/  BRA `(.L_x_5070) ;  /* 0x0000000000147947 */ /* 0x000fec0003800000 */
.L_x_5094:
[----:B------:R-:W3:Y:S02]  /*c160*/  LDG.E.64 R2, desc[UR36][R4.64] ;  /* 0x0000002404027981 */ /* 0x000ee4000c1e1b00 */
[----:B---3--:R-:W0:Y:S01]  /*c170*/  I2F.F64.U64 R2, R2 ;  /* 0x0000000200027312 */ /* 0x008e220000301800 */
[----:B------:R-:W-:Y:S05]  /*c180*/  BRA `(.L_x_5070) ;  /* 0x0000000000087947 */ /* 0x000fea0003800000 */
.L_x_5093:
[----:B------:R-:W3:Y:S02]  /*c190*/  LDG.E R2, desc[UR36][R4.64] ;  /* 0x0000002404027981 */ /* 0x000ee4000c1e1900 */
[----:B---3--:R-:W0:Y:S02]  /*c1a0*/  I2F.F64.U32 R2, R2 ;  /* 0x0000000200027312 */ /* 0x008e240000201800 */
.L_x_5070:
        /* <DEDUP_REMOVED lines=21> */
.L_x_5101:
[----:B------:R-:W0:Y:S02]  /*c300*/  F2I.S64.F64.TRUNC R4, R4 ;  /* 0x0000000400047311 */ /* 0x000e24000030d900 */
[----:B0-----:R-:W-:-:S05]  /*c310*/  MOV R3, R4 ;  /* 0x0000000400037202 */ /* 0x001fca0000000f00 */
[----:B------:R0:W-:Y:S01]  /*c320*/  STG.E.U8 desc[UR36][R16.64], R3 ;  /* 0x0000000310007986 */ /* 0x0001e2000c101124 */
[----:B------:R-:W-:Y:S05]  /*c330*/  BRA `(.L_x_5103) ;  /* 0x0000000c00f87947 */ /* 0x000fea0003800000 */
.L_x_5100:
        /* <DEDUP_REMOVED lines=9> */
.L_x_5105:
[----:B------:R-:W0:Y:S02]  /*c3d0*/  F2I.F64.TRUNC R5, R4 ;  /* 0x0000000400057311 */ /* 0x000e24000030d100 */
[----:B0-----:R0:W-:Y:S01]  /*c3e0*/  STG.E desc[UR36][R16.64], R5 ;  /* 0x0000000510007986 */ /* 0x0011e2000c101924 */
[----:B------:R-:W-:Y:S05]  /*c3f0*/  BRA `(.L_x_5103) ;  /* 0x0000000c00c87947 */ /* 0x000fea0003800000 */
.L_x_5104:
[----:B------:R-:W0:Y:S02]  /*c400*/  F2I.F64.TRUNC R5, R4 ;  /* 0x0000000400057311 */ /* 0x000e24000030d100 */
[----:B0-----:R0:W-:Y:S01]  /*c410*/  STG.E.U16 desc[UR36][R16.64], R5 ;  /* 0x0000000510007986 */ /* 0x0011e2000c101524 */
[----:B------:R-:W-:Y:S05]  /*c420*/  BRA `(.L_x_5103) ;  /* 0x0000000c00bc7947 */ /* 0x000fea0003800000 */
.L_x_5099:
        /* <DEDUP_REMOVED lines=13> */
.L_x_5107:
        /* <DEDUP_REMOVED lines=8> */
.L_x_5106:
        /* <DEDUP_REMOVED lines=14> */
.L_x_5109:
        /* <DEDUP_REMOVED lines=9> */
.L_x_5108:
[----:B------:R0:W-:Y:S01]  /*c6f0*/  STG.E.64 desc[UR36][R16.64], R4 ;  /* 0x0000000410007986 */ /* 0x0001e2000c101b24 */
[----:B------:R-:W-:Y:S05]  /*c700*/  BRA `(.L_x_5103) ;  /* 0x0000000c00047947 */ /* 0x000fea0003800000 */
.L_x_5098:
        /* <DEDUP_REMOVED lines=12> */
.L_x_5112:
[----:B------:R-:W-:-:S05]  /*c7d0*/  CS2R R6, SRZ ;  /* 0x0000000000067805 */ /* 0x000fca000001ff00 */
[----:B------:R0:W-:Y:S01]  /*c7e0*/  STG.E.128 desc[UR36][R16.64], R4 ;  /* 0x0000000410007986 */ /* 0x0001e2000c101d24 */
[----:B------:R-:W-:Y:S05]  /*c7f0*/  BRA `(.L_x_5103) ;  /* 0x0000000800c87947 */ /* 0x000fea0003800000 */
.L_x_5111:
        /* <DEDUP_REMOVED lines=25> */
.L_x_5116:
[----:B------:R-:W-:Y:S05]  /*c990*/  BSYNC B0 ;  /* 0x0000000000007941 */ /* 0x000fea0003800000 */
.L_x_5115:
[----:B------:R-:W-:-:S05]  /*c9a0*/  LOP3.LUT R3, R0, R3, RZ, 0xfc, !PT ;  /* 0x0000000300037212 */ /* 0x000fca00078efcff */
[----:B------:R0:W-:Y:S01]  /*c9b0*/  STG.E.U8 desc[UR36][R16.64], R3 ;  /* 0x0000000310007986 */ /* 0x0001e2000c101124 */
[----:B------:R-:W-:Y:S05]  /*c9c0*/  BRA `(.L_x_5103) ;  /* 0x0000000800547947 */ /* 0x000fea0003800000 */
.L_x_5114:
        /* <DEDUP_REMOVED lines=17> */
.L_x_5118:
[----:B------:R-:W-:Y:S01]  /*cae0*/  IMAD.MOV.U32 R0, RZ, RZ, 0x7f ;  /* 0x0000007fff007424 */ /* 0x000fe200078e00ff */
[----:B------:R-:W-:-:S04]  /*caf0*/  ISETP.GT.U32.AND P0, PT, R2, 0x7f800000, PT ;  /* 0x7f8000000200780c */ /* 0x000fc80003f04070 */
[----:B------:R-:W-:-:S09]  /*cb00*/  SEL R0, R0, 0x7c, P0 ;  /* 0x0000007c00007807 */ /* 0x000fd20000000000 */
.L_x_5119:
[----:B------:R-:W-:Y:S05]  /*cb10*/  BSYNC B0 ;  /* 0x0000000000007941 */ /* 0x000fea0003800000 */
.L_x_5117:
[----:B------:R-:W-:-:S04]  /*cb20*/  LOP3.LUT R2, R3, 0x80000000, RZ, 0xc0, !PT ;  /* 0x8000000003027812 */ /* 0x000fc800078ec0ff */
[----:B------:R-:W-:-:S04]  /*cb30*/  SHF.R.U32.HI R3, RZ, 0x18, R2 ;  /* 0x00000018ff037819 */ /* 0x000fc80000011602 */
[----:B------:R-:W-:-:S05]  /*cb40*/  LOP3.LUT R3, R0, R3, RZ, 0xfc, !PT ;  /* 0x0000000300037212 */ /* 0x000fca00078efcff */
[----:B------:R0:W-:Y:S01]  /*cb50*/  STG.E.U8 desc[UR36][R16.64], R3 ;  /* 0x0000000310007986 */ /* 0x0001e2000c101124 */
[----:B------:R-:W-:Y:S05]  /*cb60*/  BRA `(.L_x_5103) ;  /* 0x0000000400ec7947 */ /* 0x000fea0003800000 */
.L_x_5113:
        /* <DEDUP_REMOVED lines=8> */
.L_x_5110:
        /* <DEDUP_REMOVED lines=11> */
.L_x_5122:
        /* <DEDUP_REMOVED lines=21> */
.L_x_5125:
[----:B------:R-:W-:-:S04]  /*cdf0*/  LOP3.LUT R2, R3, 0x80000000, RZ, 0xc0, !PT ;  /* 0x8000000003027812 */ /* 0x000fc800078ec0ff */
[----:B------:R-:W-:-:S04]  /*ce00*/  SHF.R.U32.HI R3, RZ, 0x18, R2 ;  /* 0x00000018ff037819 */ /* 0x000fc80000011602 */
[----:B------:R-:W-:-:S04]  /*ce10*/  LOP3.LUT R0, R0, R3, RZ, 0xfc, !PT ;  /* 0x0000000300007212 */ /* 0x000fc800078efcff */
[----:B------:R-:W-:-:S07]  /*ce20*/  PRMT R8, R0, 0x7610, R8 ;  /* 0x0000761000087816 */ /* 0x000fce0000000008 */
.L_x_5124:
[----:B------:R-:W-:Y:S05]  /*ce30*/  BSYNC B0 ;  /* 0x0000000000007941 */ /* 0x000fea0003800000 */
.L_x_5123:
[----:B------:R3:W-:Y:S01]  /*ce40*/  STG.E.U8 desc[UR36][R16.64], R8 ;  /* 0x0000000810007986 */ /* 0x0007e2000c101124 */
[----:B------:R-:W-:Y:S05]  /*ce50*/  BRA `(.L_x_5103) ;  /* 0x0000000400307947 */ /* 0x000fea0003800000 */
.L_x_5121:
        /* <DEDUP_REMOVED lines=21> */
.L_x_5128:
[----:B------:R-:W-:-:S04]  /*cfb0*/  LOP3.LUT R2, R3, 0x80000000, RZ, 0xc0, !PT ;  /* 0x8000000003027812 */ /* 0x000fc800078ec0ff */
[----:B------:R-:W-:-:S04]  /*cfc0*/  SHF.R.U32.HI R3, RZ, 0x18, R2 ;  /* 0x00000018ff037819 */ /* 0x000fc80000011602 */
[----:B------:R-:W-:-:S04]  /*cfd0*/  LOP3.LUT R0, R0, R3, RZ, 0xfc, !PT ;  /* 0x0000000300007212 */ /* 0x000fc800078efcff */
[----:B------:R-:W-:-:S07]  /*cfe0*/  PRMT R8, R0, 0x7610, R8 ;  /* 0x0000761000087816 */ /* 0x000fce0000000008 */
.L_x_5127:
[----:B------:R-:W-:Y:S05]  /*cff0*/  BSYNC B0 ;  /* 0x0000000000007941 */ /* 0x000fea0003800000 */
.L_x_5126:
[----:B------:R0:W-:Y:S01]  /*d000*/  STG.E.U8 desc[UR36][R16.64], R8 ;  /* 0x0000000810007986 */ /* 0x0001e2000c101124 */
[----:B------:R-:W-:Y:S05]  /*d010*/  BRA `(.L_x_5103) ;  /* 0x0000000000c07947 */ /* 0x000fea0003800000 */
.L_x_5120:
        /* <DEDUP_REMOVED lines=26> */
.L_x_5102:
        /* <DEDUP_REMOVED lines=16> */
.L_x_5131:
[----:B------:R-:W-:Y:S05]  /*d2c0*/  BRA `(.L_x_5103) ;  /* 0x0000000000147947 */ /* 0x000fea0003800000 */
.L_x_5130:
[----:B------:R-:W0:Y:S02]  /*d2d0*/  F2I.U64.F64.TRUNC R4, R4 ;  /* 0x0000000400047311 */ /* 0x000e24000030d800 */
[----:B0-----:R1:W-:Y:S01]  /*d2e0*/  STG.E.64 desc[UR36][R16.64], R4 ;  /* 0x0000000410007986 */ /* 0x0013e2000c101b24 */
[----:B------:R-:W-:Y:S05]  /*d2f0*/  BRA `(.L_x_5103) ;  /* 0x0000000000087947 */ /* 0x000fea0003800000 */
.L_x_5129:
[----:B------:R-:W0:Y:S02]  /*d300*/  F2I.U32.F64.TRUNC R5, R4 ;  /* 0x0000000400057311 */ /* 0x000e24000030d000 */
[----:B0-----:R0:W-:Y:S02]  /*d310*/  STG.E desc[UR36][R16.64], R5 ;  /* 0x0000000510007986 */ /* 0x0011e4000c101924 */
.L_x_5103:
[----:B------:R-:W-:-:S07]  /*d320*/  VIADD R23, R23, 0x80 ;  /* 0x0000008017177836 */ /* 0x000fce0000000000 */
.L_x_5030:
[----:B------:R-:W-:Y:S05]  /*d330*/  BSYNC B6 ;  /* 0x0000000000067941 */ /* 0x000fea0003800000 */
.L_x_5029:
[----:B------:R-:W-:Y:S02]  /*d340*/  ULDC UR4, c[0x0][0x210] ;  /* 0x0000840000047ab9 */ /* 0x000fe40000000800 */
[----:B------:R-:W-:-:S13]  /*d350*/  ISETP.GE.AND P0, PT, R23, UR4, PT ;  /* 0x0000000417007c0c */ /* 0x000fda000bf06270 */
[----:B------:R-:W-:Y:S05]  /*d360*/  @P0 EXIT ;  /* 0x000000000000094d */ /* 0x000fea0003800000 */
[----:B0-----:R-:W0:Y:S01]  /*d370*/  LDC R6, c[0x0][0x218] ;  /* 0x00008600ff067b82 */ /* 0x001e220000000800 */
[----:B-1234-:R-:W-:Y:S01]  /*d380*/  HFMA2.MMA R16, -RZ, RZ, 0, 0 ;  /* 0x00000000ff107435 */ /* 0x01efe200000001ff */
[----:B------:R-:W-:Y:S02]  /*d390*/  IMAD.MOV.U32 R22, RZ, RZ, RZ ;  /* 0x000000ffff167224 */ /* 0x000fe400078e00ff */
[----:B------:R-:W-:Y:S01]  /*d3a0*/  IMAD.MOV.U32 R0, RZ, RZ, RZ ;  /* 0x000000ffff007224 */ /* 0x000fe200078e00ff */
        /* <DEDUP_REMOVED lines=350> */
.L_x_5132:
        /* <DEDUP_REMOVED lines=21> */
.L_x_5136:
[----:B------:R-:W2:Y:S02]  /*eae0*/  LDG.E.U8 R2, desc[UR36][R2.64] ;  /* 0x0000002402027981 */ /* 0x000ea4000c1e1100 */
[----:B--2---:R0:W1:Y:S01]  /*eaf0*/  I2F.F64.U16 R18, R2 ;  /* 0x0000000200127312 */ /* 0x0040620000101800 */
[----:B------:R-:W-:Y:S05]  /*eb00*/  BRA `(.L_x_5138) ;  /* 0x0000000c00707947 */ /* 0x000fea0003800000 */
.L_x_5135:
        /* <DEDUP_REMOVED lines=9> */
.L_x_5140:
[----:B------:R-:W2:Y:S02]  /*eba0*/  LDG.E R2, desc[UR36][R2.64] ;  /* 0x0000002402027981 */ /* 0x000ea4000c1e1900 */
[----:B--2---:R0:W1:Y:S01]  /*ebb0*/  I2F.F64 R18, R2 ;  /* 0x0000000200127312 */ /* 0x0040620000201c00 */
[----:B------:R-:W-:Y:S05]  /*ebc0*/  BRA `(.L_x_5138) ;  /* 0x0000000c00407947 */ /* 0x000fea0003800000 */
.L_x_5139:
[----:B------:R-:W2:Y:S02]  /*ebd0*/  LDG.E.U16 R2, desc[UR36][R2.64] ;  /* 0x0000002402027981 */ /* 0x000ea4000c1e1500 */
[----:B--2---:R0:W1:Y:S01]  /*ebe0*/  I2F.F64.S16 R18, R2 ;  /* 0x0000000200127312 */ /* 0x0040620000101c00 */
[----:B------:R-:W-:Y:S05]  /*ebf0*/  BRA `(.L_x_5138) ;  /* 0x0000000c00347947 */ /* 0x000fea0003800000 */
.L_x_5134:
        /* <DEDUP_REMOVED lines=10> */
.L_x_5142:
[----:B------:R-:W2:Y:S02]  /*eca0*/  LDG.E.U16 R0, desc[UR36][R2.64] ;  /* 0x0000002402007981 */ /* 0x000ea4000c1e1500 */
[----:B--2---:R-:W-:-:S05]  /*ecb0*/  HADD2.F32 R0, -RZ, R0.H0_H0 ;  /* 0x20000000ff007230 */ /* 0x004fca0000004100 */
[----:B------:R-:W-:-:S04]  /*ecc0*/  FMUL.FTZ R0, R0, 1 ;  /* 0x3f80000000007820 */ /* 0x000fc80000410000 */
[----:B------:R0:W1:Y:S01]  /*ecd0*/  F2F.F64.F32 R18, R0 ;  /* 0x0000000000127310 */ /* 0x0000620000201800 */
[----:B------:R-:W-:Y:S05]  /*ece0*/  BRA `(.L_x_5138) ;  /* 0x0000000800f87947 */ /* 0x000fea0003800000 */
.L_x_5141:
        /* <DEDUP_REMOVED lines=10> */
.L_x_5144:
[----:B------:R-:W2:Y:S02]  /*ed90*/  LDG.E.U16 R2, desc[UR36][R2.64] ;  /* 0x0000002402027981 */ /* 0x000ea4000c1e1500 */
[----:B--2---:R-:W-:-:S05]  /*eda0*/  HADD2.F32 R0, -RZ, R2.H0_H0 ;  /* 0x20000002ff007230 */ /* 0x004fca0000004100 */
[----:B------:R-:W-:-:S04]  /*edb0*/  FMUL.FTZ R0, R0, 1 ;  /* 0x3f80000000007820 */ /* 0x000fc80000410000 */
[----:B------:R0:W1:Y:S01]  /*edc0*/  F2F.F64.F32 R18, R0 ;  /* 0x0000000000127310 */ /* 0x0000620000201800 */
[----:B------:R-:W-:Y:S05]  /*edd0*/  BRA `(.L_x_5138) ;  /* 0x0000000800bc7947 */ /* 0x000fea0003800000 */
.L_x_5143:
[----:B------:R0:W5:Y:S01]  /*ede0*/  LDG.E.64 R18, desc[UR36][R2.64] ;  /* 0x0000002402127981 */ /* 0x000162000c1e1b00 */
[----:B------:R-:W-:Y:S05]  /*edf0*/  BRA `(.L_x_5138) ;  /* 0x0000000800b47947 */ /* 0x000fea0003800000 */
.L_x_5133:
        /* <DEDUP_REMOVED lines=13> */
.L_x_5147:
[----:B------:R0:W5:Y:S01]  /*eed0*/  LDG.E.64 R18, desc[UR36][R2.64] ;  /* 0x0000002402127981 */ /* 0x000162000c1e1b00 */
[----:B------:R-:W-:Y:S05]  /*eee0*/  BRA `(.L_x_5138) ;  /* 0x0000000800787947 */ /* 0x000fea0003800000 */
.L_x_5146:
        /* <DEDUP_REMOVED lines=28> */
.L_x_5149:
        /* <DEDUP_REMOVED lines=13> */
[----:B------:R2:W3:Y:S01]  /*f180*/  F2F.F64.F32 R18, R4 ;  /* 0x0000000400127310 */ /* 0x0004e20000201800 */
[----:B------:R-:W-:Y:S05]  /*f190*/  BRA `(.L_x_5138) ;  /* 0x0000000400cc7947 */ /* 0x000fea0003800000 */
.L_x_5148:
[----:B------:R-:W2:Y:S02]  /*f1a0*/  LDG.E.U16 R0, desc[UR36][R2.64] ;  /* 0x0000002402007981 */ /* 0x000ea4000c1e1500 */
[----:B--2---:R-:W-:-:S04]  /*f1b0*/  IMAD.U32 R0, R0, 0x10000, RZ ;  /* 0x0001000000007824 */ /* 0x004fc800078e00ff */
[----:B------:R-:W-:-:S04]  /*f1c0*/  FMUL.FTZ R0, R0, 1 ;  /* 0x3f80000000007820 */ /* 0x000fc80000410000 */
[----:B------:R4:W0:Y:S01]  /*f1d0*/  F2F.F64.F32 R18, R0 ;  /* 0x0000000000127310 */ /* 0x0008220000201800 */
[----:B------:R-:W-:Y:S05]  /*f1e0*/  BRA `(.L_x_5138) ;  /* 0x0000000400b87947 */ /* 0x000fea0003800000 */
.L_x_5145:
        /* <DEDUP_REMOVED lines=11> */
.L_x_5152:
        /* <DEDUP_REMOVED lines=21> */
.L_x_5156:
[----:B------:R-:W-:Y:S05]  /*f3f0*/  BSYNC B1 ;  /* 0x0000000000017941 */ /* 0x000fea0003800000 */
.L_x_5155:
[----:B------:R-:W-:Y:S01]  /*f400*/  LEA R3, R0, 0x3b800000, 0x17 ;  /* 0x3b80000000037811 */ /* 0x000fe200078eb8ff */
[----:B------:R-:W-:-:S05]  /*f410*/  IMAD.SHL.U32 R0, R2, 0x100000, RZ ;  /* 0x0010000002007824 */ /* 0x000fca00078e00ff */
[----:B------:R-:W-:-:S07]  /*f420*/  LOP3.LUT R0, R3, R0, R4, 0xfe, !PT ;  /* 0x0000000003007212 */ /* 0x000fce00078efe04 */
.L_x_5154:
[----:B------:R-:W-:Y:S05]  /*f430*/  BSYNC B0 ;  /* 0x0000000000007941 */ /* 0x000fea0003800000 */
.L_x_5153:
[----:B------:R-:W-:-:S04]  /*f440*/  FMUL.FTZ R0, R0, 1 ;  /* 0x3f80000000007820 */ /* 0x000fc80000410000 */
[----:B------:R0:W1:Y:S01]  /*f450*/  F2F.F64.F32 R18, R0 ;  /* 0x0000000000127310 */ /* 0x0000620000201800 */
[----:B------:R-:W-:Y:S05]  /*f460*/  BRA `(.L_x_5138) ;  /* 0x0000000400187947 */ /* 0x000fea0003800000 */
.L_x_5151:
        /* <DEDUP_REMOVED lines=17> */
[----:B------:R-:W-:Y:S02]  /*f580*/  IADD3 R5, R3, -0x1d, RZ ;  /* 0xffffffe303057810 */ /* 0x000fe40007ffe0ff */
[----:B------:R-:W-:Y:S02]  /*f590*/  IADD3 R0, R0, 0x1e, -R3 ;  /* 0x0000001e00007810 */ /* 0x000fe40007ffe803 */
[----:B------:R-:W-:-:S04]  /*f5a0*/  SHF.L.U32 R5, R2, R5, RZ ;  /* 0x0000000502057219 */ /* 0x000fc800000006ff */
[----:B------:R-:W-:-:S07]  /*f5b0*/  LOP3.LUT R2, R5, 0x3, RZ, 0xc0, !PT ;  /* 0x0000000305027812 */ /* 0x000fce00078ec0ff */
.L_x_5160:
[----:B------:R-:W-:Y:S05]  /*f5c0*/  BSYNC B1 ;  /* 0x0000000000017941 */ /* 0x000fea0003800000 */
.L_x_5159:
[----:B------:R-:W-:Y:S01]  /*f5d0*/  LEA R3, R0, 0x37800000, 0x17 ;  /* 0x3780000000037811 */ /* 0x000fe200078eb8ff */
[----:B------:R-:W-:-:S05]  /*f5e0*/  IMAD.SHL.U32 R0, R2, 0x200000, RZ ;  /* 0x0020000002007824 */ /* 0x000fca00078e00ff */
[----:B------:R-:W-:-:S07]  /*f5f0*/  LOP3.LUT R0, R3, R0, R4, 0xfe, !PT ;  /* 0x0000000003007212 */ /* 0x000fce00078efe04 */
.L_x_5158:
[----:B------:R-:W-:Y:S05]  /*f600*/  BSYNC B0 ;  /* 0x0000000000007941 */ /* 0x000fea0003800000 */
.L_x_5157:
[----:B------:R-:W-:-:S04]  /*f610*/  FMUL.FTZ R0, R0, 1 ;  /* 0x3f80000000007820 */ /* 0x000fc80000410000 */
[----:B------:R0:W1:Y:S01]  /*f620*/  F2F.F64.F32 R18, R0 ;  /* 0x0000000000127310 */ /* 0x0000620000201800 */
[----:B------:R-:W-:Y:S05]  /*f630*/  BRA `(.L_x_5138) ;  /* 0x0000000000a47947 */ /* 0x000fea0003800000 */
.L_x_5150:
        /* <DEDUP_REMOVED lines=14> */
.L_x_5164:
[----:B------:R-:W-:Y:S05]  /*f720*/  BSYNC B0 ;  /* 0x0000000000007941 */ /* 0x000fea0003800000 */
.L_x_5163:
[----:B------:R-:W-:-:S04]  /*f730*/  FMUL.FTZ R0, R0, 1 ;  /* 0x3f80000000007820 */ /* 0x000fc80000410000 */
[----:B------:R0:W1:Y:S01]  /*f740*/  F2F.F64.F32 R18, R0 ;  /* 0x0000000000127310 */ /* 0x0000620000201800 */
[----:B------:R-:W-:Y:S05]  /*f750*/  BRA `(.L_x_5138) ;  /* 0x00000000005c7947 */ /* 0x000fea0003800000 */
.L_x_5137:
        /* <DEDUP_REMOVED lines=16> */
.L_x_5165:
[----:B------:R-:W-:Y:S01]  /*f860*/  CS2R R18, SRZ ;  /* 0x0000000000127805 */ /* 0x000fe2000001ff00 */
[----:B------:R-:W-:Y:S06]  /*f870*/  BRA `(.L_x_5138) ;  /* 0x0000000000147947 */ /* 0x000fec0003800000 */
.L_x_5162:
[----:B------:R-:W2:Y:S02]  /*f880*/  LDG.E.64 R18, desc[UR36][R2.64] ;  /* 0x0000002402127981 */ /* 0x000ea4000c1e1b00 */
[----:B--2---:R-:W0:Y:S01]  /*f890*/  I2F.F64.U64 R18, R18 ;  /* 0x0000001200127312 */ /* 0x004e220000301800 */
[----:B------:R-:W-:Y:S05]  /*f8a0*/  BRA `(.L_x_5138) ;  /* 0x0000000000087947 */ /* 0x000fea0003800000 */
.L_x_5161:
[----:B------:R-:W2:Y:S02]  /*f8b0*/  LDG.E R2, desc[UR36][R2.64] ;  /* 0x0000002402027981 */ /* 0x000ea4000c1e1900 */
[----:B--2---:R0:W1:Y:S02]  /*f8c0*/  I2F.F64.U32 R18, R2 ;  /* 0x0000000200127312 */ /* 0x0040640000201800 */
.L_x_5138:
[----:B0-----:R-:W4:Y:S01]  /*f8d0*/  LDC.U8 R2, c[0x0][0x493] ;  /* 0x000124c0ff027b82 */ /* 0x001f220000000000 */
[----:B------:R-:W-:Y:S02]  /*f8e0*/  ULDC.64 UR4, c[0x0][0x488] ;  /* 0x0001220000047ab9 */ /* 0x000fe40000000a00 */
[----:B------:R-:W-:-:S05]  /*f8f0*/  IADD3 R22, P0, R22, UR4, RZ ;  /* 0x0000000416167c10 */ /* 0x000fca000ff1e0ff */
        /* <DEDUP_REMOVED lines=13> */
[----:B----4-:R-:W0:Y:S01]  /*f9d0*/  I2F.F64.S16 R2, R2 ;  /* 0x0000000200027312 */ /* 0x010e220000101c00 */
[----:B------:R-:W-:Y:S05]  /*f9e0*/  BRA `(.L_x_5171) ;  /* 0x0000000c007c7947 */ /* 0x000fea0003800000 */
.L_x_5169:
[----:B------:R-:W4:Y:S02]  /*f9f0*/  LDG.E.U8 R2, desc[UR36][R22.64] ;  /* 0x0000002416027981 */ /* 0x000f24000c1e1100 */
[----:B----4-:R-:W4:Y:S01]  /*fa00*/  I2F.F64.U16 R2, R2 ;  /* 0x0000000200027312 */ /* 0x010f220000101800 */
[----:B------:R-:W-:Y:S05]  /*fa10*/  BRA `(.L_x_5171) ;  /* 0x0000000c00707947 */ /* 0x000fea0003800000 */
.L_x_5168:
[----:B------:R-:W-:-:S13]  /*fa20*/  ISETP.NE.AND P0, PT, R0, 0x2, PT ;  /* 0x000000020000780c */ /* 0x000fda0003f05270 */
[----:B------:R-:W-:Y:S05]  /*fa30*/  @!P0 BRA `(.L_x_5172) ;  /* 0x0000000000288947 */ /* 0x000fea0003800000 */
[----:B------:R-:W-:-:S13]  /*fa40*/  ISETP.NE.AND P0, PT, R0, 0x3, PT ;  /* 0x000000030000780c */ /* 0x000fda0003f05270 */
[----:B------:R-:W-:Y:S05]  /*fa50*/  @!P0 BRA `(.L_x_5173) ;  /* 0x0000000000148947 */ /* 0x000fea0003800000 */
[----:B------:R-:W-:-:S13]  /*fa60*/  ISETP.NE.AND P0, PT, R0, 0x4, PT ;  /* 0x000000040000780c */ /* 0x000fda0003f05270 */
[----:B------:R-:W-:Y:S05]  /*fa70*/  @P0 BRA `(.L_x_5170) ;  /* 0x0000000800fc0947 */ /* 0x000fea0003800000 */
[----:B------:R-:W4:Y:S02]  /*fa80*/  LDG.E.64 R2, desc[UR36][R22.64] ;  /* 0x0000002416027981 */ /* 0x000f24000c1e1b00 */
[----:B----4-:R-:W0:Y:S01]  /*fa90*/  I2F.F64.S64 R2, R2 ;  /* 0x0000000200027312 */ /* 0x010e220000301c00 */
[----:B------:R-:W-:Y:S05]  /*faa0*/  BRA `(.L_x_5171) ;  /* 0x0000000c004c7947 */ /* 0x000fea0003800000 */
.L_x_5173:
[----:B------:R-:W4:Y:S02]  /*fab0*/  LDG.E R2, desc[UR36][R22.64] ;  /* 0x0000002416027981 */ /* 0x000f24000c1e1900 */
[----:B----4-:R-:W0:Y:S01]  /*fac0*/  I2F.F64 R2, R2 ;  /* 0x0000000200027312 */ /* 0x010e220000201c00 */
[----:B------:R-:W-:Y:S05]  /*fad0*/  BRA `(.L_x_5171) ;  /* 0x0000000c00407947 */ /* 0x000fea0003800000 */
.L_x_5172:
[----:B------:R-:W4:Y:S02]  /*fae0*/  LDG.E.U16 R2, desc[UR36][R22.64] ;  /* 0x0000002416027981 */ /* 0x000f24000c1e1500 */
[----:B----4-:R-:W0:Y:S01]  /*faf0*/  I2F.F64.S16 R2, R2 ;  /* 0x0000000200027312 */ /* 0x010e220000101c00 */
[----:B------:R-:W-:Y:S05]  /*fb00*/  BRA `(.L_x_5171) ;  /* 0x0000000c00347947 */ /* 0x000fea0003800000 */
.L_x_5167:
[----:B------:R-:W-:-:S13]  /*fb10*/  ISETP.GT.AND P0, PT, R0, 0x6, PT ;  /* 0x000000060000780c */ /* 0x000fda0003f04270 */
[----:B------:R-:W-:Y:S05]  /*fb20*/  @P0 BRA `(.L_x_5174) ;  /* 0x0000000000340947 */ /* 0x000fea0003800000 */
[----:B------:R-:W-:-:S13]  /*fb30*/  ISETP.NE.AND P0, PT, R0, 0x5, PT ;  /* 0x000000050000780c */ /* 0x000fda0003f05270 */
[----:B------:R-:W-:Y:S05]  /*fb40*/  @!P0 BRA `(.L_x_5175) ;  /* 0x0000000000188947 */ /* 0x000fea0003800000 */
[----:B------:R-:W-:-:S13]  /*fb50*/  ISETP.NE.AND P0, PT, R0, 0x6, PT ;  /* 0x000000060000780c */ /* 0x000fda0003f05270 */
[----:B------:R-:W-:Y:S05]  /*fb60*/  @P0 BRA `(.L_x_5170) ;  /* 0x0000000800c00947 */ /* 0x000fea0003800000 */
[----:B------:R-:W4:Y:S02]  /*fb70*/  LDG.E R2, desc[UR36][R22.64] ;  /* 0x0000002416027981 */ /* 0x000f24000c1e1900 */
[----:B----4-:R-:W-:-:S06]  /*fb80*/  FMUL.FTZ R2, R2, 1 ;  /* 0x3f80000002027820 */ /* 0x010fcc0000410000 */
[----:B------:R-:W0:Y:S01]  /*fb90*/  F2F.F64.F32 R2, R2 ;  /* 0x0000000200027310 */ /* 0x000e220000201800 */
[----:B------:R-:W-:Y:S05]  /*fba0*/  BRA `(.L_x_5171) ;  /* 0x0000000c000c7947 */ /* 0x000fea0003800000 */
.L_x_5175:
[----:B------:R-:W4:Y:S02]  /*fbb0*/  LDG.E.U16 R0, desc[UR36][R22.64] ;  /* 0x0000002416007981 */ /* 0x000f24000c1e1500 */
[----:B----4-:R-:W-:-:S05]  /*fbc0*/  HADD2.F32 R0, -RZ, R0.H0_H0 ;  /* 0x20000000ff007230 */ /* 0x010fca0000004100 */
[----:B------:R-:W-:-:S04]  /*fbd0*/  FMUL.FTZ R0, R0, 1 ;  /* 0x3f80000000007820 */ /* 0x000fc80000410000 */
[----:B------:R0:W4:Y:S01]  /*fbe0*/  F2F.F64.F32 R2, R0 ;  /* 0x0000000000027310 */ /* 0x0001220000201800 */
[----:B------:R-:W-:Y:S05]  /*fbf0*/  BRA `(.L_x_5171) ;  /* 0x0000000800f87947 */ /* 0x000fea0003800000 */
.L_x_5174:
[----:B------:R-:W-:-:S13]  /*fc00*/  ISETP.NE.AND P0, PT, R0, 0x7, PT ;  /* 0x000000070000780c */ /* 0x000fda0003f05270 */
[----:B------:R-:W-:Y:S05]  /*fc10*/  @!P0 BRA `(.L_x_5176) ;  /* 0x0000000000348947 */ /* 0x000fea0003800000 */
        /* <DEDUP_REMOVED lines=8> */
.L_x_5177:
[----:B------:R-:W4:Y:S02]  /*fca0*/  LDG.E.U16 R22, desc[UR36][R22.64] ;  /* 0x0000002416167981 */ /* 0x000f24000c1e1500 */
[----:B----4-:R-:W-:-:S05]  /*fcb0*/  HADD2.F32 R0, -RZ, R22.H0_H0 ;  /* 0x20000016ff007230 */ /* 0x010fca0000004100 */
[----:B------:R-:W-:-:S04]  /*fcc0*/  FMUL.FTZ R0, R0, 1 ;  /* 0x3f80000000007820 */ /* 0x000fc80000410000 */
[----:B------:R0:W4:Y:S01]  /*fcd0*/  F2F.F64.F32 R2, R0 ;  /* 0x0000000000027310 */ /* 0x0001220000201800 */
[----:B------:R-:W-:Y:S05]  /*fce0*/  BRA `(.L_x_5171) ;  /* 0x0000000800bc7947 */ /* 0x000fea0003800000 */
.L_x_5176:
[----:B------:R0:W5:Y:S01]  /*fcf0*/  LDG.E.64 R2, desc[UR36][R22.64] ;  /* 0x0000002416027981 */ /* 0x000162000c1e1b00 */
[----:B------:R-:W-:Y:S05]  /*fd00*/  BRA `(.L_x_5171) ;  /* 0x0000000800b47947 */ /* 0x000fea0003800000 */
.L_x_5166:
        /* <DEDUP_REMOVED lines=8> */
[----:B------:R-:W4:Y:S01]  /*fd90*/  LDG.E.U8 R22, desc[UR36][R22.64] ;  /* 0x0000002416167981 */ /* 0x000f22000c1e1100 */
[----:B------:R-:W-:Y:S01]  /*fda0*/  IMAD.MOV.U32 R2, RZ, RZ, RZ ;  /* 0x000000ffff027224 */ /* 0x000fe200078e00ff */
[----:B----4-:R-:W-:-:S04]  /*fdb0*/  ISETP.NE.AND P0, PT, R22, RZ, PT ;  /* 0x000000ff1600720c */ /* 0x010fc80003f05270 */
[----:B------:R-:W-:Y:S01]  /*fdc0*/  FSEL R3, RZ, 1.875, !P0 ;  /* 0x3ff00000ff037808 */ /* 0x000fe20004000000 */
[----:B------:R-:W-:Y:S08]  /*fdd0*/  BRA `(.L_x_5171) ;  /* 0x0000000800807947 */ /* 0x000ff00003800000 */
.L_x_5180:
[----:B------:R0:W5:Y:S01]  /*fde0*/  LDG.E.64 R2, desc[UR36][R22.64] ;  /* 0x0000002416027981 */ /* 0x000162000c1e1b00 */
[----:B------:R-:W-:Y:S05]  /*fdf0*/  BRA `(.L_x_5171) ;  /* 0x0000000800787947 */ /* 0x000fea0003800000 */
.L_x_5179:
        /* <DEDUP_REMOVED lines=11> */
[----:B--2---:R-:W-:-:S05]  /*feb0*/  VIADD R4, R2, 0x1000000 ;  /* 0x0100000002047836 */ /* 0x004fca0000000000 */
        /* <DEDUP_REMOVED lines=16> */
.L_x_5182:
[----:B------:R-:W4:Y:S02]  /*ffc0*/  LDG.E.U8 R3, desc[UR36][R22.64] ;  /* 0x0000002416037981 */ /* 0x000f24000c1e1100 */
[----:B----4-:R-:W-:-:S05]  /*ffd0*/  IMAD.SHL.U32 R0, R3, 0x2000000, RZ ;  /* 0x0200000003007824 */ /* 0x010fca00078e00ff */
        /* <DEDUP_REMOVED lines=13> */
.L_x_5181:
[----:B------:R-:W4:Y:S02]  /*100b0*/  LDG.E.U16 R0, desc[UR36][R22.64] ;  /* 0x0000002416007981 */ /* 0x000f24000c1e1500 */
[----:B----4-:R-:W-:-:S04]  /*100c0*/  IMAD.U32 R0, R0, 0x10000, RZ ;  /* 0x0001000000007824 */ /* 0x010fc800078e00ff */
[----:B------:R-:W-:-:S04]  /*100d0*/  FMUL.FTZ R0, R0, 1 ;  /* 0x3f80000000007820 */ /* 0x000fc80000410000 */
[----:B------:R0:W4:Y:S01]  /*100e0*/  F2F.F64.F32 R2, R0 ;  /* 0x0000000000027310 */ /* 0x0001220000201800 */
[----:B------:R-:W-:Y:S05]  /*100f0*/  BRA `(.L_x_5171) ;  /* 0x0000000400b87947 */ /* 0x000fea0003800000 */
.L_x_5178:
        /* <DEDUP_REMOVED lines=9> */
[----:B----4-:R-:W0:Y:S01]  /*10190*/  I2F.F64.U16 R2, R2 ;  /* 0x0000000200027312 */ /* 0x010e220000101800 */
[----:B------:R-:W-:Y:S05]  /*101a0*/  BRA `(.L_x_5171) ;  /* 0x00000004008c7947 */ /* 0x000fea0003800000 */
.L_x_5185:
[----:B------:R-:W4:Y:S01]  /*101b0*/  LDG.E.U8 R2, desc[UR36][R22.64] ;  /* 0x0000002416027981 */ /* 0x000f22000c1e1100 */
[----:B------:R-:W-:Y:S01]  /*101c0*/  BSSY B0, `(.L_x_5186) ;  /* 0x0000018000007945 */ /* 0x000fe20003800000 */
        /* <DEDUP_REMOVED lines=11> */
[----:B--2---:R-:W-:-:S06]  /*10280*/  IMAD.U32 R4, R3, -0x80000000, RZ ;  /* 0x8000000003047824 */ /* 0x004fcc00078e00ff */
[----:B------:R-:W-:Y:S05]  /*10290*/  @P0 BRA `(.L_x_5189) ;  /* 0x0000000000180947 */ /* 0x000fea0003800000 */
[----:B------:R-:W0:Y:S02]  /*102a0*/  FLO.U32 R3, R2 ;  /* 0x0000000200037300 */ /* 0x000e2400000e0000 */
[----:B0-----:R-:W-:-:S04]  /*102b0*/  IADD3 R3, -R3, 0x1f, RZ ;  /* 0x0000001f03037810 */ /* 0x001fc80007ffe1ff */
[----:B------:R-:W-:Y:S01]  /*102c0*/  IADD3 R0, R0, 0x1d, -R3 ;  /* 0x0000001d00007810 */ /* 0x000fe20007ffe803 */
[----:B------:R-:W-:-:S05]  /*102d0*/  VIADD R5, R3, 0xffffffe4 ;  /* 0xffffffe403057836 */ /* 0x000fca0000000000 */
[----:B------:R-:W-:-:S04]  /*102e0*/  SHF.L.U32 R5, R2, R5, RZ ;  /* 0x0000000502057219 */ /* 0x000fc800000006ff */
[----:B------:R-:W-:-:S07]  /*102f0*/  LOP3.LUT R2, R5, 0x7, RZ, 0xc0, !PT ;  /* 0x0000000705027812 */ /* 0x000fce00078ec0ff */
.L_x_5189:
[----:B------:R-:W-:Y:S05]  /*10300*/  BSYNC B1 ;  /* 0x0000000000017941 */ /* 0x000fea0003800000 */
.L_x_5188:
[----:B------:R-:W-:Y:S01]  /*10310*/  LEA R3, R0, 0x3b800000, 0x17 ;  /* 0x3b80000000037811 */ /* 0x000fe200078eb8ff */
[----:B------:R-:W-:-:S05]  /*10320*/  IMAD.SHL.U32 R0, R2, 0x100000, RZ ;  /* 0x0010000002007824 */ /* 0x000fca00078e00ff */
[----:B------:R-:W-:-:S07]  /*10330*/  LOP3.LUT R0, R3, R0, R4, 0xfe, !PT ;  /* 0x0000000003007212 */ /* 0x000fce00078efe04 */
.L_x_5187:
[----:B------:R-:W-:Y:S05]  /*10340*/  BSYNC B0 ;  /* 0x0000000000007941 */ /* 0x000fea0003800000 */
.L_x_5186:
[----:B------:R-:W-:-:S04]  /*10350*/  FMUL.FTZ R0, R0, 1 ;  /* 0x3f80000000007820 */ /* 0x000fc80000410000 */
[----:B------:R0:W4:Y:S01]  /*10360*/  F2F.F64.F32 R2, R0 ;  /* 0x0000000000027310 */ /* 0x0001220000201800 */
[----:B------:R-:W-:Y:S05]  /*10370*/  BRA `(.L_x_5171) ;  /* 0x0000000400187947 */ /* 0x000fea0003800000 */
.L_x_5184:
        /* <DEDUP_REMOVED lines=21> */
.L_x_5193:
[----:B------:R-:W-:Y:S05]  /*104d0*/  BSYNC B1 ;  /* 0x0000000000017941 */ /* 0x000fea0003800000 */
.L_x_5192:
[----:B------:R-:W-:Y:S01]  /*104e0*/  LEA R3, R0, 0x37800000, 0x17 ;  /* 0x3780000000037811 */ /* 0x000fe200078eb8ff */
[----:B------:R-:W-:-:S05]  /*104f0*/  IMAD.SHL.U32 R0, R2, 0x200000, RZ ;  /* 0x0020000002007824 */ /* 0x000fca00078e00ff */
[----:B------:R-:W-:-:S07]  /*10500*/  LOP3.LUT R0, R3, R0, R4, 0xfe, !PT ;  /* 0x0000000003007212 */ /* 0x000fce00078efe04 */
.L_x_5191:
[----:B------:R-:W-:Y:S05]  /*10510*/  BSYNC B0 ;  /* 0x0000000000007941 */ /* 0x000fea0003800000 */
.L_x_5190:
[----:B------:R-:W-:-:S04]  /*10520*/  FMUL.FTZ R0, R0, 1 ;  /* 0x3f80000000007820 */ /* 0x000fc80000410000 */
[----:B------:R0:W4:Y:S01]  /*10530*/  F2F.F64.F32 R2, R0 ;  /* 0x0000000000027310 */ /* 0x0001220000201800 */
[----:B------:R-:W-:Y:S05]  /*10540*/  BRA `(.L_x_5171) ;  /* 0x0000000000a47947 */ /* 0x000fea0003800000 */
.L_x_5183:
[----:B------:R-:W-:-:S13]  /*10550*/  ISETP.NE.AND P0, PT, R0, 0x1c, PT ;  /* 0x0000001c0000780c */ /* 0x000fda0003f05270 */
[----:B------:R-:W-:Y:S05]  /*10560*/  @!P0 BRA `(.L_x_5194) ;  /* 0x0000000000948947 */ /* 0x000fea0003800000 */
[----:B------:R-:W-:-:S13]  /*10570*/  ISETP.NE.AND P0, PT, R0, 0x1d, PT ;  /* 0x0000001d0000780c */ /* 0x000fda0003f05270 */
[----:B------:R-:W-:Y:S05]  /*10580*/  @!P0 BRA `(.L_x_5195) ;  /* 0x0000000000808947 */ /* 0x000fea0003800000 */
[----:B------:R-:W-:-:S13]  /*10590*/  ISETP.NE.AND P0, PT, R0, 0x2c, PT ;  /* 0x0000002c0000780c */ /* 0x000fda0003f05270 */
[----:B------:R-:W-:Y:S05]  /*105a0*/  @P0 BRA `(.L_x_5170) ;  /* 0x0000000000300947 */ /* 0x000fea0003800000 */
[----:B------:R-:W4:Y:S01]  /*105b0*/  LDG.E.U8 R22, desc[UR36][R22.64] ;  /* 0x0000002416167981 */ /* 0x000f22000c1e1100 */
[----:B------:R-:W-:Y:S01]  /*105c0*/  BSSY B0, `(.L_x_5196) ;  /* 0x0000007000007945 */ /* 0x000fe20003800000 */
[----:B------:R-:W-:Y:S01]  /*105d0*/  IMAD.MOV.U32 R0, RZ, RZ, 0x400000 ;  /* 0x00400000ff007424 */ /* 0x000fe200078e00ff */
[----:B----4-:R-:W-:-:S13]  /*105e0*/  ISETP.NE.AND P0, PT, R22, RZ, PT ;  /* 0x000000ff1600720c */ /* 0x010fda0003f05270 */
[----:B------:R-:W-:Y:S05]  /*105f0*/  @!P0 BRA `(.L_x_5197) ;  /* 0x00000000000c8947 */ /* 0x000fea0003800000 */
[----:B------:R-:W-:-:S13]  /*10600*/  ISETP.NE.AND P0, PT, R22, 0xff, PT ;  /* 0x000000ff1600780c */ /* 0x000fda0003f05270 */
[----:B------:R-:W-:Y:S02]  /*10610*/  @!P0 IMAD.MOV.U32 R0, RZ, RZ, 0x7f800001 ;  /* 0x7f800001ff008424 */ /* 0x000fe400078e00ff */
[----:B------:R-:W-:-:S07]  /*10620*/  @P0 IMAD.SHL.U32 R0, R22, 0x800000, RZ ;  /* 0x0080000016000824 */ /* 0x000fce00078e00ff */
.L_x_5197:
[----:B------:R-:W-:Y:S05]  /*10630*/  BSYNC B0 ;  /* 0x0000000000007941 */ /* 0x000fea0003800000 */
.L_x_5196:
[----:B------:R-:W-:-:S04]  /*10640*/  FMUL.FTZ R0, R0, 1 ;  /* 0x3f80000000007820 */ /* 0x000fc80000410000 */
[----:B------:R0:W4:Y:S01]  /*10650*/  F2F.F64.F32 R2, R0 ;  /* 0x0000000000027310 */ /* 0x0001220000201800 */
[----:B------:R-:W-:Y:S05]  /*10660*/  BRA `(.L_x_5171) ;  /* 0x00000000005c7947 */ /* 0x000fea0003800000 */
.L_x_5170:
[----:B------:R-:W-:Y:S01]  /*10670*/  MOV R2, 0x0 ;  /* 0x0000000000027802 */ /* 0x000fe20000000f00 */
[----:B------:R-:W-:Y:S01]  /*10680*/  ULDC.64 UR4, c[0x4][0x188] ;  /* 0x0100620000047ab9 */ /* 0x000fe20000000a00 */
[----:B------:R-:W-:Y:S01]  /*10690*/  ULDC.64 UR6, c[0x4][0x68] ;  /* 0x01001a0000067ab9 */ /* 0x000fe20000000a00 */
[----:B--2---:R-:W-:Y:S02]  /*106a0*/  IMAD.U32 R4, RZ, RZ, UR4 ;  /* 0x00000004ff047e24 */ /* 0x004fe4000f8e00ff */
        /* <DEDUP_REMOVED lines=12> */
.L_x_5198:
[----:B------:R-:W-:Y:S01]  /*10770*/  CS2R R2, SRZ ;  /* 0x0000000000027805 */ /* 0x000fe2000001ff00 */
[----:B------:R-:W-:Y:S06]  /*10780*/  BRA `(.L_x_5171) ;  /* 0x0000000000147947 */ /* 0x000fec0003800000 */
.L_x_5195:
[----:B------:R-:W4:Y:S02]  /*10790*/  LDG.E.64 R2, desc[UR36][R22.64] ;  /* 0x0000002416027981 */ /* 0x000f24000c1e1b00 */
[----:B----4-:R-:W0:Y:S01]  /*107a0*/  I2F.F64.U64 R2, R2 ;  /* 0x0000000200027312 */ /* 0x010e220000301800 */
[----:B------:R-:W-:Y:S05]  /*107b0*/  BRA `(.L_x_5171) ;  /* 0x0000000000087947 */ /* 0x000fea0003800000 */
.L_x_5194:
[----:B------:R-:W4:Y:S02]  /*107c0*/  LDG.E R2, desc[UR36][R22.64] ;  /* 0x0000002416027981 */ /* 0x000f24000c1e1900 */
[----:B----4-:R-:W0:Y:S02]  /*107d0*/  I2F.F64.U32 R2, R2 ;  /* 0x0000000200027312 */ /* 0x010e240000201800 */
.L_x_5171:
[----:B------:R-:W2:Y:S01]  /*107e0*/  LDC.U8 R6, c[0x0][0x491] ;  /* 0x00012440ff067b82 */ /* 0x000ea20000000000 */
[----:B01-345:R-:W-:Y:S01]  /*107f0*/  DSETP.MIN.AND P1, P2, R2, R18, PT ;  /* 0x000000120200722a */ /* 0x03bfe20003a20000 */
[----:B--2---:R-:W-:Y:S01]  /*10800*/  MOV R4, R2 ;  /* 0x0000000200047202 */ /* 0x004fe20000000f00 */
[----:B------:R-:W-:-:S04]  /*10810*/  IMAD.MOV.U32 R2, RZ, RZ, R19 ;  /* 0x000000ffff027224 */ /* 0x000fc800078e0013 */
        /* <DEDUP_REMOVED lines=17> */
.L_x_5202:
[----:B------:R-:W0:Y:S02]  /*10930*/  F2I.S64.F64.TRUNC R4, R4 ;  /* 0x0000000400047311 */ /* 0x000e24000030d900 */
[----:B0-----:R-:W-:-:S05]  /*10940*/  IMAD.MOV.U32 R3, RZ, RZ, R4 ;  /* 0x000000ffff037224 */ /* 0x001fca00078e0004 */
[----:B------:R-:W-:Y:S01]  /*10950*/  STG.E.U8 desc[UR36][R16.64], R3 ;  /* 0x0000000310007986 */ /* 0x000fe2000c101124 */
[----:B------:R-:W-:Y:S05]  /*10960*/  EXIT ;  /* 0x000000000000794d */ /* 0x000fea0003800000 */
.L_x_5201:
        /* <DEDUP_REMOVED lines=9> */
.L_x_5205:
[----:B------:R-:W0:Y:S02]  /*10a00*/  F2I.F64.TRUNC R5, R4 ;  /* 0x0000000400057311 */ /* 0x000e24000030d100 */
[----:B0-----:R-:W-:Y:S01]  /*10a10*/  STG.E desc[UR36][R16.64], R5 ;  /* 0x0000000510007986 */ /* 0x001fe2000c101924 */
[----:B------:R-:W-:Y:S05]  /*10a20*/  EXIT ;  /* 0x000000000000794d */ /* 0x000fea0003800000 */
.L_x_5204:
[----:B------:R-:W0:Y:S02]  /*10a30*/  F2I.F64.TRUNC R5, R4 ;  /* 0x0000000400057311 */ /* 0x000e24000030d100 */
[----:B0-----:R-:W-:Y:S01]  /*10a40*/  STG.E.U16 desc[UR36][R16.64], R5 ;  /* 0x0000000510007986 */ /* 0x001fe2000c101524 */
[----:B------:R-:W-:Y:S05]  /*10a50*/  EXIT ;  /* 0x000000000000794d */ /* 0x000fea0003800000 */
.L_x_5200:
        /* <DEDUP_REMOVED lines=13> */
.L_x_5207:
        /* <DEDUP_REMOVED lines=8> */
.L_x_5206:
        /* <DEDUP_REMOVED lines=14> */
.L_x_5209:
        /* <DEDUP_REMOVED lines=9> */
.L_x_5208:
[----:B------:R-:W-:Y:S01]  /*10d20*/  STG.E.64 desc[UR36][R16.64], R4 ;  /* 0x0000000410007986 */ /* 0x000fe2000c101b24 */
[----:B------:R-:W-:Y:S05]  /*10d30*/  EXIT ;  /* 0x000000000000794d */ /* 0x000fea0003800000 */
.L_x_5199:
        /* <DEDUP_REMOVED lines=12> */
.L_x_5212:
[----:B------:R-:W-:-:S05]  /*10e00*/  CS2R R6, SRZ ;  /* 0x0000000000067805 */ /* 0x000fca000001ff00 */
[----:B------:R-:W-:Y:S01]  /*10e10*/  STG.E.128 desc[UR36][R16.64], R4 ;  /* 0x0000000410007986 */ /* 0x000fe2000c101d24 */
[----:B------:R-:W-:Y:S05]  /*10e20*/  EXIT ;  /* 0x000000000000794d */ /* 0x000fea0003800000 */
.L_x_5211:
        /* <DEDUP_REMOVED lines=25> */
.L_x_5216:
[----:B------:R-:W-:Y:S05]  /*10fc0*/  BSYNC B0 ;  /* 0x0000000000007941 */ /* 0x000fea0003800000 */
.L_x_5215:
[----:B------:R-:W-:-:S05]  /*10fd0*/  LOP3.LUT R3, R0, R3, RZ, 0xfc, !PT ;  /* 0x0000000300037212 */ /* 0x000fca00078efcff */
[----:B------:R-:W-:Y:S01]  /*10fe0*/  STG.E.U8 desc[UR36][R16.64], R3 ;  /* 0x0000000310007986 */ /* 0x000fe2000c101124 */
[----:B------:R-:W-:Y:S05]  /*10ff0*/  EXIT ;  /* 0x000000000000794d */ /* 0x000fea0003800000 */
.L_x_5214:
        /* <DEDUP_REMOVED lines=17> */
.L_x_5218:
[----:B------:R-:W-:Y:S01]  /*11110*/  IMAD.MOV.U32 R0, RZ, RZ, 0x7f ;  /* 0x0000007fff007424 */ /* 0x000fe200078e00ff */
[----:B------:R-:W-:-:S04]  /*11120*/  ISETP.GT.U32.AND P0, PT, R2, 0x7f800000, PT ;  /* 0x7f8000000200780c */ /* 0x000fc80003f04070 */
[----:B------:R-:W-:-:S09]  /*11130*/  SEL R0, R0, 0x7c, P0 ;  /* 0x0000007c00007807 */ /* 0x000fd20000000000 */
.L_x_5219:
[----:B------:R-:W-:Y:S05]  /*11140*/  BSYNC B0 ;  /* 0x0000000000007941 */ /* 0x000fea0003800000 */
.L_x_5217:
[----:B------:R-:W-:-:S04]  /*11150*/  LOP3.LUT R2, R3, 0x80000000, RZ, 0xc0, !PT ;  /* 0x8000000003027812 */ /* 0x000fc800078ec0ff */
[----:B------:R-:W-:-:S04]  /*11160*/  SHF.R.U32.HI R3, RZ, 0x18, R2 ;  /* 0x00000018ff037819 */ /* 0x000fc80000011602 */
[----:B------:R-:W-:-:S05]  /*11170*/  LOP3.LUT R3, R0, R3, RZ, 0xfc, !PT ;  /* 0x0000000300037212 */ /* 0x000fca00078efcff */
[----:B------:R-:W-:Y:S01]  /*11180*/  STG.E.U8 desc[UR36][R16.64], R3 ;  /* 0x0000000310007986 */ /* 0x000fe2000c101124 */
[----:B------:R-:W-:Y:S05]  /*11190*/  EXIT ;  /* 0x000000000000794d */ /* 0x000fea0003800000 */
.L_x_5213:
        /* <DEDUP_REMOVED lines=8> */
.L_x_5210:
        /* <DEDUP_REMOVED lines=11> */
.L_x_5222:
        /* <DEDUP_REMOVED lines=21> */
.L_x_5225:
[----:B------:R-:W-:-:S04]  /*11420*/  LOP3.LUT R2, R3, 0x80000000, RZ, 0xc0, !PT ;  /* 0x8000000003027812 */ /* 0x000fc800078ec0ff */
[----:B------:R-:W-:-:S04]  /*11430*/  SHF.R.U32.HI R3, RZ, 0x18, R2 ;  /* 0x00000018ff037819 */ /* 0x000fc80000011602 */
[----:B------:R-:W-:-:S04]  /*11440*/  LOP3.LUT R0, R0, R3, RZ, 0xfc, !PT ;  /* 0x0000000300007212 */ /* 0x000fc800078efcff */
[----:B------:R-:W-:-:S07]  /*11450*/  PRMT R8, R0, 0x7610, R8 ;  /* 0x0000761000087816 */ /* 0x000fce0000000008 */
.L_x_5224:
[----:B------:R-:W-:Y:S05]  /*11460*/  BSYNC B0 ;  /* 0x0000000000007941 */ /* 0x000fea0003800000 */
.L_x_5223:
[----:B------:R-:W-:Y:S01]  /*11470*/  STG.E.U8 desc[UR36][R16.64], R8 ;  /* 0x0000000810007986 */ /* 0x000fe2000c101124 */
[----:B------:R-:W-:Y:S05]  /*11480*/  EXIT ;  /* 0x000000000000794d */ /* 0x000fea0003800000 */
.L_x_5221:
        /* <DEDUP_REMOVED lines=21> */
.L_x_5228:
[----:B------:R-:W-:-:S04]  /*115e0*/  LOP3.LUT R2, R3, 0x80000000, RZ, 0xc0, !PT ;  /* 0x8000000003027812 */ /* 0x000fc800078ec0ff */
[----:B------:R-:W-:-:S04]  /*115f0*/  SHF.R.U32.HI R3, RZ, 0x18, R2 ;  /* 0x00000018ff037819 */ /* 0x000fc80000011602 */
[----:B------:R-:W-:-:S04]  /*11600*/  LOP3.LUT R0, R0, R3, RZ, 0xfc, !PT ;  /* 0x0000000300007212 */ /* 0x000fc800078efcff */
[----:B------:R-:W-:-:S07]  /*11610*/  PRMT R8, R0, 0x7610, R8 ;  /* 0x0000761000087816 */ /* 0x000fce0000000008 */
.L_x_5227:
[----:B------:R-:W-:Y:S05]  /*11620*/  BSYNC B0 ;  /* 0x0000000000007941 */ /* 0x000fea0003800000 */
.L_x_5226:
[----:B------:R-:W-:Y:S01]  /*11630*/  STG.E.U8 desc[UR36][R16.64], R8 ;  /* 0x0000000810007986 */ /* 0x000fe2000c101124 */
[----:B------:R-:W-:Y:S05]  /*11640*/  EXIT ;  /* 0x000000000000794d */ /* 0x000fea0003800000 */
.L_x_5220:
        /* <DEDUP_REMOVED lines=26> */
.L_x_5203:
        /* <DEDUP_REMOVED lines=16> */
.L_x_5231:
[----:B------:R-:W-:Y:S05]  /*118f0*/  EXIT ;  /* 0x000000000000794d */ /* 0x000fea0003800000 */
.L_x_5230:
[----:B------:R-:W0:Y:S02]  /*11900*/  F2I.U64.F64.TRUNC R4, R4 ;  /* 0x0000000400047311 */ /* 0x000e24000030d800 */
[----:B0-----:R-:W-:Y:S01]  /*11910*/  STG.E.64 desc[UR36][R16.64], R4 ;  /* 0x0000000410007986 */ /* 0x001fe2000c101b24 */
[----:B------:R-:W-:Y:S05]  /*11920*/  EXIT ;  /* 0x000000000000794d */ /* 0x000fea0003800000 */
.L_x_5229:
[----:B------:R-:W0:Y:S02]  /*11930*/  F2I.U32.F64.TRUNC R5, R4 ;  /* 0x0000000400057311 */ /* 0x000e24000030d000 */
[----:B0-----:R-:W-:Y:S01]  /*11940*/  STG.E desc[UR36][R16.64], R5 ;  /* 0x0000000510007986 */ /* 0x001fe2000c101924 */
[----:B------:R-:W-:Y:S05]  /*11950*/  EXIT ;  /* 0x000000000000794d */ /* 0x000fea0003800000 */
.L_x_5232:
        /* <DEDUP_REMOVED lines=10> */
.L_x_42152:


//--------------------- .text._ZN2at6native27unrolled_elementwise_kernelINS0_13BinaryFunctorIdddZZZNS0_16fmin_kernel_cudaERNS_18TensorIteratorBaseEENKUlvE_clEvENKUlvE_clEvEUlddE_EESt5arrayIPcLm3EELi4E23TrivialOffsetCalculatorILi2EjESC_ILi1EjENS0_6memory12LoadWithCastILi2EEENSF_13StoreWithCastILi1EEEEEviT_T0_T2_T3_T4_T5_ --------------------------
	.section	.text._ZN2at6native27unrolled_elementwise_kernelINS0_13BinaryFunctorIdddZZZNS0_16fmin_kernel_cudaERNS_18TensorIteratorBaseEENKUlvE_clEvENKUlvE_clEvEUlddE_EESt5arrayIPcLm3EELi4E23TrivialOffsetCalculatorILi2EjESC_ILi1EjENS0_6memory12LoadWithCastILi2EEENSF_13StoreWithCastILi1EEEEEviT_T0_T2_T3_T4_T5_,"ax",@progbits
	.align	128
        .global         _ZN2at6native27unrolled_elementwise_kernelINS0_13BinaryFunctorIdddZZZNS0_16fmin_kernel_cudaERNS_18TensorIteratorBaseEENKUlvE_clEvENKUlvE_clEvEUlddE_EESt5arrayIPcLm3EELi4E23TrivialOffsetCalculatorILi2EjESC_ILi1EjENS0_6memory12LoadWithCastILi2EEENSF_13StoreWithCastILi1EEEEEviT_T0_T2_T3_T4_T5_
        .type           _ZN2at6native27unrolled_elementwise_kernelINS0_13BinaryFunctorIdddZZZNS0_16fmin_kernel_cudaERNS_18TensorIteratorBaseEENKUlvE_clEvENKUlvE_clEvEUlddE_EESt5arrayIPcLm3EELi4E23TrivialOffsetCalculatorILi2EjESC_ILi1EjENS0_6memory12LoadWithCastILi2EEENSF_13StoreWithCastILi1EEEEEviT_T0_T2_T3_T4_T5_,@function
        .size           _ZN2at6native27unrolled_elementwise_kernelINS0_13BinaryFunctorIdddZZZNS0_16fmin_kernel_cudaERNS_18TensorIteratorBaseEENKUlvE_clEvENKUlvE_clEvEUlddE_EESt5arrayIPcLm3EELi4E23TrivialOffsetCalculatorILi2EjESC_ILi1EjENS0_6memory12LoadWithCastILi2EEENSF_13StoreWithCastILi1EEEEEviT_T0_T2_T3_T4_T5_,(.L_x_42153 - _ZN2at6native27unrolled_elementwise_kernelINS0_13BinaryFunctorIdddZZZNS0_16fmin_kernel_cudaERNS_18TensorIteratorBaseEENKUlvE_clEvENKUlvE_clEvEUlddE_EESt5arrayIPcLm3EELi4E23TrivialOffsetCalculatorILi2EjESC_ILi1EjENS0_6memory12LoadWithCastILi2EEENSF_13StoreWithCastILi1EEEEEviT_T0_T2_T3_T4_T5_)
        .other          _ZN2at6native27unrolled_elementwise_kernelINS0_13BinaryFunctorIdddZZZNS0_16fmin_kernel_cudaERNS_18TensorIteratorBaseEENKUlvE_clEvENKUlvE_clEvEUlddE_EESt5arrayIPcLm3EELi4E23TrivialOffsetCalculatorILi2EjESC_ILi1EjENS0_6memory12LoadWithCastILi2EEENSF_13StoreWithCastILi1EEEEEviT_T0_T2_T3_T4_T5_,@"STO_CUDA_ENTRY STV_DEFAULT"
_ZN2at6native27unrolled_elementwise_kernelINS0_13BinaryFunctorIdddZZZNS0_16fmin_kernel_cudaERNS_18TensorIteratorBaseEENKUlvE_clEvENKUlvE_clEvEUlddE_EESt5arrayIPcLm3EELi4E23TrivialOffsetCalculatorILi2EjESC_ILi1EjENS0_6memory12LoadWithCastILi2EEENSF_13StoreWithCastILi1EEEEEviT_T0_T2_T3_T4_T5_:
.text._ZN2at6native27unrolled_elementwise_kernelINS0_13BinaryFunctorIdddZZZNS0_16fmin_kernel_cudaERNS_18TensorIteratorBaseEENKUlvE_clEvENKUlvE_clEvEUlddE_EESt5arrayIPcLm3EELi4E23TrivialOffsetCalculatorILi2EjESC_ILi1EjENS0_6memory12LoadWithCastILi2EEENSF_13StoreWithCastILi1EEEEEviT_T0_T2_T3_T4_T5_:
        /* <DEDUP_REMOVED lines=8> */
[----:B------:R-:W-:Y:S01]  /*0080*/  CS2R R22, SRZ ;  /* 0x0000000000167805 */ /* 0x000fe2000001ff00 */
        /* <DEDUP_REMOVED lines=25> */
.L_x_5238:
[----:B------:R-:W2:Y:S02]  /*0220*/  LDG.E.U8 R4, desc[UR36][R4.64] ;  /* 0x0000002404047981 */ /* 0x000ea4000c1e1100 */
[----:B--2---:R0:W1:Y:S01]  /*0230*/  I2F.F64.U16 R36, R4 ;  /* 0x0000000400247312 */ /* 0x0040620000101800 */
[----:B------:R-:W-:Y:S05]  /*0240*/  BRA `(.L_x_5240) ;  /* 0x0000000c00747947 */ /* 0x000fea0003800000 */
.L_x_5237:
        /* <DEDUP_REMOVED lines=9> */
.L_x_5242:
[----:B------:R-:W2:Y:S02]  /*02e0*/  LDG.E R4, desc[UR36][R4.64] ;  /* 0x0000002404047981 */ /* 0x000ea4000c1e1900 */
[----:B--2---:R1:W2:Y:S01]  /*02f0*/  I2F.F64 R36, R4 ;  /* 0x0000000400247312 */ /* 0x0042a20000201c00 */
[----:B------:R-:W-:Y:S05]  /*0300*/  BRA `(.L_x_5240) ;  /* 0x0000000c00447947 */ /* 0x000fea0003800000 */
.L_x_5241:
[----:B------:R-:W2:Y:S02]  /*0310*/  LDG.E.U16 R4, desc[UR36][R4.64] ;  /* 0x0000002404047981 */ /* 0x000ea4000c1e1500 */
[----:B--2---:R3:W4:Y:S01]  /*0320*/  I2F.F64.S16 R36, R4 ;  /* 0x0000000400247312 */ /* 0x0047220000101c00 */
[----:B------:R-:W-:Y:S05]  /*0330*/  BRA `(.L_x_5240) ;  /* 0x0000000c00387947 */ /* 0x000fea0003800000 */
.L_x_5236:
        /* <DEDUP_REMOVED lines=10> */
.L_x_5244:
[----:B------:R-:W2:Y:S02]  /*03e0*/  LDG.E.U16 R0, desc[UR36][R4.64] ;  /* 0x0000002404007981 */ /* 0x000ea4000c1e1500 */
[----:B--2---:R-:W-:-:S05]  /*03f0*/  HADD2.F32 R0, -RZ, R0.H0_H0 ;  /* 0x20000000ff007230 */ /* 0x004fca0000004100 */
[----:B------:R-:W-:-:S04]  /*0400*/  FMUL.FTZ R0, R0, 1 ;  /* 0x3f80000000007820 */ /* 0x000fc80000410000 */
[----:B------:R0:W1:Y:S01]  /*0410*/  F2F.F64.F32 R36, R0 ;  /* 0x0000000000247310 */ /* 0x0000620000201800 */
[----:B------:R-:W-:Y:S05]  /*0420*/  BRA `(.L_x_5240) ;  /* 0x0000000800fc7947 */ /* 0x000fea0003800000 */
.L_x_5243:
        /* <DEDUP_REMOVED lines=10> */
.L_x_5246:
[----:B------:R-:W2:Y:S02]  /*04d0*/  LDG.E.U16 R4, desc[UR36][R4.64] ;  /* 0x0000002404047981 */ /* 0x000ea4000c1e1500 */
[----:B--2---:R-:W-:-:S05]  /*04e0*/  HADD2.F32 R0, -RZ, R4.H0_H0 ;  /* 0x20000004ff007230 */ /* 0x004fca0000004100 */
[----:B------:R-:W-:-:S04]  /*04f0*/  FMUL.FTZ R0, R0, 1 ;  /* 0x3f80000000007820 */ /* 0x000fc80000410000 */
[----:B------:R0:W1:Y:S01]  /*0500*/  F2F.F64.F32 R36, R0 ;  /* 0x0000000000247310 */ /* 0x0000620000201800 */
[----:B------:R-:W-:Y:S05]  /*0510*/  BRA `(.L_x_5240) ;  /* 0x0000000800c07947 */ /* 0x000fea0003800000 */
.L_x_5245:
[----:B------:R0:W5:Y:S01]  /*0520*/  LDG.E.64 R36, desc[UR36][R4.64] ;  /* 0x0000002404247981 */ /* 0x000162000c1e1b00 */
[----:B------:R-:W-:Y:S05]  /*0530*/  BRA `(.L_x_5240) ;  /* 0x0000000800b87947 */ /* 0x000fea0003800000 */
.L_x_5235:
        /* <DEDUP_REMOVED lines=13> */
.L_x_5249:
[----:B------:R0:W5:Y:S01]  /*0610*/  LDG.E.64 R36, desc[UR36][R4.64] ;  /* 0x0000002404247981 */ /* 0x000162000c1e1b00 */
[----:B------:R-:W-:Y:S05]  /*0620*/  BRA `(.L_x_5240) ;  /* 0x00000008007c7947 */ /* 0x000fea0003800000 */
.L_x_5248:
        /* <DEDUP_REMOVED lines=28> */
.L_x_5251:
        /* <DEDUP_REMOVED lines=16> */
.L_x_5250:
[----:B------:R-:W2:Y:S02]  /*08f0*/  LDG.E.U16 R0, desc[UR36][R4.64] ;  /* 0x0000002404007981 */ /* 0x000ea4000c1e1500 */
[----:B--2---:R-:W-:-:S04]  /*0900*/  IMAD.U32 R0, R0, 0x10000, RZ ;  /* 0x0001000000007824 */ /* 0x004fc800078e00ff */
[----:B------:R-:W-:-:S04]  /*0910*/  FMUL.FTZ R0, R0, 1 ;  /* 0x3f80000000007820 */ /* 0x000fc80000410000 */
[----:B------:R0:W1:Y:S01]  /*0920*/  F2F.F64.F32 R36, R0 ;  /* 0x0000000000247310 */ /* 0x0000620000201800 */
[----:B------:R-:W-:Y:S05]  /*0930*/  BRA `(.L_x_5240) ;  /* 0x0000000400b87947 */ /* 0x000fea0003800000 */
.L_x_5247:
        /* <DEDUP_REMOVED lines=11> */
.L_x_5254:
        /* <DEDUP_REMOVED lines=21> */
.L_x_5258:
[----:B------:R-:W-:Y:S05]  /*0b40*/  BSYNC B1 ;  /* 0x0000000000017941 */ /* 0x000fea0003800000 */
.L_x_5257:
[----:B------:R-:W-:Y:S01]  /*0b50*/  LEA R5, R0, 0x3b800000, 0x17 ;  /* 0x3b80000000057811 */ /* 0x000fe200078eb8ff */
[----:B------:R-:W-:-:S05]  /*0b60*/  IMAD.SHL.U32 R0, R3, 0x100000, RZ ;  /* 0x0010000003007824 */ /* 0x000fca00078e00ff */
[----:B------:R-:W-:-:S07]  /*0b70*/  LOP3.LUT R0, R5, R0, R6, 0xfe, !PT ;  /* 0x0000000005007212 */ /* 0x000fce00078efe06 */
.L_x_5256:
[----:B------:R-:W-:Y:S05]  /*0b80*/  BSYNC B0 ;  /* 0x0000000000007941 */ /* 0x000fea0003800000 */
.L_x_5255:
[----:B------:R-:W-:-:S04]  /*0b90*/  FMUL.FTZ R0, R0, 1 ;  /* 0x3f80000000007820 */ /* 0x000fc80000410000 */
[----:B------:R0:W1:Y:S01]  /*0ba0*/  F2F.F64.F32 R36, R0 ;  /* 0x0000000000247310 */ /* 0x0000620000201800 */
[----:B------:R-:W-:Y:S05]  /*0bb0*/  BRA `(.L_x_5240) ;  /* 0x0000000400187947 */ /* 0x000fea0003800000 */
.L_x_5253:
        /* <DEDUP_REMOVED lines=21> */
.L_x_5262:
[----:B------:R-:W-:Y:S05]  /*0d10*/  BSYNC B1 ;  /* 0x0000000000017941 */ /* 0x000fea0003800000 */
.L_x_5261:
[----:B------:R-:W-:Y:S01]  /*0d20*/  LEA R5, R0, 0x37800000, 0x17 ;  /* 0x3780000000057811 */ /* 0x000fe200078eb8ff */
[----:B------:R-:W-:-:S05]  /*0d30*/  IMAD.SHL.U32 R0, R3, 0x200000, RZ ;  /* 0x0020000003007824 */ /* 0x000fca00078e00ff */
[----:B------:R-:W-:-:S07]  /*0d40*/  LOP3.LUT R0, R5, R0, R6, 0xfe, !PT ;  /* 0x0000000005007212 */ /* 0x000fce00078efe06 */
.L_x_5260:
[----:B------:R-:W-:Y:S05]  /*0d50*/  BSYNC B0 ;  /* 0x0000000000007941 */ /* 0x000fea0003800000 */
.L_x_5259:
[----:B------:R-:W-:-:S04]  /*0d60*/  FMUL.FTZ R0, R0, 1 ;  /* 0x3f80000000007820 */ /* 0x000fc80000410000 */
[----:B------:R0:W1:Y:S01]  /*0d70*/  F2F.F64.F32 R36, R0 ;  /* 0x0000000000247310 */ /* 0x0000620000201800 */
[----:B------:R-:W-:Y:S05]  /*0d80*/  BRA `(.L_x_5240) ;  /* 0x0000000000a47947 */ /* 0x000fea0003800000 */
.L_x_5252:
        /* <DEDUP_REMOVED lines=14> */
.L_x_5266:
[----:B------:R-:W-:Y:S05]  /*0e70*/  BSYNC B0 ;  /* 0x0000000000007941 */ /* 0x000fea0003800000 */
.L_x_5265:
[----:B------:R-:W-:-:S04]  /*0e80*/  FMUL.FTZ R0, R0, 1 ;  /* 0x3f80000000007820 */ /* 0x000fc80000410000 */
[----:B------:R0:W1:Y:S01]  /*0e90*/  F2F.F64.F32 R36, R0 ;  /* 0x0000000000247310 */ /* 0x0000620000201800 */
[----:B------:R-:W-:Y:S05]  /*0ea0*/  BRA `(.L_x_5240) ;  /* 0x00000000005c7947 */ /* 0x000fea0003800000 */
.L_x_5239:
        /* <DEDUP_REMOVED lines=16> */
.L_x_5267:
[----:B------:R-:W-:Y:S01]  /*0fb0*/  CS2R R36, SRZ ;  /* 0x0000000000247805 */ /* 0x000fe2000001ff00 */
[----:B------:R-:W-:Y:S06]  /*0fc0*/  BRA `(.L_x_5240) ;  /* 0x0000000000147947 */ /* 0x000fec0003800000 */
.L_x_5264:
[----:B------:R-:W2:Y:S02]  /*0fd0*/  LDG.E.64 R36, desc[UR36][R4.64] ;  /* 0x0000002404247981 */ /* 0x000ea4000c1e1b00 */
[----:B--2---:R-:W0:Y:S01]  /*0fe0*/  I2F.F64.U64 R36, R36 ;  /* 0x0000002400247312 */ /* 0x004e220000301800 */
[----:B------:R-:W-:Y:S05]  /*0ff0*/  BRA `(.L_x_5240) ;  /* 0x0000000000087947 */ /* 0x000fea0003800000 */
.L_x_5263:
[----:B------:R-:W2:Y:S02]  /*1000*/  LDG.E R4, desc[UR36][R4.64] ;  /* 0x0000002404047981 */ /* 0x000ea4000c1e1900 */
[----:B--2---:R0:W1:Y:S02]  /*1010*/  I2F.F64.U32 R36, R4 ;  /* 0x0000000400247312 */ /* 0x0040640000201800 */
.L_x_5240:
[----:B01-3--:R-:W0:Y:S01]  /*1020*/  LDC.64 R4, c[0x0][0x228] ;  /* 0x00008a00ff047b82 */ /* 0x00be220000000a00 */
        /* <DEDUP_REMOVED lines=18> */
.L_x_5271:
[----:B------:R-:W3:Y:S02]  /*1150*/  LDG.E.U8 R4, desc[UR36][R4.64] ;  /* 0x0000002404047981 */ /* 0x000ee4000c1e1100 */
[----:B---3--:R3:W0:Y:S01]  /*1160*/  I2F.F64.U16 R22, R4 ;  /* 0x0000000400167312 */ /* 0x0086220000101800 */
[----:B------:R-:W-:Y:S05]  /*1170*/  BRA `(.L_x_5273) ;  /* 0x0000000c00707947 */ /* 0x000fea0003800000 */
.L_x_5270:
        /* <DEDUP_REMOVED lines=9> */
.L_x_5275:
[----:B------:R-:W3:Y:S02]  /*1210*/  LDG.E R4, desc[UR36][R4.64] ;  /* 0x0000002404047981 */ /* 0x000ee4000c1e1900 */
[----:B---3--:R0:W1:Y:S01]  /*1220*/  I2F.F64 R22, R4 ;  /* 0x0000000400167312 */ /* 0x0080620000201c00 */
[----:B------:R-:W-:Y:S05]  /*1230*/  BRA `(.L_x_5273) ;  /* 0x0000000c00407947 */ /* 0x000fea0003800000 */
.L_x_5274:
[----:B------:R-:W3:Y:S02]  /*1240*/  LDG.E.U16 R4, desc[UR36][R4.64] ;  /* 0x0000002404047981 */ /* 0x000ee4000c1e1500 */
[----:B---3--:R0:W1:Y:S01]  /*1250*/  I2F.F64.S16 R22, R4 ;  /* 0x0000000400167312 */ /* 0x0080620000101c00 */
[----:B------:R-:W-:Y:S05]  /*1260*/  BRA `(.L_x_5273) ;  /* 0x0000000c00347947 */ /* 0x000fea0003800000 */
.L_x_5269:
        /* <DEDUP_REMOVED lines=10> */
.L_x_5277:
[----:B------:R-:W3:Y:S02]  /*1310*/  LDG.E.U16 R0, desc[UR36][R4.64] ;  /* 0x0000002404007981 */ /* 0x000ee4000c1e1500 */
[----:B---3--:R-:W-:-:S05]  /*1320*/  HADD2.F32 R0, -RZ, R0.H0_H0 ;  /* 0x20000000ff007230 */ /* 0x008fca0000004100 */
[----:B------:R-:W-:-:S04]  /*1330*/  FMUL.FTZ R0, R0, 1 ;  /* 0x3f80000000007820 */ /* 0x000fc80000410000 */
[----:B------:R0:W1:Y:S01]  /*1340*/  F2F.F64.F32 R22, R0 ;  /* 0x0000000000167310 */ /* 0x0000620000201800 */
[----:B------:R-:W-:Y:S05]  /*1350*/  BRA `(.L_x_5273) ;  /* 0x0000000800f87947 */ /* 0x000fea0003800000 */
.L_x_5276:
        /* <DEDUP_REMOVED lines=10> */
.L_x_5279:
[----:B------:R-:W3:Y:S02]  /*1400*/  LDG.E.U16 R4, desc[UR36][R4.64] ;  /* 0x0000002404047981 */ /* 0x000ee4000c1e1500 */
[----:B---3--:R-:W-:-:S05]  /*1410*/  HADD2.F32 R0, -RZ, R4.H0_H0 ;  /* 0x20000004ff007230 */ /* 0x008fca0000004100 */
[----:B------:R-:W-:-:S04]  /*1420*/  FMUL.FTZ R0, R0, 1 ;  /* 0x3f80000000007820 */ /* 0x000fc80000410000 */
[----:B------:R0:W1:Y:S01]  /*1430*/  F2F.F64.F32 R22, R0 ;  /* 0x0000000000167310 */ /* 0x0000620000201800 */
[----:B------:R-:W-:Y:S05]  /*1440*/  BRA `(.L_x_5273) ;  /* 0x0000000800bc7947 */ /* 0x000fea0003800000 */
.L_x_5278:
[----:B------:R0:W5:Y:S01]  /*1450*/  LDG.E.64 R22, desc[UR36][R4.64] ;  /* 0x0000002404167981 */ /* 0x000162000c1e1b00 */
[----:B------:R-:W-:Y:S05]  /*1460*/  BRA `(.L_x_5273) ;  /* 0x0000000800b47947 */ /* 0x000fea0003800000 */
.L_x_5268:
        /* <DEDUP_REMOVED lines=13> */
.L_x_5282:
[----:B------:R0:W5:Y:S01]  /*1540*/  LDG.E.64 R22, desc[UR36][R4.64] ;  /* 0x0000002404167981 */ /* 0x000162000c1e1b00 */
[----:B------:R-:W-:Y:S05]  /*1550*/  BRA `(.L_x_5273) ;  /* 0x0000000800787947 */ /* 0x000fea0003800000 */
.L_x_5281:
        /* <DEDUP_REMOVED lines=28> */
.L_x_5284:
        /* <DEDUP_REMOVED lines=15> */
.L_x_5283:
[----:B------:R-:W3:Y:S02]  /*1810*/  LDG.E.U16 R0, desc[UR36][R4.64] ;  /* 0x0000002404007981 */ /* 0x000ee4000c1e1500 */
[----:B---3--:R-:W-:-:S04]  /*1820*/  IMAD.U32 R0, R0, 0x10000, RZ ;  /* 0x0001000000007824 */ /* 0x008fc800078e00ff */
[----:B------:R-:W-:-:S04]  /*1830*/  FMUL.FTZ R0, R0, 1 ;  /* 0x3f80000000007820 */ /* 0x000fc80000410000 */
[----:B------:R0:W1:Y:S01]  /*1840*/  F2F.F64.F32 R22, R0 ;  /* 0x0000000000167310 */ /* 0x0000620000201800 */
[----:B------:R-:W-:Y:S05]  /*1850*/  BRA `(.L_x_5273) ;  /* 0x0000000400b87947 */ /* 0x000fea0003800000 */
.L_x_5280:
        /* <DEDUP_REMOVED lines=11> */
.L_x_5287:
        /* <DEDUP_REMOVED lines=21> */
.L_x_5291:
[----:B------:R-:W-:Y:S05]  /*1a60*/  BSYNC B1 ;  /* 0x0000000000017941 */ /* 0x000fea0003800000 */
.L_x_5290:
[----:B------:R-:W-:Y:S01]  /*1a70*/  LEA R5, R0, 0x3b800000, 0x17 ;  /* 0x3b80000000057811 */ /* 0x000fe200078eb8ff */
[----:B------:R-:W-:-:S05]  /*1a80*/  IMAD.SHL.U32 R0, R3, 0x100000, RZ ;  /* 0x0010000003007824 */ /* 0x000fca00078e00ff */
[----:B------:R-:W-:-:S07]  /*1a90*/  LOP3.LUT R0, R5, R0, R6, 0xfe, !PT ;  /* 0x0000000005007212 */ /* 0x000fce00078efe06 */
.L_x_5289:
[----:B------:R-:W-:Y:S05]  /*1aa0*/  BSYNC B0 ;  /* 0x0000000000007941 */ /* 0x000fea0003800000 */
.L_x_5288:
[----:B------:R-:W-:-:S04]  /*1ab0*/  FMUL.FTZ R0, R0, 1 ;  /* 0x3f80000000007820 */ /* 0x000fc80000410000 */
[----:B------:R0:W1:Y:S01]  /*1ac0*/  F2F.F64.F32 R22, R0 ;  /* 0x0000000000167310 */ /* 0x0000620000201800 */
[----:B------:R-:W-:Y:S05]  /*1ad0*/  BRA `(.L_x_5273) ;  /* 0x0000000400187947 */ /* 0x000fea0003800000 */
.L_x_5286:
        /* <DEDUP_REMOVED lines=21> */
.L_x_5295:
[----:B------:R-:W-:Y:S05]  /*1c30*/  BSYNC B1 ;  /* 0x0000000000017941 */ /* 0x000fea0003800000 */
.L_x_5294:
[----:B------:R-:W-:Y:S01]  /*1c40*/  LEA R5, R0, 0x37800000, 0x17 ;  /* 0x3780000000057811 */ /* 0x000fe200078eb8ff */
[----:B------:R-:W-:-:S05]  /*1c50*/  IMAD.SHL.U32 R0, R3, 0x200000, RZ ;  /* 0x0020000003007824 */ /* 0x000fca00078e00ff */
[----:B------:R-:W-:-:S07]  /*1c60*/  LOP3.LUT R0, R5, R0, R6, 0xfe, !PT ;  /* 0x0000000005007212 */ /* 0x000fce00078efe06 */
.L_x_5293:
[----:B------:R-:W-:Y:S05]  /*1c70*/  BSYNC B0 ;  /* 0x0000000000007941 */ /* 0x000fea0003800000 */
.L_x_5292:
[----:B------:R-:W-:-:S04]  /*1c80*/  FMUL.FTZ R0, R0, 1 ;  /* 0x3f80000000007820 */ /* 0x000fc80000410000 */
[----:B------:R0:W1:Y:S01]  /*1c90*/  F2F.F64.F32 R22, R0 ;  /* 0x0000000000167310 */ /* 0x0000620000201800 */
[----:B------:R-:W-:Y:S05]  /*1ca0*/  BRA `(.L_x_5273) ;  /* 0x0000000000a47947 */ /* 0x000fea0003800000 */
.L_x_5285:
        /* <DEDUP_REMOVED lines=14> */
.L_x_5299:
[----:B------:R-:W-:Y:S05]  /*1d90*/  BSYNC B0 ;  /* 0x0000000000007941 */ /* 0x000fea0003800000 */
.L_x_5298:
[----:B------:R-:W-:-:S04]  /*1da0*/  FMUL.FTZ R0, R0, 1 ;  /* 0x3f80000000007820 */ /* 0x000fc80000410000 */
[----:B------:R0:W1:Y:S01]  /*1db0*/  F2F.F64.F32 R22, R0 ;  /* 0x0000000000167310 */ /* 0x0000620000201800 */
[----:B------:R-:W-:Y:S05]  /*1dc0*/  BRA `(.L_x_5273) ;  /* 0x00000000005c7947 */ /* 0x000fea0003800000 */
.L_x_5272:
        /* <DEDUP_REMOVED lines=16> */
.L_x_5300:
[----:B------:R-:W-:Y:S01]  /*1ed0*/  CS2R R22, SRZ ;  /* 0x0000000000167805 */ /* 0x000fe2000001ff00 */
[----:B------:R-:W-:Y:S06]  /*1ee0*/  BRA `(.L_x_5273) ;  /* 0x0000000000147947 */ /* 0x000fec0003800000 */
.L_x_5297:
[----:B------:R-:W3:Y:S02]  /*1ef0*/  LDG.E.64 R22, desc[UR36][R4.64] ;  /* 0x0000002404167981 */ /* 0x000ee4000c1e1b00 */
[----:B---3--:R-:W0:Y:S01]  /*1f00*/  I2F.F64.U64 R22, R22 ;  /* 0x0000001600167312 */ /* 0x008e220000301800 */
[----:B------:R-:W-:Y:S05]  /*1f10*/  BRA `(.L_x_5273) ;  /* 0x0000000000087947 */ /* 0x000fea0003800000 */
.L_x_5296:
[----:B------:R-:W3:Y:S02]  /*1f20*/  LDG.E R4, desc[UR36][R4.64] ;  /* 0x0000002404047981 */ /* 0x000ee4000c1e1900 */
[----:B---3--:R0:W1:Y:S02]  /*1f30*/  I2F.F64.U32 R22, R4 ;  /* 0x0000000400167312 */ /* 0x0080640000201800 */
.L_x_5273:
[----:B------:R-:W2:Y:S02]  /*1f40*/  S2R R27, SR_TID.X ;  /* 0x00000000001b7919 */ /* 0x000ea40000002100 */
[----:B--2---:R-:W-:-:S07]  /*1f50*/  VIADD R27, R27, 0x80 ;  /* 0x000000801b1b7836 */ /* 0x004fce0000000000 */
.L_x_5234:
[----:B------:R-:W-:Y:S05]  /*1f60*/  BSYNC B6 ;  /* 0x0000000000067941 */ /* 0x000fea0003800000 */
.L_x_5233:
[----:B------:R-:W-:Y:S01]  /*1f70*/  ISETP.GE.AND P0, PT, R27, R2, PT ;  /* 0x000000021b00720c */ /* 0x000fe20003f06270 */
[----:B------:R-:W-:Y:S01]  /*1f80*/  BSSY B6, `(.L_x_5301) ;  /* 0x00001e9000067945 */ /* 0x000fe20003800000 */
[----:B------:R-:W-:-:S11]  /*1f90*/  CS2R R32, SRZ ;  /* 0x0000000000207805 */ /* 0x000fd6000001ff00 */
[----:B------:R-:W-:Y:S05]  /*1fa0*/  @P0 BRA `(.L_x_5302) ;  /* 0x0000001c00980947 */ /* 0x000fea0003800000 */
[----:B0--3--:R-:W0:Y:S01]  /*1fb0*/  LDC.64 R4, c[0x0][0x220] ;  /* 0x00008800ff047b82 */ /* 0x009e220000000a00 */
        /* <DEDUP_REMOVED lines=17> */
[----:B--2---:R0:W2:Y:S01]  /*20d0*/  I2F.F64.S16 R34, R4 ;  /* 0x0000000400227312 */ /* 0x0040a20000101c00 */
[----:B------:R-:W-:Y:S05]  /*20e0*/  BRA `(.L_x_5308) ;  /* 0x0000000c007c7947 */ /* 0x000fea0003800000 */
.L_x_5306:
[----:B------:R-:W2:Y:S02]  /*20f0*/  LDG.E.U8 R4, desc[UR36][R4.64] ;  /* 0x0000002404047981 */ /* 0x000ea4000c1e1100 */
[----:B--2---:R0:W2:Y:S01]  /*2100*/  I2F.F64.U16 R34, R4 ;  /* 0x0000000400227312 */ /* 0x0040a20000101800 */
[----:B------:R-:W-:Y:S05]  /*2110*/  BRA `(.L_x_5308) ;  /* 0x0000000c00707947 */ /* 0x000fea0003800000 */
.L_x_5305:
        /* <DEDUP_REMOVED lines=9> */
.L_x_5310:
[----:B------:R-:W2:Y:S02]  /*21b0*/  LDG.E R4, desc[UR36][R4.64] ;  /* 0x0000002404047981 */ /* 0x000ea4000c1e1900 */
[----:B--2---:R0:W2:Y:S01]  /*21c0*/  I2F.F64 R34, R4 ;  /* 0x0000000400227312 */ /* 0x0040a20000201c00 */
[----:B------:R-:W-:Y:S05]  /*21d0*/  BRA `(.L_x_5308) ;  /* 0x0000000c00407947 */ /* 0x000fea0003800000 */
.L_x_5309:
[----:B------:R-:W2:Y:S02]  /*21e0*/  LDG.E.U16 R4, desc[UR36][R4.64] ;  /* 0x0000002404047981 */ /* 0x000ea4000c1e1500 */
[----:B--2---:R0:W2:Y:S01]  /*21f0*/  I2F.F64.S16 R34, R4 ;  /* 0x0000000400227312 */ /* 0x0040a20000101c00 */
[----:B------:R-:W-:Y:S05]  /*2200*/  BRA `(.L_x_5308) ;  /* 0x0000000c00347947 */ /* 0x000fea0003800000 */
.L_x_5304:
        /* <DEDUP_REMOVED lines=10> */
.L_x_5312:
[----:B------:R-:W2:Y:S02]  /*22b0*/  LDG.E.U16 R0, desc[UR36][R4.64] ;  /* 0x0000002404007981 */ /* 0x000ea4000c1e1500 */
[----:B--2---:R-:W-:-:S05]  /*22c0*/  HADD2.F32 R0, -RZ, R0.H0_H0 ;  /* 0x20000000ff007230 */ /* 0x004fca0000004100 */
[----:B------:R-:W-:-:S04]  /*22d0*/  FMUL.FTZ R0, R0, 1 ;  /* 0x3f80000000007820 */ /* 0x000fc80000410000 */
[----:B------:R0:W2:Y:S01]  /*22e0*/  F2F.F64.F32 R34, R0 ;  /* 0x0000000000227310 */ /* 0x0000a20000201800 */
[----:B------:R-:W-:Y:S05]  /*22f0*/  BRA `(.L_x_5308) ;  /* 0x0000000800f87947 */ /* 0x000fea0003800000 */
.L_x_5311:
        /* <DEDUP_REMOVED lines=10> */
.L_x_5314:
[----:B------:R-:W2:Y:S02]  /*23a0*/  LDG.E.U16 R4, desc[UR36][R4.64] ;  /* 0x0000002404047981 */ /* 0x000ea4000c1e1500 */
[----:B--2---:R-:W-:-:S05]  /*23b0*/  HADD2.F32 R0, -RZ, R4.H0_H0 ;  /* 0x20000004ff007230 */ /* 0x004fca0000004100 */
[----:B------:R-:W-:-:S04]  /*23c0*/  FMUL.FTZ R0, R0, 1 ;  /* 0x3f80000000007820 */ /* 0x000fc80000410000 */
[----:B------:R0:W2:Y:S01]  /*23d0*/  F2F.F64.F32 R34, R0 ;  /* 0x0000000000227310 */ /* 0x0000a20000201800 */
[----:B------:R-:W-:Y:S05]  /*23e0*/  BRA `(.L_x_5308) ;  /* 0x0000000800bc7947 */ /* 0x000fea0003800000 */
.L_x_5313:
[----:B------:R0:W5:Y:S01]  /*23f0*/  LDG.E.64 R34, desc[UR36][R4.64] ;  /* 0x0000002404227981 */ /* 0x000162000c1e1b00 */
[----:B------:R-:W-:Y:S05]  /*2400*/  BRA `(.L_x_5308) ;  /* 0x0000000800b47947 */ /* 0x000fea0003800000 */
.L_x_5303:
        /* <DEDUP_REMOVED lines=13> */
.L_x_5317:
[----:B------:R0:W5:Y:S01]  /*24e0*/  LDG.E.64 R34, desc[UR36][R4.64] ;  /* 0x0000002404227981 */ /* 0x000162000c1e1b00 */
[----:B------:R-:W-:Y:S05]  /*24f0*/  BRA `(.L_x_5308) ;  /* 0x0000000800787947 */ /* 0x000fea0003800000 */
.L_x_5316:
        /* <DEDUP_REMOVED lines=26> */
[----:B------:R0:W2:Y:S01]  /*26a0*/  F2F.F64.F32 R34, R7 ;  /* 0x0000000700227310 */ /* 0x0000a20000201800 */
[----:B------:R-:W-:Y:S05]  /*26b0*/  BRA `(.L_x_5308) ;  /* 0x0000000800087947 */ /* 0x000fea0003800000 */
.L_x_5319:
        /* <DEDUP_REMOVED lines=13> */
[----:B------:R0:W2:Y:S01]  /*2790*/  F2F.F64.F32 R34, R0 ;  /* 0x0000000000227310 */ /* 0x0000a20000201800 */
[----:B------:R-:W-:Y:S05]  /*27a0*/  BRA `(.L_x_5308) ;  /* 0x0000000400cc7947 */ /* 0x000fea0003800000 */
.L_x_5318:
[----:B------:R-:W2:Y:S02]  /*27b0*/  LDG.E.U16 R0, desc[UR36][R4.64] ;  /* 0x0000002404007981 */ /* 0x000ea4000c1e1500 */
[----:B--2---:R-:W-:-:S04]  /*27c0*/  IMAD.U32 R0, R0, 0x10000, RZ ;  /* 0x0001000000007824 */ /* 0x004fc800078e00ff */
[----:B------:R-:W-:-:S04]  /*27d0*/  FMUL.FTZ R0, R0, 1 ;  /* 0x3f80000000007820 */ /* 0x000fc80000410000 */
[----:B------:R2:W3:Y:S01]  /*27e0*/  F2F.F64.F32 R34, R0 ;  /* 0x0000000000227310 */ /* 0x0004e20000201800 */
[----:B------:R-:W-:Y:S05]  /*27f0*/  BRA `(.L_x_5308) ;  /* 0x0000000400b87947 */ /* 0x000fea0003800000 */
.L_x_5315:
        /* <DEDUP_REMOVED lines=9> */
[----:B--2---:R0:W2:Y:S01]  /*2890*/  I2F.F64.U16 R34, R4 ;  /* 0x0000000400227312 */ /* 0x0040a20000101800 */
[----:B------:R-:W-:Y:S05]  /*28a0*/  BRA `(.L_x_5308) ;  /* 0x00000004008c7947 */ /* 0x000fea0003800000 */
.L_x_5322:
        /* <DEDUP_REMOVED lines=21> */
.L_x_5326:
[----:B------:R-:W-:Y:S05]  /*2a00*/  BSYNC B1 ;  /* 0x0000000000017941 */ /* 0x000fea0003800000 */
.L_x_5325:
[----:B------:R-:W-:Y:S01]  /*2a10*/  LEA R5, R0, 0x3b800000, 0x17 ;  /* 0x3b80000000057811 */ /* 0x000fe200078eb8ff */
[----:B------:R-:W-:-:S05]  /*2a20*/  IMAD.SHL.U32 R0, R3, 0x100000, RZ ;  /* 0x0010000003007824 */ /* 0x000fca00078e00ff */
[----:B------:R-:W-:-:S07]  /*2a30*/  LOP3.LUT R0, R5, R0, R6, 0xfe, !PT ;  /* 0x0000000005007212 */ /* 0x000fce00078efe06 */
.L_x_5324:
[----:B------:R-:W-:Y:S05]  /*2a40*/  BSYNC B0 ;  /* 0x0000000000007941 */ /* 0x000fea0003800000 */
.L_x_5323:
[----:B------:R-:W-:-:S04]  /*2a50*/  FMUL.FTZ R0, R0, 1 ;  /* 0x3f80000000007820 */ /* 0x000fc80000410000 */
[----:B------:R0:W2:Y:S01]  /*2a60*/  F2F.F64.F32 R34, R0 ;  /* 0x0000000000227310 */ /* 0x0000a20000201800 */
[----:B------:R-:W-:Y:S05]  /*2a70*/  BRA `(.L_x_5308) ;  /* 0x0000000400187947 */ /* 0x000fea0003800000 */
.L_x_5321:
        /* <DEDUP_REMOVED lines=21> */
.L_x_5330:
[----:B------:R-:W-:Y:S05]  /*2bd0*/  BSYNC B1 ;  /* 0x0000000000017941 */ /* 0x000fea0003800000 */
.L_x_5329:
[----:B------:R-:W-:Y:S01]  /*2be0*/  LEA R5, R0, 0x37800000, 0x17 ;  /* 0x3780000000057811 */ /* 0x000fe200078eb8ff */
[----:B------:R-:W-:-:S05]  /*2bf0*/  IMAD.SHL.U32 R0, R3, 0x200000, RZ ;  /* 0x0020000003007824 */ /* 0x000fca00078e00ff */
[----:B------:R-:W-:-:S07]  /*2c00*/  LOP3.LUT R0, R5, R0, R6, 0xfe, !PT ;  /* 0x0000000005007212 */ /* 0x000fce00078efe06 */
.L_x_5328:
[----:B------:R-:W-:Y:S05]  /*2c10*/  BSYNC B0 ;  /* 0x0000000000007941 */ /* 0x000fea0003800000 */
.L_x_5327:
[----:B------:R-:W-:-:S04]  /*2c20*/  FMUL.FTZ R0, R0, 1 ;  /* 0x3f80000000007820 */ /* 0x000fc80000410000 */
[----:B------:R0:W2:Y:S01]  /*2c30*/  F2F.F64.F32 R34, R0 ;  /* 0x0000000000227310 */ /* 0x0000a20000201800 */
[----:B------:R-:W-:Y:S05]  /*2c40*/  BRA `(.L_x_5308) ;  /* 0x0000000000a47947 */ /* 0x000fea0003800000 */
.L_x_5320:
        /* <DEDUP_REMOVED lines=14> */
.L_x_5334:
[----:B------:R-:W-:Y:S05]  /*2d30*/  BSYNC B0 ;  /* 0x0000000000007941 */ /* 0x000fea0003800000 */
.L_x_5333:
[----:B------:R-:W-:-:S04]  /*2d40*/  FMUL.FTZ R0, R0, 1 ;  /* 0x3f80000000007820 */ /* 0x000fc80000410000 */
[----:B------:R0:W2:Y:S01]  /*2d50*/  F2F.F64.F32 R34, R0 ;  /* 0x0000000000227310 */ /* 0x0000a20000201800 */
[----:B------:R-:W-:Y:S05]  /*2d60*/  BRA `(.L_x_5308) ;  /* 0x00000000005c7947 */ /* 0x000fea0003800000 */
.L_x_5307:
        /* <DEDUP_REMOVED lines=15> */
[----:B01--45:R-:W-:Y:S05]  /*2e60*/  CALL.ABS.NOINC R14 ;  /* 0x000000000e007343 */ /* 0x033fea0003c00000 */
.L_x_5335:
[----:B------:R-:W-:Y:S01]  /*2e70*/  CS2R R34, SRZ ;  /* 0x0000000000227805 */ /* 0x000fe2000001ff00 */
[----:B------:R-:W-:Y:S06]  /*2e80*/  BRA `(.L_x_5308) ;  /* 0x0000000000147947 */ /* 0x000fec0003800000 */
.L_x_5332:
[----:B------:R-:W2:Y:S02]  /*2e90*/  LDG.E.64 R34, desc[UR36][R4.64] ;  /* 0x0000002404227981 */ /* 0x000ea4000c1e1b00 */
[----:B--2---:R-:W0:Y:S01]  /*2ea0*/  I2F.F64.U64 R34, R34 ;  /* 0x0000002200227312 */ /* 0x004e220000301800 */
[----:B------:R-:W-:Y:S05]  /*2eb0*/  BRA `(.L_x_5308) ;  /* 0x0000000000087947 */ /* 0x000fea0003800000 */
.L_x_5331:
[----:B------:R-:W2:Y:S02]  /*2ec0*/  LDG.E R4, desc[UR36][R4.64] ;  /* 0x0000002404047981 */ /* 0x000ea4000c1e1900 */
[----:B--2---:R0:W2:Y:S02]  /*2ed0*/  I2F.F64.U32 R34, R4 ;  /* 0x0000000400227312 */ /* 0x0040a40000201800 */
.L_x_5308:
[----:B0-----:R-:W0:Y:S01]  /*2ee0*/  LDC.64 R4, c[0x0][0x228] ;  /* 0x00008a00ff047b82 */ /* 0x001e220000000a00 */
[----:B--2---:R-:W-:Y:S01]  /*2ef0*/  PRMT R0, R16, 0x9910, RZ ;  /* 0x0000991010007816 */ /* 0x004fe200000000ff */
        /* <DEDUP_REMOVED lines=17> */
.L_x_5339:
[----:B------:R-:W2:Y:S02]  /*3010*/  LDG.E.U8 R4, desc[UR36][R4.64] ;  /* 0x0000002404047981 */ /* 0x000ea4000c1e1100 */
[----:B--2---:R0:W2:Y:S01]  /*3020*/  I2F.F64.U16 R32, R4 ;  /* 0x0000000400207312 */ /* 0x0040a20000101800 */
[----:B------:R-:W-:Y:S05]  /*3030*/  BRA `(.L_x_5341) ;  /* 0x0000000c00707947 */ /* 0x000fea0003800000 */
.L_x_5338:
        /* <DEDUP_REMOVED lines=9> */
.L_x_5343:
[----:B------:R-:W2:Y:S02]  /*30d0*/  LDG.E R4, desc[UR36][R4.64] ;  /* 0x0000002404047981 */ /* 0x000ea4000c1e1900 */
[----:B--2---:R0:W2:Y:S01]  /*30e0*/  I2F.F64 R32, R4 ;  /* 0x0000000400207312 */ /* 0x0040a20000201c00 */
[----:B------:R-:W-:Y:S05]  /*30f0*/  BRA `(.L_x_5341) ;  /* 0x0000000c00407947 */ /* 0x000fea0003800000 */
.L_x_5342:
[----:B------:R-:W2:Y:S02]  /*3100*/  LDG.E.U16 R4, desc[UR36][R4.64] ;  /* 0x0000002404047981 */ /* 0x000ea4000c1e1500 */
[----:B--2---:R0:W2:Y:S01]  /*3110*/  I2F.F64.S16 R32, R4 ;  /* 0x0000000400207312 */ /* 0x0040a20000101c00 */
[----:B------:R-:W-:Y:S05]  /*3120*/  BRA `(.L_x_5341) ;  /* 0x0000000c00347947 */ /* 0x000fea0003800000 */
.L_x_5337:
        /* <DEDUP_REMOVED lines=10> */
.L_x_5345:
[----:B------:R-:W2:Y:S02]  /*31d0*/  LDG.E.U16 R0, desc[UR36][R4.64] ;  /* 0x0000002404007981 */ /* 0x000ea4000c1e1500 */
[----:B--2---:R-:W-:-:S05]  /*31e0*/  HADD2.F32 R0, -RZ, R0.H0_H0 ;  /* 0x20000000ff007230 */ /* 0x004fca0000004100 */
[----:B------:R-:W-:-:S04]  /*31f0*/  FMUL.FTZ R0, R0, 1 ;  /* 0x3f80000000007820 */ /* 0x000fc80000410000 */
[----:B------:R0:W2:Y:S01]  /*3200*/  F2F.F64.F32 R32, R0 ;  /* 0x0000000000207310 */ /* 0x0000a20000201800 */
[----:B------:R-:W-:Y:S05]  /*3210*/  BRA `(.L_x_5341) ;  /* 0x0000000800f87947 */ /* 0x000fea0003800000 */
.L_x_5344:
        /* <DEDUP_REMOVED lines=10> */
.L_x_5347:
[----:B------:R-:W2:Y:S02]  /*32c0*/  LDG.E.U16 R4, desc[UR36][R4.64] ;  /* 0x0000002404047981 */ /* 0x000ea4000c1e1500 */
[----:B--2---:R-:W-:-:S05]  /*32d0*/  HADD2.F32 R0, -RZ, R4.H0_H0 ;  /* 0x20000004ff007230 */ /* 0x004fca0000004100 */
[----:B------:R-:W-:-:S04]  /*32e0*/  FMUL.FTZ R0, R0, 1 ;  /* 0x3f80000000007820 */ /* 0x000fc80000410000 */
[----:B------:R0:W2:Y:S01]  /*32f0*/  F2F.F64.F32 R32, R0 ;  /* 0x0000000000207310 */ /* 0x0000a20000201800 */
[----:B------:R-:W-:Y:S05]  /*3300*/  BRA `(.L_x_5341) ;  /* 0x0000000800bc7947 */ /* 0x000fea0003800000 */
.L_x_5346:
[----:B------:R0:W5:Y:S01]  /*3310*/  LDG.E.64 R32, desc[UR36][R4.64] ;  /* 0x0000002404207981 */ /* 0x000162000c1e1b00 */
[----:B------:R-:W-:Y:S05]  /*3320*/  BRA `(.L_x_5341) ;  /* 0x0000000800b47947 */ /* 0x000fea0003800000 */
.L_x_5336:
        /* <DEDUP_REMOVED lines=13> */
.L_x_5350:
[----:B------:R0:W5:Y:S01]  /*3400*/  LDG.E.64 R32, desc[UR36][R4.64] ;  /* 0x0000002404207981 */ /* 0x000162000c1e1b00 */
[----:B------:R-:W-:Y:S05]  /*3410*/  BRA `(.L_x_5341) ;  /* 0x0000000800787947 */ /* 0x000fea0003800000 */
.L_x_5349:
        /* <DEDUP_REMOVED lines=28> */
.L_x_5352:
        /* <DEDUP_REMOVED lines=15> */
.L_x_5351:
[----:B------:R-:W2:Y:S02]  /*36d0*/  LDG.E.U16 R0, desc[UR36][R4.64] ;  /* 0x0000002404007981 */ /* 0x000ea4000c1e1500 */
[----:B--2---:R-:W-:-:S04]  /*36e0*/  IMAD.U32 R0, R0, 0x10000, RZ ;  /* 0x0001000000007824 */ /* 0x004fc800078e00ff */
[----:B------:R-:W-:-:S04]  /*36f0*/  FMUL.FTZ R0, R0, 1 ;  /* 0x3f80000000007820 */ /* 0x000fc80000410000 */
[----:B------:R0:W2:Y:S01]  /*3700*/  F2F.F64.F32 R32, R0 ;  /* 0x0000000000207310 */ /* 0x0000a20000201800 */
[----:B------:R-:W-:Y:S05]  /*3710*/  BRA `(.L_x_5341) ;  /* 0x0000000400b87947 */ /* 0x000fea0003800000 */
.L_x_5348:
        /* <DEDUP_REMOVED lines=11> */
.L_x_5355:
        /* <DEDUP_REMOVED lines=21> */
.L_x_5359:
[----:B------:R-:W-:Y:S05]  /*3920*/  BSYNC B1 ;  /* 0x0000000000017941 */ /* 0x000fea0003800000 */
.L_x_5358:
[----:B------:R-:W-:Y:S01]  /*3930*/  LEA R5, R0, 0x3b800000, 0x17 ;  /* 0x3b80000000057811 */ /* 0x000fe200078eb8ff */
[----:B------:R-:W-:-:S05]  /*3940*/  IMAD.SHL.U32 R0, R3, 0x100000, RZ ;  /* 0x0010000003007824 */ /* 0x000fca00078e00ff */
[----:B------:R-:W-:-:S07]  /*3950*/  LOP3.LUT R0, R5, R0, R6, 0xfe, !PT ;  /* 0x0000000005007212 */ /* 0x000fce00078efe06 */
.L_x_5357:
[----:B------:R-:W-:Y:S05]  /*3960*/  BSYNC B0 ;  /* 0x0000000000007941 */ /* 0x000fea0003800000 */
.L_x_5356:
[----:B------:R-:W-:-:S04]  /*3970*/  FMUL.FTZ R0, R0, 1 ;  /* 0x3f80000000007820 */ /* 0x000fc80000410000 */
[----:B------:R0:W2:Y:S01]  /*3980*/  F2F.F64.F32 R32, R0 ;  /* 0x0000000000207310 */ /* 0x0000a20000201800 */
[----:B------:R-:W-:Y:S05]  /*3990*/  BRA `(.L_x_5341) ;  /* 0x0000000400187947 */ /* 0x000fea0003800000 */
.L_x_5354:
        /* <DEDUP_REMOVED lines=21> */
.L_x_5363:
[----:B------:R-:W-:Y:S05]  /*3af0*/  BSYNC B1 ;  /* 0x0000000000017941 */ /* 0x000fea0003800000 */
.L_x_5362:
[----:B------:R-:W-:Y:S01]  /*3b00*/  LEA R5, R0, 0x37800000, 0x17 ;  /* 0x3780000000057811 */ /* 0x000fe200078eb8ff */
[----:B------:R-:W-:-:S05]  /*3b10*/  IMAD.SHL.U32 R0, R3, 0x200000, RZ ;  /* 0x0020000003007824 */ /* 0x000fca00078e00ff */
[----:B------:R-:W-:-:S07]  /*3b20*/  LOP3.LUT R0, R5, R0, R6, 0xfe, !PT ;  /* 0x0000000005007212 */ /* 0x000fce00078efe06 */
.L_x_5361:
[----:B------:R-:W-:Y:S05]  /*3b30*/  BSYNC B0 ;  /* 0x0000000000007941 */ /* 0x000fea0003800000 */
.L_x_5360:
[----:B------:R-:W-:-:S04]  /*3b40*/  FMUL.FTZ R0, R0, 1 ;  /* 0x3f80000000007820 */ /* 0x000fc80000410000 */
[----:B------:R0:W2:Y:S01]  /*3b50*/  F2F.F64.F32 R32, R0 ;  /* 0x0000000000207310 */ /* 0x0000a20000201800 */
[----:B------:R-:W-:Y:S05]  /*3b60*/  BRA `(.L_x_5341) ;  /* 0x0000000000a47947 */ /* 0x000fea0003800000 */
.L_x_5353:
        /* <DEDUP_REMOVED lines=14> */
.L_x_5367:
[----:B------:R-:W-:Y:S05]  /*3c50*/  BSYNC B0 ;  /* 0x0000000000007941 */ /* 0x000fea0003800000 */
.L_x_5366:
[----:B------:R-:W-:-:S04]  /*3c60*/  FMUL.FTZ R0, R0, 1 ;  /* 0x3f80000000007820 */ /* 0x000fc80000410000 */
[----:B------:R0:W2:Y:S01]  /*3c70*/  F2F.F64.F32 R32, R0 ;  /* 0x0000000000207310 */ /* 0x0000a20000201800 */
[----:B------:R-:W-:Y:S05]  /*3c80*/  BRA `(.L_x_5341) ;  /* 0x00000000005c7947 */ /* 0x000fea0003800000 */
.L_x_5340:
        /* <DEDUP_REMOVED lines=16> */
.L_x_5368:
[----:B------:R-:W-:Y:S01]  /*3d90*/  CS2R R32, SRZ ;  /* 0x0000000000207805 */ /* 0x000fe2000001ff00 */
[----:B------:R-:W-:Y:S06]  /*3da0*/  BRA `(.L_x_5341) ;  /* 0x0000000000147947 */ /* 0x000fec0003800000 */
.L_x_5365:
[----:B------:R-:W2:Y:S02]  /*3db0*/  LDG.E.64 R32, desc[UR36][R4.64] ;  /* 0x0000002404207981 */ /* 0x000ea4000c1e1b00 */
[----:B--2---:R-:W0:Y:S01]  /*3dc0*/  I2F.F64.U64 R32, R32 ;  /* 0x0000002000207312 */ /* 0x004e220000301800 */
[----:B------:R-:W-:Y:S05]  /*3dd0*/  BRA `(.L_x_5341) ;  /* 0x0000000000087947 */ /* 0x000fea0003800000 */
.L_x_5364:
[----:B------:R-:W2:Y:S02]  /*3de0*/  LDG.E R4, desc[UR36][R4.64] ;  /* 0x0000002404047981 */ /* 0x000ea4000c1e1900 */
[----:B--2---:R0:W2:Y:S02]  /*3df0*/  I2F.F64.U32 R32, R4 ;  /* 0x0000000400207312 */ /* 0x0040a40000201800 */
.L_x_5341:
[----:B------:R-:W-:-:S07]  /*3e00*/  VIADD R27, R27, 0x80 ;  /* 0x000000801b1b7836 */ /* 0x000fce0000000000 */
.L_x_5302:
[----:B------:R-:W-:Y:S05]  /*3e10*/  BSYNC B6 ;  /* 0x0000000000067941 */ /* 0x000fea0003800000 */
.L_x_5301:
[----:B------:R-:W-:Y:S01]  /*3e20*/  ISETP.GE.AND P0, PT, R27, R2, PT ;  /* 0x000000021b00720c */ /* 0x000fe20003f06270 */
[----:B------:R-:W-:Y:S01]  /*3e30*/  BSSY B6, `(.L_x_5369) ;  /* 0x00001eb000067945 */ /* 0x000fe20003800000 */
[----:B------:R-:W-:Y:S02]  /*3e40*/  CS2R R24, SRZ ;  /* 0x0000000000187805 */ /* 0x000fe4000001ff00 */
[----:B------:R-:W-:Y:S02]  /*3e50*/  CS2R R30, SRZ ;  /* 0x00000000001e7805 */ /* 0x000fe4000001ff00 */
[----:B------:R-:W-:-:S07]  /*3e60*/  CS2R R28, SRZ ;  /* 0x00000000001c7805 */ /* 0x000fce000001ff00 */
        /* <DEDUP_REMOVED lines=19> */
[----:B---3--:R0:W3:Y:S01]  /*3fa0*/  I2F.F64.S16 R30, R4 ;  /* 0x00000004001e7312 */ /* 0x0080e20000101c00 */
[----:B------:R-:W-:Y:S05]  /*3fb0*/  BRA `(.L_x_5376) ;  /* 0x0000000c007c7947 */ /* 0x000fea0003800000 */
.L_x_5374:
[----:B------:R-:W3:Y:S02]  /*3fc0*/  LDG.E.U8 R4, desc[UR36][R4.64] ;  /* 0x0000002404047981 */ /* 0x000ee4000c1e1100 */
[----:B---3--:R0:W3:Y:S01]  /*3fd0*/  I2F.F64.U16 R30, R4 ;  /* 0x00000004001e7312 */ /* 0x0080e20000101800 */
[----:B------:R-:W-:Y:S05]  /*3fe0*/  BRA `(.L_x_5376) ;  /* 0x0000000c00707947 */ /* 0x000fea0003800000 */
.L_x_5373:
        /* <DEDUP_REMOVED lines=9> */
.L_x_5378:
[----:B------:R-:W3:Y:S02]  /*4080*/  LDG.E R4, desc[UR36][R4.64] ;  /* 0x0000002404047981 */ /* 0x000ee4000c1e1900 */
[----:B---3--:R0:W3:Y:S01]  /*4090*/  I2F.F64 R30, R4 ;  /* 0x00000004001e7312 */ /* 0x0080e20000201c00 */
[----:B------:R-:W-:Y:S05]  /*40a0*/  BRA `(.L_x_5376) ;  /* 0x0000000c00407947 */ /* 0x000fea0003800000 */
.L_x_5377:
[----:B------:R-:W3:Y:S02]  /*40b0*/  LDG.E.U16 R4, desc[UR36][R4.64] ;  /* 0x0000002404047981 */ /* 0x000ee4000c1e1500 */
[----:B---3--:R0:W3:Y:S01]  /*40c0*/  I2F.F64.S16 R30, R4 ;  /* 0x00000004001e7312 */ /* 0x0080e20000101c00 */
[----:B------:R-:W-:Y:S05]  /*40d0*/  BRA `(.L_x_5376) ;  /* 0x0000000c00347947 */ /* 0x000fea0003800000 */
.L_x_5372:
        /* <DEDUP_REMOVED lines=10> */
.L_x_5380:
[----:B------:R-:W3:Y:S02]  /*4180*/  LDG.E.U16 R0, desc[UR36][R4.64] ;  /* 0x0000002404007981 */ /* 0x000ee4000c1e1500 */
[----:B---3--:R-:W-:-:S05]  /*4190*/  HADD2.F32 R0, -RZ, R0.H0_H0 ;  /* 0x20000000ff007230 */ /* 0x008fca0000004100 */
[----:B------:R-:W-:-:S04]  /*41a0*/  FMUL.FTZ R0, R0, 1 ;  /* 0x3f80000000007820 */ /* 0x000fc80000410000 */
[----:B------:R0:W3:Y:S01]  /*41b0*/  F2F.F64.F32 R30, R0 ;  /* 0x00000000001e7310 */ /* 0x0000e20000201800 */
[----:B------:R-:W-:Y:S05]  /*41c0*/  BRA `(.L_x_5376) ;  /* 0x0000000800f87947 */ /* 0x000fea0003800000 */
.L_x_5379:
        /* <DEDUP_REMOVED lines=10> */
.L_x_5382:
[----:B------:R-:W3:Y:S02]  /*4270*/  LDG.E.U16 R4, desc[UR36][R4.64] ;  /* 0x0000002404047981 */ /* 0x000ee4000c1e1500 */
[----:B---3--:R-:W-:-:S05]  /*4280*/  HADD2.F32 R0, -RZ, R4.H0_H0 ;  /* 0x20000004ff007230 */ /* 0x008fca0000004100 */
[----:B------:R-:W-:-:S04]  /*4290*/  FMUL.FTZ R0, R0, 1 ;  /* 0x3f80000000007820 */ /* 0x000fc80000410000 */
[----:B------:R0:W3:Y:S01]  /*42a0*/  F2F.F64.F32 R30, R0 ;  /* 0x00000000001e7310 */ /* 0x0000e20000201800 */
[----:B------:R-:W-:Y:S05]  /*42b0*/  BRA `(.L_x_5376) ;  /* 0x0000000800bc7947 */ /* 0x000fea0003800000 */
.L_x_5381:
[----:B------:R0:W5:Y:S01]  /*42c0*/  LDG.E.64 R30, desc[UR36][R4.64] ;  /* 0x00000024041e7981 */ /* 0x000162000c1e1b00 */
[----:B------:R-:W-:Y:S05]  /*42d0*/  BRA `(.L_x_5376) ;  /* 0x0000000800b47947 */ /* 0x000fea0003800000 */
.L_x_5371:
        /* <DEDUP_REMOVED lines=13> */
.L_x_5385:
[----:B------:R0:W5:Y:S01]  /*43b0*/  LDG.E.64 R30, desc[UR36][R4.64] ;  /* 0x00000024041e7981 */ /* 0x000162000c1e1b00 */
[----:B------:R-:W-:Y:S05]  /*43c0*/  BRA `(.L_x_5376) ;  /* 0x0000000800787947 */ /* 0x000fea0003800000 */
.L_x_5384:
        /* <DEDUP_REMOVED lines=26> */
[----:B------:R0:W3:Y:S01]  /*4570*/  F2F.F64.F32 R30, R7 ;  /* 0x00000007001e7310 */ /* 0x0000e20000201800 */
[----:B------:R-:W-:Y:S05]  /*4580*/  BRA `(.L_x_5376) ;  /* 0x0000000800087947 */ /* 0x000fea0003800000 */
.L_x_5387:
        /* <DEDUP_REMOVED lines=13> */
[----:B------:R0:W3:Y:S01]  /*4660*/  F2F.F64.F32 R30, R0 ;  /* 0x00000000001e7310 */ /* 0x0000e20000201800 */
[----:B------:R-:W-:Y:S05]  /*4670*/  BRA `(.L_x_5376) ;  /* 0x0000000400cc7947 */ /* 0x000fea0003800000 */
.L_x_5386:
[----:B------:R-:W3:Y:S02]  /*4680*/  LDG.E.U16 R0, desc[UR36][R4.64] ;  /* 0x0000002404007981 */ /* 0x000ee4000c1e1500 */
[----:B---3--:R-:W-:-:S04]  /*4690*/  IMAD.U32 R0, R0, 0x10000, RZ ;  /* 0x0001000000007824 */ /* 0x008fc800078e00ff */
[----:B------:R-:W-:-:S04]  /*46a0*/  FMUL.FTZ R0, R0, 1 ;  /* 0x3f80000000007820 */ /* 0x000fc80000410000 */
[----:B------:R3:W0:Y:S01]  /*46b0*/  F2F.F64.F32 R30, R0 ;  /* 0x00000000001e7310 */ /* 0x0006220000201800 */
[----:B------:R-:W-:Y:S05]  /*46c0*/  BRA `(.L_x_5376) ;  /* 0x0000000400b87947 */ /* 0x000fea0003800000 */
.L_x_5383:
        /* <DEDUP_REMOVED lines=9> */
[----:B---3--:R0:W3:Y:S01]  /*4760*/  I2F.F64.U16 R30, R4 ;  /* 0x00000004001e7312 */ /* 0x0080e20000101800 */
[----:B------:R-:W-:Y:S05]  /*4770*/  BRA `(.L_x_5376) ;  /* 0x00000004008c7947 */ /* 0x000fea0003800000 */
.L_x_5390:
        /* <DEDUP_REMOVED lines=21> */
.L_x_5394:
[----:B------:R-:W-:Y:S05]  /*48d0*/  BSYNC B1 ;  /* 0x0000000000017941 */ /* 0x000fea0003800000 */
.L_x_5393:
[----:B------:R-:W-:Y:S01]  /*48e0*/  LEA R5, R0, 0x3b800000, 0x17 ;  /* 0x3b80000000057811 */ /* 0x000fe200078eb8ff */
[----:B------:R-:W-:-:S05]  /*48f0*/  IMAD.SHL.U32 R0, R3, 0x100000, RZ ;  /* 0x0010000003007824 */ /* 0x000fca00078e00ff */
[----:B------:R-:W-:-:S07]  /*4900*/  LOP3.LUT R0, R5, R0, R6, 0xfe, !PT ;  /* 0x0000000005007212 */ /* 0x000fce00078efe06 */
.L_x_5392:
[----:B------:R-:W-:Y:S05]  /*4910*/  BSYNC B0 ;  /* 0x0000000000007941 */ /* 0x000fea0003800000 */
.L_x_5391:
[----:B------:R-:W-:-:S04]  /*4920*/  FMUL.FTZ R0, R0, 1 ;  /* 0x3f80000000007820 */ /* 0x000fc80000410000 */
[----:B------:R0:W3:Y:S01]  /*4930*/  F2F.F64.F32 R30, R0 ;  /* 0x00000000001e7310 */ /* 0x0000e20000201800 */
[----:B------:R-:W-:Y:S05]  /*4940*/  BRA `(.L_x_5376) ;  /* 0x0000000400187947 */ /* 0x000fea0003800000 */
.L_x_5389:
        /* <DEDUP_REMOVED lines=21> */
.L_x_5398:
[----:B------:R-:W-:Y:S05]  /*4aa0*/  BSYNC B1 ;  /* 0x0000000000017941 */ /* 0x000fea0003800000 */
.L_x_5397:
[----:B------:R-:W-:Y:S01]  /*4ab0*/  LEA R5, R0, 0x37800000, 0x17 ;  /* 0x3780000000057811 */ /* 0x000fe200078eb8ff */
[----:B------:R-:W-:-:S05]  /*4ac0*/  IMAD.SHL.U32 R0, R3, 0x200000, RZ ;  /* 0x0020000003007824 */ /* 0x000fca00078e00ff */
[----:B------:R-:W-:-:S07]  /*4ad0*/  LOP3.LUT R0, R5, R0, R6, 0xfe, !PT ;  /* 0x0000000005007212 */ /* 0x000fce00078efe06 */
.L_x_5396:
[----:B------:R-:W-:Y:S05]  /*4ae0*/  BSYNC B0 ;  /* 0x0000000000007941 */ /* 0x000fea0003800000 */
.L_x_5395:
[----:B------:R-:W-:-:S04]  /*4af0*/  FMUL.FTZ R0, R0, 1 ;  /* 0x3f80000000007820 */ /* 0x000fc80000410000 */
[----:B------:R0:W3:Y:S01]  /*4b00*/  F2F.F64.F32 R30, R0 ;  /* 0x00000000001e7310 */ /* 0x0000e20000201800 */
[----:B------:R-:W-:Y:S05]  /*4b10*/  BRA `(.L_x_5376) ;  /* 0x0000000000a47947 */ /* 0x000fea0003800000 */
.L_x_5388:
        /* <DEDUP_REMOVED lines=14> */
.L_x_5402:
[----:B------:R-:W-:Y:S05]  /*4c00*/  BSYNC B0 ;  /* 0x0000000000007941 */ /* 0x000fea0003800000 */
.L_x_5401:
[----:B------:R-:W-:-:S04]  /*4c10*/  FMUL.FTZ R0, R0, 1 ;  /* 0x3f80000000007820 */ /* 0x000fc80000410000 */
[----:B------:R0:W3:Y:S01]  /*4c20*/  F2F.F64.F32 R30, R0 ;  /* 0x00000000001e7310 */ /* 0x0000e20000201800 */
[----:B------:R-:W-:Y:S05]  /*4c30*/  BRA `(.L_x_5376) ;  /* 0x00000000005c7947 */ /* 0x000fea0003800000 */
.L_x_5375:
        /* <DEDUP_REMOVED lines=16> */
.L_x_5403:
[----:B------:R-:W-:Y:S01]  /*4d40*/  CS2R R30, SRZ ;  /* 0x00000000001e7805 */ /* 0x000fe2000001ff00 */
[----:B------:R-:W-:Y:S06]  /*4d50*/  BRA `(.L_x_5376) ;  /* 0x0000000000147947 */ /* 0x000fec0003800000 */
.L_x_5400:
[----:B------:R-:W3:Y:S02]  /*4d60*/  LDG.E.64 R30, desc[UR36][R4.64] ;  /* 0x00000024041e7981 */ /* 0x000ee4000c1e1b00 */
[----:B---3--:R-:W0:Y:S01]  /*4d70*/  I2F.F64.U64 R30, R30 ;  /* 0x0000001e001e7312 */ /* 0x008e220000301800 */
[----:B------:R-:W-:Y:S05]  /*4d80*/  BRA `(.L_x_5376) ;  /* 0x0000000000087947 */ /* 0x000fea0003800000 */
.L_x_5399:
[----:B------:R-:W3:Y:S02]  /*4d90*/  LDG.E R4, desc[UR36][R4.64] ;  /* 0x0000002404047981 */ /* 0x000ee4000c1e1900 */
[----:B---3--:R0:W3:Y:S02]  /*4da0*/  I2F.F64.U32 R30, R4 ;  /* 0x00000004001e7312 */ /* 0x0080e40000201800 */
.L_x_5376:
[----:B0-----:R-:W0:Y:S01]  /*4db0*/  LDC.64 R4, c[0x0][0x228] ;  /* 0x00008a00ff047b82 */ /* 0x001e220000000a00 */
[----:B---3--:R-:W-:Y:S01]  /*4dc0*/  PRMT R0, R16, 0x9910, RZ ;  /* 0x0000991010007816 */ /* 0x008fe200000000ff */
        /* <DEDUP_REMOVED lines=17> */
.L_x_5407:
[----:B------:R-:W3:Y:S02]  /*4ee0*/  LDG.E.U8 R4, desc[UR36][R4.64] ;  /* 0x0000002404047981 */ /* 0x000ee4000c1e1100 */
[----:B---3--:R0:W3:Y:S01]  /*4ef0*/  I2F.F64.U16 R28, R4 ;  /* 0x00000004001c7312 */ /* 0x0080e20000101800 */
[----:B------:R-:W-:Y:S05]  /*4f00*/  BRA `(.L_x_5409) ;  /* 0x0000000c00707947 */ /* 0x000fea0003800000 */
.L_x_5406:
        /* <DEDUP_REMOVED lines=9> */
.L_x_5411:
[----:B------:R-:W3:Y:S02]  /*4fa0*/  LDG.E R4, desc[UR36][R4.64] ;  /* 0x0000002404047981 */ /* 0x000ee4000c1e1900 */
[----:B---3--:R0:W3:Y:S01]  /*4fb0*/  I2F.F64 R28, R4 ;  /* 0x00000004001c7312 */ /* 0x0080e20000201c00 */
[----:B------:R-:W-:Y:S05]  /*4fc0*/  BRA `(.L_x_5409) ;  /* 0x0000000c00407947 */ /* 0x000fea0003800000 */
.L_x_5410:
[----:B------:R-:W3:Y:S02]  /*4fd0*/  LDG.E.U16 R4, desc[UR36][R4.64] ;  /* 0x0000002404047981 */ /* 0x000ee4000c1e1500 */
[----:B---3--:R0:W3:Y:S01]  /*4fe0*/  I2F.F64.S16 R28, R4 ;  /* 0x00000004001c7312 */ /* 0x0080e20000101c00 */
[----:B------:R-:W-:Y:S05]  /*4ff0*/  BRA `(.L_x_5409) ;  /* 0x0000000c00347947 */ /* 0x000fea0003800000 */
.L_x_5405:
        /* <DEDUP_REMOVED lines=10> */
.L_x_5413:
[----:B------:R-:W3:Y:S02]  /*50a0*/  LDG.E.U16 R0, desc[UR36][R4.64] ;  /* 0x0000002404007981 */ /* 0x000ee4000c1e1500 */
[----:B---3--:R-:W-:-:S05]  /*50b0*/  HADD2.F32 R0, -RZ, R0.H0_H0 ;  /* 0x20000000ff007230 */ /* 0x008fca0000004100 */
[----:B------:R-:W-:-:S04]  /*50c0*/  FMUL.FTZ R0, R0, 1 ;  /* 0x3f80000000007820 */ /* 0x000fc80000410000 */
[----:B------:R0:W3:Y:S01]  /*50d0*/  F2F.F64.F32 R28, R0 ;  /* 0x00000000001c7310 */ /* 0x0000e20000201800 */
[----:B------:R-:W-:Y:S05]  /*50e0*/  BRA `(.L_x_5409) ;  /* 0x0000000800f87947 */ /* 0x000fea0003800000 */
.L_x_5412:
        /* <DEDUP_REMOVED lines=10> */
.L_x_5415:
[----:B------:R-:W3:Y:S02]  /*5190*/  LDG.E.U16 R4, desc[UR36][R4.64] ;  /* 0x0000002404047981 */ /* 0x000ee4000c1e1500 */
[----:B---3--:R-:W-:-:S05]  /*51a0*/  HADD2.F32 R0, -RZ, R4.H0_H0 ;  /* 0x20000004ff007230 */ /* 0x008fca0000004100 */
[----:B------:R-:W-:-:S04]  /*51b0*/  FMUL.FTZ R0, R0, 1 ;  /* 0x3f80000000007820 */ /* 0x000fc80000410000 */
[----:B------:R0:W3:Y:S01]  /*51c0*/  F2F.F64.F32 R28, R0 ;  /* 0x00000000001c7310 */ /* 0x0000e20000201800 */
[----:B------:R-:W-:Y:S05]  /*51d0*/  BRA `(.L_x_5409) ;  /* 0x0000000800bc7947 */ /* 0x000fea0003800000 */
.L_x_5414:
[----:B------:R0:W5:Y:S01]  /*51e0*/  LDG.E.64 R28, desc[UR36][R4.64] ;  /* 0x00000024041c7981 */ /* 0x000162000c1e1b00 */
[----:B------:R-:W-:Y:S05]  /*51f0*/  BRA `(.L_x_5409) ;  /* 0x0000000800b47947 */ /* 0x000fea0003800000 */
.L_x_5404:
        /* <DEDUP_REMOVED lines=13> */
.L_x_5418:
[----:B------:R0:W5:Y:S01]  /*52d0*/  LDG.E.64 R28, desc[UR36][R4.64] ;  /* 0x00000024041c7981 */ /* 0x000162000c1e1b00 */
[----:B------:R-:W-:Y:S05]  /*52e0*/  BRA `(.L_x_5409) ;  /* 0x0000000800787947 */ /* 0x000fea0003800000 */
.L_x_5417:
        /* <DEDUP_REMOVED lines=28> */
.L_x_5420:
        /* <DEDUP_REMOVED lines=15> */
.L_x_5419:
[----:B------:R-:W3:Y:S02]  /*55a0*/  LDG.E.U16 R0, desc[UR36][R4.64] ;  /* 0x0000002404007981 */ /* 0x000ee4000c1e1500 */
[----:B---3--:R-:W-:-:S04]  /*55b0*/  IMAD.U32 R0, R0, 0x10000, RZ ;  /* 0x0001000000007824 */ /* 0x008fc800078e00ff */
[----:B------:R-:W-:-:S04]  /*55c0*/  FMUL.FTZ R0, R0, 1 ;  /* 0x3f80000000007820 */ /* 0x000fc80000410000 */
[----:B------:R0:W3:Y:S01]  /*55d0*/  F2F.F64.F32 R28, R0 ;  /* 0x00000000001c7310 */ /* 0x0000e20000201800 */
[----:B------:R-:W-:Y:S05]  /*55e0*/  BRA `(.L_x_5409) ;  /* 0x0000000400b87947 */ /* 0x000fea0003800000 */
.L_x_5416:
        /* <DEDUP_REMOVED lines=11> */
.L_x_5423:
        /* <DEDUP_REMOVED lines=21> */
.L_x_5427:
[----:B------:R-:W-:Y:S05]  /*57f0*/  BSYNC B1 ;  /* 0x0000000000017941 */ /* 0x000fea0003800000 */
.L_x_5426:
[----:B------:R-:W-:Y:S01]  /*5800*/  LEA R5, R0, 0x3b800000, 0x17 ;  /* 0x3b80000000057811 */ /* 0x000fe200078eb8ff */
[----:B------:R-:W-:-:S05]  /*5810*/  IMAD.SHL.U32 R0, R3, 0x100000, RZ ;  /* 0x0010000003007824 */ /* 0x000fca00078e00ff */
[----:B------:R-:W-:-:S07]  /*5820*/  LOP3.LUT R0, R5, R0, R6, 0xfe, !PT ;  /* 0x0000000005007212 */ /* 0x000fce00078efe06 */
.L_x_5425:
[----:B------:R-:W-:Y:S05]  /*5830*/  BSYNC B0 ;  /* 0x0000000000007941 */ /* 0x000fea0003800000 */
.L_x_5424:
[----:B------:R-:W-:-:S04]  /*5840*/  FMUL.FTZ R0, R0, 1 ;  /* 0x3f80000000007820 */ /* 0x000fc80000410000 */
[----:B------:R0:W3:Y:S01]  /*5850*/  F2F.F64.F32 R28, R0 ;  /* 0x00000000001c7310 */ /* 0x0000e20000201800 */
[----:B------:R-:W-:Y:S05]  /*5860*/  BRA `(.L_x_5409) ;  /* 0x0000000400187947 */ /* 0x000fea0003800000 */
.L_x_5422:
        /* <DEDUP_REMOVED lines=21> */
.L_x_5431:
[----:B------:R-:W-:Y:S05]  /*59c0*/  BSYNC B1 ;  /* 0x0000000000017941 */ /* 0x000fea0003800000 */
.L_x_5430:
[----:B------:R-:W-:Y:S01]  /*59d0*/  LEA R5, R0, 0x37800000, 0x17 ;  /* 0x3780000000057811 */ /* 0x000fe200078eb8ff */
[----:B------:R-:W-:-:S05]  /*59e0*/  IMAD.SHL.U32 R0, R3, 0x200000, RZ ;  /* 0x0020000003007824 */ /* 0x000fca00078e00ff */
[----:B------:R-:W-:-:S07]  /*59f0*/  LOP3.LUT R0, R5, R0, R6, 0xfe, !PT ;  /* 0x0000000005007212 */ /* 0x000fce00078efe06 */
.L_x_5429:
[----:B------:R-:W-:Y:S05]  /*5a00*/  BSYNC B0 ;  /* 0x0000000000007941 */ /* 0x000fea0003800000 */
.L_x_5428:
[----:B------:R-:W-:-:S04]  /*5a10*/  FMUL.FTZ R0, R0, 1 ;  /* 0x3f80000000007820 */ /* 0x000fc80000410000 */
[----:B------:R0:W3:Y:S01]  /*5a20*/  F2F.F64.F32 R28, R0 ;  /* 0x00000000001c7310 */ /* 0x0000e20000201800 */
[----:B------:R-:W-:Y:S05]  /*5a30*/  BRA `(.L_x_5409) ;  /* 0x0000000000a47947 */ /* 0x000fea0003800000 */
.L_x_5421:
        /* <DEDUP_REMOVED lines=14> */
.L_x_5435:
[----:B------:R-:W-:Y:S05]  /*5b20*/  BSYNC B0 ;  /* 0x0000000000007941 */ /* 0x000fea0003800000 */
.L_x_5434:
[----:B------:R-:W-:-:S04]  /*5b30*/  FMUL.FTZ R0, R0, 1 ;  /* 0x3f80000000007820 */ /* 0x000fc80000410000 */
[----:B------:R0:W3:Y:S01]  /*5b40*/  F2F.F64.F32 R28, R0 ;  /* 0x00000000001c7310 */ /* 0x0000e20000201800 */
[----:B------:R-:W-:Y:S05]  /*5b50*/  BRA `(.L_x_5409) ;  /* 0x00000000005c7947 */ /* 0x000fea0003800000 */
.L_x_5408:
        /* <DEDUP_REMOVED lines=16> */
.L_x_5436:
[----:B------:R-:W-:Y:S01]  /*5c60*/  CS2R R28, SRZ ;  /* 0x00000000001c7805 */ /* 0x000fe2000001ff00 */
[----:B------:R-:W-:Y:S06]  /*5c70*/  BRA `(.L_x_5409) ;  /* 0x0000000000147947 */ /* 0x000fec0003800000 */
.L_x_5433:
[----:B------:R-:W3:Y:S02]  /*5c80*/  LDG.E.64 R28, desc[UR36][R4.64] ;  /* 0x00000024041c7981 */ /* 0x000ee4000c1e1b00 */
[----:B---3--:R-:W0:Y:S01]  /*5c90*/  I2F.F64.U64 R28, R28 ;  /* 0x0000001c001c7312 */ /* 0x008e220000301800 */
[----:B------:R-:W-:Y:S05]  /*5ca0*/  BRA `(.L_x_5409) ;  /* 0x0000000000087947 */ /* 0x000fea0003800000 */
.L_x_5432:
[----:B------:R-:W3:Y:S02]  /*5cb0*/  LDG.E R4, desc[UR36][R4.64] ;  /* 0x0000002404047981 */ /* 0x000ee4000c1e1900 */
[----:B---3--:R0:W3:Y:S02]  /*5cc0*/  I2F.F64.U32 R28, R4 ;  /* 0x00000004001c7312 */ /* 0x0080e40000201800 */
.L_x_5409:
[----:B------:R-:W-:-:S07]  /*5cd0*/  VIADD R27, R27, 0x80 ;  /* 0x000000801b1b7836 */ /* 0x000fce0000000000 */
.L_x_5370:
[----:B------:R-:W-:Y:S05]  /*5ce0*/  BSYNC B6 ;  /* 0x0000000000067941 */ /* 0x000fea0003800000 */
.L_x_5369:
        /* <DEDUP_REMOVED lines=24> */
.L_x_5442:
[----:B------:R-:W3:Y:S02]  /*5e70*/  LDG.E.U8 R4, desc[UR36][R4.64] ;  /* 0x0000002404047981 */ /* 0x000ee4000c1e1100 */
[----:B---3--:R0:W3:Y:S01]  /*5e80*/  I2F.F64.U16 R16, R4 ;  /* 0x0000000400107312 */ /* 0x0080e20000101800 */
[----:B------:R-:W-:Y:S05]  /*5e90*/  BRA `(.L_x_5444) ;  /* 0x0000000c00707947 */ /* 0x000fea0003800000 */
.L_x_5441:
        /* <DEDUP_REMOVED lines=9> */
.L_x_5446:
[----:B------:R-:W3:Y:S02]  /*5f30*/  LDG.E R4, desc[UR36][R4.64] ;  /* 0x0000002404047981 */ /* 0x000ee4000c1e1900 */
[----:B---3--:R0:W3:Y:S01]  /*5f40*/  I2F.F64 R16, R4 ;  /* 0x0000000400107312 */ /* 0x0080e20000201c00 */
[----:B------:R-:W-:Y:S05]  /*5f50*/  BRA `(.L_x_5444) ;  /* 0x0000000c00407947 */ /* 0x000fea0003800000 */
.L_x_5445:
[----:B------:R-:W3:Y:S02]  /*5f60*/  LDG.E.U16 R4, desc[UR36][R4.64] ;  /* 0x0000002404047981 */ /* 0x000ee4000c1e1500 */
[----:B---3--:R0:W3:Y:S01]  /*5f70*/  I2F.F64.S16 R16, R4 ;  /* 0x0000000400107312 */ /* 0x0080e20000101c00 */
[----:B------:R-:W-:Y:S05]  /*5f80*/  BRA `(.L_x_5444) ;  /* 0x0000000c00347947 */ /* 0x000fea0003800000 */
.L_x_5440:
        /* <DEDUP_REMOVED lines=10> */
.L_x_5448:
[----:B------:R-:W3:Y:S02]  /*6030*/  LDG.E.U16 R0, desc[UR36][R4.64] ;  /* 0x0000002404007981 */ /* 0x000ee4000c1e1500 */
[----:B---3--:R-:W-:-:S05]  /*6040*/  HADD2.F32 R0, -RZ, R0.H0_H0 ;  /* 0x20000000ff007230 */ /* 0x008fca0000004100 */
[----:B------:R-:W-:-:S04]  /*6050*/  FMUL.FTZ R0, R0, 1 ;  /* 0x3f80000000007820 */ /* 0x000fc80000410000 */
[----:B------:R0:W3:Y:S01]  /*6060*/  F2F.F64.F32 R16, R0 ;  /* 0x0000000000107310 */ /* 0x0000e20000201800 */
[----:B------:R-:W-:Y:S05]  /*6070*/  BRA `(.L_x_5444) ;  /* 0x0000000800f87947 */ /* 0x000fea0003800000 */
.L_x_5447:
        /* <DEDUP_REMOVED lines=10> */
.L_x_5450:
[----:B------:R-:W3:Y:S02]  /*6120*/  LDG.E.U16 R4, desc[UR36][R4.64] ;  /* 0x0000002404047981 */ /* 0x000ee4000c1e1500 */
[----:B---3--:R-:W-:-:S05]  /*6130*/  HADD2.F32 R0, -RZ, R4.H0_H0 ;  /* 0x20000004ff007230 */ /* 0x008fca0000004100 */
[----:B------:R-:W-:-:S04]  /*6140*/  FMUL.FTZ R0, R0, 1 ;  /* 0x3f80000000007820 */ /* 0x000fc80000410000 */
[----:B------:R0:W3:Y:S01]  /*6150*/  F2F.F64.F32 R16, R0 ;  /* 0x0000000000107310 */ /* 0x0000e20000201800 */
[----:B------:R-:W-:Y:S05]  /*6160*/  BRA `(.L_x_5444) ;  /* 0x0000000800bc7947 */ /* 0x000fea0003800000 */
.L_x_5449:
[----:B------:R0:W5:Y:S01]  /*6170*/  LDG.E.64 R16, desc[UR36][R4.64] ;  /* 0x0000002404107981 */ /* 0x000162000c1e1b00 */
[----:B------:R-:W-:Y:S05]  /*6180*/  BRA `(.L_x_5444) ;  /* 0x0000000800b47947 */ /* 0x000fea0003800000 */
.L_x_5439:
        /* <DEDUP_REMOVED lines=13> */
.L_x_5453:
[----:B------:R0:W5:Y:S01]  /*6260*/  LDG.E.64 R16, desc[UR36][R4.64] ;  /* 0x0000002404107981 */ /* 0x000162000c1e1b00 */
[----:B------:R-:W-:Y:S05]  /*6270*/  BRA `(.L_x_5444) ;  /* 0x0000000800787947 */ /* 0x000fea0003800000 */
.L_x_5452:
        /* <DEDUP_REMOVED lines=28> */
.L_x_5455:
        /* <DEDUP_REMOVED lines=15> */
.L_x_5454:
[----:B------:R-:W3:Y:S02]  /*6530*/  LDG.E.U16 R0, desc[UR36][R4.64] ;  /* 0x0000002404007981 */ /* 0x000ee4000c1e1500 */
[----:B---3--:R-:W-:-:S04]  /*6540*/  IMAD.U32 R0, R0, 0x10000, RZ ;  /* 0x0001000000007824 */ /* 0x008fc800078e00ff */
[----:B------:R-:W-:-:S04]  /*6550*/  FMUL.FTZ R0, R0, 1 ;  /* 0x3f80000000007820 */ /* 0x000fc80000410000 */
[----:B------:R0:W3:Y:S01]  /*6560*/  F2F.F64.F32 R16, R0 ;  /* 0x0000000000107310 */ /* 0x0000e20000201800 */
[----:B------:R-:W-:Y:S05]  /*6570*/  BRA `(.L_x_5444) ;  /* 0x0000000400b87947 */ /* 0x000fea0003800000 */
.L_x_5451:
        /* <DEDUP_REMOVED lines=11> */
.L_x_5458:
        /* <DEDUP_REMOVED lines=21> */
.L_x_5462:
[----:B------:R-:W-:Y:S05]  /*6780*/  BSYNC B1 ;  /* 0x0000000000017941 */ /* 0x000fea0003800000 */
.L_x_5461:
[----:B------:R-:W-:Y:S01]  /*6790*/  LEA R5, R0, 0x3b800000, 0x17 ;  /* 0x3b80000000057811 */ /* 0x000fe200078eb8ff */
[----:B------:R-:W-:-:S05]  /*67a0*/  IMAD.SHL.U32 R0, R3, 0x100000, RZ ;  /* 0x0010000003007824 */ /* 0x000fca00078e00ff */
[----:B------:R-:W-:-:S07]  /*67b0*/  LOP3.LUT R0, R5, R0, R6, 0xfe, !PT ;  /* 0x0000000005007212 */ /* 0x000fce00078efe06 */
.L_x_5460:
[----:B------:R-:W-:Y:S05]  /*67c0*/  BSYNC B0 ;  /* 0x0000000000007941 */ /* 0x000fea0003800000 */
.L_x_5459:
[----:B------:R-:W-:-:S04]  /*67d0*/  FMUL.FTZ R0, R0, 1 ;  /* 0x3f80000000007820 */ /* 0x000fc80000410000 */
[----:B------:R0:W3:Y:S01]  /*67e0*/  F2F.F64.F32 R16, R0 ;  /* 0x0000000000107310 */ /* 0x0000e20000201800 */
[----:B------:R-:W-:Y:S05]  /*67f0*/  BRA `(.L_x_5444) ;  /* 0x0000000400187947 */ /* 0x000fea0003800000 */
.L_x_5457:
        /* <DEDUP_REMOVED lines=21> */
.L_x_5466:
[----:B------:R-:W-:Y:S05]  /*6950*/  BSYNC B1 ;  /* 0x0000000000017941 */ /* 0x000fea0003800000 */
.L_x_5465:
[----:B------:R-:W-:Y:S01]  /*6960*/  LEA R5, R0, 0x37800000, 0x17 ;  /* 0x3780000000057811 */ /* 0x000fe200078eb8ff */
[----:B------:R-:W-:-:S05]  /*6970*/  IMAD.SHL.U32 R0, R3, 0x200000, RZ ;  /* 0x0020000003007824 */ /* 0x000fca00078e00ff */
[----:B------:R-:W-:-:S07]  /*6980*/  LOP3.LUT R0, R5, R0, R6, 0xfe, !PT ;  /* 0x0000000005007212 */ /* 0x000fce00078efe06 */
.L_x_5464:
[----:B------:R-:W-:Y:S05]  /*6990*/  BSYNC B0 ;  /* 0x0000000000007941 */ /* 0x000fea0003800000 */
.L_x_5463:
[----:B------:R-:W-:-:S04]  /*69a0*/  FMUL.FTZ R0, R0, 1 ;  /* 0x3f80000000007820 */ /* 0x000fc80000410000 */
[----:B------:R0:W3:Y:S01]  /*69b0*/  F2F.F64.F32 R16, R0 ;  /* 0x0000000000107310 */ /* 0x0000e20000201800 */
[----:B------:R-:W-:Y:S05]  /*69c0*/  BRA `(.L_x_5444) ;  /* 0x0000000000a47947 */ /* 0x000fea0003800000 */
.L_x_5456:
        /* <DEDUP_REMOVED lines=14> */
.L_x_5470:
[----:B------:R-:W-:Y:S05]  /*6ab0*/  BSYNC B0 ;  /* 0x0000000000007941 */ /* 0x000fea0003800000 */
.L_x_5469:
[----:B------:R-:W-:-:S04]  /*6ac0*/  FMUL.FTZ R0, R0, 1 ;  /* 0x3f80000000007820 */ /* 0x000fc80000410000 */
[----:B------:R0:W3:Y:S01]  /*6ad0*/  F2F.F64.F32 R16, R0 ;  /* 0x0000000000107310 */ /* 0x0000e20000201800 */
[----:B------:R-:W-:Y:S05]  /*6ae0*/  BRA `(.L_x_5444) ;  /* 0x00000000005c7947 */ /* 0x000fea0003800000 */
.L_x_5443:
        /* <DEDUP_REMOVED lines=16> */
.L_x_5471:
[----:B------:R-:W-:Y:S01]  /*6bf0*/  CS2R R16, SRZ ;  /* 0x0000000000107805 */ /* 0x000fe2000001ff00 */
[----:B------:R-:W-:Y:S06]  /*6c00*/  BRA `(.L_x_5444) ;  /* 0x0000000000147947 */ /* 0x000fec0003800000 */
.L_x_5468:
[----:B------:R-:W3:Y:S02]  /*6c10*/  LDG.E.64 R16, desc[UR36][R4.64] ;  /* 0x0000002404107981 */ /* 0x000ee4000c1e1b00 */
[----:B---3--:R-:W0:Y:S01]  /*6c20*/  I2F.F64.U64 R16, R16 ;  /* 0x0000001000107312 */ /* 0x008e220000301800 */
[----:B------:R-:W-:Y:S05]  /*6c30*/  BRA `(.L_x_5444) ;  /* 0x0000000000087947 */ /* 0x000fea0003800000 */
.L_x_5467:
[----:B------:R-:W3:Y:S02]  /*6c40*/  LDG.E R4, desc[UR36][R4.64] ;  /* 0x0000002404047981 */ /* 0x000ee4000c1e1900 */
[----:B---3--:R0:W3:Y:S02]  /*6c50*/  I2F.F64.U32 R16, R4 ;  /* 0x0000000400107312 */ /* 0x0080e40000201800 */
.L_x_5444:
        /* <DEDUP_REMOVED lines=20> */
.L_x_5475:
[----:B------:R-:W2:Y:S02]  /*6da0*/  LDG.E.U8 R4, desc[UR36][R4.64] ;  /* 0x0000002404047981 */ /* 0x000ea4000c1e1100 */
[----:B--2---:R0:W1:Y:S01]  /*6db0*/  I2F.F64.U16 R24, R4 ;  /* 0x0000000400187312 */ /* 0x0040620000101800 */
[----:B------:R-:W-:Y:S05]  /*6dc0*/  BRA `(.L_x_5438) ;  /* 0x0000000c006c7947 */ /* 0x000fea0003800000 */
.L_x_5474:
        /* <DEDUP_REMOVED lines=9> */
.L_x_5478:
[----:B------:R-:W2:Y:S02]  /*6e60*/  LDG.E R4, desc[UR36][R4.64] ;  /* 0x0000002404047981 */ /* 0x000ea4000c1e1900 */
[----:B--2---:R0:W1:Y:S01]  /*6e70*/  I2F.F64 R24, R4 ;  /* 0x0000000400187312 */ /* 0x0040620000201c00 */
[----:B------:R-:W-:Y:S05]  /*6e80*/  BRA `(.L_x_5438) ;  /* 0x0000000c003c7947 */ /* 0x000fea0003800000 */
.L_x_5477:
[----:B------:R-:W2:Y:S02]  /*6e90*/  LDG.E.U16 R4, desc[UR36][R4.64] ;  /* 0x0000002404047981 */ /* 0x000ea4000c1e1500 */
[----:B--2---:R0:W1:Y:S01]  /*6ea0*/  I2F.F64.S16 R24, R4 ;  /* 0x0000000400187312 */ /* 0x0040620000101c00 */
[----:B------:R-:W-:Y:S05]  /*6eb0*/  BRA `(.L_x_5438) ;  /* 0x0000000c00307947 */ /* 0x000fea0003800000 */
.L_x_5473:
        /* <DEDUP_REMOVED lines=10> */
.L_x_5480:
[----:B------:R-:W2:Y:S02]  /*6f60*/  LDG.E.U16 R0, desc[UR36][R4.64] ;  /* 0x0000002404007981 */ /* 0x000ea4000c1e1500 */
[----:B--2---:R-:W-:-:S05]  /*6f70*/  HADD2.F32 R0, -RZ, R0.H0_H0 ;  /* 0x20000000ff007230 */ /* 0x004fca0000004100 */
[----:B------:R-:W-:-:S04]  /*6f80*/  FMUL.FTZ R0, R0, 1 ;  /* 0x3f80000000007820 */ /* 0x000fc80000410000 */
[----:B------:R0:W1:Y:S01]  /*6f90*/  F2F.F64.F32 R24, R0 ;  /* 0x0000000000187310 */ /* 0x0000620000201800 */
[----:B------:R-:W-:Y:S05]  /*6fa0*/  BRA `(.L_x_5438) ;  /* 0x0000000800f47947 */ /* 0x000fea0003800000 */
.L_x_5479:
        /* <DEDUP_REMOVED lines=10> */
.L_x_5482:
[----:B------:R-:W2:Y:S02]  /*7050*/  LDG.E.U16 R4, desc[UR36][R4.64] ;  /* 0x0000002404047981 */ /* 0x000ea4000c1e1500 */
[----:B--2---:R-:W-:-:S05]  /*7060*/  HADD2.F32 R0, -RZ, R4.H0_H0 ;  /* 0x20000004ff007230 */ /* 0x004fca0000004100 */
[----:B------:R-:W-:-:S04]  /*7070*/  FMUL.FTZ R0, R0, 1 ;  /* 0x3f80000000007820 */ /* 0x000fc80000410000 */
[----:B------:R0:W1:Y:S01]  /*7080*/  F2F.F64.F32 R24, R0 ;  /* 0x0000000000187310 */ /* 0x0000620000201800 */
[----:B------:R-:W-:Y:S05]  /*7090*/  BRA `(.L_x_5438) ;  /* 0x0000000800b87947 */ /* 0x000fea0003800000 */
.L_x_5481:
[----:B------:R0:W5:Y:S01]  /*70a0*/  LDG.E.64 R24, desc[UR36][R4.64] ;  /* 0x0000002404187981 */ /* 0x000162000c1e1b00 */
[----:B------:R-:W-:Y:S05]  /*70b0*/  BRA `(.L_x_5438) ;  /* 0x0000000800b07947 */ /* 0x000fea0003800000 */
.L_x_5472:
        /* <DEDUP_REMOVED lines=13> */
.L_x_5485:
[----:B------:R0:W5:Y:S01]  /*7190*/  LDG.E.64 R24, desc[UR36][R4.64] ;  /* 0x0000002404187981 */ /* 0x000162000c1e1b00 */
[----:B------:R-:W-:Y:S05]  /*71a0*/  BRA `(.L_x_5438) ;  /* 0x0000000800747947 */ /* 0x000fea0003800000 */
.L_x_5484:
        /* <DEDUP_REMOVED lines=28> */
.L_x_5487:
        /* <DEDUP_REMOVED lines=15> */
.L_x_5486:
[----:B------:R-:W2:Y:S02]  /*7460*/  LDG.E.U16 R0, desc[UR36][R4.64] ;  /* 0x0000002404007981 */ /* 0x000ea4000c1e1500 */
[----:B--2---:R-:W-:-:S04]  /*7470*/  IMAD.U32 R0, R0, 0x10000, RZ ;  /* 0x0001000000007824 */ /* 0x004fc800078e00ff */
[----:B------:R-:W-:-:S04]  /*7480*/  FMUL.FTZ R0, R0, 1 ;  /* 0x3f80000000007820 */ /* 0x000fc80000410000 */
[----:B------:R0:W1:Y:S01]  /*7490*/  F2F.F64.F32 R24, R0 ;  /* 0x0000000000187310 */ /* 0x0000620000201800 */
[----:B------:R-:W-:Y:S05]  /*74a0*/  BRA `(.L_x_5438) ;  /* 0x0000000400b47947 */ /* 0x000fea0003800000 */
.L_x_5483:
        /* <DEDUP_REMOVED lines=11> */
.L_x_5490:
        /* <DEDUP_REMOVED lines=21> */
.L_x_5494:
[----:B------:R-:W-:Y:S05]  /*76b0*/  BSYNC B1 ;  /* 0x0000000000017941 */ /* 0x000fea0003800000 */
.L_x_5493:
[----:B------:R-:W-:Y:S01]  /*76c0*/  LEA R5, R0, 0x3b800000, 0x17 ;  /* 0x3b80000000057811 */ /* 0x000fe200078eb8ff */
[----:B------:R-:W-:-:S05]  /*76d0*/  IMAD.SHL.U32 R0, R3, 0x100000, RZ ;  /* 0x0010000003007824 */ /* 0x000fca00078e00ff */
[----:B------:R-:W-:-:S07]  /*76e0*/  LOP3.LUT R0, R5, R0, R6, 0xfe, !PT ;  /* 0x0000000005007212 */ /* 0x000fce00078efe06 */
.L_x_5492:
[----:B------:R-:W-:Y:S05]  /*76f0*/  BSYNC B0 ;  /* 0x0000000000007941 */ /* 0x000fea0003800000 */
.L_x_5491:
[----:B------:R-:W-:-:S04]  /*7700*/  FMUL.FTZ R0, R0, 1 ;  /* 0x3f80000000007820 */ /* 0x000fc80000410000 */
[----:B------:R0:W1:Y:S01]  /*7710*/  F2F.F64.F32 R24, R0 ;  /* 0x0000000000187310 */ /* 0x0000620000201800 */
[----:B------:R-:W-:Y:S05]  /*7720*/  BRA `(.L_x_5438) ;  /* 0x0000000400147947 */ /* 0x000fea0003800000 */
.L_x_5489:
        /* <DEDUP_REMOVED lines=21> */
.L_x_5498:
[----:B------:R-:W-:Y:S05]  /*7880*/  BSYNC B1 ;  /* 0x0000000000017941 */ /* 0x000fea0003800000 */
.L_x_5497:
[----:B------:R-:W-:Y:S01]  /*7890*/  LEA R5, R0, 0x37800000, 0x17 ;  /* 0x3780000000057811 */ /* 0x000fe200078eb8ff */
[----:B------:R-:W-:-:S05]  /*78a0*/  IMAD.SHL.U32 R0, R3, 0x200000, RZ ;  /* 0x0020000003007824 */ /* 0x000fca00078e00ff */
[----:B------:R-:W-:-:S07]  /*78b0*/  LOP3.LUT R0, R5, R0, R6, 0xfe, !PT ;  /* 0x0000000005007212 */ /* 0x000fce00078efe06 */
.L_x_5496:
[----:B------:R-:W-:Y:S05]  /*78c0*/  BSYNC B0 ;  /* 0x0000000000007941 */ /* 0x000fea0003800000 */
.L_x_5495:
[----:B------:R-:W-:-:S04]  /*78d0*/  FMUL.FTZ R0, R0, 1 ;  /* 0x3f80000000007820 */ /* 0x000fc80000410000 */
[----:B------:R0:W1:Y:S01]  /*78e0*/  F2F.F64.F32 R24, R0 ;  /* 0x0000000000187310 */ /* 0x0000620000201800 */
[----:B------:R-:W-:Y:S05]  /*78f0*/  BRA `(.L_x_5438) ;  /* 0x0000000000a07947 */ /* 0x000fea0003800000 */
.L_x_5488:
        /* <DEDUP_REMOVED lines=14> */
.L_x_5502:
[----:B------:R-:W-:Y:S05]  /*79e0*/  BSYNC B0 ;  /* 0x0000000000007941 */ /* 0x000fea0003800000 */
.L_x_5501:
[----:B------:R-:W-:-:S04]  /*79f0*/  FMUL.FTZ R0, R0, 1 ;  /* 0x3f80000000007820 */ /* 0x000fc80000410000 */
[----:B------:R0:W1:Y:S01]  /*7a00*/  F2F.F64.F32 R24, R0 ;  /* 0x0000000000187310 */ /* 0x0000620000201800 */
[----:B------:R-:W-:Y:S05]  /*7a10*/  BRA `(.L_x_5438) ;  /* 0x0000000000587947 */ /* 0x000fea0003800000 */
.L_x_5476:
        /* <DEDUP_REMOVED lines=16> */
.L_x_5503:
[----:B------:R-:W-:Y:S05]  /*7b20*/  BRA `(.L_x_5438) ;  /* 0x0000000000147947 */ /* 0x000fea0003800000 */
.L_x_5500:
[----:B------:R-:W2:Y:S02]  /*7b30*/  LDG.E.64 R24, desc[UR36][R4.64] ;  /* 0x0000002404187981 */ /* 0x000ea4000c1e1b00 */
[----:B--2---:R-:W0:Y:S01]  /*7b40*/  I2F.F64.U64 R24, R24 ;  /* 0x0000001800187312 */ /* 0x004e220000301800 */
[----:B------:R-:W-:Y:S05]  /*7b50*/  BRA `(.L_x_5438) ;  /* 0x0000000000087947 */ /* 0x000fea0003800000 */
.L_x_5499:
[----:B------:R-:W2:Y:S02]  /*7b60*/  LDG.E R4, desc[UR36][R4.64] ;  /* 0x0000002404047981 */ /* 0x000ea4000c1e1900 */
[----:B--2---:R0:W1:Y:S02]  /*7b70*/  I2F.F64.U32 R24, R4 ;  /* 0x0000000400187312 */ /* 0x0040640000201800 */
.L_x_5438:
[----:B------:R-:W-:Y:S05]  /*7b80*/  BSYNC B6 ;  /* 0x0000000000067941 */ /* 0x000fea0003800000 */
.L_x_5437:
[----:B------:R-:W2:Y:S01]  /*7b90*/  S2R R3, SR_TID.X ;  /* 0x0000000000037919 */ /* 0x000ea20000002100 */
[----:B------:R-:W3:Y:S01]  /*7ba0*/  LDC.U8 R19, c[0x0][0x240] ;  /* 0x00009000ff137b82 */ /* 0x000ee20000000000 */
[----:B------:R-:W-:Y:S01]  /*7bb0*/  BSSY B6, `(.L_x_5504) ;  /* 0x000015c000067945 */ /* 0x000fe20003800000 */
[----:B--2---:R-:W-:-:S13]  /*7bc0*/  ISETP.GE.AND P0, PT, R3, R2, PT ;  /* 0x000000020300720c */ /* 0x004fda0003f06270 */
[----:B01---5:R-:W-:Y:S01]  /*7bd0*/  @!P0 IMAD.MOV.U32 R6, RZ, RZ, R23 ;  /* 0x000000ffff068224 */ /* 0x023fe200078e0017 */
[----:B----4-:R-:W-:Y:S01]  /*7be0*/  @!P0 DSETP.MIN.AND P1, P2, R22, R36, PT ;  /* 0x000000241600822a */ /* 0x010fe20003a20000 */
[----:B------:R-:W-:Y:S02]  /*7bf0*/  @!P0 IMAD.MOV.U32 R0, RZ, RZ, R22 ;  /* 0x000000ffff008224 */ /* 0x000fe400078e0016 */
[----:B------:R-:W-:Y:S02]  /*7c00*/  IMAD.MOV.U32 R23, RZ, RZ, R3 ;  /* 0x000000ffff177224 */ /* 0x000fe400078e0003 */
[----:B------:R-:W-:Y:S01]  /*7c10*/  @!P0 IMAD.MOV.U32 R7, RZ, RZ, R36 ;  /* 0x000000ffff078224 */ /* 0x000fe200078e0024 */
[----:B------:R-:W-:Y:S01]  /*7c20*/  @!P0 FSEL R6, R6, R37, P1 ;  /* 0x0000002506068208 */ /* 0x000fe20000800000 */
[----:B------:R-:W-:Y:S01]  /*7c30*/  VIADD R27, R23, 0x80 ;  /* 0x00000080171b7836 */ /* 0x000fe20000000000 */
[----:B------:R-:W-:Y:S02]  /*7c40*/  @!P0 LOP3.LUT R37, R37, 0x80000, RZ, 0xfc, !PT ;  /* 0x0008000025258812 */ /* 0x000fe400078efcff */
[----:B------:R-:W-:Y:S01]  /*7c50*/  @!P0 SEL R0, R0, R7, P1 ;  /* 0x0000000700008207 */ /* 0x000fe20000800000 */
[----:B------:R-:W-:Y:S01]  /*7c60*/  VIADD R7, R23, 0x100 ;  /* 0x0000010017077836 */ /* 0x000fe20000000000 */
[----:B------:R-:W-:-:S02]  /*7c70*/  ISETP.GE.AND P3, PT, R27, R2, PT ;  /* 0x000000021b00720c */ /* 0x000fc40003f66270 */
[----:B------:R-:W-:Y:S01]  /*7c80*/  @!P0 SEL R37, R37, R6, P2 ;  /* 0x0000000625258207 */ /* 0x000fe20001000000 */
[----:B---3--:R-:W-:Y:S01]  /*7c90*/  @!P0 IMAD.MOV.U32 R4, RZ, RZ, R0 ;  /* 0x000000ffff048224 */ /* 0x008fe200078e0000 */
[----:B------:R-:W-:Y:S01]  /*7ca0*/  ISETP.GE.AND P2, PT, R7, R2, PT ;  /* 0x000000020700720c */ /* 0x000fe20003f46270 */
[----:B------:R-:W-:Y:S02]  /*7cb0*/  VIADD R7, R23, 0x180 ;  /* 0x0000018017077836 */ /* 0x000fe40000000000 */
[----:B------:R-:W-:-:S03]  /*7cc0*/  @!P0 IMAD.MOV.U32 R5, RZ, RZ, R37 ;  /* 0x000000ffff058224 */ /* 0x000fc600078e0025 */
[----:B------:R-:W-:-:S03]  /*7cd0*/  ISETP.GE.AND P1, PT, R7, R2, PT ;  /* 0x000000020700720c */ /* 0x000fc60003f26270 */
[----:B------:R-:W-:Y:S01]  /*7ce0*/  @!P3 DSETP.MIN.AND P5, P4, R32, R34, PT ;  /* 0x000000222000b22a */ /* 0x000fe20003ca0000 */
[----:B------:R-:W-:Y:S01]  /*7cf0*/  @!P3 IMAD.MOV.U32 R0, RZ, RZ, R32 ;  /* 0x000000ffff00b224 */ /* 0x000fe200078e0020 */
[----:B------:R-:W-:Y:S01]  /*7d00*/  @!P3 LOP3.LUT R6, R35, 0x80000, RZ, 0xfc, !PT ;  /* 0x000800002306b812 */ /* 0x000fe200078efcff */
[----:B------:R-:W-:Y:S02]  /*7d10*/  @!P3 IMAD.MOV.U32 R9, RZ, RZ, R34 ;  /* 0x000000ffff09b224 */ /* 0x000fe400078e0022 */
[----:B------:R-:W-:Y:S01]  /*7d20*/  @!P2 IMAD.MOV.U32 R7, RZ, RZ, R28 ;  /* 0x000000ffff07a224 */ /* 0x000fe200078e001c */
[----:B------:R-:W-:Y:S01]  /*7d30*/  @!P3 FSEL R33, R33, R35, P5 ;  /* 0x000000232121b208 */ /* 0x000fe20002800000 */
[----:B------:R-:W-:Y:S01]  /*7d40*/  @!P2 IMAD.MOV.U32 R8, RZ, RZ, R29 ;  /* 0x000000ffff08a224 */ /* 0x000fe200078e001d */
[----:B------:R-:W-:Y:S01]  /*7d50*/  @!P3 SEL R0, R0, R9, P5 ;  /* 0x000000090000b207 */ /* 0x000fe20002800000 */
[----:B------:R-:W-:Y:S01]  /*7d60*/  @!P2 DSETP.MIN.AND P6, P5, R28, R30, PT ;  /* 0x0000001e1c00a22a */ /* 0x000fe20003dc0000 */
[----:B------:R-:W-:Y:S01]  /*7d70*/  @!P2 IMAD.MOV.U32 R10, RZ, RZ, R30 ;  /* 0x000000ffff0aa224 */ /* 0x000fe200078e001e */
[----:B------:R-:W-:Y:S01]  /*7d80*/  @!P3 SEL R33, R6, R33, P4 ;  /* 0x000000210621b207 */ /* 0x000fe20002000000 */
[----:B------:R-:W-:-:S02]  /*7d90*/  @!P1 IMAD.MOV.U32 R9, RZ, RZ, R17 ;  /* 0x000000ffff099224 */ /* 0x000fc400078e0011 */
[----:B------:R-:W-:Y:S01]  /*7da0*/  @!P1 IMAD.MOV.U32 R6, RZ, RZ, R16 ;  /* 0x000000ffff069224 */ /* 0x000fe200078e0010 */
[----:B------:R-:W-:Y:S01]  /*7db0*/  @!P2 SEL R7, R7, R10, P6 ;  /* 0x0000000a0707a207 */ /* 0x000fe20003000000 */
[----:B------:R-:W-:Y:S01]  /*7dc0*/  @!P1 IMAD.MOV.U32 R10, RZ, RZ, R25 ;  /* 0x000000ffff0a9224 */ /* 0x000fe200078e0019 */
[----:B------:R-:W-:Y:S01]  /*7dd0*/  @!P2 FSEL R8, R8, R31, P6 ;  /* 0x0000001f0808a208 */ /* 0x000fe20003000000 */
[----:B------:R-:W-:Y:S01]  /*7de0*/  @!P1 DSETP.MIN.AND P4, P6, R16, R24, PT ;  /* 0x000000181000922a */ /* 0x000fe20003e80000 */
[----:B------:R-:W-:Y:S01]  /*7df0*/  @!P1 IMAD.MOV.U32 R11, RZ, RZ, R24 ;  /* 0x000000ffff0b9224 */ /* 0x000fe200078e0018 */
[----:B------:R-:W-:Y:S01]  /*7e00*/  @!P2 LOP3.LUT R31, R31, 0x80000, RZ, 0xfc, !PT ;  /* 0x000800001f1fa812 */ /* 0x000fe200078efcff */
[----:B------:R-:W-:Y:S02]  /*7e10*/  @!P3 IMAD.MOV.U32 R28, RZ, RZ, R0 ;  /* 0x000000ffff1cb224 */ /* 0x000fe400078e0000 */
[----:B------:R-:W-:Y:S01]  /*7e20*/  @!P3 IMAD.MOV.U32 R29, RZ, RZ, R33 ;  /* 0x000000ffff1db224 */ /* 0x000fe200078e0021 */
[----:B------:R-:W-:Y:S01]  /*7e30*/  @!P1 FSEL R9, R9, R10, P4 ;  /* 0x0000000a09099208 */ /* 0x000fe20002000000 */
[----:B------:R-:W-:Y:S01]  /*7e40*/  @!P2 IMAD.MOV.U32 R24, RZ, RZ, R7 ;  /* 0x000000ffff18a224 */ /* 0x000fe200078e0007 */
[----:B------:R-:W-:-:S02]  /*7e50*/  @!P1 LOP3.LUT R10, R10, 0x80000, RZ, 0xfc, !PT ;  /* 0x000800000a0a9812 */ /* 0x000fc400078efcff */
[----:B------:R-:W-:Y:S02]  /*7e60*/  @!P1 SEL R6, R6, R11, P4 ;  /* 0x0000000b06069207 */ /* 0x000fe40002000000 */
[----:B------:R-:W-:Y:S02]  /*7e70*/  @!P2 SEL R8, R31, R8, P5 ;  /* 0x000000081f08a207 */ /* 0x000fe40002800000 */
[----:B------:R-:W-:Y:S01]  /*7e80*/  @!P1 SEL R9, R10, R9, P6 ;  /* 0x000000090a099207 */ /* 0x000fe20003000000 */
[----:B------:R-:W-:Y:S02]  /*7e90*/  @!P1 IMAD.MOV.U32 R16, RZ, RZ, R6 ;  /* 0x000000ffff109224 */ /* 0x000fe400078e0006 */
[----:B------:R-:W-:Y:S02]  /*7ea0*/  @!P2 IMAD.MOV.U32 R25, RZ, RZ, R8 ;  /* 0x000000ffff19a224 */ /* 0x000fe400078e0008 */
[----:B------:R-:W-:Y:S01]  /*7eb0*/  @!P1 IMAD.MOV.U32 R17, RZ, RZ, R9 ;  /* 0x000000ffff119224 */ /* 0x000fe200078e0009 */
        /* <DEDUP_REMOVED lines=22> */
.L_x_5509:
[----:B------:R-:W0:Y:S01]  /*8020*/  F2I.S64.F64.TRUNC R4, R4 ;  /* 0x0000000400047311 */ /* 0x000e22000030d900 */
[----:B------:R-:W-:Y:S02]  /*8030*/  IMAD.MOV.U32 R23, RZ, RZ, R27 ;  /* 0x000000ffff177224 */ /* 0x000fe400078e001b */
[----:B0-----:R-:W-:-:S05]  /*8040*/  IMAD.MOV.U32 R3, RZ, RZ, R4 ;  /* 0x000000ffff037224 */ /* 0x001fca00078e0004 */
[----:B------:R0:W-:Y:S01]  /*8050*/  STG.E.U8 desc[UR36][R8.64], R3 ;  /* 0x0000000308007986 */ /* 0x0001e2000c101124 */
[----:B------:R-:W-:Y:S05]  /*8060*/  BRA `(.L_x_5505) ;  /* 0x0000001000407947 */ /* 0x000fea0003800000 */
.L_x_5508:
        /* <DEDUP_REMOVED lines=10> */
.L_x_5512:
[----:B------:R-:W0:Y:S01]  /*8110*/  F2I.F64.TRUNC R5, R4 ;  /* 0x0000000400057311 */ /* 0x000e22000030d100 */
[----:B------:R-:W-:Y:S01]  /*8120*/  IMAD.MOV.U32 R23, RZ, RZ, R27 ;  /* 0x000000ffff177224 */ /* 0x000fe200078e001b */
[----:B0-----:R0:W-:Y:S01]  /*8130*/  STG.E desc[UR36][R8.64], R5 ;  /* 0x0000000508007986 */ /* 0x0011e2000c101924 */
[----:B------:R-:W-:Y:S05]  /*8140*/  BRA `(.L_x_5505) ;  /* 0x0000001000087947 */ /* 0x000fea0003800000 */
.L_x_5511:
[----:B------:R-:W0:Y:S01]  /*8150*/  F2I.F64.TRUNC R5, R4 ;  /* 0x0000000400057311 */ /* 0x000e22000030d100 */
[----:B------:R-:W-:Y:S01]  /*8160*/  IMAD.MOV.U32 R23, RZ, RZ, R27 ;  /* 0x000000ffff177224 */ /* 0x000fe200078e001b */
[----:B0-----:R0:W-:Y:S01]  /*8170*/  STG.E.U16 desc[UR36][R8.64], R5 ;  /* 0x0000000508007986 */ /* 0x0011e2000c101524 */
[----:B------:R-:W-:Y:S05]  /*8180*/  BRA `(.L_x_5505) ;  /* 0x0000000c00f87947 */ /* 0x000fea0003800000 */
.L_x_5507:
        /* <DEDUP_REMOVED lines=14> */
.L_x_5514:
        /* <DEDUP_REMOVED lines=9> */
.L_x_5513:
        /* <DEDUP_REMOVED lines=15> */
.L_x_5516:
        /* <DEDUP_REMOVED lines=10> */
.L_x_5515:
[----:B------:R4:W-:Y:S01]  /*8490*/  STG.E.64 desc[UR36][R8.64], R4 ;  /* 0x0000000408007986 */ /* 0x0009e2000c101b24 */
[----:B------:R-:W-:Y:S01]  /*84a0*/  IMAD.MOV.U32 R23, RZ, RZ, R27 ;  /* 0x000000ffff177224 */ /* 0x000fe200078e001b */
[----:B------:R-:W-:Y:S06]  /*84b0*/  BRA `(.L_x_5505) ;  /* 0x0000000c002c7947 */ /* 0x000fec0003800000 */
.L_x_5506:
        /* <DEDUP_REMOVED lines=13> */
.L_x_5519:
[----:B------:R-:W-:Y:S01]  /*8590*/  CS2R R6, SRZ ;  /* 0x0000000000067805 */ /* 0x000fe2000001ff00 */
[----:B------:R-:W-:-:S04]  /*85a0*/  IMAD.MOV.U32 R23, RZ, RZ, R27 ;  /* 0x000000ffff177224 */ /* 0x000fc800078e001b */
[----:B------:R0:W-:Y:S01]  /*85b0*/  STG.E.128 desc[UR36][R8.64], R4 ;  /* 0x0000000408007986 */ /* 0x0001e2000c101d24 */
[----:B------:R-:W-:Y:S05]  /*85c0*/  BRA `(.L_x_5505) ;  /* 0x0000000800e87947 */ /* 0x000fea0003800000 */
.L_x_5518:
        /* <DEDUP_REMOVED lines=25> */
.L_x_5523:
[----:B------:R-:W-:Y:S05]  /*8760*/  BSYNC B0 ;  /* 0x0000000000007941 */ /* 0x000fea0003800000 */
.L_x_5522:
[----:B------:R-:W-:Y:S01]  /*8770*/  LOP3.LUT R7, R0, R7, RZ, 0xfc, !PT ;  /* 0x0000000700077212 */ /* 0x000fe200078efcff */
[----:B------:R-:W-:-:S04]  /*8780*/  IMAD.MOV.U32 R23, RZ, RZ, R27 ;  /* 0x000000ffff177224 */ /* 0x000fc800078e001b */
[----:B------:R0:W-:Y:S01]  /*8790*/  STG.E.U8 desc[UR36][R8.64], R7 ;  /* 0x0000000708007986 */ /* 0x0001e2000c101124 */
[----:B------:R-:W-:Y:S05]  /*87a0*/  BRA `(.L_x_5505) ;  /* 0x0000000800707947 */ /* 0x000fea0003800000 */
.L_x_5521:
        /* <DEDUP_REMOVED lines=17> */
.L_x_5525:
[----:B------:R-:W-:Y:S01]  /*88c0*/  IMAD.MOV.U32 R0, RZ, RZ, 0x7f ;  /* 0x0000007fff007424 */ /* 0x000fe200078e00ff */
[----:B------:R-:W-:-:S04]  /*88d0*/  ISETP.GT.U32.AND P0, PT, R3, 0x7f800000, PT ;  /* 0x7f8000000300780c */ /* 0x000fc80003f04070 */
[----:B------:R-:W-:-:S09]  /*88e0*/  SEL R0, R0, 0x7c, P0 ;  /* 0x0000007c00007807 */ /* 0x000fd20000000000 */
.L_x_5526:
[----:B------:R-:W-:Y:S05]  /*88f0*/  BSYNC B0 ;  /* 0x0000000000007941 */ /* 0x000fea0003800000 */
.L_x_5524:
[----:B------:R-:W-:Y:S01]  /*8900*/  LOP3.LUT R3, R7, 0x80000000, RZ, 0xc0, !PT ;  /* 0x8000000007037812 */ /* 0x000fe200078ec0ff */
[----:B------:R-:W-:-:S03]  /*8910*/  IMAD.MOV.U32 R23, RZ, RZ, R27 ;  /* 0x000000ffff177224 */ /* 0x000fc600078e001b */
[----:B------:R-:W-:-:S04]  /*8920*/  SHF.R.U32.HI R3, RZ, 0x18, R3 ;  /* 0x00000018ff037819 */ /* 0x000fc80000011603 */
[----:B------:R-:W-:-:S05]  /*8930*/  LOP3.LUT R3, R0, R3, RZ, 0xfc, !PT ;  /* 0x0000000300037212 */ /* 0x000fca00078efcff */
[----:B------:R0:W-:Y:S01]  /*8940*/  STG.E.U8 desc[UR36][R8.64], R3 ;  /* 0x0000000308007986 */ /* 0x0001e2000c101124 */
[----:B------:R-:W-:Y:S05]  /*8950*/  BRA `(.L_x_5505) ;  /* 0x0000000800047947 */ /* 0x000fea0003800000 */
.L_x_5520:
        /* <DEDUP_REMOVED lines=9> */
.L_x_5517:
        /* <DEDUP_REMOVED lines=12> */
.L_x_5529:
        /* <DEDUP_REMOVED lines=21> */
.L_x_5532:
[----:B------:R-:W-:-:S04]  /*8c00*/  LOP3.LUT R0, R7, 0x80000000, RZ, 0xc0, !PT ;  /* 0x8000000007007812 */ /* 0x000fc800078ec0ff */
[----:B------:R-:W-:-:S04]  /*8c10*/  SHF.R.U32.HI R0, RZ, 0x18, R0 ;  /* 0x00000018ff007819 */ /* 0x000fc80000011600 */
[----:B------:R-:W-:-:S07]  /*8c20*/  LOP3.LUT R0, R3, R0, RZ, 0xfc, !PT ;  /* 0x0000000003007212 */ /* 0x000fce00078efcff */
.L_x_5531:
[----:B------:R-:W-:Y:S05]  /*8c30*/  BSYNC B0 ;  /* 0x0000000000007941 */ /* 0x000fea0003800000 */
.L_x_5530:
[----:B------:R0:W-:Y:S01]  /*8c40*/  STG.E.U8 desc[UR36][R8.64], R0 ;  /* 0x0000000008007986 */ /* 0x0001e2000c101124 */
[----:B------:R-:W-:Y:S01]  /*8c50*/  IMAD.MOV.U32 R23, RZ, RZ, R27 ;  /* 0x000000ffff177224 */ /* 0x000fe200078e001b */
[----:B------:R-:W-:Y:S06]  /*8c60*/  BRA `(.L_x_5505) ;  /* 0x0000000400407947 */ /* 0x000fec0003800000 */
.L_x_5528:
        /* <DEDUP_REMOVED lines=21> */
.L_x_5535:
[----:B------:R-:W-:-:S04]  /*8dc0*/  LOP3.LUT R0, R7, 0x80000000, RZ, 0xc0, !PT ;  /* 0x8000000007007812 */ /* 0x000fc800078ec0ff */
[----:B------:R-:W-:-:S04]  /*8dd0*/  SHF.R.U32.HI R0, RZ, 0x18, R0 ;  /* 0x00000018ff007819 */ /* 0x000fc80000011600 */
[----:B------:R-:W-:-:S07]  /*8de0*/  LOP3.LUT R0, R3, R0, RZ, 0xfc, !PT ;  /* 0x0000000003007212 */ /* 0x000fce00078efcff */
.L_x_5534:
[----:B------:R-:W-:Y:S05]  /*8df0*/  BSYNC B0 ;  /* 0x0000000000007941 */ /* 0x000fea0003800000 */
.L_x_5533:
[----:B------:R0:W-:Y:S01]  /*8e00*/  STG.E.U8 desc[UR36][R8.64], R0 ;  /* 0x0000000008007986 */ /* 0x0001e2000c101124 */
[----:B------:R-:W-:Y:S01]  /*8e10*/  IMAD.MOV.U32 R23, RZ, RZ, R27 ;  /* 0x000000ffff177224 */ /* 0x000fe200078e001b */
[----:B------:R-:W-:Y:S06]  /*8e20*/  BRA `(.L_x_5505) ;  /* 0x0000000000d07947 */ /* 0x000fec0003800000 */
.L_x_5527:
        /* <DEDUP_REMOVED lines=27> */
.L_x_5510:
        /* <DEDUP_REMOVED lines=16> */
.L_x_5538:
[----:B------:R-:W-:Y:S01]  /*90e0*/  IMAD.MOV.U32 R23, RZ, RZ, R27 ;  /* 0x000000ffff177224 */ /* 0x000fe200078e001b */
[----:B------:R-:W-:Y:S06]  /*90f0*/  BRA `(.L_x_5505) ;  /* 0x00000000001c7947 */ /* 0x000fec0003800000 */
.L_x_5537:
[----:B------:R-:W0:Y:S01]  /*9100*/  F2I.U64.F64.TRUNC R4, R4 ;  /* 0x0000000400047311 */ /* 0x000e22000030d800 */
[----:B------:R-:W-:Y:S01]  /*9110*/  IMAD.MOV.U32 R23, RZ, RZ, R27 ;  /* 0x000000ffff177224 */ /* 0x000fe200078e001b */
[----:B0-----:R0:W-:Y:S01]  /*9120*/  STG.E.64 desc[UR36][R8.64], R4 ;  /* 0x0000000408007986 */ /* 0x0011e2000c101b24 */
[----:B------:R-:W-:Y:S05]  /*9130*/  BRA `(.L_x_5505) ;  /* 0x00000000000c7947 */ /* 0x000fea0003800000 */
.L_x_5536:
[----:B------:R-:W0:Y:S01]  /*9140*/  F2I.U32.F64.TRUNC R5, R4 ;  /* 0x0000000400057311 */ /* 0x000e22000030d000 */
[----:B------:R-:W-:Y:S01]  /*9150*/  IMAD.MOV.U32 R23, RZ, RZ, R27 ;  /* 0x000000ffff177224 */ /* 0x000fe200078e001b */
[----:B0-----:R0:W-:Y:S06]  /*9160*/  STG.E desc[UR36][R8.64], R5 ;  /* 0x0000000508007986 */ /* 0x0011ec000c101924 */
.L_x_5505:
[----:B------:R-:W-:Y:S05]  /*9170*/  BSYNC B6 ;  /* 0x0000000000067941 */ /* 0x000fea0003800000 */
.L_x_5504:
[----:B------:R-:W-:Y:S01]  /*9180*/  ISETP.GE.AND P0, PT, R23, R2, PT ;  /* 0x000000021700720c */ /* 0x000fe20003f06270 */
[----:B------:R-:W-:-:S12]  /*9190*/  BSSY B6, `(.L_x_5539) ;  /* 0x0000230000067945 */ /* 0x000fd80003800000 */
[----:B------:R-:W-:Y:S05]  /*91a0*/  @P0 BRA `(.L_x_5540) ;  /* 0x0000002000b80947 */ /* 0x000fea0003800000 */
[----:B0---4-:R-:W0:Y:S01]  /*91b0*/  LDC.64 R4, c[0x0][0x218] ;  /* 0x00008600ff047b82 */ /* 0x011e220000000a00 */
[----:B------:R-:W-:Y:S01]  /*91c0*/  IMAD R0, R18, 0x200, R23 ;  /* 0x0000020012007824 */ /* 0x000fe200078e0217 */
[----:B--2---:R-:W-:Y:S01]  /*91d0*/  PRMT R6, R19, 0x9910, RZ ;  /* 0x0000991013067816 */ /* 0x004fe200000000ff */
[----:B------:R-:W-:Y:S02]  /*91e0*/  ULDC UR4, c[0x0][0x244] ;  /* 0x0000910000047ab9 */ /* 0x000fe40000000800 */
[----:B-1-3--:R-:W-:Y:S02]  /*91f0*/  IMAD R3, R0, UR4, RZ ;  /* 0x0000000400037c24 */ /* 0x00afe4000f8e02ff */
        /* <DEDUP_REMOVED lines=16> */
.L_x_5544:
[----:B------:R-:W0:Y:S02]  /*9300*/  F2I.S64.F64.TRUNC R28, R28 ;  /* 0x0000001c001c7311 */ /* 0x000e24000030d900 */
[----:B0-----:R-:W-:-:S05]  /*9310*/  IMAD.MOV.U32 R3, RZ, RZ, R28 ;  /* 0x000000ffff037224 */ /* 0x001fca00078e001c */
[----:B------:R0:W-:Y:S01]  /*9320*/  STG.E.U8 desc[UR36][R4.64], R3 ;  /* 0x0000000304007986 */ /* 0x0001e2000c101124 */
[----:B------:R-:W-:Y:S05]  /*9330*/  BRA `(.L_x_5546) ;  /* 0x0000000c00f07947 */ /* 0x000fea0003800000 */
.L_x_5543:
        /* <DEDUP_REMOVED lines=9> */
.L_x_5548:
[----:B------:R-:W0:Y:S02]  /*93d0*/  F2I.F64.TRUNC R29, R28 ;  /* 0x0000001c001d7311 */ /* 0x000e24000030d100 */
[----:B0-----:R0:W-:Y:S01]  /*93e0*/  STG.E desc[UR36][R4.64], R29 ;  /* 0x0000001d04007986 */ /* 0x0011e2000c101924 */
[----:B------:R-:W-:Y:S05]  /*93f0*/  BRA `(.L_x_5546) ;  /* 0x0000000c00c07947 */ /* 0x000fea0003800000 */
.L_x_5547:
[----:B------:R-:W0:Y:S02]  /*9400*/  F2I.F64.TRUNC R29, R28 ;  /* 0x0000001c001d7311 */ /* 0x000e24000030d100 */
[----:B0-----:R0:W-:Y:S01]  /*9410*/  STG.E.U16 desc[UR36][R4.64], R29 ;  /* 0x0000001d04007986 */ /* 0x0011e2000c101524 */
[----:B------:R-:W-:Y:S05]  /*9420*/  BRA `(.L_x_5546) ;  /* 0x0000000c00b47947 */ /* 0x000fea0003800000 */
.L_x_5542:
        /* <DEDUP_REMOVED lines=13> */
.L_x_5550:
        /* <DEDUP_REMOVED lines=8> */
.L_x_5549:
        /* <DEDUP_REMOVED lines=14> */
.L_x_5552:
        /* <DEDUP_REMOVED lines=9> */
.L_x_5551:
[----:B------:R4:W-:Y:S01]  /*96f0*/  STG.E.64 desc[UR36][R4.64], R28 ;  /* 0x0000001c04007986 */ /* 0x0009e2000c101b24 */
[----:B------:R-:W-:Y:S05]  /*9700*/  BRA `(.L_x_5546) ;  /* 0x0000000800fc7947 */ /* 0x000fea0003800000 */
.L_x_5541:
        /* <DEDUP_REMOVED lines=12> */
.L_x_5555:
[----:B------:R-:W-:-:S05]  /*97d0*/  CS2R R30, SRZ ;  /* 0x00000000001e7805 */ /* 0x000fca000001ff00 */
[----:B------:R0:W-:Y:S01]  /*97e0*/  STG.E.128 desc[UR36][R4.64], R28 ;  /* 0x0000001c04007986 */ /* 0x0001e2000c101d24 */
[----:B------:R-:W-:Y:S05]  /*97f0*/  BRA `(.L_x_5546) ;  /* 0x0000000800c07947 */ /* 0x000fea0003800000 */
.L_x_5554:
        /* <DEDUP_REMOVED lines=25> */
.L_x_5559:
[----:B------:R-:W-:Y:S05]  /*9990*/  BSYNC B0 ;  /* 0x0000000000007941 */ /* 0x000fea0003800000 */
.L_x_5558:
[----:B------:R-:W-:-:S05]  /*99a0*/  LOP3.LUT R7, R0, R7, RZ, 0xfc, !PT ;  /* 0x0000000700077212 */ /* 0x000fca00078efcff */
[----:B------:R0:W-:Y:S01]  /*99b0*/  STG.E.U8 desc[UR36][R4.64], R7 ;  /* 0x0000000704007986 */ /* 0x0001e2000c101124 */
[----:B------:R-:W-:Y:S05]  /*99c0*/  BRA `(.L_x_5546) ;  /* 0x00000008004c7947 */ /* 0x000fea0003800000 */
.L_x_5557:
        /* <DEDUP_REMOVED lines=17> */
.L_x_5561:
[----:B------:R-:W-:Y:S01]  /*9ae0*/  IMAD.MOV.U32 R0, RZ, RZ, 0x7f ;  /* 0x0000007fff007424 */ /* 0x000fe200078e00ff */
[----:B------:R-:W-:-:S04]  /*9af0*/  ISETP.GT.U32.AND P0, PT, R3, 0x7f800000, PT ;  /* 0x7f8000000300780c */ /* 0x000fc80003f04070 */
[----:B------:R-:W-:-:S09]  /*9b00*/  SEL R0, R0, 0x7c, P0 ;  /* 0x0000007c00007807 */ /* 0x000fd20000000000 */
.L_x_5562:
[----:B------:R-:W-:Y:S05]  /*9b10*/  BSYNC B0 ;  /* 0x0000000000007941 */ /* 0x000fea0003800000 */
.L_x_5560:
[----:B------:R-:W-:-:S04]  /*9b20*/  LOP3.LUT R3, R7, 0x80000000, RZ, 0xc0, !PT ;  /* 0x8000000007037812 */ /* 0x000fc800078ec0ff */
[----:B------:R-:W-:-:S04]  /*9b30*/  SHF.R.U32.HI R3, RZ, 0x18, R3 ;  /* 0x00000018ff037819 */ /* 0x000fc80000011603 */
[----:B------:R-:W-:-:S05]  /*9b40*/  LOP3.LUT R3, R0, R3, RZ, 0xfc, !PT ;  /* 0x0000000300037212 */ /* 0x000fca00078efcff */
[----:B------:R0:W-:Y:S01]  /*9b50*/  STG.E.U8 desc[UR36][R4.64], R3 ;  /* 0x0000000304007986 */ /* 0x0001e2000c101124 */
[----:B------:R-:W-:Y:S05]  /*9b60*/  BRA `(.L_x_5546) ;  /* 0x0000000400e47947 */ /* 0x000fea0003800000 */
.L_x_5556:
        /* <DEDUP_REMOVED lines=8> */
.L_x_5553:
        /* <DEDUP_REMOVED lines=11> */
.L_x_5565:
        /* <DEDUP_REMOVED lines=21> */
.L_x_5568:
[----:B------:R-:W-:-:S04]  /*9df0*/  LOP3.LUT R0, R7, 0x80000000, RZ, 0xc0, !PT ;  /* 0x8000000007007812 */ /* 0x000fc800078ec0ff */
[----:B------:R-:W-:-:S04]  /*9e00*/  SHF.R.U32.HI R0, RZ, 0x18, R0 ;  /* 0x00000018ff007819 */ /* 0x000fc80000011600 */
[----:B------:R-:W-:-:S07]  /*9e10*/  LOP3.LUT R0, R3, R0, RZ, 0xfc, !PT ;  /* 0x0000000003007212 */ /* 0x000fce00078efcff */
.L_x_5567:
[----:B------:R-:W-:Y:S05]  /*9e20*/  BSYNC B0 ;  /* 0x0000000000007941 */ /* 0x000fea0003800000 */
.L_x_5566:
[----:B------:R0:W-:Y:S01]  /*9e30*/  STG.E.U8 desc[UR36][R4.64], R0 ;  /* 0x0000000004007986 */ /* 0x0001e2000c101124 */
[----:B------:R-:W-:Y:S05]  /*9e40*/  BRA `(.L_x_5546) ;  /* 0x00000004002c7947 */ /* 0x000fea0003800000 */
.L_x_5564:
        /* <DEDUP_REMOVED lines=21> */
.L_x_5571:
[----:B------:R-:W-:-:S04]  /*9fa0*/  LOP3.LUT R0, R7, 0x80000000, RZ, 0xc0, !PT ;  /* 0x8000000007007812 */ /* 0x000fc800078ec0ff */
[----:B------:R-:W-:-:S04]  /*9fb0*/  SHF.R.U32.HI R0, RZ, 0x18, R0 ;  /* 0x00000018ff007819 */ /* 0x000fc80000011600 */
[----:B------:R-:W-:-:S07]  /*9fc0*/  LOP3.LUT R0, R3, R0, RZ, 0xfc, !PT ;  /* 0x0000000003007212 */ /* 0x000fce00078efcff */
.L_x_5570:
[----:B------:R-:W-:Y:S05]  /*9fd0*/  BSYNC B0 ;  /* 0x0000000000007941 */ /* 0x000fea0003800000 */
.L_x_5569:
[----:B------:R0:W-:Y:S01]  /*9fe0*/  STG.E.U8 desc[UR36][R4.64], R0 ;  /* 0x0000000004007986 */ /* 0x0001e2000c101124 */
[----:B------:R-:W-:Y:S05]  /*9ff0*/  BRA `(.L_x_5546) ;  /* 0x0000000000c07947 */ /* 0x000fea0003800000 */
.L_x_5563:
        /* <DEDUP_REMOVED lines=26> */
.L_x_5545:
        /* <DEDUP_REMOVED lines=16> */
.L_x_5574:
[----:B------:R-:W-:Y:S05]  /*a2a0*/  BRA `(.L_x_5546) ;  /* 0x0000000000147947 */ /* 0x000fea0003800000 */
.L_x_5573:
[----:B------:R-:W0:Y:S02]  /*a2b0*/  F2I.U64.F64.TRUNC R28, R28 ;  /* 0x0000001c001c7311 */ /* 0x000e24000030d800 */
[----:B0-----:R0:W-:Y:S01]  /*a2c0*/  STG.E.64 desc[UR36][R4.64], R28 ;  /* 0x0000001c04007986 */ /* 0x0011e2000c101b24 */
[----:B------:R-:W-:Y:S05]  /*a2d0*/  BRA `(.L_x_5546) ;  /* 0x0000000000087947 */ /* 0x000fea0003800000 */
.L_x_5572:
[----:B------:R-:W0:Y:S02]  /*a2e0*/  F2I.U32.F64.TRUNC R29, R28 ;  /* 0x0000001c001d7311 */ /* 0x000e24000030d000 */
[----:B0-----:R0:W-:Y:S02]  /*a2f0*/  STG.E desc[UR36][R4.64], R29 ;  /* 0x0000001d04007986 */ /* 0x0011e4000c101924 */
.L_x_5546:
        /* <DEDUP_REMOVED lines=24> */
.L_x_5578:
[----:B------:R-:W0:Y:S02]  /*a480*/  F2I.S64.F64.TRUNC R24, R24 ;  /* 0x0000001800187311 */ /* 0x000e24000030d900 */
[----:B0-----:R-:W-:-:S05]  /*a490*/  IMAD.MOV.U32 R3, RZ, RZ, R24 ;  /* 0x000000ffff037224 */ /* 0x001fca00078e0018 */
[----:B------:R0:W-:Y:S01]  /*a4a0*/  STG.E.U8 desc[UR36][R4.64], R3 ;  /* 0x0000000304007986 */ /* 0x0001e2000c101124 */
[----:B------:R-:W-:Y:S05]  /*a4b0*/  BRA `(.L_x_5580) ;  /* 0x0000000c00f07947 */ /* 0x000fea0003800000 */
.L_x_5577:
        /* <DEDUP_REMOVED lines=9> */
.L_x_5582:
[----:B------:R-:W0:Y:S02]  /*a550*/  F2I.F64.TRUNC R25, R24 ;  /* 0x0000001800197311 */ /* 0x000e24000030d100 */
[----:B0-----:R0:W-:Y:S01]  /*a560*/  STG.E desc[UR36][R4.64], R25 ;  /* 0x0000001904007986 */ /* 0x0011e2000c101924 */
[----:B------:R-:W-:Y:S05]  /*a570*/  BRA `(.L_x_5580) ;  /* 0x0000000c00c07947 */ /* 0x000fea0003800000 */
.L_x_5581:
[----:B------:R-:W0:Y:S02]  /*a580*/  F2I.F64.TRUNC R25, R24 ;  /* 0x0000001800197311 */ /* 0x000e24000030d100 */
[----:B0-----:R0:W-:Y:S01]  /*a590*/  STG.E.U16 desc[UR36][R4.64], R25 ;  /* 0x0000001904007986 */ /* 0x0011e2000c101524 */
[----:B------:R-:W-:Y:S05]  /*a5a0*/  BRA `(.L_x_5580) ;  /* 0x0000000c00b47947 */ /* 0x000fea0003800000 */
.L_x_5576:
        /* <DEDUP_REMOVED lines=13> */
.L_x_5584:
        /* <DEDUP_REMOVED lines=8> */
.L_x_5583:
        /* <DEDUP_REMOVED lines=14> */
.L_x_5586:
        /* <DEDUP_REMOVED lines=9> */
.L_x_5585:
[----:B------:R0:W-:Y:S01]  /*a870*/  STG.E.64 desc[UR36][R4.64], R24 ;  /* 0x0000001804007986 */ /* 0x0001e2000c101b24 */
[----:B------:R-:W-:Y:S05]  /*a880*/  BRA `(.L_x_5580) ;  /* 0x0000000800fc7947 */ /* 0x000fea0003800000 */
.L_x_5575:
        /* <DEDUP_REMOVED lines=12> */
.L_x_5589:
[----:B------:R-:W-:-:S05]  /*a950*/  CS2R R26, SRZ ;  /* 0x00000000001a7805 */ /* 0x000fca000001ff00 */
[----:B------:R0:W-:Y:S01]  /*a960*/  STG.E.128 desc[UR36][R4.64], R24 ;  /* 0x0000001804007986 */ /* 0x0001e2000c101d24 */
[----:B------:R-:W-:Y:S05]  /*a970*/  BRA `(.L_x_5580) ;  /* 0x0000000800c07947 */ /* 0x000fea0003800000 */
.L_x_5588:
        /* <DEDUP_REMOVED lines=25> */
.L_x_5593:
[----:B------:R-:W-:Y:S05]  /*ab10*/  BSYNC B0 ;  /* 0x0000000000007941 */ /* 0x000fea0003800000 */
.L_x_5592:
[----:B------:R-:W-:-:S05]  /*ab20*/  LOP3.LUT R7, R0, R7, RZ, 0xfc, !PT ;  /* 0x0000000700077212 */ /* 0x000fca00078efcff */
[----:B------:R0:W-:Y:S01]  /*ab30*/  STG.E.U8 desc[UR36][R4.64], R7 ;  /* 0x0000000704007986 */ /* 0x0001e2000c101124 */
[----:B------:R-:W-:Y:S05]  /*ab40*/  BRA `(.L_x_5580) ;  /* 0x00000008004c7947 */ /* 0x000fea0003800000 */
.L_x_5591:
        /* <DEDUP_REMOVED lines=17> */
.L_x_5595:
[----:B------:R-:W-:Y:S01]  /*ac60*/  IMAD.MOV.U32 R0, RZ, RZ, 0x7f ;  /* 0x0000007fff007424 */ /* 0x000fe200078e00ff */
[----:B------:R-:W-:-:S04]  /*ac70*/  ISETP.GT.U32.AND P0, PT, R3, 0x7f800000, PT ;  /* 0x7f8000000300780c */ /* 0x000fc80003f04070 */
[----:B------:R-:W-:-:S09]  /*ac80*/  SEL R0, R0, 0x7c, P0 ;  /* 0x0000007c00007807 */ /* 0x000fd20000000000 */
.L_x_5596:
[----:B------:R-:W-:Y:S05]  /*ac90*/  BSYNC B0 ;  /* 0x0000000000007941 */ /* 0x000fea0003800000 */
.L_x_5594:
[----:B------:R-:W-:-:S04]  /*aca0*/  LOP3.LUT R3, R7, 0x80000000, RZ, 0xc0, !PT ;  /* 0x8000000007037812 */ /* 0x000fc800078ec0ff */
[----:B------:R-:W-:-:S04]  /*acb0*/  SHF.R.U32.HI R3, RZ, 0x18, R3 ;  /* 0x00000018ff037819 */ /* 0x000fc80000011603 */
[----:B------:R-:W-:-:S05]  /*acc0*/  LOP3.LUT R3, R0, R3, RZ, 0xfc, !PT ;  /* 0x0000000300037212 */ /* 0x000fca00078efcff */
[----:B------:R0:W-:Y:S01]  /*acd0*/  STG.E.U8 desc[UR36][R4.64], R3 ;  /* 0x0000000304007986 */ /* 0x0001e2000c101124 */
[----:B------:R-:W-:Y:S05]  /*ace0*/  BRA `(.L_x_5580) ;  /* 0x0000000400e47947 */ /* 0x000fea0003800000 */
.L_x_5590:
        /* <DEDUP_REMOVED lines=8> */
.L_x_5587:
        /* <DEDUP_REMOVED lines=11> */
.L_x_5599:
        /* <DEDUP_REMOVED lines=21> */
.L_x_5602:
[----:B------:R-:W-:-:S04]  /*af70*/  LOP3.LUT R0, R7, 0x80000000, RZ, 0xc0, !PT ;  /* 0x8000000007007812 */ /* 0x000fc800078ec0ff */
[----:B------:R-:W-:-:S04]  /*af80*/  SHF.R.U32.HI R0, RZ, 0x18, R0 ;  /* 0x00000018ff007819 */ /* 0x000fc80000011600 */
[----:B------:R-:W-:-:S07]  /*af90*/  LOP3.LUT R0, R3, R0, RZ, 0xfc, !PT ;  /* 0x0000000003007212 */ /* 0x000fce00078efcff */
.L_x_5601:
[----:B------:R-:W-:Y:S05]  /*afa0*/  BSYNC B0 ;  /* 0x0000000000007941 */ /* 0x000fea0003800000 */
.L_x_5600:
[----:B------:R0:W-:Y:S01]  /*afb0*/  STG.E.U8 desc[UR36][R4.64], R0 ;  /* 0x0000000004007986 */ /* 0x0001e2000c101124 */
[----:B------:R-:W-:Y:S05]  /*afc0*/  BRA `(.L_x_5580) ;  /* 0x00000004002c7947 */ /* 0x000fea0003800000 */
.L_x_5598:
        /* <DEDUP_REMOVED lines=21> */
.L_x_5605:
[----:B------:R-:W-:-:S04]  /*b120*/  LOP3.LUT R0, R7, 0x80000000, RZ, 0xc0, !PT ;  /* 0x8000000007007812 */ /* 0x000fc800078ec0ff */
[----:B------:R-:W-:-:S04]  /*b130*/  SHF.R.U32.HI R0, RZ, 0x18, R0 ;  /* 0x00000018ff007819 */ /* 0x000fc80000011600 */
[----:B------:R-:W-:-:S07]  /*b140*/  LOP3.LUT R0, R3, R0, RZ, 0xfc, !PT ;  /* 0x0000000003007212 */ /* 0x000fce00078efcff */
.L_x_5604:
[----:B------:R-:W-:Y:S05]  /*b150*/  BSYNC B0 ;  /* 0x0000000000007941 */ /* 0x000fea0003800000 */
.L_x_5603:
[----:B------:R0:W-:Y:S01]  /*b160*/  STG.E.U8 desc[UR36][R4.64], R0 ;  /* 0x0000000004007986 */ /* 0x0001e2000c101124 */
[----:B------:R-:W-:Y:S05]  /*b170*/  BRA `(.L_x_5580) ;  /* 0x0000000000c07947 */ /* 0x000fea0003800000 */
.L_x_5597:
        /* <DEDUP_REMOVED lines=26> */
.L_x_5579:
        /* <DEDUP_REMOVED lines=16> */
.L_x_5608:
[----:B------:R-:W-:Y:S05]  /*b420*/  BRA `(.L_x_5580) ;  /* 0x0000000000147947 */ /* 0x000fea0003800000 */
.L_x_5607:
[----:B------:R-:W0:Y:S02]  /*b430*/  F2I.U64.F64.TRUNC R24, R24 ;  /* 0x0000001800187311 */ /* 0x000e24000030d800 */
[----:B0-----:R0:W-:Y:S01]  /*b440*/  STG.E.64 desc[UR36][R4.64], R24 ;  /* 0x0000001804007986 */ /* 0x0011e2000c101b24 */
[----:B------:R-:W-:Y:S05]  /*b450*/  BRA `(.L_x_5580) ;  /* 0x0000000000087947 */ /* 0x000fea0003800000 */
.L_x_5606:
[----:B------:R-:W0:Y:S02]  /*b460*/  F2I.U32.F64.TRUNC R25, R24 ;  /* 0x0000001800197311 */ /* 0x000e24000030d000 */
[----:B0-----:R0:W-:Y:S02]  /*b470*/  STG.E desc[UR36][R4.64], R25 ;  /* 0x0000001904007986 */ /* 0x0011e4000c101924 */
.L_x_5580:
[----:B------:R-:W-:-:S07]  /*b480*/  VIADD R23, R23, 0x80 ;  /* 0x0000008017177836 */ /* 0x000fce0000000000 */
.L_x_5540:
[----:B------:R-:W-:Y:S05]  /*b490*/  BSYNC B6 ;  /* 0x0000000000067941 */ /* 0x000fea0003800000 */
.L_x_5539:
[----:B------:R-:W-:-:S13]  /*b4a0*/  ISETP.GE.AND P0, PT, R23, R2, PT ;  /* 0x000000021700720c */ /* 0x000fda0003f06270 */
[----:B------:R-:W-:Y:S05]  /*b4b0*/  @P0 EXIT ;  /* 0x000000000000094d */ /* 0x000fea0003800000 */
[----:B0123--:R-:W0:Y:S01]  /*b4c0*/  LDC.64 R2, c[0x0][0x218] ;  /* 0x00008600ff027b82 */ /* 0x00fe220000000a00 */
[----:B----4-:R-:W-:Y:S01]  /*b4d0*/  PRMT R0, R19, 0x9910, RZ ;  /* 0x0000991013007816 */ /* 0x010fe200000000ff */
        /* <DEDUP_REMOVED lines=18> */
.L_x_5612:
[----:B------:R-:W0:Y:S02]  /*b600*/  F2I.S64.F64.TRUNC R16, R16 ;  /* 0x0000001000107311 */ /* 0x000e24000030d900 */
[----:B0-----:R-:W-:-:S05]  /*b610*/  IMAD.MOV.U32 R5, RZ, RZ, R16 ;  /* 0x000000ffff057224 */ /* 0x001fca00078e0010 */
[----:B------:R-:W-:Y:S01]  /*b620*/  STG.E.U8 desc[UR36][R2.64], R5 ;  /* 0x0000000502007986 */ /* 0x000fe2000c101124 */
[----:B------:R-:W-:Y:S05]  /*b630*/  EXIT ;  /* 0x000000000000794d */ /* 0x000fea0003800000 */
.L_x_5611:
        /* <DEDUP_REMOVED lines=9> */
.L_x_5615:
[----:B------:R-:W0:Y:S02]  /*b6d0*/  F2I.F64.TRUNC R17, R16 ;  /* 0x0000001000117311 */ /* 0x000e24000030d100 */
[----:B0-----:R-:W-:Y:S01]  /*b6e0*/  STG.E desc[UR36][R2.64], R17 ;  /* 0x0000001102007986 */ /* 0x001fe2000c101924 */
[----:B------:R-:W-:Y:S05]  /*b6f0*/  EXIT ;  /* 0x000000000000794d */ /* 0x000fea0003800000 */
.L_x_5614:
[----:B------:R-:W0:Y:S02]  /*b700*/  F2I.F64.TRUNC R17, R16 ;  /* 0x0000001000117311 */ /* 0x000e24000030d100 */
[----:B0-----:R-:W-:Y:S01]  /*b710*/  STG.E.U16 desc[UR36][R2.64], R17 ;  /* 0x0000001102007986 */ /* 0x001fe2000c101524 */
[----:B------:R-:W-:Y:S05]  /*b720*/  EXIT ;  /* 0x000000000000794d */ /* 0x000fea0003800000 */
.L_x_5610:
        /* <DEDUP_REMOVED lines=13> */
.L_x_5617:
        /* <DEDUP_REMOVED lines=8> */
.L_x_5616:
        /* <DEDUP_REMOVED lines=14> */
.L_x_5619:
        /* <DEDUP_REMOVED lines=9> */
.L_x_5618:
[----:B------:R-:W-:Y:S01]  /*b9f0*/  STG.E.64 desc[UR36][R2.64], R16 ;  /* 0x0000001002007986 */ /* 0x000fe2000c101b24 */
[----:B------:R-:W-:Y:S05]  /*ba00*/  EXIT ;  /* 0x000000000000794d */ /* 0x000fea0003800000 */
.L_x_5609:
        /* <DEDUP_REMOVED lines=12> */
.L_x_5622:
[----:B------:R-:W-:-:S05]  /*bad0*/  CS2R R18, SRZ ;  /* 0x0000000000127805 */ /* 0x000fca000001ff00 */
[----:B------:R-:W-:Y:S01]  /*bae0*/  STG.E.128 desc[UR36][R2.64], R16 ;  /* 0x0000001002007986 */ /* 0x000fe2000c101d24 */
[----:B------:R-:W-:Y:S05]  /*baf0*/  EXIT ;  /* 0x000000000000794d */ /* 0x000fea0003800000 */
.L_x_5621:
        /* <DEDUP_REMOVED lines=25> */
.L_x_5626:
[----:B------:R-:W-:Y:S05]  /*bc90*/  BSYNC B0 ;  /* 0x0000000000007941 */ /* 0x000fea0003800000 */
.L_x_5625:
[----:B------:R-:W-:-:S05]  /*bca0*/  LOP3.LUT R5, R0, R5, RZ, 0xfc, !PT ;  /* 0x0000000500057212 */ /* 0x000fca00078efcff */
[----:B------:R-:W-:Y:S01]  /*bcb0*/  STG.E.U8 desc[UR36][R2.64], R5 ;  /* 0x0000000502007986 */ /* 0x000fe2000c101124 */
[----:B------:R-:W-:Y:S05]  /*bcc0*/  EXIT ;  /* 0x000000000000794d */ /* 0x000fea0003800000 */
.L_x_5624:
        /* <DEDUP_REMOVED lines=17> */
.L_x_5628:
[----:B------:R-:W-:Y:S01]  /*bde0*/  IMAD.MOV.U32 R0, RZ, RZ, 0x7f ;  /* 0x0000007fff007424 */ /* 0x000fe200078e00ff */
[----:B------:R-:W-:-:S04]  /*bdf0*/  ISETP.GT.U32.AND P0, PT, R4, 0x7f800000, PT ;  /* 0x7f8000000400780c */ /* 0x000fc80003f04070 */
[----:B------:R-:W-:-:S09]  /*be00*/  SEL R0, R0, 0x7c, P0 ;  /* 0x0000007c00007807 */ /* 0x000fd20000000000 */
.L_x_5629:
[----:B------:R-:W-:Y:S05]  /*be10*/  BSYNC B0 ;  /* 0x0000000000007941 */ /* 0x000fea0003800000 */
.L_x_5627:
[----:B------:R-:W-:-:S04]  /*be20*/  LOP3.LUT R4, R5, 0x80000000, RZ, 0xc0, !PT ;  /* 0x8000000005047812 */ /* 0x000fc800078ec0ff */
[----:B------:R-:W-:-:S04]  /*be30*/  SHF.R.U32.HI R5, RZ, 0x18, R4 ;  /* 0x00000018ff057819 */ /* 0x000fc80000011604 */
[----:B------:R-:W-:-:S05]  /*be40*/  LOP3.LUT R5, R0, R5, RZ, 0xfc, !PT ;  /* 0x0000000500057212 */ /* 0x000fca00078efcff */
[----:B------:R-:W-:Y:S01]  /*be50*/  STG.E.U8 desc[UR36][R2.64], R5 ;  /* 0x0000000502007986 */ /* 0x000fe2000c101124 */
[----:B------:R-:W-:Y:S05]  /*be60*/  EXIT ;  /* 0x000000000000794d */ /* 0x000fea0003800000 */
.L_x_5623:
        /* <DEDUP_REMOVED lines=8> */
.L_x_5620:
        /* <DEDUP_REMOVED lines=11> */
.L_x_5632:
        /* <DEDUP_REMOVED lines=21> */
.L_x_5635:
[----:B------:R-:W-:-:S04]  /*c0f0*/  LOP3.LUT R0, R7, 0x80000000, RZ, 0xc0, !PT ;  /* 0x8000000007007812 */ /* 0x000fc800078ec0ff */
[----:B------:R-:W-:-:S04]  /*c100*/  SHF.R.U32.HI R5, RZ, 0x18, R0 ;  /* 0x00000018ff057819 */ /* 0x000fc80000011600 */
[----:B------:R-:W-:-:S04]  /*c110*/  LOP3.LUT R4, R4, R5, RZ, 0xfc, !PT ;  /* 0x0000000504047212 */ /* 0x000fc800078efcff */
[----:B------:R-:W-:-:S07]  /*c120*/  PRMT R0, R4, 0x7610, R0 ;  /* 0x0000761004007816 */ /* 0x000fce0000000000 */
.L_x_5634:
[----:B------:R-:W-:Y:S05]  /*c130*/  BSYNC B0 ;  /* 0x0000000000007941 */ /* 0x000fea0003800000 */
.L_x_5633:
[----:B------:R-:W-:Y:S01]  /*c140*/  STG.E.U8 desc[UR36][R2.64], R0 ;  /* 0x0000000002007986 */ /* 0x000fe2000c101124 */
[----:B------:R-:W-:Y:S05]  /*c150*/  EXIT ;  /* 0x000000000000794d */ /* 0x000fea0003800000 */
.L_x_5631:
        /* <DEDUP_REMOVED lines=21> */
.L_x_5638:
[----:B------:R-:W-:-:S04]  /*c2b0*/  LOP3.LUT R0, R7, 0x80000000, RZ, 0xc0, !PT ;  /* 0x8000000007007812 */ /* 0x000fc800078ec0ff */
[----:B------:R-:W-:-:S04]  /*c2c0*/  SHF.R.U32.HI R5, RZ, 0x18, R0 ;  /* 0x00000018ff057819 */ /* 0x000fc80000011600 */
[----:B------:R-:W-:-:S04]  /*c2d0*/  LOP3.LUT R4, R4, R5, RZ, 0xfc, !PT ;  /* 0x0000000504047212 */ /* 0x000fc800078efcff */
[----:B------:R-:W-:-:S07]  /*c2e0*/  PRMT R0, R4, 0x7610, R0 ;  /* 0x0000761004007816 */ /* 0x000fce0000000000 */
.L_x_5637:
[----:B------:R-:W-:Y:S05]  /*c2f0*/  BSYNC B0 ;  /* 0x0000000000007941 */ /* 0x000fea0003800000 */
.L_x_5636:
[----:B------:R-:W-:Y:S01]  /*c300*/  STG.E.U8 desc[UR36][R2.64], R0 ;  /* 0x0000000002007986 */ /* 0x000fe2000c101124 */
[----:B------:R-:W-:Y:S05]  /*c310*/  EXIT ;  /* 0x000000000000794d */ /* 0x000fea0003800000 */
.L_x_5630:
        /* <DEDUP_REMOVED lines=26> */
.L_x_5613:
        /* <DEDUP_REMOVED lines=16> */
.L_x_5641:
[----:B------:R-:W-:Y:S05]  /*c5c0*/  EXIT ;  /* 0x000000000000794d */ /* 0x000fea0003800000 */
.L_x_5640:
[----:B------:R-:W0:Y:S02]  /*c5d0*/  F2I.U64.F64.TRUNC R16, R16 ;  /* 0x0000001000107311 */ /* 0x000e24000030d800 */
[----:B0-----:R-:W-:Y:S01]  /*c5e0*/  STG.E.64 desc[UR36][R2.64], R16 ;  /* 0x0000001002007986 */ /* 0x001fe2000c101b24 */
[----:B------:R-:W-:Y:S05]  /*c5f0*/  EXIT ;  /* 0x000000000000794d */ /* 0x000fea0003800000 */
.L_x_5639:
[----:B------:R-:W0:Y:S02]  /*c600*/  F2I.U32.F64.TRUNC R17, R16 ;  /* 0x0000001000117311 */ /* 0x000e24000030d000 */
[----:B0-----:R-:W-:Y:S01]  /*c610*/  STG.E desc[UR36][R2.64], R17 ;  /* 0x0000001102007986 */ /* 0x001fe2000c101924 */
[----:B------:R-:W-:Y:S05]  /*c620*/  EXIT ;  /* 0x000000000000794d */ /* 0x000fea0003800000 */
.L_x_5642:
        /* <DEDUP_REMOVED lines=13> */
.L_x_42153:


//--------------------- .text._ZN2at6native18elementwise_kernelILi128ELi2EZNS0_22gpu_kernel_impl_nocastINS0_13BinaryFunctorIdddZZZNS0_16fmin_kernel_cudaERNS_18TensorIteratorBaseEENKUlvE_clEvENKUlvE_clEvEUlddE_EEEEvS5_RKT_EUliE_EEviT1_ --------------------------
	.section	.text._ZN2at6native18elementwise_kernelILi128ELi2EZNS0_22gpu_kernel_impl_nocastINS0_13BinaryFunctorIdddZZZNS0_16fmin_kernel_cudaERNS_18TensorIteratorBaseEENKUlvE_clEvENKUlvE_clEvEUlddE_EEEEvS5_RKT_EUliE_EEviT1_,"ax",@progbits
	.align	128
        .global         _ZN2at6native18elementwise_kernelILi128ELi2EZNS0_22gpu_kernel_impl_nocastINS0_13BinaryFunctorIdddZZZNS0_16fmin_kernel_cudaERNS_18TensorIteratorBaseEENKUlvE_clEvENKUlvE_clEvEUlddE_EEEEvS5_RKT_EUliE_EEviT1_
        .type           _ZN2at6native18elementwise_kernelILi128ELi2EZNS0_22gpu_kernel_impl_nocastINS0_13BinaryFunctorIdddZZZNS0_16fmin_kernel_cudaERNS_18TensorIteratorBaseEENKUlvE_clEvENKUlvE_clEvEUlddE_EEEEvS5_RKT_EUliE_EEviT1_,@function
        .size           _ZN2at6native18elementwise_kernelILi128ELi2EZNS0_22gpu_kernel_impl_nocastINS0_13BinaryFunctorIdddZZZNS0_16fmin_kernel_cudaERNS_18TensorIteratorBaseEENKUlvE_clEvENKUlvE_clEvEUlddE_EEEEvS5_RKT_EUliE_EEviT1_,(.L_x_42154 - _ZN2at6native18elementwise_kernelILi128ELi2EZNS0_22gpu_kernel_impl_nocastINS0_13BinaryFunctorIdddZZZNS0_16fmin_kernel_cudaERNS_18TensorIteratorBaseEENKUlvE_clEvENKUlvE_clEvEUlddE_EEEEvS5_RKT_EUliE_EEviT1_)
        .other          _ZN2at6native18elementwise_kernelILi128ELi2EZNS0_22gpu_kernel_impl_nocastINS0_13BinaryFunctorIdddZZZNS0_16fmin_kernel_cudaERNS_18TensorIteratorBaseEENKUlvE_clEvENKUlvE_clEvEUlddE_EEEEvS5_RKT_EUliE_EEviT1_,@"STO_CUDA_ENTRY STV_DEFAULT"
_ZN2at6native18elementwise_kernelILi128ELi2EZNS0_22gpu_kernel_impl_nocastINS0_13BinaryFunctorIdddZZZNS0_16fmin_kernel_cudaERNS_18TensorIteratorBaseEENKUlvE_clEvENKUlvE_clEvEUlddE_EEEEvS5_RKT_EUliE_EEviT1_:
.text._ZN2at6native18elementwise_kernelILi128ELi2EZNS0_22gpu_kernel_impl_nocastINS0_13BinaryFunctorIdddZZZNS0_16fmin_kernel_cudaERNS_18TensorIteratorBaseEENKUlvE_clEvENKUlvE_clEvEUlddE_EEEEvS5_RKT_EUliE_EEviT1_:
        /* <DEDUP_REMOVED lines=363> */
.L_x_5645:
[----:B------:R-:W-:Y:S01]  /*16b0*/  ULDC.64 UR10, c[0x0][0x488] ;  /* 0x00012200000a7ab9 */ /* 0x000fe20000000a00 */
[----:B------:R-:W-:Y:S01]  /*16c0*/  ULDC.64 UR8, c[0x0][0x480] ;  /* 0x0001200000087ab9 */ /* 0x000fe20000000a00 */
[----:B------:R-:W-:Y:S02]  /*16d0*/  IADD3 R4, P1, R4, UR10, RZ ;  /* 0x0000000a04047c10 */ /* 0x000fe4000ff3e0ff */
[----:B------:R-:W-:Y:S02]  /*16e0*/  IADD3 R6, P0, R2, UR8, RZ ;  /* 0x0000000802067c10 */ /* 0x000fe4000ff1e0ff */
[----:B------:R-:W-:Y:S02]  /*16f0*/  IADD3.X R5, RZ, UR11, RZ, P1, !PT ;  /* 0x0000000bff057c10 */ /* 0x000fe40008ffe4ff */
[----:B------:R-:W-:Y:S01]  /*1700*/  IADD3.X R7, RZ, UR9, RZ, P0, !PT ;  /* 0x00000009ff077c10 */ /* 0x000fe200087fe4ff */
[----:B------:R-:W-:-:S03]  /*1710*/  ULDC.64 UR8, c[0x0][0x478] ;  /* 0x00011e0000087ab9 */ /* 0x000fc60000000a00 */
[----:B------:R-:W2:Y:S04]  /*1720*/  LDG.E.64 R4, desc[UR4][R4.64] ;  /* 0x0000000404047981 */ /* 0x000ea8000c1e1b00 */
[----:B------:R-:W3:Y:S01]  /*1730*/  LDG.E.64 R6, desc[UR4][R6.64] ;  /* 0x0000000406067981 */ /* 0x000ee2000c1e1b00 */
[----:B------:R-:W-:-:S04]  /*1740*/  IADD3 R8, P0, R3, UR8, RZ ;  /* 0x0000000803087c10 */ /* 0x000fc8000ff1e0ff */
[----:B------:R-:W-:Y:S02]  /*1750*/  IADD3.X R9, RZ, UR9, RZ, P0, !PT ;  /* 0x00000009ff097c10 */ /* 0x000fe400087fe4ff */
[----:B--2---:R-:W-:Y:S01]  /*1760*/  MOV R2, R4 ;  /* 0x0000000400027202 */ /* 0x004fe20000000f00 */
[----:B---3--:R-:W-:Y:S01]  /*1770*/  DSETP.MIN.AND P1, P2, R4, R6, PT ;  /* 0x000000060400722a */ /* 0x008fe20003a20000 */
[----:B------:R-:W-:Y:S02]  /*1780*/  MOV R10, R7 ;  /* 0x00000007000a7202 */ /* 0x000fe40000000f00 */
[----:B------:R-:W-:-:S03]  /*1790*/  MOV R3, R6 ;  /* 0x0000000600037202 */ /* 0x000fc60000000f00 */
[----:B------:R-:W-:Y:S02]  /*17a0*/  FSEL R11, R5, R10, P1 ;  /* 0x0000000a050b7208 */ /* 0x000fe40000800000 */
[----:B------:R-:W-:-:S06]  /*17b0*/  SEL R2, R2, R3, P1 ;  /* 0x0000000302027207 */ /* 0x000fcc0000800000 */
[----:B------:R-:W-:-:S04]  /*17c0*/  @P2 LOP3.LUT R11, R10, 0x80000, RZ, 0xfc, !PT ;  /* 0x000800000a0b2812 */ /* 0x000fc800078efcff */
[----:B------:R-:W-:Y:S02]  /*17d0*/  MOV R3, R11 ;  /* 0x0000000b00037202 */ /* 0x000fe40000000f00 */
[----:B------:R-:W-:-:S03]  /*17e0*/  IADD3 R11, R0, 0x80, RZ ;  /* 0x00000080000b7810 */ /* 0x000fc60007ffe0ff */
[----:B------:R0:W-:Y:S04]  /*17f0*/  STG.E.64 desc[UR4][R8.64], R2 ;  /* 0x0000000208007986 */ /* 0x0001e8000c101b04 */
.L_x_5644:
[----:B------:R-:W-:Y:S05]  /*1800*/  BSYNC B0 ;  /* 0x0000000000007941 */ /* 0x000fea0003800000 */
.L_x_5643:
[----:B------:R-:W-:-:S13]  /*1810*/  ISETP.GE.AND P0, PT, R11, UR6, PT ;  /* 0x000000060b007c0c */ /* 0x000fda000bf06270 */
[----:B------:R-:W-:Y:S05]  /*1820*/  @P0 EXIT ;  /* 0x000000000000094d */ /* 0x000fea0003800000 */
[----:B0-----:R-:W0:Y:S01]  /*1830*/  LDC R8, c[0x0][0x218] ;  /* 0x00008600ff087b82 */ /* 0x001e220000000800 */
[----:B------:R-:W-:Y:S02]  /*1840*/  MOV R0, RZ ;  /* 0x000000ff00007202 */ /* 0x000fe40000000f00 */
        /* <DEDUP_REMOVED lines=351> */
.L_x_5646:
[----:B------:R-:W-:Y:S01]  /*2e40*/  ULDC.64 UR6, c[0x0][0x480] ;  /* 0x0001200000067ab9 */ /* 0x000fe20000000a00 */
[----:B------:R-:W-:Y:S01]  /*2e50*/  ULDC.64 UR8, c[0x0][0x488] ;  /* 0x0001220000087ab9 */ /* 0x000fe20000000a00 */
[----:B------:R-:W-:Y:S02]  /*2e60*/  IADD3 R6, P0, R2, UR6, RZ ;  /* 0x0000000602067c10 */ /* 0x000fe4000ff1e0ff */
[----:B------:R-:W-:Y:S02]  /*2e70*/  IADD3 R4, P1, R0, UR8, RZ ;  /* 0x0000000800047c10 */ /* 0x000fe4000ff3e0ff */
[----:B------:R-:W-:Y:S01]  /*2e80*/  IADD3.X R7, RZ, UR7, RZ, P0, !PT ;  /* 0x00000007ff077c10 */ /* 0x000fe200087fe4ff */
[----:B------:R-:W-:Y:S01]  /*2e90*/  ULDC.64 UR6, c[0x0][0x478] ;  /* 0x00011e0000067ab9 */ /* 0x000fe20000000a00 */
[----:B------:R-:W-:-:S04]  /*2ea0*/  IADD3.X R5, RZ, UR9, RZ, P1, !PT ;  /* 0x00000009ff057c10 */ /* 0x000fc80008ffe4ff */
        /* <DEDUP_REMOVED lines=10> */
[----:B------:R-:W-:-:S05]  /*2f50*/  @P2 LOP3.LUT R3, R7, 0x80000, RZ, 0xfc, !PT ;  /* 0x0008000007032812 */ /* 0x000fca00078efcff */
[----:B------:R-:W-:Y:S01]  /*2f60*/  STG.E.64 desc[UR4][R8.64], R2 ;  /* 0x0000000208007986 */ /* 0x000fe2000c101b04 */
[----:B------:R-:W-:Y:S05]  /*2f70*/  EXIT ;  /* 0x000000000000794d */ /* 0x000fea0003800000 */
.L_x_5647:
        /* <DEDUP_REMOVED lines=16> */
.L_x_42154:


//--------------------- .text._ZN2at6native27unrolled_elementwise_kernelINS0_13BinaryFunctorIdddZZZNS0_16fmin_kernel_cudaERNS_18TensorIteratorBaseEENKUlvE_clEvENKUlvE_clEvEUlddE_EESt5arrayIPcLm3EELi4E23TrivialOffsetCalculatorILi2EjESC_ILi1EjENS0_6memory15LoadWithoutCastENSF_16StoreWithoutCastEEEviT_T0_T2_T3_T4_T5_ --------------------------
	.section	.text._ZN2at6native27unrolled_elementwise_kernelINS0_13BinaryFunctorIdddZZZNS0_16fmin_kernel_cudaERNS_18TensorIteratorBaseEENKUlvE_clEvENKUlvE_clEvEUlddE_EESt5arrayIPcLm3EELi4E23TrivialOffsetCalculatorILi2EjESC_ILi1EjENS0_6memory15LoadWithoutCastENSF_16StoreWithoutCastEEEviT_T0_T2_T3_T4_T5_,"ax",@progbits
	.align	128
        .global         _ZN2at6native27unrolled_elementwise_kernelINS0_13BinaryFunctorIdddZZZNS0_16fmin_kernel_cudaERNS_18TensorIteratorBaseEENKUlvE_clEvENKUlvE_clEvEUlddE_EESt5arrayIPcLm3EELi4E23TrivialOffsetCalculatorILi2EjESC_ILi1EjENS0_6memory15LoadWithoutCastENSF_16StoreWithoutCastEEEviT_T0_T2_T3_T4_T5_
        .type           _ZN2at6native27unrolled_elementwise_kernelINS0_13BinaryFunctorIdddZZZNS0_16fmin_kernel_cudaERNS_18TensorIteratorBaseEENKUlvE_clEvENKUlvE_clEvEUlddE_EESt5arrayIPcLm3EELi4E23TrivialOffsetCalculatorILi2EjESC_ILi1EjENS0_6memory15LoadWithoutCastENSF_16StoreWithoutCastEEEviT_T0_T2_T3_T4_T5_,@function
        .size           _ZN2at6native27unrolled_elementwise_kernelINS0_13BinaryFunctorIdddZZZNS0_16fmin_kernel_cudaERNS_18TensorIteratorBaseEENKUlvE_clEvENKUlvE_clEvEUlddE_EESt5arrayIPcLm3EELi4E23TrivialOffsetCalculatorILi2EjESC_ILi1EjENS0_6memory15LoadWithoutCastENSF_16StoreWithoutCastEEEviT_T0_T2_T3_T4_T5_,(.L_x_42155 - _ZN2at6native27unrolled_elementwise_kernelINS0_13BinaryFunctorIdddZZZNS0_16fmin_kernel_cudaERNS_18TensorIteratorBaseEENKUlvE_clEvENKUlvE_clEvEUlddE_EESt5arrayIPcLm3EELi4E23TrivialOffsetCalculatorILi2EjESC_ILi1EjENS0_6memory15LoadWithoutCastENSF_16StoreWithoutCastEEEviT_T0_T2_T3_T4_T5_)
        .other          _ZN2at6native27unrolled_elementwise_kernelINS0_13BinaryFunctorIdddZZZNS0_16fmin_kernel_cudaERNS_18TensorIteratorBaseEENKUlvE_clEvENKUlvE_clEvEUlddE_EESt5arrayIPcLm3EELi4E23TrivialOffsetCalculatorILi2EjESC_ILi1EjENS0_6memory15LoadWithoutCastENSF_16StoreWithoutCastEEEviT_T0_T2_T3_T4_T5_,@"STO_CUDA_ENTRY STV_DEFAULT"
_ZN2at6native27unrolled_elementwise_kernelINS0_13BinaryFunctorIdddZZZNS0_16fmin_kernel_cudaERNS_18TensorIteratorBaseEENKUlvE_clEvENKUlvE_clEvEUlddE_EESt5arrayIPcLm3EELi4E23TrivialOffsetCalculatorILi2EjESC_ILi1EjENS0_6memory15LoadWithoutCastENSF_16StoreWithoutCastEEEviT_T0_T2_T3_T4_T5_:
.text._ZN2at6native27unrolled_elementwise_kernelINS0_13BinaryFunctorIdddZZZNS0_16fmin_kernel_cudaERNS_18TensorIteratorBaseEENKUlvE_clEvENKUlvE_clEvEUlddE_EESt5arrayIPcLm3EELi4E23TrivialOffsetCalculatorILi2EjESC_ILi1EjENS0_6memory15LoadWithoutCastENSF_16StoreWithoutCastEEEviT_T0_T2_T3_T4_T5_:
[----:B------:R-:W-:Y:S01]  /*0000*/  LDC R1, c[0x0][0x28] ;  /* 0x00000a00ff017b82 */ /* 0x000fe20000000800 */
[----:B------:R-:W0:Y:S07]  /*0010*/  S2R R0, SR_CTAID.X ;  /* 0x0000000000007919 */ /* 0x000e2e0000002500 */
[----:B------:R-:W0:Y:S01]  /*0020*/  LDC R7, c[0x0][0x210] ;  /* 0x00008400ff077b82 */ /* 0x000e220000000800 */
[----:B------:R-:W-:Y:S02]  /*0030*/  CS2R R22, SRZ ;  /* 0x0000000000167805 */ /* 0x000fe4000001ff00 */
[----:B------:R-:W-:Y:S01]  /*0040*/  CS2R R18, SRZ ;  /* 0x0000000000127805 */ /* 0x000fe2000001ff00 */
[----:B------:R-:W1:Y:S01]  /*0050*/  S2R R15, SR_TID.X ;  /* 0x00000000000f7919 */ /* 0x000e620000002100 */
[----:B------:R-:W-:Y:S01]  /*0060*/  ULDC.64 UR4, c[0x0][0x208] ;  /* 0x0000820000047ab9 */ /* 0x000fe20000000a00 */
[----:B0-----:R-:W-:-:S02]  /*0070*/  IMAD R14, R0, -0x200, R7 ;  /* 0xfffffe00000e7824 */ /* 0x001fc400078e0207 */
[----:B-1----:R-:W-:-:S03]  /*0080*/  IMAD.MOV.U32 R21, RZ, RZ, R15 ;  /* 0x000000ffff157224 */ /* 0x002fc600078e000f */
[----:B------:R-:W-:-:S13]  /*0090*/  ISETP.GE.AND P0, PT, R15, R14, PT ;  /* 0x0000000e0f00720c */ /* 0x000fda0003f06270 */
[----:B------:R-:W0:Y:S01]  /*00a0*/  @!P0 LDC.64 R6, c[0x0][0x220] ;  /* 0x00008800ff068b82 */ /* 0x000e220000000a00 */
[----:B------:R-:W-:-:S07]  /*00b0*/  @!P0 IMAD R11, R0, 0x200, R21 ;  /* 0x00000200000b8824 */ /* 0x000fce00078e0215 */
[----:B------:R-:W1:Y:S01]  /*00c0*/  @!P0 LDC.64 R16, c[0x0][0x228] ;  /* 0x00008a00ff108b82 */ /* 0x000e620000000a00 */
[----:B------:R-:W-:Y:S02]  /*00d0*/  @!P0 VIADD R21, R21, 0x80 ;  /* 0x0000008015158836 */ /* 0x000fe40000000000 */
[----:B0-----:R-:W-:-:S05]  /*00e0*/  @!P0 IMAD.WIDE.U32 R6, R11, 0x8, R6 ;  /* 0x000000080b068825 */ /* 0x001fca00078e0006 */
[----:B------:R0:W2:Y:S01]  /*00f0*/  @!P0 LDG.E.64 R22, desc[UR4][R6.64] ;  /* 0x0000000406168981 */ /* 0x0000a2000c1e1b00 */
[----:B-1----:R-:W-:-:S05]  /*0100*/  @!P0 IMAD.WIDE.U32 R16, R11, 0x8, R16 ;  /* 0x000000080b108825 */ /* 0x002fca00078e0010 */
[----:B------:R1:W3:Y:S01]  /*0110*/  @!P0 LDG.E.64 R18, desc[UR4][R16.64] ;  /* 0x0000000410128981 */ /* 0x0002e2000c1e1b00 */
[----:B------:R-:W-:-:S13]  /*0120*/  ISETP.GE.AND P1, PT, R21, R14, PT ;  /* 0x0000000e1500720c */ /* 0x000fda0003f26270 */
[----:B------:R-:W4:Y:S01]  /*0130*/  @!P1 LDC.64 R24, c[0x0][0x220] ;  /* 0x00008800ff189b82 */ /* 0x000f220000000a00 */
[----:B------:R-:W-:Y:S02]  /*0140*/  @!P1 IMAD R29, R0, 0x200, R21 ;  /* 0x00000200001d9824 */ /* 0x000fe400078e0215 */
[----:B------:R-:W-:-:S05]  /*0150*/  @!P1 VIADD R21, R21, 0x80 ;  /* 0x0000008015159836 */ /* 0x000fca0000000000 */
[----:B------:R-:W1:Y:S01]  /*0160*/  @!P1 LDC.64 R12, c[0x0][0x228] ;  /* 0x00008a00ff0c9b82 */ /* 0x000e620000000a00 */
[----:B------:R-:W-:Y:S02]  /*0170*/  ISETP.GE.AND P2, PT, R21, R14, PT ;  /* 0x0000000e1500720c */ /* 0x000fe40003f46270 */
[----:B0-----:R-:W-:-:S11]  /*0180*/  CS2R R6, SRZ ;  /* 0x0000000000067805 */ /* 0x001fd6000001ff00 */
[----:B------:R-:W0:Y:S01]  /*0190*/  @!P2 LDC.64 R10, c[0x0][0x220] ;  /* 0x00008800ff0aab82 */ /* 0x000e220000000a00 */
[----:B----4-:R-:W-:-:S05]  /*01a0*/  @!P1 IMAD.WIDE.U32 R26, R29, 0x8, R24 ;  /* 0x000000081d1a9825 */ /* 0x010fca00078e0018 */
[----:B------:R-:W4:Y:S02]  /*01b0*/  @!P1 LDG.E.64 R6, desc[UR4][R26.64] ;  /* 0x000000041a069981 */ /* 0x000f24000c1e1b00 */
[----:B-1----:R-:W1:Y:S01]  /*01c0*/  @!P2 LDC.64 R16, c[0x0][0x228] ;  /* 0x00008a00ff10ab82 */ /* 0x002e620000000a00 */
[----:B------:R-:W-:Y:S01]  /*01d0*/  @!P1 IMAD.WIDE.U32 R28, R29, 0x8, R12 ;  /* 0x000000081d1c9825 */ /* 0x000fe200078e000c */
[----:B------:R-:W-:-:S06]  /*01e0*/  CS2R R12, SRZ ;  /* 0x00000000000c7805 */ /* 0x000fcc000001ff00 */
[----:B------:R0:W4:Y:S01]  /*01f0*/  @!P1 LDG.E.64 R12, desc[UR4][R28.64] ;  /* 0x000000041c0c9981 */ /* 0x000122000c1e1b00 */
[----:B------:R-:W-:-:S05]  /*0200*/  @!P2 LEA R25, R0, R21, 0x9 ;  /* 0x000000150019a211 */ /* 0x000fca00078e48ff */
[----:B0-----:R-:W-:Y:S01]  /*0210*/  @!P2 IMAD.WIDE.U32 R28, R25, 0x8, R10 ;  /* 0x00000008191ca825 */ /* 0x001fe200078e000a */
[----:B------:R-:W-:-:S03]  /*0220*/  CS2R R10, SRZ ;  /* 0x00000000000a7805 */ /* 0x000fc6000001ff00 */
[----:B-1----:R-:W-:Y:S01]  /*0230*/  @!P2 IMAD.WIDE.U32 R24, R25, 0x8, R16 ;  /* 0x000000081918a825 */ /* 0x002fe200078e0010 */
[----:B------:R-:W-:Y:S02]  /*0240*/  CS2R R16, SRZ ;  /* 0x0000000000107805 */ /* 0x000fe4000001ff00 */
[----:B------:R0:W4:Y:S04]  /*0250*/  @!P2 LDG.E.64 R10, desc[UR4][R28.64] ;  /* 0x000000041c0aa981 */ /* 0x000128000c1e1b00 */
[----:B------:R1:W4:Y:S01]  /*0260*/  @!P2 LDG.E.64 R16, desc[UR4][R24.64] ;  /* 0x000000041810a981 */ /* 0x000322000c1e1b00 */
[----:B------:R-:W-:-:S05]  /*0270*/  @!P2 VIADD R21, R21, 0x80 ;  /* 0x000000801515a836 */ /* 0x000fca0000000000 */
[----:B------:R-:W-:-:S13]  /*0280*/  ISETP.GE.AND P1, PT, R21, R14, PT ;  /* 0x0000000e1500720c */ /* 0x000fda0003f26270 */
[----:B0-----:R-:W-:Y:S01]  /*0290*/  @!P1 LEA R29, R0, R21, 0x9 ;  /* 0x00000015001d9211 */ /* 0x001fe200078e48ff */
[----:B------:R-:W-:Y:S01]  /*02a0*/  BSSY B0, `(.L_x_5648) ;  /* 0x0000038000007945 */ /* 0x000fe20003800000 */
[----:B--2---:R-:W-:Y:S02]  /*02b0*/  @!P0 IMAD.MOV.U32 R26, RZ, RZ, R23 ;  /* 0x000000ffff1a8224 */ /* 0x004fe400078e0017 */
[----:B------:R-:W-:Y:S01]  /*02c0*/  @!P0 IMAD.MOV.U32 R20, RZ, RZ, R22 ;  /* 0x000000ffff148224 */ /* 0x000fe200078e0016 */
[----:B---3--:R-:W-:Y:S02]  /*02d0*/  @!P0 DSETP.MIN.AND P3, P4, R18, R22, PT ;  /* 0x000000161200822a */ /* 0x008fe40003c60000 */
[----:B------:R-:W-:Y:S01]  /*02e0*/  @!P0 LOP3.LUT R27, R26, 0x80000, RZ, 0xfc, !PT ;  /* 0x000800001a1b8812 */ /* 0x000fe200078efcff */
[----:B------:R-:W-:-:S03]  /*02f0*/  @!P0 IMAD.MOV.U32 R23, RZ, RZ, R18 ;  /* 0x000000ffff178224 */ /* 0x000fc600078e0012 */
[----:B------:R-:W-:Y:S02]  /*0300*/  @!P0 FSEL R22, R19, R26, P3 ;  /* 0x0000001a13168208 */ /* 0x000fe40001800000 */
[----:B------:R-:W0:Y:S01]  /*0310*/  @!P1 LDC.64 R18, c[0x0][0x220] ;  /* 0x00008800ff129b82 */ /* 0x000e220000000a00 */
[----:B------:R-:W-:Y:S02]  /*0320*/  @!P0 SEL R2, R23, R20, P3 ;  /* 0x0000001417028207 */ /* 0x000fe40001800000 */
[----:B------:R-:W-:-:S05]  /*0330*/  @!P0 SEL R3, R27, R22, P4 ;  /* 0x000000161b038207 */ /* 0x000fca0002000000 */
[----:B------:R-:W2:Y:S01]  /*0340*/  @!P1 LDC.64 R22, c[0x0][0x228] ;  /* 0x00008a00ff169b82 */ /* 0x000ea20000000a00 */
[----:B0-----:R-:W-:-:S04]  /*0350*/  @!P1 IMAD.WIDE.U32 R26, R29, 0x8, R18 ;  /* 0x000000081d1a9825 */ /* 0x001fc800078e0012 */
[----:B--2---:R-:W-:-:S04]  /*0360*/  @!P1 IMAD.WIDE.U32 R28, R29, 0x8, R22 ;  /* 0x000000081d1c9825 */ /* 0x004fc800078e0016 */
[----:B------:R-:W-:-:S04]  /*0370*/  IMAD.MOV.U32 R23, RZ, RZ, R15 ;  /* 0x000000ffff177224 */ /* 0x000fc800078e000f */
[----:B-1----:R-:W-:-:S05]  /*0380*/  VIADD R25, R23, 0x80 ;  /* 0x0000008017197836 */ /* 0x002fca0000000000 */
[----:B------:R-:W-:Y:S02]  /*0390*/  ISETP.GE.AND P2, PT, R25, R14, PT ;  /* 0x0000000e1900720c */ /* 0x000fe40003f46270 */
[----:B------:R-:W-:Y:S02]  /*03a0*/  CS2R R18, SRZ ;  /* 0x0000000000127805 */ /* 0x000fe4000001ff00 */
[----:B------:R-:W-:-:S04]  /*03b0*/  CS2R R20, SRZ ;  /* 0x0000000000147805 */ /* 0x000fc8000001ff00 */
[----:B------:R0:W5:Y:S04]  /*03c0*/  @!P1 LDG.E.64 R18, desc[UR4][R26.64] ;  /* 0x000000041a129981 */ /* 0x000168000c1e1b00 */
[----:B------:R0:W5:Y:S01]  /*03d0*/  @!P1 LDG.E.64 R20, desc[UR4][R28.64] ;  /* 0x000000041c149981 */ /* 0x000162000c1e1b00 */
[----:B----4-:R-:W-:Y:S01]  /*03e0*/  @!P2 DSETP.MIN.AND P3, P4, R12, R6, PT ;  /* 0x000000060c00a22a */ /* 0x010fe20003c60000 */
[----:B------:R-:W-:Y:S01]  /*03f0*/  @!P2 MOV R24, R7 ;  /* 0x000000070018a202 */ /* 0x000fe20000000f00 */
[----:B------:R-:W-:Y:S02]  /*0400*/  VIADD R7, R23, 0x100 ;  /* 0x0000010017077836 */ /* 0x000fe40000000000 */
[----:B------:R-:W-:Y:S02]  /*0410*/  @!P2 IMAD.MOV.U32 R22, RZ, RZ, R12 ;  /* 0x000000ffff16a224 */ /* 0x000fe400078e000c */
[----:B------:R-:W-:Y:S01]  /*0420*/  @!P2 IMAD.MOV.U32 R12, RZ, RZ, R6 ;  /* 0x000000ffff0ca224 */ /* 0x000fe200078e0006 */
[----:B------:R-:W-:-:S02]  /*0430*/  ISETP.GE.AND P1, PT, R7, R14, PT ;  /* 0x0000000e0700720c */ /* 0x000fc40003f26270 */
[----:B------:R-:W1:Y:S01]  /*0440*/  @!P0 LDC.64 R6, c[0x0][0x218] ;  /* 0x00008600ff068b82 */ /* 0x000e620000000a00 */
[----:B------:R-:W-:Y:S02]  /*0450*/  @!P2 FSEL R13, R13, R24, P3 ;  /* 0x000000180d0da208 */ /* 0x000fe40001800000 */
[----:B------:R-:W-:Y:S02]  /*0460*/  @!P2 LOP3.LUT R24, R24, 0x80000, RZ, 0xfc, !PT ;  /* 0x000800001818a812 */ /* 0x000fe400078efcff */
[----:B------:R-:W-:Y:S02]  /*0470*/  @!P2 SEL R4, R22, R12, P3 ;  /* 0x0000000c1604a207 */ /* 0x000fe40001800000 */
[----:B------:R-:W-:-:S04]  /*0480*/  @!P2 SEL R5, R24, R13, P4 ;  /* 0x0000000d1805a207 */ /* 0x000fc80002000000 */
[----:B------:R-:W-:Y:S01]  /*0490*/  @!P1 DSETP.MIN.AND P2, P3, R16, R10, PT ;  /* 0x0000000a1000922a */ /* 0x000fe20003b40000 */
[----:B------:R-:W-:Y:S01]  /*04a0*/  @!P1 IMAD.MOV.U32 R13, RZ, RZ, R10 ;  /* 0x000000ffff0d9224 */ /* 0x000fe200078e000a */
[----:B------:R-:W-:-:S04]  /*04b0*/  @!P1 MOV R10, R16 ;  /* 0x00000010000a9202 */ /* 0x000fc80000000f00 */
[----:B------:R-:W-:Y:S01]  /*04c0*/  @!P1 SEL R8, R10, R13, P2 ;  /* 0x0000000d0a089207 */ /* 0x000fe20001000000 */
[----:B------:R-:W-:Y:S02]  /*04d0*/  @!P0 IMAD R13, R0, 0x200, R15 ;  /* 0x00000200000d8824 */ /* 0x000fe400078e020f */
[----:B------:R-:W-:Y:S02]  /*04e0*/  @!P1 IMAD.MOV.U32 R12, RZ, RZ, R11 ;  /* 0x000000ffff0c9224 */ /* 0x000fe400078e000b */
[----:B-1----:R-:W-:-:S04]  /*04f0*/  @!P0 IMAD.WIDE.U32 R6, R13, 0x8, R6 ;  /* 0x000000080d068825 */ /* 0x002fc800078e0006 */
[----:B------:R-:W-:Y:S01]  /*0500*/  VIADD R11, R23, 0x180 ;  /* 0x00000180170b7836 */ /* 0x000fe20000000000 */
[----:B------:R0:W-:Y:S01]  /*0510*/  @!P0 STG.E.64 desc[UR4][R6.64], R2 ;  /* 0x0000000206008986 */ /* 0x0001e2000c101b04 */
[----:B------:R-:W-:Y:S01]  /*0520*/  @!P0 IMAD.MOV.U32 R23, RZ, RZ, R25 ;  /* 0x000000ffff178224 */ /* 0x000fe200078e0019 */
[----:B------:R-:W-:-:S04]  /*0530*/  @!P1 FSEL R17, R17, R12, P2 ;  /* 0x0000000c11119208 */ /* 0x000fc80001000000 */
[----:B------:R-:W-:Y:S02]  /*0540*/  ISETP.GE.AND P2, PT, R23, R14, PT ;  /* 0x0000000e1700720c */ /* 0x000fe40003f46270 */
[----:B------:R-:W-:-:S04]  /*0550*/  @!P1 LOP3.LUT R12, R12, 0x80000, RZ, 0xfc, !PT ;  /* 0x000800000c0c9812 */ /* 0x000fc800078efcff */
[----:B------:R-:W-:-:S07]  /*0560*/  @!P1 SEL R9, R12, R17, P3 ;  /* 0x000000110c099207 */ /* 0x000fce0001800000 */
[----:B0-----:R-:W-:Y:S05]  /*0570*/  @P2 BRA `(.L_x_5649) ;  /* 0x0000000000282947 */ /* 0x001fea0003800000 */
[----:B------:R-:W0:Y:S01]  /*0580*/  LDC.64 R6, c[0x0][0x218] ;  /* 0x00008600ff067b82 */ /* 0x000e220000000a00 */
[----:B------:R-:W-:Y:S01]  /*0590*/  LEA R3, R0, R23, 0x9 ;  /* 0x0000001700037211 */ /* 0x000fe200078e48ff */
        /* <DEDUP_REMOVED lines=8> */
.L_x_5649:
[----:B------:R-:W-:Y:S05]  /*0620*/  BSYNC B0 ;  /* 0x0000000000007941 */ /* 0x000fea0003800000 */
.L_x_5648:
[-C--:B------:R-:W-:Y:S02]  /*0630*/  ISETP.GE.AND P1, PT, R23, R14.reuse, PT ;  /* 0x0000000e1700720c */ /* 0x080fe40003f26270 */
[----:B------:R-:W-:-:S11]  /*0640*/  ISETP.GE.AND P0, PT, R11, R14, PT ;  /* 0x0000000e0b00720c */ /* 0x000fd60003f06270 */
[----:B------:R-:W-:Y:S05]  /*0650*/  @P1 EXIT ;  /* 0x000000000000194d */ /* 0x000fea0003800000 */
[----:B0-----:R-:W0:Y:S01]  /*0660*/  LDC.64 R4, c[0x0][0x218] ;  /* 0x00008600ff047b82 */ /* 0x001e220000000a00 */
[----:B-----5:R-:W-:Y:S01]  /*0670*/  @!P0 DSETP.MIN.AND P1, P2, R20, R18, PT ;  /* 0x000000121400822a */ /* 0x020fe20003a20000 */
[----:B------:R-:W-:Y:S01]  /*0680*/  @!P0 IMAD.MOV.U32 R6, RZ, RZ, R21 ;  /* 0x000000ffff068224 */ /* 0x000fe200078e0015 */
[----:B------:R-:W-:Y:S01]  /*0690*/  @!P0 MOV R7, R19 ;  /* 0x0000001300078202 */ /* 0x000fe20000000f00 */
[----:B------:R-:W-:-:S03]  /*06a0*/  IMAD R23, R0, 0x200, R23 ;  /* 0x0000020000177824 */ /* 0x000fc600078e0217 */
[----:B------:R-:W-:Y:S02]  /*06b0*/  @!P0 FSEL R6, R6, R7, P1 ;  /* 0x0000000706068208 */ /* 0x000fe40000800000 */
[----:B------:R-:W-:Y:S02]  /*06c0*/  @!P0 LOP3.LUT R7, R7, 0x80000, RZ, 0xfc, !PT ;  /* 0x0008000007078812 */ /* 0x000fe400078efcff */
[----:B------:R-:W-:Y:S02]  /*06d0*/  @!P0 SEL R2, R20, R18, P1 ;  /* 0x0000001214028207 */ /* 0x000fe40000800000 */
[----:B------:R-:W-:Y:S01]  /*06e0*/  @!P0 SEL R3, R7, R6, P2 ;  /* 0x0000000607038207 */ /* 0x000fe20001000000 */
[----:B0-----:R-:W-:-:S05]  /*06f0*/  IMAD.WIDE.U32 R4, R23, 0x8, R4 ;  /* 0x0000000817047825 */ /* 0x001fca00078e0004 */
[----:B------:R-:W-:Y:S01]  /*0700*/  STG.E.64 desc[UR4][R4.64], R2 ;  /* 0x0000000204007986 */ /* 0x000fe2000c101b04 */
[----:B------:R-:W-:Y:S05]  /*0710*/  EXIT ;  /* 0x000000000000794d */ /* 0x000fea0003800000 */
.L_x_5650:
        /* <DEDUP_REMOVED lines=14> */
.L_x_42155:


//--------------------- .text._ZN2at6native29vectorized_elementwise_kernelILi2ENS0_13BinaryFunctorIdddZZZNS0_16fmin_kernel_cudaERNS_18TensorIteratorBaseEENKUlvE_clEvENKUlvE_clEvEUlddE_EESt5arrayIPcLm3EEEEviT0_T1_ --------------------------
	.section	.text._ZN2at6native29vectorized_elementwise_kernelILi2ENS0_13BinaryFunctorIdddZZZNS0_16fmin_kernel_cudaERNS_18TensorIteratorBaseEENKUlvE_clEvENKUlvE_clEvEUlddE_EESt5arrayIPcLm3EEEEviT0_T1_,"ax",@progbits
	.align	128
        .global         _ZN2at6native29vectorized_elementwise_kernelILi2ENS0_13BinaryFunctorIdddZZZNS0_16fmin_kernel_cudaERNS_18TensorIteratorBaseEENKUlvE_clEvENKUlvE_clEvEUlddE_EESt5arrayIPcLm3EEEEviT0_T1_
        .type           _ZN2at6native29vectorized_elementwise_kernelILi2ENS0_13BinaryFunctorIdddZZZNS0_16fmin_kernel_cudaERNS_18TensorIteratorBaseEENKUlvE_clEvENKUlvE_clEvEUlddE_EESt5arrayIPcLm3EEEEviT0_T1_,@function
        .size           _ZN2at6native29vectorized_elementwise_kernelILi2ENS0_13BinaryFunctorIdddZZZNS0_16fmin_kernel_cudaERNS_18TensorIteratorBaseEENKUlvE_clEvENKUlvE_clEvEUlddE_EESt5arrayIPcLm3EEEEviT0_T1_,(.L_x_42156 - _ZN2at6native29vectorized_elementwise_kernelILi2ENS0_13BinaryFunctorIdddZZZNS0_16fmin_kernel_cudaERNS_18TensorIteratorBaseEENKUlvE_clEvENKUlvE_clEvEUlddE_EESt5arrayIPcLm3EEEEviT0_T1_)
        .other          _ZN2at6native29vectorized_elementwise_kernelILi2ENS0_13BinaryFunctorIdddZZZNS0_16fmin_kernel_cudaERNS_18TensorIteratorBaseEENKUlvE_clEvENKUlvE_clEvEUlddE_EESt5arrayIPcLm3EEEEviT0_T1_,@"STO_CUDA_ENTRY STV_DEFAULT"
_ZN2at6native29vectorized_elementwise_kernelILi2ENS0_13BinaryFunctorIdddZZZNS0_16fmin_kernel_cudaERNS_18TensorIteratorBaseEENKUlvE_clEvENKUlvE_clEvEUlddE_EESt5arrayIPcLm3EEEEviT0_T1_:
.text._ZN2at6native29vectorized_elementwise_kernelILi2ENS0_13BinaryFunctorIdddZZZNS0_16fmin_kernel_cudaERNS_18TensorIteratorBaseEENKUlvE_clEvENKUlvE_clEvEUlddE_EESt5arrayIPcLm3EEEEviT0_T1_:
        /* <DEDUP_REMOVED lines=17> */
[----:B------:R-:W-:-:S03]  /*0110*/  IMAD.WIDE.U32 R40, R2, 0x10, R6 ;  /* 0x0000001002287825 */ /* 0x000fc600078e0006 */
[----:B------:R-:W5:Y:S04]  /*0120*/  LDG.E.128 R16, desc[UR4][R38.64+0x1000] ;  /* 0x0010000426107981 */ /* 0x000f68000c1e1d00 */
[----:B------:R-:W3:Y:S04]  /*0130*/  LDG.E.128 R32, desc[UR4][R40.64] ;  /* 0x0000000428207981 */ /* 0x000ee8000c1e1d00 */
[----:B------:R-:W4:Y:S04]  /*0140*/  LDG.E.128 R20, desc[UR4][R40.64+0x800] ;  /* 0x0008000428147981 */ /* 0x000f28000c1e1d00 */
[----:B------:R-:W5:Y:S04]  /*0150*/  LDG.E.128 R12, desc[UR4][R40.64+0x1000] ;  /* 0x00100004280c7981 */ /* 0x000f68000c1e1d00 */
[----:B------:R-:W5:Y:S04]  /*0160*/  LDG.E.128 R8, desc[UR4][R38.64+0x1800] ;  /* 0x0018000426087981 */ /* 0x000f68000c1e1d00 */
[----:B------:R-:W5:Y:S01]  /*0170*/  LDG.E.128 R4, desc[UR4][R40.64+0x1800] ;  /* 0x0018000428047981 */ /* 0x000f62000c1e1d00 */
[----:B--2---:R-:W-:Y:S01]  /*0180*/  IMAD.MOV.U32 R42, RZ, RZ, R28 ;  /* 0x000000ffff2a7224 */ /* 0x004fe200078e001c */
[----:B---3--:R-:W-:-:S02]  /*0190*/  DSETP.MIN.AND P2, P3, R28, R32, PT ;  /* 0x000000201c00722a */ /* 0x008fc40003b40000 */
[----:B------:R-:W-:Y:S01]  /*01a0*/  DSETP.MIN.AND P0, P1, R30, R34, PT ;  /* 0x000000221e00722a */ /* 0x000fe20003900000 */
[----:B------:R-:W-:Y:S01]  /*01b0*/  IMAD.MOV.U32 R44, RZ, RZ, R33 ;  /* 0x000000ffff2c7224 */ /* 0x000fe200078e0021 */
[----:B------:R-:W-:Y:S01]  /*01c0*/  MOV R33, R34 ;  /* 0x0000002200217202 */ /* 0x000fe20000000f00 */
[----:B------:R-:W-:Y:S02]  /*01d0*/  IMAD.MOV.U32 R28, RZ, RZ, R30 ;  /* 0x000000ffff1c7224 */ /* 0x000fe400078e001e */
[----:B------:R-:W-:Y:S01]  /*01e0*/  IMAD.MOV.U32 R43, RZ, RZ, R32 ;  /* 0x000000ffff2b7224 */ /* 0x000fe200078e0020 */
[----:B------:R-:W-:Y:S02]  /*01f0*/  FSEL R29, R29, R44, P2 ;  /* 0x0000002c1d1d7208 */ /* 0x000fe40001000000 */
[----:B------:R-:W-:Y:S02]  /*0200*/  FSEL R3, R31, R35, P0 ;  /* 0x000000231f037208 */ /* 0x000fe40000000000 */
[----:B------:R-:W-:-:S02]  /*0210*/  SEL R30, R42, R43, P2 ;  /* 0x0000002b2a1e7207 */ /* 0x000fc40001000000 */
[----:B------:R-:W-:Y:S02]  /*0220*/  SEL R28, R28, R33, P0 ;  /* 0x000000211c1c7207 */ /* 0x000fe40000000000 */
[----:B------:R-:W-:Y:S01]  /*0230*/  @P3 LOP3.LUT R29, R44, 0x80000, RZ, 0xfc, !PT ;  /* 0x000800002c1d3812 */ /* 0x000fe200078efcff */
[----:B----4-:R-:W-:Y:S01]  /*0240*/  DSETP.MIN.AND P2, P3, R24, R20, PT ;  /* 0x000000141800722a */ /* 0x010fe20003b40000 */
[----:B------:R-:W-:Y:S01]  /*0250*/  @P1 LOP3.LUT R3, R35, 0x80000, RZ, 0xfc, !PT ;  /* 0x0008000023031812 */ /* 0x000fe200078efcff */
[----:B------:R-:W-:Y:S01]  /*0260*/  DSETP.MIN.AND P0, P1, R26, R22, PT ;  /* 0x000000161a00722a */ /* 0x000fe20003900000 */
[----:B------:R-:W-:Y:S02]  /*0270*/  IMAD.MOV.U32 R33, RZ, RZ, R24 ;  /* 0x000000ffff217224 */ /* 0x000fe400078e0018 */
[----:B------:R-:W-:Y:S02]  /*0280*/  IMAD.MOV.U32 R24, RZ, RZ, R20 ;  /* 0x000000ffff187224 */ /* 0x000fe400078e0014 */
[----:B------:R-:W-:-:S02]  /*0290*/  IMAD.MOV.U32 R34, RZ, RZ, R21 ;  /* 0x000000ffff227224 */ /* 0x000fc400078e0015 */
[----:B------:R-:W-:Y:S01]  /*02a0*/  IMAD.WIDE.U32 R20, R0, 0x8, R36 ;  /* 0x0000000800147825 */ /* 0x000fe200078e0024 */
[----:B------:R-:W-:Y:S01]  /*02b0*/  MOV R32, R23 ;  /* 0x0000001700207202 */ /* 0x000fe20000000f00 */
[----:B-----5:R-:W-:Y:S01]  /*02c0*/  DSETP.MIN.AND P5, P4, R18, R14, PT ;  /* 0x0000000e1200722a */ /* 0x020fe20003ca0000 */
[----:B------:R-:W-:Y:S01]  /*02d0*/  FSEL R25, R25, R34, P2 ;  /* 0x0000002219197208 */ /* 0x000fe20001000000 */
[----:B------:R-:W-:Y:S01]  /*02e0*/  IMAD.MOV.U32 R31, RZ, RZ, R26 ;  /* 0x000000ffff1f7224 */ /* 0x000fe200078e001a */
[----:B------:R-:W-:Y:S01]  /*02f0*/  FSEL R23, R27, R32, P0 ;  /* 0x000000201b177208 */ /* 0x000fe20000000000 */
[----:B------:R-:W-:Y:S01]  /*0300*/  IMAD.WIDE R20, R2, 0x10, R20 ;  /* 0x0000001002147825 */ /* 0x000fe200078e0214 */
[----:B------:R-:W-:Y:S02]  /*0310*/  @P3 LOP3.LUT R25, R34, 0x80000, RZ, 0xfc, !PT ;  /* 0x0008000022193812 */ /* 0x000fe400078efcff */
[----:B------:R-:W-:Y:S01]  /*0320*/  @P1 LOP3.LUT R23, R32, 0x80000, RZ, 0xfc, !PT ;  /* 0x0008000020171812 */ /* 0x000fe200078efcff */
[----:B------:R-:W-:Y:S01]  /*0330*/  IMAD.MOV.U32 R26, RZ, RZ, R22 ;  /* 0x000000ffff1a7224 */ /* 0x000fe200078e0016 */
[----:B------:R-:W-:Y:S01]  /*0340*/  DSETP.MIN.AND P1, P3, R16, R12, PT ;  /* 0x0000000c1000722a */ /* 0x000fe20003b20000 */
[----:B------:R-:W-:-:S02]  /*0350*/  IMAD.MOV.U32 R2, RZ, RZ, R19 ;  /* 0x000000ffff027224 */ /* 0x000fc400078e0013 */
[----:B------:R-:W-:Y:S02]  /*0360*/  IMAD.MOV.U32 R19, RZ, RZ, R17 ;  /* 0x000000ffff137224 */ /* 0x000fe400078e0011 */
[----:B------:R-:W-:Y:S02]  /*0370*/  IMAD.MOV.U32 R0, RZ, RZ, R18 ;  /* 0x000000ffff007224 */ /* 0x000fe400078e0012 */
[----:B------:R-:W-:Y:S01]  /*0380*/  IMAD.MOV.U32 R17, RZ, RZ, R14 ;  /* 0x000000ffff117224 */ /* 0x000fe200078e000e */
[----:B------:R-:W-:Y:S01]  /*0390*/  SEL R24, R33, R24, P2 ;  /* 0x0000001821187207 */ /* 0x000fe20001000000 */
[----:B------:R-:W-:Y:S01]  /*03a0*/  IMAD.MOV.U32 R14, RZ, RZ, R11 ;  /* 0x000000ffff0e7224 */ /* 0x000fe200078e000b */
[----:B------:R-:W-:Y:S01]  /*03b0*/  SEL R22, R31, R26, P0 ;  /* 0x0000001a1f167207 */ /* 0x000fe20000000000 */
[----:B------:R-:W-:Y:S01]  /*03c0*/  DSETP.MIN.AND P2, P0, R10, R6, PT ;  /* 0x000000060a00722a */ /* 0x000fe20003840000 */
[----:B------:R-:W-:Y:S02]  /*03d0*/  SEL R0, R0, R17, P5 ;  /* 0x0000001100007207 */ /* 0x000fe40002800000 */
[----:B------:R-:W-:Y:S01]  /*03e0*/  FSEL R11, R2, R15, P5 ;  /* 0x0000000f020b7208 */ /* 0x000fe20002800000 */
[----:B------:R-:W-:Y:S01]  /*03f0*/  DSETP.MIN.AND P5, P6, R8, R4, PT ;  /* 0x000000040800722a */ /* 0x000fe20003ea0000 */
[----:B------:R-:W-:Y:S01]  /*0400*/  MOV R27, R12 ;  /* 0x0000000c001b7202 */ /* 0x000fe20000000f00 */
[----:B------:R-:W-:-:S02]  /*0410*/  IMAD.MOV.U32 R12, RZ, RZ, R10 ;  /* 0x000000ffff0c7224 */ /* 0x000fc400078e000a */
[----:B------:R-:W-:Y:S01]  /*0420*/  IMAD.MOV.U32 R10, RZ, RZ, R9 ;  /* 0x000000ffff0a7224 */ /* 0x000fe200078e0009 */
[----:B------:R-:W-:Y:S01]  /*0430*/  FSEL R19, R19, R13, P1 ;  /* 0x0000000d13137208 */ /* 0x000fe20000800000 */
[----:B------:R-:W-:Y:S01]  /*0440*/  IMAD.MOV.U32 R18, RZ, RZ, R16 ;  /* 0x000000ffff127224 */ /* 0x000fe200078e0010 */
[----:B------:R-:W-:Y:S01]  /*0450*/  @P4 LOP3.LUT R11, R15, 0x80000, RZ, 0xfc, !PT ;  /* 0x000800000f0b4812 */ /* 0x000fe200078efcff */
[----:B------:R-:W-:Y:S01]  /*0460*/  IMAD.MOV.U32 R9, RZ, RZ, R6 ;  /* 0x000000ffff097224 */ /* 0x000fe200078e0006 */
[----:B------:R-:W-:Y:S02]  /*0470*/  @P3 LOP3.LUT R19, R13, 0x80000, RZ, 0xfc, !PT ;  /* 0x000800000d133812 */ /* 0x000fe400078efcff */
[----:B------:R-:W-:Y:S02]  /*0480*/  FSEL R14, R14, R7, P2 ;  /* 0x000000070e0e7208 */ /* 0x000fe40001000000 */
[----:B------:R-:W-:Y:S01]  /*0490*/  FSEL R15, R10, R5, P5 ;  /* 0x000000050a0f7208 */ /* 0x000fe20002800000 */
[----:B------:R-:W-:Y:S01]  /*04a0*/  IMAD.MOV.U32 R6, RZ, RZ, R28 ;  /* 0x000000ffff067224 */ /* 0x000fe200078e001c */
[----:B------:R-:W-:Y:S01]  /*04b0*/  MOV R13, R4 ;  /* 0x00000004000d7202 */ /* 0x000fe20000000f00 */
[----:B------:R-:W-:Y:S01]  /*04c0*/  IMAD.MOV.U32 R4, RZ, RZ, R30 ;  /* 0x000000ffff047224 */ /* 0x000fe200078e001e */
[----:B------:R-:W-:Y:S01]  /*04d0*/  @P0 LOP3.LUT R14, R7, 0x80000, RZ, 0xfc, !PT ;  /* 0x00080000070e0812 */ /* 0x000fe200078efcff */
[----:B------:R-:W-:Y:S01]  /*04e0*/  IMAD.MOV.U32 R7, RZ, RZ, R3 ;  /* 0x000000ffff077224 */ /* 0x000fe200078e0003 */
[----:B------:R-:W-:Y:S01]  /*04f0*/  @P6 LOP3.LUT R15, R5, 0x80000, RZ, 0xfc, !PT ;  /* 0x00080000050f6812 */ /* 0x000fe200078efcff */
[----:B------:R-:W-:Y:S01]  /*0500*/  IMAD.MOV.U32 R5, RZ, RZ, R29 ;  /* 0x000000ffff057224 */ /* 0x000fe200078e001d */
[----:B------:R-:W-:Y:S01]  /*0510*/  SEL R18, R18, R27, P1 ;  /* 0x0000001b12127207 */ /* 0x000fe20000800000 */
[----:B------:R-:W-:Y:S01]  /*0520*/  IMAD.MOV.U32 R2, RZ, RZ, R8 ;  /* 0x000000ffff027224 */ /* 0x000fe200078e0008 */
[----:B------:R-:W-:-:S02]  /*0530*/  SEL R9, R12, R9, P2 ;  /* 0x000000090c097207 */ /* 0x000fc40001000000 */
[----:B------:R0:W-:Y:S02]  /*0540*/  STG.E.128 desc[UR4][R20.64], R4 ;  /* 0x0000000414007986 */ /* 0x0001e4000c101d04 */
[----:B------:R-:W-:Y:S01]  /*0550*/  SEL R2, R2, R13, P5 ;  /* 0x0000000d02027207 */ /* 0x000fe20002800000 */
[----:B------:R-:W-:Y:S01]  /*0560*/  IMAD.MOV.U32 R26, RZ, RZ, R22 ;  /* 0x000000ffff1a7224 */ /* 0x000fe200078e0016 */
[----:B------:R-:W-:Y:S01]  /*0570*/  MOV R27, R23 ;  /* 0x00000017001b7202 */ /* 0x000fe20000000f00 */
[----:B0-----:R-:W-:Y:S02]  /*0580*/  IMAD.MOV.U32 R6, RZ, RZ, R0 ;  /* 0x000000ffff067224 */ /* 0x001fe400078e0000 */
[----:B------:R-:W-:Y:S02]  /*0590*/  IMAD.MOV.U32 R7, RZ, RZ, R11 ;  /* 0x000000ffff077224 */ /* 0x000fe400078e000b */
[----:B------:R-:W-:Y:S02]  /*05a0*/  IMAD.MOV.U32 R4, RZ, RZ, R18 ;  /* 0x000000ffff047224 */ /* 0x000fe400078e0012 */
[----:B------:R-:W-:-:S05]  /*05b0*/  IMAD.MOV.U32 R5, RZ, RZ, R19 ;  /* 0x000000ffff057224 */ /* 0x000fca00078e0013 */
[----:B------:R0:W-:Y:S04]  /*05c0*/  STG.E.128 desc[UR4][R20.64+0x1000], R4 ;  /* 0x0010000414007986 */ /* 0x0001e8000c101d04 */
[----:B------:R-:W-:Y:S01]  /*05d0*/  STG.E.128 desc[UR4][R20.64+0x800], R24 ;  /* 0x0008001814007986 */ /* 0x000fe2000c101d04 */
[----:B0-----:R-:W-:Y:S01]  /*05e0*/  IMAD.MOV.U32 R6, RZ, RZ, R9 ;  /* 0x000000ffff067224 */ /* 0x001fe200078e0009 */
[----:B------:R-:W-:Y:S01]  /*05f0*/  MOV R7, R14 ;  /* 0x0000000e00077202 */ /* 0x000fe20000000f00 */
[----:B------:R-:W-:Y:S02]  /*0600*/  IMAD.MOV.U32 R4, RZ, RZ, R2 ;  /* 0x000000ffff047224 */ /* 0x000fe400078e0002 */
[----:B------:R-:W-:-:S05]  /*0610*/  IMAD.MOV.U32 R5, RZ, RZ, R15 ;  /* 0x000000ffff057224 */ /* 0x000fca00078e000f */
[----:B------:R-:W-:Y:S01]  /*0620*/  STG.E.128 desc[UR4][R20.64+0x1800], R4 ;  /* 0x0018000414007986 */ /* 0x000fe2000c101d04 */
[----:B------:R-:W-:Y:S05]  /*0630*/  EXIT ;  /* 0x000000000000794d */ /* 0x000fea0003800000 */
.L_x_5651:
[----:B------:R-:W0:Y:S01]  /*0640*/  S2R R45, SR_TID.X ;  /* 0x00000000002d7919 */ /* 0x000e220000002100 */
[----:B------:R-:W-:Y:S02]  /*0650*/  CS2R R22, SRZ ;  /* 0x0000000000167805 */ /* 0x000fe4000001ff00 */
[----:B------:R-:W-:Y:S02]  /*0660*/  CS2R R30, SRZ ;  /* 0x00000000001e7805 */ /* 0x000fe4000001ff00 */
[----:B0-----:R-:W-:-:S13]  /*0670*/  ISETP.GE.AND P0, PT, R45, R44, PT ;  /* 0x0000002c2d00720c */ /* 0x001fda0003f06270 */
[----:B------:R-:W0:Y:S01]  /*0680*/  @!P0 LDC.64 R2, c[0x0][0x220] ;  /* 0x00008800ff028b82 */ /* 0x000e220000000a00 */
[----:B------:R-:W-:-:S07]  /*0690*/  @!P0 IMAD.IADD R21, R0, 0x1, R45 ;  /* 0x0000000100158824 */ /* 0x000fce00078e022d */
[----:B------:R-:W1:Y:S01]  /*06a0*/  @!P0 LDC.64 R4, c[0x0][0x228] ;  /* 0x00008a00ff048b82 */ /* 0x000e620000000a00 */
[----:B0-----:R-:W-:-:S05]  /*06b0*/  @!P0 IMAD.WIDE.U32 R2, R21, 0x8, R2 ;  /* 0x0000000815028825 */ /* 0x001fca00078e0002 */
[----:B------:R-:W2:Y:S01]  /*06c0*/  @!P0 LDG.E.64 R22, desc[UR4][R2.64] ;  /* 0x0000000402168981 */ /* 0x000ea2000c1e1b00 */
[----:B-1----:R-:W-:-:S05]  /*06d0*/  @!P0 IMAD.WIDE.U32 R4, R21, 0x8, R4 ;  /* 0x0000000815048825 */ /* 0x002fca00078e0004 */
[----:B------:R0:W3:Y:S01]  /*06e0*/  @!P0 LDG.E.64 R30, desc[UR4][R4.64] ;  /* 0x00000004041e8981 */ /* 0x0000e2000c1e1b00 */
[----:B------:R-:W-:-:S05]  /*06f0*/  @!P0 VIADD R45, R45, 0x80 ;  /* 0x000000802d2d8836 */ /* 0x000fca0000000000 */
[----:B------:R-:W-:-:S13]  /*0700*/  ISETP.GE.AND P1, PT, R45, R44, PT ;  /* 0x0000002c2d00720c */ /* 0x000fda0003f26270 */
[----:B------:R-:W-:Y:S01]  /*0710*/  @!P1 IMAD.IADD R29, R0, 0x1, R45 ;  /* 0x00000001001d9824 */ /* 0x000fe200078e022d */
[----:B------:R-:W-:Y:S01]  /*0720*/  @!P1 IADD3 R45, R45, 0x80, RZ ;  /* 0x000000802d2d9810 */ /* 0x000fe20007ffe0ff */
[----:B------:R-:W1:Y:S03]  /*0730*/  @!P1 LDC.64 R24, c[0x0][0x220] ;  /* 0x00008800ff189b82 */ /* 0x000e660000000a00 */
[----:B------:R-:W-:-:S05]  /*0740*/  ISETP.GE.AND P2, PT, R45, R44, PT ;  /* 0x0000002c2d00720c */ /* 0x000fca0003f46270 */
[----:B------:R-:W4:Y:S08]  /*0750*/  @!P1 LDC.64 R42, c[0x0][0x228] ;  /* 0x00008a00ff2a9b82 */ /* 0x000f300000000a00 */
[----:B------:R-:W-:Y:S01]  /*0760*/  @!P2 IMAD.IADD R47, R0, 0x1, R45 ;  /* 0x00000001002fa824 */ /* 0x000fe200078e022d */
[----:B------:R-:W5:Y:S01]  /*0770*/  @!P2 LDC.64 R32, c[0x0][0x220] ;  /* 0x00008800ff20ab82 */ /* 0x000f620000000a00 */
[----:B------:R-:W-:-:S05]  /*0780*/  @!P2 VIADD R45, R45, 0x80 ;  /* 0x000000802d2da836 */ /* 0x000fca0000000000 */
[C---:B------:R-:W-:Y:S02]  /*0790*/  ISETP.GE.AND P3, PT, R45.reuse, R44, PT ;  /* 0x0000002c2d00720c */ /* 0x040fe40003f66270 */
[----:B------:R-:W4:Y:S11]  /*07a0*/  @!P2 LDC.64 R20, c[0x0][0x228] ;  /* 0x00008a00ff14ab82 */ /* 0x000f360000000a00 */
[----:B------:R-:W-:Y:S01]  /*07b0*/  @!P3 IMAD.IADD R41, R0, 0x1, R45 ;  /* 0x000000010029b824 */ /* 0x000fe200078e022d */
[----:B------:R-:W4:Y:S01]  /*07c0*/  @!P3 LDC.64 R38, c[0x0][0x220] ;  /* 0x00008800ff26bb82 */ /* 0x000f220000000a00 */
[----:B------:R-:W-:-:S05]  /*07d0*/  @!P3 VIADD R45, R45, 0x80 ;  /* 0x000000802d2db836 */ /* 0x000fca0000000000 */
[----:B------:R-:W-:Y:S02]  /*07e0*/  ISETP.GE.AND P4, PT, R45, R44, PT ;  /* 0x0000002c2d00720c */ /* 0x000fe40003f86270 */
[----:B0-----:R-:W-:Y:S01]  /*07f0*/  CS2R R4, SRZ ;  /* 0x0000000000047805 */ /* 0x001fe2000001ff00 */
[----:B------:R-:W0:Y:S01]  /*0800*/  @!P3 LDC.64 R2, c[0x0][0x228] ;  /* 0x00008a00ff02bb82 */ /* 0x000e220000000a00 */
[----:B-1----:R-:W-:-:S09]  /*0810*/  @!P1 IMAD.WIDE.U32 R48, R29, 0x8, R24 ;  /* 0x000000081d309825 */ /* 0x002fd200078e0018 */
[----:B------:R-:W-:Y:S01]  /*0820*/  @!P4 IMAD.IADD R37, R0, 0x1, R45 ;  /* 0x000000010025c824 */ /* 0x000fe200078e022d */
[----:B------:R-:W-:Y:S01]  /*0830*/  @!P4 IADD3 R45, R45, 0x80, RZ ;  /* 0x000000802d2dc810 */ /* 0x000fe20007ffe0ff */
[----:B-----5:R-:W-:Y:S01]  /*0840*/  @!P2 IMAD.WIDE.U32 R52, R47, 0x8, R32 ;  /* 0x000000082f34a825 */ /* 0x020fe200078e0020 */
[----:B------:R1:W5:Y:S01]  /*0850*/  @!P1 LDG.E.64 R4, desc[UR4][R48.64] ;  /* 0x0000000430049981 */ /* 0x000362000c1e1b00 */
[----:B------:R-:W0:Y:S01]  /*0860*/  @!P4 LDC.64 R34, c[0x0][0x228] ;  /* 0x00008a00ff22cb82 */ /* 0x000e220000000a00 */
[----:B------:R-:W-:Y:S02]  /*0870*/  ISETP.GE.AND P5, PT, R45, R44, PT ;  /* 0x0000002c2d00720c */ /* 0x000fe40003fa6270 */
[----:B------:R-:W-:Y:S02]  /*0880*/  CS2R R32, SRZ ;  /* 0x0000000000207805 */ /* 0x000fe4000001ff00 */
[----:B------:R-:W-:Y:S01]  /*0890*/  CS2R R24, SRZ ;  /* 0x0000000000187805 */ /* 0x000fe2000001ff00 */
[----:B----4-:R-:W-:-:S02]  /*08a0*/  @!P1 IMAD.WIDE.U32 R42, R29, 0x8, R42 ;  /* 0x000000081d2a9825 */ /* 0x010fc400078e002a */
[----:B------:R-:W4:Y:S02]  /*08b0*/  @!P4 LDC.64 R50, c[0x0][0x220] ;  /* 0x00008800ff32cb82 */ /* 0x000f240000000a00 */
[----:B-1----:R-:W-:Y:S01]  /*08c0*/  @!P3 IMAD.WIDE.U32 R48, R41, 0x8, R38 ;  /* 0x000000082930b825 */ /* 0x002fe200078e0026 */
[----:B------:R-:W-:Y:S01]  /*08d0*/  CS2R R28, SRZ ;  /* 0x00000000001c7805 */ /* 0x000fe2000001ff00 */
[----:B------:R1:W5:Y:S02]  /*08e0*/  @!P1 LDG.E.64 R24, desc[UR4][R42.64] ;  /* 0x000000042a189981 */ /* 0x000364000c1e1b00 */
[----:B------:R-:W-:Y:S01]  /*08f0*/  @!P2 IMAD.WIDE.U32 R46, R47, 0x8, R20 ;  /* 0x000000082f2ea825 */ /* 0x000fe200078e0014 */
[----:B------:R-:W-:Y:S01]  /*0900*/  CS2R R20, SRZ ;  /* 0x0000000000147805 */ /* 0x000fe2000001ff00 */
[----:B------:R1:W5:Y:S01]  /*0910*/  @!P3 LDG.E.64 R32, desc[UR4][R48.64] ;  /* 0x000000043020b981 */ /* 0x000362000c1e1b00 */
[----:B------:R-:W4:Y:S03]  /*0920*/  @!P5 LDC.64 R38, c[0x0][0x220] ;  /* 0x00008800ff26db82 */ /* 0x000f260000000a00 */
[----:B------:R0:W5:Y:S04]  /*0930*/  @!P2 LDG.E.64 R28, desc[UR4][R52.64] ;  /* 0x00000004341ca981 */ /* 0x000168000c1e1b00 */
[----:B------:R4:W5:Y:S01]  /*0940*/  @!P2 LDG.E.64 R20, desc[UR4][R46.64] ;  /* 0x000000042e14a981 */ /* 0x000962000c1e1b00 */
[----:B-1----:R-:W1:Y:S01]  /*0950*/  @!P5 LDC.64 R42, c[0x0][0x228] ;  /* 0x00008a00ff2adb82 */ /* 0x002e620000000a00 */
[----:B------:R-:W-:-:S02]  /*0960*/  @!P5 IMAD.IADD R49, R0, 0x1, R45 ;  /* 0x000000010031d824 */ /* 0x000fc400078e022d */
[----:B------:R-:W-:-:S05]  /*0970*/  @!P5 VIADD R45, R45, 0x80 ;  /* 0x000000802d2dd836 */ /* 0x000fca0000000000 */
[----:B------:R-:W-:Y:S01]  /*0980*/  ISETP.GE.AND P2, PT, R45, R44, PT ;  /* 0x0000002c2d00720c */ /* 0x000fe20003f46270 */
[----:B0-----:R-:W-:Y:S01]  /*0990*/  @!P3 IMAD.WIDE.U32 R40, R41, 0x8, R2 ;  /* 0x000000082928b825 */ /* 0x001fe200078e0002 */
[----:B------:R-:W-:-:S03]  /*09a0*/  CS2R R2, SRZ ;  /* 0x0000000000027805 */ /* 0x000fc6000001ff00 */
[C---:B------:R-:W-:Y:S01]  /*09b0*/  @!P4 IMAD.WIDE.U32 R52, R37.reuse, 0x8, R34 ;  /* 0x000000082534c825 */ /* 0x040fe200078e0022 */
[----:B------:R-:W-:Y:S02]  /*09c0*/  CS2R R34, SRZ ;  /* 0x0000000000227805 */ /* 0x000fe4000001ff00 */
[----:B------:R0:W5:Y:S01]  /*09d0*/  @!P3 LDG.E.64 R2, desc[UR4][R40.64] ;  /* 0x000000042802b981 */ /* 0x000162000c1e1b00 */
[----:B----4-:R-:W-:-:S04]  /*09e0*/  @!P4 IMAD.WIDE.U32 R50, R37, 0x8, R50 ;  /* 0x000000082532c825 */ /* 0x010fc800078e0032 */
[----:B------:R-:W4:Y:S01]  /*09f0*/  @!P2 LDC.64 R46, c[0x0][0x220] ;  /* 0x00008800ff2eab82 */ /* 0x000f220000000a00 */
[----:B------:R0:W5:Y:S07]  /*0a00*/  @!P4 LDG.E.64 R34, desc[UR4][R50.64] ;  /* 0x000000043222c981 */ /* 0x00016e000c1e1b00 */
[----:B0-----:R-:W0:Y:S01]  /*0a10*/  @!P2 LDC.64 R40, c[0x0][0x228] ;  /* 0x00008a00ff28ab82 */ /* 0x001e220000000a00 */
[----:B------:R-:W-:-:S04]  /*0a20*/  @!P5 IMAD.WIDE.U32 R50, R49, 0x8, R38 ;  /* 0x000000083132d825 */ /* 0x000fc800078e0026 */
[----:B-1----:R-:W-:Y:S01]  /*0a30*/  @!P5 IMAD.WIDE.U32 R48, R49, 0x8, R42 ;  /* 0x000000083130d825 */ /* 0x002fe200078e002a */
[----:B------:R-:W-:Y:S02]  /*0a40*/  CS2R R42, SRZ ;  /* 0x00000000002a7805 */ /* 0x000fe4000001ff00 */
[----:B------:R-:W-:Y:S02]  /*0a50*/  CS2R R36, SRZ ;  /* 0x0000000000247805 */ /* 0x000fe4000001ff00 */
[----:B------:R-:W-:Y:S02]  /*0a60*/  CS2R R38, SRZ ;  /* 0x0000000000267805 */ /* 0x000fe4000001ff00 */
[----:B------:R1:W5:Y:S04]  /*0a70*/  @!P5 LDG.E.64 R42, desc[UR4][R48.64] ;  /* 0x00000004302ad981 */ /* 0x000368000c1e1b00 */
[----:B------:R4:W5:Y:S04]  /*0a80*/  @!P4 LDG.E.64 R36, desc[UR4][R52.64] ;  /* 0x000000043424c981 */ /* 0x000968000c1e1b00 */
[----:B------:R0:W5:Y:S01]  /*0a90*/  @!P5 LDG.E.64 R38, desc[UR4][R50.64] ;  /* 0x000000043226d981 */ /* 0x000162000c1e1b00 */
[----:B-1----:R-:W-:-:S02]  /*0aa0*/  @!P2 IMAD.IADD R49, R0, 0x1, R45 ;  /* 0x000000010031a824 */ /* 0x002fc400078e022d */
[----:B------:R-:W-:Y:S02]  /*0ab0*/  @!P2 VIADD R45, R45, 0x80 ;  /* 0x000000802d2da836 */ /* 0x000fe40000000000 */
[----:B----4-:R-:W-:-:S03]  /*0ac0*/  @!P2 IMAD.WIDE.U32 R52, R49, 0x8, R46 ;  /* 0x000000083134a825 */ /* 0x010fc600078e002e */
[----:B------:R-:W-:Y:S01]  /*0ad0*/  ISETP.GE.AND P1, PT, R45, R44, PT ;  /* 0x0000002c2d00720c */ /* 0x000fe20003f26270 */
[----:B0-----:R-:W-:Y:S01]  /*0ae0*/  @!P2 IMAD.WIDE.U32 R50, R49, 0x8, R40 ;  /* 0x000000083132a825 */ /* 0x001fe200078e0028 */
[----:B------:R-:W-:Y:S02]  /*0af0*/  CS2R R46, SRZ ;  /* 0x00000000002e7805 */ /* 0x000fe4000001ff00 */
[----:B------:R-:W-:-:S04]  /*0b00*/  CS2R R40, SRZ ;  /* 0x0000000000287805 */ /* 0x000fc8000001ff00 */
[----:B------:R-:W4:Y:S04]  /*0b10*/  @!P2 LDG.E.64 R46, desc[UR4][R52.64] ;  /* 0x00000004342ea981 */ /* 0x000f28000c1e1b00 */
[----:B------:R2:W4:Y:S01]  /*0b20*/  @!P2 LDG.E.64 R40, desc[UR4][R50.64] ;  /* 0x000000043228a981 */ /* 0x000522000c1e1b00 */
[----:B------:R-:W0:Y:S01]  /*0b30*/  @!P1 LDC.64 R48, c[0x0][0x220] ;  /* 0x00008800ff309b82 */ /* 0x000e220000000a00 */
[----:B------:R-:W-:-:S04]  /*0b40*/  @!P1 IMAD.IADD R45, R0, 0x1, R45 ;  /* 0x00000001002d9824 */ /* 0x000fc800078e022d */
[----:B0-----:R-:W-:Y:S01]  /*0b50*/  @!P1 IMAD.WIDE.U32 R48, R45, 0x8, R48 ;  /* 0x000000082d309825 */ /* 0x001fe200078e0030 */
[----:B--2---:R-:W-:Y:S01]  /*0b60*/  @!P0 MOV R50, R23 ;  /* 0x0000001700328202 */ /* 0x004fe20000000f00 */
[----:B---3--:R-:W-:Y:S02]  /*0b70*/  @!P0 DSETP.MIN.AND P2, P3, R30, R22, PT ;  /* 0x000000161e00822a */ /* 0x008fe40003b40000 */
[----:B------:R-:W-:Y:S02]  /*0b80*/  @!P0 IMAD.MOV.U32 R51, RZ, RZ, R31 ;  /* 0x000000ffff338224 */ /* 0x000fe400078e001f */
[----:B------:R-:W-:Y:S02]  /*0b90*/  @!P0 IMAD.MOV.U32 R23, RZ, RZ, R30 ;  /* 0x000000ffff178224 */ /* 0x000fe400078e001e */
[----:B------:R-:W0:Y:S01]  /*0ba0*/  @!P1 LDC.64 R30, c[0x0][0x228] ;  /* 0x00008a00ff1e9b82 */ /* 0x000e220000000a00 */
[----:B------:R-:W-:-:S05]  /*0bb0*/  @!P0 IMAD.MOV.U32 R52, RZ, RZ, R22 ;  /* 0x000000ffff348224 */ /* 0x000fca00078e0016 */
[----:B------:R-:W-:Y:S02]  /*0bc0*/  @!P0 SEL R26, R23, R52, P2 ;  /* 0x00000034171a8207 */ /* 0x000fe40001000000 */
[----:B------:R-:W-:-:S06]  /*0bd0*/  CS2R R22, SRZ ;  /* 0x0000000000167805 */ /* 0x000fcc000001ff00 */
[----:B------:R1:W2:Y:S01]  /*0be0*/  @!P1 LDG.E.64 R22, desc[UR4][R48.64] ;  /* 0x0000000430169981 */ /* 0x0002a2000c1e1b00 */
[----:B0-----:R-:W-:Y:S01]  /*0bf0*/  @!P1 IMAD.WIDE.U32 R52, R45, 0x8, R30 ;  /* 0x000000082d349825 */ /* 0x001fe200078e001e */
[----:B------:R-:W-:-:S06]  /*0c00*/  CS2R R30, SRZ ;  /* 0x00000000001e7805 */ /* 0x000fcc000001ff00 */
[----:B------:R-:W3:Y:S01]  /*0c10*/  @!P1 LDG.E.64 R30, desc[UR4][R52.64] ;  /* 0x00000004341e9981 */ /* 0x000ee2000c1e1b00 */
[----:B------:R-:W0:Y:S01]  /*0c20*/  S2R R45, SR_TID.X ;  /* 0x00000000002d7919 */ /* 0x000e220000002100 */
[----:B------:R-:W-:Y:S02]  /*0c30*/  @!P0 FSEL R51, R51, R50, P2 ;  /* 0x0000003233338208 */ /* 0x000fe40001000000 */
[----:B------:R-:W-:-:S04]  /*0c40*/  @!P0 LOP3.LUT R50, R50, 0x80000, RZ, 0xfc, !PT ;  /* 0x0008000032328812 */ /* 0x000fc800078efcff */
[----:B------:R-:W-:Y:S01]  /*0c50*/  @!P0 SEL R27, R50, R51, P3 ;  /* 0x00000033321b8207 */ /* 0x000fe20001800000 */
[----:B0-----:R-:W-:-:S05]  /*0c60*/  VIADD R51, R45, 0x80 ;  /* 0x000000802d337836 */ /* 0x001fca0000000000 */
[----:B------:R-:W-:-:S13]  /*0c70*/  ISETP.GE.AND P1, PT, R51, R44, PT ;  /* 0x0000002c3300720c */ /* 0x000fda0003f26270 */
[----:B-----5:R-:W-:Y:S01]  /*0c80*/  @!P1 DSETP.MIN.AND P3, P4, R24, R4, PT ;  /* 0x000000041800922a */ /* 0x020fe20003c60000 */
[----:B-1----:R-:W-:Y:S02]  /*0c90*/  @!P1 IMAD.MOV.U32 R48, RZ, RZ, R24 ;  /* 0x000000ffff309224 */ /* 0x002fe400078e0018 */
[----:B------:R-:W-:Y:S02]  /*0ca0*/  @!P1 IMAD.MOV.U32 R24, RZ, RZ, R5 ;  /* 0x000000ffff189224 */ /* 0x000fe400078e0005 */
[----:B------:R-:W-:Y:S01]  /*0cb0*/  VIADD R5, R45, 0x100 ;  /* 0x000001002d057836 */ /* 0x000fe20000000000 */
[----:B------:R-:W-:-:S04]  /*0cc0*/  @!P1 MOV R49, R25 ;  /* 0x0000001900319202 */ /* 0x000fc80000000f00 */
[----:B------:R-:W-:Y:S01]  /*0cd0*/  ISETP.GE.AND P2, PT, R5, R44, PT ;  /* 0x0000002c0500720c */ /* 0x000fe20003f46270 */
[----:B------:R-:W-:Y:S01]  /*0ce0*/  @!P1 IMAD.MOV.U32 R25, RZ, RZ, R4 ;  /* 0x000000ffff199224 */ /* 0x000fe200078e0004 */
[----:B------:R-:W-:Y:S01]  /*0cf0*/  @!P1 FSEL R49, R49, R24, P3 ;  /* 0x0000001831319208 */ /* 0x000fe20001800000 */
[----:B------:R-:W-:Y:S01]  /*0d00*/  VIADD R5, R45, 0x180 ;  /* 0x000001802d057836 */ /* 0x000fe20000000000 */
[----:B------:R-:W-:Y:S02]  /*0d10*/  @!P1 LOP3.LUT R24, R24, 0x80000, RZ, 0xfc, !PT ;  /* 0x0008000018189812 */ /* 0x000fe400078efcff */
[----:B------:R-:W-:Y:S02]  /*0d20*/  @!P1 SEL R6, R48, R25, P3 ;  /* 0x0000001930069207 */ /* 0x000fe40001800000 */
[----:B------:R-:W-:Y:S02]  /*0d30*/  @!P1 SEL R7, R24, R49, P4 ;  /* 0x0000003118079207 */ /* 0x000fe40002000000 */
[----:B------:R-:W-:Y:S01]  /*0d40*/  ISETP.GE.AND P3, PT, R5, R44, PT ;  /* 0x0000002c0500720c */ /* 0x000fe20003f66270 */
[----:B------:R-:W-:-:S02]  /*0d50*/  VIADD R5, R45, 0x200 ;  /* 0x000002002d057836 */ /* 0x000fc40000000000 */
[----:B------:R-:W-:Y:S01]  /*0d60*/  @!P2 DSETP.MIN.AND P1, P4, R20, R28, PT ;  /* 0x0000001c1400a22a */ /* 0x000fe20003c20000 */
[----:B------:R-:W-:Y:S01]  /*0d70*/  @!P2 IMAD.MOV.U32 R25, RZ, RZ, R28 ;  /* 0x000000ffff19a224 */ /* 0x000fe200078e001c */
[----:B------:R-:W-:-:S04]  /*0d80*/  @!P2 MOV R4, R20 ;  /* 0x000000140004a202 */ /* 0x000fc80000000f00 */
[----:B------:R-:W-:Y:S02]  /*0d90*/  @!P2 SEL R8, R4, R25, P1 ;  /* 0x000000190408a207 */ /* 0x000fe40000800000 */
[----:B------:R-:W-:Y:S02]  /*0da0*/  @!P2 FSEL R21, R21, R29, P1 ;  /* 0x0000001d1515a208 */ /* 0x000fe40000800000 */
[----:B------:R-:W-:Y:S01]  /*0db0*/  ISETP.GE.AND P1, PT, R5, R44, PT ;  /* 0x0000002c0500720c */ /* 0x000fe20003f26270 */
[----:B------:R-:W-:Y:S01]  /*0dc0*/  VIADD R5, R45, 0x280 ;  /* 0x000002802d057836 */ /* 0x000fe20000000000 */
[----:B------:R-:W-:-:S04]  /*0dd0*/  @!P2 LOP3.LUT R4, R29, 0x80000, RZ, 0xfc, !PT ;  /* 0x000800001d04a812 */ /* 0x000fc800078efcff */
[----:B------:R-:W-:Y:S01]  /*0de0*/  @!P2 SEL R9, R4, R21, P4 ;  /* 0x000000150409a207 */ /* 0x000fe20002000000 */
[----:B------:R-:W-:Y:S01]  /*0df0*/  @!P3 DSETP.MIN.AND P5, P4, R2, R32, PT ;  /* 0x000000200200b22a */ /* 0x000fe20003ca0000 */
[----:B------:R-:W-:Y:S01]  /*0e00*/  ISETP.GE.AND P2, PT, R5, R44, PT ;  /* 0x0000002c0500720c */ /* 0x000fe20003f46270 */
[----:B------:R-:W-:Y:S02]  /*0e10*/  @!P3 IMAD.MOV.U32 R5, RZ, RZ, R32 ;  /* 0x000000ffff05b224 */ /* 0x000fe400078e0020 */
[----:B------:R-:W-:-:S03]  /*0e20*/  @!P3 IMAD.MOV.U32 R4, RZ, RZ, R3 ;  /* 0x000000ffff04b224 */ /* 0x000fc600078e0003 */
[----:B------:R-:W-:Y:S02]  /*0e30*/  @!P3 SEL R10, R2, R5, P5 ;  /* 0x00000005020ab207 */ /* 0x000fe40002800000 */
[----:B------:R-:W-:Y:S01]  /*0e40*/  @!P3 FSEL R4, R4, R33, P5 ;  /* 0x000000210404b208 */ /* 0x000fe20002800000 */
[----:B------:R-:W-:Y:S01]  /*0e50*/  @!P1 IMAD.MOV.U32 R5, RZ, RZ, R34 ;  /* 0x000000ffff059224 */ /* 0x000fe200078e0022 */
[----:B------:R-:W-:Y:S02]  /*0e60*/  @!P3 LOP3.LUT R33, R33, 0x80000, RZ, 0xfc, !PT ;  /* 0x000800002121b812 */ /* 0x000fe400078efcff */
[----:B------:R-:W-:Y:S01]  /*0e70*/  IADD3 R3, R45, 0x300, RZ ;  /* 0x000003002d037810 */ /* 0x000fe20007ffe0ff */
[----:B------:R-:W-:Y:S01]  /*0e80*/  @!P1 DSETP.MIN.AND P6, P5, R36, R34, PT ;  /* 0x000000222400922a */ /* 0x000fe20003dc0000 */
[----:B------:R-:W-:Y:S01]  /*0e90*/  @!P1 IMAD.MOV.U32 R2, RZ, RZ, R37 ;  /* 0x000000ffff029224 */ /* 0x000fe200078e0025 */
[----:B------:R-:W-:-:S04]  /*0ea0*/  @!P3 SEL R11, R33, R4, P4 ;  /* 0x00000004210bb207 */ /* 0x000fc80002000000 */
[----:B------:R-:W-:Y:S02]  /*0eb0*/  @!P1 FSEL R2, R2, R35, P6 ;  /* 0x0000002302029208 */ /* 0x000fe40003000000 */
[----:B------:R-:W-:Y:S02]  /*0ec0*/  @!P1 LOP3.LUT R35, R35, 0x80000, RZ, 0xfc, !PT ;  /* 0x0008000023239812 */ /* 0x000fe400078efcff */
[----:B------:R-:W-:Y:S02]  /*0ed0*/  @!P1 SEL R12, R36, R5, P6 ;  /* 0x00000005240c9207 */ /* 0x000fe40003000000 */
[----:B------:R-:W-:Y:S02]  /*0ee0*/  ISETP.GE.AND P3, PT, R3, R44, PT ;  /* 0x0000002c0300720c */ /* 0x000fe40003f66270 */
[----:B------:R-:W-:Y:S01]  /*0ef0*/  @!P1 SEL R13, R35, R2, P5 ;  /* 0x00000002230d9207 */ /* 0x000fe20002800000 */
[----:B------:R-:W-:Y:S01]  /*0f00*/  @!P2 DSETP.MIN.AND P1, P4, R42, R38, PT ;  /* 0x000000262a00a22a */ /* 0x000fe20003c20000 */
[----:B------:R-:W-:Y:S01]  /*0f10*/  @!P2 IMAD.MOV.U32 R5, RZ, RZ, R38 ;  /* 0x000000ffff05a224 */ /* 0x000fe200078e0026 */
[----:B------:R-:W0:Y:S01]  /*0f20*/  @!P0 LDC.64 R2, c[0x0][0x218] ;  /* 0x00008600ff028b82 */ /* 0x000e220000000a00 */
[----:B------:R-:W-:-:S03]  /*0f30*/  @!P2 IMAD.MOV.U32 R4, RZ, RZ, R42 ;  /* 0x000000ffff04a224 */ /* 0x000fc600078e002a */
[----:B------:R-:W-:Y:S02]  /*0f40*/  @!P2 FSEL R43, R43, R39, P1 ;  /* 0x000000272b2ba208 */ /* 0x000fe40000800000 */
[----:B------:R-:W-:Y:S02]  /*0f50*/  @!P2 SEL R14, R4, R5, P1 ;  /* 0x00000005040ea207 */ /* 0x000fe40000800000 */
[----:B------:R-:W-:Y:S01]  /*0f60*/  @!P2 LOP3.LUT R4, R39, 0x80000, RZ, 0xfc, !PT ;  /* 0x000800002704a812 */ /* 0x000fe200078efcff */
[----:B----4-:R-:W-:-:S03]  /*0f70*/  @!P3 IMAD.MOV.U32 R21, RZ, RZ, R46 ;  /* 0x000000ffff15b224 */ /* 0x010fc600078e002e */
[----:B------:R-:W-:Y:S01]  /*0f80*/  @!P2 SEL R15, R4, R43, P4 ;  /* 0x0000002b040fa207 */ /* 0x000fe20002000000 */
[----:B------:R-:W-:Y:S01]  /*0f90*/  @!P3 DSETP.MIN.AND P1, P2, R40, R46, PT ;  /* 0x0000002e2800b22a */ /* 0x000fe20003a20000 */
[----:B------:R-:W-:Y:S01]  /*0fa0*/  @!P3 IMAD.MOV.U32 R4, RZ, RZ, R40 ;  /* 0x000000ffff04b224 */ /* 0x000fe200078e0028 */
[----:B------:R-:W-:-:S04]  /*0fb0*/  IADD3 R5, R45, 0x380, RZ ;  /* 0x000003802d057810 */ /* 0x000fc80007ffe0ff */
[----:B------:R-:W-:Y:S02]  /*0fc0*/  @!P3 SEL R16, R4, R21, P1 ;  /* 0x000000150410b207 */ /* 0x000fe40000800000 */
[----:B------:R-:W-:Y:S02]  /*0fd0*/  @!P3 FSEL R41, R41, R47, P1 ;  /* 0x0000002f2929b208 */ /* 0x000fe40000800000 */
[----:B------:R-:W-:Y:S01]  /*0fe0*/  ISETP.GE.AND P1, PT, R5, R44, PT ;  /* 0x0000002c0500720c */ /* 0x000fe20003f26270 */
[----:B------:R-:W-:Y:S01]  /*0ff0*/  @!P0 IMAD.IADD R5, R0, 0x1, R45 ;  /* 0x0000000100058824 */ /* 0x000fe200078e022d */
[----:B------:R-:W-:-:S03]  /*1000*/  @!P3 LOP3.LUT R4, R47, 0x80000, RZ, 0xfc, !PT ;  /* 0x000800002f04b812 */ /* 0x000fc600078efcff */
[----:B0-----:R-:W-:Y:S01]  /*1010*/  @!P0 IMAD.WIDE.U32 R2, R5, 0x8, R2 ;  /* 0x0000000805028825 */ /* 0x001fe200078e0002 */
[----:B------:R-:W-:-:S03]  /*1020*/  @!P3 SEL R17, R4, R41, P2 ;  /* 0x000000290411b207 */ /* 0x000fc60001000000 */
[----:B------:R-:W-:Y:S01]  /*1030*/  @!P0 IMAD.MOV.U32 R45, RZ, RZ, R51 ;  /* 0x000000ffff2d8224 */ /* 0x000fe200078e0033 */
[----:B------:R0:W-:Y:S01]  /*1040*/  @!P0 STG.E.64 desc[UR4][R2.64], R26 ;  /* 0x0000001a02008986 */ /* 0x0001e2000c101b04 */
[----:B------:R-:W-:Y:S04]  /*1050*/  BSSY B0, `(.L_x_5652) ;  /* 0x0000034000007945 */ /* 0x000fe80003800000 */
[----:B------:R-:W-:Y:S01]  /*1060*/  BSSY B1, `(.L_x_5653) ;  /* 0x000002c000017945 */ /* 0x000fe20003800000 */
[----:B--2---:R-:W-:Y:S01]  /*1070*/  @!P1 IMAD.MOV.U32 R5, RZ, RZ, R22 ;  /* 0x000000ffff059224 */ /* 0x004fe200078e0016 */
[----:B---3--:R-:W-:Y:S01]  /*1080*/  @!P1 DSETP.MIN.AND P0, P2, R30, R22, PT ;  /* 0x000000161e00922a */ /* 0x008fe20003a00000 */
[----:B------:R-:W-:-:S05]  /*1090*/  @!P1 MOV R4, R30 ;  /* 0x0000001e00049202 */ /* 0x000fca0000000f00 */
[----:B------:R-:W-:Y:S02]  /*10a0*/  @!P1 SEL R18, R4, R5, P0 ;  /* 0x0000000504129207 */ /* 0x000fe40000000000 */
[----:B------:R-:W-:Y:S02]  /*10b0*/  @!P1 FSEL R31, R31, R23, P0 ;  /* 0x000000171f1f9208 */ /* 0x000fe40000000000 */
[----:B------:R-:W-:Y:S02]  /*10c0*/  ISETP.GE.AND P0, PT, R45, R44, PT ;  /* 0x0000002c2d00720c */ /* 0x000fe40003f06270 */
[----:B------:R-:W-:-:S04]  /*10d0*/  @!P1 LOP3.LUT R4, R23, 0x80000, RZ, 0xfc, !PT ;  /* 0x0008000017049812 */ /* 0x000fc800078efcff */
        /* <DEDUP_REMOVED lines=10> */
[----:B------:R-:W-:Y:S02]  /*1180*/  IMAD.IADD R5, R0, 0x1, R45 ;  /* 0x0000000100057824 */ /* 0x000fe400078e022d */
[----:B------:R-:W-:Y:S02]  /*1190*/  VIADD R45, R45, 0x80 ;  /* 0x000000802d2d7836 */ /* 0x000fe40000000000 */
[----:B0-----:R-:W-:-:S05]  /*11a0*/  IMAD.WIDE.U32 R2, R5, 0x8, R2 ;  /* 0x0000000805027825 */ /* 0x001fca00078e0002 */
[----:B------:R0:W-:Y:S02]  /*11b0*/  STG.E.64 desc[UR4][R2.64], R8 ;  /* 0x0000000802007986 */ /* 0x0001e4000c101b04 */
.L_x_5654:
[----:B------:R-:W-:-:S13]  /*11c0*/  ISETP.GE.AND P0, PT, R45, R44, PT ;  /* 0x0000002c2d00720c */ /* 0x000fda0003f06270 */
[----:B------:R-:W-:Y:S05]  /*11d0*/  @P0 BRA `(.L_x_5656) ;  /* 0x0000000000300947 */ /* 0x000fea0003800000 */
[----:B0-----:R-:W0:Y:S01]  /*11e0*/  LDC.64 R2, c[0x0][0x218] ;  /* 0x00008600ff027b82 */ /* 0x001e220000000a00 */
[----:B------:R-:W-:Y:S01]  /*11f0*/  IADD3 R5, R0, R45, RZ ;  /* 0x0000002d00057210 */ /* 0x000fe20007ffe0ff */
[----:B------:R-:W-:-:S04]  /*1200*/  VIADD R45, R45, 0x80 ;  /* 0x000000802d2d7836 */ /* 0x000fc80000000000 */
[----:B0-----:R-:W-:-:S05]  /*1210*/  IMAD.WIDE.U32 R2, R5, 0x8, R2 ;  /* 0x0000000805027825 */ /* 0x001fca00078e0002 */
[----:B------:R1:W-:Y:S02]  /*1220*/  STG.E.64 desc[UR4][R2.64], R10 ;  /* 0x0000000a02007986 */ /* 0x0003e4000c101b04 */
.L_x_5655:
[----:B------:R-:W-:-:S13]  /*1230*/  ISETP.GE.AND P0, PT, R45, R44, PT ;  /* 0x0000002c2d00720c */ /* 0x000fda0003f06270 */
[----:B------:R-:W-:Y:S05]  /*1240*/  @P0 BRA `(.L_x_5657) ;  /* 0x0000000000340947 */ /* 0x000fea0003800000 */
[----:B01----:R-:W0:Y:S01]  /*1250*/  LDC.64 R2, c[0x0][0x218] ;  /* 0x00008600ff027b82 */ /* 0x003e220000000a00 */
[----:B------:R-:W-:Y:S02]  /*1260*/  IMAD.IADD R5, R0, 0x1, R45 ;  /* 0x0000000100057824 */ /* 0x000fe400078e022d */
[----:B------:R-:W-:Y:S02]  /*1270*/  VIADD R45, R45, 0x80 ;  /* 0x000000802d2d7836 */ /* 0x000fe40000000000 */
[----:B0-----:R-:W-:-:S05]  /*1280*/  IMAD.WIDE.U32 R2, R5, 0x8, R2 ;  /* 0x0000000805027825 */ /* 0x001fca00078e0002 */
[----:B------:R1:W-:Y:S02]  /*1290*/  STG.E.64 desc[UR4][R2.64], R12 ;  /* 0x0000000c02007986 */ /* 0x0003e4000c101b04 */
.L_x_5656:
[----:B------:R-:W-:-:S13]  /*12a0*/  ISETP.GE.AND P0, PT, R45, R44, PT ;  /* 0x0000002c2d00720c */ /* 0x000fda0003f06270 */
[----:B------:R-:W-:Y:S05]  /*12b0*/  @P0 BREAK B1 ;  /* 0x0000000000010942 */ /* 0x000fea0003800000 */
[----:B------:R-:W-:Y:S05]  /*12c0*/  @P0 BRA `(.L_x_5658) ;  /* 0x0000000000300947 */ /* 0x000fea0003800000 */
[----:B01----:R-:W0:Y:S01]  /*12d0*/  LDC.64 R2, c[0x0][0x218] ;  /* 0x00008600ff027b82 */ /* 0x003e220000000a00 */
[----:B------:R-:W-:Y:S01]  /*12e0*/  IMAD.IADD R5, R0, 0x1, R45 ;  /* 0x0000000100057824 */ /* 0x000fe200078e022d */
[----:B------:R-:W-:-:S03]  /*12f0*/  IADD3 R45, R45, 0x80, RZ ;  /* 0x000000802d2d7810 */ /* 0x000fc60007ffe0ff */
[----:B0-----:R-:W-:-:S05]  /*1300*/  IMAD.WIDE.U32 R2, R5, 0x8, R2 ;  /* 0x0000000805027825 */ /* 0x001fca00078e0002 */
[----:B------:R2:W-:Y:S02]  /*1310*/  STG.E.64 desc[UR4][R2.64], R14 ;  /* 0x0000000e02007986 */ /* 0x0005e4000c101b04 */
.L_x_5657:
[----:B------:R-:W-:Y:S05]  /*1320*/  BSYNC B1 ;  /* 0x0000000000017941 */ /* 0x000fea0003800000 */
.L_x_5653:
[----:B------:R-:W-:-:S13]  /*1330*/  ISETP.GE.AND P0, PT, R45, R44, PT ;  /* 0x0000002c2d00720c */ /* 0x000fda0003f06270 */
[----:B012---:R-:W0:Y:S01]  /*1340*/  @!P0 LDC.64 R2, c[0x0][0x218] ;  /* 0x00008600ff028b82 */ /* 0x007e220000000a00 */
[----:B------:R-:W-:Y:S02]  /*1350*/  @!P0 IMAD.IADD R5, R0, 0x1, R45 ;  /* 0x0000000100058824 */ /* 0x000fe400078e022d */
[----:B------:R-:W-:Y:S02]  /*1360*/  @!P0 VIADD R45, R45, 0x80 ;  /* 0x000000802d2d8836 */ /* 0x000fe40000000000 */
[----:B0-----:R-:W-:-:S05]  /*1370*/  @!P0 IMAD.WIDE.U32 R2, R5, 0x8, R2 ;  /* 0x0000000805028825 */ /* 0x001fca00078e0002 */
[----:B------:R2:W-:Y:S02]  /*1380*/  @!P0 STG.E.64 desc[UR4][R2.64], R16 ;  /* 0x0000001002008986 */ /* 0x0005e4000c101b04 */
.L_x_5658:
[----:B------:R-:W-:Y:S05]  /*1390*/  BSYNC B0 ;  /* 0x0000000000007941 */ /* 0x000fea0003800000 */
.L_x_5652:
        /* <DEDUP_REMOVED lines=8> */
.L_x_5659:
        /* <DEDUP_REMOVED lines=14> */
.L_x_42156:


//--------------------- .text._ZN2at6native29vectorized_elementwise_kernelILi4ENS0_13BinaryFunctorIdddZZZNS0_16fmin_kernel_cudaERNS_18TensorIteratorBaseEENKUlvE_clEvENKUlvE_clEvEUlddE_EESt5arrayIPcLm3EEEEviT0_T1_ --------------------------
	.section	.text._ZN2at6native29vectorized_elementwise_kernelILi4ENS0_13BinaryFunctorIdddZZZNS0_16fmin_kernel_cudaERNS_18TensorIteratorBaseEENKUlvE_clEvENKUlvE_clEvEUlddE_EESt5arrayIPcLm3EEEEviT0_T1_,"ax",@progbits
	.align	128
        .global         _ZN2at6native29vectorized_elementwise_kernelILi4ENS0_13BinaryFunctorIdddZZZNS0_16fmin_kernel_cudaERNS_18TensorIteratorBaseEENKUlvE_clEvENKUlvE_clEvEUlddE_EESt5arrayIPcLm3EEEEviT0_T1_
        .type           _ZN2at6native29vectorized_elementwise_kernelILi4ENS0_13BinaryFunctorIdddZZZNS0_16fmin_kernel_cudaERNS_18TensorIteratorBaseEENKUlvE_clEvENKUlvE_clEvEUlddE_EESt5arrayIPcLm3EEEEviT0_T1_,@function
        .size           _ZN2at6native29vectorized_elementwise_kernelILi4ENS0_13BinaryFunctorIdddZZZNS0_16fmin_kernel_cudaERNS_18TensorIteratorBaseEENKUlvE_clEvENKUlvE_clEvEUlddE_EESt5arrayIPcLm3EEEEviT0_T1_,(.L_x_42157 - _ZN2at6native29vectorized_elementwise_kernelILi4ENS0_13BinaryFunctorIdddZZZNS0_16fmin_kernel_cudaERNS_18TensorIteratorBaseEENKUlvE_clEvENKUlvE_clEvEUlddE_EESt5arrayIPcLm3EEEEviT0_T1_)
        .other          _ZN2at6native29vectorized_elementwise_kernelILi4ENS0_13BinaryFunctorIdddZZZNS0_16fmin_kernel_cudaERNS_18TensorIteratorBaseEENKUlvE_clEvENKUlvE_clEvEUlddE_EESt5arrayIPcLm3EEEEviT0_T1_,@"STO_CUDA_ENTRY STV_DEFAULT"
_ZN2at6native29vectorized_elementwise_kernelILi4ENS0_13BinaryFunctorIdddZZZNS0_16fmin_kernel_cudaERNS_18TensorIteratorBaseEENKUlvE_clEvENKUlvE_clEvEUlddE_EESt5arrayIPcLm3EEEEviT0_T1_:
.text._ZN2at6native29vectorized_elementwise_kernelILi4ENS0_13BinaryFunctorIdddZZZNS0_16fmin_kernel_cudaERNS_18TensorIteratorBaseEENKUlvE_clEvENKUlvE_clEvEUlddE_EESt5arrayIPcLm3EEEEviT0_T1_:
        /* <DEDUP_REMOVED lines=100> */
.L_x_5660:
        /* <DEDUP_REMOVED lines=184> */
.L_x_5663:
[----:B------:R-:W-:-:S13]  /*11c0*/  ISETP.GE.AND P0, PT, R45, R44, PT ;  /* 0x0000002c2d00720c */ /* 0x000fda0003f06270 */
[----:B------:R-:W-:Y:S05]  /*11d0*/  @P0 BRA `(.L_x_5665) ;  /* 0x0000000000300947 */ /* 0x000fea0003800000 */
[----:B0-----:R-:W0:Y:S01]  /*11e0*/  LDC.64 R2, c[0x0][0x218] ;  /* 0x00008600ff027b82 */ /* 0x001e220000000a00 */
[----:B------:R-:W-:Y:S01]  /*11f0*/  IADD3 R5, R0, R45, RZ ;  /* 0x0000002d00057210 */ /* 0x000fe20007ffe0ff */
[----:B------:R-:W-:-:S04]  /*1200*/  VIADD R45, R45, 0x80 ;  /* 0x000000802d2d7836 */ /* 0x000fc80000000000 */
[----:B0-----:R-:W-:-:S05]  /*1210*/  IMAD.WIDE.U32 R2, R5, 0x8, R2 ;  /* 0x0000000805027825 */ /* 0x001fca00078e0002 */
[----:B------:R1:W-:Y:S02]  /*1220*/  STG.E.64 desc[UR4][R2.64], R10 ;  /* 0x0000000a02007986 */ /* 0x0003e4000c101b04 */
.L_x_5664:
[----:B------:R-:W-:-:S13]  /*1230*/  ISETP.GE.AND P0, PT, R45, R44, PT ;  /* 0x0000002c2d00720c */ /* 0x000fda0003f06270 */
[----:B------:R-:W-:Y:S05]  /*1240*/  @P0 BRA `(.L_x_5666) ;  /* 0x0000000000340947 */ /* 0x000fea0003800000 */
[----:B01----:R-:W0:Y:S01]  /*1250*/  LDC.64 R2, c[0x0][0x218] ;  /* 0x00008600ff027b82 */ /* 0x003e220000000a00 */
[----:B------:R-:W-:Y:S02]  /*1260*/  IMAD.IADD R5, R0, 0x1, R45 ;  /* 0x0000000100057824 */ /* 0x000fe400078e022d */
[----:B------:R-:W-:Y:S02]  /*1270*/  VIADD R45, R45, 0x80 ;  /* 0x000000802d2d7836 */ /* 0x000fe40000000000 */
[----:B0-----:R-:W-:-:S05]  /*1280*/  IMAD.WIDE.U32 R2, R5, 0x8, R2 ;  /* 0x0000000805027825 */ /* 0x001fca00078e0002 */
[----:B------:R1:W-:Y:S02]  /*1290*/  STG.E.64 desc[UR4][R2.64], R12 ;  /* 0x0000000c02007986 */ /* 0x0003e4000c101b04 */
.L_x_5665:
        /* <DEDUP_REMOVED lines=8> */
.L_x_5666:
[----:B------:R-:W-:Y:S05]  /*1320*/  BSYNC B1 ;  /* 0x0000000000017941 */ /* 0x000fea0003800000 */
.L_x_5662:
[----:B------:R-:W-:-:S13]  /*1330*/  ISETP.GE.AND P0, PT, R45, R44, PT ;  /* 0x0000002c2d00720c */ /* 0x000fda0003f06270 */
[----:B012---:R-:W0:Y:S01]  /*1340*/  @!P0 LDC.64 R2, c[0x0][0x218] ;  /* 0x00008600ff028b82 */ /* 0x007e220000000a00 */
[----:B------:R-:W-:Y:S02]  /*1350*/  @!P0 IMAD.IADD R5, R0, 0x1, R45 ;  /* 0x0000000100058824 */ /* 0x000fe400078e022d */
[----:B------:R-:W-:Y:S02]  /*1360*/  @!P0 VIADD R45, R45, 0x80 ;  /* 0x000000802d2d8836 */ /* 0x000fe40000000000 */
[----:B0-----:R-:W-:-:S05]  /*1370*/  @!P0 IMAD.WIDE.U32 R2, R5, 0x8, R2 ;  /* 0x0000000805028825 */ /* 0x001fca00078e0002 */
[----:B------:R2:W-:Y:S02]  /*1380*/  @!P0 STG.E.64 desc[UR4][R2.64], R16 ;  /* 0x0000001002008986 */ /* 0x0005e4000c101b04 */
.L_x_5667:
[----:B------:R-:W-:Y:S05]  /*1390*/  BSYNC B0 ;  /* 0x0000000000007941 */ /* 0x000fea0003800000 */
.L_x_5661:
        /* <DEDUP_REMOVED lines=8> */
.L_x_5668:
        /* <DEDUP_REMOVED lines=14> */
.L_x_42157:


//--------------------- .text._ZN2at6native29vectorized_elementwise_kernelILi8ENS0_13BinaryFunctorIdddZZZNS0_16fmin_kernel_cudaERNS_18TensorIteratorBaseEENKUlvE_clEvENKUlvE_clEvEUlddE_EESt5arrayIPcLm3EEEEviT0_T1_ --------------------------
	.section	.text._ZN2at6native29vectorized_elementwise_kernelILi8ENS0_13BinaryFunctorIdddZZZNS0_16fmin_kernel_cudaERNS_18TensorIteratorBaseEENKUlvE_clEvENKUlvE_clEvEUlddE_EESt5arrayIPcLm3EEEEviT0_T1_,"ax",@progbits
	.align	128
        .global         _ZN2at6native29vectorized_elementwise_kernelILi8ENS0_13BinaryFunctorIdddZZZNS0_16fmin_kernel_cudaERNS_18TensorIteratorBaseEENKUlvE_clEvENKUlvE_clEvEUlddE_EESt5arrayIPcLm3EEEEviT0_T1_
        .type           _ZN2at6native29vectorized_elementwise_kernelILi8ENS0_13BinaryFunctorIdddZZZNS0_16fmin_kernel_cudaERNS_18TensorIteratorBaseEENKUlvE_clEvENKUlvE_clEvEUlddE_EESt5arrayIPcLm3EEEEviT0_T1_,@function
        .size           _ZN2at6native29vectorized_elementwise_kernelILi8ENS0_13BinaryFunctorIdddZZZNS0_16fmin_kernel_cudaERNS_18TensorIteratorBaseEENKUlvE_clEvENKUlvE_clEvEUlddE_EESt5arrayIPcLm3EEEEviT0_T1_,(.L_x_42158 - _ZN2at6native29vectorized_elementwise_kernelILi8ENS0_13BinaryFunctorIdddZZZNS0_16fmin_kernel_cudaERNS_18TensorIteratorBaseEENKUlvE_clEvENKUlvE_clEvEUlddE_EESt5arrayIPcLm3EEEEviT0_T1_)
        .other          _ZN2at6native29vectorized_elementwise_kernelILi8ENS0_13BinaryFunctorIdddZZZNS0_16fmin_kernel_cudaERNS_18TensorIteratorBaseEENKUlvE_clEvENKUlvE_clEvEUlddE_EESt5arrayIPcLm3EEEEviT0_T1_,@"STO_CUDA_ENTRY STV_DEFAULT"
_ZN2at6native29vectorized_elementwise_kernelILi8ENS0_13BinaryFunctorIdddZZZNS0_16fmin_kernel_cudaERNS_18TensorIteratorBaseEENKUlvE_clEvENKUlvE_clEvEUlddE_EESt5arrayIPcLm3EEEEviT0_T1_:
.text._ZN2at6native29vectorized_elementwise_kernelILi8ENS0_13BinaryFunctorIdddZZZNS0_16fmin_kernel_cudaERNS_18TensorIteratorBaseEENKUlvE_clEvENKUlvE_clEvEUlddE_EESt5arrayIPcLm3EEEEviT0_T1_:
        /* <DEDUP_REMOVED lines=100> */
.L_x_5669:
        /* <DEDUP_REMOVED lines=184> */
.L_x_5672:
[----:B------:R-:W-:-:S13]  /*11c0*/  ISETP.GE.AND P0, PT, R45, R44, PT ;  /* 0x0000002c2d00720c */ /* 0x000fda0003f06270 */
[----:B------:R-:W-:Y:S05]  /*11d0*/  @P0 BRA `(.L_x_5674) ;  /* 0x0000000000300947 */ /* 0x000fea0003800000 */
[----:B0-----:R-:W0:Y:S01]  /*11e0*/  LDC.64 R2, c[0x0][0x218] ;  /* 0x00008600ff027b82 */ /* 0x001e220000000a00 */
[----:B------:R-:W-:Y:S01]  /*11f0*/  IADD3 R5, R0, R45, RZ ;  /* 0x0000002d00057210 */ /* 0x000fe20007ffe0ff */
[----:B------:R-:W-:-:S04]  /*1200*/  VIADD R45, R45, 0x80 ;  /* 0x000000802d2d7836 */ /* 0x000fc80000000000 */
[----:B0-----:R-:W-:-:S05]  /*1210*/  IMAD.WIDE.U32 R2, R5, 0x8, R2 ;  /* 0x0000000805027825 */ /* 0x001fca00078e0002 */
[----:B------:R1:W-:Y:S02]  /*1220*/  STG.E.64 desc[UR4][R2.64], R10 ;  /* 0x0000000a02007986 */ /* 0x0003e4000c101b04 */
.L_x_5673:
[----:B------:R-:W-:-:S13]  /*1230*/  ISETP.GE.AND P0, PT, R45, R44, PT ;  /* 0x0000002c2d00720c */ /* 0x000fda0003f06270 */
[----:B------:R-:W-:Y:S05]  /*1240*/  @P0 BRA `(.L_x_5675) ;  /* 0x0000000000340947 */ /* 0x000fea0003800000 */
[----:B01----:R-:W0:Y:S01]  /*1250*/  LDC.64 R2, c[0x0][0x218] ;  /* 0x00008600ff027b82 */ /* 0x003e220000000a00 */
[----:B------:R-:W-:Y:S02]  /*1260*/  IMAD.IADD R5, R0, 0x1, R45 ;  /* 0x0000000100057824 */ /* 0x000fe400078e022d */
[----:B------:R-:W-:Y:S02]  /*1270*/  VIADD R45, R45, 0x80 ;  /* 0x000000802d2d7836 */ /* 0x000fe40000000000 */
[----:B0-----:R-:W-:-:S05]  /*1280*/  IMAD.WIDE.U32 R2, R5, 0x8, R2 ;  /* 0x0000000805027825 */ /* 0x001fca00078e0002 */
[----:B------:R1:W-:Y:S02]  /*1290*/  STG.E.64 desc[UR4][R2.64], R12 ;  /* 0x0000000c02007986 */ /* 0x0003e4000c101b04 */
.L_x_5674:
        /* <DEDUP_REMOVED lines=8> */
.L_x_5675:
[----:B------:R-:W-:Y:S05]  /*1320*/  BSYNC B1 ;  /* 0x0000000000017941 */ /* 0x000fea0003800000 */
.L_x_5671:
[----:B------:R-:W-:-:S13]  /*1330*/  ISETP.GE.AND P0, PT, R45, R44, PT ;  /* 0x0000002c2d00720c */ /* 0x000fda0003f06270 */
[----:B012---:R-:W0:Y:S01]  /*1340*/  @!P0 LDC.64 R2, c[0x0][0x218] ;  /* 0x00008600ff028b82 */ /* 0x007e220000000a00 */
[----:B------:R-:W-:Y:S02]  /*1350*/  @!P0 IMAD.IADD R5, R0, 0x1, R45 ;  /* 0x0000000100058824 */ /* 0x000fe400078e022d */
[----:B------:R-:W-:Y:S02]  /*1360*/  @!P0 VIADD R45, R45, 0x80 ;  /* 0x000000802d2d8836 */ /* 0x000fe40000000000 */
[----:B0-----:R-:W-:-:S05]  /*1370*/  @!P0 IMAD.WIDE.U32 R2, R5, 0x8, R2 ;  /* 0x0000000805028825 */ /* 0x001fca00078e0002 */
[----:B------:R2:W-:Y:S02]  /*1380*/  @!P0 STG.E.64 desc[UR4][R2.64], R16 ;  /* 0x0000001002008986 */ /* 0x0005e4000c101b04 */
.L_x_5676:
[----:B------:R-:W-:Y:S05]  /*1390*/  BSYNC B0 ;  /* 0x0000000000007941 */ /* 0x000fea0003800000 */
.L_x_5670:
        /* <DEDUP_REMOVED lines=8> */
.L_x_5677:
        /* <DEDUP_REMOVED lines=14> */
.L_x_42158:


//--------------------- .text._ZN2at6native18elementwise_kernelILi128ELi4EZNS0_15gpu_kernel_implINS0_13AUnaryFunctorIN3c108BFloat16ES5_S5_ZZZNS0_16fmax_kernel_cudaERNS_18TensorIteratorBaseEENKUlvE_clEvENKUlvE2_clEvEUlS5_S5_E_EEEEvS7_RKT_EUliE_EEviT1_ --------------------------
	.section	.text._ZN2at6native18elementwise_kernelILi128ELi4EZNS0_15gpu_kernel_implINS0_13AUnaryFunctorIN3c108BFloat16ES5_S5_ZZZNS0_16fmax_kernel_cudaERNS_18TensorIteratorBaseEENKUlvE_clEvENKUlvE2_clEvEUlS5_S5_E_EEEEvS7_RKT_EUliE_EEviT1_,"ax",@progbits
	.align	128
        .global         _ZN2at6native18elementwise_kernelILi128ELi4EZNS0_15gpu_kernel_implINS0_13AUnaryFunctorIN3c108BFloat16ES5_S5_ZZZNS0_16fmax_kernel_cudaERNS_18TensorIteratorBaseEENKUlvE_clEvENKUlvE2_clEvEUlS5_S5_E_EEEEvS7_RKT_EUliE_EEviT1_
        .type           _ZN2at6native18elementwise_kernelILi128ELi4EZNS0_15gpu_kernel_implINS0_13AUnaryFunctorIN3c108BFloat16ES5_S5_ZZZNS0_16fmax_kernel_cudaERNS_18TensorIteratorBaseEENKUlvE_clEvENKUlvE2_clEvEUlS5_S5_E_EEEEvS7_RKT_EUliE_EEviT1_,@function
        .size           _ZN2at6native18elementwise_kernelILi128ELi4EZNS0_15gpu_kernel_implINS0_13AUnaryFunctorIN3c108BFloat16ES5_S5_ZZZNS0_16fmax_kernel_cudaERNS_18TensorIteratorBaseEENKUlvE_clEvENKUlvE2_clEvEUlS5_S5_E_EEEEvS7_RKT_EUliE_EEviT1_,(.L_x_42159 - _ZN2at6native18elementwise_kernelILi128ELi4EZNS0_15gpu_kernel_implINS0_13AUnaryFunctorIN3c108BFloat16ES5_S5_ZZZNS0_16fmax_kernel_cudaERNS_18TensorIteratorBaseEENKUlvE_clEvENKUlvE2_clEvEUlS5_S5_E_EEEEvS7_RKT_EUliE_EEviT1_)
        .other          _ZN2at6native18elementwise_kernelILi128ELi4EZNS0_15gpu_kernel_implINS0_13AUnaryFunctorIN3c108BFloat16ES5_S5_ZZZNS0_16fmax_kernel_cudaERNS_18TensorIteratorBaseEENKUlvE_clEvENKUlvE2_clEvEUlS5_S5_E_EEEEvS7_RKT_EUliE_EEviT1_,@"STO_CUDA_ENTRY STV_DEFAULT"
_ZN2at6native18elementwise_kernelILi128ELi4EZNS0_15gpu_kernel_implINS0_13AUnaryFunctorIN3c108BFloat16ES5_S5_ZZZNS0_16fmax_kernel_cudaERNS_18TensorIteratorBaseEENKUlvE_clEvENKUlvE2_clEvEUlS5_S5_E_EEEEvS7_RKT_EUliE_EEviT1_:
.text._ZN2at6native18elementwise_kernelILi128ELi4EZNS0_15gpu_kernel_implINS0_13AUnaryFunctorIN3c108BFloat16ES5_S5_ZZZNS0_16fmax_kernel_cudaERNS_18TensorIteratorBaseEENKUlvE_clEvENKUlvE2_clEvEUlS5_S5_E_EEEEvS7_RKT_EUliE_EEviT1_:
        /* <DEDUP_REMOVED lines=314> */
.L_x_5680:
        /* <DEDUP_REMOVED lines=22> */
.L_x_5684:
[----:B------:R-:W2:Y:S02]  /*1500*/  LDG.E.U8 R2, desc[UR36][R2.64] ;  /* 0x0000002402027981 */ /* 0x000ea4000c1e1100 */
[----:B--2---:R-:W-:-:S04]  /*1510*/  I2FP.F32.U32 R0, R2 ;  /* 0x0000000200007245 */ /* 0x004fc80000201000 */
[----:B------:R-:W-:Y:S01]  /*1520*/  F2FP.BF16.F32.PACK_AB R0, RZ, R0 ;  /* 0x00000000ff00723e */ /* 0x000fe200000010ff */
[----:B------:R-:W-:Y:S06]  /*1530*/  BRA `(.L_x_5686) ;  /* 0x0000000c00907947 */ /* 0x000fec0003800000 */
.L_x_5683:
        /* <DEDUP_REMOVED lines=10> */
.L_x_5688:
[----:B------:R-:W2:Y:S02]  /*15e0*/  LDG.E R2, desc[UR36][R2.64] ;  /* 0x0000002402027981 */ /* 0x000ea4000c1e1900 */
[----:B--2---:R-:W-:-:S04]  /*15f0*/  I2FP.F32.S32 R0, R2 ;  /* 0x0000000200007245 */ /* 0x004fc80000201400 */
[----:B------:R-:W-:Y:S01]  /*1600*/  F2FP.BF16.F32.PACK_AB R0, RZ, R0 ;  /* 0x00000000ff00723e */ /* 0x000fe200000010ff */
[----:B------:R-:W-:Y:S06]  /*1610*/  BRA `(.L_x_5686) ;  /* 0x0000000c00587947 */ /* 0x000fec0003800000 */
.L_x_5687:
[----:B------:R-:W2:Y:S02]  /*1620*/  LDG.E.U16 R2, desc[UR36][R2.64] ;  /* 0x0000002402027981 */ /* 0x000ea4000c1e1500 */
[----:B--2---:R-:W0:Y:S02]  /*1630*/  I2F.S16 R0, R2 ;  /* 0x0000000200007306 */ /* 0x004e240000101400 */
[----:B0-----:R-:W-:Y:S01]  /*1640*/  F2FP.BF16.F32.PACK_AB R0, RZ, R0 ;  /* 0x00000000ff00723e */ /* 0x001fe200000010ff */
[----:B------:R-:W-:Y:S06]  /*1650*/  BRA `(.L_x_5686) ;  /* 0x0000000c00487947 */ /* 0x000fec0003800000 */
.L_x_5682:
        /* <DEDUP_REMOVED lines=9> */
.L_x_5690:
[----:B------:R-:W2:Y:S02]  /*16f0*/  LDG.E.U16 R0, desc[UR36][R2.64] ;  /* 0x0000002402007981 */ /* 0x000ea4000c1e1500 */
[----:B--2---:R-:W-:-:S05]  /*1700*/  HADD2.F32 R0, -RZ, R0.H0_H0 ;  /* 0x20000000ff007230 */ /* 0x004fca0000004100 */
[----:B------:R-:W-:Y:S01]  /*1710*/  F2FP.BF16.F32.PACK_AB R0, RZ, R0 ;  /* 0x00000000ff00723e */ /* 0x000fe200000010ff */
[----:B------:R-:W-:Y:S06]  /*1720*/  BRA `(.L_x_5686) ;  /* 0x0000000c00147947 */ /* 0x000fec0003800000 */
.L_x_5689:
        /* <DEDUP_REMOVED lines=9> */
.L_x_5692:
[----:B------:R-:W2:Y:S02]  /*17c0*/  LDG.E.U16 R2, desc[UR36][R2.64] ;  /* 0x0000002402027981 */ /* 0x000ea4000c1e1500 */
[----:B--2---:R-:W-:-:S05]  /*17d0*/  HADD2.F32 R0, -RZ, R2.H0_H0 ;  /* 0x20000002ff007230 */ /* 0x004fca0000004100 */
[----:B------:R-:W-:Y:S01]  /*17e0*/  F2FP.BF16.F32.PACK_AB R0, RZ, R0 ;  /* 0x00000000ff00723e */ /* 0x000fe200000010ff */
[----:B------:R-:W-:Y:S06]  /*17f0*/  BRA `(.L_x_5686) ;  /* 0x0000000800e07947 */ /* 0x000fec0003800000 */
.L_x_5691:
        /* <DEDUP_REMOVED lines=8> */
.L_x_5681:
        /* <DEDUP_REMOVED lines=13> */
.L_x_5695:
        /* <DEDUP_REMOVED lines=8> */
.L_x_5694:
        /* <DEDUP_REMOVED lines=28> */
.L_x_5697:
        /* <DEDUP_REMOVED lines=15> */
.L_x_5696:
[----:B------:R0:W5:Y:S01]  /*1c80*/  LDG.E.U16 R0, desc[UR36][R2.64] ;  /* 0x0000002402007981 */ /* 0x000162000c1e1500 */
[----:B------:R-:W-:Y:S05]  /*1c90*/  BRA `(.L_x_5686) ;  /* 0x0000000400b87947 */ /* 0x000fea0003800000 */
.L_x_5693:
        /* <DEDUP_REMOVED lines=12> */
.L_x_5700:
        /* <DEDUP_REMOVED lines=21> */
.L_x_5704:
[----:B------:R-:W-:Y:S05]  /*1eb0*/  BSYNC B1 ;  /* 0x0000000000017941 */ /* 0x000fea0003800000 */
.L_x_5703:
[----:B------:R-:W-:Y:S01]  /*1ec0*/  LEA R3, R0, 0x3b800000, 0x17 ;  /* 0x3b80000000037811 */ /* 0x000fe200078eb8ff */
[----:B------:R-:W-:-:S05]  /*1ed0*/  IMAD.SHL.U32 R0, R2, 0x100000, RZ ;  /* 0x0010000002007824 */ /* 0x000fca00078e00ff */
[----:B------:R-:W-:-:S07]  /*1ee0*/  LOP3.LUT R0, R3, R0, R4, 0xfe, !PT ;  /* 0x0000000003007212 */ /* 0x000fce00078efe04 */
.L_x_5702:
[----:B------:R-:W-:Y:S05]  /*1ef0*/  BSYNC B0 ;  /* 0x0000000000007941 */ /* 0x000fea0003800000 */
.L_x_5701:
[----:B------:R-:W-:Y:S01]  /*1f00*/  F2FP.BF16.F32.PACK_AB R0, RZ, R0 ;  /* 0x00000000ff00723e */ /* 0x000fe200000010ff */
[----:B------:R-:W-:Y:S06]  /*1f10*/  BRA `(.L_x_5686) ;  /* 0x0000000400187947 */ /* 0x000fec0003800000 */
.L_x_5699:
        /* <DEDUP_REMOVED lines=21> */
.L_x_5708:
[----:B------:R-:W-:Y:S05]  /*2070*/  BSYNC B1 ;  /* 0x0000000000017941 */ /* 0x000fea0003800000 */
.L_x_5707:
[----:B------:R-:W-:Y:S01]  /*2080*/  LEA R3, R0, 0x37800000, 0x17 ;  /* 0x3780000000037811 */ /* 0x000fe200078eb8ff */
[----:B------:R-:W-:-:S05]  /*2090*/  IMAD.SHL.U32 R0, R2, 0x200000, RZ ;  /* 0x0020000002007824 */ /* 0x000fca00078e00ff */
[----:B------:R-:W-:-:S07]  /*20a0*/  LOP3.LUT R0, R3, R0, R4, 0xfe, !PT ;  /* 0x0000000003007212 */ /* 0x000fce00078efe04 */
.L_x_5706:
[----:B------:R-:W-:Y:S05]  /*20b0*/  BSYNC B0 ;  /* 0x0000000000007941 */ /* 0x000fea0003800000 */
.L_x_5705:
[----:B------:R-:W-:Y:S01]  /*20c0*/  F2FP.BF16.F32.PACK_AB R0, RZ, R0 ;  /* 0x00000000ff00723e */ /* 0x000fe200000010ff */
[----:B------:R-:W-:Y:S06]  /*20d0*/  BRA `(.L_x_5686) ;  /* 0x0000000000a87947 */ /* 0x000fec0003800000 */
.L_x_5698:
        /* <DEDUP_REMOVED lines=14> */
.L_x_5712:
[----:B------:R-:W-:Y:S05]  /*21c0*/  BSYNC B0 ;  /* 0x0000000000007941 */ /* 0x000fea0003800000 */
.L_x_5711:
[----:B------:R-:W-:Y:S01]  /*21d0*/  F2FP.BF16.F32.PACK_AB R0, RZ, R0 ;  /* 0x00000000ff00723e */ /* 0x000fe200000010ff */
[----:B------:R-:W-:Y:S06]  /*21e0*/  BRA `(.L_x_5686) ;  /* 0x0000000000647947 */ /* 0x000fec0003800000 */
.L_x_5685:
        /* <DEDUP_REMOVED lines=16> */
.L_x_5713:
[----:B------:R-:W-:Y:S01]  /*22f0*/  PRMT R0, RZ, 0x7610, R0 ;  /* 0x00007610ff007816 */ /* 0x000fe20000000000 */
[----:B------:R-:W-:Y:S06]  /*2300*/  BRA `(.L_x_5686) ;  /* 0x00000000001c7947 */ /* 0x000fec0003800000 */
.L_x_5710:
[----:B------:R-:W2:Y:S02]  /*2310*/  LDG.E.64 R2, desc[UR36][R2.64] ;  /* 0x0000002402027981 */ /* 0x000ea4000c1e1b00 */
[----:B--2---:R-:W0:Y:S02]  /*2320*/  I2F.U64 R0, R2 ;  /* 0x0000000200007312 */ /* 0x004e240000301000 */
[----:B0-----:R-:W-:Y:S01]  /*2330*/  F2FP.BF16.F32.PACK_AB R0, RZ, R0 ;  /* 0x00000000ff00723e */ /* 0x001fe200000010ff */
[----:B------:R-:W-:Y:S06]  /*2340*/  BRA `(.L_x_5686) ;  /* 0x00000000000c7947 */ /* 0x000fec0003800000 */
.L_x_5709:
[----:B------:R-:W2:Y:S02]  /*2350*/  LDG.E R2, desc[UR36][R2.64] ;  /* 0x0000002402027981 */ /* 0x000ea4000c1e1900 */
[----:B--2---:R-:W-:-:S04]  /*2360*/  I2FP.F32.U32 R0, R2 ;  /* 0x0000000200007245 */ /* 0x004fc80000201000 */
[----:B------:R-:W-:-:S07]  /*2370*/  F2FP.BF16.F32.PACK_AB R0, RZ, R0 ;  /* 0x00000000ff00723e */ /* 0x000fce00000010ff */
.L_x_5686:
[----:B------:R-:W1:Y:S01]  /*2380*/  LDC.U8 R4, c[0x0][0x424] ;  /* 0x00010900ff047b82 */ /* 0x000e620000000000 */
[----:B------:R-:W-:Y:S01]  /*2390*/  ULDC.U16 UR4, c[0x0][0x422] ;  /* 0x0001088000047ab9 */ /* 0x000fe20000000400 */
[----:B-----5:R-:W-:Y:S01]  /*23a0*/  IMAD.U32 R0, R0, 0x10000, RZ ;  /* 0x0001000000007824 */ /* 0x020fe200078e00ff */
[----:B------:R-:W-:-:S06]  /*23b0*/  USHF.L.U32 UR4, UR4, 0x10, URZ ;  /* 0x0000001004047899 */ /* 0x000fcc000800063f */
[----:B------:R-:W-:-:S04]  /*23c0*/  FMNMX.FTZ R0, R0, UR4, !PT ;  /* 0x0000000400007c09 */ /* 0x000fc8000f810000 */
        /* <DEDUP_REMOVED lines=16> */
.L_x_5717:
[----:B------:R-:W-:-:S06]  /*24d0*/  IMAD.U32 R3, R3, 0x10000, RZ ;  /* 0x0001000003037824 */ /* 0x000fcc00078e00ff */
[----:B------:R-:W0:Y:S02]  /*24e0*/  F2I.S64.TRUNC R2, R3 ;  /* 0x0000000300027311 */ /* 0x000e24000020d900 */
[----:B0-----:R3:W-:Y:S01]  /*24f0*/  STG.E.U8 desc[UR36][R16.64], R2 ;  /* 0x0000000210007986 */ /* 0x0017e2000c101124 */
[----:B------:R-:W-:Y:S05]  /*2500*/  BRA `(.L_x_5719) ;  /* 0x0000000c00847947 */ /* 0x000fea0003800000 */
.L_x_5716:
        /* <DEDUP_REMOVED lines=10> */
.L_x_5721:
[----:B------:R-:W-:-:S06]  /*25b0*/  IMAD.U32 R3, R3, 0x10000, RZ ;  /* 0x0001000003037824 */ /* 0x000fcc00078e00ff */
[----:B------:R-:W0:Y:S02]  /*25c0*/  F2I.FTZ.TRUNC.NTZ R3, R3 ;  /* 0x0000000300037305 */ /* 0x000e24000021f100 */
[----:B0-----:R1:W-:Y:S01]  /*25d0*/  STG.E desc[UR36][R16.64], R3 ;  /* 0x0000000310007986 */ /* 0x0013e2000c101924 */
[----:B------:R-:W-:Y:S05]  /*25e0*/  BRA `(.L_x_5719) ;  /* 0x0000000c004c7947 */ /* 0x000fea0003800000 */
.L_x_5720:
[----:B------:R-:W-:-:S06]  /*25f0*/  IMAD.U32 R3, R3, 0x10000, RZ ;  /* 0x0001000003037824 */ /* 0x000fcc00078e00ff */
[----:B------:R-:W0:Y:S02]  /*2600*/  F2I.FTZ.TRUNC.NTZ R3, R3 ;  /* 0x0000000300037305 */ /* 0x000e24000021f100 */
[----:B0-----:R2:W-:Y:S01]  /*2610*/  STG.E.U16 desc[UR36][R16.64], R3 ;  /* 0x0000000310007986 */ /* 0x0015e2000c101524 */
[----:B------:R-:W-:Y:S05]  /*2620*/  BRA `(.L_x_5719) ;  /* 0x0000000c003c7947 */ /* 0x000fea0003800000 */
.L_x_5715:
        /* <DEDUP_REMOVED lines=9> */
.L_x_5723:
[----:B------:R-:W-:-:S05]  /*26c0*/  IMAD.U32 R0, R3, 0x10000, RZ ;  /* 0x0001000003007824 */ /* 0x000fca00078e00ff */
[----:B------:R-:W-:-:S05]  /*26d0*/  F2FP.F16.F32.PACK_AB R0, RZ, R0 ;  /* 0x00000000ff00723e */ /* 0x000fca00000000ff */
[----:B------:R0:W-:Y:S01]  /*26e0*/  STG.E.U16 desc[UR36][R16.64], R0 ;  /* 0x0000000010007986 */ /* 0x0001e2000c101524 */
[----:B------:R-:W-:Y:S05]  /*26f0*/  BRA `(.L_x_5719) ;  /* 0x0000000c00087947 */ /* 0x000fea0003800000 */
.L_x_5722:
        /* <DEDUP_REMOVED lines=10> */
.L_x_5725:
[----:B------:R-:W-:-:S05]  /*27a0*/  IMAD.U32 R3, R3, 0x10000, RZ ;  /* 0x0001000003037824 */ /* 0x000fca00078e00ff */
[----:B------:R-:W-:-:S04]  /*27b0*/  F2FP.F16.F32.PACK_AB R3, RZ, R3 ;  /* 0x00000003ff03723e */ /* 0x000fc800000000ff */
[----:B------:R-:W-:-:S05]  /*27c0*/  PRMT R3, R3, 0x5410, RZ ;  /* 0x0000541003037816 */ /* 0x000fca00000000ff */
[----:B------:R0:W-:Y:S01]  /*27d0*/  STG.E desc[UR36][R16.64], R3 ;  /* 0x0000000310007986 */ /* 0x0001e2000c101924 */
[----:B------:R-:W-:Y:S05]  /*27e0*/  BRA `(.L_x_5719) ;  /* 0x0000000800cc7947 */ /* 0x000fea0003800000 */
.L_x_5724:
[----:B------:R-:W-:-:S04]  /*27f0*/  IMAD.U32 R2, R3, 0x10000, RZ ;  /* 0x0001000003027824 */ /* 0x000fc800078e00ff */
[----:B------:R-:W-:-:S06]  /*2800*/  FMUL.FTZ R2, R2, 1 ;  /* 0x3f80000002027820 */ /* 0x000fcc0000410000 */
[----:B------:R-:W0:Y:S02]  /*2810*/  F2F.F64.F32 R2, R2 ;  /* 0x0000000200027310 */ /* 0x000e240000201800 */
[----:B0-----:R0:W-:Y:S01]  /*2820*/  STG.E.64 desc[UR36][R16.64], R2 ;  /* 0x0000000210007986 */ /* 0x0011e2000c101b24 */
[----:B------:R-:W-:Y:S05]  /*2830*/  BRA `(.L_x_5719) ;  /* 0x0000000800b87947 */ /* 0x000fea0003800000 */
.L_x_5714:
        /* <DEDUP_REMOVED lines=13> */
.L_x_5728:
[----:B------:R-:W-:Y:S01]  /*2910*/  IMAD.U32 R3, R3, 0x10000, RZ ;  /* 0x0001000003037824 */ /* 0x000fe200078e00ff */
[----:B------:R-:W-:-:S03]  /*2920*/  CS2R R6, SRZ ;  /* 0x0000000000067805 */ /* 0x000fc6000001ff00 */
[----:B------:R-:W-:-:S04]  /*2930*/  FMUL.FTZ R3, R3, 1 ;  /* 0x3f80000003037820 */ /* 0x000fc80000410000 */
[----:B------:R-:W0:Y:S02]  /*2940*/  F2F.F64.F32 R4, R3 ;  /* 0x0000000300047310 */ /* 0x000e240000201800 */
[----:B0-----:R0:W-:Y:S01]  /*2950*/  STG.E.128 desc[UR36][R16.64], R4 ;  /* 0x0000000410007986 */ /* 0x0011e2000c101d24 */
[----:B------:R-:W-:Y:S05]  /*2960*/  BRA `(.L_x_5719) ;  /* 0x00000008006c7947 */ /* 0x000fea0003800000 */
.L_x_5727:
        /* <DEDUP_REMOVED lines=21> */
.L_x_5732:
[----:B------:R-:W-:Y:S05]  /*2ac0*/  BSYNC B0 ;  /* 0x0000000000007941 */ /* 0x000fea0003800000 */
.L_x_5731:
[----:B------:R-:W-:-:S05]  /*2ad0*/  LOP3.LUT R3, R0, R3, RZ, 0xfc, !PT ;  /* 0x0000000300037212 */ /* 0x000fca00078efcff */
[----:B------:R0:W-:Y:S01]  /*2ae0*/  STG.E.U8 desc[UR36][R16.64], R3 ;  /* 0x0000000310007986 */ /* 0x0001e2000c101124 */
[----:B------:R-:W-:Y:S05]  /*2af0*/  BRA `(.L_x_5719) ;  /* 0x0000000800087947 */ /* 0x000fea0003800000 */
.L_x_5730:
        /* <DEDUP_REMOVED lines=13> */
.L_x_5734:
[----:B------:R-:W-:Y:S01]  /*2bd0*/  IMAD.MOV.U32 R0, RZ, RZ, 0x7f ;  /* 0x0000007fff007424 */ /* 0x000fe200078e00ff */
[----:B------:R-:W-:-:S04]  /*2be0*/  ISETP.GT.U32.AND P0, PT, R2, 0x7f800000, PT ;  /* 0x7f8000000200780c */ /* 0x000fc80003f04070 */
[----:B------:R-:W-:-:S09]  /*2bf0*/  SEL R0, R0, 0x7c, P0 ;  /* 0x0000007c00007807 */ /* 0x000fd20000000000 */
.L_x_5735:
[----:B------:R-:W-:Y:S05]  /*2c00*/  BSYNC B0 ;  /* 0x0000000000007941 */ /* 0x000fea0003800000 */
.L_x_5733:
[----:B------:R-:W-:-:S04]  /*2c10*/  LOP3.LUT R2, R3, 0x80000000, RZ, 0xc0, !PT ;  /* 0x8000000003027812 */ /* 0x000fc800078ec0ff */
[----:B------:R-:W-:-:S04]  /*2c20*/  SHF.R.U32.HI R3, RZ, 0x18, R2 ;  /* 0x00000018ff037819 */ /* 0x000fc80000011602 */
[----:B------:R-:W-:-:S05]  /*2c30*/  LOP3.LUT R3, R0, R3, RZ, 0xfc, !PT ;  /* 0x0000000300037212 */ /* 0x000fca00078efcff */
[----:B------:R0:W-:Y:S01]  /*2c40*/  STG.E.U8 desc[UR36][R16.64], R3 ;  /* 0x0000000310007986 */ /* 0x0001e2000c101124 */
[----:B------:R-:W-:Y:S05]  /*2c50*/  BRA `(.L_x_5719) ;  /* 0x0000000400b07947 */ /* 0x000fea0003800000 */
.L_x_5729:
[----:B------:R0:W-:Y:S01]  /*2c60*/  STG.E.U16 desc[UR36][R16.64], R3 ;  /* 0x0000000310007986 */ /* 0x0001e2000c101524 */
[----:B------:R-:W-:Y:S05]  /*2c70*/  BRA `(.L_x_5719) ;  /* 0x0000000400a87947 */ /* 0x000fea0003800000 */
.L_x_5726:
        /* <DEDUP_REMOVED lines=12> */
.L_x_5738:
        /* <DEDUP_REMOVED lines=17> */
.L_x_5741:
[----:B------:R-:W-:-:S04]  /*2e50*/  LOP3.LUT R2, R3, 0x80000000, RZ, 0xc0, !PT ;  /* 0x8000000003027812 */ /* 0x000fc800078ec0ff */
[----:B------:R-:W-:-:S04]  /*2e60*/  SHF.R.U32.HI R3, RZ, 0x18, R2 ;  /* 0x00000018ff037819 */ /* 0x000fc80000011602 */
[----:B------:R-:W-:-:S04]  /*2e70*/  LOP3.LUT R0, R0, R3, RZ, 0xfc, !PT ;  /* 0x0000000300007212 */ /* 0x000fc800078efcff */
[----:B------:R-:W-:-:S07]  /*2e80*/  PRMT R8, R0, 0x7610, R8 ;  /* 0x0000761000087816 */ /* 0x000fce0000000008 */
.L_x_5740:
[----:B------:R-:W-:Y:S05]  /*2e90*/  BSYNC B0 ;  /* 0x0000000000007941 */ /* 0x000fea0003800000 */
.L_x_5739:
[----:B------:R0:W-:Y:S01]  /*2ea0*/  STG.E.U8 desc[UR36][R16.64], R8 ;  /* 0x0000000810007986 */ /* 0x0001e2000c101124 */
[----:B------:R-:W-:Y:S05]  /*2eb0*/  BRA `(.L_x_5719) ;  /* 0x0000000400187947 */ /* 0x000fea0003800000 */
.L_x_5737:
        /* <DEDUP_REMOVED lines=17> */
.L_x_5744:
[----:B------:R-:W-:-:S04]  /*2fd0*/  LOP3.LUT R2, R3, 0x80000000, RZ, 0xc0, !PT ;  /* 0x8000000003027812 */ /* 0x000fc800078ec0ff */
[----:B------:R-:W-:-:S04]  /*2fe0*/  SHF.R.U32.HI R3, RZ, 0x18, R2 ;  /* 0x00000018ff037819 */ /* 0x000fc80000011602 */
[----:B------:R-:W-:-:S04]  /*2ff0*/  LOP3.LUT R0, R0, R3, RZ, 0xfc, !PT ;  /* 0x0000000300007212 */ /* 0x000fc800078efcff */
[----:B------:R-:W-:-:S07]  /*3000*/  PRMT R8, R0, 0x7610, R8 ;  /* 0x0000761000087816 */ /* 0x000fce0000000008 */
.L_x_5743:
[----:B------:R-:W-:Y:S05]  /*3010*/  BSYNC B0 ;  /* 0x0000000000007941 */ /* 0x000fea0003800000 */
.L_x_5742:
[----:B------:R0:W-:Y:S01]  /*3020*/  STG.E.U8 desc[UR36][R16.64], R8 ;  /* 0x0000000810007986 */ /* 0x0001e2000c101124 */
[----:B------:R-:W-:Y:S05]  /*3030*/  BRA `(.L_x_5719) ;  /* 0x0000000000b87947 */ /* 0x000fea0003800000 */
.L_x_5736:
        /* <DEDUP_REMOVED lines=22> */
.L_x_5718:
        /* <DEDUP_REMOVED lines=16> */
.L_x_5747:
[----:B------:R-:W-:Y:S05]  /*32a0*/  BRA `(.L_x_5719) ;  /* 0x00000000001c7947 */ /* 0x000fea0003800000 */
.L_x_5746:
[----:B------:R-:W-:-:S06]  /*32b0*/  IMAD.U32 R3, R3, 0x10000, RZ ;  /* 0x0001000003037824 */ /* 0x000fcc00078e00ff */
[----:B------:R-:W0:Y:S02]  /*32c0*/  F2I.U64.TRUNC R2, R3 ;  /* 0x0000000300027311 */ /* 0x000e24000020d800 */
[----:B0-----:R0:W-:Y:S01]  /*32d0*/  STG.E.64 desc[UR36][R16.64], R2 ;  /* 0x0000000210007986 */ /* 0x0011e2000c101b24 */
[----:B------:R-:W-:Y:S05]  /*32e0*/  BRA `(.L_x_5719) ;  /* 0x00000000000c7947 */ /* 0x000fea0003800000 */
.L_x_5745:
[----:B------:R-:W-:-:S06]  /*32f0*/  IMAD.U32 R3, R3, 0x10000, RZ ;  /* 0x0001000003037824 */ /* 0x000fcc00078e00ff */
[----:B------:R-:W0:Y:S02]  /*3300*/  F2I.FTZ.U32.TRUNC.NTZ R3, R3 ;  /* 0x0000000300037305 */ /* 0x000e24000021f000 */
[----:B0-----:R0:W-:Y:S02]  /*3310*/  STG.E desc[UR36][R16.64], R3 ;  /* 0x0000000310007986 */ /* 0x0011e4000c101924 */
.L_x_5719:
[----:B------:R-:W-:-:S04]  /*3320*/  IMAD R18, R23, 0x200, R18 ;  /* 0x0000020017127824 */ /* 0x000fc800078e0212 */
[----:B------:R-:W-:-:S07]  /*3330*/  VIADD R19, R18, 0x80 ;  /* 0x0000008012137836 */ /* 0x000fce0000000000 */
.L_x_5679:
[----:B------:R-:W-:Y:S05]  /*3340*/  BSYNC B6 ;  /* 0x0000000000067941 */ /* 0x000fea0003800000 */
.L_x_5678:
        /* <DEDUP_REMOVED lines=307> */
.L_x_5750:
        /* <DEDUP_REMOVED lines=22> */
.L_x_5754:
[----:B------:R-:W2:Y:S02]  /*47e0*/  LDG.E.U8 R2, desc[UR36][R2.64] ;  /* 0x0000002402027981 */ /* 0x000ea4000c1e1100 */
[----:B--2---:R-:W-:-:S04]  /*47f0*/  I2FP.F32.U32 R0, R2 ;  /* 0x0000000200007245 */ /* 0x004fc80000201000 */
[----:B------:R-:W-:Y:S01]  /*4800*/  F2FP.BF16.F32.PACK_AB R0, RZ, R0 ;  /* 0x00000000ff00723e */ /* 0x000fe200000010ff */
[----:B------:R-:W-:Y:S06]  /*4810*/  BRA `(.L_x_5756) ;  /* 0x0000000c00907947 */ /* 0x000fec0003800000 */
.L_x_5753:
        /* <DEDUP_REMOVED lines=10> */
.L_x_5758:
[----:B------:R-:W2:Y:S02]  /*48c0*/  LDG.E R2, desc[UR36][R2.64] ;  /* 0x0000002402027981 */ /* 0x000ea4000c1e1900 */
[----:B--2---:R-:W-:-:S04]  /*48d0*/  I2FP.F32.S32 R0, R2 ;  /* 0x0000000200007245 */ /* 0x004fc80000201400 */
[----:B------:R-:W-:Y:S01]  /*48e0*/  F2FP.BF16.F32.PACK_AB R0, RZ, R0 ;  /* 0x00000000ff00723e */ /* 0x000fe200000010ff */
[----:B------:R-:W-:Y:S06]  /*48f0*/  BRA `(.L_x_5756) ;  /* 0x0000000c00587947 */ /* 0x000fec0003800000 */
.L_x_5757:
[----:B------:R-:W2:Y:S02]  /*4900*/  LDG.E.U16 R2, desc[UR36][R2.64] ;  /* 0x0000002402027981 */ /* 0x000ea4000c1e1500 */
[----:B--2---:R-:W0:Y:S02]  /*4910*/  I2F.S16 R0, R2 ;  /* 0x0000000200007306 */ /* 0x004e240000101400 */
[----:B0-----:R-:W-:Y:S01]  /*4920*/  F2FP.BF16.F32.PACK_AB R0, RZ, R0 ;  /* 0x00000000ff00723e */ /* 0x001fe200000010ff */
[----:B------:R-:W-:Y:S06]  /*4930*/  BRA `(.L_x_5756) ;  /* 0x0000000c00487947 */ /* 0x000fec0003800000 */
.L_x_5752:
        /* <DEDUP_REMOVED lines=9> */
.L_x_5760:
[----:B------:R-:W2:Y:S02]  /*49d0*/  LDG.E.U16 R0, desc[UR36][R2.64] ;  /* 0x0000002402007981 */ /* 0x000ea4000c1e1500 */
[----:B--2---:R-:W-:-:S05]  /*49e0*/  HADD2.F32 R0, -RZ, R0.H0_H0 ;  /* 0x20000000ff007230 */ /* 0x004fca0000004100 */
[----:B------:R-:W-:Y:S01]  /*49f0*/  F2FP.BF16.F32.PACK_AB R0, RZ, R0 ;  /* 0x00000000ff00723e */ /* 0x000fe200000010ff */
[----:B------:R-:W-:Y:S06]  /*4a00*/  BRA `(.L_x_5756) ;  /* 0x0000000c00147947 */ /* 0x000fec0003800000 */
.L_x_5759:
        /* <DEDUP_REMOVED lines=9> */
.L_x_5762:
[----:B------:R-:W2:Y:S02]  /*4aa0*/  LDG.E.U16 R2, desc[UR36][R2.64] ;  /* 0x0000002402027981 */ /* 0x000ea4000c1e1500 */
[----:B--2---:R-:W-:-:S05]  /*4ab0*/  HADD2.F32 R0, -RZ, R2.H0_H0 ;  /* 0x20000002ff007230 */ /* 0x004fca0000004100 */
[----:B------:R-:W-:Y:S01]  /*4ac0*/  F2FP.BF16.F32.PACK_AB R0, RZ, R0 ;  /* 0x00000000ff00723e */ /* 0x000fe200000010ff */
[----:B------:R-:W-:Y:S06]  /*4ad0*/  BRA `(.L_x_5756) ;  /* 0x0000000800e07947 */ /* 0x000fec0003800000 */
.L_x_5761:
        /* <DEDUP_REMOVED lines=8> */
.L_x_5751:
        /* <DEDUP_REMOVED lines=13> */
.L_x_5765:
        /* <DEDUP_REMOVED lines=8> */
.L_x_5764:
        /* <DEDUP_REMOVED lines=28> */
.L_x_5767:
        /* <DEDUP_REMOVED lines=15> */
.L_x_5766:
[----:B------:R0:W5:Y:S01]  /*4f60*/  LDG.E.U16 R0, desc[UR36][R2.64] ;  /* 0x0000002402007981 */ /* 0x000162000c1e1500 */
[----:B------:R-:W-:Y:S05]  /*4f70*/  BRA `(.L_x_5756) ;  /* 0x0000000400b87947 */ /* 0x000fea0003800000 */
.L_x_5763:
        /* <DEDUP_REMOVED lines=12> */
.L_x_5770:
        /* <DEDUP_REMOVED lines=21> */
.L_x_5774:
[----:B------:R-:W-:Y:S05]  /*5190*/  BSYNC B1 ;  /* 0x0000000000017941 */ /* 0x000fea0003800000 */
.L_x_5773:
[----:B------:R-:W-:Y:S01]  /*51a0*/  LEA R3, R0, 0x3b800000, 0x17 ;  /* 0x3b80000000037811 */ /* 0x000fe200078eb8ff */
[----:B------:R-:W-:-:S05]  /*51b0*/  IMAD.SHL.U32 R0, R2, 0x100000, RZ ;  /* 0x0010000002007824 */ /* 0x000fca00078e00ff */
[----:B------:R-:W-:-:S07]  /*51c0*/  LOP3.LUT R0, R3, R0, R4, 0xfe, !PT ;  /* 0x0000000003007212 */ /* 0x000fce00078efe04 */
.L_x_5772:
[----:B------:R-:W-:Y:S05]  /*51d0*/  BSYNC B0 ;  /* 0x0000000000007941 */ /* 0x000fea0003800000 */
.L_x_5771:
[----:B------:R-:W-:Y:S01]  /*51e0*/  F2FP.BF16.F32.PACK_AB R0, RZ, R0 ;  /* 0x00000000ff00723e */ /* 0x000fe200000010ff */
[----:B------:R-:W-:Y:S06]  /*51f0*/  BRA `(.L_x_5756) ;  /* 0x0000000400187947 */ /* 0x000fec0003800000 */
.L_x_5769:
        /* <DEDUP_REMOVED lines=21> */
.L_x_5778:
[----:B------:R-:W-:Y:S05]  /*5350*/  BSYNC B1 ;  /* 0x0000000000017941 */ /* 0x000fea0003800000 */
.L_x_5777:
[----:B------:R-:W-:Y:S01]  /*5360*/  LEA R3, R0, 0x37800000, 0x17 ;  /* 0x3780000000037811 */ /* 0x000fe200078eb8ff */
[----:B------:R-:W-:-:S05]  /*5370*/  IMAD.SHL.U32 R0, R2, 0x200000, RZ ;  /* 0x0020000002007824 */ /* 0x000fca00078e00ff */
[----:B------:R-:W-:-:S07]  /*5380*/  LOP3.LUT R0, R3, R0, R4, 0xfe, !PT ;  /* 0x0000000003007212 */ /* 0x000fce00078efe04 */
.L_x_5776:
[----:B------:R-:W-:Y:S05]  /*5390*/  BSYNC B0 ;  /* 0x0000000000007941 */ /* 0x000fea0003800000 */
.L_x_5775:
[----:B------:R-:W-:Y:S01]  /*53a0*/  F2FP.BF16.F32.PACK_AB R0, RZ, R0 ;  /* 0x00000000ff00723e */ /* 0x000fe200000010ff */
[----:B------:R-:W-:Y:S06]  /*53b0*/  BRA `(.L_x_5756) ;  /* 0x0000000000a87947 */ /* 0x000fec0003800000 */
.L_x_5768:
        /* <DEDUP_REMOVED lines=14> */
.L_x_5782:
[----:B------:R-:W-:Y:S05]  /*54a0*/  BSYNC B0 ;  /* 0x0000000000007941 */ /* 0x000fea0003800000 */
.L_x_5781:
[----:B------:R-:W-:Y:S01]  /*54b0*/  F2FP.BF16.F32.PACK_AB R0, RZ, R0 ;  /* 0x00000000ff00723e */ /* 0x000fe200000010ff */
[----:B------:R-:W-:Y:S06]  /*54c0*/  BRA `(.L_x_5756) ;  /* 0x0000000000647947 */ /* 0x000fec0003800000 */
.L_x_5755:
        /* <DEDUP_REMOVED lines=16> */
.L_x_5783:
[----:B------:R-:W-:Y:S01]  /*55d0*/  PRMT R0, RZ, 0x7610, R0 ;  /* 0x00007610ff007816 */ /* 0x000fe20000000000 */
[----:B------:R-:W-:Y:S06]  /*55e0*/  BRA `(.L_x_5756) ;  /* 0x00000000001c7947 */ /* 0x000fec0003800000 */
.L_x_5780:
[----:B------:R-:W2:Y:S02]  /*55f0*/  LDG.E.64 R2, desc[UR36][R2.64] ;  /* 0x0000002402027981 */ /* 0x000ea4000c1e1b00 */
[----:B--2---:R-:W0:Y:S02]  /*5600*/  I2F.U64 R0, R2 ;  /* 0x0000000200007312 */ /* 0x004e240000301000 */
[----:B0-----:R-:W-:Y:S01]  /*5610*/  F2FP.BF16.F32.PACK_AB R0, RZ, R0 ;  /* 0x00000000ff00723e */ /* 0x001fe200000010ff */
[----:B------:R-:W-:Y:S06]  /*5620*/  BRA `(.L_x_5756) ;  /* 0x00000000000c7947 */ /* 0x000fec0003800000 */
.L_x_5779:
[----:B------:R-:W2:Y:S02]  /*5630*/  LDG.E R2, desc[UR36][R2.64] ;  /* 0x0000002402027981 */ /* 0x000ea4000c1e1900 */
[----:B--2---:R-:W-:-:S04]  /*5640*/  I2FP.F32.U32 R0, R2 ;  /* 0x0000000200007245 */ /* 0x004fc80000201000 */
[----:B------:R-:W-:-:S07]  /*5650*/  F2FP.BF16.F32.PACK_AB R0, RZ, R0 ;  /* 0x00000000ff00723e */ /* 0x000fce00000010ff */
.L_x_5756:
        /* <DEDUP_REMOVED lines=21> */
.L_x_5787:
[----:B------:R-:W-:-:S06]  /*57b0*/  IMAD.U32 R3, R3, 0x10000, RZ ;  /* 0x0001000003037824 */ /* 0x000fcc00078e00ff */
[----:B------:R-:W0:Y:S02]  /*57c0*/  F2I.S64.TRUNC R2, R3 ;  /* 0x0000000300027311 */ /* 0x000e24000020d900 */
[----:B0-----:R0:W-:Y:S01]  /*57d0*/  STG.E.U8 desc[UR36][R16.64], R2 ;  /* 0x0000000210007986 */ /* 0x0011e2000c101124 */
[----:B------:R-:W-:Y:S05]  /*57e0*/  BRA `(.L_x_5789) ;  /* 0x0000000c00847947 */ /* 0x000fea0003800000 */
.L_x_5786:
        /* <DEDUP_REMOVED lines=10> */
.L_x_5791:
[----:B------:R-:W-:-:S06]  /*5890*/  IMAD.U32 R3, R3, 0x10000, RZ ;  /* 0x0001000003037824 */ /* 0x000fcc00078e00ff */
[----:B------:R-:W0:Y:S02]  /*58a0*/  F2I.FTZ.TRUNC.NTZ R3, R3 ;  /* 0x0000000300037305 */ /* 0x000e24000021f100 */
[----:B0-----:R0:W-:Y:S01]  /*58b0*/  STG.E desc[UR36][R16.64], R3 ;  /* 0x0000000310007986 */ /* 0x0011e2000c101924 */
[----:B------:R-:W-:Y:S05]  /*58c0*/  BRA `(.L_x_5789) ;  /* 0x0000000c004c7947 */ /* 0x000fea0003800000 */
.L_x_5790:
[----:B------:R-:W-:-:S06]  /*58d0*/  IMAD.U32 R3, R3, 0x10000, RZ ;  /* 0x0001000003037824 */ /* 0x000fcc00078e00ff */
[----:B------:R-:W0:Y:S02]  /*58e0*/  F2I.FTZ.TRUNC.NTZ R3, R3 ;  /* 0x0000000300037305 */ /* 0x000e24000021f100 */
[----:B0-----:R0:W-:Y:S01]  /*58f0*/  STG.E.U16 desc[UR36][R16.64], R3 ;  /* 0x0000000310007986 */ /* 0x0011e2000c101524 */
[----:B------:R-:W-:Y:S05]  /*5900*/  BRA `(.L_x_5789) ;  /* 0x0000000c003c7947 */ /* 0x000fea0003800000 */
.L_x_5785:
        /* <DEDUP_REMOVED lines=9> */
.L_x_5793:
[----:B------:R-:W-:-:S05]  /*59a0*/  IMAD.U32 R0, R3, 0x10000, RZ ;  /* 0x0001000003007824 */ /* 0x000fca00078e00ff */
[----:B------:R-:W-:-:S05]  /*59b0*/  F2FP.F16.F32.PACK_AB R0, RZ, R0 ;  /* 0x00000000ff00723e */ /* 0x000fca00000000ff */
[----:B------:R0:W-:Y:S01]  /*59c0*/  STG.E.U16 desc[UR36][R16.64], R0 ;  /* 0x0000000010007986 */ /* 0x0001e2000c101524 */
[----:B------:R-:W-:Y:S05]  /*59d0*/  BRA `(.L_x_5789) ;  /* 0x0000000c00087947 */ /* 0x000fea0003800000 */
.L_x_5792:
        /* <DEDUP_REMOVED lines=10> */
.L_x_5795:
[----:B------:R-:W-:-:S05]  /*5a80*/  IMAD.U32 R3, R3, 0x10000, RZ ;  /* 0x0001000003037824 */ /* 0x000fca00078e00ff */
[----:B------:R-:W-:-:S04]  /*5a90*/  F2FP.F16.F32.PACK_AB R3, RZ, R3 ;  /* 0x00000003ff03723e */ /* 0x000fc800000000ff */
[----:B------:R-:W-:-:S05]  /*5aa0*/  PRMT R3, R3, 0x5410, RZ ;  /* 0x0000541003037816 */ /* 0x000fca00000000ff */
[----:B------:R0:W-:Y:S01]  /*5ab0*/  STG.E desc[UR36][R16.64], R3 ;  /* 0x0000000310007986 */ /* 0x0001e2000c101924 */
[----:B------:R-:W-:Y:S05]  /*5ac0*/  BRA `(.L_x_5789) ;  /* 0x0000000800cc7947 */ /* 0x000fea0003800000 */
.L_x_5794:
[----:B------:R-:W-:-:S04]  /*5ad0*/  IMAD.U32 R2, R3, 0x10000, RZ ;  /* 0x0001000003027824 */ /* 0x000fc800078e00ff */
[----:B------:R-:W-:-:S06]  /*5ae0*/  FMUL.FTZ R2, R2, 1 ;  /* 0x3f80000002027820 */ /* 0x000fcc0000410000 */
[----:B------:R-:W0:Y:S02]  /*5af0*/  F2F.F64.F32 R2, R2 ;  /* 0x0000000200027310 */ /* 0x000e240000201800 */
[----:B0-----:R0:W-:Y:S01]  /*5b00*/  STG.E.64 desc[UR36][R16.64], R2 ;  /* 0x0000000210007986 */ /* 0x0011e2000c101b24 */
[----:B------:R-:W-:Y:S05]  /*5b10*/  BRA `(.L_x_5789) ;  /* 0x0000000800b87947 */ /* 0x000fea0003800000 */
.L_x_5784:
        /* <DEDUP_REMOVED lines=13> */
.L_x_5798:
[----:B------:R-:W-:Y:S01]  /*5bf0*/  IMAD.U32 R3, R3, 0x10000, RZ ;  /* 0x0001000003037824 */ /* 0x000fe200078e00ff */
[----:B------:R-:W-:-:S03]  /*5c00*/  CS2R R6, SRZ ;  /* 0x0000000000067805 */ /* 0x000fc6000001ff00 */
[----:B------:R-:W-:-:S04]  /*5c10*/  FMUL.FTZ R3, R3, 1 ;  /* 0x3f80000003037820 */ /* 0x000fc80000410000 */
[----:B------:R-:W0:Y:S02]  /*5c20*/  F2F.F64.F32 R4, R3 ;  /* 0x0000000300047310 */ /* 0x000e240000201800 */
[----:B0-----:R0:W-:Y:S01]  /*5c30*/  STG.E.128 desc[UR36][R16.64], R4 ;  /* 0x0000000410007986 */ /* 0x0011e2000c101d24 */
[----:B------:R-:W-:Y:S05]  /*5c40*/  BRA `(.L_x_5789) ;  /* 0x00000008006c7947 */ /* 0x000fea0003800000 */
.L_x_5797:
        /* <DEDUP_REMOVED lines=21> */
.L_x_5802:
[----:B------:R-:W-:Y:S05]  /*5da0*/  BSYNC B0 ;  /* 0x0000000000007941 */ /* 0x000fea0003800000 */
.L_x_5801:
[----:B------:R-:W-:-:S05]  /*5db0*/  LOP3.LUT R3, R0, R3, RZ, 0xfc, !PT ;  /* 0x0000000300037212 */ /* 0x000fca00078efcff */
[----:B------:R0:W-:Y:S01]  /*5dc0*/  STG.E.U8 desc[UR36][R16.64], R3 ;  /* 0x0000000310007986 */ /* 0x0001e2000c101124 */
[----:B------:R-:W-:Y:S05]  /*5dd0*/  BRA `(.L_x_5789) ;  /* 0x0000000800087947 */ /* 0x000fea0003800000 */
.L_x_5800:
        /* <DEDUP_REMOVED lines=13> */
.L_x_5804:
[----:B------:R-:W-:Y:S01]  /*5eb0*/  IMAD.MOV.U32 R0, RZ, RZ, 0x7f ;  /* 0x0000007fff007424 */ /* 0x000fe200078e00ff */
[----:B------:R-:W-:-:S04]  /*5ec0*/  ISETP.GT.U32.AND P0, PT, R2, 0x7f800000, PT ;  /* 0x7f8000000200780c */ /* 0x000fc80003f04070 */
[----:B------:R-:W-:-:S09]  /*5ed0*/  SEL R0, R0, 0x7c, P0 ;  /* 0x0000007c00007807 */ /* 0x000fd20000000000 */
.L_x_5805:
[----:B------:R-:W-:Y:S05]  /*5ee0*/  BSYNC B0 ;  /* 0x0000000000007941 */ /* 0x000fea0003800000 */
.L_x_5803:
[----:B------:R-:W-:-:S04]  /*5ef0*/  LOP3.LUT R2, R3, 0x80000000, RZ, 0xc0, !PT ;  /* 0x8000000003027812 */ /* 0x000fc800078ec0ff */
[----:B------:R-:W-:-:S04]  /*5f00*/  SHF.R.U32.HI R3, RZ, 0x18, R2 ;  /* 0x00000018ff037819 */ /* 0x000fc80000011602 */
[----:B------:R-:W-:-:S05]  /*5f10*/  LOP3.LUT R3, R0, R3, RZ, 0xfc, !PT ;  /* 0x0000000300037212 */ /* 0x000fca00078efcff */
[----:B------:R0:W-:Y:S01]  /*5f20*/  STG.E.U8 desc[UR36][R16.64], R3 ;  /* 0x0000000310007986 */ /* 0x0001e2000c101124 */
[----:B------:R-:W-:Y:S05]  /*5f30*/  BRA `(.L_x_5789) ;  /* 0x0000000400b07947 */ /* 0x000fea0003800000 */
.L_x_5799:
[----:B------:R0:W-:Y:S01]  /*5f40*/  STG.E.U16 desc[UR36][R16.64], R3 ;  /* 0x0000000310007986 */ /* 0x0001e2000c101524 */
[----:B------:R-:W-:Y:S05]  /*5f50*/  BRA `(.L_x_5789) ;  /* 0x0000000400a87947 */ /* 0x000fea0003800000 */
.L_x_5796:
        /* <DEDUP_REMOVED lines=12> */
.L_x_5808:
        /* <DEDUP_REMOVED lines=17> */
.L_x_5811:
[----:B------:R-:W-:-:S04]  /*6130*/  LOP3.LUT R2, R3, 0x80000000, RZ, 0xc0, !PT ;  /* 0x8000000003027812 */ /* 0x000fc800078ec0ff */
[----:B------:R-:W-:-:S04]  /*6140*/  SHF.R.U32.HI R3, RZ, 0x18, R2 ;  /* 0x00000018ff037819 */ /* 0x000fc80000011602 */
[----:B------:R-:W-:-:S04]  /*6150*/  LOP3.LUT R0, R0, R3, RZ, 0xfc, !PT ;  /* 0x0000000300007212 */ /* 0x000fc800078efcff */
[----:B------:R-:W-:-:S07]  /*6160*/  PRMT R8, R0, 0x7610, R8 ;  /* 0x0000761000087816 */ /* 0x000fce0000000008 */
.L_x_5810:
[----:B------:R-:W-:Y:S05]  /*6170*/  BSYNC B0 ;  /* 0x0000000000007941 */ /* 0x000fea0003800000 */
.L_x_5809:
[----:B------:R3:W-:Y:S01]  /*6180*/  STG.E.U8 desc[UR36][R16.64], R8 ;  /* 0x0000000810007986 */ /* 0x0007e2000c101124 */
[----:B------:R-:W-:Y:S05]  /*6190*/  BRA `(.L_x_5789) ;  /* 0x0000000400187947 */ /* 0x000fea0003800000 */
.L_x_5807:
        /* <DEDUP_REMOVED lines=17> */
.L_x_5814:
[----:B------:R-:W-:-:S04]  /*62b0*/  LOP3.LUT R2, R3, 0x80000000, RZ, 0xc0, !PT ;  /* 0x8000000003027812 */ /* 0x000fc800078ec0ff */
[----:B------:R-:W-:-:S04]  /*62c0*/  SHF.R.U32.HI R3, RZ, 0x18, R2 ;  /* 0x00000018ff037819 */ /* 0x000fc80000011602 */
[----:B------:R-:W-:-:S04]  /*62d0*/  LOP3.LUT R0, R0, R3, RZ, 0xfc, !PT ;  /* 0x0000000300007212 */ /* 0x000fc800078efcff */
[----:B------:R-:W-:-:S07]  /*62e0*/  PRMT R8, R0, 0x7610, R8 ;  /* 0x0000761000087816 */ /* 0x000fce0000000008 */
.L_x_5813:
[----:B------:R-:W-:Y:S05]  /*62f0*/  BSYNC B0 ;  /* 0x0000000000007941 */ /* 0x000fea0003800000 */
.L_x_5812:
[----:B------:R0:W-:Y:S01]  /*6300*/  STG.E.U8 desc[UR36][R16.64], R8 ;  /* 0x0000000810007986 */ /* 0x0001e2000c101124 */
[----:B------:R-:W-:Y:S05]  /*6310*/  BRA `(.L_x_5789) ;  /* 0x0000000000b87947 */ /* 0x000fea0003800000 */
.L_x_5806:
        /* <DEDUP_REMOVED lines=22> */
.L_x_5788:
        /* <DEDUP_REMOVED lines=16> */
.L_x_5817:
[----:B------:R-:W-:Y:S05]  /*6580*/  BRA `(.L_x_5789) ;  /* 0x00000000001c7947 */ /* 0x000fea0003800000 */
.L_x_5816:
[----:B------:R-:W-:-:S06]  /*6590*/  IMAD.U32 R3, R3, 0x10000, RZ ;  /* 0x0001000003037824 */ /* 0x000fcc00078e00ff */
[----:B------:R-:W0:Y:S02]  /*65a0*/  F2I.U64.TRUNC R2, R3 ;  /* 0x0000000300027311 */ /* 0x000e24000020d800 */
[----:B0-----:R2:W-:Y:S01]  /*65b0*/  STG.E.64 desc[UR36][R16.64], R2 ;  /* 0x0000000210007986 */ /* 0x0015e2000c101b24 */
[----:B------:R-:W-:Y:S05]  /*65c0*/  BRA `(.L_x_5789) ;  /* 0x00000000000c7947 */ /* 0x000fea0003800000 */
.L_x_5815:
[----:B------:R-:W-:-:S06]  /*65d0*/  IMAD.U32 R3, R3, 0x10000, RZ ;  /* 0x0001000003037824 */ /* 0x000fcc00078e00ff */
[----:B------:R-:W0:Y:S02]  /*65e0*/  F2I.FTZ.U32.TRUNC.NTZ R3, R3 ;  /* 0x0000000300037305 */ /* 0x000e24000021f000 */
[----:B0-----:R0:W-:Y:S02]  /*65f0*/  STG.E desc[UR36][R16.64], R3 ;  /* 0x0000000310007986 */ /* 0x0011e4000c101924 */
.L_x_5789:
[----:B------:R-:W-:-:S07]  /*6600*/  VIADD R19, R19, 0x80 ;  /* 0x0000008013137836 */ /* 0x000fce0000000000 */
.L_x_5749:
[----:B------:R-:W-:Y:S05]  /*6610*/  BSYNC B6 ;  /* 0x0000000000067941 */ /* 0x000fea0003800000 */
.L_x_5748:
        /* <DEDUP_REMOVED lines=307> */
.L_x_5820:
        /* <DEDUP_REMOVED lines=22> */
.L_x_5824:
[----:B------:R-:W2:Y:S02]  /*7ab0*/  LDG.E.U8 R2, desc[UR36][R2.64] ;  /* 0x0000002402027981 */ /* 0x000ea4000c1e1100 */
[----:B--2---:R-:W-:-:S04]  /*7ac0*/  I2FP.F32.U32 R0, R2 ;  /* 0x0000000200007245 */ /* 0x004fc80000201000 */
[----:B------:R-:W-:Y:S01]  /*7ad0*/  F2FP.BF16.F32.PACK_AB R0, RZ, R0 ;  /* 0x00000000ff00723e */ /* 0x000fe200000010ff */
[----:B------:R-:W-:Y:S06]  /*7ae0*/  BRA `(.L_x_5826) ;  /* 0x0000000c00907947 */ /* 0x000fec0003800000 */
.L_x_5823:
        /* <DEDUP_REMOVED lines=10> */
.L_x_5828:
[----:B------:R-:W2:Y:S02]  /*7b90*/  LDG.E R2, desc[UR36][R2.64] ;  /* 0x0000002402027981 */ /* 0x000ea4000c1e1900 */
[----:B--2---:R-:W-:-:S04]  /*7ba0*/  I2FP.F32.S32 R0, R2 ;  /* 0x0000000200007245 */ /* 0x004fc80000201400 */
[----:B------:R-:W-:Y:S01]  /*7bb0*/  F2FP.BF16.F32.PACK_AB R0, RZ, R0 ;  /* 0x00000000ff00723e */ /* 0x000fe200000010ff */
[----:B------:R-:W-:Y:S06]  /*7bc0*/  BRA `(.L_x_5826) ;  /* 0x0000000c00587947 */ /* 0x000fec0003800000 */
.L_x_5827:
[----:B------:R-:W2:Y:S02]  /*7bd0*/  LDG.E.U16 R2, desc[UR36][R2.64] ;  /* 0x0000002402027981 */ /* 0x000ea4000c1e1500 */
[----:B--2---:R-:W0:Y:S02]  /*7be0*/  I2F.S16 R0, R2 ;  /* 0x0000000200007306 */ /* 0x004e240000101400 */
[----:B0-----:R-:W-:Y:S01]  /*7bf0*/  F2FP.BF16.F32.PACK_AB R0, RZ, R0 ;  /* 0x00000000ff00723e */ /* 0x001fe200000010ff */
[----:B------:R-:W-:Y:S06]  /*7c00*/  BRA `(.L_x_5826) ;  /* 0x0000000c00487947 */ /* 0x000fec0003800000 */
.L_x_5822:
        /* <DEDUP_REMOVED lines=9> */
.L_x_5830:
[----:B------:R-:W2:Y:S02]  /*7ca0*/  LDG.E.U16 R0, desc[UR36][R2.64] ;  /* 0x0000002402007981 */ /* 0x000ea4000c1e1500 */
[----:B--2---:R-:W-:-:S05]  /*7cb0*/  HADD2.F32 R0, -RZ, R0.H0_H0 ;  /* 0x20000000ff007230 */ /* 0x004fca0000004100 */
[----:B------:R-:W-:Y:S01]  /*7cc0*/  F2FP.BF16.F32.PACK_AB R0, RZ, R0 ;  /* 0x00000000ff00723e */ /* 0x000fe200000010ff */
[----:B------:R-:W-:Y:S06]  /*7cd0*/  BRA `(.L_x_5826) ;  /* 0x0000000c00147947 */ /* 0x000fec0003800000 */
.L_x_5829:
        /* <DEDUP_REMOVED lines=9> */
.L_x_5832:
[----:B------:R-:W2:Y:S02]  /*7d70*/  LDG.E.U16 R2, desc[UR36][R2.64] ;  /* 0x0000002402027981 */ /* 0x000ea4000c1e1500 */
[----:B--2---:R-:W-:-:S05]  /*7d80*/  HADD2.F32 R0, -RZ, R2.H0_H0 ;  /* 0x20000002ff007230 */ /* 0x004fca0000004100 */
[----:B------:R-:W-:Y:S01]  /*7d90*/  F2FP.BF16.F32.PACK_AB R0, RZ, R0 ;  /* 0x00000000ff00723e */ /* 0x000fe200000010ff */
[----:B------:R-:W-:Y:S06]  /*7da0*/  BRA `(.L_x_5826) ;  /* 0x0000000800e07947 */ /* 0x000fec0003800000 */
.L_x_5831:
        /* <DEDUP_REMOVED lines=8> */
.L_x_5821:
        /* <DEDUP_REMOVED lines=13> */
.L_x_5835:
        /* <DEDUP_REMOVED lines=8> */
.L_x_5834:
        /* <DEDUP_REMOVED lines=28> */
.L_x_5837:
        /* <DEDUP_REMOVED lines=15> */
.L_x_5836:
[----:B------:R0:W5:Y:S01]  /*8230*/  LDG.E.U16 R0, desc[UR36][R2.64] ;  /* 0x0000002402007981 */ /* 0x000162000c1e1500 */
[----:B------:R-:W-:Y:S05]  /*8240*/  BRA `(.L_x_5826) ;  /* 0x0000000400b87947 */ /* 0x000fea0003800000 */
.L_x_5833:
        /* <DEDUP_REMOVED lines=12> */
.L_x_5840:
        /* <DEDUP_REMOVED lines=21> */
.L_x_5844:
[----:B------:R-:W-:Y:S05]  /*8460*/  BSYNC B1 ;  /* 0x0000000000017941 */ /* 0x000fea0003800000 */
.L_x_5843:
[----:B------:R-:W-:Y:S01]  /*8470*/  LEA R3, R0, 0x3b800000, 0x17 ;  /* 0x3b80000000037811 */ /* 0x000fe200078eb8ff */
[----:B------:R-:W-:-:S05]  /*8480*/  IMAD.SHL.U32 R0, R2, 0x100000, RZ ;  /* 0x0010000002007824 */ /* 0x000fca00078e00ff */
[----:B------:R-:W-:-:S07]  /*8490*/  LOP3.LUT R0, R3, R0, R4, 0xfe, !PT ;  /* 0x0000000003007212 */ /* 0x000fce00078efe04 */
.L_x_5842:
[----:B------:R-:W-:Y:S05]  /*84a0*/  BSYNC B0 ;  /* 0x0000000000007941 */ /* 0x000fea0003800000 */
.L_x_5841:
[----:B------:R-:W-:Y:S01]  /*84b0*/  F2FP.BF16.F32.PACK_AB R0, RZ, R0 ;  /* 0x00000000ff00723e */ /* 0x000fe200000010ff */
[----:B------:R-:W-:Y:S06]  /*84c0*/  BRA `(.L_x_5826) ;  /* 0x0000000400187947 */ /* 0x000fec0003800000 */
.L_x_5839:
        /* <DEDUP_REMOVED lines=21> */
.L_x_5848:
[----:B------:R-:W-:Y:S05]  /*8620*/  BSYNC B1 ;  /* 0x0000000000017941 */ /* 0x000fea0003800000 */
.L_x_5847:
[----:B------:R-:W-:Y:S01]  /*8630*/  LEA R3, R0, 0x37800000, 0x17 ;  /* 0x3780000000037811 */ /* 0x000fe200078eb8ff */
[----:B------:R-:W-:-:S05]  /*8640*/  IMAD.SHL.U32 R0, R2, 0x200000, RZ ;  /* 0x0020000002007824 */ /* 0x000fca00078e00ff */
[----:B------:R-:W-:-:S07]  /*8650*/  LOP3.LUT R0, R3, R0, R4, 0xfe, !PT ;  /* 0x0000000003007212 */ /* 0x000fce00078efe04 */
.L_x_5846:
[----:B------:R-:W-:Y:S05]  /*8660*/  BSYNC B0 ;  /* 0x0000000000007941 */ /* 0x000fea0003800000 */
.L_x_5845:
[----:B------:R-:W-:Y:S01]  /*8670*/  F2FP.BF16.F32.PACK_AB R0, RZ, R0 ;  /* 0x00000000ff00723e */ /* 0x000fe200000010ff */
[----:B------:R-:W-:Y:S06]  /*8680*/  BRA `(.L_x_5826) ;  /* 0x0000000000a87947 */ /* 0x000fec0003800000 */
.L_x_5838:
        /* <DEDUP_REMOVED lines=14> */
.L_x_5852:
[----:B------:R-:W-:Y:S05]  /*8770*/  BSYNC B0 ;  /* 0x0000000000007941 */ /* 0x000fea0003800000 */
.L_x_5851:
[----:B------:R-:W-:Y:S01]  /*8780*/  F2FP.BF16.F32.PACK_AB R0, RZ, R0 ;  /* 0x00000000ff00723e */ /* 0x000fe200000010ff */
[----:B------:R-:W-:Y:S06]  /*8790*/  BRA `(.L_x_5826) ;  /* 0x0000000000647947 */ /* 0x000fec0003800000 */
.L_x_5825:
        /* <DEDUP_REMOVED lines=16> */
.L_x_5853:
[----:B------:R-:W-:Y:S01]  /*88a0*/  PRMT R0, RZ, 0x7610, R0 ;  /* 0x00007610ff007816 */ /* 0x000fe20000000000 */
[----:B------:R-:W-:Y:S06]  /*88b0*/  BRA `(.L_x_5826) ;  /* 0x00000000001c7947 */ /* 0x000fec0003800000 */
.L_x_5850:
[----:B------:R-:W2:Y:S02]  /*88c0*/  LDG.E.64 R2, desc[UR36][R2.64] ;  /* 0x0000002402027981 */ /* 0x000ea4000c1e1b00 */
[----:B--2---:R-:W0:Y:S02]  /*88d0*/  I2F.U64 R0, R2 ;  /* 0x0000000200007312 */ /* 0x004e240000301000 */
[----:B0-----:R-:W-:Y:S01]  /*88e0*/  F2FP.BF16.F32.PACK_AB R0, RZ, R0 ;  /* 0x00000000ff00723e */ /* 0x001fe200000010ff */
[----:B------:R-:W-:Y:S06]  /*88f0*/  BRA `(.L_x_5826) ;  /* 0x00000000000c7947 */ /* 0x000fec0003800000 */
.L_x_5849:
[----:B------:R-:W2:Y:S02]  /*8900*/  LDG.E R2, desc[UR36][R2.64] ;  /* 0x0000002402027981 */ /* 0x000ea4000c1e1900 */
[----:B--2---:R-:W-:-:S04]  /*8910*/  I2FP.F32.U32 R0, R2 ;  /* 0x0000000200007245 */ /* 0x004fc80000201000 */
[----:B------:R-:W-:-:S07]  /*8920*/  F2FP.BF16.F32.PACK_AB R0, RZ, R0 ;  /* 0x00000000ff00723e */ /* 0x000fce00000010ff */
.L_x_5826:
        /* <DEDUP_REMOVED lines=21> */
.L_x_5857:
[----:B------:R-:W-:-:S06]  /*8a80*/  IMAD.U32 R3, R3, 0x10000, RZ ;  /* 0x0001000003037824 */ /* 0x000fcc00078e00ff */
[----:B------:R-:W0:Y:S02]  /*8a90*/  F2I.S64.TRUNC R2, R3 ;  /* 0x0000000300027311 */ /* 0x000e24000020d900 */
[----:B0-----:R3:W-:Y:S01]  /*8aa0*/  STG.E.U8 desc[UR36][R16.64], R2 ;  /* 0x0000000210007986 */ /* 0x0017e2000c101124 */
[----:B------:R-:W-:Y:S05]  /*8ab0*/  BRA `(.L_x_5859) ;  /* 0x0000000c00847947 */ /* 0x000fea0003800000 */
.L_x_5856:
        /* <DEDUP_REMOVED lines=10> */
.L_x_5861:
[----:B------:R-:W-:-:S06]  /*8b60*/  IMAD.U32 R3, R3, 0x10000, RZ ;  /* 0x0001000003037824 */ /* 0x000fcc00078e00ff */
[----:B------:R-:W0:Y:S02]  /*8b70*/  F2I.FTZ.TRUNC.NTZ R3, R3 ;  /* 0x0000000300037305 */ /* 0x000e24000021f100 */
[----:B0-----:R2:W-:Y:S01]  /*8b80*/  STG.E desc[UR36][R16.64], R3 ;  /* 0x0000000310007986 */ /* 0x0015e2000c101924 */
[----:B------:R-:W-:Y:S05]  /*8b90*/  BRA `(.L_x_5859) ;  /* 0x0000000c004c7947 */ /* 0x000fea0003800000 */
.L_x_5860:
[----:B------:R-:W-:-:S06]  /*8ba0*/  IMAD.U32 R3, R3, 0x10000, RZ ;  /* 0x0001000003037824 */ /* 0x000fcc00078e00ff */
[----:B------:R-:W0:Y:S02]  /*8bb0*/  F2I.FTZ.TRUNC.NTZ R3, R3 ;  /* 0x0000000300037305 */ /* 0x000e24000021f100 */
[----:B0-----:R0:W-:Y:S01]  /*8bc0*/  STG.E.U16 desc[UR36][R16.64], R3 ;  /* 0x0000000310007986 */ /* 0x0011e2000c101524 */
[----:B------:R-:W-:Y:S05]  /*8bd0*/  BRA `(.L_x_5859) ;  /* 0x0000000c003c7947 */ /* 0x000fea0003800000 */
.L_x_5855:
        /* <DEDUP_REMOVED lines=9> */
.L_x_5863:
[----:B------:R-:W-:-:S05]  /*8c70*/  IMAD.U32 R0, R3, 0x10000, RZ ;  /* 0x0001000003007824 */ /* 0x000fca00078e00ff */
[----:B------:R-:W-:-:S05]  /*8c80*/  F2FP.F16.F32.PACK_AB R0, RZ, R0 ;  /* 0x00000000ff00723e */ /* 0x000fca00000000ff */
[----:B------:R0:W-:Y:S01]  /*8c90*/  STG.E.U16 desc[UR36][R16.64], R0 ;  /* 0x0000000010007986 */ /* 0x0001e2000c101524 */
[----:B------:R-:W-:Y:S05]  /*8ca0*/  BRA `(.L_x_5859) ;  /* 0x0000000c00087947 */ /* 0x000fea0003800000 */
.L_x_5862:
        /* <DEDUP_REMOVED lines=10> */
.L_x_5865:
[----:B------:R-:W-:-:S05]  /*8d50*/  IMAD.U32 R3, R3, 0x10000, RZ ;  /* 0x0001000003037824 */ /* 0x000fca00078e00ff */
[----:B------:R-:W-:-:S04]  /*8d60*/  F2FP.F16.F32.PACK_AB R3, RZ, R3 ;  /* 0x00000003ff03723e */ /* 0x000fc800000000ff */
[----:B------:R-:W-:-:S05]  /*8d70*/  PRMT R3, R3, 0x5410, RZ ;  /* 0x0000541003037816 */ /* 0x000fca00000000ff */
[----:B------:R0:W-:Y:S01]  /*8d80*/  STG.E desc[UR36][R16.64], R3 ;  /* 0x0000000310007986 */ /* 0x0001e2000c101924 */
[----:B------:R-:W-:Y:S05]  /*8d90*/  BRA `(.L_x_5859) ;  /* 0x0000000800cc7947 */ /* 0x000fea0003800000 */
.L_x_5864:
[----:B------:R-:W-:-:S04]  /*8da0*/  IMAD.U32 R2, R3, 0x10000, RZ ;  /* 0x0001000003027824 */ /* 0x000fc800078e00ff */
[----:B------:R-:W-:-:S06]  /*8db0*/  FMUL.FTZ R2, R2, 1 ;  /* 0x3f80000002027820 */ /* 0x000fcc0000410000 */
[----:B------:R-:W0:Y:S02]  /*8dc0*/  F2F.F64.F32 R2, R2 ;  /* 0x0000000200027310 */ /* 0x000e240000201800 */
[----:B0-----:R0:W-:Y:S01]  /*8dd0*/  STG.E.64 desc[UR36][R16.64], R2 ;  /* 0x0000000210007986 */ /* 0x0011e2000c101b24 */
[----:B------:R-:W-:Y:S05]  /*8de0*/  BRA `(.L_x_5859) ;  /* 0x0000000800b87947 */ /* 0x000fea0003800000 */
.L_x_5854:
        /* <DEDUP_REMOVED lines=13> */
.L_x_5868:
[----:B------:R-:W-:Y:S01]  /*8ec0*/  IMAD.U32 R3, R3, 0x10000, RZ ;  /* 0x0001000003037824 */ /* 0x000fe200078e00ff */
[----:B------:R-:W-:-:S03]  /*8ed0*/  CS2R R6, SRZ ;  /* 0x0000000000067805 */ /* 0x000fc6000001ff00 */
[----:B------:R-:W-:-:S04]  /*8ee0*/  FMUL.FTZ R3, R3, 1 ;  /* 0x3f80000003037820 */ /* 0x000fc80000410000 */
[----:B------:R-:W0:Y:S02]  /*8ef0*/  F2F.F64.F32 R4, R3 ;  /* 0x0000000300047310 */ /* 0x000e240000201800 */
[----:B0-----:R0:W-:Y:S01]  /*8f00*/  STG.E.128 desc[UR36][R16.64], R4 ;  /* 0x0000000410007986 */ /* 0x0011e2000c101d24 */
[----:B------:R-:W-:Y:S05]  /*8f10*/  BRA `(.L_x_5859) ;  /* 0x00000008006c7947 */ /* 0x000fea0003800000 */
.L_x_5867:
        /* <DEDUP_REMOVED lines=21> */
.L_x_5872:
[----:B------:R-:W-:Y:S05]  /*9070*/  BSYNC B0 ;  /* 0x0000000000007941 */ /* 0x000fea0003800000 */
.L_x_5871:
[----:B------:R-:W-:-:S05]  /*9080*/  LOP3.LUT R3, R0, R3, RZ, 0xfc, !PT ;  /* 0x0000000300037212 */ /* 0x000fca00078efcff */
[----:B------:R0:W-:Y:S01]  /*9090*/  STG.E.U8 desc[UR36][R16.64], R3 ;  /* 0x0000000310007986 */ /* 0x0001e2000c101124 */
[----:B------:R-:W-:Y:S05]  /*90a0*/  BRA `(.L_x_5859) ;  /* 0x0000000800087947 */ /* 0x000fea0003800000 */
.L_x_5870:
        /* <DEDUP_REMOVED lines=13> */
.L_x_5874:
[----:B------:R-:W-:Y:S01]  /*9180*/  IMAD.MOV.U32 R0, RZ, RZ, 0x7f ;  /* 0x0000007fff007424 */ /* 0x000fe200078e00ff */
[----:B------:R-:W-:-:S04]  /*9190*/  ISETP.GT.U32.AND P0, PT, R2, 0x7f800000, PT ;  /* 0x7f8000000200780c */ /* 0x000fc80003f04070 */
[----:B------:R-:W-:-:S09]  /*91a0*/  SEL R0, R0, 0x7c, P0 ;  /* 0x0000007c00007807 */ /* 0x000fd20000000000 */
.L_x_5875:
[----:B------:R-:W-:Y:S05]  /*91b0*/  BSYNC B0 ;  /* 0x0000000000007941 */ /* 0x000fea0003800000 */
.L_x_5873:
[----:B------:R-:W-:-:S04]  /*91c0*/  LOP3.LUT R2, R3, 0x80000000, RZ, 0xc0, !PT ;  /* 0x8000000003027812 */ /* 0x000fc800078ec0ff */
[----:B------:R-:W-:-:S04]  /*91d0*/  SHF.R.U32.HI R3, RZ, 0x18, R2 ;  /* 0x00000018ff037819 */ /* 0x000fc80000011602 */
[----:B------:R-:W-:-:S05]  /*91e0*/  LOP3.LUT R3, R0, R3, RZ, 0xfc, !PT ;  /* 0x0000000300037212 */ /* 0x000fca00078efcff */
[----:B------:R0:W-:Y:S01]  /*91f0*/  STG.E.U8 desc[UR36][R16.64], R3 ;  /* 0x0000000310007986 */ /* 0x0001e2000c101124 */
[----:B------:R-:W-:Y:S05]  /*9200*/  BRA `(.L_x_5859) ;  /* 0x0000000400b07947 */ /* 0x000fea0003800000 */
.L_x_5869:
[----:B------:R0:W-:Y:S01]  /*9210*/  STG.E.U16 desc[UR36][R16.64], R3 ;  /* 0x0000000310007986 */ /* 0x0001e2000c101524 */
[----:B------:R-:W-:Y:S05]  /*9220*/  BRA `(.L_x_5859) ;  /* 0x0000000400a87947 */ /* 0x000fea0003800000 */
.L_x_5866:
        /* <DEDUP_REMOVED lines=12> */
.L_x_5878:
        /* <DEDUP_REMOVED lines=17> */
.L_x_5881:
[----:B------:R-:W-:-:S04]  /*9400*/  LOP3.LUT R2, R3, 0x80000000, RZ, 0xc0, !PT ;  /* 0x8000000003027812 */ /* 0x000fc800078ec0ff */
[----:B------:R-:W-:-:S04]  /*9410*/  SHF.R.U32.HI R3, RZ, 0x18, R2 ;  /* 0x00000018ff037819 */ /* 0x000fc80000011602 */
[----:B------:R-:W-:-:S04]  /*9420*/  LOP3.LUT R0, R0, R3, RZ, 0xfc, !PT ;  /* 0x0000000300007212 */ /* 0x000fc800078efcff */
[----:B------:R-:W-:-:S07]  /*9430*/  PRMT R8, R0, 0x7610, R8 ;  /* 0x0000761000087816 */ /* 0x000fce0000000008 */
.L_x_5880:
[----:B------:R-:W-:Y:S05]  /*9440*/  BSYNC B0 ;  /* 0x0000000000007941 */ /* 0x000fea0003800000 */
.L_x_5879:
[----:B------:R0:W-:Y:S01]  /*9450*/  STG.E.U8 desc[UR36][R16.64], R8 ;  /* 0x0000000810007986 */ /* 0x0001e2000c101124 */
[----:B------:R-:W-:Y:S05]  /*9460*/  BRA `(.L_x_5859) ;  /* 0x0000000400187947 */ /* 0x000fea0003800000 */
.L_x_5877:
        /* <DEDUP_REMOVED lines=17> */
.L_x_5884:
[----:B------:R-:W-:-:S04]  /*9580*/  LOP3.LUT R2, R3, 0x80000000, RZ, 0xc0, !PT ;  /* 0x8000000003027812 */ /* 0x000fc800078ec0ff */
[----:B------:R-:W-:-:S04]  /*9590*/  SHF.R.U32.HI R3, RZ, 0x18, R2 ;  /* 0x00000018ff037819 */ /* 0x000fc80000011602 */
[----:B------:R-:W-:-:S04]  /*95a0*/  LOP3.LUT R0, R0, R3, RZ, 0xfc, !PT ;  /* 0x0000000300007212 */ /* 0x000fc800078efcff */
[----:B------:R-:W-:-:S07]  /*95b0*/  PRMT R8, R0, 0x7610, R8 ;  /* 0x0000761000087816 */ /* 0x000fce0000000008 */
.L_x_5883:
[----:B------:R-:W-:Y:S05]  /*95c0*/  BSYNC B0 ;  /* 0x0000000000007941 */ /* 0x000fea0003800000 */
.L_x_5882:
[----:B------:R0:W-:Y:S01]  /*95d0*/  STG.E.U8 desc[UR36][R16.64], R8 ;  /* 0x0000000810007986 */ /* 0x0001e2000c101124 */
[----:B------:R-:W-:Y:S05]  /*95e0*/  BRA `(.L_x_5859) ;  /* 0x0000000000b87947 */ /* 0x000fea0003800000 */
.L_x_5876:
        /* <DEDUP_REMOVED lines=22> */
.L_x_5858:
        /* <DEDUP_REMOVED lines=16> */
.L_x_5887:
[----:B------:R-:W-:Y:S05]  /*9850*/  BRA `(.L_x_5859) ;  /* 0x00000000001c7947 */ /* 0x000fea0003800000 */
.L_x_5886:
[----:B------:R-:W-:-:S06]  /*9860*/  IMAD.U32 R3, R3, 0x10000, RZ ;  /* 0x0001000003037824 */ /* 0x000fcc00078e00ff */
[----:B------:R-:W0:Y:S02]  /*9870*/  F2I.U64.TRUNC R2, R3 ;  /* 0x0000000300027311 */ /* 0x000e24000020d800 */
[----:B0-----:R0:W-:Y:S01]  /*9880*/  STG.E.64 desc[UR36][R16.64], R2 ;  /* 0x0000000210007986 */ /* 0x0011e2000c101b24 */
[----:B------:R-:W-:Y:S05]  /*9890*/  BRA `(.L_x_5859) ;  /* 0x00000000000c7947 */ /* 0x000fea0003800000 */
.L_x_5885:
[----:B------:R-:W-:-:S06]  /*98a0*/  IMAD.U32 R3, R3, 0x10000, RZ ;  /* 0x0001000003037824 */ /* 0x000fcc00078e00ff */
[----:B------:R-:W0:Y:S02]  /*98b0*/  F2I.FTZ.U32.TRUNC.NTZ R3, R3 ;  /* 0x0000000300037305 */ /* 0x000e24000021f000 */
[----:B0-----:R0:W-:Y:S02]  /*98c0*/  STG.E desc[UR36][R16.64], R3 ;  /* 0x0000000310007986 */ /* 0x0011e4000c101924 */
.L_x_5859:
[----:B------:R-:W-:-:S07]  /*98d0*/  VIADD R19, R19, 0x80 ;  /* 0x0000008013137836 */ /* 0x000fce0000000000 */
.L_x_5819:
[----:B------:R-:W-:Y:S05]  /*98e0*/  BSYNC B6 ;  /* 0x0000000000067941 */ /* 0x000fea0003800000 */
.L_x_5818:
        /* <DEDUP_REMOVED lines=306> */
.L_x_5888:
        /* <DEDUP_REMOVED lines=22> */
.L_x_5892:
[----:B------:R-:W2:Y:S02]  /*ad70*/  LDG.E.U8 R2, desc[UR36][R2.64] ;  /* 0x0000002402027981 */ /* 0x000ea4000c1e1100 */
[----:B--2---:R-:W-:-:S04]  /*ad80*/  I2FP.F32.U32 R0, R2 ;  /* 0x0000000200007245 */ /* 0x004fc80000201000 */
[----:B------:R-:W-:Y:S01]  /*ad90*/  F2FP.BF16.F32.PACK_AB R0, RZ, R0 ;  /* 0x00000000ff00723e */ /* 0x000fe200000010ff */
[----:B------:R-:W-:Y:S06]  /*ada0*/  BRA `(.L_x_5894) ;  /* 0x0000000c00907947 */ /* 0x000fec0003800000 */
.L_x_5891:
        /* <DEDUP_REMOVED lines=10> */
.L_x_5896:
[----:B------:R-:W2:Y:S02]  /*ae50*/  LDG.E R2, desc[UR36][R2.64] ;  /* 0x0000002402027981 */ /* 0x000ea4000c1e1900 */
[----:B--2---:R-:W-:-:S04]  /*ae60*/  I2FP.F32.S32 R0, R2 ;  /* 0x0000000200007245 */ /* 0x004fc80000201400 */
[----:B------:R-:W-:Y:S01]  /*ae70*/  F2FP.BF16.F32.PACK_AB R0, RZ, R0 ;  /* 0x00000000ff00723e */ /* 0x000fe200000010ff */
[----:B------:R-:W-:Y:S06]  /*ae80*/  BRA `(.L_x_5894) ;  /* 0x0000000c00587947 */ /* 0x000fec0003800000 */
.L_x_5895:
[----:B------:R-:W2:Y:S02]  /*ae90*/  LDG.E.U16 R2, desc[UR36][R2.64] ;  /* 0x0000002402027981 */ /* 0x000ea4000c1e1500 */
[----:B--2---:R-:W0:Y:S02]  /*aea0*/  I2F.S16 R0, R2 ;  /* 0x0000000200007306 */ /* 0x004e240000101400 */
[----:B0-----:R-:W-:Y:S01]  /*aeb0*/  F2FP.BF16.F32.PACK_AB R0, RZ, R0 ;  /* 0x00000000ff00723e */ /* 0x001fe200000010ff */
[----:B------:R-:W-:Y:S06]  /*aec0*/  BRA `(.L_x_5894) ;  /* 0x0000000c00487947 */ /* 0x000fec0003800000 */
.L_x_5890:
        /* <DEDUP_REMOVED lines=9> */
.L_x_5898:
[----:B------:R-:W2:Y:S02]  /*af60*/  LDG.E.U16 R0, desc[UR36][R2.64] ;  /* 0x0000002402007981 */ /* 0x000ea4000c1e1500 */
[----:B--2---:R-:W-:-:S05]  /*af70*/  HADD2.F32 R0, -RZ, R0.H0_H0 ;  /* 0x20000000ff007230 */ /* 0x004fca0000004100 */
[----:B------:R-:W-:Y:S01]  /*af80*/  F2FP.BF16.F32.PACK_AB R0, RZ, R0 ;  /* 0x00000000ff00723e */ /* 0x000fe200000010ff */
[----:B------:R-:W-:Y:S06]  /*af90*/  BRA `(.L_x_5894) ;  /* 0x0000000c00147947 */ /* 0x000fec0003800000 */
.L_x_5897:
        /* <DEDUP_REMOVED lines=9> */
.L_x_5900:
[----:B------:R-:W2:Y:S02]  /*b030*/  LDG.E.U16 R2, desc[UR36][R2.64] ;  /* 0x0000002402027981 */ /* 0x000ea4000c1e1500 */
[----:B--2---:R-:W-:-:S05]  /*b040*/  HADD2.F32 R0, -RZ, R2.H0_H0 ;  /* 0x20000002ff007230 */ /* 0x004fca0000004100 */
[----:B------:R-:W-:Y:S01]  /*b050*/  F2FP.BF16.F32.PACK_AB R0, RZ, R0 ;  /* 0x00000000ff00723e */ /* 0x000fe200000010ff */
[----:B------:R-:W-:Y:S06]  /*b060*/  BRA `(.L_x_5894) ;  /* 0x0000000800e07947 */ /* 0x000fec0003800000 */
.L_x_5899:
        /* <DEDUP_REMOVED lines=8> */
.L_x_5889:
        /* <DEDUP_REMOVED lines=13> */
.L_x_5903:
        /* <DEDUP_REMOVED lines=8> */
.L_x_5902:
        /* <DEDUP_REMOVED lines=28> */
.L_x_5905:
        /* <DEDUP_REMOVED lines=15> */
.L_x_5904:
[----:B------:R0:W5:Y:S01]  /*b4f0*/  LDG.E.U16 R0, desc[UR36][R2.64] ;  /* 0x0000002402007981 */ /* 0x000162000c1e1500 */
[----:B------:R-:W-:Y:S05]  /*b500*/  BRA `(.L_x_5894) ;  /* 0x0000000400b87947 */ /* 0x000fea0003800000 */
.L_x_5901:
        /* <DEDUP_REMOVED lines=12> */
.L_x_5908:
        /* <DEDUP_REMOVED lines=21> */
.L_x_5912:
[----:B------:R-:W-:Y:S05]  /*b720*/  BSYNC B1 ;  /* 0x0000000000017941 */ /* 0x000fea0003800000 */
.L_x_5911:
[----:B------:R-:W-:Y:S01]  /*b730*/  LEA R3, R0, 0x3b800000, 0x17 ;  /* 0x3b80000000037811 */ /* 0x000fe200078eb8ff */
[----:B------:R-:W-:-:S05]  /*b740*/  IMAD.SHL.U32 R0, R2, 0x100000, RZ ;  /* 0x0010000002007824 */ /* 0x000fca00078e00ff */
[----:B------:R-:W-:-:S07]  /*b750*/  LOP3.LUT R0, R3, R0, R4, 0xfe, !PT ;  /* 0x0000000003007212 */ /* 0x000fce00078efe04 */
.L_x_5910:
[----:B------:R-:W-:Y:S05]  /*b760*/  BSYNC B0 ;  /* 0x0000000000007941 */ /* 0x000fea0003800000 */
.L_x_5909:
[----:B------:R-:W-:Y:S01]  /*b770*/  F2FP.BF16.F32.PACK_AB R0, RZ, R0 ;  /* 0x00000000ff00723e */ /* 0x000fe200000010ff */
[----:B------:R-:W-:Y:S06]  /*b780*/  BRA `(.L_x_5894) ;  /* 0x0000000400187947 */ /* 0x000fec0003800000 */
.L_x_5907:
        /* <DEDUP_REMOVED lines=21> */
.L_x_5916:
[----:B------:R-:W-:Y:S05]  /*b8e0*/  BSYNC B1 ;  /* 0x0000000000017941 */ /* 0x000fea0003800000 */
.L_x_5915:
[----:B------:R-:W-:Y:S01]  /*b8f0*/  LEA R3, R0, 0x37800000, 0x17 ;  /* 0x3780000000037811 */ /* 0x000fe200078eb8ff */
[----:B------:R-:W-:-:S05]  /*b900*/  IMAD.SHL.U32 R0, R2, 0x200000, RZ ;  /* 0x0020000002007824 */ /* 0x000fca00078e00ff */
[----:B------:R-:W-:-:S07]  /*b910*/  LOP3.LUT R0, R3, R0, R4, 0xfe, !PT ;  /* 0x0000000003007212 */ /* 0x000fce00078efe04 */
.L_x_5914:
[----:B------:R-:W-:Y:S05]  /*b920*/  BSYNC B0 ;  /* 0x0000000000007941 */ /* 0x000fea0003800000 */
.L_x_5913:
[----:B------:R-:W-:Y:S01]  /*b930*/  F2FP.BF16.F32.PACK_AB R0, RZ, R0 ;  /* 0x00000000ff00723e */ /* 0x000fe200000010ff */
[----:B------:R-:W-:Y:S06]  /*b940*/  BRA `(.L_x_5894) ;  /* 0x0000000000a87947 */ /* 0x000fec0003800000 */
.L_x_5906:
        /* <DEDUP_REMOVED lines=14> */
.L_x_5920:
[----:B------:R-:W-:Y:S05]  /*ba30*/  BSYNC B0 ;  /* 0x0000000000007941 */ /* 0x000fea0003800000 */
.L_x_5919:
[----:B------:R-:W-:Y:S01]  /*ba40*/  F2FP.BF16.F32.PACK_AB R0, RZ, R0 ;  /* 0x00000000ff00723e */ /* 0x000fe200000010ff */
[----:B------:R-:W-:Y:S06]  /*ba50*/  BRA `(.L_x_5894) ;  /* 0x0000000000647947 */ /* 0x000fec0003800000 */
.L_x_5893:
        /* <DEDUP_REMOVED lines=16> */
.L_x_5921:
[----:B------:R-:W-:Y:S01]  /*bb60*/  PRMT R0, RZ, 0x7610, R0 ;  /* 0x00007610ff007816 */ /* 0x000fe20000000000 */
[----:B------:R-:W-:Y:S06]  /*bb70*/  BRA `(.L_x_5894) ;  /* 0x00000000001c7947 */ /* 0x000fec0003800000 */
.L_x_5918:
[----:B------:R-:W2:Y:S02]  /*bb80*/  LDG.E.64 R2, desc[UR36][R2.64] ;  /* 0x0000002402027981 */ /* 0x000ea4000c1e1b00 */
[----:B--2---:R-:W0:Y:S02]  /*bb90*/  I2F.U64 R0, R2 ;  /* 0x0000000200007312 */ /* 0x004e240000301000 */
[----:B0-----:R-:W-:Y:S01]  /*bba0*/  F2FP.BF16.F32.PACK_AB R0, RZ, R0 ;  /* 0x00000000ff00723e */ /* 0x001fe200000010ff */
[----:B------:R-:W-:Y:S06]  /*bbb0*/  BRA `(.L_x_5894) ;  /* 0x00000000000c7947 */ /* 0x000fec0003800000 */
.L_x_5917:
[----:B------:R-:W2:Y:S02]  /*bbc0*/  LDG.E R2, desc[UR36][R2.64] ;  /* 0x0000002402027981 */ /* 0x000ea4000c1e1900 */
[----:B--2---:R-:W-:-:S04]  /*bbd0*/  I2FP.F32.U32 R0, R2 ;  /* 0x0000000200007245 */ /* 0x004fc80000201000 */
[----:B------:R-:W-:-:S07]  /*bbe0*/  F2FP.BF16.F32.PACK_AB R0, RZ, R0 ;  /* 0x00000000ff00723e */ /* 0x000fce00000010ff */
.L_x_5894:
        /* <DEDUP_REMOVED lines=21> */
.L_x_5925:
[----:B------:R-:W-:-:S06]  /*bd40*/  IMAD.U32 R3, R3, 0x10000, RZ ;  /* 0x0001000003037824 */ /* 0x000fcc00078e00ff */
[----:B------:R-:W0:Y:S02]  /*bd50*/  F2I.S64.TRUNC R2, R3 ;  /* 0x0000000300027311 */ /* 0x000e24000020d900 */
[----:B0-----:R-:W-:Y:S01]  /*bd60*/  STG.E.U8 desc[UR36][R16.64], R2 ;  /* 0x0000000210007986 */ /* 0x001fe2000c101124 */
[----:B------:R-:W-:Y:S05]  /*bd70*/  EXIT ;  /* 0x000000000000794d */ /* 0x000fea0003800000 */
.L_x_5924:
        /* <DEDUP_REMOVED lines=10> */
.L_x_5928:
[----:B------:R-:W-:-:S06]  /*be20*/  IMAD.U32 R3, R3, 0x10000, RZ ;  /* 0x0001000003037824 */ /* 0x000fcc00078e00ff */
[----:B------:R-:W0:Y:S02]  /*be30*/  F2I.FTZ.TRUNC.NTZ R3, R3 ;  /* 0x0000000300037305 */ /* 0x000e24000021f100 */
[----:B0-----:R-:W-:Y:S01]  /*be40*/  STG.E desc[UR36][R16.64], R3 ;  /* 0x0000000310007986 */ /* 0x001fe2000c101924 */
[----:B------:R-:W-:Y:S05]  /*be50*/  EXIT ;  /* 0x000000000000794d */ /* 0x000fea0003800000 */
.L_x_5927:
[----:B------:R-:W-:-:S06]  /*be60*/  IMAD.U32 R3, R3, 0x10000, RZ ;  /* 0x0001000003037824 */ /* 0x000fcc00078e00ff */
[----:B------:R-:W0:Y:S02]  /*be70*/  F2I.FTZ.TRUNC.NTZ R3, R3 ;  /* 0x0000000300037305 */ /* 0x000e24000021f100 */
[----:B0-----:R-:W-:Y:S01]  /*be80*/  STG.E.U16 desc[UR36][R16.64], R3 ;  /* 0x0000000310007986 */ /* 0x001fe2000c101524 */
[----:B------:R-:W-:Y:S05]  /*be90*/  EXIT ;  /* 0x000000000000794d */ /* 0x000fea0003800000 */
.L_x_5923:
        /* <DEDUP_REMOVED lines=9> */
.L_x_5930:
[----:B------:R-:W-:-:S05]  /*bf30*/  IMAD.U32 R0, R3, 0x10000, RZ ;  /* 0x0001000003007824 */ /* 0x000fca00078e00ff */
[----:B------:R-:W-:-:S05]  /*bf40*/  F2FP.F16.F32.PACK_AB R0, RZ, R0 ;  /* 0x00000000ff00723e */ /* 0x000fca00000000ff */
[----:B------:R-:W-:Y:S01]  /*bf50*/  STG.E.U16 desc[UR36][R16.64], R0 ;  /* 0x0000000010007986 */ /* 0x000fe2000c101524 */
[----:B------:R-:W-:Y:S05]  /*bf60*/  EXIT ;  /* 0x000000000000794d */ /* 0x000fea0003800000 */
.L_x_5929:
        /* <DEDUP_REMOVED lines=10> */
.L_x_5932:
[----:B------:R-:W-:-:S05]  /*c010*/  IMAD.U32 R3, R3, 0x10000, RZ ;  /* 0x0001000003037824 */ /* 0x000fca00078e00ff */
[----:B------:R-:W-:-:S04]  /*c020*/  F2FP.F16.F32.PACK_AB R3, RZ, R3 ;  /* 0x00000003ff03723e */ /* 0x000fc800000000ff */
[----:B------:R-:W-:-:S05]  /*c030*/  PRMT R3, R3, 0x5410, RZ ;  /* 0x0000541003037816 */ /* 0x000fca00000000ff */
[----:B------:R-:W-:Y:S01]  /*c040*/  STG.E desc[UR36][R16.64], R3 ;  /* 0x0000000310007986 */ /* 0x000fe2000c101924 */
[----:B------:R-:W-:Y:S05]  /*c050*/  EXIT ;  /* 0x000000000000794d */ /* 0x000fea0003800000 */
.L_x_5931:
[----:B------:R-:W-:-:S04]  /*c060*/  IMAD.U32 R2, R3, 0x10000, RZ ;  /* 0x0001000003027824 */ /* 0x000fc800078e00ff */
[----:B------:R-:W-:-:S06]  /*c070*/  FMUL.FTZ R2, R2, 1 ;  /* 0x3f80000002027820 */ /* 0x000fcc0000410000 */
[----:B------:R-:W0:Y:S02]  /*c080*/  F2F.F64.F32 R2, R2 ;  /* 0x0000000200027310 */ /* 0x000e240000201800 */
[----:B0-----:R-:W-:Y:S01]  /*c090*/  STG.E.64 desc[UR36][R16.64], R2 ;  /* 0x0000000210007986 */ /* 0x001fe2000c101b24 */
[----:B------:R-:W-:Y:S05]  /*c0a0*/  EXIT ;  /* 0x000000000000794d */ /* 0x000fea0003800000 */
.L_x_5922:
        /* <DEDUP_REMOVED lines=13> */
.L_x_5935:
[----:B------:R-:W-:Y:S01]  /*c180*/  IMAD.U32 R3, R3, 0x10000, RZ ;  /* 0x0001000003037824 */ /* 0x000fe200078e00ff */
[----:B------:R-:W-:-:S03]  /*c190*/  CS2R R6, SRZ ;  /* 0x0000000000067805 */ /* 0x000fc6000001ff00 */
[----:B------:R-:W-:-:S04]  /*c1a0*/  FMUL.FTZ R3, R3, 1 ;  /* 0x3f80000003037820 */ /* 0x000fc80000410000 */
[----:B------:R-:W0:Y:S02]  /*c1b0*/  F2F.F64.F32 R4, R3 ;  /* 0x0000000300047310 */ /* 0x000e240000201800 */
[----:B0-----:R-:W-:Y:S01]  /*c1c0*/  STG.E.128 desc[UR36][R16.64], R4 ;  /* 0x0000000410007986 */ /* 0x001fe2000c101d24 */
[----:B------:R-:W-:Y:S05]  /*c1d0*/  EXIT ;  /* 0x000000000000794d */ /* 0x000fea0003800000 */
.L_x_5934:
        /* <DEDUP_REMOVED lines=21> */
.L_x_5939:
[----:B------:R-:W-:Y:S05]  /*c330*/  BSYNC B0 ;  /* 0x0000000000007941 */ /* 0x000fea0003800000 */
.L_x_5938:
[----:B------:R-:W-:-:S05]  /*c340*/  LOP3.LUT R3, R0, R3, RZ, 0xfc, !PT ;  /* 0x0000000300037212 */ /* 0x000fca00078efcff */
[----:B------:R-:W-:Y:S01]  /*c350*/  STG.E.U8 desc[UR36][R16.64], R3 ;  /* 0x0000000310007986 */ /* 0x000fe2000c101124 */
[----:B------:R-:W-:Y:S05]  /*c360*/  EXIT ;  /* 0x000000000000794d */ /* 0x000fea0003800000 */
.L_x_5937:
        /* <DEDUP_REMOVED lines=13> */
.L_x_5941:
[----:B------:R-:W-:Y:S01]  /*c440*/  IMAD.MOV.U32 R0, RZ, RZ, 0x7f ;  /* 0x0000007fff007424 */ /* 0x000fe200078e00ff */
[----:B------:R-:W-:-:S04]  /*c450*/  ISETP.GT.U32.AND P0, PT, R2, 0x7f800000, PT ;  /* 0x7f8000000200780c */ /* 0x000fc80003f04070 */
[----:B------:R-:W-:-:S09]  /*c460*/  SEL R0, R0, 0x7c, P0 ;  /* 0x0000007c00007807 */ /* 0x000fd20000000000 */
.L_x_5942:
[----:B------:R-:W-:Y:S05]  /*c470*/  BSYNC B0 ;  /* 0x0000000000007941 */ /* 0x000fea0003800000 */
.L_x_5940:
[----:B------:R-:W-:-:S04]  /*c480*/  LOP3.LUT R2, R3, 0x80000000, RZ, 0xc0, !PT ;  /* 0x8000000003027812 */ /* 0x000fc800078ec0ff */
[----:B------:R-:W-:-:S04]  /*c490*/  SHF.R.U32.HI R3, RZ, 0x18, R2 ;  /* 0x00000018ff037819 */ /* 0x000fc80000011602 */
[----:B------:R-:W-:-:S05]  /*c4a0*/  LOP3.LUT R3, R0, R3, RZ, 0xfc, !PT ;  /* 0x0000000300037212 */ /* 0x000fca00078efcff */
[----:B------:R-:W-:Y:S01]  /*c4b0*/  STG.E.U8 desc[UR36][R16.64], R3 ;  /* 0x0000000310007986 */ /* 0x000fe2000c101124 */
[----:B------:R-:W-:Y:S05]  /*c4c0*/  EXIT ;  /* 0x000000000000794d */ /* 0x000fea0003800000 */
.L_x_5936:
[----:B------:R-:W-:Y:S01]  /*c4d0*/  STG.E.U16 desc[UR36][R16.64], R3 ;  /* 0x0000000310007986 */ /* 0x000fe2000c101524 */
[----:B------:R-:W-:Y:S05]  /*c4e0*/  EXIT ;  /* 0x000000000000794d */ /* 0x000fea0003800000 */
.L_x_5933:
        /* <DEDUP_REMOVED lines=12> */
.L_x_5945:
        /* <DEDUP_REMOVED lines=17> */
.L_x_5948:
[----:B------:R-:W-:-:S04]  /*c6c0*/  LOP3.LUT R2, R3, 0x80000000, RZ, 0xc0, !PT ;  /* 0x8000000003027812 */ /* 0x000fc800078ec0ff */
[----:B------:R-:W-:-:S04]  /*c6d0*/  SHF.R.U32.HI R3, RZ, 0x18, R2 ;  /* 0x00000018ff037819 */ /* 0x000fc80000011602 */
[----:B------:R-:W-:-:S04]  /*c6e0*/  LOP3.LUT R0, R0, R3, RZ, 0xfc, !PT ;  /* 0x0000000300007212 */ /* 0x000fc800078efcff */
[----:B------:R-:W-:-:S07]  /*c6f0*/  PRMT R8, R0, 0x7610, R8 ;  /* 0x0000761000087816 */ /* 0x000fce0000000008 */
.L_x_5947:
[----:B------:R-:W-:Y:S05]  /*c700*/  BSYNC B0 ;  /* 0x0000000000007941 */ /* 0x000fea0003800000 */
.L_x_5946:
[----:B------:R-:W-:Y:S01]  /*c710*/  STG.E.U8 desc[UR36][R16.64], R8 ;  /* 0x0000000810007986 */ /* 0x000fe2000c101124 */
[----:B------:R-:W-:Y:S05]  /*c720*/  EXIT ;  /* 0x000000000000794d */ /* 0x000fea0003800000 */
.L_x_5944:
        /* <DEDUP_REMOVED lines=17> */
.L_x_5951:
[----:B------:R-:W-:-:S04]  /*c840*/  LOP3.LUT R2, R3, 0x80000000, RZ, 0xc0, !PT ;  /* 0x8000000003027812 */ /* 0x000fc800078ec0ff */
[----:B------:R-:W-:-:S04]  /*c850*/  SHF.R.U32.HI R3, RZ, 0x18, R2 ;  /* 0x00000018ff037819 */ /* 0x000fc80000011602 */
[----:B------:R-:W-:-:S04]  /*c860*/  LOP3.LUT R0, R0, R3, RZ, 0xfc, !PT ;  /* 0x0000000300007212 */ /* 0x000fc800078efcff */
[----:B------:R-:W-:-:S07]  /*c870*/  PRMT R8, R0, 0x7610, R8 ;  /* 0x0000761000087816 */ /* 0x000fce0000000008 */
.L_x_5950:
[----:B------:R-:W-:Y:S05]  /*c880*/  BSYNC B0 ;  /* 0x0000000000007941 */ /* 0x000fea0003800000 */
.L_x_5949:
[----:B------:R-:W-:Y:S01]  /*c890*/  STG.E.U8 desc[UR36][R16.64], R8 ;  /* 0x0000000810007986 */ /* 0x000fe2000c101124 */
[----:B------:R-:W-:Y:S05]  /*c8a0*/  EXIT ;  /* 0x000000000000794d */ /* 0x000fea0003800000 */
.L_x_5943:
        /* <DEDUP_REMOVED lines=22> */
.L_x_5926:
        /* <DEDUP_REMOVED lines=16> */
.L_x_5954:
[----:B------:R-:W-:Y:S05]  /*cb10*/  EXIT ;  /* 0x000000000000794d */ /* 0x000fea0003800000 */
.L_x_5953:
[----:B------:R-:W-:-:S06]  /*cb20*/  IMAD.U32 R3, R3, 0x10000, RZ ;  /* 0x0001000003037824 */ /* 0x000fcc00078e00ff */
[----:B------:R-:W0:Y:S02]  /*cb30*/  F2I.U64.TRUNC R2, R3 ;  /* 0x0000000300027311 */ /* 0x000e24000020d800 */
[----:B0-----:R-:W-:Y:S01]  /*cb40*/  STG.E.64 desc[UR36][R16.64], R2 ;  /* 0x0000000210007986 */ /* 0x001fe2000c101b24 */
[----:B------:R-:W-:Y:S05]  /*cb50*/  EXIT ;  /* 0x000000000000794d */ /* 0x000fea0003800000 */
.L_x_5952:
[----:B------:R-:W-:-:S06]  /*cb60*/  IMAD.U32 R3, R3, 0x10000, RZ ;  /* 0x0001000003037824 */ /* 0x000fcc00078e00ff */
[----:B------:R-:W0:Y:S02]  /*cb70*/  F2I.FTZ.U32.TRUNC.NTZ R3, R3 ;  /* 0x0000000300037305 */ /* 0x000e24000021f000 */
[----:B0-----:R-:W-:Y:S01]  /*cb80*/  STG.E desc[UR36][R16.64], R3 ;  /* 0x0000000310007986 */ /* 0x001fe2000c101924 */
[----:B------:R-:W-:Y:S05]  /*cb90*/  EXIT ;  /* 0x000000000000794d */ /* 0x000fea0003800000 */
.L_x_5955:
        /* <DEDUP_REMOVED lines=14> */
.L_x_42159:


//--------------------- .text._ZN2at6native27unrolled_elementwise_kernelINS0_13AUnaryFunctorIN3c108BFloat16ES4_S4_ZZZNS0_16fmax_kernel_cudaERNS_18TensorIteratorBaseEENKUlvE_clEvENKUlvE2_clEvEUlS4_S4_E_EESt5arrayIPcLm2EELi4E23TrivialOffsetCalculatorILi1EjESF_NS0_6memory12LoadWithCastILi1EEENSG_13StoreWithCastILi1EEEEEviT_T0_T2_T3_T4_T5_ --------------------------
	.section	.text._ZN2at6native27unrolled_elementwise_kernelINS0_13AUnaryFunctorIN3c108BFloat16ES4_S4_ZZZNS0_16fmax_kernel_cudaERNS_18TensorIteratorBaseEENKUlvE_clEvENKUlvE2_clEvEUlS4_S4_E_EESt5arrayIPcLm2EELi4E23TrivialOffsetCalculatorILi1EjESF_NS0_6memory12LoadWithCastILi1EEENSG_13StoreWithCastILi1EEEEEviT_T0_T2_T3_T4_T5_,"ax",@progbits
	.align	128
        .global         _ZN2at6native27unrolled_elementwise_kernelINS0_13AUnaryFunctorIN3c108BFloat16ES4_S4_ZZZNS0_16fmax_kernel_cudaERNS_18TensorIteratorBaseEENKUlvE_clEvENKUlvE2_clEvEUlS4_S4_E_EESt5arrayIPcLm2EELi4E23TrivialOffsetCalculatorILi1EjESF_NS0_6memory12LoadWithCastILi1EEENSG_13StoreWithCastILi1EEEEEviT_T0_T2_T3_T4_T5_
        .type           _ZN2at6native27unrolled_elementwise_kernelINS0_13AUnaryFunctorIN3c108BFloat16ES4_S4_ZZZNS0_16fmax_kernel_cudaERNS_18TensorIteratorBaseEENKUlvE_clEvENKUlvE2_clEvEUlS4_S4_E_EESt5arrayIPcLm2EELi4E23TrivialOffsetCalculatorILi1EjESF_NS0_6memory12LoadWithCastILi1EEENSG_13StoreWithCastILi1EEEEEviT_T0_T2_T3_T4_T5_,@function
        .size           _ZN2at6native27unrolled_elementwise_kernelINS0_13AUnaryFunctorIN3c108BFloat16ES4_S4_ZZZNS0_16fmax_kernel_cudaERNS_18TensorIteratorBaseEENKUlvE_clEvENKUlvE2_clEvEUlS4_S4_E_EESt5arrayIPcLm2EELi4E23TrivialOffsetCalculatorILi1EjESF_NS0_6memory12LoadWithCastILi1EEENSG_13StoreWithCastILi1EEEEEviT_T0_T2_T3_T4_T5_,(.L_x_42160 - _ZN2at6native27unrolled_elementwise_kernelINS0_13AUnaryFunctorIN3c108BFloat16ES4_S4_ZZZNS0_16fmax_kernel_cudaERNS_18TensorIteratorBaseEENKUlvE_clEvENKUlvE2_clEvEUlS4_S4_E_EESt5arrayIPcLm2EELi4E23TrivialOffsetCalculatorILi1EjESF_NS0_6memory12LoadWithCastILi1EEENSG_13StoreWithCastILi1EEEEEviT_T0_T2_T3_T4_T5_)
        .other          _ZN2at6native27unrolled_elementwise_kernelINS0_13AUnaryFunctorIN3c108BFloat16ES4_S4_ZZZNS0_16fmax_kernel_cudaERNS_18TensorIteratorBaseEENKUlvE_clEvENKUlvE2_clEvEUlS4_S4_E_EESt5arrayIPcLm2EELi4E23TrivialOffsetCalculatorILi1EjESF_NS0_6memory12LoadWithCastILi1EEENSG_13StoreWithCastILi1EEEEEviT_T0_T2_T3_T4_T5_,@"STO_CUDA_ENTRY STV_DEFAULT"
_ZN2at6native27unrolled_elementwise_kernelINS0_13AUnaryFunctorIN3c108BFloat16ES4_S4_ZZZNS0_16fmax_kernel_cudaERNS_18TensorIteratorBaseEENKUlvE_clEvENKUlvE2_clEvEUlS4_S4_E_EESt5arrayIPcLm2EELi4E23TrivialOffsetCalculatorILi1EjESF_NS0_6memory12LoadWithCastILi1EEENSG_13StoreWithCastILi1EEEEEviT_T0_T2_T3_T4_T5_:
.text._ZN2at6native27unrolled_elementwise_kernelINS0_13AUnaryFunctorIN3c108BFloat16ES4_S4_ZZZNS0_16fmax_kernel_cudaERNS_18TensorIteratorBaseEENKUlvE_clEvENKUlvE2_clEvEUlS4_S4_E_EESt5arrayIPcLm2EELi4E23TrivialOffsetCalculatorILi1EjESF_NS0_6memory12LoadWithCastILi1EEENSG_13StoreWithCastILi1EEEEEviT_T0_T2_T3_T4_T5_:
        /* <DEDUP_REMOVED lines=34> */
.L_x_5961:
[----:B------:R-:W2:Y:S02]  /*0220*/  LDG.E.U8 R4, desc[UR36][R4.64] ;  /* 0x0000002404047981 */ /* 0x000ea4000c1e1100 */
[----:B--2---:R-:W-:-:S04]  /*0230*/  I2FP.F32.U32 R0, R4 ;  /* 0x0000000400007245 */ /* 0x004fc80000201000 */
[----:B------:R-:W-:-:S04]  /*0240*/  F2FP.BF16.F32.PACK_AB R0, RZ, R0 ;  /* 0x00000000ff00723e */ /* 0x000fc800000010ff */
[----:B------:R-:W-:Y:S01]  /*0250*/  PRMT R17, R0, 0x7610, R17 ;  /* 0x0000761000117816 */ /* 0x000fe20000000011 */
[----:B------:R-:W-:Y:S06]  /*0260*/  BRA `(.L_x_5963) ;  /* 0x0000000c00cc7947 */ /* 0x000fec0003800000 */
.L_x_5960:
        /* <DEDUP_REMOVED lines=11> */
.L_x_5965:
[----:B------:R-:W2:Y:S02]  /*0320*/  LDG.E R4, desc[UR36][R4.64] ;  /* 0x0000002404047981 */ /* 0x000ea4000c1e1900 */
[----:B--2---:R-:W-:-:S04]  /*0330*/  I2FP.F32.S32 R0, R4 ;  /* 0x0000000400007245 */ /* 0x004fc80000201400 */
[----:B------:R-:W-:-:S04]  /*0340*/  F2FP.BF16.F32.PACK_AB R0, RZ, R0 ;  /* 0x00000000ff00723e */ /* 0x000fc800000010ff */
[----:B------:R-:W-:Y:S01]  /*0350*/  PRMT R17, R0, 0x7610, R17 ;  /* 0x0000761000117816 */ /* 0x000fe20000000011 */
[----:B------:R-:W-:Y:S06]  /*0360*/  BRA `(.L_x_5963) ;  /* 0x0000000c008c7947 */ /* 0x000fec0003800000 */
.L_x_5964:
[----:B------:R-:W2:Y:S02]  /*0370*/  LDG.E.U16 R4, desc[UR36][R4.64] ;  /* 0x0000002404047981 */ /* 0x000ea4000c1e1500 */
[----:B--2---:R-:W0:Y:S02]  /*0380*/  I2F.S16 R0, R4 ;  /* 0x0000000400007306 */ /* 0x004e240000101400 */
[----:B0-----:R-:W-:-:S04]  /*0390*/  F2FP.BF16.F32.PACK_AB R0, RZ, R0 ;  /* 0x00000000ff00723e */ /* 0x001fc800000010ff */
[----:B------:R-:W-:Y:S01]  /*03a0*/  PRMT R17, R0, 0x7610, R17 ;  /* 0x0000761000117816 */ /* 0x000fe20000000011 */
[----:B------:R-:W-:Y:S06]  /*03b0*/  BRA `(.L_x_5963) ;  /* 0x0000000c00787947 */ /* 0x000fec0003800000 */
.L_x_5959:
        /* <DEDUP_REMOVED lines=9> */
.L_x_5967:
[----:B------:R-:W2:Y:S02]  /*0450*/  LDG.E.U16 R0, desc[UR36][R4.64] ;  /* 0x0000002404007981 */ /* 0x000ea4000c1e1500 */
[----:B--2---:R-:W-:-:S05]  /*0460*/  HADD2.F32 R0, -RZ, R0.H0_H0 ;  /* 0x20000000ff007230 */ /* 0x004fca0000004100 */
[----:B------:R-:W-:-:S04]  /*0470*/  F2FP.BF16.F32.PACK_AB R0, RZ, R0 ;  /* 0x00000000ff00723e */ /* 0x000fc800000010ff */
[----:B------:R-:W-:Y:S01]  /*0480*/  PRMT R17, R0, 0x7610, R17 ;  /* 0x0000761000117816 */ /* 0x000fe20000000011 */
[----:B------:R-:W-:Y:S06]  /*0490*/  BRA `(.L_x_5963) ;  /* 0x0000000c00407947 */ /* 0x000fec0003800000 */
.L_x_5966:
        /* <DEDUP_REMOVED lines=9> */
.L_x_5969:
[----:B------:R-:W2:Y:S02]  /*0530*/  LDG.E.U16 R4, desc[UR36][R4.64] ;  /* 0x0000002404047981 */ /* 0x000ea4000c1e1500 */
[----:B--2---:R-:W-:-:S05]  /*0540*/  HADD2.F32 R0, -RZ, R4.H0_H0 ;  /* 0x20000004ff007230 */ /* 0x004fca0000004100 */
[----:B------:R-:W-:-:S04]  /*0550*/  F2FP.BF16.F32.PACK_AB R0, RZ, R0 ;  /* 0x00000000ff00723e */ /* 0x000fc800000010ff */
[----:B------:R-:W-:Y:S01]  /*0560*/  PRMT R17, R0, 0x7610, R17 ;  /* 0x0000761000117816 */ /* 0x000fe20000000011 */
[----:B------:R-:W-:Y:S06]  /*0570*/  BRA `(.L_x_5963) ;  /* 0x0000000c00087947 */ /* 0x000fec0003800000 */
.L_x_5968:
        /* <DEDUP_REMOVED lines=9> */
.L_x_5958:
        /* <DEDUP_REMOVED lines=14> */
.L_x_5972:
        /* <DEDUP_REMOVED lines=9> */
.L_x_5971:
        /* <DEDUP_REMOVED lines=28> */
.L_x_5974:
        /* <DEDUP_REMOVED lines=16> */
.L_x_5973:
[----:B------:R0:W5:Y:S01]  /*0a40*/  LDG.E.U16 R17, desc[UR36][R4.64] ;  /* 0x0000002404117981 */ /* 0x000162000c1e1500 */
[----:B------:R-:W-:Y:S05]  /*0a50*/  BRA `(.L_x_5963) ;  /* 0x0000000400d07947 */ /* 0x000fea0003800000 */
.L_x_5970:
        /* <DEDUP_REMOVED lines=13> */
.L_x_5977:
        /* <DEDUP_REMOVED lines=21> */
.L_x_5981:
[----:B------:R-:W-:Y:S05]  /*0c80*/  BSYNC B1 ;  /* 0x0000000000017941 */ /* 0x000fea0003800000 */
.L_x_5980:
[----:B------:R-:W-:Y:S01]  /*0c90*/  LEA R5, R0, 0x3b800000, 0x17 ;  /* 0x3b80000000057811 */ /* 0x000fe200078eb8ff */
[----:B------:R-:W-:-:S05]  /*0ca0*/  IMAD.SHL.U32 R0, R3, 0x100000, RZ ;  /* 0x0010000003007824 */ /* 0x000fca00078e00ff */
[----:B------:R-:W-:-:S07]  /*0cb0*/  LOP3.LUT R0, R5, R0, R6, 0xfe, !PT ;  /* 0x0000000005007212 */ /* 0x000fce00078efe06 */
.L_x_5979:
[----:B------:R-:W-:Y:S05]  /*0cc0*/  BSYNC B0 ;  /* 0x0000000000007941 */ /* 0x000fea0003800000 */
.L_x_5978:
[----:B------:R-:W-:-:S04]  /*0cd0*/  F2FP.BF16.F32.PACK_AB R0, RZ, R0 ;  /* 0x00000000ff00723e */ /* 0x000fc800000010ff */
[----:B------:R-:W-:Y:S01]  /*0ce0*/  PRMT R17, R0, 0x7610, R17 ;  /* 0x0000761000117816 */ /* 0x000fe20000000011 */
[----:B------:R-:W-:Y:S06]  /*0cf0*/  BRA `(.L_x_5963) ;  /* 0x0000000400287947 */ /* 0x000fec0003800000 */
.L_x_5976:
        /* <DEDUP_REMOVED lines=21> */
.L_x_5985:
[----:B------:R-:W-:Y:S05]  /*0e50*/  BSYNC B1 ;  /* 0x0000000000017941 */ /* 0x000fea0003800000 */
.L_x_5984:
[----:B------:R-:W-:Y:S01]  /*0e60*/  LEA R5, R0, 0x37800000, 0x17 ;  /* 0x3780000000057811 */ /* 0x000fe200078eb8ff */
[----:B------:R-:W-:-:S05]  /*0e70*/  IMAD.SHL.U32 R0, R3, 0x200000, RZ ;  /* 0x0020000003007824 */ /* 0x000fca00078e00ff */
[----:B------:R-:W-:-:S07]  /*0e80*/  LOP3.LUT R0, R5, R0, R6, 0xfe, !PT ;  /* 0x0000000005007212 */ /* 0x000fce00078efe06 */
.L_x_5983:
[----:B------:R-:W-:Y:S05]  /*0e90*/  BSYNC B0 ;  /* 0x0000000000007941 */ /* 0x000fea0003800000 */
.L_x_5982:
[----:B------:R-:W-:-:S04]  /*0ea0*/  F2FP.BF16.F32.PACK_AB R0, RZ, R0 ;  /* 0x00000000ff00723e */ /* 0x000fc800000010ff */
[----:B------:R-:W-:Y:S01]  /*0eb0*/  PRMT R17, R0, 0x7610, R17 ;  /* 0x0000761000117816 */ /* 0x000fe20000000011 */
[----:B------:R-:W-:Y:S06]  /*0ec0*/  BRA `(.L_x_5963) ;  /* 0x0000000000b47947 */ /* 0x000fec0003800000 */
.L_x_5975:
        /* <DEDUP_REMOVED lines=14> */
.L_x_5989:
[----:B------:R-:W-:Y:S05]  /*0fb0*/  BSYNC B0 ;  /* 0x0000000000007941 */ /* 0x000fea0003800000 */
.L_x_5988:
[----:B------:R-:W-:-:S04]  /*0fc0*/  F2FP.BF16.F32.PACK_AB R0, RZ, R0 ;  /* 0x00000000ff00723e */ /* 0x000fc800000010ff */
[----:B------:R-:W-:Y:S01]  /*0fd0*/  PRMT R17, R0, 0x7610, R17 ;  /* 0x0000761000117816 */ /* 0x000fe20000000011 */
[----:B------:R-:W-:Y:S06]  /*0fe0*/  BRA `(.L_x_5963) ;  /* 0x00000000006c7947 */ /* 0x000fec0003800000 */
.L_x_5962:
        /* <DEDUP_REMOVED lines=16> */
.L_x_5990:
[----:B------:R-:W-:Y:S01]  /*10f0*/  PRMT R17, RZ, 0x7610, R17 ;  /* 0x00007610ff117816 */ /* 0x000fe20000000011 */
[----:B------:R-:W-:Y:S06]  /*1100*/  BRA `(.L_x_5963) ;  /* 0x0000000000247947 */ /* 0x000fec0003800000 */
.L_x_5987:
[----:B------:R-:W2:Y:S02]  /*1110*/  LDG.E.64 R4, desc[UR36][R4.64] ;  /* 0x0000002404047981 */ /* 0x000ea4000c1e1b00 */
[----:B--2---:R-:W0:Y:S02]  /*1120*/  I2F.U64 R0, R4 ;  /* 0x0000000400007312 */ /* 0x004e240000301000 */
[----:B0-----:R-:W-:-:S04]  /*1130*/  F2FP.BF16.F32.PACK_AB R0, RZ, R0 ;  /* 0x00000000ff00723e */ /* 0x001fc800000010ff */
[----:B------:R-:W-:Y:S01]  /*1140*/  PRMT R17, R0, 0x7610, R17 ;  /* 0x0000761000117816 */ /* 0x000fe20000000011 */
[----:B------:R-:W-:Y:S06]  /*1150*/  BRA `(.L_x_5963) ;  /* 0x0000000000107947 */ /* 0x000fec0003800000 */
.L_x_5986:
[----:B------:R-:W2:Y:S02]  /*1160*/  LDG.E R4, desc[UR36][R4.64] ;  /* 0x0000002404047981 */ /* 0x000ea4000c1e1900 */
[----:B--2---:R-:W-:-:S04]  /*1170*/  I2FP.F32.U32 R0, R4 ;  /* 0x0000000400007245 */ /* 0x004fc80000201000 */
[----:B------:R-:W-:-:S04]  /*1180*/  F2FP.BF16.F32.PACK_AB R0, RZ, R0 ;  /* 0x00000000ff00723e */ /* 0x000fc800000010ff */
[----:B------:R-:W-:-:S07]  /*1190*/  PRMT R17, R0, 0x7610, R17 ;  /* 0x0000761000117816 */ /* 0x000fce0000000011 */
.L_x_5963:
[----:B------:R-:W1:Y:S02]  /*11a0*/  S2R R23, SR_TID.X ;  /* 0x0000000000177919 */ /* 0x000e640000002100 */
[----:B-1----:R-:W-:-:S07]  /*11b0*/  VIADD R23, R23, 0x80 ;  /* 0x0000008017177836 */ /* 0x002fce0000000000 */
.L_x_5957:
[----:B------:R-:W-:Y:S05]  /*11c0*/  BSYNC B6 ;  /* 0x0000000000067941 */ /* 0x000fea0003800000 */
.L_x_5956:
        /* <DEDUP_REMOVED lines=26> */
.L_x_5996:
[----:B------:R-:W2:Y:S02]  /*1370*/  LDG.E.U8 R4, desc[UR36][R4.64] ;  /* 0x0000002404047981 */ /* 0x000ea4000c1e1100 */
[----:B--2---:R-:W-:-:S04]  /*1380*/  I2FP.F32.U32 R0, R4 ;  /* 0x0000000400007245 */ /* 0x004fc80000201000 */
[----:B------:R-:W-:-:S04]  /*1390*/  F2FP.BF16.F32.PACK_AB R0, RZ, R0 ;  /* 0x00000000ff00723e */ /* 0x000fc800000010ff */
[----:B------:R-:W-:Y:S01]  /*13a0*/  PRMT R18, R0, 0x7610, R18 ;  /* 0x0000761000127816 */ /* 0x000fe20000000012 */
[----:B------:R-:W-:Y:S06]  /*13b0*/  BRA `(.L_x_5998) ;  /* 0x0000000c00c87947 */ /* 0x000fec0003800000 */
.L_x_5995:
        /* <DEDUP_REMOVED lines=11> */
.L_x_6000:
[----:B------:R-:W2:Y:S02]  /*1470*/  LDG.E R4, desc[UR36][R4.64] ;  /* 0x0000002404047981 */ /* 0x000ea4000c1e1900 */
[----:B--2---:R-:W-:-:S04]  /*1480*/  I2FP.F32.S32 R0, R4 ;  /* 0x0000000400007245 */ /* 0x004fc80000201400 */
[----:B------:R-:W-:-:S04]  /*1490*/  F2FP.BF16.F32.PACK_AB R0, RZ, R0 ;  /* 0x00000000ff00723e */ /* 0x000fc800000010ff */
[----:B------:R-:W-:Y:S01]  /*14a0*/  PRMT R18, R0, 0x7610, R18 ;  /* 0x0000761000127816 */ /* 0x000fe20000000012 */
[----:B------:R-:W-:Y:S06]  /*14b0*/  BRA `(.L_x_5998) ;  /* 0x0000000c00887947 */ /* 0x000fec0003800000 */
.L_x_5999:
[----:B------:R-:W2:Y:S02]  /*14c0*/  LDG.E.U16 R4, desc[UR36][R4.64] ;  /* 0x0000002404047981 */ /* 0x000ea4000c1e1500 */
[----:B--2---:R-:W0:Y:S02]  /*14d0*/  I2F.S16 R0, R4 ;  /* 0x0000000400007306 */ /* 0x004e240000101400 */
[----:B0-----:R-:W-:-:S04]  /*14e0*/  F2FP.BF16.F32.PACK_AB R0, RZ, R0 ;  /* 0x00000000ff00723e */ /* 0x001fc800000010ff */
[----:B------:R-:W-:Y:S01]  /*14f0*/  PRMT R18, R0, 0x7610, R18 ;  /* 0x0000761000127816 */ /* 0x000fe20000000012 */
[----:B------:R-:W-:Y:S06]  /*1500*/  BRA `(.L_x_5998) ;  /* 0x0000000c00747947 */ /* 0x000fec0003800000 */
.L_x_5994:
        /* <DEDUP_REMOVED lines=9> */
.L_x_6002:
[----:B------:R-:W2:Y:S02]  /*15a0*/  LDG.E.U16 R0, desc[UR36][R4.64] ;  /* 0x0000002404007981 */ /* 0x000ea4000c1e1500 */
[----:B--2---:R-:W-:-:S05]  /*15b0*/  HADD2.F32 R0, -RZ, R0.H0_H0 ;  /* 0x20000000ff007230 */ /* 0x004fca0000004100 */
[----:B------:R-:W-:-:S04]  /*15c0*/  F2FP.BF16.F32.PACK_AB R0, RZ, R0 ;  /* 0x00000000ff00723e */ /* 0x000fc800000010ff */
[----:B------:R-:W-:Y:S01]  /*15d0*/  PRMT R18, R0, 0x7610, R18 ;  /* 0x0000761000127816 */ /* 0x000fe20000000012 */
[----:B------:R-:W-:Y:S06]  /*15e0*/  BRA `(.L_x_5998) ;  /* 0x0000000c003c7947 */ /* 0x000fec0003800000 */
.L_x_6001:
        /* <DEDUP_REMOVED lines=9> */
.L_x_6004:
[----:B------:R-:W2:Y:S02]  /*1680*/  LDG.E.U16 R4, desc[UR36][R4.64] ;  /* 0x0000002404047981 */ /* 0x000ea4000c1e1500 */
[----:B--2---:R-:W-:-:S05]  /*1690*/  HADD2.F32 R0, -RZ, R4.H0_H0 ;  /* 0x20000004ff007230 */ /* 0x004fca0000004100 */
[----:B------:R-:W-:-:S04]  /*16a0*/  F2FP.BF16.F32.PACK_AB R0, RZ, R0 ;  /* 0x00000000ff00723e */ /* 0x000fc800000010ff */
[----:B------:R-:W-:Y:S01]  /*16b0*/  PRMT R18, R0, 0x7610, R18 ;  /* 0x0000761000127816 */ /* 0x000fe20000000012 */
[----:B------:R-:W-:Y:S06]  /*16c0*/  BRA `(.L_x_5998) ;  /* 0x0000000c00047947 */ /* 0x000fec0003800000 */
.L_x_6003:
        /* <DEDUP_REMOVED lines=9> */
.L_x_5993:
        /* <DEDUP_REMOVED lines=14> */
.L_x_6007:
        /* <DEDUP_REMOVED lines=9> */
.L_x_6006:
        /* <DEDUP_REMOVED lines=28> */
.L_x_6009:
        /* <DEDUP_REMOVED lines=15> */
.L_x_6008:
[----:B------:R0:W5:Y:S01]  /*1b80*/  LDG.E.U16 R18, desc[UR36][R4.64] ;  /* 0x0000002404127981 */ /* 0x000162000c1e1500 */
[----:B------:R-:W-:Y:S05]  /*1b90*/  BRA `(.L_x_5998) ;  /* 0x0000000400d07947 */ /* 0x000fea0003800000 */
.L_x_6005:
        /* <DEDUP_REMOVED lines=13> */
.L_x_6012:
        /* <DEDUP_REMOVED lines=21> */
.L_x_6016:
[----:B------:R-:W-:Y:S05]  /*1dc0*/  BSYNC B1 ;  /* 0x0000000000017941 */ /* 0x000fea0003800000 */
.L_x_6015:
[----:B------:R-:W-:Y:S01]  /*1dd0*/  LEA R5, R0, 0x3b800000, 0x17 ;  /* 0x3b80000000057811 */ /* 0x000fe200078eb8ff */
[----:B------:R-:W-:-:S05]  /*1de0*/  IMAD.SHL.U32 R0, R3, 0x100000, RZ ;  /* 0x0010000003007824 */ /* 0x000fca00078e00ff */
[----:B------:R-:W-:-:S07]  /*1df0*/  LOP3.LUT R0, R5, R0, R6, 0xfe, !PT ;  /* 0x0000000005007212 */ /* 0x000fce00078efe06 */
.L_x_6014:
[----:B------:R-:W-:Y:S05]  /*1e00*/  BSYNC B0 ;  /* 0x0000000000007941 */ /* 0x000fea0003800000 */
.L_x_6013:
[----:B------:R-:W-:-:S04]  /*1e10*/  F2FP.BF16.F32.PACK_AB R0, RZ, R0 ;  /* 0x00000000ff00723e */ /* 0x000fc800000010ff */
[----:B------:R-:W-:Y:S01]  /*1e20*/  PRMT R18, R0, 0x7610, R18 ;  /* 0x0000761000127816 */ /* 0x000fe20000000012 */
[----:B------:R-:W-:Y:S06]  /*1e30*/  BRA `(.L_x_5998) ;  /* 0x0000000400287947 */ /* 0x000fec0003800000 */
.L_x_6011:
        /* <DEDUP_REMOVED lines=21> */
.L_x_6020:
[----:B------:R-:W-:Y:S05]  /*1f90*/  BSYNC B1 ;  /* 0x0000000000017941 */ /* 0x000fea0003800000 */
.L_x_6019:
[----:B------:R-:W-:Y:S01]  /*1fa0*/  LEA R5, R0, 0x37800000, 0x17 ;  /* 0x3780000000057811 */ /* 0x000fe200078eb8ff */
[----:B------:R-:W-:-:S05]  /*1fb0*/  IMAD.SHL.U32 R0, R3, 0x200000, RZ ;  /* 0x0020000003007824 */ /* 0x000fca00078e00ff */
[----:B------:R-:W-:-:S07]  /*1fc0*/  LOP3.LUT R0, R5, R0, R6, 0xfe, !PT ;  /* 0x0000000005007212 */ /* 0x000fce00078efe06 */
.L_x_6018:
[----:B------:R-:W-:Y:S05]  /*1fd0*/  BSYNC B0 ;  /* 0x0000000000007941 */ /* 0x000fea0003800000 */
.L_x_6017:
[----:B------:R-:W-:-:S04]  /*1fe0*/  F2FP.BF16.F32.PACK_AB R0, RZ, R0 ;  /* 0x00000000ff00723e */ /* 0x000fc800000010ff */
[----:B------:R-:W-:Y:S01]  /*1ff0*/  PRMT R18, R0, 0x7610, R18 ;  /* 0x0000761000127816 */ /* 0x000fe20000000012 */
[----:B------:R-:W-:Y:S06]  /*2000*/  BRA `(.L_x_5998) ;  /* 0x0000000000b47947 */ /* 0x000fec0003800000 */
.L_x_6010:
        /* <DEDUP_REMOVED lines=14> */
.L_x_6024:
[----:B------:R-:W-:Y:S05]  /*20f0*/  BSYNC B0 ;  /* 0x0000000000007941 */ /* 0x000fea0003800000 */
.L_x_6023:
[----:B------:R-:W-:-:S04]  /*2100*/  F2FP.BF16.F32.PACK_AB R0, RZ, R0 ;  /* 0x00000000ff00723e */ /* 0x000fc800000010ff */
[----:B------:R-:W-:Y:S01]  /*2110*/  PRMT R18, R0, 0x7610, R18 ;  /* 0x0000761000127816 */ /* 0x000fe20000000012 */
[----:B------:R-:W-:Y:S06]  /*2120*/  BRA `(.L_x_5998) ;  /* 0x00000000006c7947 */ /* 0x000fec0003800000 */
.L_x_5997:
        /* <DEDUP_REMOVED lines=16> */
.L_x_6025:
[----:B------:R-:W-:Y:S01]  /*2230*/  PRMT R18, RZ, 0x7610, R18 ;  /* 0x00007610ff127816 */ /* 0x000fe20000000012 */
[----:B------:R-:W-:Y:S06]  /*2240*/  BRA `(.L_x_5998) ;  /* 0x0000000000247947 */ /* 0x000fec0003800000 */
.L_x_6022:
[----:B------:R-:W2:Y:S02]  /*2250*/  LDG.E.64 R4, desc[UR36][R4.64] ;  /* 0x0000002404047981 */ /* 0x000ea4000c1e1b00 */
[----:B--2---:R-:W0:Y:S02]  /*2260*/  I2F.U64 R0, R4 ;  /* 0x0000000400007312 */ /* 0x004e240000301000 */
[----:B0-----:R-:W-:-:S04]  /*2270*/  F2FP.BF16.F32.PACK_AB R0, RZ, R0 ;  /* 0x00000000ff00723e */ /* 0x001fc800000010ff */
[----:B------:R-:W-:Y:S01]  /*2280*/  PRMT R18, R0, 0x7610, R18 ;  /* 0x0000761000127816 */ /* 0x000fe20000000012 */
[----:B------:R-:W-:Y:S06]  /*2290*/  BRA `(.L_x_5998) ;  /* 0x0000000000107947 */ /* 0x000fec0003800000 */
.L_x_6021:
[----:B------:R-:W2:Y:S02]  /*22a0*/  LDG.E R4, desc[UR36][R4.64] ;  /* 0x0000002404047981 */ /* 0x000ea4000c1e1900 */
[----:B--2---:R-:W-:-:S04]  /*22b0*/  I2FP.F32.U32 R0, R4 ;  /* 0x0000000400007245 */ /* 0x004fc80000201000 */
[----:B------:R-:W-:-:S04]  /*22c0*/  F2FP.BF16.F32.PACK_AB R0, RZ, R0 ;  /* 0x00000000ff00723e */ /* 0x000fc800000010ff */
[----:B------:R-:W-:-:S07]  /*22d0*/  PRMT R18, R0, 0x7610, R18 ;  /* 0x0000761000127816 */ /* 0x000fce0000000012 */
.L_x_5998:
[----:B------:R-:W-:-:S07]  /*22e0*/  VIADD R23, R23, 0x80 ;  /* 0x0000008017177836 */ /* 0x000fce0000000000 */
.L_x_5992:
[----:B------:R-:W-:Y:S05]  /*22f0*/  BSYNC B6 ;  /* 0x0000000000067941 */ /* 0x000fea0003800000 */
.L_x_5991:
        /* <DEDUP_REMOVED lines=28> */
.L_x_6031:
[----:B------:R-:W2:Y:S02]  /*24c0*/  LDG.E.U8 R4, desc[UR36][R4.64] ;  /* 0x0000002404047981 */ /* 0x000ea4000c1e1100 */
[----:B--2---:R-:W-:-:S04]  /*24d0*/  I2FP.F32.U32 R0, R4 ;  /* 0x0000000400007245 */ /* 0x004fc80000201000 */
[----:B------:R-:W-:-:S04]  /*24e0*/  F2FP.BF16.F32.PACK_AB R0, RZ, R0 ;  /* 0x00000000ff00723e */ /* 0x000fc800000010ff */
[----:B------:R-:W-:Y:S01]  /*24f0*/  PRMT R24, R0, 0x7610, R24 ;  /* 0x0000761000187816 */ /* 0x000fe20000000018 */
[----:B------:R-:W-:Y:S06]  /*2500*/  BRA `(.L_x_6033) ;  /* 0x0000000c00c87947 */ /* 0x000fec0003800000 */
.L_x_6030:
        /* <DEDUP_REMOVED lines=11> */
.L_x_6035:
[----:B------:R-:W2:Y:S02]  /*25c0*/  LDG.E R4, desc[UR36][R4.64] ;  /* 0x0000002404047981 */ /* 0x000ea4000c1e1900 */
[----:B--2---:R-:W-:-:S04]  /*25d0*/  I2FP.F32.S32 R0, R4 ;  /* 0x0000000400007245 */ /* 0x004fc80000201400 */
[----:B------:R-:W-:-:S04]  /*25e0*/  F2FP.BF16.F32.PACK_AB R0, RZ, R0 ;  /* 0x00000000ff00723e */ /* 0x000fc800000010ff */
[----:B------:R-:W-:Y:S01]  /*25f0*/  PRMT R24, R0, 0x7610, R24 ;  /* 0x0000761000187816 */ /* 0x000fe20000000018 */
[----:B------:R-:W-:Y:S06]  /*2600*/  BRA `(.L_x_6033) ;  /* 0x0000000c00887947 */ /* 0x000fec0003800000 */
.L_x_6034:
[----:B------:R-:W2:Y:S02]  /*2610*/  LDG.E.U16 R4, desc[UR36][R4.64] ;  /* 0x0000002404047981 */ /* 0x000ea4000c1e1500 */
[----:B--2---:R-:W0:Y:S02]  /*2620*/  I2F.S16 R0, R4 ;  /* 0x0000000400007306 */ /* 0x004e240000101400 */
[----:B0-----:R-:W-:-:S04]  /*2630*/  F2FP.BF16.F32.PACK_AB R0, RZ, R0 ;  /* 0x00000000ff00723e */ /* 0x001fc800000010ff */
[----:B------:R-:W-:Y:S01]  /*2640*/  PRMT R24, R0, 0x7610, R24 ;  /* 0x0000761000187816 */ /* 0x000fe20000000018 */
[----:B------:R-:W-:Y:S06]  /*2650*/  BRA `(.L_x_6033) ;  /* 0x0000000c00747947 */ /* 0x000fec0003800000 */
.L_x_6029:
        /* <DEDUP_REMOVED lines=9> */
.L_x_6037:
[----:B------:R-:W2:Y:S02]  /*26f0*/  LDG.E.U16 R0, desc[UR36][R4.64] ;  /* 0x0000002404007981 */ /* 0x000ea4000c1e1500 */
[----:B--2---:R-:W-:-:S05]  /*2700*/  HADD2.F32 R0, -RZ, R0.H0_H0 ;  /* 0x20000000ff007230 */ /* 0x004fca0000004100 */
[----:B------:R-:W-:-:S04]  /*2710*/  F2FP.BF16.F32.PACK_AB R0, RZ, R0 ;  /* 0x00000000ff00723e */ /* 0x000fc800000010ff */
[----:B------:R-:W-:Y:S01]  /*2720*/  PRMT R24, R0, 0x7610, R24 ;  /* 0x0000761000187816 */ /* 0x000fe20000000018 */
[----:B------:R-:W-:Y:S06]  /*2730*/  BRA `(.L_x_6033) ;  /* 0x0000000c003c7947 */ /* 0x000fec0003800000 */
.L_x_6036:
        /* <DEDUP_REMOVED lines=9> */
.L_x_6039:
[----:B------:R-:W2:Y:S02]  /*27d0*/  LDG.E.U16 R4, desc[UR36][R4.64] ;  /* 0x0000002404047981 */ /* 0x000ea4000c1e1500 */
[----:B--2---:R-:W-:-:S05]  /*27e0*/  HADD2.F32 R0, -RZ, R4.H0_H0 ;  /* 0x20000004ff007230 */ /* 0x004fca0000004100 */
[----:B------:R-:W-:-:S04]  /*27f0*/  F2FP.BF16.F32.PACK_AB R0, RZ, R0 ;  /* 0x00000000ff00723e */ /* 0x000fc800000010ff */
[----:B------:R-:W-:Y:S01]  /*2800*/  PRMT R24, R0, 0x7610, R24 ;  /* 0x0000761000187816 */ /* 0x000fe20000000018 */
[----:B------:R-:W-:Y:S06]  /*2810*/  BRA `(.L_x_6033) ;  /* 0x0000000c00047947 */ /* 0x000fec0003800000 */
.L_x_6038:
        /* <DEDUP_REMOVED lines=9> */
.L_x_6028:
        /* <DEDUP_REMOVED lines=14> */
.L_x_6042:
        /* <DEDUP_REMOVED lines=9> */
.L_x_6041:
        /* <DEDUP_REMOVED lines=28> */
.L_x_6044:
        /* <DEDUP_REMOVED lines=15> */
.L_x_6043:
[----:B------:R0:W5:Y:S01]  /*2cd0*/  LDG.E.U16 R24, desc[UR36][R4.64] ;  /* 0x0000002404187981 */ /* 0x000162000c1e1500 */
[----:B------:R-:W-:Y:S05]  /*2ce0*/  BRA `(.L_x_6033) ;  /* 0x0000000400d07947 */ /* 0x000fea0003800000 */
.L_x_6040:
        /* <DEDUP_REMOVED lines=13> */
.L_x_6047:
        /* <DEDUP_REMOVED lines=21> */
.L_x_6051:
[----:B------:R-:W-:Y:S05]  /*2f10*/  BSYNC B1 ;  /* 0x0000000000017941 */ /* 0x000fea0003800000 */
.L_x_6050:
[----:B------:R-:W-:Y:S01]  /*2f20*/  LEA R5, R0, 0x3b800000, 0x17 ;  /* 0x3b80000000057811 */ /* 0x000fe200078eb8ff */
[----:B------:R-:W-:-:S05]  /*2f30*/  IMAD.SHL.U32 R0, R3, 0x100000, RZ ;  /* 0x0010000003007824 */ /* 0x000fca00078e00ff */
[----:B------:R-:W-:-:S07]  /*2f40*/  LOP3.LUT R0, R5, R0, R6, 0xfe, !PT ;  /* 0x0000000005007212 */ /* 0x000fce00078efe06 */
.L_x_6049:
[----:B------:R-:W-:Y:S05]  /*2f50*/  BSYNC B0 ;  /* 0x0000000000007941 */ /* 0x000fea0003800000 */
.L_x_6048:
[----:B------:R-:W-:-:S04]  /*2f60*/  F2FP.BF16.F32.PACK_AB R0, RZ, R0 ;  /* 0x00000000ff00723e */ /* 0x000fc800000010ff */
[----:B------:R-:W-:Y:S01]  /*2f70*/  PRMT R24, R0, 0x7610, R24 ;  /* 0x0000761000187816 */ /* 0x000fe20000000018 */
[----:B------:R-:W-:Y:S06]  /*2f80*/  BRA `(.L_x_6033) ;  /* 0x0000000400287947 */ /* 0x000fec0003800000 */
.L_x_6046:
        /* <DEDUP_REMOVED lines=21> */
.L_x_6055:
[----:B------:R-:W-:Y:S05]  /*30e0*/  BSYNC B1 ;  /* 0x0000000000017941 */ /* 0x000fea0003800000 */
.L_x_6054:
[----:B------:R-:W-:Y:S01]  /*30f0*/  LEA R5, R0, 0x37800000, 0x17 ;  /* 0x3780000000057811 */ /* 0x000fe200078eb8ff */
[----:B------:R-:W-:-:S05]  /*3100*/  IMAD.SHL.U32 R0, R3, 0x200000, RZ ;  /* 0x0020000003007824 */ /* 0x000fca00078e00ff */
[----:B------:R-:W-:-:S07]  /*3110*/  LOP3.LUT R0, R5, R0, R6, 0xfe, !PT ;  /* 0x0000000005007212 */ /* 0x000fce00078efe06 */
.L_x_6053:
[----:B------:R-:W-:Y:S05]  /*3120*/  BSYNC B0 ;  /* 0x0000000000007941 */ /* 0x000fea0003800000 */
.L_x_6052:
[----:B------:R-:W-:-:S04]  /*3130*/  F2FP.BF16.F32.PACK_AB R0, RZ, R0 ;  /* 0x00000000ff00723e */ /* 0x000fc800000010ff */
[----:B------:R-:W-:Y:S01]  /*3140*/  PRMT R24, R0, 0x7610, R24 ;  /* 0x0000761000187816 */ /* 0x000fe20000000018 */
[----:B------:R-:W-:Y:S06]  /*3150*/  BRA `(.L_x_6033) ;  /* 0x0000000000b47947 */ /* 0x000fec0003800000 */
.L_x_6045:
        /* <DEDUP_REMOVED lines=14> */
.L_x_6059:
[----:B------:R-:W-:Y:S05]  /*3240*/  BSYNC B0 ;  /* 0x0000000000007941 */ /* 0x000fea0003800000 */
.L_x_6058:
[----:B------:R-:W-:-:S04]  /*3250*/  F2FP.BF16.F32.PACK_AB R0, RZ, R0 ;  /* 0x00000000ff00723e */ /* 0x000fc800000010ff */
[----:B------:R-:W-:Y:S01]  /*3260*/  PRMT R24, R0, 0x7610, R24 ;  /* 0x0000761000187816 */ /* 0x000fe20000000018 */
[----:B------:R-:W-:Y:S06]  /*3270*/  BRA `(.L_x_6033) ;  /* 0x00000000006c7947 */ /* 0x000fec0003800000 */
.L_x_6032:
        /* <DEDUP_REMOVED lines=16> */
.L_x_6060:
[----:B------:R-:W-:Y:S01]  /*3380*/  PRMT R24, RZ, 0x7610, R24 ;  /* 0x00007610ff187816 */ /* 0x000fe20000000018 */
[----:B------:R-:W-:Y:S06]  /*3390*/  BRA `(.L_x_6033) ;  /* 0x0000000000247947 */ /* 0x000fec0003800000 */
.L_x_6057:
[----:B------:R-:W2:Y:S02]  /*33a0*/  LDG.E.64 R4, desc[UR36][R4.64] ;  /* 0x0000002404047981 */ /* 0x000ea4000c1e1b00 */
[----:B--2---:R-:W0:Y:S02]  /*33b0*/  I2F.U64 R0, R4 ;  /* 0x0000000400007312 */ /* 0x004e240000301000 */
[----:B0-----:R-:W-:-:S04]  /*33c0*/  F2FP.BF16.F32.PACK_AB R0, RZ, R0 ;  /* 0x00000000ff00723e */ /* 0x001fc800000010ff */
[----:B------:R-:W-:Y:S01]  /*33d0*/  PRMT R24, R0, 0x7610, R24 ;  /* 0x0000761000187816 */ /* 0x000fe20000000018 */
[----:B------:R-:W-:Y:S06]  /*33e0*/  BRA `(.L_x_6033) ;  /* 0x0000000000107947 */ /* 0x000fec0003800000 */
.L_x_6056:
[----:B------:R-:W2:Y:S02]  /*33f0*/  LDG.E R4, desc[UR36][R4.64] ;  /* 0x0000002404047981 */ /* 0x000ea4000c1e1900 */
[----:B--2---:R-:W-:-:S04]  /*3400*/  I2FP.F32.U32 R0, R4 ;  /* 0x0000000400007245 */ /* 0x004fc80000201000 */
[----:B------:R-:W-:-:S04]  /*3410*/  F2FP.BF16.F32.PACK_AB R0, RZ, R0 ;  /* 0x00000000ff00723e */ /* 0x000fc800000010ff */
[----:B------:R-:W-:-:S07]  /*3420*/  PRMT R24, R0, 0x7610, R24 ;  /* 0x0000761000187816 */ /* 0x000fce0000000018 */
.L_x_6033:
[----:B------:R-:W-:-:S07]  /*3430*/  VIADD R23, R23, 0x80 ;  /* 0x0000008017177836 */ /* 0x000fce0000000000 */
.L_x_6027:
[----:B------:R-:W-:Y:S05]  /*3440*/  BSYNC B6 ;  /* 0x0000000000067941 */ /* 0x000fea0003800000 */
.L_x_6026:
        /* <DEDUP_REMOVED lines=25> */
.L_x_6066:
[----:B------:R-:W2:Y:S02]  /*35e0*/  LDG.E.U8 R4, desc[UR36][R4.64] ;  /* 0x0000002404047981 */ /* 0x000ea4000c1e1100 */
[----:B--2---:R-:W-:-:S04]  /*35f0*/  I2FP.F32.U32 R0, R4 ;  /* 0x0000000400007245 */ /* 0x004fc80000201000 */
[----:B------:R-:W-:-:S04]  /*3600*/  F2FP.BF16.F32.PACK_AB R0, RZ, R0 ;  /* 0x00000000ff00723e */ /* 0x000fc800000010ff */
[----:B------:R-:W-:Y:S01]  /*3610*/  PRMT R19, R0, 0x7610, R19 ;  /* 0x0000761000137816 */ /* 0x000fe20000000013 */
[----:B------:R-:W-:Y:S06]  /*3620*/  BRA `(.L_x_6062) ;  /* 0x0000000c00c87947 */ /* 0x000fec0003800000 */
.L_x_6065:
        /* <DEDUP_REMOVED lines=11> */
.L_x_6069:
[----:B------:R-:W2:Y:S02]  /*36e0*/  LDG.E R4, desc[UR36][R4.64] ;  /* 0x0000002404047981 */ /* 0x000ea4000c1e1900 */
[----:B--2---:R-:W-:-:S04]  /*36f0*/  I2FP.F32.S32 R0, R4 ;  /* 0x0000000400007245 */ /* 0x004fc80000201400 */
[----:B------:R-:W-:-:S04]  /*3700*/  F2FP.BF16.F32.PACK_AB R0, RZ, R0 ;  /* 0x00000000ff00723e */ /* 0x000fc800000010ff */
[----:B------:R-:W-:Y:S01]  /*3710*/  PRMT R19, R0, 0x7610, R19 ;  /* 0x0000761000137816 */ /* 0x000fe20000000013 */
[----:B------:R-:W-:Y:S06]  /*3720*/  BRA `(.L_x_6062) ;  /* 0x0000000c00887947 */ /* 0x000fec0003800000 */
.L_x_6068:
[----:B------:R-:W2:Y:S02]  /*3730*/  LDG.E.U16 R4, desc[UR36][R4.64] ;  /* 0x0000002404047981 */ /* 0x000ea4000c1e1500 */
[----:B--2---:R-:W0:Y:S02]  /*3740*/  I2F.S16 R0, R4 ;  /* 0x0000000400007306 */ /* 0x004e240000101400 */
[----:B0-----:R-:W-:-:S04]  /*3750*/  F2FP.BF16.F32.PACK_AB R0, RZ, R0 ;  /* 0x00000000ff00723e */ /* 0x001fc800000010ff */
[----:B------:R-:W-:Y:S01]  /*3760*/  PRMT R19, R0, 0x7610, R19 ;  /* 0x0000761000137816 */ /* 0x000fe20000000013 */
[----:B------:R-:W-:Y:S06]  /*3770*/  BRA `(.L_x_6062) ;  /* 0x0000000c00747947 */ /* 0x000fec0003800000 */
.L_x_6064:
        /* <DEDUP_REMOVED lines=9> */
.L_x_6071:
[----:B------:R-:W2:Y:S02]  /*3810*/  LDG.E.U16 R0, desc[UR36][R4.64] ;  /* 0x0000002404007981 */ /* 0x000ea4000c1e1500 */
[----:B--2---:R-:W-:-:S05]  /*3820*/  HADD2.F32 R0, -RZ, R0.H0_H0 ;  /* 0x20000000ff007230 */ /* 0x004fca0000004100 */
[----:B------:R-:W-:-:S04]  /*3830*/  F2FP.BF16.F32.PACK_AB R0, RZ, R0 ;  /* 0x00000000ff00723e */ /* 0x000fc800000010ff */
[----:B------:R-:W-:Y:S01]  /*3840*/  PRMT R19, R0, 0x7610, R19 ;  /* 0x0000761000137816 */ /* 0x000fe20000000013 */
[----:B------:R-:W-:Y:S06]  /*3850*/  BRA `(.L_x_6062) ;  /* 0x0000000c003c7947 */ /* 0x000fec0003800000 */
.L_x_6070:
        /* <DEDUP_REMOVED lines=9> */
.L_x_6073:
[----:B------:R-:W2:Y:S02]  /*38f0*/  LDG.E.U16 R4, desc[UR36][R4.64] ;  /* 0x0000002404047981 */ /* 0x000ea4000c1e1500 */
[----:B--2---:R-:W-:-:S05]  /*3900*/  HADD2.F32 R0, -RZ, R4.H0_H0 ;  /* 0x20000004ff007230 */ /* 0x004fca0000004100 */
[----:B------:R-:W-:-:S04]  /*3910*/  F2FP.BF16.F32.PACK_AB R0, RZ, R0 ;  /* 0x00000000ff00723e */ /* 0x000fc800000010ff */
[----:B------:R-:W-:Y:S01]  /*3920*/  PRMT R19, R0, 0x7610, R19 ;  /* 0x0000761000137816 */ /* 0x000fe20000000013 */
[----:B------:R-:W-:Y:S06]  /*3930*/  BRA `(.L_x_6062) ;  /* 0x0000000c00047947 */ /* 0x000fec0003800000 */
.L_x_6072:
        /* <DEDUP_REMOVED lines=9> */
.L_x_6063:
        /* <DEDUP_REMOVED lines=14> */
.L_x_6076:
        /* <DEDUP_REMOVED lines=9> */
.L_x_6075:
        /* <DEDUP_REMOVED lines=28> */
.L_x_6078:
        /* <DEDUP_REMOVED lines=15> */
.L_x_6077:
[----:B------:R1:W5:Y:S01]  /*3df0*/  LDG.E.U16 R19, desc[UR36][R4.64] ;  /* 0x0000002404137981 */ /* 0x000362000c1e1500 */
[----:B------:R-:W-:Y:S05]  /*3e00*/  BRA `(.L_x_6062) ;  /* 0x0000000400d07947 */ /* 0x000fea0003800000 */
.L_x_6074:
        /* <DEDUP_REMOVED lines=13> */
.L_x_6081:
        /* <DEDUP_REMOVED lines=21> */
.L_x_6085:
[----:B------:R-:W-:Y:S05]  /*4030*/  BSYNC B1 ;  /* 0x0000000000017941 */ /* 0x000fea0003800000 */
.L_x_6084:
[----:B------:R-:W-:Y:S01]  /*4040*/  LEA R5, R0, 0x3b800000, 0x17 ;  /* 0x3b80000000057811 */ /* 0x000fe200078eb8ff */
[----:B------:R-:W-:-:S05]  /*4050*/  IMAD.SHL.U32 R0, R3, 0x100000, RZ ;  /* 0x0010000003007824 */ /* 0x000fca00078e00ff */
[----:B------:R-:W-:-:S07]  /*4060*/  LOP3.LUT R0, R5, R0, R6, 0xfe, !PT ;  /* 0x0000000005007212 */ /* 0x000fce00078efe06 */
.L_x_6083:
[----:B------:R-:W-:Y:S05]  /*4070*/  BSYNC B0 ;  /* 0x0000000000007941 */ /* 0x000fea0003800000 */
.L_x_6082:
[----:B------:R-:W-:-:S04]  /*4080*/  F2FP.BF16.F32.PACK_AB R0, RZ, R0 ;  /* 0x00000000ff00723e */ /* 0x000fc800000010ff */
[----:B------:R-:W-:Y:S01]  /*4090*/  PRMT R19, R0, 0x7610, R19 ;  /* 0x0000761000137816 */ /* 0x000fe20000000013 */
[----:B------:R-:W-:Y:S06]  /*40a0*/  BRA `(.L_x_6062) ;  /* 0x0000000400287947 */ /* 0x000fec0003800000 */
.L_x_6080:
        /* <DEDUP_REMOVED lines=21> */
.L_x_6089:
[----:B------:R-:W-:Y:S05]  /*4200*/  BSYNC B1 ;  /* 0x0000000000017941 */ /* 0x000fea0003800000 */
.L_x_6088:
[----:B------:R-:W-:Y:S01]  /*4210*/  LEA R5, R0, 0x37800000, 0x17 ;  /* 0x3780000000057811 */ /* 0x000fe200078eb8ff */
[----:B------:R-:W-:-:S05]  /*4220*/  IMAD.SHL.U32 R0, R3, 0x200000, RZ ;  /* 0x0020000003007824 */ /* 0x000fca00078e00ff */
[----:B------:R-:W-:-:S07]  /*4230*/  LOP3.LUT R0, R5, R0, R6, 0xfe, !PT ;  /* 0x0000000005007212 */ /* 0x000fce00078efe06 */
.L_x_6087:
[----:B------:R-:W-:Y:S05]  /*4240*/  BSYNC B0 ;  /* 0x0000000000007941 */ /* 0x000fea0003800000 */
.L_x_6086:
[----:B------:R-:W-:-:S04]  /*4250*/  F2FP.BF16.F32.PACK_AB R0, RZ, R0 ;  /* 0x00000000ff00723e */ /* 0x000fc800000010ff */
[----:B------:R-:W-:Y:S01]  /*4260*/  PRMT R19, R0, 0x7610, R19 ;  /* 0x0000761000137816 */ /* 0x000fe20000000013 */
[----:B------:R-:W-:Y:S06]  /*4270*/  BRA `(.L_x_6062) ;  /* 0x0000000000b47947 */ /* 0x000fec0003800000 */
.L_x_6079:
        /* <DEDUP_REMOVED lines=14> */
.L_x_6093:
[----:B------:R-:W-:Y:S05]  /*4360*/  BSYNC B0 ;  /* 0x0000000000007941 */ /* 0x000fea0003800000 */
.L_x_6092:
[----:B------:R-:W-:-:S04]  /*4370*/  F2FP.BF16.F32.PACK_AB R0, RZ, R0 ;  /* 0x00000000ff00723e */ /* 0x000fc800000010ff */
[----:B------:R-:W-:Y:S01]  /*4380*/  PRMT R19, R0, 0x7610, R19 ;  /* 0x0000761000137816 */ /* 0x000fe20000000013 */
[----:B------:R-:W-:Y:S06]  /*4390*/  BRA `(.L_x_6062) ;  /* 0x00000000006c7947 */ /* 0x000fec0003800000 */
.L_x_6067:
        /* <DEDUP_REMOVED lines=16> */
.L_x_6094:
[----:B------:R-:W-:Y:S01]  /*44a0*/  PRMT R19, RZ, 0x7610, R19 ;  /* 0x00007610ff137816 */ /* 0x000fe20000000013 */
[----:B------:R-:W-:Y:S06]  /*44b0*/  BRA `(.L_x_6062) ;  /* 0x0000000000247947 */ /* 0x000fec0003800000 */
.L_x_6091:
[----:B------:R-:W2:Y:S02]  /*44c0*/  LDG.E.64 R4, desc[UR36][R4.64] ;  /* 0x0000002404047981 */ /* 0x000ea4000c1e1b00 */
[----:B--2---:R-:W0:Y:S02]  /*44d0*/  I2F.U64 R0, R4 ;  /* 0x0000000400007312 */ /* 0x004e240000301000 */
[----:B0-----:R-:W-:-:S04]  /*44e0*/  F2FP.BF16.F32.PACK_AB R0, RZ, R0 ;  /* 0x00000000ff00723e */ /* 0x001fc800000010ff */
[----:B------:R-:W-:Y:S01]  /*44f0*/  PRMT R19, R0, 0x7610, R19 ;  /* 0x0000761000137816 */ /* 0x000fe20000000013 */
[----:B------:R-:W-:Y:S06]  /*4500*/  BRA `(.L_x_6062) ;  /* 0x0000000000107947 */ /* 0x000fec0003800000 */
.L_x_6090:
[----:B------:R-:W2:Y:S02]  /*4510*/  LDG.E R4, desc[UR36][R4.64] ;  /* 0x0000002404047981 */ /* 0x000ea4000c1e1900 */
[----:B--2---:R-:W-:-:S04]  /*4520*/  I2FP.F32.U32 R0, R4 ;  /* 0x0000000400007245 */ /* 0x004fc80000201000 */
[----:B------:R-:W-:-:S04]  /*4530*/  F2FP.BF16.F32.PACK_AB R0, RZ, R0 ;  /* 0x00000000ff00723e */ /* 0x000fc800000010ff */
[----:B------:R-:W-:-:S07]  /*4540*/  PRMT R19, R0, 0x7610, R19 ;  /* 0x0000761000137816 */ /* 0x000fce0000000013 */
.L_x_6062:
[----:B------:R-:W-:Y:S05]  /*4550*/  BSYNC B6 ;  /* 0x0000000000067941 */ /* 0x000fea0003800000 */
.L_x_6061:
        /* <DEDUP_REMOVED lines=11> */
[----:B------:R-:W-:Y:S01]  /*4610*/  @!P3 FMNMX.FTZ R0, R0, R5, !PT ;  /* 0x000000050000b209 */ /* 0x000fe20007810000 */
[----:B------:R-:W-:Y:S02]  /*4620*/  VIADD R5, R25, 0x180 ;  /* 0x0000018019057836 */ /* 0x000fe40000000000 */
[----:B------:R-:W-:Y:S01]  /*4630*/  @!P0 IMAD.U32 R18, R18, 0x10000, RZ ;  /* 0x0001000012128824 */ /* 0x000fe200078e00ff */
[----:B------:R0:W1:Y:S01]  /*4640*/  @!P3 F2F.BF16.F32 R3, R0 ;  /* 0x000000000003b304 */ /* 0x0000620000202000 */
[C---:B------:R-:W-:Y:S01]  /*4650*/  @!P1 IMAD.U32 R7, R6.reuse, 0x10000, RZ ;  /* 0x0001000006079824 */ /* 0x040fe200078e00ff */
[----:B------:R-:W-:Y:S01]  /*4660*/  ISETP.GE.AND P2, PT, R5, R16, PT ;  /* 0x000000100500720c */ /* 0x000fe20003f46270 */
[----:B------:R-:W-:-:S03]  /*4670*/  @!P0 IMAD.U32 R5, R6, 0x10000, RZ ;  /* 0x0001000006058824 */ /* 0x000fc600078e00ff */
[----:B------:R-:W-:Y:S02]  /*4680*/  @!P1 FMNMX.FTZ R24, R7, R24, !PT ;  /* 0x0000001807189209 */ /* 0x000fe40007810000 */
[----:B------:R-:W-:Y:S02]  /*4690*/  @!P0 FMNMX.FTZ R4, R5, R18, !PT ;  /* 0x0000001205048209 */ /* 0x000fe40007810000 */
[----:B------:R-:W2:Y:S01]  /*46a0*/  LDC.U8 R18, c[0x0][0x234] ;  /* 0x00008d00ff127b82 */ /* 0x000ea20000000000 */
[----:B------:R3:W4:Y:S04]  /*46b0*/  @!P1 F2F.BF16.F32 R17, R24 ;  /* 0x0000001800119304 */ /* 0x0007280000202000 */
[----:B0-----:R-:W-:Y:S02]  /*46c0*/  @!P2 IMAD.U32 R0, R19, 0x10000, RZ ;  /* 0x000100001300a824 */ /* 0x001fe400078e00ff */
[----:B------:R-:W-:-:S02]  /*46d0*/  @!P2 IMAD.U32 R5, R6, 0x10000, RZ ;  /* 0x000100000605a824 */ /* 0x000fc400078e00ff */
[----:B------:R3:W0:Y:S03]  /*46e0*/  @!P0 F2F.BF16.F32 R22, R4 ;  /* 0x0000000400168304 */ /* 0x0006260000202000 */
[----:B------:R-:W-:-:S05]  /*46f0*/  @!P2 FMNMX.FTZ R0, R5, R0, !PT ;  /* 0x000000000500a209 */ /* 0x000fca0007810000 */
        /* <DEDUP_REMOVED lines=24> */
.L_x_6100:
[----:B------:R-:W-:Y:S02]  /*4880*/  IMAD.U32 R5, R3, 0x10000, RZ ;  /* 0x0001000003057824 */ /* 0x000fe400078e00ff */
[----:B------:R-:W-:-:S04]  /*4890*/  IMAD.MOV.U32 R25, RZ, RZ, R23 ;  /* 0x000000ffff197224 */ /* 0x000fc800078e0017 */
[----:B------:R-:W1:Y:S02]  /*48a0*/  F2I.S64.TRUNC R4, R5 ;  /* 0x0000000500047311 */ /* 0x000e64000020d900 */
[----:B-1----:R1:W-:Y:S01]  /*48b0*/  STG.E.U8 desc[UR36][R8.64], R4 ;  /* 0x0000000408007986 */ /* 0x0023e2000c101124 */
[----:B------:R-:W-:Y:S05]  /*48c0*/  BRA `(.L_x_6096) ;  /* 0x0000000c00d47947 */ /* 0x000fea0003800000 */
.L_x_6099:
        /* <DEDUP_REMOVED lines=11> */
.L_x_6103:
[----:B------:R-:W-:Y:S02]  /*4980*/  IMAD.U32 R3, R3, 0x10000, RZ ;  /* 0x0001000003037824 */ /* 0x000fe400078e00ff */
[----:B------:R-:W-:-:S04]  /*4990*/  IMAD.MOV.U32 R25, RZ, RZ, R23 ;  /* 0x000000ffff197224 */ /* 0x000fc800078e0017 */
[----:B------:R-:W1:Y:S02]  /*49a0*/  F2I.FTZ.TRUNC.NTZ R3, R3 ;  /* 0x0000000300037305 */ /* 0x000e64000021f100 */
[----:B-1----:R1:W-:Y:S01]  /*49b0*/  STG.E desc[UR36][R8.64], R3 ;  /* 0x0000000308007986 */ /* 0x0023e2000c101924 */
[----:B------:R-:W-:Y:S05]  /*49c0*/  BRA `(.L_x_6096) ;  /* 0x0000000c00947947 */ /* 0x000fea0003800000 */
.L_x_6102:
[----:B------:R-:W-:Y:S02]  /*49d0*/  IMAD.U32 R3, R3, 0x10000, RZ ;  /* 0x0001000003037824 */ /* 0x000fe400078e00ff */
[----:B------:R-:W-:-:S04]  /*49e0*/  IMAD.MOV.U32 R25, RZ, RZ, R23 ;  /* 0x000000ffff197224 */ /* 0x000fc800078e0017 */
[----:B------:R-:W1:Y:S02]  /*49f0*/  F2I.FTZ.TRUNC.NTZ R3, R3 ;  /* 0x0000000300037305 */ /* 0x000e64000021f100 */
[----:B-1----:R1:W-:Y:S01]  /*4a00*/  STG.E.U16 desc[UR36][R8.64], R3 ;  /* 0x0000000308007986 */ /* 0x0023e2000c101524 */
[----:B------:R-:W-:Y:S05]  /*4a10*/  BRA `(.L_x_6096) ;  /* 0x0000000c00807947 */ /* 0x000fea0003800000 */
.L_x_6098:
        /* <DEDUP_REMOVED lines=10> */
.L_x_6105:
[----:B------:R-:W-:Y:S02]  /*4ac0*/  IMAD.U32 R0, R3, 0x10000, RZ ;  /* 0x0001000003007824 */ /* 0x000fe400078e00ff */
[----:B------:R-:W-:-:S03]  /*4ad0*/  IMAD.MOV.U32 R25, RZ, RZ, R23 ;  /* 0x000000ffff197224 */ /* 0x000fc600078e0017 */
[----:B------:R-:W-:-:S05]  /*4ae0*/  F2FP.F16.F32.PACK_AB R0, RZ, R0 ;  /* 0x00000000ff00723e */ /* 0x000fca00000000ff */
[----:B------:R1:W-:Y:S01]  /*4af0*/  STG.E.U16 desc[UR36][R8.64], R0 ;  /* 0x0000000008007986 */ /* 0x0003e2000c101524 */
[----:B------:R-:W-:Y:S05]  /*4b00*/  BRA `(.L_x_6096) ;  /* 0x0000000c00447947 */ /* 0x000fea0003800000 */
.L_x_6104:
        /* <DEDUP_REMOVED lines=11> */
.L_x_6107:
[----:B------:R-:W-:Y:S02]  /*4bc0*/  IMAD.U32 R3, R3, 0x10000, RZ ;  /* 0x0001000003037824 */ /* 0x000fe400078e00ff */
[----:B------:R-:W-:-:S03]  /*4bd0*/  IMAD.MOV.U32 R25, RZ, RZ, R23 ;  /* 0x000000ffff197224 */ /* 0x000fc600078e0017 */
[----:B------:R-:W-:-:S04]  /*4be0*/  F2FP.F16.F32.PACK_AB R3, RZ, R3 ;  /* 0x00000003ff03723e */ /* 0x000fc800000000ff */
[----:B------:R-:W-:-:S05]  /*4bf0*/  PRMT R3, R3, 0x5410, RZ ;  /* 0x0000541003037816 */ /* 0x000fca00000000ff */
[----:B------:R1:W-:Y:S01]  /*4c00*/  STG.E desc[UR36][R8.64], R3 ;  /* 0x0000000308007986 */ /* 0x0003e2000c101924 */
[----:B------:R-:W-:Y:S05]  /*4c10*/  BRA `(.L_x_6096) ;  /* 0x0000000c00007947 */ /* 0x000fea0003800000 */
.L_x_6106:
[----:B------:R-:W-:Y:S02]  /*4c20*/  IMAD.U32 R4, R3, 0x10000, RZ ;  /* 0x0001000003047824 */ /* 0x000fe400078e00ff */
[----:B------:R-:W-:Y:S02]  /*4c30*/  IMAD.MOV.U32 R25, RZ, RZ, R23 ;  /* 0x000000ffff197224 */ /* 0x000fe400078e0017 */
[----:B------:R-:W-:-:S06]  /*4c40*/  FMUL.FTZ R4, R4, 1 ;  /* 0x3f80000004047820 */ /* 0x000fcc0000410000 */
[----:B------:R-:W1:Y:S02]  /*4c50*/  F2F.F64.F32 R4, R4 ;  /* 0x0000000400047310 */ /* 0x000e640000201800 */
[----:B-1----:R1:W-:Y:S01]  /*4c60*/  STG.E.64 desc[UR36][R8.64], R4 ;  /* 0x0000000408007986 */ /* 0x0023e2000c101b24 */
[----:B------:R-:W-:Y:S05]  /*4c70*/  BRA `(.L_x_6096) ;  /* 0x0000000800e87947 */ /* 0x000fea0003800000 */
.L_x_6097:
        /* <DEDUP_REMOVED lines=14> */
.L_x_6110:
[----:B------:R-:W-:Y:S01]  /*4d60*/  IMAD.U32 R3, R3, 0x10000, RZ ;  /* 0x0001000003037824 */ /* 0x000fe200078e00ff */
[----:B------:R-:W-:Y:S01]  /*4d70*/  CS2R R6, SRZ ;  /* 0x0000000000067805 */ /* 0x000fe2000001ff00 */
[----:B------:R-:W-:Y:S02]  /*4d80*/  IMAD.MOV.U32 R25, RZ, RZ, R23 ;  /* 0x000000ffff197224 */ /* 0x000fe400078e0017 */
[----:B------:R-:W-:-:S04]  /*4d90*/  FMUL.FTZ R3, R3, 1 ;  /* 0x3f80000003037820 */ /* 0x000fc80000410000 */
[----:B------:R-:W1:Y:S02]  /*4da0*/  F2F.F64.F32 R4, R3 ;  /* 0x0000000300047310 */ /* 0x000e640000201800 */
[----:B-1----:R1:W-:Y:S01]  /*4db0*/  STG.E.128 desc[UR36][R8.64], R4 ;  /* 0x0000000408007986 */ /* 0x0023e2000c101d24 */
[----:B------:R-:W-:Y:S05]  /*4dc0*/  BRA `(.L_x_6096) ;  /* 0x0000000800947947 */ /* 0x000fea0003800000 */
.L_x_6109:
        /* <DEDUP_REMOVED lines=21> */
.L_x_6114:
[----:B------:R-:W-:Y:S05]  /*4f20*/  BSYNC B0 ;  /* 0x0000000000007941 */ /* 0x000fea0003800000 */
.L_x_6113:
[----:B------:R-:W-:Y:S01]  /*4f30*/  LOP3.LUT R5, R0, R5, RZ, 0xfc, !PT ;  /* 0x0000000500057212 */ /* 0x000fe200078efcff */
[----:B------:R-:W-:-:S04]  /*4f40*/  IMAD.MOV.U32 R25, RZ, RZ, R23 ;  /* 0x000000ffff197224 */ /* 0x000fc800078e0017 */
[----:B------:R1:W-:Y:S01]  /*4f50*/  STG.E.U8 desc[UR36][R8.64], R5 ;  /* 0x0000000508007986 */ /* 0x0003e2000c101124 */
[----:B------:R-:W-:Y:S05]  /*4f60*/  BRA `(.L_x_6096) ;  /* 0x00000008002c7947 */ /* 0x000fea0003800000 */
.L_x_6112:
        /* <DEDUP_REMOVED lines=13> */
.L_x_6116:
[----:B------:R-:W-:Y:S01]  /*5040*/  IMAD.MOV.U32 R0, RZ, RZ, 0x7f ;  /* 0x0000007fff007424 */ /* 0x000fe200078e00ff */
[----:B------:R-:W-:-:S04]  /*5050*/  ISETP.GT.U32.AND P0, PT, R3, 0x7f800000, PT ;  /* 0x7f8000000300780c */ /* 0x000fc80003f04070 */
[----:B------:R-:W-:-:S09]  /*5060*/  SEL R0, R0, 0x7c, P0 ;  /* 0x0000007c00007807 */ /* 0x000fd20000000000 */
.L_x_6117:
[----:B------:R-:W-:Y:S05]  /*5070*/  BSYNC B0 ;  /* 0x0000000000007941 */ /* 0x000fea0003800000 */
.L_x_6115:
[----:B------:R-:W-:Y:S01]  /*5080*/  LOP3.LUT R3, R5, 0x80000000, RZ, 0xc0, !PT ;  /* 0x8000000005037812 */ /* 0x000fe200078ec0ff */
[----:B------:R-:W-:-:S03]  /*5090*/  IMAD.MOV.U32 R25, RZ, RZ, R23 ;  /* 0x000000ffff197224 */ /* 0x000fc600078e0017 */
[----:B------:R-:W-:-:S04]  /*50a0*/  SHF.R.U32.HI R3, RZ, 0x18, R3 ;  /* 0x00000018ff037819 */ /* 0x000fc80000011603 */
[----:B------:R-:W-:-:S05]  /*50b0*/  LOP3.LUT R3, R0, R3, RZ, 0xfc, !PT ;  /* 0x0000000300037212 */ /* 0x000fca00078efcff */
[----:B------:R1:W-:Y:S01]  /*50c0*/  STG.E.U8 desc[UR36][R8.64], R3 ;  /* 0x0000000308007986 */ /* 0x0003e2000c101124 */
[----:B------:R-:W-:Y:S05]  /*50d0*/  BRA `(.L_x_6096) ;  /* 0x0000000400d07947 */ /* 0x000fea0003800000 */
.L_x_6111:
[----:B------:R1:W-:Y:S01]  /*50e0*/  STG.E.U16 desc[UR36][R8.64], R3 ;  /* 0x0000000308007986 */ /* 0x0003e2000c101524 */
[----:B------:R-:W-:Y:S01]  /*50f0*/  IMAD.MOV.U32 R25, RZ, RZ, R23 ;  /* 0x000000ffff197224 */ /* 0x000fe200078e0017 */
[----:B------:R-:W-:Y:S06]  /*5100*/  BRA `(.L_x_6096) ;  /* 0x0000000400c47947 */ /* 0x000fec0003800000 */
.L_x_6108:
        /* <DEDUP_REMOVED lines=13> */
.L_x_6120:
        /* <DEDUP_REMOVED lines=17> */
.L_x_6123:
[----:B------:R-:W-:-:S04]  /*52f0*/  LOP3.LUT R3, R5, 0x80000000, RZ, 0xc0, !PT ;  /* 0x8000000005037812 */ /* 0x000fc800078ec0ff */
[----:B------:R-:W-:-:S04]  /*5300*/  SHF.R.U32.HI R3, RZ, 0x18, R3 ;  /* 0x00000018ff037819 */ /* 0x000fc80000011603 */
[----:B------:R-:W-:-:S04]  /*5310*/  LOP3.LUT R0, R0, R3, RZ, 0xfc, !PT ;  /* 0x0000000300007212 */ /* 0x000fc800078efcff */
[----:B------:R-:W-:-:S07]  /*5320*/  PRMT R4, R0, 0x7610, R4 ;  /* 0x0000761000047816 */ /* 0x000fce0000000004 */
.L_x_6122:
[----:B------:R-:W-:Y:S05]  /*5330*/  BSYNC B0 ;  /* 0x0000000000007941 */ /* 0x000fea0003800000 */
.L_x_6121:
[----:B------:R1:W-:Y:S01]  /*5340*/  STG.E.U8 desc[UR36][R8.64], R4 ;  /* 0x0000000408007986 */ /* 0x0003e2000c101124 */
[----:B------:R-:W-:Y:S01]  /*5350*/  IMAD.MOV.U32 R25, RZ, RZ, R23 ;  /* 0x000000ffff197224 */ /* 0x000fe200078e0017 */
[----:B------:R-:W-:Y:S06]  /*5360*/  BRA `(.L_x_6096) ;  /* 0x00000004002c7947 */ /* 0x000fec0003800000 */
.L_x_6119:
        /* <DEDUP_REMOVED lines=17> */
.L_x_6126:
[----:B------:R-:W-:-:S04]  /*5480*/  LOP3.LUT R3, R5, 0x80000000, RZ, 0xc0, !PT ;  /* 0x8000000005037812 */ /* 0x000fc800078ec0ff */
[----:B------:R-:W-:-:S04]  /*5490*/  SHF.R.U32.HI R3, RZ, 0x18, R3 ;  /* 0x00000018ff037819 */ /* 0x000fc80000011603 */
[----:B------:R-:W-:-:S04]  /*54a0*/  LOP3.LUT R0, R0, R3, RZ, 0xfc, !PT ;  /* 0x0000000300007212 */ /* 0x000fc800078efcff */
[----:B------:R-:W-:-:S07]  /*54b0*/  PRMT R4, R0, 0x7610, R4 ;  /* 0x0000761000047816 */ /* 0x000fce0000000004 */
.L_x_6125:
[----:B------:R-:W-:Y:S05]  /*54c0*/  BSYNC B0 ;  /* 0x0000000000007941 */ /* 0x000fea0003800000 */
.L_x_6124:
[----:B------:R1:W-:Y:S01]  /*54d0*/  STG.E.U8 desc[UR36][R8.64], R4 ;  /* 0x0000000408007986 */ /* 0x0003e2000c101124 */
[----:B------:R-:W-:Y:S01]  /*54e0*/  IMAD.MOV.U32 R25, RZ, RZ, R23 ;  /* 0x000000ffff197224 */ /* 0x000fe200078e0017 */
[----:B------:R-:W-:Y:S06]  /*54f0*/  BRA `(.L_x_6096) ;  /* 0x0000000000c87947 */ /* 0x000fec0003800000 */
.L_x_6118:
        /* <DEDUP_REMOVED lines=23> */
.L_x_6101:
        /* <DEDUP_REMOVED lines=16> */
.L_x_6129:
[----:B------:R-:W-:Y:S01]  /*5770*/  IMAD.MOV.U32 R25, RZ, RZ, R23 ;  /* 0x000000ffff197224 */ /* 0x000fe200078e0017 */
[----:B------:R-:W-:Y:S06]  /*5780*/  BRA `(.L_x_6096) ;  /* 0x0000000000247947 */ /* 0x000fec0003800000 */
.L_x_6128:
[----:B------:R-:W-:Y:S02]  /*5790*/  IMAD.U32 R4, R3, 0x10000, RZ ;  /* 0x0001000003047824 */ /* 0x000fe400078e00ff */
[----:B------:R-:W-:-:S04]  /*57a0*/  IMAD.MOV.U32 R25, RZ, RZ, R23 ;  /* 0x000000ffff197224 */ /* 0x000fc800078e0017 */
[----:B------:R-:W1:Y:S02]  /*57b0*/  F2I.U64.TRUNC R4, R4 ;  /* 0x0000000400047311 */ /* 0x000e64000020d800 */
[----:B-1----:R1:W-:Y:S01]  /*57c0*/  STG.E.64 desc[UR36][R8.64], R4 ;  /* 0x0000000408007986 */ /* 0x0023e2000c101b24 */
[----:B------:R-:W-:Y:S05]  /*57d0*/  BRA `(.L_x_6096) ;  /* 0x0000000000107947 */ /* 0x000fea0003800000 */
.L_x_6127:
[----:B------:R-:W-:Y:S02]  /*57e0*/  IMAD.U32 R3, R3, 0x10000, RZ ;  /* 0x0001000003037824 */ /* 0x000fe400078e00ff */
[----:B------:R-:W-:-:S04]  /*57f0*/  IMAD.MOV.U32 R25, RZ, RZ, R23 ;  /* 0x000000ffff197224 */ /* 0x000fc800078e0017 */
[----:B------:R-:W1:Y:S02]  /*5800*/  F2I.FTZ.U32.TRUNC.NTZ R3, R3 ;  /* 0x0000000300037305 */ /* 0x000e64000021f000 */
[----:B-1----:R1:W-:Y:S02]  /*5810*/  STG.E desc[UR36][R8.64], R3 ;  /* 0x0000000308007986 */ /* 0x0023e4000c101924 */
.L_x_6096:
[----:B------:R-:W-:Y:S05]  /*5820*/  BSYNC B6 ;  /* 0x0000000000067941 */ /* 0x000fea0003800000 */
.L_x_6095:
        /* <DEDUP_REMOVED lines=25> */
.L_x_6135:
[----:B0-----:R-:W-:-:S06]  /*59c0*/  IMAD.U32 R5, R22, 0x10000, RZ ;  /* 0x0001000016057824 */ /* 0x001fcc00078e00ff */
[----:B------:R-:W0:Y:S02]  /*59d0*/  F2I.S64.TRUNC R4, R5 ;  /* 0x0000000500047311 */ /* 0x000e24000020d900 */
[----:B0-----:R0:W-:Y:S01]  /*59e0*/  STG.E.U8 desc[UR36][R8.64], R4 ;  /* 0x0000000408007986 */ /* 0x0011e2000c101124 */
[----:B------:R-:W-:Y:S05]  /*59f0*/  BRA `(.L_x_6137) ;  /* 0x0000000c00847947 */ /* 0x000fea0003800000 */
.L_x_6134:
        /* <DEDUP_REMOVED lines=10> */
.L_x_6139:
[----:B0-----:R-:W-:-:S04]  /*5aa0*/  IMAD.U32 R22, R22, 0x10000, RZ ;  /* 0x0001000016167824 */ /* 0x001fc800078e00ff */
[----:B------:R-:W0:Y:S02]  /*5ab0*/  F2I.FTZ.TRUNC.NTZ R3, R22 ;  /* 0x0000001600037305 */ /* 0x000e24000021f100 */
[----:B0-----:R0:W-:Y:S01]  /*5ac0*/  STG.E desc[UR36][R8.64], R3 ;  /* 0x0000000308007986 */ /* 0x0011e2000c101924 */
[----:B------:R-:W-:Y:S05]  /*5ad0*/  BRA `(.L_x_6137) ;  /* 0x0000000c004c7947 */ /* 0x000fea0003800000 */
.L_x_6138:
[----:B0-----:R-:W-:-:S04]  /*5ae0*/  IMAD.U32 R22, R22, 0x10000, RZ ;  /* 0x0001000016167824 */ /* 0x001fc800078e00ff */
[----:B------:R-:W0:Y:S02]  /*5af0*/  F2I.FTZ.TRUNC.NTZ R3, R22 ;  /* 0x0000001600037305 */ /* 0x000e24000021f100 */
[----:B0-----:R0:W-:Y:S01]  /*5b00*/  STG.E.U16 desc[UR36][R8.64], R3 ;  /* 0x0000000308007986 */ /* 0x0011e2000c101524 */
[----:B------:R-:W-:Y:S05]  /*5b10*/  BRA `(.L_x_6137) ;  /* 0x0000000c003c7947 */ /* 0x000fea0003800000 */
.L_x_6133:
        /* <DEDUP_REMOVED lines=9> */
.L_x_6141:
[----:B0-----:R-:W-:-:S05]  /*5bb0*/  IMAD.U32 R0, R22, 0x10000, RZ ;  /* 0x0001000016007824 */ /* 0x001fca00078e00ff */
[----:B------:R-:W-:-:S05]  /*5bc0*/  F2FP.F16.F32.PACK_AB R0, RZ, R0 ;  /* 0x00000000ff00723e */ /* 0x000fca00000000ff */
[----:B------:R0:W-:Y:S01]  /*5bd0*/  STG.E.U16 desc[UR36][R8.64], R0 ;  /* 0x0000000008007986 */ /* 0x0001e2000c101524 */
[----:B------:R-:W-:Y:S05]  /*5be0*/  BRA `(.L_x_6137) ;  /* 0x0000000c00087947 */ /* 0x000fea0003800000 */
.L_x_6140:
        /* <DEDUP_REMOVED lines=10> */
.L_x_6143:
[----:B0-----:R-:W-:-:S05]  /*5c90*/  IMAD.U32 R22, R22, 0x10000, RZ ;  /* 0x0001000016167824 */ /* 0x001fca00078e00ff */
[----:B------:R-:W-:-:S04]  /*5ca0*/  F2FP.F16.F32.PACK_AB R3, RZ, R22 ;  /* 0x00000016ff03723e */ /* 0x000fc800000000ff */
[----:B------:R-:W-:-:S05]  /*5cb0*/  PRMT R3, R3, 0x5410, RZ ;  /* 0x0000541003037816 */ /* 0x000fca00000000ff */
[----:B------:R0:W-:Y:S01]  /*5cc0*/  STG.E desc[UR36][R8.64], R3 ;  /* 0x0000000308007986 */ /* 0x0001e2000c101924 */
[----:B------:R-:W-:Y:S05]  /*5cd0*/  BRA `(.L_x_6137) ;  /* 0x0000000800cc7947 */ /* 0x000fea0003800000 */
.L_x_6142:
[----:B0-----:R-:W-:-:S04]  /*5ce0*/  IMAD.U32 R4, R22, 0x10000, RZ ;  /* 0x0001000016047824 */ /* 0x001fc800078e00ff */
[----:B------:R-:W-:-:S06]  /*5cf0*/  FMUL.FTZ R4, R4, 1 ;  /* 0x3f80000004047820 */ /* 0x000fcc0000410000 */
[----:B------:R-:W0:Y:S02]  /*5d00*/  F2F.F64.F32 R4, R4 ;  /* 0x0000000400047310 */ /* 0x000e240000201800 */
[----:B0-----:R0:W-:Y:S01]  /*5d10*/  STG.E.64 desc[UR36][R8.64], R4 ;  /* 0x0000000408007986 */ /* 0x0011e2000c101b24 */
[----:B------:R-:W-:Y:S05]  /*5d20*/  BRA `(.L_x_6137) ;  /* 0x0000000800b87947 */ /* 0x000fea0003800000 */
.L_x_6132:
        /* <DEDUP_REMOVED lines=13> */
.L_x_6146:
[----:B0-----:R-:W-:Y:S01]  /*5e00*/  IMAD.U32 R22, R22, 0x10000, RZ ;  /* 0x0001000016167824 */ /* 0x001fe200078e00ff */
[----:B------:R-:W-:-:S03]  /*5e10*/  CS2R R6, SRZ ;  /* 0x0000000000067805 */ /* 0x000fc6000001ff00 */
[----:B------:R-:W-:-:S06]  /*5e20*/  FMUL.FTZ R4, R22, 1 ;  /* 0x3f80000016047820 */ /* 0x000fcc0000410000 */
[----:B------:R-:W0:Y:S02]  /*5e30*/  F2F.F64.F32 R4, R4 ;  /* 0x0000000400047310 */ /* 0x000e240000201800 */
[----:B0-----:R0:W-:Y:S01]  /*5e40*/  STG.E.128 desc[UR36][R8.64], R4 ;  /* 0x0000000408007986 */ /* 0x0011e2000c101d24 */
[----:B------:R-:W-:Y:S05]  /*5e50*/  BRA `(.L_x_6137) ;  /* 0x00000008006c7947 */ /* 0x000fea0003800000 */
.L_x_6145:
        /* <DEDUP_REMOVED lines=21> */
.L_x_6150:
[----:B------:R-:W-:Y:S05]  /*5fb0*/  BSYNC B0 ;  /* 0x0000000000007941 */ /* 0x000fea0003800000 */
.L_x_6149:
[----:B------:R-:W-:-:S05]  /*5fc0*/  LOP3.LUT R5, R0, R5, RZ, 0xfc, !PT ;  /* 0x0000000500057212 */ /* 0x000fca00078efcff */
[----:B------:R0:W-:Y:S01]  /*5fd0*/  STG.E.U8 desc[UR36][R8.64], R5 ;  /* 0x0000000508007986 */ /* 0x0001e2000c101124 */
[----:B------:R-:W-:Y:S05]  /*5fe0*/  BRA `(.L_x_6137) ;  /* 0x0000000800087947 */ /* 0x000fea0003800000 */
.L_x_6148:
        /* <DEDUP_REMOVED lines=13> */
.L_x_6152:
[----:B------:R-:W-:Y:S01]  /*60c0*/  IMAD.MOV.U32 R0, RZ, RZ, 0x7f ;  /* 0x0000007fff007424 */ /* 0x000fe200078e00ff */
[----:B------:R-:W-:-:S04]  /*60d0*/  ISETP.GT.U32.AND P0, PT, R3, 0x7f800000, PT ;  /* 0x7f8000000300780c */ /* 0x000fc80003f04070 */
[----:B------:R-:W-:-:S09]  /*60e0*/  SEL R0, R0, 0x7c, P0 ;  /* 0x0000007c00007807 */ /* 0x000fd20000000000 */
.L_x_6153:
[----:B------:R-:W-:Y:S05]  /*60f0*/  BSYNC B0 ;  /* 0x0000000000007941 */ /* 0x000fea0003800000 */
.L_x_6151:
[----:B------:R-:W-:-:S04]  /*6100*/  LOP3.LUT R3, R5, 0x80000000, RZ, 0xc0, !PT ;  /* 0x8000000005037812 */ /* 0x000fc800078ec0ff */
[----:B------:R-:W-:-:S04]  /*6110*/  SHF.R.U32.HI R3, RZ, 0x18, R3 ;  /* 0x00000018ff037819 */ /* 0x000fc80000011603 */
[----:B------:R-:W-:-:S05]  /*6120*/  LOP3.LUT R3, R0, R3, RZ, 0xfc, !PT ;  /* 0x0000000300037212 */ /* 0x000fca00078efcff */
[----:B------:R0:W-:Y:S01]  /*6130*/  STG.E.U8 desc[UR36][R8.64], R3 ;  /* 0x0000000308007986 */ /* 0x0001e2000c101124 */
[----:B------:R-:W-:Y:S05]  /*6140*/  BRA `(.L_x_6137) ;  /* 0x0000000400b07947 */ /* 0x000fea0003800000 */
.L_x_6147:
[----:B0-----:R0:W-:Y:S01]  /*6150*/  STG.E.U16 desc[UR36][R8.64], R22 ;  /* 0x0000001608007986 */ /* 0x0011e2000c101524 */
[----:B------:R-:W-:Y:S05]  /*6160*/  BRA `(.L_x_6137) ;  /* 0x0000000400a87947 */ /* 0x000fea0003800000 */
.L_x_6144:
        /* <DEDUP_REMOVED lines=12> */
.L_x_6156:
        /* <DEDUP_REMOVED lines=17> */
.L_x_6159:
[----:B------:R-:W-:-:S04]  /*6340*/  LOP3.LUT R3, R5, 0x80000000, RZ, 0xc0, !PT ;  /* 0x8000000005037812 */ /* 0x000fc800078ec0ff */
[----:B------:R-:W-:-:S04]  /*6350*/  SHF.R.U32.HI R3, RZ, 0x18, R3 ;  /* 0x00000018ff037819 */ /* 0x000fc80000011603 */
[----:B------:R-:W-:-:S04]  /*6360*/  LOP3.LUT R0, R0, R3, RZ, 0xfc, !PT ;  /* 0x0000000300007212 */ /* 0x000fc800078efcff */
[----:B------:R-:W-:-:S07]  /*6370*/  PRMT R4, R0, 0x7610, R4 ;  /* 0x0000761000047816 */ /* 0x000fce0000000004 */
.L_x_6158:
[----:B------:R-:W-:Y:S05]  /*6380*/  BSYNC B0 ;  /* 0x0000000000007941 */ /* 0x000fea0003800000 */
.L_x_6157:
[----:B------:R3:W-:Y:S01]  /*6390*/  STG.E.U8 desc[UR36][R8.64], R4 ;  /* 0x0000000408007986 */ /* 0x0007e2000c101124 */
[----:B------:R-:W-:Y:S05]  /*63a0*/  BRA `(.L_x_6137) ;  /* 0x0000000400187947 */ /* 0x000fea0003800000 */
.L_x_6155:
        /* <DEDUP_REMOVED lines=17> */
.L_x_6162:
[----:B------:R-:W-:-:S04]  /*64c0*/  LOP3.LUT R3, R5, 0x80000000, RZ, 0xc0, !PT ;  /* 0x8000000005037812 */ /* 0x000fc800078ec0ff */
[----:B------:R-:W-:-:S04]  /*64d0*/  SHF.R.U32.HI R3, RZ, 0x18, R3 ;  /* 0x00000018ff037819 */ /* 0x000fc80000011603 */
[----:B------:R-:W-:-:S04]  /*64e0*/  LOP3.LUT R0, R0, R3, RZ, 0xfc, !PT ;  /* 0x0000000300007212 */ /* 0x000fc800078efcff */
[----:B------:R-:W-:-:S07]  /*64f0*/  PRMT R4, R0, 0x7610, R4 ;  /* 0x0000761000047816 */ /* 0x000fce0000000004 */
.L_x_6161:
[----:B------:R-:W-:Y:S05]  /*6500*/  BSYNC B0 ;  /* 0x0000000000007941 */ /* 0x000fea0003800000 */
.L_x_6160:
[----:B------:R0:W-:Y:S01]  /*6510*/  STG.E.U8 desc[UR36][R8.64], R4 ;  /* 0x0000000408007986 */ /* 0x0001e2000c101124 */
[----:B------:R-:W-:Y:S05]  /*6520*/  BRA `(.L_x_6137) ;  /* 0x0000000000b87947 */ /* 0x000fea0003800000 */
.L_x_6154:
        /* <DEDUP_REMOVED lines=22> */
.L_x_6136:
        /* <DEDUP_REMOVED lines=16> */
.L_x_6165:
[----:B------:R-:W-:Y:S05]  /*6790*/  BRA `(.L_x_6137) ;  /* 0x00000000001c7947 */ /* 0x000fea0003800000 */
.L_x_6164:
[----:B0-----:R-:W-:-:S06]  /*67a0*/  IMAD.U32 R4, R22, 0x10000, RZ ;  /* 0x0001000016047824 */ /* 0x001fcc00078e00ff */
[----:B------:R-:W0:Y:S02]  /*67b0*/  F2I.U64.TRUNC R4, R4 ;  /* 0x0000000400047311 */ /* 0x000e24000020d800 */
[----:B0-----:R2:W-:Y:S01]  /*67c0*/  STG.E.64 desc[UR36][R8.64], R4 ;  /* 0x0000000408007986 */ /* 0x0015e2000c101b24 */
[----:B------:R-:W-:Y:S05]  /*67d0*/  BRA `(.L_x_6137) ;  /* 0x00000000000c7947 */ /* 0x000fea0003800000 */
.L_x_6163:
[----:B0-----:R-:W-:-:S04]  /*67e0*/  IMAD.U32 R22, R22, 0x10000, RZ ;  /* 0x0001000016167824 */ /* 0x001fc800078e00ff */
[----:B------:R-:W0:Y:S02]  /*67f0*/  F2I.FTZ.U32.TRUNC.NTZ R3, R22 ;  /* 0x0000001600037305 */ /* 0x000e24000021f000 */
[----:B0-----:R0:W-:Y:S02]  /*6800*/  STG.E desc[UR36][R8.64], R3 ;  /* 0x0000000308007986 */ /* 0x0011e4000c101924 */
.L_x_6137:
        /* <DEDUP_REMOVED lines=25> */
.L_x_6169:
[----:B------:R-:W-:-:S06]  /*69a0*/  IMAD.U32 R5, R17, 0x10000, RZ ;  /* 0x0001000011057824 */ /* 0x000fcc00078e00ff */
[----:B------:R-:W0:Y:S02]  /*69b0*/  F2I.S64.TRUNC R4, R5 ;  /* 0x0000000500047311 */ /* 0x000e24000020d900 */
[----:B0-----:R3:W-:Y:S01]  /*69c0*/  STG.E.U8 desc[UR36][R8.64], R4 ;  /* 0x0000000408007986 */ /* 0x0017e2000c101124 */
[----:B------:R-:W-:Y:S05]  /*69d0*/  BRA `(.L_x_6171) ;  /* 0x0000000c00847947 */ /* 0x000fea0003800000 */
.L_x_6168:
        /* <DEDUP_REMOVED lines=10> */
.L_x_6173:
[----:B------:R-:W-:-:S06]  /*6a80*/  IMAD.U32 R17, R17, 0x10000, RZ ;  /* 0x0001000011117824 */ /* 0x000fcc00078e00ff */
[----:B------:R-:W0:Y:S02]  /*6a90*/  F2I.FTZ.TRUNC.NTZ R17, R17 ;  /* 0x0000001100117305 */ /* 0x000e24000021f100 */
[----:B0-----:R2:W-:Y:S01]  /*6aa0*/  STG.E desc[UR36][R8.64], R17 ;  /* 0x0000001108007986 */ /* 0x0015e2000c101924 */
[----:B------:R-:W-:Y:S05]  /*6ab0*/  BRA `(.L_x_6171) ;  /* 0x0000000c004c7947 */ /* 0x000fea0003800000 */
.L_x_6172:
[----:B------:R-:W-:-:S06]  /*6ac0*/  IMAD.U32 R17, R17, 0x10000, RZ ;  /* 0x0001000011117824 */ /* 0x000fcc00078e00ff */
[----:B------:R-:W0:Y:S02]  /*6ad0*/  F2I.FTZ.TRUNC.NTZ R17, R17 ;  /* 0x0000001100117305 */ /* 0x000e24000021f100 */
[----:B0-----:R0:W-:Y:S01]  /*6ae0*/  STG.E.U16 desc[UR36][R8.64], R17 ;  /* 0x0000001108007986 */ /* 0x0011e2000c101524 */
[----:B------:R-:W-:Y:S05]  /*6af0*/  BRA `(.L_x_6171) ;  /* 0x0000000c003c7947 */ /* 0x000fea0003800000 */
.L_x_6167:
        /* <DEDUP_REMOVED lines=9> */
.L_x_6175:
[----:B------:R-:W-:-:S05]  /*6b90*/  IMAD.U32 R0, R17, 0x10000, RZ ;  /* 0x0001000011007824 */ /* 0x000fca00078e00ff */
[----:B------:R-:W-:-:S05]  /*6ba0*/  F2FP.F16.F32.PACK_AB R0, RZ, R0 ;  /* 0x00000000ff00723e */ /* 0x000fca00000000ff */
[----:B------:R0:W-:Y:S01]  /*6bb0*/  STG.E.U16 desc[UR36][R8.64], R0 ;  /* 0x0000000008007986 */ /* 0x0001e2000c101524 */
[----:B------:R-:W-:Y:S05]  /*6bc0*/  BRA `(.L_x_6171) ;  /* 0x0000000c00087947 */ /* 0x000fea0003800000 */
.L_x_6174:
        /* <DEDUP_REMOVED lines=10> */
.L_x_6177:
[----:B------:R-:W-:-:S05]  /*6c70*/  IMAD.U32 R17, R17, 0x10000, RZ ;  /* 0x0001000011117824 */ /* 0x000fca00078e00ff */
[----:B------:R-:W-:-:S04]  /*6c80*/  F2FP.F16.F32.PACK_AB R3, RZ, R17 ;  /* 0x00000011ff03723e */ /* 0x000fc800000000ff */
[----:B------:R-:W-:-:S05]  /*6c90*/  PRMT R3, R3, 0x5410, RZ ;  /* 0x0000541003037816 */ /* 0x000fca00000000ff */
[----:B------:R0:W-:Y:S01]  /*6ca0*/  STG.E desc[UR36][R8.64], R3 ;  /* 0x0000000308007986 */ /* 0x0001e2000c101924 */
[----:B------:R-:W-:Y:S05]  /*6cb0*/  BRA `(.L_x_6171) ;  /* 0x0000000800cc7947 */ /* 0x000fea0003800000 */
.L_x_6176:
[----:B------:R-:W-:-:S04]  /*6cc0*/  IMAD.U32 R4, R17, 0x10000, RZ ;  /* 0x0001000011047824 */ /* 0x000fc800078e00ff */
[----:B------:R-:W-:-:S06]  /*6cd0*/  FMUL.FTZ R4, R4, 1 ;  /* 0x3f80000004047820 */ /* 0x000fcc0000410000 */
[----:B------:R-:W0:Y:S02]  /*6ce0*/  F2F.F64.F32 R4, R4 ;  /* 0x0000000400047310 */ /* 0x000e240000201800 */
[----:B0-----:R0:W-:Y:S01]  /*6cf0*/  STG.E.64 desc[UR36][R8.64], R4 ;  /* 0x0000000408007986 */ /* 0x0011e2000c101b24 */
[----:B------:R-:W-:Y:S05]  /*6d00*/  BRA `(.L_x_6171) ;  /* 0x0000000800b87947 */ /* 0x000fea0003800000 */
.L_x_6166:
        /* <DEDUP_REMOVED lines=13> */
.L_x_6180:
[----:B------:R-:W-:Y:S01]  /*6de0*/  IMAD.U32 R17, R17, 0x10000, RZ ;  /* 0x0001000011117824 */ /* 0x000fe200078e00ff */
[----:B------:R-:W-:-:S03]  /*6df0*/  CS2R R6, SRZ ;  /* 0x0000000000067805 */ /* 0x000fc6000001ff00 */
[----:B------:R-:W-:-:S06]  /*6e00*/  FMUL.FTZ R4, R17, 1 ;  /* 0x3f80000011047820 */ /* 0x000fcc0000410000 */
[----:B------:R-:W0:Y:S02]  /*6e10*/  F2F.F64.F32 R4, R4 ;  /* 0x0000000400047310 */ /* 0x000e240000201800 */
[----:B0-----:R0:W-:Y:S01]  /*6e20*/  STG.E.128 desc[UR36][R8.64], R4 ;  /* 0x0000000408007986 */ /* 0x0011e2000c101d24 */
[----:B------:R-:W-:Y:S05]  /*6e30*/  BRA `(.L_x_6171) ;  /* 0x00000008006c7947 */ /* 0x000fea0003800000 */
.L_x_6179:
        /* <DEDUP_REMOVED lines=21> */
.L_x_6184:
[----:B------:R-:W-:Y:S05]  /*6f90*/  BSYNC B0 ;  /* 0x0000000000007941 */ /* 0x000fea0003800000 */
.L_x_6183:
[----:B------:R-:W-:-:S05]  /*6fa0*/  LOP3.LUT R5, R0, R5, RZ, 0xfc, !PT ;  /* 0x0000000500057212 */ /* 0x000fca00078efcff */
[----:B------:R0:W-:Y:S01]  /*6fb0*/  STG.E.U8 desc[UR36][R8.64], R5 ;  /* 0x0000000508007986 */ /* 0x0001e2000c101124 */
[----:B------:R-:W-:Y:S05]  /*6fc0*/  BRA `(.L_x_6171) ;  /* 0x0000000800087947 */ /* 0x000fea0003800000 */
.L_x_6182:
        /* <DEDUP_REMOVED lines=13> */
.L_x_6186:
[----:B------:R-:W-:Y:S01]  /*70a0*/  IMAD.MOV.U32 R0, RZ, RZ, 0x7f ;  /* 0x0000007fff007424 */ /* 0x000fe200078e00ff */
[----:B------:R-:W-:-:S04]  /*70b0*/  ISETP.GT.U32.AND P0, PT, R3, 0x7f800000, PT ;  /* 0x7f8000000300780c */ /* 0x000fc80003f04070 */
[----:B------:R-:W-:-:S09]  /*70c0*/  SEL R0, R0, 0x7c, P0 ;  /* 0x0000007c00007807 */ /* 0x000fd20000000000 */
.L_x_6187:
[----:B------:R-:W-:Y:S05]  /*70d0*/  BSYNC B0 ;  /* 0x0000000000007941 */ /* 0x000fea0003800000 */
.L_x_6185:
[----:B------:R-:W-:-:S04]  /*70e0*/  LOP3.LUT R3, R17, 0x80000000, RZ, 0xc0, !PT ;  /* 0x8000000011037812 */ /* 0x000fc800078ec0ff */
[----:B------:R-:W-:-:S04]  /*70f0*/  SHF.R.U32.HI R3, RZ, 0x18, R3 ;  /* 0x00000018ff037819 */ /* 0x000fc80000011603 */
[----:B------:R-:W-:-:S05]  /*7100*/  LOP3.LUT R3, R0, R3, RZ, 0xfc, !PT ;  /* 0x0000000300037212 */ /* 0x000fca00078efcff */
[----:B------:R0:W-:Y:S01]  /*7110*/  STG.E.U8 desc[UR36][R8.64], R3 ;  /* 0x0000000308007986 */ /* 0x0001e2000c101124 */
[----:B------:R-:W-:Y:S05]  /*7120*/  BRA `(.L_x_6171) ;  /* 0x0000000400b07947 */ /* 0x000fea0003800000 */
.L_x_6181:
[----:B------:R0:W-:Y:S01]  /*7130*/  STG.E.U16 desc[UR36][R8.64], R17 ;  /* 0x0000001108007986 */ /* 0x0001e2000c101524 */
[----:B------:R-:W-:Y:S05]  /*7140*/  BRA `(.L_x_6171) ;  /* 0x0000000400a87947 */ /* 0x000fea0003800000 */
.L_x_6178:
        /* <DEDUP_REMOVED lines=12> */
.L_x_6190:
        /* <DEDUP_REMOVED lines=17> */
.L_x_6193:
[----:B------:R-:W-:-:S04]  /*7320*/  LOP3.LUT R3, R17, 0x80000000, RZ, 0xc0, !PT ;  /* 0x8000000011037812 */ /* 0x000fc800078ec0ff */
[----:B------:R-:W-:-:S04]  /*7330*/  SHF.R.U32.HI R3, RZ, 0x18, R3 ;  /* 0x00000018ff037819 */ /* 0x000fc80000011603 */
[----:B------:R-:W-:-:S04]  /*7340*/  LOP3.LUT R0, R0, R3, RZ, 0xfc, !PT ;  /* 0x0000000300007212 */ /* 0x000fc800078efcff */
[----:B------:R-:W-:-:S07]  /*7350*/  PRMT R4, R0, 0x7610, R4 ;  /* 0x0000761000047816 */ /* 0x000fce0000000004 */
.L_x_6192:
[----:B------:R-:W-:Y:S05]  /*7360*/  BSYNC B0 ;  /* 0x0000000000007941 */ /* 0x000fea0003800000 */
.L_x_6191:
[----:B------:R0:W-:Y:S01]  /*7370*/  STG.E.U8 desc[UR36][R8.64], R4 ;  /* 0x0000000408007986 */ /* 0x0001e2000c101124 */
[----:B------:R-:W-:Y:S05]  /*7380*/  BRA `(.L_x_6171) ;  /* 0x0000000400187947 */ /* 0x000fea0003800000 */
.L_x_6189:
        /* <DEDUP_REMOVED lines=17> */
.L_x_6196:
[----:B------:R-:W-:-:S04]  /*74a0*/  LOP3.LUT R3, R17, 0x80000000, RZ, 0xc0, !PT ;  /* 0x8000000011037812 */ /* 0x000fc800078ec0ff */
[----:B------:R-:W-:-:S04]  /*74b0*/  SHF.R.U32.HI R3, RZ, 0x18, R3 ;  /* 0x00000018ff037819 */ /* 0x000fc80000011603 */
[----:B------:R-:W-:-:S04]  /*74c0*/  LOP3.LUT R0, R0, R3, RZ, 0xfc, !PT ;  /* 0x0000000300007212 */ /* 0x000fc800078efcff */
[----:B------:R-:W-:-:S07]  /*74d0*/  PRMT R4, R0, 0x7610, R4 ;  /* 0x0000761000047816 */ /* 0x000fce0000000004 */
.L_x_6195:
[----:B------:R-:W-:Y:S05]  /*74e0*/  BSYNC B0 ;  /* 0x0000000000007941 */ /* 0x000fea0003800000 */
.L_x_6194:
[----:B------:R0:W-:Y:S01]  /*74f0*/  STG.E.U8 desc[UR36][R8.64], R4 ;  /* 0x0000000408007986 */ /* 0x0001e2000c101124 */
[----:B------:R-:W-:Y:S05]  /*7500*/  BRA `(.L_x_6171) ;  /* 0x0000000000b87947 */ /* 0x000fea0003800000 */
.L_x_6188:
        /* <DEDUP_REMOVED lines=22> */
.L_x_6170:
        /* <DEDUP_REMOVED lines=16> */
.L_x_6199:
[----:B------:R-:W-:Y:S05]  /*7770*/  BRA `(.L_x_6171) ;  /* 0x00000000001c7947 */ /* 0x000fea0003800000 */
.L_x_6198:
[----:B------:R-:W-:-:S06]  /*7780*/  IMAD.U32 R4, R17, 0x10000, RZ ;  /* 0x0001000011047824 */ /* 0x000fcc00078e00ff */
[----:B------:R-:W0:Y:S02]  /*7790*/  F2I.U64.TRUNC R4, R4 ;  /* 0x0000000400047311 */ /* 0x000e24000020d800 */
[----:B0-----:R0:W-:Y:S01]  /*77a0*/  STG.E.64 desc[UR36][R8.64], R4 ;  /* 0x0000000408007986 */ /* 0x0011e2000c101b24 */
[----:B------:R-:W-:Y:S05]  /*77b0*/  BRA `(.L_x_6171) ;  /* 0x00000000000c7947 */ /* 0x000fea0003800000 */
.L_x_6197:
[----:B------:R-:W-:-:S06]  /*77c0*/  IMAD.U32 R17, R17, 0x10000, RZ ;  /* 0x0001000011117824 */ /* 0x000fcc00078e00ff */
[----:B------:R-:W0:Y:S02]  /*77d0*/  F2I.FTZ.U32.TRUNC.NTZ R17, R17 ;  /* 0x0000001100117305 */ /* 0x000e24000021f000 */
[----:B0-----:R0:W-:Y:S02]  /*77e0*/  STG.E desc[UR36][R8.64], R17 ;  /* 0x0000001108007986 */ /* 0x0011e4000c101924 */
.L_x_6171:
[----:B------:R-:W-:-:S07]  /*77f0*/  VIADD R25, R25, 0x80 ;  /* 0x0000008019197836 */ /* 0x000fce0000000000 */
.L_x_6131:
[----:B------:R-:W-:Y:S05]  /*7800*/  BSYNC B6 ;  /* 0x0000000000067941 */ /* 0x000fea0003800000 */
.L_x_6130:
        /* <DEDUP_REMOVED lines=23> */
.L_x_6203:
[----:B------:R-:W-:-:S06]  /*7980*/  IMAD.U32 R5, R19, 0x10000, RZ ;  /* 0x0001000013057824 */ /* 0x000fcc00078e00ff */
[----:B------:R-:W0:Y:S02]  /*7990*/  F2I.S64.TRUNC R4, R5 ;  /* 0x0000000500047311 */ /* 0x000e24000020d900 */
[----:B0-----:R-:W-:Y:S01]  /*79a0*/  STG.E.U8 desc[UR36][R2.64], R4 ;  /* 0x0000000402007986 */ /* 0x001fe2000c101124 */
[----:B------:R-:W-:Y:S05]  /*79b0*/  EXIT ;  /* 0x000000000000794d */ /* 0x000fea0003800000 */
.L_x_6202:
        /* <DEDUP_REMOVED lines=10> */
.L_x_6206:
[----:B------:R-:W-:-:S06]  /*7a60*/  IMAD.U32 R19, R19, 0x10000, RZ ;  /* 0x0001000013137824 */ /* 0x000fcc00078e00ff */
[----:B------:R-:W0:Y:S02]  /*7a70*/  F2I.FTZ.TRUNC.NTZ R19, R19 ;  /* 0x0000001300137305 */ /* 0x000e24000021f100 */
[----:B0-----:R-:W-:Y:S01]  /*7a80*/  STG.E desc[UR36][R2.64], R19 ;  /* 0x0000001302007986 */ /* 0x001fe2000c101924 */
[----:B------:R-:W-:Y:S05]  /*7a90*/  EXIT ;  /* 0x000000000000794d */ /* 0x000fea0003800000 */
.L_x_6205:
[----:B------:R-:W-:-:S06]  /*7aa0*/  IMAD.U32 R19, R19, 0x10000, RZ ;  /* 0x0001000013137824 */ /* 0x000fcc00078e00ff */
[----:B------:R-:W0:Y:S02]  /*7ab0*/  F2I.FTZ.TRUNC.NTZ R19, R19 ;  /* 0x0000001300137305 */ /* 0x000e24000021f100 */
[----:B0-----:R-:W-:Y:S01]  /*7ac0*/  STG.E.U16 desc[UR36][R2.64], R19 ;  /* 0x0000001302007986 */ /* 0x001fe2000c101524 */
[----:B------:R-:W-:Y:S05]  /*7ad0*/  EXIT ;  /* 0x000000000000794d */ /* 0x000fea0003800000 */
.L_x_6201:
        /* <DEDUP_REMOVED lines=9> */
.L_x_6208:
[----:B------:R-:W-:-:S05]  /*7b70*/  IMAD.U32 R0, R19, 0x10000, RZ ;  /* 0x0001000013007824 */ /* 0x000fca00078e00ff */
[----:B------:R-:W-:-:S05]  /*7b80*/  F2FP.F16.F32.PACK_AB R0, RZ, R0 ;  /* 0x00000000ff00723e */ /* 0x000fca00000000ff */
[----:B------:R-:W-:Y:S01]  /*7b90*/  STG.E.U16 desc[UR36][R2.64], R0 ;  /* 0x0000000002007986 */ /* 0x000fe2000c101524 */
[----:B------:R-:W-:Y:S05]  /*7ba0*/  EXIT ;  /* 0x000000000000794d */ /* 0x000fea0003800000 */
.L_x_6207:
        /* <DEDUP_REMOVED lines=10> */
.L_x_6210:
[----:B------:R-:W-:-:S05]  /*7c50*/  IMAD.U32 R19, R19, 0x10000, RZ ;  /* 0x0001000013137824 */ /* 0x000fca00078e00ff */
[----:B------:R-:W-:-:S04]  /*7c60*/  F2FP.F16.F32.PACK_AB R5, RZ, R19 ;  /* 0x00000013ff05723e */ /* 0x000fc800000000ff */
[----:B------:R-:W-:-:S05]  /*7c70*/  PRMT R5, R5, 0x5410, RZ ;  /* 0x0000541005057816 */ /* 0x000fca00000000ff */
[----:B------:R-:W-:Y:S01]  /*7c80*/  STG.E desc[UR36][R2.64], R5 ;  /* 0x0000000502007986 */ /* 0x000fe2000c101924 */
[----:B------:R-:W-:Y:S05]  /*7c90*/  EXIT ;  /* 0x000000000000794d */ /* 0x000fea0003800000 */
.L_x_6209:
[----:B------:R-:W-:-:S04]  /*7ca0*/  IMAD.U32 R4, R19, 0x10000, RZ ;  /* 0x0001000013047824 */ /* 0x000fc800078e00ff */
[----:B------:R-:W-:-:S06]  /*7cb0*/  FMUL.FTZ R4, R4, 1 ;  /* 0x3f80000004047820 */ /* 0x000fcc0000410000 */
[----:B------:R-:W0:Y:S02]  /*7cc0*/  F2F.F64.F32 R4, R4 ;  /* 0x0000000400047310 */ /* 0x000e240000201800 */
[----:B0-----:R-:W-:Y:S01]  /*7cd0*/  STG.E.64 desc[UR36][R2.64], R4 ;  /* 0x0000000402007986 */ /* 0x001fe2000c101b24 */
[----:B------:R-:W-:Y:S05]  /*7ce0*/  EXIT ;  /* 0x000000000000794d */ /* 0x000fea0003800000 */
.L_x_6200:
        /* <DEDUP_REMOVED lines=13> */
.L_x_6213:
[----:B------:R-:W-:Y:S01]  /*7dc0*/  IMAD.U32 R19, R19, 0x10000, RZ ;  /* 0x0001000013137824 */ /* 0x000fe200078e00ff */
[----:B------:R-:W-:-:S03]  /*7dd0*/  CS2R R6, SRZ ;  /* 0x0000000000067805 */ /* 0x000fc6000001ff00 */
[----:B------:R-:W-:-:S06]  /*7de0*/  FMUL.FTZ R4, R19, 1 ;  /* 0x3f80000013047820 */ /* 0x000fcc0000410000 */
[----:B------:R-:W0:Y:S02]  /*7df0*/  F2F.F64.F32 R4, R4 ;  /* 0x0000000400047310 */ /* 0x000e240000201800 */
[----:B0-----:R-:W-:Y:S01]  /*7e00*/  STG.E.128 desc[UR36][R2.64], R4 ;  /* 0x0000000402007986 */ /* 0x001fe2000c101d24 */
[----:B------:R-:W-:Y:S05]  /*7e10*/  EXIT ;  /* 0x000000000000794d */ /* 0x000fea0003800000 */
.L_x_6212:
        /* <DEDUP_REMOVED lines=21> */
.L_x_6217:
[----:B------:R-:W-:Y:S05]  /*7f70*/  BSYNC B0 ;  /* 0x0000000000007941 */ /* 0x000fea0003800000 */
.L_x_6216:
[----:B------:R-:W-:-:S05]  /*7f80*/  LOP3.LUT R5, R0, R5, RZ, 0xfc, !PT ;  /* 0x0000000500057212 */ /* 0x000fca00078efcff */
[----:B------:R-:W-:Y:S01]  /*7f90*/  STG.E.U8 desc[UR36][R2.64], R5 ;  /* 0x0000000502007986 */ /* 0x000fe2000c101124 */
[----:B------:R-:W-:Y:S05]  /*7fa0*/  EXIT ;  /* 0x000000000000794d */ /* 0x000fea0003800000 */
.L_x_6215:
        /* <DEDUP_REMOVED lines=13> */
.L_x_6219:
[----:B------:R-:W-:Y:S01]  /*8080*/  IMAD.MOV.U32 R0, RZ, RZ, 0x7f ;  /* 0x0000007fff007424 */ /* 0x000fe200078e00ff */
[----:B------:R-:W-:-:S04]  /*8090*/  ISETP.GT.U32.AND P0, PT, R4, 0x7f800000, PT ;  /* 0x7f8000000400780c */ /* 0x000fc80003f04070 */
[----:B------:R-:W-:-:S09]  /*80a0*/  SEL R0, R0, 0x7c, P0 ;  /* 0x0000007c00007807 */ /* 0x000fd20000000000 */
.L_x_6220:
[----:B------:R-:W-:Y:S05]  /*80b0*/  BSYNC B0 ;  /* 0x0000000000007941 */ /* 0x000fea0003800000 */
.L_x_6218:
[----:B------:R-:W-:-:S04]  /*80c0*/  LOP3.LUT R4, R19, 0x80000000, RZ, 0xc0, !PT ;  /* 0x8000000013047812 */ /* 0x000fc800078ec0ff */
[----:B------:R-:W-:-:S04]  /*80d0*/  SHF.R.U32.HI R5, RZ, 0x18, R4 ;  /* 0x00000018ff057819 */ /* 0x000fc80000011604 */
[----:B------:R-:W-:-:S05]  /*80e0*/  LOP3.LUT R5, R0, R5, RZ, 0xfc, !PT ;  /* 0x0000000500057212 */ /* 0x000fca00078efcff */
[----:B------:R-:W-:Y:S01]  /*80f0*/  STG.E.U8 desc[UR36][R2.64], R5 ;  /* 0x0000000502007986 */ /* 0x000fe2000c101124 */
[----:B------:R-:W-:Y:S05]  /*8100*/  EXIT ;  /* 0x000000000000794d */ /* 0x000fea0003800000 */
.L_x_6214:
[----:B------:R-:W-:Y:S01]  /*8110*/  STG.E.U16 desc[UR36][R2.64], R19 ;  /* 0x0000001302007986 */ /* 0x000fe2000c101524 */
[----:B------:R-:W-:Y:S05]  /*8120*/  EXIT ;  /* 0x000000000000794d */ /* 0x000fea0003800000 */
.L_x_6211:
        /* <DEDUP_REMOVED lines=12> */
.L_x_6223:
        /* <DEDUP_REMOVED lines=17> */
.L_x_6226:
[----:B------:R-:W-:-:S04]  /*8300*/  LOP3.LUT R0, R19, 0x80000000, RZ, 0xc0, !PT ;  /* 0x8000000013007812 */ /* 0x000fc800078ec0ff */
[----:B------:R-:W-:-:S04]  /*8310*/  SHF.R.U32.HI R5, RZ, 0x18, R0 ;  /* 0x00000018ff057819 */ /* 0x000fc80000011600 */
[----:B------:R-:W-:-:S04]  /*8320*/  LOP3.LUT R4, R4, R5, RZ, 0xfc, !PT ;  /* 0x0000000504047212 */ /* 0x000fc800078efcff */
[----:B------:R-:W-:-:S07]  /*8330*/  PRMT R0, R4, 0x7610, R0 ;  /* 0x0000761004007816 */ /* 0x000fce0000000000 */
.L_x_6225:
[----:B------:R-:W-:Y:S05]  /*8340*/  BSYNC B0 ;  /* 0x0000000000007941 */ /* 0x000fea0003800000 */
.L_x_6224:
[----:B------:R-:W-:Y:S01]  /*8350*/  STG.E.U8 desc[UR36][R2.64], R0 ;  /* 0x0000000002007986 */ /* 0x000fe2000c101124 */
[----:B------:R-:W-:Y:S05]  /*8360*/  EXIT ;  /* 0x000000000000794d */ /* 0x000fea0003800000 */
.L_x_6222:
        /* <DEDUP_REMOVED lines=17> */
.L_x_6229:
[----:B------:R-:W-:-:S04]  /*8480*/  LOP3.LUT R0, R19, 0x80000000, RZ, 0xc0, !PT ;  /* 0x8000000013007812 */ /* 0x000fc800078ec0ff */
[----:B------:R-:W-:-:S04]  /*8490*/  SHF.R.U32.HI R5, RZ, 0x18, R0 ;  /* 0x00000018ff057819 */ /* 0x000fc80000011600 */
[----:B------:R-:W-:-:S04]  /*84a0*/  LOP3.LUT R4, R4, R5, RZ, 0xfc, !PT ;  /* 0x0000000504047212 */ /* 0x000fc800078efcff */
[----:B------:R-:W-:-:S07]  /*84b0*/  PRMT R0, R4, 0x7610, R0 ;  /* 0x0000761004007816 */ /* 0x000fce0000000000 */
.L_x_6228:
[----:B------:R-:W-:Y:S05]  /*84c0*/  BSYNC B0 ;  /* 0x0000000000007941 */ /* 0x000fea0003800000 */
.L_x_6227:
[----:B------:R-:W-:Y:S01]  /*84d0*/  STG.E.U8 desc[UR36][R2.64], R0 ;  /* 0x0000000002007986 */ /* 0x000fe2000c101124 */
[----:B------:R-:W-:Y:S05]  /*84e0*/  EXIT ;  /* 0x000000000000794d */ /* 0x000fea0003800000 */
.L_x_6221:
        /* <DEDUP_REMOVED lines=22> */
.L_x_6204:
        /* <DEDUP_REMOVED lines=16> */
.L_x_6232:
[----:B------:R-:W-:Y:S05]  /*8750*/  EXIT ;  /* 0x000000000000794d */ /* 0x000fea0003800000 */
.L_x_6231:
[----:B------:R-:W-:-:S06]  /*8760*/  IMAD.U32 R4, R19, 0x10000, RZ ;  /* 0x0001000013047824 */ /* 0x000fcc00078e00ff */
[----:B------:R-:W0:Y:S02]  /*8770*/  F2I.U64.TRUNC R4, R4 ;  /* 0x0000000400047311 */ /* 0x000e24000020d800 */
[----:B0-----:R-:W-:Y:S01]  /*8780*/  STG.E.64 desc[UR36][R2.64], R4 ;  /* 0x0000000402007986 */ /* 0x001fe2000c101b24 */
[----:B------:R-:W-:Y:S05]  /*8790*/  EXIT ;  /* 0x000000000000794d */ /* 0x000fea0003800000 */
.L_x_6230:
[----:B------:R-:W-:-:S06]  /*87a0*/  IMAD.U32 R19, R19, 0x10000, RZ ;  /* 0x0001000013137824 */ /* 0x000fcc00078e00ff */
[----:B------:R-:W0:Y:S02]  /*87b0*/  F2I.FTZ.U32.TRUNC.NTZ R19, R19 ;  /* 0x0000001300137305 */ /* 0x000e24000021f000 */
[----:B0-----:R-:W-:Y:S01]  /*87c0*/  STG.E desc[UR36][R2.64], R19 ;  /* 0x0000001302007986 */ /* 0x001fe2000c101924 */
[----:B------:R-:W-:Y:S05]  /*87d0*/  EXIT ;  /* 0x000000000000794d */ /* 0x000fea0003800000 */
.L_x_6233:
        /* <DEDUP_REMOVED lines=10> */
.L_x_42160:


//--------------------- .text._ZN2at6native18elementwise_kernelILi128ELi4EZNS0_22gpu_kernel_impl_nocastINS0_13AUnaryFunctorIN3c108BFloat16ES5_S5_ZZZNS0_16fmax_kernel_cudaERNS_18TensorIteratorBaseEENKUlvE_clEvENKUlvE2_clEvEUlS5_S5_E_EEEEvS7_RKT_EUliE_EEviT1_ --------------------------
	.section	.text._ZN2at6native18elementwise_kernelILi128ELi4EZNS0_22gpu_kernel_impl_nocastINS0_13AUnaryFunctorIN3c108BFloat16ES5_S5_ZZZNS0_16fmax_kernel_cudaERNS_18TensorIteratorBaseEENKUlvE_clEvENKUlvE2_clEvEUlS5_S5_E_EEEEvS7_RKT_EUliE_EEviT1_,"ax",@progbits
	.align	128
        .global         _ZN2at6native18elementwise_kernelILi128ELi4EZNS0_22gpu_kernel_impl_nocastINS0_13AUnaryFunctorIN3c108BFloat16ES5_S5_ZZZNS0_16fmax_kernel_cudaERNS_18TensorIteratorBaseEENKUlvE_clEvENKUlvE2_clEvEUlS5_S5_E_EEEEvS7_RKT_EUliE_EEviT1_
        .type           _ZN2at6native18elementwise_kernelILi128ELi4EZNS0_22gpu_kernel_impl_nocastINS0_13AUnaryFunctorIN3c108BFloat16ES5_S5_ZZZNS0_16fmax_kernel_cudaERNS_18TensorIteratorBaseEENKUlvE_clEvENKUlvE2_clEvEUlS5_S5_E_EEEEvS7_RKT_EUliE_EEviT1_,@function
        .size           _ZN2at6native18elementwise_kernelILi128ELi4EZNS0_22gpu_kernel_impl_nocastINS0_13AUnaryFunctorIN3c108BFloat16ES5_S5_ZZZNS0_16fmax_kernel_cudaERNS_18TensorIteratorBaseEENKUlvE_clEvENKUlvE2_clEvEUlS5_S5_E_EEEEvS7_RKT_EUliE_EEviT1_,(.L_x_42161 - _ZN2at6native18elementwise_kernelILi128ELi4EZNS0_22gpu_kernel_impl_nocastINS0_13AUnaryFunctorIN3c108BFloat16ES5_S5_ZZZNS0_16fmax_kernel_cudaERNS_18TensorIteratorBaseEENKUlvE_clEvENKUlvE2_clEvEUlS5_S5_E_EEEEvS7_RKT_EUliE_EEviT1_)
        .other          _ZN2at6native18elementwise_kernelILi128ELi4EZNS0_22gpu_kernel_impl_nocastINS0_13AUnaryFunctorIN3c108BFloat16ES5_S5_ZZZNS0_16fmax_kernel_cudaERNS_18TensorIteratorBaseEENKUlvE_clEvENKUlvE2_clEvEUlS5_S5_E_EEEEvS7_RKT_EUliE_EEviT1_,@"STO_CUDA_ENTRY STV_DEFAULT"
_ZN2at6native18elementwise_kernelILi128ELi4EZNS0_22gpu_kernel_impl_nocastINS0_13AUnaryFunctorIN3c108BFloat16ES5_S5_ZZZNS0_16fmax_kernel_cudaERNS_18TensorIteratorBaseEENKUlvE_clEvENKUlvE2_clEvEUlS5_S5_E_EEEEvS7_RKT_EUliE_EEviT1_:
.text._ZN2at6native18elementwise_kernelILi128ELi4EZNS0_22gpu_kernel_impl_nocastINS0_13AUnaryFunctorIN3c108BFloat16ES5_S5_ZZZNS0_16fmax_kernel_cudaERNS_18TensorIteratorBaseEENKUlvE_clEvENKUlvE2_clEvEUlS5_S5_E_EEEEvS7_RKT_EUliE_EEviT1_:
        /* <DEDUP_REMOVED lines=312> */
.L_x_6236:
[----:B------:R-:W-:Y:S02]  /*1380*/  ULDC.64 UR8, c[0x0][0x418] ;  /* 0x0001060000087ab9 */ /* 0x000fe40000000a00 */
[----:B------:R-:W-:-:S04]  /*1390*/  IADD3 R4, P0, R2, UR8, RZ ;  /* 0x0000000802047c10 */ /* 0x000fc8000ff1e0ff */
[----:B------:R-:W-:-:S05]  /*13a0*/  IADD3.X R5, RZ, UR9, RZ, P0, !PT ;  /* 0x00000009ff057c10 */ /* 0x000fca00087fe4ff */
[----:B------:R-:W2:Y:S01]  /*13b0*/  LDG.E.U16 R4, desc[UR4][R4.64] ;  /* 0x0000000404047981 */ /* 0x000ea2000c1e1500 */
[----:B------:R-:W-:Y:S01]  /*13c0*/  USHF.L.U32 UR8, UR7, 0x10, URZ ;  /* 0x0000001007087899 */ /* 0x000fe2000800063f */
[----:B------:R-:W-:Y:S02]  /*13d0*/  IADD3 R0, R0, 0x80, RZ ;  /* 0x0000008000007810 */ /* 0x000fe40007ffe0ff */
[----:B--2---:R-:W-:-:S04]  /*13e0*/  SHF.L.U32 R2, R4, 0x10, RZ ;  /* 0x0000001004027819 */ /* 0x004fc800000006ff */
[----:B------:R-:W-:Y:S01]  /*13f0*/  FMNMX.FTZ R6, R2, UR8, !PT ;  /* 0x0000000802067c09 */ /* 0x000fe2000f810000 */
[----:B------:R-:W-:Y:S02]  /*1400*/  ULDC.64 UR8, c[0x0][0x410] ;  /* 0x0001040000087ab9 */ /* 0x000fe40000000a00 */
[----:B------:R-:W-:Y:S02]  /*1410*/  IADD3 R2, P0, R3, UR8, RZ ;  /* 0x0000000803027c10 */ /* 0x000fe4000ff1e0ff */
[----:B------:R-:W-:-:S03]  /*1420*/  F2FP.BF16.F32.PACK_AB R6, RZ, R6 ;  /* 0x00000006ff06723e */ /* 0x000fc600000010ff */
[----:B------:R-:W-:-:S05]  /*1430*/  IMAD.X R3, RZ, RZ, UR9, P0 ;  /* 0x00000009ff037e24 */ /* 0x000fca00080e06ff */
[----:B------:R0:W-:Y:S03]  /*1440*/  STG.E.U16 desc[UR4][R2.64], R6 ;  /* 0x0000000602007986 */ /* 0x0001e6000c101504 */
.L_x_6235:
[----:B------:R-:W-:Y:S05]  /*1450*/  BSYNC B0 ;  /* 0x0000000000007941 */ /* 0x000fea0003800000 */
.L_x_6234:
        /* <DEDUP_REMOVED lines=305> */
.L_x_6239:
[----:B------:R-:W-:Y:S02]  /*2770*/  ULDC.64 UR8, c[0x0][0x418] ;  /* 0x0001060000087ab9 */ /* 0x000fe40000000a00 */
[----:B------:R-:W-:-:S04]  /*2780*/  IADD3 R4, P0, R2, UR8, RZ ;  /* 0x0000000802047c10 */ /* 0x000fc8000ff1e0ff */
[----:B------:R-:W-:-:S05]  /*2790*/  IADD3.X R5, RZ, UR9, RZ, P0, !PT ;  /* 0x00000009ff057c10 */ /* 0x000fca00087fe4ff */
[----:B------:R-:W2:Y:S01]  /*27a0*/  LDG.E.U16 R4, desc[UR4][R4.64] ;  /* 0x0000000404047981 */ /* 0x000ea2000c1e1500 */
[----:B------:R-:W-:Y:S01]  /*27b0*/  USHF.L.U32 UR8, UR7, 0x10, URZ ;  /* 0x0000001007087899 */ /* 0x000fe2000800063f */
[----:B------:R-:W-:Y:S01]  /*27c0*/  VIADD R0, R0, 0x80 ;  /* 0x0000008000007836 */ /* 0x000fe20000000000 */
[----:B--2---:R-:W-:-:S04]  /*27d0*/  SHF.L.U32 R2, R4, 0x10, RZ ;  /* 0x0000001004027819 */ /* 0x004fc800000006ff */
[----:B------:R-:W-:Y:S01]  /*27e0*/  FMNMX.FTZ R6, R2, UR8, !PT ;  /* 0x0000000802067c09 */ /* 0x000fe2000f810000 */
        /* <DEDUP_REMOVED lines=309> */
.L_x_6240:
        /* <DEDUP_REMOVED lines=10> */
[----:B------:R-:W-:Y:S02]  /*3be0*/  F2FP.BF16.F32.PACK_AB R6, RZ, R6 ;  /* 0x00000006ff06723e */ /* 0x000fe400000010ff */
[----:B------:R-:W-:-:S05]  /*3bf0*/  IADD3.X R3, RZ, UR9, RZ, P0, !PT ;  /* 0x00000009ff037c10 */ /* 0x000fca00087fe4ff */
[----:B------:R2:W-:Y:S04]  /*3c00*/  STG.E.U16 desc[UR4][R2.64], R6 ;  /* 0x0000000602007986 */ /* 0x0005e8000c101504 */
.L_x_6238:
[----:B------:R-:W-:Y:S05]  /*3c10*/  BSYNC B0 ;  /* 0x0000000000007941 */ /* 0x000fea0003800000 */
.L_x_6237:
        /* <DEDUP_REMOVED lines=304> */
.L_x_6241:
        /* <DEDUP_REMOVED lines=9> */
[----:B------:R-:W-:-:S04]  /*4fb0*/  FMNMX.FTZ R0, R0, UR6, !PT ;  /* 0x0000000600007c09 */ /* 0x000fc8000f810000 */
[----:B------:R-:W-:-:S05]  /*4fc0*/  F2FP.BF16.F32.PACK_AB R0, RZ, R0 ;  /* 0x00000000ff00723e */ /* 0x000fca00000010ff */
[----:B------:R-:W-:Y:S01]  /*4fd0*/  STG.E.U16 desc[UR4][R2.64], R0 ;  /* 0x0000000002007986 */ /* 0x000fe2000c101504 */
[----:B------:R-:W-:Y:S05]  /*4fe0*/  EXIT ;  /* 0x000000000000794d */ /* 0x000fea0003800000 */
.L_x_6242:
        /* <DEDUP_REMOVED lines=9> */
.L_x_42161:


//--------------------- .text._ZN2at6native27unrolled_elementwise_kernelINS0_13AUnaryFunctorIN3c108BFloat16ES4_S4_ZZZNS0_16fmax_kernel_cudaERNS_18TensorIteratorBaseEENKUlvE_clEvENKUlvE2_clEvEUlS4_S4_E_EESt5arrayIPcLm2EELi4E23TrivialOffsetCalculatorILi1EjESF_NS0_6memory15LoadWithoutCastENSG_16StoreWithoutCastEEEviT_T0_T2_T3_T4_T5_ --------------------------
	.section	.text._ZN2at6native27unrolled_elementwise_kernelINS0_13AUnaryFunctorIN3c108BFloat16ES4_S4_ZZZNS0_16fmax_kernel_cudaERNS_18TensorIteratorBaseEENKUlvE_clEvENKUlvE2_clEvEUlS4_S4_E_EESt5arrayIPcLm2EELi4E23TrivialOffsetCalculatorILi1EjESF_NS0_6memory15LoadWithoutCastENSG_16StoreWithoutCastEEEviT_T0_T2_T3_T4_T5_,"ax",@progbits
	.align	128
        .global         _ZN2at6native27unrolled_elementwise_kernelINS0_13AUnaryFunctorIN3c108BFloat16ES4_S4_ZZZNS0_16fmax_kernel_cudaERNS_18TensorIteratorBaseEENKUlvE_clEvENKUlvE2_clEvEUlS4_S4_E_EESt5arrayIPcLm2EELi4E23TrivialOffsetCalculatorILi1EjESF_NS0_6memory15LoadWithoutCastENSG_16StoreWithoutCastEEEviT_T0_T2_T3_T4_T5_
        .type           _ZN2at6native27unrolled_elementwise_kernelINS0_13AUnaryFunctorIN3c108BFloat16ES4_S4_ZZZNS0_16fmax_kernel_cudaERNS_18TensorIteratorBaseEENKUlvE_clEvENKUlvE2_clEvEUlS4_S4_E_EESt5arrayIPcLm2EELi4E23TrivialOffsetCalculatorILi1EjESF_NS0_6memory15LoadWithoutCastENSG_16StoreWithoutCastEEEviT_T0_T2_T3_T4_T5_,@function
        .size           _ZN2at6native27unrolled_elementwise_kernelINS0_13AUnaryFunctorIN3c108BFloat16ES4_S4_ZZZNS0_16fmax_kernel_cudaERNS_18TensorIteratorBaseEENKUlvE_clEvENKUlvE2_clEvEUlS4_S4_E_EESt5arrayIPcLm2EELi4E23TrivialOffsetCalculatorILi1EjESF_NS0_6memory15LoadWithoutCastENSG_16StoreWithoutCastEEEviT_T0_T2_T3_T4_T5_,(.L_x_42162 - _ZN2at6native27unrolled_elementwise_kernelINS0_13AUnaryFunctorIN3c108BFloat16ES4_S4_ZZZNS0_16fmax_kernel_cudaERNS_18TensorIteratorBaseEENKUlvE_clEvENKUlvE2_clEvEUlS4_S4_E_EESt5arrayIPcLm2EELi4E23TrivialOffsetCalculatorILi1EjESF_NS0_6memory15LoadWithoutCastENSG_16StoreWithoutCastEEEviT_T0_T2_T3_T4_T5_)
        .other          _ZN2at6native27unrolled_elementwise_kernelINS0_13AUnaryFunctorIN3c108BFloat16ES4_S4_ZZZNS0_16fmax_kernel_cudaERNS_18TensorIteratorBaseEENKUlvE_clEvENKUlvE2_clEvEUlS4_S4_E_EESt5arrayIPcLm2EELi4E23TrivialOffsetCalculatorILi1EjESF_NS0_6memory15LoadWithoutCastENSG_16StoreWithoutCastEEEviT_T0_T2_T3_T4_T5_,@"STO_CUDA_ENTRY STV_DEFAULT"
_ZN2at6native27unrolled_elementwise_kernelINS0_13AUnaryFunctorIN3c108BFloat16ES4_S4_ZZZNS0_16fmax_kernel_cudaERNS_18TensorIteratorBaseEENKUlvE_clEvENKUlvE2_clEvEUlS4_S4_E_EESt5arrayIPcLm2EELi4E23TrivialOffsetCalculatorILi1EjESF_NS0_6memory15LoadWithoutCastENSG_16StoreWithoutCastEEEviT_T0_T2_T3_T4_T5_:
.text._ZN2at6native27unrolled_elementwise_kernelINS0_13AUnaryFunctorIN3c108BFloat16ES4_S4_ZZZNS0_16fmax_kernel_cudaERNS_18TensorIteratorBaseEENKUlvE_clEvENKUlvE2_clEvEUlS4_S4_E_EESt5arrayIPcLm2EELi4E23TrivialOffsetCalculatorILi1EjESF_NS0_6memory15LoadWithoutCastENSG_16StoreWithoutCastEEEviT_T0_T2_T3_T4_T5_:
        /* <DEDUP_REMOVED lines=48> */
[----:B------:R-:W-:-:S04]  /*0300*/  @!P0 FMNMX.FTZ R16, R16, R17, !PT ;  /* 0x0000001110108209 */ /* 0x000fc80007810000 */
[----:B------:R-:W-:-:S05]  /*0310*/  @!P0 F2FP.BF16.F32.PACK_AB R4, RZ, R16 ;  /* 0x00000010ff04823e */ /* 0x000fca00000010ff */
[----:B------:R0:W-:Y:S01]  /*0320*/  @!P0 STG.E.U16 desc[UR4][R8.64], R4 ;  /* 0x0000000408008986 */ /* 0x0001e2000c101504 */
[C---:B------:R-:W-:Y:S01]  /*0330*/  @!P2 IMAD.U32 R6, R13.reuse, 0x10000, RZ ;  /* 0x000100000d06a824 */ /* 0x040fe200078e00ff */
[----:B------:R-:W-:Y:S01]  /*0340*/  @!P1 SHF.L.U32 R17, R13, 0x10, RZ ;  /* 0x000000100d119819 */ /* 0x000fe200000006ff */
[----:B----4-:R-:W-:-:S05]  /*0350*/  @!P1 IMAD.U32 R12, R12, 0x10000, RZ ;  /* 0x000100000c0c9824 */ /* 0x010fca00078e00ff */
[----:B------:R-:W-:-:S04]  /*0360*/  @!P1 FMNMX.FTZ R12, R17, R12, !PT ;  /* 0x0000000c110c9209 */ /* 0x000fc80007810000 */
[----:B------:R-:W-:Y:S02]  /*0370*/  @!P1 F2FP.BF16.F32.PACK_AB R5, RZ, R12 ;  /* 0x0000000cff05923e */ /* 0x000fe400000010ff */
[----:B------:R-:W-:-:S04]  /*0380*/  @!P2 SHF.L.U32 R11, R11, 0x10, RZ ;  /* 0x000000100b0ba819 */ /* 0x000fc800000006ff */
[----:B------:R-:W-:-:S04]  /*0390*/  @!P2 FMNMX.FTZ R11, R6, R11, !PT ;  /* 0x0000000b060ba209 */ /* 0x000fc80007810000 */
        /* <DEDUP_REMOVED lines=13> */
.L_x_6244:
[----:B------:R-:W-:Y:S05]  /*0470*/  BSYNC B0 ;  /* 0x0000000000007941 */ /* 0x000fea0003800000 */
.L_x_6243:
[-C--:B------:R-:W-:Y:S02]  /*0480*/  ISETP.GE.AND P1, PT, R7, R2.reuse, PT ;  /* 0x000000020700720c */ /* 0x080fe40003f26270 */
[----:B------:R-:W-:-:S11]  /*0490*/  ISETP.GE.AND P0, PT, R15, R2, PT ;  /* 0x000000020f00720c */ /* 0x000fd60003f06270 */
[----:B------:R-:W-:Y:S05]  /*04a0*/  @P1 EXIT ;  /* 0x000000000000194d */ /* 0x000fea0003800000 */
[----:B0-----:R-:W0:Y:S01]  /*04b0*/  LDC.64 R2, c[0x0][0x218] ;  /* 0x00008600ff027b82 */ /* 0x001e220000000a00 */
[----:B------:R-:W-:Y:S01]  /*04c0*/  @!P0 IMAD.U32 R13, R13, 0x10000, RZ ;  /* 0x000100000d0d8824 */ /* 0x000fe200078e00ff */
[----:B-----5:R-:W-:Y:S01]  /*04d0*/  @!P0 SHF.L.U32 R10, R10, 0x10, RZ ;  /* 0x000000100a0a8819 */ /* 0x020fe200000006ff */
[----:B------:R-:W-:-:S03]  /*04e0*/  IMAD R7, R0, 0x200, R7 ;  /* 0x0000020000077824 */ /* 0x000fc600078e0207 */
[----:B------:R-:W-:-:S04]  /*04f0*/  @!P0 FMNMX.FTZ R10, R13, R10, !PT ;  /* 0x0000000a0d0a8209 */ /* 0x000fc80007810000 */
[----:B------:R-:W-:Y:S01]  /*0500*/  @!P0 F2FP.BF16.F32.PACK_AB R4, RZ, R10 ;  /* 0x0000000aff04823e */ /* 0x000fe200000010ff */
[----:B0-----:R-:W-:-:S05]  /*0510*/  IMAD.WIDE.U32 R2, R7, 0x2, R2 ;  /* 0x0000000207027825 */ /* 0x001fca00078e0002 */
[----:B------:R-:W-:Y:S01]  /*0520*/  STG.E.U16 desc[UR4][R2.64], R4 ;  /* 0x0000000402007986 */ /* 0x000fe2000c101504 */
[----:B------:R-:W-:Y:S05]  /*0530*/  EXIT ;  /* 0x000000000000794d */ /* 0x000fea0003800000 */
.L_x_6245:
        /* <DEDUP_REMOVED lines=12> */
.L_x_42162:


//--------------------- .text._ZN2at6native29vectorized_elementwise_kernelILi2ENS0_13AUnaryFunctorIN3c108BFloat16ES4_S4_ZZZNS0_16fmax_kernel_cudaERNS_18TensorIteratorBaseEENKUlvE_clEvENKUlvE2_clEvEUlS4_S4_E_EESt5arrayIPcLm2EEEEviT0_T1_ --------------------------
	.section	.text._ZN2at6native29vectorized_elementwise_kernelILi2ENS0_13AUnaryFunctorIN3c108BFloat16ES4_S4_ZZZNS0_16fmax_kernel_cudaERNS_18TensorIteratorBaseEENKUlvE_clEvENKUlvE2_clEvEUlS4_S4_E_EESt5arrayIPcLm2EEEEviT0_T1_,"ax",@progbits
	.align	128
        .global         _ZN2at6native29vectorized_elementwise_kernelILi2ENS0_13AUnaryFunctorIN3c108BFloat16ES4_S4_ZZZNS0_16fmax_kernel_cudaERNS_18TensorIteratorBaseEENKUlvE_clEvENKUlvE2_clEvEUlS4_S4_E_EESt5arrayIPcLm2EEEEviT0_T1_
        .type           _ZN2at6native29vectorized_elementwise_kernelILi2ENS0_13AUnaryFunctorIN3c108BFloat16ES4_S4_ZZZNS0_16fmax_kernel_cudaERNS_18TensorIteratorBaseEENKUlvE_clEvENKUlvE2_clEvEUlS4_S4_E_EESt5arrayIPcLm2EEEEviT0_T1_,@function
        .size           _ZN2at6native29vectorized_elementwise_kernelILi2ENS0_13AUnaryFunctorIN3c108BFloat16ES4_S4_ZZZNS0_16fmax_kernel_cudaERNS_18TensorIteratorBaseEENKUlvE_clEvENKUlvE2_clEvEUlS4_S4_E_EESt5arrayIPcLm2EEEEviT0_T1_,(.L_x_42163 - _ZN2at6native29vectorized_elementwise_kernelILi2ENS0_13AUnaryFunctorIN3c108BFloat16ES4_S4_ZZZNS0_16fmax_kernel_cudaERNS_18TensorIteratorBaseEENKUlvE_clEvENKUlvE2_clEvEUlS4_S4_E_EESt5arrayIPcLm2EEEEviT0_T1_)
        .other          _ZN2at6native29vectorized_elementwise_kernelILi2ENS0_13AUnaryFunctorIN3c108BFloat16ES4_S4_ZZZNS0_16fmax_kernel_cudaERNS_18TensorIteratorBaseEENKUlvE_clEvENKUlvE2_clEvEUlS4_S4_E_EESt5arrayIPcLm2EEEEviT0_T1_,@"STO_CUDA_ENTRY STV_DEFAULT"
_ZN2at6native29vectorized_elementwise_kernelILi2ENS0_13AUnaryFunctorIN3c108BFloat16ES4_S4_ZZZNS0_16fmax_kernel_cudaERNS_18TensorIteratorBaseEENKUlvE_clEvENKUlvE2_clEvEUlS4_S4_E_EESt5arrayIPcLm2EEEEviT0_T1_:
.text._ZN2at6native29vectorized_elementwise_kernelILi2ENS0_13AUnaryFunctorIN3c108BFloat16ES4_S4_ZZZNS0_16fmax_kernel_cudaERNS_18TensorIteratorBaseEENKUlvE_clEvENKUlvE2_clEvEUlS4_S4_E_EESt5arrayIPcLm2EEEEviT0_T1_:
        /* <DEDUP_REMOVED lines=25> */
[----:B------:R-:W-:Y:S01]  /*0190*/  FMNMX.FTZ R9, R8, R9, !PT ;  /* 0x0000000908097209 */ /* 0x000fe20007810000 */
[----:B0-----:R-:W-:Y:S01]  /*01a0*/  IMAD.U32 R5, R0, 0x10000, RZ ;  /* 0x0001000000057824 */ /* 0x001fe200078e00ff */
[C---:B-----5:R-:W-:Y:S01]  /*01b0*/  PRMT R7, R15.reuse, 0x7632, R7 ;  /* 0x000076320f077816 */ /* 0x060fe20000000007 */
[----:B------:R-:W-:Y:S01]  /*01c0*/  IMAD.U32 R15, R15, 0x10000, RZ ;  /* 0x000100000f0f7824 */ /* 0x000fe200078e00ff */
[----:B------:R-:W-:Y:S01]  /*01d0*/  FMNMX.FTZ R11, R8, R11, !PT ;  /* 0x0000000b080b7209 */ /* 0x000fe20007810000 */
[----:B------:R-:W-:Y:S01]  /*01e0*/  IMAD.U32 R13, R6, 0x10000, RZ ;  /* 0x00010000060d7824 */ /* 0x000fe200078e00ff */
[----:B------:R-:W-:Y:S01]  /*01f0*/  PRMT R4, R17, 0x7632, R4 ;  /* 0x0000763211047816 */ /* 0x000fe20000000004 */
[----:B------:R-:W-:Y:S01]  /*0200*/  IMAD.U32 R7, R7, 0x10000, RZ ;  /* 0x0001000007077824 */ /* 0x000fe200078e00ff */
[----:B------:R-:W-:Y:S02]  /*0210*/  SHF.L.U32 R17, R17, 0x10, RZ ;  /* 0x0000001011117819 */ /* 0x000fe400000006ff */
[----:B------:R-:W-:Y:S01]  /*0220*/  FMNMX.FTZ R15, R8, R15, !PT ;  /* 0x0000000f080f7209 */ /* 0x000fe20007810000 */
[----:B------:R-:W-:Y:S01]  /*0230*/  IMAD.U32 R19, R4, 0x10000, RZ ;  /* 0x0001000004137824 */ /* 0x000fe200078e00ff */
[----:B------:R-:W-:-:S02]  /*0240*/  FMNMX.FTZ R17, R8, R17, !PT ;  /* 0x0000001108117209 */ /* 0x000fc40007810000 */
[C---:B------:R-:W-:Y:S02]  /*0250*/  FMNMX.FTZ R0, R8.reuse, R5, !PT ;  /* 0x0000000508007209 */ /* 0x040fe40007810000 */
[C---:B------:R-:W-:Y:S02]  /*0260*/  FMNMX.FTZ R4, R8.reuse, R13, !PT ;  /* 0x0000000d08047209 */ /* 0x040fe40007810000 */
[C---:B------:R-:W-:Y:S02]  /*0270*/  FMNMX.FTZ R6, R8.reuse, R7, !PT ;  /* 0x0000000708067209 */ /* 0x040fe40007810000 */
[----:B------:R-:W-:Y:S02]  /*0280*/  FMNMX.FTZ R8, R8, R19, !PT ;  /* 0x0000001308087209 */ /* 0x000fe40007810000 */
        /* <DEDUP_REMOVED lines=9> */
.L_x_6246:
        /* <DEDUP_REMOVED lines=79> */
[----:B------:R-:W-:Y:S02]  /*0810*/  @!P5 FMNMX.FTZ R12, R15, R12, !PT ;  /* 0x0000000c0f0cd209 */ /* 0x000fe40007810000 */
[----:B------:R-:W-:Y:S01]  /*0820*/  ISETP.GE.AND P4, PT, R0, R5, PT ;  /* 0x000000050000720c */ /* 0x000fe20003f86270 */
[----:B-----5:R-:W-:-:S05]  /*0830*/  @!P0 IMAD.U32 R26, R26, 0x10000, RZ ;  /* 0x000100001a1a8824 */ /* 0x020fca00078e00ff */
[----:B------:R-:W-:Y:S02]  /*0840*/  @!P0 FMNMX.FTZ R13, R26, R13, !PT ;  /* 0x0000000d1a0d8209 */ /* 0x000fe40007810000 */
        /* <DEDUP_REMOVED lines=9> */
[----:B------:R-:W-:-:S03]  /*08e0*/  @!P1 FMNMX.FTZ R0, R0, R11, !PT ;  /* 0x0000000b00009209 */ /* 0x000fc60007810000 */
[----:B------:R-:W-:Y:S02]  /*08f0*/  @!P5 IMAD.U32 R11, R7, 0x10000, RZ ;  /* 0x00010000070bd824 */ /* 0x000fe400078e00ff */
[----:B----4-:R-:W-:Y:S02]  /*0900*/  @!P3 IMAD.U32 R23, R23, 0x10000, RZ ;  /* 0x000100001717b824 */ /* 0x010fe400078e00ff */
[----:B------:R-:W-:-:S03]  /*0910*/  @!P2 IMAD.U32 R29, R29, 0x10000, RZ ;  /* 0x000100001d1da824 */ /* 0x000fc600078e00ff */
[----:B------:R-:W-:Y:S01]  /*0920*/  @!P3 FMNMX.FTZ R23, R23, R10, !PT ;  /* 0x0000000a1717b209 */ /* 0x000fe20007810000 */
[----:B------:R-:W-:Y:S01]  /*0930*/  @!P6 IMAD.U32 R10, R7, 0x10000, RZ ;  /* 0x00010000070ae824 */ /* 0x000fe200078e00ff */
[----:B------:R-:W-:Y:S01]  /*0940*/  @!P2 FMNMX.FTZ R29, R29, R4, !PT ;  /* 0x000000041d1da209 */ /* 0x000fe20007810000 */
[----:B------:R-:W-:Y:S01]  /*0950*/  @!P4 IMAD.U32 R25, R25, 0x10000, RZ ;  /* 0x000100001919c824 */ /* 0x000fe200078e00ff */
[----:B------:R-:W-:Y:S01]  /*0960*/  @!P4 SHF.L.U32 R4, R7, 0x10, RZ ;  /* 0x000000100704c819 */ /* 0x000fe200000006ff */
[----:B------:R-:W-:-:S03]  /*0970*/  @!P6 IMAD.U32 R27, R27, 0x10000, RZ ;  /* 0x000100001b1be824 */ /* 0x000fc600078e00ff */
[----:B------:R-:W-:Y:S02]  /*0980*/  @!P4 FMNMX.FTZ R25, R25, R4, !PT ;  /* 0x000000041919c209 */ /* 0x000fe40007810000 */
[----:B------:R-:W-:Y:S02]  /*0990*/  @!P6 FMNMX.FTZ R27, R27, R10, !PT ;  /* 0x0000000a1b1be209 */ /* 0x000fe40007810000 */
[----:B--2---:R-:W-:-:S04]  /*09a0*/  @!P5 SHF.L.U32 R2, R2, 0x10, RZ ;  /* 0x000000100202d819 */ /* 0x004fc800000006ff */
[----:B------:R-:W-:Y:S02]  /*09b0*/  @!P5 FMNMX.FTZ R2, R2, R11, !PT ;  /* 0x0000000b0202d209 */ /* 0x000fe40007810000 */
        /* <DEDUP_REMOVED lines=19> */
.L_x_6249:
[----:B------:R-:W-:-:S13]  /*0af0*/  ISETP.GE.AND P0, PT, R24, R5, PT ;  /* 0x000000051800720c */ /* 0x000fda0003f06270 */
[----:B------:R-:W-:Y:S05]  /*0b00*/  @P0 BRA `(.L_x_6251) ;  /* 0x0000000000300947 */ /* 0x000fea0003800000 */
[----:B0-----:R-:W0:Y:S01]  /*0b10*/  LDC.64 R6, c[0x0][0x218] ;  /* 0x00008600ff067b82 */ /* 0x001e220000000a00 */
[----:B------:R-:W-:Y:S01]  /*0b20*/  IADD3 R11, R3, R24, RZ ;  /* 0x00000018030b7210 */ /* 0x000fe20007ffe0ff */
[----:B------:R-:W-:-:S04]  /*0b30*/  VIADD R24, R24, 0x80 ;  /* 0x0000008018187836 */ /* 0x000fc80000000000 */
[----:B0-----:R-:W-:-:S05]  /*0b40*/  IMAD.WIDE.U32 R6, R11, 0x2, R6 ;  /* 0x000000020b067825 */ /* 0x001fca00078e0006 */
[----:B------:R1:W-:Y:S02]  /*0b50*/  STG.E.U16 desc[UR4][R6.64], R8 ;  /* 0x0000000806007986 */ /* 0x0003e4000c101504 */
.L_x_6250:
[----:B------:R-:W-:-:S13]  /*0b60*/  ISETP.GE.AND P0, PT, R24, R5, PT ;  /* 0x000000051800720c */ /* 0x000fda0003f06270 */
[----:B------:R-:W-:Y:S05]  /*0b70*/  @P0 BRA `(.L_x_6252) ;  /* 0x0000000000340947 */ /* 0x000fea0003800000 */
[----:B01----:R-:W0:Y:S01]  /*0b80*/  LDC.64 R6, c[0x0][0x218] ;  /* 0x00008600ff067b82 */ /* 0x003e220000000a00 */
[----:B------:R-:W-:Y:S02]  /*0b90*/  IMAD.IADD R11, R3, 0x1, R24 ;  /* 0x00000001030b7824 */ /* 0x000fe400078e0218 */
[----:B------:R-:W-:Y:S02]  /*0ba0*/  VIADD R24, R24, 0x80 ;  /* 0x0000008018187836 */ /* 0x000fe40000000000 */
[----:B0-----:R-:W-:-:S05]  /*0bb0*/  IMAD.WIDE.U32 R6, R11, 0x2, R6 ;  /* 0x000000020b067825 */ /* 0x001fca00078e0006 */
[----:B------:R1:W-:Y:S02]  /*0bc0*/  STG.E.U16 desc[UR4][R6.64], R9 ;  /* 0x0000000906007986 */ /* 0x0003e4000c101504 */
.L_x_6251:
        /* <DEDUP_REMOVED lines=8> */
.L_x_6252:
[----:B------:R-:W-:Y:S05]  /*0c50*/  BSYNC B1 ;  /* 0x0000000000017941 */ /* 0x000fea0003800000 */
.L_x_6248:
[----:B------:R-:W-:-:S13]  /*0c60*/  ISETP.GE.AND P0, PT, R24, R5, PT ;  /* 0x000000051800720c */ /* 0x000fda0003f06270 */
[----:B012---:R-:W0:Y:S01]  /*0c70*/  @!P0 LDC.64 R6, c[0x0][0x218] ;  /* 0x00008600ff068b82 */ /* 0x007e220000000a00 */
[----:B------:R-:W-:Y:S02]  /*0c80*/  @!P0 IMAD.IADD R9, R3, 0x1, R24 ;  /* 0x0000000103098824 */ /* 0x000fe400078e0218 */
[----:B------:R-:W-:Y:S02]  /*0c90*/  @!P0 VIADD R24, R24, 0x80 ;  /* 0x0000008018188836 */ /* 0x000fe40000000000 */
[----:B0-----:R-:W-:-:S05]  /*0ca0*/  @!P0 IMAD.WIDE.U32 R6, R9, 0x2, R6 ;  /* 0x0000000209068825 */ /* 0x001fca00078e0006 */
[----:B------:R2:W-:Y:S02]  /*0cb0*/  @!P0 STG.E.U16 desc[UR4][R6.64], R21 ;  /* 0x0000001506008986 */ /* 0x0005e4000c101504 */
.L_x_6253:
[----:B------:R-:W-:Y:S05]  /*0cc0*/  BSYNC B0 ;  /* 0x0000000000007941 */ /* 0x000fea0003800000 */
.L_x_6247:
        /* <DEDUP_REMOVED lines=8> */
.L_x_6254:
        /* <DEDUP_REMOVED lines=11> */
.L_x_42163:


//--------------------- .text._ZN2at6native29vectorized_elementwise_kernelILi4ENS0_13AUnaryFunctorIN3c108BFloat16ES4_S4_ZZZNS0_16fmax_kernel_cudaERNS_18TensorIteratorBaseEENKUlvE_clEvENKUlvE2_clEvEUlS4_S4_E_EESt5arrayIPcLm2EEEEviT0_T1_ --------------------------
	.section	.text._ZN2at6native29vectorized_elementwise_kernelILi4ENS0_13AUnaryFunctorIN3c108BFloat16ES4_S4_ZZZNS0_16fmax_kernel_cudaERNS_18TensorIteratorBaseEENKUlvE_clEvENKUlvE2_clEvEUlS4_S4_E_EESt5arrayIPcLm2EEEEviT0_T1_,"ax",@progbits
	.align	128
        .global         _ZN2at6native29vectorized_elementwise_kernelILi4ENS0_13AUnaryFunctorIN3c108BFloat16ES4_S4_ZZZNS0_16fmax_kernel_cudaERNS_18TensorIteratorBaseEENKUlvE_clEvENKUlvE2_clEvEUlS4_S4_E_EESt5arrayIPcLm2EEEEviT0_T1_
        .type           _ZN2at6native29vectorized_elementwise_kernelILi4ENS0_13AUnaryFunctorIN3c108BFloat16ES4_S4_ZZZNS0_16fmax_kernel_cudaERNS_18TensorIteratorBaseEENKUlvE_clEvENKUlvE2_clEvEUlS4_S4_E_EESt5arrayIPcLm2EEEEviT0_T1_,@function
        .size           _ZN2at6native29vectorized_elementwise_kernelILi4ENS0_13AUnaryFunctorIN3c108BFloat16ES4_S4_ZZZNS0_16fmax_kernel_cudaERNS_18TensorIteratorBaseEENKUlvE_clEvENKUlvE2_clEvEUlS4_S4_E_EESt5arrayIPcLm2EEEEviT0_T1_,(.L_x_42164 - _ZN2at6native29vectorized_elementwise_kernelILi4ENS0_13AUnaryFunctorIN3c108BFloat16ES4_S4_ZZZNS0_16fmax_kernel_cudaERNS_18TensorIteratorBaseEENKUlvE_clEvENKUlvE2_clEvEUlS4_S4_E_EESt5arrayIPcLm2EEEEviT0_T1_)
        .other          _ZN2at6native29vectorized_elementwise_kernelILi4ENS0_13AUnaryFunctorIN3c108BFloat16ES4_S4_ZZZNS0_16fmax_kernel_cudaERNS_18TensorIteratorBaseEENKUlvE_clEvENKUlvE2_clEvEUlS4_S4_E_EESt5arrayIPcLm2EEEEviT0_T1_,@"STO_CUDA_ENTRY STV_DEFAULT"
_ZN2at6native29vectorized_elementwise_kernelILi4ENS0_13AUnaryFunctorIN3c108BFloat16ES4_S4_ZZZNS0_16fmax_kernel_cudaERNS_18TensorIteratorBaseEENKUlvE_clEvENKUlvE2_clEvEUlS4_S4_E_EESt5arrayIPcLm2EEEEviT0_T1_:
.text._ZN2at6native29vectorized_elementwise_kernelILi4ENS0_13AUnaryFunctorIN3c108BFloat16ES4_S4_ZZZNS0_16fmax_kernel_cudaERNS_18TensorIteratorBaseEENKUlvE_clEvENKUlvE2_clEvEUlS4_S4_E_EESt5arrayIPcLm2EEEEviT0_T1_:
        /* <DEDUP_REMOVED lines=29> */
[C---:B------:R-:W-:Y:S01]  /*01d0*/  FMNMX.FTZ R11, R10.reuse, R11, !PT ;  /* 0x0000000b0a0b7209 */ /* 0x040fe20007810000 */
[----:B------:R-:W-:Y:S01]  /*01e0*/  IMAD.U32 R7, R7, 0x10000, RZ ;  /* 0x0001000007077824 */ /* 0x000fe200078e00ff */
[----:B------:R-:W-:Y:S01]  /*01f0*/  FMNMX.FTZ R13, R10, R13, !PT ;  /* 0x0000000d0a0d7209 */ /* 0x000fe20007810000 */
[----:B------:R-:W-:Y:S01]  /*0200*/  IMAD.U32 R19, R4, 0x10000, RZ ;  /* 0x0001000004137824 */ /* 0x000fe200078e00ff */
[----:B------:R-:W-:-:S02]  /*0210*/  FMNMX.FTZ R15, R10, R15, !PT ;  /* 0x0000000f0a0f7209 */ /* 0x000fc40007810000 */
[C---:B------:R-:W-:Y:S02]  /*0220*/  FMNMX.FTZ R17, R10.reuse, R17, !PT ;  /* 0x000000110a117209 */ /* 0x040fe40007810000 */
[C---:B------:R-:W-:Y:S02]  /*0230*/  FMNMX.FTZ R0, R10.reuse, R5, !PT ;  /* 0x000000050a007209 */ /* 0x040fe40007810000 */
[C---:B------:R-:W-:Y:S02]  /*0240*/  FMNMX.FTZ R4, R10.reuse, R9, !PT ;  /* 0x000000090a047209 */ /* 0x040fe40007810000 */
[C---:B------:R-:W-:Y:S02]  /*0250*/  FMNMX.FTZ R6, R10.reuse, R7, !PT ;  /* 0x000000070a067209 */ /* 0x040fe40007810000 */
[----:B------:R-:W-:Y:S02]  /*0260*/  FMNMX.FTZ R10, R10, R19, !PT ;  /* 0x000000130a0a7209 */ /* 0x000fe40007810000 */
[----:B------:R-:W-:-:S02]  /*0270*/  F2FP.BF16.F32.PACK_AB R12, R0, R11 ;  /* 0x0000000b000c723e */ /* 0x000fc400000010ff */
[----:B------:R-:W-:Y:S02]  /*0280*/  F2FP.BF16.F32.PACK_AB R13, R4, R13 ;  /* 0x0000000d040d723e */ /* 0x000fe400000010ff */
[----:B------:R-:W-:Y:S02]  /*0290*/  F2FP.BF16.F32.PACK_AB R6, R6, R15 ;  /* 0x0000000f0606723e */ /* 0x000fe400000010ff */
[----:B------:R-:W-:Y:S01]  /*02a0*/  F2FP.BF16.F32.PACK_AB R7, R10, R17 ;  /* 0x000000110a07723e */ /* 0x000fe200000010ff */
[----:B------:R-:W-:Y:S04]  /*02b0*/  STG.E.64 desc[UR4][R2.64], R12 ;  /* 0x0000000c02007986 */ /* 0x000fe8000c101b04 */
[----:B------:R-:W-:Y:S01]  /*02c0*/  STG.E.64 desc[UR4][R2.64+0x400], R6 ;  /* 0x0004000602007986 */ /* 0x000fe2000c101b04 */
[----:B------:R-:W-:Y:S05]  /*02d0*/  EXIT ;  /* 0x000000000000794d */ /* 0x000fea0003800000 */
.L_x_6255:
        /* <DEDUP_REMOVED lines=125> */
.L_x_6258:
[----:B------:R-:W-:-:S13]  /*0ab0*/  ISETP.GE.AND P0, PT, R24, R5, PT ;  /* 0x000000051800720c */ /* 0x000fda0003f06270 */
[----:B------:R-:W-:Y:S05]  /*0ac0*/  @P0 BRA `(.L_x_6260) ;  /* 0x0000000000300947 */ /* 0x000fea0003800000 */
[----:B0-----:R-:W0:Y:S01]  /*0ad0*/  LDC.64 R6, c[0x0][0x218] ;  /* 0x00008600ff067b82 */ /* 0x001e220000000a00 */
[----:B------:R-:W-:Y:S01]  /*0ae0*/  IADD3 R11, R3, R24, RZ ;  /* 0x00000018030b7210 */ /* 0x000fe20007ffe0ff */
[----:B------:R-:W-:-:S04]  /*0af0*/  VIADD R24, R24, 0x80 ;  /* 0x0000008018187836 */ /* 0x000fc80000000000 */
[----:B0-----:R-:W-:-:S05]  /*0b00*/  IMAD.WIDE.U32 R6, R11, 0x2, R6 ;  /* 0x000000020b067825 */ /* 0x001fca00078e0006 */
[----:B------:R1:W-:Y:S02]  /*0b10*/  STG.E.U16 desc[UR4][R6.64], R8 ;  /* 0x0000000806007986 */ /* 0x0003e4000c101504 */
.L_x_6259:
[----:B------:R-:W-:-:S13]  /*0b20*/  ISETP.GE.AND P0, PT, R24, R5, PT ;  /* 0x000000051800720c */ /* 0x000fda0003f06270 */
[----:B------:R-:W-:Y:S05]  /*0b30*/  @P0 BRA `(.L_x_6261) ;  /* 0x0000000000340947 */ /* 0x000fea0003800000 */
[----:B01----:R-:W0:Y:S01]  /*0b40*/  LDC.64 R6, c[0x0][0x218] ;  /* 0x00008600ff067b82 */ /* 0x003e220000000a00 */
[----:B------:R-:W-:Y:S02]  /*0b50*/  IMAD.IADD R11, R3, 0x1, R24 ;  /* 0x00000001030b7824 */ /* 0x000fe400078e0218 */
[----:B------:R-:W-:Y:S02]  /*0b60*/  VIADD R24, R24, 0x80 ;  /* 0x0000008018187836 */ /* 0x000fe40000000000 */
[----:B0-----:R-:W-:-:S05]  /*0b70*/  IMAD.WIDE.U32 R6, R11, 0x2, R6 ;  /* 0x000000020b067825 */ /* 0x001fca00078e0006 */
[----:B------:R1:W-:Y:S02]  /*0b80*/  STG.E.U16 desc[UR4][R6.64], R9 ;  /* 0x0000000906007986 */ /* 0x0003e4000c101504 */
.L_x_6260:
        /* <DEDUP_REMOVED lines=8> */
.L_x_6261:
[----:B------:R-:W-:Y:S05]  /*0c10*/  BSYNC B1 ;  /* 0x0000000000017941 */ /* 0x000fea0003800000 */
.L_x_6257:
[----:B------:R-:W-:-:S13]  /*0c20*/  ISETP.GE.AND P0, PT, R24, R5, PT ;  /* 0x000000051800720c */ /* 0x000fda0003f06270 */
[----:B012---:R-:W0:Y:S01]  /*0c30*/  @!P0 LDC.64 R6, c[0x0][0x218] ;  /* 0x00008600ff068b82 */ /* 0x007e220000000a00 */
[----:B------:R-:W-:Y:S02]  /*0c40*/  @!P0 IMAD.IADD R9, R3, 0x1, R24 ;  /* 0x0000000103098824 */ /* 0x000fe400078e0218 */
[----:B------:R-:W-:Y:S02]  /*0c50*/  @!P0 VIADD R24, R24, 0x80 ;  /* 0x0000008018188836 */ /* 0x000fe40000000000 */
[----:B0-----:R-:W-:-:S05]  /*0c60*/  @!P0 IMAD.WIDE.U32 R6, R9, 0x2, R6 ;  /* 0x0000000209068825 */ /* 0x001fca00078e0006 */
[----:B------:R2:W-:Y:S02]  /*0c70*/  @!P0 STG.E.U16 desc[UR4][R6.64], R21 ;  /* 0x0000001506008986 */ /* 0x0005e4000c101504 */
.L_x_6262:
[----:B------:R-:W-:Y:S05]  /*0c80*/  BSYNC B0 ;  /* 0x0000000000007941 */ /* 0x000fea0003800000 */
.L_x_6256:
        /* <DEDUP_REMOVED lines=8> */
.L_x_6263:
        /* <DEDUP_REMOVED lines=15> */
.L_x_42164:


//--------------------- .text._ZN2at6native29vectorized_elementwise_kernelILi8ENS0_13AUnaryFunctorIN3c108BFloat16ES4_S4_ZZZNS0_16fmax_kernel_cudaERNS_18TensorIteratorBaseEENKUlvE_clEvENKUlvE2_clEvEUlS4_S4_E_EESt5arrayIPcLm2EEEEviT0_T1_ --------------------------
	.section	.text._ZN2at6native29vectorized_elementwise_kernelILi8ENS0_13AUnaryFunctorIN3c108BFloat16ES4_S4_ZZZNS0_16fmax_kernel_cudaERNS_18TensorIteratorBaseEENKUlvE_clEvENKUlvE2_clEvEUlS4_S4_E_EESt5arrayIPcLm2EEEEviT0_T1_,"ax",@progbits
	.align	128
        .global         _ZN2at6native29vectorized_elementwise_kernelILi8ENS0_13AUnaryFunctorIN3c108BFloat16ES4_S4_ZZZNS0_16fmax_kernel_cudaERNS_18TensorIteratorBaseEENKUlvE_clEvENKUlvE2_clEvEUlS4_S4_E_EESt5arrayIPcLm2EEEEviT0_T1_
        .type           _ZN2at6native29vectorized_elementwise_kernelILi8ENS0_13AUnaryFunctorIN3c108BFloat16ES4_S4_ZZZNS0_16fmax_kernel_cudaERNS_18TensorIteratorBaseEENKUlvE_clEvENKUlvE2_clEvEUlS4_S4_E_EESt5arrayIPcLm2EEEEviT0_T1_,@function
        .size           _ZN2at6native29vectorized_elementwise_kernelILi8ENS0_13AUnaryFunctorIN3c108BFloat16ES4_S4_ZZZNS0_16fmax_kernel_cudaERNS_18TensorIteratorBaseEENKUlvE_clEvENKUlvE2_clEvEUlS4_S4_E_EESt5arrayIPcLm2EEEEviT0_T1_,(.L_x_42165 - _ZN2at6native29vectorized_elementwise_kernelILi8ENS0_13AUnaryFunctorIN3c108BFloat16ES4_S4_ZZZNS0_16fmax_kernel_cudaERNS_18TensorIteratorBaseEENKUlvE_clEvENKUlvE2_clEvEUlS4_S4_E_EESt5arrayIPcLm2EEEEviT0_T1_)
        .other          _ZN2at6native29vectorized_elementwise_kernelILi8ENS0_13AUnaryFunctorIN3c108BFloat16ES4_S4_ZZZNS0_16fmax_kernel_cudaERNS_18TensorIteratorBaseEENKUlvE_clEvENKUlvE2_clEvEUlS4_S4_E_EESt5arrayIPcLm2EEEEviT0_T1_,@"STO_CUDA_ENTRY STV_DEFAULT"
_ZN2at6native29vectorized_elementwise_kernelILi8ENS0_13AUnaryFunctorIN3c108BFloat16ES4_S4_ZZZNS0_16fmax_kernel_cudaERNS_18TensorIteratorBaseEENKUlvE_clEvENKUlvE2_clEvEUlS4_S4_E_EESt5arrayIPcLm2EEEEviT0_T1_:
.text._ZN2at6native29vectorized_elementwise_kernelILi8ENS0_13AUnaryFunctorIN3c108BFloat16ES4_S4_ZZZNS0_16fmax_kernel_cudaERNS_18TensorIteratorBaseEENKUlvE_clEvENKUlvE2_clEvEUlS4_S4_E_EESt5arrayIPcLm2EEEEviT0_T1_:
        /* <DEDUP_REMOVED lines=28> */
[C---:B------:R-:W-:Y:S01]  /*01c0*/  FMNMX.FTZ R14, R7.reuse, R14, !PT ;  /* 0x0000000e070e7209 */ /* 0x040fe20007810000 */
[----:B------:R-:W-:Y:S01]  /*01d0*/  IMAD.U32 R6, R6, 0x10000, RZ ;  /* 0x0001000006067824 */ /* 0x000fe200078e00ff */
[C---:B------:R-:W-:Y:S01]  /*01e0*/  FMNMX.FTZ R16, R7.reuse, R16, !PT ;  /* 0x0000001007107209 */ /* 0x040fe20007810000 */
        /* <DEDUP_REMOVED lines=10> */
[----:B------:R-:W-:-:S05]  /*0290*/  F2FP.BF16.F32.PACK_AB R7, R7, R20 ;  /* 0x000000140707723e */ /* 0x000fca00000010ff */
[----:B------:R-:W-:Y:S01]  /*02a0*/  STG.E.128 desc[UR4][R2.64], R4 ;  /* 0x0000000402007986 */ /* 0x000fe2000c101d04 */
[----:B------:R-:W-:Y:S05]  /*02b0*/  EXIT ;  /* 0x000000000000794d */ /* 0x000fea0003800000 */
.L_x_6264:
        /* <DEDUP_REMOVED lines=125> */
.L_x_6267:
[----:B------:R-:W-:-:S13]  /*0a90*/  ISETP.GE.AND P0, PT, R24, R5, PT ;  /* 0x000000051800720c */ /* 0x000fda0003f06270 */
[----:B------:R-:W-:Y:S05]  /*0aa0*/  @P0 BRA `(.L_x_6269) ;  /* 0x0000000000300947 */ /* 0x000fea0003800000 */
[----:B0-----:R-:W0:Y:S01]  /*0ab0*/  LDC.64 R6, c[0x0][0x218] ;  /* 0x00008600ff067b82 */ /* 0x001e220000000a00 */
[----:B------:R-:W-:Y:S01]  /*0ac0*/  IADD3 R11, R3, R24, RZ ;  /* 0x00000018030b7210 */ /* 0x000fe20007ffe0ff */
[----:B------:R-:W-:-:S04]  /*0ad0*/  VIADD R24, R24, 0x80 ;  /* 0x0000008018187836 */ /* 0x000fc80000000000 */
[----:B0-----:R-:W-:-:S05]  /*0ae0*/  IMAD.WIDE.U32 R6, R11, 0x2, R6 ;  /* 0x000000020b067825 */ /* 0x001fca00078e0006 */
[----:B------:R1:W-:Y:S02]  /*0af0*/  STG.E.U16 desc[UR4][R6.64], R8 ;  /* 0x0000000806007986 */ /* 0x0003e4000c101504 */
.L_x_6268:
[----:B------:R-:W-:-:S13]  /*0b00*/  ISETP.GE.AND P0, PT, R24, R5, PT ;  /* 0x000000051800720c */ /* 0x000fda0003f06270 */
[----:B------:R-:W-:Y:S05]  /*0b10*/  @P0 BRA `(.L_x_6270) ;  /* 0x0000000000340947 */ /* 0x000fea0003800000 */
[----:B01----:R-:W0:Y:S01]  /*0b20*/  LDC.64 R6, c[0x0][0x218] ;  /* 0x00008600ff067b82 */ /* 0x003e220000000a00 */
[----:B------:R-:W-:Y:S02]  /*0b30*/  IMAD.IADD R11, R3, 0x1, R24 ;  /* 0x00000001030b7824 */ /* 0x000fe400078e0218 */
[----:B------:R-:W-:Y:S02]  /*0b40*/  VIADD R24, R24, 0x80 ;  /* 0x0000008018187836 */ /* 0x000fe40000000000 */
[----:B0-----:R-:W-:-:S05]  /*0b50*/  IMAD.WIDE.U32 R6, R11, 0x2, R6 ;  /* 0x000000020b067825 */ /* 0x001fca00078e0006 */
[----:B------:R1:W-:Y:S02]  /*0b60*/  STG.E.U16 desc[UR4][R6.64], R9 ;  /* 0x0000000906007986 */ /* 0x0003e4000c101504 */
.L_x_6269:
        /* <DEDUP_REMOVED lines=8> */
.L_x_6270:
[----:B------:R-:W-:Y:S05]  /*0bf0*/  BSYNC B1 ;  /* 0x0000000000017941 */ /* 0x000fea0003800000 */
.L_x_6266:
[----:B------:R-:W-:-:S13]  /*0c00*/  ISETP.GE.AND P0, PT, R24, R5, PT ;  /* 0x000000051800720c */ /* 0x000fda0003f06270 */
[----:B012---:R-:W0:Y:S01]  /*0c10*/  @!P0 LDC.64 R6, c[0x0][0x218] ;  /* 0x00008600ff068b82 */ /* 0x007e220000000a00 */
[----:B------:R-:W-:Y:S02]  /*0c20*/  @!P0 IMAD.IADD R9, R3, 0x1, R24 ;  /* 0x0000000103098824 */ /* 0x000fe400078e0218 */
[----:B------:R-:W-:Y:S02]  /*0c30*/  @!P0 VIADD R24, R24, 0x80 ;  /* 0x0000008018188836 */ /* 0x000fe40000000000 */
[----:B0-----:R-:W-:-:S05]  /*0c40*/  @!P0 IMAD.WIDE.U32 R6, R9, 0x2, R6 ;  /* 0x0000000209068825 */ /* 0x001fca00078e0006 */
[----:B------:R2:W-:Y:S02]  /*0c50*/  @!P0 STG.E.U16 desc[UR4][R6.64], R21 ;  /* 0x0000001506008986 */ /* 0x0005e4000c101504 */
.L_x_6271:
[----:B------:R-:W-:Y:S05]  /*0c60*/  BSYNC B0 ;  /* 0x0000000000007941 */ /* 0x000fea0003800000 */
.L_x_6265:
        /* <DEDUP_REMOVED lines=8> */
.L_x_6272:
        /* <DEDUP_REMOVED lines=9> */
.L_x_42165:


//--------------------- .text._ZN2at6native18elementwise_kernelILi128ELi4EZNS0_15gpu_kernel_implINS0_13BinaryFunctorIN3c108BFloat16ES5_S5_ZZZNS0_16fmax_kernel_cudaERNS_18TensorIteratorBaseEENKUlvE_clEvENKUlvE2_clEvEUlS5_S5_E_EEEEvS7_RKT_EUliE_EEviT1_ --------------------------
	.section	.text._ZN2at6native18elementwise_kernelILi128ELi4EZNS0_15gpu_kernel_implINS0_13BinaryFunctorIN3c108BFloat16ES5_S5_ZZZNS0_16fmax_kernel_cudaERNS_18TensorIteratorBaseEENKUlvE_clEvENKUlvE2_clEvEUlS5_S5_E_EEEEvS7_RKT_EUliE_EEviT1_,"ax",@progbits
	.align	128
        .global         _ZN2at6native18elementwise_kernelILi128ELi4EZNS0_15gpu_kernel_implINS0_13BinaryFunctorIN3c108BFloat16ES5_S5_ZZZNS0_16fmax_kernel_cudaERNS_18TensorIteratorBaseEENKUlvE_clEvENKUlvE2_clEvEUlS5_S5_E_EEEEvS7_RKT_EUliE_EEviT1_
        .type           _ZN2at6native18elementwise_kernelILi128ELi4EZNS0_15gpu_kernel_implINS0_13BinaryFunctorIN3c108BFloat16ES5_S5_ZZZNS0_16fmax_kernel_cudaERNS_18TensorIteratorBaseEENKUlvE_clEvENKUlvE2_clEvEUlS5_S5_E_EEEEvS7_RKT_EUliE_EEviT1_,@function
        .size           _ZN2at6native18elementwise_kernelILi128ELi4EZNS0_15gpu_kernel_implINS0_13BinaryFunctorIN3c108BFloat16ES5_S5_ZZZNS0_16fmax_kernel_cudaERNS_18TensorIteratorBaseEENKUlvE_clEvENKUlvE2_clEvEUlS5_S5_E_EEEEvS7_RKT_EUliE_EEviT1_,(.L_x_42166 - _ZN2at6native18elementwise_kernelILi128ELi4EZNS0_15gpu_kernel_implINS0_13BinaryFunctorIN3c108BFloat16ES5_S5_ZZZNS0_16fmax_kernel_cudaERNS_18TensorIteratorBaseEENKUlvE_clEvENKUlvE2_clEvEUlS5_S5_E_EEEEvS7_RKT_EUliE_EEviT1_)
        .other          _ZN2at6native18elementwise_kernelILi128ELi4EZNS0_15gpu_kernel_implINS0_13BinaryFunctorIN3c108BFloat16ES5_S5_ZZZNS0_16fmax_kernel_cudaERNS_18TensorIteratorBaseEENKUlvE_clEvENKUlvE2_clEvEUlS5_S5_E_EEEEvS7_RKT_EUliE_EEviT1_,@"STO_CUDA_ENTRY STV_DEFAULT"
_ZN2at6native18elementwise_kernelILi128ELi4EZNS0_15gpu_kernel_implINS0_13BinaryFunctorIN3c108BFloat16ES5_S5_ZZZNS0_16fmax_kernel_cudaERNS_18TensorIteratorBaseEENKUlvE_clEvENKUlvE2_clEvEUlS5_S5_E_EEEEvS7_RKT_EUliE_EEviT1_:
.text._ZN2at6native18elementwise_kernelILi128ELi4EZNS0_15gpu_kernel_implINS0_13BinaryFunctorIN3c108BFloat16ES5_S5_ZZZNS0_16fmax_kernel_cudaERNS_18TensorIteratorBaseEENKUlvE_clEvENKUlvE2_clEvEUlS5_S5_E_EEEEvS7_RKT_EUliE_EEviT1_:
        /* <DEDUP_REMOVED lines=365> */
.L_x_6275:
        /* <DEDUP_REMOVED lines=23> */
.L_x_6279:
[----:B------:R-:W2:Y:S02]  /*1840*/  LDG.E.U8 R2, desc[UR36][R2.64] ;  /* 0x0000002402027981 */ /* 0x000ea4000c1e1100 */
[----:B--2---:R-:W-:-:S04]  /*1850*/  I2FP.F32.U32 R0, R2 ;  /* 0x0000000200007245 */ /* 0x004fc80000201000 */
[----:B------:R-:W-:-:S04]  /*1860*/  F2FP.BF16.F32.PACK_AB R0, RZ, R0 ;  /* 0x00000000ff00723e */ /* 0x000fc800000010ff */
[----:B------:R-:W-:Y:S01]  /*1870*/  PRMT R19, R0, 0x7610, R19 ;  /* 0x0000761000137816 */ /* 0x000fe20000000013 */
[----:B------:R-:W-:Y:S06]  /*1880*/  BRA `(.L_x_6281) ;  /* 0x0000000c00c87947 */ /* 0x000fec0003800000 */
.L_x_6278:
        /* <DEDUP_REMOVED lines=11> */
.L_x_6283:
[----:B------:R-:W2:Y:S02]  /*1940*/  LDG.E R2, desc[UR36][R2.64] ;  /* 0x0000002402027981 */ /* 0x000ea4000c1e1900 */
[----:B--2---:R-:W-:-:S04]  /*1950*/  I2FP.F32.S32 R0, R2 ;  /* 0x0000000200007245 */ /* 0x004fc80000201400 */
[----:B------:R-:W-:-:S04]  /*1960*/  F2FP.BF16.F32.PACK_AB R0, RZ, R0 ;  /* 0x00000000ff00723e */ /* 0x000fc800000010ff */
[----:B------:R-:W-:Y:S01]  /*1970*/  PRMT R19, R0, 0x7610, R19 ;  /* 0x0000761000137816 */ /* 0x000fe20000000013 */
[----:B------:R-:W-:Y:S06]  /*1980*/  BRA `(.L_x_6281) ;  /* 0x0000000c00887947 */ /* 0x000fec0003800000 */
.L_x_6282:
[----:B------:R-:W2:Y:S02]  /*1990*/  LDG.E.U16 R2, desc[UR36][R2.64] ;  /* 0x0000002402027981 */ /* 0x000ea4000c1e1500 */
[----:B--2---:R-:W0:Y:S02]  /*19a0*/  I2F.S16 R0, R2 ;  /* 0x0000000200007306 */ /* 0x004e240000101400 */
[----:B0-----:R-:W-:-:S04]  /*19b0*/  F2FP.BF16.F32.PACK_AB R0, RZ, R0 ;  /* 0x00000000ff00723e */ /* 0x001fc800000010ff */
[----:B------:R-:W-:Y:S01]  /*19c0*/  PRMT R19, R0, 0x7610, R19 ;  /* 0x0000761000137816 */ /* 0x000fe20000000013 */
[----:B------:R-:W-:Y:S06]  /*19d0*/  BRA `(.L_x_6281) ;  /* 0x0000000c00747947 */ /* 0x000fec0003800000 */
.L_x_6277:
        /* <DEDUP_REMOVED lines=9> */
.L_x_6285:
[----:B------:R-:W2:Y:S02]  /*1a70*/  LDG.E.U16 R0, desc[UR36][R2.64] ;  /* 0x0000002402007981 */ /* 0x000ea4000c1e1500 */
[----:B--2---:R-:W-:-:S05]  /*1a80*/  HADD2.F32 R0, -RZ, R0.H0_H0 ;  /* 0x20000000ff007230 */ /* 0x004fca0000004100 */
[----:B------:R-:W-:-:S04]  /*1a90*/  F2FP.BF16.F32.PACK_AB R0, RZ, R0 ;  /* 0x00000000ff00723e */ /* 0x000fc800000010ff */
[----:B------:R-:W-:Y:S01]  /*1aa0*/  PRMT R19, R0, 0x7610, R19 ;  /* 0x0000761000137816 */ /* 0x000fe20000000013 */
[----:B------:R-:W-:Y:S06]  /*1ab0*/  BRA `(.L_x_6281) ;  /* 0x0000000c003c7947 */ /* 0x000fec0003800000 */
.L_x_6284:
        /* <DEDUP_REMOVED lines=9> */
.L_x_6287:
[----:B------:R-:W2:Y:S02]  /*1b50*/  LDG.E.U16 R2, desc[UR36][R2.64] ;  /* 0x0000002402027981 */ /* 0x000ea4000c1e1500 */
[----:B--2---:R-:W-:-:S05]  /*1b60*/  HADD2.F32 R0, -RZ, R2.H0_H0 ;  /* 0x20000002ff007230 */ /* 0x004fca0000004100 */
[----:B------:R-:W-:-:S04]  /*1b70*/  F2FP.BF16.F32.PACK_AB R0, RZ, R0 ;  /* 0x00000000ff00723e */ /* 0x000fc800000010ff */
[----:B------:R-:W-:Y:S01]  /*1b80*/  PRMT R19, R0, 0x7610, R19 ;  /* 0x0000761000137816 */ /* 0x000fe20000000013 */
[----:B------:R-:W-:Y:S06]  /*1b90*/  BRA `(.L_x_6281) ;  /* 0x0000000c00047947 */ /* 0x000fec0003800000 */
.L_x_6286:
        /* <DEDUP_REMOVED lines=9> */
.L_x_6276:
        /* <DEDUP_REMOVED lines=14> */
.L_x_6290:
        /* <DEDUP_REMOVED lines=9> */
.L_x_6289:
        /* <DEDUP_REMOVED lines=28> */
.L_x_6292:
        /* <DEDUP_REMOVED lines=15> */
.L_x_6291:
[----:B------:R0:W5:Y:S01]  /*2050*/  LDG.E.U16 R19, desc[UR36][R2.64] ;  /* 0x0000002402137981 */ /* 0x000162000c1e1500 */
[----:B------:R-:W-:Y:S05]  /*2060*/  BRA `(.L_x_6281) ;  /* 0x0000000400d07947 */ /* 0x000fea0003800000 */
.L_x_6288:
        /* <DEDUP_REMOVED lines=13> */
.L_x_6295:
        /* <DEDUP_REMOVED lines=21> */
.L_x_6299:
[----:B------:R-:W-:Y:S05]  /*2290*/  BSYNC B1 ;  /* 0x0000000000017941 */ /* 0x000fea0003800000 */
.L_x_6298:
[----:B------:R-:W-:Y:S01]  /*22a0*/  LEA R3, R0, 0x3b800000, 0x17 ;  /* 0x3b80000000037811 */ /* 0x000fe200078eb8ff */
[----:B------:R-:W-:-:S05]  /*22b0*/  IMAD.SHL.U32 R0, R2, 0x100000, RZ ;  /* 0x0010000002007824 */ /* 0x000fca00078e00ff */
[----:B------:R-:W-:-:S07]  /*22c0*/  LOP3.LUT R0, R3, R0, R4, 0xfe, !PT ;  /* 0x0000000003007212 */ /* 0x000fce00078efe04 */
.L_x_6297:
[----:B------:R-:W-:Y:S05]  /*22d0*/  BSYNC B0 ;  /* 0x0000000000007941 */ /* 0x000fea0003800000 */
.L_x_6296:
[----:B------:R-:W-:-:S04]  /*22e0*/  F2FP.BF16.F32.PACK_AB R0, RZ, R0 ;  /* 0x00000000ff00723e */ /* 0x000fc800000010ff */
[----:B------:R-:W-:Y:S01]  /*22f0*/  PRMT R19, R0, 0x7610, R19 ;  /* 0x0000761000137816 */ /* 0x000fe20000000013 */
[----:B------:R-:W-:Y:S06]  /*2300*/  BRA `(.L_x_6281) ;  /* 0x0000000400287947 */ /* 0x000fec0003800000 */
.L_x_6294:
        /* <DEDUP_REMOVED lines=21> */
.L_x_6303:
[----:B------:R-:W-:Y:S05]  /*2460*/  BSYNC B1 ;  /* 0x0000000000017941 */ /* 0x000fea0003800000 */
.L_x_6302:
[----:B------:R-:W-:Y:S01]  /*2470*/  LEA R3, R0, 0x37800000, 0x17 ;  /* 0x3780000000037811 */ /* 0x000fe200078eb8ff */
[----:B------:R-:W-:-:S05]  /*2480*/  IMAD.SHL.U32 R0, R2, 0x200000, RZ ;  /* 0x0020000002007824 */ /* 0x000fca00078e00ff */
[----:B------:R-:W-:-:S07]  /*2490*/  LOP3.LUT R0, R3, R0, R4, 0xfe, !PT ;  /* 0x0000000003007212 */ /* 0x000fce00078efe04 */
.L_x_6301:
[----:B------:R-:W-:Y:S05]  /*24a0*/  BSYNC B0 ;  /* 0x0000000000007941 */ /* 0x000fea0003800000 */
.L_x_6300:
[----:B------:R-:W-:-:S04]  /*24b0*/  F2FP.BF16.F32.PACK_AB R0, RZ, R0 ;  /* 0x00000000ff00723e */ /* 0x000fc800000010ff */
[----:B------:R-:W-:Y:S01]  /*24c0*/  PRMT R19, R0, 0x7610, R19 ;  /* 0x0000761000137816 */ /* 0x000fe20000000013 */
[----:B------:R-:W-:Y:S06]  /*24d0*/  BRA `(.L_x_6281) ;  /* 0x0000000000b47947 */ /* 0x000fec0003800000 */
.L_x_6293:
        /* <DEDUP_REMOVED lines=14> */
.L_x_6307:
[----:B------:R-:W-:Y:S05]  /*25c0*/  BSYNC B0 ;  /* 0x0000000000007941 */ /* 0x000fea0003800000 */
.L_x_6306:
[----:B------:R-:W-:-:S04]  /*25d0*/  F2FP.BF16.F32.PACK_AB R0, RZ, R0 ;  /* 0x00000000ff00723e */ /* 0x000fc800000010ff */
[----:B------:R-:W-:Y:S01]  /*25e0*/  PRMT R19, R0, 0x7610, R19 ;  /* 0x0000761000137816 */ /* 0x000fe20000000013 */
[----:B------:R-:W-:Y:S06]  /*25f0*/  BRA `(.L_x_6281) ;  /* 0x00000000006c7947 */ /* 0x000fec0003800000 */
.L_x_6280:
        /* <DEDUP_REMOVED lines=16> */
.L_x_6308:
[----:B------:R-:W-:Y:S01]  /*2700*/  PRMT R19, RZ, 0x7610, R19 ;  /* 0x00007610ff137816 */ /* 0x000fe20000000013 */
[----:B------:R-:W-:Y:S06]  /*2710*/  BRA `(.L_x_6281) ;  /* 0x0000000000247947 */ /* 0x000fec0003800000 */
.L_x_6305:
[----:B------:R-:W2:Y:S02]  /*2720*/  LDG.E.64 R2, desc[UR36][R2.64] ;  /* 0x0000002402027981 */ /* 0x000ea4000c1e1b00 */
[----:B--2---:R-:W0:Y:S02]  /*2730*/  I2F.U64 R0, R2 ;  /* 0x0000000200007312 */ /* 0x004e240000301000 */
[----:B0-----:R-:W-:-:S04]  /*2740*/  F2FP.BF16.F32.PACK_AB R0, RZ, R0 ;  /* 0x00000000ff00723e */ /* 0x001fc800000010ff */
[----:B------:R-:W-:Y:S01]  /*2750*/  PRMT R19, R0, 0x7610, R19 ;  /* 0x0000761000137816 */ /* 0x000fe20000000013 */
[----:B------:R-:W-:Y:S06]  /*2760*/  BRA `(.L_x_6281) ;  /* 0x0000000000107947 */ /* 0x000fec0003800000 */
.L_x_6304:
[----:B------:R-:W2:Y:S02]  /*2770*/  LDG.E R2, desc[UR36][R2.64] ;  /* 0x0000002402027981 */ /* 0x000ea4000c1e1900 */
[----:B--2---:R-:W-:-:S04]  /*2780*/  I2FP.F32.U32 R0, R2 ;  /* 0x0000000200007245 */ /* 0x004fc80000201000 */
[----:B------:R-:W-:-:S04]  /*2790*/  F2FP.BF16.F32.PACK_AB R0, RZ, R0 ;  /* 0x00000000ff00723e */ /* 0x000fc800000010ff */
[----:B------:R-:W-:-:S07]  /*27a0*/  PRMT R19, R0, 0x7610, R19 ;  /* 0x0000761000137816 */ /* 0x000fce0000000013 */
.L_x_6281:
        /* <DEDUP_REMOVED lines=19> */
.L_x_6312:
[----:B------:R-:W2:Y:S02]  /*28e0*/  LDG.E.U8 R2, desc[UR36][R2.64] ;  /* 0x0000002402027981 */ /* 0x000ea4000c1e1100 */
[----:B--2---:R-:W-:-:S04]  /*28f0*/  I2FP.F32.U32 R0, R2 ;  /* 0x0000000200007245 */ /* 0x004fc80000201000 */
[----:B------:R-:W-:Y:S01]  /*2900*/  F2FP.BF16.F32.PACK_AB R0, RZ, R0 ;  /* 0x00000000ff00723e */ /* 0x000fe200000010ff */
[----:B------:R-:W-:Y:S06]  /*2910*/  BRA `(.L_x_6314) ;  /* 0x0000000c00907947 */ /* 0x000fec0003800000 */
.L_x_6311:
        /* <DEDUP_REMOVED lines=10> */
.L_x_6316:
[----:B------:R-:W2:Y:S02]  /*29c0*/  LDG.E R2, desc[UR36][R2.64] ;  /* 0x0000002402027981 */ /* 0x000ea4000c1e1900 */
[----:B--2---:R-:W-:-:S04]  /*29d0*/  I2FP.F32.S32 R0, R2 ;  /* 0x0000000200007245 */ /* 0x004fc80000201400 */
[----:B------:R-:W-:Y:S01]  /*29e0*/  F2FP.BF16.F32.PACK_AB R0, RZ, R0 ;  /* 0x00000000ff00723e */ /* 0x000fe200000010ff */
[----:B------:R-:W-:Y:S06]  /*29f0*/  BRA `(.L_x_6314) ;  /* 0x0000000c00587947 */ /* 0x000fec0003800000 */
.L_x_6315:
[----:B------:R-:W2:Y:S02]  /*2a00*/  LDG.E.U16 R2, desc[UR36][R2.64] ;  /* 0x0000002402027981 */ /* 0x000ea4000c1e1500 */
[----:B--2---:R-:W0:Y:S02]  /*2a10*/  I2F.S16 R0, R2 ;  /* 0x0000000200007306 */ /* 0x004e240000101400 */
[----:B0-----:R-:W-:Y:S01]  /*2a20*/  F2FP.BF16.F32.PACK_AB R0, RZ, R0 ;  /* 0x00000000ff00723e */ /* 0x001fe200000010ff */
[----:B------:R-:W-:Y:S06]  /*2a30*/  BRA `(.L_x_6314) ;  /* 0x0000000c00487947 */ /* 0x000fec0003800000 */
.L_x_6310:
        /* <DEDUP_REMOVED lines=9> */
.L_x_6318:
[----:B------:R-:W2:Y:S02]  /*2ad0*/  LDG.E.U16 R0, desc[UR36][R2.64] ;  /* 0x0000002402007981 */ /* 0x000ea4000c1e1500 */
[----:B--2---:R-:W-:-:S05]  /*2ae0*/  HADD2.F32 R0, -RZ, R0.H0_H0 ;  /* 0x20000000ff007230 */ /* 0x004fca0000004100 */
[----:B------:R-:W-:Y:S01]  /*2af0*/  F2FP.BF16.F32.PACK_AB R0, RZ, R0 ;  /* 0x00000000ff00723e */ /* 0x000fe200000010ff */
[----:B------:R-:W-:Y:S06]  /*2b00*/  BRA `(.L_x_6314) ;  /* 0x0000000c00147947 */ /* 0x000fec0003800000 */
.L_x_6317:
        /* <DEDUP_REMOVED lines=9> */
.L_x_6320:
[----:B------:R-:W2:Y:S02]  /*2ba0*/  LDG.E.U16 R2, desc[UR36][R2.64] ;  /* 0x0000002402027981 */ /* 0x000ea4000c1e1500 */
[----:B--2---:R-:W-:-:S05]  /*2bb0*/  HADD2.F32 R0, -RZ, R2.H0_H0 ;  /* 0x20000002ff007230 */ /* 0x004fca0000004100 */
[----:B------:R-:W-:Y:S01]  /*2bc0*/  F2FP.BF16.F32.PACK_AB R0, RZ, R0 ;  /* 0x00000000ff00723e */ /* 0x000fe200000010ff */
[----:B------:R-:W-:Y:S06]  /*2bd0*/  BRA `(.L_x_6314) ;  /* 0x0000000800e07947 */ /* 0x000fec0003800000 */
.L_x_6319:
        /* <DEDUP_REMOVED lines=8> */
.L_x_6309:
        /* <DEDUP_REMOVED lines=13> */
.L_x_6323:
        /* <DEDUP_REMOVED lines=8> */
.L_x_6322:
        /* <DEDUP_REMOVED lines=28> */
.L_x_6325:
        /* <DEDUP_REMOVED lines=15> */
.L_x_6324:
[----:B------:R0:W5:Y:S01]  /*3060*/  LDG.E.U16 R0, desc[UR36][R2.64] ;  /* 0x0000002402007981 */ /* 0x000162000c1e1500 */
[----:B------:R-:W-:Y:S05]  /*3070*/  BRA `(.L_x_6314) ;  /* 0x0000000400b87947 */ /* 0x000fea0003800000 */
.L_x_6321:
        /* <DEDUP_REMOVED lines=12> */
.L_x_6328:
        /* <DEDUP_REMOVED lines=21> */
.L_x_6332:
[----:B------:R-:W-:Y:S05]  /*3290*/  BSYNC B1 ;  /* 0x0000000000017941 */ /* 0x000fea0003800000 */
.L_x_6331:
[----:B------:R-:W-:Y:S01]  /*32a0*/  LEA R3, R0, 0x3b800000, 0x17 ;  /* 0x3b80000000037811 */ /* 0x000fe200078eb8ff */
[----:B------:R-:W-:-:S05]  /*32b0*/  IMAD.SHL.U32 R0, R2, 0x100000, RZ ;  /* 0x0010000002007824 */ /* 0x000fca00078e00ff */
[----:B------:R-:W-:-:S07]  /*32c0*/  LOP3.LUT R0, R3, R0, R4, 0xfe, !PT ;  /* 0x0000000003007212 */ /* 0x000fce00078efe04 */
.L_x_6330:
[----:B------:R-:W-:Y:S05]  /*32d0*/  BSYNC B0 ;  /* 0x0000000000007941 */ /* 0x000fea0003800000 */
.L_x_6329:
[----:B------:R-:W-:Y:S01]  /*32e0*/  F2FP.BF16.F32.PACK_AB R0, RZ, R0 ;  /* 0x00000000ff00723e */ /* 0x000fe200000010ff */
[----:B------:R-:W-:Y:S06]  /*32f0*/  BRA `(.L_x_6314) ;  /* 0x0000000400187947 */ /* 0x000fec0003800000 */
.L_x_6327:
        /* <DEDUP_REMOVED lines=21> */
.L_x_6336:
[----:B------:R-:W-:Y:S05]  /*3450*/  BSYNC B1 ;  /* 0x0000000000017941 */ /* 0x000fea0003800000 */
.L_x_6335:
[----:B------:R-:W-:Y:S01]  /*3460*/  LEA R3, R0, 0x37800000, 0x17 ;  /* 0x3780000000037811 */ /* 0x000fe200078eb8ff */
[----:B------:R-:W-:-:S05]  /*3470*/  IMAD.SHL.U32 R0, R2, 0x200000, RZ ;  /* 0x0020000002007824 */ /* 0x000fca00078e00ff */
[----:B------:R-:W-:-:S07]  /*3480*/  LOP3.LUT R0, R3, R0, R4, 0xfe, !PT ;  /* 0x0000000003007212 */ /* 0x000fce00078efe04 */
.L_x_6334:
[----:B------:R-:W-:Y:S05]  /*3490*/  BSYNC B0 ;  /* 0x0000000000007941 */ /* 0x000fea0003800000 */
.L_x_6333:
[----:B------:R-:W-:Y:S01]  /*34a0*/  F2FP.BF16.F32.PACK_AB R0, RZ, R0 ;  /* 0x00000000ff00723e */ /* 0x000fe200000010ff */
[----:B------:R-:W-:Y:S06]  /*34b0*/  BRA `(.L_x_6314) ;  /* 0x0000000000a87947 */ /* 0x000fec0003800000 */
.L_x_6326:
        /* <DEDUP_REMOVED lines=14> */
.L_x_6340:
[----:B------:R-:W-:Y:S05]  /*35a0*/  BSYNC B0 ;  /* 0x0000000000007941 */ /* 0x000fea0003800000 */
.L_x_6339:
[----:B------:R-:W-:Y:S01]  /*35b0*/  F2FP.BF16.F32.PACK_AB R0, RZ, R0 ;  /* 0x00000000ff00723e */ /* 0x000fe200000010ff */
[----:B------:R-:W-:Y:S06]  /*35c0*/  BRA `(.L_x_6314) ;  /* 0x0000000000647947 */ /* 0x000fec0003800000 */
.L_x_6313:
        /* <DEDUP_REMOVED lines=16> */
.L_x_6341:
[----:B------:R-:W-:Y:S01]  /*36d0*/  PRMT R0, RZ, 0x7610, R0 ;  /* 0x00007610ff007816 */ /* 0x000fe20000000000 */
[----:B------:R-:W-:Y:S06]  /*36e0*/  BRA `(.L_x_6314) ;  /* 0x00000000001c7947 */ /* 0x000fec0003800000 */
.L_x_6338:
[----:B------:R-:W2:Y:S02]  /*36f0*/  LDG.E.64 R2, desc[UR36][R2.64] ;  /* 0x0000002402027981 */ /* 0x000ea4000c1e1b00 */
[----:B--2---:R-:W0:Y:S02]  /*3700*/  I2F.U64 R0, R2 ;  /* 0x0000000200007312 */ /* 0x004e240000301000 */
[----:B0-----:R-:W-:Y:S01]  /*3710*/  F2FP.BF16.F32.PACK_AB R0, RZ, R0 ;  /* 0x00000000ff00723e */ /* 0x001fe200000010ff */
[----:B------:R-:W-:Y:S06]  /*3720*/  BRA `(.L_x_6314) ;  /* 0x00000000000c7947 */ /* 0x000fec0003800000 */
.L_x_6337:
[----:B------:R-:W2:Y:S02]  /*3730*/  LDG.E R2, desc[UR36][R2.64] ;  /* 0x0000002402027981 */ /* 0x000ea4000c1e1900 */
[----:B--2---:R-:W-:-:S04]  /*3740*/  I2FP.F32.U32 R0, R2 ;  /* 0x0000000200007245 */ /* 0x004fc80000201000 */
[----:B------:R-:W-:-:S07]  /*3750*/  F2FP.BF16.F32.PACK_AB R0, RZ, R0 ;  /* 0x00000000ff00723e */ /* 0x000fce00000010ff */
.L_x_6314:
[----:B------:R-:W1:Y:S01]  /*3760*/  LDC.U8 R4, c[0x0][0x491] ;  /* 0x00012440ff047b82 */ /* 0x000e620000000000 */
[----:B-----5:R-:W-:Y:S02]  /*3770*/  IMAD.U32 R19, R19, 0x10000, RZ ;  /* 0x0001000013137824 */ /* 0x020fe400078e00ff */
[----:B------:R-:W-:-:S05]  /*3780*/  IMAD.U32 R0, R0, 0x10000, RZ ;  /* 0x0001000000007824 */ /* 0x000fca00078e00ff */
[----:B------:R-:W-:-:S04]  /*3790*/  FMNMX.FTZ R0, R19, R0, !PT ;  /* 0x0000000013007209 */ /* 0x000fc80007810000 */
        /* <DEDUP_REMOVED lines=16> */
.L_x_6345:
[----:B------:R-:W-:-:S06]  /*38a0*/  IMAD.U32 R3, R3, 0x10000, RZ ;  /* 0x0001000003037824 */ /* 0x000fcc00078e00ff */
[----:B------:R-:W0:Y:S02]  /*38b0*/  F2I.S64.TRUNC R2, R3 ;  /* 0x0000000300027311 */ /* 0x000e24000020d900 */
[----:B0-----:R1:W-:Y:S01]  /*38c0*/  STG.E.U8 desc[UR36][R16.64], R2 ;  /* 0x0000000210007986 */ /* 0x0013e2000c101124 */
[----:B------:R-:W-:Y:S05]  /*38d0*/  BRA `(.L_x_6347) ;  /* 0x0000000c00847947 */ /* 0x000fea0003800000 */
.L_x_6344:
        /* <DEDUP_REMOVED lines=10> */
.L_x_6349:
[----:B------:R-:W-:-:S06]  /*3980*/  IMAD.U32 R3, R3, 0x10000, RZ ;  /* 0x0001000003037824 */ /* 0x000fcc00078e00ff */
[----:B------:R-:W0:Y:S02]  /*3990*/  F2I.FTZ.TRUNC.NTZ R3, R3 ;  /* 0x0000000300037305 */ /* 0x000e24000021f100 */
[----:B0-----:R3:W-:Y:S01]  /*39a0*/  STG.E desc[UR36][R16.64], R3 ;  /* 0x0000000310007986 */ /* 0x0017e2000c101924 */
[----:B------:R-:W-:Y:S05]  /*39b0*/  BRA `(.L_x_6347) ;  /* 0x0000000c004c7947 */ /* 0x000fea0003800000 */
.L_x_6348:
[----:B------:R-:W-:-:S06]  /*39c0*/  IMAD.U32 R3, R3, 0x10000, RZ ;  /* 0x0001000003037824 */ /* 0x000fcc00078e00ff */
[----:B------:R-:W0:Y:S02]  /*39d0*/  F2I.FTZ.TRUNC.NTZ R3, R3 ;  /* 0x0000000300037305 */ /* 0x000e24000021f100 */
[----:B0-----:R2:W-:Y:S01]  /*39e0*/  STG.E.U16 desc[UR36][R16.64], R3 ;  /* 0x0000000310007986 */ /* 0x0015e2000c101524 */
[----:B------:R-:W-:Y:S05]  /*39f0*/  BRA `(.L_x_6347) ;  /* 0x0000000c003c7947 */ /* 0x000fea0003800000 */
.L_x_6343:
        /* <DEDUP_REMOVED lines=9> */
.L_x_6351:
[----:B------:R-:W-:-:S05]  /*3a90*/  IMAD.U32 R0, R3, 0x10000, RZ ;  /* 0x0001000003007824 */ /* 0x000fca00078e00ff */
[----:B------:R-:W-:-:S05]  /*3aa0*/  F2FP.F16.F32.PACK_AB R0, RZ, R0 ;  /* 0x00000000ff00723e */ /* 0x000fca00000000ff */
[----:B------:R0:W-:Y:S01]  /*3ab0*/  STG.E.U16 desc[UR36][R16.64], R0 ;  /* 0x0000000010007986 */ /* 0x0001e2000c101524 */
[----:B------:R-:W-:Y:S05]  /*3ac0*/  BRA `(.L_x_6347) ;  /* 0x0000000c00087947 */ /* 0x000fea0003800000 */
.L_x_6350:
        /* <DEDUP_REMOVED lines=10> */
.L_x_6353:
[----:B------:R-:W-:-:S05]  /*3b70*/  IMAD.U32 R3, R3, 0x10000, RZ ;  /* 0x0001000003037824 */ /* 0x000fca00078e00ff */
[----:B------:R-:W-:-:S04]  /*3b80*/  F2FP.F16.F32.PACK_AB R3, RZ, R3 ;  /* 0x00000003ff03723e */ /* 0x000fc800000000ff */
[----:B------:R-:W-:-:S05]  /*3b90*/  PRMT R3, R3, 0x5410, RZ ;  /* 0x0000541003037816 */ /* 0x000fca00000000ff */
[----:B------:R0:W-:Y:S01]  /*3ba0*/  STG.E desc[UR36][R16.64], R3 ;  /* 0x0000000310007986 */ /* 0x0001e2000c101924 */
[----:B------:R-:W-:Y:S05]  /*3bb0*/  BRA `(.L_x_6347) ;  /* 0x0000000800cc7947 */ /* 0x000fea0003800000 */
.L_x_6352:
[----:B------:R-:W-:-:S04]  /*3bc0*/  IMAD.U32 R2, R3, 0x10000, RZ ;  /* 0x0001000003027824 */ /* 0x000fc800078e00ff */
[----:B------:R-:W-:-:S06]  /*3bd0*/  FMUL.FTZ R2, R2, 1 ;  /* 0x3f80000002027820 */ /* 0x000fcc0000410000 */
[----:B------:R-:W0:Y:S02]  /*3be0*/  F2F.F64.F32 R2, R2 ;  /* 0x0000000200027310 */ /* 0x000e240000201800 */
[----:B0-----:R0:W-:Y:S01]  /*3bf0*/  STG.E.64 desc[UR36][R16.64], R2 ;  /* 0x0000000210007986 */ /* 0x0011e2000c101b24 */
[----:B------:R-:W-:Y:S05]  /*3c00*/  BRA `(.L_x_6347) ;  /* 0x0000000800b87947 */ /* 0x000fea0003800000 */
.L_x_6342:
        /* <DEDUP_REMOVED lines=13> */
.L_x_6356:
[----:B------:R-:W-:Y:S01]  /*3ce0*/  IMAD.U32 R3, R3, 0x10000, RZ ;  /* 0x0001000003037824 */ /* 0x000fe200078e00ff */
[----:B------:R-:W-:-:S03]  /*3cf0*/  CS2R R6, SRZ ;  /* 0x0000000000067805 */ /* 0x000fc6000001ff00 */
[----:B------:R-:W-:-:S04]  /*3d00*/  FMUL.FTZ R3, R3, 1 ;  /* 0x3f80000003037820 */ /* 0x000fc80000410000 */
[----:B------:R-:W0:Y:S02]  /*3d10*/  F2F.F64.F32 R4, R3 ;  /* 0x0000000300047310 */ /* 0x000e240000201800 */
[----:B0-----:R0:W-:Y:S01]  /*3d20*/  STG.E.128 desc[UR36][R16.64], R4 ;  /* 0x0000000410007986 */ /* 0x0011e2000c101d24 */
[----:B------:R-:W-:Y:S05]  /*3d30*/  BRA `(.L_x_6347) ;  /* 0x00000008006c7947 */ /* 0x000fea0003800000 */
.L_x_6355:
        /* <DEDUP_REMOVED lines=21> */
.L_x_6360:
[----:B------:R-:W-:Y:S05]  /*3e90*/  BSYNC B0 ;  /* 0x0000000000007941 */ /* 0x000fea0003800000 */
.L_x_6359:
[----:B------:R-:W-:-:S05]  /*3ea0*/  LOP3.LUT R3, R0, R3, RZ, 0xfc, !PT ;  /* 0x0000000300037212 */ /* 0x000fca00078efcff */
[----:B------:R0:W-:Y:S01]  /*3eb0*/  STG.E.U8 desc[UR36][R16.64], R3 ;  /* 0x0000000310007986 */ /* 0x0001e2000c101124 */
[----:B------:R-:W-:Y:S05]  /*3ec0*/  BRA `(.L_x_6347) ;  /* 0x0000000800087947 */ /* 0x000fea0003800000 */
.L_x_6358:
        /* <DEDUP_REMOVED lines=13> */
.L_x_6362:
[----:B------:R-:W-:Y:S01]  /*3fa0*/  IMAD.MOV.U32 R0, RZ, RZ, 0x7f ;  /* 0x0000007fff007424 */ /* 0x000fe200078e00ff */
[----:B------:R-:W-:-:S04]  /*3fb0*/  ISETP.GT.U32.AND P0, PT, R2, 0x7f800000, PT ;  /* 0x7f8000000200780c */ /* 0x000fc80003f04070 */
[----:B------:R-:W-:-:S09]  /*3fc0*/  SEL R0, R0, 0x7c, P0 ;  /* 0x0000007c00007807 */ /* 0x000fd20000000000 */
.L_x_6363:
[----:B------:R-:W-:Y:S05]  /*3fd0*/  BSYNC B0 ;  /* 0x0000000000007941 */ /* 0x000fea0003800000 */
.L_x_6361:
[----:B------:R-:W-:-:S04]  /*3fe0*/  LOP3.LUT R2, R3, 0x80000000, RZ, 0xc0, !PT ;  /* 0x8000000003027812 */ /* 0x000fc800078ec0ff */
[----:B------:R-:W-:-:S04]  /*3ff0*/  SHF.R.U32.HI R3, RZ, 0x18, R2 ;  /* 0x00000018ff037819 */ /* 0x000fc80000011602 */
[----:B------:R-:W-:-:S05]  /*4000*/  LOP3.LUT R3, R0, R3, RZ, 0xfc, !PT ;  /* 0x0000000300037212 */ /* 0x000fca00078efcff */
[----:B------:R0:W-:Y:S01]  /*4010*/  STG.E.U8 desc[UR36][R16.64], R3 ;  /* 0x0000000310007986 */ /* 0x0001e2000c101124 */
[----:B------:R-:W-:Y:S05]  /*4020*/  BRA `(.L_x_6347) ;  /* 0x0000000400b07947 */ /* 0x000fea0003800000 */
.L_x_6357:
[----:B------:R0:W-:Y:S01]  /*4030*/  STG.E.U16 desc[UR36][R16.64], R3 ;  /* 0x0000000310007986 */ /* 0x0001e2000c101524 */
[----:B------:R-:W-:Y:S05]  /*4040*/  BRA `(.L_x_6347) ;  /* 0x0000000400a87947 */ /* 0x000fea0003800000 */
.L_x_6354:
        /* <DEDUP_REMOVED lines=12> */
.L_x_6366:
        /* <DEDUP_REMOVED lines=17> */
.L_x_6369:
[----:B------:R-:W-:-:S04]  /*4220*/  LOP3.LUT R2, R3, 0x80000000, RZ, 0xc0, !PT ;  /* 0x8000000003027812 */ /* 0x000fc800078ec0ff */
[----:B------:R-:W-:-:S04]  /*4230*/  SHF.R.U32.HI R3, RZ, 0x18, R2 ;  /* 0x00000018ff037819 */ /* 0x000fc80000011602 */
[----:B------:R-:W-:-:S04]  /*4240*/  LOP3.LUT R0, R0, R3, RZ, 0xfc, !PT ;  /* 0x0000000300007212 */ /* 0x000fc800078efcff */
[----:B------:R-:W-:-:S07]  /*4250*/  PRMT R8, R0, 0x7610, R8 ;  /* 0x0000761000087816 */ /* 0x000fce0000000008 */
.L_x_6368:
[----:B------:R-:W-:Y:S05]  /*4260*/  BSYNC B0 ;  /* 0x0000000000007941 */ /* 0x000fea0003800000 */
.L_x_6367:
[----:B------:R0:W-:Y:S01]  /*4270*/  STG.E.U8 desc[UR36][R16.64], R8 ;  /* 0x0000000810007986 */ /* 0x0001e2000c101124 */
[----:B------:R-:W-:Y:S05]  /*4280*/  BRA `(.L_x_6347) ;  /* 0x0000000400187947 */ /* 0x000fea0003800000 */
.L_x_6365:
        /* <DEDUP_REMOVED lines=17> */
.L_x_6372:
[----:B------:R-:W-:-:S04]  /*43a0*/  LOP3.LUT R2, R3, 0x80000000, RZ, 0xc0, !PT ;  /* 0x8000000003027812 */ /* 0x000fc800078ec0ff */
[----:B------:R-:W-:-:S04]  /*43b0*/  SHF.R.U32.HI R3, RZ, 0x18, R2 ;  /* 0x00000018ff037819 */ /* 0x000fc80000011602 */
[----:B------:R-:W-:-:S04]  /*43c0*/  LOP3.LUT R0, R0, R3, RZ, 0xfc, !PT ;  /* 0x0000000300007212 */ /* 0x000fc800078efcff */
[----:B------:R-:W-:-:S07]  /*43d0*/  PRMT R8, R0, 0x7610, R8 ;  /* 0x0000761000087816 */ /* 0x000fce0000000008 */
.L_x_6371:
[----:B------:R-:W-:Y:S05]  /*43e0*/  BSYNC B0 ;  /* 0x0000000000007941 */ /* 0x000fea0003800000 */
.L_x_6370:
[----:B------:R0:W-:Y:S01]  /*43f0*/  STG.E.U8 desc[UR36][R16.64], R8 ;  /* 0x0000000810007986 */ /* 0x0001e2000c101124 */
[----:B------:R-:W-:Y:S05]  /*4400*/  BRA `(.L_x_6347) ;  /* 0x0000000000b87947 */ /* 0x000fea0003800000 */
.L_x_6364:
        /* <DEDUP_REMOVED lines=22> */
.L_x_6346:
        /* <DEDUP_REMOVED lines=16> */
.L_x_6375:
[----:B------:R-:W-:Y:S05]  /*4670*/  BRA `(.L_x_6347) ;  /* 0x00000000001c7947 */ /* 0x000fea0003800000 */
.L_x_6374:
[----:B------:R-:W-:-:S06]  /*4680*/  IMAD.U32 R3, R3, 0x10000, RZ ;  /* 0x0001000003037824 */ /* 0x000fcc00078e00ff */
[----:B------:R-:W0:Y:S02]  /*4690*/  F2I.U64.TRUNC R2, R3 ;  /* 0x0000000300027311 */ /* 0x000e24000020d800 */
[----:B0-----:R0:W-:Y:S01]  /*46a0*/  STG.E.64 desc[UR36][R16.64], R2 ;  /* 0x0000000210007986 */ /* 0x0011e2000c101b24 */
[----:B------:R-:W-:Y:S05]  /*46b0*/  BRA `(.L_x_6347) ;  /* 0x00000000000c7947 */ /* 0x000fea0003800000 */
.L_x_6373:
[----:B------:R-:W-:-:S06]  /*46c0*/  IMAD.U32 R3, R3, 0x10000, RZ ;  /* 0x0001000003037824 */ /* 0x000fcc00078e00ff */
[----:B------:R-:W0:Y:S02]  /*46d0*/  F2I.FTZ.U32.TRUNC.NTZ R3, R3 ;  /* 0x0000000300037305 */ /* 0x000e24000021f000 */
[----:B0-----:R0:W-:Y:S02]  /*46e0*/  STG.E desc[UR36][R16.64], R3 ;  /* 0x0000000310007986 */ /* 0x0011e4000c101924 */
.L_x_6347:
[----:B------:R-:W-:-:S04]  /*46f0*/  IMAD R18, R18, 0x200, R23 ;  /* 0x0000020012127824 */ /* 0x000fc800078e0217 */
[----:B------:R-:W-:-:S07]  /*4700*/  VIADD R19, R18, 0x80 ;  /* 0x0000008012137836 */ /* 0x000fce0000000000 */
.L_x_6274:
[----:B------:R-:W-:Y:S05]  /*4710*/  BSYNC B6 ;  /* 0x0000000000067941 */ /* 0x000fea0003800000 */
.L_x_6273:
        /* <DEDUP_REMOVED lines=358> */
.L_x_6378:
        /* <DEDUP_REMOVED lines=23> */
.L_x_6382:
[----:B------:R-:W2:Y:S02]  /*5ef0*/  LDG.E.U8 R2, desc[UR36][R2.64] ;  /* 0x0000002402027981 */ /* 0x000ea4000c1e1100 */
[----:B--2---:R-:W-:-:S04]  /*5f00*/  I2FP.F32.U32 R0, R2 ;  /* 0x0000000200007245 */ /* 0x004fc80000201000 */
[----:B------:R-:W-:-:S04]  /*5f10*/  F2FP.BF16.F32.PACK_AB R0, RZ, R0 ;  /* 0x00000000ff00723e */ /* 0x000fc800000010ff */
[----:B------:R-:W-:Y:S01]  /*5f20*/  PRMT R22, R0, 0x7610, R22 ;  /* 0x0000761000167816 */ /* 0x000fe20000000016 */
[----:B------:R-:W-:Y:S06]  /*5f30*/  BRA `(.L_x_6384) ;  /* 0x0000000c00c87947 */ /* 0x000fec0003800000 */
.L_x_6381:
        /* <DEDUP_REMOVED lines=11> */
.L_x_6386:
[----:B------:R-:W2:Y:S02]  /*5ff0*/  LDG.E R2, desc[UR36][R2.64] ;  /* 0x0000002402027981 */ /* 0x000ea4000c1e1900 */
[----:B--2---:R-:W-:-:S04]  /*6000*/  I2FP.F32.S32 R0, R2 ;  /* 0x0000000200007245 */ /* 0x004fc80000201400 */
[----:B------:R-:W-:-:S04]  /*6010*/  F2FP.BF16.F32.PACK_AB R0, RZ, R0 ;  /* 0x00000000ff00723e */ /* 0x000fc800000010ff */
[----:B------:R-:W-:Y:S01]  /*6020*/  PRMT R22, R0, 0x7610, R22 ;  /* 0x0000761000167816 */ /* 0x000fe20000000016 */
[----:B------:R-:W-:Y:S06]  /*6030*/  BRA `(.L_x_6384) ;  /* 0x0000000c00887947 */ /* 0x000fec0003800000 */
.L_x_6385:
[----:B------:R-:W2:Y:S02]  /*6040*/  LDG.E.U16 R2, desc[UR36][R2.64] ;  /* 0x0000002402027981 */ /* 0x000ea4000c1e1500 */
[----:B--2---:R-:W0:Y:S02]  /*6050*/  I2F.S16 R0, R2 ;  /* 0x0000000200007306 */ /* 0x004e240000101400 */
[----:B0-----:R-:W-:-:S04]  /*6060*/  F2FP.BF16.F32.PACK_AB R0, RZ, R0 ;  /* 0x00000000ff00723e */ /* 0x001fc800000010ff */
[----:B------:R-:W-:Y:S01]  /*6070*/  PRMT R22, R0, 0x7610, R22 ;  /* 0x0000761000167816 */ /* 0x000fe20000000016 */
[----:B------:R-:W-:Y:S06]  /*6080*/  BRA `(.L_x_6384) ;  /* 0x0000000c00747947 */ /* 0x000fec0003800000 */
.L_x_6380:
        /* <DEDUP_REMOVED lines=9> */
.L_x_6388:
[----:B------:R-:W2:Y:S02]  /*6120*/  LDG.E.U16 R0, desc[UR36][R2.64] ;  /* 0x0000002402007981 */ /* 0x000ea4000c1e1500 */
[----:B--2---:R-:W-:-:S05]  /*6130*/  HADD2.F32 R0, -RZ, R0.H0_H0 ;  /* 0x20000000ff007230 */ /* 0x004fca0000004100 */
[----:B------:R-:W-:-:S04]  /*6140*/  F2FP.BF16.F32.PACK_AB R0, RZ, R0 ;  /* 0x00000000ff00723e */ /* 0x000fc800000010ff */
[----:B------:R-:W-:Y:S01]  /*6150*/  PRMT R22, R0, 0x7610, R22 ;  /* 0x0000761000167816 */ /* 0x000fe20000000016 */
[----:B------:R-:W-:Y:S06]  /*6160*/  BRA `(.L_x_6384) ;  /* 0x0000000c003c7947 */ /* 0x000fec0003800000 */
.L_x_6387:
        /* <DEDUP_REMOVED lines=9> */
.L_x_6390:
[----:B------:R-:W2:Y:S02]  /*6200*/  LDG.E.U16 R2, desc[UR36][R2.64] ;  /* 0x0000002402027981 */ /* 0x000ea4000c1e1500 */
[----:B--2---:R-:W-:-:S05]  /*6210*/  HADD2.F32 R0, -RZ, R2.H0_H0 ;  /* 0x20000002ff007230 */ /* 0x004fca0000004100 */
[----:B------:R-:W-:-:S04]  /*6220*/  F2FP.BF16.F32.PACK_AB R0, RZ, R0 ;  /* 0x00000000ff00723e */ /* 0x000fc800000010ff */
[----:B------:R-:W-:Y:S01]  /*6230*/  PRMT R22, R0, 0x7610, R22 ;  /* 0x0000761000167816 */ /* 0x000fe20000000016 */
[----:B------:R-:W-:Y:S06]  /*6240*/  BRA `(.L_x_6384) ;  /* 0x0000000c00047947 */ /* 0x000fec0003800000 */
.L_x_6389:
        /* <DEDUP_REMOVED lines=9> */
.L_x_6379:
        /* <DEDUP_REMOVED lines=14> */
.L_x_6393:
        /* <DEDUP_REMOVED lines=9> */
.L_x_6392:
        /* <DEDUP_REMOVED lines=28> */
.L_x_6395:
        /* <DEDUP_REMOVED lines=15> */
.L_x_6394:
[----:B------:R0:W5:Y:S01]  /*6700*/  LDG.E.U16 R22, desc[UR36][R2.64] ;  /* 0x0000002402167981 */ /* 0x000162000c1e1500 */
[----:B------:R-:W-:Y:S05]  /*6710*/  BRA `(.L_x_6384) ;  /* 0x0000000400d07947 */ /* 0x000fea0003800000 */
.L_x_6391:
        /* <DEDUP_REMOVED lines=13> */
.L_x_6398:
        /* <DEDUP_REMOVED lines=21> */
.L_x_6402:
[----:B------:R-:W-:Y:S05]  /*6940*/  BSYNC B1 ;  /* 0x0000000000017941 */ /* 0x000fea0003800000 */
.L_x_6401:
[----:B------:R-:W-:Y:S01]  /*6950*/  LEA R3, R0, 0x3b800000, 0x17 ;  /* 0x3b80000000037811 */ /* 0x000fe200078eb8ff */
[----:B------:R-:W-:-:S05]  /*6960*/  IMAD.SHL.U32 R0, R2, 0x100000, RZ ;  /* 0x0010000002007824 */ /* 0x000fca00078e00ff */
[----:B------:R-:W-:-:S07]  /*6970*/  LOP3.LUT R0, R3, R0, R4, 0xfe, !PT ;  /* 0x0000000003007212 */ /* 0x000fce00078efe04 */
.L_x_6400:
[----:B------:R-:W-:Y:S05]  /*6980*/  BSYNC B0 ;  /* 0x0000000000007941 */ /* 0x000fea0003800000 */
.L_x_6399:
[----:B------:R-:W-:-:S04]  /*6990*/  F2FP.BF16.F32.PACK_AB R0, RZ, R0 ;  /* 0x00000000ff00723e */ /* 0x000fc800000010ff */
[----:B------:R-:W-:Y:S01]  /*69a0*/  PRMT R22, R0, 0x7610, R22 ;  /* 0x0000761000167816 */ /* 0x000fe20000000016 */
[----:B------:R-:W-:Y:S06]  /*69b0*/  BRA `(.L_x_6384) ;  /* 0x0000000400287947 */ /* 0x000fec0003800000 */
.L_x_6397:
        /* <DEDUP_REMOVED lines=21> */
.L_x_6406:
[----:B------:R-:W-:Y:S05]  /*6b10*/  BSYNC B1 ;  /* 0x0000000000017941 */ /* 0x000fea0003800000 */
.L_x_6405:
[----:B------:R-:W-:Y:S01]  /*6b20*/  LEA R3, R0, 0x37800000, 0x17 ;  /* 0x3780000000037811 */ /* 0x000fe200078eb8ff */
[----:B------:R-:W-:-:S05]  /*6b30*/  IMAD.SHL.U32 R0, R2, 0x200000, RZ ;  /* 0x0020000002007824 */ /* 0x000fca00078e00ff */
[----:B------:R-:W-:-:S07]  /*6b40*/  LOP3.LUT R0, R3, R0, R4, 0xfe, !PT ;  /* 0x0000000003007212 */ /* 0x000fce00078efe04 */
.L_x_6404:
[----:B------:R-:W-:Y:S05]  /*6b50*/  BSYNC B0 ;  /* 0x0000000000007941 */ /* 0x000fea0003800000 */
.L_x_6403:
[----:B------:R-:W-:-:S04]  /*6b60*/  F2FP.BF16.F32.PACK_AB R0, RZ, R0 ;  /* 0x00000000ff00723e */ /* 0x000fc800000010ff */
[----:B------:R-:W-:Y:S01]  /*6b70*/  PRMT R22, R0, 0x7610, R22 ;  /* 0x0000761000167816 */ /* 0x000fe20000000016 */
[----:B------:R-:W-:Y:S06]  /*6b80*/  BRA `(.L_x_6384) ;  /* 0x0000000000b47947 */ /* 0x000fec0003800000 */
.L_x_6396:
        /* <DEDUP_REMOVED lines=14> */
.L_x_6410:
[----:B------:R-:W-:Y:S05]  /*6c70*/  BSYNC B0 ;  /* 0x0000000000007941 */ /* 0x000fea0003800000 */
.L_x_6409:
[----:B------:R-:W-:-:S04]  /*6c80*/  F2FP.BF16.F32.PACK_AB R0, RZ, R0 ;  /* 0x00000000ff00723e */ /* 0x000fc800000010ff */
[----:B------:R-:W-:Y:S01]  /*6c90*/  PRMT R22, R0, 0x7610, R22 ;  /* 0x0000761000167816 */ /* 0x000fe20000000016 */
[----:B------:R-:W-:Y:S06]  /*6ca0*/  BRA `(.L_x_6384) ;  /* 0x00000000006c7947 */ /* 0x000fec0003800000 */
.L_x_6383:
        /* <DEDUP_REMOVED lines=16> */
.L_x_6411:
[----:B------:R-:W-:Y:S01]  /*6db0*/  PRMT R22, RZ, 0x7610, R22 ;  /* 0x00007610ff167816 */ /* 0x000fe20000000016 */
[----:B------:R-:W-:Y:S06]  /*6dc0*/  BRA `(.L_x_6384) ;  /* 0x0000000000247947 */ /* 0x000fec0003800000 */
.L_x_6408:
[----:B------:R-:W2:Y:S02]  /*6dd0*/  LDG.E.64 R2, desc[UR36][R2.64] ;  /* 0x0000002402027981 */ /* 0x000ea4000c1e1b00 */
[----:B--2---:R-:W0:Y:S02]  /*6de0*/  I2F.U64 R0, R2 ;  /* 0x0000000200007312 */ /* 0x004e240000301000 */
[----:B0-----:R-:W-:-:S04]  /*6df0*/  F2FP.BF16.F32.PACK_AB R0, RZ, R0 ;  /* 0x00000000ff00723e */ /* 0x001fc800000010ff */
[----:B------:R-:W-:Y:S01]  /*6e00*/  PRMT R22, R0, 0x7610, R22 ;  /* 0x0000761000167816 */ /* 0x000fe20000000016 */
[----:B------:R-:W-:Y:S06]  /*6e10*/  BRA `(.L_x_6384) ;  /* 0x0000000000107947 */ /* 0x000fec0003800000 */
.L_x_6407:
[----:B------:R-:W2:Y:S02]  /*6e20*/  LDG.E R2, desc[UR36][R2.64] ;  /* 0x0000002402027981 */ /* 0x000ea4000c1e1900 */
[----:B--2---:R-:W-:-:S04]  /*6e30*/  I2FP.F32.U32 R0, R2 ;  /* 0x0000000200007245 */ /* 0x004fc80000201000 */
[----:B------:R-:W-:-:S04]  /*6e40*/  F2FP.BF16.F32.PACK_AB R0, RZ, R0 ;  /* 0x00000000ff00723e */ /* 0x000fc800000010ff */
[----:B------:R-:W-:-:S07]  /*6e50*/  PRMT R22, R0, 0x7610, R22 ;  /* 0x0000761000167816 */ /* 0x000fce0000000016 */
.L_x_6384:
        /* <DEDUP_REMOVED lines=19> */
.L_x_6415:
[----:B------:R-:W2:Y:S02]  /*6f90*/  LDG.E.U8 R2, desc[UR36][R2.64] ;  /* 0x0000002402027981 */ /* 0x000ea4000c1e1100 */
[----:B--2---:R-:W-:-:S04]  /*6fa0*/  I2FP.F32.U32 R0, R2 ;  /* 0x0000000200007245 */ /* 0x004fc80000201000 */
[----:B------:R-:W-:Y:S01]  /*6fb0*/  F2FP.BF16.F32.PACK_AB R0, RZ, R0 ;  /* 0x00000000ff00723e */ /* 0x000fe200000010ff */
[----:B------:R-:W-:Y:S06]  /*6fc0*/  BRA `(.L_x_6417) ;  /* 0x0000000c00907947 */ /* 0x000fec0003800000 */
.L_x_6414:
        /* <DEDUP_REMOVED lines=10> */
.L_x_6419:
[----:B------:R-:W2:Y:S02]  /*7070*/  LDG.E R2, desc[UR36][R2.64] ;  /* 0x0000002402027981 */ /* 0x000ea4000c1e1900 */
[----:B--2---:R-:W-:-:S04]  /*7080*/  I2FP.F32.S32 R0, R2 ;  /* 0x0000000200007245 */ /* 0x004fc80000201400 */
[----:B------:R-:W-:Y:S01]  /*7090*/  F2FP.BF16.F32.PACK_AB R0, RZ, R0 ;  /* 0x00000000ff00723e */ /* 0x000fe200000010ff */
[----:B------:R-:W-:Y:S06]  /*70a0*/  BRA `(.L_x_6417) ;  /* 0x0000000c00587947 */ /* 0x000fec0003800000 */
.L_x_6418:
[----:B------:R-:W2:Y:S02]  /*70b0*/  LDG.E.U16 R2, desc[UR36][R2.64] ;  /* 0x0000002402027981 */ /* 0x000ea4000c1e1500 */
[----:B--2---:R-:W0:Y:S02]  /*70c0*/  I2F.S16 R0, R2 ;  /* 0x0000000200007306 */ /* 0x004e240000101400 */
[----:B0-----:R-:W-:Y:S01]  /*70d0*/  F2FP.BF16.F32.PACK_AB R0, RZ, R0 ;  /* 0x00000000ff00723e */ /* 0x001fe200000010ff */
[----:B------:R-:W-:Y:S06]  /*70e0*/  BRA `(.L_x_6417) ;  /* 0x0000000c00487947 */ /* 0x000fec0003800000 */
.L_x_6413:
        /* <DEDUP_REMOVED lines=9> */
.L_x_6421:
[----:B------:R-:W2:Y:S02]  /*7180*/  LDG.E.U16 R0, desc[UR36][R2.64] ;  /* 0x0000002402007981 */ /* 0x000ea4000c1e1500 */
[----:B--2---:R-:W-:-:S05]  /*7190*/  HADD2.F32 R0, -RZ, R0.H0_H0 ;  /* 0x20000000ff007230 */ /* 0x004fca0000004100 */
[----:B------:R-:W-:Y:S01]  /*71a0*/  F2FP.BF16.F32.PACK_AB R0, RZ, R0 ;  /* 0x00000000ff00723e */ /* 0x000fe200000010ff */
[----:B------:R-:W-:Y:S06]  /*71b0*/  BRA `(.L_x_6417) ;  /* 0x0000000c00147947 */ /* 0x000fec0003800000 */
.L_x_6420:
        /* <DEDUP_REMOVED lines=9> */
.L_x_6423:
[----:B------:R-:W2:Y:S02]  /*7250*/  LDG.E.U16 R2, desc[UR36][R2.64] ;  /* 0x0000002402027981 */ /* 0x000ea4000c1e1500 */
[----:B--2---:R-:W-:-:S05]  /*7260*/  HADD2.F32 R0, -RZ, R2.H0_H0 ;  /* 0x20000002ff007230 */ /* 0x004fca0000004100 */
[----:B------:R-:W-:Y:S01]  /*7270*/  F2FP.BF16.F32.PACK_AB R0, RZ, R0 ;  /* 0x00000000ff00723e */ /* 0x000fe200000010ff */
[----:B------:R-:W-:Y:S06]  /*7280*/  BRA `(.L_x_6417) ;  /* 0x0000000800e07947 */ /* 0x000fec0003800000 */
.L_x_6422:
        /* <DEDUP_REMOVED lines=8> */
.L_x_6412:
        /* <DEDUP_REMOVED lines=13> */
.L_x_6426:
        /* <DEDUP_REMOVED lines=8> */
.L_x_6425:
        /* <DEDUP_REMOVED lines=28> */
.L_x_6428:
        /* <DEDUP_REMOVED lines=15> */
.L_x_6427:
[----:B------:R0:W5:Y:S01]  /*7710*/  LDG.E.U16 R0, desc[UR36][R2.64] ;  /* 0x0000002402007981 */ /* 0x000162000c1e1500 */
[----:B------:R-:W-:Y:S05]  /*7720*/  BRA `(.L_x_6417) ;  /* 0x0000000400b87947 */ /* 0x000fea0003800000 */
.L_x_6424:
        /* <DEDUP_REMOVED lines=12> */
.L_x_6431:
        /* <DEDUP_REMOVED lines=21> */
.L_x_6435:
[----:B------:R-:W-:Y:S05]  /*7940*/  BSYNC B1 ;  /* 0x0000000000017941 */ /* 0x000fea0003800000 */
.L_x_6434:
[----:B------:R-:W-:Y:S01]  /*7950*/  LEA R3, R0, 0x3b800000, 0x17 ;  /* 0x3b80000000037811 */ /* 0x000fe200078eb8ff */
[----:B------:R-:W-:-:S05]  /*7960*/  IMAD.SHL.U32 R0, R2, 0x100000, RZ ;  /* 0x0010000002007824 */ /* 0x000fca00078e00ff */
[----:B------:R-:W-:-:S07]  /*7970*/  LOP3.LUT R0, R3, R0, R4, 0xfe, !PT ;  /* 0x0000000003007212 */ /* 0x000fce00078efe04 */
.L_x_6433:
[----:B------:R-:W-:Y:S05]  /*7980*/  BSYNC B0 ;  /* 0x0000000000007941 */ /* 0x000fea0003800000 */
.L_x_6432:
[----:B------:R-:W-:Y:S01]  /*7990*/  F2FP.BF16.F32.PACK_AB R0, RZ, R0 ;  /* 0x00000000ff00723e */ /* 0x000fe200000010ff */
[----:B------:R-:W-:Y:S06]  /*79a0*/  BRA `(.L_x_6417) ;  /* 0x0000000400187947 */ /* 0x000fec0003800000 */
.L_x_6430:
        /* <DEDUP_REMOVED lines=21> */
.L_x_6439:
[----:B------:R-:W-:Y:S05]  /*7b00*/  BSYNC B1 ;  /* 0x0000000000017941 */ /* 0x000fea0003800000 */
.L_x_6438:
[----:B------:R-:W-:Y:S01]  /*7b10*/  LEA R3, R0, 0x37800000, 0x17 ;  /* 0x3780000000037811 */ /* 0x000fe200078eb8ff */
[----:B------:R-:W-:-:S05]  /*7b20*/  IMAD.SHL.U32 R0, R2, 0x200000, RZ ;  /* 0x0020000002007824 */ /* 0x000fca00078e00ff */
[----:B------:R-:W-:-:S07]  /*7b30*/  LOP3.LUT R0, R3, R0, R4, 0xfe, !PT ;  /* 0x0000000003007212 */ /* 0x000fce00078efe04 */
.L_x_6437:
[----:B------:R-:W-:Y:S05]  /*7b40*/  BSYNC B0 ;  /* 0x0000000000007941 */ /* 0x000fea0003800000 */
.L_x_6436:
[----:B------:R-:W-:Y:S01]  /*7b50*/  F2FP.BF16.F32.PACK_AB R0, RZ, R0 ;  /* 0x00000000ff00723e */ /* 0x000fe200000010ff */
[----:B------:R-:W-:Y:S06]  /*7b60*/  BRA `(.L_x_6417) ;  /* 0x0000000000a87947 */ /* 0x000fec0003800000 */
.L_x_6429:
        /* <DEDUP_REMOVED lines=14> */
.L_x_6443:
[----:B------:R-:W-:Y:S05]  /*7c50*/  BSYNC B0 ;  /* 0x0000000000007941 */ /* 0x000fea0003800000 */
.L_x_6442:
[----:B------:R-:W-:Y:S01]  /*7c60*/  F2FP.BF16.F32.PACK_AB R0, RZ, R0 ;  /* 0x00000000ff00723e */ /* 0x000fe200000010ff */
[----:B------:R-:W-:Y:S06]  /*7c70*/  BRA `(.L_x_6417) ;  /* 0x0000000000647947 */ /* 0x000fec0003800000 */
.L_x_6416:
        /* <DEDUP_REMOVED lines=16> */
.L_x_6444:
[----:B------:R-:W-:Y:S01]  /*7d80*/  PRMT R0, RZ, 0x7610, R0 ;  /* 0x00007610ff007816 */ /* 0x000fe20000000000 */
[----:B------:R-:W-:Y:S06]  /*7d90*/  BRA `(.L_x_6417) ;  /* 0x00000000001c7947 */ /* 0x000fec0003800000 */
.L_x_6441:
[----:B------:R-:W2:Y:S02]  /*7da0*/  LDG.E.64 R2, desc[UR36][R2.64] ;  /* 0x0000002402027981 */ /* 0x000ea4000c1e1b00 */
[----:B--2---:R-:W0:Y:S02]  /*7db0*/  I2F.U64 R0, R2 ;  /* 0x0000000200007312 */ /* 0x004e240000301000 */
[----:B0-----:R-:W-:Y:S01]  /*7dc0*/  F2FP.BF16.F32.PACK_AB R0, RZ, R0 ;  /* 0x00000000ff00723e */ /* 0x001fe200000010ff */
[----:B------:R-:W-:Y:S06]  /*7dd0*/  BRA `(.L_x_6417) ;  /* 0x00000000000c7947 */ /* 0x000fec0003800000 */
.L_x_6440:
[----:B------:R-:W2:Y:S02]  /*7de0*/  LDG.E R2, desc[UR36][R2.64] ;  /* 0x0000002402027981 */ /* 0x000ea4000c1e1900 */
[----:B--2---:R-:W-:-:S04]  /*7df0*/  I2FP.F32.U32 R0, R2 ;  /* 0x0000000200007245 */ /* 0x004fc80000201000 */
[----:B------:R-:W-:-:S07]  /*7e00*/  F2FP.BF16.F32.PACK_AB R0, RZ, R0 ;  /* 0x00000000ff00723e */ /* 0x000fce00000010ff */
.L_x_6417:
[----:B0-----:R-:W0:Y:S01]  /*7e10*/  LDC.U8 R2, c[0x0][0x491] ;  /* 0x00012440ff027b82 */ /* 0x001e220000000000 */
[----:B-----5:R-:W-:Y:S02]  /*7e20*/  IMAD.U32 R22, R22, 0x10000, RZ ;  /* 0x0001000016167824 */ /* 0x020fe400078e00ff */
[----:B------:R-:W-:-:S05]  /*7e30*/  IMAD.U32 R3, R0, 0x10000, RZ ;  /* 0x0001000000037824 */ /* 0x000fca00078e00ff */
[----:B------:R-:W-:-:S06]  /*7e40*/  FMNMX.FTZ R3, R22, R3, !PT ;  /* 0x0000000316037209 */ /* 0x000fcc0007810000 */
        /* <DEDUP_REMOVED lines=16> */
.L_x_6448:
[----:B------:R-:W-:-:S06]  /*7f50*/  IMAD.U32 R3, R3, 0x10000, RZ ;  /* 0x0001000003037824 */ /* 0x000fcc00078e00ff */
[----:B------:R-:W0:Y:S02]  /*7f60*/  F2I.S64.TRUNC R2, R3 ;  /* 0x0000000300027311 */ /* 0x000e24000020d900 */
[----:B0-----:R0:W-:Y:S01]  /*7f70*/  STG.E.U8 desc[UR36][R16.64], R2 ;  /* 0x0000000210007986 */ /* 0x0011e2000c101124 */
[----:B------:R-:W-:Y:S05]  /*7f80*/  BRA `(.L_x_6450) ;  /* 0x0000000c00847947 */ /* 0x000fea0003800000 */
.L_x_6447:
        /* <DEDUP_REMOVED lines=10> */
.L_x_6452:
[----:B------:R-:W-:-:S06]  /*8030*/  IMAD.U32 R3, R3, 0x10000, RZ ;  /* 0x0001000003037824 */ /* 0x000fcc00078e00ff */
[----:B------:R-:W0:Y:S02]  /*8040*/  F2I.FTZ.TRUNC.NTZ R3, R3 ;  /* 0x0000000300037305 */ /* 0x000e24000021f100 */
[----:B0-----:R3:W-:Y:S01]  /*8050*/  STG.E desc[UR36][R16.64], R3 ;  /* 0x0000000310007986 */ /* 0x0017e2000c101924 */
[----:B------:R-:W-:Y:S05]  /*8060*/  BRA `(.L_x_6450) ;  /* 0x0000000c004c7947 */ /* 0x000fea0003800000 */
.L_x_6451:
[----:B------:R-:W-:-:S06]  /*8070*/  IMAD.U32 R3, R3, 0x10000, RZ ;  /* 0x0001000003037824 */ /* 0x000fcc00078e00ff */
[----:B------:R-:W0:Y:S02]  /*8080*/  F2I.FTZ.TRUNC.NTZ R3, R3 ;  /* 0x0000000300037305 */ /* 0x000e24000021f100 */
[----:B0-----:R2:W-:Y:S01]  /*8090*/  STG.E.U16 desc[UR36][R16.64], R3 ;  /* 0x0000000310007986 */ /* 0x0015e2000c101524 */
[----:B------:R-:W-:Y:S05]  /*80a0*/  BRA `(.L_x_6450) ;  /* 0x0000000c003c7947 */ /* 0x000fea0003800000 */
.L_x_6446:
        /* <DEDUP_REMOVED lines=9> */
.L_x_6454:
[----:B------:R-:W-:-:S05]  /*8140*/  IMAD.U32 R0, R3, 0x10000, RZ ;  /* 0x0001000003007824 */ /* 0x000fca00078e00ff */
[----:B------:R-:W-:-:S05]  /*8150*/  F2FP.F16.F32.PACK_AB R0, RZ, R0 ;  /* 0x00000000ff00723e */ /* 0x000fca00000000ff */
[----:B------:R0:W-:Y:S01]  /*8160*/  STG.E.U16 desc[UR36][R16.64], R0 ;  /* 0x0000000010007986 */ /* 0x0001e2000c101524 */
[----:B------:R-:W-:Y:S05]  /*8170*/  BRA `(.L_x_6450) ;  /* 0x0000000c00087947 */ /* 0x000fea0003800000 */
.L_x_6453:
        /* <DEDUP_REMOVED lines=10> */
.L_x_6456:
[----:B------:R-:W-:-:S05]  /*8220*/  IMAD.U32 R3, R3, 0x10000, RZ ;  /* 0x0001000003037824 */ /* 0x000fca00078e00ff */
[----:B------:R-:W-:-:S04]  /*8230*/  F2FP.F16.F32.PACK_AB R3, RZ, R3 ;  /* 0x00000003ff03723e */ /* 0x000fc800000000ff */
[----:B------:R-:W-:-:S05]  /*8240*/  PRMT R3, R3, 0x5410, RZ ;  /* 0x0000541003037816 */ /* 0x000fca00000000ff */
[----:B------:R0:W-:Y:S01]  /*8250*/  STG.E desc[UR36][R16.64], R3 ;  /* 0x0000000310007986 */ /* 0x0001e2000c101924 */
[----:B------:R-:W-:Y:S05]  /*8260*/  BRA `(.L_x_6450) ;  /* 0x0000000800cc7947 */ /* 0x000fea0003800000 */
.L_x_6455:
[----:B------:R-:W-:-:S04]  /*8270*/  IMAD.U32 R2, R3, 0x10000, RZ ;  /* 0x0001000003027824 */ /* 0x000fc800078e00ff */
[----:B------:R-:W-:-:S06]  /*8280*/  FMUL.FTZ R2, R2, 1 ;  /* 0x3f80000002027820 */ /* 0x000fcc0000410000 */
[----:B------:R-:W0:Y:S02]  /*8290*/  F2F.F64.F32 R2, R2 ;  /* 0x0000000200027310 */ /* 0x000e240000201800 */
[----:B0-----:R0:W-:Y:S01]  /*82a0*/  STG.E.64 desc[UR36][R16.64], R2 ;  /* 0x0000000210007986 */ /* 0x0011e2000c101b24 */
[----:B------:R-:W-:Y:S05]  /*82b0*/  BRA `(.L_x_6450) ;  /* 0x0000000800b87947 */ /* 0x000fea0003800000 */
.L_x_6445:
        /* <DEDUP_REMOVED lines=13> */
.L_x_6459:
[----:B------:R-:W-:Y:S01]  /*8390*/  IMAD.U32 R3, R3, 0x10000, RZ ;  /* 0x0001000003037824 */ /* 0x000fe200078e00ff */
[----:B------:R-:W-:-:S03]  /*83a0*/  CS2R R6, SRZ ;  /* 0x0000000000067805 */ /* 0x000fc6000001ff00 */
[----:B------:R-:W-:-:S04]  /*83b0*/  FMUL.FTZ R3, R3, 1 ;  /* 0x3f80000003037820 */ /* 0x000fc80000410000 */
[----:B------:R-:W0:Y:S02]  /*83c0*/  F2F.F64.F32 R4, R3 ;  /* 0x0000000300047310 */ /* 0x000e240000201800 */
[----:B0-----:R0:W-:Y:S01]  /*83d0*/  STG.E.128 desc[UR36][R16.64], R4 ;  /* 0x0000000410007986 */ /* 0x0011e2000c101d24 */
[----:B------:R-:W-:Y:S05]  /*83e0*/  BRA `(.L_x_6450) ;  /* 0x00000008006c7947 */ /* 0x000fea0003800000 */
.L_x_6458:
        /* <DEDUP_REMOVED lines=21> */
.L_x_6463:
[----:B------:R-:W-:Y:S05]  /*8540*/  BSYNC B0 ;  /* 0x0000000000007941 */ /* 0x000fea0003800000 */
.L_x_6462:
[----:B------:R-:W-:-:S05]  /*8550*/  LOP3.LUT R3, R0, R3, RZ, 0xfc, !PT ;  /* 0x0000000300037212 */ /* 0x000fca00078efcff */
[----:B------:R0:W-:Y:S01]  /*8560*/  STG.E.U8 desc[UR36][R16.64], R3 ;  /* 0x0000000310007986 */ /* 0x0001e2000c101124 */
[----:B------:R-:W-:Y:S05]  /*8570*/  BRA `(.L_x_6450) ;  /* 0x0000000800087947 */ /* 0x000fea0003800000 */
.L_x_6461:
        /* <DEDUP_REMOVED lines=13> */
.L_x_6465:
[----:B------:R-:W-:Y:S01]  /*8650*/  IMAD.MOV.U32 R0, RZ, RZ, 0x7f ;  /* 0x0000007fff007424 */ /* 0x000fe200078e00ff */
[----:B------:R-:W-:-:S04]  /*8660*/  ISETP.GT.U32.AND P0, PT, R2, 0x7f800000, PT ;  /* 0x7f8000000200780c */ /* 0x000fc80003f04070 */
[----:B------:R-:W-:-:S09]  /*8670*/  SEL R0, R0, 0x7c, P0 ;  /* 0x0000007c00007807 */ /* 0x000fd20000000000 */
.L_x_6466:
[----:B------:R-:W-:Y:S05]  /*8680*/  BSYNC B0 ;  /* 0x0000000000007941 */ /* 0x000fea0003800000 */
.L_x_6464:
[----:B------:R-:W-:-:S04]  /*8690*/  LOP3.LUT R2, R3, 0x80000000, RZ, 0xc0, !PT ;  /* 0x8000000003027812 */ /* 0x000fc800078ec0ff */
[----:B------:R-:W-:-:S04]  /*86a0*/  SHF.R.U32.HI R3, RZ, 0x18, R2 ;  /* 0x00000018ff037819 */ /* 0x000fc80000011602 */
[----:B------:R-:W-:-:S05]  /*86b0*/  LOP3.LUT R3, R0, R3, RZ, 0xfc, !PT ;  /* 0x0000000300037212 */ /* 0x000fca00078efcff */
[----:B------:R0:W-:Y:S01]  /*86c0*/  STG.E.U8 desc[UR36][R16.64], R3 ;  /* 0x0000000310007986 */ /* 0x0001e2000c101124 */
[----:B------:R-:W-:Y:S05]  /*86d0*/  BRA `(.L_x_6450) ;  /* 0x0000000400b07947 */ /* 0x000fea0003800000 */
.L_x_6460:
[----:B------:R0:W-:Y:S01]  /*86e0*/  STG.E.U16 desc[UR36][R16.64], R3 ;  /* 0x0000000310007986 */ /* 0x0001e2000c101524 */
[----:B------:R-:W-:Y:S05]  /*86f0*/  BRA `(.L_x_6450) ;  /* 0x0000000400a87947 */ /* 0x000fea0003800000 */
.L_x_6457:
        /* <DEDUP_REMOVED lines=12> */
.L_x_6469:
        /* <DEDUP_REMOVED lines=17> */
.L_x_6472:
[----:B------:R-:W-:-:S04]  /*88d0*/  LOP3.LUT R2, R3, 0x80000000, RZ, 0xc0, !PT ;  /* 0x8000000003027812 */ /* 0x000fc800078ec0ff */
[----:B------:R-:W-:-:S04]  /*88e0*/  SHF.R.U32.HI R3, RZ, 0x18, R2 ;  /* 0x00000018ff037819 */ /* 0x000fc80000011602 */
[----:B------:R-:W-:-:S04]  /*88f0*/  LOP3.LUT R0, R0, R3, RZ, 0xfc, !PT ;  /* 0x0000000300007212 */ /* 0x000fc800078efcff */
[----:B------:R-:W-:-:S07]  /*8900*/  PRMT R8, R0, 0x7610, R8 ;  /* 0x0000761000087816 */ /* 0x000fce0000000008 */
.L_x_6471:
[----:B------:R-:W-:Y:S05]  /*8910*/  BSYNC B0 ;  /* 0x0000000000007941 */ /* 0x000fea0003800000 */
.L_x_6470:
[----:B------:R0:W-:Y:S01]  /*8920*/  STG.E.U8 desc[UR36][R16.64], R8 ;  /* 0x0000000810007986 */ /* 0x0001e2000c101124 */
[----:B------:R-:W-:Y:S05]  /*8930*/  BRA `(.L_x_6450) ;  /* 0x0000000400187947 */ /* 0x000fea0003800000 */
.L_x_6468:
        /* <DEDUP_REMOVED lines=17> */
.L_x_6475:
[----:B------:R-:W-:-:S04]  /*8a50*/  LOP3.LUT R2, R3, 0x80000000, RZ, 0xc0, !PT ;  /* 0x8000000003027812 */ /* 0x000fc800078ec0ff */
[----:B------:R-:W-:-:S04]  /*8a60*/  SHF.R.U32.HI R3, RZ, 0x18, R2 ;  /* 0x00000018ff037819 */ /* 0x000fc80000011602 */
[----:B------:R-:W-:-:S04]  /*8a70*/  LOP3.LUT R0, R0, R3, RZ, 0xfc, !PT ;  /* 0x0000000300007212 */ /* 0x000fc800078efcff */
[----:B------:R-:W-:-:S07]  /*8a80*/  PRMT R8, R0, 0x7610, R8 ;  /* 0x0000761000087816 */ /* 0x000fce0000000008 */
.L_x_6474:
[----:B------:R-:W-:Y:S05]  /*8a90*/  BSYNC B0 ;  /* 0x0000000000007941 */ /* 0x000fea0003800000 */
.L_x_6473:
[----:B------:R0:W-:Y:S01]  /*8aa0*/  STG.E.U8 desc[UR36][R16.64], R8 ;  /* 0x0000000810007986 */ /* 0x0001e2000c101124 */
[----:B------:R-:W-:Y:S05]  /*8ab0*/  BRA `(.L_x_6450) ;  /* 0x0000000000b87947 */ /* 0x000fea0003800000 */
.L_x_6467:
        /* <DEDUP_REMOVED lines=22> */
.L_x_6449:
        /* <DEDUP_REMOVED lines=16> */
.L_x_6478:
[----:B------:R-:W-:Y:S05]  /*8d20*/  BRA `(.L_x_6450) ;  /* 0x00000000001c7947 */ /* 0x000fea0003800000 */
.L_x_6477:
[----:B------:R-:W-:-:S06]  /*8d30*/  IMAD.U32 R3, R3, 0x10000, RZ ;  /* 0x0001000003037824 */ /* 0x000fcc00078e00ff */
[----:B------:R-:W0:Y:S02]  /*8d40*/  F2I.U64.TRUNC R2, R3 ;  /* 0x0000000300027311 */ /* 0x000e24000020d800 */
[----:B0-----:R0:W-:Y:S01]  /*8d50*/  STG.E.64 desc[UR36][R16.64], R2 ;  /* 0x0000000210007986 */ /* 0x0011e2000c101b24 */
[----:B------:R-:W-:Y:S05]  /*8d60*/  BRA `(.L_x_6450) ;  /* 0x00000000000c7947 */ /* 0x000fea0003800000 */
.L_x_6476:
[----:B------:R-:W-:-:S06]  /*8d70*/  IMAD.U32 R3, R3, 0x10000, RZ ;  /* 0x0001000003037824 */ /* 0x000fcc00078e00ff */
[----:B------:R-:W0:Y:S02]  /*8d80*/  F2I.FTZ.U32.TRUNC.NTZ R3, R3 ;  /* 0x0000000300037305 */ /* 0x000e24000021f000 */
[----:B0-----:R0:W-:Y:S02]  /*8d90*/  STG.E desc[UR36][R16.64], R3 ;  /* 0x0000000310007986 */ /* 0x0011e4000c101924 */
.L_x_6450:
[----:B------:R-:W-:-:S07]  /*8da0*/  VIADD R19, R19, 0x80 ;  /* 0x0000008013137836 */ /* 0x000fce0000000000 */
.L_x_6377:
[----:B------:R-:W-:Y:S05]  /*8db0*/  BSYNC B6 ;  /* 0x0000000000067941 */ /* 0x000fea0003800000 */
.L_x_6376:
        /* <DEDUP_REMOVED lines=358> */
.L_x_6481:
        /* <DEDUP_REMOVED lines=23> */
.L_x_6485:
[----:B------:R-:W2:Y:S02]  /*a590*/  LDG.E.U8 R2, desc[UR36][R2.64] ;  /* 0x0000002402027981 */ /* 0x000ea4000c1e1100 */
[----:B--2---:R-:W-:-:S04]  /*a5a0*/  I2FP.F32.U32 R0, R2 ;  /* 0x0000000200007245 */ /* 0x004fc80000201000 */
[----:B------:R-:W-:-:S04]  /*a5b0*/  F2FP.BF16.F32.PACK_AB R0, RZ, R0 ;  /* 0x00000000ff00723e */ /* 0x000fc800000010ff */
[----:B------:R-:W-:Y:S01]  /*a5c0*/  PRMT R22, R0, 0x7610, R22 ;  /* 0x0000761000167816 */ /* 0x000fe20000000016 */
[----:B------:R-:W-:Y:S06]  /*a5d0*/  BRA `(.L_x_6487) ;  /* 0x0000000c00c87947 */ /* 0x000fec0003800000 */
.L_x_6484:
        /* <DEDUP_REMOVED lines=11> */
.L_x_6489:
[----:B------:R-:W2:Y:S02]  /*a690*/  LDG.E R2, desc[UR36][R2.64] ;  /* 0x0000002402027981 */ /* 0x000ea4000c1e1900 */
[----:B--2---:R-:W-:-:S04]  /*a6a0*/  I2FP.F32.S32 R0, R2 ;  /* 0x0000000200007245 */ /* 0x004fc80000201400 */
[----:B------:R-:W-:-:S04]  /*a6b0*/  F2FP.BF16.F32.PACK_AB R0, RZ, R0 ;  /* 0x00000000ff00723e */ /* 0x000fc800000010ff */
[----:B------:R-:W-:Y:S01]  /*a6c0*/  PRMT R22, R0, 0x7610, R22 ;  /* 0x0000761000167816 */ /* 0x000fe20000000016 */
[----:B------:R-:W-:Y:S06]  /*a6d0*/  BRA `(.L_x_6487) ;  /* 0x0000000c00887947 */ /* 0x000fec0003800000 */
.L_x_6488:
[----:B------:R-:W2:Y:S02]  /*a6e0*/  LDG.E.U16 R2, desc[UR36][R2.64] ;  /* 0x0000002402027981 */ /* 0x000ea4000c1e1500 */
[----:B--2---:R-:W0:Y:S02]  /*a6f0*/  I2F.S16 R0, R2 ;  /* 0x0000000200007306 */ /* 0x004e240000101400 */
[----:B0-----:R-:W-:-:S04]  /*a700*/  F2FP.BF16.F32.PACK_AB R0, RZ, R0 ;  /* 0x00000000ff00723e */ /* 0x001fc800000010ff */
[----:B------:R-:W-:Y:S01]  /*a710*/  PRMT R22, R0, 0x7610, R22 ;  /* 0x0000761000167816 */ /* 0x000fe20000000016 */
[----:B------:R-:W-:Y:S06]  /*a720*/  BRA `(.L_x_6487) ;  /* 0x0000000c00747947 */ /* 0x000fec0003800000 */
.L_x_6483:
        /* <DEDUP_REMOVED lines=9> */
.L_x_6491:
[----:B------:R-:W2:Y:S02]  /*a7c0*/  LDG.E.U16 R0, desc[UR36][R2.64] ;  /* 0x0000002402007981 */ /* 0x000ea4000c1e1500 */
[----:B--2---:R-:W-:-:S05]  /*a7d0*/  HADD2.F32 R0, -RZ, R0.H0_H0 ;  /* 0x20000000ff007230 */ /* 0x004fca0000004100 */
[----:B------:R-:W-:-:S04]  /*a7e0*/  F2FP.BF16.F32.PACK_AB R0, RZ, R0 ;  /* 0x00000000ff00723e */ /* 0x000fc800000010ff */
[----:B------:R-:W-:Y:S01]  /*a7f0*/  PRMT R22, R0, 0x7610, R22 ;  /* 0x0000761000167816 */ /* 0x000fe20000000016 */
[----:B------:R-:W-:Y:S06]  /*a800*/  BRA `(.L_x_6487) ;  /* 0x0000000c003c7947 */ /* 0x000fec0003800000 */
.L_x_6490:
        /* <DEDUP_REMOVED lines=9> */
.L_x_6493:
[----:B------:R-:W2:Y:S02]  /*a8a0*/  LDG.E.U16 R2, desc[UR36][R2.64] ;  /* 0x0000002402027981 */ /* 0x000ea4000c1e1500 */
[----:B--2---:R-:W-:-:S05]  /*a8b0*/  HADD2.F32 R0, -RZ, R2.H0_H0 ;  /* 0x20000002ff007230 */ /* 0x004fca0000004100 */
[----:B------:R-:W-:-:S04]  /*a8c0*/  F2FP.BF16.F32.PACK_AB R0, RZ, R0 ;  /* 0x00000000ff00723e */ /* 0x000fc800000010ff */
[----:B------:R-:W-:Y:S01]  /*a8d0*/  PRMT R22, R0, 0x7610, R22 ;  /* 0x0000761000167816 */ /* 0x000fe20000000016 */
[----:B------:R-:W-:Y:S06]  /*a8e0*/  BRA `(.L_x_6487) ;  /* 0x0000000c00047947 */ /* 0x000fec0003800000 */
.L_x_6492:
        /* <DEDUP_REMOVED lines=9> */
.L_x_6482:
        /* <DEDUP_REMOVED lines=14> */
.L_x_6496:
        /* <DEDUP_REMOVED lines=9> */
.L_x_6495:
        /* <DEDUP_REMOVED lines=28> */
.L_x_6498:
        /* <DEDUP_REMOVED lines=15> */
.L_x_6497:
[----:B------:R0:W5:Y:S01]  /*ada0*/  LDG.E.U16 R22, desc[UR36][R2.64] ;  /* 0x0000002402167981 */ /* 0x000162000c1e1500 */
[----:B------:R-:W-:Y:S05]  /*adb0*/  BRA `(.L_x_6487) ;  /* 0x0000000400d07947 */ /* 0x000fea0003800000 */
.L_x_6494:
        /* <DEDUP_REMOVED lines=13> */
.L_x_6501:
        /* <DEDUP_REMOVED lines=21> */
.L_x_6505:
[----:B------:R-:W-:Y:S05]  /*afe0*/  BSYNC B1 ;  /* 0x0000000000017941 */ /* 0x000fea0003800000 */
.L_x_6504:
[----:B------:R-:W-:Y:S01]  /*aff0*/  LEA R3, R0, 0x3b800000, 0x17 ;  /* 0x3b80000000037811 */ /* 0x000fe200078eb8ff */
[----:B------:R-:W-:-:S05]  /*b000*/  IMAD.SHL.U32 R0, R2, 0x100000, RZ ;  /* 0x0010000002007824 */ /* 0x000fca00078e00ff */
[----:B------:R-:W-:-:S07]  /*b010*/  LOP3.LUT R0, R3, R0, R4, 0xfe, !PT ;  /* 0x0000000003007212 */ /* 0x000fce00078efe04 */
.L_x_6503:
[----:B------:R-:W-:Y:S05]  /*b020*/  BSYNC B0 ;  /* 0x0000000000007941 */ /* 0x000fea0003800000 */
.L_x_6502:
[----:B------:R-:W-:-:S04]  /*b030*/  F2FP.BF16.F32.PACK_AB R0, RZ, R0 ;  /* 0x00000000ff00723e */ /* 0x000fc800000010ff */
[----:B------:R-:W-:Y:S01]  /*b040*/  PRMT R22, R0, 0x7610, R22 ;  /* 0x0000761000167816 */ /* 0x000fe20000000016 */
[----:B------:R-:W-:Y:S06]  /*b050*/  BRA `(.L_x_6487) ;  /* 0x0000000400287947 */ /* 0x000fec0003800000 */
.L_x_6500:
        /* <DEDUP_REMOVED lines=21> */
.L_x_6509:
[----:B------:R-:W-:Y:S05]  /*b1b0*/  BSYNC B1 ;  /* 0x0000000000017941 */ /* 0x000fea0003800000 */
.L_x_6508:
[----:B------:R-:W-:Y:S01]  /*b1c0*/  LEA R3, R0, 0x37800000, 0x17 ;  /* 0x3780000000037811 */ /* 0x000fe200078eb8ff */
[----:B------:R-:W-:-:S05]  /*b1d0*/  IMAD.SHL.U32 R0, R2, 0x200000, RZ ;  /* 0x0020000002007824 */ /* 0x000fca00078e00ff */
[----:B------:R-:W-:-:S07]  /*b1e0*/  LOP3.LUT R0, R3, R0, R4, 0xfe, !PT ;  /* 0x0000000003007212 */ /* 0x000fce00078efe04 */
.L_x_6507:
[----:B------:R-:W-:Y:S05]  /*b1f0*/  BSYNC B0 ;  /* 0x0000000000007941 */ /* 0x000fea0003800000 */
.L_x_6506:
[----:B------:R-:W-:-:S04]  /*b200*/  F2FP.BF16.F32.PACK_AB R0, RZ, R0 ;  /* 0x00000000ff00723e */ /* 0x000fc800000010ff */
[----:B------:R-:W-:Y:S01]  /*b210*/  PRMT R22, R0, 0x7610, R22 ;  /* 0x0000761000167816 */ /* 0x000fe20000000016 */
[----:B------:R-:W-:Y:S06]  /*b220*/  BRA `(.L_x_6487) ;  /* 0x0000000000b47947 */ /* 0x000fec0003800000 */
.L_x_6499:
        /* <DEDUP_REMOVED lines=14> */
.L_x_6513:
[----:B------:R-:W-:Y:S05]  /*b310*/  BSYNC B0 ;  /* 0x0000000000007941 */ /* 0x000fea0003800000 */
.L_x_6512:
[----:B------:R-:W-:-:S04]  /*b320*/  F2FP.BF16.F32.PACK_AB R0, RZ, R0 ;  /* 0x00000000ff00723e */ /* 0x000fc800000010ff */
[----:B------:R-:W-:Y:S01]  /*b330*/  PRMT R22, R0, 0x7610, R22 ;  /* 0x0000761000167816 */ /* 0x000fe20000000016 */
[----:B------:R-:W-:Y:S06]  /*b340*/  BRA `(.L_x_6487) ;  /* 0x00000000006c7947 */ /* 0x000fec0003800000 */
.L_x_6486:
        /* <DEDUP_REMOVED lines=16> */
.L_x_6514:
[----:B------:R-:W-:Y:S01]  /*b450*/  PRMT R22, RZ, 0x7610, R22 ;  /* 0x00007610ff167816 */ /* 0x000fe20000000016 */
[----:B------:R-:W-:Y:S06]  /*b460*/  BRA `(.L_x_6487) ;  /* 0x0000000000247947 */ /* 0x000fec0003800000 */
.L_x_6511:
[----:B------:R-:W2:Y:S02]  /*b470*/  LDG.E.64 R2, desc[UR36][R2.64] ;  /* 0x0000002402027981 */ /* 0x000ea4000c1e1b00 */
[----:B--2---:R-:W0:Y:S02]  /*b480*/  I2F.U64 R0, R2 ;  /* 0x0000000200007312 */ /* 0x004e240000301000 */
[----:B0-----:R-:W-:-:S04]  /*b490*/  F2FP.BF16.F32.PACK_AB R0, RZ, R0 ;  /* 0x00000000ff00723e */ /* 0x001fc800000010ff */
[----:B------:R-:W-:Y:S01]  /*b4a0*/  PRMT R22, R0, 0x7610, R22 ;  /* 0x0000761000167816 */ /* 0x000fe20000000016 */
[----:B------:R-:W-:Y:S06]  /*b4b0*/  BRA `(.L_x_6487) ;  /* 0x0000000000107947 */ /* 0x000fec0003800000 */
.L_x_6510:
[----:B------:R-:W2:Y:S02]  /*b4c0*/  LDG.E R2, desc[UR36][R2.64] ;  /* 0x0000002402027981 */ /* 0x000ea4000c1e1900 */
[----:B--2---:R-:W-:-:S04]  /*b4d0*/  I2FP.F32.U32 R0, R2 ;  /* 0x0000000200007245 */ /* 0x004fc80000201000 */
[----:B------:R-:W-:-:S04]  /*b4e0*/  F2FP.BF16.F32.PACK_AB R0, RZ, R0 ;  /* 0x00000000ff00723e */ /* 0x000fc800000010ff */
[----:B------:R-:W-:-:S07]  /*b4f0*/  PRMT R22, R0, 0x7610, R22 ;  /* 0x0000761000167816 */ /* 0x000fce0000000016 */
.L_x_6487:
        /* <DEDUP_REMOVED lines=19> */
.L_x_6518:
[----:B------:R-:W2:Y:S02]  /*b630*/  LDG.E.U8 R2, desc[UR36][R2.64] ;  /* 0x0000002402027981 */ /* 0x000ea4000c1e1100 */
[----:B--2---:R-:W-:-:S04]  /*b640*/  I2FP.F32.U32 R0, R2 ;  /* 0x0000000200007245 */ /* 0x004fc80000201000 */
[----:B------:R-:W-:Y:S01]  /*b650*/  F2FP.BF16.F32.PACK_AB R0, RZ, R0 ;  /* 0x00000000ff00723e */ /* 0x000fe200000010ff */
[----:B------:R-:W-:Y:S06]  /*b660*/  BRA `(.L_x_6520) ;  /* 0x0000000c00907947 */ /* 0x000fec0003800000 */
.L_x_6517:
        /* <DEDUP_REMOVED lines=10> */
.L_x_6522:
[----:B------:R-:W2:Y:S02]  /*b710*/  LDG.E R2, desc[UR36][R2.64] ;  /* 0x0000002402027981 */ /* 0x000ea4000c1e1900 */
[----:B--2---:R-:W-:-:S04]  /*b720*/  I2FP.F32.S32 R0, R2 ;  /* 0x0000000200007245 */ /* 0x004fc80000201400 */
[----:B------:R-:W-:Y:S01]  /*b730*/  F2FP.BF16.F32.PACK_AB R0, RZ, R0 ;  /* 0x00000000ff00723e */ /* 0x000fe200000010ff */
[----:B------:R-:W-:Y:S06]  /*b740*/  BRA `(.L_x_6520) ;  /* 0x0000000c00587947 */ /* 0x000fec0003800000 */
.L_x_6521:
[----:B------:R-:W2:Y:S02]  /*b750*/  LDG.E.U16 R2, desc[UR36][R2.64] ;  /* 0x0000002402027981 */ /* 0x000ea4000c1e1500 */
[----:B--2---:R-:W0:Y:S02]  /*b760*/  I2F.S16 R0, R2 ;  /* 0x0000000200007306 */ /* 0x004e240000101400 */
[----:B0-----:R-:W-:Y:S01]  /*b770*/  F2FP.BF16.F32.PACK_AB R0, RZ, R0 ;  /* 0x00000000ff00723e */ /* 0x001fe200000010ff */
[----:B------:R-:W-:Y:S06]  /*b780*/  BRA `(.L_x_6520) ;  /* 0x0000000c00487947 */ /* 0x000fec0003800000 */
.L_x_6516:
        /* <DEDUP_REMOVED lines=9> */
.L_x_6524:
[----:B------:R-:W2:Y:S02]  /*b820*/  LDG.E.U16 R0, desc[UR36][R2.64] ;  /* 0x0000002402007981 */ /* 0x000ea4000c1e1500 */
[----:B--2---:R-:W-:-:S05]  /*b830*/  HADD2.F32 R0, -RZ, R0.H0_H0 ;  /* 0x20000000ff007230 */ /* 0x004fca0000004100 */
[----:B------:R-:W-:Y:S01]  /*b840*/  F2FP.BF16.F32.PACK_AB R0, RZ, R0 ;  /* 0x00000000ff00723e */ /* 0x000fe200000010ff */
[----:B------:R-:W-:Y:S06]  /*b850*/  BRA `(.L_x_6520) ;  /* 0x0000000c00147947 */ /* 0x000fec0003800000 */
.L_x_6523:
        /* <DEDUP_REMOVED lines=9> */
.L_x_6526:
[----:B------:R-:W2:Y:S02]  /*b8f0*/  LDG.E.U16 R2, desc[UR36][R2.64] ;  /* 0x0000002402027981 */ /* 0x000ea4000c1e1500 */
[----:B--2---:R-:W-:-:S05]  /*b900*/  HADD2.F32 R0, -RZ, R2.H0_H0 ;  /* 0x20000002ff007230 */ /* 0x004fca0000004100 */
[----:B------:R-:W-:Y:S01]  /*b910*/  F2FP.BF16.F32.PACK_AB R0, RZ, R0 ;  /* 0x00000000ff00723e */ /* 0x000fe200000010ff */
[----:B------:R-:W-:Y:S06]  /*b920*/  BRA `(.L_x_6520) ;  /* 0x0000000800e07947 */ /* 0x000fec0003800000 */
.L_x_6525:
        /* <DEDUP_REMOVED lines=8> */
.L_x_6515:
        /* <DEDUP_REMOVED lines=13> */
.L_x_6529:
        /* <DEDUP_REMOVED lines=8> */
.L_x_6528:
        /* <DEDUP_REMOVED lines=28> */
.L_x_6531:
        /* <DEDUP_REMOVED lines=15> */
.L_x_6530:
[----:B------:R0:W5:Y:S01]  /*bdb0*/  LDG.E.U16 R0, desc[UR36][R2.64] ;  /* 0x0000002402007981 */ /* 0x000162000c1e1500 */
[----:B------:R-:W-:Y:S05]  /*bdc0*/  BRA `(.L_x_6520) ;  /* 0x0000000400b87947 */ /* 0x000fea0003800000 */
.L_x_6527:
        /* <DEDUP_REMOVED lines=12> */
.L_x_6534:
        /* <DEDUP_REMOVED lines=21> */
.L_x_6538:
[----:B------:R-:W-:Y:S05]  /*bfe0*/  BSYNC B1 ;  /* 0x0000000000017941 */ /* 0x000fea0003800000 */
.L_x_6537:
[----:B------:R-:W-:Y:S01]  /*bff0*/  LEA R3, R0, 0x3b800000, 0x17 ;  /* 0x3b80000000037811 */ /* 0x000fe200078eb8ff */
[----:B------:R-:W-:-:S05]  /*c000*/  IMAD.SHL.U32 R0, R2, 0x100000, RZ ;  /* 0x0010000002007824 */ /* 0x000fca00078e00ff */
[----:B------:R-:W-:-:S07]  /*c010*/  LOP3.LUT R0, R3, R0, R4, 0xfe, !PT ;  /* 0x0000000003007212 */ /* 0x000fce00078efe04 */
.L_x_6536:
[----:B------:R-:W-:Y:S05]  /*c020*/  BSYNC B0 ;  /* 0x0000000000007941 */ /* 0x000fea0003800000 */
.L_x_6535:
[----:B------:R-:W-:Y:S01]  /*c030*/  F2FP.BF16.F32.PACK_AB R0, RZ, R0 ;  /* 0x00000000ff00723e */ /* 0x000fe200000010ff */
[----:B------:R-:W-:Y:S06]  /*c040*/  BRA `(.L_x_6520) ;  /* 0x0000000400187947 */ /* 0x000fec0003800000 */
.L_x_6533:
        /* <DEDUP_REMOVED lines=21> */
.L_x_6542:
[----:B------:R-:W-:Y:S05]  /*c1a0*/  BSYNC B1 ;  /* 0x0000000000017941 */ /* 0x000fea0003800000 */
.L_x_6541:
[----:B------:R-:W-:Y:S01]  /*c1b0*/  LEA R3, R0, 0x37800000, 0x17 ;  /* 0x3780000000037811 */ /* 0x000fe200078eb8ff */
[----:B------:R-:W-:-:S05]  /*c1c0*/  IMAD.SHL.U32 R0, R2, 0x200000, RZ ;  /* 0x0020000002007824 */ /* 0x000fca00078e00ff */
[----:B------:R-:W-:-:S07]  /*c1d0*/  LOP3.LUT R0, R3, R0, R4, 0xfe, !PT ;  /* 0x0000000003007212 */ /* 0x000fce00078efe04 */
.L_x_6540:
[----:B------:R-:W-:Y:S05]  /*c1e0*/  BSYNC B0 ;  /* 0x0000000000007941 */ /* 0x000fea0003800000 */
.L_x_6539:
[----:B------:R-:W-:Y:S01]  /*c1f0*/  F2FP.BF16.F32.PACK_AB R0, RZ, R0 ;  /* 0x00000000ff00723e */ /* 0x000fe200000010ff */
[----:B------:R-:W-:Y:S06]  /*c200*/  BRA `(.L_x_6520) ;  /* 0x0000000000a87947 */ /* 0x000fec0003800000 */
.L_x_6532:
        /* <DEDUP_REMOVED lines=14> */
.L_x_6546:
[----:B------:R-:W-:Y:S05]  /*c2f0*/  BSYNC B0 ;  /* 0x0000000000007941 */ /* 0x000fea0003800000 */
.L_x_6545:
[----:B------:R-:W-:Y:S01]  /*c300*/  F2FP.BF16.F32.PACK_AB R0, RZ, R0 ;  /* 0x00000000ff00723e */ /* 0x000fe200000010ff */
[----:B------:R-:W-:Y:S06]  /*c310*/  BRA `(.L_x_6520) ;  /* 0x0000000000647947 */ /* 0x000fec0003800000 */
.L_x_6519:
        /* <DEDUP_REMOVED lines=16> */
.L_x_6547:
[----:B------:R-:W-:Y:S01]  /*c420*/  PRMT R0, RZ, 0x7610, R0 ;  /* 0x00007610ff007816 */ /* 0x000fe20000000000 */
[----:B------:R-:W-:Y:S06]  /*c430*/  BRA `(.L_x_6520) ;  /* 0x00000000001c7947 */ /* 0x000fec0003800000 */
.L_x_6544:
[----:B------:R-:W2:Y:S02]  /*c440*/  LDG.E.64 R2, desc[UR36][R2.64] ;  /* 0x0000002402027981 */ /* 0x000ea4000c1e1b00 */
[----:B--2---:R-:W0:Y:S02]  /*c450*/  I2F.U64 R0, R2 ;  /* 0x0000000200007312 */ /* 0x004e240000301000 */
[----:B0-----:R-:W-:Y:S01]  /*c460*/  F2FP.BF16.F32.PACK_AB R0, RZ, R0 ;  /* 0x00000000ff00723e */ /* 0x001fe200000010ff */
[----:B------:R-:W-:Y:S06]  /*c470*/  BRA `(.L_x_6520) ;  /* 0x00000000000c7947 */ /* 0x000fec0003800000 */
.L_x_6543:
[----:B------:R-:W2:Y:S02]  /*c480*/  LDG.E R2, desc[UR36][R2.64] ;  /* 0x0000002402027981 */ /* 0x000ea4000c1e1900 */
[----:B--2---:R-:W-:-:S04]  /*c490*/  I2FP.F32.U32 R0, R2 ;  /* 0x0000000200007245 */ /* 0x004fc80000201000 */
[----:B------:R-:W-:-:S07]  /*c4a0*/  F2FP.BF16.F32.PACK_AB R0, RZ, R0 ;  /* 0x00000000ff00723e */ /* 0x000fce00000010ff */
.L_x_6520:
        /* <DEDUP_REMOVED lines=20> */
.L_x_6551:
[----:B------:R-:W-:-:S06]  /*c5f0*/  IMAD.U32 R3, R3, 0x10000, RZ ;  /* 0x0001000003037824 */ /* 0x000fcc00078e00ff */
[----:B------:R-:W0:Y:S02]  /*c600*/  F2I.S64.TRUNC R2, R3 ;  /* 0x0000000300027311 */ /* 0x000e24000020d900 */
[----:B0-----:R0:W-:Y:S01]  /*c610*/  STG.E.U8 desc[UR36][R16.64], R2 ;  /* 0x0000000210007986 */ /* 0x0011e2000c101124 */
[----:B------:R-:W-:Y:S05]  /*c620*/  BRA `(.L_x_6553) ;  /* 0x0000000c00847947 */ /* 0x000fea0003800000 */
.L_x_6550:
        /* <DEDUP_REMOVED lines=10> */
.L_x_6555:
[----:B------:R-:W-:-:S06]  /*c6d0*/  IMAD.U32 R3, R3, 0x10000, RZ ;  /* 0x0001000003037824 */ /* 0x000fcc00078e00ff */
[----:B------:R-:W0:Y:S02]  /*c6e0*/  F2I.FTZ.TRUNC.NTZ R3, R3 ;  /* 0x0000000300037305 */ /* 0x000e24000021f100 */
[----:B0-----:R0:W-:Y:S01]  /*c6f0*/  STG.E desc[UR36][R16.64], R3 ;  /* 0x0000000310007986 */ /* 0x0011e2000c101924 */
[----:B------:R-:W-:Y:S05]  /*c700*/  BRA `(.L_x_6553) ;  /* 0x0000000c004c7947 */ /* 0x000fea0003800000 */
.L_x_6554:
[----:B------:R-:W-:-:S06]  /*c710*/  IMAD.U32 R3, R3, 0x10000, RZ ;  /* 0x0001000003037824 */ /* 0x000fcc00078e00ff */
[----:B------:R-:W0:Y:S02]  /*c720*/  F2I.FTZ.TRUNC.NTZ R3, R3 ;  /* 0x0000000300037305 */ /* 0x000e24000021f100 */
[----:B0-----:R0:W-:Y:S01]  /*c730*/  STG.E.U16 desc[UR36][R16.64], R3 ;  /* 0x0000000310007986 */ /* 0x0011e2000c101524 */
[----:B------:R-:W-:Y:S05]  /*c740*/  BRA `(.L_x_6553) ;  /* 0x0000000c003c7947 */ /* 0x000fea0003800000 */
.L_x_6549:
        /* <DEDUP_REMOVED lines=9> */
.L_x_6557:
[----:B------:R-:W-:-:S05]  /*c7e0*/  IMAD.U32 R0, R3, 0x10000, RZ ;  /* 0x0001000003007824 */ /* 0x000fca00078e00ff */
[----:B------:R-:W-:-:S05]  /*c7f0*/  F2FP.F16.F32.PACK_AB R0, RZ, R0 ;  /* 0x00000000ff00723e */ /* 0x000fca00000000ff */
[----:B------:R0:W-:Y:S01]  /*c800*/  STG.E.U16 desc[UR36][R16.64], R0 ;  /* 0x0000000010007986 */ /* 0x0001e2000c101524 */
[----:B------:R-:W-:Y:S05]  /*c810*/  BRA `(.L_x_6553) ;  /* 0x0000000c00087947 */ /* 0x000fea0003800000 */
.L_x_6556:
        /* <DEDUP_REMOVED lines=10> */
.L_x_6559:
[----:B------:R-:W-:-:S05]  /*c8c0*/  IMAD.U32 R3, R3, 0x10000, RZ ;  /* 0x0001000003037824 */ /* 0x000fca00078e00ff */
[----:B------:R-:W-:-:S04]  /*c8d0*/  F2FP.F16.F32.PACK_AB R3, RZ, R3 ;  /* 0x00000003ff03723e */ /* 0x000fc800000000ff */
[----:B------:R-:W-:-:S05]  /*c8e0*/  PRMT R3, R3, 0x5410, RZ ;  /* 0x0000541003037816 */ /* 0x000fca00000000ff */
[----:B------:R0:W-:Y:S01]  /*c8f0*/  STG.E desc[UR36][R16.64], R3 ;  /* 0x0000000310007986 */ /* 0x0001e2000c101924 */
[----:B------:R-:W-:Y:S05]  /*c900*/  BRA `(.L_x_6553) ;  /* 0x0000000800cc7947 */ /* 0x000fea0003800000 */
.L_x_6558:
[----:B------:R-:W-:-:S04]  /*c910*/  IMAD.U32 R2, R3, 0x10000, RZ ;  /* 0x0001000003027824 */ /* 0x000fc800078e00ff */
[----:B------:R-:W-:-:S06]  /*c920*/  FMUL.FTZ R2, R2, 1 ;  /* 0x3f80000002027820 */ /* 0x000fcc0000410000 */
[----:B------:R-:W0:Y:S02]  /*c930*/  F2F.F64.F32 R2, R2 ;  /* 0x0000000200027310 */ /* 0x000e240000201800 */
[----:B0-----:R0:W-:Y:S01]  /*c940*/  STG.E.64 desc[UR36][R16.64], R2 ;  /* 0x0000000210007986 */ /* 0x0011e2000c101b24 */
[----:B------:R-:W-:Y:S05]  /*c950*/  BRA `(.L_x_6553) ;  /* 0x0000000800b87947 */ /* 0x000fea0003800000 */
.L_x_6548:
        /* <DEDUP_REMOVED lines=13> */
.L_x_6562:
[----:B------:R-:W-:Y:S01]  /*ca30*/  IMAD.U32 R3, R3, 0x10000, RZ ;  /* 0x0001000003037824 */ /* 0x000fe200078e00ff */
[----:B------:R-:W-:-:S03]  /*ca40*/  CS2R R6, SRZ ;  /* 0x0000000000067805 */ /* 0x000fc6000001ff00 */
[----:B------:R-:W-:-:S04]  /*ca50*/  FMUL.FTZ R3, R3, 1 ;  /* 0x3f80000003037820 */ /* 0x000fc80000410000 */
[----:B------:R-:W0:Y:S02]  /*ca60*/  F2F.F64.F32 R4, R3 ;  /* 0x0000000300047310 */ /* 0x000e240000201800 */
[----:B0-----:R0:W-:Y:S01]  /*ca70*/  STG.E.128 desc[UR36][R16.64], R4 ;  /* 0x0000000410007986 */ /* 0x0011e2000c101d24 */
[----:B------:R-:W-:Y:S05]  /*ca80*/  BRA `(.L_x_6553) ;  /* 0x00000008006c7947 */ /* 0x000fea0003800000 */
.L_x_6561:
        /* <DEDUP_REMOVED lines=21> */
.L_x_6566:
[----:B------:R-:W-:Y:S05]  /*cbe0*/  BSYNC B0 ;  /* 0x0000000000007941 */ /* 0x000fea0003800000 */
.L_x_6565:
[----:B------:R-:W-:-:S05]  /*cbf0*/  LOP3.LUT R3, R0, R3, RZ, 0xfc, !PT ;  /* 0x0000000300037212 */ /* 0x000fca00078efcff */
[----:B------:R0:W-:Y:S01]  /*cc00*/  STG.E.U8 desc[UR36][R16.64], R3 ;  /* 0x0000000310007986 */ /* 0x0001e2000c101124 */
[----:B------:R-:W-:Y:S05]  /*cc10*/  BRA `(.L_x_6553) ;  /* 0x0000000800087947 */ /* 0x000fea0003800000 */
.L_x_6564:
        /* <DEDUP_REMOVED lines=13> */
.L_x_6568:
[----:B------:R-:W-:Y:S01]  /*ccf0*/  IMAD.MOV.U32 R0, RZ, RZ, 0x7f ;  /* 0x0000007fff007424 */ /* 0x000fe200078e00ff */
[----:B------:R-:W-:-:S04]  /*cd00*/  ISETP.GT.U32.AND P0, PT, R2, 0x7f800000, PT ;  /* 0x7f8000000200780c */ /* 0x000fc80003f04070 */
[----:B------:R-:W-:-:S09]  /*cd10*/  SEL R0, R0, 0x7c, P0 ;  /* 0x0000007c00007807 */ /* 0x000fd20000000000 */
.L_x_6569:
[----:B------:R-:W-:Y:S05]  /*cd20*/  BSYNC B0 ;  /* 0x0000000000007941 */ /* 0x000fea0003800000 */
.L_x_6567:
[----:B------:R-:W-:-:S04]  /*cd30*/  LOP3.LUT R2, R3, 0x80000000, RZ, 0xc0, !PT ;  /* 0x8000000003027812 */ /* 0x000fc800078ec0ff */
[----:B------:R-:W-:-:S04]  /*cd40*/  SHF.R.U32.HI R3, RZ, 0x18, R2 ;  /* 0x00000018ff037819 */ /* 0x000fc80000011602 */
[----:B------:R-:W-:-:S05]  /*cd50*/  LOP3.LUT R3, R0, R3, RZ, 0xfc, !PT ;  /* 0x0000000300037212 */ /* 0x000fca00078efcff */
[----:B------:R0:W-:Y:S01]  /*cd60*/  STG.E.U8 desc[UR36][R16.64], R3 ;  /* 0x0000000310007986 */ /* 0x0001e2000c101124 */
[----:B------:R-:W-:Y:S05]  /*cd70*/  BRA `(.L_x_6553) ;  /* 0x0000000400b07947 */ /* 0x000fea0003800000 */
.L_x_6563:
[----:B------:R0:W-:Y:S01]  /*cd80*/  STG.E.U16 desc[UR36][R16.64], R3 ;  /* 0x0000000310007986 */ /* 0x0001e2000c101524 */
[----:B------:R-:W-:Y:S05]  /*cd90*/  BRA `(.L_x_6553) ;  /* 0x0000000400a87947 */ /* 0x000fea0003800000 */
.L_x_6560:
        /* <DEDUP_REMOVED lines=12> */
.L_x_6572:
        /* <DEDUP_REMOVED lines=17> */
.L_x_6575:
[----:B------:R-:W-:-:S04]  /*cf70*/  LOP3.LUT R2, R3, 0x80000000, RZ, 0xc0, !PT ;  /* 0x8000000003027812 */ /* 0x000fc800078ec0ff */
[----:B------:R-:W-:-:S04]  /*cf80*/  SHF.R.U32.HI R3, RZ, 0x18, R2 ;  /* 0x00000018ff037819 */ /* 0x000fc80000011602 */
[----:B------:R-:W-:-:S04]  /*cf90*/  LOP3.LUT R0, R0, R3, RZ, 0xfc, !PT ;  /* 0x0000000300007212 */ /* 0x000fc800078efcff */
[----:B------:R-:W-:-:S07]  /*cfa0*/  PRMT R8, R0, 0x7610, R8 ;  /* 0x0000761000087816 */ /* 0x000fce0000000008 */
.L_x_6574:
[----:B------:R-:W-:Y:S05]  /*cfb0*/  BSYNC B0 ;  /* 0x0000000000007941 */ /* 0x000fea0003800000 */
.L_x_6573:
[----:B------:R3:W-:Y:S01]  /*cfc0*/  STG.E.U8 desc[UR36][R16.64], R8 ;  /* 0x0000000810007986 */ /* 0x0007e2000c101124 */
[----:B------:R-:W-:Y:S05]  /*cfd0*/  BRA `(.L_x_6553) ;  /* 0x0000000400187947 */ /* 0x000fea0003800000 */
.L_x_6571:
        /* <DEDUP_REMOVED lines=17> */
.L_x_6578:
[----:B------:R-:W-:-:S04]  /*d0f0*/  LOP3.LUT R2, R3, 0x80000000, RZ, 0xc0, !PT ;  /* 0x8000000003027812 */ /* 0x000fc800078ec0ff */
[----:B------:R-:W-:-:S04]  /*d100*/  SHF.R.U32.HI R3, RZ, 0x18, R2 ;  /* 0x00000018ff037819 */ /* 0x000fc80000011602 */
[----:B------:R-:W-:-:S04]  /*d110*/  LOP3.LUT R0, R0, R3, RZ, 0xfc, !PT ;  /* 0x0000000300007212 */ /* 0x000fc800078efcff */
[----:B------:R-:W-:-:S07]  /*d120*/  PRMT R8, R0, 0x7610, R8 ;  /* 0x0000761000087816 */ /* 0x000fce0000000008 */
.L_x_6577:
[----:B------:R-:W-:Y:S05]  /*d130*/  BSYNC B0 ;  /* 0x0000000000007941 */ /* 0x000fea0003800000 */
.L_x_6576:
[----:B------:R0:W-:Y:S01]  /*d140*/  STG.E.U8 desc[UR36][R16.64], R8 ;  /* 0x0000000810007986 */ /* 0x0001e2000c101124 */
[----:B------:R-:W-:Y:S05]  /*d150*/  BRA `(.L_x_6553) ;  /* 0x0000000000b87947 */ /* 0x000fea0003800000 */
.L_x_6570:
        /* <DEDUP_REMOVED lines=22> */
.L_x_6552:
        /* <DEDUP_REMOVED lines=16> */
.L_x_6581:
[----:B------:R-:W-:Y:S05]  /*d3c0*/  BRA `(.L_x_6553) ;  /* 0x00000000001c7947 */ /* 0x000fea0003800000 */
.L_x_6580:
[----:B------:R-:W-:-:S06]  /*d3d0*/  IMAD.U32 R3, R3, 0x10000, RZ ;  /* 0x0001000003037824 */ /* 0x000fcc00078e00ff */
[----:B------:R-:W0:Y:S02]  /*d3e0*/  F2I.U64.TRUNC R2, R3 ;  /* 0x0000000300027311 */ /* 0x000e24000020d800 */
[----:B0-----:R1:W-:Y:S01]  /*d3f0*/  STG.E.64 desc[UR36][R16.64], R2 ;  /* 0x0000000210007986 */ /* 0x0013e2000c101b24 */
[----:B------:R-:W-:Y:S05]  /*d400*/  BRA `(.L_x_6553) ;  /* 0x00000000000c7947 */ /* 0x000fea0003800000 */
.L_x_6579:
[----:B------:R-:W-:-:S06]  /*d410*/  IMAD.U32 R3, R3, 0x10000, RZ ;  /* 0x0001000003037824 */ /* 0x000fcc00078e00ff */
[----:B------:R-:W0:Y:S02]  /*d420*/  F2I.FTZ.U32.TRUNC.NTZ R3, R3 ;  /* 0x0000000300037305 */ /* 0x000e24000021f000 */
[----:B0-----:R0:W-:Y:S02]  /*d430*/  STG.E desc[UR36][R16.64], R3 ;  /* 0x0000000310007986 */ /* 0x0011e4000c101924 */
.L_x_6553:
[----:B------:R-:W-:-:S07]  /*d440*/  VIADD R19, R19, 0x80 ;  /* 0x0000008013137836 */ /* 0x000fce0000000000 */
.L_x_6480:
[----:B------:R-:W-:Y:S05]  /*d450*/  BSYNC B6 ;  /* 0x0000000000067941 */ /* 0x000fea0003800000 */
.L_x_6479:
        /* <DEDUP_REMOVED lines=357> */
.L_x_6582:
        /* <DEDUP_REMOVED lines=23> */
.L_x_6586:
[----:B------:R-:W2:Y:S02]  /*ec20*/  LDG.E.U8 R2, desc[UR36][R2.64] ;  /* 0x0000002402027981 */ /* 0x000ea4000c1e1100 */
[----:B--2---:R-:W-:-:S04]  /*ec30*/  I2FP.F32.U32 R0, R2 ;  /* 0x0000000200007245 */ /* 0x004fc80000201000 */
[----:B------:R-:W-:-:S04]  /*ec40*/  F2FP.BF16.F32.PACK_AB R0, RZ, R0 ;  /* 0x00000000ff00723e */ /* 0x000fc800000010ff */
[----:B------:R-:W-:Y:S01]  /*ec50*/  PRMT R19, R0, 0x7610, R19 ;  /* 0x0000761000137816 */ /* 0x000fe20000000013 */
[----:B------:R-:W-:Y:S06]  /*ec60*/  BRA `(.L_x_6588) ;  /* 0x0000000c00c87947 */ /* 0x000fec0003800000 */
.L_x_6585:
        /* <DEDUP_REMOVED lines=11> */
.L_x_6590:
[----:B------:R-:W2:Y:S02]  /*ed20*/  LDG.E R2, desc[UR36][R2.64] ;  /* 0x0000002402027981 */ /* 0x000ea4000c1e1900 */
[----:B--2---:R-:W-:-:S04]  /*ed30*/  I2FP.F32.S32 R0, R2 ;  /* 0x0000000200007245 */ /* 0x004fc80000201400 */
[----:B------:R-:W-:-:S04]  /*ed40*/  F2FP.BF16.F32.PACK_AB R0, RZ, R0 ;  /* 0x00000000ff00723e */ /* 0x000fc800000010ff */
[----:B------:R-:W-:Y:S01]  /*ed50*/  PRMT R19, R0, 0x7610, R19 ;  /* 0x0000761000137816 */ /* 0x000fe20000000013 */
[----:B------:R-:W-:Y:S06]  /*ed60*/  BRA `(.L_x_6588) ;  /* 0x0000000c00887947 */ /* 0x000fec0003800000 */
.L_x_6589:
[----:B------:R-:W2:Y:S02]  /*ed70*/  LDG.E.U16 R2, desc[UR36][R2.64] ;  /* 0x0000002402027981 */ /* 0x000ea4000c1e1500 */
[----:B--2---:R-:W0:Y:S02]  /*ed80*/  I2F.S16 R0, R2 ;  /* 0x0000000200007306 */ /* 0x004e240000101400 */
[----:B0-----:R-:W-:-:S04]  /*ed90*/  F2FP.BF16.F32.PACK_AB R0, RZ, R0 ;  /* 0x00000000ff00723e */ /* 0x001fc800000010ff */
[----:B------:R-:W-:Y:S01]  /*eda0*/  PRMT R19, R0, 0x7610, R19 ;  /* 0x0000761000137816 */ /* 0x000fe20000000013 */
[----:B------:R-:W-:Y:S06]  /*edb0*/  BRA `(.L_x_6588) ;  /* 0x0000000c00747947 */ /* 0x000fec0003800000 */
.L_x_6584:
        /* <DEDUP_REMOVED lines=9> */
.L_x_6592:
[----:B------:R-:W2:Y:S02]  /*ee50*/  LDG.E.U16 R0, desc[UR36][R2.64] ;  /* 0x0000002402007981 */ /* 0x000ea4000c1e1500 */
[----:B--2---:R-:W-:-:S05]  /*ee60*/  HADD2.F32 R0, -RZ, R0.H0_H0 ;  /* 0x20000000ff007230 */ /* 0x004fca0000004100 */
[----:B------:R-:W-:-:S04]  /*ee70*/  F2FP.BF16.F32.PACK_AB R0, RZ, R0 ;  /* 0x00000000ff00723e */ /* 0x000fc800000010ff */
[----:B------:R-:W-:Y:S01]  /*ee80*/  PRMT R19, R0, 0x7610, R19 ;  /* 0x0000761000137816 */ /* 0x000fe20000000013 */
[----:B------:R-:W-:Y:S06]  /*ee90*/  BRA `(.L_x_6588) ;  /* 0x0000000c003c7947 */ /* 0x000fec0003800000 */
.L_x_6591:
        /* <DEDUP_REMOVED lines=9> */
.L_x_6594:
[----:B------:R-:W2:Y:S02]  /*ef30*/  LDG.E.U16 R2, desc[UR36][R2.64] ;  /* 0x0000002402027981 */ /* 0x000ea4000c1e1500 */
[----:B--2---:R-:W-:-:S05]  /*ef40*/  HADD2.F32 R0, -RZ, R2.H0_H0 ;  /* 0x20000002ff007230 */ /* 0x004fca0000004100 */
[----:B------:R-:W-:-:S04]  /*ef50*/  F2FP.BF16.F32.PACK_AB R0, RZ, R0 ;  /* 0x00000000ff00723e */ /* 0x000fc800000010ff */
[----:B------:R-:W-:Y:S01]  /*ef60*/  PRMT R19, R0, 0x7610, R19 ;  /* 0x0000761000137816 */ /* 0x000fe20000000013 */
[----:B------:R-:W-:Y:S06]  /*ef70*/  BRA `(.L_x_6588) ;  /* 0x0000000c00047947 */ /* 0x000fec0003800000 */
.L_x_6593:
        /* <DEDUP_REMOVED lines=9> */
.L_x_6583:
        /* <DEDUP_REMOVED lines=14> */
.L_x_6597:
        /* <DEDUP_REMOVED lines=9> */
.L_x_6596:
        /* <DEDUP_REMOVED lines=28> */
.L_x_6599:
        /* <DEDUP_REMOVED lines=15> */
.L_x_6598:
[----:B------:R0:W5:Y:S01]  /*f430*/  LDG.E.U16 R19, desc[UR36][R2.64] ;  /* 0x0000002402137981 */ /* 0x000162000c1e1500 */
[----:B------:R-:W-:Y:S05]  /*f440*/  BRA `(.L_x_6588) ;  /* 0x0000000400d07947 */ /* 0x000fea0003800000 */
.L_x_6595:
        /* <DEDUP_REMOVED lines=13> */
.L_x_6602:
        /* <DEDUP_REMOVED lines=21> */
.L_x_6606:
[----:B------:R-:W-:Y:S05]  /*f670*/  BSYNC B1 ;  /* 0x0000000000017941 */ /* 0x000fea0003800000 */
.L_x_6605:
[----:B------:R-:W-:Y:S01]  /*f680*/  LEA R3, R0, 0x3b800000, 0x17 ;  /* 0x3b80000000037811 */ /* 0x000fe200078eb8ff */
[----:B------:R-:W-:-:S05]  /*f690*/  IMAD.SHL.U32 R0, R2, 0x100000, RZ ;  /* 0x0010000002007824 */ /* 0x000fca00078e00ff */
[----:B------:R-:W-:-:S07]  /*f6a0*/  LOP3.LUT R0, R3, R0, R4, 0xfe, !PT ;  /* 0x0000000003007212 */ /* 0x000fce00078efe04 */
.L_x_6604:
[----:B------:R-:W-:Y:S05]  /*f6b0*/  BSYNC B0 ;  /* 0x0000000000007941 */ /* 0x000fea0003800000 */
.L_x_6603:
[----:B------:R-:W-:-:S04]  /*f6c0*/  F2FP.BF16.F32.PACK_AB R0, RZ, R0 ;  /* 0x00000000ff00723e */ /* 0x000fc800000010ff */
[----:B------:R-:W-:Y:S01]  /*f6d0*/  PRMT R19, R0, 0x7610, R19 ;  /* 0x0000761000137816 */ /* 0x000fe20000000013 */
[----:B------:R-:W-:Y:S06]  /*f6e0*/  BRA `(.L_x_6588) ;  /* 0x0000000400287947 */ /* 0x000fec0003800000 */
.L_x_6601:
        /* <DEDUP_REMOVED lines=21> */
.L_x_6610:
[----:B------:R-:W-:Y:S05]  /*f840*/  BSYNC B1 ;  /* 0x0000000000017941 */ /* 0x000fea0003800000 */
.L_x_6609:
[----:B------:R-:W-:Y:S01]  /*f850*/  LEA R3, R0, 0x37800000, 0x17 ;  /* 0x3780000000037811 */ /* 0x000fe200078eb8ff */
[----:B------:R-:W-:-:S05]  /*f860*/  IMAD.SHL.U32 R0, R2, 0x200000, RZ ;  /* 0x0020000002007824 */ /* 0x000fca00078e00ff */
[----:B------:R-:W-:-:S07]  /*f870*/  LOP3.LUT R0, R3, R0, R4, 0xfe, !PT ;  /* 0x0000000003007212 */ /* 0x000fce00078efe04 */
.L_x_6608:
[----:B------:R-:W-:Y:S05]  /*f880*/  BSYNC B0 ;  /* 0x0000000000007941 */ /* 0x000fea0003800000 */
.L_x_6607:
[----:B------:R-:W-:-:S04]  /*f890*/  F2FP.BF16.F32.PACK_AB R0, RZ, R0 ;  /* 0x00000000ff00723e */ /* 0x000fc800000010ff */
[----:B------:R-:W-:Y:S01]  /*f8a0*/  PRMT R19, R0, 0x7610, R19 ;  /* 0x0000761000137816 */ /* 0x000fe20000000013 */
[----:B------:R-:W-:Y:S06]  /*f8b0*/  BRA `(.L_x_6588) ;  /* 0x0000000000b47947 */ /* 0x000fec0003800000 */
.L_x_6600:
        /* <DEDUP_REMOVED lines=14> */
.L_x_6614:
[----:B------:R-:W-:Y:S05]  /*f9a0*/  BSYNC B0 ;  /* 0x0000000000007941 */ /* 0x000fea0003800000 */
.L_x_6613:
[----:B------:R-:W-:-:S04]  /*f9b0*/  F2FP.BF16.F32.PACK_AB R0, RZ, R0 ;  /* 0x00000000ff00723e */ /* 0x000fc800000010ff */
[----:B------:R-:W-:Y:S01]  /*f9c0*/  PRMT R19, R0, 0x7610, R19 ;  /* 0x0000761000137816 */ /* 0x000fe20000000013 */
[----:B------:R-:W-:Y:S06]  /*f9d0*/  BRA `(.L_x_6588) ;  /* 0x00000000006c7947 */ /* 0x000fec0003800000 */
.L_x_6587:
        /* <DEDUP_REMOVED lines=16> */
.L_x_6615:
[----:B------:R-:W-:Y:S01]  /*fae0*/  PRMT R19, RZ, 0x7610, R19 ;  /* 0x00007610ff137816 */ /* 0x000fe20000000013 */
[----:B------:R-:W-:Y:S06]  /*faf0*/  BRA `(.L_x_6588) ;  /* 0x0000000000247947 */ /* 0x000fec0003800000 */
.L_x_6612:
[----:B------:R-:W2:Y:S02]  /*fb00*/  LDG.E.64 R2, desc[UR36][R2.64] ;  /* 0x0000002402027981 */ /* 0x000ea4000c1e1b00 */
[----:B--2---:R-:W0:Y:S02]  /*fb10*/  I2F.U64 R0, R2 ;  /* 0x0000000200007312 */ /* 0x004e240000301000 */
[----:B0-----:R-:W-:-:S04]  /*fb20*/  F2FP.BF16.F32.PACK_AB R0, RZ, R0 ;  /* 0x00000000ff00723e */ /* 0x001fc800000010ff */
[----:B------:R-:W-:Y:S01]  /*fb30*/  PRMT R19, R0, 0x7610, R19 ;  /* 0x0000761000137816 */ /* 0x000fe20000000013 */
[----:B------:R-:W-:Y:S06]  /*fb40*/  BRA `(.L_x_6588) ;  /* 0x0000000000107947 */ /* 0x000fec0003800000 */
.L_x_6611:
[----:B------:R-:W2:Y:S02]  /*fb50*/  LDG.E R2, desc[UR36][R2.64] ;  /* 0x0000002402027981 */ /* 0x000ea4000c1e1900 */
[----:B--2---:R-:W-:-:S04]  /*fb60*/  I2FP.F32.U32 R0, R2 ;  /* 0x0000000200007245 */ /* 0x004fc80000201000 */
[----:B------:R-:W-:-:S04]  /*fb70*/  F2FP.BF16.F32.PACK_AB R0, RZ, R0 ;  /* 0x00000000ff00723e */ /* 0x000fc800000010ff */
[----:B------:R-:W-:-:S07]  /*fb80*/  PRMT R19, R0, 0x7610, R19 ;  /* 0x0000761000137816 */ /* 0x000fce0000000013 */
.L_x_6588:
        /* <DEDUP_REMOVED lines=19> */
.L_x_6619:
[----:B------:R-:W2:Y:S02]  /*fcc0*/  LDG.E.U8 R2, desc[UR36][R2.64] ;  /* 0x0000002402027981 */ /* 0x000ea4000c1e1100 */
[----:B--2---:R-:W-:-:S04]  /*fcd0*/  I2FP.F32.U32 R0, R2 ;  /* 0x0000000200007245 */ /* 0x004fc80000201000 */
[----:B------:R-:W-:Y:S01]  /*fce0*/  F2FP.BF16.F32.PACK_AB R0, RZ, R0 ;  /* 0x00000000ff00723e */ /* 0x000fe200000010ff */
[----:B------:R-:W-:Y:S06]  /*fcf0*/  BRA `(.L_x_6621) ;  /* 0x0000000c00907947 */ /* 0x000fec0003800000 */
.L_x_6618:
        /* <DEDUP_REMOVED lines=10> */
.L_x_6623:
[----:B------:R-:W2:Y:S02]  /*fda0*/  LDG.E R2, desc[UR36][R2.64] ;  /* 0x0000002402027981 */ /* 0x000ea4000c1e1900 */
[----:B--2---:R-:W-:-:S04]  /*fdb0*/  I2FP.F32.S32 R0, R2 ;  /* 0x0000000200007245 */ /* 0x004fc80000201400 */
[----:B------:R-:W-:Y:S01]  /*fdc0*/  F2FP.BF16.F32.PACK_AB R0, RZ, R0 ;  /* 0x00000000ff00723e */ /* 0x000fe200000010ff */
[----:B------:R-:W-:Y:S06]  /*fdd0*/  BRA `(.L_x_6621) ;  /* 0x0000000c00587947 */ /* 0x000fec0003800000 */
.L_x_6622:
[----:B------:R-:W2:Y:S02]  /*fde0*/  LDG.E.U16 R2, desc[UR36][R2.64] ;  /* 0x0000002402027981 */ /* 0x000ea4000c1e1500 */
[----:B--2---:R-:W0:Y:S02]  /*fdf0*/  I2F.S16 R0, R2 ;  /* 0x0000000200007306 */ /* 0x004e240000101400 */
[----:B0-----:R-:W-:Y:S01]  /*fe00*/  F2FP.BF16.F32.PACK_AB R0, RZ, R0 ;  /* 0x00000000ff00723e */ /* 0x001fe200000010ff */
[----:B------:R-:W-:Y:S06]  /*fe10*/  BRA `(.L_x_6621) ;  /* 0x0000000c00487947 */ /* 0x000fec0003800000 */
.L_x_6617:
        /* <DEDUP_REMOVED lines=9> */
.L_x_6625:
[----:B------:R-:W2:Y:S02]  /*feb0*/  LDG.E.U16 R0, desc[UR36][R2.64] ;  /* 0x0000002402007981 */ /* 0x000ea4000c1e1500 */
[----:B--2---:R-:W-:-:S05]  /*fec0*/  HADD2.F32 R0, -RZ, R0.H0_H0 ;  /* 0x20000000ff007230 */ /* 0x004fca0000004100 */
[----:B------:R-:W-:Y:S01]  /*fed0*/  F2FP.BF16.F32.PACK_AB R0, RZ, R0 ;  /* 0x00000000ff00723e */ /* 0x000fe200000010ff */
[----:B------:R-:W-:Y:S06]  /*fee0*/  BRA `(.L_x_6621) ;  /* 0x0000000c00147947 */ /* 0x000fec0003800000 */
.L_x_6624:
        /* <DEDUP_REMOVED lines=9> */
.L_x_6627:
[----:B------:R-:W2:Y:S02]  /*ff80*/  LDG.E.U16 R2, desc[UR36][R2.64] ;  /* 0x0000002402027981 */ /* 0x000ea4000c1e1500 */
[----:B--2---:R-:W-:-:S05]  /*ff90*/  HADD2.F32 R0, -RZ, R2.H0_H0 ;  /* 0x20000002ff007230 */ /* 0x004fca0000004100 */
[----:B------:R-:W-:Y:S01]  /*ffa0*/  F2FP.BF16.F32.PACK_AB R0, RZ, R0 ;  /* 0x00000000ff00723e */ /* 0x000fe200000010ff */
[----:B------:R-:W-:Y:S06]  /*ffb0*/  BRA `(.L_x_6621) ;  /* 0x0000000800e07947 */ /* 0x000fec0003800000 */
.L_x_6626:
        /* <DEDUP_REMOVED lines=8> */
.L_x_6616:
        /* <DEDUP_REMOVED lines=13> */
.L_x_6630:
        /* <DEDUP_REMOVED lines=8> */
.L_x_6629:
        /* <DEDUP_REMOVED lines=28> */
.L_x_6632:
        /* <DEDUP_REMOVED lines=15> */
.L_x_6631:
[----:B------:R0:W5:Y:S01]  /*10440*/  LDG.E.U16 R0, desc[UR36][R2.64] ;  /* 0x0000002402007981 */ /* 0x000162000c1e1500 */
[----:B------:R-:W-:Y:S05]  /*10450*/  BRA `(.L_x_6621) ;  /* 0x0000000400b87947 */ /* 0x000fea0003800000 */
.L_x_6628:
        /* <DEDUP_REMOVED lines=12> */
.L_x_6635:
        /* <DEDUP_REMOVED lines=21> */
.L_x_6639:
[----:B------:R-:W-:Y:S05]  /*10670*/  BSYNC B1 ;  /* 0x0000000000017941 */ /* 0x000fea0003800000 */
.L_x_6638:
[----:B------:R-:W-:Y:S01]  /*10680*/  LEA R3, R0, 0x3b800000, 0x17 ;  /* 0x3b80000000037811 */ /* 0x000fe200078eb8ff */
[----:B------:R-:W-:-:S05]  /*10690*/  IMAD.SHL.U32 R0, R2, 0x100000, RZ ;  /* 0x0010000002007824 */ /* 0x000fca00078e00ff */
[----:B------:R-:W-:-:S07]  /*106a0*/  LOP3.LUT R0, R3, R0, R4, 0xfe, !PT ;  /* 0x0000000003007212 */ /* 0x000fce00078efe04 */
.L_x_6637:
[----:B------:R-:W-:Y:S05]  /*106b0*/  BSYNC B0 ;  /* 0x0000000000007941 */ /* 0x000fea0003800000 */
.L_x_6636:
[----:B------:R-:W-:Y:S01]  /*106c0*/  F2FP.BF16.F32.PACK_AB R0, RZ, R0 ;  /* 0x00000000ff00723e */ /* 0x000fe200000010ff */
[----:B------:R-:W-:Y:S06]  /*106d0*/  BRA `(.L_x_6621) ;  /* 0x0000000400187947 */ /* 0x000fec0003800000 */
.L_x_6634:
        /* <DEDUP_REMOVED lines=21> */
.L_x_6643:
[----:B------:R-:W-:Y:S05]  /*10830*/  BSYNC B1 ;  /* 0x0000000000017941 */ /* 0x000fea0003800000 */
.L_x_6642:
[----:B------:R-:W-:Y:S01]  /*10840*/  LEA R3, R0, 0x37800000, 0x17 ;  /* 0x3780000000037811 */ /* 0x000fe200078eb8ff */
[----:B------:R-:W-:-:S05]  /*10850*/  IMAD.SHL.U32 R0, R2, 0x200000, RZ ;  /* 0x0020000002007824 */ /* 0x000fca00078e00ff */
[----:B------:R-:W-:-:S07]  /*10860*/  LOP3.LUT R0, R3, R0, R4, 0xfe, !PT ;  /* 0x0000000003007212 */ /* 0x000fce00078efe04 */
.L_x_6641:
[----:B------:R-:W-:Y:S05]  /*10870*/  BSYNC B0 ;  /* 0x0000000000007941 */ /* 0x000fea0003800000 */
.L_x_6640:
[----:B------:R-:W-:Y:S01]  /*10880*/  F2FP.BF16.F32.PACK_AB R0, RZ, R0 ;  /* 0x00000000ff00723e */ /* 0x000fe200000010ff */
[----:B------:R-:W-:Y:S06]  /*10890*/  BRA `(.L_x_6621) ;  /* 0x0000000000a87947 */ /* 0x000fec0003800000 */
.L_x_6633:
        /* <DEDUP_REMOVED lines=14> */
.L_x_6647:
[----:B------:R-:W-:Y:S05]  /*10980*/  BSYNC B0 ;  /* 0x0000000000007941 */ /* 0x000fea0003800000 */
.L_x_6646:
[----:B------:R-:W-:Y:S01]  /*10990*/  F2FP.BF16.F32.PACK_AB R0, RZ, R0 ;  /* 0x00000000ff00723e */ /* 0x000fe200000010ff */
[----:B------:R-:W-:Y:S06]  /*109a0*/  BRA `(.L_x_6621) ;  /* 0x0000000000647947 */ /* 0x000fec0003800000 */
.L_x_6620:
        /* <DEDUP_REMOVED lines=16> */
.L_x_6648:
[----:B------:R-:W-:Y:S01]  /*10ab0*/  PRMT R0, RZ, 0x7610, R0 ;  /* 0x00007610ff007816 */ /* 0x000fe20000000000 */
[----:B------:R-:W-:Y:S06]  /*10ac0*/  BRA `(.L_x_6621) ;  /* 0x00000000001c7947 */ /* 0x000fec0003800000 */
.L_x_6645:
[----:B------:R-:W2:Y:S02]  /*10ad0*/  LDG.E.64 R2, desc[UR36][R2.64] ;  /* 0x0000002402027981 */ /* 0x000ea4000c1e1b00 */
[----:B--2---:R-:W0:Y:S02]  /*10ae0*/  I2F.U64 R0, R2 ;  /* 0x0000000200007312 */ /* 0x004e240000301000 */
[----:B0-----:R-:W-:Y:S01]  /*10af0*/  F2FP.BF16.F32.PACK_AB R0, RZ, R0 ;  /* 0x00000000ff00723e */ /* 0x001fe200000010ff */
[----:B------:R-:W-:Y:S06]  /*10b00*/  BRA `(.L_x_6621) ;  /* 0x00000000000c7947 */ /* 0x000fec0003800000 */
.L_x_6644:
[----:B------:R-:W2:Y:S02]  /*10b10*/  LDG.E R2, desc[UR36][R2.64] ;  /* 0x0000002402027981 */ /* 0x000ea4000c1e1900 */
[----:B--2---:R-:W-:-:S04]  /*10b20*/  I2FP.F32.U32 R0, R2 ;  /* 0x0000000200007245 */ /* 0x004fc80000201000 */
[----:B------:R-:W-:-:S07]  /*10b30*/  F2FP.BF16.F32.PACK_AB R0, RZ, R0 ;  /* 0x00000000ff00723e */ /* 0x000fce00000010ff */
.L_x_6621:
        /* <DEDUP_REMOVED lines=20> */
.L_x_6652:
[----:B------:R-:W-:-:S06]  /*10c80*/  IMAD.U32 R3, R3, 0x10000, RZ ;  /* 0x0001000003037824 */ /* 0x000fcc00078e00ff */
[----:B------:R-:W0:Y:S02]  /*10c90*/  F2I.S64.TRUNC R2, R3 ;  /* 0x0000000300027311 */ /* 0x000e24000020d900 */
[----:B0-----:R-:W-:Y:S01]  /*10ca0*/  STG.E.U8 desc[UR36][R16.64], R2 ;  /* 0x0000000210007986 */ /* 0x001fe2000c101124 */
[----:B------:R-:W-:Y:S05]  /*10cb0*/  EXIT ;  /* 0x000000000000794d */ /* 0x000fea0003800000 */
.L_x_6651:
        /* <DEDUP_REMOVED lines=10> */
.L_x_6655:
[----:B------:R-:W-:-:S06]  /*10d60*/  IMAD.U32 R3, R3, 0x10000, RZ ;  /* 0x0001000003037824 */ /* 0x000fcc00078e00ff */
[----:B------:R-:W0:Y:S02]  /*10d70*/  F2I.FTZ.TRUNC.NTZ R3, R3 ;  /* 0x0000000300037305 */ /* 0x000e24000021f100 */
[----:B0-----:R-:W-:Y:S01]  /*10d80*/  STG.E desc[UR36][R16.64], R3 ;  /* 0x0000000310007986 */ /* 0x001fe2000c101924 */
[----:B------:R-:W-:Y:S05]  /*10d90*/  EXIT ;  /* 0x000000000000794d */ /* 0x000fea0003800000 */
.L_x_6654:
[----:B------:R-:W-:-:S06]  /*10da0*/  IMAD.U32 R3, R3, 0x10000, RZ ;  /* 0x0001000003037824 */ /* 0x000fcc00078e00ff */
[----:B------:R-:W0:Y:S02]  /*10db0*/  F2I.FTZ.TRUNC.NTZ R3, R3 ;  /* 0x0000000300037305 */ /* 0x000e24000021f100 */
[----:B0-----:R-:W-:Y:S01]  /*10dc0*/  STG.E.U16 desc[UR36][R16.64], R3 ;  /* 0x0000000310007986 */ /* 0x001fe2000c101524 */
[----:B------:R-:W-:Y:S05]  /*10dd0*/  EXIT ;  /* 0x000000000000794d */ /* 0x000fea0003800000 */
.L_x_6650:
        /* <DEDUP_REMOVED lines=9> */
.L_x_6657:
[----:B------:R-:W-:-:S05]  /*10e70*/  IMAD.U32 R0, R3, 0x10000, RZ ;  /* 0x0001000003007824 */ /* 0x000fca00078e00ff */
[----:B------:R-:W-:-:S05]  /*10e80*/  F2FP.F16.F32.PACK_AB R0, RZ, R0 ;  /* 0x00000000ff00723e */ /* 0x000fca00000000ff */
[----:B------:R-:W-:Y:S01]  /*10e90*/  STG.E.U16 desc[UR36][R16.64], R0 ;  /* 0x0000000010007986 */ /* 0x000fe2000c101524 */
[----:B------:R-:W-:Y:S05]  /*10ea0*/  EXIT ;  /* 0x000000000000794d */ /* 0x000fea0003800000 */
.L_x_6656:
        /* <DEDUP_REMOVED lines=10> */
.L_x_6659:
[----:B------:R-:W-:-:S05]  /*10f50*/  IMAD.U32 R3, R3, 0x10000, RZ ;  /* 0x0001000003037824 */ /* 0x000fca00078e00ff */
[----:B------:R-:W-:-:S04]  /*10f60*/  F2FP.F16.F32.PACK_AB R3, RZ, R3 ;  /* 0x00000003ff03723e */ /* 0x000fc800000000ff */
[----:B------:R-:W-:-:S05]  /*10f70*/  PRMT R3, R3, 0x5410, RZ ;  /* 0x0000541003037816 */ /* 0x000fca00000000ff */
[----:B------:R-:W-:Y:S01]  /*10f80*/  STG.E desc[UR36][R16.64], R3 ;  /* 0x0000000310007986 */ /* 0x000fe2000c101924 */
[----:B------:R-:W-:Y:S05]  /*10f90*/  EXIT ;  /* 0x000000000000794d */ /* 0x000fea0003800000 */
.L_x_6658:
[----:B------:R-:W-:-:S04]  /*10fa0*/  IMAD.U32 R2, R3, 0x10000, RZ ;  /* 0x0001000003027824 */ /* 0x000fc800078e00ff */
[----:B------:R-:W-:-:S06]  /*10fb0*/  FMUL.FTZ R2, R2, 1 ;  /* 0x3f80000002027820 */ /* 0x000fcc0000410000 */
[----:B------:R-:W0:Y:S02]  /*10fc0*/  F2F.F64.F32 R2, R2 ;  /* 0x0000000200027310 */ /* 0x000e240000201800 */
[----:B0-----:R-:W-:Y:S01]  /*10fd0*/  STG.E.64 desc[UR36][R16.64], R2 ;  /* 0x0000000210007986 */ /* 0x001fe2000c101b24 */
[----:B------:R-:W-:Y:S05]  /*10fe0*/  EXIT ;  /* 0x000000000000794d */ /* 0x000fea0003800000 */
.L_x_6649:
        /* <DEDUP_REMOVED lines=13> */
.L_x_6662:
[----:B------:R-:W-:Y:S01]  /*110c0*/  IMAD.U32 R3, R3, 0x10000, RZ ;  /* 0x0001000003037824 */ /* 0x000fe200078e00ff */
[----:B------:R-:W-:-:S03]  /*110d0*/  CS2R R6, SRZ ;  /* 0x0000000000067805 */ /* 0x000fc6000001ff00 */
[----:B------:R-:W-:-:S04]  /*110e0*/  FMUL.FTZ R3, R3, 1 ;  /* 0x3f80000003037820 */ /* 0x000fc80000410000 */
[----:B------:R-:W0:Y:S02]  /*110f0*/  F2F.F64.F32 R4, R3 ;  /* 0x0000000300047310 */ /* 0x000e240000201800 */
[----:B0-----:R-:W-:Y:S01]  /*11100*/  STG.E.128 desc[UR36][R16.64], R4 ;  /* 0x0000000410007986 */ /* 0x001fe2000c101d24 */
[----:B------:R-:W-:Y:S05]  /*11110*/  EXIT ;  /* 0x000000000000794d */ /* 0x000fea0003800000 */
.L_x_6661:
        /* <DEDUP_REMOVED lines=21> */
.L_x_6666:
[----:B------:R-:W-:Y:S05]  /*11270*/  BSYNC B0 ;  /* 0x0000000000007941 */ /* 0x000fea0003800000 */
.L_x_6665:
[----:B------:R-:W-:-:S05]  /*11280*/  LOP3.LUT R3, R0, R3, RZ, 0xfc, !PT ;  /* 0x0000000300037212 */ /* 0x000fca00078efcff */
[----:B------:R-:W-:Y:S01]  /*11290*/  STG.E.U8 desc[UR36][R16.64], R3 ;  /* 0x0000000310007986 */ /* 0x000fe2000c101124 */
[----:B------:R-:W-:Y:S05]  /*112a0*/  EXIT ;  /* 0x000000000000794d */ /* 0x000fea0003800000 */
.L_x_6664:
        /* <DEDUP_REMOVED lines=13> */
.L_x_6668:
[----:B------:R-:W-:Y:S01]  /*11380*/  IMAD.MOV.U32 R0, RZ, RZ, 0x7f ;  /* 0x0000007fff007424 */ /* 0x000fe200078e00ff */
[----:B------:R-:W-:-:S04]  /*11390*/  ISETP.GT.U32.AND P0, PT, R2, 0x7f800000, PT ;  /* 0x7f8000000200780c */ /* 0x000fc80003f04070 */
[----:B------:R-:W-:-:S09]  /*113a0*/  SEL R0, R0, 0x7c, P0 ;  /* 0x0000007c00007807 */ /* 0x000fd20000000000 */
.L_x_6669:
[----:B------:R-:W-:Y:S05]  /*113b0*/  BSYNC B0 ;  /* 0x0000000000007941 */ /* 0x000fea0003800000 */
.L_x_6667:
[----:B------:R-:W-:-:S04]  /*113c0*/  LOP3.LUT R2, R3, 0x80000000, RZ, 0xc0, !PT ;  /* 0x8000000003027812 */ /* 0x000fc800078ec0ff */
[----:B------:R-:W-:-:S04]  /*113d0*/  SHF.R.U32.HI R3, RZ, 0x18, R2 ;  /* 0x00000018ff037819 */ /* 0x000fc80000011602 */
[----:B------:R-:W-:-:S05]  /*113e0*/  LOP3.LUT R3, R0, R3, RZ, 0xfc, !PT ;  /* 0x0000000300037212 */ /* 0x000fca00078efcff */
[----:B------:R-:W-:Y:S01]  /*113f0*/  STG.E.U8 desc[UR36][R16.64], R3 ;  /* 0x0000000310007986 */ /* 0x000fe2000c101124 */
[----:B------:R-:W-:Y:S05]  /*11400*/  EXIT ;  /* 0x000000000000794d */ /* 0x000fea0003800000 */
.L_x_6663:
[----:B------:R-:W-:Y:S01]  /*11410*/  STG.E.U16 desc[UR36][R16.64], R3 ;  /* 0x0000000310007986 */ /* 0x000fe2000c101524 */
[----:B------:R-:W-:Y:S05]  /*11420*/  EXIT ;  /* 0x000000000000794d */ /* 0x000fea0003800000 */
.L_x_6660:
        /* <DEDUP_REMOVED lines=12> */
.L_x_6672:
        /* <DEDUP_REMOVED lines=17> */
.L_x_6675:
[----:B------:R-:W-:-:S04]  /*11600*/  LOP3.LUT R2, R3, 0x80000000, RZ, 0xc0, !PT ;  /* 0x8000000003027812 */ /* 0x000fc800078ec0ff */
[----:B------:R-:W-:-:S04]  /*11610*/  SHF.R.U32.HI R3, RZ, 0x18, R2 ;  /* 0x00000018ff037819 */ /* 0x000fc80000011602 */
[----:B------:R-:W-:-:S04]  /*11620*/  LOP3.LUT R0, R0, R3, RZ, 0xfc, !PT ;  /* 0x0000000300007212 */ /* 0x000fc800078efcff */
[----:B------:R-:W-:-:S07]  /*11630*/  PRMT R8, R0, 0x7610, R8 ;  /* 0x0000761000087816 */ /* 0x000fce0000000008 */
.L_x_6674:
[----:B------:R-:W-:Y:S05]  /*11640*/  BSYNC B0 ;  /* 0x0000000000007941 */ /* 0x000fea0003800000 */
.L_x_6673:
[----:B------:R-:W-:Y:S01]  /*11650*/  STG.E.U8 desc[UR36][R16.64], R8 ;  /* 0x0000000810007986 */ /* 0x000fe2000c101124 */
[----:B------:R-:W-:Y:S05]  /*11660*/  EXIT ;  /* 0x000000000000794d */ /* 0x000fea0003800000 */
.L_x_6671:
        /* <DEDUP_REMOVED lines=17> */
.L_x_6678:
[----:B------:R-:W-:-:S04]  /*11780*/  LOP3.LUT R2, R3, 0x80000000, RZ, 0xc0, !PT ;  /* 0x8000000003027812 */ /* 0x000fc800078ec0ff */
[----:B------:R-:W-:-:S04]  /*11790*/  SHF.R.U32.HI R3, RZ, 0x18, R2 ;  /* 0x00000018ff037819 */ /* 0x000fc80000011602 */
[----:B------:R-:W-:-:S04]  /*117a0*/  LOP3.LUT R0, R0, R3, RZ, 0xfc, !PT ;  /* 0x0000000300007212 */ /* 0x000fc800078efcff */
[----:B------:R-:W-:-:S07]  /*117b0*/  PRMT R8, R0, 0x7610, R8 ;  /* 0x0000761000087816 */ /* 0x000fce0000000008 */
.L_x_6677:
[----:B------:R-:W-:Y:S05]  /*117c0*/  BSYNC B0 ;  /* 0x0000000000007941 */ /* 0x000fea0003800000 */
.L_x_6676:
[----:B------:R-:W-:Y:S01]  /*117d0*/  STG.E.U8 desc[UR36][R16.64], R8 ;  /* 0x0000000810007986 */ /* 0x000fe2000c101124 */
[----:B------:R-:W-:Y:S05]  /*117e0*/  EXIT ;  /* 0x000000000000794d */ /* 0x000fea0003800000 */
.L_x_6670:
        /* <DEDUP_REMOVED lines=22> */
.L_x_6653:
        /* <DEDUP_REMOVED lines=16> */
.L_x_6681:
[----:B------:R-:W-:Y:S05]  /*11a50*/  EXIT ;  /* 0x000000000000794d */ /* 0x000fea0003800000 */
.L_x_6680:
[----:B------:R-:W-:-:S06]  /*11a60*/  IMAD.U32 R3, R3, 0x10000, RZ ;  /* 0x0001000003037824 */ /* 0x000fcc00078e00ff */
[----:B------:R-:W0:Y:S02]  /*11a70*/  F2I.U64.TRUNC R2, R3 ;  /* 0x0000000300027311 */ /* 0x000e24000020d800 */
[----:B0-----:R-:W-:Y:S01]  /*11a80*/  STG.E.64 desc[UR36][R16.64], R2 ;  /* 0x0000000210007986 */ /* 0x001fe2000c101b24 */
[----:B------:R-:W-:Y:S05]  /*11a90*/  EXIT ;  /* 0x000000000000794d */ /* 0x000fea0003800000 */
.L_x_6679:
[----:B------:R-:W-:-:S06]  /*11aa0*/  IMAD.U32 R3, R3, 0x10000, RZ ;  /* 0x0001000003037824 */ /* 0x000fcc00078e00ff */
[----:B------:R-:W0:Y:S02]  /*11ab0*/  F2I.FTZ.U32.TRUNC.NTZ R3, R3 ;  /* 0x0000000300037305 */ /* 0x000e24000021f000 */
[----:B0-----:R-:W-:Y:S01]  /*11ac0*/  STG.E desc[UR36][R16.64], R3 ;  /* 0x0000000310007986 */ /* 0x001fe2000c101924 */
[----:B------:R-:W-:Y:S05]  /*11ad0*/  EXIT ;  /* 0x000000000000794d */ /* 0x000fea0003800000 */
.L_x_6682:
        /* <DEDUP_REMOVED lines=10> */
.L_x_42166:


//--------------------- .text._ZN2at6native27unrolled_elementwise_kernelINS0_13BinaryFunctorIN3c108BFloat16ES4_S4_ZZZNS0_16fmax_kernel_cudaERNS_18TensorIteratorBaseEENKUlvE_clEvENKUlvE2_clEvEUlS4_S4_E_EESt5arrayIPcLm3EELi4E23TrivialOffsetCalculatorILi2EjESE_ILi1EjENS0_6memory12LoadWithCastILi2EEENSH_13StoreWithCastILi1EEEEEviT_T0_T2_T3_T4_T5_ --------------------------
	.section	.text._ZN2at6native27unrolled_elementwise_kernelINS0_13BinaryFunctorIN3c108BFloat16ES4_S4_ZZZNS0_16fmax_kernel_cudaERNS_18TensorIteratorBaseEENKUlvE_clEvENKUlvE2_clEvEUlS4_S4_E_EESt5arrayIPcLm3EELi4E23TrivialOffsetCalculatorILi2EjESE_ILi1EjENS0_6memory12LoadWithCastILi2EEENSH_13StoreWithCastILi1EEEEEviT_T0_T2_T3_T4_T5_,"ax",@progbits
	.align	128
        .global         _ZN2at6native27unrolled_elementwise_kernelINS0_13BinaryFunctorIN3c108BFloat16ES4_S4_ZZZNS0_16fmax_kernel_cudaERNS_18TensorIteratorBaseEENKUlvE_clEvENKUlvE2_clEvEUlS4_S4_E_EESt5arrayIPcLm3EELi4E23TrivialOffsetCalculatorILi2EjESE_ILi1EjENS0_6memory12LoadWithCastILi2EEENSH_13StoreWithCastILi1EEEEEviT_T0_T2_T3_T4_T5_
        .type           _ZN2at6native27unrolled_elementwise_kernelINS0_13BinaryFunctorIN3c108BFloat16ES4_S4_ZZZNS0_16fmax_kernel_cudaERNS_18TensorIteratorBaseEENKUlvE_clEvENKUlvE2_clEvEUlS4_S4_E_EESt5arrayIPcLm3EELi4E23TrivialOffsetCalculatorILi2EjESE_ILi1EjENS0_6memory12LoadWithCastILi2EEENSH_13StoreWithCastILi1EEEEEviT_T0_T2_T3_T4_T5_,@function
        .size           _ZN2at6native27unrolled_elementwise_kernelINS0_13BinaryFunctorIN3c108BFloat16ES4_S4_ZZZNS0_16fmax_kernel_cudaERNS_18TensorIteratorBaseEENKUlvE_clEvENKUlvE2_clEvEUlS4_S4_E_EESt5arrayIPcLm3EELi4E23TrivialOffsetCalculatorILi2EjESE_ILi1EjENS0_6memory12LoadWithCastILi2EEENSH_13StoreWithCastILi1EEEEEviT_T0_T2_T3_T4_T5_,(.L_x_42167 - _ZN2at6native27unrolled_elementwise_kernelINS0_13BinaryFunctorIN3c108BFloat16ES4_S4_ZZZNS0_16fmax_kernel_cudaERNS_18TensorIteratorBaseEENKUlvE_clEvENKUlvE2_clEvEUlS4_S4_E_EESt5arrayIPcLm3EELi4E23TrivialOffsetCalculatorILi2EjESE_ILi1EjENS0_6memory12LoadWithCastILi2EEENSH_13StoreWithCastILi1EEEEEviT_T0_T2_T3_T4_T5_)
        .other          _ZN2at6native27unrolled_elementwise_kernelINS0_13BinaryFunctorIN3c108BFloat16ES4_S4_ZZZNS0_16fmax_kernel_cudaERNS_18TensorIteratorBaseEENKUlvE_clEvENKUlvE2_clEvEUlS4_S4_E_EESt5arrayIPcLm3EELi4E23TrivialOffsetCalculatorILi2EjESE_ILi1EjENS0_6memory12LoadWithCastILi2EEENSH_13StoreWithCastILi1EEEEEviT_T0_T2_T3_T4_T5_,@"STO_CUDA_ENTRY STV_DEFAULT"
_ZN2at6native27unrolled_elementwise_kernelINS0_13BinaryFunctorIN3c108BFloat16ES4_S4_ZZZNS0_16fmax_kernel_cudaERNS_18TensorIteratorBaseEENKUlvE_clEvENKUlvE2_clEvEUlS4_S4_E_EESt5arrayIPcLm3EELi4E23TrivialOffsetCalculatorILi2EjESE_ILi1EjENS0_6memory12LoadWithCastILi2EEENSH_13StoreWithCastILi1EEEEEviT_T0_T2_T3_T4_T5_:
.text._ZN2at6native27unrolled_elementwise_kernelINS0_13BinaryFunctorIN3c108BFloat16ES4_S4_ZZZNS0_16fmax_kernel_cudaERNS_18TensorIteratorBaseEENKUlvE_clEvENKUlvE2_clEvEUlS4_S4_E_EESt5arrayIPcLm3EELi4E23TrivialOffsetCalculatorILi2EjESE_ILi1EjENS0_6memory12LoadWithCastILi2EEENSH_13StoreWithCastILi1EEEEEviT_T0_T2_T3_T4_T5_:
        /* <DEDUP_REMOVED lines=36> */
.L_x_6688:
[----:B------:R-:W2:Y:S02]  /*0240*/  LDG.E.U8 R4, desc[UR36][R4.64] ;  /* 0x0000002404047981 */ /* 0x000ea4000c1e1100 */
[----:B--2---:R-:W-:-:S04]  /*0250*/  I2FP.F32.U32 R0, R4 ;  /* 0x0000000400007245 */ /* 0x004fc80000201000 */
[----:B------:R-:W-:-:S04]  /*0260*/  F2FP.BF16.F32.PACK_AB R0, RZ, R0 ;  /* 0x00000000ff00723e */ /* 0x000fc800000010ff */
[----:B------:R-:W-:Y:S01]  /*0270*/  PRMT R17, R0, 0x7610, R17 ;  /* 0x0000761000117816 */ /* 0x000fe20000000011 */
[----:B------:R-:W-:Y:S06]  /*0280*/  BRA `(.L_x_6690) ;  /* 0x0000000c00c87947 */ /* 0x000fec0003800000 */
.L_x_6687:
        /* <DEDUP_REMOVED lines=11> */
.L_x_6692:
[----:B------:R-:W2:Y:S02]  /*0340*/  LDG.E R4, desc[UR36][R4.64] ;  /* 0x0000002404047981 */ /* 0x000ea4000c1e1900 */
[----:B--2---:R-:W-:-:S04]  /*0350*/  I2FP.F32.S32 R0, R4 ;  /* 0x0000000400007245 */ /* 0x004fc80000201400 */
[----:B------:R-:W-:-:S04]  /*0360*/  F2FP.BF16.F32.PACK_AB R0, RZ, R0 ;  /* 0x00000000ff00723e */ /* 0x000fc800000010ff */
[----:B------:R-:W-:Y:S01]  /*0370*/  PRMT R17, R0, 0x7610, R17 ;  /* 0x0000761000117816 */ /* 0x000fe20000000011 */
[----:B------:R-:W-:Y:S06]  /*0380*/  BRA `(.L_x_6690) ;  /* 0x0000000c00887947 */ /* 0x000fec0003800000 */
.L_x_6691:
[----:B------:R-:W2:Y:S02]  /*0390*/  LDG.E.U16 R4, desc[UR36][R4.64] ;  /* 0x0000002404047981 */ /* 0x000ea4000c1e1500 */
[----:B--2---:R-:W0:Y:S02]  /*03a0*/  I2F.S16 R0, R4 ;  /* 0x0000000400007306 */ /* 0x004e240000101400 */
[----:B0-----:R-:W-:-:S04]  /*03b0*/  F2FP.BF16.F32.PACK_AB R0, RZ, R0 ;  /* 0x00000000ff00723e */ /* 0x001fc800000010ff */
[----:B------:R-:W-:Y:S01]  /*03c0*/  PRMT R17, R0, 0x7610, R17 ;  /* 0x0000761000117816 */ /* 0x000fe20000000011 */
[----:B------:R-:W-:Y:S06]  /*03d0*/  BRA `(.L_x_6690) ;  /* 0x0000000c00747947 */ /* 0x000fec0003800000 */
.L_x_6686:
        /* <DEDUP_REMOVED lines=9> */
.L_x_6694:
[----:B------:R-:W2:Y:S02]  /*0470*/  LDG.E.U16 R0, desc[UR36][R4.64] ;  /* 0x0000002404007981 */ /* 0x000ea4000c1e1500 */
[----:B--2---:R-:W-:-:S05]  /*0480*/  HADD2.F32 R0, -RZ, R0.H0_H0 ;  /* 0x20000000ff007230 */ /* 0x004fca0000004100 */
[----:B------:R-:W-:-:S04]  /*0490*/  F2FP.BF16.F32.PACK_AB R0, RZ, R0 ;  /* 0x00000000ff00723e */ /* 0x000fc800000010ff */
[----:B------:R-:W-:Y:S01]  /*04a0*/  PRMT R17, R0, 0x7610, R17 ;  /* 0x0000761000117816 */ /* 0x000fe20000000011 */
[----:B------:R-:W-:Y:S06]  /*04b0*/  BRA `(.L_x_6690) ;  /* 0x0000000c003c7947 */ /* 0x000fec0003800000 */
.L_x_6693:
        /* <DEDUP_REMOVED lines=9> */
.L_x_6696:
[----:B------:R-:W2:Y:S02]  /*0550*/  LDG.E.U16 R4, desc[UR36][R4.64] ;  /* 0x0000002404047981 */ /* 0x000ea4000c1e1500 */
[----:B--2---:R-:W-:-:S05]  /*0560*/  HADD2.F32 R0, -RZ, R4.H0_H0 ;  /* 0x20000004ff007230 */ /* 0x004fca0000004100 */
[----:B------:R-:W-:-:S04]  /*0570*/  F2FP.BF16.F32.PACK_AB R0, RZ, R0 ;  /* 0x00000000ff00723e */ /* 0x000fc800000010ff */
[----:B------:R-:W-:Y:S01]  /*0580*/  PRMT R17, R0, 0x7610, R17 ;  /* 0x0000761000117816 */ /* 0x000fe20000000011 */
[----:B------:R-:W-:Y:S06]  /*0590*/  BRA `(.L_x_6690) ;  /* 0x0000000c00047947 */ /* 0x000fec0003800000 */
.L_x_6695:
        /* <DEDUP_REMOVED lines=9> */
.L_x_6685:
        /* <DEDUP_REMOVED lines=14> */
.L_x_6699:
        /* <DEDUP_REMOVED lines=9> */
.L_x_6698:
        /* <DEDUP_REMOVED lines=28> */
.L_x_6701:
        /* <DEDUP_REMOVED lines=15> */
.L_x_6700:
[----:B------:R0:W5:Y:S01]  /*0a50*/  LDG.E.U16 R17, desc[UR36][R4.64] ;  /* 0x0000002404117981 */ /* 0x000162000c1e1500 */
[----:B------:R-:W-:Y:S05]  /*0a60*/  BRA `(.L_x_6690) ;  /* 0x0000000400d07947 */ /* 0x000fea0003800000 */
.L_x_6697:
        /* <DEDUP_REMOVED lines=13> */
.L_x_6704:
        /* <DEDUP_REMOVED lines=21> */
.L_x_6708:
[----:B------:R-:W-:Y:S05]  /*0c90*/  BSYNC B1 ;  /* 0x0000000000017941 */ /* 0x000fea0003800000 */
.L_x_6707:
[----:B------:R-:W-:Y:S01]  /*0ca0*/  LEA R5, R0, 0x3b800000, 0x17 ;  /* 0x3b80000000057811 */ /* 0x000fe200078eb8ff */
[----:B------:R-:W-:-:S05]  /*0cb0*/  IMAD.SHL.U32 R0, R3, 0x100000, RZ ;  /* 0x0010000003007824 */ /* 0x000fca00078e00ff */
[----:B------:R-:W-:-:S07]  /*0cc0*/  LOP3.LUT R0, R5, R0, R6, 0xfe, !PT ;  /* 0x0000000005007212 */ /* 0x000fce00078efe06 */
.L_x_6706:
[----:B------:R-:W-:Y:S05]  /*0cd0*/  BSYNC B0 ;  /* 0x0000000000007941 */ /* 0x000fea0003800000 */
.L_x_6705:
[----:B------:R-:W-:-:S04]  /*0ce0*/  F2FP.BF16.F32.PACK_AB R0, RZ, R0 ;  /* 0x00000000ff00723e */ /* 0x000fc800000010ff */
[----:B------:R-:W-:Y:S01]  /*0cf0*/  PRMT R17, R0, 0x7610, R17 ;  /* 0x0000761000117816 */ /* 0x000fe20000000011 */
[----:B------:R-:W-:Y:S06]  /*0d00*/  BRA `(.L_x_6690) ;  /* 0x0000000400287947 */ /* 0x000fec0003800000 */
.L_x_6703:
        /* <DEDUP_REMOVED lines=21> */
.L_x_6712:
[----:B------:R-:W-:Y:S05]  /*0e60*/  BSYNC B1 ;  /* 0x0000000000017941 */ /* 0x000fea0003800000 */
.L_x_6711:
[----:B------:R-:W-:Y:S01]  /*0e70*/  LEA R5, R0, 0x37800000, 0x17 ;  /* 0x3780000000057811 */ /* 0x000fe200078eb8ff */
[----:B------:R-:W-:-:S05]  /*0e80*/  IMAD.SHL.U32 R0, R3, 0x200000, RZ ;  /* 0x0020000003007824 */ /* 0x000fca00078e00ff */
[----:B------:R-:W-:-:S07]  /*0e90*/  LOP3.LUT R0, R5, R0, R6, 0xfe, !PT ;  /* 0x0000000005007212 */ /* 0x000fce00078efe06 */
.L_x_6710:
[----:B------:R-:W-:Y:S05]  /*0ea0*/  BSYNC B0 ;  /* 0x0000000000007941 */ /* 0x000fea0003800000 */
.L_x_6709:
[----:B------:R-:W-:-:S04]  /*0eb0*/  F2FP.BF16.F32.PACK_AB R0, RZ, R0 ;  /* 0x00000000ff00723e */ /* 0x000fc800000010ff */
[----:B------:R-:W-:Y:S01]  /*0ec0*/  PRMT R17, R0, 0x7610, R17 ;  /* 0x0000761000117816 */ /* 0x000fe20000000011 */
[----:B------:R-:W-:Y:S06]  /*0ed0*/  BRA `(.L_x_6690) ;  /* 0x0000000000b47947 */ /* 0x000fec0003800000 */
.L_x_6702:
        /* <DEDUP_REMOVED lines=14> */
.L_x_6716:
[----:B------:R-:W-:Y:S05]  /*0fc0*/  BSYNC B0 ;  /* 0x0000000000007941 */ /* 0x000fea0003800000 */
.L_x_6715:
[----:B------:R-:W-:-:S04]  /*0fd0*/  F2FP.BF16.F32.PACK_AB R0, RZ, R0 ;  /* 0x00000000ff00723e */ /* 0x000fc800000010ff */
[----:B------:R-:W-:Y:S01]  /*0fe0*/  PRMT R17, R0, 0x7610, R17 ;  /* 0x0000761000117816 */ /* 0x000fe20000000011 */
[----:B------:R-:W-:Y:S06]  /*0ff0*/  BRA `(.L_x_6690) ;  /* 0x00000000006c7947 */ /* 0x000fec0003800000 */
.L_x_6689:
        /* <DEDUP_REMOVED lines=16> */
.L_x_6717:
[----:B------:R-:W-:Y:S01]  /*1100*/  PRMT R17, RZ, 0x7610, R17 ;  /* 0x00007610ff117816 */ /* 0x000fe20000000011 */
[----:B------:R-:W-:Y:S06]  /*1110*/  BRA `(.L_x_6690) ;  /* 0x0000000000247947 */ /* 0x000fec0003800000 */
.L_x_6714:
[----:B------:R-:W2:Y:S02]  /*1120*/  LDG.E.64 R4, desc[UR36][R4.64] ;  /* 0x0000002404047981 */ /* 0x000ea4000c1e1b00 */
[----:B--2---:R-:W0:Y:S02]  /*1130*/  I2F.U64 R0, R4 ;  /* 0x0000000400007312 */ /* 0x004e240000301000 */
[----:B0-----:R-:W-:-:S04]  /*1140*/  F2FP.BF16.F32.PACK_AB R0, RZ, R0 ;  /* 0x00000000ff00723e */ /* 0x001fc800000010ff */
[----:B------:R-:W-:Y:S01]  /*1150*/  PRMT R17, R0, 0x7610, R17 ;  /* 0x0000761000117816 */ /* 0x000fe20000000011 */
[----:B------:R-:W-:Y:S06]  /*1160*/  BRA `(.L_x_6690) ;  /* 0x0000000000107947 */ /* 0x000fec0003800000 */
.L_x_6713:
[----:B------:R-:W2:Y:S02]  /*1170*/  LDG.E R4, desc[UR36][R4.64] ;  /* 0x0000002404047981 */ /* 0x000ea4000c1e1900 */
[----:B--2---:R-:W-:-:S04]  /*1180*/  I2FP.F32.U32 R0, R4 ;  /* 0x0000000400007245 */ /* 0x004fc80000201000 */
[----:B------:R-:W-:-:S04]  /*1190*/  F2FP.BF16.F32.PACK_AB R0, RZ, R0 ;  /* 0x00000000ff00723e */ /* 0x000fc800000010ff */
[----:B------:R-:W-:-:S07]  /*11a0*/  PRMT R17, R0, 0x7610, R17 ;  /* 0x0000761000117816 */ /* 0x000fce0000000011 */
.L_x_6690:
        /* <DEDUP_REMOVED lines=21> */
.L_x_6721:
[----:B------:R-:W2:Y:S02]  /*1300*/  LDG.E.U8 R4, desc[UR36][R4.64] ;  /* 0x0000002404047981 */ /* 0x000ea4000c1e1100 */
[----:B--2---:R-:W-:-:S04]  /*1310*/  I2FP.F32.U32 R0, R4 ;  /* 0x0000000400007245 */ /* 0x004fc80000201000 */
[----:B------:R-:W-:-:S04]  /*1320*/  F2FP.BF16.F32.PACK_AB R0, RZ, R0 ;  /* 0x00000000ff00723e */ /* 0x000fc800000010ff */
[----:B------:R-:W-:Y:S01]  /*1330*/  PRMT R19, R0, 0x7610, R19 ;  /* 0x0000761000137816 */ /* 0x000fe20000000013 */
[----:B------:R-:W-:Y:S06]  /*1340*/  BRA `(.L_x_6723) ;  /* 0x0000000c00c87947 */ /* 0x000fec0003800000 */
.L_x_6720:
        /* <DEDUP_REMOVED lines=11> */
.L_x_6725:
[----:B------:R-:W2:Y:S02]  /*1400*/  LDG.E R4, desc[UR36][R4.64] ;  /* 0x0000002404047981 */ /* 0x000ea4000c1e1900 */
[----:B--2---:R-:W-:-:S04]  /*1410*/  I2FP.F32.S32 R0, R4 ;  /* 0x0000000400007245 */ /* 0x004fc80000201400 */
[----:B------:R-:W-:-:S04]  /*1420*/  F2FP.BF16.F32.PACK_AB R0, RZ, R0 ;  /* 0x00000000ff00723e */ /* 0x000fc800000010ff */
[----:B------:R-:W-:Y:S01]  /*1430*/  PRMT R19, R0, 0x7610, R19 ;  /* 0x0000761000137816 */ /* 0x000fe20000000013 */
[----:B------:R-:W-:Y:S06]  /*1440*/  BRA `(.L_x_6723) ;  /* 0x0000000c00887947 */ /* 0x000fec0003800000 */
.L_x_6724:
[----:B------:R-:W2:Y:S02]  /*1450*/  LDG.E.U16 R4, desc[UR36][R4.64] ;  /* 0x0000002404047981 */ /* 0x000ea4000c1e1500 */
[----:B--2---:R-:W0:Y:S02]  /*1460*/  I2F.S16 R0, R4 ;  /* 0x0000000400007306 */ /* 0x004e240000101400 */
[----:B0-----:R-:W-:-:S04]  /*1470*/  F2FP.BF16.F32.PACK_AB R0, RZ, R0 ;  /* 0x00000000ff00723e */ /* 0x001fc800000010ff */
[----:B------:R-:W-:Y:S01]  /*1480*/  PRMT R19, R0, 0x7610, R19 ;  /* 0x0000761000137816 */ /* 0x000fe20000000013 */
[----:B------:R-:W-:Y:S06]  /*1490*/  BRA `(.L_x_6723) ;  /* 0x0000000c00747947 */ /* 0x000fec0003800000 */
.L_x_6719:
        /* <DEDUP_REMOVED lines=9> */
.L_x_6727:
[----:B------:R-:W2:Y:S02]  /*1530*/  LDG.E.U16 R0, desc[UR36][R4.64] ;  /* 0x0000002404007981 */ /* 0x000ea4000c1e1500 */
[----:B--2---:R-:W-:-:S05]  /*1540*/  HADD2.F32 R0, -RZ, R0.H0_H0 ;  /* 0x20000000ff007230 */ /* 0x004fca0000004100 */
[----:B------:R-:W-:-:S04]  /*1550*/  F2FP.BF16.F32.PACK_AB R0, RZ, R0 ;  /* 0x00000000ff00723e */ /* 0x000fc800000010ff */
[----:B------:R-:W-:Y:S01]  /*1560*/  PRMT R19, R0, 0x7610, R19 ;  /* 0x0000761000137816 */ /* 0x000fe20000000013 */
[----:B------:R-:W-:Y:S06]  /*1570*/  BRA `(.L_x_6723) ;  /* 0x0000000c003c7947 */ /* 0x000fec0003800000 */
.L_x_6726:
        /* <DEDUP_REMOVED lines=9> */
.L_x_6729:
[----:B------:R-:W2:Y:S02]  /*1610*/  LDG.E.U16 R4, desc[UR36][R4.64] ;  /* 0x0000002404047981 */ /* 0x000ea4000c1e1500 */
[----:B--2---:R-:W-:-:S05]  /*1620*/  HADD2.F32 R0, -RZ, R4.H0_H0 ;  /* 0x20000004ff007230 */ /* 0x004fca0000004100 */
[----:B------:R-:W-:-:S04]  /*1630*/  F2FP.BF16.F32.PACK_AB R0, RZ, R0 ;  /* 0x00000000ff00723e */ /* 0x000fc800000010ff */
[----:B------:R-:W-:Y:S01]  /*1640*/  PRMT R19, R0, 0x7610, R19 ;  /* 0x0000761000137816 */ /* 0x000fe20000000013 */
[----:B------:R-:W-:Y:S06]  /*1650*/  BRA `(.L_x_6723) ;  /* 0x0000000c00047947 */ /* 0x000fec0003800000 */
.L_x_6728:
        /* <DEDUP_REMOVED lines=9> */
.L_x_6718:
        /* <DEDUP_REMOVED lines=14> */
.L_x_6732:
        /* <DEDUP_REMOVED lines=9> */
.L_x_6731:
        /* <DEDUP_REMOVED lines=28> */
.L_x_6734:
        /* <DEDUP_REMOVED lines=15> */
.L_x_6733:
[----:B------:R0:W5:Y:S01]  /*1b10*/  LDG.E.U16 R19, desc[UR36][R4.64] ;  /* 0x0000002404137981 */ /* 0x000162000c1e1500 */
[----:B------:R-:W-:Y:S05]  /*1b20*/  BRA `(.L_x_6723) ;  /* 0x0000000400d07947 */ /* 0x000fea0003800000 */
.L_x_6730:
        /* <DEDUP_REMOVED lines=13> */
.L_x_6737:
        /* <DEDUP_REMOVED lines=21> */
.L_x_6741:
[----:B------:R-:W-:Y:S05]  /*1d50*/  BSYNC B1 ;  /* 0x0000000000017941 */ /* 0x000fea0003800000 */
.L_x_6740:
[----:B------:R-:W-:Y:S01]  /*1d60*/  LEA R5, R0, 0x3b800000, 0x17 ;  /* 0x3b80000000057811 */ /* 0x000fe200078eb8ff */
[----:B------:R-:W-:-:S05]  /*1d70*/  IMAD.SHL.U32 R0, R3, 0x100000, RZ ;  /* 0x0010000003007824 */ /* 0x000fca00078e00ff */
[----:B------:R-:W-:-:S07]  /*1d80*/  LOP3.LUT R0, R5, R0, R6, 0xfe, !PT ;  /* 0x0000000005007212 */ /* 0x000fce00078efe06 */
.L_x_6739:
[----:B------:R-:W-:Y:S05]  /*1d90*/  BSYNC B0 ;  /* 0x0000000000007941 */ /* 0x000fea0003800000 */
.L_x_6738:
[----:B------:R-:W-:-:S04]  /*1da0*/  F2FP.BF16.F32.PACK_AB R0, RZ, R0 ;  /* 0x00000000ff00723e */ /* 0x000fc800000010ff */
[----:B------:R-:W-:Y:S01]  /*1db0*/  PRMT R19, R0, 0x7610, R19 ;  /* 0x0000761000137816 */ /* 0x000fe20000000013 */
[----:B------:R-:W-:Y:S06]  /*1dc0*/  BRA `(.L_x_6723) ;  /* 0x0000000400287947 */ /* 0x000fec0003800000 */
.L_x_6736:
        /* <DEDUP_REMOVED lines=21> */
.L_x_6745:
[----:B------:R-:W-:Y:S05]  /*1f20*/  BSYNC B1 ;  /* 0x0000000000017941 */ /* 0x000fea0003800000 */
.L_x_6744:
[----:B------:R-:W-:Y:S01]  /*1f30*/  LEA R5, R0, 0x37800000, 0x17 ;  /* 0x3780000000057811 */ /* 0x000fe200078eb8ff */
[----:B------:R-:W-:-:S05]  /*1f40*/  IMAD.SHL.U32 R0, R3, 0x200000, RZ ;  /* 0x0020000003007824 */ /* 0x000fca00078e00ff */
[----:B------:R-:W-:-:S07]  /*1f50*/  LOP3.LUT R0, R5, R0, R6, 0xfe, !PT ;  /* 0x0000000005007212 */ /* 0x000fce00078efe06 */
.L_x_6743:
[----:B------:R-:W-:Y:S05]  /*1f60*/  BSYNC B0 ;  /* 0x0000000000007941 */ /* 0x000fea0003800000 */
.L_x_6742:
[----:B------:R-:W-:-:S04]  /*1f70*/  F2FP.BF16.F32.PACK_AB R0, RZ, R0 ;  /* 0x00000000ff00723e */ /* 0x000fc800000010ff */
[----:B------:R-:W-:Y:S01]  /*1f80*/  PRMT R19, R0, 0x7610, R19 ;  /* 0x0000761000137816 */ /* 0x000fe20000000013 */
[----:B------:R-:W-:Y:S06]  /*1f90*/  BRA `(.L_x_6723) ;  /* 0x0000000000b47947 */ /* 0x000fec0003800000 */
.L_x_6735:
        /* <DEDUP_REMOVED lines=14> */
.L_x_6749:
[----:B------:R-:W-:Y:S05]  /*2080*/  BSYNC B0 ;  /* 0x0000000000007941 */ /* 0x000fea0003800000 */
.L_x_6748:
[----:B------:R-:W-:-:S04]  /*2090*/  F2FP.BF16.F32.PACK_AB R0, RZ, R0 ;  /* 0x00000000ff00723e */ /* 0x000fc800000010ff */
[----:B------:R-:W-:Y:S01]  /*20a0*/  PRMT R19, R0, 0x7610, R19 ;  /* 0x0000761000137816 */ /* 0x000fe20000000013 */
[----:B------:R-:W-:Y:S06]  /*20b0*/  BRA `(.L_x_6723) ;  /* 0x00000000006c7947 */ /* 0x000fec0003800000 */
.L_x_6722:
        /* <DEDUP_REMOVED lines=16> */
.L_x_6750:
[----:B------:R-:W-:Y:S01]  /*21c0*/  PRMT R19, RZ, 0x7610, R19 ;  /* 0x00007610ff137816 */ /* 0x000fe20000000013 */
[----:B------:R-:W-:Y:S06]  /*21d0*/  BRA `(.L_x_6723) ;  /* 0x0000000000247947 */ /* 0x000fec0003800000 */
.L_x_6747:
[----:B------:R-:W2:Y:S02]  /*21e0*/  LDG.E.64 R4, desc[UR36][R4.64] ;  /* 0x0000002404047981 */ /* 0x000ea4000c1e1b00 */
[----:B--2---:R-:W0:Y:S02]  /*21f0*/  I2F.U64 R0, R4 ;  /* 0x0000000400007312 */ /* 0x004e240000301000 */
[----:B0-----:R-:W-:-:S04]  /*2200*/  F2FP.BF16.F32.PACK_AB R0, RZ, R0 ;  /* 0x00000000ff00723e */ /* 0x001fc800000010ff */
[----:B------:R-:W-:Y:S01]  /*2210*/  PRMT R19, R0, 0x7610, R19 ;  /* 0x0000761000137816 */ /* 0x000fe20000000013 */
[----:B------:R-:W-:Y:S06]  /*2220*/  BRA `(.L_x_6723) ;  /* 0x0000000000107947 */ /* 0x000fec0003800000 */
.L_x_6746:
[----:B------:R-:W2:Y:S02]  /*2230*/  LDG.E R4, desc[UR36][R4.64] ;  /* 0x0000002404047981 */ /* 0x000ea4000c1e1900 */
[----:B--2---:R-:W-:-:S04]  /*2240*/  I2FP.F32.U32 R0, R4 ;  /* 0x0000000400007245 */ /* 0x004fc80000201000 */
[----:B------:R-:W-:-:S04]  /*2250*/  F2FP.BF16.F32.PACK_AB R0, RZ, R0 ;  /* 0x00000000ff00723e */ /* 0x000fc800000010ff */
[----:B------:R-:W-:-:S07]  /*2260*/  PRMT R19, R0, 0x7610, R19 ;  /* 0x0000761000137816 */ /* 0x000fce0000000013 */
.L_x_6723:
[----:B------:R-:W-:-:S07]  /*2270*/  VIADD R27, R27, 0x80 ;  /* 0x000000801b1b7836 */ /* 0x000fce0000000000 */
.L_x_6684:
[----:B------:R-:W-:Y:S05]  /*2280*/  BSYNC B6 ;  /* 0x0000000000067941 */ /* 0x000fea0003800000 */
.L_x_6683:
        /* <DEDUP_REMOVED lines=26> */
.L_x_6756:
[----:B------:R-:W2:Y:S02]  /*2430*/  LDG.E.U8 R4, desc[UR36][R4.64] ;  /* 0x0000002404047981 */ /* 0x000ea4000c1e1100 */
[----:B--2---:R-:W-:-:S04]  /*2440*/  I2FP.F32.U32 R0, R4 ;  /* 0x0000000400007245 */ /* 0x004fc80000201000 */
[----:B------:R-:W-:-:S04]  /*2450*/  F2FP.BF16.F32.PACK_AB R0, RZ, R0 ;  /* 0x00000000ff00723e */ /* 0x000fc800000010ff */
[----:B------:R-:W-:Y:S01]  /*2460*/  PRMT R22, R0, 0x7610, R22 ;  /* 0x0000761000167816 */ /* 0x000fe20000000016 */
[----:B------:R-:W-:Y:S06]  /*2470*/  BRA `(.L_x_6758) ;  /* 0x0000000c00cc7947 */ /* 0x000fec0003800000 */
.L_x_6755:
        /* <DEDUP_REMOVED lines=11> */
.L_x_6760:
[----:B------:R-:W2:Y:S02]  /*2530*/  LDG.E R4, desc[UR36][R4.64] ;  /* 0x0000002404047981 */ /* 0x000ea4000c1e1900 */
[----:B--2---:R-:W-:-:S04]  /*2540*/  I2FP.F32.S32 R0, R4 ;  /* 0x0000000400007245 */ /* 0x004fc80000201400 */
[----:B------:R-:W-:-:S04]  /*2550*/  F2FP.BF16.F32.PACK_AB R0, RZ, R0 ;  /* 0x00000000ff00723e */ /* 0x000fc800000010ff */
[----:B------:R-:W-:Y:S01]  /*2560*/  PRMT R22, R0, 0x7610, R22 ;  /* 0x0000761000167816 */ /* 0x000fe20000000016 */
[----:B------:R-:W-:Y:S06]  /*2570*/  BRA `(.L_x_6758) ;  /* 0x0000000c008c7947 */ /* 0x000fec0003800000 */
.L_x_6759:
[----:B------:R-:W2:Y:S02]  /*2580*/  LDG.E.U16 R4, desc[UR36][R4.64] ;  /* 0x0000002404047981 */ /* 0x000ea4000c1e1500 */
[----:B--2---:R-:W0:Y:S02]  /*2590*/  I2F.S16 R0, R4 ;  /* 0x0000000400007306 */ /* 0x004e240000101400 */
[----:B0-----:R-:W-:-:S04]  /*25a0*/  F2FP.BF16.F32.PACK_AB R0, RZ, R0 ;  /* 0x00000000ff00723e */ /* 0x001fc800000010ff */
[----:B------:R-:W-:Y:S01]  /*25b0*/  PRMT R22, R0, 0x7610, R22 ;  /* 0x0000761000167816 */ /* 0x000fe20000000016 */
[----:B------:R-:W-:Y:S06]  /*25c0*/  BRA `(.L_x_6758) ;  /* 0x0000000c00787947 */ /* 0x000fec0003800000 */
.L_x_6754:
        /* <DEDUP_REMOVED lines=9> */
.L_x_6762:
[----:B------:R-:W2:Y:S02]  /*2660*/  LDG.E.U16 R0, desc[UR36][R4.64] ;  /* 0x0000002404007981 */ /* 0x000ea4000c1e1500 */
[----:B--2---:R-:W-:-:S05]  /*2670*/  HADD2.F32 R0, -RZ, R0.H0_H0 ;  /* 0x20000000ff007230 */ /* 0x004fca0000004100 */
[----:B------:R-:W-:-:S04]  /*2680*/  F2FP.BF16.F32.PACK_AB R0, RZ, R0 ;  /* 0x00000000ff00723e */ /* 0x000fc800000010ff */
[----:B------:R-:W-:Y:S01]  /*2690*/  PRMT R22, R0, 0x7610, R22 ;  /* 0x0000761000167816 */ /* 0x000fe20000000016 */
[----:B------:R-:W-:Y:S06]  /*26a0*/  BRA `(.L_x_6758) ;  /* 0x0000000c00407947 */ /* 0x000fec0003800000 */
.L_x_6761:
        /* <DEDUP_REMOVED lines=9> */
.L_x_6764:
[----:B------:R-:W2:Y:S02]  /*2740*/  LDG.E.U16 R4, desc[UR36][R4.64] ;  /* 0x0000002404047981 */ /* 0x000ea4000c1e1500 */
[----:B--2---:R-:W-:-:S05]  /*2750*/  HADD2.F32 R0, -RZ, R4.H0_H0 ;  /* 0x20000004ff007230 */ /* 0x004fca0000004100 */
[----:B------:R-:W-:-:S04]  /*2760*/  F2FP.BF16.F32.PACK_AB R0, RZ, R0 ;  /* 0x00000000ff00723e */ /* 0x000fc800000010ff */
[----:B------:R-:W-:Y:S01]  /*2770*/  PRMT R22, R0, 0x7610, R22 ;  /* 0x0000761000167816 */ /* 0x000fe20000000016 */
[----:B------:R-:W-:Y:S06]  /*2780*/  BRA `(.L_x_6758) ;  /* 0x0000000c00087947 */ /* 0x000fec0003800000 */
.L_x_6763:
        /* <DEDUP_REMOVED lines=9> */
.L_x_6753:
        /* <DEDUP_REMOVED lines=14> */
.L_x_6767:
        /* <DEDUP_REMOVED lines=9> */
.L_x_6766:
        /* <DEDUP_REMOVED lines=28> */
.L_x_6769:
        /* <DEDUP_REMOVED lines=16> */
.L_x_6768:
[----:B------:R0:W5:Y:S01]  /*2c50*/  LDG.E.U16 R22, desc[UR36][R4.64] ;  /* 0x0000002404167981 */ /* 0x000162000c1e1500 */
[----:B------:R-:W-:Y:S05]  /*2c60*/  BRA `(.L_x_6758) ;  /* 0x0000000400d07947 */ /* 0x000fea0003800000 */
.L_x_6765:
        /* <DEDUP_REMOVED lines=13> */
.L_x_6772:
        /* <DEDUP_REMOVED lines=21> */
.L_x_6776:
[----:B------:R-:W-:Y:S05]  /*2e90*/  BSYNC B1 ;  /* 0x0000000000017941 */ /* 0x000fea0003800000 */
.L_x_6775:
[----:B------:R-:W-:Y:S01]  /*2ea0*/  LEA R5, R0, 0x3b800000, 0x17 ;  /* 0x3b80000000057811 */ /* 0x000fe200078eb8ff */
[----:B------:R-:W-:-:S05]  /*2eb0*/  IMAD.SHL.U32 R0, R3, 0x100000, RZ ;  /* 0x0010000003007824 */ /* 0x000fca00078e00ff */
[----:B------:R-:W-:-:S07]  /*2ec0*/  LOP3.LUT R0, R5, R0, R6, 0xfe, !PT ;  /* 0x0000000005007212 */ /* 0x000fce00078efe06 */
.L_x_6774:
[----:B------:R-:W-:Y:S05]  /*2ed0*/  BSYNC B0 ;  /* 0x0000000000007941 */ /* 0x000fea0003800000 */
.L_x_6773:
[----:B------:R-:W-:-:S04]  /*2ee0*/  F2FP.BF16.F32.PACK_AB R0, RZ, R0 ;  /* 0x00000000ff00723e */ /* 0x000fc800000010ff */
[----:B------:R-:W-:Y:S01]  /*2ef0*/  PRMT R22, R0, 0x7610, R22 ;  /* 0x0000761000167816 */ /* 0x000fe20000000016 */
[----:B------:R-:W-:Y:S06]  /*2f00*/  BRA `(.L_x_6758) ;  /* 0x0000000400287947 */ /* 0x000fec0003800000 */
.L_x_6771:
        /* <DEDUP_REMOVED lines=21> */
.L_x_6780:
[----:B------:R-:W-:Y:S05]  /*3060*/  BSYNC B1 ;  /* 0x0000000000017941 */ /* 0x000fea0003800000 */
.L_x_6779:
[----:B------:R-:W-:Y:S01]  /*3070*/  LEA R5, R0, 0x37800000, 0x17 ;  /* 0x3780000000057811 */ /* 0x000fe200078eb8ff */
[----:B------:R-:W-:-:S05]  /*3080*/  IMAD.SHL.U32 R0, R3, 0x200000, RZ ;  /* 0x0020000003007824 */ /* 0x000fca00078e00ff */
[----:B------:R-:W-:-:S07]  /*3090*/  LOP3.LUT R0, R5, R0, R6, 0xfe, !PT ;  /* 0x0000000005007212 */ /* 0x000fce00078efe06 */
.L_x_6778:
[----:B------:R-:W-:Y:S05]  /*30a0*/  BSYNC B0 ;  /* 0x0000000000007941 */ /* 0x000fea0003800000 */
.L_x_6777:
[----:B------:R-:W-:-:S04]  /*30b0*/  F2FP.BF16.F32.PACK_AB R0, RZ, R0 ;  /* 0x00000000ff00723e */ /* 0x000fc800000010ff */
[----:B------:R-:W-:Y:S01]  /*30c0*/  PRMT R22, R0, 0x7610, R22 ;  /* 0x0000761000167816 */ /* 0x000fe20000000016 */
[----:B------:R-:W-:Y:S06]  /*30d0*/  BRA `(.L_x_6758) ;  /* 0x0000000000b47947 */ /* 0x000fec0003800000 */
.L_x_6770:
        /* <DEDUP_REMOVED lines=14> */
.L_x_6784:
[----:B------:R-:W-:Y:S05]  /*31c0*/  BSYNC B0 ;  /* 0x0000000000007941 */ /* 0x000fea0003800000 */
.L_x_6783:
[----:B------:R-:W-:-:S04]  /*31d0*/  F2FP.BF16.F32.PACK_AB R0, RZ, R0 ;  /* 0x00000000ff00723e */ /* 0x000fc800000010ff */
[----:B------:R-:W-:Y:S01]  /*31e0*/  PRMT R22, R0, 0x7610, R22 ;  /* 0x0000761000167816 */ /* 0x000fe20000000016 */
[----:B------:R-:W-:Y:S06]  /*31f0*/  BRA `(.L_x_6758) ;  /* 0x00000000006c7947 */ /* 0x000fec0003800000 */
.L_x_6757:
        /* <DEDUP_REMOVED lines=16> */
.L_x_6785:
[----:B------:R-:W-:Y:S01]  /*3300*/  PRMT R22, RZ, 0x7610, R22 ;  /* 0x00007610ff167816 */ /* 0x000fe20000000016 */
[----:B------:R-:W-:Y:S06]  /*3310*/  BRA `(.L_x_6758) ;  /* 0x0000000000247947 */ /* 0x000fec0003800000 */
.L_x_6782:
[----:B------:R-:W2:Y:S02]  /*3320*/  LDG.E.64 R4, desc[UR36][R4.64] ;  /* 0x0000002404047981 */ /* 0x000ea4000c1e1b00 */
[----:B--2---:R-:W0:Y:S02]  /*3330*/  I2F.U64 R0, R4 ;  /* 0x0000000400007312 */ /* 0x004e240000301000 */
[----:B0-----:R-:W-:-:S04]  /*3340*/  F2FP.BF16.F32.PACK_AB R0, RZ, R0 ;  /* 0x00000000ff00723e */ /* 0x001fc800000010ff */
[----:B------:R-:W-:Y:S01]  /*3350*/  PRMT R22, R0, 0x7610, R22 ;  /* 0x0000761000167816 */ /* 0x000fe20000000016 */
[----:B------:R-:W-:Y:S06]  /*3360*/  BRA `(.L_x_6758) ;  /* 0x0000000000107947 */ /* 0x000fec0003800000 */
.L_x_6781:
[----:B------:R-:W2:Y:S02]  /*3370*/  LDG.E R4, desc[UR36][R4.64] ;  /* 0x0000002404047981 */ /* 0x000ea4000c1e1900 */
[----:B--2---:R-:W-:-:S04]  /*3380*/  I2FP.F32.U32 R0, R4 ;  /* 0x0000000400007245 */ /* 0x004fc80000201000 */
[----:B------:R-:W-:-:S04]  /*3390*/  F2FP.BF16.F32.PACK_AB R0, RZ, R0 ;  /* 0x00000000ff00723e */ /* 0x000fc800000010ff */
[----:B------:R-:W-:-:S07]  /*33a0*/  PRMT R22, R0, 0x7610, R22 ;  /* 0x0000761000167816 */ /* 0x000fce0000000016 */
.L_x_6758:
        /* <DEDUP_REMOVED lines=21> */
.L_x_6789:
[----:B------:R-:W2:Y:S02]  /*3500*/  LDG.E.U8 R4, desc[UR36][R4.64] ;  /* 0x0000002404047981 */ /* 0x000ea4000c1e1100 */
[----:B--2---:R-:W-:-:S04]  /*3510*/  I2FP.F32.U32 R0, R4 ;  /* 0x0000000400007245 */ /* 0x004fc80000201000 */
[----:B------:R-:W-:-:S04]  /*3520*/  F2FP.BF16.F32.PACK_AB R0, RZ, R0 ;  /* 0x00000000ff00723e */ /* 0x000fc800000010ff */
[----:B------:R-:W-:Y:S01]  /*3530*/  PRMT R24, R0, 0x7610, R24 ;  /* 0x0000761000187816 */ /* 0x000fe20000000018 */
[----:B------:R-:W-:Y:S06]  /*3540*/  BRA `(.L_x_6791) ;  /* 0x0000000c00c87947 */ /* 0x000fec0003800000 */
.L_x_6788:
        /* <DEDUP_REMOVED lines=11> */
.L_x_6793:
[----:B------:R-:W2:Y:S02]  /*3600*/  LDG.E R4, desc[UR36][R4.64] ;  /* 0x0000002404047981 */ /* 0x000ea4000c1e1900 */
[----:B--2---:R-:W-:-:S04]  /*3610*/  I2FP.F32.S32 R0, R4 ;  /* 0x0000000400007245 */ /* 0x004fc80000201400 */
[----:B------:R-:W-:-:S04]  /*3620*/  F2FP.BF16.F32.PACK_AB R0, RZ, R0 ;  /* 0x00000000ff00723e */ /* 0x000fc800000010ff */
[----:B------:R-:W-:Y:S01]  /*3630*/  PRMT R24, R0, 0x7610, R24 ;  /* 0x0000761000187816 */ /* 0x000fe20000000018 */
[----:B------:R-:W-:Y:S06]  /*3640*/  BRA `(.L_x_6791) ;  /* 0x0000000c00887947 */ /* 0x000fec0003800000 */
.L_x_6792:
[----:B------:R-:W2:Y:S02]  /*3650*/  LDG.E.U16 R4, desc[UR36][R4.64] ;  /* 0x0000002404047981 */ /* 0x000ea4000c1e1500 */
[----:B--2---:R-:W0:Y:S02]  /*3660*/  I2F.S16 R0, R4 ;  /* 0x0000000400007306 */ /* 0x004e240000101400 */
[----:B0-----:R-:W-:-:S04]  /*3670*/  F2FP.BF16.F32.PACK_AB R0, RZ, R0 ;  /* 0x00000000ff00723e */ /* 0x001fc800000010ff */
[----:B------:R-:W-:Y:S01]  /*3680*/  PRMT R24, R0, 0x7610, R24 ;  /* 0x0000761000187816 */ /* 0x000fe20000000018 */
[----:B------:R-:W-:Y:S06]  /*3690*/  BRA `(.L_x_6791) ;  /* 0x0000000c00747947 */ /* 0x000fec0003800000 */
.L_x_6787:
        /* <DEDUP_REMOVED lines=9> */
.L_x_6795:
[----:B------:R-:W2:Y:S02]  /*3730*/  LDG.E.U16 R0, desc[UR36][R4.64] ;  /* 0x0000002404007981 */ /* 0x000ea4000c1e1500 */
[----:B--2---:R-:W-:-:S05]  /*3740*/  HADD2.F32 R0, -RZ, R0.H0_H0 ;  /* 0x20000000ff007230 */ /* 0x004fca0000004100 */
[----:B------:R-:W-:-:S04]  /*3750*/  F2FP.BF16.F32.PACK_AB R0, RZ, R0 ;  /* 0x00000000ff00723e */ /* 0x000fc800000010ff */
[----:B------:R-:W-:Y:S01]  /*3760*/  PRMT R24, R0, 0x7610, R24 ;  /* 0x0000761000187816 */ /* 0x000fe20000000018 */
[----:B------:R-:W-:Y:S06]  /*3770*/  BRA `(.L_x_6791) ;  /* 0x0000000c003c7947 */ /* 0x000fec0003800000 */
.L_x_6794:
        /* <DEDUP_REMOVED lines=9> */
.L_x_6797:
[----:B------:R-:W2:Y:S02]  /*3810*/  LDG.E.U16 R4, desc[UR36][R4.64] ;  /* 0x0000002404047981 */ /* 0x000ea4000c1e1500 */
[----:B--2---:R-:W-:-:S05]  /*3820*/  HADD2.F32 R0, -RZ, R4.H0_H0 ;  /* 0x20000004ff007230 */ /* 0x004fca0000004100 */
[----:B------:R-:W-:-:S04]  /*3830*/  F2FP.BF16.F32.PACK_AB R0, RZ, R0 ;  /* 0x00000000ff00723e */ /* 0x000fc800000010ff */
[----:B------:R-:W-:Y:S01]  /*3840*/  PRMT R24, R0, 0x7610, R24 ;  /* 0x0000761000187816 */ /* 0x000fe20000000018 */
[----:B------:R-:W-:Y:S06]  /*3850*/  BRA `(.L_x_6791) ;  /* 0x0000000c00047947 */ /* 0x000fec0003800000 */
.L_x_6796:
        /* <DEDUP_REMOVED lines=9> */
.L_x_6786:
        /* <DEDUP_REMOVED lines=14> */
.L_x_6800:
        /* <DEDUP_REMOVED lines=9> */
.L_x_6799:
        /* <DEDUP_REMOVED lines=28> */
.L_x_6802:
        /* <DEDUP_REMOVED lines=15> */
.L_x_6801:
[----:B------:R0:W5:Y:S01]  /*3d10*/  LDG.E.U16 R24, desc[UR36][R4.64] ;  /* 0x0000002404187981 */ /* 0x000162000c1e1500 */
[----:B------:R-:W-:Y:S05]  /*3d20*/  BRA `(.L_x_6791) ;  /* 0x0000000400d07947 */ /* 0x000fea0003800000 */
.L_x_6798:
        /* <DEDUP_REMOVED lines=13> */
.L_x_6805:
        /* <DEDUP_REMOVED lines=21> */
.L_x_6809:
[----:B------:R-:W-:Y:S05]  /*3f50*/  BSYNC B1 ;  /* 0x0000000000017941 */ /* 0x000fea0003800000 */
.L_x_6808:
[----:B------:R-:W-:Y:S01]  /*3f60*/  LEA R5, R0, 0x3b800000, 0x17 ;  /* 0x3b80000000057811 */ /* 0x000fe200078eb8ff */
[----:B------:R-:W-:-:S05]  /*3f70*/  IMAD.SHL.U32 R0, R3, 0x100000, RZ ;  /* 0x0010000003007824 */ /* 0x000fca00078e00ff */
[----:B------:R-:W-:-:S07]  /*3f80*/  LOP3.LUT R0, R5, R0, R6, 0xfe, !PT ;  /* 0x0000000005007212 */ /* 0x000fce00078efe06 */
.L_x_6807:
[----:B------:R-:W-:Y:S05]  /*3f90*/  BSYNC B0 ;  /* 0x0000000000007941 */ /* 0x000fea0003800000 */
.L_x_6806:
[----:B------:R-:W-:-:S04]  /*3fa0*/  F2FP.BF16.F32.PACK_AB R0, RZ, R0 ;  /* 0x00000000ff00723e */ /* 0x000fc800000010ff */
[----:B------:R-:W-:Y:S01]  /*3fb0*/  PRMT R24, R0, 0x7610, R24 ;  /* 0x0000761000187816 */ /* 0x000fe20000000018 */
[----:B------:R-:W-:Y:S06]  /*3fc0*/  BRA `(.L_x_6791) ;  /* 0x0000000400287947 */ /* 0x000fec0003800000 */
.L_x_6804:
        /* <DEDUP_REMOVED lines=21> */
.L_x_6813:
[----:B------:R-:W-:Y:S05]  /*4120*/  BSYNC B1 ;  /* 0x0000000000017941 */ /* 0x000fea0003800000 */
.L_x_6812:
[----:B------:R-:W-:Y:S01]  /*4130*/  LEA R5, R0, 0x37800000, 0x17 ;  /* 0x3780000000057811 */ /* 0x000fe200078eb8ff */
[----:B------:R-:W-:-:S05]  /*4140*/  IMAD.SHL.U32 R0, R3, 0x200000, RZ ;  /* 0x0020000003007824 */ /* 0x000fca00078e00ff */
[----:B------:R-:W-:-:S07]  /*4150*/  LOP3.LUT R0, R5, R0, R6, 0xfe, !PT ;  /* 0x0000000005007212 */ /* 0x000fce00078efe06 */
.L_x_6811:
[----:B------:R-:W-:Y:S05]  /*4160*/  BSYNC B0 ;  /* 0x0000000000007941 */ /* 0x000fea0003800000 */
.L_x_6810:
[----:B------:R-:W-:-:S04]  /*4170*/  F2FP.BF16.F32.PACK_AB R0, RZ, R0 ;  /* 0x00000000ff00723e */ /* 0x000fc800000010ff */
[----:B------:R-:W-:Y:S01]  /*4180*/  PRMT R24, R0, 0x7610, R24 ;  /* 0x0000761000187816 */ /* 0x000fe20000000018 */
[----:B------:R-:W-:Y:S06]  /*4190*/  BRA `(.L_x_6791) ;  /* 0x0000000000b47947 */ /* 0x000fec0003800000 */
.L_x_6803:
        /* <DEDUP_REMOVED lines=14> */
.L_x_6817:
[----:B------:R-:W-:Y:S05]  /*4280*/  BSYNC B0 ;  /* 0x0000000000007941 */ /* 0x000fea0003800000 */
.L_x_6816:
[----:B------:R-:W-:-:S04]  /*4290*/  F2FP.BF16.F32.PACK_AB R0, RZ, R0 ;  /* 0x00000000ff00723e */ /* 0x000fc800000010ff */
[----:B------:R-:W-:Y:S01]  /*42a0*/  PRMT R24, R0, 0x7610, R24 ;  /* 0x0000761000187816 */ /* 0x000fe20000000018 */
[----:B------:R-:W-:Y:S06]  /*42b0*/  BRA `(.L_x_6791) ;  /* 0x00000000006c7947 */ /* 0x000fec0003800000 */
.L_x_6790:
        /* <DEDUP_REMOVED lines=16> */
.L_x_6818:
[----:B------:R-:W-:Y:S01]  /*43c0*/  PRMT R24, RZ, 0x7610, R24 ;  /* 0x00007610ff187816 */ /* 0x000fe20000000018 */
[----:B------:R-:W-:Y:S06]  /*43d0*/  BRA `(.L_x_6791) ;  /* 0x0000000000247947 */ /* 0x000fec0003800000 */
.L_x_6815:
[----:B------:R-:W2:Y:S02]  /*43e0*/  LDG.E.64 R4, desc[UR36][R4.64] ;  /* 0x0000002404047981 */ /* 0x000ea4000c1e1b00 */
[----:B--2---:R-:W0:Y:S02]  /*43f0*/  I2F.U64 R0, R4 ;  /* 0x0000000400007312 */ /* 0x004e240000301000 */
[----:B0-----:R-:W-:-:S04]  /*4400*/  F2FP.BF16.F32.PACK_AB R0, RZ, R0 ;  /* 0x00000000ff00723e */ /* 0x001fc800000010ff */
[----:B------:R-:W-:Y:S01]  /*4410*/  PRMT R24, R0, 0x7610, R24 ;  /* 0x0000761000187816 */ /* 0x000fe20000000018 */
[----:B------:R-:W-:Y:S06]  /*4420*/  BRA `(.L_x_6791) ;  /* 0x0000000000107947 */ /* 0x000fec0003800000 */
.L_x_6814:
[----:B------:R-:W2:Y:S02]  /*4430*/  LDG.E R4, desc[UR36][R4.64] ;  /* 0x0000002404047981 */ /* 0x000ea4000c1e1900 */
[----:B--2---:R-:W-:-:S04]  /*4440*/  I2FP.F32.U32 R0, R4 ;  /* 0x0000000400007245 */ /* 0x004fc80000201000 */
[----:B------:R-:W-:-:S04]  /*4450*/  F2FP.BF16.F32.PACK_AB R0, RZ, R0 ;  /* 0x00000000ff00723e */ /* 0x000fc800000010ff */
[----:B------:R-:W-:-:S07]  /*4460*/  PRMT R24, R0, 0x7610, R24 ;  /* 0x0000761000187816 */ /* 0x000fce0000000018 */
.L_x_6791:
[----:B------:R-:W-:-:S07]  /*4470*/  VIADD R27, R27, 0x80 ;  /* 0x000000801b1b7836 */ /* 0x000fce0000000000 */
.L_x_6752:
[----:B------:R-:W-:Y:S05]  /*4480*/  BSYNC B6 ;  /* 0x0000000000067941 */ /* 0x000fea0003800000 */
.L_x_6751:
        /* <DEDUP_REMOVED lines=28> */
.L_x_6824:
[----:B------:R-:W2:Y:S02]  /*4650*/  LDG.E.U8 R4, desc[UR36][R4.64] ;  /* 0x0000002404047981 */ /* 0x000ea4000c1e1100 */
[----:B--2---:R-:W-:-:S04]  /*4660*/  I2FP.F32.U32 R0, R4 ;  /* 0x0000000400007245 */ /* 0x004fc80000201000 */
[----:B------:R-:W-:-:S04]  /*4670*/  F2FP.BF16.F32.PACK_AB R0, RZ, R0 ;  /* 0x00000000ff00723e */ /* 0x000fc800000010ff */
[----:B------:R-:W-:Y:S01]  /*4680*/  PRMT R23, R0, 0x7610, R23 ;  /* 0x0000761000177816 */ /* 0x000fe20000000017 */
[----:B------:R-:W-:Y:S06]  /*4690*/  BRA `(.L_x_6826) ;  /* 0x0000000c00c87947 */ /* 0x000fec0003800000 */
.L_x_6823:
        /* <DEDUP_REMOVED lines=11> */
.L_x_6828:
[----:B------:R-:W2:Y:S02]  /*4750*/  LDG.E R4, desc[UR36][R4.64] ;  /* 0x0000002404047981 */ /* 0x000ea4000c1e1900 */
[----:B--2---:R-:W-:-:S04]  /*4760*/  I2FP.F32.S32 R0, R4 ;  /* 0x0000000400007245 */ /* 0x004fc80000201400 */
[----:B------:R-:W-:-:S04]  /*4770*/  F2FP.BF16.F32.PACK_AB R0, RZ, R0 ;  /* 0x00000000ff00723e */ /* 0x000fc800000010ff */
[----:B------:R-:W-:Y:S01]  /*4780*/  PRMT R23, R0, 0x7610, R23 ;  /* 0x0000761000177816 */ /* 0x000fe20000000017 */
[----:B------:R-:W-:Y:S06]  /*4790*/  BRA `(.L_x_6826) ;  /* 0x0000000c00887947 */ /* 0x000fec0003800000 */
.L_x_6827:
[----:B------:R-:W2:Y:S02]  /*47a0*/  LDG.E.U16 R4, desc[UR36][R4.64] ;  /* 0x0000002404047981 */ /* 0x000ea4000c1e1500 */
[----:B--2---:R-:W0:Y:S02]  /*47b0*/  I2F.S16 R0, R4 ;  /* 0x0000000400007306 */ /* 0x004e240000101400 */
[----:B0-----:R-:W-:-:S04]  /*47c0*/  F2FP.BF16.F32.PACK_AB R0, RZ, R0 ;  /* 0x00000000ff00723e */ /* 0x001fc800000010ff */
[----:B------:R-:W-:Y:S01]  /*47d0*/  PRMT R23, R0, 0x7610, R23 ;  /* 0x0000761000177816 */ /* 0x000fe20000000017 */
[----:B------:R-:W-:Y:S06]  /*47e0*/  BRA `(.L_x_6826) ;  /* 0x0000000c00747947 */ /* 0x000fec0003800000 */
.L_x_6822:
        /* <DEDUP_REMOVED lines=9> */
.L_x_6830:
[----:B------:R-:W2:Y:S02]  /*4880*/  LDG.E.U16 R0, desc[UR36][R4.64] ;  /* 0x0000002404007981 */ /* 0x000ea4000c1e1500 */
[----:B--2---:R-:W-:-:S05]  /*4890*/  HADD2.F32 R0, -RZ, R0.H0_H0 ;  /* 0x20000000ff007230 */ /* 0x004fca0000004100 */
[----:B------:R-:W-:-:S04]  /*48a0*/  F2FP.BF16.F32.PACK_AB R0, RZ, R0 ;  /* 0x00000000ff00723e */ /* 0x000fc800000010ff */
[----:B------:R-:W-:Y:S01]  /*48b0*/  PRMT R23, R0, 0x7610, R23 ;  /* 0x0000761000177816 */ /* 0x000fe20000000017 */
[----:B------:R-:W-:Y:S06]  /*48c0*/  BRA `(.L_x_6826) ;  /* 0x0000000c003c7947 */ /* 0x000fec0003800000 */
.L_x_6829:
        /* <DEDUP_REMOVED lines=9> */
.L_x_6832:
[----:B------:R-:W2:Y:S02]  /*4960*/  LDG.E.U16 R4, desc[UR36][R4.64] ;  /* 0x0000002404047981 */ /* 0x000ea4000c1e1500 */
[----:B--2---:R-:W-:-:S05]  /*4970*/  HADD2.F32 R0, -RZ, R4.H0_H0 ;  /* 0x20000004ff007230 */ /* 0x004fca0000004100 */
[----:B------:R-:W-:-:S04]  /*4980*/  F2FP.BF16.F32.PACK_AB R0, RZ, R0 ;  /* 0x00000000ff00723e */ /* 0x000fc800000010ff */
[----:B------:R-:W-:Y:S01]  /*4990*/  PRMT R23, R0, 0x7610, R23 ;  /* 0x0000761000177816 */ /* 0x000fe20000000017 */
[----:B------:R-:W-:Y:S06]  /*49a0*/  BRA `(.L_x_6826) ;  /* 0x0000000c00047947 */ /* 0x000fec0003800000 */
.L_x_6831:
        /* <DEDUP_REMOVED lines=9> */
.L_x_6821:
        /* <DEDUP_REMOVED lines=14> */
.L_x_6835:
        /* <DEDUP_REMOVED lines=9> */
.L_x_6834:
        /* <DEDUP_REMOVED lines=28> */
.L_x_6837:
        /* <DEDUP_REMOVED lines=15> */
.L_x_6836:
[----:B------:R0:W5:Y:S01]  /*4e60*/  LDG.E.U16 R23, desc[UR36][R4.64] ;  /* 0x0000002404177981 */ /* 0x000162000c1e1500 */
[----:B------:R-:W-:Y:S05]  /*4e70*/  BRA `(.L_x_6826) ;  /* 0x0000000400d07947 */ /* 0x000fea0003800000 */
.L_x_6833:
        /* <DEDUP_REMOVED lines=13> */
.L_x_6840:
        /* <DEDUP_REMOVED lines=21> */
.L_x_6844:
[----:B------:R-:W-:Y:S05]  /*50a0*/  BSYNC B1 ;  /* 0x0000000000017941 */ /* 0x000fea0003800000 */
.L_x_6843:
[----:B------:R-:W-:Y:S01]  /*50b0*/  LEA R5, R0, 0x3b800000, 0x17 ;  /* 0x3b80000000057811 */ /* 0x000fe200078eb8ff */
[----:B------:R-:W-:-:S05]  /*50c0*/  IMAD.SHL.U32 R0, R3, 0x100000, RZ ;  /* 0x0010000003007824 */ /* 0x000fca00078e00ff */
[----:B------:R-:W-:-:S07]  /*50d0*/  LOP3.LUT R0, R5, R0, R6, 0xfe, !PT ;  /* 0x0000000005007212 */ /* 0x000fce00078efe06 */
.L_x_6842:
[----:B------:R-:W-:Y:S05]  /*50e0*/  BSYNC B0 ;  /* 0x0000000000007941 */ /* 0x000fea0003800000 */
.L_x_6841:
[----:B------:R-:W-:-:S04]  /*50f0*/  F2FP.BF16.F32.PACK_AB R0, RZ, R0 ;  /* 0x00000000ff00723e */ /* 0x000fc800000010ff */
[----:B------:R-:W-:Y:S01]  /*5100*/  PRMT R23, R0, 0x7610, R23 ;  /* 0x0000761000177816 */ /* 0x000fe20000000017 */
[----:B------:R-:W-:Y:S06]  /*5110*/  BRA `(.L_x_6826) ;  /* 0x0000000400287947 */ /* 0x000fec0003800000 */
.L_x_6839:
        /* <DEDUP_REMOVED lines=21> */
.L_x_6848:
[----:B------:R-:W-:Y:S05]  /*5270*/  BSYNC B1 ;  /* 0x0000000000017941 */ /* 0x000fea0003800000 */
.L_x_6847:
[----:B------:R-:W-:Y:S01]  /*5280*/  LEA R5, R0, 0x37800000, 0x17 ;  /* 0x3780000000057811 */ /* 0x000fe200078eb8ff */
[----:B------:R-:W-:-:S05]  /*5290*/  IMAD.SHL.U32 R0, R3, 0x200000, RZ ;  /* 0x0020000003007824 */ /* 0x000fca00078e00ff */
[----:B------:R-:W-:-:S07]  /*52a0*/  LOP3.LUT R0, R5, R0, R6, 0xfe, !PT ;  /* 0x0000000005007212 */ /* 0x000fce00078efe06 */
.L_x_6846:
[----:B------:R-:W-:Y:S05]  /*52b0*/  BSYNC B0 ;  /* 0x0000000000007941 */ /* 0x000fea0003800000 */
.L_x_6845:
[----:B------:R-:W-:-:S04]  /*52c0*/  F2FP.BF16.F32.PACK_AB R0, RZ, R0 ;  /* 0x00000000ff00723e */ /* 0x000fc800000010ff */
[----:B------:R-:W-:Y:S01]  /*52d0*/  PRMT R23, R0, 0x7610, R23 ;  /* 0x0000761000177816 */ /* 0x000fe20000000017 */
[----:B------:R-:W-:Y:S06]  /*52e0*/  BRA `(.L_x_6826) ;  /* 0x0000000000b47947 */ /* 0x000fec0003800000 */
.L_x_6838:
        /* <DEDUP_REMOVED lines=14> */
.L_x_6852:
[----:B------:R-:W-:Y:S05]  /*53d0*/  BSYNC B0 ;  /* 0x0000000000007941 */ /* 0x000fea0003800000 */
.L_x_6851:
[----:B------:R-:W-:-:S04]  /*53e0*/  F2FP.BF16.F32.PACK_AB R0, RZ, R0 ;  /* 0x00000000ff00723e */ /* 0x000fc800000010ff */
[----:B------:R-:W-:Y:S01]  /*53f0*/  PRMT R23, R0, 0x7610, R23 ;  /* 0x0000761000177816 */ /* 0x000fe20000000017 */
[----:B------:R-:W-:Y:S06]  /*5400*/  BRA `(.L_x_6826) ;  /* 0x00000000006c7947 */ /* 0x000fec0003800000 */
.L_x_6825:
        /* <DEDUP_REMOVED lines=16> */
.L_x_6853:
[----:B------:R-:W-:Y:S01]  /*5510*/  PRMT R23, RZ, 0x7610, R23 ;  /* 0x00007610ff177816 */ /* 0x000fe20000000017 */
[----:B------:R-:W-:Y:S06]  /*5520*/  BRA `(.L_x_6826) ;  /* 0x0000000000247947 */ /* 0x000fec0003800000 */
.L_x_6850:
[----:B------:R-:W2:Y:S02]  /*5530*/  LDG.E.64 R4, desc[UR36][R4.64] ;  /* 0x0000002404047981 */ /* 0x000ea4000c1e1b00 */
[----:B--2---:R-:W0:Y:S02]  /*5540*/  I2F.U64 R0, R4 ;  /* 0x0000000400007312 */ /* 0x004e240000301000 */
[----:B0-----:R-:W-:-:S04]  /*5550*/  F2FP.BF16.F32.PACK_AB R0, RZ, R0 ;  /* 0x00000000ff00723e */ /* 0x001fc800000010ff */
[----:B------:R-:W-:Y:S01]  /*5560*/  PRMT R23, R0, 0x7610, R23 ;  /* 0x0000761000177816 */ /* 0x000fe20000000017 */
[----:B------:R-:W-:Y:S06]  /*5570*/  BRA `(.L_x_6826) ;  /* 0x0000000000107947 */ /* 0x000fec0003800000 */
.L_x_6849:
[----:B------:R-:W2:Y:S02]  /*5580*/  LDG.E R4, desc[UR36][R4.64] ;  /* 0x0000002404047981 */ /* 0x000ea4000c1e1900 */
[----:B--2---:R-:W-:-:S04]  /*5590*/  I2FP.F32.U32 R0, R4 ;  /* 0x0000000400007245 */ /* 0x004fc80000201000 */
[----:B------:R-:W-:-:S04]  /*55a0*/  F2FP.BF16.F32.PACK_AB R0, RZ, R0 ;  /* 0x00000000ff00723e */ /* 0x000fc800000010ff */
[----:B------:R-:W-:-:S07]  /*55b0*/  PRMT R23, R0, 0x7610, R23 ;  /* 0x0000761000177816 */ /* 0x000fce0000000017 */
.L_x_6826:
        /* <DEDUP_REMOVED lines=22> */
.L_x_6857:
[----:B------:R-:W2:Y:S02]  /*5720*/  LDG.E.U8 R4, desc[UR36][R4.64] ;  /* 0x0000002404047981 */ /* 0x000ea4000c1e1100 */
[----:B--2---:R-:W-:-:S04]  /*5730*/  I2FP.F32.U32 R0, R4 ;  /* 0x0000000400007245 */ /* 0x004fc80000201000 */
[----:B------:R-:W-:-:S04]  /*5740*/  F2FP.BF16.F32.PACK_AB R0, RZ, R0 ;  /* 0x00000000ff00723e */ /* 0x000fc800000010ff */
[----:B------:R-:W-:Y:S01]  /*5750*/  PRMT R26, R0, 0x7610, R26 ;  /* 0x00007610001a7816 */ /* 0x000fe2000000001a */
[----:B------:R-:W-:Y:S06]  /*5760*/  BRA `(.L_x_6859) ;  /* 0x0000000c00c87947 */ /* 0x000fec0003800000 */
.L_x_6856:
        /* <DEDUP_REMOVED lines=11> */
.L_x_6861:
[----:B------:R-:W2:Y:S02]  /*5820*/  LDG.E R4, desc[UR36][R4.64] ;  /* 0x0000002404047981 */ /* 0x000ea4000c1e1900 */
[----:B--2---:R-:W-:-:S04]  /*5830*/  I2FP.F32.S32 R0, R4 ;  /* 0x0000000400007245 */ /* 0x004fc80000201400 */
[----:B------:R-:W-:-:S04]  /*5840*/  F2FP.BF16.F32.PACK_AB R0, RZ, R0 ;  /* 0x00000000ff00723e */ /* 0x000fc800000010ff */
[----:B------:R-:W-:Y:S01]  /*5850*/  PRMT R26, R0, 0x7610, R26 ;  /* 0x00007610001a7816 */ /* 0x000fe2000000001a */
[----:B------:R-:W-:Y:S06]  /*5860*/  BRA `(.L_x_6859) ;  /* 0x0000000c00887947 */ /* 0x000fec0003800000 */
.L_x_6860:
[----:B------:R-:W2:Y:S02]  /*5870*/  LDG.E.U16 R4, desc[UR36][R4.64] ;  /* 0x0000002404047981 */ /* 0x000ea4000c1e1500 */
[----:B--2---:R-:W0:Y:S02]  /*5880*/  I2F.S16 R0, R4 ;  /* 0x0000000400007306 */ /* 0x004e240000101400 */
[----:B0-----:R-:W-:-:S04]  /*5890*/  F2FP.BF16.F32.PACK_AB R0, RZ, R0 ;  /* 0x00000000ff00723e */ /* 0x001fc800000010ff */
[----:B------:R-:W-:Y:S01]  /*58a0*/  PRMT R26, R0, 0x7610, R26 ;  /* 0x00007610001a7816 */ /* 0x000fe2000000001a */
[----:B------:R-:W-:Y:S06]  /*58b0*/  BRA `(.L_x_6859) ;  /* 0x0000000c00747947 */ /* 0x000fec0003800000 */
.L_x_6855:
        /* <DEDUP_REMOVED lines=9> */
.L_x_6863:
[----:B------:R-:W2:Y:S02]  /*5950*/  LDG.E.U16 R0, desc[UR36][R4.64] ;  /* 0x0000002404007981 */ /* 0x000ea4000c1e1500 */
[----:B--2---:R-:W-:-:S05]  /*5960*/  HADD2.F32 R0, -RZ, R0.H0_H0 ;  /* 0x20000000ff007230 */ /* 0x004fca0000004100 */
[----:B------:R-:W-:-:S04]  /*5970*/  F2FP.BF16.F32.PACK_AB R0, RZ, R0 ;  /* 0x00000000ff00723e */ /* 0x000fc800000010ff */
[----:B------:R-:W-:Y:S01]  /*5980*/  PRMT R26, R0, 0x7610, R26 ;  /* 0x00007610001a7816 */ /* 0x000fe2000000001a */
[----:B------:R-:W-:Y:S06]  /*5990*/  BRA `(.L_x_6859) ;  /* 0x0000000c003c7947 */ /* 0x000fec0003800000 */
.L_x_6862:
        /* <DEDUP_REMOVED lines=9> */
.L_x_6865:
[----:B------:R-:W2:Y:S02]  /*5a30*/  LDG.E.U16 R4, desc[UR36][R4.64] ;  /* 0x0000002404047981 */ /* 0x000ea4000c1e1500 */
[----:B--2---:R-:W-:-:S05]  /*5a40*/  HADD2.F32 R0, -RZ, R4.H0_H0 ;  /* 0x20000004ff007230 */ /* 0x004fca0000004100 */
[----:B------:R-:W-:-:S04]  /*5a50*/  F2FP.BF16.F32.PACK_AB R0, RZ, R0 ;  /* 0x00000000ff00723e */ /* 0x000fc800000010ff */
[----:B------:R-:W-:Y:S01]  /*5a60*/  PRMT R26, R0, 0x7610, R26 ;  /* 0x00007610001a7816 */ /* 0x000fe2000000001a */
[----:B------:R-:W-:Y:S06]  /*5a70*/  BRA `(.L_x_6859) ;  /* 0x0000000c00047947 */ /* 0x000fec0003800000 */
.L_x_6864:
        /* <DEDUP_REMOVED lines=9> */
.L_x_6854:
        /* <DEDUP_REMOVED lines=14> */
.L_x_6868:
        /* <DEDUP_REMOVED lines=9> */
.L_x_6867:
        /* <DEDUP_REMOVED lines=28> */
.L_x_6870:
        /* <DEDUP_REMOVED lines=15> */
.L_x_6869:
[----:B------:R0:W5:Y:S01]  /*5f30*/  LDG.E.U16 R26, desc[UR36][R4.64] ;  /* 0x00000024041a7981 */ /* 0x000162000c1e1500 */
[----:B------:R-:W-:Y:S05]  /*5f40*/  BRA `(.L_x_6859) ;  /* 0x0000000400d07947 */ /* 0x000fea0003800000 */
.L_x_6866:
        /* <DEDUP_REMOVED lines=13> */
.L_x_6873:
        /* <DEDUP_REMOVED lines=21> */
.L_x_6877:
[----:B------:R-:W-:Y:S05]  /*6170*/  BSYNC B1 ;  /* 0x0000000000017941 */ /* 0x000fea0003800000 */
.L_x_6876:
[----:B------:R-:W-:Y:S01]  /*6180*/  LEA R5, R0, 0x3b800000, 0x17 ;  /* 0x3b80000000057811 */ /* 0x000fe200078eb8ff */
[----:B------:R-:W-:-:S05]  /*6190*/  IMAD.SHL.U32 R0, R3, 0x100000, RZ ;  /* 0x0010000003007824 */ /* 0x000fca00078e00ff */
[----:B------:R-:W-:-:S07]  /*61a0*/  LOP3.LUT R0, R5, R0, R6, 0xfe, !PT ;  /* 0x0000000005007212 */ /* 0x000fce00078efe06 */
.L_x_6875:
[----:B------:R-:W-:Y:S05]  /*61b0*/  BSYNC B0 ;  /* 0x0000000000007941 */ /* 0x000fea0003800000 */
.L_x_6874:
[----:B------:R-:W-:-:S04]  /*61c0*/  F2FP.BF16.F32.PACK_AB R0, RZ, R0 ;  /* 0x00000000ff00723e */ /* 0x000fc800000010ff */
[----:B------:R-:W-:Y:S01]  /*61d0*/  PRMT R26, R0, 0x7610, R26 ;  /* 0x00007610001a7816 */ /* 0x000fe2000000001a */
[----:B------:R-:W-:Y:S06]  /*61e0*/  BRA `(.L_x_6859) ;  /* 0x0000000400287947 */ /* 0x000fec0003800000 */
.L_x_6872:
        /* <DEDUP_REMOVED lines=21> */
.L_x_6881:
[----:B------:R-:W-:Y:S05]  /*6340*/  BSYNC B1 ;  /* 0x0000000000017941 */ /* 0x000fea0003800000 */
.L_x_6880:
[----:B------:R-:W-:Y:S01]  /*6350*/  LEA R5, R0, 0x37800000, 0x17 ;  /* 0x3780000000057811 */ /* 0x000fe200078eb8ff */
[----:B------:R-:W-:-:S05]  /*6360*/  IMAD.SHL.U32 R0, R3, 0x200000, RZ ;  /* 0x0020000003007824 */ /* 0x000fca00078e00ff */
[----:B------:R-:W-:-:S07]  /*6370*/  LOP3.LUT R0, R5, R0, R6, 0xfe, !PT ;  /* 0x0000000005007212 */ /* 0x000fce00078efe06 */
.L_x_6879:
[----:B------:R-:W-:Y:S05]  /*6380*/  BSYNC B0 ;  /* 0x0000000000007941 */ /* 0x000fea0003800000 */
.L_x_6878:
[----:B------:R-:W-:-:S04]  /*6390*/  F2FP.BF16.F32.PACK_AB R0, RZ, R0 ;  /* 0x00000000ff00723e */ /* 0x000fc800000010ff */
[----:B------:R-:W-:Y:S01]  /*63a0*/  PRMT R26, R0, 0x7610, R26 ;  /* 0x00007610001a7816 */ /* 0x000fe2000000001a */
[----:B------:R-:W-:Y:S06]  /*63b0*/  BRA `(.L_x_6859) ;  /* 0x0000000000b47947 */ /* 0x000fec0003800000 */
.L_x_6871:
        /* <DEDUP_REMOVED lines=14> */
.L_x_6885:
[----:B------:R-:W-:Y:S05]  /*64a0*/  BSYNC B0 ;  /* 0x0000000000007941 */ /* 0x000fea0003800000 */
.L_x_6884:
[----:B------:R-:W-:-:S04]  /*64b0*/  F2FP.BF16.F32.PACK_AB R0, RZ, R0 ;  /* 0x00000000ff00723e */ /* 0x000fc800000010ff */
[----:B------:R-:W-:Y:S01]  /*64c0*/  PRMT R26, R0, 0x7610, R26 ;  /* 0x00007610001a7816 */ /* 0x000fe2000000001a */
[----:B------:R-:W-:Y:S06]  /*64d0*/  BRA `(.L_x_6859) ;  /* 0x00000000006c7947 */ /* 0x000fec0003800000 */
.L_x_6858:
        /* <DEDUP_REMOVED lines=16> */
.L_x_6886:
[----:B------:R-:W-:Y:S01]  /*65e0*/  PRMT R26, RZ, 0x7610, R26 ;  /* 0x00007610ff1a7816 */ /* 0x000fe2000000001a */
[----:B------:R-:W-:Y:S06]  /*65f0*/  BRA `(.L_x_6859) ;  /* 0x0000000000247947 */ /* 0x000fec0003800000 */
.L_x_6883:
[----:B------:R-:W2:Y:S02]  /*6600*/  LDG.E.64 R4, desc[UR36][R4.64] ;  /* 0x0000002404047981 */ /* 0x000ea4000c1e1b00 */
[----:B--2---:R-:W0:Y:S02]  /*6610*/  I2F.U64 R0, R4 ;  /* 0x0000000400007312 */ /* 0x004e240000301000 */
[----:B0-----:R-:W-:-:S04]  /*6620*/  F2FP.BF16.F32.PACK_AB R0, RZ, R0 ;  /* 0x00000000ff00723e */ /* 0x001fc800000010ff */
[----:B------:R-:W-:Y:S01]  /*6630*/  PRMT R26, R0, 0x7610, R26 ;  /* 0x00007610001a7816 */ /* 0x000fe2000000001a */
[----:B------:R-:W-:Y:S06]  /*6640*/  BRA `(.L_x_6859) ;  /* 0x0000000000107947 */ /* 0x000fec0003800000 */
.L_x_6882:
[----:B------:R-:W2:Y:S02]  /*6650*/  LDG.E R4, desc[UR36][R4.64] ;  /* 0x0000002404047981 */ /* 0x000ea4000c1e1900 */
[----:B--2---:R-:W-:-:S04]  /*6660*/  I2FP.F32.U32 R0, R4 ;  /* 0x0000000400007245 */ /* 0x004fc80000201000 */
[----:B------:R-:W-:-:S04]  /*6670*/  F2FP.BF16.F32.PACK_AB R0, RZ, R0 ;  /* 0x00000000ff00723e */ /* 0x000fc800000010ff */
[----:B------:R-:W-:-:S07]  /*6680*/  PRMT R26, R0, 0x7610, R26 ;  /* 0x00007610001a7816 */ /* 0x000fce000000001a */
.L_x_6859:
[----:B------:R-:W-:-:S07]  /*6690*/  VIADD R27, R27, 0x80 ;  /* 0x000000801b1b7836 */ /* 0x000fce0000000000 */
.L_x_6820:
[----:B------:R-:W-:Y:S05]  /*66a0*/  BSYNC B6 ;  /* 0x0000000000067941 */ /* 0x000fea0003800000 */
.L_x_6819:
        /* <DEDUP_REMOVED lines=26> */
.L_x_6892:
[----:B------:R-:W2:Y:S02]  /*6850*/  LDG.E.U8 R4, desc[UR36][R4.64] ;  /* 0x0000002404047981 */ /* 0x000ea4000c1e1100 */
[----:B--2---:R-:W-:-:S04]  /*6860*/  I2FP.F32.U32 R0, R4 ;  /* 0x0000000400007245 */ /* 0x004fc80000201000 */
[----:B------:R-:W-:-:S04]  /*6870*/  F2FP.BF16.F32.PACK_AB R0, RZ, R0 ;  /* 0x00000000ff00723e */ /* 0x000fc800000010ff */
[----:B------:R-:W-:Y:S01]  /*6880*/  PRMT R18, R0, 0x7610, R18 ;  /* 0x0000761000127816 */ /* 0x000fe20000000012 */
[----:B------:R-:W-:Y:S06]  /*6890*/  BRA `(.L_x_6894) ;  /* 0x0000000c00c87947 */ /* 0x000fec0003800000 */
.L_x_6891:
        /* <DEDUP_REMOVED lines=11> */
.L_x_6896:
[----:B------:R-:W2:Y:S02]  /*6950*/  LDG.E R4, desc[UR36][R4.64] ;  /* 0x0000002404047981 */ /* 0x000ea4000c1e1900 */
[----:B--2---:R-:W-:-:S04]  /*6960*/  I2FP.F32.S32 R0, R4 ;  /* 0x0000000400007245 */ /* 0x004fc80000201400 */
[----:B------:R-:W-:-:S04]  /*6970*/  F2FP.BF16.F32.PACK_AB R0, RZ, R0 ;  /* 0x00000000ff00723e */ /* 0x000fc800000010ff */
[----:B------:R-:W-:Y:S01]  /*6980*/  PRMT R18, R0, 0x7610, R18 ;  /* 0x0000761000127816 */ /* 0x000fe20000000012 */
[----:B------:R-:W-:Y:S06]  /*6990*/  BRA `(.L_x_6894) ;  /* 0x0000000c00887947 */ /* 0x000fec0003800000 */
.L_x_6895:
[----:B------:R-:W2:Y:S02]  /*69a0*/  LDG.E.U16 R4, desc[UR36][R4.64] ;  /* 0x0000002404047981 */ /* 0x000ea4000c1e1500 */
[----:B--2---:R-:W0:Y:S02]  /*69b0*/  I2F.S16 R0, R4 ;  /* 0x0000000400007306 */ /* 0x004e240000101400 */
[----:B0-----:R-:W-:-:S04]  /*69c0*/  F2FP.BF16.F32.PACK_AB R0, RZ, R0 ;  /* 0x00000000ff00723e */ /* 0x001fc800000010ff */
[----:B------:R-:W-:Y:S01]  /*69d0*/  PRMT R18, R0, 0x7610, R18 ;  /* 0x0000761000127816 */ /* 0x000fe20000000012 */
[----:B------:R-:W-:Y:S06]  /*69e0*/  BRA `(.L_x_6894) ;  /* 0x0000000c00747947 */ /* 0x000fec0003800000 */
.L_x_6890:
        /* <DEDUP_REMOVED lines=9> */
.L_x_6898:
[----:B------:R-:W2:Y:S02]  /*6a80*/  LDG.E.U16 R0, desc[UR36][R4.64] ;  /* 0x0000002404007981 */ /* 0x000ea4000c1e1500 */
[----:B--2---:R-:W-:-:S05]  /*6a90*/  HADD2.F32 R0, -RZ, R0.H0_H0 ;  /* 0x20000000ff007230 */ /* 0x004fca0000004100 */
[----:B------:R-:W-:-:S04]  /*6aa0*/  F2FP.BF16.F32.PACK_AB R0, RZ, R0 ;  /* 0x00000000ff00723e */ /* 0x000fc800000010ff */
[----:B------:R-:W-:Y:S01]  /*6ab0*/  PRMT R18, R0, 0x7610, R18 ;  /* 0x0000761000127816 */ /* 0x000fe20000000012 */
[----:B------:R-:W-:Y:S06]  /*6ac0*/  BRA `(.L_x_6894) ;  /* 0x0000000c003c7947 */ /* 0x000fec0003800000 */
.L_x_6897:
        /* <DEDUP_REMOVED lines=9> */
.L_x_6900:
[----:B------:R-:W2:Y:S02]  /*6b60*/  LDG.E.U16 R4, desc[UR36][R4.64] ;  /* 0x0000002404047981 */ /* 0x000ea4000c1e1500 */
[----:B--2---:R-:W-:-:S05]  /*6b70*/  HADD2.F32 R0, -RZ, R4.H0_H0 ;  /* 0x20000004ff007230 */ /* 0x004fca0000004100 */
[----:B------:R-:W-:-:S04]  /*6b80*/  F2FP.BF16.F32.PACK_AB R0, RZ, R0 ;  /* 0x00000000ff00723e */ /* 0x000fc800000010ff */
[----:B------:R-:W-:Y:S01]  /*6b90*/  PRMT R18, R0, 0x7610, R18 ;  /* 0x0000761000127816 */ /* 0x000fe20000000012 */
[----:B------:R-:W-:Y:S06]  /*6ba0*/  BRA `(.L_x_6894) ;  /* 0x0000000c00047947 */ /* 0x000fec0003800000 */
.L_x_6899:
        /* <DEDUP_REMOVED lines=9> */
.L_x_6889:
        /* <DEDUP_REMOVED lines=14> */
.L_x_6903:
        /* <DEDUP_REMOVED lines=9> */
.L_x_6902:
        /* <DEDUP_REMOVED lines=28> */
.L_x_6905:
        /* <DEDUP_REMOVED lines=15> */
.L_x_6904:
[----:B------:R0:W5:Y:S01]  /*7060*/  LDG.E.U16 R18, desc[UR36][R4.64] ;  /* 0x0000002404127981 */ /* 0x000162000c1e1500 */
[----:B------:R-:W-:Y:S05]  /*7070*/  BRA `(.L_x_6894) ;  /* 0x0000000400d07947 */ /* 0x000fea0003800000 */
.L_x_6901:
        /* <DEDUP_REMOVED lines=13> */
.L_x_6908:
        /* <DEDUP_REMOVED lines=21> */
.L_x_6912:
[----:B------:R-:W-:Y:S05]  /*72a0*/  BSYNC B1 ;  /* 0x0000000000017941 */ /* 0x000fea0003800000 */
.L_x_6911:
[----:B------:R-:W-:Y:S01]  /*72b0*/  LEA R5, R0, 0x3b800000, 0x17 ;  /* 0x3b80000000057811 */ /* 0x000fe200078eb8ff */
[----:B------:R-:W-:-:S05]  /*72c0*/  IMAD.SHL.U32 R0, R3, 0x100000, RZ ;  /* 0x0010000003007824 */ /* 0x000fca00078e00ff */
[----:B------:R-:W-:-:S07]  /*72d0*/  LOP3.LUT R0, R5, R0, R6, 0xfe, !PT ;  /* 0x0000000005007212 */ /* 0x000fce00078efe06 */
.L_x_6910:
[----:B------:R-:W-:Y:S05]  /*72e0*/  BSYNC B0 ;  /* 0x0000000000007941 */ /* 0x000fea0003800000 */
.L_x_6909:
[----:B------:R-:W-:-:S04]  /*72f0*/  F2FP.BF16.F32.PACK_AB R0, RZ, R0 ;  /* 0x00000000ff00723e */ /* 0x000fc800000010ff */
[----:B------:R-:W-:Y:S01]  /*7300*/  PRMT R18, R0, 0x7610, R18 ;  /* 0x0000761000127816 */ /* 0x000fe20000000012 */
[----:B------:R-:W-:Y:S06]  /*7310*/  BRA `(.L_x_6894) ;  /* 0x0000000400287947 */ /* 0x000fec0003800000 */
.L_x_6907:
        /* <DEDUP_REMOVED lines=21> */
.L_x_6916:
[----:B------:R-:W-:Y:S05]  /*7470*/  BSYNC B1 ;  /* 0x0000000000017941 */ /* 0x000fea0003800000 */
.L_x_6915:
[----:B------:R-:W-:Y:S01]  /*7480*/  LEA R5, R0, 0x37800000, 0x17 ;  /* 0x3780000000057811 */ /* 0x000fe200078eb8ff */
[----:B------:R-:W-:-:S05]  /*7490*/  IMAD.SHL.U32 R0, R3, 0x200000, RZ ;  /* 0x0020000003007824 */ /* 0x000fca00078e00ff */
[----:B------:R-:W-:-:S07]  /*74a0*/  LOP3.LUT R0, R5, R0, R6, 0xfe, !PT ;  /* 0x0000000005007212 */ /* 0x000fce00078efe06 */
.L_x_6914:
[----:B------:R-:W-:Y:S05]  /*74b0*/  BSYNC B0 ;  /* 0x0000000000007941 */ /* 0x000fea0003800000 */
.L_x_6913:
[----:B------:R-:W-:-:S04]  /*74c0*/  F2FP.BF16.F32.PACK_AB R0, RZ, R0 ;  /* 0x00000000ff00723e */ /* 0x000fc800000010ff */
[----:B------:R-:W-:Y:S01]  /*74d0*/  PRMT R18, R0, 0x7610, R18 ;  /* 0x0000761000127816 */ /* 0x000fe20000000012 */
[----:B------:R-:W-:Y:S06]  /*74e0*/  BRA `(.L_x_6894) ;  /* 0x0000000000b47947 */ /* 0x000fec0003800000 */
.L_x_6906:
        /* <DEDUP_REMOVED lines=14> */
.L_x_6920:
[----:B------:R-:W-:Y:S05]  /*75d0*/  BSYNC B0 ;  /* 0x0000000000007941 */ /* 0x000fea0003800000 */
.L_x_6919:
[----:B------:R-:W-:-:S04]  /*75e0*/  F2FP.BF16.F32.PACK_AB R0, RZ, R0 ;  /* 0x00000000ff00723e */ /* 0x000fc800000010ff */
[----:B------:R-:W-:Y:S01]  /*75f0*/  PRMT R18, R0, 0x7610, R18 ;  /* 0x0000761000127816 */ /* 0x000fe20000000012 */
[----:B------:R-:W-:Y:S06]  /*7600*/  BRA `(.L_x_6894) ;  /* 0x00000000006c7947 */ /* 0x000fec0003800000 */
.L_x_6893:
        /* <DEDUP_REMOVED lines=16> */
.L_x_6921:
[----:B------:R-:W-:Y:S01]  /*7710*/  PRMT R18, RZ, 0x7610, R18 ;  /* 0x00007610ff127816 */ /* 0x000fe20000000012 */
[----:B------:R-:W-:Y:S06]  /*7720*/  BRA `(.L_x_6894) ;  /* 0x0000000000247947 */ /* 0x000fec0003800000 */
.L_x_6918:
[----:B------:R-:W2:Y:S02]  /*7730*/  LDG.E.64 R4, desc[UR36][R4.64] ;  /* 0x0000002404047981 */ /* 0x000ea4000c1e1b00 */
[----:B--2---:R-:W0:Y:S02]  /*7740*/  I2F.U64 R0, R4 ;  /* 0x0000000400007312 */ /* 0x004e240000301000 */
[----:B0-----:R-:W-:-:S04]  /*7750*/  F2FP.BF16.F32.PACK_AB R0, RZ, R0 ;  /* 0x00000000ff00723e */ /* 0x001fc800000010ff */
[----:B------:R-:W-:Y:S01]  /*7760*/  PRMT R18, R0, 0x7610, R18 ;  /* 0x0000761000127816 */ /* 0x000fe20000000012 */
[----:B------:R-:W-:Y:S06]  /*7770*/  BRA `(.L_x_6894) ;  /* 0x0000000000107947 */ /* 0x000fec0003800000 */
.L_x_6917:
[----:B------:R-:W2:Y:S02]  /*7780*/  LDG.E R4, desc[UR36][R4.64] ;  /* 0x0000002404047981 */ /* 0x000ea4000c1e1900 */
[----:B--2---:R-:W-:-:S04]  /*7790*/  I2FP.F32.U32 R0, R4 ;  /* 0x0000000400007245 */ /* 0x004fc80000201000 */
[----:B------:R-:W-:-:S04]  /*77a0*/  F2FP.BF16.F32.PACK_AB R0, RZ, R0 ;  /* 0x00000000ff00723e */ /* 0x000fc800000010ff */
[----:B------:R-:W-:-:S07]  /*77b0*/  PRMT R18, R0, 0x7610, R18 ;  /* 0x0000761000127816 */ /* 0x000fce0000000012 */
.L_x_6894:
        /* <DEDUP_REMOVED lines=21> */
.L_x_6925:
[----:B------:R-:W2:Y:S02]  /*7910*/  LDG.E.U8 R4, desc[UR36][R4.64] ;  /* 0x0000002404047981 */ /* 0x000ea4000c1e1100 */
[----:B--2---:R-:W-:-:S04]  /*7920*/  I2FP.F32.U32 R0, R4 ;  /* 0x0000000400007245 */ /* 0x004fc80000201000 */
[----:B------:R-:W-:Y:S01]  /*7930*/  F2FP.BF16.F32.PACK_AB R0, RZ, R0 ;  /* 0x00000000ff00723e */ /* 0x000fe200000010ff */
[----:B------:R-:W-:Y:S06]  /*7940*/  BRA `(.L_x_6888) ;  /* 0x0000000c008c7947 */ /* 0x000fec0003800000 */
.L_x_6924:
        /* <DEDUP_REMOVED lines=10> */
.L_x_6928:
[----:B------:R-:W2:Y:S02]  /*79f0*/  LDG.E R4, desc[UR36][R4.64] ;  /* 0x0000002404047981 */ /* 0x000ea4000c1e1900 */
[----:B--2---:R-:W-:-:S04]  /*7a00*/  I2FP.F32.S32 R0, R4 ;  /* 0x0000000400007245 */ /* 0x004fc80000201400 */
[----:B------:R-:W-:Y:S01]  /*7a10*/  F2FP.BF16.F32.PACK_AB R0, RZ, R0 ;  /* 0x00000000ff00723e */ /* 0x000fe200000010ff */
[----:B------:R-:W-:Y:S06]  /*7a20*/  BRA `(.L_x_6888) ;  /* 0x0000000c00547947 */ /* 0x000fec0003800000 */
.L_x_6927:
[----:B------:R-:W2:Y:S02]  /*7a30*/  LDG.E.U16 R4, desc[UR36][R4.64] ;  /* 0x0000002404047981 */ /* 0x000ea4000c1e1500 */
[----:B--2---:R-:W0:Y:S02]  /*7a40*/  I2F.S16 R0, R4 ;  /* 0x0000000400007306 */ /* 0x004e240000101400 */
[----:B0-----:R-:W-:Y:S01]  /*7a50*/  F2FP.BF16.F32.PACK_AB R0, RZ, R0 ;  /* 0x00000000ff00723e */ /* 0x001fe200000010ff */
[----:B------:R-:W-:Y:S06]  /*7a60*/  BRA `(.L_x_6888) ;  /* 0x0000000c00447947 */ /* 0x000fec0003800000 */
.L_x_6923:
        /* <DEDUP_REMOVED lines=9> */
.L_x_6930:
[----:B------:R-:W2:Y:S02]  /*7b00*/  LDG.E.U16 R0, desc[UR36][R4.64] ;  /* 0x0000002404007981 */ /* 0x000ea4000c1e1500 */
[----:B--2---:R-:W-:-:S05]  /*7b10*/  HADD2.F32 R0, -RZ, R0.H0_H0 ;  /* 0x20000000ff007230 */ /* 0x004fca0000004100 */
[----:B------:R-:W-:Y:S01]  /*7b20*/  F2FP.BF16.F32.PACK_AB R0, RZ, R0 ;  /* 0x00000000ff00723e */ /* 0x000fe200000010ff */
[----:B------:R-:W-:Y:S06]  /*7b30*/  BRA `(.L_x_6888) ;  /* 0x0000000c00107947 */ /* 0x000fec0003800000 */
.L_x_6929:
        /* <DEDUP_REMOVED lines=9> */
.L_x_6932:
[----:B------:R-:W2:Y:S02]  /*7bd0*/  LDG.E.U16 R4, desc[UR36][R4.64] ;  /* 0x0000002404047981 */ /* 0x000ea4000c1e1500 */
[----:B--2---:R-:W-:-:S05]  /*7be0*/  HADD2.F32 R0, -RZ, R4.H0_H0 ;  /* 0x20000004ff007230 */ /* 0x004fca0000004100 */
[----:B------:R-:W-:Y:S01]  /*7bf0*/  F2FP.BF16.F32.PACK_AB R0, RZ, R0 ;  /* 0x00000000ff00723e */ /* 0x000fe200000010ff */
[----:B------:R-:W-:Y:S06]  /*7c00*/  BRA `(.L_x_6888) ;  /* 0x0000000800dc7947 */ /* 0x000fec0003800000 */
.L_x_6931:
        /* <DEDUP_REMOVED lines=8> */
.L_x_6922:
        /* <DEDUP_REMOVED lines=13> */
.L_x_6935:
        /* <DEDUP_REMOVED lines=8> */
.L_x_6934:
        /* <DEDUP_REMOVED lines=28> */
.L_x_6937:
        /* <DEDUP_REMOVED lines=14> */
.L_x_6936:
[----:B------:R1:W5:Y:S01]  /*8080*/  LDG.E.U16 R0, desc[UR36][R4.64] ;  /* 0x0000002404007981 */ /* 0x000362000c1e1500 */
[----:B------:R-:W-:Y:S05]  /*8090*/  BRA `(.L_x_6888) ;  /* 0x0000000400b87947 */ /* 0x000fea0003800000 */
.L_x_6933:
        /* <DEDUP_REMOVED lines=12> */
.L_x_6940:
        /* <DEDUP_REMOVED lines=21> */
.L_x_6944:
[----:B------:R-:W-:Y:S05]  /*82b0*/  BSYNC B1 ;  /* 0x0000000000017941 */ /* 0x000fea0003800000 */
.L_x_6943:
[----:B------:R-:W-:Y:S01]  /*82c0*/  LEA R5, R0, 0x3b800000, 0x17 ;  /* 0x3b80000000057811 */ /* 0x000fe200078eb8ff */
[----:B------:R-:W-:-:S05]  /*82d0*/  IMAD.SHL.U32 R0, R3, 0x100000, RZ ;  /* 0x0010000003007824 */ /* 0x000fca00078e00ff */
[----:B------:R-:W-:-:S07]  /*82e0*/  LOP3.LUT R0, R5, R0, R6, 0xfe, !PT ;  /* 0x0000000005007212 */ /* 0x000fce00078efe06 */
.L_x_6942:
[----:B------:R-:W-:Y:S05]  /*82f0*/  BSYNC B0 ;  /* 0x0000000000007941 */ /* 0x000fea0003800000 */
.L_x_6941:
[----:B------:R-:W-:Y:S01]  /*8300*/  F2FP.BF16.F32.PACK_AB R0, RZ, R0 ;  /* 0x00000000ff00723e */ /* 0x000fe200000010ff */
[----:B------:R-:W-:Y:S06]  /*8310*/  BRA `(.L_x_6888) ;  /* 0x0000000400187947 */ /* 0x000fec0003800000 */
.L_x_6939:
        /* <DEDUP_REMOVED lines=21> */
.L_x_6948:
[----:B------:R-:W-:Y:S05]  /*8470*/  BSYNC B1 ;  /* 0x0000000000017941 */ /* 0x000fea0003800000 */
.L_x_6947:
[----:B------:R-:W-:Y:S01]  /*8480*/  LEA R5, R0, 0x37800000, 0x17 ;  /* 0x3780000000057811 */ /* 0x000fe200078eb8ff */
[----:B------:R-:W-:-:S05]  /*8490*/  IMAD.SHL.U32 R0, R3, 0x200000, RZ ;  /* 0x0020000003007824 */ /* 0x000fca00078e00ff */
[----:B------:R-:W-:-:S07]  /*84a0*/  LOP3.LUT R0, R5, R0, R6, 0xfe, !PT ;  /* 0x0000000005007212 */ /* 0x000fce00078efe06 */
.L_x_6946:
[----:B------:R-:W-:Y:S05]  /*84b0*/  BSYNC B0 ;  /* 0x0000000000007941 */ /* 0x000fea0003800000 */
.L_x_6945:
[----:B------:R-:W-:Y:S01]  /*84c0*/  F2FP.BF16.F32.PACK_AB R0, RZ, R0 ;  /* 0x00000000ff00723e */ /* 0x000fe200000010ff */
[----:B------:R-:W-:Y:S06]  /*84d0*/  BRA `(.L_x_6888) ;  /* 0x0000000000a87947 */ /* 0x000fec0003800000 */
.L_x_6938:
        /* <DEDUP_REMOVED lines=14> */
.L_x_6952:
[----:B------:R-:W-:Y:S05]  /*85c0*/  BSYNC B0 ;  /* 0x0000000000007941 */ /* 0x000fea0003800000 */
.L_x_6951:
[----:B------:R-:W-:Y:S01]  /*85d0*/  F2FP.BF16.F32.PACK_AB R0, RZ, R0 ;  /* 0x00000000ff00723e */ /* 0x000fe200000010ff */
[----:B------:R-:W-:Y:S06]  /*85e0*/  BRA `(.L_x_6888) ;  /* 0x0000000000647947 */ /* 0x000fec0003800000 */
.L_x_6926:
        /* <DEDUP_REMOVED lines=16> */
.L_x_6953:
[----:B------:R-:W-:Y:S01]  /*86f0*/  PRMT R0, RZ, 0x7610, R0 ;  /* 0x00007610ff007816 */ /* 0x000fe20000000000 */
[----:B------:R-:W-:Y:S06]  /*8700*/  BRA `(.L_x_6888) ;  /* 0x00000000001c7947 */ /* 0x000fec0003800000 */
.L_x_6950:
[----:B------:R-:W2:Y:S02]  /*8710*/  LDG.E.64 R4, desc[UR36][R4.64] ;  /* 0x0000002404047981 */ /* 0x000ea4000c1e1b00 */
[----:B--2---:R-:W0:Y:S02]  /*8720*/  I2F.U64 R0, R4 ;  /* 0x0000000400007312 */ /* 0x004e240000301000 */
[----:B0-----:R-:W-:Y:S01]  /*8730*/  F2FP.BF16.F32.PACK_AB R0, RZ, R0 ;  /* 0x00000000ff00723e */ /* 0x001fe200000010ff */
[----:B------:R-:W-:Y:S06]  /*8740*/  BRA `(.L_x_6888) ;  /* 0x00000000000c7947 */ /* 0x000fec0003800000 */
.L_x_6949:
[----:B------:R-:W2:Y:S02]  /*8750*/  LDG.E R4, desc[UR36][R4.64] ;  /* 0x0000002404047981 */ /* 0x000ea4000c1e1900 */
[----:B--2---:R-:W-:-:S04]  /*8760*/  I2FP.F32.U32 R0, R4 ;  /* 0x0000000400007245 */ /* 0x004fc80000201000 */
[----:B------:R-:W-:-:S07]  /*8770*/  F2FP.BF16.F32.PACK_AB R0, RZ, R0 ;  /* 0x00000000ff00723e */ /* 0x000fce00000010ff */
.L_x_6888:
[----:B------:R-:W-:Y:S05]  /*8780*/  BSYNC B6 ;  /* 0x0000000000067941 */ /* 0x000fea0003800000 */
.L_x_6887:
        /* <DEDUP_REMOVED lines=11> */
[----:B------:R-:W-:Y:S01]  /*8840*/  @!P3 FMNMX.FTZ R4, R4, R19, !PT ;  /* 0x000000130404b209 */ /* 0x000fe20007810000 */
[----:B------:R-:W-:Y:S01]  /*8850*/  @!P1 IMAD.U32 R26, R26, 0x10000, RZ ;  /* 0x000100001a1a9824 */ /* 0x000fe200078e00ff */
[----:B------:R-:W0:Y:S01]  /*8860*/  LDC.U8 R19, c[0x0][0x240] ;  /* 0x00009000ff137b82 */ /* 0x000e220000000000 */
[----:B------:R-:W-:Y:S01]  /*8870*/  @!P2 IMAD.U32 R0, R0, 0x10000, RZ ;  /* 0x000100000000a824 */ /* 0x000fe200078e00ff */
[----:B------:R-:W-:Y:S01]  /*8880*/  ISETP.GE.AND P0, PT, R23, R16, PT ;  /* 0x000000101700720c */ /* 0x000fe20003f06270 */
[----:B------:R1:W2:Y:S01]  /*8890*/  @!P3 F2F.BF16.F32 R3, R4 ;  /* 0x000000040003b304 */ /* 0x0002a20000202000 */
[----:B------:R-:W-:Y:S01]  /*88a0*/  @!P1 FMNMX.FTZ R26, R5, R26, !PT ;  /* 0x0000001a051a9209 */ /* 0x000fe20007810000 */
[----:B------:R-:W-:-:S05]  /*88b0*/  @!P2 IMAD.U32 R5, R18, 0x10000, RZ ;  /* 0x000100001205a824 */ /* 0x000fca00078e00ff */
[----:B------:R-:W-:Y:S01]  /*88c0*/  @!P2 FMNMX.FTZ R6, R5, R0, !PT ;  /* 0x000000000506a209 */ /* 0x000fe20007810000 */
[----:B------:R1:W3:Y:S04]  /*88d0*/  @!P1 F2F.BF16.F32 R17, R26 ;  /* 0x0000001a00119304 */ /* 0x0002e80000202000 */
[----:B------:R-:W-:Y:S02]  /*88e0*/  @!P0 IMAD.U32 R0, R22, 0x10000, RZ ;  /* 0x0001000016008824 */ /* 0x000fe400078e00ff */
[----:B------:R-:W-:Y:S02]  /*88f0*/  @!P0 IMAD.U32 R5, R24, 0x10000, RZ ;  /* 0x0001000018058824 */ /* 0x000fe400078e00ff */
[----:B------:R1:W4:Y:S03]  /*8900*/  @!P2 F2F.BF16.F32 R18, R6 ;  /* 0x000000060012a304 */ /* 0x0003260000202000 */
[----:B------:R-:W-:-:S05]  /*8910*/  @!P0 FMNMX.FTZ R0, R0, R5, !PT ;  /* 0x0000000500008209 */ /* 0x000fca0007810000 */
        /* <DEDUP_REMOVED lines=24> */
.L_x_6959:
[----:B------:R-:W-:Y:S02]  /*8aa0*/  IMAD.U32 R5, R3, 0x10000, RZ ;  /* 0x0001000003057824 */ /* 0x000fe400078e00ff */
[----:B------:R-:W-:-:S04]  /*8ab0*/  IMAD.MOV.U32 R25, RZ, RZ, R23 ;  /* 0x000000ffff197224 */ /* 0x000fc800078e0017 */
[----:B------:R-:W0:Y:S02]  /*8ac0*/  F2I.S64.TRUNC R4, R5 ;  /* 0x0000000500047311 */ /* 0x000e24000020d900 */
[----:B0-----:R0:W-:Y:S01]  /*8ad0*/  STG.E.U8 desc[UR36][R8.64], R4 ;  /* 0x0000000408007986 */ /* 0x0011e2000c101124 */
[----:B------:R-:W-:Y:S05]  /*8ae0*/  BRA `(.L_x_6955) ;  /* 0x0000000c00d47947 */ /* 0x000fea0003800000 */
.L_x_6958:
        /* <DEDUP_REMOVED lines=11> */
.L_x_6962:
[----:B------:R-:W-:Y:S02]  /*8ba0*/  IMAD.U32 R3, R3, 0x10000, RZ ;  /* 0x0001000003037824 */ /* 0x000fe400078e00ff */
[----:B------:R-:W-:-:S04]  /*8bb0*/  IMAD.MOV.U32 R25, RZ, RZ, R23 ;  /* 0x000000ffff197224 */ /* 0x000fc800078e0017 */
[----:B------:R-:W0:Y:S02]  /*8bc0*/  F2I.FTZ.TRUNC.NTZ R3, R3 ;  /* 0x0000000300037305 */ /* 0x000e24000021f100 */
[----:B0-----:R0:W-:Y:S01]  /*8bd0*/  STG.E desc[UR36][R8.64], R3 ;  /* 0x0000000308007986 */ /* 0x0011e2000c101924 */
[----:B------:R-:W-:Y:S05]  /*8be0*/  BRA `(.L_x_6955) ;  /* 0x0000000c00947947 */ /* 0x000fea0003800000 */
.L_x_6961:
[----:B------:R-:W-:Y:S02]  /*8bf0*/  IMAD.U32 R3, R3, 0x10000, RZ ;  /* 0x0001000003037824 */ /* 0x000fe400078e00ff */
[----:B------:R-:W-:-:S04]  /*8c00*/  IMAD.MOV.U32 R25, RZ, RZ, R23 ;  /* 0x000000ffff197224 */ /* 0x000fc800078e0017 */
[----:B------:R-:W0:Y:S02]  /*8c10*/  F2I.FTZ.TRUNC.NTZ R3, R3 ;  /* 0x0000000300037305 */ /* 0x000e24000021f100 */
[----:B0-----:R0:W-:Y:S01]  /*8c20*/  STG.E.U16 desc[UR36][R8.64], R3 ;  /* 0x0000000308007986 */ /* 0x0011e2000c101524 */
[----:B------:R-:W-:Y:S05]  /*8c30*/  BRA `(.L_x_6955) ;  /* 0x0000000c00807947 */ /* 0x000fea0003800000 */
.L_x_6957:
        /* <DEDUP_REMOVED lines=10> */
.L_x_6964:
[----:B------:R-:W-:Y:S02]  /*8ce0*/  IMAD.U32 R0, R3, 0x10000, RZ ;  /* 0x0001000003007824 */ /* 0x000fe400078e00ff */
[----:B------:R-:W-:-:S03]  /*8cf0*/  IMAD.MOV.U32 R25, RZ, RZ, R23 ;  /* 0x000000ffff197224 */ /* 0x000fc600078e0017 */
[----:B------:R-:W-:-:S05]  /*8d00*/  F2FP.F16.F32.PACK_AB R0, RZ, R0 ;  /* 0x00000000ff00723e */ /* 0x000fca00000000ff */
[----:B------:R2:W-:Y:S01]  /*8d10*/  STG.E.U16 desc[UR36][R8.64], R0 ;  /* 0x0000000008007986 */ /* 0x0005e2000c101524 */
[----:B------:R-:W-:Y:S05]  /*8d20*/  BRA `(.L_x_6955) ;  /* 0x0000000c00447947 */ /* 0x000fea0003800000 */
.L_x_6963:
        /* <DEDUP_REMOVED lines=11> */
.L_x_6966:
[----:B------:R-:W-:Y:S02]  /*8de0*/  IMAD.U32 R3, R3, 0x10000, RZ ;  /* 0x0001000003037824 */ /* 0x000fe400078e00ff */
[----:B------:R-:W-:-:S03]  /*8df0*/  IMAD.MOV.U32 R25, RZ, RZ, R23 ;  /* 0x000000ffff197224 */ /* 0x000fc600078e0017 */
[----:B------:R-:W-:-:S04]  /*8e00*/  F2FP.F16.F32.PACK_AB R3, RZ, R3 ;  /* 0x00000003ff03723e */ /* 0x000fc800000000ff */
[----:B------:R-:W-:-:S05]  /*8e10*/  PRMT R3, R3, 0x5410, RZ ;  /* 0x0000541003037816 */ /* 0x000fca00000000ff */
[----:B------:R0:W-:Y:S01]  /*8e20*/  STG.E desc[UR36][R8.64], R3 ;  /* 0x0000000308007986 */ /* 0x0001e2000c101924 */
[----:B------:R-:W-:Y:S05]  /*8e30*/  BRA `(.L_x_6955) ;  /* 0x0000000c00007947 */ /* 0x000fea0003800000 */
.L_x_6965:
[----:B------:R-:W-:Y:S02]  /*8e40*/  IMAD.U32 R4, R3, 0x10000, RZ ;  /* 0x0001000003047824 */ /* 0x000fe400078e00ff */
[----:B------:R-:W-:Y:S02]  /*8e50*/  IMAD.MOV.U32 R25, RZ, RZ, R23 ;  /* 0x000000ffff197224 */ /* 0x000fe400078e0017 */
[----:B------:R-:W-:-:S06]  /*8e60*/  FMUL.FTZ R4, R4, 1 ;  /* 0x3f80000004047820 */ /* 0x000fcc0000410000 */
[----:B------:R-:W0:Y:S02]  /*8e70*/  F2F.F64.F32 R4, R4 ;  /* 0x0000000400047310 */ /* 0x000e240000201800 */
[----:B0-----:R0:W-:Y:S01]  /*8e80*/  STG.E.64 desc[UR36][R8.64], R4 ;  /* 0x0000000408007986 */ /* 0x0011e2000c101b24 */
[----:B------:R-:W-:Y:S05]  /*8e90*/  BRA `(.L_x_6955) ;  /* 0x0000000800e87947 */ /* 0x000fea0003800000 */
.L_x_6956:
        /* <DEDUP_REMOVED lines=14> */
.L_x_6969:
[----:B------:R-:W-:Y:S01]  /*8f80*/  IMAD.U32 R3, R3, 0x10000, RZ ;  /* 0x0001000003037824 */ /* 0x000fe200078e00ff */
[----:B------:R-:W-:Y:S01]  /*8f90*/  CS2R R6, SRZ ;  /* 0x0000000000067805 */ /* 0x000fe2000001ff00 */
[----:B------:R-:W-:Y:S02]  /*8fa0*/  IMAD.MOV.U32 R25, RZ, RZ, R23 ;  /* 0x000000ffff197224 */ /* 0x000fe400078e0017 */
[----:B------:R-:W-:-:S04]  /*8fb0*/  FMUL.FTZ R3, R3, 1 ;  /* 0x3f80000003037820 */ /* 0x000fc80000410000 */
[----:B------:R-:W0:Y:S02]  /*8fc0*/  F2F.F64.F32 R4, R3 ;  /* 0x0000000300047310 */ /* 0x000e240000201800 */
[----:B0-----:R0:W-:Y:S01]  /*8fd0*/  STG.E.128 desc[UR36][R8.64], R4 ;  /* 0x0000000408007986 */ /* 0x0011e2000c101d24 */
[----:B------:R-:W-:Y:S05]  /*8fe0*/  BRA `(.L_x_6955) ;  /* 0x0000000800947947 */ /* 0x000fea0003800000 */
.L_x_6968:
        /* <DEDUP_REMOVED lines=21> */
.L_x_6973:
[----:B------:R-:W-:Y:S05]  /*9140*/  BSYNC B0 ;  /* 0x0000000000007941 */ /* 0x000fea0003800000 */
.L_x_6972:
[----:B------:R-:W-:Y:S01]  /*9150*/  LOP3.LUT R5, R0, R5, RZ, 0xfc, !PT ;  /* 0x0000000500057212 */ /* 0x000fe200078efcff */
[----:B------:R-:W-:-:S04]  /*9160*/  IMAD.MOV.U32 R25, RZ, RZ, R23 ;  /* 0x000000ffff197224 */ /* 0x000fc800078e0017 */
[----:B------:R0:W-:Y:S01]  /*9170*/  STG.E.U8 desc[UR36][R8.64], R5 ;  /* 0x0000000508007986 */ /* 0x0001e2000c101124 */
[----:B------:R-:W-:Y:S05]  /*9180*/  BRA `(.L_x_6955) ;  /* 0x00000008002c7947 */ /* 0x000fea0003800000 */
.L_x_6971:
        /* <DEDUP_REMOVED lines=13> */
.L_x_6975:
[----:B------:R-:W-:Y:S01]  /*9260*/  IMAD.MOV.U32 R0, RZ, RZ, 0x7f ;  /* 0x0000007fff007424 */ /* 0x000fe200078e00ff */
[----:B------:R-:W-:-:S04]  /*9270*/  ISETP.GT.U32.AND P0, PT, R3, 0x7f800000, PT ;  /* 0x7f8000000300780c */ /* 0x000fc80003f04070 */
[----:B------:R-:W-:-:S09]  /*9280*/  SEL R0, R0, 0x7c, P0 ;  /* 0x0000007c00007807 */ /* 0x000fd20000000000 */
.L_x_6976:
[----:B------:R-:W-:Y:S05]  /*9290*/  BSYNC B0 ;  /* 0x0000000000007941 */ /* 0x000fea0003800000 */
.L_x_6974:
[----:B------:R-:W-:Y:S01]  /*92a0*/  LOP3.LUT R3, R5, 0x80000000, RZ, 0xc0, !PT ;  /* 0x8000000005037812 */ /* 0x000fe200078ec0ff */
[----:B------:R-:W-:-:S03]  /*92b0*/  IMAD.MOV.U32 R25, RZ, RZ, R23 ;  /* 0x000000ffff197224 */ /* 0x000fc600078e0017 */
[----:B------:R-:W-:-:S04]  /*92c0*/  SHF.R.U32.HI R3, RZ, 0x18, R3 ;  /* 0x00000018ff037819 */ /* 0x000fc80000011603 */
[----:B------:R-:W-:-:S05]  /*92d0*/  LOP3.LUT R3, R0, R3, RZ, 0xfc, !PT ;  /* 0x0000000300037212 */ /* 0x000fca00078efcff */
[----:B------:R0:W-:Y:S01]  /*92e0*/  STG.E.U8 desc[UR36][R8.64], R3 ;  /* 0x0000000308007986 */ /* 0x0001e2000c101124 */
[----:B------:R-:W-:Y:S05]  /*92f0*/  BRA `(.L_x_6955) ;  /* 0x0000000400d07947 */ /* 0x000fea0003800000 */
.L_x_6970:
[----:B------:R0:W-:Y:S01]  /*9300*/  STG.E.U16 desc[UR36][R8.64], R3 ;  /* 0x0000000308007986 */ /* 0x0001e2000c101524 */
[----:B------:R-:W-:Y:S01]  /*9310*/  IMAD.MOV.U32 R25, RZ, RZ, R23 ;  /* 0x000000ffff197224 */ /* 0x000fe200078e0017 */
[----:B------:R-:W-:Y:S06]  /*9320*/  BRA `(.L_x_6955) ;  /* 0x0000000400c47947 */ /* 0x000fec0003800000 */
.L_x_6967:
        /* <DEDUP_REMOVED lines=13> */
.L_x_6979:
        /* <DEDUP_REMOVED lines=17> */
.L_x_6982:
[----:B------:R-:W-:-:S04]  /*9510*/  LOP3.LUT R3, R5, 0x80000000, RZ, 0xc0, !PT ;  /* 0x8000000005037812 */ /* 0x000fc800078ec0ff */
[----:B------:R-:W-:-:S04]  /*9520*/  SHF.R.U32.HI R3, RZ, 0x18, R3 ;  /* 0x00000018ff037819 */ /* 0x000fc80000011603 */
[----:B------:R-:W-:-:S04]  /*9530*/  LOP3.LUT R0, R0, R3, RZ, 0xfc, !PT ;  /* 0x0000000300007212 */ /* 0x000fc800078efcff */
[----:B------:R-:W-:-:S07]  /*9540*/  PRMT R4, R0, 0x7610, R4 ;  /* 0x0000761000047816 */ /* 0x000fce0000000004 */
.L_x_6981:
[----:B------:R-:W-:Y:S05]  /*9550*/  BSYNC B0 ;  /* 0x0000000000007941 */ /* 0x000fea0003800000 */
.L_x_6980:
[----:B------:R0:W-:Y:S01]  /*9560*/  STG.E.U8 desc[UR36][R8.64], R4 ;  /* 0x0000000408007986 */ /* 0x0001e2000c101124 */
[----:B------:R-:W-:Y:S01]  /*9570*/  IMAD.MOV.U32 R25, RZ, RZ, R23 ;  /* 0x000000ffff197224 */ /* 0x000fe200078e0017 */
[----:B------:R-:W-:Y:S06]  /*9580*/  BRA `(.L_x_6955) ;  /* 0x00000004002c7947 */ /* 0x000fec0003800000 */
.L_x_6978:
        /* <DEDUP_REMOVED lines=17> */
.L_x_6985:
[----:B------:R-:W-:-:S04]  /*96a0*/  LOP3.LUT R3, R5, 0x80000000, RZ, 0xc0, !PT ;  /* 0x8000000005037812 */ /* 0x000fc800078ec0ff */
[----:B------:R-:W-:-:S04]  /*96b0*/  SHF.R.U32.HI R3, RZ, 0x18, R3 ;  /* 0x00000018ff037819 */ /* 0x000fc80000011603 */
[----:B------:R-:W-:-:S04]  /*96c0*/  LOP3.LUT R0, R0, R3, RZ, 0xfc, !PT ;  /* 0x0000000300007212 */ /* 0x000fc800078efcff */
[----:B------:R-:W-:-:S07]  /*96d0*/  PRMT R4, R0, 0x7610, R4 ;  /* 0x0000761000047816 */ /* 0x000fce0000000004 */
.L_x_6984:
[----:B------:R-:W-:Y:S05]  /*96e0*/  BSYNC B0 ;  /* 0x0000000000007941 */ /* 0x000fea0003800000 */
.L_x_6983:
[----:B------:R0:W-:Y:S01]  /*96f0*/  STG.E.U8 desc[UR36][R8.64], R4 ;  /* 0x0000000408007986 */ /* 0x0001e2000c101124 */
[----:B------:R-:W-:Y:S01]  /*9700*/  IMAD.MOV.U32 R25, RZ, RZ, R23 ;  /* 0x000000ffff197224 */ /* 0x000fe200078e0017 */
[----:B------:R-:W-:Y:S06]  /*9710*/  BRA `(.L_x_6955) ;  /* 0x0000000000c87947 */ /* 0x000fec0003800000 */
.L_x_6977:
        /* <DEDUP_REMOVED lines=23> */
.L_x_6960:
        /* <DEDUP_REMOVED lines=16> */
.L_x_6988:
[----:B------:R-:W-:Y:S01]  /*9990*/  IMAD.MOV.U32 R25, RZ, RZ, R23 ;  /* 0x000000ffff197224 */ /* 0x000fe200078e0017 */
[----:B------:R-:W-:Y:S06]  /*99a0*/  BRA `(.L_x_6955) ;  /* 0x0000000000247947 */ /* 0x000fec0003800000 */
.L_x_6987:
[----:B------:R-:W-:Y:S02]  /*99b0*/  IMAD.U32 R4, R3, 0x10000, RZ ;  /* 0x0001000003047824 */ /* 0x000fe400078e00ff */
[----:B------:R-:W-:-:S04]  /*99c0*/  IMAD.MOV.U32 R25, RZ, RZ, R23 ;  /* 0x000000ffff197224 */ /* 0x000fc800078e0017 */
[----:B------:R-:W0:Y:S02]  /*99d0*/  F2I.U64.TRUNC R4, R4 ;  /* 0x0000000400047311 */ /* 0x000e24000020d800 */
[----:B0-----:R0:W-:Y:S01]  /*99e0*/  STG.E.64 desc[UR36][R8.64], R4 ;  /* 0x0000000408007986 */ /* 0x0011e2000c101b24 */
[----:B------:R-:W-:Y:S05]  /*99f0*/  BRA `(.L_x_6955) ;  /* 0x0000000000107947 */ /* 0x000fea0003800000 */
.L_x_6986:
[----:B------:R-:W-:Y:S02]  /*9a00*/  IMAD.U32 R3, R3, 0x10000, RZ ;  /* 0x0001000003037824 */ /* 0x000fe400078e00ff */
[----:B------:R-:W-:-:S04]  /*9a10*/  IMAD.MOV.U32 R25, RZ, RZ, R23 ;  /* 0x000000ffff197224 */ /* 0x000fc800078e0017 */
[----:B------:R-:W0:Y:S02]  /*9a20*/  F2I.FTZ.U32.TRUNC.NTZ R3, R3 ;  /* 0x0000000300037305 */ /* 0x000e24000021f000 */
[----:B0-----:R0:W-:Y:S02]  /*9a30*/  STG.E desc[UR36][R8.64], R3 ;  /* 0x0000000308007986 */ /* 0x0011e4000c101924 */
.L_x_6955:
[----:B------:R-:W-:Y:S05]  /*9a40*/  BSYNC B6 ;  /* 0x0000000000067941 */ /* 0x000fea0003800000 */
.L_x_6954:
        /* <DEDUP_REMOVED lines=25> */
.L_x_6994:
[----:B------:R-:W-:-:S06]  /*9be0*/  IMAD.U32 R5, R22, 0x10000, RZ ;  /* 0x0001000016057824 */ /* 0x000fcc00078e00ff */
[----:B------:R-:W0:Y:S02]  /*9bf0*/  F2I.S64.TRUNC R4, R5 ;  /* 0x0000000500047311 */ /* 0x000e24000020d900 */
[----:B0-----:R0:W-:Y:S01]  /*9c00*/  STG.E.U8 desc[UR36][R8.64], R4 ;  /* 0x0000000408007986 */ /* 0x0011e2000c101124 */
[----:B------:R-:W-:Y:S05]  /*9c10*/  BRA `(.L_x_6996) ;  /* 0x0000000c00847947 */ /* 0x000fea0003800000 */
.L_x_6993:
        /* <DEDUP_REMOVED lines=10> */
.L_x_6998:
[----:B------:R-:W-:-:S04]  /*9cc0*/  IMAD.U32 R22, R22, 0x10000, RZ ;  /* 0x0001000016167824 */ /* 0x000fc800078e00ff */
[----:B------:R-:W0:Y:S02]  /*9cd0*/  F2I.FTZ.TRUNC.NTZ R3, R22 ;  /* 0x0000001600037305 */ /* 0x000e24000021f100 */
[----:B0-----:R0:W-:Y:S01]  /*9ce0*/  STG.E desc[UR36][R8.64], R3 ;  /* 0x0000000308007986 */ /* 0x0011e2000c101924 */
[----:B------:R-:W-:Y:S05]  /*9cf0*/  BRA `(.L_x_6996) ;  /* 0x0000000c004c7947 */ /* 0x000fea0003800000 */
.L_x_6997:
[----:B------:R-:W-:-:S04]  /*9d00*/  IMAD.U32 R22, R22, 0x10000, RZ ;  /* 0x0001000016167824 */ /* 0x000fc800078e00ff */
[----:B------:R-:W0:Y:S02]  /*9d10*/  F2I.FTZ.TRUNC.NTZ R3, R22 ;  /* 0x0000001600037305 */ /* 0x000e24000021f100 */
[----:B0-----:R0:W-:Y:S01]  /*9d20*/  STG.E.U16 desc[UR36][R8.64], R3 ;  /* 0x0000000308007986 */ /* 0x0011e2000c101524 */
[----:B------:R-:W-:Y:S05]  /*9d30*/  BRA `(.L_x_6996) ;  /* 0x0000000c003c7947 */ /* 0x000fea0003800000 */
.L_x_6992:
        /* <DEDUP_REMOVED lines=9> */
.L_x_7000:
[----:B------:R-:W-:-:S05]  /*9dd0*/  IMAD.U32 R0, R22, 0x10000, RZ ;  /* 0x0001000016007824 */ /* 0x000fca00078e00ff */
[----:B------:R-:W-:-:S05]  /*9de0*/  F2FP.F16.F32.PACK_AB R0, RZ, R0 ;  /* 0x00000000ff00723e */ /* 0x000fca00000000ff */
[----:B------:R0:W-:Y:S01]  /*9df0*/  STG.E.U16 desc[UR36][R8.64], R0 ;  /* 0x0000000008007986 */ /* 0x0001e2000c101524 */
[----:B------:R-:W-:Y:S05]  /*9e00*/  BRA `(.L_x_6996) ;  /* 0x0000000c00087947 */ /* 0x000fea0003800000 */
.L_x_6999:
        /* <DEDUP_REMOVED lines=10> */
.L_x_7002:
[----:B------:R-:W-:-:S05]  /*9eb0*/  IMAD.U32 R22, R22, 0x10000, RZ ;  /* 0x0001000016167824 */ /* 0x000fca00078e00ff */
[----:B------:R-:W-:-:S04]  /*9ec0*/  F2FP.F16.F32.PACK_AB R3, RZ, R22 ;  /* 0x00000016ff03723e */ /* 0x000fc800000000ff */
[----:B------:R-:W-:-:S05]  /*9ed0*/  PRMT R3, R3, 0x5410, RZ ;  /* 0x0000541003037816 */ /* 0x000fca00000000ff */
[----:B------:R3:W-:Y:S01]  /*9ee0*/  STG.E desc[UR36][R8.64], R3 ;  /* 0x0000000308007986 */ /* 0x0007e2000c101924 */
[----:B------:R-:W-:Y:S05]  /*9ef0*/  BRA `(.L_x_6996) ;  /* 0x0000000800cc7947 */ /* 0x000fea0003800000 */
.L_x_7001:
[----:B------:R-:W-:-:S04]  /*9f00*/  IMAD.U32 R4, R22, 0x10000, RZ ;  /* 0x0001000016047824 */ /* 0x000fc800078e00ff */
[----:B------:R-:W-:-:S06]  /*9f10*/  FMUL.FTZ R4, R4, 1 ;  /* 0x3f80000004047820 */ /* 0x000fcc0000410000 */
[----:B------:R-:W0:Y:S02]  /*9f20*/  F2F.F64.F32 R4, R4 ;  /* 0x0000000400047310 */ /* 0x000e240000201800 */
[----:B0-----:R0:W-:Y:S01]  /*9f30*/  STG.E.64 desc[UR36][R8.64], R4 ;  /* 0x0000000408007986 */ /* 0x0011e2000c101b24 */
[----:B------:R-:W-:Y:S05]  /*9f40*/  BRA `(.L_x_6996) ;  /* 0x0000000800b87947 */ /* 0x000fea0003800000 */
.L_x_6991:
        /* <DEDUP_REMOVED lines=13> */
.L_x_7005:
[----:B------:R-:W-:Y:S01]  /*a020*/  IMAD.U32 R22, R22, 0x10000, RZ ;  /* 0x0001000016167824 */ /* 0x000fe200078e00ff */
[----:B------:R-:W-:-:S03]  /*a030*/  CS2R R6, SRZ ;  /* 0x0000000000067805 */ /* 0x000fc6000001ff00 */
[----:B------:R-:W-:-:S06]  /*a040*/  FMUL.FTZ R4, R22, 1 ;  /* 0x3f80000016047820 */ /* 0x000fcc0000410000 */
[----:B------:R-:W0:Y:S02]  /*a050*/  F2F.F64.F32 R4, R4 ;  /* 0x0000000400047310 */ /* 0x000e240000201800 */
[----:B0-----:R0:W-:Y:S01]  /*a060*/  STG.E.128 desc[UR36][R8.64], R4 ;  /* 0x0000000408007986 */ /* 0x0011e2000c101d24 */
[----:B------:R-:W-:Y:S05]  /*a070*/  BRA `(.L_x_6996) ;  /* 0x00000008006c7947 */ /* 0x000fea0003800000 */
.L_x_7004:
        /* <DEDUP_REMOVED lines=21> */
.L_x_7009:
[----:B------:R-:W-:Y:S05]  /*a1d0*/  BSYNC B0 ;  /* 0x0000000000007941 */ /* 0x000fea0003800000 */
.L_x_7008:
[----:B------:R-:W-:-:S05]  /*a1e0*/  LOP3.LUT R5, R0, R5, RZ, 0xfc, !PT ;  /* 0x0000000500057212 */ /* 0x000fca00078efcff */
[----:B------:R0:W-:Y:S01]  /*a1f0*/  STG.E.U8 desc[UR36][R8.64], R5 ;  /* 0x0000000508007986 */ /* 0x0001e2000c101124 */
[----:B------:R-:W-:Y:S05]  /*a200*/  BRA `(.L_x_6996) ;  /* 0x0000000800087947 */ /* 0x000fea0003800000 */
.L_x_7007:
        /* <DEDUP_REMOVED lines=13> */
.L_x_7011:
[----:B------:R-:W-:Y:S01]  /*a2e0*/  IMAD.MOV.U32 R0, RZ, RZ, 0x7f ;  /* 0x0000007fff007424 */ /* 0x000fe200078e00ff */
[----:B------:R-:W-:-:S04]  /*a2f0*/  ISETP.GT.U32.AND P0, PT, R3, 0x7f800000, PT ;  /* 0x7f8000000300780c */ /* 0x000fc80003f04070 */
[----:B------:R-:W-:-:S09]  /*a300*/  SEL R0, R0, 0x7c, P0 ;  /* 0x0000007c00007807 */ /* 0x000fd20000000000 */
.L_x_7012:
[----:B------:R-:W-:Y:S05]  /*a310*/  BSYNC B0 ;  /* 0x0000000000007941 */ /* 0x000fea0003800000 */
.L_x_7010:
[----:B------:R-:W-:-:S04]  /*a320*/  LOP3.LUT R3, R5, 0x80000000, RZ, 0xc0, !PT ;  /* 0x8000000005037812 */ /* 0x000fc800078ec0ff */
[----:B------:R-:W-:-:S04]  /*a330*/  SHF.R.U32.HI R3, RZ, 0x18, R3 ;  /* 0x00000018ff037819 */ /* 0x000fc80000011603 */
[----:B------:R-:W-:-:S05]  /*a340*/  LOP3.LUT R3, R0, R3, RZ, 0xfc, !PT ;  /* 0x0000000300037212 */ /* 0x000fca00078efcff */
[----:B------:R0:W-:Y:S01]  /*a350*/  STG.E.U8 desc[UR36][R8.64], R3 ;  /* 0x0000000308007986 */ /* 0x0001e2000c101124 */
[----:B------:R-:W-:Y:S05]  /*a360*/  BRA `(.L_x_6996) ;  /* 0x0000000400b07947 */ /* 0x000fea0003800000 */
.L_x_7006:
[----:B------:R0:W-:Y:S01]  /*a370*/  STG.E.U16 desc[UR36][R8.64], R22 ;  /* 0x0000001608007986 */ /* 0x0001e2000c101524 */
[----:B------:R-:W-:Y:S05]  /*a380*/  BRA `(.L_x_6996) ;  /* 0x0000000400a87947 */ /* 0x000fea0003800000 */
.L_x_7003:
        /* <DEDUP_REMOVED lines=12> */
.L_x_7015:
        /* <DEDUP_REMOVED lines=17> */
.L_x_7018:
[----:B------:R-:W-:-:S04]  /*a560*/  LOP3.LUT R3, R5, 0x80000000, RZ, 0xc0, !PT ;  /* 0x8000000005037812 */ /* 0x000fc800078ec0ff */
[----:B------:R-:W-:-:S04]  /*a570*/  SHF.R.U32.HI R3, RZ, 0x18, R3 ;  /* 0x00000018ff037819 */ /* 0x000fc80000011603 */
[----:B------:R-:W-:-:S04]  /*a580*/  LOP3.LUT R0, R0, R3, RZ, 0xfc, !PT ;  /* 0x0000000300007212 */ /* 0x000fc800078efcff */
[----:B------:R-:W-:-:S07]  /*a590*/  PRMT R4, R0, 0x7610, R4 ;  /* 0x0000761000047816 */ /* 0x000fce0000000004 */
.L_x_7017:
[----:B------:R-:W-:Y:S05]  /*a5a0*/  BSYNC B0 ;  /* 0x0000000000007941 */ /* 0x000fea0003800000 */
.L_x_7016:
[----:B------:R0:W-:Y:S01]  /*a5b0*/  STG.E.U8 desc[UR36][R8.64], R4 ;  /* 0x0000000408007986 */ /* 0x0001e2000c101124 */
[----:B------:R-:W-:Y:S05]  /*a5c0*/  BRA `(.L_x_6996) ;  /* 0x0000000400187947 */ /* 0x000fea0003800000 */
.L_x_7014:
        /* <DEDUP_REMOVED lines=17> */
.L_x_7021:
[----:B------:R-:W-:-:S04]  /*a6e0*/  LOP3.LUT R3, R5, 0x80000000, RZ, 0xc0, !PT ;  /* 0x8000000005037812 */ /* 0x000fc800078ec0ff */
[----:B------:R-:W-:-:S04]  /*a6f0*/  SHF.R.U32.HI R3, RZ, 0x18, R3 ;  /* 0x00000018ff037819 */ /* 0x000fc80000011603 */
[----:B------:R-:W-:-:S04]  /*a700*/  LOP3.LUT R0, R0, R3, RZ, 0xfc, !PT ;  /* 0x0000000300007212 */ /* 0x000fc800078efcff */
[----:B------:R-:W-:-:S07]  /*a710*/  PRMT R4, R0, 0x7610, R4 ;  /* 0x0000761000047816 */ /* 0x000fce0000000004 */
.L_x_7020:
[----:B------:R-:W-:Y:S05]  /*a720*/  BSYNC B0 ;  /* 0x0000000000007941 */ /* 0x000fea0003800000 */
.L_x_7019:
[----:B------:R0:W-:Y:S01]  /*a730*/  STG.E.U8 desc[UR36][R8.64], R4 ;  /* 0x0000000408007986 */ /* 0x0001e2000c101124 */
[----:B------:R-:W-:Y:S05]  /*a740*/  BRA `(.L_x_6996) ;  /* 0x0000000000b87947 */ /* 0x000fea0003800000 */
.L_x_7013:
        /* <DEDUP_REMOVED lines=22> */
.L_x_6995:
        /* <DEDUP_REMOVED lines=16> */
.L_x_7024:
[----:B------:R-:W-:Y:S05]  /*a9b0*/  BRA `(.L_x_6996) ;  /* 0x00000000001c7947 */ /* 0x000fea0003800000 */
.L_x_7023:
[----:B------:R-:W-:-:S06]  /*a9c0*/  IMAD.U32 R4, R22, 0x10000, RZ ;  /* 0x0001000016047824 */ /* 0x000fcc00078e00ff */
[----:B------:R-:W0:Y:S02]  /*a9d0*/  F2I.U64.TRUNC R4, R4 ;  /* 0x0000000400047311 */ /* 0x000e24000020d800 */
[----:B0-----:R0:W-:Y:S01]  /*a9e0*/  STG.E.64 desc[UR36][R8.64], R4 ;  /* 0x0000000408007986 */ /* 0x0011e2000c101b24 */
[----:B------:R-:W-:Y:S05]  /*a9f0*/  BRA `(.L_x_6996) ;  /* 0x00000000000c7947 */ /* 0x000fea0003800000 */
.L_x_7022:
[----:B------:R-:W-:-:S04]  /*aa00*/  IMAD.U32 R22, R22, 0x10000, RZ ;  /* 0x0001000016167824 */ /* 0x000fc800078e00ff */
[----:B------:R-:W0:Y:S02]  /*aa10*/  F2I.FTZ.U32.TRUNC.NTZ R3, R22 ;  /* 0x0000001600037305 */ /* 0x000e24000021f000 */
[----:B0-----:R0:W-:Y:S02]  /*aa20*/  STG.E desc[UR36][R8.64], R3 ;  /* 0x0000000308007986 */ /* 0x0011e4000c101924 */
.L_x_6996:
        /* <DEDUP_REMOVED lines=25> */
.L_x_7028:
[----:B------:R-:W-:-:S06]  /*abc0*/  IMAD.U32 R5, R17, 0x10000, RZ ;  /* 0x0001000011057824 */ /* 0x000fcc00078e00ff */
[----:B------:R-:W0:Y:S02]  /*abd0*/  F2I.S64.TRUNC R4, R5 ;  /* 0x0000000500047311 */ /* 0x000e24000020d900 */
[----:B0-----:R0:W-:Y:S01]  /*abe0*/  STG.E.U8 desc[UR36][R8.64], R4 ;  /* 0x0000000408007986 */ /* 0x0011e2000c101124 */
[----:B------:R-:W-:Y:S05]  /*abf0*/  BRA `(.L_x_7030) ;  /* 0x0000000c00847947 */ /* 0x000fea0003800000 */
.L_x_7027:
        /* <DEDUP_REMOVED lines=10> */
.L_x_7032:
[----:B------:R-:W-:-:S06]  /*aca0*/  IMAD.U32 R17, R17, 0x10000, RZ ;  /* 0x0001000011117824 */ /* 0x000fcc00078e00ff */
[----:B------:R-:W0:Y:S02]  /*acb0*/  F2I.FTZ.TRUNC.NTZ R17, R17 ;  /* 0x0000001100117305 */ /* 0x000e24000021f100 */
[----:B0-----:R0:W-:Y:S01]  /*acc0*/  STG.E desc[UR36][R8.64], R17 ;  /* 0x0000001108007986 */ /* 0x0011e2000c101924 */
[----:B------:R-:W-:Y:S05]  /*acd0*/  BRA `(.L_x_7030) ;  /* 0x0000000c004c7947 */ /* 0x000fea0003800000 */
.L_x_7031:
[----:B------:R-:W-:-:S06]  /*ace0*/  IMAD.U32 R17, R17, 0x10000, RZ ;  /* 0x0001000011117824 */ /* 0x000fcc00078e00ff */
[----:B------:R-:W0:Y:S02]  /*acf0*/  F2I.FTZ.TRUNC.NTZ R17, R17 ;  /* 0x0000001100117305 */ /* 0x000e24000021f100 */
[----:B0-----:R0:W-:Y:S01]  /*ad00*/  STG.E.U16 desc[UR36][R8.64], R17 ;  /* 0x0000001108007986 */ /* 0x0011e2000c101524 */
[----:B------:R-:W-:Y:S05]  /*ad10*/  BRA `(.L_x_7030) ;  /* 0x0000000c003c7947 */ /* 0x000fea0003800000 */
.L_x_7026:
        /* <DEDUP_REMOVED lines=9> */
.L_x_7034:
[----:B------:R-:W-:-:S05]  /*adb0*/  IMAD.U32 R0, R17, 0x10000, RZ ;  /* 0x0001000011007824 */ /* 0x000fca00078e00ff */
[----:B------:R-:W-:-:S05]  /*adc0*/  F2FP.F16.F32.PACK_AB R0, RZ, R0 ;  /* 0x00000000ff00723e */ /* 0x000fca00000000ff */
[----:B------:R0:W-:Y:S01]  /*add0*/  STG.E.U16 desc[UR36][R8.64], R0 ;  /* 0x0000000008007986 */ /* 0x0001e2000c101524 */
[----:B------:R-:W-:Y:S05]  /*ade0*/  BRA `(.L_x_7030) ;  /* 0x0000000c00087947 */ /* 0x000fea0003800000 */
.L_x_7033:
        /* <DEDUP_REMOVED lines=10> */
.L_x_7036:
[----:B------:R-:W-:-:S05]  /*ae90*/  IMAD.U32 R17, R17, 0x10000, RZ ;  /* 0x0001000011117824 */ /* 0x000fca00078e00ff */
[----:B------:R-:W-:-:S04]  /*aea0*/  F2FP.F16.F32.PACK_AB R3, RZ, R17 ;  /* 0x00000011ff03723e */ /* 0x000fc800000000ff */
[----:B------:R-:W-:-:S05]  /*aeb0*/  PRMT R3, R3, 0x5410, RZ ;  /* 0x0000541003037816 */ /* 0x000fca00000000ff */
[----:B------:R2:W-:Y:S01]  /*aec0*/  STG.E desc[UR36][R8.64], R3 ;  /* 0x0000000308007986 */ /* 0x0005e2000c101924 */
[----:B------:R-:W-:Y:S05]  /*aed0*/  BRA `(.L_x_7030) ;  /* 0x0000000800cc7947 */ /* 0x000fea0003800000 */
.L_x_7035:
[----:B------:R-:W-:-:S04]  /*aee0*/  IMAD.U32 R4, R17, 0x10000, RZ ;  /* 0x0001000011047824 */ /* 0x000fc800078e00ff */
[----:B------:R-:W-:-:S06]  /*aef0*/  FMUL.FTZ R4, R4, 1 ;  /* 0x3f80000004047820 */ /* 0x000fcc0000410000 */
[----:B------:R-:W0:Y:S02]  /*af00*/  F2F.F64.F32 R4, R4 ;  /* 0x0000000400047310 */ /* 0x000e240000201800 */
[----:B0-----:R0:W-:Y:S01]  /*af10*/  STG.E.64 desc[UR36][R8.64], R4 ;  /* 0x0000000408007986 */ /* 0x0011e2000c101b24 */
[----:B------:R-:W-:Y:S05]  /*af20*/  BRA `(.L_x_7030) ;  /* 0x0000000800b87947 */ /* 0x000fea0003800000 */
.L_x_7025:
        /* <DEDUP_REMOVED lines=13> */
.L_x_7039:
[----:B------:R-:W-:Y:S01]  /*b000*/  IMAD.U32 R17, R17, 0x10000, RZ ;  /* 0x0001000011117824 */ /* 0x000fe200078e00ff */
[----:B------:R-:W-:-:S03]  /*b010*/  CS2R R6, SRZ ;  /* 0x0000000000067805 */ /* 0x000fc6000001ff00 */
[----:B------:R-:W-:-:S06]  /*b020*/  FMUL.FTZ R4, R17, 1 ;  /* 0x3f80000011047820 */ /* 0x000fcc0000410000 */
[----:B------:R-:W0:Y:S02]  /*b030*/  F2F.F64.F32 R4, R4 ;  /* 0x0000000400047310 */ /* 0x000e240000201800 */
[----:B0-----:R0:W-:Y:S01]  /*b040*/  STG.E.128 desc[UR36][R8.64], R4 ;  /* 0x0000000408007986 */ /* 0x0011e2000c101d24 */
[----:B------:R-:W-:Y:S05]  /*b050*/  BRA `(.L_x_7030) ;  /* 0x00000008006c7947 */ /* 0x000fea0003800000 */
.L_x_7038:
        /* <DEDUP_REMOVED lines=21> */
.L_x_7043:
[----:B------:R-:W-:Y:S05]  /*b1b0*/  BSYNC B0 ;  /* 0x0000000000007941 */ /* 0x000fea0003800000 */
.L_x_7042:
[----:B------:R-:W-:-:S05]  /*b1c0*/  LOP3.LUT R5, R0, R5, RZ, 0xfc, !PT ;  /* 0x0000000500057212 */ /* 0x000fca00078efcff */
[----:B------:R0:W-:Y:S01]  /*b1d0*/  STG.E.U8 desc[UR36][R8.64], R5 ;  /* 0x0000000508007986 */ /* 0x0001e2000c101124 */
[----:B------:R-:W-:Y:S05]  /*b1e0*/  BRA `(.L_x_7030) ;  /* 0x0000000800087947 */ /* 0x000fea0003800000 */
.L_x_7041:
        /* <DEDUP_REMOVED lines=13> */
.L_x_7045:
[----:B------:R-:W-:Y:S01]  /*b2c0*/  IMAD.MOV.U32 R0, RZ, RZ, 0x7f ;  /* 0x0000007fff007424 */ /* 0x000fe200078e00ff */
[----:B------:R-:W-:-:S04]  /*b2d0*/  ISETP.GT.U32.AND P0, PT, R3, 0x7f800000, PT ;  /* 0x7f8000000300780c */ /* 0x000fc80003f04070 */
[----:B------:R-:W-:-:S09]  /*b2e0*/  SEL R0, R0, 0x7c, P0 ;  /* 0x0000007c00007807 */ /* 0x000fd20000000000 */
.L_x_7046:
[----:B------:R-:W-:Y:S05]  /*b2f0*/  BSYNC B0 ;  /* 0x0000000000007941 */ /* 0x000fea0003800000 */
.L_x_7044:
[----:B------:R-:W-:-:S04]  /*b300*/  LOP3.LUT R3, R17, 0x80000000, RZ, 0xc0, !PT ;  /* 0x8000000011037812 */ /* 0x000fc800078ec0ff */
[----:B------:R-:W-:-:S04]  /*b310*/  SHF.R.U32.HI R3, RZ, 0x18, R3 ;  /* 0x00000018ff037819 */ /* 0x000fc80000011603 */
[----:B------:R-:W-:-:S05]  /*b320*/  LOP3.LUT R3, R0, R3, RZ, 0xfc, !PT ;  /* 0x0000000300037212 */ /* 0x000fca00078efcff */
[----:B------:R0:W-:Y:S01]  /*b330*/  STG.E.U8 desc[UR36][R8.64], R3 ;  /* 0x0000000308007986 */ /* 0x0001e2000c101124 */
[----:B------:R-:W-:Y:S05]  /*b340*/  BRA `(.L_x_7030) ;  /* 0x0000000400b07947 */ /* 0x000fea0003800000 */
.L_x_7040:
[----:B------:R0:W-:Y:S01]  /*b350*/  STG.E.U16 desc[UR36][R8.64], R17 ;  /* 0x0000001108007986 */ /* 0x0001e2000c101524 */
[----:B------:R-:W-:Y:S05]  /*b360*/  BRA `(.L_x_7030) ;  /* 0x0000000400a87947 */ /* 0x000fea0003800000 */
.L_x_7037:
        /* <DEDUP_REMOVED lines=12> */
.L_x_7049:
        /* <DEDUP_REMOVED lines=17> */
.L_x_7052:
[----:B------:R-:W-:-:S04]  /*b540*/  LOP3.LUT R3, R17, 0x80000000, RZ, 0xc0, !PT ;  /* 0x8000000011037812 */ /* 0x000fc800078ec0ff */
[----:B------:R-:W-:-:S04]  /*b550*/  SHF.R.U32.HI R3, RZ, 0x18, R3 ;  /* 0x00000018ff037819 */ /* 0x000fc80000011603 */
[----:B------:R-:W-:-:S04]  /*b560*/  LOP3.LUT R0, R0, R3, RZ, 0xfc, !PT ;  /* 0x0000000300007212 */ /* 0x000fc800078efcff */
[----:B------:R-:W-:-:S07]  /*b570*/  PRMT R4, R0, 0x7610, R4 ;  /* 0x0000761000047816 */ /* 0x000fce0000000004 */
.L_x_7051:
[----:B------:R-:W-:Y:S05]  /*b580*/  BSYNC B0 ;  /* 0x0000000000007941 */ /* 0x000fea0003800000 */
.L_x_7050:
[----:B------:R0:W-:Y:S01]  /*b590*/  STG.E.U8 desc[UR36][R8.64], R4 ;  /* 0x0000000408007986 */ /* 0x0001e2000c101124 */
[----:B------:R-:W-:Y:S05]  /*b5a0*/  BRA `(.L_x_7030) ;  /* 0x0000000400187947 */ /* 0x000fea0003800000 */
.L_x_7048:
        /* <DEDUP_REMOVED lines=17> */
.L_x_7055:
[----:B------:R-:W-:-:S04]  /*b6c0*/  LOP3.LUT R3, R17, 0x80000000, RZ, 0xc0, !PT ;  /* 0x8000000011037812 */ /* 0x000fc800078ec0ff */
[----:B------:R-:W-:-:S04]  /*b6d0*/  SHF.R.U32.HI R3, RZ, 0x18, R3 ;  /* 0x00000018ff037819 */ /* 0x000fc80000011603 */
[----:B------:R-:W-:-:S04]  /*b6e0*/  LOP3.LUT R0, R0, R3, RZ, 0xfc, !PT ;  /* 0x0000000300007212 */ /* 0x000fc800078efcff */
[----:B------:R-:W-:-:S07]  /*b6f0*/  PRMT R4, R0, 0x7610, R4 ;  /* 0x0000761000047816 */ /* 0x000fce0000000004 */
.L_x_7054:
[----:B------:R-:W-:Y:S05]  /*b700*/  BSYNC B0 ;  /* 0x0000000000007941 */ /* 0x000fea0003800000 */
.L_x_7053:
[----:B------:R0:W-:Y:S01]  /*b710*/  STG.E.U8 desc[UR36][R8.64], R4 ;  /* 0x0000000408007986 */ /* 0x0001e2000c101124 */
[----:B------:R-:W-:Y:S05]  /*b720*/  BRA `(.L_x_7030) ;  /* 0x0000000000b87947 */ /* 0x000fea0003800000 */
.L_x_7047:
        /* <DEDUP_REMOVED lines=22> */
.L_x_7029:
        /* <DEDUP_REMOVED lines=16> */
.L_x_7058:
[----:B------:R-:W-:Y:S05]  /*b990*/  BRA `(.L_x_7030) ;  /* 0x00000000001c7947 */ /* 0x000fea0003800000 */
.L_x_7057:
[----:B------:R-:W-:-:S06]  /*b9a0*/  IMAD.U32 R4, R17, 0x10000, RZ ;  /* 0x0001000011047824 */ /* 0x000fcc00078e00ff */
[----:B------:R-:W0:Y:S02]  /*b9b0*/  F2I.U64.TRUNC R4, R4 ;  /* 0x0000000400047311 */ /* 0x000e24000020d800 */
[----:B0-----:R0:W-:Y:S01]  /*b9c0*/  STG.E.64 desc[UR36][R8.64], R4 ;  /* 0x0000000408007986 */ /* 0x0011e2000c101b24 */
[----:B------:R-:W-:Y:S05]  /*b9d0*/  BRA `(.L_x_7030) ;  /* 0x00000000000c7947 */ /* 0x000fea0003800000 */
.L_x_7056:
[----:B------:R-:W-:-:S06]  /*b9e0*/  IMAD.U32 R17, R17, 0x10000, RZ ;  /* 0x0001000011117824 */ /* 0x000fcc00078e00ff */
[----:B------:R-:W0:Y:S02]  /*b9f0*/  F2I.FTZ.U32.TRUNC.NTZ R17, R17 ;  /* 0x0000001100117305 */ /* 0x000e24000021f000 */
[----:B0-----:R0:W-:Y:S02]  /*ba00*/  STG.E desc[UR36][R8.64], R17 ;  /* 0x0000001108007986 */ /* 0x0011e4000c101924 */
.L_x_7030:
[----:B------:R-:W-:-:S07]  /*ba10*/  VIADD R25, R25, 0x80 ;  /* 0x0000008019197836 */ /* 0x000fce0000000000 */
.L_x_6990:
[----:B------:R-:W-:Y:S05]  /*ba20*/  BSYNC B6 ;  /* 0x0000000000067941 */ /* 0x000fea0003800000 */
.L_x_6989:
        /* <DEDUP_REMOVED lines=23> */
.L_x_7062:
[----:B----4-:R-:W-:-:S06]  /*bba0*/  IMAD.U32 R5, R18, 0x10000, RZ ;  /* 0x0001000012057824 */ /* 0x010fcc00078e00ff */
[----:B------:R-:W0:Y:S02]  /*bbb0*/  F2I.S64.TRUNC R4, R5 ;  /* 0x0000000500047311 */ /* 0x000e24000020d900 */
[----:B0-----:R-:W-:Y:S01]  /*bbc0*/  STG.E.U8 desc[UR36][R2.64], R4 ;  /* 0x0000000402007986 */ /* 0x001fe2000c101124 */
[----:B------:R-:W-:Y:S05]  /*bbd0*/  EXIT ;  /* 0x000000000000794d */ /* 0x000fea0003800000 */
.L_x_7061:
        /* <DEDUP_REMOVED lines=10> */
.L_x_7065:
[----:B----4-:R-:W-:-:S04]  /*bc80*/  IMAD.U32 R18, R18, 0x10000, RZ ;  /* 0x0001000012127824 */ /* 0x010fc800078e00ff */
[----:B------:R-:W0:Y:S02]  /*bc90*/  F2I.FTZ.TRUNC.NTZ R5, R18 ;  /* 0x0000001200057305 */ /* 0x000e24000021f100 */
[----:B0-----:R-:W-:Y:S01]  /*bca0*/  STG.E desc[UR36][R2.64], R5 ;  /* 0x0000000502007986 */ /* 0x001fe2000c101924 */
[----:B------:R-:W-:Y:S05]  /*bcb0*/  EXIT ;  /* 0x000000000000794d */ /* 0x000fea0003800000 */
.L_x_7064:
[----:B----4-:R-:W-:-:S04]  /*bcc0*/  IMAD.U32 R18, R18, 0x10000, RZ ;  /* 0x0001000012127824 */ /* 0x010fc800078e00ff */
[----:B------:R-:W0:Y:S02]  /*bcd0*/  F2I.FTZ.TRUNC.NTZ R5, R18 ;  /* 0x0000001200057305 */ /* 0x000e24000021f100 */
[----:B0-----:R-:W-:Y:S01]  /*bce0*/  STG.E.U16 desc[UR36][R2.64], R5 ;  /* 0x0000000502007986 */ /* 0x001fe2000c101524 */
[----:B------:R-:W-:Y:S05]  /*bcf0*/  EXIT ;  /* 0x000000000000794d */ /* 0x000fea0003800000 */
.L_x_7060:
        /* <DEDUP_REMOVED lines=9> */
.L_x_7067:
[----:B----4-:R-:W-:-:S05]  /*bd90*/  IMAD.U32 R0, R18, 0x10000, RZ ;  /* 0x0001000012007824 */ /* 0x010fca00078e00ff */
[----:B------:R-:W-:-:S05]  /*bda0*/  F2FP.F16.F32.PACK_AB R0, RZ, R0 ;  /* 0x00000000ff00723e */ /* 0x000fca00000000ff */
[----:B------:R-:W-:Y:S01]  /*bdb0*/  STG.E.U16 desc[UR36][R2.64], R0 ;  /* 0x0000000002007986 */ /* 0x000fe2000c101524 */
[----:B------:R-:W-:Y:S05]  /*bdc0*/  EXIT ;  /* 0x000000000000794d */ /* 0x000fea0003800000 */
.L_x_7066:
        /* <DEDUP_REMOVED lines=10> */
.L_x_7069:
[----:B----4-:R-:W-:-:S05]  /*be70*/  IMAD.U32 R18, R18, 0x10000, RZ ;  /* 0x0001000012127824 */ /* 0x010fca00078e00ff */
[----:B------:R-:W-:-:S04]  /*be80*/  F2FP.F16.F32.PACK_AB R5, RZ, R18 ;  /* 0x00000012ff05723e */ /* 0x000fc800000000ff */
[----:B------:R-:W-:-:S05]  /*be90*/  PRMT R5, R5, 0x5410, RZ ;  /* 0x0000541005057816 */ /* 0x000fca00000000ff */
[----:B------:R-:W-:Y:S01]  /*bea0*/  STG.E desc[UR36][R2.64], R5 ;  /* 0x0000000502007986 */ /* 0x000fe2000c101924 */
[----:B------:R-:W-:Y:S05]  /*beb0*/  EXIT ;  /* 0x000000000000794d */ /* 0x000fea0003800000 */
.L_x_7068:
[----:B----4-:R-:W-:-:S04]  /*bec0*/  IMAD.U32 R4, R18, 0x10000, RZ ;  /* 0x0001000012047824 */ /* 0x010fc800078e00ff */
[----:B------:R-:W-:-:S06]  /*bed0*/  FMUL.FTZ R4, R4, 1 ;  /* 0x3f80000004047820 */ /* 0x000fcc0000410000 */
[----:B------:R-:W0:Y:S02]  /*bee0*/  F2F.F64.F32 R4, R4 ;  /* 0x0000000400047310 */ /* 0x000e240000201800 */
[----:B0-----:R-:W-:Y:S01]  /*bef0*/  STG.E.64 desc[UR36][R2.64], R4 ;  /* 0x0000000402007986 */ /* 0x001fe2000c101b24 */
[----:B------:R-:W-:Y:S05]  /*bf00*/  EXIT ;  /* 0x000000000000794d */ /* 0x000fea0003800000 */
.L_x_7059:
        /* <DEDUP_REMOVED lines=13> */
.L_x_7072:
[----:B----4-:R-:W-:Y:S01]  /*bfe0*/  IMAD.U32 R18, R18, 0x10000, RZ ;  /* 0x0001000012127824 */ /* 0x010fe200078e00ff */
[----:B------:R-:W-:-:S03]  /*bff0*/  CS2R R6, SRZ ;  /* 0x0000000000067805 */ /* 0x000fc6000001ff00 */
[----:B------:R-:W-:-:S06]  /*c000*/  FMUL.FTZ R4, R18, 1 ;  /* 0x3f80000012047820 */ /* 0x000fcc0000410000 */
[----:B------:R-:W0:Y:S02]  /*c010*/  F2F.F64.F32 R4, R4 ;  /* 0x0000000400047310 */ /* 0x000e240000201800 */
[----:B0-----:R-:W-:Y:S01]  /*c020*/  STG.E.128 desc[UR36][R2.64], R4 ;  /* 0x0000000402007986 */ /* 0x001fe2000c101d24 */
[----:B------:R-:W-:Y:S05]  /*c030*/  EXIT ;  /* 0x000000000000794d */ /* 0x000fea0003800000 */
.L_x_7071:
        /* <DEDUP_REMOVED lines=21> */
.L_x_7076:
[----:B------:R-:W-:Y:S05]  /*c190*/  BSYNC B0 ;  /* 0x0000000000007941 */ /* 0x000fea0003800000 */
.L_x_7075:
[----:B------:R-:W-:-:S05]  /*c1a0*/  LOP3.LUT R5, R0, R5, RZ, 0xfc, !PT ;  /* 0x0000000500057212 */ /* 0x000fca00078efcff */
[----:B------:R-:W-:Y:S01]  /*c1b0*/  STG.E.U8 desc[UR36][R2.64], R5 ;  /* 0x0000000502007986 */ /* 0x000fe2000c101124 */
[----:B------:R-:W-:Y:S05]  /*c1c0*/  EXIT ;  /* 0x000000000000794d */ /* 0x000fea0003800000 */
.L_x_7074:
        /* <DEDUP_REMOVED lines=13> */
.L_x_7078:
[----:B------:R-:W-:Y:S01]  /*c2a0*/  IMAD.MOV.U32 R0, RZ, RZ, 0x7f ;  /* 0x0000007fff007424 */ /* 0x000fe200078e00ff */
[----:B------:R-:W-:-:S04]  /*c2b0*/  ISETP.GT.U32.AND P0, PT, R4, 0x7f800000, PT ;  /* 0x7f8000000400780c */ /* 0x000fc80003f04070 */
[----:B------:R-:W-:-:S09]  /*c2c0*/  SEL R0, R0, 0x7c, P0 ;  /* 0x0000007c00007807 */ /* 0x000fd20000000000 */
.L_x_7079:
[----:B------:R-:W-:Y:S05]  /*c2d0*/  BSYNC B0 ;  /* 0x0000000000007941 */ /* 0x000fea0003800000 */
.L_x_7077:
[----:B------:R-:W-:-:S04]  /*c2e0*/  LOP3.LUT R4, R5, 0x80000000, RZ, 0xc0, !PT ;  /* 0x8000000005047812 */ /* 0x000fc800078ec0ff */
[----:B------:R-:W-:-:S04]  /*c2f0*/  SHF.R.U32.HI R5, RZ, 0x18, R4 ;  /* 0x00000018ff057819 */ /* 0x000fc80000011604 */
[----:B------:R-:W-:-:S05]  /*c300*/  LOP3.LUT R5, R0, R5, RZ, 0xfc, !PT ;  /* 0x0000000500057212 */ /* 0x000fca00078efcff */
[----:B------:R-:W-:Y:S01]  /*c310*/  STG.E.U8 desc[UR36][R2.64], R5 ;  /* 0x0000000502007986 */ /* 0x000fe2000c101124 */
[----:B------:R-:W-:Y:S05]  /*c320*/  EXIT ;  /* 0x000000000000794d */ /* 0x000fea0003800000 */
.L_x_7073:
[----:B----4-:R-:W-:Y:S01]  /*c330*/  STG.E.U16 desc[UR36][R2.64], R18 ;  /* 0x0000001202007986 */ /* 0x010fe2000c101524 */
[----:B------:R-:W-:Y:S05]  /*c340*/  EXIT ;  /* 0x000000000000794d */ /* 0x000fea0003800000 */
.L_x_7070:
        /* <DEDUP_REMOVED lines=12> */
.L_x_7082:
        /* <DEDUP_REMOVED lines=17> */
.L_x_7085:
[----:B------:R-:W-:-:S04]  /*c520*/  LOP3.LUT R0, R7, 0x80000000, RZ, 0xc0, !PT ;  /* 0x8000000007007812 */ /* 0x000fc800078ec0ff */
[----:B------:R-:W-:-:S04]  /*c530*/  SHF.R.U32.HI R5, RZ, 0x18, R0 ;  /* 0x00000018ff057819 */ /* 0x000fc80000011600 */
[----:B------:R-:W-:-:S04]  /*c540*/  LOP3.LUT R4, R4, R5, RZ, 0xfc, !PT ;  /* 0x0000000504047212 */ /* 0x000fc800078efcff */
[----:B------:R-:W-:-:S07]  /*c550*/  PRMT R0, R4, 0x7610, R0 ;  /* 0x0000761004007816 */ /* 0x000fce0000000000 */
.L_x_7084:
[----:B------:R-:W-:Y:S05]  /*c560*/  BSYNC B0 ;  /* 0x0000000000007941 */ /* 0x000fea0003800000 */
.L_x_7083:
[----:B------:R-:W-:Y:S01]  /*c570*/  STG.E.U8 desc[UR36][R2.64], R0 ;  /* 0x0000000002007986 */ /* 0x000fe2000c101124 */
[----:B------:R-:W-:Y:S05]  /*c580*/  EXIT ;  /* 0x000000000000794d */ /* 0x000fea0003800000 */
.L_x_7081:
        /* <DEDUP_REMOVED lines=17> */
.L_x_7088:
[----:B------:R-:W-:-:S04]  /*c6a0*/  LOP3.LUT R0, R7, 0x80000000, RZ, 0xc0, !PT ;  /* 0x8000000007007812 */ /* 0x000fc800078ec0ff */
[----:B------:R-:W-:-:S04]  /*c6b0*/  SHF.R.U32.HI R5, RZ, 0x18, R0 ;  /* 0x00000018ff057819 */ /* 0x000fc80000011600 */
[----:B------:R-:W-:-:S04]  /*c6c0*/  LOP3.LUT R4, R4, R5, RZ, 0xfc, !PT ;  /* 0x0000000504047212 */ /* 0x000fc800078efcff */
[----:B------:R-:W-:-:S07]  /*c6d0*/  PRMT R0, R4, 0x7610, R0 ;  /* 0x0000761004007816 */ /* 0x000fce0000000000 */
.L_x_7087:
[----:B------:R-:W-:Y:S05]  /*c6e0*/  BSYNC B0 ;  /* 0x0000000000007941 */ /* 0x000fea0003800000 */
.L_x_7086:
[----:B------:R-:W-:Y:S01]  /*c6f0*/  STG.E.U8 desc[UR36][R2.64], R0 ;  /* 0x0000000002007986 */ /* 0x000fe2000c101124 */
[----:B------:R-:W-:Y:S05]  /*c700*/  EXIT ;  /* 0x000000000000794d */ /* 0x000fea0003800000 */
.L_x_7080:
        /* <DEDUP_REMOVED lines=22> */
.L_x_7063:
        /* <DEDUP_REMOVED lines=16> */
.L_x_7091:
[----:B------:R-:W-:Y:S05]  /*c970*/  EXIT ;  /* 0x000000000000794d */ /* 0x000fea0003800000 */
.L_x_7090:
[----:B----4-:R-:W-:-:S06]  /*c980*/  IMAD.U32 R4, R18, 0x10000, RZ ;  /* 0x0001000012047824 */ /* 0x010fcc00078e00ff */
[----:B------:R-:W0:Y:S02]  /*c990*/  F2I.U64.TRUNC R4, R4 ;  /* 0x0000000400047311 */ /* 0x000e24000020d800 */
[----:B0-----:R-:W-:Y:S01]  /*c9a0*/  STG.E.64 desc[UR36][R2.64], R4 ;  /* 0x0000000402007986 */ /* 0x001fe2000c101b24 */
[----:B------:R-:W-:Y:S05]  /*c9b0*/  EXIT ;  /* 0x000000000000794d */ /* 0x000fea0003800000 */
.L_x_7089:
[----:B----4-:R-:W-:-:S04]  /*c9c0*/  IMAD.U32 R18, R18, 0x10000, RZ ;  /* 0x0001000012127824 */ /* 0x010fc800078e00ff */
[----:B------:R-:W0:Y:S02]  /*c9d0*/  F2I.FTZ.U32.TRUNC.NTZ R5, R18 ;  /* 0x0000001200057305 */ /* 0x000e24000021f000 */
[----:B0-----:R-:W-:Y:S01]  /*c9e0*/  STG.E desc[UR36][R2.64], R5 ;  /* 0x0000000502007986 */ /* 0x001fe2000c101924 */
[----:B------:R-:W-:Y:S05]  /*c9f0*/  EXIT ;  /* 0x000000000000794d */ /* 0x000fea0003800000 */
.L_x_7092:
        /* <DEDUP_REMOVED lines=16> */
.L_x_42167:


//--------------------- .text._ZN2at6native18elementwise_kernelILi128ELi4EZNS0_22gpu_kernel_impl_nocastINS0_13BinaryFunctorIN3c108BFloat16ES5_S5_ZZZNS0_16fmax_kernel_cudaERNS_18TensorIteratorBaseEENKUlvE_clEvENKUlvE2_clEvEUlS5_S5_E_EEEEvS7_RKT_EUliE_EEviT1_ --------------------------
	.section	.text._ZN2at6native18elementwise_kernelILi128ELi4EZNS0_22gpu_kernel_impl_nocastINS0_13BinaryFunctorIN3c108BFloat16ES5_S5_ZZZNS0_16fmax_kernel_cudaERNS_18TensorIteratorBaseEENKUlvE_clEvENKUlvE2_clEvEUlS5_S5_E_EEEEvS7_RKT_EUliE_EEviT1_,"ax",@progbits
	.align	128
        .global         _ZN2at6native18elementwise_kernelILi128ELi4EZNS0_22gpu_kernel_impl_nocastINS0_13BinaryFunctorIN3c108BFloat16ES5_S5_ZZZNS0_16fmax_kernel_cudaERNS_18TensorIteratorBaseEENKUlvE_clEvENKUlvE2_clEvEUlS5_S5_E_EEEEvS7_RKT_EUliE_EEviT1_
        .type           _ZN2at6native18elementwise_kernelILi128ELi4EZNS0_22gpu_kernel_impl_nocastINS0_13BinaryFunctorIN3c108BFloat16ES5_S5_ZZZNS0_16fmax_kernel_cudaERNS_18TensorIteratorBaseEENKUlvE_clEvENKUlvE2_clEvEUlS5_S5_E_EEEEvS7_RKT_EUliE_EEviT1_,@function
        .size           _ZN2at6native18elementwise_kernelILi128ELi4EZNS0_22gpu_kernel_impl_nocastINS0_13BinaryFunctorIN3c108BFloat16ES5_S5_ZZZNS0_16fmax_kernel_cudaERNS_18TensorIteratorBaseEENKUlvE_clEvENKUlvE2_clEvEUlS5_S5_E_EEEEvS7_RKT_EUliE_EEviT1_,(.L_x_42168 - _ZN2at6native18elementwise_kernelILi128ELi4EZNS0_22gpu_kernel_impl_nocastINS0_13BinaryFunctorIN3c108BFloat16ES5_S5_ZZZNS0_16fmax_kernel_cudaERNS_18TensorIteratorBaseEENKUlvE_clEvENKUlvE2_clEvEUlS5_S5_E_EEEEvS7_RKT_EUliE_EEviT1_)
        .other          _ZN2at6native18elementwise_kernelILi128ELi4EZNS0_22gpu_kernel_impl_nocastINS0_13BinaryFunctorIN3c108BFloat16ES5_S5_ZZZNS0_16fmax_kernel_cudaERNS_18TensorIteratorBaseEENKUlvE_clEvENKUlvE2_clEvEUlS5_S5_E_EEEEvS7_RKT_EUliE_EEviT1_,@"STO_CUDA_ENTRY STV_DEFAULT"
_ZN2at6native18elementwise_kernelILi128ELi4EZNS0_22gpu_kernel_impl_nocastINS0_13BinaryFunctorIN3c108BFloat16ES5_S5_ZZZNS0_16fmax_kernel_cudaERNS_18TensorIteratorBaseEENKUlvE_clEvENKUlvE2_clEvEUlS5_S5_E_EEEEvS7_RKT_EUliE_EEviT1_:
.text._ZN2at6native18elementwise_kernelILi128ELi4EZNS0_22gpu_kernel_impl_nocastINS0_13BinaryFunctorIN3c108BFloat16ES5_S5_ZZZNS0_16fmax_kernel_cudaERNS_18TensorIteratorBaseEENKUlvE_clEvENKUlvE2_clEvEUlS5_S5_E_EEEEvS7_RKT_EUliE_EEviT1_:
        /* <DEDUP_REMOVED lines=363> */
.L_x_7095:
        /* <DEDUP_REMOVED lines=14> */
[----:B------:R-:W-:-:S04]  /*1790*/  FMNMX.FTZ R0, R0, R11, !PT ;  /* 0x0000000b00007209 */ /* 0x000fc80007810000 */
[----:B------:R-:W-:-:S05]  /*17a0*/  F2FP.BF16.F32.PACK_AB R0, RZ, R0 ;  /* 0x00000000ff00723e */ /* 0x000fca00000010ff */
[----:B------:R0:W-:Y:S02]  /*17b0*/  STG.E.U16 desc[UR4][R4.64], R0 ;  /* 0x0000000004007986 */ /* 0x0001e4000c101504 */
.L_x_7094:
[----:B------:R-:W-:Y:S05]  /*17c0*/  BSYNC B0 ;  /* 0x0000000000007941 */ /* 0x000fea0003800000 */
.L_x_7093:
        /* <DEDUP_REMOVED lines=356> */
.L_x_7098:
        /* <DEDUP_REMOVED lines=15> */
[----:B------:R-:W-:-:S04]  /*2f00*/  FMNMX.FTZ R0, R0, R11, !PT ;  /* 0x0000000b00007209 */ /* 0x000fc80007810000 */
        /* <DEDUP_REMOVED lines=356> */
.L_x_7099:
        /* <DEDUP_REMOVED lines=17> */
.L_x_7097:
[----:B------:R-:W-:Y:S05]  /*4660*/  BSYNC B0 ;  /* 0x0000000000007941 */ /* 0x000fea0003800000 */
.L_x_7096:
        /* <DEDUP_REMOVED lines=355> */
.L_x_7100:
        /* <DEDUP_REMOVED lines=13> */
[----:B------:R-:W-:-:S04]  /*5d70*/  FMNMX.FTZ R0, R0, R9, !PT ;  /* 0x0000000900007209 */ /* 0x000fc80007810000 */
[----:B------:R-:W-:-:S05]  /*5d80*/  F2FP.BF16.F32.PACK_AB R0, RZ, R0 ;  /* 0x00000000ff00723e */ /* 0x000fca00000010ff */
[----:B------:R-:W-:Y:S01]  /*5d90*/  STG.E.U16 desc[UR4][R4.64], R0 ;  /* 0x0000000004007986 */ /* 0x000fe2000c101504 */
[----:B------:R-:W-:Y:S05]  /*5da0*/  EXIT ;  /* 0x000000000000794d */ /* 0x000fea0003800000 */
.L_x_7101:
        /* <DEDUP_REMOVED lines=13> */
.L_x_42168:


//--------------------- .text._ZN2at6native27unrolled_elementwise_kernelINS0_13BinaryFunctorIN3c108BFloat16ES4_S4_ZZZNS0_16fmax_kernel_cudaERNS_18TensorIteratorBaseEENKUlvE_clEvENKUlvE2_clEvEUlS4_S4_E_EESt5arrayIPcLm3EELi4E23TrivialOffsetCalculatorILi2EjESE_ILi1EjENS0_6memory15LoadWithoutCastENSH_16StoreWithoutCastEEEviT_T0_T2_T3_T4_T5_ --------------------------
	.section	.text._ZN2at6native27unrolled_elementwise_kernelINS0_13BinaryFunctorIN3c108BFloat16ES4_S4_ZZZNS0_16fmax_kernel_cudaERNS_18TensorIteratorBaseEENKUlvE_clEvENKUlvE2_clEvEUlS4_S4_E_EESt5arrayIPcLm3EELi4E23TrivialOffsetCalculatorILi2EjESE_ILi1EjENS0_6memory15LoadWithoutCastENSH_16StoreWithoutCastEEEviT_T0_T2_T3_T4_T5_,"ax",@progbits
	.align	128
        .global         _ZN2at6native27unrolled_elementwise_kernelINS0_13BinaryFunctorIN3c108BFloat16ES4_S4_ZZZNS0_16fmax_kernel_cudaERNS_18TensorIteratorBaseEENKUlvE_clEvENKUlvE2_clEvEUlS4_S4_E_EESt5arrayIPcLm3EELi4E23TrivialOffsetCalculatorILi2EjESE_ILi1EjENS0_6memory15LoadWithoutCastENSH_16StoreWithoutCastEEEviT_T0_T2_T3_T4_T5_
        .type           _ZN2at6native27unrolled_elementwise_kernelINS0_13BinaryFunctorIN3c108BFloat16ES4_S4_ZZZNS0_16fmax_kernel_cudaERNS_18TensorIteratorBaseEENKUlvE_clEvENKUlvE2_clEvEUlS4_S4_E_EESt5arrayIPcLm3EELi4E23TrivialOffsetCalculatorILi2EjESE_ILi1EjENS0_6memory15LoadWithoutCastENSH_16StoreWithoutCastEEEviT_T0_T2_T3_T4_T5_,@function
        .size           _ZN2at6native27unrolled_elementwise_kernelINS0_13BinaryFunctorIN3c108BFloat16ES4_S4_ZZZNS0_16fmax_kernel_cudaERNS_18TensorIteratorBaseEENKUlvE_clEvENKUlvE2_clEvEUlS4_S4_E_EESt5arrayIPcLm3EELi4E23TrivialOffsetCalculatorILi2EjESE_ILi1EjENS0_6memory15LoadWithoutCastENSH_16StoreWithoutCastEEEviT_T0_T2_T3_T4_T5_,(.L_x_42169 - _ZN2at6native27unrolled_elementwise_kernelINS0_13BinaryFunctorIN3c108BFloat16ES4_S4_ZZZNS0_16fmax_kernel_cudaERNS_18TensorIteratorBaseEENKUlvE_clEvENKUlvE2_clEvEUlS4_S4_E_EESt5arrayIPcLm3EELi4E23TrivialOffsetCalculatorILi2EjESE_ILi1EjENS0_6memory15LoadWithoutCastENSH_16StoreWithoutCastEEEviT_T0_T2_T3_T4_T5_)
        .other          _ZN2at6native27unrolled_elementwise_kernelINS0_13BinaryFunctorIN3c108BFloat16ES4_S4_ZZZNS0_16fmax_kernel_cudaERNS_18TensorIteratorBaseEENKUlvE_clEvENKUlvE2_clEvEUlS4_S4_E_EESt5arrayIPcLm3EELi4E23TrivialOffsetCalculatorILi2EjESE_ILi1EjENS0_6memory15LoadWithoutCastENSH_16StoreWithoutCastEEEviT_T0_T2_T3_T4_T5_,@"STO_CUDA_ENTRY STV_DEFAULT"
_ZN2at6native27unrolled_elementwise_kernelINS0_13BinaryFunctorIN3c108BFloat16ES4_S4_ZZZNS0_16fmax_kernel_cudaERNS_18TensorIteratorBaseEENKUlvE_clEvENKUlvE2_clEvEUlS4_S4_E_EESt5arrayIPcLm3EELi4E23TrivialOffsetCalculatorILi2EjESE_ILi1EjENS0_6memory15LoadWithoutCastENSH_16StoreWithoutCastEEEviT_T0_T2_T3_T4_T5_:
.text._ZN2at6native27unrolled_elementwise_kernelINS0_13BinaryFunctorIN3c108BFloat16ES4_S4_ZZZNS0_16fmax_kernel_cudaERNS_18TensorIteratorBaseEENKUlvE_clEvENKUlvE2_clEvEUlS4_S4_E_EESt5arrayIPcLm3EELi4E23TrivialOffsetCalculatorILi2EjESE_ILi1EjENS0_6memory15LoadWithoutCastENSH_16StoreWithoutCastEEEviT_T0_T2_T3_T4_T5_:
        /* <DEDUP_REMOVED lines=63> */
[----:B------:R-:W-:-:S04]  /*03f0*/  @!P0 FMNMX.FTZ R15, R16, R15, !PT ;  /* 0x0000000f100f8209 */ /* 0x000fc80007810000 */
[----:B------:R-:W-:-:S05]  /*0400*/  @!P0 F2FP.BF16.F32.PACK_AB R20, RZ, R15 ;  /* 0x0000000fff14823e */ /* 0x000fca00000010ff */
[----:B------:R0:W-:Y:S01]  /*0410*/  @!P0 STG.E.U16 desc[UR4][R2.64], R20 ;  /* 0x0000001402008986 */ /* 0x0001e2000c101504 */
[----:B--2---:R-:W-:Y:S02]  /*0420*/  @!P1 IMAD.U32 R24, R24, 0x10000, RZ ;  /* 0x0001000018189824 */ /* 0x004fe400078e00ff */
[----:B------:R-:W-:Y:S01]  /*0430*/  @!P2 IMAD.U32 R22, R22, 0x10000, RZ ;  /* 0x000100001616a824 */ /* 0x000fe200078e00ff */
[----:B------:R-:W-:Y:S02]  /*0440*/  @!P2 SHF.L.U32 R23, R23, 0x10, RZ ;  /* 0x000000101717a819 */ /* 0x000fe400000006ff */
[----:B------:R-:W-:Y:S02]  /*0450*/  @!P1 SHF.L.U32 R25, R25, 0x10, RZ ;  /* 0x0000001019199819 */ /* 0x000fe400000006ff */
[----:B------:R-:W-:Y:S02]  /*0460*/  @!P2 FMNMX.FTZ R22, R22, R23, !PT ;  /* 0x000000171616a209 */ /* 0x000fe40007810000 */
[----:B------:R-:W-:-:S02]  /*0470*/  @!P1 FMNMX.FTZ R24, R25, R24, !PT ;  /* 0x0000001819189209 */ /* 0x000fc40007810000 */
        /* <DEDUP_REMOVED lines=13> */
.L_x_7103:
[----:B------:R-:W-:Y:S05]  /*0550*/  BSYNC B0 ;  /* 0x0000000000007941 */ /* 0x000fea0003800000 */
.L_x_7102:
[-C--:B------:R-:W-:Y:S02]  /*0560*/  ISETP.GE.AND P1, PT, R19, R14.reuse, PT ;  /* 0x0000000e1300720c */ /* 0x080fe40003f26270 */
[----:B------:R-:W-:-:S11]  /*0570*/  ISETP.GE.AND P0, PT, R5, R14, PT ;  /* 0x0000000e0500720c */ /* 0x000fd60003f06270 */
[----:B------:R-:W-:Y:S05]  /*0580*/  @P1 EXIT ;  /* 0x000000000000194d */ /* 0x000fea0003800000 */
[----:B0-----:R-:W0:Y:S01]  /*0590*/  LDC.64 R2, c[0x0][0x218] ;  /* 0x00008600ff027b82 */ /* 0x001e220000000a00 */
[----:B-----5:R-:W-:Y:S01]  /*05a0*/  @!P0 IMAD.U32 R21, R21, 0x10000, RZ ;  /* 0x0001000015158824 */ /* 0x020fe200078e00ff */
[----:B------:R-:W-:Y:S01]  /*05b0*/  @!P0 SHF.L.U32 R26, R26, 0x10, RZ ;  /* 0x000000101a1a8819 */ /* 0x000fe200000006ff */
[----:B------:R-:W-:-:S03]  /*05c0*/  IMAD R19, R0, 0x200, R19 ;  /* 0x0000020000137824 */ /* 0x000fc600078e0213 */
[----:B------:R-:W-:-:S04]  /*05d0*/  @!P0 FMNMX.FTZ R21, R21, R26, !PT ;  /* 0x0000001a15158209 */ /* 0x000fc80007810000 */
[----:B------:R-:W-:Y:S01]  /*05e0*/  @!P0 F2FP.BF16.F32.PACK_AB R4, RZ, R21 ;  /* 0x00000015ff04823e */ /* 0x000fe200000010ff */
[----:B0-----:R-:W-:-:S05]  /*05f0*/  IMAD.WIDE.U32 R2, R19, 0x2, R2 ;  /* 0x0000000213027825 */ /* 0x001fca00078e0002 */
[----:B------:R-:W-:Y:S01]  /*0600*/  STG.E.U16 desc[UR4][R2.64], R4 ;  /* 0x0000000402007986 */ /* 0x000fe2000c101504 */
[----:B------:R-:W-:Y:S05]  /*0610*/  EXIT ;  /* 0x000000000000794d */ /* 0x000fea0003800000 */
.L_x_7104:
        /* <DEDUP_REMOVED lines=14> */
.L_x_42169:


//--------------------- .text._ZN2at6native29vectorized_elementwise_kernelILi2ENS0_13BinaryFunctorIN3c108BFloat16ES4_S4_ZZZNS0_16fmax_kernel_cudaERNS_18TensorIteratorBaseEENKUlvE_clEvENKUlvE2_clEvEUlS4_S4_E_EESt5arrayIPcLm3EEEEviT0_T1_ --------------------------
	.section	.text._ZN2at6native29vectorized_elementwise_kernelILi2ENS0_13BinaryFunctorIN3c108BFloat16ES4_S4_ZZZNS0_16fmax_kernel_cudaERNS_18TensorIteratorBaseEENKUlvE_clEvENKUlvE2_clEvEUlS4_S4_E_EESt5arrayIPcLm3EEEEviT0_T1_,"ax",@progbits
	.align	128
        .global         _ZN2at6native29vectorized_elementwise_kernelILi2ENS0_13BinaryFunctorIN3c108BFloat16ES4_S4_ZZZNS0_16fmax_kernel_cudaERNS_18TensorIteratorBaseEENKUlvE_clEvENKUlvE2_clEvEUlS4_S4_E_EESt5arrayIPcLm3EEEEviT0_T1_
        .type           _ZN2at6native29vectorized_elementwise_kernelILi2ENS0_13BinaryFunctorIN3c108BFloat16ES4_S4_ZZZNS0_16fmax_kernel_cudaERNS_18TensorIteratorBaseEENKUlvE_clEvENKUlvE2_clEvEUlS4_S4_E_EESt5arrayIPcLm3EEEEviT0_T1_,@function
        .size           _ZN2at6native29vectorized_elementwise_kernelILi2ENS0_13BinaryFunctorIN3c108BFloat16ES4_S4_ZZZNS0_16fmax_kernel_cudaERNS_18TensorIteratorBaseEENKUlvE_clEvENKUlvE2_clEvEUlS4_S4_E_EESt5arrayIPcLm3EEEEviT0_T1_,(.L_x_42170 - _ZN2at6native29vectorized_elementwise_kernelILi2ENS0_13BinaryFunctorIN3c108BFloat16ES4_S4_ZZZNS0_16fmax_kernel_cudaERNS_18TensorIteratorBaseEENKUlvE_clEvENKUlvE2_clEvEUlS4_S4_E_EESt5arrayIPcLm3EEEEviT0_T1_)
        .other          _ZN2at6native29vectorized_elementwise_kernelILi2ENS0_13BinaryFunctorIN3c108BFloat16ES4_S4_ZZZNS0_16fmax_kernel_cudaERNS_18TensorIteratorBaseEENKUlvE_clEvENKUlvE2_clEvEUlS4_S4_E_EESt5arrayIPcLm3EEEEviT0_T1_,@"STO_CUDA_ENTRY STV_DEFAULT"
_ZN2at6native29vectorized_elementwise_kernelILi2ENS0_13BinaryFunctorIN3c108BFloat16ES4_S4_ZZZNS0_16fmax_kernel_cudaERNS_18TensorIteratorBaseEENKUlvE_clEvENKUlvE2_clEvEUlS4_S4_E_EESt5arrayIPcLm3EEEEviT0_T1_:
.text._ZN2at6native29vectorized_elementwise_kernelILi2ENS0_13BinaryFunctorIN3c108BFloat16ES4_S4_ZZZNS0_16fmax_kernel_cudaERNS_18TensorIteratorBaseEENKUlvE_clEvENKUlvE2_clEvEUlS4_S4_E_EESt5arrayIPcLm3EEEEviT0_T1_:
        /* <DEDUP_REMOVED lines=33> */
[----:B------:R-:W-:Y:S02]  /*0210*/  FMNMX.FTZ R14, R9, R14, !PT ;  /* 0x0000000e090e7209 */ /* 0x000fe40007810000 */
[C---:B------:R-:W-:Y:S01]  /*0220*/  PRMT R9, R17.reuse, 0x7632, R9 ;  /* 0x0000763211097816 */ /* 0x040fe20000000009 */
[----:B-1----:R-:W-:Y:S01]  /*0230*/  IMAD.U32 R12, R18, 0x10000, RZ ;  /* 0x00010000120c7824 */ /* 0x002fe200078e00ff */
[----:B------:R-:W-:Y:S02]  /*0240*/  SHF.L.U32 R11, R17, 0x10, RZ ;  /* 0x00000010110b7819 */ /* 0x000fe400000006ff */
[----:B------:R-:W-:Y:S01]  /*0250*/  FMNMX.FTZ R15, R15, R16, !PT ;  /* 0x000000100f0f7209 */ /* 0x000fe20007810000 */
[----:B------:R-:W-:-:S02]  /*0260*/  IMAD.U32 R13, R9, 0x10000, RZ ;  /* 0x00010000090d7824 */ /* 0x000fc400078e00ff */
[----:B------:R-:W-:Y:S01]  /*0270*/  IMAD.U32 R16, R10, 0x10000, RZ ;  /* 0x000100000a107824 */ /* 0x000fe200078e00ff */
[----:B------:R-:W-:Y:S01]  /*0280*/  FMNMX.FTZ R10, R11, R12, !PT ;  /* 0x0000000c0b0a7209 */ /* 0x000fe20007810000 */
[C---:B----4-:R-:W-:Y:S01]  /*0290*/  IMAD.U32 R12, R3.reuse, 0x10000, RZ ;  /* 0x00010000030c7824 */ /* 0x050fe200078e00ff */
[----:B------:R-:W-:Y:S01]  /*02a0*/  F2FP.BF16.F32.PACK_AB R9, R14, R15 ;  /* 0x0000000f0e09723e */ /* 0x000fe200000010ff */
[C---:B------:R-:W-:Y:S01]  /*02b0*/  IMAD.U32 R14, R8.reuse, 0x10000, RZ ;  /* 0x00010000080e7824 */ /* 0x040fe200078e00ff */
[----:B------:R-:W-:Y:S02]  /*02c0*/  PRMT R0, R3, 0x7632, R0 ;  /* 0x0000763203007816 */ /* 0x000fe40000000000 */
[----:B------:R-:W-:Y:S02]  /*02d0*/  PRMT R3, R8, 0x7632, R3 ;  /* 0x0000763208037816 */ /* 0x000fe40000000003 */
[----:B------:R-:W-:Y:S02]  /*02e0*/  FMNMX.FTZ R11, R13, R16, !PT ;  /* 0x000000100d0b7209 */ /* 0x000fe40007810000 */
        /* <DEDUP_REMOVED lines=8> */
[----:B------:R-:W-:-:S02]  /*0370*/  FMNMX.FTZ R12, R12, R13, !PT ;  /* 0x0000000d0c0c7209 */ /* 0x000fc40007810000 */
[----:B------:R-:W-:Y:S02]  /*0380*/  FMNMX.FTZ R7, R0, R7, !PT ;  /* 0x0000000700077209 */ /* 0x000fe40007810000 */
[----:B------:R-:W-:Y:S02]  /*0390*/  FMNMX.FTZ R14, R14, R15, !PT ;  /* 0x0000000f0e0e7209 */ /* 0x000fe40007810000 */
[----:B------:R-:W-:Y:S02]  /*03a0*/  FMNMX.FTZ R3, R3, R6, !PT ;  /* 0x0000000603037209 */ /* 0x000fe40007810000 */
        /* <DEDUP_REMOVED lines=8> */
.L_x_7105:
        /* <DEDUP_REMOVED lines=96> */
[----:B------:R-:W-:Y:S01]  /*0a30*/  @!P0 FMNMX.FTZ R25, R25, R16, !PT ;  /* 0x0000001019198209 */ /* 0x000fe20007810000 */
[----:B------:R-:W-:-:S05]  /*0a40*/  VIADD R16, R3, 0x80 ;  /* 0x0000008003107836 */ /* 0x000fca0000000000 */
[----:B------:R-:W-:-:S13]  /*0a50*/  ISETP.GE.AND P4, PT, R16, R2, PT ;  /* 0x000000021000720c */ /* 0x000fda0003f86270 */
[----:B--2---:R-:W-:Y:S01]  /*0a60*/  @!P4 IMAD.U32 R27, R27, 0x10000, RZ ;  /* 0x000100001b1bc824 */ /* 0x004fe200078e00ff */
[----:B------:R-:W-:-:S04]  /*0a70*/  @!P4 SHF.L.U32 R26, R26, 0x10, RZ ;  /* 0x000000101a1ac819 */ /* 0x000fc800000006ff */
[----:B------:R-:W-:Y:S01]  /*0a80*/  @!P4 FMNMX.FTZ R26, R27, R26, !PT ;  /* 0x0000001a1b1ac209 */ /* 0x000fe20007810000 */
        /* <DEDUP_REMOVED lines=25> */
[----:B------:R-:W-:Y:S02]  /*0c20*/  @!P1 FMNMX.FTZ R16, R23, R24, !PT ;  /* 0x0000001817109209 */ /* 0x000fe40007810000 */
[----:B------:R-:W-:Y:S02]  /*0c30*/  @!P2 FMNMX.FTZ R12, R22, R21, !PT ;  /* 0x00000015160ca209 */ /* 0x000fe40007810000 */
[----:B------:R-:W-:Y:S02]  /*0c40*/  @!P3 FMNMX.FTZ R19, R20, R19, !PT ;  /* 0x000000131413b209 */ /* 0x000fe40007810000 */
[----:B------:R-:W-:Y:S01]  /*0c50*/  @!P1 F2FP.BF16.F32.PACK_AB R5, RZ, R16 ;  /* 0x00000010ff05923e */ /* 0x000fe200000010ff */
[----:B------:R-:W-:-:S05]  /*0c60*/  @!P6 IMAD.U32 R18, R18, 0x10000, RZ ;  /* 0x000100001212e824 */ /* 0x000fca00078e00ff */
[----:B------:R-:W-:Y:S01]  /*0c70*/  @!P6 FMNMX.FTZ R11, R11, R18, !PT ;  /* 0x000000120b0be209 */ /* 0x000fe20007810000 */
[----:B------:R-:W-:Y:S02]  /*0c80*/  @!P5 IMAD.U32 R17, R17, 0x10000, RZ ;  /* 0x000100001111d824 */ /* 0x000fe400078e00ff */
[----:B------:R-:W-:Y:S01]  /*0c90*/  @!P5 IMAD.U32 R14, R14, 0x10000, RZ ;  /* 0x000100000e0ed824 */ /* 0x000fe200078e00ff */
[----:B------:R-:W-:-:S04]  /*0ca0*/  @!P2 F2FP.BF16.F32.PACK_AB R6, RZ, R12 ;  /* 0x0000000cff06a23e */ /* 0x000fc800000010ff */
[----:B------:R-:W-:Y:S02]  /*0cb0*/  @!P5 FMNMX.FTZ R14, R14, R17, !PT ;  /* 0x000000110e0ed209 */ /* 0x000fe40007810000 */
[----:B------:R-:W-:Y:S02]  /*0cc0*/  @!P3 F2FP.BF16.F32.PACK_AB R7, RZ, R19 ;  /* 0x00000013ff07b23e */ /* 0x000fe400000010ff */
[----:B------:R-:W-:Y:S02]  /*0cd0*/  @!P6 F2FP.BF16.F32.PACK_AB R8, RZ, R11 ;  /* 0x0000000bff08e23e */ /* 0x000fe400000010ff */
[----:B------:R-:W-:Y:S02]  /*0ce0*/  @!P5 F2FP.BF16.F32.PACK_AB R9, RZ, R14 ;  /* 0x0000000eff09d23e */ /* 0x000fe400000010ff */
[----:B------:R-:W-:Y:S01]  /*0cf0*/  @!P4 SHF.L.U32 R18, R15, 0x10, RZ ;  /* 0x000000100f12c819 */ /* 0x000fe200000006ff */
[----:B------:R-:W-:-:S05]  /*0d00*/  @!P4 IMAD.U32 R13, R13, 0x10000, RZ ;  /* 0x000100000d0dc824 */ /* 0x000fca00078e00ff */
[----:B------:R-:W-:-:S04]  /*0d10*/  @!P4 FMNMX.FTZ R13, R13, R18, !PT ;  /* 0x000000120d0dc209 */ /* 0x000fc80007810000 */
        /* <DEDUP_REMOVED lines=14> */
.L_x_7108:
[----:B------:R-:W-:-:S13]  /*0e00*/  ISETP.GE.AND P0, PT, R3, R2, PT ;  /* 0x000000020300720c */ /* 0x000fda0003f06270 */
[----:B------:R-:W-:Y:S05]  /*0e10*/  @P0 BRA `(.L_x_7110) ;  /* 0x0000000000300947 */ /* 0x000fea0003800000 */
[----:B0-----:R-:W0:Y:S01]  /*0e20*/  LDC.64 R4, c[0x0][0x218] ;  /* 0x00008600ff047b82 */ /* 0x001e220000000a00 */
[----:B------:R-:W-:Y:S01]  /*0e30*/  IADD3 R11, R0, R3, RZ ;  /* 0x00000003000b7210 */ /* 0x000fe20007ffe0ff */
[----:B------:R-:W-:-:S04]  /*0e40*/  VIADD R3, R3, 0x80 ;  /* 0x0000008003037836 */ /* 0x000fc80000000000 */
[----:B0-----:R-:W-:-:S05]  /*0e50*/  IMAD.WIDE.U32 R4, R11, 0x2, R4 ;  /* 0x000000020b047825 */ /* 0x001fca00078e0004 */
[----:B------:R1:W-:Y:S02]  /*0e60*/  STG.E.U16 desc[UR4][R4.64], R6 ;  /* 0x0000000604007986 */ /* 0x0003e4000c101504 */
.L_x_7109:
[----:B------:R-:W-:-:S13]  /*0e70*/  ISETP.GE.AND P0, PT, R3, R2, PT ;  /* 0x000000020300720c */ /* 0x000fda0003f06270 */
[----:B------:R-:W-:Y:S05]  /*0e80*/  @P0 BRA `(.L_x_7111) ;  /* 0x0000000000340947 */ /* 0x000fea0003800000 */
[----:B01----:R-:W0:Y:S01]  /*0e90*/  LDC.64 R4, c[0x0][0x218] ;  /* 0x00008600ff047b82 */ /* 0x003e220000000a00 */
[----:B------:R-:W-:Y:S02]  /*0ea0*/  IMAD.IADD R11, R0, 0x1, R3 ;  /* 0x00000001000b7824 */ /* 0x000fe400078e0203 */
[----:B------:R-:W-:Y:S02]  /*0eb0*/  VIADD R3, R3, 0x80 ;  /* 0x0000008003037836 */ /* 0x000fe40000000000 */
[----:B0-----:R-:W-:-:S05]  /*0ec0*/  IMAD.WIDE.U32 R4, R11, 0x2, R4 ;  /* 0x000000020b047825 */ /* 0x001fca00078e0004 */
[----:B------:R1:W-:Y:S02]  /*0ed0*/  STG.E.U16 desc[UR4][R4.64], R7 ;  /* 0x0000000704007986 */ /* 0x0003e4000c101504 */
.L_x_7110:
        /* <DEDUP_REMOVED lines=8> */
.L_x_7111:
[----:B------:R-:W-:Y:S05]  /*0f60*/  BSYNC B1 ;  /* 0x0000000000017941 */ /* 0x000fea0003800000 */
.L_x_7107:
[----:B------:R-:W-:-:S13]  /*0f70*/  ISETP.GE.AND P0, PT, R3, R2, PT ;  /* 0x000000020300720c */ /* 0x000fda0003f06270 */
[----:B012---:R-:W0:Y:S01]  /*0f80*/  @!P0 LDC.64 R4, c[0x0][0x218] ;  /* 0x00008600ff048b82 */ /* 0x007e220000000a00 */
[----:B------:R-:W-:Y:S02]  /*0f90*/  @!P0 IMAD.IADD R7, R0, 0x1, R3 ;  /* 0x0000000100078824 */ /* 0x000fe400078e0203 */
[----:B------:R-:W-:Y:S02]  /*0fa0*/  @!P0 VIADD R3, R3, 0x80 ;  /* 0x0000008003038836 */ /* 0x000fe40000000000 */
[----:B0-----:R-:W-:-:S05]  /*0fb0*/  @!P0 IMAD.WIDE.U32 R4, R7, 0x2, R4 ;  /* 0x0000000207048825 */ /* 0x001fca00078e0004 */
[----:B------:R2:W-:Y:S02]  /*0fc0*/  @!P0 STG.E.U16 desc[UR4][R4.64], R9 ;  /* 0x0000000904008986 */ /* 0x0005e4000c101504 */
.L_x_7112:
[----:B------:R-:W-:Y:S05]  /*0fd0*/  BSYNC B0 ;  /* 0x0000000000007941 */ /* 0x000fea0003800000 */
.L_x_7106:
        /* <DEDUP_REMOVED lines=8> */
.L_x_7113:
        /* <DEDUP_REMOVED lines=10> */
.L_x_42170:


//--------------------- .text._ZN2at6native29vectorized_elementwise_kernelILi4ENS0_13BinaryFunctorIN3c108BFloat16ES4_S4_ZZZNS0_16fmax_kernel_cudaERNS_18TensorIteratorBaseEENKUlvE_clEvENKUlvE2_clEvEUlS4_S4_E_EESt5arrayIPcLm3EEEEviT0_T1_ --------------------------
	.section	.text._ZN2at6native29vectorized_elementwise_kernelILi4ENS0_13BinaryFunctorIN3c108BFloat16ES4_S4_ZZZNS0_16fmax_kernel_cudaERNS_18TensorIteratorBaseEENKUlvE_clEvENKUlvE2_clEvEUlS4_S4_E_EESt5arrayIPcLm3EEEEviT0_T1_,"ax",@progbits
	.align	128
        .global         _ZN2at6native29vectorized_elementwise_kernelILi4ENS0_13BinaryFunctorIN3c108BFloat16ES4_S4_ZZZNS0_16fmax_kernel_cudaERNS_18TensorIteratorBaseEENKUlvE_clEvENKUlvE2_clEvEUlS4_S4_E_EESt5arrayIPcLm3EEEEviT0_T1_
        .type           _ZN2at6native29vectorized_elementwise_kernelILi4ENS0_13BinaryFunctorIN3c108BFloat16ES4_S4_ZZZNS0_16fmax_kernel_cudaERNS_18TensorIteratorBaseEENKUlvE_clEvENKUlvE2_clEvEUlS4_S4_E_EESt5arrayIPcLm3EEEEviT0_T1_,@function
        .size           _ZN2at6native29vectorized_elementwise_kernelILi4ENS0_13BinaryFunctorIN3c108BFloat16ES4_S4_ZZZNS0_16fmax_kernel_cudaERNS_18TensorIteratorBaseEENKUlvE_clEvENKUlvE2_clEvEUlS4_S4_E_EESt5arrayIPcLm3EEEEviT0_T1_,(.L_x_42171 - _ZN2at6native29vectorized_elementwise_kernelILi4ENS0_13BinaryFunctorIN3c108BFloat16ES4_S4_ZZZNS0_16fmax_kernel_cudaERNS_18TensorIteratorBaseEENKUlvE_clEvENKUlvE2_clEvEUlS4_S4_E_EESt5arrayIPcLm3EEEEviT0_T1_)
        .other          _ZN2at6native29vectorized_elementwise_kernelILi4ENS0_13BinaryFunctorIN3c108BFloat16ES4_S4_ZZZNS0_16fmax_kernel_cudaERNS_18TensorIteratorBaseEENKUlvE_clEvENKUlvE2_clEvEUlS4_S4_E_EESt5arrayIPcLm3EEEEviT0_T1_,@"STO_CUDA_ENTRY STV_DEFAULT"
_ZN2at6native29vectorized_elementwise_kernelILi4ENS0_13BinaryFunctorIN3c108BFloat16ES4_S4_ZZZNS0_16fmax_kernel_cudaERNS_18TensorIteratorBaseEENKUlvE_clEvENKUlvE2_clEvEUlS4_S4_E_EESt5arrayIPcLm3EEEEviT0_T1_:
.text._ZN2at6native29vectorized_elementwise_kernelILi4ENS0_13BinaryFunctorIN3c108BFloat16ES4_S4_ZZZNS0_16fmax_kernel_cudaERNS_18TensorIteratorBaseEENKUlvE_clEvENKUlvE2_clEvEUlS4_S4_E_EESt5arrayIPcLm3EEEEviT0_T1_:
        /* <DEDUP_REMOVED lines=30> */
[----:B------:R-:W-:Y:S01]  /*01e0*/  FMNMX.FTZ R10, R20, R11, !PT ;  /* 0x0000000b140a7209 */ /* 0x000fe20007810000 */
[----:B----4-:R-:W-:Y:S01]  /*01f0*/  IMAD.U32 R15, R5, 0x10000, RZ ;  /* 0x00010000050f7824 */ /* 0x010fe200078e00ff */
[----:B------:R-:W-:-:S02]  /*0200*/  PRMT R0, R4, 0x7632, R0 ;  /* 0x0000763204007816 */ /* 0x000fc40000000000 */
[----:B------:R-:W-:Y:S01]  /*0210*/  FMNMX.FTZ R11, R16, R13, !PT ;  /* 0x0000000d100b7209 */ /* 0x000fe20007810000 */
        /* <DEDUP_REMOVED lines=14> */
[----:B------:R-:W-:Y:S02]  /*0300*/  FMNMX.FTZ R3, R18, R19, !PT ;  /* 0x0000001312037209 */ /* 0x000fe40007810000 */
[----:B------:R-:W-:Y:S02]  /*0310*/  FMNMX.FTZ R12, R12, R17, !PT ;  /* 0x000000110c0c7209 */ /* 0x000fe40007810000 */
[----:B------:R-:W-:-:S02]  /*0320*/  FMNMX.FTZ R13, R13, R14, !PT ;  /* 0x0000000e0d0d7209 */ /* 0x000fc40007810000 */
[----:B------:R-:W-:Y:S02]  /*0330*/  FMNMX.FTZ R15, R15, R16, !PT ;  /* 0x000000100f0f7209 */ /* 0x000fe40007810000 */
[----:B------:R-:W-:Y:S02]  /*0340*/  FMNMX.FTZ R0, R0, R5, !PT ;  /* 0x0000000500007209 */ /* 0x000fe40007810000 */
[----:B------:R-:W-:Y:S02]  /*0350*/  FMNMX.FTZ R4, R4, R7, !PT ;  /* 0x0000000704047209 */ /* 0x000fe40007810000 */
[----:B------:R-:W-:Y:S02]  /*0360*/  F2FP.BF16.F32.PACK_AB R2, R12, R3 ;  /* 0x000000030c02723e */ /* 0x000fe400000010ff */
[----:B------:R-:W-:Y:S02]  /*0370*/  F2FP.BF16.F32.PACK_AB R3, R11, R10 ;  /* 0x0000000a0b03723e */ /* 0x000fe400000010ff */
[----:B------:R-:W-:-:S02]  /*0380*/  F2FP.BF16.F32.PACK_AB R14, R0, R13 ;  /* 0x0000000d000e723e */ /* 0x000fc400000010ff */
[----:B------:R-:W-:Y:S01]  /*0390*/  F2FP.BF16.F32.PACK_AB R15, R4, R15 ;  /* 0x0000000f040f723e */ /* 0x000fe200000010ff */
[----:B------:R-:W-:Y:S04]  /*03a0*/  STG.E.64 desc[UR4][R8.64], R2 ;  /* 0x0000000208007986 */ /* 0x000fe8000c101b04 */
[----:B------:R-:W-:Y:S01]  /*03b0*/  STG.E.64 desc[UR4][R8.64+0x400], R14 ;  /* 0x0004000e08007986 */ /* 0x000fe2000c101b04 */
[----:B------:R-:W-:Y:S05]  /*03c0*/  EXIT ;  /* 0x000000000000794d */ /* 0x000fea0003800000 */
.L_x_7114:
        /* <DEDUP_REMOVED lines=157> */
.L_x_7117:
[----:B------:R-:W-:-:S13]  /*0da0*/  ISETP.GE.AND P0, PT, R3, R2, PT ;  /* 0x000000020300720c */ /* 0x000fda0003f06270 */
[----:B------:R-:W-:Y:S05]  /*0db0*/  @P0 BRA `(.L_x_7119) ;  /* 0x0000000000300947 */ /* 0x000fea0003800000 */
[----:B0-----:R-:W0:Y:S01]  /*0dc0*/  LDC.64 R4, c[0x0][0x218] ;  /* 0x00008600ff047b82 */ /* 0x001e220000000a00 */
[----:B------:R-:W-:Y:S01]  /*0dd0*/  IADD3 R11, R0, R3, RZ ;  /* 0x00000003000b7210 */ /* 0x000fe20007ffe0ff */
[----:B------:R-:W-:-:S04]  /*0de0*/  VIADD R3, R3, 0x80 ;  /* 0x0000008003037836 */ /* 0x000fc80000000000 */
[----:B0-----:R-:W-:-:S05]  /*0df0*/  IMAD.WIDE.U32 R4, R11, 0x2, R4 ;  /* 0x000000020b047825 */ /* 0x001fca00078e0004 */
[----:B------:R1:W-:Y:S02]  /*0e00*/  STG.E.U16 desc[UR4][R4.64], R6 ;  /* 0x0000000604007986 */ /* 0x0003e4000c101504 */
.L_x_7118:
[----:B------:R-:W-:-:S13]  /*0e10*/  ISETP.GE.AND P0, PT, R3, R2, PT ;  /* 0x000000020300720c */ /* 0x000fda0003f06270 */
[----:B------:R-:W-:Y:S05]  /*0e20*/  @P0 BRA `(.L_x_7120) ;  /* 0x0000000000340947 */ /* 0x000fea0003800000 */
[----:B01----:R-:W0:Y:S01]  /*0e30*/  LDC.64 R4, c[0x0][0x218] ;  /* 0x00008600ff047b82 */ /* 0x003e220000000a00 */
[----:B------:R-:W-:Y:S02]  /*0e40*/  IMAD.IADD R11, R0, 0x1, R3 ;  /* 0x00000001000b7824 */ /* 0x000fe400078e0203 */
[----:B------:R-:W-:Y:S02]  /*0e50*/  VIADD R3, R3, 0x80 ;  /* 0x0000008003037836 */ /* 0x000fe40000000000 */
[----:B0-----:R-:W-:-:S05]  /*0e60*/  IMAD.WIDE.U32 R4, R11, 0x2, R4 ;  /* 0x000000020b047825 */ /* 0x001fca00078e0004 */
[----:B------:R1:W-:Y:S02]  /*0e70*/  STG.E.U16 desc[UR4][R4.64], R7 ;  /* 0x0000000704007986 */ /* 0x0003e4000c101504 */
.L_x_7119:
        /* <DEDUP_REMOVED lines=8> */
.L_x_7120:
[----:B------:R-:W-:Y:S05]  /*0f00*/  BSYNC B1 ;  /* 0x0000000000017941 */ /* 0x000fea0003800000 */
.L_x_7116:
[----:B------:R-:W-:-:S13]  /*0f10*/  ISETP.GE.AND P0, PT, R3, R2, PT ;  /* 0x000000020300720c */ /* 0x000fda0003f06270 */
[----:B012---:R-:W0:Y:S01]  /*0f20*/  @!P0 LDC.64 R4, c[0x0][0x218] ;  /* 0x00008600ff048b82 */ /* 0x007e220000000a00 */
[----:B------:R-:W-:Y:S02]  /*0f30*/  @!P0 IMAD.IADD R7, R0, 0x1, R3 ;  /* 0x0000000100078824 */ /* 0x000fe400078e0203 */
[----:B------:R-:W-:Y:S02]  /*0f40*/  @!P0 VIADD R3, R3, 0x80 ;  /* 0x0000008003038836 */ /* 0x000fe40000000000 */
[----:B0-----:R-:W-:-:S05]  /*0f50*/  @!P0 IMAD.WIDE.U32 R4, R7, 0x2, R4 ;  /* 0x0000000207048825 */ /* 0x001fca00078e0004 */
[----:B------:R2:W-:Y:S02]  /*0f60*/  @!P0 STG.E.U16 desc[UR4][R4.64], R9 ;  /* 0x0000000904008986 */ /* 0x0005e4000c101504 */
.L_x_7121:
[----:B------:R-:W-:Y:S05]  /*0f70*/  BSYNC B0 ;  /* 0x0000000000007941 */ /* 0x000fea0003800000 */
.L_x_7115:
        /* <DEDUP_REMOVED lines=8> */
.L_x_7122:
        /* <DEDUP_REMOVED lines=16> */
.L_x_42171:


//--------------------- .text._ZN2at6native29vectorized_elementwise_kernelILi8ENS0_13BinaryFunctorIN3c108BFloat16ES4_S4_ZZZNS0_16fmax_kernel_cudaERNS_18TensorIteratorBaseEENKUlvE_clEvENKUlvE2_clEvEUlS4_S4_E_EESt5arrayIPcLm3EEEEviT0_T1_ --------------------------
	.section	.text._ZN2at6native29vectorized_elementwise_kernelILi8ENS0_13BinaryFunctorIN3c108BFloat16ES4_S4_ZZZNS0_16fmax_kernel_cudaERNS_18TensorIteratorBaseEENKUlvE_clEvENKUlvE2_clEvEUlS4_S4_E_EESt5arrayIPcLm3EEEEviT0_T1_,"ax",@progbits
	.align	128
        .global         _ZN2at6native29vectorized_elementwise_kernelILi8ENS0_13BinaryFunctorIN3c108BFloat16ES4_S4_ZZZNS0_16fmax_kernel_cudaERNS_18TensorIteratorBaseEENKUlvE_clEvENKUlvE2_clEvEUlS4_S4_E_EESt5arrayIPcLm3EEEEviT0_T1_
        .type           _ZN2at6native29vectorized_elementwise_kernelILi8ENS0_13BinaryFunctorIN3c108BFloat16ES4_S4_ZZZNS0_16fmax_kernel_cudaERNS_18TensorIteratorBaseEENKUlvE_clEvENKUlvE2_clEvEUlS4_S4_E_EESt5arrayIPcLm3EEEEviT0_T1_,@function
        .size           _ZN2at6native29vectorized_elementwise_kernelILi8ENS0_13BinaryFunctorIN3c108BFloat16ES4_S4_ZZZNS0_16fmax_kernel_cudaERNS_18TensorIteratorBaseEENKUlvE_clEvENKUlvE2_clEvEUlS4_S4_E_EESt5arrayIPcLm3EEEEviT0_T1_,(.L_x_42172 - _ZN2at6native29vectorized_elementwise_kernelILi8ENS0_13BinaryFunctorIN3c108BFloat16ES4_S4_ZZZNS0_16fmax_kernel_cudaERNS_18TensorIteratorBaseEENKUlvE_clEvENKUlvE2_clEvEUlS4_S4_E_EESt5arrayIPcLm3EEEEviT0_T1_)
        .other          _ZN2at6native29vectorized_elementwise_kernelILi8ENS0_13BinaryFunctorIN3c108BFloat16ES4_S4_ZZZNS0_16fmax_kernel_cudaERNS_18TensorIteratorBaseEENKUlvE_clEvENKUlvE2_clEvEUlS4_S4_E_EESt5arrayIPcLm3EEEEviT0_T1_,@"STO_CUDA_ENTRY STV_DEFAULT"
_ZN2at6native29vectorized_elementwise_kernelILi8ENS0_13BinaryFunctorIN3c108BFloat16ES4_S4_ZZZNS0_16fmax_kernel_cudaERNS_18TensorIteratorBaseEENKUlvE_clEvENKUlvE2_clEvEUlS4_S4_E_EESt5arrayIPcLm3EEEEviT0_T1_:
.text._ZN2at6native29vectorized_elementwise_kernelILi8ENS0_13BinaryFunctorIN3c108BFloat16ES4_S4_ZZZNS0_16fmax_kernel_cudaERNS_18TensorIteratorBaseEENKUlvE_clEvENKUlvE2_clEvEUlS4_S4_E_EESt5arrayIPcLm3EEEEviT0_T1_:
        /* <DEDUP_REMOVED lines=37> */
[----:B------:R-:W-:Y:S01]  /*0250*/  FMNMX.FTZ R6, R16, R15, !PT ;  /* 0x0000000f10067209 */ /* 0x000fe20007810000 */
[----:B------:R-:W-:Y:S01]  /*0260*/  IMAD.U32 R8, R8, 0x10000, RZ ;  /* 0x0001000008087824 */ /* 0x000fe200078e00ff */
[----:B------:R-:W-:Y:S01]  /*0270*/  PRMT R14, R7, 0x7632, R14 ;  /* 0x00007632070e7816 */ /* 0x000fe2000000000e */
[----:B------:R-:W-:Y:S01]  /*0280*/  IMAD.U32 R10, R10, 0x10000, RZ ;  /* 0x000100000a0a7824 */ /* 0x000fe200078e00ff */
[----:B------:R-:W-:-:S02]  /*0290*/  FMNMX.FTZ R15, R17, R18, !PT ;  /* 0x00000012110f7209 */ /* 0x000fc40007810000 */
[----:B------:R-:W-:Y:S01]  /*02a0*/  SHF.L.U32 R17, R9, 0x10, RZ ;  /* 0x0000001009117819 */ /* 0x000fe200000006ff */
[----:B------:R-:W-:Y:S01]  /*02b0*/  IMAD.U32 R9, R4, 0x10000, RZ ;  /* 0x0001000004097824 */ /* 0x000fe200078e00ff */
[----:B------:R-:W-:Y:S01]  /*02c0*/  FMNMX.FTZ R13, R13, R0, !PT ;  /* 0x000000000d0d7209 */ /* 0x000fe20007810000 */
[----:B------:R-:W-:Y:S01]  /*02d0*/  IMAD.U32 R4, R5, 0x10000, RZ ;  /* 0x0001000005047824 */ /* 0x000fe200078e00ff */
[----:B------:R-:W-:Y:S02]  /*02e0*/  SHF.L.U32 R5, R14, 0x10, RZ ;  /* 0x000000100e057819 */ /* 0x000fe400000006ff */
[----:B------:R-:W-:Y:S02]  /*02f0*/  FMNMX.FTZ R16, R19, R20, !PT ;  /* 0x0000001413107209 */ /* 0x000fe40007810000 */
[----:B------:R-:W-:Y:S02]  /*0300*/  FMNMX.FTZ R7, R21, R22, !PT ;  /* 0x0000001615077209 */ /* 0x000fe40007810000 */
[----:B------:R-:W-:-:S02]  /*0310*/  FMNMX.FTZ R8, R8, R9, !PT ;  /* 0x0000000908087209 */ /* 0x000fc40007810000 */
[----:B------:R-:W-:Y:S02]  /*0320*/  FMNMX.FTZ R17, R17, R4, !PT ;  /* 0x0000000411117209 */ /* 0x000fe40007810000 */
[----:B------:R-:W-:Y:S02]  /*0330*/  FMNMX.FTZ R10, R10, R5, !PT ;  /* 0x000000050a0a7209 */ /* 0x000fe40007810000 */
[----:B------:R-:W-:Y:S02]  /*0340*/  F2FP.BF16.F32.PACK_AB R4, R13, R6 ;  /* 0x000000060d04723e */ /* 0x000fe400000010ff */
[----:B------:R-:W-:Y:S02]  /*0350*/  F2FP.BF16.F32.PACK_AB R5, R8, R15 ;  /* 0x0000000f0805723e */ /* 0x000fe400000010ff */
[----:B------:R-:W-:Y:S02]  /*0360*/  F2FP.BF16.F32.PACK_AB R6, R17, R16 ;  /* 0x000000101106723e */ /* 0x000fe400000010ff */
[----:B------:R-:W-:-:S05]  /*0370*/  F2FP.BF16.F32.PACK_AB R7, R10, R7 ;  /* 0x000000070a07723e */ /* 0x000fca00000010ff */
[----:B------:R-:W-:Y:S01]  /*0380*/  STG.E.128 desc[UR4][R2.64], R4 ;  /* 0x0000000402007986 */ /* 0x000fe2000c101d04 */
[----:B------:R-:W-:Y:S05]  /*0390*/  EXIT ;  /* 0x000000000000794d */ /* 0x000fea0003800000 */
.L_x_7123:
        /* <DEDUP_REMOVED lines=157> */
.L_x_7126:
[----:B------:R-:W-:-:S13]  /*0d70*/  ISETP.GE.AND P0, PT, R3, R2, PT ;  /* 0x000000020300720c */ /* 0x000fda0003f06270 */
[----:B------:R-:W-:Y:S05]  /*0d80*/  @P0 BRA `(.L_x_7128) ;  /* 0x0000000000300947 */ /* 0x000fea0003800000 */
[----:B0-----:R-:W0:Y:S01]  /*0d90*/  LDC.64 R4, c[0x0][0x218] ;  /* 0x00008600ff047b82 */ /* 0x001e220000000a00 */
[----:B------:R-:W-:Y:S01]  /*0da0*/  IADD3 R11, R0, R3, RZ ;  /* 0x00000003000b7210 */ /* 0x000fe20007ffe0ff */
[----:B------:R-:W-:-:S04]  /*0db0*/  VIADD R3, R3, 0x80 ;  /* 0x0000008003037836 */ /* 0x000fc80000000000 */
[----:B0-----:R-:W-:-:S05]  /*0dc0*/  IMAD.WIDE.U32 R4, R11, 0x2, R4 ;  /* 0x000000020b047825 */ /* 0x001fca00078e0004 */
[----:B------:R1:W-:Y:S02]  /*0dd0*/  STG.E.U16 desc[UR4][R4.64], R6 ;  /* 0x0000000604007986 */ /* 0x0003e4000c101504 */
.L_x_7127:
[----:B------:R-:W-:-:S13]  /*0de0*/  ISETP.GE.AND P0, PT, R3, R2, PT ;  /* 0x000000020300720c */ /* 0x000fda0003f06270 */
[----:B------:R-:W-:Y:S05]  /*0df0*/  @P0 BRA `(.L_x_7129) ;  /* 0x0000000000340947 */ /* 0x000fea0003800000 */
[----:B01----:R-:W0:Y:S01]  /*0e00*/  LDC.64 R4, c[0x0][0x218] ;  /* 0x00008600ff047b82 */ /* 0x003e220000000a00 */
[----:B------:R-:W-:Y:S02]  /*0e10*/  IMAD.IADD R11, R0, 0x1, R3 ;  /* 0x00000001000b7824 */ /* 0x000fe400078e0203 */
[----:B------:R-:W-:Y:S02]  /*0e20*/  VIADD R3, R3, 0x80 ;  /* 0x0000008003037836 */ /* 0x000fe40000000000 */
[----:B0-----:R-:W-:-:S05]  /*0e30*/  IMAD.WIDE.U32 R4, R11, 0x2, R4 ;  /* 0x000000020b047825 */ /* 0x001fca00078e0004 */
[----:B------:R1:W-:Y:S02]  /*0e40*/  STG.E.U16 desc[UR4][R4.64], R7 ;  /* 0x0000000704007986 */ /* 0x0003e4000c101504 */
.L_x_7128:
        /* <DEDUP_REMOVED lines=8> */
.L_x_7129:
[----:B------:R-:W-:Y:S05]  /*0ed0*/  BSYNC B1 ;  /* 0x0000000000017941 */ /* 0x000fea0003800000 */
.L_x_7125:
[----:B------:R-:W-:-:S13]  /*0ee0*/  ISETP.GE.AND P0, PT, R3, R2, PT ;  /* 0x000000020300720c */ /* 0x000fda0003f06270 */
[----:B012---:R-:W0:Y:S01]  /*0ef0*/  @!P0 LDC.64 R4, c[0x0][0x218] ;  /* 0x00008600ff048b82 */ /* 0x007e220000000a00 */
[----:B------:R-:W-:Y:S02]  /*0f00*/  @!P0 IMAD.IADD R7, R0, 0x1, R3 ;  /* 0x0000000100078824 */ /* 0x000fe400078e0203 */
[----:B------:R-:W-:Y:S02]  /*0f10*/  @!P0 VIADD R3, R3, 0x80 ;  /* 0x0000008003038836 */ /* 0x000fe40000000000 */
[----:B0-----:R-:W-:-:S05]  /*0f20*/  @!P0 IMAD.WIDE.U32 R4, R7, 0x2, R4 ;  /* 0x0000000207048825 */ /* 0x001fca00078e0004 */
[----:B------:R2:W-:Y:S02]  /*0f30*/  @!P0 STG.E.U16 desc[UR4][R4.64], R9 ;  /* 0x0000000904008986 */ /* 0x0005e4000c101504 */
.L_x_7130:
[----:B------:R-:W-:Y:S05]  /*0f40*/  BSYNC B0 ;  /* 0x0000000000007941 */ /* 0x000fea0003800000 */
.L_x_7124:
        /* <DEDUP_REMOVED lines=8> */
.L_x_7131:
        /* <DEDUP_REMOVED lines=11> */
.L_x_42172:


//--------------------- .text._ZN2at6native18elementwise_kernelILi128ELi4EZNS0_15gpu_kernel_implINS0_13AUnaryFunctorIN3c104HalfES5_S5_ZZZNS0_16fmax_kernel_cudaERNS_18TensorIteratorBaseEENKUlvE_clEvENKUlvE1_clEvEUlS5_S5_E_EEEEvS7_RKT_EUliE_EEviT1_ --------------------------
	.section	.text._ZN2at6native18elementwise_kernelILi128ELi4EZNS0_15gpu_kernel_implINS0_13AUnaryFunctorIN3c104HalfES5_S5_ZZZNS0_16fmax_kernel_cudaERNS_18TensorIteratorBaseEENKUlvE_clEvENKUlvE1_clEvEUlS5_S5_E_EEEEvS7_RKT_EUliE_EEviT1_,"ax",@progbits
	.align	128
        .global         _ZN2at6native18elementwise_kernelILi128ELi4EZNS0_15gpu_kernel_implINS0_13AUnaryFunctorIN3c104HalfES5_S5_ZZZNS0_16fmax_kernel_cudaERNS_18TensorIteratorBaseEENKUlvE_clEvENKUlvE1_clEvEUlS5_S5_E_EEEEvS7_RKT_EUliE_EEviT1_
        .type           _ZN2at6native18elementwise_kernelILi128ELi4EZNS0_15gpu_kernel_implINS0_13AUnaryFunctorIN3c104HalfES5_S5_ZZZNS0_16fmax_kernel_cudaERNS_18TensorIteratorBaseEENKUlvE_clEvENKUlvE1_clEvEUlS5_S5_E_EEEEvS7_RKT_EUliE_EEviT1_,@function
        .size           _ZN2at6native18elementwise_kernelILi128ELi4EZNS0_15gpu_kernel_implINS0_13AUnaryFunctorIN3c104HalfES5_S5_ZZZNS0_16fmax_kernel_cudaERNS_18TensorIteratorBaseEENKUlvE_clEvENKUlvE1_clEvEUlS5_S5_E_EEEEvS7_RKT_EUliE_EEviT1_,(.L_x_42173 - _ZN2at6native18elementwise_kernelILi128ELi4EZNS0_15gpu_kernel_implINS0_13AUnaryFunctorIN3c104HalfES5_S5_ZZZNS0_16fmax_kernel_cudaERNS_18TensorIteratorBaseEENKUlvE_clEvENKUlvE1_clEvEUlS5_S5_E_EEEEvS7_RKT_EUliE_EEviT1_)
        .other          _ZN2at6native18elementwise_kernelILi128ELi4EZNS0_15gpu_kernel_implINS0_13AUnaryFunctorIN3c104HalfES5_S5_ZZZNS0_16fmax_kernel_cudaERNS_18TensorIteratorBaseEENKUlvE_clEvENKUlvE1_clEvEUlS5_S5_E_EEEEvS7_RKT_EUliE_EEviT1_,@"STO_CUDA_ENTRY STV_DEFAULT"
_ZN2at6native18elementwise_kernelILi128ELi4EZNS0_15gpu_kernel_implINS0_13AUnaryFunctorIN3c104HalfES5_S5_ZZZNS0_16fmax_kernel_cudaERNS_18TensorIteratorBaseEENKUlvE_clEvENKUlvE1_clEvEUlS5_S5_E_EEEEvS7_RKT_EUliE_EEviT1_:
.text._ZN2at6native18elementwise_kernelILi128ELi4EZNS0_15gpu_kernel_implINS0_13AUnaryFunctorIN3c104HalfES5_S5_ZZZNS0_16fmax_kernel_cudaERNS_18TensorIteratorBaseEENKUlvE_clEvENKUlvE1_clEvEUlS5_S5_E_EEEEvS7_RKT_EUliE_EEviT1_:
        /* <DEDUP_REMOVED lines=314> */
.L_x_7134:
        /* <DEDUP_REMOVED lines=22> */
.L_x_7138:
[----:B------:R-:W2:Y:S02]  /*1500*/  LDG.E.U8 R2, desc[UR36][R2.64] ;  /* 0x0000002402027981 */ /* 0x000ea4000c1e1100 */
[----:B--2---:R-:W-:-:S04]  /*1510*/  I2FP.F32.U32 R0, R2 ;  /* 0x0000000200007245 */ /* 0x004fc80000201000 */
[----:B------:R-:W-:Y:S01]  /*1520*/  F2FP.F16.F32.PACK_AB R0, RZ, R0 ;  /* 0x00000000ff00723e */ /* 0x000fe200000000ff */
[----:B------:R-:W-:Y:S06]  /*1530*/  BRA `(.L_x_7140) ;  /* 0x0000000c00887947 */ /* 0x000fec0003800000 */
.L_x_7137:
        /* <DEDUP_REMOVED lines=10> */
.L_x_7142:
[----:B------:R-:W2:Y:S02]  /*15e0*/  LDG.E R2, desc[UR36][R2.64] ;  /* 0x0000002402027981 */ /* 0x000ea4000c1e1900 */
[----:B--2---:R-:W-:-:S04]  /*15f0*/  I2FP.F32.S32 R0, R2 ;  /* 0x0000000200007245 */ /* 0x004fc80000201400 */
[----:B------:R-:W-:Y:S01]  /*1600*/  F2FP.F16.F32.PACK_AB R0, RZ, R0 ;  /* 0x00000000ff00723e */ /* 0x000fe200000000ff */
[----:B------:R-:W-:Y:S06]  /*1610*/  BRA `(.L_x_7140) ;  /* 0x0000000c00507947 */ /* 0x000fec0003800000 */
.L_x_7141:
[----:B------:R-:W2:Y:S02]  /*1620*/  LDG.E.U16 R2, desc[UR36][R2.64] ;  /* 0x0000002402027981 */ /* 0x000ea4000c1e1500 */
[----:B--2---:R-:W0:Y:S02]  /*1630*/  I2F.S16 R0, R2 ;  /* 0x0000000200007306 */ /* 0x004e240000101400 */
[----:B0-----:R-:W-:Y:S01]  /*1640*/  F2FP.F16.F32.PACK_AB R0, RZ, R0 ;  /* 0x00000000ff00723e */ /* 0x001fe200000000ff */
[----:B------:R-:W-:Y:S06]  /*1650*/  BRA `(.L_x_7140) ;  /* 0x0000000c00407947 */ /* 0x000fec0003800000 */
.L_x_7136:
        /* <DEDUP_REMOVED lines=9> */
.L_x_7144:
[----:B------:R0:W5:Y:S01]  /*16f0*/  LDG.E.U16 R0, desc[UR36][R2.64] ;  /* 0x0000002402007981 */ /* 0x000162000c1e1500 */
[----:B------:R-:W-:Y:S05]  /*1700*/  BRA `(.L_x_7140) ;  /* 0x0000000c00147947 */ /* 0x000fea0003800000 */
.L_x_7143:
        /* <DEDUP_REMOVED lines=9> */
.L_x_7146:
[----:B------:R1:W5:Y:S01]  /*17a0*/  LDG.E.U16 R0, desc[UR36][R2.64] ;  /* 0x0000002402007981 */ /* 0x000362000c1e1500 */
[----:B------:R-:W-:Y:S05]  /*17b0*/  BRA `(.L_x_7140) ;  /* 0x0000000800e87947 */ /* 0x000fea0003800000 */
.L_x_7145:
        /* <DEDUP_REMOVED lines=8> */
.L_x_7135:
        /* <DEDUP_REMOVED lines=13> */
.L_x_7149:
        /* <DEDUP_REMOVED lines=8> */
.L_x_7148:
        /* <DEDUP_REMOVED lines=28> */
.L_x_7151:
        /* <DEDUP_REMOVED lines=15> */
.L_x_7150:
[----:B------:R-:W2:Y:S02]  /*1c40*/  LDG.E.U16 R0, desc[UR36][R2.64] ;  /* 0x0000002402007981 */ /* 0x000ea4000c1e1500 */
[----:B--2---:R-:W-:-:S05]  /*1c50*/  IMAD.U32 R0, R0, 0x10000, RZ ;  /* 0x0001000000007824 */ /* 0x004fca00078e00ff */
[----:B------:R-:W-:Y:S01]  /*1c60*/  F2FP.F16.F32.PACK_AB R0, RZ, R0 ;  /* 0x00000000ff00723e */ /* 0x000fe200000000ff */
[----:B------:R-:W-:Y:S06]  /*1c70*/  BRA `(.L_x_7140) ;  /* 0x0000000400b87947 */ /* 0x000fec0003800000 */
.L_x_7147:
        /* <DEDUP_REMOVED lines=12> */
.L_x_7154:
        /* <DEDUP_REMOVED lines=21> */
.L_x_7158:
[----:B------:R-:W-:Y:S05]  /*1e90*/  BSYNC B1 ;  /* 0x0000000000017941 */ /* 0x000fea0003800000 */
.L_x_7157:
[----:B------:R-:W-:Y:S01]  /*1ea0*/  LEA R3, R0, 0x3b800000, 0x17 ;  /* 0x3b80000000037811 */ /* 0x000fe200078eb8ff */
[----:B------:R-:W-:-:S05]  /*1eb0*/  IMAD.SHL.U32 R0, R2, 0x100000, RZ ;  /* 0x0010000002007824 */ /* 0x000fca00078e00ff */
[----:B------:R-:W-:-:S07]  /*1ec0*/  LOP3.LUT R0, R3, R0, R4, 0xfe, !PT ;  /* 0x0000000003007212 */ /* 0x000fce00078efe04 */
.L_x_7156:
[----:B------:R-:W-:Y:S05]  /*1ed0*/  BSYNC B0 ;  /* 0x0000000000007941 */ /* 0x000fea0003800000 */
.L_x_7155:
[----:B------:R-:W-:Y:S01]  /*1ee0*/  F2FP.F16.F32.PACK_AB R0, RZ, R0 ;  /* 0x00000000ff00723e */ /* 0x000fe200000000ff */
[----:B------:R-:W-:Y:S06]  /*1ef0*/  BRA `(.L_x_7140) ;  /* 0x0000000400187947 */ /* 0x000fec0003800000 */
.L_x_7153:
        /* <DEDUP_REMOVED lines=21> */
.L_x_7162:
[----:B------:R-:W-:Y:S05]  /*2050*/  BSYNC B1 ;  /* 0x0000000000017941 */ /* 0x000fea0003800000 */
.L_x_7161:
[----:B------:R-:W-:Y:S01]  /*2060*/  LEA R3, R0, 0x37800000, 0x17 ;  /* 0x3780000000037811 */ /* 0x000fe200078eb8ff */
[----:B------:R-:W-:-:S05]  /*2070*/  IMAD.SHL.U32 R0, R2, 0x200000, RZ ;  /* 0x0020000002007824 */ /* 0x000fca00078e00ff */
[----:B------:R-:W-:-:S07]  /*2080*/  LOP3.LUT R0, R3, R0, R4, 0xfe, !PT ;  /* 0x0000000003007212 */ /* 0x000fce00078efe04 */
.L_x_7160:
[----:B------:R-:W-:Y:S05]  /*2090*/  BSYNC B0 ;  /* 0x0000000000007941 */ /* 0x000fea0003800000 */
.L_x_7159:
[----:B------:R-:W-:Y:S01]  /*20a0*/  F2FP.F16.F32.PACK_AB R0, RZ, R0 ;  /* 0x00000000ff00723e */ /* 0x000fe200000000ff */
[----:B------:R-:W-:Y:S06]  /*20b0*/  BRA `(.L_x_7140) ;  /* 0x0000000000a87947 */ /* 0x000fec0003800000 */
.L_x_7152:
        /* <DEDUP_REMOVED lines=14> */
.L_x_7166:
[----:B------:R-:W-:Y:S05]  /*21a0*/  BSYNC B0 ;  /* 0x0000000000007941 */ /* 0x000fea0003800000 */
.L_x_7165:
[----:B------:R-:W-:Y:S01]  /*21b0*/  F2FP.F16.F32.PACK_AB R0, RZ, R0 ;  /* 0x00000000ff00723e */ /* 0x000fe200000000ff */
[----:B------:R-:W-:Y:S06]  /*21c0*/  BRA `(.L_x_7140) ;  /* 0x0000000000647947 */ /* 0x000fec0003800000 */
.L_x_7139:
        /* <DEDUP_REMOVED lines=16> */
.L_x_7167:
[----:B------:R-:W-:Y:S01]  /*22d0*/  PRMT R0, RZ, 0x7610, R0 ;  /* 0x00007610ff007816 */ /* 0x000fe20000000000 */
[----:B------:R-:W-:Y:S06]  /*22e0*/  BRA `(.L_x_7140) ;  /* 0x00000000001c7947 */ /* 0x000fec0003800000 */
.L_x_7164:
[----:B------:R-:W2:Y:S02]  /*22f0*/  LDG.E.64 R2, desc[UR36][R2.64] ;  /* 0x0000002402027981 */ /* 0x000ea4000c1e1b00 */
[----:B--2---:R-:W0:Y:S02]  /*2300*/  I2F.U64 R0, R2 ;  /* 0x0000000200007312 */ /* 0x004e240000301000 */
[----:B0-----:R-:W-:Y:S01]  /*2310*/  F2FP.F16.F32.PACK_AB R0, RZ, R0 ;  /* 0x00000000ff00723e */ /* 0x001fe200000000ff */
[----:B------:R-:W-:Y:S06]  /*2320*/  BRA `(.L_x_7140) ;  /* 0x00000000000c7947 */ /* 0x000fec0003800000 */
.L_x_7163:
[----:B------:R-:W2:Y:S02]  /*2330*/  LDG.E R2, desc[UR36][R2.64] ;  /* 0x0000002402027981 */ /* 0x000ea4000c1e1900 */
[----:B--2---:R-:W-:-:S04]  /*2340*/  I2FP.F32.U32 R0, R2 ;  /* 0x0000000200007245 */ /* 0x004fc80000201000 */
[----:B------:R-:W-:-:S07]  /*2350*/  F2FP.F16.F32.PACK_AB R0, RZ, R0 ;  /* 0x00000000ff00723e */ /* 0x000fce00000000ff */
.L_x_7140:
[----:B------:R-:W2:Y:S01]  /*2360*/  LDC.U8 R5, c[0x0][0x424] ;  /* 0x00010900ff057b82 */ /* 0x000ea20000000000 */
[----:B01---5:R-:W-:-:S07]  /*2370*/  HADD2.F32 R3, -RZ, R0.H0_H0 ;  /* 0x20000000ff037230 */ /* 0x023fce0000004100 */
[----:B------:R-:W0:Y:S01]  /*2380*/  LDC.U16 R4, c[0x0][0x422] ;  /* 0x00010880ff047b82 */ /* 0x000e220000000400 */
[----:B--2---:R-:W-:-:S04]  /*2390*/  PRMT R2, R5, 0x9910, RZ ;  /* 0x0000991005027816 */ /* 0x004fc800000000ff */
[----:B------:R-:W-:Y:S01]  /*23a0*/  ISETP.GT.AND P0, PT, R2, 0x9, PT ;  /* 0x000000090200780c */ /* 0x000fe20003f04270 */
[----:B0-----:R-:W-:-:S05]  /*23b0*/  HADD2.F32 R0, -RZ, R4.H0_H0 ;  /* 0x20000004ff007230 */ /* 0x001fca0000004100 */
[----:B------:R-:W-:-:S04]  /*23c0*/  FMNMX.FTZ R0, R0, R3, !PT ;  /* 0x0000000300007209 */ /* 0x000fc80007810000 */
        /* <DEDUP_REMOVED lines=14> */
.L_x_7171:
[----:B------:R-:W-:-:S06]  /*24b0*/  HADD2.F32 R3, -RZ, R0.H0_H0 ;  /* 0x20000000ff037230 */ /* 0x000fcc0000004100 */
[----:B------:R-:W0:Y:S02]  /*24c0*/  F2I.S64.TRUNC R2, R3 ;  /* 0x0000000300027311 */ /* 0x000e24000020d900 */
[----:B0-----:R3:W-:Y:S01]  /*24d0*/  STG.E.U8 desc[UR36][R16.64], R2 ;  /* 0x0000000210007986 */ /* 0x0017e2000c101124 */
[----:B------:R-:W-:Y:S05]  /*24e0*/  BRA `(.L_x_7173) ;  /* 0x0000000c00847947 */ /* 0x000fea0003800000 */
.L_x_7170:
        /* <DEDUP_REMOVED lines=10> */
.L_x_7175:
[----:B------:R-:W-:-:S04]  /*2590*/  HADD2.F32 R0, -RZ, R0.H0_H0 ;  /* 0x20000000ff007230 */ /* 0x000fc80000004100 */
[----:B------:R-:W0:Y:S02]  /*25a0*/  F2I.FTZ.TRUNC.NTZ R3, R0 ;  /* 0x0000000000037305 */ /* 0x000e24000021f100 */
[----:B0-----:R1:W-:Y:S01]  /*25b0*/  STG.E desc[UR36][R16.64], R3 ;  /* 0x0000000310007986 */ /* 0x0013e2000c101924 */
[----:B------:R-:W-:Y:S05]  /*25c0*/  BRA `(.L_x_7173) ;  /* 0x0000000c004c7947 */ /* 0x000fea0003800000 */
.L_x_7174:
[----:B------:R-:W-:-:S04]  /*25d0*/  HADD2.F32 R0, -RZ, R0.H0_H0 ;  /* 0x20000000ff007230 */ /* 0x000fc80000004100 */
[----:B------:R-:W0:Y:S02]  /*25e0*/  F2I.FTZ.TRUNC.NTZ R3, R0 ;  /* 0x0000000000037305 */ /* 0x000e24000021f100 */
[----:B0-----:R2:W-:Y:S01]  /*25f0*/  STG.E.U16 desc[UR36][R16.64], R3 ;  /* 0x0000000310007986 */ /* 0x0015e2000c101524 */
[----:B------:R-:W-:Y:S05]  /*2600*/  BRA `(.L_x_7173) ;  /* 0x0000000c003c7947 */ /* 0x000fea0003800000 */
.L_x_7169:
        /* <DEDUP_REMOVED lines=9> */
.L_x_7177:
[----:B------:R0:W-:Y:S01]  /*26a0*/  STG.E.U16 desc[UR36][R16.64], R0 ;  /* 0x0000000010007986 */ /* 0x0001e2000c101524 */
[----:B------:R-:W-:Y:S05]  /*26b0*/  BRA `(.L_x_7173) ;  /* 0x0000000c00107947 */ /* 0x000fea0003800000 */
.L_x_7176:
        /* <DEDUP_REMOVED lines=10> */
.L_x_7179:
[----:B------:R-:W-:-:S05]  /*2760*/  HADD2.F32 R0, -RZ, R0.H0_H0 ;  /* 0x20000000ff007230 */ /* 0x000fca0000004100 */
[----:B------:R-:W-:-:S04]  /*2770*/  F2FP.F16.F32.PACK_AB R0, RZ, R0 ;  /* 0x00000000ff00723e */ /* 0x000fc800000000ff */
[----:B------:R-:W-:-:S05]  /*2780*/  PRMT R0, R0, 0x5410, RZ ;  /* 0x0000541000007816 */ /* 0x000fca00000000ff */
[----:B------:R0:W-:Y:S01]  /*2790*/  STG.E desc[UR36][R16.64], R0 ;  /* 0x0000000010007986 */ /* 0x0001e2000c101924 */
[----:B------:R-:W-:Y:S05]  /*27a0*/  BRA `(.L_x_7173) ;  /* 0x0000000800d47947 */ /* 0x000fea0003800000 */
.L_x_7178:
[----:B------:R-:W-:-:S05]  /*27b0*/  HADD2.F32 R2, -RZ, R0.H0_H0 ;  /* 0x20000000ff027230 */ /* 0x000fca0000004100 */
[----:B------:R-:W-:-:S06]  /*27c0*/  FMUL.FTZ R2, R2, 1 ;  /* 0x3f80000002027820 */ /* 0x000fcc0000410000 */
[----:B------:R-:W0:Y:S02]  /*27d0*/  F2F.F64.F32 R2, R2 ;  /* 0x0000000200027310 */ /* 0x000e240000201800 */
[----:B0-----:R0:W-:Y:S01]  /*27e0*/  STG.E.64 desc[UR36][R16.64], R2 ;  /* 0x0000000210007986 */ /* 0x0011e2000c101b24 */
[----:B------:R-:W-:Y:S05]  /*27f0*/  BRA `(.L_x_7173) ;  /* 0x0000000800c07947 */ /* 0x000fea0003800000 */
.L_x_7168:
        /* <DEDUP_REMOVED lines=13> */
.L_x_7182:
[----:B------:R-:W-:Y:S01]  /*28d0*/  HADD2.F32 R0, -RZ, R0.H0_H0 ;  /* 0x20000000ff007230 */ /* 0x000fe20000004100 */
[----:B------:R-:W-:-:S04]  /*28e0*/  CS2R R6, SRZ ;  /* 0x0000000000067805 */ /* 0x000fc8000001ff00 */
[----:B------:R-:W-:-:S04]  /*28f0*/  FMUL.FTZ R0, R0, 1 ;  /* 0x3f80000000007820 */ /* 0x000fc80000410000 */
[----:B------:R-:W0:Y:S02]  /*2900*/  F2F.F64.F32 R4, R0 ;  /* 0x0000000000047310 */ /* 0x000e240000201800 */
[----:B0-----:R0:W-:Y:S01]  /*2910*/  STG.E.128 desc[UR36][R16.64], R4 ;  /* 0x0000000410007986 */ /* 0x0011e2000c101d24 */
[----:B------:R-:W-:Y:S05]  /*2920*/  BRA `(.L_x_7173) ;  /* 0x0000000800747947 */ /* 0x000fea0003800000 */
.L_x_7181:
        /* <DEDUP_REMOVED lines=21> */
.L_x_7186:
[----:B------:R-:W-:Y:S05]  /*2a80*/  BSYNC B0 ;  /* 0x0000000000007941 */ /* 0x000fea0003800000 */
.L_x_7185:
[----:B------:R-:W-:-:S05]  /*2a90*/  LOP3.LUT R3, R0, R3, RZ, 0xfc, !PT ;  /* 0x0000000300037212 */ /* 0x000fca00078efcff */
[----:B------:R0:W-:Y:S01]  /*2aa0*/  STG.E.U8 desc[UR36][R16.64], R3 ;  /* 0x0000000310007986 */ /* 0x0001e2000c101124 */
[----:B------:R-:W-:Y:S05]  /*2ab0*/  BRA `(.L_x_7173) ;  /* 0x0000000800107947 */ /* 0x000fea0003800000 */
.L_x_7184:
        /* <DEDUP_REMOVED lines=13> */
.L_x_7188:
[----:B------:R-:W-:Y:S01]  /*2b90*/  IMAD.MOV.U32 R0, RZ, RZ, 0x7f ;  /* 0x0000007fff007424 */ /* 0x000fe200078e00ff */
[----:B------:R-:W-:-:S04]  /*2ba0*/  ISETP.GT.U32.AND P0, PT, R2, 0x7f800000, PT ;  /* 0x7f8000000200780c */ /* 0x000fc80003f04070 */
[----:B------:R-:W-:-:S09]  /*2bb0*/  SEL R0, R0, 0x7c, P0 ;  /* 0x0000007c00007807 */ /* 0x000fd20000000000 */
.L_x_7189:
[----:B------:R-:W-:Y:S05]  /*2bc0*/  BSYNC B0 ;  /* 0x0000000000007941 */ /* 0x000fea0003800000 */
.L_x_7187:
[----:B------:R-:W-:-:S04]  /*2bd0*/  LOP3.LUT R2, R3, 0x80000000, RZ, 0xc0, !PT ;  /* 0x8000000003027812 */ /* 0x000fc800078ec0ff */
[----:B------:R-:W-:-:S04]  /*2be0*/  SHF.R.U32.HI R3, RZ, 0x18, R2 ;  /* 0x00000018ff037819 */ /* 0x000fc80000011602 */
[----:B------:R-:W-:-:S05]  /*2bf0*/  LOP3.LUT R3, R0, R3, RZ, 0xfc, !PT ;  /* 0x0000000300037212 */ /* 0x000fca00078efcff */
[----:B------:R0:W-:Y:S01]  /*2c00*/  STG.E.U8 desc[UR36][R16.64], R3 ;  /* 0x0000000310007986 */ /* 0x0001e2000c101124 */
[----:B------:R-:W-:Y:S05]  /*2c10*/  BRA `(.L_x_7173) ;  /* 0x0000000400b87947 */ /* 0x000fea0003800000 */
.L_x_7183:
[----:B------:R-:W-:-:S05]  /*2c20*/  HADD2.F32 R0, -RZ, R0.H0_H0 ;  /* 0x20000000ff007230 */ /* 0x000fca0000004100 */
[----:B------:R-:W-:-:S05]  /*2c30*/  F2FP.BF16.F32.PACK_AB R0, RZ, R0 ;  /* 0x00000000ff00723e */ /* 0x000fca00000010ff */
[----:B------:R0:W-:Y:S01]  /*2c40*/  STG.E.U16 desc[UR36][R16.64], R0 ;  /* 0x0000000010007986 */ /* 0x0001e2000c101524 */
[----:B------:R-:W-:Y:S05]  /*2c50*/  BRA `(.L_x_7173) ;  /* 0x0000000400a87947 */ /* 0x000fea0003800000 */
.L_x_7180:
        /* <DEDUP_REMOVED lines=12> */
.L_x_7192:
        /* <DEDUP_REMOVED lines=17> */
.L_x_7195:
[----:B------:R-:W-:-:S04]  /*2e30*/  LOP3.LUT R2, R3, 0x80000000, RZ, 0xc0, !PT ;  /* 0x8000000003027812 */ /* 0x000fc800078ec0ff */
[----:B------:R-:W-:-:S04]  /*2e40*/  SHF.R.U32.HI R3, RZ, 0x18, R2 ;  /* 0x00000018ff037819 */ /* 0x000fc80000011602 */
[----:B------:R-:W-:-:S04]  /*2e50*/  LOP3.LUT R0, R0, R3, RZ, 0xfc, !PT ;  /* 0x0000000300007212 */ /* 0x000fc800078efcff */
[----:B------:R-:W-:-:S07]  /*2e60*/  PRMT R8, R0, 0x7610, R8 ;  /* 0x0000761000087816 */ /* 0x000fce0000000008 */
.L_x_7194:
[----:B------:R-:W-:Y:S05]  /*2e70*/  BSYNC B0 ;  /* 0x0000000000007941 */ /* 0x000fea0003800000 */
.L_x_7193:
[----:B------:R0:W-:Y:S01]  /*2e80*/  STG.E.U8 desc[UR36][R16.64], R8 ;  /* 0x0000000810007986 */ /* 0x0001e2000c101124 */
[----:B------:R-:W-:Y:S05]  /*2e90*/  BRA `(.L_x_7173) ;  /* 0x0000000400187947 */ /* 0x000fea0003800000 */
.L_x_7191:
        /* <DEDUP_REMOVED lines=17> */
.L_x_7198:
[----:B------:R-:W-:-:S04]  /*2fb0*/  LOP3.LUT R2, R3, 0x80000000, RZ, 0xc0, !PT ;  /* 0x8000000003027812 */ /* 0x000fc800078ec0ff */
[----:B------:R-:W-:-:S04]  /*2fc0*/  SHF.R.U32.HI R3, RZ, 0x18, R2 ;  /* 0x00000018ff037819 */ /* 0x000fc80000011602 */
[----:B------:R-:W-:-:S04]  /*2fd0*/  LOP3.LUT R0, R0, R3, RZ, 0xfc, !PT ;  /* 0x0000000300007212 */ /* 0x000fc800078efcff */
[----:B------:R-:W-:-:S07]  /*2fe0*/  PRMT R8, R0, 0x7610, R8 ;  /* 0x0000761000087816 */ /* 0x000fce0000000008 */
.L_x_7197:
[----:B------:R-:W-:Y:S05]  /*2ff0*/  BSYNC B0 ;  /* 0x0000000000007941 */ /* 0x000fea0003800000 */
.L_x_7196:
[----:B------:R0:W-:Y:S01]  /*3000*/  STG.E.U8 desc[UR36][R16.64], R8 ;  /* 0x0000000810007986 */ /* 0x0001e2000c101124 */
[----:B------:R-:W-:Y:S05]  /*3010*/  BRA `(.L_x_7173) ;  /* 0x0000000000b87947 */ /* 0x000fea0003800000 */
.L_x_7190:
        /* <DEDUP_REMOVED lines=22> */
.L_x_7172:
        /* <DEDUP_REMOVED lines=16> */
.L_x_7201:
[----:B------:R-:W-:Y:S05]  /*3280*/  BRA `(.L_x_7173) ;  /* 0x00000000001c7947 */ /* 0x000fea0003800000 */
.L_x_7200:
[----:B------:R-:W-:-:S06]  /*3290*/  HADD2.F32 R2, -RZ, R0.H0_H0 ;  /* 0x20000000ff027230 */ /* 0x000fcc0000004100 */
[----:B------:R-:W0:Y:S02]  /*32a0*/  F2I.U64.TRUNC R2, R2 ;  /* 0x0000000200027311 */ /* 0x000e24000020d800 */
[----:B0-----:R0:W-:Y:S01]  /*32b0*/  STG.E.64 desc[UR36][R16.64], R2 ;  /* 0x0000000210007986 */ /* 0x0011e2000c101b24 */
[----:B------:R-:W-:Y:S05]  /*32c0*/  BRA `(.L_x_7173) ;  /* 0x00000000000c7947 */ /* 0x000fea0003800000 */
.L_x_7199:
[----:B------:R-:W-:-:S04]  /*32d0*/  HADD2.F32 R0, -RZ, R0.H0_H0 ;  /* 0x20000000ff007230 */ /* 0x000fc80000004100 */
[----:B------:R-:W0:Y:S02]  /*32e0*/  F2I.FTZ.U32.TRUNC.NTZ R3, R0 ;  /* 0x0000000000037305 */ /* 0x000e24000021f000 */
[----:B0-----:R0:W-:Y:S02]  /*32f0*/  STG.E desc[UR36][R16.64], R3 ;  /* 0x0000000310007986 */ /* 0x0011e4000c101924 */
.L_x_7173:
[----:B------:R-:W-:-:S04]  /*3300*/  IMAD R18, R23, 0x200, R18 ;  /* 0x0000020017127824 */ /* 0x000fc800078e0212 */
[----:B------:R-:W-:-:S07]  /*3310*/  VIADD R19, R18, 0x80 ;  /* 0x0000008012137836 */ /* 0x000fce0000000000 */
.L_x_7133:
[----:B------:R-:W-:Y:S05]  /*3320*/  BSYNC B6 ;  /* 0x0000000000067941 */ /* 0x000fea0003800000 */
.L_x_7132:
        /* <DEDUP_REMOVED lines=307> */
.L_x_7204:
        /* <DEDUP_REMOVED lines=22> */
.L_x_7208:
[----:B------:R-:W2:Y:S02]  /*47c0*/  LDG.E.U8 R2, desc[UR36][R2.64] ;  /* 0x0000002402027981 */ /* 0x000ea4000c1e1100 */
[----:B--2---:R-:W-:-:S04]  /*47d0*/  I2FP.F32.U32 R0, R2 ;  /* 0x0000000200007245 */ /* 0x004fc80000201000 */
[----:B------:R-:W-:Y:S01]  /*47e0*/  F2FP.F16.F32.PACK_AB R0, RZ, R0 ;  /* 0x00000000ff00723e */ /* 0x000fe200000000ff */
[----:B------:R-:W-:Y:S06]  /*47f0*/  BRA `(.L_x_7210) ;  /* 0x0000000c00887947 */ /* 0x000fec0003800000 */
.L_x_7207:
        /* <DEDUP_REMOVED lines=10> */
.L_x_7212:
[----:B------:R-:W2:Y:S02]  /*48a0*/  LDG.E R2, desc[UR36][R2.64] ;  /* 0x0000002402027981 */ /* 0x000ea4000c1e1900 */
[----:B--2---:R-:W-:-:S04]  /*48b0*/  I2FP.F32.S32 R0, R2 ;  /* 0x0000000200007245 */ /* 0x004fc80000201400 */
[----:B------:R-:W-:Y:S01]  /*48c0*/  F2FP.F16.F32.PACK_AB R0, RZ, R0 ;  /* 0x00000000ff00723e */ /* 0x000fe200000000ff */
[----:B------:R-:W-:Y:S06]  /*48d0*/  BRA `(.L_x_7210) ;  /* 0x0000000c00507947 */ /* 0x000fec0003800000 */
.L_x_7211:
[----:B------:R-:W2:Y:S02]  /*48e0*/  LDG.E.U16 R2, desc[UR36][R2.64] ;  /* 0x0000002402027981 */ /* 0x000ea4000c1e1500 */
[----:B--2---:R-:W0:Y:S02]  /*48f0*/  I2F.S16 R0, R2 ;  /* 0x0000000200007306 */ /* 0x004e240000101400 */
[----:B0-----:R-:W-:Y:S01]  /*4900*/  F2FP.F16.F32.PACK_AB R0, RZ, R0 ;  /* 0x00000000ff00723e */ /* 0x001fe200000000ff */
[----:B------:R-:W-:Y:S06]  /*4910*/  BRA `(.L_x_7210) ;  /* 0x0000000c00407947 */ /* 0x000fec0003800000 */
.L_x_7206:
        /* <DEDUP_REMOVED lines=9> */
.L_x_7214:
[----:B------:R0:W5:Y:S01]  /*49b0*/  LDG.E.U16 R0, desc[UR36][R2.64] ;  /* 0x0000002402007981 */ /* 0x000162000c1e1500 */
[----:B------:R-:W-:Y:S05]  /*49c0*/  BRA `(.L_x_7210) ;  /* 0x0000000c00147947 */ /* 0x000fea0003800000 */
.L_x_7213:
        /* <DEDUP_REMOVED lines=9> */
.L_x_7216:
[----:B------:R1:W5:Y:S01]  /*4a60*/  LDG.E.U16 R0, desc[UR36][R2.64] ;  /* 0x0000002402007981 */ /* 0x000362000c1e1500 */
[----:B------:R-:W-:Y:S05]  /*4a70*/  BRA `(.L_x_7210) ;  /* 0x0000000800e87947 */ /* 0x000fea0003800000 */
.L_x_7215:
        /* <DEDUP_REMOVED lines=8> */
.L_x_7205:
        /* <DEDUP_REMOVED lines=13> */
.L_x_7219:
        /* <DEDUP_REMOVED lines=8> */
.L_x_7218:
        /* <DEDUP_REMOVED lines=28> */
.L_x_7221:
        /* <DEDUP_REMOVED lines=15> */
.L_x_7220:
[----:B------:R-:W2:Y:S02]  /*4f00*/  LDG.E.U16 R0, desc[UR36][R2.64] ;  /* 0x0000002402007981 */ /* 0x000ea4000c1e1500 */
[----:B--2---:R-:W-:-:S05]  /*4f10*/  IMAD.U32 R0, R0, 0x10000, RZ ;  /* 0x0001000000007824 */ /* 0x004fca00078e00ff */
[----:B------:R-:W-:Y:S01]  /*4f20*/  F2FP.F16.F32.PACK_AB R0, RZ, R0 ;  /* 0x00000000ff00723e */ /* 0x000fe200000000ff */
[----:B------:R-:W-:Y:S06]  /*4f30*/  BRA `(.L_x_7210) ;  /* 0x0000000400b87947 */ /* 0x000fec0003800000 */
.L_x_7217:
        /* <DEDUP_REMOVED lines=12> */
.L_x_7224:
        /* <DEDUP_REMOVED lines=21> */
.L_x_7228:
[----:B------:R-:W-:Y:S05]  /*5150*/  BSYNC B1 ;  /* 0x0000000000017941 */ /* 0x000fea0003800000 */
.L_x_7227:
[----:B------:R-:W-:Y:S01]  /*5160*/  LEA R3, R0, 0x3b800000, 0x17 ;  /* 0x3b80000000037811 */ /* 0x000fe200078eb8ff */
[----:B------:R-:W-:-:S05]  /*5170*/  IMAD.SHL.U32 R0, R2, 0x100000, RZ ;  /* 0x0010000002007824 */ /* 0x000fca00078e00ff */
[----:B------:R-:W-:-:S07]  /*5180*/  LOP3.LUT R0, R3, R0, R4, 0xfe, !PT ;  /* 0x0000000003007212 */ /* 0x000fce00078efe04 */
.L_x_7226:
[----:B------:R-:W-:Y:S05]  /*5190*/  BSYNC B0 ;  /* 0x0000000000007941 */ /* 0x000fea0003800000 */
.L_x_7225:
[----:B------:R-:W-:Y:S01]  /*51a0*/  F2FP.F16.F32.PACK_AB R0, RZ, R0 ;  /* 0x00000000ff00723e */ /* 0x000fe200000000ff */
[----:B------:R-:W-:Y:S06]  /*51b0*/  BRA `(.L_x_7210) ;  /* 0x0000000400187947 */ /* 0x000fec0003800000 */
.L_x_7223:
        /* <DEDUP_REMOVED lines=21> */
.L_x_7232:
[----:B------:R-:W-:Y:S05]  /*5310*/  BSYNC B1 ;  /* 0x0000000000017941 */ /* 0x000fea0003800000 */
.L_x_7231:
[----:B------:R-:W-:Y:S01]  /*5320*/  LEA R3, R0, 0x37800000, 0x17 ;  /* 0x3780000000037811 */ /* 0x000fe200078eb8ff */
[----:B------:R-:W-:-:S05]  /*5330*/  IMAD.SHL.U32 R0, R2, 0x200000, RZ ;  /* 0x0020000002007824 */ /* 0x000fca00078e00ff */
[----:B------:R-:W-:-:S07]  /*5340*/  LOP3.LUT R0, R3, R0, R4, 0xfe, !PT ;  /* 0x0000000003007212 */ /* 0x000fce00078efe04 */
.L_x_7230:
[----:B------:R-:W-:Y:S05]  /*5350*/  BSYNC B0 ;  /* 0x0000000000007941 */ /* 0x000fea0003800000 */
.L_x_7229:
[----:B------:R-:W-:Y:S01]  /*5360*/  F2FP.F16.F32.PACK_AB R0, RZ, R0 ;  /* 0x00000000ff00723e */ /* 0x000fe200000000ff */
[----:B------:R-:W-:Y:S06]  /*5370*/  BRA `(.L_x_7210) ;  /* 0x0000000000a87947 */ /* 0x000fec0003800000 */
.L_x_7222:
        /* <DEDUP_REMOVED lines=14> */
.L_x_7236:
[----:B------:R-:W-:Y:S05]  /*5460*/  BSYNC B0 ;  /* 0x0000000000007941 */ /* 0x000fea0003800000 */
.L_x_7235:
[----:B------:R-:W-:Y:S01]  /*5470*/  F2FP.F16.F32.PACK_AB R0, RZ, R0 ;  /* 0x00000000ff00723e */ /* 0x000fe200000000ff */
[----:B------:R-:W-:Y:S06]  /*5480*/  BRA `(.L_x_7210) ;  /* 0x0000000000647947 */ /* 0x000fec0003800000 */
.L_x_7209:
        /* <DEDUP_REMOVED lines=16> */
.L_x_7237:
[----:B------:R-:W-:Y:S01]  /*5590*/  PRMT R0, RZ, 0x7610, R0 ;  /* 0x00007610ff007816 */ /* 0x000fe20000000000 */
[----:B------:R-:W-:Y:S06]  /*55a0*/  BRA `(.L_x_7210) ;  /* 0x00000000001c7947 */ /* 0x000fec0003800000 */
.L_x_7234:
[----:B------:R-:W2:Y:S02]  /*55b0*/  LDG.E.64 R2, desc[UR36][R2.64] ;  /* 0x0000002402027981 */ /* 0x000ea4000c1e1b00 */
[----:B--2---:R-:W0:Y:S02]  /*55c0*/  I2F.U64 R0, R2 ;  /* 0x0000000200007312 */ /* 0x004e240000301000 */
[----:B0-----:R-:W-:Y:S01]  /*55d0*/  F2FP.F16.F32.PACK_AB R0, RZ, R0 ;  /* 0x00000000ff00723e */ /* 0x001fe200000000ff */
[----:B------:R-:W-:Y:S06]  /*55e0*/  BRA `(.L_x_7210) ;  /* 0x00000000000c7947 */ /* 0x000fec0003800000 */
.L_x_7233:
[----:B------:R-:W2:Y:S02]  /*55f0*/  LDG.E R2, desc[UR36][R2.64] ;  /* 0x0000002402027981 */ /* 0x000ea4000c1e1900 */
[----:B--2---:R-:W-:-:S04]  /*5600*/  I2FP.F32.U32 R0, R2 ;  /* 0x0000000200007245 */ /* 0x004fc80000201000 */
[----:B------:R-:W-:-:S07]  /*5610*/  F2FP.F16.F32.PACK_AB R0, RZ, R0 ;  /* 0x00000000ff00723e */ /* 0x000fce00000000ff */
.L_x_7210:
[----:B------:R-:W2:Y:S01]  /*5620*/  LDC.U8 R5, c[0x0][0x424] ;  /* 0x00010900ff057b82 */ /* 0x000ea20000000000 */
[----:B-----5:R-:W-:-:S07]  /*5630*/  HADD2.F32 R0, -RZ, R0.H0_H0 ;  /* 0x20000000ff007230 */ /* 0x020fce0000004100 */
[----:B01----:R-:W0:Y:S01]  /*5640*/  LDC.U16 R2, c[0x0][0x422] ;  /* 0x00010880ff027b82 */ /* 0x003e220000000400 */
        /* <DEDUP_REMOVED lines=18> */
.L_x_7241:
[----:B------:R-:W-:-:S06]  /*5770*/  HADD2.F32 R3, -RZ, R0.H0_H0 ;  /* 0x20000000ff037230 */ /* 0x000fcc0000004100 */
[----:B------:R-:W0:Y:S02]  /*5780*/  F2I.S64.TRUNC R2, R3 ;  /* 0x0000000300027311 */ /* 0x000e24000020d900 */
[----:B0-----:R0:W-:Y:S01]  /*5790*/  STG.E.U8 desc[UR36][R16.64], R2 ;  /* 0x0000000210007986 */ /* 0x0011e2000c101124 */
[----:B------:R-:W-:Y:S05]  /*57a0*/  BRA `(.L_x_7243) ;  /* 0x0000000c00847947 */ /* 0x000fea0003800000 */
.L_x_7240:
        /* <DEDUP_REMOVED lines=10> */
.L_x_7245:
[----:B------:R-:W-:-:S04]  /*5850*/  HADD2.F32 R0, -RZ, R0.H0_H0 ;  /* 0x20000000ff007230 */ /* 0x000fc80000004100 */
[----:B------:R-:W0:Y:S02]  /*5860*/  F2I.FTZ.TRUNC.NTZ R3, R0 ;  /* 0x0000000000037305 */ /* 0x000e24000021f100 */
[----:B0-----:R0:W-:Y:S01]  /*5870*/  STG.E desc[UR36][R16.64], R3 ;  /* 0x0000000310007986 */ /* 0x0011e2000c101924 */
[----:B------:R-:W-:Y:S05]  /*5880*/  BRA `(.L_x_7243) ;  /* 0x0000000c004c7947 */ /* 0x000fea0003800000 */
.L_x_7244:
[----:B------:R-:W-:-:S04]  /*5890*/  HADD2.F32 R0, -RZ, R0.H0_H0 ;  /* 0x20000000ff007230 */ /* 0x000fc80000004100 */
[----:B------:R-:W0:Y:S02]  /*58a0*/  F2I.FTZ.TRUNC.NTZ R3, R0 ;  /* 0x0000000000037305 */ /* 0x000e24000021f100 */
[----:B0-----:R0:W-:Y:S01]  /*58b0*/  STG.E.U16 desc[UR36][R16.64], R3 ;  /* 0x0000000310007986 */ /* 0x0011e2000c101524 */
[----:B------:R-:W-:Y:S05]  /*58c0*/  BRA `(.L_x_7243) ;  /* 0x0000000c003c7947 */ /* 0x000fea0003800000 */
.L_x_7239:
        /* <DEDUP_REMOVED lines=9> */
.L_x_7247:
[----:B------:R0:W-:Y:S01]  /*5960*/  STG.E.U16 desc[UR36][R16.64], R0 ;  /* 0x0000000010007986 */ /* 0x0001e2000c101524 */
[----:B------:R-:W-:Y:S05]  /*5970*/  BRA `(.L_x_7243) ;  /* 0x0000000c00107947 */ /* 0x000fea0003800000 */
.L_x_7246:
        /* <DEDUP_REMOVED lines=10> */
.L_x_7249:
[----:B------:R-:W-:-:S05]  /*5a20*/  HADD2.F32 R0, -RZ, R0.H0_H0 ;  /* 0x20000000ff007230 */ /* 0x000fca0000004100 */
[----:B------:R-:W-:-:S04]  /*5a30*/  F2FP.F16.F32.PACK_AB R0, RZ, R0 ;  /* 0x00000000ff00723e */ /* 0x000fc800000000ff */
[----:B------:R-:W-:-:S05]  /*5a40*/  PRMT R0, R0, 0x5410, RZ ;  /* 0x0000541000007816 */ /* 0x000fca00000000ff */
[----:B------:R0:W-:Y:S01]  /*5a50*/  STG.E desc[UR36][R16.64], R0 ;  /* 0x0000000010007986 */ /* 0x0001e2000c101924 */
[----:B------:R-:W-:Y:S05]  /*5a60*/  BRA `(.L_x_7243) ;  /* 0x0000000800d47947 */ /* 0x000fea0003800000 */
.L_x_7248:
[----:B------:R-:W-:-:S05]  /*5a70*/  HADD2.F32 R2, -RZ, R0.H0_H0 ;  /* 0x20000000ff027230 */ /* 0x000fca0000004100 */
[----:B------:R-:W-:-:S06]  /*5a80*/  FMUL.FTZ R2, R2, 1 ;  /* 0x3f80000002027820 */ /* 0x000fcc0000410000 */
[----:B------:R-:W0:Y:S02]  /*5a90*/  F2F.F64.F32 R2, R2 ;  /* 0x0000000200027310 */ /* 0x000e240000201800 */
[----:B0-----:R0:W-:Y:S01]  /*5aa0*/  STG.E.64 desc[UR36][R16.64], R2 ;  /* 0x0000000210007986 */ /* 0x0011e2000c101b24 */
[----:B------:R-:W-:Y:S05]  /*5ab0*/  BRA `(.L_x_7243) ;  /* 0x0000000800c07947 */ /* 0x000fea0003800000 */
.L_x_7238:
        /* <DEDUP_REMOVED lines=13> */
.L_x_7252:
[----:B------:R-:W-:Y:S01]  /*5b90*/  HADD2.F32 R0, -RZ, R0.H0_H0 ;  /* 0x20000000ff007230 */ /* 0x000fe20000004100 */
[----:B------:R-:W-:-:S04]  /*5ba0*/  CS2R R6, SRZ ;  /* 0x0000000000067805 */ /* 0x000fc8000001ff00 */
[----:B------:R-:W-:-:S04]  /*5bb0*/  FMUL.FTZ R0, R0, 1 ;  /* 0x3f80000000007820 */ /* 0x000fc80000410000 */
[----:B------:R-:W0:Y:S02]  /*5bc0*/  F2F.F64.F32 R4, R0 ;  /* 0x0000000000047310 */ /* 0x000e240000201800 */
[----:B0-----:R0:W-:Y:S01]  /*5bd0*/  STG.E.128 desc[UR36][R16.64], R4 ;  /* 0x0000000410007986 */ /* 0x0011e2000c101d24 */
[----:B------:R-:W-:Y:S05]  /*5be0*/  BRA `(.L_x_7243) ;  /* 0x0000000800747947 */ /* 0x000fea0003800000 */
.L_x_7251:
        /* <DEDUP_REMOVED lines=21> */
.L_x_7256:
[----:B------:R-:W-:Y:S05]  /*5d40*/  BSYNC B0 ;  /* 0x0000000000007941 */ /* 0x000fea0003800000 */
.L_x_7255:
[----:B------:R-:W-:-:S05]  /*5d50*/  LOP3.LUT R3, R0, R3, RZ, 0xfc, !PT ;  /* 0x0000000300037212 */ /* 0x000fca00078efcff */
[----:B------:R0:W-:Y:S01]  /*5d60*/  STG.E.U8 desc[UR36][R16.64], R3 ;  /* 0x0000000310007986 */ /* 0x0001e2000c101124 */
[----:B------:R-:W-:Y:S05]  /*5d70*/  BRA `(.L_x_7243) ;  /* 0x0000000800107947 */ /* 0x000fea0003800000 */
.L_x_7254:
        /* <DEDUP_REMOVED lines=13> */
.L_x_7258:
[----:B------:R-:W-:Y:S01]  /*5e50*/  IMAD.MOV.U32 R0, RZ, RZ, 0x7f ;  /* 0x0000007fff007424 */ /* 0x000fe200078e00ff */
[----:B------:R-:W-:-:S04]  /*5e60*/  ISETP.GT.U32.AND P0, PT, R2, 0x7f800000, PT ;  /* 0x7f8000000200780c */ /* 0x000fc80003f04070 */
[----:B------:R-:W-:-:S09]  /*5e70*/  SEL R0, R0, 0x7c, P0 ;  /* 0x0000007c00007807 */ /* 0x000fd20000000000 */
.L_x_7259:
[----:B------:R-:W-:Y:S05]  /*5e80*/  BSYNC B0 ;  /* 0x0000000000007941 */ /* 0x000fea0003800000 */
.L_x_7257:
[----:B------:R-:W-:-:S04]  /*5e90*/  LOP3.LUT R2, R3, 0x80000000, RZ, 0xc0, !PT ;  /* 0x8000000003027812 */ /* 0x000fc800078ec0ff */
[----:B------:R-:W-:-:S04]  /*5ea0*/  SHF.R.U32.HI R3, RZ, 0x18, R2 ;  /* 0x00000018ff037819 */ /* 0x000fc80000011602 */
[----:B------:R-:W-:-:S05]  /*5eb0*/  LOP3.LUT R3, R0, R3, RZ, 0xfc, !PT ;  /* 0x0000000300037212 */ /* 0x000fca00078efcff */
[----:B------:R0:W-:Y:S01]  /*5ec0*/  STG.E.U8 desc[UR36][R16.64], R3 ;  /* 0x0000000310007986 */ /* 0x0001e2000c101124 */
[----:B------:R-:W-:Y:S05]  /*5ed0*/  BRA `(.L_x_7243) ;  /* 0x0000000400b87947 */ /* 0x000fea0003800000 */
.L_x_7253:
[----:B------:R-:W-:-:S05]  /*5ee0*/  HADD2.F32 R0, -RZ, R0.H0_H0 ;  /* 0x20000000ff007230 */ /* 0x000fca0000004100 */
[----:B------:R-:W-:-:S05]  /*5ef0*/  F2FP.BF16.F32.PACK_AB R0, RZ, R0 ;  /* 0x00000000ff00723e */ /* 0x000fca00000010ff */
[----:B------:R0:W-:Y:S01]  /*5f00*/  STG.E.U16 desc[UR36][R16.64], R0 ;  /* 0x0000000010007986 */ /* 0x0001e2000c101524 */
[----:B------:R-:W-:Y:S05]  /*5f10*/  BRA `(.L_x_7243) ;  /* 0x0000000400a87947 */ /* 0x000fea0003800000 */
.L_x_7250:
        /* <DEDUP_REMOVED lines=12> */
.L_x_7262:
        /* <DEDUP_REMOVED lines=17> */
.L_x_7265:
[----:B------:R-:W-:-:S04]  /*60f0*/  LOP3.LUT R2, R3, 0x80000000, RZ, 0xc0, !PT ;  /* 0x8000000003027812 */ /* 0x000fc800078ec0ff */
[----:B------:R-:W-:-:S04]  /*6100*/  SHF.R.U32.HI R3, RZ, 0x18, R2 ;  /* 0x00000018ff037819 */ /* 0x000fc80000011602 */
[----:B------:R-:W-:-:S04]  /*6110*/  LOP3.LUT R0, R0, R3, RZ, 0xfc, !PT ;  /* 0x0000000300007212 */ /* 0x000fc800078efcff */
[----:B------:R-:W-:-:S07]  /*6120*/  PRMT R8, R0, 0x7610, R8 ;  /* 0x0000761000087816 */ /* 0x000fce0000000008 */
.L_x_7264:
[----:B------:R-:W-:Y:S05]  /*6130*/  BSYNC B0 ;  /* 0x0000000000007941 */ /* 0x000fea0003800000 */
.L_x_7263:
[----:B------:R3:W-:Y:S01]  /*6140*/  STG.E.U8 desc[UR36][R16.64], R8 ;  /* 0x0000000810007986 */ /* 0x0007e2000c101124 */
[----:B------:R-:W-:Y:S05]  /*6150*/  BRA `(.L_x_7243) ;  /* 0x0000000400187947 */ /* 0x000fea0003800000 */
.L_x_7261:
        /* <DEDUP_REMOVED lines=17> */
.L_x_7268:
[----:B------:R-:W-:-:S04]  /*6270*/  LOP3.LUT R2, R3, 0x80000000, RZ, 0xc0, !PT ;  /* 0x8000000003027812 */ /* 0x000fc800078ec0ff */
[----:B------:R-:W-:-:S04]  /*6280*/  SHF.R.U32.HI R3, RZ, 0x18, R2 ;  /* 0x00000018ff037819 */ /* 0x000fc80000011602 */
[----:B------:R-:W-:-:S04]  /*6290*/  LOP3.LUT R0, R0, R3, RZ, 0xfc, !PT ;  /* 0x0000000300007212 */ /* 0x000fc800078efcff */
[----:B------:R-:W-:-:S07]  /*62a0*/  PRMT R8, R0, 0x7610, R8 ;  /* 0x0000761000087816 */ /* 0x000fce0000000008 */
.L_x_7267:
[----:B------:R-:W-:Y:S05]  /*62b0*/  BSYNC B0 ;  /* 0x0000000000007941 */ /* 0x000fea0003800000 */
.L_x_7266:
[----:B------:R0:W-:Y:S01]  /*62c0*/  STG.E.U8 desc[UR36][R16.64], R8 ;  /* 0x0000000810007986 */ /* 0x0001e2000c101124 */
[----:B------:R-:W-:Y:S05]  /*62d0*/  BRA `(.L_x_7243) ;  /* 0x0000000000b87947 */ /* 0x000fea0003800000 */
.L_x_7260:
        /* <DEDUP_REMOVED lines=22> */
.L_x_7242:
        /* <DEDUP_REMOVED lines=16> */
.L_x_7271:
[----:B------:R-:W-:Y:S05]  /*6540*/  BRA `(.L_x_7243) ;  /* 0x00000000001c7947 */ /* 0x000fea0003800000 */
.L_x_7270:
[----:B------:R-:W-:-:S06]  /*6550*/  HADD2.F32 R2, -RZ, R0.H0_H0 ;  /* 0x20000000ff027230 */ /* 0x000fcc0000004100 */
[----:B------:R-:W0:Y:S02]  /*6560*/  F2I.U64.TRUNC R2, R2 ;  /* 0x0000000200027311 */ /* 0x000e24000020d800 */
[----:B0-----:R2:W-:Y:S01]  /*6570*/  STG.E.64 desc[UR36][R16.64], R2 ;  /* 0x0000000210007986 */ /* 0x0015e2000c101b24 */
[----:B------:R-:W-:Y:S05]  /*6580*/  BRA `(.L_x_7243) ;  /* 0x00000000000c7947 */ /* 0x000fea0003800000 */
.L_x_7269:
[----:B------:R-:W-:-:S04]  /*6590*/  HADD2.F32 R0, -RZ, R0.H0_H0 ;  /* 0x20000000ff007230 */ /* 0x000fc80000004100 */
[----:B------:R-:W0:Y:S02]  /*65a0*/  F2I.FTZ.U32.TRUNC.NTZ R3, R0 ;  /* 0x0000000000037305 */ /* 0x000e24000021f000 */
[----:B0-----:R0:W-:Y:S02]  /*65b0*/  STG.E desc[UR36][R16.64], R3 ;  /* 0x0000000310007986 */ /* 0x0011e4000c101924 */
.L_x_7243:
[----:B------:R-:W-:-:S07]  /*65c0*/  VIADD R19, R19, 0x80 ;  /* 0x0000008013137836 */ /* 0x000fce0000000000 */
.L_x_7203:
[----:B------:R-:W-:Y:S05]  /*65d0*/  BSYNC B6 ;  /* 0x0000000000067941 */ /* 0x000fea0003800000 */
.L_x_7202:
        /* <DEDUP_REMOVED lines=307> */
.L_x_7274:
        /* <DEDUP_REMOVED lines=22> */
.L_x_7278:
[----:B------:R-:W2:Y:S02]  /*7a70*/  LDG.E.U8 R2, desc[UR36][R2.64] ;  /* 0x0000002402027981 */ /* 0x000ea4000c1e1100 */
[----:B--2---:R-:W-:-:S04]  /*7a80*/  I2FP.F32.U32 R0, R2 ;  /* 0x0000000200007245 */ /* 0x004fc80000201000 */
[----:B------:R-:W-:Y:S01]  /*7a90*/  F2FP.F16.F32.PACK_AB R0, RZ, R0 ;  /* 0x00000000ff00723e */ /* 0x000fe200000000ff */
[----:B------:R-:W-:Y:S06]  /*7aa0*/  BRA `(.L_x_7280) ;  /* 0x0000000c00887947 */ /* 0x000fec0003800000 */
.L_x_7277:
        /* <DEDUP_REMOVED lines=10> */
.L_x_7282:
[----:B------:R-:W2:Y:S02]  /*7b50*/  LDG.E R2, desc[UR36][R2.64] ;  /* 0x0000002402027981 */ /* 0x000ea4000c1e1900 */
[----:B--2---:R-:W-:-:S04]  /*7b60*/  I2FP.F32.S32 R0, R2 ;  /* 0x0000000200007245 */ /* 0x004fc80000201400 */
[----:B------:R-:W-:Y:S01]  /*7b70*/  F2FP.F16.F32.PACK_AB R0, RZ, R0 ;  /* 0x00000000ff00723e */ /* 0x000fe200000000ff */
[----:B------:R-:W-:Y:S06]  /*7b80*/  BRA `(.L_x_7280) ;  /* 0x0000000c00507947 */ /* 0x000fec0003800000 */
.L_x_7281:
[----:B------:R-:W2:Y:S02]  /*7b90*/  LDG.E.U16 R2, desc[UR36][R2.64] ;  /* 0x0000002402027981 */ /* 0x000ea4000c1e1500 */
[----:B--2---:R-:W0:Y:S02]  /*7ba0*/  I2F.S16 R0, R2 ;  /* 0x0000000200007306 */ /* 0x004e240000101400 */
[----:B0-----:R-:W-:Y:S01]  /*7bb0*/  F2FP.F16.F32.PACK_AB R0, RZ, R0 ;  /* 0x00000000ff00723e */ /* 0x001fe200000000ff */
[----:B------:R-:W-:Y:S06]  /*7bc0*/  BRA `(.L_x_7280) ;  /* 0x0000000c00407947 */ /* 0x000fec0003800000 */
.L_x_7276:
        /* <DEDUP_REMOVED lines=9> */
.L_x_7284:
[----:B------:R1:W5:Y:S01]  /*7c60*/  LDG.E.U16 R0, desc[UR36][R2.64] ;  /* 0x0000002402007981 */ /* 0x000362000c1e1500 */
[----:B------:R-:W-:Y:S05]  /*7c70*/  BRA `(.L_x_7280) ;  /* 0x0000000c00147947 */ /* 0x000fea0003800000 */
.L_x_7283:
        /* <DEDUP_REMOVED lines=9> */
.L_x_7286:
[----:B------:R0:W5:Y:S01]  /*7d10*/  LDG.E.U16 R0, desc[UR36][R2.64] ;  /* 0x0000002402007981 */ /* 0x000162000c1e1500 */
[----:B------:R-:W-:Y:S05]  /*7d20*/  BRA `(.L_x_7280) ;  /* 0x0000000800e87947 */ /* 0x000fea0003800000 */
.L_x_7285:
        /* <DEDUP_REMOVED lines=8> */
.L_x_7275:
        /* <DEDUP_REMOVED lines=13> */
.L_x_7289:
        /* <DEDUP_REMOVED lines=8> */
.L_x_7288:
        /* <DEDUP_REMOVED lines=28> */
.L_x_7291:
        /* <DEDUP_REMOVED lines=15> */
.L_x_7290:
[----:B------:R-:W2:Y:S02]  /*81b0*/  LDG.E.U16 R0, desc[UR36][R2.64] ;  /* 0x0000002402007981 */ /* 0x000ea4000c1e1500 */
[----:B--2---:R-:W-:-:S05]  /*81c0*/  IMAD.U32 R0, R0, 0x10000, RZ ;  /* 0x0001000000007824 */ /* 0x004fca00078e00ff */
[----:B------:R-:W-:Y:S01]  /*81d0*/  F2FP.F16.F32.PACK_AB R0, RZ, R0 ;  /* 0x00000000ff00723e */ /* 0x000fe200000000ff */
[----:B------:R-:W-:Y:S06]  /*81e0*/  BRA `(.L_x_7280) ;  /* 0x0000000400b87947 */ /* 0x000fec0003800000 */
.L_x_7287:
        /* <DEDUP_REMOVED lines=12> */
.L_x_7294:
        /* <DEDUP_REMOVED lines=21> */
.L_x_7298:
[----:B------:R-:W-:Y:S05]  /*8400*/  BSYNC B1 ;  /* 0x0000000000017941 */ /* 0x000fea0003800000 */
.L_x_7297:
[----:B------:R-:W-:Y:S01]  /*8410*/  LEA R3, R0, 0x3b800000, 0x17 ;  /* 0x3b80000000037811 */ /* 0x000fe200078eb8ff */
[----:B------:R-:W-:-:S05]  /*8420*/  IMAD.SHL.U32 R0, R2, 0x100000, RZ ;  /* 0x0010000002007824 */ /* 0x000fca00078e00ff */
[----:B------:R-:W-:-:S07]  /*8430*/  LOP3.LUT R0, R3, R0, R4, 0xfe, !PT ;  /* 0x0000000003007212 */ /* 0x000fce00078efe04 */
.L_x_7296:
[----:B------:R-:W-:Y:S05]  /*8440*/  BSYNC B0 ;  /* 0x0000000000007941 */ /* 0x000fea0003800000 */
.L_x_7295:
[----:B------:R-:W-:Y:S01]  /*8450*/  F2FP.F16.F32.PACK_AB R0, RZ, R0 ;  /* 0x00000000ff00723e */ /* 0x000fe200000000ff */
[----:B------:R-:W-:Y:S06]  /*8460*/  BRA `(.L_x_7280) ;  /* 0x0000000400187947 */ /* 0x000fec0003800000 */
.L_x_7293:
        /* <DEDUP_REMOVED lines=21> */
.L_x_7302:
[----:B------:R-:W-:Y:S05]  /*85c0*/  BSYNC B1 ;  /* 0x0000000000017941 */ /* 0x000fea0003800000 */
.L_x_7301:
[----:B------:R-:W-:Y:S01]  /*85d0*/  LEA R3, R0, 0x37800000, 0x17 ;  /* 0x3780000000037811 */ /* 0x000fe200078eb8ff */
[----:B------:R-:W-:-:S05]  /*85e0*/  IMAD.SHL.U32 R0, R2, 0x200000, RZ ;  /* 0x0020000002007824 */ /* 0x000fca00078e00ff */
[----:B------:R-:W-:-:S07]  /*85f0*/  LOP3.LUT R0, R3, R0, R4, 0xfe, !PT ;  /* 0x0000000003007212 */ /* 0x000fce00078efe04 */
.L_x_7300:
[----:B------:R-:W-:Y:S05]  /*8600*/  BSYNC B0 ;  /* 0x0000000000007941 */ /* 0x000fea0003800000 */
.L_x_7299:
[----:B------:R-:W-:Y:S01]  /*8610*/  F2FP.F16.F32.PACK_AB R0, RZ, R0 ;  /* 0x00000000ff00723e */ /* 0x000fe200000000ff */
[----:B------:R-:W-:Y:S06]  /*8620*/  BRA `(.L_x_7280) ;  /* 0x0000000000a87947 */ /* 0x000fec0003800000 */
.L_x_7292:
        /* <DEDUP_REMOVED lines=14> */
.L_x_7306:
[----:B------:R-:W-:Y:S05]  /*8710*/  BSYNC B0 ;  /* 0x0000000000007941 */ /* 0x000fea0003800000 */
.L_x_7305:
[----:B------:R-:W-:Y:S01]  /*8720*/  F2FP.F16.F32.PACK_AB R0, RZ, R0 ;  /* 0x00000000ff00723e */ /* 0x000fe200000000ff */
[----:B------:R-:W-:Y:S06]  /*8730*/  BRA `(.L_x_7280) ;  /* 0x0000000000647947 */ /* 0x000fec0003800000 */
.L_x_7279:
        /* <DEDUP_REMOVED lines=16> */
.L_x_7307:
[----:B------:R-:W-:Y:S01]  /*8840*/  PRMT R0, RZ, 0x7610, R0 ;  /* 0x00007610ff007816 */ /* 0x000fe20000000000 */
[----:B------:R-:W-:Y:S06]  /*8850*/  BRA `(.L_x_7280) ;  /* 0x00000000001c7947 */ /* 0x000fec0003800000 */
.L_x_7304:
[----:B------:R-:W2:Y:S02]  /*8860*/  LDG.E.64 R2, desc[UR36][R2.64] ;  /* 0x0000002402027981 */ /* 0x000ea4000c1e1b00 */
[----:B--2---:R-:W0:Y:S02]  /*8870*/  I2F.U64 R0, R2 ;  /* 0x0000000200007312 */ /* 0x004e240000301000 */
[----:B0-----:R-:W-:Y:S01]  /*8880*/  F2FP.F16.F32.PACK_AB R0, RZ, R0 ;  /* 0x00000000ff00723e */ /* 0x001fe200000000ff */
[----:B------:R-:W-:Y:S06]  /*8890*/  BRA `(.L_x_7280) ;  /* 0x00000000000c7947 */ /* 0x000fec0003800000 */
.L_x_7303:
[----:B------:R-:W2:Y:S02]  /*88a0*/  LDG.E R2, desc[UR36][R2.64] ;  /* 0x0000002402027981 */ /* 0x000ea4000c1e1900 */
[----:B--2---:R-:W-:-:S04]  /*88b0*/  I2FP.F32.U32 R0, R2 ;  /* 0x0000000200007245 */ /* 0x004fc80000201000 */
[----:B------:R-:W-:-:S07]  /*88c0*/  F2FP.F16.F32.PACK_AB R0, RZ, R0 ;  /* 0x00000000ff00723e */ /* 0x000fce00000000ff */
.L_x_7280:
        /* <DEDUP_REMOVED lines=21> */
.L_x_7311:
[----:B------:R-:W-:-:S06]  /*8a20*/  HADD2.F32 R3, -RZ, R0.H0_H0 ;  /* 0x20000000ff037230 */ /* 0x000fcc0000004100 */
[----:B------:R-:W0:Y:S02]  /*8a30*/  F2I.S64.TRUNC R2, R3 ;  /* 0x0000000300027311 */ /* 0x000e24000020d900 */
[----:B0-----:R3:W-:Y:S01]  /*8a40*/  STG.E.U8 desc[UR36][R16.64], R2 ;  /* 0x0000000210007986 */ /* 0x0017e2000c101124 */
[----:B------:R-:W-:Y:S05]  /*8a50*/  BRA `(.L_x_7313) ;  /* 0x0000000c00847947 */ /* 0x000fea0003800000 */
.L_x_7310:
        /* <DEDUP_REMOVED lines=10> */
.L_x_7315:
[----:B------:R-:W-:-:S04]  /*8b00*/  HADD2.F32 R0, -RZ, R0.H0_H0 ;  /* 0x20000000ff007230 */ /* 0x000fc80000004100 */
[----:B------:R-:W0:Y:S02]  /*8b10*/  F2I.FTZ.TRUNC.NTZ R3, R0 ;  /* 0x0000000000037305 */ /* 0x000e24000021f100 */
[----:B0-----:R2:W-:Y:S01]  /*8b20*/  STG.E desc[UR36][R16.64], R3 ;  /* 0x0000000310007986 */ /* 0x0015e2000c101924 */
[----:B------:R-:W-:Y:S05]  /*8b30*/  BRA `(.L_x_7313) ;  /* 0x0000000c004c7947 */ /* 0x000fea0003800000 */
.L_x_7314:
[----:B------:R-:W-:-:S04]  /*8b40*/  HADD2.F32 R0, -RZ, R0.H0_H0 ;  /* 0x20000000ff007230 */ /* 0x000fc80000004100 */
[----:B------:R-:W0:Y:S02]  /*8b50*/  F2I.FTZ.TRUNC.NTZ R3, R0 ;  /* 0x0000000000037305 */ /* 0x000e24000021f100 */
[----:B0-----:R0:W-:Y:S01]  /*8b60*/  STG.E.U16 desc[UR36][R16.64], R3 ;  /* 0x0000000310007986 */ /* 0x0011e2000c101524 */
[----:B------:R-:W-:Y:S05]  /*8b70*/  BRA `(.L_x_7313) ;  /* 0x0000000c003c7947 */ /* 0x000fea0003800000 */
.L_x_7309:
        /* <DEDUP_REMOVED lines=9> */
.L_x_7317:
[----:B------:R0:W-:Y:S01]  /*8c10*/  STG.E.U16 desc[UR36][R16.64], R0 ;  /* 0x0000000010007986 */ /* 0x0001e2000c101524 */
[----:B------:R-:W-:Y:S05]  /*8c20*/  BRA `(.L_x_7313) ;  /* 0x0000000c00107947 */ /* 0x000fea0003800000 */
.L_x_7316:
        /* <DEDUP_REMOVED lines=10> */
.L_x_7319:
[----:B------:R-:W-:-:S05]  /*8cd0*/  HADD2.F32 R0, -RZ, R0.H0_H0 ;  /* 0x20000000ff007230 */ /* 0x000fca0000004100 */
[----:B------:R-:W-:-:S04]  /*8ce0*/  F2FP.F16.F32.PACK_AB R0, RZ, R0 ;  /* 0x00000000ff00723e */ /* 0x000fc800000000ff */
[----:B------:R-:W-:-:S05]  /*8cf0*/  PRMT R0, R0, 0x5410, RZ ;  /* 0x0000541000007816 */ /* 0x000fca00000000ff */
[----:B------:R0:W-:Y:S01]  /*8d00*/  STG.E desc[UR36][R16.64], R0 ;  /* 0x0000000010007986 */ /* 0x0001e2000c101924 */
[----:B------:R-:W-:Y:S05]  /*8d10*/  BRA `(.L_x_7313) ;  /* 0x0000000800d47947 */ /* 0x000fea0003800000 */
.L_x_7318:
[----:B------:R-:W-:-:S05]  /*8d20*/  HADD2.F32 R2, -RZ, R0.H0_H0 ;  /* 0x20000000ff027230 */ /* 0x000fca0000004100 */
[----:B------:R-:W-:-:S06]  /*8d30*/  FMUL.FTZ R2, R2, 1 ;  /* 0x3f80000002027820 */ /* 0x000fcc0000410000 */
[----:B------:R-:W0:Y:S02]  /*8d40*/  F2F.F64.F32 R2, R2 ;  /* 0x0000000200027310 */ /* 0x000e240000201800 */
[----:B0-----:R0:W-:Y:S01]  /*8d50*/  STG.E.64 desc[UR36][R16.64], R2 ;  /* 0x0000000210007986 */ /* 0x0011e2000c101b24 */
[----:B------:R-:W-:Y:S05]  /*8d60*/  BRA `(.L_x_7313) ;  /* 0x0000000800c07947 */ /* 0x000fea0003800000 */
.L_x_7308:
        /* <DEDUP_REMOVED lines=13> */
.L_x_7322:
[----:B------:R-:W-:Y:S01]  /*8e40*/  HADD2.F32 R0, -RZ, R0.H0_H0 ;  /* 0x20000000ff007230 */ /* 0x000fe20000004100 */
[----:B------:R-:W-:-:S04]  /*8e50*/  CS2R R6, SRZ ;  /* 0x0000000000067805 */ /* 0x000fc8000001ff00 */
[----:B------:R-:W-:-:S04]  /*8e60*/  FMUL.FTZ R0, R0, 1 ;  /* 0x3f80000000007820 */ /* 0x000fc80000410000 */
[----:B------:R-:W0:Y:S02]  /*8e70*/  F2F.F64.F32 R4, R0 ;  /* 0x0000000000047310 */ /* 0x000e240000201800 */
[----:B0-----:R0:W-:Y:S01]  /*8e80*/  STG.E.128 desc[UR36][R16.64], R4 ;  /* 0x0000000410007986 */ /* 0x0011e2000c101d24 */
[----:B------:R-:W-:Y:S05]  /*8e90*/  BRA `(.L_x_7313) ;  /* 0x0000000800747947 */ /* 0x000fea0003800000 */
.L_x_7321:
        /* <DEDUP_REMOVED lines=21> */
.L_x_7326:
[----:B------:R-:W-:Y:S05]  /*8ff0*/  BSYNC B0 ;  /* 0x0000000000007941 */ /* 0x000fea0003800000 */
.L_x_7325:
[----:B------:R-:W-:-:S05]  /*9000*/  LOP3.LUT R3, R0, R3, RZ, 0xfc, !PT ;  /* 0x0000000300037212 */ /* 0x000fca00078efcff */
[----:B------:R0:W-:Y:S01]  /*9010*/  STG.E.U8 desc[UR36][R16.64], R3 ;  /* 0x0000000310007986 */ /* 0x0001e2000c101124 */
[----:B------:R-:W-:Y:S05]  /*9020*/  BRA `(.L_x_7313) ;  /* 0x0000000800107947 */ /* 0x000fea0003800000 */
.L_x_7324:
        /* <DEDUP_REMOVED lines=13> */
.L_x_7328:
[----:B------:R-:W-:Y:S01]  /*9100*/  IMAD.MOV.U32 R0, RZ, RZ, 0x7f ;  /* 0x0000007fff007424 */ /* 0x000fe200078e00ff */
[----:B------:R-:W-:-:S04]  /*9110*/  ISETP.GT.U32.AND P0, PT, R2, 0x7f800000, PT ;  /* 0x7f8000000200780c */ /* 0x000fc80003f04070 */
[----:B------:R-:W-:-:S09]  /*9120*/  SEL R0, R0, 0x7c, P0 ;  /* 0x0000007c00007807 */ /* 0x000fd20000000000 */
.L_x_7329:
[----:B------:R-:W-:Y:S05]  /*9130*/  BSYNC B0 ;  /* 0x0000000000007941 */ /* 0x000fea0003800000 */
.L_x_7327:
[----:B------:R-:W-:-:S04]  /*9140*/  LOP3.LUT R2, R3, 0x80000000, RZ, 0xc0, !PT ;  /* 0x8000000003027812 */ /* 0x000fc800078ec0ff */
[----:B------:R-:W-:-:S04]  /*9150*/  SHF.R.U32.HI R3, RZ, 0x18, R2 ;  /* 0x00000018ff037819 */ /* 0x000fc80000011602 */
[----:B------:R-:W-:-:S05]  /*9160*/  LOP3.LUT R3, R0, R3, RZ, 0xfc, !PT ;  /* 0x0000000300037212 */ /* 0x000fca00078efcff */
[----:B------:R0:W-:Y:S01]  /*9170*/  STG.E.U8 desc[UR36][R16.64], R3 ;  /* 0x0000000310007986 */ /* 0x0001e2000c101124 */
[----:B------:R-:W-:Y:S05]  /*9180*/  BRA `(.L_x_7313) ;  /* 0x0000000400b87947 */ /* 0x000fea0003800000 */
.L_x_7323:
[----:B------:R-:W-:-:S05]  /*9190*/  HADD2.F32 R0, -RZ, R0.H0_H0 ;  /* 0x20000000ff007230 */ /* 0x000fca0000004100 */
[----:B------:R-:W-:-:S05]  /*91a0*/  F2FP.BF16.F32.PACK_AB R0, RZ, R0 ;  /* 0x00000000ff00723e */ /* 0x000fca00000010ff */
[----:B------:R0:W-:Y:S01]  /*91b0*/  STG.E.U16 desc[UR36][R16.64], R0 ;  /* 0x0000000010007986 */ /* 0x0001e2000c101524 */
[----:B------:R-:W-:Y:S05]  /*91c0*/  BRA `(.L_x_7313) ;  /* 0x0000000400a87947 */ /* 0x000fea0003800000 */
.L_x_7320:
        /* <DEDUP_REMOVED lines=12> */
.L_x_7332:
        /* <DEDUP_REMOVED lines=17> */
.L_x_7335:
[----:B------:R-:W-:-:S04]  /*93a0*/  LOP3.LUT R2, R3, 0x80000000, RZ, 0xc0, !PT ;  /* 0x8000000003027812 */ /* 0x000fc800078ec0ff */
[----:B------:R-:W-:-:S04]  /*93b0*/  SHF.R.U32.HI R3, RZ, 0x18, R2 ;  /* 0x00000018ff037819 */ /* 0x000fc80000011602 */
[----:B------:R-:W-:-:S04]  /*93c0*/  LOP3.LUT R0, R0, R3, RZ, 0xfc, !PT ;  /* 0x0000000300007212 */ /* 0x000fc800078efcff */
[----:B------:R-:W-:-:S07]  /*93d0*/  PRMT R8, R0, 0x7610, R8 ;  /* 0x0000761000087816 */ /* 0x000fce0000000008 */
.L_x_7334:
[----:B------:R-:W-:Y:S05]  /*93e0*/  BSYNC B0 ;  /* 0x0000000000007941 */ /* 0x000fea0003800000 */
.L_x_7333:
[----:B------:R0:W-:Y:S01]  /*93f0*/  STG.E.U8 desc[UR36][R16.64], R8 ;  /* 0x0000000810007986 */ /* 0x0001e2000c101124 */
[----:B------:R-:W-:Y:S05]  /*9400*/  BRA `(.L_x_7313) ;  /* 0x0000000400187947 */ /* 0x000fea0003800000 */
.L_x_7331:
        /* <DEDUP_REMOVED lines=17> */
.L_x_7338:
[----:B------:R-:W-:-:S04]  /*9520*/  LOP3.LUT R2, R3, 0x80000000, RZ, 0xc0, !PT ;  /* 0x8000000003027812 */ /* 0x000fc800078ec0ff */
[----:B------:R-:W-:-:S04]  /*9530*/  SHF.R.U32.HI R3, RZ, 0x18, R2 ;  /* 0x00000018ff037819 */ /* 0x000fc80000011602 */
[----:B------:R-:W-:-:S04]  /*9540*/  LOP3.LUT R0, R0, R3, RZ, 0xfc, !PT ;  /* 0x0000000300007212 */ /* 0x000fc800078efcff */
[----:B------:R-:W-:-:S07]  /*9550*/  PRMT R8, R0, 0x7610, R8 ;  /* 0x0000761000087816 */ /* 0x000fce0000000008 */
.L_x_7337:
[----:B------:R-:W-:Y:S05]  /*9560*/  BSYNC B0 ;  /* 0x0000000000007941 */ /* 0x000fea0003800000 */
.L_x_7336:
[----:B------:R0:W-:Y:S01]  /*9570*/  STG.E.U8 desc[UR36][R16.64], R8 ;  /* 0x0000000810007986 */ /* 0x0001e2000c101124 */
[----:B------:R-:W-:Y:S05]  /*9580*/  BRA `(.L_x_7313) ;  /* 0x0000000000b87947 */ /* 0x000fea0003800000 */
.L_x_7330:
        /* <DEDUP_REMOVED lines=22> */
.L_x_7312:
        /* <DEDUP_REMOVED lines=16> */
.L_x_7341:
[----:B------:R-:W-:Y:S05]  /*97f0*/  BRA `(.L_x_7313) ;  /* 0x00000000001c7947 */ /* 0x000fea0003800000 */
.L_x_7340:
[----:B------:R-:W-:-:S06]  /*9800*/  HADD2.F32 R2, -RZ, R0.H0_H0 ;  /* 0x20000000ff027230 */ /* 0x000fcc0000004100 */
[----:B------:R-:W0:Y:S02]  /*9810*/  F2I.U64.TRUNC R2, R2 ;  /* 0x0000000200027311 */ /* 0x000e24000020d800 */
[----:B0-----:R0:W-:Y:S01]  /*9820*/  STG.E.64 desc[UR36][R16.64], R2 ;  /* 0x0000000210007986 */ /* 0x0011e2000c101b24 */
[----:B------:R-:W-:Y:S05]  /*9830*/  BRA `(.L_x_7313) ;  /* 0x00000000000c7947 */ /* 0x000fea0003800000 */
.L_x_7339:
[----:B------:R-:W-:-:S04]  /*9840*/  HADD2.F32 R0, -RZ, R0.H0_H0 ;  /* 0x20000000ff007230 */ /* 0x000fc80000004100 */
[----:B------:R-:W0:Y:S02]  /*9850*/  F2I.FTZ.U32.TRUNC.NTZ R3, R0 ;  /* 0x0000000000037305 */ /* 0x000e24000021f000 */
[----:B0-----:R0:W-:Y:S02]  /*9860*/  STG.E desc[UR36][R16.64], R3 ;  /* 0x0000000310007986 */ /* 0x0011e4000c101924 */
.L_x_7313:
[----:B------:R-:W-:-:S07]  /*9870*/  VIADD R19, R19, 0x80 ;  /* 0x0000008013137836 */ /* 0x000fce0000000000 */
.L_x_7273:
[----:B------:R-:W-:Y:S05]  /*9880*/  BSYNC B6 ;  /* 0x0000000000067941 */ /* 0x000fea0003800000 */
.L_x_7272:
        /* <DEDUP_REMOVED lines=306> */
.L_x_7342:
        /* <DEDUP_REMOVED lines=22> */
.L_x_7346:
[----:B------:R-:W2:Y:S02]  /*ad10*/  LDG.E.U8 R2, desc[UR36][R2.64] ;  /* 0x0000002402027981 */ /* 0x000ea4000c1e1100 */
[----:B--2---:R-:W-:-:S04]  /*ad20*/  I2FP.F32.U32 R0, R2 ;  /* 0x0000000200007245 */ /* 0x004fc80000201000 */
[----:B------:R-:W-:Y:S01]  /*ad30*/  F2FP.F16.F32.PACK_AB R0, RZ, R0 ;  /* 0x00000000ff00723e */ /* 0x000fe200000000ff */
[----:B------:R-:W-:Y:S06]  /*ad40*/  BRA `(.L_x_7348) ;  /* 0x0000000c00887947 */ /* 0x000fec0003800000 */
.L_x_7345:
        /* <DEDUP_REMOVED lines=10> */
.L_x_7350:
[----:B------:R-:W2:Y:S02]  /*adf0*/  LDG.E R2, desc[UR36][R2.64] ;  /* 0x0000002402027981 */ /* 0x000ea4000c1e1900 */
[----:B--2---:R-:W-:-:S04]  /*ae00*/  I2FP.F32.S32 R0, R2 ;  /* 0x0000000200007245 */ /* 0x004fc80000201400 */
[----:B------:R-:W-:Y:S01]  /*ae10*/  F2FP.F16.F32.PACK_AB R0, RZ, R0 ;  /* 0x00000000ff00723e */ /* 0x000fe200000000ff */
[----:B------:R-:W-:Y:S06]  /*ae20*/  BRA `(.L_x_7348) ;  /* 0x0000000c00507947 */ /* 0x000fec0003800000 */
.L_x_7349:
[----:B------:R-:W2:Y:S02]  /*ae30*/  LDG.E.U16 R2, desc[UR36][R2.64] ;  /* 0x0000002402027981 */ /* 0x000ea4000c1e1500 */
[----:B--2---:R-:W0:Y:S02]  /*ae40*/  I2F.S16 R0, R2 ;  /* 0x0000000200007306 */ /* 0x004e240000101400 */
[----:B0-----:R-:W-:Y:S01]  /*ae50*/  F2FP.F16.F32.PACK_AB R0, RZ, R0 ;  /* 0x00000000ff00723e */ /* 0x001fe200000000ff */
[----:B------:R-:W-:Y:S06]  /*ae60*/  BRA `(.L_x_7348) ;  /* 0x0000000c00407947 */ /* 0x000fec0003800000 */
.L_x_7344:
        /* <DEDUP_REMOVED lines=9> */
.L_x_7352:
[----:B------:R1:W5:Y:S01]  /*af00*/  LDG.E.U16 R0, desc[UR36][R2.64] ;  /* 0x0000002402007981 */ /* 0x000362000c1e1500 */
[----:B------:R-:W-:Y:S05]  /*af10*/  BRA `(.L_x_7348) ;  /* 0x0000000c00147947 */ /* 0x000fea0003800000 */
.L_x_7351:
        /* <DEDUP_REMOVED lines=9> */
.L_x_7354:
[----:B------:R0:W5:Y:S01]  /*afb0*/  LDG.E.U16 R0, desc[UR36][R2.64] ;  /* 0x0000002402007981 */ /* 0x000162000c1e1500 */
[----:B------:R-:W-:Y:S05]  /*afc0*/  BRA `(.L_x_7348) ;  /* 0x0000000800e87947 */ /* 0x000fea0003800000 */
.L_x_7353:
        /* <DEDUP_REMOVED lines=8> */
.L_x_7343:
        /* <DEDUP_REMOVED lines=13> */
.L_x_7357:
        /* <DEDUP_REMOVED lines=8> */
.L_x_7356:
        /* <DEDUP_REMOVED lines=28> */
.L_x_7359:
        /* <DEDUP_REMOVED lines=15> */
.L_x_7358:
[----:B------:R-:W2:Y:S02]  /*b450*/  LDG.E.U16 R0, desc[UR36][R2.64] ;  /* 0x0000002402007981 */ /* 0x000ea4000c1e1500 */
[----:B--2---:R-:W-:-:S05]  /*b460*/  IMAD.U32 R0, R0, 0x10000, RZ ;  /* 0x0001000000007824 */ /* 0x004fca00078e00ff */
[----:B------:R-:W-:Y:S01]  /*b470*/  F2FP.F16.F32.PACK_AB R0, RZ, R0 ;  /* 0x00000000ff00723e */ /* 0x000fe200000000ff */
[----:B------:R-:W-:Y:S06]  /*b480*/  BRA `(.L_x_7348) ;  /* 0x0000000400b87947 */ /* 0x000fec0003800000 */
.L_x_7355:
        /* <DEDUP_REMOVED lines=12> */
.L_x_7362:
        /* <DEDUP_REMOVED lines=21> */
.L_x_7366:
[----:B------:R-:W-:Y:S05]  /*b6a0*/  BSYNC B1 ;  /* 0x0000000000017941 */ /* 0x000fea0003800000 */
.L_x_7365:
[----:B------:R-:W-:Y:S01]  /*b6b0*/  LEA R3, R0, 0x3b800000, 0x17 ;  /* 0x3b80000000037811 */ /* 0x000fe200078eb8ff */
[----:B------:R-:W-:-:S05]  /*b6c0*/  IMAD.SHL.U32 R0, R2, 0x100000, RZ ;  /* 0x0010000002007824 */ /* 0x000fca00078e00ff */
[----:B------:R-:W-:-:S07]  /*b6d0*/  LOP3.LUT R0, R3, R0, R4, 0xfe, !PT ;  /* 0x0000000003007212 */ /* 0x000fce00078efe04 */
.L_x_7364:
[----:B------:R-:W-:Y:S05]  /*b6e0*/  BSYNC B0 ;  /* 0x0000000000007941 */ /* 0x000fea0003800000 */
.L_x_7363:
[----:B------:R-:W-:Y:S01]  /*b6f0*/  F2FP.F16.F32.PACK_AB R0, RZ, R0 ;  /* 0x00000000ff00723e */ /* 0x000fe200000000ff */
[----:B------:R-:W-:Y:S06]  /*b700*/  BRA `(.L_x_7348) ;  /* 0x0000000400187947 */ /* 0x000fec0003800000 */
.L_x_7361:
        /* <DEDUP_REMOVED lines=21> */
.L_x_7370:
[----:B------:R-:W-:Y:S05]  /*b860*/  BSYNC B1 ;  /* 0x0000000000017941 */ /* 0x000fea0003800000 */
.L_x_7369:
[----:B------:R-:W-:Y:S01]  /*b870*/  LEA R3, R0, 0x37800000, 0x17 ;  /* 0x3780000000037811 */ /* 0x000fe200078eb8ff */
[----:B------:R-:W-:-:S05]  /*b880*/  IMAD.SHL.U32 R0, R2, 0x200000, RZ ;  /* 0x0020000002007824 */ /* 0x000fca00078e00ff */
[----:B------:R-:W-:-:S07]  /*b890*/  LOP3.LUT R0, R3, R0, R4, 0xfe, !PT ;  /* 0x0000000003007212 */ /* 0x000fce00078efe04 */
.L_x_7368:
[----:B------:R-:W-:Y:S05]  /*b8a0*/  BSYNC B0 ;  /* 0x0000000000007941 */ /* 0x000fea0003800000 */
.L_x_7367:
[----:B------:R-:W-:Y:S01]  /*b8b0*/  F2FP.F16.F32.PACK_AB R0, RZ, R0 ;  /* 0x00000000ff00723e */ /* 0x000fe200000000ff */
[----:B------:R-:W-:Y:S06]  /*b8c0*/  BRA `(.L_x_7348) ;  /* 0x0000000000a87947 */ /* 0x000fec0003800000 */
.L_x_7360:
        /* <DEDUP_REMOVED lines=14> */
.L_x_7374:
[----:B------:R-:W-:Y:S05]  /*b9b0*/  BSYNC B0 ;  /* 0x0000000000007941 */ /* 0x000fea0003800000 */
.L_x_7373:
[----:B------:R-:W-:Y:S01]  /*b9c0*/  F2FP.F16.F32.PACK_AB R0, RZ, R0 ;  /* 0x00000000ff00723e */ /* 0x000fe200000000ff */
[----:B------:R-:W-:Y:S06]  /*b9d0*/  BRA `(.L_x_7348) ;  /* 0x0000000000647947 */ /* 0x000fec0003800000 */
.L_x_7347:
        /* <DEDUP_REMOVED lines=16> */
.L_x_7375:
[----:B------:R-:W-:Y:S01]  /*bae0*/  PRMT R0, RZ, 0x7610, R0 ;  /* 0x00007610ff007816 */ /* 0x000fe20000000000 */
[----:B------:R-:W-:Y:S06]  /*baf0*/  BRA `(.L_x_7348) ;  /* 0x00000000001c7947 */ /* 0x000fec0003800000 */
.L_x_7372:
[----:B------:R-:W2:Y:S02]  /*bb00*/  LDG.E.64 R2, desc[UR36][R2.64] ;  /* 0x0000002402027981 */ /* 0x000ea4000c1e1b00 */
[----:B--2---:R-:W0:Y:S02]  /*bb10*/  I2F.U64 R0, R2 ;  /* 0x0000000200007312 */ /* 0x004e240000301000 */
[----:B0-----:R-:W-:Y:S01]  /*bb20*/  F2FP.F16.F32.PACK_AB R0, RZ, R0 ;  /* 0x00000000ff00723e */ /* 0x001fe200000000ff */
[----:B------:R-:W-:Y:S06]  /*bb30*/  BRA `(.L_x_7348) ;  /* 0x00000000000c7947 */ /* 0x000fec0003800000 */
.L_x_7371:
[----:B------:R-:W2:Y:S02]  /*bb40*/  LDG.E R2, desc[UR36][R2.64] ;  /* 0x0000002402027981 */ /* 0x000ea4000c1e1900 */
[----:B--2---:R-:W-:-:S04]  /*bb50*/  I2FP.F32.U32 R0, R2 ;  /* 0x0000000200007245 */ /* 0x004fc80000201000 */
[----:B------:R-:W-:-:S07]  /*bb60*/  F2FP.F16.F32.PACK_AB R0, RZ, R0 ;  /* 0x00000000ff00723e */ /* 0x000fce00000000ff */
.L_x_7348:
        /* <DEDUP_REMOVED lines=21> */
.L_x_7379:
[----:B------:R-:W-:-:S06]  /*bcc0*/  HADD2.F32 R3, -RZ, R0.H0_H0 ;  /* 0x20000000ff037230 */ /* 0x000fcc0000004100 */
[----:B------:R-:W0:Y:S02]  /*bcd0*/  F2I.S64.TRUNC R2, R3 ;  /* 0x0000000300027311 */ /* 0x000e24000020d900 */
[----:B0-----:R-:W-:Y:S01]  /*bce0*/  STG.E.U8 desc[UR36][R16.64], R2 ;  /* 0x0000000210007986 */ /* 0x001fe2000c101124 */
[----:B------:R-:W-:Y:S05]  /*bcf0*/  EXIT ;  /* 0x000000000000794d */ /* 0x000fea0003800000 */
.L_x_7378:
        /* <DEDUP_REMOVED lines=10> */
.L_x_7382:
[----:B------:R-:W-:-:S04]  /*bda0*/  HADD2.F32 R0, -RZ, R0.H0_H0 ;  /* 0x20000000ff007230 */ /* 0x000fc80000004100 */
[----:B------:R-:W0:Y:S02]  /*bdb0*/  F2I.FTZ.TRUNC.NTZ R3, R0 ;  /* 0x0000000000037305 */ /* 0x000e24000021f100 */
[----:B0-----:R-:W-:Y:S01]  /*bdc0*/  STG.E desc[UR36][R16.64], R3 ;  /* 0x0000000310007986 */ /* 0x001fe2000c101924 */
[----:B------:R-:W-:Y:S05]  /*bdd0*/  EXIT ;  /* 0x000000000000794d */ /* 0x000fea0003800000 */
.L_x_7381:
[----:B------:R-:W-:-:S04]  /*bde0*/  HADD2.F32 R0, -RZ, R0.H0_H0 ;  /* 0x20000000ff007230 */ /* 0x000fc80000004100 */
[----:B------:R-:W0:Y:S02]  /*bdf0*/  F2I.FTZ.TRUNC.NTZ R3, R0 ;  /* 0x0000000000037305 */ /* 0x000e24000021f100 */
[----:B0-----:R-:W-:Y:S01]  /*be00*/  STG.E.U16 desc[UR36][R16.64], R3 ;  /* 0x0000000310007986 */ /* 0x001fe2000c101524 */
[----:B------:R-:W-:Y:S05]  /*be10*/  EXIT ;  /* 0x000000000000794d */ /* 0x000fea0003800000 */
.L_x_7377:
        /* <DEDUP_REMOVED lines=9> */
.L_x_7384:
[----:B------:R-:W-:Y:S01]  /*beb0*/  STG.E.U16 desc[UR36][R16.64], R0 ;  /* 0x0000000010007986 */ /* 0x000fe2000c101524 */
[----:B------:R-:W-:Y:S05]  /*bec0*/  EXIT ;  /* 0x000000000000794d */ /* 0x000fea0003800000 */
.L_x_7383:
        /* <DEDUP_REMOVED lines=10> */
.L_x_7386:
[----:B------:R-:W-:-:S05]  /*bf70*/  HADD2.F32 R0, -RZ, R0.H0_H0 ;  /* 0x20000000ff007230 */ /* 0x000fca0000004100 */
[----:B------:R-:W-:-:S04]  /*bf80*/  F2FP.F16.F32.PACK_AB R0, RZ, R0 ;  /* 0x00000000ff00723e */ /* 0x000fc800000000ff */
[----:B------:R-:W-:-:S05]  /*bf90*/  PRMT R0, R0, 0x5410, RZ ;  /* 0x0000541000007816 */ /* 0x000fca00000000ff */
[----:B------:R-:W-:Y:S01]  /*bfa0*/  STG.E desc[UR36][R16.64], R0 ;  /* 0x0000000010007986 */ /* 0x000fe2000c101924 */
[----:B------:R-:W-:Y:S05]  /*bfb0*/  EXIT ;  /* 0x000000000000794d */ /* 0x000fea0003800000 */
.L_x_7385:
[----:B------:R-:W-:-:S05]  /*bfc0*/  HADD2.F32 R2, -RZ, R0.H0_H0 ;  /* 0x20000000ff027230 */ /* 0x000fca0000004100 */
[----:B------:R-:W-:-:S06]  /*bfd0*/  FMUL.FTZ R2, R2, 1 ;  /* 0x3f80000002027820 */ /* 0x000fcc0000410000 */
[----:B------:R-:W0:Y:S02]  /*bfe0*/  F2F.F64.F32 R2, R2 ;  /* 0x0000000200027310 */ /* 0x000e240000201800 */
[----:B0-----:R-:W-:Y:S01]  /*bff0*/  STG.E.64 desc[UR36][R16.64], R2 ;  /* 0x0000000210007986 */ /* 0x001fe2000c101b24 */
[----:B------:R-:W-:Y:S05]  /*c000*/  EXIT ;  /* 0x000000000000794d */ /* 0x000fea0003800000 */
.L_x_7376:
        /* <DEDUP_REMOVED lines=13> */
.L_x_7389:
[----:B------:R-:W-:Y:S01]  /*c0e0*/  HADD2.F32 R0, -RZ, R0.H0_H0 ;  /* 0x20000000ff007230 */ /* 0x000fe20000004100 */
[----:B------:R-:W-:-:S04]  /*c0f0*/  CS2R R6, SRZ ;  /* 0x0000000000067805 */ /* 0x000fc8000001ff00 */
[----:B------:R-:W-:-:S04]  /*c100*/  FMUL.FTZ R0, R0, 1 ;  /* 0x3f80000000007820 */ /* 0x000fc80000410000 */
[----:B------:R-:W0:Y:S02]  /*c110*/  F2F.F64.F32 R4, R0 ;  /* 0x0000000000047310 */ /* 0x000e240000201800 */
[----:B0-----:R-:W-:Y:S01]  /*c120*/  STG.E.128 desc[UR36][R16.64], R4 ;  /* 0x0000000410007986 */ /* 0x001fe2000c101d24 */
[----:B------:R-:W-:Y:S05]  /*c130*/  EXIT ;  /* 0x000000000000794d */ /* 0x000fea0003800000 */
.L_x_7388:
        /* <DEDUP_REMOVED lines=21> */
.L_x_7393:
[----:B------:R-:W-:Y:S05]  /*c290*/  BSYNC B0 ;  /* 0x0000000000007941 */ /* 0x000fea0003800000 */
.L_x_7392:
[----:B------:R-:W-:-:S05]  /*c2a0*/  LOP3.LUT R3, R0, R3, RZ, 0xfc, !PT ;  /* 0x0000000300037212 */ /* 0x000fca00078efcff */
[----:B------:R-:W-:Y:S01]  /*c2b0*/  STG.E.U8 desc[UR36][R16.64], R3 ;  /* 0x0000000310007986 */ /* 0x000fe2000c101124 */
[----:B------:R-:W-:Y:S05]  /*c2c0*/  EXIT ;  /* 0x000000000000794d */ /* 0x000fea0003800000 */
.L_x_7391:
        /* <DEDUP_REMOVED lines=13> */
.L_x_7395:
[----:B------:R-:W-:Y:S01]  /*c3a0*/  IMAD.MOV.U32 R0, RZ, RZ, 0x7f ;  /* 0x0000007fff007424 */ /* 0x000fe200078e00ff */
[----:B------:R-:W-:-:S04]  /*c3b0*/  ISETP.GT.U32.AND P0, PT, R2, 0x7f800000, PT ;  /* 0x7f8000000200780c */ /* 0x000fc80003f04070 */
[----:B------:R-:W-:-:S09]  /*c3c0*/  SEL R0, R0, 0x7c, P0 ;  /* 0x0000007c00007807 */ /* 0x000fd20000000000 */
.L_x_7396:
[----:B------:R-:W-:Y:S05]  /*c3d0*/  BSYNC B0 ;  /* 0x0000000000007941 */ /* 0x000fea0003800000 */
.L_x_7394:
[----:B------:R-:W-:-:S04]  /*c3e0*/  LOP3.LUT R2, R3, 0x80000000, RZ, 0xc0, !PT ;  /* 0x8000000003027812 */ /* 0x000fc800078ec0ff */
[----:B------:R-:W-:-:S04]  /*c3f0*/  SHF.R.U32.HI R3, RZ, 0x18, R2 ;  /* 0x00000018ff037819 */ /* 0x000fc80000011602 */
[----:B------:R-:W-:-:S05]  /*c400*/  LOP3.LUT R3, R0, R3, RZ, 0xfc, !PT ;  /* 0x0000000300037212 */ /* 0x000fca00078efcff */
[----:B------:R-:W-:Y:S01]  /*c410*/  STG.E.U8 desc[UR36][R16.64], R3 ;  /* 0x0000000310007986 */ /* 0x000fe2000c101124 */
[----:B------:R-:W-:Y:S05]  /*c420*/  EXIT ;  /* 0x000000000000794d */ /* 0x000fea0003800000 */
.L_x_7390:
[----:B------:R-:W-:-:S05]  /*c430*/  HADD2.F32 R0, -RZ, R0.H0_H0 ;  /* 0x20000000ff007230 */ /* 0x000fca0000004100 */
[----:B------:R-:W-:-:S05]  /*c440*/  F2FP.BF16.F32.PACK_AB R0, RZ, R0 ;  /* 0x00000000ff00723e */ /* 0x000fca00000010ff */
[----:B------:R-:W-:Y:S01]  /*c450*/  STG.E.U16 desc[UR36][R16.64], R0 ;  /* 0x0000000010007986 */ /* 0x000fe2000c101524 */
[----:B------:R-:W-:Y:S05]  /*c460*/  EXIT ;  /* 0x000000000000794d */ /* 0x000fea0003800000 */
.L_x_7387:
        /* <DEDUP_REMOVED lines=12> */
.L_x_7399:
        /* <DEDUP_REMOVED lines=17> */
.L_x_7402:
[----:B------:R-:W-:-:S04]  /*c640*/  LOP3.LUT R2, R3, 0x80000000, RZ, 0xc0, !PT ;  /* 0x8000000003027812 */ /* 0x000fc800078ec0ff */
[----:B------:R-:W-:-:S04]  /*c650*/  SHF.R.U32.HI R3, RZ, 0x18, R2 ;  /* 0x00000018ff037819 */ /* 0x000fc80000011602 */
[----:B------:R-:W-:-:S04]  /*c660*/  LOP3.LUT R0, R0, R3, RZ, 0xfc, !PT ;  /* 0x0000000300007212 */ /* 0x000fc800078efcff */
[----:B------:R-:W-:-:S07]  /*c670*/  PRMT R8, R0, 0x7610, R8 ;  /* 0x0000761000087816 */ /* 0x000fce0000000008 */
.L_x_7401:
[----:B------:R-:W-:Y:S05]  /*c680*/  BSYNC B0 ;  /* 0x0000000000007941 */ /* 0x000fea0003800000 */
.L_x_7400:
[----:B------:R-:W-:Y:S01]  /*c690*/  STG.E.U8 desc[UR36][R16.64], R8 ;  /* 0x0000000810007986 */ /* 0x000fe2000c101124 */
[----:B------:R-:W-:Y:S05]  /*c6a0*/  EXIT ;  /* 0x000000000000794d */ /* 0x000fea0003800000 */
.L_x_7398:
        /* <DEDUP_REMOVED lines=17> */
.L_x_7405:
[----:B------:R-:W-:-:S04]  /*c7c0*/  LOP3.LUT R2, R3, 0x80000000, RZ, 0xc0, !PT ;  /* 0x8000000003027812 */ /* 0x000fc800078ec0ff */
[----:B------:R-:W-:-:S04]  /*c7d0*/  SHF.R.U32.HI R3, RZ, 0x18, R2 ;  /* 0x00000018ff037819 */ /* 0x000fc80000011602 */
[----:B------:R-:W-:-:S04]  /*c7e0*/  LOP3.LUT R0, R0, R3, RZ, 0xfc, !PT ;  /* 0x0000000300007212 */ /* 0x000fc800078efcff */
[----:B------:R-:W-:-:S07]  /*c7f0*/  PRMT R8, R0, 0x7610, R8 ;  /* 0x0000761000087816 */ /* 0x000fce0000000008 */
.L_x_7404:
[----:B------:R-:W-:Y:S05]  /*c800*/  BSYNC B0 ;  /* 0x0000000000007941 */ /* 0x000fea0003800000 */
.L_x_7403:
[----:B------:R-:W-:Y:S01]  /*c810*/  STG.E.U8 desc[UR36][R16.64], R8 ;  /* 0x0000000810007986 */ /* 0x000fe2000c101124 */
[----:B------:R-:W-:Y:S05]  /*c820*/  EXIT ;  /* 0x000000000000794d */ /* 0x000fea0003800000 */
.L_x_7397:
        /* <DEDUP_REMOVED lines=22> */
.L_x_7380:
        /* <DEDUP_REMOVED lines=16> */
.L_x_7408:
[----:B------:R-:W-:Y:S05]  /*ca90*/  EXIT ;  /* 0x000000000000794d */ /* 0x000fea0003800000 */
.L_x_7407:
[----:B------:R-:W-:-:S06]  /*caa0*/  HADD2.F32 R2, -RZ, R0.H0_H0 ;  /* 0x20000000ff027230 */ /* 0x000fcc0000004100 */
[----:B------:R-:W0:Y:S02]  /*cab0*/  F2I.U64.TRUNC R2, R2 ;  /* 0x0000000200027311 */ /* 0x000e24000020d800 */
[----:B0-----:R-:W-:Y:S01]  /*cac0*/  STG.E.64 desc[UR36][R16.64], R2 ;  /* 0x0000000210007986 */ /* 0x001fe2000c101b24 */
[----:B------:R-:W-:Y:S05]  /*cad0*/  EXIT ;  /* 0x000000000000794d */ /* 0x000fea0003800000 */
.L_x_7406:
[----:B------:R-:W-:-:S04]  /*cae0*/  HADD2.F32 R0, -RZ, R0.H0_H0 ;  /* 0x20000000ff007230 */ /* 0x000fc80000004100 */
[----:B------:R-:W0:Y:S02]  /*caf0*/  F2I.FTZ.U32.TRUNC.NTZ R3, R0 ;  /* 0x0000000000037305 */ /* 0x000e24000021f000 */
[----:B0-----:R-:W-:Y:S01]  /*cb00*/  STG.E desc[UR36][R16.64], R3 ;  /* 0x0000000310007986 */ /* 0x001fe2000c101924 */
[----:B------:R-:W-:Y:S05]  /*cb10*/  EXIT ;  /* 0x000000000000794d */ /* 0x000fea0003800000 */
.L_x_7409:
        /* <DEDUP_REMOVED lines=14> */
.L_x_42173:


//--------------------- .text._ZN2at6native27unrolled_elementwise_kernelINS0_13AUnaryFunctorIN3c104HalfES4_S4_ZZZNS0_16fmax_kernel_cudaERNS_18TensorIteratorBaseEENKUlvE_clEvENKUlvE1_clEvEUlS4_S4_E_EESt5arrayIPcLm2EELi4E23TrivialOffsetCalculatorILi1EjESF_NS0_6memory12LoadWithCastILi1EEENSG_13StoreWithCastILi1EEEEEviT_T0_T2_T3_T4_T5_ --------------------------
	.section	.text._ZN2at6native27unrolled_elementwise_kernelINS0_13AUnaryFunctorIN3c104HalfES4_S4_ZZZNS0_16fmax_kernel_cudaERNS_18TensorIteratorBaseEENKUlvE_clEvENKUlvE1_clEvEUlS4_S4_E_EESt5arrayIPcLm2EELi4E23TrivialOffsetCalculatorILi1EjESF_NS0_6memory12LoadWithCastILi1EEENSG_13StoreWithCastILi1EEEEEviT_T0_T2_T3_T4_T5_,"ax",@progbits
	.align	128
        .global         _ZN2at6native27unrolled_elementwise_kernelINS0_13AUnaryFunctorIN3c104HalfES4_S4_ZZZNS0_16fmax_kernel_cudaERNS_18TensorIteratorBaseEENKUlvE_clEvENKUlvE1_clEvEUlS4_S4_E_EESt5arrayIPcLm2EELi4E23TrivialOffsetCalculatorILi1EjESF_NS0_6memory12LoadWithCastILi1EEENSG_13StoreWithCastILi1EEEEEviT_T0_T2_T3_T4_T5_
        .type           _ZN2at6native27unrolled_elementwise_kernelINS0_13AUnaryFunctorIN3c104HalfES4_S4_ZZZNS0_16fmax_kernel_cudaERNS_18TensorIteratorBaseEENKUlvE_clEvENKUlvE1_clEvEUlS4_S4_E_EESt5arrayIPcLm2EELi4E23TrivialOffsetCalculatorILi1EjESF_NS0_6memory12LoadWithCastILi1EEENSG_13StoreWithCastILi1EEEEEviT_T0_T2_T3_T4_T5_,@function
        .size           _ZN2at6native27unrolled_elementwise_kernelINS0_13AUnaryFunctorIN3c104HalfES4_S4_ZZZNS0_16fmax_kernel_cudaERNS_18TensorIteratorBaseEENKUlvE_clEvENKUlvE1_clEvEUlS4_S4_E_EESt5arrayIPcLm2EELi4E23TrivialOffsetCalculatorILi1EjESF_NS0_6memory12LoadWithCastILi1EEENSG_13StoreWithCastILi1EEEEEviT_T0_T2_T3_T4_T5_,(.L_x_42174 - _ZN2at6native27unrolled_elementwise_kernelINS0_13AUnaryFunctorIN3c104HalfES4_S4_ZZZNS0_16fmax_kernel_cudaERNS_18TensorIteratorBaseEENKUlvE_clEvENKUlvE1_clEvEUlS4_S4_E_EESt5arrayIPcLm2EELi4E23TrivialOffsetCalculatorILi1EjESF_NS0_6memory12LoadWithCastILi1EEENSG_13StoreWithCastILi1EEEEEviT_T0_T2_T3_T4_T5_)
        .other          _ZN2at6native27unrolled_elementwise_kernelINS0_13AUnaryFunctorIN3c104HalfES4_S4_ZZZNS0_16fmax_kernel_cudaERNS_18TensorIteratorBaseEENKUlvE_clEvENKUlvE1_clEvEUlS4_S4_E_EESt5arrayIPcLm2EELi4E23TrivialOffsetCalculatorILi1EjESF_NS0_6memory12LoadWithCastILi1EEENSG_13StoreWithCastILi1EEEEEviT_T0_T2_T3_T4_T5_,@"STO_CUDA_ENTRY STV_DEFAULT"
_ZN2at6native27unrolled_elementwise_kernelINS0_13AUnaryFunctorIN3c104HalfES4_S4_ZZZNS0_16fmax_kernel_cudaERNS_18TensorIteratorBaseEENKUlvE_clEvENKUlvE1_clEvEUlS4_S4_E_EESt5arrayIPcLm2EELi4E23TrivialOffsetCalculatorILi1EjESF_NS0_6memory12LoadWithCastILi1EEENSG_13StoreWithCastILi1EEEEEviT_T0_T2_T3_T4_T5_:
.text._ZN2at6native27unrolled_elementwise_kernelINS0_13AUnaryFunctorIN3c104HalfES4_S4_ZZZNS0_16fmax_kernel_cudaERNS_18TensorIteratorBaseEENKUlvE_clEvENKUlvE1_clEvEUlS4_S4_E_EESt5arrayIPcLm2EELi4E23TrivialOffsetCalculatorILi1EjESF_NS0_6memory12LoadWithCastILi1EEENSG_13StoreWithCastILi1EEEEEviT_T0_T2_T3_T4_T5_:
        /* <DEDUP_REMOVED lines=34> */
.L_x_7415:
[----:B------:R-:W2:Y:S02]  /*0220*/  LDG.E.U8 R2, desc[UR36][R2.64] ;  /* 0x0000002402027981 */ /* 0x000ea4000c1e1100 */
[----:B--2---:R-:W-:-:S04]  /*0230*/  I2FP.F32.U32 R0, R2 ;  /* 0x0000000200007245 */ /* 0x004fc80000201000 */
[----:B------:R-:W-:-:S04]  /*0240*/  F2FP.F16.F32.PACK_AB R0, RZ, R0 ;  /* 0x00000000ff00723e */ /* 0x000fc800000000ff */
[----:B------:R-:W-:Y:S01]  /*0250*/  PRMT R22, R0, 0x7610, R22 ;  /* 0x0000761000167816 */ /* 0x000fe20000000016 */
[----:B------:R-:W-:Y:S06]  /*0260*/  BRA `(.L_x_7417) ;  /* 0x0000000c00c07947 */ /* 0x000fec0003800000 */
.L_x_7414:
        /* <DEDUP_REMOVED lines=11> */
.L_x_7419:
[----:B------:R-:W2:Y:S02]  /*0320*/  LDG.E R2, desc[UR36][R2.64] ;  /* 0x0000002402027981 */ /* 0x000ea4000c1e1900 */
[----:B--2---:R-:W-:-:S04]  /*0330*/  I2FP.F32.S32 R0, R2 ;  /* 0x0000000200007245 */ /* 0x004fc80000201400 */
[----:B------:R-:W-:-:S04]  /*0340*/  F2FP.F16.F32.PACK_AB R0, RZ, R0 ;  /* 0x00000000ff00723e */ /* 0x000fc800000000ff */
[----:B------:R-:W-:Y:S01]  /*0350*/  PRMT R22, R0, 0x7610, R22 ;  /* 0x0000761000167816 */ /* 0x000fe20000000016 */
[----:B------:R-:W-:Y:S06]  /*0360*/  BRA `(.L_x_7417) ;  /* 0x0000000c00807947 */ /* 0x000fec0003800000 */
.L_x_7418:
[----:B------:R-:W2:Y:S02]  /*0370*/  LDG.E.U16 R2, desc[UR36][R2.64] ;  /* 0x0000002402027981 */ /* 0x000ea4000c1e1500 */
[----:B--2---:R-:W0:Y:S02]  /*0380*/  I2F.S16 R0, R2 ;  /* 0x0000000200007306 */ /* 0x004e240000101400 */
[----:B0-----:R-:W-:-:S04]  /*0390*/  F2FP.F16.F32.PACK_AB R0, RZ, R0 ;  /* 0x00000000ff00723e */ /* 0x001fc800000000ff */
[----:B------:R-:W-:Y:S01]  /*03a0*/  PRMT R22, R0, 0x7610, R22 ;  /* 0x0000761000167816 */ /* 0x000fe20000000016 */
[----:B------:R-:W-:Y:S06]  /*03b0*/  BRA `(.L_x_7417) ;  /* 0x0000000c006c7947 */ /* 0x000fec0003800000 */
.L_x_7413:
        /* <DEDUP_REMOVED lines=9> */
.L_x_7421:
[----:B------:R1:W5:Y:S01]  /*0450*/  LDG.E.U16 R22, desc[UR36][R2.64] ;  /* 0x0000002402167981 */ /* 0x000362000c1e1500 */
[----:B------:R-:W-:Y:S05]  /*0460*/  BRA `(.L_x_7417) ;  /* 0x0000000c00407947 */ /* 0x000fea0003800000 */
.L_x_7420:
        /* <DEDUP_REMOVED lines=9> */
.L_x_7423:
[----:B------:R0:W5:Y:S01]  /*0500*/  LDG.E.U16 R22, desc[UR36][R2.64] ;  /* 0x0000002402167981 */ /* 0x000162000c1e1500 */
[----:B------:R-:W-:Y:S05]  /*0510*/  BRA `(.L_x_7417) ;  /* 0x0000000c00147947 */ /* 0x000fea0003800000 */
.L_x_7422:
        /* <DEDUP_REMOVED lines=9> */
.L_x_7412:
        /* <DEDUP_REMOVED lines=14> */
.L_x_7426:
        /* <DEDUP_REMOVED lines=9> */
.L_x_7425:
        /* <DEDUP_REMOVED lines=28> */
.L_x_7428:
        /* <DEDUP_REMOVED lines=16> */
.L_x_7427:
[----:B------:R-:W2:Y:S02]  /*09e0*/  LDG.E.U16 R0, desc[UR36][R2.64] ;  /* 0x0000002402007981 */ /* 0x000ea4000c1e1500 */
[----:B--2---:R-:W-:-:S05]  /*09f0*/  IMAD.U32 R0, R0, 0x10000, RZ ;  /* 0x0001000000007824 */ /* 0x004fca00078e00ff */
[----:B------:R-:W-:-:S04]  /*0a00*/  F2FP.F16.F32.PACK_AB R0, RZ, R0 ;  /* 0x00000000ff00723e */ /* 0x000fc800000000ff */
[----:B------:R-:W-:Y:S01]  /*0a10*/  PRMT R22, R0, 0x7610, R22 ;  /* 0x0000761000167816 */ /* 0x000fe20000000016 */
[----:B------:R-:W-:Y:S06]  /*0a20*/  BRA `(.L_x_7417) ;  /* 0x0000000400d07947 */ /* 0x000fec0003800000 */
.L_x_7424:
        /* <DEDUP_REMOVED lines=13> */
.L_x_7431:
        /* <DEDUP_REMOVED lines=21> */
.L_x_7435:
[----:B------:R-:W-:Y:S05]  /*0c50*/  BSYNC B1 ;  /* 0x0000000000017941 */ /* 0x000fea0003800000 */
.L_x_7434:
[----:B------:R-:W-:Y:S01]  /*0c60*/  LEA R3, R0, 0x3b800000, 0x17 ;  /* 0x3b80000000037811 */ /* 0x000fe200078eb8ff */
[----:B------:R-:W-:-:S05]  /*0c70*/  IMAD.SHL.U32 R0, R2, 0x100000, RZ ;  /* 0x0010000002007824 */ /* 0x000fca00078e00ff */
[----:B------:R-:W-:-:S07]  /*0c80*/  LOP3.LUT R0, R3, R0, R4, 0xfe, !PT ;  /* 0x0000000003007212 */ /* 0x000fce00078efe04 */
.L_x_7433:
[----:B------:R-:W-:Y:S05]  /*0c90*/  BSYNC B0 ;  /* 0x0000000000007941 */ /* 0x000fea0003800000 */
.L_x_7432:
[----:B------:R-:W-:-:S04]  /*0ca0*/  F2FP.F16.F32.PACK_AB R0, RZ, R0 ;  /* 0x00000000ff00723e */ /* 0x000fc800000000ff */
[----:B------:R-:W-:Y:S01]  /*0cb0*/  PRMT R22, R0, 0x7610, R22 ;  /* 0x0000761000167816 */ /* 0x000fe20000000016 */
[----:B------:R-:W-:Y:S06]  /*0cc0*/  BRA `(.L_x_7417) ;  /* 0x0000000400287947 */ /* 0x000fec0003800000 */
.L_x_7430:
        /* <DEDUP_REMOVED lines=21> */
.L_x_7439:
[----:B------:R-:W-:Y:S05]  /*0e20*/  BSYNC B1 ;  /* 0x0000000000017941 */ /* 0x000fea0003800000 */
.L_x_7438:
[----:B------:R-:W-:Y:S01]  /*0e30*/  LEA R3, R0, 0x37800000, 0x17 ;  /* 0x3780000000037811 */ /* 0x000fe200078eb8ff */
[----:B------:R-:W-:-:S05]  /*0e40*/  IMAD.SHL.U32 R0, R2, 0x200000, RZ ;  /* 0x0020000002007824 */ /* 0x000fca00078e00ff */
[----:B------:R-:W-:-:S07]  /*0e50*/  LOP3.LUT R0, R3, R0, R4, 0xfe, !PT ;  /* 0x0000000003007212 */ /* 0x000fce00078efe04 */
.L_x_7437:
[----:B------:R-:W-:Y:S05]  /*0e60*/  BSYNC B0 ;  /* 0x0000000000007941 */ /* 0x000fea0003800000 */
.L_x_7436:
[----:B------:R-:W-:-:S04]  /*0e70*/  F2FP.F16.F32.PACK_AB R0, RZ, R0 ;  /* 0x00000000ff00723e */ /* 0x000fc800000000ff */
[----:B------:R-:W-:Y:S01]  /*0e80*/  PRMT R22, R0, 0x7610, R22 ;  /* 0x0000761000167816 */ /* 0x000fe20000000016 */
[----:B------:R-:W-:Y:S06]  /*0e90*/  BRA `(.L_x_7417) ;  /* 0x0000000000b47947 */ /* 0x000fec0003800000 */
.L_x_7429:
        /* <DEDUP_REMOVED lines=14> */
.L_x_7443:
[----:B------:R-:W-:Y:S05]  /*0f80*/  BSYNC B0 ;  /* 0x0000000000007941 */ /* 0x000fea0003800000 */
.L_x_7442:
[----:B------:R-:W-:-:S04]  /*0f90*/  F2FP.F16.F32.PACK_AB R0, RZ, R0 ;  /* 0x00000000ff00723e */ /* 0x000fc800000000ff */
[----:B------:R-:W-:Y:S01]  /*0fa0*/  PRMT R22, R0, 0x7610, R22 ;  /* 0x0000761000167816 */ /* 0x000fe20000000016 */
[----:B------:R-:W-:Y:S06]  /*0fb0*/  BRA `(.L_x_7417) ;  /* 0x00000000006c7947 */ /* 0x000fec0003800000 */
.L_x_7416:
        /* <DEDUP_REMOVED lines=16> */
.L_x_7444:
[----:B------:R-:W-:Y:S01]  /*10c0*/  PRMT R22, RZ, 0x7610, R22 ;  /* 0x00007610ff167816 */ /* 0x000fe20000000016 */
[----:B------:R-:W-:Y:S06]  /*10d0*/  BRA `(.L_x_7417) ;  /* 0x0000000000247947 */ /* 0x000fec0003800000 */
.L_x_7441:
[----:B------:R-:W2:Y:S02]  /*10e0*/  LDG.E.64 R2, desc[UR36][R2.64] ;  /* 0x0000002402027981 */ /* 0x000ea4000c1e1b00 */
[----:B--2---:R-:W0:Y:S02]  /*10f0*/  I2F.U64 R0, R2 ;  /* 0x0000000200007312 */ /* 0x004e240000301000 */
[----:B0-----:R-:W-:-:S04]  /*1100*/  F2FP.F16.F32.PACK_AB R0, RZ, R0 ;  /* 0x00000000ff00723e */ /* 0x001fc800000000ff */
[----:B------:R-:W-:Y:S01]  /*1110*/  PRMT R22, R0, 0x7610, R22 ;  /* 0x0000761000167816 */ /* 0x000fe20000000016 */
[----:B------:R-:W-:Y:S06]  /*1120*/  BRA `(.L_x_7417) ;  /* 0x0000000000107947 */ /* 0x000fec0003800000 */
.L_x_7440:
[----:B------:R-:W2:Y:S02]  /*1130*/  LDG.E R2, desc[UR36][R2.64] ;  /* 0x0000002402027981 */ /* 0x000ea4000c1e1900 */
[----:B--2---:R-:W-:-:S04]  /*1140*/  I2FP.F32.U32 R0, R2 ;  /* 0x0000000200007245 */ /* 0x004fc80000201000 */
[----:B------:R-:W-:-:S04]  /*1150*/  F2FP.F16.F32.PACK_AB R0, RZ, R0 ;  /* 0x00000000ff00723e */ /* 0x000fc800000000ff */
[----:B------:R-:W-:-:S07]  /*1160*/  PRMT R22, R0, 0x7610, R22 ;  /* 0x0000761000167816 */ /* 0x000fce0000000016 */
.L_x_7417:
[----:B------:R-:W2:Y:S02]  /*1170*/  S2R R19, SR_TID.X ;  /* 0x0000000000137919 */ /* 0x000ea40000002100 */
[----:B--2---:R-:W-:-:S07]  /*1180*/  VIADD R19, R19, 0x80 ;  /* 0x0000008013137836 */ /* 0x004fce0000000000 */
.L_x_7411:
[----:B------:R-:W-:Y:S05]  /*1190*/  BSYNC B6 ;  /* 0x0000000000067941 */ /* 0x000fea0003800000 */
.L_x_7410:
        /* <DEDUP_REMOVED lines=26> */
.L_x_7450:
[----:B------:R-:W2:Y:S02]  /*1340*/  LDG.E.U8 R2, desc[UR36][R2.64] ;  /* 0x0000002402027981 */ /* 0x000ea4000c1e1100 */
[----:B--2---:R-:W-:-:S04]  /*1350*/  I2FP.F32.U32 R0, R2 ;  /* 0x0000000200007245 */ /* 0x004fc80000201000 */
[----:B------:R-:W-:-:S04]  /*1360*/  F2FP.F16.F32.PACK_AB R0, RZ, R0 ;  /* 0x00000000ff00723e */ /* 0x000fc800000000ff */
[----:B------:R-:W-:Y:S01]  /*1370*/  PRMT R23, R0, 0x7610, R23 ;  /* 0x0000761000177816 */ /* 0x000fe20000000017 */
[----:B------:R-:W-:Y:S06]  /*1380*/  BRA `(.L_x_7452) ;  /* 0x0000000c00bc7947 */ /* 0x000fec0003800000 */
.L_x_7449:
        /* <DEDUP_REMOVED lines=11> */
.L_x_7454:
[----:B------:R-:W2:Y:S02]  /*1440*/  LDG.E R2, desc[UR36][R2.64] ;  /* 0x0000002402027981 */ /* 0x000ea4000c1e1900 */
[----:B--2---:R-:W-:-:S04]  /*1450*/  I2FP.F32.S32 R0, R2 ;  /* 0x0000000200007245 */ /* 0x004fc80000201400 */
[----:B------:R-:W-:-:S04]  /*1460*/  F2FP.F16.F32.PACK_AB R0, RZ, R0 ;  /* 0x00000000ff00723e */ /* 0x000fc800000000ff */
[----:B------:R-:W-:Y:S01]  /*1470*/  PRMT R23, R0, 0x7610, R23 ;  /* 0x0000761000177816 */ /* 0x000fe20000000017 */
[----:B------:R-:W-:Y:S06]  /*1480*/  BRA `(.L_x_7452) ;  /* 0x0000000c007c7947 */ /* 0x000fec0003800000 */
.L_x_7453:
[----:B------:R-:W2:Y:S02]  /*1490*/  LDG.E.U16 R2, desc[UR36][R2.64] ;  /* 0x0000002402027981 */ /* 0x000ea4000c1e1500 */
[----:B--2---:R-:W0:Y:S02]  /*14a0*/  I2F.S16 R0, R2 ;  /* 0x0000000200007306 */ /* 0x004e240000101400 */
[----:B0-----:R-:W-:-:S04]  /*14b0*/  F2FP.F16.F32.PACK_AB R0, RZ, R0 ;  /* 0x00000000ff00723e */ /* 0x001fc800000000ff */
[----:B------:R-:W-:Y:S01]  /*14c0*/  PRMT R23, R0, 0x7610, R23 ;  /* 0x0000761000177816 */ /* 0x000fe20000000017 */
[----:B------:R-:W-:Y:S06]  /*14d0*/  BRA `(.L_x_7452) ;  /* 0x0000000c00687947 */ /* 0x000fec0003800000 */
.L_x_7448:
        /* <DEDUP_REMOVED lines=9> */
.L_x_7456:
[----:B------:R0:W5:Y:S01]  /*1570*/  LDG.E.U16 R23, desc[UR36][R2.64] ;  /* 0x0000002402177981 */ /* 0x000162000c1e1500 */
[----:B------:R-:W-:Y:S05]  /*1580*/  BRA `(.L_x_7452) ;  /* 0x0000000c003c7947 */ /* 0x000fea0003800000 */
.L_x_7455:
        /* <DEDUP_REMOVED lines=9> */
.L_x_7458:
[----:B------:R1:W5:Y:S01]  /*1620*/  LDG.E.U16 R23, desc[UR36][R2.64] ;  /* 0x0000002402177981 */ /* 0x000362000c1e1500 */
[----:B------:R-:W-:Y:S05]  /*1630*/  BRA `(.L_x_7452) ;  /* 0x0000000c00107947 */ /* 0x000fea0003800000 */
.L_x_7457:
        /* <DEDUP_REMOVED lines=9> */
.L_x_7447:
        /* <DEDUP_REMOVED lines=14> */
.L_x_7461:
        /* <DEDUP_REMOVED lines=9> */
.L_x_7460:
        /* <DEDUP_REMOVED lines=28> */
.L_x_7463:
        /* <DEDUP_REMOVED lines=15> */
.L_x_7462:
[----:B------:R-:W2:Y:S02]  /*1af0*/  LDG.E.U16 R0, desc[UR36][R2.64] ;  /* 0x0000002402007981 */ /* 0x000ea4000c1e1500 */
[----:B--2---:R-:W-:-:S05]  /*1b00*/  IMAD.U32 R0, R0, 0x10000, RZ ;  /* 0x0001000000007824 */ /* 0x004fca00078e00ff */
[----:B------:R-:W-:-:S04]  /*1b10*/  F2FP.F16.F32.PACK_AB R0, RZ, R0 ;  /* 0x00000000ff00723e */ /* 0x000fc800000000ff */
[----:B------:R-:W-:Y:S01]  /*1b20*/  PRMT R23, R0, 0x7610, R23 ;  /* 0x0000761000177816 */ /* 0x000fe20000000017 */
[----:B------:R-:W-:Y:S06]  /*1b30*/  BRA `(.L_x_7452) ;  /* 0x0000000400d07947 */ /* 0x000fec0003800000 */
.L_x_7459:
        /* <DEDUP_REMOVED lines=13> */
.L_x_7466:
        /* <DEDUP_REMOVED lines=21> */
.L_x_7470:
[----:B------:R-:W-:Y:S05]  /*1d60*/  BSYNC B1 ;  /* 0x0000000000017941 */ /* 0x000fea0003800000 */
.L_x_7469:
[----:B------:R-:W-:Y:S01]  /*1d70*/  LEA R3, R0, 0x3b800000, 0x17 ;  /* 0x3b80000000037811 */ /* 0x000fe200078eb8ff */
[----:B------:R-:W-:-:S05]  /*1d80*/  IMAD.SHL.U32 R0, R2, 0x100000, RZ ;  /* 0x0010000002007824 */ /* 0x000fca00078e00ff */
[----:B------:R-:W-:-:S07]  /*1d90*/  LOP3.LUT R0, R3, R0, R4, 0xfe, !PT ;  /* 0x0000000003007212 */ /* 0x000fce00078efe04 */
.L_x_7468:
[----:B------:R-:W-:Y:S05]  /*1da0*/  BSYNC B0 ;  /* 0x0000000000007941 */ /* 0x000fea0003800000 */
.L_x_7467:
[----:B------:R-:W-:-:S04]  /*1db0*/  F2FP.F16.F32.PACK_AB R0, RZ, R0 ;  /* 0x00000000ff00723e */ /* 0x000fc800000000ff */
[----:B------:R-:W-:Y:S01]  /*1dc0*/  PRMT R23, R0, 0x7610, R23 ;  /* 0x0000761000177816 */ /* 0x000fe20000000017 */
[----:B------:R-:W-:Y:S06]  /*1dd0*/  BRA `(.L_x_7452) ;  /* 0x0000000400287947 */ /* 0x000fec0003800000 */
.L_x_7465:
        /* <DEDUP_REMOVED lines=21> */
.L_x_7474:
[----:B------:R-:W-:Y:S05]  /*1f30*/  BSYNC B1 ;  /* 0x0000000000017941 */ /* 0x000fea0003800000 */
.L_x_7473:
[----:B------:R-:W-:Y:S01]  /*1f40*/  LEA R3, R0, 0x37800000, 0x17 ;  /* 0x3780000000037811 */ /* 0x000fe200078eb8ff */
[----:B------:R-:W-:-:S05]  /*1f50*/  IMAD.SHL.U32 R0, R2, 0x200000, RZ ;  /* 0x0020000002007824 */ /* 0x000fca00078e00ff */
[----:B------:R-:W-:-:S07]  /*1f60*/  LOP3.LUT R0, R3, R0, R4, 0xfe, !PT ;  /* 0x0000000003007212 */ /* 0x000fce00078efe04 */
.L_x_7472:
[----:B------:R-:W-:Y:S05]  /*1f70*/  BSYNC B0 ;  /* 0x0000000000007941 */ /* 0x000fea0003800000 */
.L_x_7471:
[----:B------:R-:W-:-:S04]  /*1f80*/  F2FP.F16.F32.PACK_AB R0, RZ, R0 ;  /* 0x00000000ff00723e */ /* 0x000fc800000000ff */
[----:B------:R-:W-:Y:S01]  /*1f90*/  PRMT R23, R0, 0x7610, R23 ;  /* 0x0000761000177816 */ /* 0x000fe20000000017 */
[----:B------:R-:W-:Y:S06]  /*1fa0*/  BRA `(.L_x_7452) ;  /* 0x0000000000b47947 */ /* 0x000fec0003800000 */
.L_x_7464:
        /* <DEDUP_REMOVED lines=14> */
.L_x_7478:
[----:B------:R-:W-:Y:S05]  /*2090*/  BSYNC B0 ;  /* 0x0000000000007941 */ /* 0x000fea0003800000 */
.L_x_7477:
[----:B------:R-:W-:-:S04]  /*20a0*/  F2FP.F16.F32.PACK_AB R0, RZ, R0 ;  /* 0x00000000ff00723e */ /* 0x000fc800000000ff */
[----:B------:R-:W-:Y:S01]  /*20b0*/  PRMT R23, R0, 0x7610, R23 ;  /* 0x0000761000177816 */ /* 0x000fe20000000017 */
[----:B------:R-:W-:Y:S06]  /*20c0*/  BRA `(.L_x_7452) ;  /* 0x00000000006c7947 */ /* 0x000fec0003800000 */
.L_x_7451:
        /* <DEDUP_REMOVED lines=16> */
.L_x_7479:
[----:B------:R-:W-:Y:S01]  /*21d0*/  PRMT R23, RZ, 0x7610, R23 ;  /* 0x00007610ff177816 */ /* 0x000fe20000000017 */
[----:B------:R-:W-:Y:S06]  /*21e0*/  BRA `(.L_x_7452) ;  /* 0x0000000000247947 */ /* 0x000fec0003800000 */
.L_x_7476:
[----:B------:R-:W2:Y:S02]  /*21f0*/  LDG.E.64 R2, desc[UR36][R2.64] ;  /* 0x0000002402027981 */ /* 0x000ea4000c1e1b00 */
[----:B--2---:R-:W0:Y:S02]  /*2200*/  I2F.U64 R0, R2 ;  /* 0x0000000200007312 */ /* 0x004e240000301000 */
[----:B0-----:R-:W-:-:S04]  /*2210*/  F2FP.F16.F32.PACK_AB R0, RZ, R0 ;  /* 0x00000000ff00723e */ /* 0x001fc800000000ff */
[----:B------:R-:W-:Y:S01]  /*2220*/  PRMT R23, R0, 0x7610, R23 ;  /* 0x0000761000177816 */ /* 0x000fe20000000017 */
[----:B------:R-:W-:Y:S06]  /*2230*/  BRA `(.L_x_7452) ;  /* 0x0000000000107947 */ /* 0x000fec0003800000 */
.L_x_7475:
[----:B------:R-:W2:Y:S02]  /*2240*/  LDG.E R2, desc[UR36][R2.64] ;  /* 0x0000002402027981 */ /* 0x000ea4000c1e1900 */
[----:B--2---:R-:W-:-:S04]  /*2250*/  I2FP.F32.U32 R0, R2 ;  /* 0x0000000200007245 */ /* 0x004fc80000201000 */
[----:B------:R-:W-:-:S04]  /*2260*/  F2FP.F16.F32.PACK_AB R0, RZ, R0 ;  /* 0x00000000ff00723e */ /* 0x000fc800000000ff */
[----:B------:R-:W-:-:S07]  /*2270*/  PRMT R23, R0, 0x7610, R23 ;  /* 0x0000761000177816 */ /* 0x000fce0000000017 */
.L_x_7452:
[----:B------:R-:W-:-:S07]  /*2280*/  VIADD R19, R19, 0x80 ;  /* 0x0000008013137836 */ /* 0x000fce0000000000 */
.L_x_7446:
[----:B------:R-:W-:Y:S05]  /*2290*/  BSYNC B6 ;  /* 0x0000000000067941 */ /* 0x000fea0003800000 */
.L_x_7445:
        /* <DEDUP_REMOVED lines=28> */
.L_x_7485:
[----:B------:R-:W2:Y:S02]  /*2460*/  LDG.E.U8 R2, desc[UR36][R2.64] ;  /* 0x0000002402027981 */ /* 0x000ea4000c1e1100 */
[----:B--2---:R-:W-:-:S04]  /*2470*/  I2FP.F32.U32 R0, R2 ;  /* 0x0000000200007245 */ /* 0x004fc80000201000 */
[----:B------:R-:W-:-:S04]  /*2480*/  F2FP.F16.F32.PACK_AB R0, RZ, R0 ;  /* 0x00000000ff00723e */ /* 0x000fc800000000ff */
[----:B------:R-:W-:Y:S01]  /*2490*/  PRMT R25, R0, 0x7610, R25 ;  /* 0x0000761000197816 */ /* 0x000fe20000000019 */
[----:B------:R-:W-:Y:S06]  /*24a0*/  BRA `(.L_x_7487) ;  /* 0x0000000c00bc7947 */ /* 0x000fec0003800000 */
.L_x_7484:
        /* <DEDUP_REMOVED lines=11> */
.L_x_7489:
[----:B------:R-:W2:Y:S02]  /*2560*/  LDG.E R2, desc[UR36][R2.64] ;  /* 0x0000002402027981 */ /* 0x000ea4000c1e1900 */
[----:B--2---:R-:W-:-:S04]  /*2570*/  I2FP.F32.S32 R0, R2 ;  /* 0x0000000200007245 */ /* 0x004fc80000201400 */
[----:B------:R-:W-:-:S04]  /*2580*/  F2FP.F16.F32.PACK_AB R0, RZ, R0 ;  /* 0x00000000ff00723e */ /* 0x000fc800000000ff */
[----:B------:R-:W-:Y:S01]  /*2590*/  PRMT R25, R0, 0x7610, R25 ;  /* 0x0000761000197816 */ /* 0x000fe20000000019 */
[----:B------:R-:W-:Y:S06]  /*25a0*/  BRA `(.L_x_7487) ;  /* 0x0000000c007c7947 */ /* 0x000fec0003800000 */
.L_x_7488:
[----:B------:R-:W2:Y:S02]  /*25b0*/  LDG.E.U16 R2, desc[UR36][R2.64] ;  /* 0x0000002402027981 */ /* 0x000ea4000c1e1500 */
[----:B--2---:R-:W0:Y:S02]  /*25c0*/  I2F.S16 R0, R2 ;  /* 0x0000000200007306 */ /* 0x004e240000101400 */
[----:B0-----:R-:W-:-:S04]  /*25d0*/  F2FP.F16.F32.PACK_AB R0, RZ, R0 ;  /* 0x00000000ff00723e */ /* 0x001fc800000000ff */
[----:B------:R-:W-:Y:S01]  /*25e0*/  PRMT R25, R0, 0x7610, R25 ;  /* 0x0000761000197816 */ /* 0x000fe20000000019 */
[----:B------:R-:W-:Y:S06]  /*25f0*/  BRA `(.L_x_7487) ;  /* 0x0000000c00687947 */ /* 0x000fec0003800000 */
.L_x_7483:
        /* <DEDUP_REMOVED lines=9> */
.L_x_7491:
[----:B------:R0:W5:Y:S01]  /*2690*/  LDG.E.U16 R25, desc[UR36][R2.64] ;  /* 0x0000002402197981 */ /* 0x000162000c1e1500 */
[----:B------:R-:W-:Y:S05]  /*26a0*/  BRA `(.L_x_7487) ;  /* 0x0000000c003c7947 */ /* 0x000fea0003800000 */
.L_x_7490:
        /* <DEDUP_REMOVED lines=9> */
.L_x_7493:
[----:B------:R1:W5:Y:S01]  /*2740*/  LDG.E.U16 R25, desc[UR36][R2.64] ;  /* 0x0000002402197981 */ /* 0x000362000c1e1500 */
[----:B------:R-:W-:Y:S05]  /*2750*/  BRA `(.L_x_7487) ;  /* 0x0000000c00107947 */ /* 0x000fea0003800000 */
.L_x_7492:
        /* <DEDUP_REMOVED lines=9> */
.L_x_7482:
        /* <DEDUP_REMOVED lines=14> */
.L_x_7496:
        /* <DEDUP_REMOVED lines=9> */
.L_x_7495:
        /* <DEDUP_REMOVED lines=28> */
.L_x_7498:
        /* <DEDUP_REMOVED lines=15> */
.L_x_7497:
[----:B------:R-:W2:Y:S02]  /*2c10*/  LDG.E.U16 R0, desc[UR36][R2.64] ;  /* 0x0000002402007981 */ /* 0x000ea4000c1e1500 */
[----:B--2---:R-:W-:-:S05]  /*2c20*/  IMAD.U32 R0, R0, 0x10000, RZ ;  /* 0x0001000000007824 */ /* 0x004fca00078e00ff */
[----:B------:R-:W-:-:S04]  /*2c30*/  F2FP.F16.F32.PACK_AB R0, RZ, R0 ;  /* 0x00000000ff00723e */ /* 0x000fc800000000ff */
[----:B------:R-:W-:Y:S01]  /*2c40*/  PRMT R25, R0, 0x7610, R25 ;  /* 0x0000761000197816 */ /* 0x000fe20000000019 */
[----:B------:R-:W-:Y:S06]  /*2c50*/  BRA `(.L_x_7487) ;  /* 0x0000000400d07947 */ /* 0x000fec0003800000 */
.L_x_7494:
        /* <DEDUP_REMOVED lines=13> */
.L_x_7501:
        /* <DEDUP_REMOVED lines=21> */
.L_x_7505:
[----:B------:R-:W-:Y:S05]  /*2e80*/  BSYNC B1 ;  /* 0x0000000000017941 */ /* 0x000fea0003800000 */
.L_x_7504:
[----:B------:R-:W-:Y:S01]  /*2e90*/  LEA R3, R0, 0x3b800000, 0x17 ;  /* 0x3b80000000037811 */ /* 0x000fe200078eb8ff */
[----:B------:R-:W-:-:S05]  /*2ea0*/  IMAD.SHL.U32 R0, R2, 0x100000, RZ ;  /* 0x0010000002007824 */ /* 0x000fca00078e00ff */
[----:B------:R-:W-:-:S07]  /*2eb0*/  LOP3.LUT R0, R3, R0, R4, 0xfe, !PT ;  /* 0x0000000003007212 */ /* 0x000fce00078efe04 */
.L_x_7503:
[----:B------:R-:W-:Y:S05]  /*2ec0*/  BSYNC B0 ;  /* 0x0000000000007941 */ /* 0x000fea0003800000 */
.L_x_7502:
[----:B------:R-:W-:-:S04]  /*2ed0*/  F2FP.F16.F32.PACK_AB R0, RZ, R0 ;  /* 0x00000000ff00723e */ /* 0x000fc800000000ff */
[----:B------:R-:W-:Y:S01]  /*2ee0*/  PRMT R25, R0, 0x7610, R25 ;  /* 0x0000761000197816 */ /* 0x000fe20000000019 */
[----:B------:R-:W-:Y:S06]  /*2ef0*/  BRA `(.L_x_7487) ;  /* 0x0000000400287947 */ /* 0x000fec0003800000 */
.L_x_7500:
        /* <DEDUP_REMOVED lines=21> */
.L_x_7509:
[----:B------:R-:W-:Y:S05]  /*3050*/  BSYNC B1 ;  /* 0x0000000000017941 */ /* 0x000fea0003800000 */
.L_x_7508:
[----:B------:R-:W-:Y:S01]  /*3060*/  LEA R3, R0, 0x37800000, 0x17 ;  /* 0x3780000000037811 */ /* 0x000fe200078eb8ff */
[----:B------:R-:W-:-:S05]  /*3070*/  IMAD.SHL.U32 R0, R2, 0x200000, RZ ;  /* 0x0020000002007824 */ /* 0x000fca00078e00ff */
[----:B------:R-:W-:-:S07]  /*3080*/  LOP3.LUT R0, R3, R0, R4, 0xfe, !PT ;  /* 0x0000000003007212 */ /* 0x000fce00078efe04 */
.L_x_7507:
[----:B------:R-:W-:Y:S05]  /*3090*/  BSYNC B0 ;  /* 0x0000000000007941 */ /* 0x000fea0003800000 */
.L_x_7506:
[----:B------:R-:W-:-:S04]  /*30a0*/  F2FP.F16.F32.PACK_AB R0, RZ, R0 ;  /* 0x00000000ff00723e */ /* 0x000fc800000000ff */
[----:B------:R-:W-:Y:S01]  /*30b0*/  PRMT R25, R0, 0x7610, R25 ;  /* 0x0000761000197816 */ /* 0x000fe20000000019 */
[----:B------:R-:W-:Y:S06]  /*30c0*/  BRA `(.L_x_7487) ;  /* 0x0000000000b47947 */ /* 0x000fec0003800000 */
.L_x_7499:
        /* <DEDUP_REMOVED lines=14> */
.L_x_7513:
[----:B------:R-:W-:Y:S05]  /*31b0*/  BSYNC B0 ;  /* 0x0000000000007941 */ /* 0x000fea0003800000 */
.L_x_7512:
[----:B------:R-:W-:-:S04]  /*31c0*/  F2FP.F16.F32.PACK_AB R0, RZ, R0 ;  /* 0x00000000ff00723e */ /* 0x000fc800000000ff */
[----:B------:R-:W-:Y:S01]  /*31d0*/  PRMT R25, R0, 0x7610, R25 ;  /* 0x0000761000197816 */ /* 0x000fe20000000019 */
[----:B------:R-:W-:Y:S06]  /*31e0*/  BRA `(.L_x_7487) ;  /* 0x00000000006c7947 */ /* 0x000fec0003800000 */
.L_x_7486:
        /* <DEDUP_REMOVED lines=16> */
.L_x_7514:
[----:B------:R-:W-:Y:S01]  /*32f0*/  PRMT R25, RZ, 0x7610, R25 ;  /* 0x00007610ff197816 */ /* 0x000fe20000000019 */
[----:B------:R-:W-:Y:S06]  /*3300*/  BRA `(.L_x_7487) ;  /* 0x0000000000247947 */ /* 0x000fec0003800000 */
.L_x_7511:
[----:B------:R-:W2:Y:S02]  /*3310*/  LDG.E.64 R2, desc[UR36][R2.64] ;  /* 0x0000002402027981 */ /* 0x000ea4000c1e1b00 */
[----:B--2---:R-:W0:Y:S02]  /*3320*/  I2F.U64 R0, R2 ;  /* 0x0000000200007312 */ /* 0x004e240000301000 */
[----:B0-----:R-:W-:-:S04]  /*3330*/  F2FP.F16.F32.PACK_AB R0, RZ, R0 ;  /* 0x00000000ff00723e */ /* 0x001fc800000000ff */
[----:B------:R-:W-:Y:S01]  /*3340*/  PRMT R25, R0, 0x7610, R25 ;  /* 0x0000761000197816 */ /* 0x000fe20000000019 */
[----:B------:R-:W-:Y:S06]  /*3350*/  BRA `(.L_x_7487) ;  /* 0x0000000000107947 */ /* 0x000fec0003800000 */
.L_x_7510:
[----:B------:R-:W2:Y:S02]  /*3360*/  LDG.E R2, desc[UR36][R2.64] ;  /* 0x0000002402027981 */ /* 0x000ea4000c1e1900 */
[----:B--2---:R-:W-:-:S04]  /*3370*/  I2FP.F32.U32 R0, R2 ;  /* 0x0000000200007245 */ /* 0x004fc80000201000 */
[----:B------:R-:W-:-:S04]  /*3380*/  F2FP.F16.F32.PACK_AB R0, RZ, R0 ;  /* 0x00000000ff00723e */ /* 0x000fc800000000ff */
[----:B------:R-:W-:-:S07]  /*3390*/  PRMT R25, R0, 0x7610, R25 ;  /* 0x0000761000197816 */ /* 0x000fce0000000019 */
.L_x_7487:
[----:B------:R-:W-:-:S07]  /*33a0*/  VIADD R19, R19, 0x80 ;  /* 0x0000008013137836 */ /* 0x000fce0000000000 */
.L_x_7481:
[----:B------:R-:W-:Y:S05]  /*33b0*/  BSYNC B6 ;  /* 0x0000000000067941 */ /* 0x000fea0003800000 */
.L_x_7480:
        /* <DEDUP_REMOVED lines=25> */
.L_x_7520:
[----:B------:R-:W2:Y:S02]  /*3550*/  LDG.E.U8 R2, desc[UR36][R2.64] ;  /* 0x0000002402027981 */ /* 0x000ea4000c1e1100 */
[----:B--2---:R-:W-:-:S04]  /*3560*/  I2FP.F32.U32 R0, R2 ;  /* 0x0000000200007245 */ /* 0x004fc80000201000 */
[----:B------:R-:W-:-:S04]  /*3570*/  F2FP.F16.F32.PACK_AB R0, RZ, R0 ;  /* 0x00000000ff00723e */ /* 0x000fc800000000ff */
[----:B------:R-:W-:Y:S01]  /*3580*/  PRMT R24, R0, 0x7610, R24 ;  /* 0x0000761000187816 */ /* 0x000fe20000000018 */
[----:B------:R-:W-:Y:S06]  /*3590*/  BRA `(.L_x_7516) ;  /* 0x0000000c00bc7947 */ /* 0x000fec0003800000 */
.L_x_7519:
        /* <DEDUP_REMOVED lines=11> */
.L_x_7523:
[----:B------:R-:W2:Y:S02]  /*3650*/  LDG.E R2, desc[UR36][R2.64] ;  /* 0x0000002402027981 */ /* 0x000ea4000c1e1900 */
[----:B--2---:R-:W-:-:S04]  /*3660*/  I2FP.F32.S32 R0, R2 ;  /* 0x0000000200007245 */ /* 0x004fc80000201400 */
[----:B------:R-:W-:-:S04]  /*3670*/  F2FP.F16.F32.PACK_AB R0, RZ, R0 ;  /* 0x00000000ff00723e */ /* 0x000fc800000000ff */
[----:B------:R-:W-:Y:S01]  /*3680*/  PRMT R24, R0, 0x7610, R24 ;  /* 0x0000761000187816 */ /* 0x000fe20000000018 */
[----:B------:R-:W-:Y:S06]  /*3690*/  BRA `(.L_x_7516) ;  /* 0x0000000c007c7947 */ /* 0x000fec0003800000 */
.L_x_7522:
[----:B------:R-:W2:Y:S02]  /*36a0*/  LDG.E.U16 R2, desc[UR36][R2.64] ;  /* 0x0000002402027981 */ /* 0x000ea4000c1e1500 */
[----:B--2---:R-:W0:Y:S02]  /*36b0*/  I2F.S16 R0, R2 ;  /* 0x0000000200007306 */ /* 0x004e240000101400 */
[----:B0-----:R-:W-:-:S04]  /*36c0*/  F2FP.F16.F32.PACK_AB R0, RZ, R0 ;  /* 0x00000000ff00723e */ /* 0x001fc800000000ff */
[----:B------:R-:W-:Y:S01]  /*36d0*/  PRMT R24, R0, 0x7610, R24 ;  /* 0x0000761000187816 */ /* 0x000fe20000000018 */
[----:B------:R-:W-:Y:S06]  /*36e0*/  BRA `(.L_x_7516) ;  /* 0x0000000c00687947 */ /* 0x000fec0003800000 */
.L_x_7518:
        /* <DEDUP_REMOVED lines=9> */
.L_x_7525:
[----:B------:R2:W5:Y:S01]  /*3780*/  LDG.E.U16 R24, desc[UR36][R2.64] ;  /* 0x0000002402187981 */ /* 0x000562000c1e1500 */
[----:B------:R-:W-:Y:S05]  /*3790*/  BRA `(.L_x_7516) ;  /* 0x0000000c003c7947 */ /* 0x000fea0003800000 */
.L_x_7524:
        /* <DEDUP_REMOVED lines=9> */
.L_x_7527:
[----:B------:R3:W5:Y:S01]  /*3830*/  LDG.E.U16 R24, desc[UR36][R2.64] ;  /* 0x0000002402187981 */ /* 0x000762000c1e1500 */
[----:B------:R-:W-:Y:S05]  /*3840*/  BRA `(.L_x_7516) ;  /* 0x0000000c00107947 */ /* 0x000fea0003800000 */
.L_x_7526:
        /* <DEDUP_REMOVED lines=9> */
.L_x_7517:
        /* <DEDUP_REMOVED lines=14> */
.L_x_7530:
        /* <DEDUP_REMOVED lines=9> */
.L_x_7529:
        /* <DEDUP_REMOVED lines=28> */
.L_x_7532:
        /* <DEDUP_REMOVED lines=15> */
.L_x_7531:
[----:B------:R-:W2:Y:S02]  /*3d00*/  LDG.E.U16 R0, desc[UR36][R2.64] ;  /* 0x0000002402007981 */ /* 0x000ea4000c1e1500 */
[----:B--2---:R-:W-:-:S05]  /*3d10*/  IMAD.U32 R0, R0, 0x10000, RZ ;  /* 0x0001000000007824 */ /* 0x004fca00078e00ff */
[----:B------:R-:W-:-:S04]  /*3d20*/  F2FP.F16.F32.PACK_AB R0, RZ, R0 ;  /* 0x00000000ff00723e */ /* 0x000fc800000000ff */
[----:B------:R-:W-:Y:S01]  /*3d30*/  PRMT R24, R0, 0x7610, R24 ;  /* 0x0000761000187816 */ /* 0x000fe20000000018 */
[----:B------:R-:W-:Y:S06]  /*3d40*/  BRA `(.L_x_7516) ;  /* 0x0000000400d07947 */ /* 0x000fec0003800000 */
.L_x_7528:
        /* <DEDUP_REMOVED lines=13> */
.L_x_7535:
        /* <DEDUP_REMOVED lines=21> */
.L_x_7539:
[----:B------:R-:W-:Y:S05]  /*3f70*/  BSYNC B1 ;  /* 0x0000000000017941 */ /* 0x000fea0003800000 */
.L_x_7538:
[----:B------:R-:W-:Y:S01]  /*3f80*/  LEA R3, R0, 0x3b800000, 0x17 ;  /* 0x3b80000000037811 */ /* 0x000fe200078eb8ff */
[----:B------:R-:W-:-:S05]  /*3f90*/  IMAD.SHL.U32 R0, R2, 0x100000, RZ ;  /* 0x0010000002007824 */ /* 0x000fca00078e00ff */
[----:B------:R-:W-:-:S07]  /*3fa0*/  LOP3.LUT R0, R3, R0, R4, 0xfe, !PT ;  /* 0x0000000003007212 */ /* 0x000fce00078efe04 */
.L_x_7537:
[----:B------:R-:W-:Y:S05]  /*3fb0*/  BSYNC B0 ;  /* 0x0000000000007941 */ /* 0x000fea0003800000 */
.L_x_7536:
[----:B------:R-:W-:-:S04]  /*3fc0*/  F2FP.F16.F32.PACK_AB R0, RZ, R0 ;  /* 0x00000000ff00723e */ /* 0x000fc800000000ff */
[----:B------:R-:W-:Y:S01]  /*3fd0*/  PRMT R24, R0, 0x7610, R24 ;  /* 0x0000761000187816 */ /* 0x000fe20000000018 */
[----:B------:R-:W-:Y:S06]  /*3fe0*/  BRA `(.L_x_7516) ;  /* 0x0000000400287947 */ /* 0x000fec0003800000 */
.L_x_7534:
        /* <DEDUP_REMOVED lines=21> */
.L_x_7543:
[----:B------:R-:W-:Y:S05]  /*4140*/  BSYNC B1 ;  /* 0x0000000000017941 */ /* 0x000fea0003800000 */
.L_x_7542:
[----:B------:R-:W-:Y:S01]  /*4150*/  LEA R3, R0, 0x37800000, 0x17 ;  /* 0x3780000000037811 */ /* 0x000fe200078eb8ff */
[----:B------:R-:W-:-:S05]  /*4160*/  IMAD.SHL.U32 R0, R2, 0x200000, RZ ;  /* 0x0020000002007824 */ /* 0x000fca00078e00ff */
[----:B------:R-:W-:-:S07]  /*4170*/  LOP3.LUT R0, R3, R0, R4, 0xfe, !PT ;  /* 0x0000000003007212 */ /* 0x000fce00078efe04 */
.L_x_7541:
[----:B------:R-:W-:Y:S05]  /*4180*/  BSYNC B0 ;  /* 0x0000000000007941 */ /* 0x000fea0003800000 */
.L_x_7540:
[----:B------:R-:W-:-:S04]  /*4190*/  F2FP.F16.F32.PACK_AB R0, RZ, R0 ;  /* 0x00000000ff00723e */ /* 0x000fc800000000ff */
[----:B------:R-:W-:Y:S01]  /*41a0*/  PRMT R24, R0, 0x7610, R24 ;  /* 0x0000761000187816 */ /* 0x000fe20000000018 */
[----:B------:R-:W-:Y:S06]  /*41b0*/  BRA `(.L_x_7516) ;  /* 0x0000000000b47947 */ /* 0x000fec0003800000 */
.L_x_7533:
        /* <DEDUP_REMOVED lines=14> */
.L_x_7547:
[----:B------:R-:W-:Y:S05]  /*42a0*/  BSYNC B0 ;  /* 0x0000000000007941 */ /* 0x000fea0003800000 */
.L_x_7546:
[----:B------:R-:W-:-:S04]  /*42b0*/  F2FP.F16.F32.PACK_AB R0, RZ, R0 ;  /* 0x00000000ff00723e */ /* 0x000fc800000000ff */
[----:B------:R-:W-:Y:S01]  /*42c0*/  PRMT R24, R0, 0x7610, R24 ;  /* 0x0000761000187816 */ /* 0x000fe20000000018 */
[----:B------:R-:W-:Y:S06]  /*42d0*/  BRA `(.L_x_7516) ;  /* 0x00000000006c7947 */ /* 0x000fec0003800000 */
.L_x_7521:
        /* <DEDUP_REMOVED lines=16> */
.L_x_7548:
[----:B------:R-:W-:Y:S01]  /*43e0*/  PRMT R24, RZ, 0x7610, R24 ;  /* 0x00007610ff187816 */ /* 0x000fe20000000018 */
[----:B------:R-:W-:Y:S06]  /*43f0*/  BRA `(.L_x_7516) ;  /* 0x0000000000247947 */ /* 0x000fec0003800000 */
.L_x_7545:
[----:B------:R-:W2:Y:S02]  /*4400*/  LDG.E.64 R2, desc[UR36][R2.64] ;  /* 0x0000002402027981 */ /* 0x000ea4000c1e1b00 */
[----:B--2---:R-:W0:Y:S02]  /*4410*/  I2F.U64 R0, R2 ;  /* 0x0000000200007312 */ /* 0x004e240000301000 */
[----:B0-----:R-:W-:-:S04]  /*4420*/  F2FP.F16.F32.PACK_AB R0, RZ, R0 ;  /* 0x00000000ff00723e */ /* 0x001fc800000000ff */
[----:B------:R-:W-:Y:S01]  /*4430*/  PRMT R24, R0, 0x7610, R24 ;  /* 0x0000761000187816 */ /* 0x000fe20000000018 */
[----:B------:R-:W-:Y:S06]  /*4440*/  BRA `(.L_x_7516) ;  /* 0x0000000000107947 */ /* 0x000fec0003800000 */
.L_x_7544:
[----:B------:R-:W2:Y:S02]  /*4450*/  LDG.E R2, desc[UR36][R2.64] ;  /* 0x0000002402027981 */ /* 0x000ea4000c1e1900 */
[----:B--2---:R-:W-:-:S04]  /*4460*/  I2FP.F32.U32 R0, R2 ;  /* 0x0000000200007245 */ /* 0x004fc80000201000 */
[----:B------:R-:W-:-:S04]  /*4470*/  F2FP.F16.F32.PACK_AB R0, RZ, R0 ;  /* 0x00000000ff00723e */ /* 0x000fc800000000ff */
[----:B------:R-:W-:-:S07]  /*4480*/  PRMT R24, R0, 0x7610, R24 ;  /* 0x0000761000187816 */ /* 0x000fce0000000018 */
.L_x_7516:
[----:B------:R-:W-:Y:S05]  /*4490*/  BSYNC B6 ;  /* 0x0000000000067941 */ /* 0x000fea0003800000 */
.L_x_7515:
        /* <DEDUP_REMOVED lines=19> */
[----:B------:R-:W-:Y:S01]  /*45d0*/  @!P3 FMNMX.FTZ R2, R2, R3, !PT ;  /* 0x000000030202b209 */ /* 0x000fe20007810000 */
[----:B-1----:R-:W-:-:S03]  /*45e0*/  @!P1 HADD2.F32 R8, -RZ, R7.H0_H0 ;  /* 0x20000007ff089230 */ /* 0x002fc60000004100 */
[----:B------:R-:W-:Y:S02]  /*45f0*/  @!P3 F2FP.F16.F32.PACK_AB R0, RZ, R2 ;  /* 0x00000002ff00b23e */ /* 0x000fe400000000ff */
[----:B------:R-:W-:Y:S01]  /*4600*/  @!P1 FMNMX.FTZ R25, R8, R25, !PT ;  /* 0x0000001908199209 */ /* 0x000fe20007810000 */
[----:B--2---:R-:W-:-:S03]  /*4610*/  @!P2 HADD2.F32 R10, -RZ, R9.H0_H0 ;  /* 0x20000009ff0aa230 */ /* 0x004fc60000004100 */
[----:B------:R-:W-:Y:S02]  /*4620*/  @!P1 F2FP.F16.F32.PACK_AB R23, RZ, R25 ;  /* 0x00000019ff17923e */ /* 0x000fe400000000ff */
[----:B------:R-:W-:Y:S01]  /*4630*/  @!P2 FMNMX.FTZ R5, R10, R5, !PT ;  /* 0x000000050a05a209 */ /* 0x000fe20007810000 */
[----:B---3--:R-:W-:-:S03]  /*4640*/  @!P0 HADD2.F32 R7, -RZ, R6.H0_H0 ;  /* 0x20000006ff078230 */ /* 0x008fc60000004100 */
[----:B------:R-:W-:Y:S02]  /*4650*/  @!P2 F2FP.F16.F32.PACK_AB R22, RZ, R5 ;  /* 0x00000005ff16a23e */ /* 0x000fe400000000ff */
[----:B------:R-:W-:-:S04]  /*4660*/  @!P0 FMNMX.FTZ R4, R7, R4, !PT ;  /* 0x0000000407048209 */ /* 0x000fc80007810000 */
        /* <DEDUP_REMOVED lines=24> */
.L_x_7554:
[----:B------:R-:W-:Y:S02]  /*47f0*/  HADD2.F32 R5, -RZ, R0.H0_H0 ;  /* 0x20000000ff057230 */ /* 0x000fe40000004100 */
[----:B------:R-:W-:-:S04]  /*4800*/  IMAD.MOV.U32 R19, RZ, RZ, R27 ;  /* 0x000000ffff137224 */ /* 0x000fc800078e001b */
[----:B------:R-:W0:Y:S02]  /*4810*/  F2I.S64.TRUNC R4, R5 ;  /* 0x0000000500047311 */ /* 0x000e24000020d900 */
[----:B0-----:R0:W-:Y:S01]  /*4820*/  STG.E.U8 desc[UR36][R2.64], R4 ;  /* 0x0000000402007986 */ /* 0x0011e2000c101124 */
[----:B------:R-:W-:Y:S05]  /*4830*/  BRA `(.L_x_7550) ;  /* 0x0000000c00d47947 */ /* 0x000fea0003800000 */
.L_x_7553:
        /* <DEDUP_REMOVED lines=11> */
.L_x_7557:
[----:B------:R-:W-:Y:S02]  /*48f0*/  HADD2.F32 R0, -RZ, R0.H0_H0 ;  /* 0x20000000ff007230 */ /* 0x000fe40000004100 */
[----:B------:R-:W-:Y:S02]  /*4900*/  IMAD.MOV.U32 R19, RZ, RZ, R27 ;  /* 0x000000ffff137224 */ /* 0x000fe400078e001b */
[----:B------:R-:W0:Y:S02]  /*4910*/  F2I.FTZ.TRUNC.NTZ R5, R0 ;  /* 0x0000000000057305 */ /* 0x000e24000021f100 */
[----:B0-----:R0:W-:Y:S01]  /*4920*/  STG.E desc[UR36][R2.64], R5 ;  /* 0x0000000502007986 */ /* 0x0011e2000c101924 */
[----:B------:R-:W-:Y:S05]  /*4930*/  BRA `(.L_x_7550) ;  /* 0x0000000c00947947 */ /* 0x000fea0003800000 */
.L_x_7556:
[----:B------:R-:W-:Y:S02]  /*4940*/  HADD2.F32 R0, -RZ, R0.H0_H0 ;  /* 0x20000000ff007230 */ /* 0x000fe40000004100 */
[----:B------:R-:W-:Y:S02]  /*4950*/  IMAD.MOV.U32 R19, RZ, RZ, R27 ;  /* 0x000000ffff137224 */ /* 0x000fe400078e001b */
[----:B------:R-:W0:Y:S02]  /*4960*/  F2I.FTZ.TRUNC.NTZ R5, R0 ;  /* 0x0000000000057305 */ /* 0x000e24000021f100 */
[----:B0-----:R0:W-:Y:S01]  /*4970*/  STG.E.U16 desc[UR36][R2.64], R5 ;  /* 0x0000000502007986 */ /* 0x0011e2000c101524 */
[----:B------:R-:W-:Y:S05]  /*4980*/  BRA `(.L_x_7550) ;  /* 0x0000000c00807947 */ /* 0x000fea0003800000 */
.L_x_7552:
        /* <DEDUP_REMOVED lines=10> */
.L_x_7559:
[----:B------:R0:W-:Y:S01]  /*4a30*/  STG.E.U16 desc[UR36][R2.64], R0 ;  /* 0x0000000002007986 */ /* 0x0001e2000c101524 */
[----:B------:R-:W-:Y:S01]  /*4a40*/  IMAD.MOV.U32 R19, RZ, RZ, R27 ;  /* 0x000000ffff137224 */ /* 0x000fe200078e001b */
[----:B------:R-:W-:Y:S06]  /*4a50*/  BRA `(.L_x_7550) ;  /* 0x0000000c004c7947 */ /* 0x000fec0003800000 */
.L_x_7558:
        /* <DEDUP_REMOVED lines=11> */
.L_x_7561:
[----:B------:R-:W-:Y:S02]  /*4b10*/  HADD2.F32 R0, -RZ, R0.H0_H0 ;  /* 0x20000000ff007230 */ /* 0x000fe40000004100 */
[----:B------:R-:W-:-:S03]  /*4b20*/  IMAD.MOV.U32 R19, RZ, RZ, R27 ;  /* 0x000000ffff137224 */ /* 0x000fc600078e001b */
[----:B------:R-:W-:-:S04]  /*4b30*/  F2FP.F16.F32.PACK_AB R0, RZ, R0 ;  /* 0x00000000ff00723e */ /* 0x000fc800000000ff */
[----:B------:R-:W-:-:S05]  /*4b40*/  PRMT R0, R0, 0x5410, RZ ;  /* 0x0000541000007816 */ /* 0x000fca00000000ff */
[----:B------:R0:W-:Y:S01]  /*4b50*/  STG.E desc[UR36][R2.64], R0 ;  /* 0x0000000002007986 */ /* 0x0001e2000c101924 */
[----:B------:R-:W-:Y:S05]  /*4b60*/  BRA `(.L_x_7550) ;  /* 0x0000000c00087947 */ /* 0x000fea0003800000 */
.L_x_7560:
[----:B------:R-:W-:Y:S02]  /*4b70*/  HADD2.F32 R4, -RZ, R0.H0_H0 ;  /* 0x20000000ff047230 */ /* 0x000fe40000004100 */
[----:B------:R-:W-:-:S03]  /*4b80*/  IMAD.MOV.U32 R19, RZ, RZ, R27 ;  /* 0x000000ffff137224 */ /* 0x000fc600078e001b */
[----:B------:R-:W-:-:S06]  /*4b90*/  FMUL.FTZ R4, R4, 1 ;  /* 0x3f80000004047820 */ /* 0x000fcc0000410000 */
[----:B------:R-:W0:Y:S02]  /*4ba0*/  F2F.F64.F32 R4, R4 ;  /* 0x0000000400047310 */ /* 0x000e240000201800 */
[----:B0-----:R0:W-:Y:S01]  /*4bb0*/  STG.E.64 desc[UR36][R2.64], R4 ;  /* 0x0000000402007986 */ /* 0x0011e2000c101b24 */
[----:B------:R-:W-:Y:S05]  /*4bc0*/  BRA `(.L_x_7550) ;  /* 0x0000000800f07947 */ /* 0x000fea0003800000 */
.L_x_7551:
        /* <DEDUP_REMOVED lines=14> */
.L_x_7564:
[----:B------:R-:W-:Y:S01]  /*4cb0*/  HADD2.F32 R0, -RZ, R0.H0_H0 ;  /* 0x20000000ff007230 */ /* 0x000fe20000004100 */
[----:B------:R-:W-:Y:S01]  /*4cc0*/  CS2R R6, SRZ ;  /* 0x0000000000067805 */ /* 0x000fe2000001ff00 */
[----:B------:R-:W-:-:S03]  /*4cd0*/  IMAD.MOV.U32 R19, RZ, RZ, R27 ;  /* 0x000000ffff137224 */ /* 0x000fc600078e001b */
[----:B------:R-:W-:-:S04]  /*4ce0*/  FMUL.FTZ R0, R0, 1 ;  /* 0x3f80000000007820 */ /* 0x000fc80000410000 */
[----:B------:R-:W0:Y:S02]  /*4cf0*/  F2F.F64.F32 R4, R0 ;  /* 0x0000000000047310 */ /* 0x000e240000201800 */
[----:B0-----:R0:W-:Y:S01]  /*4d00*/  STG.E.128 desc[UR36][R2.64], R4 ;  /* 0x0000000402007986 */ /* 0x0011e2000c101d24 */
[----:B------:R-:W-:Y:S05]  /*4d10*/  BRA `(.L_x_7550) ;  /* 0x00000008009c7947 */ /* 0x000fea0003800000 */
.L_x_7563:
        /* <DEDUP_REMOVED lines=21> */
.L_x_7568:
[----:B------:R-:W-:Y:S05]  /*4e70*/  BSYNC B0 ;  /* 0x0000000000007941 */ /* 0x000fea0003800000 */
.L_x_7567:
[----:B------:R-:W-:Y:S01]  /*4e80*/  LOP3.LUT R5, R0, R5, RZ, 0xfc, !PT ;  /* 0x0000000500057212 */ /* 0x000fe200078efcff */
[----:B------:R-:W-:-:S04]  /*4e90*/  IMAD.MOV.U32 R19, RZ, RZ, R27 ;  /* 0x000000ffff137224 */ /* 0x000fc800078e001b */
[----:B------:R0:W-:Y:S01]  /*4ea0*/  STG.E.U8 desc[UR36][R2.64], R5 ;  /* 0x0000000502007986 */ /* 0x0001e2000c101124 */
[----:B------:R-:W-:Y:S05]  /*4eb0*/  BRA `(.L_x_7550) ;  /* 0x0000000800347947 */ /* 0x000fea0003800000 */
.L_x_7566:
        /* <DEDUP_REMOVED lines=13> */
.L_x_7570:
[----:B------:R-:W-:Y:S01]  /*4f90*/  IMAD.MOV.U32 R0, RZ, RZ, 0x7f ;  /* 0x0000007fff007424 */ /* 0x000fe200078e00ff */
[----:B------:R-:W-:-:S04]  /*4fa0*/  ISETP.GT.U32.AND P0, PT, R4, 0x7f800000, PT ;  /* 0x7f8000000400780c */ /* 0x000fc80003f04070 */
[----:B------:R-:W-:-:S09]  /*4fb0*/  SEL R0, R0, 0x7c, P0 ;  /* 0x0000007c00007807 */ /* 0x000fd20000000000 */
.L_x_7571:
[----:B------:R-:W-:Y:S05]  /*4fc0*/  BSYNC B0 ;  /* 0x0000000000007941 */ /* 0x000fea0003800000 */
.L_x_7569:
[----:B------:R-:W-:Y:S01]  /*4fd0*/  LOP3.LUT R4, R5, 0x80000000, RZ, 0xc0, !PT ;  /* 0x8000000005047812 */ /* 0x000fe200078ec0ff */
[----:B------:R-:W-:-:S03]  /*4fe0*/  IMAD.MOV.U32 R19, RZ, RZ, R27 ;  /* 0x000000ffff137224 */ /* 0x000fc600078e001b */
[----:B------:R-:W-:-:S04]  /*4ff0*/  SHF.R.U32.HI R5, RZ, 0x18, R4 ;  /* 0x00000018ff057819 */ /* 0x000fc80000011604 */
[----:B------:R-:W-:-:S05]  /*5000*/  LOP3.LUT R5, R0, R5, RZ, 0xfc, !PT ;  /* 0x0000000500057212 */ /* 0x000fca00078efcff */
[----:B------:R0:W-:Y:S01]  /*5010*/  STG.E.U8 desc[UR36][R2.64], R5 ;  /* 0x0000000502007986 */ /* 0x0001e2000c101124 */
[----:B------:R-:W-:Y:S05]  /*5020*/  BRA `(.L_x_7550) ;  /* 0x0000000400d87947 */ /* 0x000fea0003800000 */
.L_x_7565:
[----:B------:R-:W-:Y:S02]  /*5030*/  HADD2.F32 R0, -RZ, R0.H0_H0 ;  /* 0x20000000ff007230 */ /* 0x000fe40000004100 */
[----:B------:R-:W-:-:S03]  /*5040*/  IMAD.MOV.U32 R19, RZ, RZ, R27 ;  /* 0x000000ffff137224 */ /* 0x000fc600078e001b */
[----:B------:R-:W-:-:S05]  /*5050*/  F2FP.BF16.F32.PACK_AB R0, RZ, R0 ;  /* 0x00000000ff00723e */ /* 0x000fca00000010ff */
[----:B------:R0:W-:Y:S01]  /*5060*/  STG.E.U16 desc[UR36][R2.64], R0 ;  /* 0x0000000002007986 */ /* 0x0001e2000c101524 */
[----:B------:R-:W-:Y:S05]  /*5070*/  BRA `(.L_x_7550) ;  /* 0x0000000400c47947 */ /* 0x000fea0003800000 */
.L_x_7562:
        /* <DEDUP_REMOVED lines=13> */
.L_x_7574:
        /* <DEDUP_REMOVED lines=17> */
.L_x_7577:
[----:B------:R-:W-:-:S04]  /*5260*/  LOP3.LUT R0, R7, 0x80000000, RZ, 0xc0, !PT ;  /* 0x8000000007007812 */ /* 0x000fc800078ec0ff */
[----:B------:R-:W-:-:S04]  /*5270*/  SHF.R.U32.HI R5, RZ, 0x18, R0 ;  /* 0x00000018ff057819 */ /* 0x000fc80000011600 */
[----:B------:R-:W-:-:S04]  /*5280*/  LOP3.LUT R4, R4, R5, RZ, 0xfc, !PT ;  /* 0x0000000504047212 */ /* 0x000fc800078efcff */
[----:B------:R-:W-:-:S07]  /*5290*/  PRMT R0, R4, 0x7610, R0 ;  /* 0x0000761004007816 */ /* 0x000fce0000000000 */
.L_x_7576:
[----:B------:R-:W-:Y:S05]  /*52a0*/  BSYNC B0 ;  /* 0x0000000000007941 */ /* 0x000fea0003800000 */
.L_x_7575:
[----:B------:R3:W-:Y:S01]  /*52b0*/  STG.E.U8 desc[UR36][R2.64], R0 ;  /* 0x0000000002007986 */ /* 0x0007e2000c101124 */
[----:B------:R-:W-:Y:S01]  /*52c0*/  IMAD.MOV.U32 R19, RZ, RZ, R27 ;  /* 0x000000ffff137224 */ /* 0x000fe200078e001b */
[----:B------:R-:W-:Y:S06]  /*52d0*/  BRA `(.L_x_7550) ;  /* 0x00000004002c7947 */ /* 0x000fec0003800000 */
.L_x_7573:
        /* <DEDUP_REMOVED lines=17> */
.L_x_7580:
[----:B------:R-:W-:-:S04]  /*53f0*/  LOP3.LUT R0, R7, 0x80000000, RZ, 0xc0, !PT ;  /* 0x8000000007007812 */ /* 0x000fc800078ec0ff */
[----:B------:R-:W-:-:S04]  /*5400*/  SHF.R.U32.HI R5, RZ, 0x18, R0 ;  /* 0x00000018ff057819 */ /* 0x000fc80000011600 */
[----:B------:R-:W-:-:S04]  /*5410*/  LOP3.LUT R4, R4, R5, RZ, 0xfc, !PT ;  /* 0x0000000504047212 */ /* 0x000fc800078efcff */
[----:B------:R-:W-:-:S07]  /*5420*/  PRMT R0, R4, 0x7610, R0 ;  /* 0x0000761004007816 */ /* 0x000fce0000000000 */
.L_x_7579:
[----:B------:R-:W-:Y:S05]  /*5430*/  BSYNC B0 ;  /* 0x0000000000007941 */ /* 0x000fea0003800000 */
.L_x_7578:
[----:B------:R0:W-:Y:S01]  /*5440*/  STG.E.U8 desc[UR36][R2.64], R0 ;  /* 0x0000000002007986 */ /* 0x0001e2000c101124 */
[----:B------:R-:W-:Y:S01]  /*5450*/  IMAD.MOV.U32 R19, RZ, RZ, R27 ;  /* 0x000000ffff137224 */ /* 0x000fe200078e001b */
[----:B------:R-:W-:Y:S06]  /*5460*/  BRA `(.L_x_7550) ;  /* 0x0000000000c87947 */ /* 0x000fec0003800000 */
.L_x_7572:
        /* <DEDUP_REMOVED lines=23> */
.L_x_7555:
        /* <DEDUP_REMOVED lines=16> */
.L_x_7583:
[----:B------:R-:W-:Y:S01]  /*56e0*/  IMAD.MOV.U32 R19, RZ, RZ, R27 ;  /* 0x000000ffff137224 */ /* 0x000fe200078e001b */
[----:B------:R-:W-:Y:S06]  /*56f0*/  BRA `(.L_x_7550) ;  /* 0x0000000000247947 */ /* 0x000fec0003800000 */
.L_x_7582:
[----:B------:R-:W-:Y:S02]  /*5700*/  HADD2.F32 R4, -RZ, R0.H0_H0 ;  /* 0x20000000ff047230 */ /* 0x000fe40000004100 */
[----:B------:R-:W-:-:S04]  /*5710*/  IMAD.MOV.U32 R19, RZ, RZ, R27 ;  /* 0x000000ffff137224 */ /* 0x000fc800078e001b */
[----:B------:R-:W0:Y:S02]  /*5720*/  F2I.U64.TRUNC R4, R4 ;  /* 0x0000000400047311 */ /* 0x000e24000020d800 */
[----:B0-----:R2:W-:Y:S01]  /*5730*/  STG.E.64 desc[UR36][R2.64], R4 ;  /* 0x0000000402007986 */ /* 0x0015e2000c101b24 */
[----:B------:R-:W-:Y:S05]  /*5740*/  BRA `(.L_x_7550) ;  /* 0x0000000000107947 */ /* 0x000fea0003800000 */
.L_x_7581:
[----:B------:R-:W-:Y:S02]  /*5750*/  HADD2.F32 R0, -RZ, R0.H0_H0 ;  /* 0x20000000ff007230 */ /* 0x000fe40000004100 */
[----:B------:R-:W-:Y:S02]  /*5760*/  IMAD.MOV.U32 R19, RZ, RZ, R27 ;  /* 0x000000ffff137224 */ /* 0x000fe400078e001b */
[----:B------:R-:W0:Y:S02]  /*5770*/  F2I.FTZ.U32.TRUNC.NTZ R5, R0 ;  /* 0x0000000000057305 */ /* 0x000e24000021f000 */
[----:B0-----:R0:W-:Y:S03]  /*5780*/  STG.E desc[UR36][R2.64], R5 ;  /* 0x0000000502007986 */ /* 0x0011e6000c101924 */
.L_x_7550:
[----:B------:R-:W-:Y:S05]  /*5790*/  BSYNC B6 ;  /* 0x0000000000067941 */ /* 0x000fea0003800000 */
.L_x_7549:
        /* <DEDUP_REMOVED lines=25> */
.L_x_7589:
[----:B------:R-:W-:-:S06]  /*5930*/  HADD2.F32 R5, -RZ, R24.H0_H0 ;  /* 0x20000018ff057230 */ /* 0x000fcc0000004100 */
[----:B------:R-:W0:Y:S02]  /*5940*/  F2I.S64.TRUNC R4, R5 ;  /* 0x0000000500047311 */ /* 0x000e24000020d900 */
[----:B0-----:R0:W-:Y:S01]  /*5950*/  STG.E.U8 desc[UR36][R2.64], R4 ;  /* 0x0000000402007986 */ /* 0x0011e2000c101124 */
[----:B------:R-:W-:Y:S05]  /*5960*/  BRA `(.L_x_7591) ;  /* 0x0000000c00847947 */ /* 0x000fea0003800000 */
.L_x_7588:
        /* <DEDUP_REMOVED lines=10> */
.L_x_7593:
[----:B------:R-:W-:-:S04]  /*5a10*/  HADD2.F32 R24, -RZ, R24.H0_H0 ;  /* 0x20000018ff187230 */ /* 0x000fc80000004100 */
[----:B------:R-:W0:Y:S02]  /*5a20*/  F2I.FTZ.TRUNC.NTZ R5, R24 ;  /* 0x0000001800057305 */ /* 0x000e24000021f100 */
[----:B0-----:R0:W-:Y:S01]  /*5a30*/  STG.E desc[UR36][R2.64], R5 ;  /* 0x0000000502007986 */ /* 0x0011e2000c101924 */
[----:B------:R-:W-:Y:S05]  /*5a40*/  BRA `(.L_x_7591) ;  /* 0x0000000c004c7947 */ /* 0x000fea0003800000 */
.L_x_7592:
[----:B------:R-:W-:-:S04]  /*5a50*/  HADD2.F32 R24, -RZ, R24.H0_H0 ;  /* 0x20000018ff187230 */ /* 0x000fc80000004100 */
[----:B------:R-:W0:Y:S02]  /*5a60*/  F2I.FTZ.TRUNC.NTZ R5, R24 ;  /* 0x0000001800057305 */ /* 0x000e24000021f100 */
[----:B0-----:R0:W-:Y:S01]  /*5a70*/  STG.E.U16 desc[UR36][R2.64], R5 ;  /* 0x0000000502007986 */ /* 0x0011e2000c101524 */
[----:B------:R-:W-:Y:S05]  /*5a80*/  BRA `(.L_x_7591) ;  /* 0x0000000c003c7947 */ /* 0x000fea0003800000 */
.L_x_7587:
        /* <DEDUP_REMOVED lines=9> */
.L_x_7595:
[----:B------:R0:W-:Y:S01]  /*5b20*/  STG.E.U16 desc[UR36][R2.64], R24 ;  /* 0x0000001802007986 */ /* 0x0001e2000c101524 */
[----:B------:R-:W-:Y:S05]  /*5b30*/  BRA `(.L_x_7591) ;  /* 0x0000000c00107947 */ /* 0x000fea0003800000 */
.L_x_7594:
        /* <DEDUP_REMOVED lines=10> */
.L_x_7597:
[----:B------:R-:W-:-:S05]  /*5be0*/  HADD2.F32 R0, -RZ, R24.H0_H0 ;  /* 0x20000018ff007230 */ /* 0x000fca0000004100 */
[----:B------:R-:W-:-:S04]  /*5bf0*/  F2FP.F16.F32.PACK_AB R0, RZ, R0 ;  /* 0x00000000ff00723e */ /* 0x000fc800000000ff */
[----:B------:R-:W-:-:S05]  /*5c00*/  PRMT R0, R0, 0x5410, RZ ;  /* 0x0000541000007816 */ /* 0x000fca00000000ff */
[----:B------:R0:W-:Y:S01]  /*5c10*/  STG.E desc[UR36][R2.64], R0 ;  /* 0x0000000002007986 */ /* 0x0001e2000c101924 */
[----:B------:R-:W-:Y:S05]  /*5c20*/  BRA `(.L_x_7591) ;  /* 0x0000000800d47947 */ /* 0x000fea0003800000 */
.L_x_7596:
[----:B------:R-:W-:-:S05]  /*5c30*/  HADD2.F32 R4, -RZ, R24.H0_H0 ;  /* 0x20000018ff047230 */ /* 0x000fca0000004100 */
[----:B------:R-:W-:-:S06]  /*5c40*/  FMUL.FTZ R4, R4, 1 ;  /* 0x3f80000004047820 */ /* 0x000fcc0000410000 */
[----:B------:R-:W0:Y:S02]  /*5c50*/  F2F.F64.F32 R4, R4 ;  /* 0x0000000400047310 */ /* 0x000e240000201800 */
[----:B0-----:R0:W-:Y:S01]  /*5c60*/  STG.E.64 desc[UR36][R2.64], R4 ;  /* 0x0000000402007986 */ /* 0x0011e2000c101b24 */
[----:B------:R-:W-:Y:S05]  /*5c70*/  BRA `(.L_x_7591) ;  /* 0x0000000800c07947 */ /* 0x000fea0003800000 */
.L_x_7586:
        /* <DEDUP_REMOVED lines=13> */
.L_x_7600:
[----:B------:R-:W-:Y:S01]  /*5d50*/  HADD2.F32 R24, -RZ, R24.H0_H0 ;  /* 0x20000018ff187230 */ /* 0x000fe20000004100 */
[----:B------:R-:W-:-:S04]  /*5d60*/  CS2R R6, SRZ ;  /* 0x0000000000067805 */ /* 0x000fc8000001ff00 */
[----:B------:R-:W-:-:S06]  /*5d70*/  FMUL.FTZ R4, R24, 1 ;  /* 0x3f80000018047820 */ /* 0x000fcc0000410000 */
[----:B------:R-:W0:Y:S02]  /*5d80*/  F2F.F64.F32 R4, R4 ;  /* 0x0000000400047310 */ /* 0x000e240000201800 */
[----:B0-----:R0:W-:Y:S01]  /*5d90*/  STG.E.128 desc[UR36][R2.64], R4 ;  /* 0x0000000402007986 */ /* 0x0011e2000c101d24 */
[----:B------:R-:W-:Y:S05]  /*5da0*/  BRA `(.L_x_7591) ;  /* 0x0000000800747947 */ /* 0x000fea0003800000 */
.L_x_7599:
        /* <DEDUP_REMOVED lines=21> */
.L_x_7604:
[----:B------:R-:W-:Y:S05]  /*5f00*/  BSYNC B0 ;  /* 0x0000000000007941 */ /* 0x000fea0003800000 */
.L_x_7603:
[----:B------:R-:W-:-:S05]  /*5f10*/  LOP3.LUT R5, R0, R5, RZ, 0xfc, !PT ;  /* 0x0000000500057212 */ /* 0x000fca00078efcff */
[----:B------:R0:W-:Y:S01]  /*5f20*/  STG.E.U8 desc[UR36][R2.64], R5 ;  /* 0x0000000502007986 */ /* 0x0001e2000c101124 */
[----:B------:R-:W-:Y:S05]  /*5f30*/  BRA `(.L_x_7591) ;  /* 0x0000000800107947 */ /* 0x000fea0003800000 */
.L_x_7602:
        /* <DEDUP_REMOVED lines=13> */
.L_x_7606:
[----:B------:R-:W-:Y:S01]  /*6010*/  IMAD.MOV.U32 R0, RZ, RZ, 0x7f ;  /* 0x0000007fff007424 */ /* 0x000fe200078e00ff */
[----:B------:R-:W-:-:S04]  /*6020*/  ISETP.GT.U32.AND P0, PT, R4, 0x7f800000, PT ;  /* 0x7f8000000400780c */ /* 0x000fc80003f04070 */
[----:B------:R-:W-:-:S09]  /*6030*/  SEL R0, R0, 0x7c, P0 ;  /* 0x0000007c00007807 */ /* 0x000fd20000000000 */
.L_x_7607:
[----:B------:R-:W-:Y:S05]  /*6040*/  BSYNC B0 ;  /* 0x0000000000007941 */ /* 0x000fea0003800000 */
.L_x_7605:
[----:B------:R-:W-:-:S04]  /*6050*/  LOP3.LUT R4, R5, 0x80000000, RZ, 0xc0, !PT ;  /* 0x8000000005047812 */ /* 0x000fc800078ec0ff */
[----:B------:R-:W-:-:S04]  /*6060*/  SHF.R.U32.HI R5, RZ, 0x18, R4 ;  /* 0x00000018ff057819 */ /* 0x000fc80000011604 */
[----:B------:R-:W-:-:S05]  /*6070*/  LOP3.LUT R5, R0, R5, RZ, 0xfc, !PT ;  /* 0x0000000500057212 */ /* 0x000fca00078efcff */
[----:B------:R0:W-:Y:S01]  /*6080*/  STG.E.U8 desc[UR36][R2.64], R5 ;  /* 0x0000000502007986 */ /* 0x0001e2000c101124 */
[----:B------:R-:W-:Y:S05]  /*6090*/  BRA `(.L_x_7591) ;  /* 0x0000000400b87947 */ /* 0x000fea0003800000 */
.L_x_7601:
[----:B------:R-:W-:-:S05]  /*60a0*/  HADD2.F32 R0, -RZ, R24.H0_H0 ;  /* 0x20000018ff007230 */ /* 0x000fca0000004100 */
[----:B------:R-:W-:-:S05]  /*60b0*/  F2FP.BF16.F32.PACK_AB R0, RZ, R0 ;  /* 0x00000000ff00723e */ /* 0x000fca00000010ff */
[----:B------:R0:W-:Y:S01]  /*60c0*/  STG.E.U16 desc[UR36][R2.64], R0 ;  /* 0x0000000002007986 */ /* 0x0001e2000c101524 */
[----:B------:R-:W-:Y:S05]  /*60d0*/  BRA `(.L_x_7591) ;  /* 0x0000000400a87947 */ /* 0x000fea0003800000 */
.L_x_7598:
        /* <DEDUP_REMOVED lines=12> */
.L_x_7610:
        /* <DEDUP_REMOVED lines=17> */
.L_x_7613:
[----:B------:R-:W-:-:S04]  /*62b0*/  LOP3.LUT R0, R7, 0x80000000, RZ, 0xc0, !PT ;  /* 0x8000000007007812 */ /* 0x000fc800078ec0ff */
[----:B------:R-:W-:-:S04]  /*62c0*/  SHF.R.U32.HI R5, RZ, 0x18, R0 ;  /* 0x00000018ff057819 */ /* 0x000fc80000011600 */
[----:B------:R-:W-:-:S04]  /*62d0*/  LOP3.LUT R4, R4, R5, RZ, 0xfc, !PT ;  /* 0x0000000504047212 */ /* 0x000fc800078efcff */
[----:B------:R-:W-:-:S07]  /*62e0*/  PRMT R0, R4, 0x7610, R0 ;  /* 0x0000761004007816 */ /* 0x000fce0000000000 */
.L_x_7612:
[----:B------:R-:W-:Y:S05]  /*62f0*/  BSYNC B0 ;  /* 0x0000000000007941 */ /* 0x000fea0003800000 */
.L_x_7611:
[----:B------:R3:W-:Y:S01]  /*6300*/  STG.E.U8 desc[UR36][R2.64], R0 ;  /* 0x0000000002007986 */ /* 0x0007e2000c101124 */
[----:B------:R-:W-:Y:S05]  /*6310*/  BRA `(.L_x_7591) ;  /* 0x0000000400187947 */ /* 0x000fea0003800000 */
.L_x_7609:
        /* <DEDUP_REMOVED lines=17> */
.L_x_7616:
[----:B------:R-:W-:-:S04]  /*6430*/  LOP3.LUT R0, R7, 0x80000000, RZ, 0xc0, !PT ;  /* 0x8000000007007812 */ /* 0x000fc800078ec0ff */
[----:B------:R-:W-:-:S04]  /*6440*/  SHF.R.U32.HI R5, RZ, 0x18, R0 ;  /* 0x00000018ff057819 */ /* 0x000fc80000011600 */
[----:B------:R-:W-:-:S04]  /*6450*/  LOP3.LUT R4, R4, R5, RZ, 0xfc, !PT ;  /* 0x0000000504047212 */ /* 0x000fc800078efcff */
[----:B------:R-:W-:-:S07]  /*6460*/  PRMT R0, R4, 0x7610, R0 ;  /* 0x0000761004007816 */ /* 0x000fce0000000000 */
.L_x_7615:
[----:B------:R-:W-:Y:S05]  /*6470*/  BSYNC B0 ;  /* 0x0000000000007941 */ /* 0x000fea0003800000 */
.L_x_7614:
[----:B------:R0:W-:Y:S01]  /*6480*/  STG.E.U8 desc[UR36][R2.64], R0 ;  /* 0x0000000002007986 */ /* 0x0001e2000c101124 */
[----:B------:R-:W-:Y:S05]  /*6490*/  BRA `(.L_x_7591) ;  /* 0x0000000000b87947 */ /* 0x000fea0003800000 */
.L_x_7608:
        /* <DEDUP_REMOVED lines=22> */
.L_x_7590:
        /* <DEDUP_REMOVED lines=16> */
.L_x_7619:
[----:B------:R-:W-:Y:S05]  /*6700*/  BRA `(.L_x_7591) ;  /* 0x00000000001c7947 */ /* 0x000fea0003800000 */
.L_x_7618:
[----:B------:R-:W-:-:S06]  /*6710*/  HADD2.F32 R4, -RZ, R24.H0_H0 ;  /* 0x20000018ff047230 */ /* 0x000fcc0000004100 */
[----:B------:R-:W0:Y:S02]  /*6720*/  F2I.U64.TRUNC R4, R4 ;  /* 0x0000000400047311 */ /* 0x000e24000020d800 */
[----:B0-----:R2:W-:Y:S01]  /*6730*/  STG.E.64 desc[UR36][R2.64], R4 ;  /* 0x0000000402007986 */ /* 0x0015e2000c101b24 */
[----:B------:R-:W-:Y:S05]  /*6740*/  BRA `(.L_x_7591) ;  /* 0x00000000000c7947 */ /* 0x000fea0003800000 */
.L_x_7617:
[----:B------:R-:W-:-:S04]  /*6750*/  HADD2.F32 R24, -RZ, R24.H0_H0 ;  /* 0x20000018ff187230 */ /* 0x000fc80000004100 */
[----:B------:R-:W0:Y:S02]  /*6760*/  F2I.FTZ.U32.TRUNC.NTZ R5, R24 ;  /* 0x0000001800057305 */ /* 0x000e24000021f000 */
[----:B0-----:R0:W-:Y:S02]  /*6770*/  STG.E desc[UR36][R2.64], R5 ;  /* 0x0000000502007986 */ /* 0x0011e4000c101924 */
.L_x_7591:
        /* <DEDUP_REMOVED lines=25> */
.L_x_7623:
[----:B------:R-:W-:-:S06]  /*6910*/  HADD2.F32 R5, -RZ, R23.H0_H0 ;  /* 0x20000017ff057230 */ /* 0x000fcc0000004100 */
[----:B------:R-:W0:Y:S02]  /*6920*/  F2I.S64.TRUNC R4, R5 ;  /* 0x0000000500047311 */ /* 0x000e24000020d900 */
[----:B0-----:R3:W-:Y:S01]  /*6930*/  STG.E.U8 desc[UR36][R2.64], R4 ;  /* 0x0000000402007986 */ /* 0x0017e2000c101124 */
[----:B------:R-:W-:Y:S05]  /*6940*/  BRA `(.L_x_7625) ;  /* 0x0000000c00847947 */ /* 0x000fea0003800000 */
.L_x_7622:
        /* <DEDUP_REMOVED lines=10> */
.L_x_7627:
[----:B------:R-:W-:-:S06]  /*69f0*/  HADD2.F32 R23, -RZ, R23.H0_H0 ;  /* 0x20000017ff177230 */ /* 0x000fcc0000004100 */
[----:B------:R-:W0:Y:S02]  /*6a00*/  F2I.FTZ.TRUNC.NTZ R23, R23 ;  /* 0x0000001700177305 */ /* 0x000e24000021f100 */
[----:B0-----:R2:W-:Y:S01]  /*6a10*/  STG.E desc[UR36][R2.64], R23 ;  /* 0x0000001702007986 */ /* 0x0015e2000c101924 */
[----:B------:R-:W-:Y:S05]  /*6a20*/  BRA `(.L_x_7625) ;  /* 0x0000000c004c7947 */ /* 0x000fea0003800000 */
.L_x_7626:
[----:B------:R-:W-:-:S06]  /*6a30*/  HADD2.F32 R23, -RZ, R23.H0_H0 ;  /* 0x20000017ff177230 */ /* 0x000fcc0000004100 */
[----:B------:R-:W0:Y:S02]  /*6a40*/  F2I.FTZ.TRUNC.NTZ R23, R23 ;  /* 0x0000001700177305 */ /* 0x000e24000021f100 */
[----:B0-----:R0:W-:Y:S01]  /*6a50*/  STG.E.U16 desc[UR36][R2.64], R23 ;  /* 0x0000001702007986 */ /* 0x0011e2000c101524 */
[----:B------:R-:W-:Y:S05]  /*6a60*/  BRA `(.L_x_7625) ;  /* 0x0000000c003c7947 */ /* 0x000fea0003800000 */
.L_x_7621:
        /* <DEDUP_REMOVED lines=9> */
.L_x_7629:
[----:B------:R0:W-:Y:S01]  /*6b00*/  STG.E.U16 desc[UR36][R2.64], R23 ;  /* 0x0000001702007986 */ /* 0x0001e2000c101524 */
[----:B------:R-:W-:Y:S05]  /*6b10*/  BRA `(.L_x_7625) ;  /* 0x0000000c00107947 */ /* 0x000fea0003800000 */
.L_x_7628:
        /* <DEDUP_REMOVED lines=10> */
.L_x_7631:
[----:B------:R-:W-:-:S05]  /*6bc0*/  HADD2.F32 R0, -RZ, R23.H0_H0 ;  /* 0x20000017ff007230 */ /* 0x000fca0000004100 */
[----:B------:R-:W-:-:S04]  /*6bd0*/  F2FP.F16.F32.PACK_AB R0, RZ, R0 ;  /* 0x00000000ff00723e */ /* 0x000fc800000000ff */
[----:B------:R-:W-:-:S05]  /*6be0*/  PRMT R0, R0, 0x5410, RZ ;  /* 0x0000541000007816 */ /* 0x000fca00000000ff */
[----:B------:R0:W-:Y:S01]  /*6bf0*/  STG.E desc[UR36][R2.64], R0 ;  /* 0x0000000002007986 */ /* 0x0001e2000c101924 */
[----:B------:R-:W-:Y:S05]  /*6c00*/  BRA `(.L_x_7625) ;  /* 0x0000000800d47947 */ /* 0x000fea0003800000 */
.L_x_7630:
[----:B------:R-:W-:-:S05]  /*6c10*/  HADD2.F32 R4, -RZ, R23.H0_H0 ;  /* 0x20000017ff047230 */ /* 0x000fca0000004100 */
[----:B------:R-:W-:-:S06]  /*6c20*/  FMUL.FTZ R4, R4, 1 ;  /* 0x3f80000004047820 */ /* 0x000fcc0000410000 */
[----:B------:R-:W0:Y:S02]  /*6c30*/  F2F.F64.F32 R4, R4 ;  /* 0x0000000400047310 */ /* 0x000e240000201800 */
[----:B0-----:R0:W-:Y:S01]  /*6c40*/  STG.E.64 desc[UR36][R2.64], R4 ;  /* 0x0000000402007986 */ /* 0x0011e2000c101b24 */
[----:B------:R-:W-:Y:S05]  /*6c50*/  BRA `(.L_x_7625) ;  /* 0x0000000800c07947 */ /* 0x000fea0003800000 */
.L_x_7620:
        /* <DEDUP_REMOVED lines=13> */
.L_x_7634:
[----:B------:R-:W-:Y:S01]  /*6d30*/  HADD2.F32 R23, -RZ, R23.H0_H0 ;  /* 0x20000017ff177230 */ /* 0x000fe20000004100 */
[----:B------:R-:W-:-:S04]  /*6d40*/  CS2R R6, SRZ ;  /* 0x0000000000067805 */ /* 0x000fc8000001ff00 */
[----:B------:R-:W-:-:S06]  /*6d50*/  FMUL.FTZ R4, R23, 1 ;  /* 0x3f80000017047820 */ /* 0x000fcc0000410000 */
[----:B------:R-:W0:Y:S02]  /*6d60*/  F2F.F64.F32 R4, R4 ;  /* 0x0000000400047310 */ /* 0x000e240000201800 */
[----:B0-----:R0:W-:Y:S01]  /*6d70*/  STG.E.128 desc[UR36][R2.64], R4 ;  /* 0x0000000402007986 */ /* 0x0011e2000c101d24 */
[----:B------:R-:W-:Y:S05]  /*6d80*/  BRA `(.L_x_7625) ;  /* 0x0000000800747947 */ /* 0x000fea0003800000 */
.L_x_7633:
        /* <DEDUP_REMOVED lines=21> */
.L_x_7638:
[----:B------:R-:W-:Y:S05]  /*6ee0*/  BSYNC B0 ;  /* 0x0000000000007941 */ /* 0x000fea0003800000 */
.L_x_7637:
[----:B------:R-:W-:-:S05]  /*6ef0*/  LOP3.LUT R5, R0, R5, RZ, 0xfc, !PT ;  /* 0x0000000500057212 */ /* 0x000fca00078efcff */
[----:B------:R0:W-:Y:S01]  /*6f00*/  STG.E.U8 desc[UR36][R2.64], R5 ;  /* 0x0000000502007986 */ /* 0x0001e2000c101124 */
[----:B------:R-:W-:Y:S05]  /*6f10*/  BRA `(.L_x_7625) ;  /* 0x0000000800107947 */ /* 0x000fea0003800000 */
.L_x_7636:
        /* <DEDUP_REMOVED lines=13> */
.L_x_7640:
[----:B------:R-:W-:Y:S01]  /*6ff0*/  IMAD.MOV.U32 R0, RZ, RZ, 0x7f ;  /* 0x0000007fff007424 */ /* 0x000fe200078e00ff */
[----:B------:R-:W-:-:S04]  /*7000*/  ISETP.GT.U32.AND P0, PT, R4, 0x7f800000, PT ;  /* 0x7f8000000400780c */ /* 0x000fc80003f04070 */
[----:B------:R-:W-:-:S09]  /*7010*/  SEL R0, R0, 0x7c, P0 ;  /* 0x0000007c00007807 */ /* 0x000fd20000000000 */
.L_x_7641:
[----:B------:R-:W-:Y:S05]  /*7020*/  BSYNC B0 ;  /* 0x0000000000007941 */ /* 0x000fea0003800000 */
.L_x_7639:
[----:B------:R-:W-:-:S04]  /*7030*/  LOP3.LUT R4, R23, 0x80000000, RZ, 0xc0, !PT ;  /* 0x8000000017047812 */ /* 0x000fc800078ec0ff */
[----:B------:R-:W-:-:S04]  /*7040*/  SHF.R.U32.HI R5, RZ, 0x18, R4 ;  /* 0x00000018ff057819 */ /* 0x000fc80000011604 */
[----:B------:R-:W-:-:S05]  /*7050*/  LOP3.LUT R5, R0, R5, RZ, 0xfc, !PT ;  /* 0x0000000500057212 */ /* 0x000fca00078efcff */
[----:B------:R0:W-:Y:S01]  /*7060*/  STG.E.U8 desc[UR36][R2.64], R5 ;  /* 0x0000000502007986 */ /* 0x0001e2000c101124 */
[----:B------:R-:W-:Y:S05]  /*7070*/  BRA `(.L_x_7625) ;  /* 0x0000000400b87947 */ /* 0x000fea0003800000 */
.L_x_7635:
[----:B------:R-:W-:-:S05]  /*7080*/  HADD2.F32 R0, -RZ, R23.H0_H0 ;  /* 0x20000017ff007230 */ /* 0x000fca0000004100 */
[----:B------:R-:W-:-:S05]  /*7090*/  F2FP.BF16.F32.PACK_AB R0, RZ, R0 ;  /* 0x00000000ff00723e */ /* 0x000fca00000010ff */
[----:B------:R0:W-:Y:S01]  /*70a0*/  STG.E.U16 desc[UR36][R2.64], R0 ;  /* 0x0000000002007986 */ /* 0x0001e2000c101524 */
[----:B------:R-:W-:Y:S05]  /*70b0*/  BRA `(.L_x_7625) ;  /* 0x0000000400a87947 */ /* 0x000fea0003800000 */
.L_x_7632:
        /* <DEDUP_REMOVED lines=12> */
.L_x_7644:
        /* <DEDUP_REMOVED lines=17> */
.L_x_7647:
[----:B------:R-:W-:-:S04]  /*7290*/  LOP3.LUT R0, R23, 0x80000000, RZ, 0xc0, !PT ;  /* 0x8000000017007812 */ /* 0x000fc800078ec0ff */
[----:B------:R-:W-:-:S04]  /*72a0*/  SHF.R.U32.HI R5, RZ, 0x18, R0 ;  /* 0x00000018ff057819 */ /* 0x000fc80000011600 */
[----:B------:R-:W-:-:S04]  /*72b0*/  LOP3.LUT R4, R4, R5, RZ, 0xfc, !PT ;  /* 0x0000000504047212 */ /* 0x000fc800078efcff */
[----:B------:R-:W-:-:S07]  /*72c0*/  PRMT R0, R4, 0x7610, R0 ;  /* 0x0000761004007816 */ /* 0x000fce0000000000 */
.L_x_7646:
[----:B------:R-:W-:Y:S05]  /*72d0*/  BSYNC B0 ;  /* 0x0000000000007941 */ /* 0x000fea0003800000 */
.L_x_7645:
[----:B------:R0:W-:Y:S01]  /*72e0*/  STG.E.U8 desc[UR36][R2.64], R0 ;  /* 0x0000000002007986 */ /* 0x0001e2000c101124 */
[----:B------:R-:W-:Y:S05]  /*72f0*/  BRA `(.L_x_7625) ;  /* 0x0000000400187947 */ /* 0x000fea0003800000 */
.L_x_7643:
        /* <DEDUP_REMOVED lines=17> */
.L_x_7650:
[----:B------:R-:W-:-:S04]  /*7410*/  LOP3.LUT R0, R23, 0x80000000, RZ, 0xc0, !PT ;  /* 0x8000000017007812 */ /* 0x000fc800078ec0ff */
[----:B------:R-:W-:-:S04]  /*7420*/  SHF.R.U32.HI R5, RZ, 0x18, R0 ;  /* 0x00000018ff057819 */ /* 0x000fc80000011600 */
[----:B------:R-:W-:-:S04]  /*7430*/  LOP3.LUT R4, R4, R5, RZ, 0xfc, !PT ;  /* 0x0000000504047212 */ /* 0x000fc800078efcff */
[----:B------:R-:W-:-:S07]  /*7440*/  PRMT R0, R4, 0x7610, R0 ;  /* 0x0000761004007816 */ /* 0x000fce0000000000 */
.L_x_7649:
[----:B------:R-:W-:Y:S05]  /*7450*/  BSYNC B0 ;  /* 0x0000000000007941 */ /* 0x000fea0003800000 */
.L_x_7648:
[----:B------:R0:W-:Y:S01]  /*7460*/  STG.E.U8 desc[UR36][R2.64], R0 ;  /* 0x0000000002007986 */ /* 0x0001e2000c101124 */
[----:B------:R-:W-:Y:S05]  /*7470*/  BRA `(.L_x_7625) ;  /* 0x0000000000b87947 */ /* 0x000fea0003800000 */
.L_x_7642:
        /* <DEDUP_REMOVED lines=22> */
.L_x_7624:
        /* <DEDUP_REMOVED lines=16> */
.L_x_7653:
[----:B------:R-:W-:Y:S05]  /*76e0*/  BRA `(.L_x_7625) ;  /* 0x00000000001c7947 */ /* 0x000fea0003800000 */
.L_x_7652:
[----:B------:R-:W-:-:S06]  /*76f0*/  HADD2.F32 R4, -RZ, R23.H0_H0 ;  /* 0x20000017ff047230 */ /* 0x000fcc0000004100 */
[----:B------:R-:W0:Y:S02]  /*7700*/  F2I.U64.TRUNC R4, R4 ;  /* 0x0000000400047311 */ /* 0x000e24000020d800 */
[----:B0-----:R0:W-:Y:S01]  /*7710*/  STG.E.64 desc[UR36][R2.64], R4 ;  /* 0x0000000402007986 */ /* 0x0011e2000c101b24 */
[----:B------:R-:W-:Y:S05]  /*7720*/  BRA `(.L_x_7625) ;  /* 0x00000000000c7947 */ /* 0x000fea0003800000 */
.L_x_7651:
[----:B------:R-:W-:-:S06]  /*7730*/  HADD2.F32 R23, -RZ, R23.H0_H0 ;  /* 0x20000017ff177230 */ /* 0x000fcc0000004100 */
[----:B------:R-:W0:Y:S02]  /*7740*/  F2I.FTZ.U32.TRUNC.NTZ R23, R23 ;  /* 0x0000001700177305 */ /* 0x000e24000021f000 */
[----:B0-----:R0:W-:Y:S02]  /*7750*/  STG.E desc[UR36][R2.64], R23 ;  /* 0x0000001702007986 */ /* 0x0011e4000c101924 */
.L_x_7625:
[----:B------:R-:W-:-:S07]  /*7760*/  VIADD R19, R19, 0x80 ;  /* 0x0000008013137836 */ /* 0x000fce0000000000 */
.L_x_7585:
[----:B------:R-:W-:Y:S05]  /*7770*/  BSYNC B6 ;  /* 0x0000000000067941 */ /* 0x000fea0003800000 */
.L_x_7584:
        /* <DEDUP_REMOVED lines=23> */
.L_x_7657:
[----:B------:R-:W-:-:S06]  /*78f0*/  HADD2.F32 R5, -RZ, R22.H0_H0 ;  /* 0x20000016ff057230 */ /* 0x000fcc0000004100 */
[----:B------:R-:W0:Y:S02]  /*7900*/  F2I.S64.TRUNC R4, R5 ;  /* 0x0000000500047311 */ /* 0x000e24000020d900 */
[----:B0-----:R-:W-:Y:S01]  /*7910*/  STG.E.U8 desc[UR36][R2.64], R4 ;  /* 0x0000000402007986 */ /* 0x001fe2000c101124 */
[----:B------:R-:W-:Y:S05]  /*7920*/  EXIT ;  /* 0x000000000000794d */ /* 0x000fea0003800000 */
.L_x_7656:
        /* <DEDUP_REMOVED lines=10> */
.L_x_7660:
[----:B------:R-:W-:-:S04]  /*79d0*/  HADD2.F32 R22, -RZ, R22.H0_H0 ;  /* 0x20000016ff167230 */ /* 0x000fc80000004100 */
[----:B------:R-:W0:Y:S02]  /*79e0*/  F2I.FTZ.TRUNC.NTZ R5, R22 ;  /* 0x0000001600057305 */ /* 0x000e24000021f100 */
[----:B0-----:R-:W-:Y:S01]  /*79f0*/  STG.E desc[UR36][R2.64], R5 ;  /* 0x0000000502007986 */ /* 0x001fe2000c101924 */
[----:B------:R-:W-:Y:S05]  /*7a00*/  EXIT ;  /* 0x000000000000794d */ /* 0x000fea0003800000 */
.L_x_7659:
[----:B------:R-:W-:-:S04]  /*7a10*/  HADD2.F32 R22, -RZ, R22.H0_H0 ;  /* 0x20000016ff167230 */ /* 0x000fc80000004100 */
[----:B------:R-:W0:Y:S02]  /*7a20*/  F2I.FTZ.TRUNC.NTZ R5, R22 ;  /* 0x0000001600057305 */ /* 0x000e24000021f100 */
[----:B0-----:R-:W-:Y:S01]  /*7a30*/  STG.E.U16 desc[UR36][R2.64], R5 ;  /* 0x0000000502007986 */ /* 0x001fe2000c101524 */
[----:B------:R-:W-:Y:S05]  /*7a40*/  EXIT ;  /* 0x000000000000794d */ /* 0x000fea0003800000 */
.L_x_7655:
        /* <DEDUP_REMOVED lines=9> */
.L_x_7662:
[----:B------:R-:W-:Y:S01]  /*7ae0*/  STG.E.U16 desc[UR36][R2.64], R22 ;  /* 0x0000001602007986 */ /* 0x000fe2000c101524 */
[----:B------:R-:W-:Y:S05]  /*7af0*/  EXIT ;  /* 0x000000000000794d */ /* 0x000fea0003800000 */
.L_x_7661:
        /* <DEDUP_REMOVED lines=10> */
.L_x_7664:
[----:B------:R-:W-:-:S05]  /*7ba0*/  HADD2.F32 R0, -RZ, R22.H0_H0 ;  /* 0x20000016ff007230 */ /* 0x000fca0000004100 */
[----:B------:R-:W-:-:S04]  /*7bb0*/  F2FP.F16.F32.PACK_AB R0, RZ, R0 ;  /* 0x00000000ff00723e */ /* 0x000fc800000000ff */
[----:B------:R-:W-:-:S05]  /*7bc0*/  PRMT R0, R0, 0x5410, RZ ;  /* 0x0000541000007816 */ /* 0x000fca00000000ff */
[----:B------:R-:W-:Y:S01]  /*7bd0*/  STG.E desc[UR36][R2.64], R0 ;  /* 0x0000000002007986 */ /* 0x000fe2000c101924 */
[----:B------:R-:W-:Y:S05]  /*7be0*/  EXIT ;  /* 0x000000000000794d */ /* 0x000fea0003800000 */
.L_x_7663:
[----:B------:R-:W-:-:S05]  /*7bf0*/  HADD2.F32 R4, -RZ, R22.H0_H0 ;  /* 0x20000016ff047230 */ /* 0x000fca0000004100 */
[----:B------:R-:W-:-:S06]  /*7c00*/  FMUL.FTZ R4, R4, 1 ;  /* 0x3f80000004047820 */ /* 0x000fcc0000410000 */
[----:B------:R-:W0:Y:S02]  /*7c10*/  F2F.F64.F32 R4, R4 ;  /* 0x0000000400047310 */ /* 0x000e240000201800 */
[----:B0-----:R-:W-:Y:S01]  /*7c20*/  STG.E.64 desc[UR36][R2.64], R4 ;  /* 0x0000000402007986 */ /* 0x001fe2000c101b24 */
[----:B------:R-:W-:Y:S05]  /*7c30*/  EXIT ;  /* 0x000000000000794d */ /* 0x000fea0003800000 */
.L_x_7654:
        /* <DEDUP_REMOVED lines=13> */
.L_x_7667:
[----:B------:R-:W-:Y:S01]  /*7d10*/  HADD2.F32 R22, -RZ, R22.H0_H0 ;  /* 0x20000016ff167230 */ /* 0x000fe20000004100 */
[----:B------:R-:W-:-:S04]  /*7d20*/  CS2R R6, SRZ ;  /* 0x0000000000067805 */ /* 0x000fc8000001ff00 */
[----:B------:R-:W-:-:S06]  /*7d30*/  FMUL.FTZ R4, R22, 1 ;  /* 0x3f80000016047820 */ /* 0x000fcc0000410000 */
[----:B------:R-:W0:Y:S02]  /*7d40*/  F2F.F64.F32 R4, R4 ;  /* 0x0000000400047310 */ /* 0x000e240000201800 */
[----:B0-----:R-:W-:Y:S01]  /*7d50*/  STG.E.128 desc[UR36][R2.64], R4 ;  /* 0x0000000402007986 */ /* 0x001fe2000c101d24 */
[----:B------:R-:W-:Y:S05]  /*7d60*/  EXIT ;  /* 0x000000000000794d */ /* 0x000fea0003800000 */
.L_x_7666:
        /* <DEDUP_REMOVED lines=21> */
.L_x_7671:
[----:B------:R-:W-:Y:S05]  /*7ec0*/  BSYNC B0 ;  /* 0x0000000000007941 */ /* 0x000fea0003800000 */
.L_x_7670:
[----:B------:R-:W-:-:S05]  /*7ed0*/  LOP3.LUT R5, R0, R5, RZ, 0xfc, !PT ;  /* 0x0000000500057212 */ /* 0x000fca00078efcff */
[----:B------:R-:W-:Y:S01]  /*7ee0*/  STG.E.U8 desc[UR36][R2.64], R5 ;  /* 0x0000000502007986 */ /* 0x000fe2000c101124 */
[----:B------:R-:W-:Y:S05]  /*7ef0*/  EXIT ;  /* 0x000000000000794d */ /* 0x000fea0003800000 */
.L_x_7669:
        /* <DEDUP_REMOVED lines=13> */
.L_x_7673:
[----:B------:R-:W-:Y:S01]  /*7fd0*/  IMAD.MOV.U32 R0, RZ, RZ, 0x7f ;  /* 0x0000007fff007424 */ /* 0x000fe200078e00ff */
[----:B------:R-:W-:-:S04]  /*7fe0*/  ISETP.GT.U32.AND P0, PT, R4, 0x7f800000, PT ;  /* 0x7f8000000400780c */ /* 0x000fc80003f04070 */
[----:B------:R-:W-:-:S09]  /*7ff0*/  SEL R0, R0, 0x7c, P0 ;  /* 0x0000007c00007807 */ /* 0x000fd20000000000 */
.L_x_7674:
[----:B------:R-:W-:Y:S05]  /*8000*/  BSYNC B0 ;  /* 0x0000000000007941 */ /* 0x000fea0003800000 */
.L_x_7672:
[----:B------:R-:W-:-:S04]  /*8010*/  LOP3.LUT R4, R5, 0x80000000, RZ, 0xc0, !PT ;  /* 0x8000000005047812 */ /* 0x000fc800078ec0ff */
[----:B------:R-:W-:-:S04]  /*8020*/  SHF.R.U32.HI R5, RZ, 0x18, R4 ;  /* 0x00000018ff057819 */ /* 0x000fc80000011604 */
[----:B------:R-:W-:-:S05]  /*8030*/  LOP3.LUT R5, R0, R5, RZ, 0xfc, !PT ;  /* 0x0000000500057212 */ /* 0x000fca00078efcff */
[----:B------:R-:W-:Y:S01]  /*8040*/  STG.E.U8 desc[UR36][R2.64], R5 ;  /* 0x0000000502007986 */ /* 0x000fe2000c101124 */
[----:B------:R-:W-:Y:S05]  /*8050*/  EXIT ;  /* 0x000000000000794d */ /* 0x000fea0003800000 */
.L_x_7668:
[----:B------:R-:W-:-:S05]  /*8060*/  HADD2.F32 R0, -RZ, R22.H0_H0 ;  /* 0x20000016ff007230 */ /* 0x000fca0000004100 */
[----:B------:R-:W-:-:S05]  /*8070*/  F2FP.BF16.F32.PACK_AB R0, RZ, R0 ;  /* 0x00000000ff00723e */ /* 0x000fca00000010ff */
[----:B------:R-:W-:Y:S01]  /*8080*/  STG.E.U16 desc[UR36][R2.64], R0 ;  /* 0x0000000002007986 */ /* 0x000fe2000c101524 */
[----:B------:R-:W-:Y:S05]  /*8090*/  EXIT ;  /* 0x000000000000794d */ /* 0x000fea0003800000 */
.L_x_7665:
        /* <DEDUP_REMOVED lines=12> */
.L_x_7677:
        /* <DEDUP_REMOVED lines=17> */
.L_x_7680:
[----:B------:R-:W-:-:S04]  /*8270*/  LOP3.LUT R0, R7, 0x80000000, RZ, 0xc0, !PT ;  /* 0x8000000007007812 */ /* 0x000fc800078ec0ff */
[----:B------:R-:W-:-:S04]  /*8280*/  SHF.R.U32.HI R5, RZ, 0x18, R0 ;  /* 0x00000018ff057819 */ /* 0x000fc80000011600 */
[----:B------:R-:W-:-:S04]  /*8290*/  LOP3.LUT R4, R4, R5, RZ, 0xfc, !PT ;  /* 0x0000000504047212 */ /* 0x000fc800078efcff */
[----:B------:R-:W-:-:S07]  /*82a0*/  PRMT R0, R4, 0x7610, R0 ;  /* 0x0000761004007816 */ /* 0x000fce0000000000 */
.L_x_7679:
[----:B------:R-:W-:Y:S05]  /*82b0*/  BSYNC B0 ;  /* 0x0000000000007941 */ /* 0x000fea0003800000 */
.L_x_7678:
[----:B------:R-:W-:Y:S01]  /*82c0*/  STG.E.U8 desc[UR36][R2.64], R0 ;  /* 0x0000000002007986 */ /* 0x000fe2000c101124 */
[----:B------:R-:W-:Y:S05]  /*82d0*/  EXIT ;  /* 0x000000000000794d */ /* 0x000fea0003800000 */
.L_x_7676:
        /* <DEDUP_REMOVED lines=17> */
.L_x_7683:
[----:B------:R-:W-:-:S04]  /*83f0*/  LOP3.LUT R0, R7, 0x80000000, RZ, 0xc0, !PT ;  /* 0x8000000007007812 */ /* 0x000fc800078ec0ff */
[----:B------:R-:W-:-:S04]  /*8400*/  SHF.R.U32.HI R5, RZ, 0x18, R0 ;  /* 0x00000018ff057819 */ /* 0x000fc80000011600 */
[----:B------:R-:W-:-:S04]  /*8410*/  LOP3.LUT R4, R4, R5, RZ, 0xfc, !PT ;  /* 0x0000000504047212 */ /* 0x000fc800078efcff */
[----:B------:R-:W-:-:S07]  /*8420*/  PRMT R0, R4, 0x7610, R0 ;  /* 0x0000761004007816 */ /* 0x000fce0000000000 */
.L_x_7682:
[----:B------:R-:W-:Y:S05]  /*8430*/  BSYNC B0 ;  /* 0x0000000000007941 */ /* 0x000fea0003800000 */
.L_x_7681:
[----:B------:R-:W-:Y:S01]  /*8440*/  STG.E.U8 desc[UR36][R2.64], R0 ;  /* 0x0000000002007986 */ /* 0x000fe2000c101124 */
[----:B------:R-:W-:Y:S05]  /*8450*/  EXIT ;  /* 0x000000000000794d */ /* 0x000fea0003800000 */
.L_x_7675:
        /* <DEDUP_REMOVED lines=22> */
.L_x_7658:
        /* <DEDUP_REMOVED lines=16> */
.L_x_7686:
[----:B------:R-:W-:Y:S05]  /*86c0*/  EXIT ;  /* 0x000000000000794d */ /* 0x000fea0003800000 */
.L_x_7685:
[----:B------:R-:W-:-:S06]  /*86d0*/  HADD2.F32 R4, -RZ, R22.H0_H0 ;  /* 0x20000016ff047230 */ /* 0x000fcc0000004100 */
[----:B------:R-:W0:Y:S02]  /*86e0*/  F2I.U64.TRUNC R4, R4 ;  /* 0x0000000400047311 */ /* 0x000e24000020d800 */
[----:B0-----:R-:W-:Y:S01]  /*86f0*/  STG.E.64 desc[UR36][R2.64], R4 ;  /* 0x0000000402007986 */ /* 0x001fe2000c101b24 */
[----:B------:R-:W-:Y:S05]  /*8700*/  EXIT ;  /* 0x000000000000794d */ /* 0x000fea0003800000 */
.L_x_7684:
[----:B------:R-:W-:-:S04]  /*8710*/  HADD2.F32 R22, -RZ, R22.H0_H0 ;  /* 0x20000016ff167230 */ /* 0x000fc80000004100 */
[----:B------:R-:W0:Y:S02]  /*8720*/  F2I.FTZ.U32.TRUNC.NTZ R5, R22 ;  /* 0x0000001600057305 */ /* 0x000e24000021f000 */
[----:B0-----:R-:W-:Y:S01]  /*8730*/  STG.E desc[UR36][R2.64], R5 ;  /* 0x0000000502007986 */ /* 0x001fe2000c101924 */
[----:B------:R-:W-:Y:S05]  /*8740*/  EXIT ;  /* 0x000000000000794d */ /* 0x000fea0003800000 */
.L_x_7687:
        /* <DEDUP_REMOVED lines=11> */
.L_x_42174:


//--------------------- .text._ZN2at6native18elementwise_kernelILi128ELi4EZNS0_22gpu_kernel_impl_nocastINS0_13AUnaryFunctorIN3c104HalfES5_S5_ZZZNS0_16fmax_kernel_cudaERNS_18TensorIteratorBaseEENKUlvE_clEvENKUlvE1_clEvEUlS5_S5_E_EEEEvS7_RKT_EUliE_EEviT1_ --------------------------
	.section	.text._ZN2at6native18elementwise_kernelILi128ELi4EZNS0_22gpu_kernel_impl_nocastINS0_13AUnaryFunctorIN3c104HalfES5_S5_ZZZNS0_16fmax_kernel_cudaERNS_18TensorIteratorBaseEENKUlvE_clEvENKUlvE1_clEvEUlS5_S5_E_EEEEvS7_RKT_EUliE_EEviT1_,"ax",@progbits
	.align	128
        .global         _ZN2at6native18elementwise_kernelILi128ELi4EZNS0_22gpu_kernel_impl_nocastINS0_13AUnaryFunctorIN3c104HalfES5_S5_ZZZNS0_16fmax_kernel_cudaERNS_18TensorIteratorBaseEENKUlvE_clEvENKUlvE1_clEvEUlS5_S5_E_EEEEvS7_RKT_EUliE_EEviT1_
        .type           _ZN2at6native18elementwise_kernelILi128ELi4EZNS0_22gpu_kernel_impl_nocastINS0_13AUnaryFunctorIN3c104HalfES5_S5_ZZZNS0_16fmax_kernel_cudaERNS_18TensorIteratorBaseEENKUlvE_clEvENKUlvE1_clEvEUlS5_S5_E_EEEEvS7_RKT_EUliE_EEviT1_,@function
        .size           _ZN2at6native18elementwise_kernelILi128ELi4EZNS0_22gpu_kernel_impl_nocastINS0_13AUnaryFunctorIN3c104HalfES5_S5_ZZZNS0_16fmax_kernel_cudaERNS_18TensorIteratorBaseEENKUlvE_clEvENKUlvE1_clEvEUlS5_S5_E_EEEEvS7_RKT_EUliE_EEviT1_,(.L_x_42175 - _ZN2at6native18elementwise_kernelILi128ELi4EZNS0_22gpu_kernel_impl_nocastINS0_13AUnaryFunctorIN3c104HalfES5_S5_ZZZNS0_16fmax_kernel_cudaERNS_18TensorIteratorBaseEENKUlvE_clEvENKUlvE1_clEvEUlS5_S5_E_EEEEvS7_RKT_EUliE_EEviT1_)
        .other          _ZN2at6native18elementwise_kernelILi128ELi4EZNS0_22gpu_kernel_impl_nocastINS0_13AUnaryFunctorIN3c104HalfES5_S5_ZZZNS0_16fmax_kernel_cudaERNS_18TensorIteratorBaseEENKUlvE_clEvENKUlvE1_clEvEUlS5_S5_E_EEEEvS7_RKT_EUliE_EEviT1_,@"STO_CUDA_ENTRY STV_DEFAULT"
_ZN2at6native18elementwise_kernelILi128ELi4EZNS0_22gpu_kernel_impl_nocastINS0_13AUnaryFunctorIN3c104HalfES5_S5_ZZZNS0_16fmax_kernel_cudaERNS_18TensorIteratorBaseEENKUlvE_clEvENKUlvE1_clEvEUlS5_S5_E_EEEEvS7_RKT_EUliE_EEviT1_:
.text._ZN2at6native18elementwise_kernelILi128ELi4EZNS0_22gpu_kernel_impl_nocastINS0_13AUnaryFunctorIN3c104HalfES5_S5_ZZZNS0_16fmax_kernel_cudaERNS_18TensorIteratorBaseEENKUlvE_clEvENKUlvE1_clEvEUlS5_S5_E_EEEEvS7_RKT_EUliE_EEviT1_:
        /* <DEDUP_REMOVED lines=311> */
.L_x_7690:
        /* <DEDUP_REMOVED lines=9> */
[----:B------:R-:W-:Y:S02]  /*1400*/  FMNMX.FTZ R7, R2, R7, !PT ;  /* 0x0000000702077209 */ /* 0x000fe40007810000 */
[----:B------:R-:W-:Y:S02]  /*1410*/  IADD3 R2, P0, R3, UR8, RZ ;  /* 0x0000000803027c10 */ /* 0x000fe4000ff1e0ff */
[----:B------:R-:W-:Y:S02]  /*1420*/  F2FP.F16.F32.PACK_AB R7, RZ, R7 ;  /* 0x00000007ff07723e */ /* 0x000fe400000000ff */
[----:B------:R-:W-:-:S05]  /*1430*/  IADD3.X R3, RZ, UR9, RZ, P0, !PT ;  /* 0x00000009ff037c10 */ /* 0x000fca00087fe4ff */
[----:B------:R0:W-:Y:S04]  /*1440*/  STG.E.U16 desc[UR4][R2.64], R7 ;  /* 0x0000000702007986 */ /* 0x0001e8000c101504 */
.L_x_7689:
[----:B------:R-:W-:Y:S05]  /*1450*/  BSYNC B0 ;  /* 0x0000000000007941 */ /* 0x000fea0003800000 */
.L_x_7688:
        /* <DEDUP_REMOVED lines=305> */
.L_x_7693:
        /* <DEDUP_REMOVED lines=318> */
.L_x_7694:
        /* <DEDUP_REMOVED lines=14> */
.L_x_7692:
[----:B------:R-:W-:Y:S05]  /*3c30*/  BSYNC B0 ;  /* 0x0000000000007941 */ /* 0x000fea0003800000 */
.L_x_7691:
        /* <DEDUP_REMOVED lines=304> */
.L_x_7695:
        /* <DEDUP_REMOVED lines=10> */
[----:B------:R-:W-:-:S04]  /*4fe0*/  FMNMX.FTZ R0, R7, R0, !PT ;  /* 0x0000000007007209 */ /* 0x000fc80007810000 */
[----:B------:R-:W-:-:S05]  /*4ff0*/  F2FP.F16.F32.PACK_AB R0, RZ, R0 ;  /* 0x00000000ff00723e */ /* 0x000fca00000000ff */
[----:B------:R-:W-:Y:S01]  /*5000*/  STG.E.U16 desc[UR4][R2.64], R0 ;  /* 0x0000000002007986 */ /* 0x000fe2000c101504 */
[----:B------:R-:W-:Y:S05]  /*5010*/  EXIT ;  /* 0x000000000000794d */ /* 0x000fea0003800000 */
.L_x_7696:
        /* <DEDUP_REMOVED lines=14> */
.L_x_42175:


//--------------------- .text._ZN2at6native27unrolled_elementwise_kernelINS0_13AUnaryFunctorIN3c104HalfES4_S4_ZZZNS0_16fmax_kernel_cudaERNS_18TensorIteratorBaseEENKUlvE_clEvENKUlvE1_clEvEUlS4_S4_E_EESt5arrayIPcLm2EELi4E23TrivialOffsetCalculatorILi1EjESF_NS0_6memory15LoadWithoutCastENSG_16StoreWithoutCastEEEviT_T0_T2_T3_T4_T5_ --------------------------
	.section	.text._ZN2at6native27unrolled_elementwise_kernelINS0_13AUnaryFunctorIN3c104HalfES4_S4_ZZZNS0_16fmax_kernel_cudaERNS_18TensorIteratorBaseEENKUlvE_clEvENKUlvE1_clEvEUlS4_S4_E_EESt5arrayIPcLm2EELi4E23TrivialOffsetCalculatorILi1EjESF_NS0_6memory15LoadWithoutCastENSG_16StoreWithoutCastEEEviT_T0_T2_T3_T4_T5_,"ax",@progbits
	.align	128
        .global         _ZN2at6native27unrolled_elementwise_kernelINS0_13AUnaryFunctorIN3c104HalfES4_S4_ZZZNS0_16fmax_kernel_cudaERNS_18TensorIteratorBaseEENKUlvE_clEvENKUlvE1_clEvEUlS4_S4_E_EESt5arrayIPcLm2EELi4E23TrivialOffsetCalculatorILi1EjESF_NS0_6memory15LoadWithoutCastENSG_16StoreWithoutCastEEEviT_T0_T2_T3_T4_T5_
        .type           _ZN2at6native27unrolled_elementwise_kernelINS0_13AUnaryFunctorIN3c104HalfES4_S4_ZZZNS0_16fmax_kernel_cudaERNS_18TensorIteratorBaseEENKUlvE_clEvENKUlvE1_clEvEUlS4_S4_E_EESt5arrayIPcLm2EELi4E23TrivialOffsetCalculatorILi1EjESF_NS0_6memory15LoadWithoutCastENSG_16StoreWithoutCastEEEviT_T0_T2_T3_T4_T5_,@function
        .size           _ZN2at6native27unrolled_elementwise_kernelINS0_13AUnaryFunctorIN3c104HalfES4_S4_ZZZNS0_16fmax_kernel_cudaERNS_18TensorIteratorBaseEENKUlvE_clEvENKUlvE1_clEvEUlS4_S4_E_EESt5arrayIPcLm2EELi4E23TrivialOffsetCalculatorILi1EjESF_NS0_6memory15LoadWithoutCastENSG_16StoreWithoutCastEEEviT_T0_T2_T3_T4_T5_,(.L_x_42176 - _ZN2at6native27unrolled_elementwise_kernelINS0_13AUnaryFunctorIN3c104HalfES4_S4_ZZZNS0_16fmax_kernel_cudaERNS_18TensorIteratorBaseEENKUlvE_clEvENKUlvE1_clEvEUlS4_S4_E_EESt5arrayIPcLm2EELi4E23TrivialOffsetCalculatorILi1EjESF_NS0_6memory15LoadWithoutCastENSG_16StoreWithoutCastEEEviT_T0_T2_T3_T4_T5_)
        .other          _ZN2at6native27unrolled_elementwise_kernelINS0_13AUnaryFunctorIN3c104HalfES4_S4_ZZZNS0_16fmax_kernel_cudaERNS_18TensorIteratorBaseEENKUlvE_clEvENKUlvE1_clEvEUlS4_S4_E_EESt5arrayIPcLm2EELi4E23TrivialOffsetCalculatorILi1EjESF_NS0_6memory15LoadWithoutCastENSG_16StoreWithoutCastEEEviT_T0_T2_T3_T4_T5_,@"STO_CUDA_ENTRY STV_DEFAULT"
_ZN2at6native27unrolled_elementwise_kernelINS0_13AUnaryFunctorIN3c104HalfES4_S4_ZZZNS0_16fmax_kernel_cudaERNS_18TensorIteratorBaseEENKUlvE_clEvENKUlvE1_clEvEUlS4_S4_E_EESt5arrayIPcLm2EELi4E23TrivialOffsetCalculatorILi1EjESF_NS0_6memory15LoadWithoutCastENSG_16StoreWithoutCastEEEviT_T0_T2_T3_T4_T5_:
.text._ZN2at6native27unrolled_elementwise_kernelINS0_13AUnaryFunctorIN3c104HalfES4_S4_ZZZNS0_16fmax_kernel_cudaERNS_18TensorIteratorBaseEENKUlvE_clEvENKUlvE1_clEvEUlS4_S4_E_EESt5arrayIPcLm2EELi4E23TrivialOffsetCalculatorILi1EjESF_NS0_6memory15LoadWithoutCastENSG_16StoreWithoutCastEEEviT_T0_T2_T3_T4_T5_:
        /* <DEDUP_REMOVED lines=53> */
[----:B------:R-:W-:-:S04]  /*0350*/  @!P0 FMNMX.FTZ R13, R13, R14, !PT ;  /* 0x0000000e0d0d8209 */ /* 0x000fc80007810000 */
[----:B------:R-:W-:Y:S01]  /*0360*/  @!P0 F2FP.F16.F32.PACK_AB R5, RZ, R13 ;  /* 0x0000000dff05823e */ /* 0x000fe200000000ff */
[----:B------:R-:W0:Y:S04]  /*0370*/  @!P1 LDC.U16 R6, c[0x0][0x216] ;  /* 0x00008580ff069b82 */ /* 0x000e280000000400 */
[----:B------:R1:W-:Y:S01]  /*0380*/  @!P0 STG.E.U16 desc[UR4][R8.64], R5 ;  /* 0x0000000508008986 */ /* 0x0003e2000c101504 */
[----:B---3--:R-:W-:-:S05]  /*0390*/  @!P2 HADD2.F32 R12, -RZ, R12.H0_H0 ;  /* 0x2000000cff0ca230 */ /* 0x008fca0000004100 */
[----:B------:R-:W-:-:S04]  /*03a0*/  @!P2 FMNMX.FTZ R12, R17, R12, !PT ;  /* 0x0000000c110ca209 */ /* 0x000fc80007810000 */
[----:B------:R-:W-:Y:S01]  /*03b0*/  @!P2 F2FP.F16.F32.PACK_AB R4, RZ, R12 ;  /* 0x0000000cff04a23e */ /* 0x000fe200000000ff */
[----:B----4-:R-:W-:-:S05]  /*03c0*/  @!P3 HADD2.F32 R11, -RZ, R11.H0_H0 ;  /* 0x2000000bff0bb230 */ /* 0x010fca0000004100 */
[----:B------:R-:W-:-:S04]  /*03d0*/  @!P3 FMNMX.FTZ R11, R18, R11, !PT ;  /* 0x0000000b120bb209 */ /* 0x000fc80007810000 */
        /* <DEDUP_REMOVED lines=13> */
.L_x_7698:
[----:B------:R-:W-:Y:S05]  /*04b0*/  BSYNC B0 ;  /* 0x0000000000007941 */ /* 0x000fea0003800000 */
.L_x_7697:
[----:B------:R-:W-:-:S13]  /*04c0*/  ISETP.GE.AND P0, PT, R7, R2, PT ;  /* 0x000000020700720c */ /* 0x000fda0003f06270 */
[----:B------:R-:W-:Y:S05]  /*04d0*/  @P0 EXIT ;  /* 0x000000000000094d */ /* 0x000fea0003800000 */
[----:B0-----:R-:W0:Y:S01]  /*04e0*/  LDC.64 R2, c[0x0][0x218] ;  /* 0x00008600ff027b82 */ /* 0x001e220000000a00 */
[----:B------:R-:W-:Y:S01]  /*04f0*/  @!P1 HADD2.F32 R5, -RZ, R6.H0_H0 ;  /* 0x20000006ff059230 */ /* 0x000fe20000004100 */
[----:B------:R-:W-:Y:S01]  /*0500*/  LEA R7, R0, R7, 0x9 ;  /* 0x0000000700077211 */ /* 0x000fe200078e48ff */
[----:B-----5:R-:W-:-:S05]  /*0510*/  @!P1 HADD2.F32 R10, -RZ, R10.H0_H0 ;  /* 0x2000000aff0a9230 */ /* 0x020fca0000004100 */
[----:B------:R-:W-:-:S04]  /*0520*/  @!P1 FMNMX.FTZ R10, R5, R10, !PT ;  /* 0x0000000a050a9209 */ /* 0x000fc80007810000 */
[----:B------:R-:W-:Y:S01]  /*0530*/  @!P1 F2FP.F16.F32.PACK_AB R4, RZ, R10 ;  /* 0x0000000aff04923e */ /* 0x000fe200000000ff */
[----:B0-----:R-:W-:-:S05]  /*0540*/  IMAD.WIDE.U32 R2, R7, 0x2, R2 ;  /* 0x0000000207027825 */ /* 0x001fca00078e0002 */
[----:B------:R-:W-:Y:S01]  /*0550*/  STG.E.U16 desc[UR4][R2.64], R4 ;  /* 0x0000000402007986 */ /* 0x000fe2000c101504 */
[----:B------:R-:W-:Y:S05]  /*0560*/  EXIT ;  /* 0x000000000000794d */ /* 0x000fea0003800000 */
.L_x_7699:
        /* <DEDUP_REMOVED lines=9> */
.L_x_42176:


//--------------------- .text._ZN2at6native29vectorized_elementwise_kernelILi2ENS0_13AUnaryFunctorIN3c104HalfES4_S4_ZZZNS0_16fmax_kernel_cudaERNS_18TensorIteratorBaseEENKUlvE_clEvENKUlvE1_clEvEUlS4_S4_E_EESt5arrayIPcLm2EEEEviT0_T1_ --------------------------
	.section	.text._ZN2at6native29vectorized_elementwise_kernelILi2ENS0_13AUnaryFunctorIN3c104HalfES4_S4_ZZZNS0_16fmax_kernel_cudaERNS_18TensorIteratorBaseEENKUlvE_clEvENKUlvE1_clEvEUlS4_S4_E_EESt5arrayIPcLm2EEEEviT0_T1_,"ax",@progbits
	.align	128
        .global         _ZN2at6native29vectorized_elementwise_kernelILi2ENS0_13AUnaryFunctorIN3c104HalfES4_S4_ZZZNS0_16fmax_kernel_cudaERNS_18TensorIteratorBaseEENKUlvE_clEvENKUlvE1_clEvEUlS4_S4_E_EESt5arrayIPcLm2EEEEviT0_T1_
        .type           _ZN2at6native29vectorized_elementwise_kernelILi2ENS0_13AUnaryFunctorIN3c104HalfES4_S4_ZZZNS0_16fmax_kernel_cudaERNS_18TensorIteratorBaseEENKUlvE_clEvENKUlvE1_clEvEUlS4_S4_E_EESt5arrayIPcLm2EEEEviT0_T1_,@function
        .size           _ZN2at6native29vectorized_elementwise_kernelILi2ENS0_13AUnaryFunctorIN3c104HalfES4_S4_ZZZNS0_16fmax_kernel_cudaERNS_18TensorIteratorBaseEENKUlvE_clEvENKUlvE1_clEvEUlS4_S4_E_EESt5arrayIPcLm2EEEEviT0_T1_,(.L_x_42177 - _ZN2at6native29vectorized_elementwise_kernelILi2ENS0_13AUnaryFunctorIN3c104HalfES4_S4_ZZZNS0_16fmax_kernel_cudaERNS_18TensorIteratorBaseEENKUlvE_clEvENKUlvE1_clEvEUlS4_S4_E_EESt5arrayIPcLm2EEEEviT0_T1_)
        .other          _ZN2at6native29vectorized_elementwise_kernelILi2ENS0_13AUnaryFunctorIN3c104HalfES4_S4_ZZZNS0_16fmax_kernel_cudaERNS_18TensorIteratorBaseEENKUlvE_clEvENKUlvE1_clEvEUlS4_S4_E_EESt5arrayIPcLm2EEEEviT0_T1_,@"STO_CUDA_ENTRY STV_DEFAULT"
_ZN2at6native29vectorized_elementwise_kernelILi2ENS0_13AUnaryFunctorIN3c104HalfES4_S4_ZZZNS0_16fmax_kernel_cudaERNS_18TensorIteratorBaseEENKUlvE_clEvENKUlvE1_clEvEUlS4_S4_E_EESt5arrayIPcLm2EEEEviT0_T1_:
.text._ZN2at6native29vectorized_elementwise_kernelILi2ENS0_13AUnaryFunctorIN3c104HalfES4_S4_ZZZNS0_16fmax_kernel_cudaERNS_18TensorIteratorBaseEENKUlvE_clEvENKUlvE1_clEvEUlS4_S4_E_EESt5arrayIPcLm2EEEEviT0_T1_:
        /* <DEDUP_REMOVED lines=24> */
[C---:B------:R-:W-:Y:S01]  /*0180*/  FMNMX.FTZ R7, R0.reuse, R7, !PT ;  /* 0x0000000700077209 */ /* 0x040fe20007810000 */
[----:B------:R-:W-:Y:S01]  /*0190*/  HADD2.F32 R13, -RZ, R13.H1_H1 ;  /* 0x3000000dff0d7230 */ /* 0x000fe20000004100 */
[C---:B------:R-:W-:Y:S01]  /*01a0*/  FMNMX.FTZ R4, R0.reuse, R9, !PT ;  /* 0x0000000900047209 */ /* 0x040fe20007810000 */
[--C-:B----4-:R-:W-:Y:S01]  /*01b0*/  HADD2.F32 R15, -RZ, R6.reuse.H0_H0 ;  /* 0x20000006ff0f7230 */ /* 0x110fe20000004100 */
[C---:B------:R-:W-:Y:S01]  /*01c0*/  FMNMX.FTZ R11, R0.reuse, R11, !PT ;  /* 0x0000000b000b7209 */ /* 0x040fe20007810000 */
[----:B------:R-:W-:Y:S01]  /*01d0*/  HADD2.F32 R5, -RZ, R6.H1_H1 ;  /* 0x30000006ff057230 */ /* 0x000fe20000004100 */
[C---:B------:R-:W-:Y:S01]  /*01e0*/  FMNMX.FTZ R6, R0.reuse, R13, !PT ;  /* 0x0000000d00067209 */ /* 0x040fe20007810000 */
[--C-:B-----5:R-:W-:Y:S01]  /*01f0*/  HADD2.F32 R17, -RZ, R19.reuse.H0_H0 ;  /* 0x20000013ff117230 */ /* 0x120fe20000004100 */
[C---:B------:R-:W-:Y:S01]  /*0200*/  FMNMX.FTZ R15, R0.reuse, R15, !PT ;  /* 0x0000000f000f7209 */ /* 0x040fe20007810000 */
[----:B------:R-:W-:Y:S01]  /*0210*/  HADD2.F32 R19, -RZ, R19.H1_H1 ;  /* 0x30000013ff137230 */ /* 0x000fe20000004100 */
[----:B------:R-:W-:-:S02]  /*0220*/  FMNMX.FTZ R8, R0, R5, !PT ;  /* 0x0000000500087209 */ /* 0x000fc40007810000 */
[C---:B------:R-:W-:Y:S02]  /*0230*/  FMNMX.FTZ R17, R0.reuse, R17, !PT ;  /* 0x0000001100117209 */ /* 0x040fe40007810000 */
[----:B------:R-:W-:Y:S02]  /*0240*/  FMNMX.FTZ R0, R0, R19, !PT ;  /* 0x0000001300007209 */ /* 0x000fe40007810000 */
        /* <DEDUP_REMOVED lines=9> */
.L_x_7700:
        /* <DEDUP_REMOVED lines=83> */
[----:B------:R-:W-:Y:S02]  /*0810*/  @!P5 FMNMX.FTZ R3, R3, R10, !PT ;  /* 0x0000000a0303d209 */ /* 0x000fe40007810000 */
        /* <DEDUP_REMOVED lines=8> */
[----:B------:R-:W-:Y:S02]  /*08a0*/  @!P0 FMNMX.FTZ R21, R21, R14, !PT ;  /* 0x0000000e15158209 */ /* 0x000fe40007810000 */
[----:B------:R-:W0:Y:S02]  /*08b0*/  @!P5 LDC.U16 R14, c[0x0][0x216] ;  /* 0x00008580ff0edb82 */ /* 0x000e240000000400 */
[----:B------:R-:W-:-:S05]  /*08c0*/  @!P0 F2FP.F16.F32.PACK_AB R22, RZ, R21 ;  /* 0x00000015ff16823e */ /* 0x000fca00000000ff */
[----:B------:R2:W-:Y:S01]  /*08d0*/  @!P0 STG.E.U16 desc[UR4][R10.64], R22 ;  /* 0x000000160a008986 */ /* 0x0005e2000c101504 */
[----:B------:R-:W-:Y:S01]  /*08e0*/  ISETP.GE.AND P0, PT, R25, R2, PT ;  /* 0x000000021900720c */ /* 0x000fe20003f06270 */
[----:B---3--:R-:W-:Y:S02]  /*08f0*/  @!P1 HADD2.F32 R3, -RZ, R3.H0_H0 ;  /* 0x20000003ff039230 */ /* 0x008fe40000004100 */
[----:B------:R-:W-:-:S05]  /*0900*/  @!P1 HADD2.F32 R28, -RZ, R28.H0_H0 ;  /* 0x2000001cff1c9230 */ /* 0x000fca0000004100 */
[----:B------:R-:W-:Y:S01]  /*0910*/  @!P1 FMNMX.FTZ R3, R28, R3, !PT ;  /* 0x000000031c039209 */ /* 0x000fe20007810000 */
[----:B----4-:R-:W-:Y:S02]  /*0920*/  @!P2 HADD2.F32 R12, -RZ, R23.H0_H0 ;  /* 0x20000017ff0ca230 */ /* 0x010fe40000004100 */
[----:B0-----:R-:W-:-:S03]  /*0930*/  @!P5 HADD2.F32 R14, -RZ, R14.H0_H0 ;  /* 0x2000000eff0ed230 */ /* 0x001fc60000004100 */
[----:B------:R-:W-:Y:S01]  /*0940*/  @!P2 FMNMX.FTZ R12, R12, R17, !PT ;  /* 0x000000110c0ca209 */ /* 0x000fe20007810000 */
[----:B-1----:R-:W-:Y:S02]  /*0950*/  @!P4 HADD2.F32 R17, -RZ, R16.H0_H0 ;  /* 0x20000010ff11c230 */ /* 0x002fe40000004100 */
[----:B------:R-:W-:Y:S02]  /*0960*/  @!P6 HADD2.F32 R16, -RZ, R15.H0_H0 ;  /* 0x2000000fff10e230 */ /* 0x000fe40000004100 */
[----:B------:R-:W-:Y:S02]  /*0970*/  @!P4 HADD2.F32 R26, -RZ, R26.H0_H0 ;  /* 0x2000001aff1ac230 */ /* 0x000fe40000004100 */
[----:B------:R-:W-:Y:S02]  /*0980*/  @!P3 HADD2.F32 R24, -RZ, R24.H0_H0 ;  /* 0x20000018ff18b230 */ /* 0x000fe40000004100 */
[----:B------:R-:W-:Y:S01]  /*0990*/  @!P6 HADD2.F32 R27, -RZ, R27.H0_H0 ;  /* 0x2000001bff1be230 */ /* 0x000fe20000004100 */
[----:B------:R-:W-:-:S02]  /*09a0*/  @!P4 FMNMX.FTZ R26, R26, R17, !PT ;  /* 0x000000111a1ac209 */ /* 0x000fc40007810000 */
[----:B------:R-:W-:Y:S01]  /*09b0*/  @!P3 FMNMX.FTZ R24, R24, R13, !PT ;  /* 0x0000000d1818b209 */ /* 0x000fe20007810000 */
[----:B-----5:R-:W-:Y:S01]  /*09c0*/  @!P5 HADD2.F32 R29, -RZ, R29.H0_H0 ;  /* 0x2000001dff1dd230 */ /* 0x020fe20000004100 */
[----:B------:R-:W-:-:S04]  /*09d0*/  @!P6 FMNMX.FTZ R27, R27, R16, !PT ;  /* 0x000000101b1be209 */ /* 0x000fc80007810000 */
[----:B------:R-:W-:Y:S02]  /*09e0*/  @!P5 FMNMX.FTZ R29, R29, R14, !PT ;  /* 0x0000000e1d1dd209 */ /* 0x000fe40007810000 */
        /* <DEDUP_REMOVED lines=19> */
.L_x_7703:
[----:B------:R-:W-:-:S13]  /*0b20*/  ISETP.GE.AND P0, PT, R25, R2, PT ;  /* 0x000000021900720c */ /* 0x000fda0003f06270 */
[----:B------:R-:W-:Y:S05]  /*0b30*/  @P0 BRA `(.L_x_7705) ;  /* 0x0000000000300947 */ /* 0x000fea0003800000 */
[----:B0-----:R-:W0:Y:S01]  /*0b40*/  LDC.64 R4, c[0x0][0x218] ;  /* 0x00008600ff047b82 */ /* 0x001e220000000a00 */
[----:B------:R-:W-:Y:S01]  /*0b50*/  IADD3 R3, R0, R25, RZ ;  /* 0x0000001900037210 */ /* 0x000fe20007ffe0ff */
[----:B------:R-:W-:-:S04]  /*0b60*/  VIADD R25, R25, 0x80 ;  /* 0x0000008019197836 */ /* 0x000fc80000000000 */
[----:B0-----:R-:W-:-:S05]  /*0b70*/  IMAD.WIDE.U32 R4, R3, 0x2, R4 ;  /* 0x0000000203047825 */ /* 0x001fca00078e0004 */
[----:B------:R1:W-:Y:S02]  /*0b80*/  STG.E.U16 desc[UR4][R4.64], R6 ;  /* 0x0000000604007986 */ /* 0x0003e4000c101504 */
.L_x_7704:
[----:B------:R-:W-:-:S13]  /*0b90*/  ISETP.GE.AND P0, PT, R25, R2, PT ;  /* 0x000000021900720c */ /* 0x000fda0003f06270 */
[----:B------:R-:W-:Y:S05]  /*0ba0*/  @P0 BRA `(.L_x_7706) ;  /* 0x0000000000340947 */ /* 0x000fea0003800000 */
[----:B01----:R-:W0:Y:S01]  /*0bb0*/  LDC.64 R4, c[0x0][0x218] ;  /* 0x00008600ff047b82 */ /* 0x003e220000000a00 */
[----:B------:R-:W-:Y:S01]  /*0bc0*/  IMAD.IADD R3, R0, 0x1, R25 ;  /* 0x0000000100037824 */ /* 0x000fe200078e0219 */
[----:B------:R-:W-:-:S03]  /*0bd0*/  IADD3 R25, R25, 0x80, RZ ;  /* 0x0000008019197810 */ /* 0x000fc60007ffe0ff */
[----:B0-----:R-:W-:-:S05]  /*0be0*/  IMAD.WIDE.U32 R4, R3, 0x2, R4 ;  /* 0x0000000203047825 */ /* 0x001fca00078e0004 */
[----:B------:R1:W-:Y:S02]  /*0bf0*/  STG.E.U16 desc[UR4][R4.64], R7 ;  /* 0x0000000704007986 */ /* 0x0003e4000c101504 */
.L_x_7705:
        /* <DEDUP_REMOVED lines=8> */
.L_x_7706:
[----:B------:R-:W-:Y:S05]  /*0c80*/  BSYNC B1 ;  /* 0x0000000000017941 */ /* 0x000fea0003800000 */
.L_x_7702:
[----:B------:R-:W-:-:S13]  /*0c90*/  ISETP.GE.AND P0, PT, R25, R2, PT ;  /* 0x000000021900720c */ /* 0x000fda0003f06270 */
[----:B012---:R-:W0:Y:S01]  /*0ca0*/  @!P0 LDC.64 R4, c[0x0][0x218] ;  /* 0x00008600ff048b82 */ /* 0x007e220000000a00 */
[----:B------:R-:W-:Y:S01]  /*0cb0*/  @!P0 IADD3 R3, R0, R25, RZ ;  /* 0x0000001900038210 */ /* 0x000fe20007ffe0ff */
[----:B------:R-:W-:-:S04]  /*0cc0*/  @!P0 VIADD R25, R25, 0x80 ;  /* 0x0000008019198836 */ /* 0x000fc80000000000 */
[----:B0-----:R-:W-:-:S05]  /*0cd0*/  @!P0 IMAD.WIDE.U32 R4, R3, 0x2, R4 ;  /* 0x0000000203048825 */ /* 0x001fca00078e0004 */
[----:B------:R2:W-:Y:S02]  /*0ce0*/  @!P0 STG.E.U16 desc[UR4][R4.64], R9 ;  /* 0x0000000904008986 */ /* 0x0005e4000c101504 */
.L_x_7707:
[----:B------:R-:W-:Y:S05]  /*0cf0*/  BSYNC B0 ;  /* 0x0000000000007941 */ /* 0x000fea0003800000 */
.L_x_7701:
        /* <DEDUP_REMOVED lines=8> */
.L_x_7708:
        /* <DEDUP_REMOVED lines=16> */
.L_x_42177:


//--------------------- .text._ZN2at6native29vectorized_elementwise_kernelILi4ENS0_13AUnaryFunctorIN3c104HalfES4_S4_ZZZNS0_16fmax_kernel_cudaERNS_18TensorIteratorBaseEENKUlvE_clEvENKUlvE1_clEvEUlS4_S4_E_EESt5arrayIPcLm2EEEEviT0_T1_ --------------------------
	.section	.text._ZN2at6native29vectorized_elementwise_kernelILi4ENS0_13AUnaryFunctorIN3c104HalfES4_S4_ZZZNS0_16fmax_kernel_cudaERNS_18TensorIteratorBaseEENKUlvE_clEvENKUlvE1_clEvEUlS4_S4_E_EESt5arrayIPcLm2EEEEviT0_T1_,"ax",@progbits
	.align	128
        .global         _ZN2at6native29vectorized_elementwise_kernelILi4ENS0_13AUnaryFunctorIN3c104HalfES4_S4_ZZZNS0_16fmax_kernel_cudaERNS_18TensorIteratorBaseEENKUlvE_clEvENKUlvE1_clEvEUlS4_S4_E_EESt5arrayIPcLm2EEEEviT0_T1_
        .type           _ZN2at6native29vectorized_elementwise_kernelILi4ENS0_13AUnaryFunctorIN3c104HalfES4_S4_ZZZNS0_16fmax_kernel_cudaERNS_18TensorIteratorBaseEENKUlvE_clEvENKUlvE1_clEvEUlS4_S4_E_EESt5arrayIPcLm2EEEEviT0_T1_,@function
        .size           _ZN2at6native29vectorized_elementwise_kernelILi4ENS0_13AUnaryFunctorIN3c104HalfES4_S4_ZZZNS0_16fmax_kernel_cudaERNS_18TensorIteratorBaseEENKUlvE_clEvENKUlvE1_clEvEUlS4_S4_E_EESt5arrayIPcLm2EEEEviT0_T1_,(.L_x_42178 - _ZN2at6native29vectorized_elementwise_kernelILi4ENS0_13AUnaryFunctorIN3c104HalfES4_S4_ZZZNS0_16fmax_kernel_cudaERNS_18TensorIteratorBaseEENKUlvE_clEvENKUlvE1_clEvEUlS4_S4_E_EESt5arrayIPcLm2EEEEviT0_T1_)
        .other          _ZN2at6native29vectorized_elementwise_kernelILi4ENS0_13AUnaryFunctorIN3c104HalfES4_S4_ZZZNS0_16fmax_kernel_cudaERNS_18TensorIteratorBaseEENKUlvE_clEvENKUlvE1_clEvEUlS4_S4_E_EESt5arrayIPcLm2EEEEviT0_T1_,@"STO_CUDA_ENTRY STV_DEFAULT"
_ZN2at6native29vectorized_elementwise_kernelILi4ENS0_13AUnaryFunctorIN3c104HalfES4_S4_ZZZNS0_16fmax_kernel_cudaERNS_18TensorIteratorBaseEENKUlvE_clEvENKUlvE1_clEvEUlS4_S4_E_EESt5arrayIPcLm2EEEEviT0_T1_:
.text._ZN2at6native29vectorized_elementwise_kernelILi4ENS0_13AUnaryFunctorIN3c104HalfES4_S4_ZZZNS0_16fmax_kernel_cudaERNS_18TensorIteratorBaseEENKUlvE_clEvENKUlvE1_clEvEUlS4_S4_E_EESt5arrayIPcLm2EEEEviT0_T1_:
        /* <DEDUP_REMOVED lines=22> */
[C---:B------:R-:W-:Y:S01]  /*0160*/  FMNMX.FTZ R13, R0.reuse, R13, !PT ;  /* 0x0000000d000d7209 */ /* 0x040fe20007810000 */
[----:B------:R-:W-:Y:S01]  /*0170*/  HADD2.F32 R15, -RZ, R15.H1_H1 ;  /* 0x3000000fff0f7230 */ /* 0x000fe20000004100 */
[----:B------:R-:W-:Y:S01]  /*0180*/  FMNMX.FTZ R9, R0, R9, !PT ;  /* 0x0000000900097209 */ /* 0x000fe20007810000 */
[----:B---3--:R-:W-:-:S02]  /*0190*/  HADD2.F32 R17, -RZ, R4.H0_H0 ;  /* 0x20000004ff117230 */ /* 0x008fc40000004100 */
[----:B------:R-:W-:Y:S01]  /*01a0*/  HADD2.F32 R7, -RZ, R4.H1_H1 ;  /* 0x30000004ff077230 */ /* 0x000fe20000004100 */
[C---:B------:R-:W-:Y:S01]  /*01b0*/  FMNMX.FTZ R4, R0.reuse, R11, !PT ;  /* 0x0000000b00047209 */ /* 0x040fe20007810000 */
[--C-:B------:R-:W-:Y:S01]  /*01c0*/  HADD2.F32 R19, -RZ, R5.reuse.H0_H0 ;  /* 0x20000005ff137230 */ /* 0x100fe20000004100 */
[C---:B------:R-:W-:Y:S01]  /*01d0*/  FMNMX.FTZ R6, R0.reuse, R15, !PT ;  /* 0x0000000f00067209 */ /* 0x040fe20007810000 */
[----:B------:R-:W-:Y:S01]  /*01e0*/  HADD2.F32 R5, -RZ, R5.H1_H1 ;  /* 0x30000005ff057230 */ /* 0x000fe20000004100 */
[C---:B------:R-:W-:Y:S02]  /*01f0*/  FMNMX.FTZ R17, R0.reuse, R17, !PT ;  /* 0x0000001100117209 */ /* 0x040fe40007810000 */
[C---:B------:R-:W-:Y:S02]  /*0200*/  FMNMX.FTZ R8, R0.reuse, R7, !PT ;  /* 0x0000000700087209 */ /* 0x040fe40007810000 */
[C---:B------:R-:W-:Y:S02]  /*0210*/  FMNMX.FTZ R19, R0.reuse, R19, !PT ;  /* 0x0000001300137209 */ /* 0x040fe40007810000 */
[----:B------:R-:W-:-:S02]  /*0220*/  FMNMX.FTZ R0, R0, R5, !PT ;  /* 0x0000000500007209 */ /* 0x000fc40007810000 */
[----:B------:R-:W-:Y:S02]  /*0230*/  F2FP.F16.F32.PACK_AB R4, R4, R9 ;  /* 0x000000090404723e */ /* 0x000fe400000000ff */
[----:B------:R-:W-:Y:S02]  /*0240*/  F2FP.F16.F32.PACK_AB R5, R6, R13 ;  /* 0x0000000d0605723e */ /* 0x000fe400000000ff */
[----:B------:R-:W-:Y:S02]  /*0250*/  F2FP.F16.F32.PACK_AB R8, R8, R17 ;  /* 0x000000110808723e */ /* 0x000fe400000000ff */
[----:B------:R-:W-:Y:S01]  /*0260*/  F2FP.F16.F32.PACK_AB R9, R0, R19 ;  /* 0x000000130009723e */ /* 0x000fe200000000ff */
[----:B------:R-:W-:Y:S04]  /*0270*/  STG.E.64 desc[UR4][R2.64], R4 ;  /* 0x0000000402007986 */ /* 0x000fe8000c101b04 */
[----:B------:R-:W-:Y:S01]  /*0280*/  STG.E.64 desc[UR4][R2.64+0x400], R8 ;  /* 0x0004000802007986 */ /* 0x000fe2000c101b04 */
[----:B------:R-:W-:Y:S05]  /*0290*/  EXIT ;  /* 0x000000000000794d */ /* 0x000fea0003800000 */
.L_x_7709:
        /* <DEDUP_REMOVED lines=132> */
.L_x_7712:
[----:B------:R-:W-:-:S13]  /*0ae0*/  ISETP.GE.AND P0, PT, R25, R2, PT ;  /* 0x000000021900720c */ /* 0x000fda0003f06270 */
[----:B------:R-:W-:Y:S05]  /*0af0*/  @P0 BRA `(.L_x_7714) ;  /* 0x0000000000300947 */ /* 0x000fea0003800000 */
[----:B0-----:R-:W0:Y:S01]  /*0b00*/  LDC.64 R4, c[0x0][0x218] ;  /* 0x00008600ff047b82 */ /* 0x001e220000000a00 */
[----:B------:R-:W-:Y:S01]  /*0b10*/  IADD3 R3, R0, R25, RZ ;  /* 0x0000001900037210 */ /* 0x000fe20007ffe0ff */
[----:B------:R-:W-:-:S04]  /*0b20*/  VIADD R25, R25, 0x80 ;  /* 0x0000008019197836 */ /* 0x000fc80000000000 */
[----:B0-----:R-:W-:-:S05]  /*0b30*/  IMAD.WIDE.U32 R4, R3, 0x2, R4 ;  /* 0x0000000203047825 */ /* 0x001fca00078e0004 */
[----:B------:R1:W-:Y:S02]  /*0b40*/  STG.E.U16 desc[UR4][R4.64], R6 ;  /* 0x0000000604007986 */ /* 0x0003e4000c101504 */
.L_x_7713:
[----:B------:R-:W-:-:S13]  /*0b50*/  ISETP.GE.AND P0, PT, R25, R2, PT ;  /* 0x000000021900720c */ /* 0x000fda0003f06270 */
[----:B------:R-:W-:Y:S05]  /*0b60*/  @P0 BRA `(.L_x_7715) ;  /* 0x0000000000340947 */ /* 0x000fea0003800000 */
[----:B01----:R-:W0:Y:S01]  /*0b70*/  LDC.64 R4, c[0x0][0x218] ;  /* 0x00008600ff047b82 */ /* 0x003e220000000a00 */
[----:B------:R-:W-:Y:S01]  /*0b80*/  IMAD.IADD R3, R0, 0x1, R25 ;  /* 0x0000000100037824 */ /* 0x000fe200078e0219 */
[----:B------:R-:W-:-:S03]  /*0b90*/  IADD3 R25, R25, 0x80, RZ ;  /* 0x0000008019197810 */ /* 0x000fc60007ffe0ff */
[----:B0-----:R-:W-:-:S05]  /*0ba0*/  IMAD.WIDE.U32 R4, R3, 0x2, R4 ;  /* 0x0000000203047825 */ /* 0x001fca00078e0004 */
[----:B------:R1:W-:Y:S02]  /*0bb0*/  STG.E.U16 desc[UR4][R4.64], R7 ;  /* 0x0000000704007986 */ /* 0x0003e4000c101504 */
.L_x_7714:
        /* <DEDUP_REMOVED lines=8> */
.L_x_7715:
[----:B------:R-:W-:Y:S05]  /*0c40*/  BSYNC B1 ;  /* 0x0000000000017941 */ /* 0x000fea0003800000 */
.L_x_7711:
[----:B------:R-:W-:-:S13]  /*0c50*/  ISETP.GE.AND P0, PT, R25, R2, PT ;  /* 0x000000021900720c */ /* 0x000fda0003f06270 */
[----:B012---:R-:W0:Y:S01]  /*0c60*/  @!P0 LDC.64 R4, c[0x0][0x218] ;  /* 0x00008600ff048b82 */ /* 0x007e220000000a00 */
[----:B------:R-:W-:Y:S01]  /*0c70*/  @!P0 IADD3 R3, R0, R25, RZ ;  /* 0x0000001900038210 */ /* 0x000fe20007ffe0ff */
[----:B------:R-:W-:-:S04]  /*0c80*/  @!P0 VIADD R25, R25, 0x80 ;  /* 0x0000008019198836 */ /* 0x000fc80000000000 */
[----:B0-----:R-:W-:-:S05]  /*0c90*/  @!P0 IMAD.WIDE.U32 R4, R3, 0x2, R4 ;  /* 0x0000000203048825 */ /* 0x001fca00078e0004 */
[----:B------:R2:W-:Y:S02]  /*0ca0*/  @!P0 STG.E.U16 desc[UR4][R4.64], R9 ;  /* 0x0000000904008986 */ /* 0x0005e4000c101504 */
.L_x_7716:
[----:B------:R-:W-:Y:S05]  /*0cb0*/  BSYNC B0 ;  /* 0x0000000000007941 */ /* 0x000fea0003800000 */
.L_x_7710:
        /* <DEDUP_REMOVED lines=8> */
.L_x_7717:
        /* <DEDUP_REMOVED lines=12> */
.L_x_42178:


//--------------------- .text._ZN2at6native29vectorized_elementwise_kernelILi8ENS0_13AUnaryFunctorIN3c104HalfES4_S4_ZZZNS0_16fmax_kernel_cudaERNS_18TensorIteratorBaseEENKUlvE_clEvENKUlvE1_clEvEUlS4_S4_E_EESt5arrayIPcLm2EEEEviT0_T1_ --------------------------
	.section	.text._ZN2at6native29vectorized_elementwise_kernelILi8ENS0_13AUnaryFunctorIN3c104HalfES4_S4_ZZZNS0_16fmax_kernel_cudaERNS_18TensorIteratorBaseEENKUlvE_clEvENKUlvE1_clEvEUlS4_S4_E_EESt5arrayIPcLm2EEEEviT0_T1_,"ax",@progbits
	.align	128
        .global         _ZN2at6native29vectorized_elementwise_kernelILi8ENS0_13AUnaryFunctorIN3c104HalfES4_S4_ZZZNS0_16fmax_kernel_cudaERNS_18TensorIteratorBaseEENKUlvE_clEvENKUlvE1_clEvEUlS4_S4_E_EESt5arrayIPcLm2EEEEviT0_T1_
        .type           _ZN2at6native29vectorized_elementwise_kernelILi8ENS0_13AUnaryFunctorIN3c104HalfES4_S4_ZZZNS0_16fmax_kernel_cudaERNS_18TensorIteratorBaseEENKUlvE_clEvENKUlvE1_clEvEUlS4_S4_E_EESt5arrayIPcLm2EEEEviT0_T1_,@function
        .size           _ZN2at6native29vectorized_elementwise_kernelILi8ENS0_13AUnaryFunctorIN3c104HalfES4_S4_ZZZNS0_16fmax_kernel_cudaERNS_18TensorIteratorBaseEENKUlvE_clEvENKUlvE1_clEvEUlS4_S4_E_EESt5arrayIPcLm2EEEEviT0_T1_,(.L_x_42179 - _ZN2at6native29vectorized_elementwise_kernelILi8ENS0_13AUnaryFunctorIN3c104HalfES4_S4_ZZZNS0_16fmax_kernel_cudaERNS_18TensorIteratorBaseEENKUlvE_clEvENKUlvE1_clEvEUlS4_S4_E_EESt5arrayIPcLm2EEEEviT0_T1_)
        .other          _ZN2at6native29vectorized_elementwise_kernelILi8ENS0_13AUnaryFunctorIN3c104HalfES4_S4_ZZZNS0_16fmax_kernel_cudaERNS_18TensorIteratorBaseEENKUlvE_clEvENKUlvE1_clEvEUlS4_S4_E_EESt5arrayIPcLm2EEEEviT0_T1_,@"STO_CUDA_ENTRY STV_DEFAULT"
_ZN2at6native29vectorized_elementwise_kernelILi8ENS0_13AUnaryFunctorIN3c104HalfES4_S4_ZZZNS0_16fmax_kernel_cudaERNS_18TensorIteratorBaseEENKUlvE_clEvENKUlvE1_clEvEUlS4_S4_E_EESt5arrayIPcLm2EEEEviT0_T1_:
.text._ZN2at6native29vectorized_elementwise_kernelILi8ENS0_13AUnaryFunctorIN3c104HalfES4_S4_ZZZNS0_16fmax_kernel_cudaERNS_18TensorIteratorBaseEENKUlvE_clEvENKUlvE1_clEvEUlS4_S4_E_EESt5arrayIPcLm2EEEEviT0_T1_:
        /* <DEDUP_REMOVED lines=21> */
[C---:B------:R-:W-:Y:S01]  /*0150*/  FMNMX.FTZ R4, R8.reuse, R11, !PT ;  /* 0x0000000b08047209 */ /* 0x040fe20007810000 */
[----:B------:R-:W-:Y:S01]  /*0160*/  HADD2.F32 R17, -RZ, R5.H1_H1 ;  /* 0x30000005ff117230 */ /* 0x000fe20000004100 */
[C---:B------:R-:W-:Y:S01]  /*0170*/  FMNMX.FTZ R13, R8.reuse, R13, !PT ;  /* 0x0000000d080d7209 */ /* 0x040fe20007810000 */
[--C-:B------:R-:W-:Y:S01]  /*0180*/  HADD2.F32 R19, -RZ, R6.reuse.H0_H0 ;  /* 0x20000006ff137230 */ /* 0x100fe20000004100 */
[C---:B------:R-:W-:Y:S01]  /*0190*/  FMNMX.FTZ R5, R8.reuse, R15, !PT ;  /* 0x0000000f08057209 */ /* 0x040fe20007810000 */
[----:B------:R-:W-:Y:S01]  /*01a0*/  HADD2.F32 R21, -RZ, R6.H1_H1 ;  /* 0x30000006ff157230 */ /* 0x000fe20000004100 */
[C---:B------:R-:W-:Y:S01]  /*01b0*/  FMNMX.FTZ R0, R8.reuse, R17, !PT ;  /* 0x0000001108007209 */ /* 0x040fe20007810000 */
[--C-:B------:R-:W-:Y:S01]  /*01c0*/  HADD2.F32 R23, -RZ, R7.reuse.H0_H0 ;  /* 0x20000007ff177230 */ /* 0x100fe20000004100 */
[C---:B------:R-:W-:Y:S01]  /*01d0*/  FMNMX.FTZ R6, R8.reuse, R19, !PT ;  /* 0x0000001308067209 */ /* 0x040fe20007810000 */
[----:B------:R-:W-:Y:S01]  /*01e0*/  HADD2.F32 R25, -RZ, R7.H1_H1 ;  /* 0x30000007ff197230 */ /* 0x000fe20000004100 */
[----:B------:R-:W-:-:S02]  /*01f0*/  FMNMX.FTZ R21, R8, R21, !PT ;  /* 0x0000001508157209 */ /* 0x000fc40007810000 */
[C---:B------:R-:W-:Y:S02]  /*0200*/  FMNMX.FTZ R7, R8.reuse, R23, !PT ;  /* 0x0000001708077209 */ /* 0x040fe40007810000 */
[----:B------:R-:W-:Y:S02]  /*0210*/  FMNMX.FTZ R8, R8, R25, !PT ;  /* 0x0000001908087209 */ /* 0x000fe40007810000 */
[----:B------:R-:W-:Y:S02]  /*0220*/  F2FP.F16.F32.PACK_AB R4, R13, R4 ;  /* 0x000000040d04723e */ /* 0x000fe400000000ff */
[----:B------:R-:W-:Y:S02]  /*0230*/  F2FP.F16.F32.PACK_AB R5, R0, R5 ;  /* 0x000000050005723e */ /* 0x000fe400000000ff */
[----:B------:R-:W-:Y:S02]  /*0240*/  F2FP.F16.F32.PACK_AB R6, R21, R6 ;  /* 0x000000061506723e */ /* 0x000fe400000000ff */
[----:B------:R-:W-:-:S05]  /*0250*/  F2FP.F16.F32.PACK_AB R7, R8, R7 ;  /* 0x000000070807723e */ /* 0x000fca00000000ff */
[----:B------:R-:W-:Y:S01]  /*0260*/  STG.E.128 desc[UR4][R2.64], R4 ;  /* 0x0000000402007986 */ /* 0x000fe2000c101d04 */
[----:B------:R-:W-:Y:S05]  /*0270*/  EXIT ;  /* 0x000000000000794d */ /* 0x000fea0003800000 */
.L_x_7718:
        /* <DEDUP_REMOVED lines=132> */
.L_x_7721:
[----:B------:R-:W-:-:S13]  /*0ac0*/  ISETP.GE.AND P0, PT, R25, R2, PT ;  /* 0x000000021900720c */ /* 0x000fda0003f06270 */
[----:B------:R-:W-:Y:S05]  /*0ad0*/  @P0 BRA `(.L_x_7723) ;  /* 0x0000000000300947 */ /* 0x000fea0003800000 */
[----:B0-----:R-:W0:Y:S01]  /*0ae0*/  LDC.64 R4, c[0x0][0x218] ;  /* 0x00008600ff047b82 */ /* 0x001e220000000a00 */
[----:B------:R-:W-:Y:S01]  /*0af0*/  IADD3 R3, R0, R25, RZ ;  /* 0x0000001900037210 */ /* 0x000fe20007ffe0ff */
[----:B------:R-:W-:-:S04]  /*0b00*/  VIADD R25, R25, 0x80 ;  /* 0x0000008019197836 */ /* 0x000fc80000000000 */
[----:B0-----:R-:W-:-:S05]  /*0b10*/  IMAD.WIDE.U32 R4, R3, 0x2, R4 ;  /* 0x0000000203047825 */ /* 0x001fca00078e0004 */
[----:B------:R1:W-:Y:S02]  /*0b20*/  STG.E.U16 desc[UR4][R4.64], R6 ;  /* 0x0000000604007986 */ /* 0x0003e4000c101504 */
.L_x_7722:
[----:B------:R-:W-:-:S13]  /*0b30*/  ISETP.GE.AND P0, PT, R25, R2, PT ;  /* 0x000000021900720c */ /* 0x000fda0003f06270 */
[----:B------:R-:W-:Y:S05]  /*0b40*/  @P0 BRA `(.L_x_7724) ;  /* 0x0000000000340947 */ /* 0x000fea0003800000 */
[----:B01----:R-:W0:Y:S01]  /*0b50*/  LDC.64 R4, c[0x0][0x218] ;  /* 0x00008600ff047b82 */ /* 0x003e220000000a00 */
[----:B------:R-:W-:Y:S01]  /*0b60*/  IMAD.IADD R3, R0, 0x1, R25 ;  /* 0x0000000100037824 */ /* 0x000fe200078e0219 */
[----:B------:R-:W-:-:S03]  /*0b70*/  IADD3 R25, R25, 0x80, RZ ;  /* 0x0000008019197810 */ /* 0x000fc60007ffe0ff */
[----:B0-----:R-:W-:-:S05]  /*0b80*/  IMAD.WIDE.U32 R4, R3, 0x2, R4 ;  /* 0x0000000203047825 */ /* 0x001fca00078e0004 */
[----:B------:R1:W-:Y:S02]  /*0b90*/  STG.E.U16 desc[UR4][R4.64], R7 ;  /* 0x0000000704007986 */ /* 0x0003e4000c101504 */
.L_x_7723:
        /* <DEDUP_REMOVED lines=8> */
.L_x_7724:
[----:B------:R-:W-:Y:S05]  /*0c20*/  BSYNC B1 ;  /* 0x0000000000017941 */ /* 0x000fea0003800000 */
.L_x_7720:
[----:B------:R-:W-:-:S13]  /*0c30*/  ISETP.GE.AND P0, PT, R25, R2, PT ;  /* 0x000000021900720c */ /* 0x000fda0003f06270 */
[----:B012---:R-:W0:Y:S01]  /*0c40*/  @!P0 LDC.64 R4, c[0x0][0x218] ;  /* 0x00008600ff048b82 */ /* 0x007e220000000a00 */
[----:B------:R-:W-:Y:S01]  /*0c50*/  @!P0 IADD3 R3, R0, R25, RZ ;  /* 0x0000001900038210 */ /* 0x000fe20007ffe0ff */
[----:B------:R-:W-:-:S04]  /*0c60*/  @!P0 VIADD R25, R25, 0x80 ;  /* 0x0000008019198836 */ /* 0x000fc80000000000 */
[----:B0-----:R-:W-:-:S05]  /*0c70*/  @!P0 IMAD.WIDE.U32 R4, R3, 0x2, R4 ;  /* 0x0000000203048825 */ /* 0x001fca00078e0004 */
[----:B------:R2:W-:Y:S02]  /*0c80*/  @!P0 STG.E.U16 desc[UR4][R4.64], R9 ;  /* 0x0000000904008986 */ /* 0x0005e4000c101504 */
.L_x_7725:
[----:B------:R-:W-:Y:S05]  /*0c90*/  BSYNC B0 ;  /* 0x0000000000007941 */ /* 0x000fea0003800000 */
.L_x_7719:
        /* <DEDUP_REMOVED lines=8> */
.L_x_7726:
        /* <DEDUP_REMOVED lines=14> */
.L_x_42179:


//--------------------- .text._ZN2at6native18elementwise_kernelILi128ELi4EZNS0_15gpu_kernel_implINS0_13BinaryFunctorIN3c104HalfES5_S5_ZZZNS0_16fmax_kernel_cudaERNS_18TensorIteratorBaseEENKUlvE_clEvENKUlvE1_clEvEUlS5_S5_E_EEEEvS7_RKT_EUliE_EEviT1_ --------------------------
	.section	.text._ZN2at6native18elementwise_kernelILi128ELi4EZNS0_15gpu_kernel_implINS0_13BinaryFunctorIN3c104HalfES5_S5_ZZZNS0_16fmax_kernel_cudaERNS_18TensorIteratorBaseEENKUlvE_clEvENKUlvE1_clEvEUlS5_S5_E_EEEEvS7_RKT_EUliE_EEviT1_,"ax",@progbits
	.align	128
        .global         _ZN2at6native18elementwise_kernelILi128ELi4EZNS0_15gpu_kernel_implINS0_13BinaryFunctorIN3c104HalfES5_S5_ZZZNS0_16fmax_kernel_cudaERNS_18TensorIteratorBaseEENKUlvE_clEvENKUlvE1_clEvEUlS5_S5_E_EEEEvS7_RKT_EUliE_EEviT1_
        .type           _ZN2at6native18elementwise_kernelILi128ELi4EZNS0_15gpu_kernel_implINS0_13BinaryFunctorIN3c104HalfES5_S5_ZZZNS0_16fmax_kernel_cudaERNS_18TensorIteratorBaseEENKUlvE_clEvENKUlvE1_clEvEUlS5_S5_E_EEEEvS7_RKT_EUliE_EEviT1_,@function
        .size           _ZN2at6native18elementwise_kernelILi128ELi4EZNS0_15gpu_kernel_implINS0_13BinaryFunctorIN3c104HalfES5_S5_ZZZNS0_16fmax_kernel_cudaERNS_18TensorIteratorBaseEENKUlvE_clEvENKUlvE1_clEvEUlS5_S5_E_EEEEvS7_RKT_EUliE_EEviT1_,(.L_x_42180 - _ZN2at6native18elementwise_kernelILi128ELi4EZNS0_15gpu_kernel_implINS0_13BinaryFunctorIN3c104HalfES5_S5_ZZZNS0_16fmax_kernel_cudaERNS_18TensorIteratorBaseEENKUlvE_clEvENKUlvE1_clEvEUlS5_S5_E_EEEEvS7_RKT_EUliE_EEviT1_)
        .other          _ZN2at6native18elementwise_kernelILi128ELi4EZNS0_15gpu_kernel_implINS0_13BinaryFunctorIN3c104HalfES5_S5_ZZZNS0_16fmax_kernel_cudaERNS_18TensorIteratorBaseEENKUlvE_clEvENKUlvE1_clEvEUlS5_S5_E_EEEEvS7_RKT_EUliE_EEviT1_,@"STO_CUDA_ENTRY STV_DEFAULT"
_ZN2at6native18elementwise_kernelILi128ELi4EZNS0_15gpu_kernel_implINS0_13BinaryFunctorIN3c104HalfES5_S5_ZZZNS0_16fmax_kernel_cudaERNS_18TensorIteratorBaseEENKUlvE_clEvENKUlvE1_clEvEUlS5_S5_E_EEEEvS7_RKT_EUliE_EEviT1_:
.text._ZN2at6native18elementwise_kernelILi128ELi4EZNS0_15gpu_kernel_implINS0_13BinaryFunctorIN3c104HalfES5_S5_ZZZNS0_16fmax_kernel_cudaERNS_18TensorIteratorBaseEENKUlvE_clEvENKUlvE1_clEvEUlS5_S5_E_EEEEvS7_RKT_EUliE_EEviT1_:
        /* <DEDUP_REMOVED lines=365> */
.L_x_7729:
        /* <DEDUP_REMOVED lines=23> */
.L_x_7733:
[----:B------:R-:W2:Y:S02]  /*1840*/  LDG.E.U8 R2, desc[UR36][R2.64] ;  /* 0x0000002402027981 */ /* 0x000ea4000c1e1100 */
[----:B--2---:R-:W-:-:S04]  /*1850*/  I2FP.F32.U32 R0, R2 ;  /* 0x0000000200007245 */ /* 0x004fc80000201000 */
[----:B------:R-:W-:-:S04]  /*1860*/  F2FP.F16.F32.PACK_AB R0, RZ, R0 ;  /* 0x00000000ff00723e */ /* 0x000fc800000000ff */
[----:B------:R-:W-:Y:S01]  /*1870*/  PRMT R19, R0, 0x7610, R19 ;  /* 0x0000761000137816 */ /* 0x000fe20000000013 */
[----:B------:R-:W-:Y:S06]  /*1880*/  BRA `(.L_x_7735) ;  /* 0x0000000c00bc7947 */ /* 0x000fec0003800000 */
.L_x_7732:
        /* <DEDUP_REMOVED lines=11> */
.L_x_7737:
[----:B------:R-:W2:Y:S02]  /*1940*/  LDG.E R2, desc[UR36][R2.64] ;  /* 0x0000002402027981 */ /* 0x000ea4000c1e1900 */
[----:B--2---:R-:W-:-:S04]  /*1950*/  I2FP.F32.S32 R0, R2 ;  /* 0x0000000200007245 */ /* 0x004fc80000201400 */
[----:B------:R-:W-:-:S04]  /*1960*/  F2FP.F16.F32.PACK_AB R0, RZ, R0 ;  /* 0x00000000ff00723e */ /* 0x000fc800000000ff */
[----:B------:R-:W-:Y:S01]  /*1970*/  PRMT R19, R0, 0x7610, R19 ;  /* 0x0000761000137816 */ /* 0x000fe20000000013 */
[----:B------:R-:W-:Y:S06]  /*1980*/  BRA `(.L_x_7735) ;  /* 0x0000000c007c7947 */ /* 0x000fec0003800000 */
.L_x_7736:
[----:B------:R-:W2:Y:S02]  /*1990*/  LDG.E.U16 R2, desc[UR36][R2.64] ;  /* 0x0000002402027981 */ /* 0x000ea4000c1e1500 */
[----:B--2---:R-:W0:Y:S02]  /*19a0*/  I2F.S16 R0, R2 ;  /* 0x0000000200007306 */ /* 0x004e240000101400 */
[----:B0-----:R-:W-:-:S04]  /*19b0*/  F2FP.F16.F32.PACK_AB R0, RZ, R0 ;  /* 0x00000000ff00723e */ /* 0x001fc800000000ff */
[----:B------:R-:W-:Y:S01]  /*19c0*/  PRMT R19, R0, 0x7610, R19 ;  /* 0x0000761000137816 */ /* 0x000fe20000000013 */
[----:B------:R-:W-:Y:S06]  /*19d0*/  BRA `(.L_x_7735) ;  /* 0x0000000c00687947 */ /* 0x000fec0003800000 */
.L_x_7731:
        /* <DEDUP_REMOVED lines=9> */
.L_x_7739:
[----:B------:R0:W5:Y:S01]  /*1a70*/  LDG.E.U16 R19, desc[UR36][R2.64] ;  /* 0x0000002402137981 */ /* 0x000162000c1e1500 */
[----:B------:R-:W-:Y:S05]  /*1a80*/  BRA `(.L_x_7735) ;  /* 0x0000000c003c7947 */ /* 0x000fea0003800000 */
.L_x_7738:
        /* <DEDUP_REMOVED lines=9> */
.L_x_7741:
[----:B------:R1:W5:Y:S01]  /*1b20*/  LDG.E.U16 R19, desc[UR36][R2.64] ;  /* 0x0000002402137981 */ /* 0x000362000c1e1500 */
[----:B------:R-:W-:Y:S05]  /*1b30*/  BRA `(.L_x_7735) ;  /* 0x0000000c00107947 */ /* 0x000fea0003800000 */
.L_x_7740:
        /* <DEDUP_REMOVED lines=9> */
.L_x_7730:
        /* <DEDUP_REMOVED lines=14> */
.L_x_7744:
        /* <DEDUP_REMOVED lines=9> */
.L_x_7743:
        /* <DEDUP_REMOVED lines=28> */
.L_x_7746:
        /* <DEDUP_REMOVED lines=15> */
.L_x_7745:
[----:B------:R-:W2:Y:S02]  /*1ff0*/  LDG.E.U16 R0, desc[UR36][R2.64] ;  /* 0x0000002402007981 */ /* 0x000ea4000c1e1500 */
[----:B--2---:R-:W-:-:S05]  /*2000*/  IMAD.U32 R0, R0, 0x10000, RZ ;  /* 0x0001000000007824 */ /* 0x004fca00078e00ff */
[----:B------:R-:W-:-:S04]  /*2010*/  F2FP.F16.F32.PACK_AB R0, RZ, R0 ;  /* 0x00000000ff00723e */ /* 0x000fc800000000ff */
[----:B------:R-:W-:Y:S01]  /*2020*/  PRMT R19, R0, 0x7610, R19 ;  /* 0x0000761000137816 */ /* 0x000fe20000000013 */
[----:B------:R-:W-:Y:S06]  /*2030*/  BRA `(.L_x_7735) ;  /* 0x0000000400d07947 */ /* 0x000fec0003800000 */
.L_x_7742:
        /* <DEDUP_REMOVED lines=13> */
.L_x_7749:
        /* <DEDUP_REMOVED lines=21> */
.L_x_7753:
[----:B------:R-:W-:Y:S05]  /*2260*/  BSYNC B1 ;  /* 0x0000000000017941 */ /* 0x000fea0003800000 */
.L_x_7752:
[----:B------:R-:W-:Y:S01]  /*2270*/  LEA R3, R0, 0x3b800000, 0x17 ;  /* 0x3b80000000037811 */ /* 0x000fe200078eb8ff */
[----:B------:R-:W-:-:S05]  /*2280*/  IMAD.SHL.U32 R0, R2, 0x100000, RZ ;  /* 0x0010000002007824 */ /* 0x000fca00078e00ff */
[----:B------:R-:W-:-:S07]  /*2290*/  LOP3.LUT R0, R3, R0, R4, 0xfe, !PT ;  /* 0x0000000003007212 */ /* 0x000fce00078efe04 */
.L_x_7751:
[----:B------:R-:W-:Y:S05]  /*22a0*/  BSYNC B0 ;  /* 0x0000000000007941 */ /* 0x000fea0003800000 */
.L_x_7750:
[----:B------:R-:W-:-:S04]  /*22b0*/  F2FP.F16.F32.PACK_AB R0, RZ, R0 ;  /* 0x00000000ff00723e */ /* 0x000fc800000000ff */
[----:B------:R-:W-:Y:S01]  /*22c0*/  PRMT R19, R0, 0x7610, R19 ;  /* 0x0000761000137816 */ /* 0x000fe20000000013 */
[----:B------:R-:W-:Y:S06]  /*22d0*/  BRA `(.L_x_7735) ;  /* 0x0000000400287947 */ /* 0x000fec0003800000 */
.L_x_7748:
        /* <DEDUP_REMOVED lines=21> */
.L_x_7757:
[----:B------:R-:W-:Y:S05]  /*2430*/  BSYNC B1 ;  /* 0x0000000000017941 */ /* 0x000fea0003800000 */
.L_x_7756:
[----:B------:R-:W-:Y:S01]  /*2440*/  LEA R3, R0, 0x37800000, 0x17 ;  /* 0x3780000000037811 */ /* 0x000fe200078eb8ff */
[----:B------:R-:W-:-:S05]  /*2450*/  IMAD.SHL.U32 R0, R2, 0x200000, RZ ;  /* 0x0020000002007824 */ /* 0x000fca00078e00ff */
[----:B------:R-:W-:-:S07]  /*2460*/  LOP3.LUT R0, R3, R0, R4, 0xfe, !PT ;  /* 0x0000000003007212 */ /* 0x000fce00078efe04 */
.L_x_7755:
[----:B------:R-:W-:Y:S05]  /*2470*/  BSYNC B0 ;  /* 0x0000000000007941 */ /* 0x000fea0003800000 */
.L_x_7754:
[----:B------:R-:W-:-:S04]  /*2480*/  F2FP.F16.F32.PACK_AB R0, RZ, R0 ;  /* 0x00000000ff00723e */ /* 0x000fc800000000ff */
[----:B------:R-:W-:Y:S01]  /*2490*/  PRMT R19, R0, 0x7610, R19 ;  /* 0x0000761000137816 */ /* 0x000fe20000000013 */
[----:B------:R-:W-:Y:S06]  /*24a0*/  BRA `(.L_x_7735) ;  /* 0x0000000000b47947 */ /* 0x000fec0003800000 */
.L_x_7747:
        /* <DEDUP_REMOVED lines=14> */
.L_x_7761:
[----:B------:R-:W-:Y:S05]  /*2590*/  BSYNC B0 ;  /* 0x0000000000007941 */ /* 0x000fea0003800000 */
.L_x_7760:
[----:B------:R-:W-:-:S04]  /*25a0*/  F2FP.F16.F32.PACK_AB R0, RZ, R0 ;  /* 0x00000000ff00723e */ /* 0x000fc800000000ff */
[----:B------:R-:W-:Y:S01]  /*25b0*/  PRMT R19, R0, 0x7610, R19 ;  /* 0x0000761000137816 */ /* 0x000fe20000000013 */
[----:B------:R-:W-:Y:S06]  /*25c0*/  BRA `(.L_x_7735) ;  /* 0x00000000006c7947 */ /* 0x000fec0003800000 */
.L_x_7734:
        /* <DEDUP_REMOVED lines=16> */
.L_x_7762:
[----:B------:R-:W-:Y:S01]  /*26d0*/  PRMT R19, RZ, 0x7610, R19 ;  /* 0x00007610ff137816 */ /* 0x000fe20000000013 */
[----:B------:R-:W-:Y:S06]  /*26e0*/  BRA `(.L_x_7735) ;  /* 0x0000000000247947 */ /* 0x000fec0003800000 */
.L_x_7759:
[----:B------:R-:W2:Y:S02]  /*26f0*/  LDG.E.64 R2, desc[UR36][R2.64] ;  /* 0x0000002402027981 */ /* 0x000ea4000c1e1b00 */
[----:B--2---:R-:W0:Y:S02]  /*2700*/  I2F.U64 R0, R2 ;  /* 0x0000000200007312 */ /* 0x004e240000301000 */
[----:B0-----:R-:W-:-:S04]  /*2710*/  F2FP.F16.F32.PACK_AB R0, RZ, R0 ;  /* 0x00000000ff00723e */ /* 0x001fc800000000ff */
[----:B------:R-:W-:Y:S01]  /*2720*/  PRMT R19, R0, 0x7610, R19 ;  /* 0x0000761000137816 */ /* 0x000fe20000000013 */
[----:B------:R-:W-:Y:S06]  /*2730*/  BRA `(.L_x_7735) ;  /* 0x0000000000107947 */ /* 0x000fec0003800000 */
.L_x_7758:
[----:B------:R-:W2:Y:S02]  /*2740*/  LDG.E R2, desc[UR36][R2.64] ;  /* 0x0000002402027981 */ /* 0x000ea4000c1e1900 */
[----:B--2---:R-:W-:-:S04]  /*2750*/  I2FP.F32.U32 R0, R2 ;  /* 0x0000000200007245 */ /* 0x004fc80000201000 */
[----:B------:R-:W-:-:S04]  /*2760*/  F2FP.F16.F32.PACK_AB R0, RZ, R0 ;  /* 0x00000000ff00723e */ /* 0x000fc800000000ff */
[----:B------:R-:W-:-:S07]  /*2770*/  PRMT R19, R0, 0x7610, R19 ;  /* 0x0000761000137816 */ /* 0x000fce0000000013 */
.L_x_7735:
        /* <DEDUP_REMOVED lines=19> */
.L_x_7766:
[----:B------:R-:W2:Y:S02]  /*28b0*/  LDG.E.U8 R2, desc[UR36][R2.64] ;  /* 0x0000002402027981 */ /* 0x000ea4000c1e1100 */
[----:B--2---:R-:W-:-:S04]  /*28c0*/  I2FP.F32.U32 R0, R2 ;  /* 0x0000000200007245 */ /* 0x004fc80000201000 */
[----:B------:R-:W-:Y:S01]  /*28d0*/  F2FP.F16.F32.PACK_AB R0, RZ, R0 ;  /* 0x00000000ff00723e */ /* 0x000fe200000000ff */
[----:B------:R-:W-:Y:S06]  /*28e0*/  BRA `(.L_x_7768) ;  /* 0x0000000c00887947 */ /* 0x000fec0003800000 */
.L_x_7765:
        /* <DEDUP_REMOVED lines=10> */
.L_x_7770:
[----:B------:R-:W2:Y:S02]  /*2990*/  LDG.E R2, desc[UR36][R2.64] ;  /* 0x0000002402027981 */ /* 0x000ea4000c1e1900 */
[----:B--2---:R-:W-:-:S04]  /*29a0*/  I2FP.F32.S32 R0, R2 ;  /* 0x0000000200007245 */ /* 0x004fc80000201400 */
[----:B------:R-:W-:Y:S01]  /*29b0*/  F2FP.F16.F32.PACK_AB R0, RZ, R0 ;  /* 0x00000000ff00723e */ /* 0x000fe200000000ff */
[----:B------:R-:W-:Y:S06]  /*29c0*/  BRA `(.L_x_7768) ;  /* 0x0000000c00507947 */ /* 0x000fec0003800000 */
.L_x_7769:
[----:B------:R-:W2:Y:S02]  /*29d0*/  LDG.E.U16 R2, desc[UR36][R2.64] ;  /* 0x0000002402027981 */ /* 0x000ea4000c1e1500 */
[----:B--2---:R-:W0:Y:S02]  /*29e0*/  I2F.S16 R0, R2 ;  /* 0x0000000200007306 */ /* 0x004e240000101400 */
[----:B0-----:R-:W-:Y:S01]  /*29f0*/  F2FP.F16.F32.PACK_AB R0, RZ, R0 ;  /* 0x00000000ff00723e */ /* 0x001fe200000000ff */
[----:B------:R-:W-:Y:S06]  /*2a00*/  BRA `(.L_x_7768) ;  /* 0x0000000c00407947 */ /* 0x000fec0003800000 */
.L_x_7764:
        /* <DEDUP_REMOVED lines=9> */
.L_x_7772:
[----:B------:R1:W5:Y:S01]  /*2aa0*/  LDG.E.U16 R0, desc[UR36][R2.64] ;  /* 0x0000002402007981 */ /* 0x000362000c1e1500 */
[----:B------:R-:W-:Y:S05]  /*2ab0*/  BRA `(.L_x_7768) ;  /* 0x0000000c00147947 */ /* 0x000fea0003800000 */
.L_x_7771:
        /* <DEDUP_REMOVED lines=9> */
.L_x_7774:
[----:B------:R0:W5:Y:S01]  /*2b50*/  LDG.E.U16 R0, desc[UR36][R2.64] ;  /* 0x0000002402007981 */ /* 0x000162000c1e1500 */
[----:B------:R-:W-:Y:S05]  /*2b60*/  BRA `(.L_x_7768) ;  /* 0x0000000800e87947 */ /* 0x000fea0003800000 */
.L_x_7773:
        /* <DEDUP_REMOVED lines=8> */
.L_x_7763:
        /* <DEDUP_REMOVED lines=13> */
.L_x_7777:
        /* <DEDUP_REMOVED lines=8> */
.L_x_7776:
        /* <DEDUP_REMOVED lines=28> */
.L_x_7779:
        /* <DEDUP_REMOVED lines=15> */
.L_x_7778:
[----:B------:R-:W2:Y:S02]  /*2ff0*/  LDG.E.U16 R0, desc[UR36][R2.64] ;  /* 0x0000002402007981 */ /* 0x000ea4000c1e1500 */
[----:B--2---:R-:W-:-:S05]  /*3000*/  IMAD.U32 R0, R0, 0x10000, RZ ;  /* 0x0001000000007824 */ /* 0x004fca00078e00ff */
[----:B------:R-:W-:Y:S01]  /*3010*/  F2FP.F16.F32.PACK_AB R0, RZ, R0 ;  /* 0x00000000ff00723e */ /* 0x000fe200000000ff */
[----:B------:R-:W-:Y:S06]  /*3020*/  BRA `(.L_x_7768) ;  /* 0x0000000400b87947 */ /* 0x000fec0003800000 */
.L_x_7775:
        /* <DEDUP_REMOVED lines=12> */
.L_x_7782:
        /* <DEDUP_REMOVED lines=21> */
.L_x_7786:
[----:B------:R-:W-:Y:S05]  /*3240*/  BSYNC B1 ;  /* 0x0000000000017941 */ /* 0x000fea0003800000 */
.L_x_7785:
[----:B------:R-:W-:Y:S01]  /*3250*/  LEA R3, R0, 0x3b800000, 0x17 ;  /* 0x3b80000000037811 */ /* 0x000fe200078eb8ff */
[----:B------:R-:W-:-:S05]  /*3260*/  IMAD.SHL.U32 R0, R2, 0x100000, RZ ;  /* 0x0010000002007824 */ /* 0x000fca00078e00ff */
[----:B------:R-:W-:-:S07]  /*3270*/  LOP3.LUT R0, R3, R0, R4, 0xfe, !PT ;  /* 0x0000000003007212 */ /* 0x000fce00078efe04 */
.L_x_7784:
[----:B------:R-:W-:Y:S05]  /*3280*/  BSYNC B0 ;  /* 0x0000000000007941 */ /* 0x000fea0003800000 */
.L_x_7783:
[----:B------:R-:W-:Y:S01]  /*3290*/  F2FP.F16.F32.PACK_AB R0, RZ, R0 ;  /* 0x00000000ff00723e */ /* 0x000fe200000000ff */
[----:B------:R-:W-:Y:S06]  /*32a0*/  BRA `(.L_x_7768) ;  /* 0x0000000400187947 */ /* 0x000fec0003800000 */
.L_x_7781:
        /* <DEDUP_REMOVED lines=21> */
.L_x_7790:
[----:B------:R-:W-:Y:S05]  /*3400*/  BSYNC B1 ;  /* 0x0000000000017941 */ /* 0x000fea0003800000 */
.L_x_7789:
[----:B------:R-:W-:Y:S01]  /*3410*/  LEA R3, R0, 0x37800000, 0x17 ;  /* 0x3780000000037811 */ /* 0x000fe200078eb8ff */
[----:B------:R-:W-:-:S05]  /*3420*/  IMAD.SHL.U32 R0, R2, 0x200000, RZ ;  /* 0x0020000002007824 */ /* 0x000fca00078e00ff */
[----:B------:R-:W-:-:S07]  /*3430*/  LOP3.LUT R0, R3, R0, R4, 0xfe, !PT ;  /* 0x0000000003007212 */ /* 0x000fce00078efe04 */
.L_x_7788:
[----:B------:R-:W-:Y:S05]  /*3440*/  BSYNC B0 ;  /* 0x0000000000007941 */ /* 0x000fea0003800000 */
.L_x_7787:
[----:B------:R-:W-:Y:S01]  /*3450*/  F2FP.F16.F32.PACK_AB R0, RZ, R0 ;  /* 0x00000000ff00723e */ /* 0x000fe200000000ff */
[----:B------:R-:W-:Y:S06]  /*3460*/  BRA `(.L_x_7768) ;  /* 0x0000000000a87947 */ /* 0x000fec0003800000 */
.L_x_7780:
        /* <DEDUP_REMOVED lines=14> */
.L_x_7794:
[----:B------:R-:W-:Y:S05]  /*3550*/  BSYNC B0 ;  /* 0x0000000000007941 */ /* 0x000fea0003800000 */
.L_x_7793:
[----:B------:R-:W-:Y:S01]  /*3560*/  F2FP.F16.F32.PACK_AB R0, RZ, R0 ;  /* 0x00000000ff00723e */ /* 0x000fe200000000ff */
[----:B------:R-:W-:Y:S06]  /*3570*/  BRA `(.L_x_7768) ;  /* 0x0000000000647947 */ /* 0x000fec0003800000 */
.L_x_7767:
        /* <DEDUP_REMOVED lines=16> */
.L_x_7795:
[----:B------:R-:W-:Y:S01]  /*3680*/  PRMT R0, RZ, 0x7610, R0 ;  /* 0x00007610ff007816 */ /* 0x000fe20000000000 */
[----:B------:R-:W-:Y:S06]  /*3690*/  BRA `(.L_x_7768) ;  /* 0x00000000001c7947 */ /* 0x000fec0003800000 */
.L_x_7792:
[----:B------:R-:W2:Y:S02]  /*36a0*/  LDG.E.64 R2, desc[UR36][R2.64] ;  /* 0x0000002402027981 */ /* 0x000ea4000c1e1b00 */
[----:B--2---:R-:W0:Y:S02]  /*36b0*/  I2F.U64 R0, R2 ;  /* 0x0000000200007312 */ /* 0x004e240000301000 */
[----:B0-----:R-:W-:Y:S01]  /*36c0*/  F2FP.F16.F32.PACK_AB R0, RZ, R0 ;  /* 0x00000000ff00723e */ /* 0x001fe200000000ff */
[----:B------:R-:W-:Y:S06]  /*36d0*/  BRA `(.L_x_7768) ;  /* 0x00000000000c7947 */ /* 0x000fec0003800000 */
.L_x_7791:
[----:B------:R-:W2:Y:S02]  /*36e0*/  LDG.E R2, desc[UR36][R2.64] ;  /* 0x0000002402027981 */ /* 0x000ea4000c1e1900 */
[----:B--2---:R-:W-:-:S04]  /*36f0*/  I2FP.F32.U32 R0, R2 ;  /* 0x0000000200007245 */ /* 0x004fc80000201000 */
[----:B------:R-:W-:-:S07]  /*3700*/  F2FP.F16.F32.PACK_AB R0, RZ, R0 ;  /* 0x00000000ff00723e */ /* 0x000fce00000000ff */
.L_x_7768:
[----:B01----:R-:W0:Y:S01]  /*3710*/  LDC.U8 R3, c[0x0][0x491] ;  /* 0x00012440ff037b82 */ /* 0x003e220000000000 */
[----:B-----5:R-:W-:Y:S02]  /*3720*/  HADD2.F32 R19, -RZ, R19.H0_H0 ;  /* 0x20000013ff137230 */ /* 0x020fe40000004100 */
[----:B------:R-:W-:-:S05]  /*3730*/  HADD2.F32 R0, -RZ, R0.H0_H0 ;  /* 0x20000000ff007230 */ /* 0x000fca0000004100 */
[----:B------:R-:W-:-:S04]  /*3740*/  FMNMX.FTZ R0, R19, R0, !PT ;  /* 0x0000000013007209 */ /* 0x000fc80007810000 */
        /* <DEDUP_REMOVED lines=16> */
.L_x_7799:
[----:B------:R-:W-:-:S06]  /*3850*/  HADD2.F32 R3, -RZ, R0.H0_H0 ;  /* 0x20000000ff037230 */ /* 0x000fcc0000004100 */
[----:B------:R-:W0:Y:S02]  /*3860*/  F2I.S64.TRUNC R2, R3 ;  /* 0x0000000300027311 */ /* 0x000e24000020d900 */
[----:B0-----:R1:W-:Y:S01]  /*3870*/  STG.E.U8 desc[UR36][R16.64], R2 ;  /* 0x0000000210007986 */ /* 0x0013e2000c101124 */
[----:B------:R-:W-:Y:S05]  /*3880*/  BRA `(.L_x_7801) ;  /* 0x0000000c00847947 */ /* 0x000fea0003800000 */
.L_x_7798:
        /* <DEDUP_REMOVED lines=10> */
.L_x_7803:
[----:B------:R-:W-:-:S04]  /*3930*/  HADD2.F32 R0, -RZ, R0.H0_H0 ;  /* 0x20000000ff007230 */ /* 0x000fc80000004100 */
[----:B------:R-:W0:Y:S02]  /*3940*/  F2I.FTZ.TRUNC.NTZ R3, R0 ;  /* 0x0000000000037305 */ /* 0x000e24000021f100 */
[----:B0-----:R3:W-:Y:S01]  /*3950*/  STG.E desc[UR36][R16.64], R3 ;  /* 0x0000000310007986 */ /* 0x0017e2000c101924 */
[----:B------:R-:W-:Y:S05]  /*3960*/  BRA `(.L_x_7801) ;  /* 0x0000000c004c7947 */ /* 0x000fea0003800000 */
.L_x_7802:
[----:B------:R-:W-:-:S04]  /*3970*/  HADD2.F32 R0, -RZ, R0.H0_H0 ;  /* 0x20000000ff007230 */ /* 0x000fc80000004100 */
[----:B------:R-:W0:Y:S02]  /*3980*/  F2I.FTZ.TRUNC.NTZ R3, R0 ;  /* 0x0000000000037305 */ /* 0x000e24000021f100 */
[----:B0-----:R2:W-:Y:S01]  /*3990*/  STG.E.U16 desc[UR36][R16.64], R3 ;  /* 0x0000000310007986 */ /* 0x0015e2000c101524 */
[----:B------:R-:W-:Y:S05]  /*39a0*/  BRA `(.L_x_7801) ;  /* 0x0000000c003c7947 */ /* 0x000fea0003800000 */
.L_x_7797:
        /* <DEDUP_REMOVED lines=9> */
.L_x_7805:
[----:B------:R0:W-:Y:S01]  /*3a40*/  STG.E.U16 desc[UR36][R16.64], R0 ;  /* 0x0000000010007986 */ /* 0x0001e2000c101524 */
[----:B------:R-:W-:Y:S05]  /*3a50*/  BRA `(.L_x_7801) ;  /* 0x0000000c00107947 */ /* 0x000fea0003800000 */
.L_x_7804:
        /* <DEDUP_REMOVED lines=10> */
.L_x_7807:
[----:B------:R-:W-:-:S05]  /*3b00*/  HADD2.F32 R0, -RZ, R0.H0_H0 ;  /* 0x20000000ff007230 */ /* 0x000fca0000004100 */
[----:B------:R-:W-:-:S04]  /*3b10*/  F2FP.F16.F32.PACK_AB R0, RZ, R0 ;  /* 0x00000000ff00723e */ /* 0x000fc800000000ff */
[----:B------:R-:W-:-:S05]  /*3b20*/  PRMT R0, R0, 0x5410, RZ ;  /* 0x0000541000007816 */ /* 0x000fca00000000ff */
[----:B------:R0:W-:Y:S01]  /*3b30*/  STG.E desc[UR36][R16.64], R0 ;  /* 0x0000000010007986 */ /* 0x0001e2000c101924 */
[----:B------:R-:W-:Y:S05]  /*3b40*/  BRA `(.L_x_7801) ;  /* 0x0000000800d47947 */ /* 0x000fea0003800000 */
.L_x_7806:
[----:B------:R-:W-:-:S05]  /*3b50*/  HADD2.F32 R2, -RZ, R0.H0_H0 ;  /* 0x20000000ff027230 */ /* 0x000fca0000004100 */
[----:B------:R-:W-:-:S06]  /*3b60*/  FMUL.FTZ R2, R2, 1 ;  /* 0x3f80000002027820 */ /* 0x000fcc0000410000 */
[----:B------:R-:W0:Y:S02]  /*3b70*/  F2F.F64.F32 R2, R2 ;  /* 0x0000000200027310 */ /* 0x000e240000201800 */
[----:B0-----:R0:W-:Y:S01]  /*3b80*/  STG.E.64 desc[UR36][R16.64], R2 ;  /* 0x0000000210007986 */ /* 0x0011e2000c101b24 */
[----:B------:R-:W-:Y:S05]  /*3b90*/  BRA `(.L_x_7801) ;  /* 0x0000000800c07947 */ /* 0x000fea0003800000 */
.L_x_7796:
        /* <DEDUP_REMOVED lines=13> */
.L_x_7810:
[----:B------:R-:W-:Y:S01]  /*3c70*/  HADD2.F32 R0, -RZ, R0.H0_H0 ;  /* 0x20000000ff007230 */ /* 0x000fe20000004100 */
[----:B------:R-:W-:-:S04]  /*3c80*/  CS2R R6, SRZ ;  /* 0x0000000000067805 */ /* 0x000fc8000001ff00 */
[----:B------:R-:W-:-:S04]  /*3c90*/  FMUL.FTZ R0, R0, 1 ;  /* 0x3f80000000007820 */ /* 0x000fc80000410000 */
[----:B------:R-:W0:Y:S02]  /*3ca0*/  F2F.F64.F32 R4, R0 ;  /* 0x0000000000047310 */ /* 0x000e240000201800 */
[----:B0-----:R0:W-:Y:S01]  /*3cb0*/  STG.E.128 desc[UR36][R16.64], R4 ;  /* 0x0000000410007986 */ /* 0x0011e2000c101d24 */
[----:B------:R-:W-:Y:S05]  /*3cc0*/  BRA `(.L_x_7801) ;  /* 0x0000000800747947 */ /* 0x000fea0003800000 */
.L_x_7809:
        /* <DEDUP_REMOVED lines=21> */
.L_x_7814:
[----:B------:R-:W-:Y:S05]  /*3e20*/  BSYNC B0 ;  /* 0x0000000000007941 */ /* 0x000fea0003800000 */
.L_x_7813:
[----:B------:R-:W-:-:S05]  /*3e30*/  LOP3.LUT R3, R0, R3, RZ, 0xfc, !PT ;  /* 0x0000000300037212 */ /* 0x000fca00078efcff */
[----:B------:R0:W-:Y:S01]  /*3e40*/  STG.E.U8 desc[UR36][R16.64], R3 ;  /* 0x0000000310007986 */ /* 0x0001e2000c101124 */
[----:B------:R-:W-:Y:S05]  /*3e50*/  BRA `(.L_x_7801) ;  /* 0x0000000800107947 */ /* 0x000fea0003800000 */
.L_x_7812:
        /* <DEDUP_REMOVED lines=13> */
.L_x_7816:
[----:B------:R-:W-:Y:S01]  /*3f30*/  IMAD.MOV.U32 R0, RZ, RZ, 0x7f ;  /* 0x0000007fff007424 */ /* 0x000fe200078e00ff */
[----:B------:R-:W-:-:S04]  /*3f40*/  ISETP.GT.U32.AND P0, PT, R2, 0x7f800000, PT ;  /* 0x7f8000000200780c */ /* 0x000fc80003f04070 */
[----:B------:R-:W-:-:S09]  /*3f50*/  SEL R0, R0, 0x7c, P0 ;  /* 0x0000007c00007807 */ /* 0x000fd20000000000 */
.L_x_7817:
[----:B------:R-:W-:Y:S05]  /*3f60*/  BSYNC B0 ;  /* 0x0000000000007941 */ /* 0x000fea0003800000 */
.L_x_7815:
[----:B------:R-:W-:-:S04]  /*3f70*/  LOP3.LUT R2, R3, 0x80000000, RZ, 0xc0, !PT ;  /* 0x8000000003027812 */ /* 0x000fc800078ec0ff */
[----:B------:R-:W-:-:S04]  /*3f80*/  SHF.R.U32.HI R3, RZ, 0x18, R2 ;  /* 0x00000018ff037819 */ /* 0x000fc80000011602 */
[----:B------:R-:W-:-:S05]  /*3f90*/  LOP3.LUT R3, R0, R3, RZ, 0xfc, !PT ;  /* 0x0000000300037212 */ /* 0x000fca00078efcff */
[----:B------:R0:W-:Y:S01]  /*3fa0*/  STG.E.U8 desc[UR36][R16.64], R3 ;  /* 0x0000000310007986 */ /* 0x0001e2000c101124 */
[----:B------:R-:W-:Y:S05]  /*3fb0*/  BRA `(.L_x_7801) ;  /* 0x0000000400b87947 */ /* 0x000fea0003800000 */
.L_x_7811:
[----:B------:R-:W-:-:S05]  /*3fc0*/  HADD2.F32 R0, -RZ, R0.H0_H0 ;  /* 0x20000000ff007230 */ /* 0x000fca0000004100 */
[----:B------:R-:W-:-:S05]  /*3fd0*/  F2FP.BF16.F32.PACK_AB R0, RZ, R0 ;  /* 0x00000000ff00723e */ /* 0x000fca00000010ff */
[----:B------:R0:W-:Y:S01]  /*3fe0*/  STG.E.U16 desc[UR36][R16.64], R0 ;  /* 0x0000000010007986 */ /* 0x0001e2000c101524 */
[----:B------:R-:W-:Y:S05]  /*3ff0*/  BRA `(.L_x_7801) ;  /* 0x0000000400a87947 */ /* 0x000fea0003800000 */
.L_x_7808:
        /* <DEDUP_REMOVED lines=12> */
.L_x_7820:
        /* <DEDUP_REMOVED lines=17> */
.L_x_7823:
[----:B------:R-:W-:-:S04]  /*41d0*/  LOP3.LUT R2, R3, 0x80000000, RZ, 0xc0, !PT ;  /* 0x8000000003027812 */ /* 0x000fc800078ec0ff */
[----:B------:R-:W-:-:S04]  /*41e0*/  SHF.R.U32.HI R3, RZ, 0x18, R2 ;  /* 0x00000018ff037819 */ /* 0x000fc80000011602 */
[----:B------:R-:W-:-:S04]  /*41f0*/  LOP3.LUT R0, R0, R3, RZ, 0xfc, !PT ;  /* 0x0000000300007212 */ /* 0x000fc800078efcff */
[----:B------:R-:W-:-:S07]  /*4200*/  PRMT R8, R0, 0x7610, R8 ;  /* 0x0000761000087816 */ /* 0x000fce0000000008 */
.L_x_7822:
[----:B------:R-:W-:Y:S05]  /*4210*/  BSYNC B0 ;  /* 0x0000000000007941 */ /* 0x000fea0003800000 */
.L_x_7821:
[----:B------:R0:W-:Y:S01]  /*4220*/  STG.E.U8 desc[UR36][R16.64], R8 ;  /* 0x0000000810007986 */ /* 0x0001e2000c101124 */
[----:B------:R-:W-:Y:S05]  /*4230*/  BRA `(.L_x_7801) ;  /* 0x0000000400187947 */ /* 0x000fea0003800000 */
.L_x_7819:
        /* <DEDUP_REMOVED lines=17> */
.L_x_7826:
[----:B------:R-:W-:-:S04]  /*4350*/  LOP3.LUT R2, R3, 0x80000000, RZ, 0xc0, !PT ;  /* 0x8000000003027812 */ /* 0x000fc800078ec0ff */
[----:B------:R-:W-:-:S04]  /*4360*/  SHF.R.U32.HI R3, RZ, 0x18, R2 ;  /* 0x00000018ff037819 */ /* 0x000fc80000011602 */
[----:B------:R-:W-:-:S04]  /*4370*/  LOP3.LUT R0, R0, R3, RZ, 0xfc, !PT ;  /* 0x0000000300007212 */ /* 0x000fc800078efcff */
[----:B------:R-:W-:-:S07]  /*4380*/  PRMT R8, R0, 0x7610, R8 ;  /* 0x0000761000087816 */ /* 0x000fce0000000008 */
.L_x_7825:
[----:B------:R-:W-:Y:S05]  /*4390*/  BSYNC B0 ;  /* 0x0000000000007941 */ /* 0x000fea0003800000 */
.L_x_7824:
[----:B------:R0:W-:Y:S01]  /*43a0*/  STG.E.U8 desc[UR36][R16.64], R8 ;  /* 0x0000000810007986 */ /* 0x0001e2000c101124 */
[----:B------:R-:W-:Y:S05]  /*43b0*/  BRA `(.L_x_7801) ;  /* 0x0000000000b87947 */ /* 0x000fea0003800000 */
.L_x_7818:
        /* <DEDUP_REMOVED lines=22> */
.L_x_7800:
        /* <DEDUP_REMOVED lines=16> */
.L_x_7829:
[----:B------:R-:W-:Y:S05]  /*4620*/  BRA `(.L_x_7801) ;  /* 0x00000000001c7947 */ /* 0x000fea0003800000 */
.L_x_7828:
[----:B------:R-:W-:-:S06]  /*4630*/  HADD2.F32 R2, -RZ, R0.H0_H0 ;  /* 0x20000000ff027230 */ /* 0x000fcc0000004100 */
[----:B------:R-:W0:Y:S02]  /*4640*/  F2I.U64.TRUNC R2, R2 ;  /* 0x0000000200027311 */ /* 0x000e24000020d800 */
[----:B0-----:R0:W-:Y:S01]  /*4650*/  STG.E.64 desc[UR36][R16.64], R2 ;  /* 0x0000000210007986 */ /* 0x0011e2000c101b24 */
[----:B------:R-:W-:Y:S05]  /*4660*/  BRA `(.L_x_7801) ;  /* 0x00000000000c7947 */ /* 0x000fea0003800000 */
.L_x_7827:
[----:B------:R-:W-:-:S04]  /*4670*/  HADD2.F32 R0, -RZ, R0.H0_H0 ;  /* 0x20000000ff007230 */ /* 0x000fc80000004100 */
[----:B------:R-:W0:Y:S02]  /*4680*/  F2I.FTZ.U32.TRUNC.NTZ R3, R0 ;  /* 0x0000000000037305 */ /* 0x000e24000021f000 */
[----:B0-----:R0:W-:Y:S02]  /*4690*/  STG.E desc[UR36][R16.64], R3 ;  /* 0x0000000310007986 */ /* 0x0011e4000c101924 */
.L_x_7801:
[----:B------:R-:W-:-:S04]  /*46a0*/  IMAD R18, R18, 0x200, R23 ;  /* 0x0000020012127824 */ /* 0x000fc800078e0217 */
[----:B------:R-:W-:-:S07]  /*46b0*/  VIADD R19, R18, 0x80 ;  /* 0x0000008012137836 */ /* 0x000fce0000000000 */
.L_x_7728:
[----:B------:R-:W-:Y:S05]  /*46c0*/  BSYNC B6 ;  /* 0x0000000000067941 */ /* 0x000fea0003800000 */
.L_x_7727:
        /* <DEDUP_REMOVED lines=358> */
.L_x_7832:
        /* <DEDUP_REMOVED lines=23> */
.L_x_7836:
[----:B------:R-:W2:Y:S02]  /*5ea0*/  LDG.E.U8 R2, desc[UR36][R2.64] ;  /* 0x0000002402027981 */ /* 0x000ea4000c1e1100 */
[----:B--2---:R-:W-:-:S04]  /*5eb0*/  I2FP.F32.U32 R0, R2 ;  /* 0x0000000200007245 */ /* 0x004fc80000201000 */
[----:B------:R-:W-:-:S04]  /*5ec0*/  F2FP.F16.F32.PACK_AB R0, RZ, R0 ;  /* 0x00000000ff00723e */ /* 0x000fc800000000ff */
[----:B------:R-:W-:Y:S01]  /*5ed0*/  PRMT R22, R0, 0x7610, R22 ;  /* 0x0000761000167816 */ /* 0x000fe20000000016 */
[----:B------:R-:W-:Y:S06]  /*5ee0*/  BRA `(.L_x_7838) ;  /* 0x0000000c00bc7947 */ /* 0x000fec0003800000 */
.L_x_7835:
        /* <DEDUP_REMOVED lines=11> */
.L_x_7840:
[----:B------:R-:W2:Y:S02]  /*5fa0*/  LDG.E R2, desc[UR36][R2.64] ;  /* 0x0000002402027981 */ /* 0x000ea4000c1e1900 */
[----:B--2---:R-:W-:-:S04]  /*5fb0*/  I2FP.F32.S32 R0, R2 ;  /* 0x0000000200007245 */ /* 0x004fc80000201400 */
[----:B------:R-:W-:-:S04]  /*5fc0*/  F2FP.F16.F32.PACK_AB R0, RZ, R0 ;  /* 0x00000000ff00723e */ /* 0x000fc800000000ff */
[----:B------:R-:W-:Y:S01]  /*5fd0*/  PRMT R22, R0, 0x7610, R22 ;  /* 0x0000761000167816 */ /* 0x000fe20000000016 */
[----:B------:R-:W-:Y:S06]  /*5fe0*/  BRA `(.L_x_7838) ;  /* 0x0000000c007c7947 */ /* 0x000fec0003800000 */
.L_x_7839:
[----:B------:R-:W2:Y:S02]  /*5ff0*/  LDG.E.U16 R2, desc[UR36][R2.64] ;  /* 0x0000002402027981 */ /* 0x000ea4000c1e1500 */
[----:B--2---:R-:W0:Y:S02]  /*6000*/  I2F.S16 R0, R2 ;  /* 0x0000000200007306 */ /* 0x004e240000101400 */
[----:B0-----:R-:W-:-:S04]  /*6010*/  F2FP.F16.F32.PACK_AB R0, RZ, R0 ;  /* 0x00000000ff00723e */ /* 0x001fc800000000ff */
[----:B------:R-:W-:Y:S01]  /*6020*/  PRMT R22, R0, 0x7610, R22 ;  /* 0x0000761000167816 */ /* 0x000fe20000000016 */
[----:B------:R-:W-:Y:S06]  /*6030*/  BRA `(.L_x_7838) ;  /* 0x0000000c00687947 */ /* 0x000fec0003800000 */
.L_x_7834:
        /* <DEDUP_REMOVED lines=9> */
.L_x_7842:
[----:B------:R1:W5:Y:S01]  /*60d0*/  LDG.E.U16 R22, desc[UR36][R2.64] ;  /* 0x0000002402167981 */ /* 0x000362000c1e1500 */
[----:B------:R-:W-:Y:S05]  /*60e0*/  BRA `(.L_x_7838) ;  /* 0x0000000c003c7947 */ /* 0x000fea0003800000 */
.L_x_7841:
        /* <DEDUP_REMOVED lines=9> */
.L_x_7844:
[----:B------:R0:W5:Y:S01]  /*6180*/  LDG.E.U16 R22, desc[UR36][R2.64] ;  /* 0x0000002402167981 */ /* 0x000162000c1e1500 */
[----:B------:R-:W-:Y:S05]  /*6190*/  BRA `(.L_x_7838) ;  /* 0x0000000c00107947 */ /* 0x000fea0003800000 */
.L_x_7843:
        /* <DEDUP_REMOVED lines=9> */
.L_x_7833:
        /* <DEDUP_REMOVED lines=14> */
.L_x_7847:
        /* <DEDUP_REMOVED lines=9> */
.L_x_7846:
        /* <DEDUP_REMOVED lines=28> */
.L_x_7849:
        /* <DEDUP_REMOVED lines=15> */
.L_x_7848:
[----:B------:R-:W2:Y:S02]  /*6650*/  LDG.E.U16 R0, desc[UR36][R2.64] ;  /* 0x0000002402007981 */ /* 0x000ea4000c1e1500 */
[----:B--2---:R-:W-:-:S05]  /*6660*/  IMAD.U32 R0, R0, 0x10000, RZ ;  /* 0x0001000000007824 */ /* 0x004fca00078e00ff */
[----:B------:R-:W-:-:S04]  /*6670*/  F2FP.F16.F32.PACK_AB R0, RZ, R0 ;  /* 0x00000000ff00723e */ /* 0x000fc800000000ff */
[----:B------:R-:W-:Y:S01]  /*6680*/  PRMT R22, R0, 0x7610, R22 ;  /* 0x0000761000167816 */ /* 0x000fe20000000016 */
[----:B------:R-:W-:Y:S06]  /*6690*/  BRA `(.L_x_7838) ;  /* 0x0000000400d07947 */ /* 0x000fec0003800000 */
.L_x_7845:
        /* <DEDUP_REMOVED lines=13> */
.L_x_7852:
        /* <DEDUP_REMOVED lines=21> */
.L_x_7856:
[----:B------:R-:W-:Y:S05]  /*68c0*/  BSYNC B1 ;  /* 0x0000000000017941 */ /* 0x000fea0003800000 */
.L_x_7855:
[----:B------:R-:W-:Y:S01]  /*68d0*/  LEA R3, R0, 0x3b800000, 0x17 ;  /* 0x3b80000000037811 */ /* 0x000fe200078eb8ff */
[----:B------:R-:W-:-:S05]  /*68e0*/  IMAD.SHL.U32 R0, R2, 0x100000, RZ ;  /* 0x0010000002007824 */ /* 0x000fca00078e00ff */
[----:B------:R-:W-:-:S07]  /*68f0*/  LOP3.LUT R0, R3, R0, R4, 0xfe, !PT ;  /* 0x0000000003007212 */ /* 0x000fce00078efe04 */
.L_x_7854:
[----:B------:R-:W-:Y:S05]  /*6900*/  BSYNC B0 ;  /* 0x0000000000007941 */ /* 0x000fea0003800000 */
.L_x_7853:
[----:B------:R-:W-:-:S04]  /*6910*/  F2FP.F16.F32.PACK_AB R0, RZ, R0 ;  /* 0x00000000ff00723e */ /* 0x000fc800000000ff */
[----:B------:R-:W-:Y:S01]  /*6920*/  PRMT R22, R0, 0x7610, R22 ;  /* 0x0000761000167816 */ /* 0x000fe20000000016 */
[----:B------:R-:W-:Y:S06]  /*6930*/  BRA `(.L_x_7838) ;  /* 0x0000000400287947 */ /* 0x000fec0003800000 */
.L_x_7851:
        /* <DEDUP_REMOVED lines=21> */
.L_x_7860:
[----:B------:R-:W-:Y:S05]  /*6a90*/  BSYNC B1 ;  /* 0x0000000000017941 */ /* 0x000fea0003800000 */
.L_x_7859:
[----:B------:R-:W-:Y:S01]  /*6aa0*/  LEA R3, R0, 0x37800000, 0x17 ;  /* 0x3780000000037811 */ /* 0x000fe200078eb8ff */
[----:B------:R-:W-:-:S05]  /*6ab0*/  IMAD.SHL.U32 R0, R2, 0x200000, RZ ;  /* 0x0020000002007824 */ /* 0x000fca00078e00ff */
[----:B------:R-:W-:-:S07]  /*6ac0*/  LOP3.LUT R0, R3, R0, R4, 0xfe, !PT ;  /* 0x0000000003007212 */ /* 0x000fce00078efe04 */
.L_x_7858:
[----:B------:R-:W-:Y:S05]  /*6ad0*/  BSYNC B0 ;  /* 0x0000000000007941 */ /* 0x000fea0003800000 */
.L_x_7857:
[----:B------:R-:W-:-:S04]  /*6ae0*/  F2FP.F16.F32.PACK_AB R0, RZ, R0 ;  /* 0x00000000ff00723e */ /* 0x000fc800000000ff */
[----:B------:R-:W-:Y:S01]  /*6af0*/  PRMT R22, R0, 0x7610, R22 ;  /* 0x0000761000167816 */ /* 0x000fe20000000016 */
[----:B------:R-:W-:Y:S06]  /*6b00*/  BRA `(.L_x_7838) ;  /* 0x0000000000b47947 */ /* 0x000fec0003800000 */
.L_x_7850:
        /* <DEDUP_REMOVED lines=14> */
.L_x_7864:
[----:B------:R-:W-:Y:S05]  /*6bf0*/  BSYNC B0 ;  /* 0x0000000000007941 */ /* 0x000fea0003800000 */
.L_x_7863:
[----:B------:R-:W-:-:S04]  /*6c00*/  F2FP.F16.F32.PACK_AB R0, RZ, R0 ;  /* 0x00000000ff00723e */ /* 0x000fc800000000ff */
[----:B------:R-:W-:Y:S01]  /*6c10*/  PRMT R22, R0, 0x7610, R22 ;  /* 0x0000761000167816 */ /* 0x000fe20000000016 */
[----:B------:R-:W-:Y:S06]  /*6c20*/  BRA `(.L_x_7838) ;  /* 0x00000000006c7947 */ /* 0x000fec0003800000 */
.L_x_7837:
        /* <DEDUP_REMOVED lines=16> */
.L_x_7865:
[----:B------:R-:W-:Y:S01]  /*6d30*/  PRMT R22, RZ, 0x7610, R22 ;  /* 0x00007610ff167816 */ /* 0x000fe20000000016 */
[----:B------:R-:W-:Y:S06]  /*6d40*/  BRA `(.L_x_7838) ;  /* 0x0000000000247947 */ /* 0x000fec0003800000 */
.L_x_7862:
[----:B------:R-:W2:Y:S02]  /*6d50*/  LDG.E.64 R2, desc[UR36][R2.64] ;  /* 0x0000002402027981 */ /* 0x000ea4000c1e1b00 */
[----:B--2---:R-:W0:Y:S02]  /*6d60*/  I2F.U64 R0, R2 ;  /* 0x0000000200007312 */ /* 0x004e240000301000 */
[----:B0-----:R-:W-:-:S04]  /*6d70*/  F2FP.F16.F32.PACK_AB R0, RZ, R0 ;  /* 0x00000000ff00723e */ /* 0x001fc800000000ff */
[----:B------:R-:W-:Y:S01]  /*6d80*/  PRMT R22, R0, 0x7610, R22 ;  /* 0x0000761000167816 */ /* 0x000fe20000000016 */
[----:B------:R-:W-:Y:S06]  /*6d90*/  BRA `(.L_x_7838) ;  /* 0x0000000000107947 */ /* 0x000fec0003800000 */
.L_x_7861:
[----:B------:R-:W2:Y:S02]  /*6da0*/  LDG.E R2, desc[UR36][R2.64] ;  /* 0x0000002402027981 */ /* 0x000ea4000c1e1900 */
[----:B--2---:R-:W-:-:S04]  /*6db0*/  I2FP.F32.U32 R0, R2 ;  /* 0x0000000200007245 */ /* 0x004fc80000201000 */
[----:B------:R-:W-:-:S04]  /*6dc0*/  F2FP.F16.F32.PACK_AB R0, RZ, R0 ;  /* 0x00000000ff00723e */ /* 0x000fc800000000ff */
[----:B------:R-:W-:-:S07]  /*6dd0*/  PRMT R22, R0, 0x7610, R22 ;  /* 0x0000761000167816 */ /* 0x000fce0000000016 */
.L_x_7838:
        /* <DEDUP_REMOVED lines=19> */
.L_x_7869:
[----:B------:R-:W2:Y:S02]  /*6f10*/  LDG.E.U8 R2, desc[UR36][R2.64] ;  /* 0x0000002402027981 */ /* 0x000ea4000c1e1100 */
[----:B--2---:R-:W-:-:S04]  /*6f20*/  I2FP.F32.U32 R0, R2 ;  /* 0x0000000200007245 */ /* 0x004fc80000201000 */
[----:B------:R-:W-:Y:S01]  /*6f30*/  F2FP.F16.F32.PACK_AB R0, RZ, R0 ;  /* 0x00000000ff00723e */ /* 0x000fe200000000ff */
[----:B------:R-:W-:Y:S06]  /*6f40*/  BRA `(.L_x_7871) ;  /* 0x0000000c00887947 */ /* 0x000fec0003800000 */
.L_x_7868:
        /* <DEDUP_REMOVED lines=10> */
.L_x_7873:
[----:B------:R-:W2:Y:S02]  /*6ff0*/  LDG.E R2, desc[UR36][R2.64] ;  /* 0x0000002402027981 */ /* 0x000ea4000c1e1900 */
[----:B--2---:R-:W-:-:S04]  /*7000*/  I2FP.F32.S32 R0, R2 ;  /* 0x0000000200007245 */ /* 0x004fc80000201400 */
[----:B------:R-:W-:Y:S01]  /*7010*/  F2FP.F16.F32.PACK_AB R0, RZ, R0 ;  /* 0x00000000ff00723e */ /* 0x000fe200000000ff */
[----:B------:R-:W-:Y:S06]  /*7020*/  BRA `(.L_x_7871) ;  /* 0x0000000c00507947 */ /* 0x000fec0003800000 */
.L_x_7872:
[----:B------:R-:W2:Y:S02]  /*7030*/  LDG.E.U16 R2, desc[UR36][R2.64] ;  /* 0x0000002402027981 */ /* 0x000ea4000c1e1500 */
[----:B--2---:R-:W0:Y:S02]  /*7040*/  I2F.S16 R0, R2 ;  /* 0x0000000200007306 */ /* 0x004e240000101400 */
[----:B0-----:R-:W-:Y:S01]  /*7050*/  F2FP.F16.F32.PACK_AB R0, RZ, R0 ;  /* 0x00000000ff00723e */ /* 0x001fe200000000ff */
[----:B------:R-:W-:Y:S06]  /*7060*/  BRA `(.L_x_7871) ;  /* 0x0000000c00407947 */ /* 0x000fec0003800000 */
.L_x_7867:
        /* <DEDUP_REMOVED lines=9> */
.L_x_7875:
[----:B------:R1:W5:Y:S01]  /*7100*/  LDG.E.U16 R0, desc[UR36][R2.64] ;  /* 0x0000002402007981 */ /* 0x000362000c1e1500 */
[----:B------:R-:W-:Y:S05]  /*7110*/  BRA `(.L_x_7871) ;  /* 0x0000000c00147947 */ /* 0x000fea0003800000 */
.L_x_7874:
        /* <DEDUP_REMOVED lines=9> */
.L_x_7877:
[----:B------:R0:W5:Y:S01]  /*71b0*/  LDG.E.U16 R0, desc[UR36][R2.64] ;  /* 0x0000002402007981 */ /* 0x000162000c1e1500 */
[----:B------:R-:W-:Y:S05]  /*71c0*/  BRA `(.L_x_7871) ;  /* 0x0000000800e87947 */ /* 0x000fea0003800000 */
.L_x_7876:
        /* <DEDUP_REMOVED lines=8> */
.L_x_7866:
        /* <DEDUP_REMOVED lines=13> */
.L_x_7880:
        /* <DEDUP_REMOVED lines=8> */
.L_x_7879:
        /* <DEDUP_REMOVED lines=28> */
.L_x_7882:
        /* <DEDUP_REMOVED lines=15> */
.L_x_7881:
[----:B------:R-:W2:Y:S02]  /*7650*/  LDG.E.U16 R0, desc[UR36][R2.64] ;  /* 0x0000002402007981 */ /* 0x000ea4000c1e1500 */
[----:B--2---:R-:W-:-:S05]  /*7660*/  IMAD.U32 R0, R0, 0x10000, RZ ;  /* 0x0001000000007824 */ /* 0x004fca00078e00ff */
[----:B------:R-:W-:Y:S01]  /*7670*/  F2FP.F16.F32.PACK_AB R0, RZ, R0 ;  /* 0x00000000ff00723e */ /* 0x000fe200000000ff */
[----:B------:R-:W-:Y:S06]  /*7680*/  BRA `(.L_x_7871) ;  /* 0x0000000400b87947 */ /* 0x000fec0003800000 */
.L_x_7878:
        /* <DEDUP_REMOVED lines=12> */
.L_x_7885:
        /* <DEDUP_REMOVED lines=21> */
.L_x_7889:
[----:B------:R-:W-:Y:S05]  /*78a0*/  BSYNC B1 ;  /* 0x0000000000017941 */ /* 0x000fea0003800000 */
.L_x_7888:
[----:B------:R-:W-:Y:S01]  /*78b0*/  LEA R3, R0, 0x3b800000, 0x17 ;  /* 0x3b80000000037811 */ /* 0x000fe200078eb8ff */
[----:B------:R-:W-:-:S05]  /*78c0*/  IMAD.SHL.U32 R0, R2, 0x100000, RZ ;  /* 0x0010000002007824 */ /* 0x000fca00078e00ff */
[----:B------:R-:W-:-:S07]  /*78d0*/  LOP3.LUT R0, R3, R0, R4, 0xfe, !PT ;  /* 0x0000000003007212 */ /* 0x000fce00078efe04 */
.L_x_7887:
[----:B------:R-:W-:Y:S05]  /*78e0*/  BSYNC B0 ;  /* 0x0000000000007941 */ /* 0x000fea0003800000 */
.L_x_7886:
[----:B------:R-:W-:Y:S01]  /*78f0*/  F2FP.F16.F32.PACK_AB R0, RZ, R0 ;  /* 0x00000000ff00723e */ /* 0x000fe200000000ff */
[----:B------:R-:W-:Y:S06]  /*7900*/  BRA `(.L_x_7871) ;  /* 0x0000000400187947 */ /* 0x000fec0003800000 */
.L_x_7884:
        /* <DEDUP_REMOVED lines=21> */
.L_x_7893:
[----:B------:R-:W-:Y:S05]  /*7a60*/  BSYNC B1 ;  /* 0x0000000000017941 */ /* 0x000fea0003800000 */
.L_x_7892:
[----:B------:R-:W-:Y:S01]  /*7a70*/  LEA R3, R0, 0x37800000, 0x17 ;  /* 0x3780000000037811 */ /* 0x000fe200078eb8ff */
[----:B------:R-:W-:-:S05]  /*7a80*/  IMAD.SHL.U32 R0, R2, 0x200000, RZ ;  /* 0x0020000002007824 */ /* 0x000fca00078e00ff */
[----:B------:R-:W-:-:S07]  /*7a90*/  LOP3.LUT R0, R3, R0, R4, 0xfe, !PT ;  /* 0x0000000003007212 */ /* 0x000fce00078efe04 */
.L_x_7891:
[----:B------:R-:W-:Y:S05]  /*7aa0*/  BSYNC B0 ;  /* 0x0000000000007941 */ /* 0x000fea0003800000 */
.L_x_7890:
[----:B------:R-:W-:Y:S01]  /*7ab0*/  F2FP.F16.F32.PACK_AB R0, RZ, R0 ;  /* 0x00000000ff00723e */ /* 0x000fe200000000ff */
[----:B------:R-:W-:Y:S06]  /*7ac0*/  BRA `(.L_x_7871) ;  /* 0x0000000000a87947 */ /* 0x000fec0003800000 */
.L_x_7883:
        /* <DEDUP_REMOVED lines=14> */
.L_x_7897:
[----:B------:R-:W-:Y:S05]  /*7bb0*/  BSYNC B0 ;  /* 0x0000000000007941 */ /* 0x000fea0003800000 */
.L_x_7896:
[----:B------:R-:W-:Y:S01]  /*7bc0*/  F2FP.F16.F32.PACK_AB R0, RZ, R0 ;  /* 0x00000000ff00723e */ /* 0x000fe200000000ff */
[----:B------:R-:W-:Y:S06]  /*7bd0*/  BRA `(.L_x_7871) ;  /* 0x0000000000647947 */ /* 0x000fec0003800000 */
.L_x_7870:
        /* <DEDUP_REMOVED lines=16> */
.L_x_7898:
[----:B------:R-:W-:Y:S01]  /*7ce0*/  PRMT R0, RZ, 0x7610, R0 ;  /* 0x00007610ff007816 */ /* 0x000fe20000000000 */
[----:B------:R-:W-:Y:S06]  /*7cf0*/  BRA `(.L_x_7871) ;  /* 0x00000000001c7947 */ /* 0x000fec0003800000 */
.L_x_7895:
[----:B------:R-:W2:Y:S02]  /*7d00*/  LDG.E.64 R2, desc[UR36][R2.64] ;  /* 0x0000002402027981 */ /* 0x000ea4000c1e1b00 */
[----:B--2---:R-:W0:Y:S02]  /*7d10*/  I2F.U64 R0, R2 ;  /* 0x0000000200007312 */ /* 0x004e240000301000 */
[----:B0-----:R-:W-:Y:S01]  /*7d20*/  F2FP.F16.F32.PACK_AB R0, RZ, R0 ;  /* 0x00000000ff00723e */ /* 0x001fe200000000ff */
[----:B------:R-:W-:Y:S06]  /*7d30*/  BRA `(.L_x_7871) ;  /* 0x00000000000c7947 */ /* 0x000fec0003800000 */
.L_x_7894:
[----:B------:R-:W2:Y:S02]  /*7d40*/  LDG.E R2, desc[UR36][R2.64] ;  /* 0x0000002402027981 */ /* 0x000ea4000c1e1900 */
[----:B--2---:R-:W-:-:S04]  /*7d50*/  I2FP.F32.U32 R0, R2 ;  /* 0x0000000200007245 */ /* 0x004fc80000201000 */
[----:B------:R-:W-:-:S07]  /*7d60*/  F2FP.F16.F32.PACK_AB R0, RZ, R0 ;  /* 0x00000000ff00723e */ /* 0x000fce00000000ff */
.L_x_7871:
[----:B------:R-:W2:Y:S01]  /*7d70*/  LDC.U8 R4, c[0x0][0x491] ;  /* 0x00012440ff047b82 */ /* 0x000ea20000000000 */
[----:B-----5:R-:W-:Y:S02]  /*7d80*/  HADD2.F32 R22, -RZ, R22.H0_H0 ;  /* 0x20000016ff167230 */ /* 0x020fe40000004100 */
[----:B01----:R-:W-:-:S05]  /*7d90*/  HADD2.F32 R3, -RZ, R0.H0_H0 ;  /* 0x20000000ff037230 */ /* 0x003fca0000004100 */
[----:B------:R-:W-:-:S04]  /*7da0*/  FMNMX.FTZ R3, R22, R3, !PT ;  /* 0x0000000316037209 */ /* 0x000fc80007810000 */
        /* <DEDUP_REMOVED lines=16> */
.L_x_7902:
[----:B------:R-:W-:-:S06]  /*7eb0*/  HADD2.F32 R3, -RZ, R3.H0_H0 ;  /* 0x20000003ff037230 */ /* 0x000fcc0000004100 */
[----:B------:R-:W0:Y:S02]  /*7ec0*/  F2I.S64.TRUNC R2, R3 ;  /* 0x0000000300027311 */ /* 0x000e24000020d900 */
[----:B0-----:R0:W-:Y:S01]  /*7ed0*/  STG.E.U8 desc[UR36][R16.64], R2 ;  /* 0x0000000210007986 */ /* 0x0011e2000c101124 */
[----:B------:R-:W-:Y:S05]  /*7ee0*/  BRA `(.L_x_7904) ;  /* 0x0000000c00847947 */ /* 0x000fea0003800000 */
.L_x_7901:
        /* <DEDUP_REMOVED lines=10> */
.L_x_7906:
[----:B------:R-:W-:-:S06]  /*7f90*/  HADD2.F32 R3, -RZ, R3.H0_H0 ;  /* 0x20000003ff037230 */ /* 0x000fcc0000004100 */
[----:B------:R-:W0:Y:S02]  /*7fa0*/  F2I.FTZ.TRUNC.NTZ R3, R3 ;  /* 0x0000000300037305 */ /* 0x000e24000021f100 */
[----:B0-----:R3:W-:Y:S01]  /*7fb0*/  STG.E desc[UR36][R16.64], R3 ;  /* 0x0000000310007986 */ /* 0x0017e2000c101924 */
[----:B------:R-:W-:Y:S05]  /*7fc0*/  BRA `(.L_x_7904) ;  /* 0x0000000c004c7947 */ /* 0x000fea0003800000 */
.L_x_7905:
[----:B------:R-:W-:-:S06]  /*7fd0*/  HADD2.F32 R3, -RZ, R3.H0_H0 ;  /* 0x20000003ff037230 */ /* 0x000fcc0000004100 */
[----:B------:R-:W0:Y:S02]  /*7fe0*/  F2I.FTZ.TRUNC.NTZ R3, R3 ;  /* 0x0000000300037305 */ /* 0x000e24000021f100 */
[----:B0-----:R2:W-:Y:S01]  /*7ff0*/  STG.E.U16 desc[UR36][R16.64], R3 ;  /* 0x0000000310007986 */ /* 0x0015e2000c101524 */
[----:B------:R-:W-:Y:S05]  /*8000*/  BRA `(.L_x_7904) ;  /* 0x0000000c003c7947 */ /* 0x000fea0003800000 */
.L_x_7900:
        /* <DEDUP_REMOVED lines=9> */
.L_x_7908:
[----:B------:R0:W-:Y:S01]  /*80a0*/  STG.E.U16 desc[UR36][R16.64], R3 ;  /* 0x0000000310007986 */ /* 0x0001e2000c101524 */
[----:B------:R-:W-:Y:S05]  /*80b0*/  BRA `(.L_x_7904) ;  /* 0x0000000c00107947 */ /* 0x000fea0003800000 */
.L_x_7907:
        /* <DEDUP_REMOVED lines=10> */
.L_x_7910:
[----:B------:R-:W-:-:S05]  /*8160*/  HADD2.F32 R0, -RZ, R3.H0_H0 ;  /* 0x20000003ff007230 */ /* 0x000fca0000004100 */
[----:B------:R-:W-:-:S04]  /*8170*/  F2FP.F16.F32.PACK_AB R0, RZ, R0 ;  /* 0x00000000ff00723e */ /* 0x000fc800000000ff */
[----:B------:R-:W-:-:S05]  /*8180*/  PRMT R0, R0, 0x5410, RZ ;  /* 0x0000541000007816 */ /* 0x000fca00000000ff */
[----:B------:R0:W-:Y:S01]  /*8190*/  STG.E desc[UR36][R16.64], R0 ;  /* 0x0000000010007986 */ /* 0x0001e2000c101924 */
[----:B------:R-:W-:Y:S05]  /*81a0*/  BRA `(.L_x_7904) ;  /* 0x0000000800d47947 */ /* 0x000fea0003800000 */
.L_x_7909:
[----:B------:R-:W-:-:S05]  /*81b0*/  HADD2.F32 R2, -RZ, R3.H0_H0 ;  /* 0x20000003ff027230 */ /* 0x000fca0000004100 */
[----:B------:R-:W-:-:S06]  /*81c0*/  FMUL.FTZ R2, R2, 1 ;  /* 0x3f80000002027820 */ /* 0x000fcc0000410000 */
[----:B------:R-:W0:Y:S02]  /*81d0*/  F2F.F64.F32 R2, R2 ;  /* 0x0000000200027310 */ /* 0x000e240000201800 */
[----:B0-----:R0:W-:Y:S01]  /*81e0*/  STG.E.64 desc[UR36][R16.64], R2 ;  /* 0x0000000210007986 */ /* 0x0011e2000c101b24 */
[----:B------:R-:W-:Y:S05]  /*81f0*/  BRA `(.L_x_7904) ;  /* 0x0000000800c07947 */ /* 0x000fea0003800000 */
.L_x_7899:
        /* <DEDUP_REMOVED lines=13> */
.L_x_7913:
[----:B------:R-:W-:Y:S01]  /*82d0*/  HADD2.F32 R3, -RZ, R3.H0_H0 ;  /* 0x20000003ff037230 */ /* 0x000fe20000004100 */
[----:B------:R-:W-:-:S04]  /*82e0*/  CS2R R6, SRZ ;  /* 0x0000000000067805 */ /* 0x000fc8000001ff00 */
[----:B------:R-:W-:-:S04]  /*82f0*/  FMUL.FTZ R3, R3, 1 ;  /* 0x3f80000003037820 */ /* 0x000fc80000410000 */
[----:B------:R-:W0:Y:S02]  /*8300*/  F2F.F64.F32 R4, R3 ;  /* 0x0000000300047310 */ /* 0x000e240000201800 */
[----:B0-----:R0:W-:Y:S01]  /*8310*/  STG.E.128 desc[UR36][R16.64], R4 ;  /* 0x0000000410007986 */ /* 0x0011e2000c101d24 */
[----:B------:R-:W-:Y:S05]  /*8320*/  BRA `(.L_x_7904) ;  /* 0x0000000800747947 */ /* 0x000fea0003800000 */
.L_x_7912:
        /* <DEDUP_REMOVED lines=21> */
.L_x_7917:
[----:B------:R-:W-:Y:S05]  /*8480*/  BSYNC B0 ;  /* 0x0000000000007941 */ /* 0x000fea0003800000 */
.L_x_7916:
[----:B------:R-:W-:-:S05]  /*8490*/  LOP3.LUT R3, R0, R3, RZ, 0xfc, !PT ;  /* 0x0000000300037212 */ /* 0x000fca00078efcff */
[----:B------:R0:W-:Y:S01]  /*84a0*/  STG.E.U8 desc[UR36][R16.64], R3 ;  /* 0x0000000310007986 */ /* 0x0001e2000c101124 */
[----:B------:R-:W-:Y:S05]  /*84b0*/  BRA `(.L_x_7904) ;  /* 0x0000000800107947 */ /* 0x000fea0003800000 */
.L_x_7915:
        /* <DEDUP_REMOVED lines=13> */
.L_x_7919:
[----:B------:R-:W-:Y:S01]  /*8590*/  IMAD.MOV.U32 R0, RZ, RZ, 0x7f ;  /* 0x0000007fff007424 */ /* 0x000fe200078e00ff */
[----:B------:R-:W-:-:S04]  /*85a0*/  ISETP.GT.U32.AND P0, PT, R2, 0x7f800000, PT ;  /* 0x7f8000000200780c */ /* 0x000fc80003f04070 */
[----:B------:R-:W-:-:S09]  /*85b0*/  SEL R0, R0, 0x7c, P0 ;  /* 0x0000007c00007807 */ /* 0x000fd20000000000 */
.L_x_7920:
[----:B------:R-:W-:Y:S05]  /*85c0*/  BSYNC B0 ;  /* 0x0000000000007941 */ /* 0x000fea0003800000 */
.L_x_7918:
[----:B------:R-:W-:-:S04]  /*85d0*/  LOP3.LUT R2, R3, 0x80000000, RZ, 0xc0, !PT ;  /* 0x8000000003027812 */ /* 0x000fc800078ec0ff */
[----:B------:R-:W-:-:S04]  /*85e0*/  SHF.R.U32.HI R3, RZ, 0x18, R2 ;  /* 0x00000018ff037819 */ /* 0x000fc80000011602 */
[----:B------:R-:W-:-:S05]  /*85f0*/  LOP3.LUT R3, R0, R3, RZ, 0xfc, !PT ;  /* 0x0000000300037212 */ /* 0x000fca00078efcff */
[----:B------:R0:W-:Y:S01]  /*8600*/  STG.E.U8 desc[UR36][R16.64], R3 ;  /* 0x0000000310007986 */ /* 0x0001e2000c101124 */
[----:B------:R-:W-:Y:S05]  /*8610*/  BRA `(.L_x_7904) ;  /* 0x0000000400b87947 */ /* 0x000fea0003800000 */
.L_x_7914:
[----:B------:R-:W-:-:S05]  /*8620*/  HADD2.F32 R0, -RZ, R3.H0_H0 ;  /* 0x20000003ff007230 */ /* 0x000fca0000004100 */
[----:B------:R-:W-:-:S05]  /*8630*/  F2FP.BF16.F32.PACK_AB R0, RZ, R0 ;  /* 0x00000000ff00723e */ /* 0x000fca00000010ff */
[----:B------:R0:W-:Y:S01]  /*8640*/  STG.E.U16 desc[UR36][R16.64], R0 ;  /* 0x0000000010007986 */ /* 0x0001e2000c101524 */
[----:B------:R-:W-:Y:S05]  /*8650*/  BRA `(.L_x_7904) ;  /* 0x0000000400a87947 */ /* 0x000fea0003800000 */
.L_x_7911:
        /* <DEDUP_REMOVED lines=12> */
.L_x_7923:
        /* <DEDUP_REMOVED lines=17> */
.L_x_7926:
[----:B------:R-:W-:-:S04]  /*8830*/  LOP3.LUT R2, R3, 0x80000000, RZ, 0xc0, !PT ;  /* 0x8000000003027812 */ /* 0x000fc800078ec0ff */
[----:B------:R-:W-:-:S04]  /*8840*/  SHF.R.U32.HI R3, RZ, 0x18, R2 ;  /* 0x00000018ff037819 */ /* 0x000fc80000011602 */
[----:B------:R-:W-:-:S04]  /*8850*/  LOP3.LUT R0, R0, R3, RZ, 0xfc, !PT ;  /* 0x0000000300007212 */ /* 0x000fc800078efcff */
[----:B------:R-:W-:-:S07]  /*8860*/  PRMT R8, R0, 0x7610, R8 ;  /* 0x0000761000087816 */ /* 0x000fce0000000008 */
.L_x_7925:
[----:B------:R-:W-:Y:S05]  /*8870*/  BSYNC B0 ;  /* 0x0000000000007941 */ /* 0x000fea0003800000 */
.L_x_7924:
[----:B------:R0:W-:Y:S01]  /*8880*/  STG.E.U8 desc[UR36][R16.64], R8 ;  /* 0x0000000810007986 */ /* 0x0001e2000c101124 */
[----:B------:R-:W-:Y:S05]  /*8890*/  BRA `(.L_x_7904) ;  /* 0x0000000400187947 */ /* 0x000fea0003800000 */
.L_x_7922:
        /* <DEDUP_REMOVED lines=17> */
.L_x_7929:
[----:B------:R-:W-:-:S04]  /*89b0*/  LOP3.LUT R2, R3, 0x80000000, RZ, 0xc0, !PT ;  /* 0x8000000003027812 */ /* 0x000fc800078ec0ff */
[----:B------:R-:W-:-:S04]  /*89c0*/  SHF.R.U32.HI R3, RZ, 0x18, R2 ;  /* 0x00000018ff037819 */ /* 0x000fc80000011602 */
[----:B------:R-:W-:-:S04]  /*89d0*/  LOP3.LUT R0, R0, R3, RZ, 0xfc, !PT ;  /* 0x0000000300007212 */ /* 0x000fc800078efcff */
[----:B------:R-:W-:-:S07]  /*89e0*/  PRMT R8, R0, 0x7610, R8 ;  /* 0x0000761000087816 */ /* 0x000fce0000000008 */
.L_x_7928:
[----:B------:R-:W-:Y:S05]  /*89f0*/  BSYNC B0 ;  /* 0x0000000000007941 */ /* 0x000fea0003800000 */
.L_x_7927:
[----:B------:R0:W-:Y:S01]  /*8a00*/  STG.E.U8 desc[UR36][R16.64], R8 ;  /* 0x0000000810007986 */ /* 0x0001e2000c101124 */
[----:B------:R-:W-:Y:S05]  /*8a10*/  BRA `(.L_x_7904) ;  /* 0x0000000000b87947 */ /* 0x000fea0003800000 */
.L_x_7921:
        /* <DEDUP_REMOVED lines=22> */
.L_x_7903:
        /* <DEDUP_REMOVED lines=16> */
.L_x_7932:
[----:B------:R-:W-:Y:S05]  /*8c80*/  BRA `(.L_x_7904) ;  /* 0x00000000001c7947 */ /* 0x000fea0003800000 */
.L_x_7931:
[----:B------:R-:W-:-:S06]  /*8c90*/  HADD2.F32 R3, -RZ, R3.H0_H0 ;  /* 0x20000003ff037230 */ /* 0x000fcc0000004100 */
[----:B------:R-:W0:Y:S02]  /*8ca0*/  F2I.U64.TRUNC R2, R3 ;  /* 0x0000000300027311 */ /* 0x000e24000020d800 */
[----:B0-----:R0:W-:Y:S01]  /*8cb0*/  STG.E.64 desc[UR36][R16.64], R2 ;  /* 0x0000000210007986 */ /* 0x0011e2000c101b24 */
[----:B------:R-:W-:Y:S05]  /*8cc0*/  BRA `(.L_x_7904) ;  /* 0x00000000000c7947 */ /* 0x000fea0003800000 */
.L_x_7930:
[----:B------:R-:W-:-:S06]  /*8cd0*/  HADD2.F32 R3, -RZ, R3.H0_H0 ;  /* 0x20000003ff037230 */ /* 0x000fcc0000004100 */
[----:B------:R-:W0:Y:S02]  /*8ce0*/  F2I.FTZ.U32.TRUNC.NTZ R3, R3 ;  /* 0x0000000300037305 */ /* 0x000e24000021f000 */
[----:B0-----:R0:W-:Y:S02]  /*8cf0*/  STG.E desc[UR36][R16.64], R3 ;  /* 0x0000000310007986 */ /* 0x0011e4000c101924 */
.L_x_7904:
[----:B------:R-:W-:-:S07]  /*8d00*/  VIADD R19, R19, 0x80 ;  /* 0x0000008013137836 */ /* 0x000fce0000000000 */
.L_x_7831:
[----:B------:R-:W-:Y:S05]  /*8d10*/  BSYNC B6 ;  /* 0x0000000000067941 */ /* 0x000fea0003800000 */
.L_x_7830:
        /* <DEDUP_REMOVED lines=358> */
.L_x_7935:
        /* <DEDUP_REMOVED lines=23> */
.L_x_7939:
[----:B------:R-:W2:Y:S02]  /*a4f0*/  LDG.E.U8 R2, desc[UR36][R2.64] ;  /* 0x0000002402027981 */ /* 0x000ea4000c1e1100 */
[----:B--2---:R-:W-:-:S04]  /*a500*/  I2FP.F32.U32 R0, R2 ;  /* 0x0000000200007245 */ /* 0x004fc80000201000 */
[----:B------:R-:W-:-:S04]  /*a510*/  F2FP.F16.F32.PACK_AB R0, RZ, R0 ;  /* 0x00000000ff00723e */ /* 0x000fc800000000ff */
[----:B------:R-:W-:Y:S01]  /*a520*/  PRMT R22, R0, 0x7610, R22 ;  /* 0x0000761000167816 */ /* 0x000fe20000000016 */
[----:B------:R-:W-:Y:S06]  /*a530*/  BRA `(.L_x_7941) ;  /* 0x0000000c00bc7947 */ /* 0x000fec0003800000 */
.L_x_7938:
        /* <DEDUP_REMOVED lines=11> */
.L_x_7943:
[----:B------:R-:W2:Y:S02]  /*a5f0*/  LDG.E R2, desc[UR36][R2.64] ;  /* 0x0000002402027981 */ /* 0x000ea4000c1e1900 */
[----:B--2---:R-:W-:-:S04]  /*a600*/  I2FP.F32.S32 R0, R2 ;  /* 0x0000000200007245 */ /* 0x004fc80000201400 */
[----:B------:R-:W-:-:S04]  /*a610*/  F2FP.F16.F32.PACK_AB R0, RZ, R0 ;  /* 0x00000000ff00723e */ /* 0x000fc800000000ff */
[----:B------:R-:W-:Y:S01]  /*a620*/  PRMT R22, R0, 0x7610, R22 ;  /* 0x0000761000167816 */ /* 0x000fe20000000016 */
[----:B------:R-:W-:Y:S06]  /*a630*/  BRA `(.L_x_7941) ;  /* 0x0000000c007c7947 */ /* 0x000fec0003800000 */
.L_x_7942:
[----:B------:R-:W2:Y:S02]  /*a640*/  LDG.E.U16 R2, desc[UR36][R2.64] ;  /* 0x0000002402027981 */ /* 0x000ea4000c1e1500 */
[----:B--2---:R-:W0:Y:S02]  /*a650*/  I2F.S16 R0, R2 ;  /* 0x0000000200007306 */ /* 0x004e240000101400 */
[----:B0-----:R-:W-:-:S04]  /*a660*/  F2FP.F16.F32.PACK_AB R0, RZ, R0 ;  /* 0x00000000ff00723e */ /* 0x001fc800000000ff */
[----:B------:R-:W-:Y:S01]  /*a670*/  PRMT R22, R0, 0x7610, R22 ;  /* 0x0000761000167816 */ /* 0x000fe20000000016 */
[----:B------:R-:W-:Y:S06]  /*a680*/  BRA `(.L_x_7941) ;  /* 0x0000000c00687947 */ /* 0x000fec0003800000 */
.L_x_7937:
        /* <DEDUP_REMOVED lines=9> */
.L_x_7945:
[----:B------:R0:W5:Y:S01]  /*a720*/  LDG.E.U16 R22, desc[UR36][R2.64] ;  /* 0x0000002402167981 */ /* 0x000162000c1e1500 */
[----:B------:R-:W-:Y:S05]  /*a730*/  BRA `(.L_x_7941) ;  /* 0x0000000c003c7947 */ /* 0x000fea0003800000 */
.L_x_7944:
        /* <DEDUP_REMOVED lines=9> */
.L_x_7947:
[----:B------:R1:W5:Y:S01]  /*a7d0*/  LDG.E.U16 R22, desc[UR36][R2.64] ;  /* 0x0000002402167981 */ /* 0x000362000c1e1500 */
[----:B------:R-:W-:Y:S05]  /*a7e0*/  BRA `(.L_x_7941) ;  /* 0x0000000c00107947 */ /* 0x000fea0003800000 */
.L_x_7946:
        /* <DEDUP_REMOVED lines=9> */
.L_x_7936:
        /* <DEDUP_REMOVED lines=14> */
.L_x_7950:
        /* <DEDUP_REMOVED lines=9> */
.L_x_7949:
        /* <DEDUP_REMOVED lines=28> */
.L_x_7952:
        /* <DEDUP_REMOVED lines=15> */
.L_x_7951:
[----:B------:R-:W2:Y:S02]  /*aca0*/  LDG.E.U16 R0, desc[UR36][R2.64] ;  /* 0x0000002402007981 */ /* 0x000ea4000c1e1500 */
[----:B--2---:R-:W-:-:S05]  /*acb0*/  IMAD.U32 R0, R0, 0x10000, RZ ;  /* 0x0001000000007824 */ /* 0x004fca00078e00ff */
[----:B------:R-:W-:-:S04]  /*acc0*/  F2FP.F16.F32.PACK_AB R0, RZ, R0 ;  /* 0x00000000ff00723e */ /* 0x000fc800000000ff */
[----:B------:R-:W-:Y:S01]  /*acd0*/  PRMT R22, R0, 0x7610, R22 ;  /* 0x0000761000167816 */ /* 0x000fe20000000016 */
[----:B------:R-:W-:Y:S06]  /*ace0*/  BRA `(.L_x_7941) ;  /* 0x0000000400d07947 */ /* 0x000fec0003800000 */
.L_x_7948:
        /* <DEDUP_REMOVED lines=13> */
.L_x_7955:
        /* <DEDUP_REMOVED lines=21> */
.L_x_7959:
[----:B------:R-:W-:Y:S05]  /*af10*/  BSYNC B1 ;  /* 0x0000000000017941 */ /* 0x000fea0003800000 */
.L_x_7958:
[----:B------:R-:W-:Y:S01]  /*af20*/  LEA R3, R0, 0x3b800000, 0x17 ;  /* 0x3b80000000037811 */ /* 0x000fe200078eb8ff */
[----:B------:R-:W-:-:S05]  /*af30*/  IMAD.SHL.U32 R0, R2, 0x100000, RZ ;  /* 0x0010000002007824 */ /* 0x000fca00078e00ff */
[----:B------:R-:W-:-:S07]  /*af40*/  LOP3.LUT R0, R3, R0, R4, 0xfe, !PT ;  /* 0x0000000003007212 */ /* 0x000fce00078efe04 */
.L_x_7957:
[----:B------:R-:W-:Y:S05]  /*af50*/  BSYNC B0 ;  /* 0x0000000000007941 */ /* 0x000fea0003800000 */
.L_x_7956:
[----:B------:R-:W-:-:S04]  /*af60*/  F2FP.F16.F32.PACK_AB R0, RZ, R0 ;  /* 0x00000000ff00723e */ /* 0x000fc800000000ff */
[----:B------:R-:W-:Y:S01]  /*af70*/  PRMT R22, R0, 0x7610, R22 ;  /* 0x0000761000167816 */ /* 0x000fe20000000016 */
[----:B------:R-:W-:Y:S06]  /*af80*/  BRA `(.L_x_7941) ;  /* 0x0000000400287947 */ /* 0x000fec0003800000 */
.L_x_7954:
        /* <DEDUP_REMOVED lines=21> */
.L_x_7963:
[----:B------:R-:W-:Y:S05]  /*b0e0*/  BSYNC B1 ;  /* 0x0000000000017941 */ /* 0x000fea0003800000 */
.L_x_7962:
[----:B------:R-:W-:Y:S01]  /*b0f0*/  LEA R3, R0, 0x37800000, 0x17 ;  /* 0x3780000000037811 */ /* 0x000fe200078eb8ff */
[----:B------:R-:W-:-:S05]  /*b100*/  IMAD.SHL.U32 R0, R2, 0x200000, RZ ;  /* 0x0020000002007824 */ /* 0x000fca00078e00ff */
[----:B------:R-:W-:-:S07]  /*b110*/  LOP3.LUT R0, R3, R0, R4, 0xfe, !PT ;  /* 0x0000000003007212 */ /* 0x000fce00078efe04 */
.L_x_7961:
[----:B------:R-:W-:Y:S05]  /*b120*/  BSYNC B0 ;  /* 0x0000000000007941 */ /* 0x000fea0003800000 */
.L_x_7960:
[----:B------:R-:W-:-:S04]  /*b130*/  F2FP.F16.F32.PACK_AB R0, RZ, R0 ;  /* 0x00000000ff00723e */ /* 0x000fc800000000ff */
[----:B------:R-:W-:Y:S01]  /*b140*/  PRMT R22, R0, 0x7610, R22 ;  /* 0x0000761000167816 */ /* 0x000fe20000000016 */
[----:B------:R-:W-:Y:S06]  /*b150*/  BRA `(.L_x_7941) ;  /* 0x0000000000b47947 */ /* 0x000fec0003800000 */
.L_x_7953:
        /* <DEDUP_REMOVED lines=14> */
.L_x_7967:
[----:B------:R-:W-:Y:S05]  /*b240*/  BSYNC B0 ;  /* 0x0000000000007941 */ /* 0x000fea0003800000 */
.L_x_7966:
[----:B------:R-:W-:-:S04]  /*b250*/  F2FP.F16.F32.PACK_AB R0, RZ, R0 ;  /* 0x00000000ff00723e */ /* 0x000fc800000000ff */
[----:B------:R-:W-:Y:S01]  /*b260*/  PRMT R22, R0, 0x7610, R22 ;  /* 0x0000761000167816 */ /* 0x000fe20000000016 */
[----:B------:R-:W-:Y:S06]  /*b270*/  BRA `(.L_x_7941) ;  /* 0x00000000006c7947 */ /* 0x000fec0003800000 */
.L_x_7940:
        /* <DEDUP_REMOVED lines=16> */
.L_x_7968:
[----:B------:R-:W-:Y:S01]  /*b380*/  PRMT R22, RZ, 0x7610, R22 ;  /* 0x00007610ff167816 */ /* 0x000fe20000000016 */
[----:B------:R-:W-:Y:S06]  /*b390*/  BRA `(.L_x_7941) ;  /* 0x0000000000247947 */ /* 0x000fec0003800000 */
.L_x_7965:
[----:B------:R-:W2:Y:S02]  /*b3a0*/  LDG.E.64 R2, desc[UR36][R2.64] ;  /* 0x0000002402027981 */ /* 0x000ea4000c1e1b00 */
[----:B--2---:R-:W0:Y:S02]  /*b3b0*/  I2F.U64 R0, R2 ;  /* 0x0000000200007312 */ /* 0x004e240000301000 */
[----:B0-----:R-:W-:-:S04]  /*b3c0*/  F2FP.F16.F32.PACK_AB R0, RZ, R0 ;  /* 0x00000000ff00723e */ /* 0x001fc800000000ff */
[----:B------:R-:W-:Y:S01]  /*b3d0*/  PRMT R22, R0, 0x7610, R22 ;  /* 0x0000761000167816 */ /* 0x000fe20000000016 */
[----:B------:R-:W-:Y:S06]  /*b3e0*/  BRA `(.L_x_7941) ;  /* 0x0000000000107947 */ /* 0x000fec0003800000 */
.L_x_7964:
[----:B------:R-:W2:Y:S02]  /*b3f0*/  LDG.E R2, desc[UR36][R2.64] ;  /* 0x0000002402027981 */ /* 0x000ea4000c1e1900 */
[----:B--2---:R-:W-:-:S04]  /*b400*/  I2FP.F32.U32 R0, R2 ;  /* 0x0000000200007245 */ /* 0x004fc80000201000 */
[----:B------:R-:W-:-:S04]  /*b410*/  F2FP.F16.F32.PACK_AB R0, RZ, R0 ;  /* 0x00000000ff00723e */ /* 0x000fc800000000ff */
[----:B------:R-:W-:-:S07]  /*b420*/  PRMT R22, R0, 0x7610, R22 ;  /* 0x0000761000167816 */ /* 0x000fce0000000016 */
.L_x_7941:
        /* <DEDUP_REMOVED lines=19> */
.L_x_7972:
[----:B------:R-:W2:Y:S02]  /*b560*/  LDG.E.U8 R2, desc[UR36][R2.64] ;  /* 0x0000002402027981 */ /* 0x000ea4000c1e1100 */
[----:B--2---:R-:W-:-:S04]  /*b570*/  I2FP.F32.U32 R0, R2 ;  /* 0x0000000200007245 */ /* 0x004fc80000201000 */
[----:B------:R-:W-:Y:S01]  /*b580*/  F2FP.F16.F32.PACK_AB R0, RZ, R0 ;  /* 0x00000000ff00723e */ /* 0x000fe200000000ff */
[----:B------:R-:W-:Y:S06]  /*b590*/  BRA `(.L_x_7974) ;  /* 0x0000000c00887947 */ /* 0x000fec0003800000 */
.L_x_7971:
        /* <DEDUP_REMOVED lines=10> */
.L_x_7976:
[----:B------:R-:W2:Y:S02]  /*b640*/  LDG.E R2, desc[UR36][R2.64] ;  /* 0x0000002402027981 */ /* 0x000ea4000c1e1900 */
[----:B--2---:R-:W-:-:S04]  /*b650*/  I2FP.F32.S32 R0, R2 ;  /* 0x0000000200007245 */ /* 0x004fc80000201400 */
[----:B------:R-:W-:Y:S01]  /*b660*/  F2FP.F16.F32.PACK_AB R0, RZ, R0 ;  /* 0x00000000ff00723e */ /* 0x000fe200000000ff */
[----:B------:R-:W-:Y:S06]  /*b670*/  BRA `(.L_x_7974) ;  /* 0x0000000c00507947 */ /* 0x000fec0003800000 */
.L_x_7975:
[----:B------:R-:W2:Y:S02]  /*b680*/  LDG.E.U16 R2, desc[UR36][R2.64] ;  /* 0x0000002402027981 */ /* 0x000ea4000c1e1500 */
[----:B--2---:R-:W0:Y:S02]  /*b690*/  I2F.S16 R0, R2 ;  /* 0x0000000200007306 */ /* 0x004e240000101400 */
[----:B0-----:R-:W-:Y:S01]  /*b6a0*/  F2FP.F16.F32.PACK_AB R0, RZ, R0 ;  /* 0x00000000ff00723e */ /* 0x001fe200000000ff */
[----:B------:R-:W-:Y:S06]  /*b6b0*/  BRA `(.L_x_7974) ;  /* 0x0000000c00407947 */ /* 0x000fec0003800000 */
.L_x_7970:
        /* <DEDUP_REMOVED lines=9> */
.L_x_7978:
[----:B------:R0:W5:Y:S01]  /*b750*/  LDG.E.U16 R0, desc[UR36][R2.64] ;  /* 0x0000002402007981 */ /* 0x000162000c1e1500 */
[----:B------:R-:W-:Y:S05]  /*b760*/  BRA `(.L_x_7974) ;  /* 0x0000000c00147947 */ /* 0x000fea0003800000 */
.L_x_7977:
        /* <DEDUP_REMOVED lines=9> */
.L_x_7980:
[----:B------:R1:W5:Y:S01]  /*b800*/  LDG.E.U16 R0, desc[UR36][R2.64] ;  /* 0x0000002402007981 */ /* 0x000362000c1e1500 */
[----:B------:R-:W-:Y:S05]  /*b810*/  BRA `(.L_x_7974) ;  /* 0x0000000800e87947 */ /* 0x000fea0003800000 */
.L_x_7979:
        /* <DEDUP_REMOVED lines=8> */
.L_x_7969:
        /* <DEDUP_REMOVED lines=13> */
.L_x_7983:
        /* <DEDUP_REMOVED lines=8> */
.L_x_7982:
        /* <DEDUP_REMOVED lines=28> */
.L_x_7985:
        /* <DEDUP_REMOVED lines=15> */
.L_x_7984:
[----:B------:R-:W2:Y:S02]  /*bca0*/  LDG.E.U16 R0, desc[UR36][R2.64] ;  /* 0x0000002402007981 */ /* 0x000ea4000c1e1500 */
[----:B--2---:R-:W-:-:S05]  /*bcb0*/  IMAD.U32 R0, R0, 0x10000, RZ ;  /* 0x0001000000007824 */ /* 0x004fca00078e00ff */
[----:B------:R-:W-:Y:S01]  /*bcc0*/  F2FP.F16.F32.PACK_AB R0, RZ, R0 ;  /* 0x00000000ff00723e */ /* 0x000fe200000000ff */
[----:B------:R-:W-:Y:S06]  /*bcd0*/  BRA `(.L_x_7974) ;  /* 0x0000000400b87947 */ /* 0x000fec0003800000 */
.L_x_7981:
        /* <DEDUP_REMOVED lines=12> */
.L_x_7988:
        /* <DEDUP_REMOVED lines=21> */
.L_x_7992:
[----:B------:R-:W-:Y:S05]  /*bef0*/  BSYNC B1 ;  /* 0x0000000000017941 */ /* 0x000fea0003800000 */
.L_x_7991:
[----:B------:R-:W-:Y:S01]  /*bf00*/  LEA R3, R0, 0x3b800000, 0x17 ;  /* 0x3b80000000037811 */ /* 0x000fe200078eb8ff */
[----:B------:R-:W-:-:S05]  /*bf10*/  IMAD.SHL.U32 R0, R2, 0x100000, RZ ;  /* 0x0010000002007824 */ /* 0x000fca00078e00ff */
[----:B------:R-:W-:-:S07]  /*bf20*/  LOP3.LUT R0, R3, R0, R4, 0xfe, !PT ;  /* 0x0000000003007212 */ /* 0x000fce00078efe04 */
.L_x_7990:
[----:B------:R-:W-:Y:S05]  /*bf30*/  BSYNC B0 ;  /* 0x0000000000007941 */ /* 0x000fea0003800000 */
.L_x_7989:
[----:B------:R-:W-:Y:S01]  /*bf40*/  F2FP.F16.F32.PACK_AB R0, RZ, R0 ;  /* 0x00000000ff00723e */ /* 0x000fe200000000ff */
[----:B------:R-:W-:Y:S06]  /*bf50*/  BRA `(.L_x_7974) ;  /* 0x0000000400187947 */ /* 0x000fec0003800000 */
.L_x_7987:
        /* <DEDUP_REMOVED lines=21> */
.L_x_7996:
[----:B------:R-:W-:Y:S05]  /*c0b0*/  BSYNC B1 ;  /* 0x0000000000017941 */ /* 0x000fea0003800000 */
.L_x_7995:
[----:B------:R-:W-:Y:S01]  /*c0c0*/  LEA R3, R0, 0x37800000, 0x17 ;  /* 0x3780000000037811 */ /* 0x000fe200078eb8ff */
[----:B------:R-:W-:-:S05]  /*c0d0*/  IMAD.SHL.U32 R0, R2, 0x200000, RZ ;  /* 0x0020000002007824 */ /* 0x000fca00078e00ff */
[----:B------:R-:W-:-:S07]  /*c0e0*/  LOP3.LUT R0, R3, R0, R4, 0xfe, !PT ;  /* 0x0000000003007212 */ /* 0x000fce00078efe04 */
.L_x_7994:
[----:B------:R-:W-:Y:S05]  /*c0f0*/  BSYNC B0 ;  /* 0x0000000000007941 */ /* 0x000fea0003800000 */
.L_x_7993:
[----:B------:R-:W-:Y:S01]  /*c100*/  F2FP.F16.F32.PACK_AB R0, RZ, R0 ;  /* 0x00000000ff00723e */ /* 0x000fe200000000ff */
[----:B------:R-:W-:Y:S06]  /*c110*/  BRA `(.L_x_7974) ;  /* 0x0000000000a87947 */ /* 0x000fec0003800000 */
.L_x_7986:
        /* <DEDUP_REMOVED lines=14> */
.L_x_8000:
[----:B------:R-:W-:Y:S05]  /*c200*/  BSYNC B0 ;  /* 0x0000000000007941 */ /* 0x000fea0003800000 */
.L_x_7999:
[----:B------:R-:W-:Y:S01]  /*c210*/  F2FP.F16.F32.PACK_AB R0, RZ, R0 ;  /* 0x00000000ff00723e */ /* 0x000fe200000000ff */
[----:B------:R-:W-:Y:S06]  /*c220*/  BRA `(.L_x_7974) ;  /* 0x0000000000647947 */ /* 0x000fec0003800000 */
.L_x_7973:
        /* <DEDUP_REMOVED lines=16> */
.L_x_8001:
[----:B------:R-:W-:Y:S01]  /*c330*/  PRMT R0, RZ, 0x7610, R0 ;  /* 0x00007610ff007816 */ /* 0x000fe20000000000 */
[----:B------:R-:W-:Y:S06]  /*c340*/  BRA `(.L_x_7974) ;  /* 0x00000000001c7947 */ /* 0x000fec0003800000 */
.L_x_7998:
[----:B------:R-:W2:Y:S02]  /*c350*/  LDG.E.64 R2, desc[UR36][R2.64] ;  /* 0x0000002402027981 */ /* 0x000ea4000c1e1b00 */
[----:B--2---:R-:W0:Y:S02]  /*c360*/  I2F.U64 R0, R2 ;  /* 0x0000000200007312 */ /* 0x004e240000301000 */
[----:B0-----:R-:W-:Y:S01]  /*c370*/  F2FP.F16.F32.PACK_AB R0, RZ, R0 ;  /* 0x00000000ff00723e */ /* 0x001fe200000000ff */
[----:B------:R-:W-:Y:S06]  /*c380*/  BRA `(.L_x_7974) ;  /* 0x00000000000c7947 */ /* 0x000fec0003800000 */
.L_x_7997:
[----:B------:R-:W2:Y:S02]  /*c390*/  LDG.E R2, desc[UR36][R2.64] ;  /* 0x0000002402027981 */ /* 0x000ea4000c1e1900 */
[----:B--2---:R-:W-:-:S04]  /*c3a0*/  I2FP.F32.U32 R0, R2 ;  /* 0x0000000200007245 */ /* 0x004fc80000201000 */
[----:B------:R-:W-:-:S07]  /*c3b0*/  F2FP.F16.F32.PACK_AB R0, RZ, R0 ;  /* 0x00000000ff00723e */ /* 0x000fce00000000ff */
.L_x_7974:
        /* <DEDUP_REMOVED lines=20> */
.L_x_8005:
[----:B------:R-:W-:-:S06]  /*c500*/  HADD2.F32 R3, -RZ, R3.H0_H0 ;  /* 0x20000003ff037230 */ /* 0x000fcc0000004100 */
[----:B------:R-:W0:Y:S02]  /*c510*/  F2I.S64.TRUNC R2, R3 ;  /* 0x0000000300027311 */ /* 0x000e24000020d900 */
[----:B0-----:R0:W-:Y:S01]  /*c520*/  STG.E.U8 desc[UR36][R16.64], R2 ;  /* 0x0000000210007986 */ /* 0x0011e2000c101124 */
[----:B------:R-:W-:Y:S05]  /*c530*/  BRA `(.L_x_8007) ;  /* 0x0000000c00847947 */ /* 0x000fea0003800000 */
.L_x_8004:
        /* <DEDUP_REMOVED lines=10> */
.L_x_8009:
[----:B------:R-:W-:-:S06]  /*c5e0*/  HADD2.F32 R3, -RZ, R3.H0_H0 ;  /* 0x20000003ff037230 */ /* 0x000fcc0000004100 */
[----:B------:R-:W0:Y:S02]  /*c5f0*/  F2I.FTZ.TRUNC.NTZ R3, R3 ;  /* 0x0000000300037305 */ /* 0x000e24000021f100 */
[----:B0-----:R0:W-:Y:S01]  /*c600*/  STG.E desc[UR36][R16.64], R3 ;  /* 0x0000000310007986 */ /* 0x0011e2000c101924 */
[----:B------:R-:W-:Y:S05]  /*c610*/  BRA `(.L_x_8007) ;  /* 0x0000000c004c7947 */ /* 0x000fea0003800000 */
.L_x_8008:
[----:B------:R-:W-:-:S06]  /*c620*/  HADD2.F32 R3, -RZ, R3.H0_H0 ;  /* 0x20000003ff037230 */ /* 0x000fcc0000004100 */
[----:B------:R-:W0:Y:S02]  /*c630*/  F2I.FTZ.TRUNC.NTZ R3, R3 ;  /* 0x0000000300037305 */ /* 0x000e24000021f100 */
[----:B0-----:R0:W-:Y:S01]  /*c640*/  STG.E.U16 desc[UR36][R16.64], R3 ;  /* 0x0000000310007986 */ /* 0x0011e2000c101524 */
[----:B------:R-:W-:Y:S05]  /*c650*/  BRA `(.L_x_8007) ;  /* 0x0000000c003c7947 */ /* 0x000fea0003800000 */
.L_x_8003:
        /* <DEDUP_REMOVED lines=9> */
.L_x_8011:
[----:B------:R0:W-:Y:S01]  /*c6f0*/  STG.E.U16 desc[UR36][R16.64], R3 ;  /* 0x0000000310007986 */ /* 0x0001e2000c101524 */
[----:B------:R-:W-:Y:S05]  /*c700*/  BRA `(.L_x_8007) ;  /* 0x0000000c00107947 */ /* 0x000fea0003800000 */
.L_x_8010:
        /* <DEDUP_REMOVED lines=10> */
.L_x_8013:
[----:B------:R-:W-:-:S05]  /*c7b0*/  HADD2.F32 R0, -RZ, R3.H0_H0 ;  /* 0x20000003ff007230 */ /* 0x000fca0000004100 */
[----:B------:R-:W-:-:S04]  /*c7c0*/  F2FP.F16.F32.PACK_AB R0, RZ, R0 ;  /* 0x00000000ff00723e */ /* 0x000fc800000000ff */
[----:B------:R-:W-:-:S05]  /*c7d0*/  PRMT R0, R0, 0x5410, RZ ;  /* 0x0000541000007816 */ /* 0x000fca00000000ff */
[----:B------:R0:W-:Y:S01]  /*c7e0*/  STG.E desc[UR36][R16.64], R0 ;  /* 0x0000000010007986 */ /* 0x0001e2000c101924 */
[----:B------:R-:W-:Y:S05]  /*c7f0*/  BRA `(.L_x_8007) ;  /* 0x0000000800d47947 */ /* 0x000fea0003800000 */
.L_x_8012:
[----:B------:R-:W-:-:S05]  /*c800*/  HADD2.F32 R2, -RZ, R3.H0_H0 ;  /* 0x20000003ff027230 */ /* 0x000fca0000004100 */
[----:B------:R-:W-:-:S06]  /*c810*/  FMUL.FTZ R2, R2, 1 ;  /* 0x3f80000002027820 */ /* 0x000fcc0000410000 */
[----:B------:R-:W0:Y:S02]  /*c820*/  F2F.F64.F32 R2, R2 ;  /* 0x0000000200027310 */ /* 0x000e240000201800 */
[----:B0-----:R0:W-:Y:S01]  /*c830*/  STG.E.64 desc[UR36][R16.64], R2 ;  /* 0x0000000210007986 */ /* 0x0011e2000c101b24 */
[----:B------:R-:W-:Y:S05]  /*c840*/  BRA `(.L_x_8007) ;  /* 0x0000000800c07947 */ /* 0x000fea0003800000 */
.L_x_8002:
        /* <DEDUP_REMOVED lines=13> */
.L_x_8016:
[----:B------:R-:W-:Y:S01]  /*c920*/  HADD2.F32 R3, -RZ, R3.H0_H0 ;  /* 0x20000003ff037230 */ /* 0x000fe20000004100 */
[----:B------:R-:W-:-:S04]  /*c930*/  CS2R R6, SRZ ;  /* 0x0000000000067805 */ /* 0x000fc8000001ff00 */
[----:B------:R-:W-:-:S04]  /*c940*/  FMUL.FTZ R3, R3, 1 ;  /* 0x3f80000003037820 */ /* 0x000fc80000410000 */
[----:B------:R-:W0:Y:S02]  /*c950*/  F2F.F64.F32 R4, R3 ;  /* 0x0000000300047310 */ /* 0x000e240000201800 */
[----:B0-----:R0:W-:Y:S01]  /*c960*/  STG.E.128 desc[UR36][R16.64], R4 ;  /* 0x0000000410007986 */ /* 0x0011e2000c101d24 */
[----:B------:R-:W-:Y:S05]  /*c970*/  BRA `(.L_x_8007) ;  /* 0x0000000800747947 */ /* 0x000fea0003800000 */
.L_x_8015:
        /* <DEDUP_REMOVED lines=21> */
.L_x_8020:
[----:B------:R-:W-:Y:S05]  /*cad0*/  BSYNC B0 ;  /* 0x0000000000007941 */ /* 0x000fea0003800000 */
.L_x_8019:
[----:B------:R-:W-:-:S05]  /*cae0*/  LOP3.LUT R3, R0, R3, RZ, 0xfc, !PT ;  /* 0x0000000300037212 */ /* 0x000fca00078efcff */
[----:B------:R0:W-:Y:S01]  /*caf0*/  STG.E.U8 desc[UR36][R16.64], R3 ;  /* 0x0000000310007986 */ /* 0x0001e2000c101124 */
[----:B------:R-:W-:Y:S05]  /*cb00*/  BRA `(.L_x_8007) ;  /* 0x0000000800107947 */ /* 0x000fea0003800000 */
.L_x_8018:
        /* <DEDUP_REMOVED lines=13> */
.L_x_8022:
[----:B------:R-:W-:Y:S01]  /*cbe0*/  IMAD.MOV.U32 R0, RZ, RZ, 0x7f ;  /* 0x0000007fff007424 */ /* 0x000fe200078e00ff */
[----:B------:R-:W-:-:S04]  /*cbf0*/  ISETP.GT.U32.AND P0, PT, R2, 0x7f800000, PT ;  /* 0x7f8000000200780c */ /* 0x000fc80003f04070 */
[----:B------:R-:W-:-:S09]  /*cc00*/  SEL R0, R0, 0x7c, P0 ;  /* 0x0000007c00007807 */ /* 0x000fd20000000000 */
.L_x_8023:
[----:B------:R-:W-:Y:S05]  /*cc10*/  BSYNC B0 ;  /* 0x0000000000007941 */ /* 0x000fea0003800000 */
.L_x_8021:
[----:B------:R-:W-:-:S04]  /*cc20*/  LOP3.LUT R2, R3, 0x80000000, RZ, 0xc0, !PT ;  /* 0x8000000003027812 */ /* 0x000fc800078ec0ff */
[----:B------:R-:W-:-:S04]  /*cc30*/  SHF.R.U32.HI R3, RZ, 0x18, R2 ;  /* 0x00000018ff037819 */ /* 0x000fc80000011602 */
[----:B------:R-:W-:-:S05]  /*cc40*/  LOP3.LUT R3, R0, R3, RZ, 0xfc, !PT ;  /* 0x0000000300037212 */ /* 0x000fca00078efcff */
[----:B------:R0:W-:Y:S01]  /*cc50*/  STG.E.U8 desc[UR36][R16.64], R3 ;  /* 0x0000000310007986 */ /* 0x0001e2000c101124 */
[----:B------:R-:W-:Y:S05]  /*cc60*/  BRA `(.L_x_8007) ;  /* 0x0000000400b87947 */ /* 0x000fea0003800000 */
.L_x_8017:
[----:B------:R-:W-:-:S05]  /*cc70*/  HADD2.F32 R0, -RZ, R3.H0_H0 ;  /* 0x20000003ff007230 */ /* 0x000fca0000004100 */
[----:B------:R-:W-:-:S05]  /*cc80*/  F2FP.BF16.F32.PACK_AB R0, RZ, R0 ;  /* 0x00000000ff00723e */ /* 0x000fca00000010ff */
[----:B------:R0:W-:Y:S01]  /*cc90*/  STG.E.U16 desc[UR36][R16.64], R0 ;  /* 0x0000000010007986 */ /* 0x0001e2000c101524 */
[----:B------:R-:W-:Y:S05]  /*cca0*/  BRA `(.L_x_8007) ;  /* 0x0000000400a87947 */ /* 0x000fea0003800000 */
.L_x_8014:
        /* <DEDUP_REMOVED lines=12> */
.L_x_8026:
        /* <DEDUP_REMOVED lines=17> */
.L_x_8029:
[----:B------:R-:W-:-:S04]  /*ce80*/  LOP3.LUT R2, R3, 0x80000000, RZ, 0xc0, !PT ;  /* 0x8000000003027812 */ /* 0x000fc800078ec0ff */
[----:B------:R-:W-:-:S04]  /*ce90*/  SHF.R.U32.HI R3, RZ, 0x18, R2 ;  /* 0x00000018ff037819 */ /* 0x000fc80000011602 */
[----:B------:R-:W-:-:S04]  /*cea0*/  LOP3.LUT R0, R0, R3, RZ, 0xfc, !PT ;  /* 0x0000000300007212 */ /* 0x000fc800078efcff */
[----:B------:R-:W-:-:S07]  /*ceb0*/  PRMT R8, R0, 0x7610, R8 ;  /* 0x0000761000087816 */ /* 0x000fce0000000008 */
.L_x_8028:
[----:B------:R-:W-:Y:S05]  /*cec0*/  BSYNC B0 ;  /* 0x0000000000007941 */ /* 0x000fea0003800000 */
.L_x_8027:
[----:B------:R3:W-:Y:S01]  /*ced0*/  STG.E.U8 desc[UR36][R16.64], R8 ;  /* 0x0000000810007986 */ /* 0x0007e2000c101124 */
[----:B------:R-:W-:Y:S05]  /*cee0*/  BRA `(.L_x_8007) ;  /* 0x0000000400187947 */ /* 0x000fea0003800000 */
.L_x_8025:
        /* <DEDUP_REMOVED lines=17> */
.L_x_8032:
[----:B------:R-:W-:-:S04]  /*d000*/  LOP3.LUT R2, R3, 0x80000000, RZ, 0xc0, !PT ;  /* 0x8000000003027812 */ /* 0x000fc800078ec0ff */
[----:B------:R-:W-:-:S04]  /*d010*/  SHF.R.U32.HI R3, RZ, 0x18, R2 ;  /* 0x00000018ff037819 */ /* 0x000fc80000011602 */
[----:B------:R-:W-:-:S04]  /*d020*/  LOP3.LUT R0, R0, R3, RZ, 0xfc, !PT ;  /* 0x0000000300007212 */ /* 0x000fc800078efcff */
[----:B------:R-:W-:-:S07]  /*d030*/  PRMT R8, R0, 0x7610, R8 ;  /* 0x0000761000087816 */ /* 0x000fce0000000008 */
.L_x_8031:
[----:B------:R-:W-:Y:S05]  /*d040*/  BSYNC B0 ;  /* 0x0000000000007941 */ /* 0x000fea0003800000 */
.L_x_8030:
[----:B------:R0:W-:Y:S01]  /*d050*/  STG.E.U8 desc[UR36][R16.64], R8 ;  /* 0x0000000810007986 */ /* 0x0001e2000c101124 */
[----:B------:R-:W-:Y:S05]  /*d060*/  BRA `(.L_x_8007) ;  /* 0x0000000000b87947 */ /* 0x000fea0003800000 */
.L_x_8024:
        /* <DEDUP_REMOVED lines=22> */
.L_x_8006:
        /* <DEDUP_REMOVED lines=16> */
.L_x_8035:
[----:B------:R-:W-:Y:S05]  /*d2d0*/  BRA `(.L_x_8007) ;  /* 0x00000000001c7947 */ /* 0x000fea0003800000 */
.L_x_8034:
[----:B------:R-:W-:-:S06]  /*d2e0*/  HADD2.F32 R3, -RZ, R3.H0_H0 ;  /* 0x20000003ff037230 */ /* 0x000fcc0000004100 */
[----:B------:R-:W0:Y:S02]  /*d2f0*/  F2I.U64.TRUNC R2, R3 ;  /* 0x0000000300027311 */ /* 0x000e24000020d800 */
[----:B0-----:R1:W-:Y:S01]  /*d300*/  STG.E.64 desc[UR36][R16.64], R2 ;  /* 0x0000000210007986 */ /* 0x0013e2000c101b24 */
[----:B------:R-:W-:Y:S05]  /*d310*/  BRA `(.L_x_8007) ;  /* 0x00000000000c7947 */ /* 0x000fea0003800000 */
.L_x_8033:
[----:B------:R-:W-:-:S06]  /*d320*/  HADD2.F32 R3, -RZ, R3.H0_H0 ;  /* 0x20000003ff037230 */ /* 0x000fcc0000004100 */
[----:B------:R-:W0:Y:S02]  /*d330*/  F2I.FTZ.U32.TRUNC.NTZ R3, R3 ;  /* 0x0000000300037305 */ /* 0x000e24000021f000 */
[----:B0-----:R0:W-:Y:S02]  /*d340*/  STG.E desc[UR36][R16.64], R3 ;  /* 0x0000000310007986 */ /* 0x0011e4000c101924 */
.L_x_8007:
[----:B------:R-:W-:-:S07]  /*d350*/  VIADD R19, R19, 0x80 ;  /* 0x0000008013137836 */ /* 0x000fce0000000000 */
.L_x_7934:
[----:B------:R-:W-:Y:S05]  /*d360*/  BSYNC B6 ;  /* 0x0000000000067941 */ /* 0x000fea0003800000 */
.L_x_7933:
        /* <DEDUP_REMOVED lines=357> */
.L_x_8036:
        /* <DEDUP_REMOVED lines=23> */
.L_x_8040:
[----:B------:R-:W2:Y:S02]  /*eb30*/  LDG.E.U8 R2, desc[UR36][R2.64] ;  /* 0x0000002402027981 */ /* 0x000ea4000c1e1100 */
[----:B--2---:R-:W-:-:S04]  /*eb40*/  I2FP.F32.U32 R0, R2 ;  /* 0x0000000200007245 */ /* 0x004fc80000201000 */
[----:B------:R-:W-:-:S04]  /*eb50*/  F2FP.F16.F32.PACK_AB R0, RZ, R0 ;  /* 0x00000000ff00723e */ /* 0x000fc800000000ff */
[----:B------:R-:W-:Y:S01]  /*eb60*/  PRMT R19, R0, 0x7610, R19 ;  /* 0x0000761000137816 */ /* 0x000fe20000000013 */
[----:B------:R-:W-:Y:S06]  /*eb70*/  BRA `(.L_x_8042) ;  /* 0x0000000c00bc7947 */ /* 0x000fec0003800000 */
.L_x_8039:
        /* <DEDUP_REMOVED lines=11> */
.L_x_8044:
[----:B------:R-:W2:Y:S02]  /*ec30*/  LDG.E R2, desc[UR36][R2.64] ;  /* 0x0000002402027981 */ /* 0x000ea4000c1e1900 */
[----:B--2---:R-:W-:-:S04]  /*ec40*/  I2FP.F32.S32 R0, R2 ;  /* 0x0000000200007245 */ /* 0x004fc80000201400 */
[----:B------:R-:W-:-:S04]  /*ec50*/  F2FP.F16.F32.PACK_AB R0, RZ, R0 ;  /* 0x00000000ff00723e */ /* 0x000fc800000000ff */
[----:B------:R-:W-:Y:S01]  /*ec60*/  PRMT R19, R0, 0x7610, R19 ;  /* 0x0000761000137816 */ /* 0x000fe20000000013 */
[----:B------:R-:W-:Y:S06]  /*ec70*/  BRA `(.L_x_8042) ;  /* 0x0000000c007c7947 */ /* 0x000fec0003800000 */
.L_x_8043:
[----:B------:R-:W2:Y:S02]  /*ec80*/  LDG.E.U16 R2, desc[UR36][R2.64] ;  /* 0x0000002402027981 */ /* 0x000ea4000c1e1500 */
[----:B--2---:R-:W0:Y:S02]  /*ec90*/  I2F.S16 R0, R2 ;  /* 0x0000000200007306 */ /* 0x004e240000101400 */
[----:B0-----:R-:W-:-:S04]  /*eca0*/  F2FP.F16.F32.PACK_AB R0, RZ, R0 ;  /* 0x00000000ff00723e */ /* 0x001fc800000000ff */
[----:B------:R-:W-:Y:S01]  /*ecb0*/  PRMT R19, R0, 0x7610, R19 ;  /* 0x0000761000137816 */ /* 0x000fe20000000013 */
[----:B------:R-:W-:Y:S06]  /*ecc0*/  BRA `(.L_x_8042) ;  /* 0x0000000c00687947 */ /* 0x000fec0003800000 */
.L_x_8038:
        /* <DEDUP_REMOVED lines=9> */
.L_x_8046:
[----:B------:R1:W5:Y:S01]  /*ed60*/  LDG.E.U16 R19, desc[UR36][R2.64] ;  /* 0x0000002402137981 */ /* 0x000362000c1e1500 */
[----:B------:R-:W-:Y:S05]  /*ed70*/  BRA `(.L_x_8042) ;  /* 0x0000000c003c7947 */ /* 0x000fea0003800000 */
.L_x_8045:
        /* <DEDUP_REMOVED lines=9> */
.L_x_8048:
[----:B------:R0:W5:Y:S01]  /*ee10*/  LDG.E.U16 R19, desc[UR36][R2.64] ;  /* 0x0000002402137981 */ /* 0x000162000c1e1500 */
[----:B------:R-:W-:Y:S05]  /*ee20*/  BRA `(.L_x_8042) ;  /* 0x0000000c00107947 */ /* 0x000fea0003800000 */
.L_x_8047:
        /* <DEDUP_REMOVED lines=9> */
.L_x_8037:
        /* <DEDUP_REMOVED lines=14> */
.L_x_8051:
        /* <DEDUP_REMOVED lines=9> */
.L_x_8050:
        /* <DEDUP_REMOVED lines=28> */
.L_x_8053:
        /* <DEDUP_REMOVED lines=15> */
.L_x_8052:
[----:B------:R-:W2:Y:S02]  /*f2e0*/  LDG.E.U16 R0, desc[UR36][R2.64] ;  /* 0x0000002402007981 */ /* 0x000ea4000c1e1500 */
[----:B--2---:R-:W-:-:S05]  /*f2f0*/  IMAD.U32 R0, R0, 0x10000, RZ ;  /* 0x0001000000007824 */ /* 0x004fca00078e00ff */
[----:B------:R-:W-:-:S04]  /*f300*/  F2FP.F16.F32.PACK_AB R0, RZ, R0 ;  /* 0x00000000ff00723e */ /* 0x000fc800000000ff */
[----:B------:R-:W-:Y:S01]  /*f310*/  PRMT R19, R0, 0x7610, R19 ;  /* 0x0000761000137816 */ /* 0x000fe20000000013 */
[----:B------:R-:W-:Y:S06]  /*f320*/  BRA `(.L_x_8042) ;  /* 0x0000000400d07947 */ /* 0x000fec0003800000 */
.L_x_8049:
        /* <DEDUP_REMOVED lines=13> */
.L_x_8056:
        /* <DEDUP_REMOVED lines=21> */
.L_x_8060:
[----:B------:R-:W-:Y:S05]  /*f550*/  BSYNC B1 ;  /* 0x0000000000017941 */ /* 0x000fea0003800000 */
.L_x_8059:
[----:B------:R-:W-:Y:S01]  /*f560*/  LEA R3, R0, 0x3b800000, 0x17 ;  /* 0x3b80000000037811 */ /* 0x000fe200078eb8ff */
[----:B------:R-:W-:-:S05]  /*f570*/  IMAD.SHL.U32 R0, R2, 0x100000, RZ ;  /* 0x0010000002007824 */ /* 0x000fca00078e00ff */
[----:B------:R-:W-:-:S07]  /*f580*/  LOP3.LUT R0, R3, R0, R4, 0xfe, !PT ;  /* 0x0000000003007212 */ /* 0x000fce00078efe04 */
.L_x_8058:
[----:B------:R-:W-:Y:S05]  /*f590*/  BSYNC B0 ;  /* 0x0000000000007941 */ /* 0x000fea0003800000 */
.L_x_8057:
[----:B------:R-:W-:-:S04]  /*f5a0*/  F2FP.F16.F32.PACK_AB R0, RZ, R0 ;  /* 0x00000000ff00723e */ /* 0x000fc800000000ff */
[----:B------:R-:W-:Y:S01]  /*f5b0*/  PRMT R19, R0, 0x7610, R19 ;  /* 0x0000761000137816 */ /* 0x000fe20000000013 */
[----:B------:R-:W-:Y:S06]  /*f5c0*/  BRA `(.L_x_8042) ;  /* 0x0000000400287947 */ /* 0x000fec0003800000 */
.L_x_8055:
        /* <DEDUP_REMOVED lines=21> */
.L_x_8064:
[----:B------:R-:W-:Y:S05]  /*f720*/  BSYNC B1 ;  /* 0x0000000000017941 */ /* 0x000fea0003800000 */
.L_x_8063:
[----:B------:R-:W-:Y:S01]  /*f730*/  LEA R3, R0, 0x37800000, 0x17 ;  /* 0x3780000000037811 */ /* 0x000fe200078eb8ff */
[----:B------:R-:W-:-:S05]  /*f740*/  IMAD.SHL.U32 R0, R2, 0x200000, RZ ;  /* 0x0020000002007824 */ /* 0x000fca00078e00ff */
[----:B------:R-:W-:-:S07]  /*f750*/  LOP3.LUT R0, R3, R0, R4, 0xfe, !PT ;  /* 0x0000000003007212 */ /* 0x000fce00078efe04 */
.L_x_8062:
[----:B------:R-:W-:Y:S05]  /*f760*/  BSYNC B0 ;  /* 0x0000000000007941 */ /* 0x000fea0003800000 */
.L_x_8061:
[----:B------:R-:W-:-:S04]  /*f770*/  F2FP.F16.F32.PACK_AB R0, RZ, R0 ;  /* 0x00000000ff00723e */ /* 0x000fc800000000ff */
[----:B------:R-:W-:Y:S01]  /*f780*/  PRMT R19, R0, 0x7610, R19 ;  /* 0x0000761000137816 */ /* 0x000fe20000000013 */
[----:B------:R-:W-:Y:S06]  /*f790*/  BRA `(.L_x_8042) ;  /* 0x0000000000b47947 */ /* 0x000fec0003800000 */
.L_x_8054:
        /* <DEDUP_REMOVED lines=14> */
.L_x_8068:
[----:B------:R-:W-:Y:S05]  /*f880*/  BSYNC B0 ;  /* 0x0000000000007941 */ /* 0x000fea0003800000 */
.L_x_8067:
[----:B------:R-:W-:-:S04]  /*f890*/  F2FP.F16.F32.PACK_AB R0, RZ, R0 ;  /* 0x00000000ff00723e */ /* 0x000fc800000000ff */
[----:B------:R-:W-:Y:S01]  /*f8a0*/  PRMT R19, R0, 0x7610, R19 ;  /* 0x0000761000137816 */ /* 0x000fe20000000013 */
[----:B------:R-:W-:Y:S06]  /*f8b0*/  BRA `(.L_x_8042) ;  /* 0x00000000006c7947 */ /* 0x000fec0003800000 */
.L_x_8041:
        /* <DEDUP_REMOVED lines=16> */
.L_x_8069:
[----:B------:R-:W-:Y:S01]  /*f9c0*/  PRMT R19, RZ, 0x7610, R19 ;  /* 0x00007610ff137816 */ /* 0x000fe20000000013 */
[----:B------:R-:W-:Y:S06]  /*f9d0*/  BRA `(.L_x_8042) ;  /* 0x0000000000247947 */ /* 0x000fec0003800000 */
.L_x_8066:
[----:B------:R-:W2:Y:S02]  /*f9e0*/  LDG.E.64 R2, desc[UR36][R2.64] ;  /* 0x0000002402027981 */ /* 0x000ea4000c1e1b00 */
[----:B--2---:R-:W0:Y:S02]  /*f9f0*/  I2F.U64 R0, R2 ;  /* 0x0000000200007312 */ /* 0x004e240000301000 */
[----:B0-----:R-:W-:-:S04]  /*fa00*/  F2FP.F16.F32.PACK_AB R0, RZ, R0 ;  /* 0x00000000ff00723e */ /* 0x001fc800000000ff */
[----:B------:R-:W-:Y:S01]  /*fa10*/  PRMT R19, R0, 0x7610, R19 ;  /* 0x0000761000137816 */ /* 0x000fe20000000013 */
[----:B------:R-:W-:Y:S06]  /*fa20*/  BRA `(.L_x_8042) ;  /* 0x0000000000107947 */ /* 0x000fec0003800000 */
.L_x_8065:
[----:B------:R-:W2:Y:S02]  /*fa30*/  LDG.E R2, desc[UR36][R2.64] ;  /* 0x0000002402027981 */ /* 0x000ea4000c1e1900 */
[----:B--2---:R-:W-:-:S04]  /*fa40*/  I2FP.F32.U32 R0, R2 ;  /* 0x0000000200007245 */ /* 0x004fc80000201000 */
[----:B------:R-:W-:-:S04]  /*fa50*/  F2FP.F16.F32.PACK_AB R0, RZ, R0 ;  /* 0x00000000ff00723e */ /* 0x000fc800000000ff */
[----:B------:R-:W-:-:S07]  /*fa60*/  PRMT R19, R0, 0x7610, R19 ;  /* 0x0000761000137816 */ /* 0x000fce0000000013 */
.L_x_8042:
        /* <DEDUP_REMOVED lines=19> */
.L_x_8073:
[----:B------:R-:W2:Y:S02]  /*fba0*/  LDG.E.U8 R2, desc[UR36][R2.64] ;  /* 0x0000002402027981 */ /* 0x000ea4000c1e1100 */
[----:B--2---:R-:W-:-:S04]  /*fbb0*/  I2FP.F32.U32 R0, R2 ;  /* 0x0000000200007245 */ /* 0x004fc80000201000 */
[----:B------:R-:W-:Y:S01]  /*fbc0*/  F2FP.F16.F32.PACK_AB R0, RZ, R0 ;  /* 0x00000000ff00723e */ /* 0x000fe200000000ff */
[----:B------:R-:W-:Y:S06]  /*fbd0*/  BRA `(.L_x_8075) ;  /* 0x0000000c00887947 */ /* 0x000fec0003800000 */
.L_x_8072:
        /* <DEDUP_REMOVED lines=10> */
.L_x_8077:
[----:B------:R-:W2:Y:S02]  /*fc80*/  LDG.E R2, desc[UR36][R2.64] ;  /* 0x0000002402027981 */ /* 0x000ea4000c1e1900 */
[----:B--2---:R-:W-:-:S04]  /*fc90*/  I2FP.F32.S32 R0, R2 ;  /* 0x0000000200007245 */ /* 0x004fc80000201400 */
[----:B------:R-:W-:Y:S01]  /*fca0*/  F2FP.F16.F32.PACK_AB R0, RZ, R0 ;  /* 0x00000000ff00723e */ /* 0x000fe200000000ff */
[----:B------:R-:W-:Y:S06]  /*fcb0*/  BRA `(.L_x_8075) ;  /* 0x0000000c00507947 */ /* 0x000fec0003800000 */
.L_x_8076:
[----:B------:R-:W2:Y:S02]  /*fcc0*/  LDG.E.U16 R2, desc[UR36][R2.64] ;  /* 0x0000002402027981 */ /* 0x000ea4000c1e1500 */
[----:B--2---:R-:W0:Y:S02]  /*fcd0*/  I2F.S16 R0, R2 ;  /* 0x0000000200007306 */ /* 0x004e240000101400 */
[----:B0-----:R-:W-:Y:S01]  /*fce0*/  F2FP.F16.F32.PACK_AB R0, RZ, R0 ;  /* 0x00000000ff00723e */ /* 0x001fe200000000ff */
[----:B------:R-:W-:Y:S06]  /*fcf0*/  BRA `(.L_x_8075) ;  /* 0x0000000c00407947 */ /* 0x000fec0003800000 */
.L_x_8071:
        /* <DEDUP_REMOVED lines=9> */
.L_x_8079:
[----:B------:R1:W5:Y:S01]  /*fd90*/  LDG.E.U16 R0, desc[UR36][R2.64] ;  /* 0x0000002402007981 */ /* 0x000362000c1e1500 */
[----:B------:R-:W-:Y:S05]  /*fda0*/  BRA `(.L_x_8075) ;  /* 0x0000000c00147947 */ /* 0x000fea0003800000 */
.L_x_8078:
        /* <DEDUP_REMOVED lines=9> */
.L_x_8081:
[----:B------:R0:W5:Y:S01]  /*fe40*/  LDG.E.U16 R0, desc[UR36][R2.64] ;  /* 0x0000002402007981 */ /* 0x000162000c1e1500 */
[----:B------:R-:W-:Y:S05]  /*fe50*/  BRA `(.L_x_8075) ;  /* 0x0000000800e87947 */ /* 0x000fea0003800000 */
.L_x_8080:
        /* <DEDUP_REMOVED lines=8> */
.L_x_8070:
        /* <DEDUP_REMOVED lines=13> */
.L_x_8084:
        /* <DEDUP_REMOVED lines=8> */
.L_x_8083:
        /* <DEDUP_REMOVED lines=28> */
.L_x_8086:
        /* <DEDUP_REMOVED lines=15> */
.L_x_8085:
[----:B------:R-:W2:Y:S02]  /*102e0*/  LDG.E.U16 R0, desc[UR36][R2.64] ;  /* 0x0000002402007981 */ /* 0x000ea4000c1e1500 */
[----:B--2---:R-:W-:-:S05]  /*102f0*/  IMAD.U32 R0, R0, 0x10000, RZ ;  /* 0x0001000000007824 */ /* 0x004fca00078e00ff */
[----:B------:R-:W-:Y:S01]  /*10300*/  F2FP.F16.F32.PACK_AB R0, RZ, R0 ;  /* 0x00000000ff00723e */ /* 0x000fe200000000ff */
[----:B------:R-:W-:Y:S06]  /*10310*/  BRA `(.L_x_8075) ;  /* 0x0000000400b87947 */ /* 0x000fec0003800000 */
.L_x_8082:
        /* <DEDUP_REMOVED lines=12> */
.L_x_8089:
        /* <DEDUP_REMOVED lines=21> */
.L_x_8093:
[----:B------:R-:W-:Y:S05]  /*10530*/  BSYNC B1 ;  /* 0x0000000000017941 */ /* 0x000fea0003800000 */
.L_x_8092:
[----:B------:R-:W-:Y:S01]  /*10540*/  LEA R3, R0, 0x3b800000, 0x17 ;  /* 0x3b80000000037811 */ /* 0x000fe200078eb8ff */
[----:B------:R-:W-:-:S05]  /*10550*/  IMAD.SHL.U32 R0, R2, 0x100000, RZ ;  /* 0x0010000002007824 */ /* 0x000fca00078e00ff */
[----:B------:R-:W-:-:S07]  /*10560*/  LOP3.LUT R0, R3, R0, R4, 0xfe, !PT ;  /* 0x0000000003007212 */ /* 0x000fce00078efe04 */
.L_x_8091:
[----:B------:R-:W-:Y:S05]  /*10570*/  BSYNC B0 ;  /* 0x0000000000007941 */ /* 0x000fea0003800000 */
.L_x_8090:
[----:B------:R-:W-:Y:S01]  /*10580*/  F2FP.F16.F32.PACK_AB R0, RZ, R0 ;  /* 0x00000000ff00723e */ /* 0x000fe200000000ff */
[----:B------:R-:W-:Y:S06]  /*10590*/  BRA `(.L_x_8075) ;  /* 0x0000000400187947 */ /* 0x000fec0003800000 */
.L_x_8088:
        /* <DEDUP_REMOVED lines=21> */
.L_x_8097:
[----:B------:R-:W-:Y:S05]  /*106f0*/  BSYNC B1 ;  /* 0x0000000000017941 */ /* 0x000fea0003800000 */
.L_x_8096:
[----:B------:R-:W-:Y:S01]  /*10700*/  LEA R3, R0, 0x37800000, 0x17 ;  /* 0x3780000000037811 */ /* 0x000fe200078eb8ff */
[----:B------:R-:W-:-:S05]  /*10710*/  IMAD.SHL.U32 R0, R2, 0x200000, RZ ;  /* 0x0020000002007824 */ /* 0x000fca00078e00ff */
[----:B------:R-:W-:-:S07]  /*10720*/  LOP3.LUT R0, R3, R0, R4, 0xfe, !PT ;  /* 0x0000000003007212 */ /* 0x000fce00078efe04 */
.L_x_8095:
[----:B------:R-:W-:Y:S05]  /*10730*/  BSYNC B0 ;  /* 0x0000000000007941 */ /* 0x000fea0003800000 */
.L_x_8094:
[----:B------:R-:W-:Y:S01]  /*10740*/  F2FP.F16.F32.PACK_AB R0, RZ, R0 ;  /* 0x00000000ff00723e */ /* 0x000fe200000000ff */
[----:B------:R-:W-:Y:S06]  /*10750*/  BRA `(.L_x_8075) ;  /* 0x0000000000a87947 */ /* 0x000fec0003800000 */
.L_x_8087:
        /* <DEDUP_REMOVED lines=14> */
.L_x_8101:
[----:B------:R-:W-:Y:S05]  /*10840*/  BSYNC B0 ;  /* 0x0000000000007941 */ /* 0x000fea0003800000 */
.L_x_8100:
[----:B------:R-:W-:Y:S01]  /*10850*/  F2FP.F16.F32.PACK_AB R0, RZ, R0 ;  /* 0x00000000ff00723e */ /* 0x000fe200000000ff */
[----:B------:R-:W-:Y:S06]  /*10860*/  BRA `(.L_x_8075) ;  /* 0x0000000000647947 */ /* 0x000fec0003800000 */
.L_x_8074:
        /* <DEDUP_REMOVED lines=16> */
.L_x_8102:
[----:B------:R-:W-:Y:S01]  /*10970*/  PRMT R0, RZ, 0x7610, R0 ;  /* 0x00007610ff007816 */ /* 0x000fe20000000000 */
[----:B------:R-:W-:Y:S06]  /*10980*/  BRA `(.L_x_8075) ;  /* 0x00000000001c7947 */ /* 0x000fec0003800000 */
.L_x_8099:
[----:B------:R-:W2:Y:S02]  /*10990*/  LDG.E.64 R2, desc[UR36][R2.64] ;  /* 0x0000002402027981 */ /* 0x000ea4000c1e1b00 */
[----:B--2---:R-:W0:Y:S02]  /*109a0*/  I2F.U64 R0, R2 ;  /* 0x0000000200007312 */ /* 0x004e240000301000 */
[----:B0-----:R-:W-:Y:S01]  /*109b0*/  F2FP.F16.F32.PACK_AB R0, RZ, R0 ;  /* 0x00000000ff00723e */ /* 0x001fe200000000ff */
[----:B------:R-:W-:Y:S06]  /*109c0*/  BRA `(.L_x_8075) ;  /* 0x00000000000c7947 */ /* 0x000fec0003800000 */
.L_x_8098:
[----:B------:R-:W2:Y:S02]  /*109d0*/  LDG.E R2, desc[UR36][R2.64] ;  /* 0x0000002402027981 */ /* 0x000ea4000c1e1900 */
[----:B--2---:R-:W-:-:S04]  /*109e0*/  I2FP.F32.U32 R0, R2 ;  /* 0x0000000200007245 */ /* 0x004fc80000201000 */
[----:B------:R-:W-:-:S07]  /*109f0*/  F2FP.F16.F32.PACK_AB R0, RZ, R0 ;  /* 0x00000000ff00723e */ /* 0x000fce00000000ff */
.L_x_8075:
        /* <DEDUP_REMOVED lines=20> */
.L_x_8106:
[----:B------:R-:W-:-:S06]  /*10b40*/  HADD2.F32 R3, -RZ, R0.H0_H0 ;  /* 0x20000000ff037230 */ /* 0x000fcc0000004100 */
[----:B------:R-:W0:Y:S02]  /*10b50*/  F2I.S64.TRUNC R2, R3 ;  /* 0x0000000300027311 */ /* 0x000e24000020d900 */
[----:B0-----:R-:W-:Y:S01]  /*10b60*/  STG.E.U8 desc[UR36][R16.64], R2 ;  /* 0x0000000210007986 */ /* 0x001fe2000c101124 */
[----:B------:R-:W-:Y:S05]  /*10b70*/  EXIT ;  /* 0x000000000000794d */ /* 0x000fea0003800000 */
.L_x_8105:
        /* <DEDUP_REMOVED lines=10> */
.L_x_8109:
[----:B------:R-:W-:-:S04]  /*10c20*/  HADD2.F32 R0, -RZ, R0.H0_H0 ;  /* 0x20000000ff007230 */ /* 0x000fc80000004100 */
[----:B------:R-:W0:Y:S02]  /*10c30*/  F2I.FTZ.TRUNC.NTZ R3, R0 ;  /* 0x0000000000037305 */ /* 0x000e24000021f100 */
[----:B0-----:R-:W-:Y:S01]  /*10c40*/  STG.E desc[UR36][R16.64], R3 ;  /* 0x0000000310007986 */ /* 0x001fe2000c101924 */
[----:B------:R-:W-:Y:S05]  /*10c50*/  EXIT ;  /* 0x000000000000794d */ /* 0x000fea0003800000 */
.L_x_8108:
[----:B------:R-:W-:-:S04]  /*10c60*/  HADD2.F32 R0, -RZ, R0.H0_H0 ;  /* 0x20000000ff007230 */ /* 0x000fc80000004100 */
[----:B------:R-:W0:Y:S02]  /*10c70*/  F2I.FTZ.TRUNC.NTZ R3, R0 ;  /* 0x0000000000037305 */ /* 0x000e24000021f100 */
[----:B0-----:R-:W-:Y:S01]  /*10c80*/  STG.E.U16 desc[UR36][R16.64], R3 ;  /* 0x0000000310007986 */ /* 0x001fe2000c101524 */
[----:B------:R-:W-:Y:S05]  /*10c90*/  EXIT ;  /* 0x000000000000794d */ /* 0x000fea0003800000 */
.L_x_8104:
        /* <DEDUP_REMOVED lines=9> */
.L_x_8111:
[----:B------:R-:W-:Y:S01]  /*10d30*/  STG.E.U16 desc[UR36][R16.64], R0 ;  /* 0x0000000010007986 */ /* 0x000fe2000c101524 */
[----:B------:R-:W-:Y:S05]  /*10d40*/  EXIT ;  /* 0x000000000000794d */ /* 0x000fea0003800000 */
.L_x_8110:
        /* <DEDUP_REMOVED lines=10> */
.L_x_8113:
[----:B------:R-:W-:-:S05]  /*10df0*/  HADD2.F32 R0, -RZ, R0.H0_H0 ;  /* 0x20000000ff007230 */ /* 0x000fca0000004100 */
[----:B------:R-:W-:-:S04]  /*10e00*/  F2FP.F16.F32.PACK_AB R0, RZ, R0 ;  /* 0x00000000ff00723e */ /* 0x000fc800000000ff */
[----:B------:R-:W-:-:S05]  /*10e10*/  PRMT R0, R0, 0x5410, RZ ;  /* 0x0000541000007816 */ /* 0x000fca00000000ff */
[----:B------:R-:W-:Y:S01]  /*10e20*/  STG.E desc[UR36][R16.64], R0 ;  /* 0x0000000010007986 */ /* 0x000fe2000c101924 */
[----:B------:R-:W-:Y:S05]  /*10e30*/  EXIT ;  /* 0x000000000000794d */ /* 0x000fea0003800000 */
.L_x_8112:
[----:B------:R-:W-:-:S05]  /*10e40*/  HADD2.F32 R2, -RZ, R0.H0_H0 ;  /* 0x20000000ff027230 */ /* 0x000fca0000004100 */
[----:B------:R-:W-:-:S06]  /*10e50*/  FMUL.FTZ R2, R2, 1 ;  /* 0x3f80000002027820 */ /* 0x000fcc0000410000 */
[----:B------:R-:W0:Y:S02]  /*10e60*/  F2F.F64.F32 R2, R2 ;  /* 0x0000000200027310 */ /* 0x000e240000201800 */
[----:B0-----:R-:W-:Y:S01]  /*10e70*/  STG.E.64 desc[UR36][R16.64], R2 ;  /* 0x0000000210007986 */ /* 0x001fe2000c101b24 */
[----:B------:R-:W-:Y:S05]  /*10e80*/  EXIT ;  /* 0x000000000000794d */ /* 0x000fea0003800000 */
.L_x_8103:
        /* <DEDUP_REMOVED lines=13> */
.L_x_8116:
[----:B------:R-:W-:Y:S01]  /*10f60*/  HADD2.F32 R0, -RZ, R0.H0_H0 ;  /* 0x20000000ff007230 */ /* 0x000fe20000004100 */
[----:B------:R-:W-:-:S04]  /*10f70*/  CS2R R6, SRZ ;  /* 0x0000000000067805 */ /* 0x000fc8000001ff00 */
[----:B------:R-:W-:-:S04]  /*10f80*/  FMUL.FTZ R0, R0, 1 ;  /* 0x3f80000000007820 */ /* 0x000fc80000410000 */
[----:B------:R-:W0:Y:S02]  /*10f90*/  F2F.F64.F32 R4, R0 ;  /* 0x0000000000047310 */ /* 0x000e240000201800 */
[----:B0-----:R-:W-:Y:S01]  /*10fa0*/  STG.E.128 desc[UR36][R16.64], R4 ;  /* 0x0000000410007986 */ /* 0x001fe2000c101d24 */
[----:B------:R-:W-:Y:S05]  /*10fb0*/  EXIT ;  /* 0x000000000000794d */ /* 0x000fea0003800000 */
.L_x_8115:
        /* <DEDUP_REMOVED lines=21> */
.L_x_8120:
[----:B------:R-:W-:Y:S05]  /*11110*/  BSYNC B0 ;  /* 0x0000000000007941 */ /* 0x000fea0003800000 */
.L_x_8119:
[----:B------:R-:W-:-:S05]  /*11120*/  LOP3.LUT R3, R0, R3, RZ, 0xfc, !PT ;  /* 0x0000000300037212 */ /* 0x000fca00078efcff */
[----:B------:R-:W-:Y:S01]  /*11130*/  STG.E.U8 desc[UR36][R16.64], R3 ;  /* 0x0000000310007986 */ /* 0x000fe2000c101124 */
[----:B------:R-:W-:Y:S05]  /*11140*/  EXIT ;  /* 0x000000000000794d */ /* 0x000fea0003800000 */
.L_x_8118:
        /* <DEDUP_REMOVED lines=13> */
.L_x_8122:
[----:B------:R-:W-:Y:S01]  /*11220*/  IMAD.MOV.U32 R0, RZ, RZ, 0x7f ;  /* 0x0000007fff007424 */ /* 0x000fe200078e00ff */
[----:B------:R-:W-:-:S04]  /*11230*/  ISETP.GT.U32.AND P0, PT, R2, 0x7f800000, PT ;  /* 0x7f8000000200780c */ /* 0x000fc80003f04070 */
[----:B------:R-:W-:-:S09]  /*11240*/  SEL R0, R0, 0x7c, P0 ;  /* 0x0000007c00007807 */ /* 0x000fd20000000000 */
.L_x_8123:
[----:B------:R-:W-:Y:S05]  /*11250*/  BSYNC B0 ;  /* 0x0000000000007941 */ /* 0x000fea0003800000 */
.L_x_8121:
[----:B------:R-:W-:-:S04]  /*11260*/  LOP3.LUT R2, R3, 0x80000000, RZ, 0xc0, !PT ;  /* 0x8000000003027812 */ /* 0x000fc800078ec0ff */
[----:B------:R-:W-:-:S04]  /*11270*/  SHF.R.U32.HI R3, RZ, 0x18, R2 ;  /* 0x00000018ff037819 */ /* 0x000fc80000011602 */
[----:B------:R-:W-:-:S05]  /*11280*/  LOP3.LUT R3, R0, R3, RZ, 0xfc, !PT ;  /* 0x0000000300037212 */ /* 0x000fca00078efcff */
[----:B------:R-:W-:Y:S01]  /*11290*/  STG.E.U8 desc[UR36][R16.64], R3 ;  /* 0x0000000310007986 */ /* 0x000fe2000c101124 */
[----:B------:R-:W-:Y:S05]  /*112a0*/  EXIT ;  /* 0x000000000000794d */ /* 0x000fea0003800000 */
.L_x_8117:
[----:B------:R-:W-:-:S05]  /*112b0*/  HADD2.F32 R0, -RZ, R0.H0_H0 ;  /* 0x20000000ff007230 */ /* 0x000fca0000004100 */
[----:B------:R-:W-:-:S05]  /*112c0*/  F2FP.BF16.F32.PACK_AB R0, RZ, R0 ;  /* 0x00000000ff00723e */ /* 0x000fca00000010ff */
[----:B------:R-:W-:Y:S01]  /*112d0*/  STG.E.U16 desc[UR36][R16.64], R0 ;  /* 0x0000000010007986 */ /* 0x000fe2000c101524 */
[----:B------:R-:W-:Y:S05]  /*112e0*/  EXIT ;  /* 0x000000000000794d */ /* 0x000fea0003800000 */
.L_x_8114:
        /* <DEDUP_REMOVED lines=12> */
.L_x_8126:
        /* <DEDUP_REMOVED lines=17> */
.L_x_8129:
[----:B------:R-:W-:-:S04]  /*114c0*/  LOP3.LUT R2, R3, 0x80000000, RZ, 0xc0, !PT ;  /* 0x8000000003027812 */ /* 0x000fc800078ec0ff */
[----:B------:R-:W-:-:S04]  /*114d0*/  SHF.R.U32.HI R3, RZ, 0x18, R2 ;  /* 0x00000018ff037819 */ /* 0x000fc80000011602 */
[----:B------:R-:W-:-:S04]  /*114e0*/  LOP3.LUT R0, R0, R3, RZ, 0xfc, !PT ;  /* 0x0000000300007212 */ /* 0x000fc800078efcff */
[----:B------:R-:W-:-:S07]  /*114f0*/  PRMT R8, R0, 0x7610, R8 ;  /* 0x0000761000087816 */ /* 0x000fce0000000008 */
.L_x_8128:
[----:B------:R-:W-:Y:S05]  /*11500*/  BSYNC B0 ;  /* 0x0000000000007941 */ /* 0x000fea0003800000 */
.L_x_8127:
[----:B------:R-:W-:Y:S01]  /*11510*/  STG.E.U8 desc[UR36][R16.64], R8 ;  /* 0x0000000810007986 */ /* 0x000fe2000c101124 */
[----:B------:R-:W-:Y:S05]  /*11520*/  EXIT ;  /* 0x000000000000794d */ /* 0x000fea0003800000 */
.L_x_8125:
        /* <DEDUP_REMOVED lines=17> */
.L_x_8132:
[----:B------:R-:W-:-:S04]  /*11640*/  LOP3.LUT R2, R3, 0x80000000, RZ, 0xc0, !PT ;  /* 0x8000000003027812 */ /* 0x000fc800078ec0ff */
[----:B------:R-:W-:-:S04]  /*11650*/  SHF.R.U32.HI R3, RZ, 0x18, R2 ;  /* 0x00000018ff037819 */ /* 0x000fc80000011602 */
[----:B------:R-:W-:-:S04]  /*11660*/  LOP3.LUT R0, R0, R3, RZ, 0xfc, !PT ;  /* 0x0000000300007212 */ /* 0x000fc800078efcff */
[----:B------:R-:W-:-:S07]  /*11670*/  PRMT R8, R0, 0x7610, R8 ;  /* 0x0000761000087816 */ /* 0x000fce0000000008 */
.L_x_8131:
[----:B------:R-:W-:Y:S05]  /*11680*/  BSYNC B0 ;  /* 0x0000000000007941 */ /* 0x000fea0003800000 */
.L_x_8130:
[----:B------:R-:W-:Y:S01]  /*11690*/  STG.E.U8 desc[UR36][R16.64], R8 ;  /* 0x0000000810007986 */ /* 0x000fe2000c101124 */
[----:B------:R-:W-:Y:S05]  /*116a0*/  EXIT ;  /* 0x000000000000794d */ /* 0x000fea0003800000 */
.L_x_8124:
        /* <DEDUP_REMOVED lines=22> */
.L_x_8107:
        /* <DEDUP_REMOVED lines=16> */
.L_x_8135:
[----:B------:R-:W-:Y:S05]  /*11910*/  EXIT ;  /* 0x000000000000794d */ /* 0x000fea0003800000 */
.L_x_8134:
[----:B------:R-:W-:-:S06]  /*11920*/  HADD2.F32 R2, -RZ, R0.H0_H0 ;  /* 0x20000000ff027230 */ /* 0x000fcc0000004100 */
[----:B------:R-:W0:Y:S02]  /*11930*/  F2I.U64.TRUNC R2, R2 ;  /* 0x0000000200027311 */ /* 0x000e24000020d800 */
[----:B0-----:R-:W-:Y:S01]  /*11940*/  STG.E.64 desc[UR36][R16.64], R2 ;  /* 0x0000000210007986 */ /* 0x001fe2000c101b24 */
[----:B------:R-:W-:Y:S05]  /*11950*/  EXIT ;  /* 0x000000000000794d */ /* 0x000fea0003800000 */
.L_x_8133:
[----:B------:R-:W-:-:S04]  /*11960*/  HADD2.F32 R0, -RZ, R0.H0_H0 ;  /* 0x20000000ff007230 */ /* 0x000fc80000004100 */
[----:B------:R-:W0:Y:S02]  /*11970*/  F2I.FTZ.U32.TRUNC.NTZ R3, R0 ;  /* 0x0000000000037305 */ /* 0x000e24000021f000 */
[----:B0-----:R-:W-:Y:S01]  /*11980*/  STG.E desc[UR36][R16.64], R3 ;  /* 0x0000000310007986 */ /* 0x001fe2000c101924 */
[----:B------:R-:W-:Y:S05]  /*11990*/  EXIT ;  /* 0x000000000000794d */ /* 0x000fea0003800000 */
.L_x_8136:
        /* <DEDUP_REMOVED lines=14> */
.L_x_42180:


//--------------------- .text._ZN2at6native27unrolled_elementwise_kernelINS0_13BinaryFunctorIN3c104HalfES4_S4_ZZZNS0_16fmax_kernel_cudaERNS_18TensorIteratorBaseEENKUlvE_clEvENKUlvE1_clEvEUlS4_S4_E_EESt5arrayIPcLm3EELi4E23TrivialOffsetCalculatorILi2EjESE_ILi1EjENS0_6memory12LoadWithCastILi2EEENSH_13StoreWithCastILi1EEEEEviT_T0_T2_T3_T4_T5_ --------------------------
	.section	.text._ZN2at6native27unrolled_elementwise_kernelINS0_13BinaryFunctorIN3c104HalfES4_S4_ZZZNS0_16fmax_kernel_cudaERNS_18TensorIteratorBaseEENKUlvE_clEvENKUlvE1_clEvEUlS4_S4_E_EESt5arrayIPcLm3EELi4E23TrivialOffsetCalculatorILi2EjESE_ILi1EjENS0_6memory12LoadWithCastILi2EEENSH_13StoreWithCastILi1EEEEEviT_T0_T2_T3_T4_T5_,"ax",@progbits
	.align	128
        .global         _ZN2at6native27unrolled_elementwise_kernelINS0_13BinaryFunctorIN3c104HalfES4_S4_ZZZNS0_16fmax_kernel_cudaERNS_18TensorIteratorBaseEENKUlvE_clEvENKUlvE1_clEvEUlS4_S4_E_EESt5arrayIPcLm3EELi4E23TrivialOffsetCalculatorILi2EjESE_ILi1EjENS0_6memory12LoadWithCastILi2EEENSH_13StoreWithCastILi1EEEEEviT_T0_T2_T3_T4_T5_
        .type           _ZN2at6native27unrolled_elementwise_kernelINS0_13BinaryFunctorIN3c104HalfES4_S4_ZZZNS0_16fmax_kernel_cudaERNS_18TensorIteratorBaseEENKUlvE_clEvENKUlvE1_clEvEUlS4_S4_E_EESt5arrayIPcLm3EELi4E23TrivialOffsetCalculatorILi2EjESE_ILi1EjENS0_6memory12LoadWithCastILi2EEENSH_13StoreWithCastILi1EEEEEviT_T0_T2_T3_T4_T5_,@function
        .size           _ZN2at6native27unrolled_elementwise_kernelINS0_13BinaryFunctorIN3c104HalfES4_S4_ZZZNS0_16fmax_kernel_cudaERNS_18TensorIteratorBaseEENKUlvE_clEvENKUlvE1_clEvEUlS4_S4_E_EESt5arrayIPcLm3EELi4E23TrivialOffsetCalculatorILi2EjESE_ILi1EjENS0_6memory12LoadWithCastILi2EEENSH_13StoreWithCastILi1EEEEEviT_T0_T2_T3_T4_T5_,(.L_x_42181 - _ZN2at6native27unrolled_elementwise_kernelINS0_13BinaryFunctorIN3c104HalfES4_S4_ZZZNS0_16fmax_kernel_cudaERNS_18TensorIteratorBaseEENKUlvE_clEvENKUlvE1_clEvEUlS4_S4_E_EESt5arrayIPcLm3EELi4E23TrivialOffsetCalculatorILi2EjESE_ILi1EjENS0_6memory12LoadWithCastILi2EEENSH_13StoreWithCastILi1EEEEEviT_T0_T2_T3_T4_T5_)
        .other          _ZN2at6native27unrolled_elementwise_kernelINS0_13BinaryFunctorIN3c104HalfES4_S4_ZZZNS0_16fmax_kernel_cudaERNS_18TensorIteratorBaseEENKUlvE_clEvENKUlvE1_clEvEUlS4_S4_E_EESt5arrayIPcLm3EELi4E23TrivialOffsetCalculatorILi2EjESE_ILi1EjENS0_6memory12LoadWithCastILi2EEENSH_13StoreWithCastILi1EEEEEviT_T0_T2_T3_T4_T5_,@"STO_CUDA_ENTRY STV_DEFAULT"
_ZN2at6native27unrolled_elementwise_kernelINS0_13BinaryFunctorIN3c104HalfES4_S4_ZZZNS0_16fmax_kernel_cudaERNS_18TensorIteratorBaseEENKUlvE_clEvENKUlvE1_clEvEUlS4_S4_E_EESt5arrayIPcLm3EELi4E23TrivialOffsetCalculatorILi2EjESE_ILi1EjENS0_6memory12LoadWithCastILi2EEENSH_13StoreWithCastILi1EEEEEviT_T0_T2_T3_T4_T5_:
.text._ZN2at6native27unrolled_elementwise_kernelINS0_13BinaryFunctorIN3c104HalfES4_S4_ZZZNS0_16fmax_kernel_cudaERNS_18TensorIteratorBaseEENKUlvE_clEvENKUlvE1_clEvEUlS4_S4_E_EESt5arrayIPcLm3EELi4E23TrivialOffsetCalculatorILi2EjESE_ILi1EjENS0_6memory12LoadWithCastILi2EEENSH_13StoreWithCastILi1EEEEEviT_T0_T2_T3_T4_T5_:
        /* <DEDUP_REMOVED lines=36> */
.L_x_8142:
[----:B------:R-:W2:Y:S02]  /*0240*/  LDG.E.U8 R4, desc[UR36][R4.64] ;  /* 0x0000002404047981 */ /* 0x000ea4000c1e1100 */
[----:B--2---:R-:W-:-:S04]  /*0250*/  I2FP.F32.U32 R0, R4 ;  /* 0x0000000400007245 */ /* 0x004fc80000201000 */
[----:B------:R-:W-:-:S04]  /*0260*/  F2FP.F16.F32.PACK_AB R0, RZ, R0 ;  /* 0x00000000ff00723e */ /* 0x000fc800000000ff */
[----:B------:R-:W-:Y:S01]  /*0270*/  PRMT R17, R0, 0x7610, R17 ;  /* 0x0000761000117816 */ /* 0x000fe20000000011 */
[----:B------:R-:W-:Y:S06]  /*0280*/  BRA `(.L_x_8144) ;  /* 0x0000000c00bc7947 */ /* 0x000fec0003800000 */
.L_x_8141:
        /* <DEDUP_REMOVED lines=11> */
.L_x_8146:
[----:B------:R-:W2:Y:S02]  /*0340*/  LDG.E R4, desc[UR36][R4.64] ;  /* 0x0000002404047981 */ /* 0x000ea4000c1e1900 */
[----:B--2---:R-:W-:-:S04]  /*0350*/  I2FP.F32.S32 R0, R4 ;  /* 0x0000000400007245 */ /* 0x004fc80000201400 */
[----:B------:R-:W-:-:S04]  /*0360*/  F2FP.F16.F32.PACK_AB R0, RZ, R0 ;  /* 0x00000000ff00723e */ /* 0x000fc800000000ff */
[----:B------:R-:W-:Y:S01]  /*0370*/  PRMT R17, R0, 0x7610, R17 ;  /* 0x0000761000117816 */ /* 0x000fe20000000011 */
[----:B------:R-:W-:Y:S06]  /*0380*/  BRA `(.L_x_8144) ;  /* 0x0000000c007c7947 */ /* 0x000fec0003800000 */
.L_x_8145:
[----:B------:R-:W2:Y:S02]  /*0390*/  LDG.E.U16 R4, desc[UR36][R4.64] ;  /* 0x0000002404047981 */ /* 0x000ea4000c1e1500 */
[----:B--2---:R-:W0:Y:S02]  /*03a0*/  I2F.S16 R0, R4 ;  /* 0x0000000400007306 */ /* 0x004e240000101400 */
[----:B0-----:R-:W-:-:S04]  /*03b0*/  F2FP.F16.F32.PACK_AB R0, RZ, R0 ;  /* 0x00000000ff00723e */ /* 0x001fc800000000ff */
[----:B------:R-:W-:Y:S01]  /*03c0*/  PRMT R17, R0, 0x7610, R17 ;  /* 0x0000761000117816 */ /* 0x000fe20000000011 */
[----:B------:R-:W-:Y:S06]  /*03d0*/  BRA `(.L_x_8144) ;  /* 0x0000000c00687947 */ /* 0x000fec0003800000 */
.L_x_8140:
        /* <DEDUP_REMOVED lines=9> */
.L_x_8148:
[----:B------:R1:W5:Y:S01]  /*0470*/  LDG.E.U16 R17, desc[UR36][R4.64] ;  /* 0x0000002404117981 */ /* 0x000362000c1e1500 */
[----:B------:R-:W-:Y:S05]  /*0480*/  BRA `(.L_x_8144) ;  /* 0x0000000c003c7947 */ /* 0x000fea0003800000 */
.L_x_8147:
        /* <DEDUP_REMOVED lines=9> */
.L_x_8150:
[----:B------:R0:W5:Y:S01]  /*0520*/  LDG.E.U16 R17, desc[UR36][R4.64] ;  /* 0x0000002404117981 */ /* 0x000162000c1e1500 */
[----:B------:R-:W-:Y:S05]  /*0530*/  BRA `(.L_x_8144) ;  /* 0x0000000c00107947 */ /* 0x000fea0003800000 */
.L_x_8149:
        /* <DEDUP_REMOVED lines=9> */
.L_x_8139:
        /* <DEDUP_REMOVED lines=14> */
.L_x_8153:
        /* <DEDUP_REMOVED lines=9> */
.L_x_8152:
        /* <DEDUP_REMOVED lines=28> */
.L_x_8155:
        /* <DEDUP_REMOVED lines=15> */
.L_x_8154:
[----:B------:R-:W2:Y:S02]  /*09f0*/  LDG.E.U16 R0, desc[UR36][R4.64] ;  /* 0x0000002404007981 */ /* 0x000ea4000c1e1500 */
[----:B--2---:R-:W-:-:S05]  /*0a00*/  IMAD.U32 R0, R0, 0x10000, RZ ;  /* 0x0001000000007824 */ /* 0x004fca00078e00ff */
[----:B------:R-:W-:-:S04]  /*0a10*/  F2FP.F16.F32.PACK_AB R0, RZ, R0 ;  /* 0x00000000ff00723e */ /* 0x000fc800000000ff */
[----:B------:R-:W-:Y:S01]  /*0a20*/  PRMT R17, R0, 0x7610, R17 ;  /* 0x0000761000117816 */ /* 0x000fe20000000011 */
[----:B------:R-:W-:Y:S06]  /*0a30*/  BRA `(.L_x_8144) ;  /* 0x0000000400d07947 */ /* 0x000fec0003800000 */
.L_x_8151:
        /* <DEDUP_REMOVED lines=13> */
.L_x_8158:
        /* <DEDUP_REMOVED lines=21> */
.L_x_8162:
[----:B------:R-:W-:Y:S05]  /*0c60*/  BSYNC B1 ;  /* 0x0000000000017941 */ /* 0x000fea0003800000 */
.L_x_8161:
[----:B------:R-:W-:Y:S01]  /*0c70*/  LEA R5, R0, 0x3b800000, 0x17 ;  /* 0x3b80000000057811 */ /* 0x000fe200078eb8ff */
[----:B------:R-:W-:-:S05]  /*0c80*/  IMAD.SHL.U32 R0, R3, 0x100000, RZ ;  /* 0x0010000003007824 */ /* 0x000fca00078e00ff */
[----:B------:R-:W-:-:S07]  /*0c90*/  LOP3.LUT R0, R5, R0, R6, 0xfe, !PT ;  /* 0x0000000005007212 */ /* 0x000fce00078efe06 */
.L_x_8160:
[----:B------:R-:W-:Y:S05]  /*0ca0*/  BSYNC B0 ;  /* 0x0000000000007941 */ /* 0x000fea0003800000 */
.L_x_8159:
[----:B------:R-:W-:-:S04]  /*0cb0*/  F2FP.F16.F32.PACK_AB R0, RZ, R0 ;  /* 0x00000000ff00723e */ /* 0x000fc800000000ff */
[----:B------:R-:W-:Y:S01]  /*0cc0*/  PRMT R17, R0, 0x7610, R17 ;  /* 0x0000761000117816 */ /* 0x000fe20000000011 */
[----:B------:R-:W-:Y:S06]  /*0cd0*/  BRA `(.L_x_8144) ;  /* 0x0000000400287947 */ /* 0x000fec0003800000 */
.L_x_8157:
        /* <DEDUP_REMOVED lines=21> */
.L_x_8166:
[----:B------:R-:W-:Y:S05]  /*0e30*/  BSYNC B1 ;  /* 0x0000000000017941 */ /* 0x000fea0003800000 */
.L_x_8165:
[----:B------:R-:W-:Y:S01]  /*0e40*/  LEA R5, R0, 0x37800000, 0x17 ;  /* 0x3780000000057811 */ /* 0x000fe200078eb8ff */
[----:B------:R-:W-:-:S05]  /*0e50*/  IMAD.SHL.U32 R0, R3, 0x200000, RZ ;  /* 0x0020000003007824 */ /* 0x000fca00078e00ff */
[----:B------:R-:W-:-:S07]  /*0e60*/  LOP3.LUT R0, R5, R0, R6, 0xfe, !PT ;  /* 0x0000000005007212 */ /* 0x000fce00078efe06 */
.L_x_8164:
[----:B------:R-:W-:Y:S05]  /*0e70*/  BSYNC B0 ;  /* 0x0000000000007941 */ /* 0x000fea0003800000 */
.L_x_8163:
[----:B------:R-:W-:-:S04]  /*0e80*/  F2FP.F16.F32.PACK_AB R0, RZ, R0 ;  /* 0x00000000ff00723e */ /* 0x000fc800000000ff */
[----:B------:R-:W-:Y:S01]  /*0e90*/  PRMT R17, R0, 0x7610, R17 ;  /* 0x0000761000117816 */ /* 0x000fe20000000011 */
[----:B------:R-:W-:Y:S06]  /*0ea0*/  BRA `(.L_x_8144) ;  /* 0x0000000000b47947 */ /* 0x000fec0003800000 */
.L_x_8156:
        /* <DEDUP_REMOVED lines=14> */
.L_x_8170:
[----:B------:R-:W-:Y:S05]  /*0f90*/  BSYNC B0 ;  /* 0x0000000000007941 */ /* 0x000fea0003800000 */
.L_x_8169:
[----:B------:R-:W-:-:S04]  /*0fa0*/  F2FP.F16.F32.PACK_AB R0, RZ, R0 ;  /* 0x00000000ff00723e */ /* 0x000fc800000000ff */
[----:B------:R-:W-:Y:S01]  /*0fb0*/  PRMT R17, R0, 0x7610, R17 ;  /* 0x0000761000117816 */ /* 0x000fe20000000011 */
[----:B------:R-:W-:Y:S06]  /*0fc0*/  BRA `(.L_x_8144) ;  /* 0x00000000006c7947 */ /* 0x000fec0003800000 */
.L_x_8143:
        /* <DEDUP_REMOVED lines=16> */
.L_x_8171:
[----:B------:R-:W-:Y:S01]  /*10d0*/  PRMT R17, RZ, 0x7610, R17 ;  /* 0x00007610ff117816 */ /* 0x000fe20000000011 */
[----:B------:R-:W-:Y:S06]  /*10e0*/  BRA `(.L_x_8144) ;  /* 0x0000000000247947 */ /* 0x000fec0003800000 */
.L_x_8168:
[----:B------:R-:W2:Y:S02]  /*10f0*/  LDG.E.64 R4, desc[UR36][R4.64] ;  /* 0x0000002404047981 */ /* 0x000ea4000c1e1b00 */
[----:B--2---:R-:W0:Y:S02]  /*1100*/  I2F.U64 R0, R4 ;  /* 0x0000000400007312 */ /* 0x004e240000301000 */
[----:B0-----:R-:W-:-:S04]  /*1110*/  F2FP.F16.F32.PACK_AB R0, RZ, R0 ;  /* 0x00000000ff00723e */ /* 0x001fc800000000ff */
[----:B------:R-:W-:Y:S01]  /*1120*/  PRMT R17, R0, 0x7610, R17 ;  /* 0x0000761000117816 */ /* 0x000fe20000000011 */
[----:B------:R-:W-:Y:S06]  /*1130*/  BRA `(.L_x_8144) ;  /* 0x0000000000107947 */ /* 0x000fec0003800000 */
.L_x_8167:
[----:B------:R-:W2:Y:S02]  /*1140*/  LDG.E R4, desc[UR36][R4.64] ;  /* 0x0000002404047981 */ /* 0x000ea4000c1e1900 */
[----:B--2---:R-:W-:-:S04]  /*1150*/  I2FP.F32.U32 R0, R4 ;  /* 0x0000000400007245 */ /* 0x004fc80000201000 */
[----:B------:R-:W-:-:S04]  /*1160*/  F2FP.F16.F32.PACK_AB R0, RZ, R0 ;  /* 0x00000000ff00723e */ /* 0x000fc800000000ff */
[----:B------:R-:W-:-:S07]  /*1170*/  PRMT R17, R0, 0x7610, R17 ;  /* 0x0000761000117816 */ /* 0x000fce0000000011 */
.L_x_8144:
        /* <DEDUP_REMOVED lines=21> */
.L_x_8175:
[----:B------:R-:W2:Y:S02]  /*12d0*/  LDG.E.U8 R4, desc[UR36][R4.64] ;  /* 0x0000002404047981 */ /* 0x000ea4000c1e1100 */
[----:B--2---:R-:W-:-:S04]  /*12e0*/  I2FP.F32.U32 R0, R4 ;  /* 0x0000000400007245 */ /* 0x004fc80000201000 */
[----:B------:R-:W-:-:S04]  /*12f0*/  F2FP.F16.F32.PACK_AB R0, RZ, R0 ;  /* 0x00000000ff00723e */ /* 0x000fc800000000ff */
[----:B------:R-:W-:Y:S01]  /*1300*/  PRMT R18, R0, 0x7610, R18 ;  /* 0x0000761000127816 */ /* 0x000fe20000000012 */
[----:B------:R-:W-:Y:S06]  /*1310*/  BRA `(.L_x_8177) ;  /* 0x0000000c00bc7947 */ /* 0x000fec0003800000 */
.L_x_8174:
        /* <DEDUP_REMOVED lines=11> */
.L_x_8179:
[----:B------:R-:W2:Y:S02]  /*13d0*/  LDG.E R4, desc[UR36][R4.64] ;  /* 0x0000002404047981 */ /* 0x000ea4000c1e1900 */
[----:B--2---:R-:W-:-:S04]  /*13e0*/  I2FP.F32.S32 R0, R4 ;  /* 0x0000000400007245 */ /* 0x004fc80000201400 */
[----:B------:R-:W-:-:S04]  /*13f0*/  F2FP.F16.F32.PACK_AB R0, RZ, R0 ;  /* 0x00000000ff00723e */ /* 0x000fc800000000ff */
[----:B------:R-:W-:Y:S01]  /*1400*/  PRMT R18, R0, 0x7610, R18 ;  /* 0x0000761000127816 */ /* 0x000fe20000000012 */
[----:B------:R-:W-:Y:S06]  /*1410*/  BRA `(.L_x_8177) ;  /* 0x0000000c007c7947 */ /* 0x000fec0003800000 */
.L_x_8178:
[----:B------:R-:W2:Y:S02]  /*1420*/  LDG.E.U16 R4, desc[UR36][R4.64] ;  /* 0x0000002404047981 */ /* 0x000ea4000c1e1500 */
[----:B--2---:R-:W0:Y:S02]  /*1430*/  I2F.S16 R0, R4 ;  /* 0x0000000400007306 */ /* 0x004e240000101400 */
[----:B0-----:R-:W-:-:S04]  /*1440*/  F2FP.F16.F32.PACK_AB R0, RZ, R0 ;  /* 0x00000000ff00723e */ /* 0x001fc800000000ff */
[----:B------:R-:W-:Y:S01]  /*1450*/  PRMT R18, R0, 0x7610, R18 ;  /* 0x0000761000127816 */ /* 0x000fe20000000012 */
[----:B------:R-:W-:Y:S06]  /*1460*/  BRA `(.L_x_8177) ;  /* 0x0000000c00687947 */ /* 0x000fec0003800000 */
.L_x_8173:
        /* <DEDUP_REMOVED lines=9> */
.L_x_8181:
[----:B------:R1:W5:Y:S01]  /*1500*/  LDG.E.U16 R18, desc[UR36][R4.64] ;  /* 0x0000002404127981 */ /* 0x000362000c1e1500 */
[----:B------:R-:W-:Y:S05]  /*1510*/  BRA `(.L_x_8177) ;  /* 0x0000000c003c7947 */ /* 0x000fea0003800000 */
.L_x_8180:
        /* <DEDUP_REMOVED lines=9> */
.L_x_8183:
[----:B------:R0:W5:Y:S01]  /*15b0*/  LDG.E.U16 R18, desc[UR36][R4.64] ;  /* 0x0000002404127981 */ /* 0x000162000c1e1500 */
[----:B------:R-:W-:Y:S05]  /*15c0*/  BRA `(.L_x_8177) ;  /* 0x0000000c00107947 */ /* 0x000fea0003800000 */
.L_x_8182:
        /* <DEDUP_REMOVED lines=9> */
.L_x_8172:
        /* <DEDUP_REMOVED lines=14> */
.L_x_8186:
        /* <DEDUP_REMOVED lines=9> */
.L_x_8185:
        /* <DEDUP_REMOVED lines=28> */
.L_x_8188:
        /* <DEDUP_REMOVED lines=15> */
.L_x_8187:
[----:B------:R-:W2:Y:S02]  /*1a80*/  LDG.E.U16 R0, desc[UR36][R4.64] ;  /* 0x0000002404007981 */ /* 0x000ea4000c1e1500 */
[----:B--2---:R-:W-:-:S05]  /*1a90*/  IMAD.U32 R0, R0, 0x10000, RZ ;  /* 0x0001000000007824 */ /* 0x004fca00078e00ff */
[----:B------:R-:W-:-:S04]  /*1aa0*/  F2FP.F16.F32.PACK_AB R0, RZ, R0 ;  /* 0x00000000ff00723e */ /* 0x000fc800000000ff */
[----:B------:R-:W-:Y:S01]  /*1ab0*/  PRMT R18, R0, 0x7610, R18 ;  /* 0x0000761000127816 */ /* 0x000fe20000000012 */
[----:B------:R-:W-:Y:S06]  /*1ac0*/  BRA `(.L_x_8177) ;  /* 0x0000000400d07947 */ /* 0x000fec0003800000 */
.L_x_8184:
        /* <DEDUP_REMOVED lines=13> */
.L_x_8191:
        /* <DEDUP_REMOVED lines=21> */
.L_x_8195:
[----:B------:R-:W-:Y:S05]  /*1cf0*/  BSYNC B1 ;  /* 0x0000000000017941 */ /* 0x000fea0003800000 */
.L_x_8194:
[----:B------:R-:W-:Y:S01]  /*1d00*/  LEA R5, R0, 0x3b800000, 0x17 ;  /* 0x3b80000000057811 */ /* 0x000fe200078eb8ff */
[----:B------:R-:W-:-:S05]  /*1d10*/  IMAD.SHL.U32 R0, R3, 0x100000, RZ ;  /* 0x0010000003007824 */ /* 0x000fca00078e00ff */
[----:B------:R-:W-:-:S07]  /*1d20*/  LOP3.LUT R0, R5, R0, R6, 0xfe, !PT ;  /* 0x0000000005007212 */ /* 0x000fce00078efe06 */
.L_x_8193:
[----:B------:R-:W-:Y:S05]  /*1d30*/  BSYNC B0 ;  /* 0x0000000000007941 */ /* 0x000fea0003800000 */
.L_x_8192:
[----:B------:R-:W-:-:S04]  /*1d40*/  F2FP.F16.F32.PACK_AB R0, RZ, R0 ;  /* 0x00000000ff00723e */ /* 0x000fc800000000ff */
[----:B------:R-:W-:Y:S01]  /*1d50*/  PRMT R18, R0, 0x7610, R18 ;  /* 0x0000761000127816 */ /* 0x000fe20000000012 */
[----:B------:R-:W-:Y:S06]  /*1d60*/  BRA `(.L_x_8177) ;  /* 0x0000000400287947 */ /* 0x000fec0003800000 */
.L_x_8190:
        /* <DEDUP_REMOVED lines=21> */
.L_x_8199:
[----:B------:R-:W-:Y:S05]  /*1ec0*/  BSYNC B1 ;  /* 0x0000000000017941 */ /* 0x000fea0003800000 */
.L_x_8198:
[----:B------:R-:W-:Y:S01]  /*1ed0*/  LEA R5, R0, 0x37800000, 0x17 ;  /* 0x3780000000057811 */ /* 0x000fe200078eb8ff */
[----:B------:R-:W-:-:S05]  /*1ee0*/  IMAD.SHL.U32 R0, R3, 0x200000, RZ ;  /* 0x0020000003007824 */ /* 0x000fca00078e00ff */
[----:B------:R-:W-:-:S07]  /*1ef0*/  LOP3.LUT R0, R5, R0, R6, 0xfe, !PT ;  /* 0x0000000005007212 */ /* 0x000fce00078efe06 */
.L_x_8197:
[----:B------:R-:W-:Y:S05]  /*1f00*/  BSYNC B0 ;  /* 0x0000000000007941 */ /* 0x000fea0003800000 */
.L_x_8196:
[----:B------:R-:W-:-:S04]  /*1f10*/  F2FP.F16.F32.PACK_AB R0, RZ, R0 ;  /* 0x00000000ff00723e */ /* 0x000fc800000000ff */
[----:B------:R-:W-:Y:S01]  /*1f20*/  PRMT R18, R0, 0x7610, R18 ;  /* 0x0000761000127816 */ /* 0x000fe20000000012 */
[----:B------:R-:W-:Y:S06]  /*1f30*/  BRA `(.L_x_8177) ;  /* 0x0000000000b47947 */ /* 0x000fec0003800000 */
.L_x_8189:
        /* <DEDUP_REMOVED lines=14> */
.L_x_8203:
[----:B------:R-:W-:Y:S05]  /*2020*/  BSYNC B0 ;  /* 0x0000000000007941 */ /* 0x000fea0003800000 */
.L_x_8202:
[----:B------:R-:W-:-:S04]  /*2030*/  F2FP.F16.F32.PACK_AB R0, RZ, R0 ;  /* 0x00000000ff00723e */ /* 0x000fc800000000ff */
[----:B------:R-:W-:Y:S01]  /*2040*/  PRMT R18, R0, 0x7610, R18 ;  /* 0x0000761000127816 */ /* 0x000fe20000000012 */
[----:B------:R-:W-:Y:S06]  /*2050*/  BRA `(.L_x_8177) ;  /* 0x00000000006c7947 */ /* 0x000fec0003800000 */
.L_x_8176:
        /* <DEDUP_REMOVED lines=16> */
.L_x_8204:
[----:B------:R-:W-:Y:S01]  /*2160*/  PRMT R18, RZ, 0x7610, R18 ;  /* 0x00007610ff127816 */ /* 0x000fe20000000012 */
[----:B------:R-:W-:Y:S06]  /*2170*/  BRA `(.L_x_8177) ;  /* 0x0000000000247947 */ /* 0x000fec0003800000 */
.L_x_8201:
[----:B------:R-:W2:Y:S02]  /*2180*/  LDG.E.64 R4, desc[UR36][R4.64] ;  /* 0x0000002404047981 */ /* 0x000ea4000c1e1b00 */
[----:B--2---:R-:W0:Y:S02]  /*2190*/  I2F.U64 R0, R4 ;  /* 0x0000000400007312 */ /* 0x004e240000301000 */
[----:B0-----:R-:W-:-:S04]  /*21a0*/  F2FP.F16.F32.PACK_AB R0, RZ, R0 ;  /* 0x00000000ff00723e */ /* 0x001fc800000000ff */
[----:B------:R-:W-:Y:S01]  /*21b0*/  PRMT R18, R0, 0x7610, R18 ;  /* 0x0000761000127816 */ /* 0x000fe20000000012 */
[----:B------:R-:W-:Y:S06]  /*21c0*/  BRA `(.L_x_8177) ;  /* 0x0000000000107947 */ /* 0x000fec0003800000 */
.L_x_8200:
[----:B------:R-:W2:Y:S02]  /*21d0*/  LDG.E R4, desc[UR36][R4.64] ;  /* 0x0000002404047981 */ /* 0x000ea4000c1e1900 */
[----:B--2---:R-:W-:-:S04]  /*21e0*/  I2FP.F32.U32 R0, R4 ;  /* 0x0000000400007245 */ /* 0x004fc80000201000 */
[----:B------:R-:W-:-:S04]  /*21f0*/  F2FP.F16.F32.PACK_AB R0, RZ, R0 ;  /* 0x00000000ff00723e */ /* 0x000fc800000000ff */
[----:B------:R-:W-:-:S07]  /*2200*/  PRMT R18, R0, 0x7610, R18 ;  /* 0x0000761000127816 */ /* 0x000fce0000000012 */
.L_x_8177:
[----:B------:R-:W-:-:S07]  /*2210*/  VIADD R27, R27, 0x80 ;  /* 0x000000801b1b7836 */ /* 0x000fce0000000000 */
.L_x_8138:
[----:B------:R-:W-:Y:S05]  /*2220*/  BSYNC B6 ;  /* 0x0000000000067941 */ /* 0x000fea0003800000 */
.L_x_8137:
        /* <DEDUP_REMOVED lines=26> */
.L_x_8210:
[----:B------:R-:W2:Y:S02]  /*23d0*/  LDG.E.U8 R4, desc[UR36][R4.64] ;  /* 0x0000002404047981 */ /* 0x000ea4000c1e1100 */
[----:B--2---:R-:W-:-:S04]  /*23e0*/  I2FP.F32.U32 R0, R4 ;  /* 0x0000000400007245 */ /* 0x004fc80000201000 */
[----:B------:R-:W-:-:S04]  /*23f0*/  F2FP.F16.F32.PACK_AB R0, RZ, R0 ;  /* 0x00000000ff00723e */ /* 0x000fc800000000ff */
[----:B------:R-:W-:Y:S01]  /*2400*/  PRMT R16, R0, 0x7610, R16 ;  /* 0x0000761000107816 */ /* 0x000fe20000000010 */
[----:B------:R-:W-:Y:S06]  /*2410*/  BRA `(.L_x_8212) ;  /* 0x0000000c00c07947 */ /* 0x000fec0003800000 */
.L_x_8209:
        /* <DEDUP_REMOVED lines=11> */
.L_x_8214:
[----:B------:R-:W2:Y:S02]  /*24d0*/  LDG.E R4, desc[UR36][R4.64] ;  /* 0x0000002404047981 */ /* 0x000ea4000c1e1900 */
[----:B--2---:R-:W-:-:S04]  /*24e0*/  I2FP.F32.S32 R0, R4 ;  /* 0x0000000400007245 */ /* 0x004fc80000201400 */
[----:B------:R-:W-:-:S04]  /*24f0*/  F2FP.F16.F32.PACK_AB R0, RZ, R0 ;  /* 0x00000000ff00723e */ /* 0x000fc800000000ff */
[----:B------:R-:W-:Y:S01]  /*2500*/  PRMT R16, R0, 0x7610, R16 ;  /* 0x0000761000107816 */ /* 0x000fe20000000010 */
[----:B------:R-:W-:Y:S06]  /*2510*/  BRA `(.L_x_8212) ;  /* 0x0000000c00807947 */ /* 0x000fec0003800000 */
.L_x_8213:
[----:B------:R-:W2:Y:S02]  /*2520*/  LDG.E.U16 R4, desc[UR36][R4.64] ;  /* 0x0000002404047981 */ /* 0x000ea4000c1e1500 */
[----:B--2---:R-:W0:Y:S02]  /*2530*/  I2F.S16 R0, R4 ;  /* 0x0000000400007306 */ /* 0x004e240000101400 */
[----:B0-----:R-:W-:-:S04]  /*2540*/  F2FP.F16.F32.PACK_AB R0, RZ, R0 ;  /* 0x00000000ff00723e */ /* 0x001fc800000000ff */
[----:B------:R-:W-:Y:S01]  /*2550*/  PRMT R16, R0, 0x7610, R16 ;  /* 0x0000761000107816 */ /* 0x000fe20000000010 */
[----:B------:R-:W-:Y:S06]  /*2560*/  BRA `(.L_x_8212) ;  /* 0x0000000c006c7947 */ /* 0x000fec0003800000 */
.L_x_8208:
        /* <DEDUP_REMOVED lines=9> */
.L_x_8216:
[----:B------:R1:W5:Y:S01]  /*2600*/  LDG.E.U16 R16, desc[UR36][R4.64] ;  /* 0x0000002404107981 */ /* 0x000362000c1e1500 */
[----:B------:R-:W-:Y:S05]  /*2610*/  BRA `(.L_x_8212) ;  /* 0x0000000c00407947 */ /* 0x000fea0003800000 */
.L_x_8215:
        /* <DEDUP_REMOVED lines=9> */
.L_x_8218:
[----:B------:R0:W5:Y:S01]  /*26b0*/  LDG.E.U16 R16, desc[UR36][R4.64] ;  /* 0x0000002404107981 */ /* 0x000162000c1e1500 */
[----:B------:R-:W-:Y:S05]  /*26c0*/  BRA `(.L_x_8212) ;  /* 0x0000000c00147947 */ /* 0x000fea0003800000 */
.L_x_8217:
        /* <DEDUP_REMOVED lines=9> */
.L_x_8207:
        /* <DEDUP_REMOVED lines=14> */
.L_x_8221:
        /* <DEDUP_REMOVED lines=9> */
.L_x_8220:
        /* <DEDUP_REMOVED lines=28> */
.L_x_8223:
        /* <DEDUP_REMOVED lines=16> */
.L_x_8222:
[----:B------:R-:W2:Y:S02]  /*2b90*/  LDG.E.U16 R0, desc[UR36][R4.64] ;  /* 0x0000002404007981 */ /* 0x000ea4000c1e1500 */
[----:B--2---:R-:W-:-:S05]  /*2ba0*/  IMAD.U32 R0, R0, 0x10000, RZ ;  /* 0x0001000000007824 */ /* 0x004fca00078e00ff */
[----:B------:R-:W-:-:S04]  /*2bb0*/  F2FP.F16.F32.PACK_AB R0, RZ, R0 ;  /* 0x00000000ff00723e */ /* 0x000fc800000000ff */
[----:B------:R-:W-:Y:S01]  /*2bc0*/  PRMT R16, R0, 0x7610, R16 ;  /* 0x0000761000107816 */ /* 0x000fe20000000010 */
[----:B------:R-:W-:Y:S06]  /*2bd0*/  BRA `(.L_x_8212) ;  /* 0x0000000400d07947 */ /* 0x000fec0003800000 */
.L_x_8219:
        /* <DEDUP_REMOVED lines=13> */
.L_x_8226:
        /* <DEDUP_REMOVED lines=21> */
.L_x_8230:
[----:B------:R-:W-:Y:S05]  /*2e00*/  BSYNC B1 ;  /* 0x0000000000017941 */ /* 0x000fea0003800000 */
.L_x_8229:
[----:B------:R-:W-:Y:S01]  /*2e10*/  LEA R5, R0, 0x3b800000, 0x17 ;  /* 0x3b80000000057811 */ /* 0x000fe200078eb8ff */
[----:B------:R-:W-:-:S05]  /*2e20*/  IMAD.SHL.U32 R0, R3, 0x100000, RZ ;  /* 0x0010000003007824 */ /* 0x000fca00078e00ff */
[----:B------:R-:W-:-:S07]  /*2e30*/  LOP3.LUT R0, R5, R0, R6, 0xfe, !PT ;  /* 0x0000000005007212 */ /* 0x000fce00078efe06 */
.L_x_8228:
[----:B------:R-:W-:Y:S05]  /*2e40*/  BSYNC B0 ;  /* 0x0000000000007941 */ /* 0x000fea0003800000 */
.L_x_8227:
[----:B------:R-:W-:-:S04]  /*2e50*/  F2FP.F16.F32.PACK_AB R0, RZ, R0 ;  /* 0x00000000ff00723e */ /* 0x000fc800000000ff */
[----:B------:R-:W-:Y:S01]  /*2e60*/  PRMT R16, R0, 0x7610, R16 ;  /* 0x0000761000107816 */ /* 0x000fe20000000010 */
[----:B------:R-:W-:Y:S06]  /*2e70*/  BRA `(.L_x_8212) ;  /* 0x0000000400287947 */ /* 0x000fec0003800000 */
.L_x_8225:
        /* <DEDUP_REMOVED lines=21> */
.L_x_8234:
[----:B------:R-:W-:Y:S05]  /*2fd0*/  BSYNC B1 ;  /* 0x0000000000017941 */ /* 0x000fea0003800000 */
.L_x_8233:
[----:B------:R-:W-:Y:S01]  /*2fe0*/  LEA R5, R0, 0x37800000, 0x17 ;  /* 0x3780000000057811 */ /* 0x000fe200078eb8ff */
[----:B------:R-:W-:-:S05]  /*2ff0*/  IMAD.SHL.U32 R0, R3, 0x200000, RZ ;  /* 0x0020000003007824 */ /* 0x000fca00078e00ff */
[----:B------:R-:W-:-:S07]  /*3000*/  LOP3.LUT R0, R5, R0, R6, 0xfe, !PT ;  /* 0x0000000005007212 */ /* 0x000fce00078efe06 */
.L_x_8232:
[----:B------:R-:W-:Y:S05]  /*3010*/  BSYNC B0 ;  /* 0x0000000000007941 */ /* 0x000fea0003800000 */
.L_x_8231:
[----:B------:R-:W-:-:S04]  /*3020*/  F2FP.F16.F32.PACK_AB R0, RZ, R0 ;  /* 0x00000000ff00723e */ /* 0x000fc800000000ff */
[----:B------:R-:W-:Y:S01]  /*3030*/  PRMT R16, R0, 0x7610, R16 ;  /* 0x0000761000107816 */ /* 0x000fe20000000010 */
[----:B------:R-:W-:Y:S06]  /*3040*/  BRA `(.L_x_8212) ;  /* 0x0000000000b47947 */ /* 0x000fec0003800000 */
.L_x_8224:
        /* <DEDUP_REMOVED lines=14> */
.L_x_8238:
[----:B------:R-:W-:Y:S05]  /*3130*/  BSYNC B0 ;  /* 0x0000000000007941 */ /* 0x000fea0003800000 */
.L_x_8237:
[----:B------:R-:W-:-:S04]  /*3140*/  F2FP.F16.F32.PACK_AB R0, RZ, R0 ;  /* 0x00000000ff00723e */ /* 0x000fc800000000ff */
[----:B------:R-:W-:Y:S01]  /*3150*/  PRMT R16, R0, 0x7610, R16 ;  /* 0x0000761000107816 */ /* 0x000fe20000000010 */
[----:B------:R-:W-:Y:S06]  /*3160*/  BRA `(.L_x_8212) ;  /* 0x00000000006c7947 */ /* 0x000fec0003800000 */
.L_x_8211:
        /* <DEDUP_REMOVED lines=16> */
.L_x_8239:
[----:B------:R-:W-:Y:S01]  /*3270*/  PRMT R16, RZ, 0x7610, R16 ;  /* 0x00007610ff107816 */ /* 0x000fe20000000010 */
[----:B------:R-:W-:Y:S06]  /*3280*/  BRA `(.L_x_8212) ;  /* 0x0000000000247947 */ /* 0x000fec0003800000 */
.L_x_8236:
[----:B------:R-:W2:Y:S02]  /*3290*/  LDG.E.64 R4, desc[UR36][R4.64] ;  /* 0x0000002404047981 */ /* 0x000ea4000c1e1b00 */
[----:B--2---:R-:W0:Y:S02]  /*32a0*/  I2F.U64 R0, R4 ;  /* 0x0000000400007312 */ /* 0x004e240000301000 */
[----:B0-----:R-:W-:-:S04]  /*32b0*/  F2FP.F16.F32.PACK_AB R0, RZ, R0 ;  /* 0x00000000ff00723e */ /* 0x001fc800000000ff */
[----:B------:R-:W-:Y:S01]  /*32c0*/  PRMT R16, R0, 0x7610, R16 ;  /* 0x0000761000107816 */ /* 0x000fe20000000010 */
[----:B------:R-:W-:Y:S06]  /*32d0*/  BRA `(.L_x_8212) ;  /* 0x0000000000107947 */ /* 0x000fec0003800000 */
.L_x_8235:
[----:B------:R-:W2:Y:S02]  /*32e0*/  LDG.E R4, desc[UR36][R4.64] ;  /* 0x0000002404047981 */ /* 0x000ea4000c1e1900 */
[----:B--2---:R-:W-:-:S04]  /*32f0*/  I2FP.F32.U32 R0, R4 ;  /* 0x0000000400007245 */ /* 0x004fc80000201000 */
[----:B------:R-:W-:-:S04]  /*3300*/  F2FP.F16.F32.PACK_AB R0, RZ, R0 ;  /* 0x00000000ff00723e */ /* 0x000fc800000000ff */
[----:B------:R-:W-:-:S07]  /*3310*/  PRMT R16, R0, 0x7610, R16 ;  /* 0x0000761000107816 */ /* 0x000fce0000000010 */
.L_x_8212:
        /* <DEDUP_REMOVED lines=21> */
.L_x_8243:
[----:B------:R-:W2:Y:S02]  /*3470*/  LDG.E.U8 R4, desc[UR36][R4.64] ;  /* 0x0000002404047981 */ /* 0x000ea4000c1e1100 */
[----:B--2---:R-:W-:-:S04]  /*3480*/  I2FP.F32.U32 R0, R4 ;  /* 0x0000000400007245 */ /* 0x004fc80000201000 */
[----:B------:R-:W-:-:S04]  /*3490*/  F2FP.F16.F32.PACK_AB R0, RZ, R0 ;  /* 0x00000000ff00723e */ /* 0x000fc800000000ff */
[----:B------:R-:W-:Y:S01]  /*34a0*/  PRMT R19, R0, 0x7610, R19 ;  /* 0x0000761000137816 */ /* 0x000fe20000000013 */
[----:B------:R-:W-:Y:S06]  /*34b0*/  BRA `(.L_x_8245) ;  /* 0x0000000c00bc7947 */ /* 0x000fec0003800000 */
.L_x_8242:
        /* <DEDUP_REMOVED lines=11> */
.L_x_8247:
[----:B------:R-:W2:Y:S02]  /*3570*/  LDG.E R4, desc[UR36][R4.64] ;  /* 0x0000002404047981 */ /* 0x000ea4000c1e1900 */
[----:B--2---:R-:W-:-:S04]  /*3580*/  I2FP.F32.S32 R0, R4 ;  /* 0x0000000400007245 */ /* 0x004fc80000201400 */
[----:B------:R-:W-:-:S04]  /*3590*/  F2FP.F16.F32.PACK_AB R0, RZ, R0 ;  /* 0x00000000ff00723e */ /* 0x000fc800000000ff */
[----:B------:R-:W-:Y:S01]  /*35a0*/  PRMT R19, R0, 0x7610, R19 ;  /* 0x0000761000137816 */ /* 0x000fe20000000013 */
[----:B------:R-:W-:Y:S06]  /*35b0*/  BRA `(.L_x_8245) ;  /* 0x0000000c007c7947 */ /* 0x000fec0003800000 */
.L_x_8246:
[----:B------:R-:W2:Y:S02]  /*35c0*/  LDG.E.U16 R4, desc[UR36][R4.64] ;  /* 0x0000002404047981 */ /* 0x000ea4000c1e1500 */
[----:B--2---:R-:W0:Y:S02]  /*35d0*/  I2F.S16 R0, R4 ;  /* 0x0000000400007306 */ /* 0x004e240000101400 */
[----:B0-----:R-:W-:-:S04]  /*35e0*/  F2FP.F16.F32.PACK_AB R0, RZ, R0 ;  /* 0x00000000ff00723e */ /* 0x001fc800000000ff */
[----:B------:R-:W-:Y:S01]  /*35f0*/  PRMT R19, R0, 0x7610, R19 ;  /* 0x0000761000137816 */ /* 0x000fe20000000013 */
[----:B------:R-:W-:Y:S06]  /*3600*/  BRA `(.L_x_8245) ;  /* 0x0000000c00687947 */ /* 0x000fec0003800000 */
.L_x_8241:
        /* <DEDUP_REMOVED lines=9> */
.L_x_8249:
[----:B------:R1:W5:Y:S01]  /*36a0*/  LDG.E.U16 R19, desc[UR36][R4.64] ;  /* 0x0000002404137981 */ /* 0x000362000c1e1500 */
[----:B------:R-:W-:Y:S05]  /*36b0*/  BRA `(.L_x_8245) ;  /* 0x0000000c003c7947 */ /* 0x000fea0003800000 */
.L_x_8248:
        /* <DEDUP_REMOVED lines=9> */
.L_x_8251:
[----:B------:R0:W5:Y:S01]  /*3750*/  LDG.E.U16 R19, desc[UR36][R4.64] ;  /* 0x0000002404137981 */ /* 0x000162000c1e1500 */
[----:B------:R-:W-:Y:S05]  /*3760*/  BRA `(.L_x_8245) ;  /* 0x0000000c00107947 */ /* 0x000fea0003800000 */
.L_x_8250:
        /* <DEDUP_REMOVED lines=9> */
.L_x_8240:
        /* <DEDUP_REMOVED lines=14> */
.L_x_8254:
        /* <DEDUP_REMOVED lines=9> */
.L_x_8253:
        /* <DEDUP_REMOVED lines=28> */
.L_x_8256:
        /* <DEDUP_REMOVED lines=15> */
.L_x_8255:
[----:B------:R-:W2:Y:S02]  /*3c20*/  LDG.E.U16 R0, desc[UR36][R4.64] ;  /* 0x0000002404007981 */ /* 0x000ea4000c1e1500 */
[----:B--2---:R-:W-:-:S05]  /*3c30*/  IMAD.U32 R0, R0, 0x10000, RZ ;  /* 0x0001000000007824 */ /* 0x004fca00078e00ff */
[----:B------:R-:W-:-:S04]  /*3c40*/  F2FP.F16.F32.PACK_AB R0, RZ, R0 ;  /* 0x00000000ff00723e */ /* 0x000fc800000000ff */
[----:B------:R-:W-:Y:S01]  /*3c50*/  PRMT R19, R0, 0x7610, R19 ;  /* 0x0000761000137816 */ /* 0x000fe20000000013 */
[----:B------:R-:W-:Y:S06]  /*3c60*/  BRA `(.L_x_8245) ;  /* 0x0000000400d07947 */ /* 0x000fec0003800000 */
.L_x_8252:
        /* <DEDUP_REMOVED lines=13> */
.L_x_8259:
        /* <DEDUP_REMOVED lines=21> */
.L_x_8263:
[----:B------:R-:W-:Y:S05]  /*3e90*/  BSYNC B1 ;  /* 0x0000000000017941 */ /* 0x000fea0003800000 */
.L_x_8262:
[----:B------:R-:W-:Y:S01]  /*3ea0*/  LEA R5, R0, 0x3b800000, 0x17 ;  /* 0x3b80000000057811 */ /* 0x000fe200078eb8ff */
[----:B------:R-:W-:-:S05]  /*3eb0*/  IMAD.SHL.U32 R0, R3, 0x100000, RZ ;  /* 0x0010000003007824 */ /* 0x000fca00078e00ff */
[----:B------:R-:W-:-:S07]  /*3ec0*/  LOP3.LUT R0, R5, R0, R6, 0xfe, !PT ;  /* 0x0000000005007212 */ /* 0x000fce00078efe06 */
.L_x_8261:
[----:B------:R-:W-:Y:S05]  /*3ed0*/  BSYNC B0 ;  /* 0x0000000000007941 */ /* 0x000fea0003800000 */
.L_x_8260:
[----:B------:R-:W-:-:S04]  /*3ee0*/  F2FP.F16.F32.PACK_AB R0, RZ, R0 ;  /* 0x00000000ff00723e */ /* 0x000fc800000000ff */
[----:B------:R-:W-:Y:S01]  /*3ef0*/  PRMT R19, R0, 0x7610, R19 ;  /* 0x0000761000137816 */ /* 0x000fe20000000013 */
[----:B------:R-:W-:Y:S06]  /*3f00*/  BRA `(.L_x_8245) ;  /* 0x0000000400287947 */ /* 0x000fec0003800000 */
.L_x_8258:
        /* <DEDUP_REMOVED lines=21> */
.L_x_8267:
[----:B------:R-:W-:Y:S05]  /*4060*/  BSYNC B1 ;  /* 0x0000000000017941 */ /* 0x000fea0003800000 */
.L_x_8266:
[----:B------:R-:W-:Y:S01]  /*4070*/  LEA R5, R0, 0x37800000, 0x17 ;  /* 0x3780000000057811 */ /* 0x000fe200078eb8ff */
[----:B------:R-:W-:-:S05]  /*4080*/  IMAD.SHL.U32 R0, R3, 0x200000, RZ ;  /* 0x0020000003007824 */ /* 0x000fca00078e00ff */
[----:B------:R-:W-:-:S07]  /*4090*/  LOP3.LUT R0, R5, R0, R6, 0xfe, !PT ;  /* 0x0000000005007212 */ /* 0x000fce00078efe06 */
.L_x_8265:
[----:B------:R-:W-:Y:S05]  /*40a0*/  BSYNC B0 ;  /* 0x0000000000007941 */ /* 0x000fea0003800000 */
.L_x_8264:
[----:B------:R-:W-:-:S04]  /*40b0*/  F2FP.F16.F32.PACK_AB R0, RZ, R0 ;  /* 0x00000000ff00723e */ /* 0x000fc800000000ff */
[----:B------:R-:W-:Y:S01]  /*40c0*/  PRMT R19, R0, 0x7610, R19 ;  /* 0x0000761000137816 */ /* 0x000fe20000000013 */
[----:B------:R-:W-:Y:S06]  /*40d0*/  BRA `(.L_x_8245) ;  /* 0x0000000000b47947 */ /* 0x000fec0003800000 */
.L_x_8257:
        /* <DEDUP_REMOVED lines=14> */
.L_x_8271:
[----:B------:R-:W-:Y:S05]  /*41c0*/  BSYNC B0 ;  /* 0x0000000000007941 */ /* 0x000fea0003800000 */
.L_x_8270:
[----:B------:R-:W-:-:S04]  /*41d0*/  F2FP.F16.F32.PACK_AB R0, RZ, R0 ;  /* 0x00000000ff00723e */ /* 0x000fc800000000ff */
[----:B------:R-:W-:Y:S01]  /*41e0*/  PRMT R19, R0, 0x7610, R19 ;  /* 0x0000761000137816 */ /* 0x000fe20000000013 */
[----:B------:R-:W-:Y:S06]  /*41f0*/  BRA `(.L_x_8245) ;  /* 0x00000000006c7947 */ /* 0x000fec0003800000 */
.L_x_8244:
        /* <DEDUP_REMOVED lines=16> */
.L_x_8272:
[----:B------:R-:W-:Y:S01]  /*4300*/  PRMT R19, RZ, 0x7610, R19 ;  /* 0x00007610ff137816 */ /* 0x000fe20000000013 */
[----:B------:R-:W-:Y:S06]  /*4310*/  BRA `(.L_x_8245) ;  /* 0x0000000000247947 */ /* 0x000fec0003800000 */
.L_x_8269:
[----:B------:R-:W2:Y:S02]  /*4320*/  LDG.E.64 R4, desc[UR36][R4.64] ;  /* 0x0000002404047981 */ /* 0x000ea4000c1e1b00 */
[----:B--2---:R-:W0:Y:S02]  /*4330*/  I2F.U64 R0, R4 ;  /* 0x0000000400007312 */ /* 0x004e240000301000 */
[----:B0-----:R-:W-:-:S04]  /*4340*/  F2FP.F16.F32.PACK_AB R0, RZ, R0 ;  /* 0x00000000ff00723e */ /* 0x001fc800000000ff */
[----:B------:R-:W-:Y:S01]  /*4350*/  PRMT R19, R0, 0x7610, R19 ;  /* 0x0000761000137816 */ /* 0x000fe20000000013 */
[----:B------:R-:W-:Y:S06]  /*4360*/  BRA `(.L_x_8245) ;  /* 0x0000000000107947 */ /* 0x000fec0003800000 */
.L_x_8268:
[----:B------:R-:W2:Y:S02]  /*4370*/  LDG.E R4, desc[UR36][R4.64] ;  /* 0x0000002404047981 */ /* 0x000ea4000c1e1900 */
[----:B--2---:R-:W-:-:S04]  /*4380*/  I2FP.F32.U32 R0, R4 ;  /* 0x0000000400007245 */ /* 0x004fc80000201000 */
[----:B------:R-:W-:-:S04]  /*4390*/  F2FP.F16.F32.PACK_AB R0, RZ, R0 ;  /* 0x00000000ff00723e */ /* 0x000fc800000000ff */
[----:B------:R-:W-:-:S07]  /*43a0*/  PRMT R19, R0, 0x7610, R19 ;  /* 0x0000761000137816 */ /* 0x000fce0000000013 */
.L_x_8245:
[----:B------:R-:W-:-:S07]  /*43b0*/  VIADD R27, R27, 0x80 ;  /* 0x000000801b1b7836 */ /* 0x000fce0000000000 */
.L_x_8206:
[----:B------:R-:W-:Y:S05]  /*43c0*/  BSYNC B6 ;  /* 0x0000000000067941 */ /* 0x000fea0003800000 */
.L_x_8205:
        /* <DEDUP_REMOVED lines=28> */
.L_x_8278:
[----:B------:R-:W2:Y:S02]  /*4590*/  LDG.E.U8 R4, desc[UR36][R4.64] ;  /* 0x0000002404047981 */ /* 0x000ea4000c1e1100 */
[----:B--2---:R-:W-:-:S04]  /*45a0*/  I2FP.F32.U32 R0, R4 ;  /* 0x0000000400007245 */ /* 0x004fc80000201000 */
[----:B------:R-:W-:-:S04]  /*45b0*/  F2FP.F16.F32.PACK_AB R0, RZ, R0 ;  /* 0x00000000ff00723e */ /* 0x000fc800000000ff */
[----:B------:R-:W-:Y:S01]  /*45c0*/  PRMT R23, R0, 0x7610, R23 ;  /* 0x0000761000177816 */ /* 0x000fe20000000017 */
[----:B------:R-:W-:Y:S06]  /*45d0*/  BRA `(.L_x_8280) ;  /* 0x0000000c00bc7947 */ /* 0x000fec0003800000 */
.L_x_8277:
        /* <DEDUP_REMOVED lines=11> */
.L_x_8282:
[----:B------:R-:W2:Y:S02]  /*4690*/  LDG.E R4, desc[UR36][R4.64] ;  /* 0x0000002404047981 */ /* 0x000ea4000c1e1900 */
[----:B--2---:R-:W-:-:S04]  /*46a0*/  I2FP.F32.S32 R0, R4 ;  /* 0x0000000400007245 */ /* 0x004fc80000201400 */
[----:B------:R-:W-:-:S04]  /*46b0*/  F2FP.F16.F32.PACK_AB R0, RZ, R0 ;  /* 0x00000000ff00723e */ /* 0x000fc800000000ff */
[----:B------:R-:W-:Y:S01]  /*46c0*/  PRMT R23, R0, 0x7610, R23 ;  /* 0x0000761000177816 */ /* 0x000fe20000000017 */
[----:B------:R-:W-:Y:S06]  /*46d0*/  BRA `(.L_x_8280) ;  /* 0x0000000c007c7947 */ /* 0x000fec0003800000 */
.L_x_8281:
[----:B------:R-:W2:Y:S02]  /*46e0*/  LDG.E.U16 R4, desc[UR36][R4.64] ;  /* 0x0000002404047981 */ /* 0x000ea4000c1e1500 */
[----:B--2---:R-:W0:Y:S02]  /*46f0*/  I2F.S16 R0, R4 ;  /* 0x0000000400007306 */ /* 0x004e240000101400 */
[----:B0-----:R-:W-:-:S04]  /*4700*/  F2FP.F16.F32.PACK_AB R0, RZ, R0 ;  /* 0x00000000ff00723e */ /* 0x001fc800000000ff */
[----:B------:R-:W-:Y:S01]  /*4710*/  PRMT R23, R0, 0x7610, R23 ;  /* 0x0000761000177816 */ /* 0x000fe20000000017 */
[----:B------:R-:W-:Y:S06]  /*4720*/  BRA `(.L_x_8280) ;  /* 0x0000000c00687947 */ /* 0x000fec0003800000 */
.L_x_8276:
        /* <DEDUP_REMOVED lines=9> */
.L_x_8284:
[----:B------:R1:W5:Y:S01]  /*47c0*/  LDG.E.U16 R23, desc[UR36][R4.64] ;  /* 0x0000002404177981 */ /* 0x000362000c1e1500 */
[----:B------:R-:W-:Y:S05]  /*47d0*/  BRA `(.L_x_8280) ;  /* 0x0000000c003c7947 */ /* 0x000fea0003800000 */
.L_x_8283:
        /* <DEDUP_REMOVED lines=9> */
.L_x_8286:
[----:B------:R0:W5:Y:S01]  /*4870*/  LDG.E.U16 R23, desc[UR36][R4.64] ;  /* 0x0000002404177981 */ /* 0x000162000c1e1500 */
[----:B------:R-:W-:Y:S05]  /*4880*/  BRA `(.L_x_8280) ;  /* 0x0000000c00107947 */ /* 0x000fea0003800000 */
.L_x_8285:
        /* <DEDUP_REMOVED lines=9> */
.L_x_8275:
        /* <DEDUP_REMOVED lines=14> */
.L_x_8289:
        /* <DEDUP_REMOVED lines=9> */
.L_x_8288:
        /* <DEDUP_REMOVED lines=28> */
.L_x_8291:
        /* <DEDUP_REMOVED lines=15> */
.L_x_8290:
[----:B------:R-:W2:Y:S02]  /*4d40*/  LDG.E.U16 R0, desc[UR36][R4.64] ;  /* 0x0000002404007981 */ /* 0x000ea4000c1e1500 */
[----:B--2---:R-:W-:-:S05]  /*4d50*/  IMAD.U32 R0, R0, 0x10000, RZ ;  /* 0x0001000000007824 */ /* 0x004fca00078e00ff */
[----:B------:R-:W-:-:S04]  /*4d60*/  F2FP.F16.F32.PACK_AB R0, RZ, R0 ;  /* 0x00000000ff00723e */ /* 0x000fc800000000ff */
[----:B------:R-:W-:Y:S01]  /*4d70*/  PRMT R23, R0, 0x7610, R23 ;  /* 0x0000761000177816 */ /* 0x000fe20000000017 */
[----:B------:R-:W-:Y:S06]  /*4d80*/  BRA `(.L_x_8280) ;  /* 0x0000000400d07947 */ /* 0x000fec0003800000 */
.L_x_8287:
        /* <DEDUP_REMOVED lines=13> */
.L_x_8294:
        /* <DEDUP_REMOVED lines=21> */
.L_x_8298:
[----:B------:R-:W-:Y:S05]  /*4fb0*/  BSYNC B1 ;  /* 0x0000000000017941 */ /* 0x000fea0003800000 */
.L_x_8297:
[----:B------:R-:W-:Y:S01]  /*4fc0*/  LEA R5, R0, 0x3b800000, 0x17 ;  /* 0x3b80000000057811 */ /* 0x000fe200078eb8ff */
[----:B------:R-:W-:-:S05]  /*4fd0*/  IMAD.SHL.U32 R0, R3, 0x100000, RZ ;  /* 0x0010000003007824 */ /* 0x000fca00078e00ff */
[----:B------:R-:W-:-:S07]  /*4fe0*/  LOP3.LUT R0, R5, R0, R6, 0xfe, !PT ;  /* 0x0000000005007212 */ /* 0x000fce00078efe06 */
.L_x_8296:
[----:B------:R-:W-:Y:S05]  /*4ff0*/  BSYNC B0 ;  /* 0x0000000000007941 */ /* 0x000fea0003800000 */
.L_x_8295:
[----:B------:R-:W-:-:S04]  /*5000*/  F2FP.F16.F32.PACK_AB R0, RZ, R0 ;  /* 0x00000000ff00723e */ /* 0x000fc800000000ff */
[----:B------:R-:W-:Y:S01]  /*5010*/  PRMT R23, R0, 0x7610, R23 ;  /* 0x0000761000177816 */ /* 0x000fe20000000017 */
[----:B------:R-:W-:Y:S06]  /*5020*/  BRA `(.L_x_8280) ;  /* 0x0000000400287947 */ /* 0x000fec0003800000 */
.L_x_8293:
        /* <DEDUP_REMOVED lines=21> */
.L_x_8302:
[----:B------:R-:W-:Y:S05]  /*5180*/  BSYNC B1 ;  /* 0x0000000000017941 */ /* 0x000fea0003800000 */
.L_x_8301:
[----:B------:R-:W-:Y:S01]  /*5190*/  LEA R5, R0, 0x37800000, 0x17 ;  /* 0x3780000000057811 */ /* 0x000fe200078eb8ff */
[----:B------:R-:W-:-:S05]  /*51a0*/  IMAD.SHL.U32 R0, R3, 0x200000, RZ ;  /* 0x0020000003007824 */ /* 0x000fca00078e00ff */
[----:B------:R-:W-:-:S07]  /*51b0*/  LOP3.LUT R0, R5, R0, R6, 0xfe, !PT ;  /* 0x0000000005007212 */ /* 0x000fce00078efe06 */
.L_x_8300:
[----:B------:R-:W-:Y:S05]  /*51c0*/  BSYNC B0 ;  /* 0x0000000000007941 */ /* 0x000fea0003800000 */
.L_x_8299:
[----:B------:R-:W-:-:S04]  /*51d0*/  F2FP.F16.F32.PACK_AB R0, RZ, R0 ;  /* 0x00000000ff00723e */ /* 0x000fc800000000ff */
[----:B------:R-:W-:Y:S01]  /*51e0*/  PRMT R23, R0, 0x7610, R23 ;  /* 0x0000761000177816 */ /* 0x000fe20000000017 */
[----:B------:R-:W-:Y:S06]  /*51f0*/  BRA `(.L_x_8280) ;  /* 0x0000000000b47947 */ /* 0x000fec0003800000 */
.L_x_8292:
        /* <DEDUP_REMOVED lines=14> */
.L_x_8306:
[----:B------:R-:W-:Y:S05]  /*52e0*/  BSYNC B0 ;  /* 0x0000000000007941 */ /* 0x000fea0003800000 */
.L_x_8305:
[----:B------:R-:W-:-:S04]  /*52f0*/  F2FP.F16.F32.PACK_AB R0, RZ, R0 ;  /* 0x00000000ff00723e */ /* 0x000fc800000000ff */
[----:B------:R-:W-:Y:S01]  /*5300*/  PRMT R23, R0, 0x7610, R23 ;  /* 0x0000761000177816 */ /* 0x000fe20000000017 */
[----:B------:R-:W-:Y:S06]  /*5310*/  BRA `(.L_x_8280) ;  /* 0x00000000006c7947 */ /* 0x000fec0003800000 */
.L_x_8279:
        /* <DEDUP_REMOVED lines=16> */
.L_x_8307:
[----:B------:R-:W-:Y:S01]  /*5420*/  PRMT R23, RZ, 0x7610, R23 ;  /* 0x00007610ff177816 */ /* 0x000fe20000000017 */
[----:B------:R-:W-:Y:S06]  /*5430*/  BRA `(.L_x_8280) ;  /* 0x0000000000247947 */ /* 0x000fec0003800000 */
.L_x_8304:
[----:B------:R-:W2:Y:S02]  /*5440*/  LDG.E.64 R4, desc[UR36][R4.64] ;  /* 0x0000002404047981 */ /* 0x000ea4000c1e1b00 */
[----:B--2---:R-:W0:Y:S02]  /*5450*/  I2F.U64 R0, R4 ;  /* 0x0000000400007312 */ /* 0x004e240000301000 */
[----:B0-----:R-:W-:-:S04]  /*5460*/  F2FP.F16.F32.PACK_AB R0, RZ, R0 ;  /* 0x00000000ff00723e */ /* 0x001fc800000000ff */
[----:B------:R-:W-:Y:S01]  /*5470*/  PRMT R23, R0, 0x7610, R23 ;  /* 0x0000761000177816 */ /* 0x000fe20000000017 */
[----:B------:R-:W-:Y:S06]  /*5480*/  BRA `(.L_x_8280) ;  /* 0x0000000000107947 */ /* 0x000fec0003800000 */
.L_x_8303:
[----:B------:R-:W2:Y:S02]  /*5490*/  LDG.E R4, desc[UR36][R4.64] ;  /* 0x0000002404047981 */ /* 0x000ea4000c1e1900 */
[----:B--2---:R-:W-:-:S04]  /*54a0*/  I2FP.F32.U32 R0, R4 ;  /* 0x0000000400007245 */ /* 0x004fc80000201000 */
[----:B------:R-:W-:-:S04]  /*54b0*/  F2FP.F16.F32.PACK_AB R0, RZ, R0 ;  /* 0x00000000ff00723e */ /* 0x000fc800000000ff */
[----:B------:R-:W-:-:S07]  /*54c0*/  PRMT R23, R0, 0x7610, R23 ;  /* 0x0000761000177816 */ /* 0x000fce0000000017 */
.L_x_8280:
        /* <DEDUP_REMOVED lines=22> */
.L_x_8311:
[----:B------:R-:W2:Y:S02]  /*5630*/  LDG.E.U8 R4, desc[UR36][R4.64] ;  /* 0x0000002404047981 */ /* 0x000ea4000c1e1100 */
[----:B--2---:R-:W-:-:S04]  /*5640*/  I2FP.F32.U32 R0, R4 ;  /* 0x0000000400007245 */ /* 0x004fc80000201000 */
[----:B------:R-:W-:-:S04]  /*5650*/  F2FP.F16.F32.PACK_AB R0, RZ, R0 ;  /* 0x00000000ff00723e */ /* 0x000fc800000000ff */
[----:B------:R-:W-:Y:S01]  /*5660*/  PRMT R24, R0, 0x7610, R24 ;  /* 0x0000761000187816 */ /* 0x000fe20000000018 */
[----:B------:R-:W-:Y:S06]  /*5670*/  BRA `(.L_x_8313) ;  /* 0x0000000c00bc7947 */ /* 0x000fec0003800000 */
.L_x_8310:
        /* <DEDUP_REMOVED lines=11> */
.L_x_8315:
[----:B------:R-:W2:Y:S02]  /*5730*/  LDG.E R4, desc[UR36][R4.64] ;  /* 0x0000002404047981 */ /* 0x000ea4000c1e1900 */
[----:B--2---:R-:W-:-:S04]  /*5740*/  I2FP.F32.S32 R0, R4 ;  /* 0x0000000400007245 */ /* 0x004fc80000201400 */
[----:B------:R-:W-:-:S04]  /*5750*/  F2FP.F16.F32.PACK_AB R0, RZ, R0 ;  /* 0x00000000ff00723e */ /* 0x000fc800000000ff */
[----:B------:R-:W-:Y:S01]  /*5760*/  PRMT R24, R0, 0x7610, R24 ;  /* 0x0000761000187816 */ /* 0x000fe20000000018 */
[----:B------:R-:W-:Y:S06]  /*5770*/  BRA `(.L_x_8313) ;  /* 0x0000000c007c7947 */ /* 0x000fec0003800000 */
.L_x_8314:
[----:B------:R-:W2:Y:S02]  /*5780*/  LDG.E.U16 R4, desc[UR36][R4.64] ;  /* 0x0000002404047981 */ /* 0x000ea4000c1e1500 */
[----:B--2---:R-:W0:Y:S02]  /*5790*/  I2F.S16 R0, R4 ;  /* 0x0000000400007306 */ /* 0x004e240000101400 */
[----:B0-----:R-:W-:-:S04]  /*57a0*/  F2FP.F16.F32.PACK_AB R0, RZ, R0 ;  /* 0x00000000ff00723e */ /* 0x001fc800000000ff */
[----:B------:R-:W-:Y:S01]  /*57b0*/  PRMT R24, R0, 0x7610, R24 ;  /* 0x0000761000187816 */ /* 0x000fe20000000018 */
[----:B------:R-:W-:Y:S06]  /*57c0*/  BRA `(.L_x_8313) ;  /* 0x0000000c00687947 */ /* 0x000fec0003800000 */
.L_x_8309:
        /* <DEDUP_REMOVED lines=9> */
.L_x_8317:
[----:B------:R1:W5:Y:S01]  /*5860*/  LDG.E.U16 R24, desc[UR36][R4.64] ;  /* 0x0000002404187981 */ /* 0x000362000c1e1500 */
[----:B------:R-:W-:Y:S05]  /*5870*/  BRA `(.L_x_8313) ;  /* 0x0000000c003c7947 */ /* 0x000fea0003800000 */
.L_x_8316:
        /* <DEDUP_REMOVED lines=9> */
.L_x_8319:
[----:B------:R0:W5:Y:S01]  /*5910*/  LDG.E.U16 R24, desc[UR36][R4.64] ;  /* 0x0000002404187981 */ /* 0x000162000c1e1500 */
[----:B------:R-:W-:Y:S05]  /*5920*/  BRA `(.L_x_8313) ;  /* 0x0000000c00107947 */ /* 0x000fea0003800000 */
.L_x_8318:
        /* <DEDUP_REMOVED lines=9> */
.L_x_8308:
        /* <DEDUP_REMOVED lines=14> */
.L_x_8322:
        /* <DEDUP_REMOVED lines=9> */
.L_x_8321:
        /* <DEDUP_REMOVED lines=28> */
.L_x_8324:
        /* <DEDUP_REMOVED lines=15> */
.L_x_8323:
[----:B------:R-:W2:Y:S02]  /*5de0*/  LDG.E.U16 R0, desc[UR36][R4.64] ;  /* 0x0000002404007981 */ /* 0x000ea4000c1e1500 */
[----:B--2---:R-:W-:-:S05]  /*5df0*/  IMAD.U32 R0, R0, 0x10000, RZ ;  /* 0x0001000000007824 */ /* 0x004fca00078e00ff */
[----:B------:R-:W-:-:S04]  /*5e00*/  F2FP.F16.F32.PACK_AB R0, RZ, R0 ;  /* 0x00000000ff00723e */ /* 0x000fc800000000ff */
[----:B------:R-:W-:Y:S01]  /*5e10*/  PRMT R24, R0, 0x7610, R24 ;  /* 0x0000761000187816 */ /* 0x000fe20000000018 */
[----:B------:R-:W-:Y:S06]  /*5e20*/  BRA `(.L_x_8313) ;  /* 0x0000000400d07947 */ /* 0x000fec0003800000 */
.L_x_8320:
        /* <DEDUP_REMOVED lines=13> */
.L_x_8327:
        /* <DEDUP_REMOVED lines=21> */
.L_x_8331:
[----:B------:R-:W-:Y:S05]  /*6050*/  BSYNC B1 ;  /* 0x0000000000017941 */ /* 0x000fea0003800000 */
.L_x_8330:
[----:B------:R-:W-:Y:S01]  /*6060*/  LEA R5, R0, 0x3b800000, 0x17 ;  /* 0x3b80000000057811 */ /* 0x000fe200078eb8ff */
[----:B------:R-:W-:-:S05]  /*6070*/  IMAD.SHL.U32 R0, R3, 0x100000, RZ ;  /* 0x0010000003007824 */ /* 0x000fca00078e00ff */
[----:B------:R-:W-:-:S07]  /*6080*/  LOP3.LUT R0, R5, R0, R6, 0xfe, !PT ;  /* 0x0000000005007212 */ /* 0x000fce00078efe06 */
.L_x_8329:
[----:B------:R-:W-:Y:S05]  /*6090*/  BSYNC B0 ;  /* 0x0000000000007941 */ /* 0x000fea0003800000 */
.L_x_8328:
[----:B------:R-:W-:-:S04]  /*60a0*/  F2FP.F16.F32.PACK_AB R0, RZ, R0 ;  /* 0x00000000ff00723e */ /* 0x000fc800000000ff */
[----:B------:R-:W-:Y:S01]  /*60b0*/  PRMT R24, R0, 0x7610, R24 ;  /* 0x0000761000187816 */ /* 0x000fe20000000018 */
[----:B------:R-:W-:Y:S06]  /*60c0*/  BRA `(.L_x_8313) ;  /* 0x0000000400287947 */ /* 0x000fec0003800000 */
.L_x_8326:
        /* <DEDUP_REMOVED lines=21> */
.L_x_8335:
[----:B------:R-:W-:Y:S05]  /*6220*/  BSYNC B1 ;  /* 0x0000000000017941 */ /* 0x000fea0003800000 */
.L_x_8334:
[----:B------:R-:W-:Y:S01]  /*6230*/  LEA R5, R0, 0x37800000, 0x17 ;  /* 0x3780000000057811 */ /* 0x000fe200078eb8ff */
[----:B------:R-:W-:-:S05]  /*6240*/  IMAD.SHL.U32 R0, R3, 0x200000, RZ ;  /* 0x0020000003007824 */ /* 0x000fca00078e00ff */
[----:B------:R-:W-:-:S07]  /*6250*/  LOP3.LUT R0, R5, R0, R6, 0xfe, !PT ;  /* 0x0000000005007212 */ /* 0x000fce00078efe06 */
.L_x_8333:
[----:B------:R-:W-:Y:S05]  /*6260*/  BSYNC B0 ;  /* 0x0000000000007941 */ /* 0x000fea0003800000 */
.L_x_8332:
[----:B------:R-:W-:-:S04]  /*6270*/  F2FP.F16.F32.PACK_AB R0, RZ, R0 ;  /* 0x00000000ff00723e */ /* 0x000fc800000000ff */
[----:B------:R-:W-:Y:S01]  /*6280*/  PRMT R24, R0, 0x7610, R24 ;  /* 0x0000761000187816 */ /* 0x000fe20000000018 */
[----:B------:R-:W-:Y:S06]  /*6290*/  BRA `(.L_x_8313) ;  /* 0x0000000000b47947 */ /* 0x000fec0003800000 */
.L_x_8325:
        /* <DEDUP_REMOVED lines=14> */
.L_x_8339:
[----:B------:R-:W-:Y:S05]  /*6380*/  BSYNC B0 ;  /* 0x0000000000007941 */ /* 0x000fea0003800000 */
.L_x_8338:
[----:B------:R-:W-:-:S04]  /*6390*/  F2FP.F16.F32.PACK_AB R0, RZ, R0 ;  /* 0x00000000ff00723e */ /* 0x000fc800000000ff */
[----:B------:R-:W-:Y:S01]  /*63a0*/  PRMT R24, R0, 0x7610, R24 ;  /* 0x0000761000187816 */ /* 0x000fe20000000018 */
[----:B------:R-:W-:Y:S06]  /*63b0*/  BRA `(.L_x_8313) ;  /* 0x00000000006c7947 */ /* 0x000fec0003800000 */
.L_x_8312:
        /* <DEDUP_REMOVED lines=16> */
.L_x_8340:
[----:B------:R-:W-:Y:S01]  /*64c0*/  PRMT R24, RZ, 0x7610, R24 ;  /* 0x00007610ff187816 */ /* 0x000fe20000000018 */
[----:B------:R-:W-:Y:S06]  /*64d0*/  BRA `(.L_x_8313) ;  /* 0x0000000000247947 */ /* 0x000fec0003800000 */
.L_x_8337:
[----:B------:R-:W2:Y:S02]  /*64e0*/  LDG.E.64 R4, desc[UR36][R4.64] ;  /* 0x0000002404047981 */ /* 0x000ea4000c1e1b00 */
[----:B--2---:R-:W0:Y:S02]  /*64f0*/  I2F.U64 R0, R4 ;  /* 0x0000000400007312 */ /* 0x004e240000301000 */
[----:B0-----:R-:W-:-:S04]  /*6500*/  F2FP.F16.F32.PACK_AB R0, RZ, R0 ;  /* 0x00000000ff00723e */ /* 0x001fc800000000ff */
[----:B------:R-:W-:Y:S01]  /*6510*/  PRMT R24, R0, 0x7610, R24 ;  /* 0x0000761000187816 */ /* 0x000fe20000000018 */
[----:B------:R-:W-:Y:S06]  /*6520*/  BRA `(.L_x_8313) ;  /* 0x0000000000107947 */ /* 0x000fec0003800000 */
.L_x_8336:
[----:B------:R-:W2:Y:S02]  /*6530*/  LDG.E R4, desc[UR36][R4.64] ;  /* 0x0000002404047981 */ /* 0x000ea4000c1e1900 */
[----:B--2---:R-:W-:-:S04]  /*6540*/  I2FP.F32.U32 R0, R4 ;  /* 0x0000000400007245 */ /* 0x004fc80000201000 */
[----:B------:R-:W-:-:S04]  /*6550*/  F2FP.F16.F32.PACK_AB R0, RZ, R0 ;  /* 0x00000000ff00723e */ /* 0x000fc800000000ff */
[----:B------:R-:W-:-:S07]  /*6560*/  PRMT R24, R0, 0x7610, R24 ;  /* 0x0000761000187816 */ /* 0x000fce0000000018 */
.L_x_8313:
[----:B------:R-:W-:-:S07]  /*6570*/  VIADD R27, R27, 0x80 ;  /* 0x000000801b1b7836 */ /* 0x000fce0000000000 */
.L_x_8274:
[----:B------:R-:W-:Y:S05]  /*6580*/  BSYNC B6 ;  /* 0x0000000000067941 */ /* 0x000fea0003800000 */
.L_x_8273:
        /* <DEDUP_REMOVED lines=26> */
.L_x_8346:
[----:B------:R-:W2:Y:S02]  /*6730*/  LDG.E.U8 R4, desc[UR36][R4.64] ;  /* 0x0000002404047981 */ /* 0x000ea4000c1e1100 */
[----:B--2---:R-:W-:-:S04]  /*6740*/  I2FP.F32.U32 R0, R4 ;  /* 0x0000000400007245 */ /* 0x004fc80000201000 */
[----:B------:R-:W-:-:S04]  /*6750*/  F2FP.F16.F32.PACK_AB R0, RZ, R0 ;  /* 0x00000000ff00723e */ /* 0x000fc800000000ff */
[----:B------:R-:W-:Y:S01]  /*6760*/  PRMT R22, R0, 0x7610, R22 ;  /* 0x0000761000167816 */ /* 0x000fe20000000016 */
[----:B------:R-:W-:Y:S06]  /*6770*/  BRA `(.L_x_8348) ;  /* 0x0000000c00bc7947 */ /* 0x000fec0003800000 */
.L_x_8345:
        /* <DEDUP_REMOVED lines=11> */
.L_x_8350:
[----:B------:R-:W2:Y:S02]  /*6830*/  LDG.E R4, desc[UR36][R4.64] ;  /* 0x0000002404047981 */ /* 0x000ea4000c1e1900 */
[----:B--2---:R-:W-:-:S04]  /*6840*/  I2FP.F32.S32 R0, R4 ;  /* 0x0000000400007245 */ /* 0x004fc80000201400 */
[----:B------:R-:W-:-:S04]  /*6850*/  F2FP.F16.F32.PACK_AB R0, RZ, R0 ;  /* 0x00000000ff00723e */ /* 0x000fc800000000ff */
[----:B------:R-:W-:Y:S01]  /*6860*/  PRMT R22, R0, 0x7610, R22 ;  /* 0x0000761000167816 */ /* 0x000fe20000000016 */
[----:B------:R-:W-:Y:S06]  /*6870*/  BRA `(.L_x_8348) ;  /* 0x0000000c007c7947 */ /* 0x000fec0003800000 */
.L_x_8349:
[----:B------:R-:W2:Y:S02]  /*6880*/  LDG.E.U16 R4, desc[UR36][R4.64] ;  /* 0x0000002404047981 */ /* 0x000ea4000c1e1500 */
[----:B--2---:R-:W0:Y:S02]  /*6890*/  I2F.S16 R0, R4 ;  /* 0x0000000400007306 */ /* 0x004e240000101400 */
[----:B0-----:R-:W-:-:S04]  /*68a0*/  F2FP.F16.F32.PACK_AB R0, RZ, R0 ;  /* 0x00000000ff00723e */ /* 0x001fc800000000ff */
[----:B------:R-:W-:Y:S01]  /*68b0*/  PRMT R22, R0, 0x7610, R22 ;  /* 0x0000761000167816 */ /* 0x000fe20000000016 */
[----:B------:R-:W-:Y:S06]  /*68c0*/  BRA `(.L_x_8348) ;  /* 0x0000000c00687947 */ /* 0x000fec0003800000 */
.L_x_8344:
        /* <DEDUP_REMOVED lines=9> */
.L_x_8352:
[----:B------:R0:W5:Y:S01]  /*6960*/  LDG.E.U16 R22, desc[UR36][R4.64] ;  /* 0x0000002404167981 */ /* 0x000162000c1e1500 */
[----:B------:R-:W-:Y:S05]  /*6970*/  BRA `(.L_x_8348) ;  /* 0x0000000c003c7947 */ /* 0x000fea0003800000 */
.L_x_8351:
        /* <DEDUP_REMOVED lines=9> */
.L_x_8354:
[----:B------:R1:W5:Y:S01]  /*6a10*/  LDG.E.U16 R22, desc[UR36][R4.64] ;  /* 0x0000002404167981 */ /* 0x000362000c1e1500 */
[----:B------:R-:W-:Y:S05]  /*6a20*/  BRA `(.L_x_8348) ;  /* 0x0000000c00107947 */ /* 0x000fea0003800000 */
.L_x_8353:
        /* <DEDUP_REMOVED lines=9> */
.L_x_8343:
        /* <DEDUP_REMOVED lines=14> */
.L_x_8357:
        /* <DEDUP_REMOVED lines=9> */
.L_x_8356:
        /* <DEDUP_REMOVED lines=28> */
.L_x_8359:
        /* <DEDUP_REMOVED lines=15> */
.L_x_8358:
[----:B------:R-:W2:Y:S02]  /*6ee0*/  LDG.E.U16 R0, desc[UR36][R4.64] ;  /* 0x0000002404007981 */ /* 0x000ea4000c1e1500 */
[----:B--2---:R-:W-:-:S05]  /*6ef0*/  IMAD.U32 R0, R0, 0x10000, RZ ;  /* 0x0001000000007824 */ /* 0x004fca00078e00ff */
[----:B------:R-:W-:-:S04]  /*6f00*/  F2FP.F16.F32.PACK_AB R0, RZ, R0 ;  /* 0x00000000ff00723e */ /* 0x000fc800000000ff */
[----:B------:R-:W-:Y:S01]  /*6f10*/  PRMT R22, R0, 0x7610, R22 ;  /* 0x0000761000167816 */ /* 0x000fe20000000016 */
[----:B------:R-:W-:Y:S06]  /*6f20*/  BRA `(.L_x_8348) ;  /* 0x0000000400d07947 */ /* 0x000fec0003800000 */
.L_x_8355:
        /* <DEDUP_REMOVED lines=13> */
.L_x_8362:
        /* <DEDUP_REMOVED lines=21> */
.L_x_8366:
[----:B------:R-:W-:Y:S05]  /*7150*/  BSYNC B1 ;  /* 0x0000000000017941 */ /* 0x000fea0003800000 */
.L_x_8365:
[----:B------:R-:W-:Y:S01]  /*7160*/  LEA R5, R0, 0x3b800000, 0x17 ;  /* 0x3b80000000057811 */ /* 0x000fe200078eb8ff */
[----:B------:R-:W-:-:S05]  /*7170*/  IMAD.SHL.U32 R0, R3, 0x100000, RZ ;  /* 0x0010000003007824 */ /* 0x000fca00078e00ff */
[----:B------:R-:W-:-:S07]  /*7180*/  LOP3.LUT R0, R5, R0, R6, 0xfe, !PT ;  /* 0x0000000005007212 */ /* 0x000fce00078efe06 */
.L_x_8364:
[----:B------:R-:W-:Y:S05]  /*7190*/  BSYNC B0 ;  /* 0x0000000000007941 */ /* 0x000fea0003800000 */
.L_x_8363:
[----:B------:R-:W-:-:S04]  /*71a0*/  F2FP.F16.F32.PACK_AB R0, RZ, R0 ;  /* 0x00000000ff00723e */ /* 0x000fc800000000ff */
[----:B------:R-:W-:Y:S01]  /*71b0*/  PRMT R22, R0, 0x7610, R22 ;  /* 0x0000761000167816 */ /* 0x000fe20000000016 */
[----:B------:R-:W-:Y:S06]  /*71c0*/  BRA `(.L_x_8348) ;  /* 0x0000000400287947 */ /* 0x000fec0003800000 */
.L_x_8361:
        /* <DEDUP_REMOVED lines=21> */
.L_x_8370:
[----:B------:R-:W-:Y:S05]  /*7320*/  BSYNC B1 ;  /* 0x0000000000017941 */ /* 0x000fea0003800000 */
.L_x_8369:
[----:B------:R-:W-:Y:S01]  /*7330*/  LEA R5, R0, 0x37800000, 0x17 ;  /* 0x3780000000057811 */ /* 0x000fe200078eb8ff */
[----:B------:R-:W-:-:S05]  /*7340*/  IMAD.SHL.U32 R0, R3, 0x200000, RZ ;  /* 0x0020000003007824 */ /* 0x000fca00078e00ff */
[----:B------:R-:W-:-:S07]  /*7350*/  LOP3.LUT R0, R5, R0, R6, 0xfe, !PT ;  /* 0x0000000005007212 */ /* 0x000fce00078efe06 */
.L_x_8368:
[----:B------:R-:W-:Y:S05]  /*7360*/  BSYNC B0 ;  /* 0x0000000000007941 */ /* 0x000fea0003800000 */
.L_x_8367:
[----:B------:R-:W-:-:S04]  /*7370*/  F2FP.F16.F32.PACK_AB R0, RZ, R0 ;  /* 0x00000000ff00723e */ /* 0x000fc800000000ff */
[----:B------:R-:W-:Y:S01]  /*7380*/  PRMT R22, R0, 0x7610, R22 ;  /* 0x0000761000167816 */ /* 0x000fe20000000016 */
[----:B------:R-:W-:Y:S06]  /*7390*/  BRA `(.L_x_8348) ;  /* 0x0000000000b47947 */ /* 0x000fec0003800000 */
.L_x_8360:
        /* <DEDUP_REMOVED lines=14> */
.L_x_8374:
[----:B------:R-:W-:Y:S05]  /*7480*/  BSYNC B0 ;  /* 0x0000000000007941 */ /* 0x000fea0003800000 */
.L_x_8373:
[----:B------:R-:W-:-:S04]  /*7490*/  F2FP.F16.F32.PACK_AB R0, RZ, R0 ;  /* 0x00000000ff00723e */ /* 0x000fc800000000ff */
[----:B------:R-:W-:Y:S01]  /*74a0*/  PRMT R22, R0, 0x7610, R22 ;  /* 0x0000761000167816 */ /* 0x000fe20000000016 */
[----:B------:R-:W-:Y:S06]  /*74b0*/  BRA `(.L_x_8348) ;  /* 0x00000000006c7947 */ /* 0x000fec0003800000 */
.L_x_8347:
        /* <DEDUP_REMOVED lines=16> */
.L_x_8375:
[----:B------:R-:W-:Y:S01]  /*75c0*/  PRMT R22, RZ, 0x7610, R22 ;  /* 0x00007610ff167816 */ /* 0x000fe20000000016 */
[----:B------:R-:W-:Y:S06]  /*75d0*/  BRA `(.L_x_8348) ;  /* 0x0000000000247947 */ /* 0x000fec0003800000 */
.L_x_8372:
[----:B------:R-:W2:Y:S02]  /*75e0*/  LDG.E.64 R4, desc[UR36][R4.64] ;  /* 0x0000002404047981 */ /* 0x000ea4000c1e1b00 */
[----:B--2---:R-:W0:Y:S02]  /*75f0*/  I2F.U64 R0, R4 ;  /* 0x0000000400007312 */ /* 0x004e240000301000 */
[----:B0-----:R-:W-:-:S04]  /*7600*/  F2FP.F16.F32.PACK_AB R0, RZ, R0 ;  /* 0x00000000ff00723e */ /* 0x001fc800000000ff */
[----:B------:R-:W-:Y:S01]  /*7610*/  PRMT R22, R0, 0x7610, R22 ;  /* 0x0000761000167816 */ /* 0x000fe20000000016 */
[----:B------:R-:W-:Y:S06]  /*7620*/  BRA `(.L_x_8348) ;  /* 0x0000000000107947 */ /* 0x000fec0003800000 */
.L_x_8371:
[----:B------:R-:W2:Y:S02]  /*7630*/  LDG.E R4, desc[UR36][R4.64] ;  /* 0x0000002404047981 */ /* 0x000ea4000c1e1900 */
[----:B--2---:R-:W-:-:S04]  /*7640*/  I2FP.F32.U32 R0, R4 ;  /* 0x0000000400007245 */ /* 0x004fc80000201000 */
[----:B------:R-:W-:-:S04]  /*7650*/  F2FP.F16.F32.PACK_AB R0, RZ, R0 ;  /* 0x00000000ff00723e */ /* 0x000fc800000000ff */
[----:B------:R-:W-:-:S07]  /*7660*/  PRMT R22, R0, 0x7610, R22 ;  /* 0x0000761000167816 */ /* 0x000fce0000000016 */
.L_x_8348:
        /* <DEDUP_REMOVED lines=21> */
.L_x_8379:
[----:B------:R-:W2:Y:S02]  /*77c0*/  LDG.E.U8 R4, desc[UR36][R4.64] ;  /* 0x0000002404047981 */ /* 0x000ea4000c1e1100 */
[----:B--2---:R-:W-:-:S04]  /*77d0*/  I2FP.F32.U32 R0, R4 ;  /* 0x0000000400007245 */ /* 0x004fc80000201000 */
[----:B------:R-:W-:Y:S01]  /*77e0*/  F2FP.F16.F32.PACK_AB R0, RZ, R0 ;  /* 0x00000000ff00723e */ /* 0x000fe200000000ff */
[----:B------:R-:W-:Y:S06]  /*77f0*/  BRA `(.L_x_8342) ;  /* 0x0000000c00847947 */ /* 0x000fec0003800000 */
.L_x_8378:
        /* <DEDUP_REMOVED lines=10> */
.L_x_8382:
[----:B------:R-:W2:Y:S02]  /*78a0*/  LDG.E R4, desc[UR36][R4.64] ;  /* 0x0000002404047981 */ /* 0x000ea4000c1e1900 */
[----:B--2---:R-:W-:-:S04]  /*78b0*/  I2FP.F32.S32 R0, R4 ;  /* 0x0000000400007245 */ /* 0x004fc80000201400 */
[----:B------:R-:W-:Y:S01]  /*78c0*/  F2FP.F16.F32.PACK_AB R0, RZ, R0 ;  /* 0x00000000ff00723e */ /* 0x000fe200000000ff */
[----:B------:R-:W-:Y:S06]  /*78d0*/  BRA `(.L_x_8342) ;  /* 0x0000000c004c7947 */ /* 0x000fec0003800000 */
.L_x_8381:
[----:B------:R-:W2:Y:S02]  /*78e0*/  LDG.E.U16 R4, desc[UR36][R4.64] ;  /* 0x0000002404047981 */ /* 0x000ea4000c1e1500 */
[----:B--2---:R-:W0:Y:S02]  /*78f0*/  I2F.S16 R0, R4 ;  /* 0x0000000400007306 */ /* 0x004e240000101400 */
[----:B0-----:R-:W-:Y:S01]  /*7900*/  F2FP.F16.F32.PACK_AB R0, RZ, R0 ;  /* 0x00000000ff00723e */ /* 0x001fe200000000ff */
[----:B------:R-:W-:Y:S06]  /*7910*/  BRA `(.L_x_8342) ;  /* 0x0000000c003c7947 */ /* 0x000fec0003800000 */
.L_x_8377:
        /* <DEDUP_REMOVED lines=9> */
.L_x_8384:
[----:B------:R2:W5:Y:S01]  /*79b0*/  LDG.E.U16 R0, desc[UR36][R4.64] ;  /* 0x0000002404007981 */ /* 0x000562000c1e1500 */
[----:B------:R-:W-:Y:S05]  /*79c0*/  BRA `(.L_x_8342) ;  /* 0x0000000c00107947 */ /* 0x000fea0003800000 */
.L_x_8383:
        /* <DEDUP_REMOVED lines=9> */
.L_x_8386:
[----:B------:R3:W5:Y:S01]  /*7a60*/  LDG.E.U16 R0, desc[UR36][R4.64] ;  /* 0x0000002404007981 */ /* 0x000762000c1e1500 */
[----:B------:R-:W-:Y:S05]  /*7a70*/  BRA `(.L_x_8342) ;  /* 0x0000000800e47947 */ /* 0x000fea0003800000 */
.L_x_8385:
        /* <DEDUP_REMOVED lines=8> */
.L_x_8376:
        /* <DEDUP_REMOVED lines=13> */
.L_x_8389:
        /* <DEDUP_REMOVED lines=8> */
.L_x_8388:
        /* <DEDUP_REMOVED lines=28> */
.L_x_8391:
        /* <DEDUP_REMOVED lines=14> */
.L_x_8390:
[----:B------:R-:W2:Y:S02]  /*7ef0*/  LDG.E.U16 R0, desc[UR36][R4.64] ;  /* 0x0000002404007981 */ /* 0x000ea4000c1e1500 */
[----:B--2---:R-:W-:-:S05]  /*7f00*/  IMAD.U32 R0, R0, 0x10000, RZ ;  /* 0x0001000000007824 */ /* 0x004fca00078e00ff */
[----:B------:R-:W-:Y:S01]  /*7f10*/  F2FP.F16.F32.PACK_AB R0, RZ, R0 ;  /* 0x00000000ff00723e */ /* 0x000fe200000000ff */
[----:B------:R-:W-:Y:S06]  /*7f20*/  BRA `(.L_x_8342) ;  /* 0x0000000400b87947 */ /* 0x000fec0003800000 */
.L_x_8387:
        /* <DEDUP_REMOVED lines=12> */
.L_x_8394:
        /* <DEDUP_REMOVED lines=21> */
.L_x_8398:
[----:B------:R-:W-:Y:S05]  /*8140*/  BSYNC B1 ;  /* 0x0000000000017941 */ /* 0x000fea0003800000 */
.L_x_8397:
[----:B------:R-:W-:Y:S01]  /*8150*/  LEA R5, R0, 0x3b800000, 0x17 ;  /* 0x3b80000000057811 */ /* 0x000fe200078eb8ff */
[----:B------:R-:W-:-:S05]  /*8160*/  IMAD.SHL.U32 R0, R3, 0x100000, RZ ;  /* 0x0010000003007824 */ /* 0x000fca00078e00ff */
[----:B------:R-:W-:-:S07]  /*8170*/  LOP3.LUT R0, R5, R0, R6, 0xfe, !PT ;  /* 0x0000000005007212 */ /* 0x000fce00078efe06 */
.L_x_8396:
[----:B------:R-:W-:Y:S05]  /*8180*/  BSYNC B0 ;  /* 0x0000000000007941 */ /* 0x000fea0003800000 */
.L_x_8395:
[----:B------:R-:W-:Y:S01]  /*8190*/  F2FP.F16.F32.PACK_AB R0, RZ, R0 ;  /* 0x00000000ff00723e */ /* 0x000fe200000000ff */
[----:B------:R-:W-:Y:S06]  /*81a0*/  BRA `(.L_x_8342) ;  /* 0x0000000400187947 */ /* 0x000fec0003800000 */
.L_x_8393:
        /* <DEDUP_REMOVED lines=21> */
.L_x_8402:
[----:B------:R-:W-:Y:S05]  /*8300*/  BSYNC B1 ;  /* 0x0000000000017941 */ /* 0x000fea0003800000 */
.L_x_8401:
[----:B------:R-:W-:Y:S01]  /*8310*/  LEA R5, R0, 0x37800000, 0x17 ;  /* 0x3780000000057811 */ /* 0x000fe200078eb8ff */
[----:B------:R-:W-:-:S05]  /*8320*/  IMAD.SHL.U32 R0, R3, 0x200000, RZ ;  /* 0x0020000003007824 */ /* 0x000fca00078e00ff */
[----:B------:R-:W-:-:S07]  /*8330*/  LOP3.LUT R0, R5, R0, R6, 0xfe, !PT ;  /* 0x0000000005007212 */ /* 0x000fce00078efe06 */
.L_x_8400:
[----:B------:R-:W-:Y:S05]  /*8340*/  BSYNC B0 ;  /* 0x0000000000007941 */ /* 0x000fea0003800000 */
.L_x_8399:
[----:B------:R-:W-:Y:S01]  /*8350*/  F2FP.F16.F32.PACK_AB R0, RZ, R0 ;  /* 0x00000000ff00723e */ /* 0x000fe200000000ff */
[----:B------:R-:W-:Y:S06]  /*8360*/  BRA `(.L_x_8342) ;  /* 0x0000000000a87947 */ /* 0x000fec0003800000 */
.L_x_8392:
        /* <DEDUP_REMOVED lines=14> */
.L_x_8406:
[----:B------:R-:W-:Y:S05]  /*8450*/  BSYNC B0 ;  /* 0x0000000000007941 */ /* 0x000fea0003800000 */
.L_x_8405:
[----:B------:R-:W-:Y:S01]  /*8460*/  F2FP.F16.F32.PACK_AB R0, RZ, R0 ;  /* 0x00000000ff00723e */ /* 0x000fe200000000ff */
[----:B------:R-:W-:Y:S06]  /*8470*/  BRA `(.L_x_8342) ;  /* 0x0000000000647947 */ /* 0x000fec0003800000 */
.L_x_8380:
        /* <DEDUP_REMOVED lines=16> */
.L_x_8407:
[----:B------:R-:W-:Y:S01]  /*8580*/  PRMT R0, RZ, 0x7610, R0 ;  /* 0x00007610ff007816 */ /* 0x000fe20000000000 */
[----:B------:R-:W-:Y:S06]  /*8590*/  BRA `(.L_x_8342) ;  /* 0x00000000001c7947 */ /* 0x000fec0003800000 */
.L_x_8404:
[----:B------:R-:W2:Y:S02]  /*85a0*/  LDG.E.64 R4, desc[UR36][R4.64] ;  /* 0x0000002404047981 */ /* 0x000ea4000c1e1b00 */
[----:B--2---:R-:W0:Y:S02]  /*85b0*/  I2F.U64 R0, R4 ;  /* 0x0000000400007312 */ /* 0x004e240000301000 */
[----:B0-----:R-:W-:Y:S01]  /*85c0*/  F2FP.F16.F32.PACK_AB R0, RZ, R0 ;  /* 0x00000000ff00723e */ /* 0x001fe200000000ff */
[----:B------:R-:W-:Y:S06]  /*85d0*/  BRA `(.L_x_8342) ;  /* 0x00000000000c7947 */ /* 0x000fec0003800000 */
.L_x_8403:
[----:B------:R-:W2:Y:S02]  /*85e0*/  LDG.E R4, desc[UR36][R4.64] ;  /* 0x0000002404047981 */ /* 0x000ea4000c1e1900 */
[----:B--2---:R-:W-:-:S04]  /*85f0*/  I2FP.F32.U32 R0, R4 ;  /* 0x0000000400007245 */ /* 0x004fc80000201000 */
[----:B------:R-:W-:-:S07]  /*8600*/  F2FP.F16.F32.PACK_AB R0, RZ, R0 ;  /* 0x00000000ff00723e */ /* 0x000fce00000000ff */
.L_x_8342:
[----:B------:R-:W-:Y:S05]  /*8610*/  BSYNC B6 ;  /* 0x0000000000067941 */ /* 0x000fea0003800000 */
.L_x_8341:
        /* <DEDUP_REMOVED lines=14> */
[----:B------:R-:W-:Y:S01]  /*8700*/  @!P3 FMNMX.FTZ R3, R3, R4, !PT ;  /* 0x000000040303b209 */ /* 0x000fe20007810000 */
[----:B------:R-:W-:Y:S02]  /*8710*/  @!P2 HADD2.F32 R22, -RZ, R22.H0_H0 ;  /* 0x20000016ff16a230 */ /* 0x000fe40000004100 */
[----:B------:R-:W-:Y:S01]  /*8720*/  @!P2 HADD2.F32 R7, -RZ, R0.H0_H0 ;  /* 0x20000000ff07a230 */ /* 0x000fe20000004100 */
[----:B------:R-:W-:Y:S01]  /*8730*/  @!P1 FMNMX.FTZ R23, R23, R24, !PT ;  /* 0x0000001817179209 */ /* 0x000fe20007810000 */
[----:B------:R-:W-:Y:S01]  /*8740*/  @!P0 HADD2.F32 R5, -RZ, R16.H0_H0 ;  /* 0x20000010ff058230 */ /* 0x000fe20000004100 */
[----:B------:R-:W-:Y:S01]  /*8750*/  @!P3 F2FP.F16.F32.PACK_AB R0, RZ, R3 ;  /* 0x00000003ff00b23e */ /* 0x000fe200000000ff */
[----:B------:R-:W-:Y:S01]  /*8760*/  @!P0 HADD2.F32 R6, -RZ, R19.H0_H0 ;  /* 0x20000013ff068230 */ /* 0x000fe20000004100 */
[----:B------:R-:W-:-:S02]  /*8770*/  @!P2 FMNMX.FTZ R7, R22, R7, !PT ;  /* 0x000000071607a209 */ /* 0x000fc40007810000 */
[----:B------:R-:W-:Y:S02]  /*8780*/  @!P1 F2FP.F16.F32.PACK_AB R17, RZ, R23 ;  /* 0x00000017ff11923e */ /* 0x000fe400000000ff */
[----:B------:R-:W-:Y:S02]  /*8790*/  @!P0 FMNMX.FTZ R5, R5, R6, !PT ;  /* 0x0000000605058209 */ /* 0x000fe40007810000 */
        /* <DEDUP_REMOVED lines=25> */
.L_x_8413:
[----:B------:R-:W-:Y:S02]  /*8930*/  HADD2.F32 R5, -RZ, R0.H0_H0 ;  /* 0x20000000ff057230 */ /* 0x000fe40000004100 */
[----:B------:R-:W-:-:S04]  /*8940*/  IMAD.MOV.U32 R25, RZ, RZ, R26 ;  /* 0x000000ffff197224 */ /* 0x000fc800078e001a */
[----:B------:R-:W0:Y:S02]  /*8950*/  F2I.S64.TRUNC R4, R5 ;  /* 0x0000000500047311 */ /* 0x000e24000020d900 */
[----:B0-----:R0:W-:Y:S01]  /*8960*/  STG.E.U8 desc[UR36][R8.64], R4 ;  /* 0x0000000408007986 */ /* 0x0011e2000c101124 */
[----:B------:R-:W-:Y:S05]  /*8970*/  BRA `(.L_x_8409) ;  /* 0x0000000c00d47947 */ /* 0x000fea0003800000 */
.L_x_8412:
        /* <DEDUP_REMOVED lines=11> */
.L_x_8416:
[----:B------:R-:W-:Y:S02]  /*8a30*/  HADD2.F32 R0, -RZ, R0.H0_H0 ;  /* 0x20000000ff007230 */ /* 0x000fe40000004100 */
[----:B------:R-:W-:Y:S02]  /*8a40*/  IMAD.MOV.U32 R25, RZ, RZ, R26 ;  /* 0x000000ffff197224 */ /* 0x000fe400078e001a */
[----:B------:R-:W0:Y:S02]  /*8a50*/  F2I.FTZ.TRUNC.NTZ R3, R0 ;  /* 0x0000000000037305 */ /* 0x000e24000021f100 */
[----:B0-----:R0:W-:Y:S01]  /*8a60*/  STG.E desc[UR36][R8.64], R3 ;  /* 0x0000000308007986 */ /* 0x0011e2000c101924 */
[----:B------:R-:W-:Y:S05]  /*8a70*/  BRA `(.L_x_8409) ;  /* 0x0000000c00947947 */ /* 0x000fea0003800000 */
.L_x_8415:
[----:B------:R-:W-:Y:S02]  /*8a80*/  HADD2.F32 R0, -RZ, R0.H0_H0 ;  /* 0x20000000ff007230 */ /* 0x000fe40000004100 */
[----:B------:R-:W-:Y:S02]  /*8a90*/  IMAD.MOV.U32 R25, RZ, RZ, R26 ;  /* 0x000000ffff197224 */ /* 0x000fe400078e001a */
[----:B------:R-:W0:Y:S02]  /*8aa0*/  F2I.FTZ.TRUNC.NTZ R3, R0 ;  /* 0x0000000000037305 */ /* 0x000e24000021f100 */
[----:B0-----:R0:W-:Y:S01]  /*8ab0*/  STG.E.U16 desc[UR36][R8.64], R3 ;  /* 0x0000000308007986 */ /* 0x0011e2000c101524 */
[----:B------:R-:W-:Y:S05]  /*8ac0*/  BRA `(.L_x_8409) ;  /* 0x0000000c00807947 */ /* 0x000fea0003800000 */
.L_x_8411:
        /* <DEDUP_REMOVED lines=10> */
.L_x_8418:
[----:B------:R0:W-:Y:S01]  /*8b70*/  STG.E.U16 desc[UR36][R8.64], R0 ;  /* 0x0000000008007986 */ /* 0x0001e2000c101524 */
[----:B------:R-:W-:Y:S01]  /*8b80*/  IMAD.MOV.U32 R25, RZ, RZ, R26 ;  /* 0x000000ffff197224 */ /* 0x000fe200078e001a */
[----:B------:R-:W-:Y:S06]  /*8b90*/  BRA `(.L_x_8409) ;  /* 0x0000000c004c7947 */ /* 0x000fec0003800000 */
.L_x_8417:
        /* <DEDUP_REMOVED lines=11> */
.L_x_8420:
[----:B------:R-:W-:Y:S02]  /*8c50*/  HADD2.F32 R0, -RZ, R0.H0_H0 ;  /* 0x20000000ff007230 */ /* 0x000fe40000004100 */
[----:B------:R-:W-:-:S03]  /*8c60*/  IMAD.MOV.U32 R25, RZ, RZ, R26 ;  /* 0x000000ffff197224 */ /* 0x000fc600078e001a */
[----:B------:R-:W-:-:S04]  /*8c70*/  F2FP.F16.F32.PACK_AB R0, RZ, R0 ;  /* 0x00000000ff00723e */ /* 0x000fc800000000ff */
[----:B------:R-:W-:-:S05]  /*8c80*/  PRMT R0, R0, 0x5410, RZ ;  /* 0x0000541000007816 */ /* 0x000fca00000000ff */
[----:B------:R3:W-:Y:S01]  /*8c90*/  STG.E desc[UR36][R8.64], R0 ;  /* 0x0000000008007986 */ /* 0x0007e2000c101924 */
[----:B------:R-:W-:Y:S05]  /*8ca0*/  BRA `(.L_x_8409) ;  /* 0x0000000c00087947 */ /* 0x000fea0003800000 */
.L_x_8419:
[----:B------:R-:W-:Y:S02]  /*8cb0*/  HADD2.F32 R4, -RZ, R0.H0_H0 ;  /* 0x20000000ff047230 */ /* 0x000fe40000004100 */
[----:B------:R-:W-:-:S03]  /*8cc0*/  IMAD.MOV.U32 R25, RZ, RZ, R26 ;  /* 0x000000ffff197224 */ /* 0x000fc600078e001a */
[----:B------:R-:W-:-:S06]  /*8cd0*/  FMUL.FTZ R4, R4, 1 ;  /* 0x3f80000004047820 */ /* 0x000fcc0000410000 */
[----:B------:R-:W0:Y:S02]  /*8ce0*/  F2F.F64.F32 R4, R4 ;  /* 0x0000000400047310 */ /* 0x000e240000201800 */
[----:B0-----:R4:W-:Y:S01]  /*8cf0*/  STG.E.64 desc[UR36][R8.64], R4 ;  /* 0x0000000408007986 */ /* 0x0019e2000c101b24 */
[----:B------:R-:W-:Y:S05]  /*8d00*/  BRA `(.L_x_8409) ;  /* 0x0000000800f07947 */ /* 0x000fea0003800000 */
.L_x_8410:
        /* <DEDUP_REMOVED lines=14> */
.L_x_8423:
[----:B------:R-:W-:Y:S01]  /*8df0*/  HADD2.F32 R0, -RZ, R0.H0_H0 ;  /* 0x20000000ff007230 */ /* 0x000fe20000004100 */
[----:B------:R-:W-:Y:S01]  /*8e00*/  CS2R R6, SRZ ;  /* 0x0000000000067805 */ /* 0x000fe2000001ff00 */
[----:B------:R-:W-:-:S03]  /*8e10*/  IMAD.MOV.U32 R25, RZ, RZ, R26 ;  /* 0x000000ffff197224 */ /* 0x000fc600078e001a */
[----:B------:R-:W-:-:S04]  /*8e20*/  FMUL.FTZ R0, R0, 1 ;  /* 0x3f80000000007820 */ /* 0x000fc80000410000 */
[----:B------:R-:W0:Y:S02]  /*8e30*/  F2F.F64.F32 R4, R0 ;  /* 0x0000000000047310 */ /* 0x000e240000201800 */
[----:B0-----:R0:W-:Y:S01]  /*8e40*/  STG.E.128 desc[UR36][R8.64], R4 ;  /* 0x0000000408007986 */ /* 0x0011e2000c101d24 */
[----:B------:R-:W-:Y:S05]  /*8e50*/  BRA `(.L_x_8409) ;  /* 0x00000008009c7947 */ /* 0x000fea0003800000 */
.L_x_8422:
        /* <DEDUP_REMOVED lines=21> */
.L_x_8427:
[----:B------:R-:W-:Y:S05]  /*8fb0*/  BSYNC B0 ;  /* 0x0000000000007941 */ /* 0x000fea0003800000 */
.L_x_8426:
[----:B------:R-:W-:Y:S01]  /*8fc0*/  LOP3.LUT R5, R0, R5, RZ, 0xfc, !PT ;  /* 0x0000000500057212 */ /* 0x000fe200078efcff */
[----:B------:R-:W-:-:S04]  /*8fd0*/  IMAD.MOV.U32 R25, RZ, RZ, R26 ;  /* 0x000000ffff197224 */ /* 0x000fc800078e001a */
[----:B------:R0:W-:Y:S01]  /*8fe0*/  STG.E.U8 desc[UR36][R8.64], R5 ;  /* 0x0000000508007986 */ /* 0x0001e2000c101124 */
[----:B------:R-:W-:Y:S05]  /*8ff0*/  BRA `(.L_x_8409) ;  /* 0x0000000800347947 */ /* 0x000fea0003800000 */
.L_x_8425:
        /* <DEDUP_REMOVED lines=13> */
.L_x_8429:
[----:B------:R-:W-:Y:S01]  /*90d0*/  IMAD.MOV.U32 R0, RZ, RZ, 0x7f ;  /* 0x0000007fff007424 */ /* 0x000fe200078e00ff */
[----:B------:R-:W-:-:S04]  /*90e0*/  ISETP.GT.U32.AND P0, PT, R3, 0x7f800000, PT ;  /* 0x7f8000000300780c */ /* 0x000fc80003f04070 */
[----:B------:R-:W-:-:S09]  /*90f0*/  SEL R0, R0, 0x7c, P0 ;  /* 0x0000007c00007807 */ /* 0x000fd20000000000 */
.L_x_8430:
[----:B------:R-:W-:Y:S05]  /*9100*/  BSYNC B0 ;  /* 0x0000000000007941 */ /* 0x000fea0003800000 */
.L_x_8428:
[----:B------:R-:W-:Y:S01]  /*9110*/  LOP3.LUT R3, R5, 0x80000000, RZ, 0xc0, !PT ;  /* 0x8000000005037812 */ /* 0x000fe200078ec0ff */
[----:B------:R-:W-:-:S03]  /*9120*/  IMAD.MOV.U32 R25, RZ, RZ, R26 ;  /* 0x000000ffff197224 */ /* 0x000fc600078e001a */
[----:B------:R-:W-:-:S04]  /*9130*/  SHF.R.U32.HI R3, RZ, 0x18, R3 ;  /* 0x00000018ff037819 */ /* 0x000fc80000011603 */
[----:B------:R-:W-:-:S05]  /*9140*/  LOP3.LUT R3, R0, R3, RZ, 0xfc, !PT ;  /* 0x0000000300037212 */ /* 0x000fca00078efcff */
[----:B------:R0:W-:Y:S01]  /*9150*/  STG.E.U8 desc[UR36][R8.64], R3 ;  /* 0x0000000308007986 */ /* 0x0001e2000c101124 */
[----:B------:R-:W-:Y:S05]  /*9160*/  BRA `(.L_x_8409) ;  /* 0x0000000400d87947 */ /* 0x000fea0003800000 */
.L_x_8424:
[----:B------:R-:W-:Y:S02]  /*9170*/  HADD2.F32 R0, -RZ, R0.H0_H0 ;  /* 0x20000000ff007230 */ /* 0x000fe40000004100 */
[----:B------:R-:W-:-:S03]  /*9180*/  IMAD.MOV.U32 R25, RZ, RZ, R26 ;  /* 0x000000ffff197224 */ /* 0x000fc600078e001a */
[----:B------:R-:W-:-:S05]  /*9190*/  F2FP.BF16.F32.PACK_AB R0, RZ, R0 ;  /* 0x00000000ff00723e */ /* 0x000fca00000010ff */
[----:B------:R0:W-:Y:S01]  /*91a0*/  STG.E.U16 desc[UR36][R8.64], R0 ;  /* 0x0000000008007986 */ /* 0x0001e2000c101524 */
[----:B------:R-:W-:Y:S05]  /*91b0*/  BRA `(.L_x_8409) ;  /* 0x0000000400c47947 */ /* 0x000fea0003800000 */
.L_x_8421:
        /* <DEDUP_REMOVED lines=13> */
.L_x_8433:
        /* <DEDUP_REMOVED lines=17> */
.L_x_8436:
[----:B------:R-:W-:-:S04]  /*93a0*/  LOP3.LUT R3, R5, 0x80000000, RZ, 0xc0, !PT ;  /* 0x8000000005037812 */ /* 0x000fc800078ec0ff */
[----:B------:R-:W-:-:S04]  /*93b0*/  SHF.R.U32.HI R3, RZ, 0x18, R3 ;  /* 0x00000018ff037819 */ /* 0x000fc80000011603 */
[----:B------:R-:W-:-:S04]  /*93c0*/  LOP3.LUT R0, R0, R3, RZ, 0xfc, !PT ;  /* 0x0000000300007212 */ /* 0x000fc800078efcff */
[----:B------:R-:W-:-:S07]  /*93d0*/  PRMT R4, R0, 0x7610, R4 ;  /* 0x0000761000047816 */ /* 0x000fce0000000004 */
.L_x_8435:
[----:B------:R-:W-:Y:S05]  /*93e0*/  BSYNC B0 ;  /* 0x0000000000007941 */ /* 0x000fea0003800000 */
.L_x_8434:
[----:B------:R0:W-:Y:S01]  /*93f0*/  STG.E.U8 desc[UR36][R8.64], R4 ;  /* 0x0000000408007986 */ /* 0x0001e2000c101124 */
[----:B------:R-:W-:Y:S01]  /*9400*/  IMAD.MOV.U32 R25, RZ, RZ, R26 ;  /* 0x000000ffff197224 */ /* 0x000fe200078e001a */
[----:B------:R-:W-:Y:S06]  /*9410*/  BRA `(.L_x_8409) ;  /* 0x00000004002c7947 */ /* 0x000fec0003800000 */
.L_x_8432:
        /* <DEDUP_REMOVED lines=17> */
.L_x_8439:
[----:B------:R-:W-:-:S04]  /*9530*/  LOP3.LUT R3, R5, 0x80000000, RZ, 0xc0, !PT ;  /* 0x8000000005037812 */ /* 0x000fc800078ec0ff */
[----:B------:R-:W-:-:S04]  /*9540*/  SHF.R.U32.HI R3, RZ, 0x18, R3 ;  /* 0x00000018ff037819 */ /* 0x000fc80000011603 */
[----:B------:R-:W-:-:S04]  /*9550*/  LOP3.LUT R0, R0, R3, RZ, 0xfc, !PT ;  /* 0x0000000300007212 */ /* 0x000fc800078efcff */
[----:B------:R-:W-:-:S07]  /*9560*/  PRMT R4, R0, 0x7610, R4 ;  /* 0x0000761000047816 */ /* 0x000fce0000000004 */
.L_x_8438:
[----:B------:R-:W-:Y:S05]  /*9570*/  BSYNC B0 ;  /* 0x0000000000007941 */ /* 0x000fea0003800000 */
.L_x_8437:
[----:B------:R0:W-:Y:S01]  /*9580*/  STG.E.U8 desc[UR36][R8.64], R4 ;  /* 0x0000000408007986 */ /* 0x0001e2000c101124 */
[----:B------:R-:W-:Y:S01]  /*9590*/  IMAD.MOV.U32 R25, RZ, RZ, R26 ;  /* 0x000000ffff197224 */ /* 0x000fe200078e001a */
[----:B------:R-:W-:Y:S06]  /*95a0*/  BRA `(.L_x_8409) ;  /* 0x0000000000c87947 */ /* 0x000fec0003800000 */
.L_x_8431:
        /* <DEDUP_REMOVED lines=23> */
.L_x_8414:
        /* <DEDUP_REMOVED lines=16> */
.L_x_8442:
[----:B------:R-:W-:Y:S01]  /*9820*/  IMAD.MOV.U32 R25, RZ, RZ, R26 ;  /* 0x000000ffff197224 */ /* 0x000fe200078e001a */
[----:B------:R-:W-:Y:S06]  /*9830*/  BRA `(.L_x_8409) ;  /* 0x0000000000247947 */ /* 0x000fec0003800000 */
.L_x_8441:
[----:B------:R-:W-:Y:S02]  /*9840*/  HADD2.F32 R4, -RZ, R0.H0_H0 ;  /* 0x20000000ff047230 */ /* 0x000fe40000004100 */
[----:B------:R-:W-:-:S04]  /*9850*/  IMAD.MOV.U32 R25, RZ, RZ, R26 ;  /* 0x000000ffff197224 */ /* 0x000fc800078e001a */
[----:B------:R-:W0:Y:S02]  /*9860*/  F2I.U64.TRUNC R4, R4 ;  /* 0x0000000400047311 */ /* 0x000e24000020d800 */
[----:B0-----:R0:W-:Y:S01]  /*9870*/  STG.E.64 desc[UR36][R8.64], R4 ;  /* 0x0000000408007986 */ /* 0x0011e2000c101b24 */
[----:B------:R-:W-:Y:S05]  /*9880*/  BRA `(.L_x_8409) ;  /* 0x0000000000107947 */ /* 0x000fea0003800000 */
.L_x_8440:
[----:B------:R-:W-:Y:S02]  /*9890*/  HADD2.F32 R0, -RZ, R0.H0_H0 ;  /* 0x20000000ff007230 */ /* 0x000fe40000004100 */
[----:B------:R-:W-:Y:S02]  /*98a0*/  IMAD.MOV.U32 R25, RZ, RZ, R26 ;  /* 0x000000ffff197224 */ /* 0x000fe400078e001a */
[----:B------:R-:W0:Y:S02]  /*98b0*/  F2I.FTZ.U32.TRUNC.NTZ R3, R0 ;  /* 0x0000000000037305 */ /* 0x000e24000021f000 */
[----:B0-----:R0:W-:Y:S03]  /*98c0*/  STG.E desc[UR36][R8.64], R3 ;  /* 0x0000000308007986 */ /* 0x0011e6000c101924 */
.L_x_8409:
[----:B------:R-:W-:Y:S05]  /*98d0*/  BSYNC B6 ;  /* 0x0000000000067941 */ /* 0x000fea0003800000 */
.L_x_8408:
        /* <DEDUP_REMOVED lines=25> */
.L_x_8448:
[----:B------:R-:W-:-:S06]  /*9a70*/  HADD2.F32 R5, -RZ, R18.H0_H0 ;  /* 0x20000012ff057230 */ /* 0x000fcc0000004100 */
[----:B------:R-:W0:Y:S02]  /*9a80*/  F2I.S64.TRUNC R4, R5 ;  /* 0x0000000500047311 */ /* 0x000e24000020d900 */
[----:B0-----:R0:W-:Y:S01]  /*9a90*/  STG.E.U8 desc[UR36][R8.64], R4 ;  /* 0x0000000408007986 */ /* 0x0011e2000c101124 */
[----:B------:R-:W-:Y:S05]  /*9aa0*/  BRA `(.L_x_8450) ;  /* 0x0000000c00847947 */ /* 0x000fea0003800000 */
.L_x_8447:
        /* <DEDUP_REMOVED lines=10> */
.L_x_8452:
[----:B------:R-:W-:-:S04]  /*9b50*/  HADD2.F32 R18, -RZ, R18.H0_H0 ;  /* 0x20000012ff127230 */ /* 0x000fc80000004100 */
[----:B------:R-:W0:Y:S02]  /*9b60*/  F2I.FTZ.TRUNC.NTZ R3, R18 ;  /* 0x0000001200037305 */ /* 0x000e24000021f100 */
[----:B0-----:R0:W-:Y:S01]  /*9b70*/  STG.E desc[UR36][R8.64], R3 ;  /* 0x0000000308007986 */ /* 0x0011e2000c101924 */
[----:B------:R-:W-:Y:S05]  /*9b80*/  BRA `(.L_x_8450) ;  /* 0x0000000c004c7947 */ /* 0x000fea0003800000 */
.L_x_8451:
[----:B------:R-:W-:-:S04]  /*9b90*/  HADD2.F32 R18, -RZ, R18.H0_H0 ;  /* 0x20000012ff127230 */ /* 0x000fc80000004100 */
[----:B------:R-:W0:Y:S02]  /*9ba0*/  F2I.FTZ.TRUNC.NTZ R3, R18 ;  /* 0x0000001200037305 */ /* 0x000e24000021f100 */
[----:B0-----:R0:W-:Y:S01]  /*9bb0*/  STG.E.U16 desc[UR36][R8.64], R3 ;  /* 0x0000000308007986 */ /* 0x0011e2000c101524 */
[----:B------:R-:W-:Y:S05]  /*9bc0*/  BRA `(.L_x_8450) ;  /* 0x0000000c003c7947 */ /* 0x000fea0003800000 */
.L_x_8446:
        /* <DEDUP_REMOVED lines=9> */
.L_x_8454:
[----:B------:R0:W-:Y:S01]  /*9c60*/  STG.E.U16 desc[UR36][R8.64], R18 ;  /* 0x0000001208007986 */ /* 0x0001e2000c101524 */
[----:B------:R-:W-:Y:S05]  /*9c70*/  BRA `(.L_x_8450) ;  /* 0x0000000c00107947 */ /* 0x000fea0003800000 */
.L_x_8453:
        /* <DEDUP_REMOVED lines=10> */
.L_x_8456:
[----:B------:R-:W-:-:S05]  /*9d20*/  HADD2.F32 R0, -RZ, R18.H0_H0 ;  /* 0x20000012ff007230 */ /* 0x000fca0000004100 */
[----:B------:R-:W-:-:S04]  /*9d30*/  F2FP.F16.F32.PACK_AB R0, RZ, R0 ;  /* 0x00000000ff00723e */ /* 0x000fc800000000ff */
[----:B------:R-:W-:-:S05]  /*9d40*/  PRMT R0, R0, 0x5410, RZ ;  /* 0x0000541000007816 */ /* 0x000fca00000000ff */
[----:B------:R3:W-:Y:S01]  /*9d50*/  STG.E desc[UR36][R8.64], R0 ;  /* 0x0000000008007986 */ /* 0x0007e2000c101924 */
[----:B------:R-:W-:Y:S05]  /*9d60*/  BRA `(.L_x_8450) ;  /* 0x0000000800d47947 */ /* 0x000fea0003800000 */
.L_x_8455:
[----:B------:R-:W-:-:S05]  /*9d70*/  HADD2.F32 R4, -RZ, R18.H0_H0 ;  /* 0x20000012ff047230 */ /* 0x000fca0000004100 */
[----:B------:R-:W-:-:S06]  /*9d80*/  FMUL.FTZ R4, R4, 1 ;  /* 0x3f80000004047820 */ /* 0x000fcc0000410000 */
[----:B------:R-:W0:Y:S02]  /*9d90*/  F2F.F64.F32 R4, R4 ;  /* 0x0000000400047310 */ /* 0x000e240000201800 */
[----:B0-----:R4:W-:Y:S01]  /*9da0*/  STG.E.64 desc[UR36][R8.64], R4 ;  /* 0x0000000408007986 */ /* 0x0019e2000c101b24 */
[----:B------:R-:W-:Y:S05]  /*9db0*/  BRA `(.L_x_8450) ;  /* 0x0000000800c07947 */ /* 0x000fea0003800000 */
.L_x_8445:
        /* <DEDUP_REMOVED lines=13> */
.L_x_8459:
[----:B------:R-:W-:Y:S01]  /*9e90*/  HADD2.F32 R18, -RZ, R18.H0_H0 ;  /* 0x20000012ff127230 */ /* 0x000fe20000004100 */
[----:B------:R-:W-:-:S04]  /*9ea0*/  CS2R R6, SRZ ;  /* 0x0000000000067805 */ /* 0x000fc8000001ff00 */
[----:B------:R-:W-:-:S06]  /*9eb0*/  FMUL.FTZ R4, R18, 1 ;  /* 0x3f80000012047820 */ /* 0x000fcc0000410000 */
[----:B------:R-:W0:Y:S02]  /*9ec0*/  F2F.F64.F32 R4, R4 ;  /* 0x0000000400047310 */ /* 0x000e240000201800 */
[----:B0-----:R0:W-:Y:S01]  /*9ed0*/  STG.E.128 desc[UR36][R8.64], R4 ;  /* 0x0000000408007986 */ /* 0x0011e2000c101d24 */
[----:B------:R-:W-:Y:S05]  /*9ee0*/  BRA `(.L_x_8450) ;  /* 0x0000000800747947 */ /* 0x000fea0003800000 */
.L_x_8458:
        /* <DEDUP_REMOVED lines=21> */
.L_x_8463:
[----:B------:R-:W-:Y:S05]  /*a040*/  BSYNC B0 ;  /* 0x0000000000007941 */ /* 0x000fea0003800000 */
.L_x_8462:
[----:B------:R-:W-:-:S05]  /*a050*/  LOP3.LUT R5, R0, R5, RZ, 0xfc, !PT ;  /* 0x0000000500057212 */ /* 0x000fca00078efcff */
[----:B------:R0:W-:Y:S01]  /*a060*/  STG.E.U8 desc[UR36][R8.64], R5 ;  /* 0x0000000508007986 */ /* 0x0001e2000c101124 */
[----:B------:R-:W-:Y:S05]  /*a070*/  BRA `(.L_x_8450) ;  /* 0x0000000800107947 */ /* 0x000fea0003800000 */
.L_x_8461:
        /* <DEDUP_REMOVED lines=13> */
.L_x_8465:
[----:B------:R-:W-:Y:S01]  /*a150*/  IMAD.MOV.U32 R0, RZ, RZ, 0x7f ;  /* 0x0000007fff007424 */ /* 0x000fe200078e00ff */
[----:B------:R-:W-:-:S04]  /*a160*/  ISETP.GT.U32.AND P0, PT, R3, 0x7f800000, PT ;  /* 0x7f8000000300780c */ /* 0x000fc80003f04070 */
[----:B------:R-:W-:-:S09]  /*a170*/  SEL R0, R0, 0x7c, P0 ;  /* 0x0000007c00007807 */ /* 0x000fd20000000000 */
.L_x_8466:
[----:B------:R-:W-:Y:S05]  /*a180*/  BSYNC B0 ;  /* 0x0000000000007941 */ /* 0x000fea0003800000 */
.L_x_8464:
[----:B------:R-:W-:-:S04]  /*a190*/  LOP3.LUT R3, R5, 0x80000000, RZ, 0xc0, !PT ;  /* 0x8000000005037812 */ /* 0x000fc800078ec0ff */
[----:B------:R-:W-:-:S04]  /*a1a0*/  SHF.R.U32.HI R3, RZ, 0x18, R3 ;  /* 0x00000018ff037819 */ /* 0x000fc80000011603 */
[----:B------:R-:W-:-:S05]  /*a1b0*/  LOP3.LUT R3, R0, R3, RZ, 0xfc, !PT ;  /* 0x0000000300037212 */ /* 0x000fca00078efcff */
[----:B------:R0:W-:Y:S01]  /*a1c0*/  STG.E.U8 desc[UR36][R8.64], R3 ;  /* 0x0000000308007986 */ /* 0x0001e2000c101124 */
[----:B------:R-:W-:Y:S05]  /*a1d0*/  BRA `(.L_x_8450) ;  /* 0x0000000400b87947 */ /* 0x000fea0003800000 */
.L_x_8460:
[----:B------:R-:W-:-:S05]  /*a1e0*/  HADD2.F32 R0, -RZ, R18.H0_H0 ;  /* 0x20000012ff007230 */ /* 0x000fca0000004100 */
[----:B------:R-:W-:-:S05]  /*a1f0*/  F2FP.BF16.F32.PACK_AB R0, RZ, R0 ;  /* 0x00000000ff00723e */ /* 0x000fca00000010ff */
[----:B------:R0:W-:Y:S01]  /*a200*/  STG.E.U16 desc[UR36][R8.64], R0 ;  /* 0x0000000008007986 */ /* 0x0001e2000c101524 */
[----:B------:R-:W-:Y:S05]  /*a210*/  BRA `(.L_x_8450) ;  /* 0x0000000400a87947 */ /* 0x000fea0003800000 */
.L_x_8457:
        /* <DEDUP_REMOVED lines=12> */
.L_x_8469:
        /* <DEDUP_REMOVED lines=17> */
.L_x_8472:
[----:B------:R-:W-:-:S04]  /*a3f0*/  LOP3.LUT R3, R5, 0x80000000, RZ, 0xc0, !PT ;  /* 0x8000000005037812 */ /* 0x000fc800078ec0ff */
[----:B------:R-:W-:-:S04]  /*a400*/  SHF.R.U32.HI R3, RZ, 0x18, R3 ;  /* 0x00000018ff037819 */ /* 0x000fc80000011603 */
[----:B------:R-:W-:-:S04]  /*a410*/  LOP3.LUT R0, R0, R3, RZ, 0xfc, !PT ;  /* 0x0000000300007212 */ /* 0x000fc800078efcff */
[----:B------:R-:W-:-:S07]  /*a420*/  PRMT R4, R0, 0x7610, R4 ;  /* 0x0000761000047816 */ /* 0x000fce0000000004 */
.L_x_8471:
[----:B------:R-:W-:Y:S05]  /*a430*/  BSYNC B0 ;  /* 0x0000000000007941 */ /* 0x000fea0003800000 */
.L_x_8470:
[----:B------:R0:W-:Y:S01]  /*a440*/  STG.E.U8 desc[UR36][R8.64], R4 ;  /* 0x0000000408007986 */ /* 0x0001e2000c101124 */
[----:B------:R-:W-:Y:S05]  /*a450*/  BRA `(.L_x_8450) ;  /* 0x0000000400187947 */ /* 0x000fea0003800000 */
.L_x_8468:
        /* <DEDUP_REMOVED lines=17> */
.L_x_8475:
[----:B------:R-:W-:-:S04]  /*a570*/  LOP3.LUT R3, R5, 0x80000000, RZ, 0xc0, !PT ;  /* 0x8000000005037812 */ /* 0x000fc800078ec0ff */
[----:B------:R-:W-:-:S04]  /*a580*/  SHF.R.U32.HI R3, RZ, 0x18, R3 ;  /* 0x00000018ff037819 */ /* 0x000fc80000011603 */
[----:B------:R-:W-:-:S04]  /*a590*/  LOP3.LUT R0, R0, R3, RZ, 0xfc, !PT ;  /* 0x0000000300007212 */ /* 0x000fc800078efcff */
[----:B------:R-:W-:-:S07]  /*a5a0*/  PRMT R4, R0, 0x7610, R4 ;  /* 0x0000761000047816 */ /* 0x000fce0000000004 */
.L_x_8474:
[----:B------:R-:W-:Y:S05]  /*a5b0*/  BSYNC B0 ;  /* 0x0000000000007941 */ /* 0x000fea0003800000 */
.L_x_8473:
[----:B------:R0:W-:Y:S01]  /*a5c0*/  STG.E.U8 desc[UR36][R8.64], R4 ;  /* 0x0000000408007986 */ /* 0x0001e2000c101124 */
[----:B------:R-:W-:Y:S05]  /*a5d0*/  BRA `(.L_x_8450) ;  /* 0x0000000000b87947 */ /* 0x000fea0003800000 */
.L_x_8467:
        /* <DEDUP_REMOVED lines=22> */
.L_x_8449:
        /* <DEDUP_REMOVED lines=16> */
.L_x_8478:
[----:B------:R-:W-:Y:S05]  /*a840*/  BRA `(.L_x_8450) ;  /* 0x00000000001c7947 */ /* 0x000fea0003800000 */
.L_x_8477:
[----:B------:R-:W-:-:S06]  /*a850*/  HADD2.F32 R4, -RZ, R18.H0_H0 ;  /* 0x20000012ff047230 */ /* 0x000fcc0000004100 */
[----:B------:R-:W0:Y:S02]  /*a860*/  F2I.U64.TRUNC R4, R4 ;  /* 0x0000000400047311 */ /* 0x000e24000020d800 */
[----:B0-----:R0:W-:Y:S01]  /*a870*/  STG.E.64 desc[UR36][R8.64], R4 ;  /* 0x0000000408007986 */ /* 0x0011e2000c101b24 */
[----:B------:R-:W-:Y:S05]  /*a880*/  BRA `(.L_x_8450) ;  /* 0x00000000000c7947 */ /* 0x000fea0003800000 */
.L_x_8476:
[----:B------:R-:W-:-:S04]  /*a890*/  HADD2.F32 R18, -RZ, R18.H0_H0 ;  /* 0x20000012ff127230 */ /* 0x000fc80000004100 */
[----:B------:R-:W0:Y:S02]  /*a8a0*/  F2I.FTZ.U32.TRUNC.NTZ R3, R18 ;  /* 0x0000001200037305 */ /* 0x000e24000021f000 */
[----:B0-----:R0:W-:Y:S02]  /*a8b0*/  STG.E desc[UR36][R8.64], R3 ;  /* 0x0000000308007986 */ /* 0x0011e4000c101924 */
.L_x_8450:
        /* <DEDUP_REMOVED lines=25> */
.L_x_8482:
[----:B------:R-:W-:-:S06]  /*aa50*/  HADD2.F32 R5, -RZ, R17.H0_H0 ;  /* 0x20000011ff057230 */ /* 0x000fcc0000004100 */
[----:B------:R-:W0:Y:S02]  /*aa60*/  F2I.S64.TRUNC R4, R5 ;  /* 0x0000000500047311 */ /* 0x000e24000020d900 */
[----:B0-----:R0:W-:Y:S01]  /*aa70*/  STG.E.U8 desc[UR36][R8.64], R4 ;  /* 0x0000000408007986 */ /* 0x0011e2000c101124 */
[----:B------:R-:W-:Y:S05]  /*aa80*/  BRA `(.L_x_8484) ;  /* 0x0000000c00847947 */ /* 0x000fea0003800000 */
.L_x_8481:
        /* <DEDUP_REMOVED lines=10> */
.L_x_8486:
[----:B------:R-:W-:-:S06]  /*ab30*/  HADD2.F32 R17, -RZ, R17.H0_H0 ;  /* 0x20000011ff117230 */ /* 0x000fcc0000004100 */
[----:B------:R-:W0:Y:S02]  /*ab40*/  F2I.FTZ.TRUNC.NTZ R17, R17 ;  /* 0x0000001100117305 */ /* 0x000e24000021f100 */
[----:B0-----:R0:W-:Y:S01]  /*ab50*/  STG.E desc[UR36][R8.64], R17 ;  /* 0x0000001108007986 */ /* 0x0011e2000c101924 */
[----:B------:R-:W-:Y:S05]  /*ab60*/  BRA `(.L_x_8484) ;  /* 0x0000000c004c7947 */ /* 0x000fea0003800000 */
.L_x_8485:
[----:B------:R-:W-:-:S06]  /*ab70*/  HADD2.F32 R17, -RZ, R17.H0_H0 ;  /* 0x20000011ff117230 */ /* 0x000fcc0000004100 */
[----:B------:R-:W0:Y:S02]  /*ab80*/  F2I.FTZ.TRUNC.NTZ R17, R17 ;  /* 0x0000001100117305 */ /* 0x000e24000021f100 */
[----:B0-----:R0:W-:Y:S01]  /*ab90*/  STG.E.U16 desc[UR36][R8.64], R17 ;  /* 0x0000001108007986 */ /* 0x0011e2000c101524 */
[----:B------:R-:W-:Y:S05]  /*aba0*/  BRA `(.L_x_8484) ;  /* 0x0000000c003c7947 */ /* 0x000fea0003800000 */
.L_x_8480:
        /* <DEDUP_REMOVED lines=9> */
.L_x_8488:
[----:B------:R4:W-:Y:S01]  /*ac40*/  STG.E.U16 desc[UR36][R8.64], R17 ;  /* 0x0000001108007986 */ /* 0x0009e2000c101524 */
[----:B------:R-:W-:Y:S05]  /*ac50*/  BRA `(.L_x_8484) ;  /* 0x0000000c00107947 */ /* 0x000fea0003800000 */
.L_x_8487:
        /* <DEDUP_REMOVED lines=10> */
.L_x_8490:
[----:B------:R-:W-:-:S05]  /*ad00*/  HADD2.F32 R0, -RZ, R17.H0_H0 ;  /* 0x20000011ff007230 */ /* 0x000fca0000004100 */
[----:B------:R-:W-:-:S04]  /*ad10*/  F2FP.F16.F32.PACK_AB R0, RZ, R0 ;  /* 0x00000000ff00723e */ /* 0x000fc800000000ff */
[----:B------:R-:W-:-:S05]  /*ad20*/  PRMT R0, R0, 0x5410, RZ ;  /* 0x0000541000007816 */ /* 0x000fca00000000ff */
[----:B------:R2:W-:Y:S01]  /*ad30*/  STG.E desc[UR36][R8.64], R0 ;  /* 0x0000000008007986 */ /* 0x0005e2000c101924 */
[----:B------:R-:W-:Y:S05]  /*ad40*/  BRA `(.L_x_8484) ;  /* 0x0000000800d47947 */ /* 0x000fea0003800000 */
.L_x_8489:
[----:B------:R-:W-:-:S05]  /*ad50*/  HADD2.F32 R4, -RZ, R17.H0_H0 ;  /* 0x20000011ff047230 */ /* 0x000fca0000004100 */
[----:B------:R-:W-:-:S06]  /*ad60*/  FMUL.FTZ R4, R4, 1 ;  /* 0x3f80000004047820 */ /* 0x000fcc0000410000 */
[----:B------:R-:W0:Y:S02]  /*ad70*/  F2F.F64.F32 R4, R4 ;  /* 0x0000000400047310 */ /* 0x000e240000201800 */
[----:B0-----:R0:W-:Y:S01]  /*ad80*/  STG.E.64 desc[UR36][R8.64], R4 ;  /* 0x0000000408007986 */ /* 0x0011e2000c101b24 */
[----:B------:R-:W-:Y:S05]  /*ad90*/  BRA `(.L_x_8484) ;  /* 0x0000000800c07947 */ /* 0x000fea0003800000 */
.L_x_8479:
        /* <DEDUP_REMOVED lines=13> */
.L_x_8493:
[----:B------:R-:W-:Y:S01]  /*ae70*/  HADD2.F32 R17, -RZ, R17.H0_H0 ;  /* 0x20000011ff117230 */ /* 0x000fe20000004100 */
[----:B------:R-:W-:-:S04]  /*ae80*/  CS2R R6, SRZ ;  /* 0x0000000000067805 */ /* 0x000fc8000001ff00 */
[----:B------:R-:W-:-:S06]  /*ae90*/  FMUL.FTZ R4, R17, 1 ;  /* 0x3f80000011047820 */ /* 0x000fcc0000410000 */
[----:B------:R-:W0:Y:S02]  /*aea0*/  F2F.F64.F32 R4, R4 ;  /* 0x0000000400047310 */ /* 0x000e240000201800 */
[----:B0-----:R0:W-:Y:S01]  /*aeb0*/  STG.E.128 desc[UR36][R8.64], R4 ;  /* 0x0000000408007986 */ /* 0x0011e2000c101d24 */
[----:B------:R-:W-:Y:S05]  /*aec0*/  BRA `(.L_x_8484) ;  /* 0x0000000800747947 */ /* 0x000fea0003800000 */
.L_x_8492:
        /* <DEDUP_REMOVED lines=21> */
.L_x_8497:
[----:B------:R-:W-:Y:S05]  /*b020*/  BSYNC B0 ;  /* 0x0000000000007941 */ /* 0x000fea0003800000 */
.L_x_8496:
[----:B------:R-:W-:-:S05]  /*b030*/  LOP3.LUT R5, R0, R5, RZ, 0xfc, !PT ;  /* 0x0000000500057212 */ /* 0x000fca00078efcff */
[----:B------:R0:W-:Y:S01]  /*b040*/  STG.E.U8 desc[UR36][R8.64], R5 ;  /* 0x0000000508007986 */ /* 0x0001e2000c101124 */
[----:B------:R-:W-:Y:S05]  /*b050*/  BRA `(.L_x_8484) ;  /* 0x0000000800107947 */ /* 0x000fea0003800000 */
.L_x_8495:
        /* <DEDUP_REMOVED lines=13> */
.L_x_8499:
[----:B------:R-:W-:Y:S01]  /*b130*/  IMAD.MOV.U32 R0, RZ, RZ, 0x7f ;  /* 0x0000007fff007424 */ /* 0x000fe200078e00ff */
[----:B------:R-:W-:-:S04]  /*b140*/  ISETP.GT.U32.AND P0, PT, R3, 0x7f800000, PT ;  /* 0x7f8000000300780c */ /* 0x000fc80003f04070 */
[----:B------:R-:W-:-:S09]  /*b150*/  SEL R0, R0, 0x7c, P0 ;  /* 0x0000007c00007807 */ /* 0x000fd20000000000 */
.L_x_8500:
[----:B------:R-:W-:Y:S05]  /*b160*/  BSYNC B0 ;  /* 0x0000000000007941 */ /* 0x000fea0003800000 */
.L_x_8498:
[----:B------:R-:W-:-:S04]  /*b170*/  LOP3.LUT R3, R17, 0x80000000, RZ, 0xc0, !PT ;  /* 0x8000000011037812 */ /* 0x000fc800078ec0ff */
[----:B------:R-:W-:-:S04]  /*b180*/  SHF.R.U32.HI R3, RZ, 0x18, R3 ;  /* 0x00000018ff037819 */ /* 0x000fc80000011603 */
[----:B------:R-:W-:-:S05]  /*b190*/  LOP3.LUT R3, R0, R3, RZ, 0xfc, !PT ;  /* 0x0000000300037212 */ /* 0x000fca00078efcff */
[----:B------:R0:W-:Y:S01]  /*b1a0*/  STG.E.U8 desc[UR36][R8.64], R3 ;  /* 0x0000000308007986 */ /* 0x0001e2000c101124 */
[----:B------:R-:W-:Y:S05]  /*b1b0*/  BRA `(.L_x_8484) ;  /* 0x0000000400b87947 */ /* 0x000fea0003800000 */
.L_x_8494:
[----:B------:R-:W-:-:S05]  /*b1c0*/  HADD2.F32 R0, -RZ, R17.H0_H0 ;  /* 0x20000011ff007230 */ /* 0x000fca0000004100 */
[----:B------:R-:W-:-:S05]  /*b1d0*/  F2FP.BF16.F32.PACK_AB R0, RZ, R0 ;  /* 0x00000000ff00723e */ /* 0x000fca00000010ff */
[----:B------:R0:W-:Y:S01]  /*b1e0*/  STG.E.U16 desc[UR36][R8.64], R0 ;  /* 0x0000000008007986 */ /* 0x0001e2000c101524 */
[----:B------:R-:W-:Y:S05]  /*b1f0*/  BRA `(.L_x_8484) ;  /* 0x0000000400a87947 */ /* 0x000fea0003800000 */
.L_x_8491:
        /* <DEDUP_REMOVED lines=12> */
.L_x_8503:
        /* <DEDUP_REMOVED lines=17> */
.L_x_8506:
[----:B------:R-:W-:-:S04]  /*b3d0*/  LOP3.LUT R3, R17, 0x80000000, RZ, 0xc0, !PT ;  /* 0x8000000011037812 */ /* 0x000fc800078ec0ff */
[----:B------:R-:W-:-:S04]  /*b3e0*/  SHF.R.U32.HI R3, RZ, 0x18, R3 ;  /* 0x00000018ff037819 */ /* 0x000fc80000011603 */
[----:B------:R-:W-:-:S04]  /*b3f0*/  LOP3.LUT R0, R0, R3, RZ, 0xfc, !PT ;  /* 0x0000000300007212 */ /* 0x000fc800078efcff */
[----:B------:R-:W-:-:S07]  /*b400*/  PRMT R4, R0, 0x7610, R4 ;  /* 0x0000761000047816 */ /* 0x000fce0000000004 */
.L_x_8505:
[----:B------:R-:W-:Y:S05]  /*b410*/  BSYNC B0 ;  /* 0x0000000000007941 */ /* 0x000fea0003800000 */
.L_x_8504:
[----:B------:R0:W-:Y:S01]  /*b420*/  STG.E.U8 desc[UR36][R8.64], R4 ;  /* 0x0000000408007986 */ /* 0x0001e2000c101124 */
[----:B------:R-:W-:Y:S05]  /*b430*/  BRA `(.L_x_8484) ;  /* 0x0000000400187947 */ /* 0x000fea0003800000 */
.L_x_8502:
        /* <DEDUP_REMOVED lines=17> */
.L_x_8509:
[----:B------:R-:W-:-:S04]  /*b550*/  LOP3.LUT R3, R17, 0x80000000, RZ, 0xc0, !PT ;  /* 0x8000000011037812 */ /* 0x000fc800078ec0ff */
[----:B------:R-:W-:-:S04]  /*b560*/  SHF.R.U32.HI R3, RZ, 0x18, R3 ;  /* 0x00000018ff037819 */ /* 0x000fc80000011603 */
[----:B------:R-:W-:-:S04]  /*b570*/  LOP3.LUT R0, R0, R3, RZ, 0xfc, !PT ;  /* 0x0000000300007212 */ /* 0x000fc800078efcff */
[----:B------:R-:W-:-:S07]  /*b580*/  PRMT R4, R0, 0x7610, R4 ;  /* 0x0000761000047816 */ /* 0x000fce0000000004 */
.L_x_8508:
[----:B------:R-:W-:Y:S05]  /*b590*/  BSYNC B0 ;  /* 0x0000000000007941 */ /* 0x000fea0003800000 */
.L_x_8507:
[----:B------:R0:W-:Y:S01]  /*b5a0*/  STG.E.U8 desc[UR36][R8.64], R4 ;  /* 0x0000000408007986 */ /* 0x0001e2000c101124 */
[----:B------:R-:W-:Y:S05]  /*b5b0*/  BRA `(.L_x_8484) ;  /* 0x0000000000b87947 */ /* 0x000fea0003800000 */
.L_x_8501:
        /* <DEDUP_REMOVED lines=22> */
.L_x_8483:
        /* <DEDUP_REMOVED lines=16> */
.L_x_8512:
[----:B------:R-:W-:Y:S05]  /*b820*/  BRA `(.L_x_8484) ;  /* 0x00000000001c7947 */ /* 0x000fea0003800000 */
.L_x_8511:
[----:B------:R-:W-:-:S06]  /*b830*/  HADD2.F32 R4, -RZ, R17.H0_H0 ;  /* 0x20000011ff047230 */ /* 0x000fcc0000004100 */
[----:B------:R-:W0:Y:S02]  /*b840*/  F2I.U64.TRUNC R4, R4 ;  /* 0x0000000400047311 */ /* 0x000e24000020d800 */
[----:B0-----:R0:W-:Y:S01]  /*b850*/  STG.E.64 desc[UR36][R8.64], R4 ;  /* 0x0000000408007986 */ /* 0x0011e2000c101b24 */
[----:B------:R-:W-:Y:S05]  /*b860*/  BRA `(.L_x_8484) ;  /* 0x00000000000c7947 */ /* 0x000fea0003800000 */
.L_x_8510:
[----:B------:R-:W-:-:S06]  /*b870*/  HADD2.F32 R17, -RZ, R17.H0_H0 ;  /* 0x20000011ff117230 */ /* 0x000fcc0000004100 */
[----:B------:R-:W0:Y:S02]  /*b880*/  F2I.FTZ.U32.TRUNC.NTZ R17, R17 ;  /* 0x0000001100117305 */ /* 0x000e24000021f000 */
[----:B0-----:R0:W-:Y:S02]  /*b890*/  STG.E desc[UR36][R8.64], R17 ;  /* 0x0000001108007986 */ /* 0x0011e4000c101924 */
.L_x_8484:
[----:B------:R-:W-:-:S07]  /*b8a0*/  VIADD R25, R25, 0x80 ;  /* 0x0000008019197836 */ /* 0x000fce0000000000 */
.L_x_8444:
[----:B------:R-:W-:Y:S05]  /*b8b0*/  BSYNC B6 ;  /* 0x0000000000067941 */ /* 0x000fea0003800000 */
.L_x_8443:
        /* <DEDUP_REMOVED lines=23> */
.L_x_8516:
[----:B------:R-:W-:-:S06]  /*ba30*/  HADD2.F32 R5, -RZ, R16.H0_H0 ;  /* 0x20000010ff057230 */ /* 0x000fcc0000004100 */
[----:B------:R-:W0:Y:S02]  /*ba40*/  F2I.S64.TRUNC R4, R5 ;  /* 0x0000000500047311 */ /* 0x000e24000020d900 */
[----:B0-----:R-:W-:Y:S01]  /*ba50*/  STG.E.U8 desc[UR36][R2.64], R4 ;  /* 0x0000000402007986 */ /* 0x001fe2000c101124 */
[----:B------:R-:W-:Y:S05]  /*ba60*/  EXIT ;  /* 0x000000000000794d */ /* 0x000fea0003800000 */
.L_x_8515:
        /* <DEDUP_REMOVED lines=10> */
.L_x_8519:
[----:B------:R-:W-:-:S04]  /*bb10*/  HADD2.F32 R16, -RZ, R16.H0_H0 ;  /* 0x20000010ff107230 */ /* 0x000fc80000004100 */
[----:B------:R-:W0:Y:S02]  /*bb20*/  F2I.FTZ.TRUNC.NTZ R5, R16 ;  /* 0x0000001000057305 */ /* 0x000e24000021f100 */
[----:B0-----:R-:W-:Y:S01]  /*bb30*/  STG.E desc[UR36][R2.64], R5 ;  /* 0x0000000502007986 */ /* 0x001fe2000c101924 */
[----:B------:R-:W-:Y:S05]  /*bb40*/  EXIT ;  /* 0x000000000000794d */ /* 0x000fea0003800000 */
.L_x_8518:
[----:B------:R-:W-:-:S04]  /*bb50*/  HADD2.F32 R16, -RZ, R16.H0_H0 ;  /* 0x20000010ff107230 */ /* 0x000fc80000004100 */
[----:B------:R-:W0:Y:S02]  /*bb60*/  F2I.FTZ.TRUNC.NTZ R5, R16 ;  /* 0x0000001000057305 */ /* 0x000e24000021f100 */
[----:B0-----:R-:W-:Y:S01]  /*bb70*/  STG.E.U16 desc[UR36][R2.64], R5 ;  /* 0x0000000502007986 */ /* 0x001fe2000c101524 */
[----:B------:R-:W-:Y:S05]  /*bb80*/  EXIT ;  /* 0x000000000000794d */ /* 0x000fea0003800000 */
.L_x_8514:
        /* <DEDUP_REMOVED lines=9> */
.L_x_8521:
[----:B------:R-:W-:Y:S01]  /*bc20*/  STG.E.U16 desc[UR36][R2.64], R16 ;  /* 0x0000001002007986 */ /* 0x000fe2000c101524 */
[----:B------:R-:W-:Y:S05]  /*bc30*/  EXIT ;  /* 0x000000000000794d */ /* 0x000fea0003800000 */
.L_x_8520:
        /* <DEDUP_REMOVED lines=10> */
.L_x_8523:
[----:B------:R-:W-:-:S05]  /*bce0*/  HADD2.F32 R0, -RZ, R16.H0_H0 ;  /* 0x20000010ff007230 */ /* 0x000fca0000004100 */
[----:B------:R-:W-:-:S04]  /*bcf0*/  F2FP.F16.F32.PACK_AB R0, RZ, R0 ;  /* 0x00000000ff00723e */ /* 0x000fc800000000ff */
[----:B------:R-:W-:-:S05]  /*bd00*/  PRMT R0, R0, 0x5410, RZ ;  /* 0x0000541000007816 */ /* 0x000fca00000000ff */
[----:B------:R-:W-:Y:S01]  /*bd10*/  STG.E desc[UR36][R2.64], R0 ;  /* 0x0000000002007986 */ /* 0x000fe2000c101924 */
[----:B------:R-:W-:Y:S05]  /*bd20*/  EXIT ;  /* 0x000000000000794d */ /* 0x000fea0003800000 */
.L_x_8522:
[----:B------:R-:W-:-:S05]  /*bd30*/  HADD2.F32 R4, -RZ, R16.H0_H0 ;  /* 0x20000010ff047230 */ /* 0x000fca0000004100 */
[----:B------:R-:W-:-:S06]  /*bd40*/  FMUL.FTZ R4, R4, 1 ;  /* 0x3f80000004047820 */ /* 0x000fcc0000410000 */
[----:B------:R-:W0:Y:S02]  /*bd50*/  F2F.F64.F32 R4, R4 ;  /* 0x0000000400047310 */ /* 0x000e240000201800 */
[----:B0-----:R-:W-:Y:S01]  /*bd60*/  STG.E.64 desc[UR36][R2.64], R4 ;  /* 0x0000000402007986 */ /* 0x001fe2000c101b24 */
[----:B------:R-:W-:Y:S05]  /*bd70*/  EXIT ;  /* 0x000000000000794d */ /* 0x000fea0003800000 */
.L_x_8513:
        /* <DEDUP_REMOVED lines=13> */
.L_x_8526:
[----:B------:R-:W-:Y:S01]  /*be50*/  HADD2.F32 R16, -RZ, R16.H0_H0 ;  /* 0x20000010ff107230 */ /* 0x000fe20000004100 */
[----:B------:R-:W-:-:S04]  /*be60*/  CS2R R6, SRZ ;  /* 0x0000000000067805 */ /* 0x000fc8000001ff00 */
[----:B------:R-:W-:-:S06]  /*be70*/  FMUL.FTZ R4, R16, 1 ;  /* 0x3f80000010047820 */ /* 0x000fcc0000410000 */
[----:B------:R-:W0:Y:S02]  /*be80*/  F2F.F64.F32 R4, R4 ;  /* 0x0000000400047310 */ /* 0x000e240000201800 */
[----:B0-----:R-:W-:Y:S01]  /*be90*/  STG.E.128 desc[UR36][R2.64], R4 ;  /* 0x0000000402007986 */ /* 0x001fe2000c101d24 */
[----:B------:R-:W-:Y:S05]  /*bea0*/  EXIT ;  /* 0x000000000000794d */ /* 0x000fea0003800000 */
.L_x_8525:
        /* <DEDUP_REMOVED lines=21> */
.L_x_8530:
[----:B------:R-:W-:Y:S05]  /*c000*/  BSYNC B0 ;  /* 0x0000000000007941 */ /* 0x000fea0003800000 */
.L_x_8529:
[----:B------:R-:W-:-:S05]  /*c010*/  LOP3.LUT R5, R0, R5, RZ, 0xfc, !PT ;  /* 0x0000000500057212 */ /* 0x000fca00078efcff */
[----:B------:R-:W-:Y:S01]  /*c020*/  STG.E.U8 desc[UR36][R2.64], R5 ;  /* 0x0000000502007986 */ /* 0x000fe2000c101124 */
[----:B------:R-:W-:Y:S05]  /*c030*/  EXIT ;  /* 0x000000000000794d */ /* 0x000fea0003800000 */
.L_x_8528:
        /* <DEDUP_REMOVED lines=13> */
.L_x_8532:
[----:B------:R-:W-:Y:S01]  /*c110*/  IMAD.MOV.U32 R0, RZ, RZ, 0x7f ;  /* 0x0000007fff007424 */ /* 0x000fe200078e00ff */
[----:B------:R-:W-:-:S04]  /*c120*/  ISETP.GT.U32.AND P0, PT, R4, 0x7f800000, PT ;  /* 0x7f8000000400780c */ /* 0x000fc80003f04070 */
[----:B------:R-:W-:-:S09]  /*c130*/  SEL R0, R0, 0x7c, P0 ;  /* 0x0000007c00007807 */ /* 0x000fd20000000000 */
.L_x_8533:
[----:B------:R-:W-:Y:S05]  /*c140*/  BSYNC B0 ;  /* 0x0000000000007941 */ /* 0x000fea0003800000 */
.L_x_8531:
[----:B------:R-:W-:-:S04]  /*c150*/  LOP3.LUT R4, R5, 0x80000000, RZ, 0xc0, !PT ;  /* 0x8000000005047812 */ /* 0x000fc800078ec0ff */
[----:B------:R-:W-:-:S04]  /*c160*/  SHF.R.U32.HI R5, RZ, 0x18, R4 ;  /* 0x00000018ff057819 */ /* 0x000fc80000011604 */
[----:B------:R-:W-:-:S05]  /*c170*/  LOP3.LUT R5, R0, R5, RZ, 0xfc, !PT ;  /* 0x0000000500057212 */ /* 0x000fca00078efcff */
[----:B------:R-:W-:Y:S01]  /*c180*/  STG.E.U8 desc[UR36][R2.64], R5 ;  /* 0x0000000502007986 */ /* 0x000fe2000c101124 */
[----:B------:R-:W-:Y:S05]  /*c190*/  EXIT ;  /* 0x000000000000794d */ /* 0x000fea0003800000 */
.L_x_8527:
[----:B------:R-:W-:-:S05]  /*c1a0*/  HADD2.F32 R0, -RZ, R16.H0_H0 ;  /* 0x20000010ff007230 */ /* 0x000fca0000004100 */
[----:B------:R-:W-:-:S05]  /*c1b0*/  F2FP.BF16.F32.PACK_AB R0, RZ, R0 ;  /* 0x00000000ff00723e */ /* 0x000fca00000010ff */
[----:B------:R-:W-:Y:S01]  /*c1c0*/  STG.E.U16 desc[UR36][R2.64], R0 ;  /* 0x0000000002007986 */ /* 0x000fe2000c101524 */
[----:B------:R-:W-:Y:S05]  /*c1d0*/  EXIT ;  /* 0x000000000000794d */ /* 0x000fea0003800000 */
.L_x_8524:
        /* <DEDUP_REMOVED lines=12> */
.L_x_8536:
        /* <DEDUP_REMOVED lines=17> */
.L_x_8539:
[----:B------:R-:W-:-:S04]  /*c3b0*/  LOP3.LUT R0, R7, 0x80000000, RZ, 0xc0, !PT ;  /* 0x8000000007007812 */ /* 0x000fc800078ec0ff */
[----:B------:R-:W-:-:S04]  /*c3c0*/  SHF.R.U32.HI R5, RZ, 0x18, R0 ;  /* 0x00000018ff057819 */ /* 0x000fc80000011600 */
[----:B------:R-:W-:-:S04]  /*c3d0*/  LOP3.LUT R4, R4, R5, RZ, 0xfc, !PT ;  /* 0x0000000504047212 */ /* 0x000fc800078efcff */
[----:B------:R-:W-:-:S07]  /*c3e0*/  PRMT R0, R4, 0x7610, R0 ;  /* 0x0000761004007816 */ /* 0x000fce0000000000 */
.L_x_8538:
[----:B------:R-:W-:Y:S05]  /*c3f0*/  BSYNC B0 ;  /* 0x0000000000007941 */ /* 0x000fea0003800000 */
.L_x_8537:
[----:B------:R-:W-:Y:S01]  /*c400*/  STG.E.U8 desc[UR36][R2.64], R0 ;  /* 0x0000000002007986 */ /* 0x000fe2000c101124 */
[----:B------:R-:W-:Y:S05]  /*c410*/  EXIT ;  /* 0x000000000000794d */ /* 0x000fea0003800000 */
.L_x_8535:
        /* <DEDUP_REMOVED lines=17> */
.L_x_8542:
[----:B------:R-:W-:-:S04]  /*c530*/  LOP3.LUT R0, R7, 0x80000000, RZ, 0xc0, !PT ;  /* 0x8000000007007812 */ /* 0x000fc800078ec0ff */
[----:B------:R-:W-:-:S04]  /*c540*/  SHF.R.U32.HI R5, RZ, 0x18, R0 ;  /* 0x00000018ff057819 */ /* 0x000fc80000011600 */
[----:B------:R-:W-:-:S04]  /*c550*/  LOP3.LUT R4, R4, R5, RZ, 0xfc, !PT ;  /* 0x0000000504047212 */ /* 0x000fc800078efcff */
[----:B------:R-:W-:-:S07]  /*c560*/  PRMT R0, R4, 0x7610, R0 ;  /* 0x0000761004007816 */ /* 0x000fce0000000000 */
.L_x_8541:
[----:B------:R-:W-:Y:S05]  /*c570*/  BSYNC B0 ;  /* 0x0000000000007941 */ /* 0x000fea0003800000 */
.L_x_8540:
[----:B------:R-:W-:Y:S01]  /*c580*/  STG.E.U8 desc[UR36][R2.64], R0 ;  /* 0x0000000002007986 */ /* 0x000fe2000c101124 */
[----:B------:R-:W-:Y:S05]  /*c590*/  EXIT ;  /* 0x000000000000794d */ /* 0x000fea0003800000 */
.L_x_8534:
        /* <DEDUP_REMOVED lines=22> */
.L_x_8517:
        /* <DEDUP_REMOVED lines=16> */
.L_x_8545:
[----:B------:R-:W-:Y:S05]  /*c800*/  EXIT ;  /* 0x000000000000794d */ /* 0x000fea0003800000 */
.L_x_8544:
[----:B------:R-:W-:-:S06]  /*c810*/  HADD2.F32 R4, -RZ, R16.H0_H0 ;  /* 0x20000010ff047230 */ /* 0x000fcc0000004100 */
[----:B------:R-:W0:Y:S02]  /*c820*/  F2I.U64.TRUNC R4, R4 ;  /* 0x0000000400047311 */ /* 0x000e24000020d800 */
[----:B0-----:R-:W-:Y:S01]  /*c830*/  STG.E.64 desc[UR36][R2.64], R4 ;  /* 0x0000000402007986 */ /* 0x001fe2000c101b24 */
[----:B------:R-:W-:Y:S05]  /*c840*/  EXIT ;  /* 0x000000000000794d */ /* 0x000fea0003800000 */
.L_x_8543:
[----:B------:R-:W-:-:S04]  /*c850*/  HADD2.F32 R16, -RZ, R16.H0_H0 ;  /* 0x20000010ff107230 */ /* 0x000fc80000004100 */
[----:B------:R-:W0:Y:S02]  /*c860*/  F2I.FTZ.U32.TRUNC.NTZ R5, R16 ;  /* 0x0000001000057305 */ /* 0x000e24000021f000 */
[----:B0-----:R-:W-:Y:S01]  /*c870*/  STG.E desc[UR36][R2.64], R5 ;  /* 0x0000000502007986 */ /* 0x001fe2000c101924 */
[----:B------:R-:W-:Y:S05]  /*c880*/  EXIT ;  /* 0x000000000000794d */ /* 0x000fea0003800000 */
.L_x_8546:
        /* <DEDUP_REMOVED lines=15> */
.L_x_42181:


//--------------------- .text._ZN2at6native18elementwise_kernelILi128ELi4EZNS0_22gpu_kernel_impl_nocastINS0_13BinaryFunctorIN3c104HalfES5_S5_ZZZNS0_16fmax_kernel_cudaERNS_18TensorIteratorBaseEENKUlvE_clEvENKUlvE1_clEvEUlS5_S5_E_EEEEvS7_RKT_EUliE_EEviT1_ --------------------------
	.section	.text._ZN2at6native18elementwise_kernelILi128ELi4EZNS0_22gpu_kernel_impl_nocastINS0_13BinaryFunctorIN3c104HalfES5_S5_ZZZNS0_16fmax_kernel_cudaERNS_18TensorIteratorBaseEENKUlvE_clEvENKUlvE1_clEvEUlS5_S5_E_EEEEvS7_RKT_EUliE_EEviT1_,"ax",@progbits
	.align	128
        .global         _ZN2at6native18elementwise_kernelILi128ELi4EZNS0_22gpu_kernel_impl_nocastINS0_13BinaryFunctorIN3c104HalfES5_S5_ZZZNS0_16fmax_kernel_cudaERNS_18TensorIteratorBaseEENKUlvE_clEvENKUlvE1_clEvEUlS5_S5_E_EEEEvS7_RKT_EUliE_EEviT1_
        .type           _ZN2at6native18elementwise_kernelILi128ELi4EZNS0_22gpu_kernel_impl_nocastINS0_13BinaryFunctorIN3c104HalfES5_S5_ZZZNS0_16fmax_kernel_cudaERNS_18TensorIteratorBaseEENKUlvE_clEvENKUlvE1_clEvEUlS5_S5_E_EEEEvS7_RKT_EUliE_EEviT1_,@function
        .size           _ZN2at6native18elementwise_kernelILi128ELi4EZNS0_22gpu_kernel_impl_nocastINS0_13BinaryFunctorIN3c104HalfES5_S5_ZZZNS0_16fmax_kernel_cudaERNS_18TensorIteratorBaseEENKUlvE_clEvENKUlvE1_clEvEUlS5_S5_E_EEEEvS7_RKT_EUliE_EEviT1_,(.L_x_42182 - _ZN2at6native18elementwise_kernelILi128ELi4EZNS0_22gpu_kernel_impl_nocastINS0_13BinaryFunctorIN3c104HalfES5_S5_ZZZNS0_16fmax_kernel_cudaERNS_18TensorIteratorBaseEENKUlvE_clEvENKUlvE1_clEvEUlS5_S5_E_EEEEvS7_RKT_EUliE_EEviT1_)
        .other          _ZN2at6native18elementwise_kernelILi128ELi4EZNS0_22gpu_kernel_impl_nocastINS0_13BinaryFunctorIN3c104HalfES5_S5_ZZZNS0_16fmax_kernel_cudaERNS_18TensorIteratorBaseEENKUlvE_clEvENKUlvE1_clEvEUlS5_S5_E_EEEEvS7_RKT_EUliE_EEviT1_,@"STO_CUDA_ENTRY STV_DEFAULT"
_ZN2at6native18elementwise_kernelILi128ELi4EZNS0_22gpu_kernel_impl_nocastINS0_13BinaryFunctorIN3c104HalfES5_S5_ZZZNS0_16fmax_kernel_cudaERNS_18TensorIteratorBaseEENKUlvE_clEvENKUlvE1_clEvEUlS5_S5_E_EEEEvS7_RKT_EUliE_EEviT1_:
.text._ZN2at6native18elementwise_kernelILi128ELi4EZNS0_22gpu_kernel_impl_nocastINS0_13BinaryFunctorIN3c104HalfES5_S5_ZZZNS0_16fmax_kernel_cudaERNS_18TensorIteratorBaseEENKUlvE_clEvENKUlvE1_clEvEUlS5_S5_E_EEEEvS7_RKT_EUliE_EEviT1_:
        /* <DEDUP_REMOVED lines=363> */
.L_x_8549:
        /* <DEDUP_REMOVED lines=14> */
[----:B------:R-:W-:-:S04]  /*1790*/  FMNMX.FTZ R0, R0, R11, !PT ;  /* 0x0000000b00007209 */ /* 0x000fc80007810000 */
[----:B------:R-:W-:-:S05]  /*17a0*/  F2FP.F16.F32.PACK_AB R0, RZ, R0 ;  /* 0x00000000ff00723e */ /* 0x000fca00000000ff */
[----:B------:R0:W-:Y:S02]  /*17b0*/  STG.E.U16 desc[UR4][R4.64], R0 ;  /* 0x0000000004007986 */ /* 0x0001e4000c101504 */
.L_x_8548:
[----:B------:R-:W-:Y:S05]  /*17c0*/  BSYNC B0 ;  /* 0x0000000000007941 */ /* 0x000fea0003800000 */
.L_x_8547:
        /* <DEDUP_REMOVED lines=356> */
.L_x_8552:
        /* <DEDUP_REMOVED lines=15> */
[----:B------:R-:W-:-:S04]  /*2f00*/  FMNMX.FTZ R0, R0, R11, !PT ;  /* 0x0000000b00007209 */ /* 0x000fc80007810000 */
        /* <DEDUP_REMOVED lines=356> */
.L_x_8553:
        /* <DEDUP_REMOVED lines=17> */
.L_x_8551:
[----:B------:R-:W-:Y:S05]  /*4660*/  BSYNC B0 ;  /* 0x0000000000007941 */ /* 0x000fea0003800000 */
.L_x_8550:
        /* <DEDUP_REMOVED lines=355> */
.L_x_8554:
        /* <DEDUP_REMOVED lines=13> */
[----:B------:R-:W-:-:S04]  /*5d70*/  FMNMX.FTZ R0, R0, R9, !PT ;  /* 0x0000000900007209 */ /* 0x000fc80007810000 */
[----:B------:R-:W-:-:S05]  /*5d80*/  F2FP.F16.F32.PACK_AB R0, RZ, R0 ;  /* 0x00000000ff00723e */ /* 0x000fca00000000ff */
[----:B------:R-:W-:Y:S01]  /*5d90*/  STG.E.U16 desc[UR4][R4.64], R0 ;  /* 0x0000000004007986 */ /* 0x000fe2000c101504 */
[----:B------:R-:W-:Y:S05]  /*5da0*/  EXIT ;  /* 0x000000000000794d */ /* 0x000fea0003800000 */
.L_x_8555:
        /* <DEDUP_REMOVED lines=13> */
.L_x_42182:


//--------------------- .text._ZN2at6native27unrolled_elementwise_kernelINS0_13BinaryFunctorIN3c104HalfES4_S4_ZZZNS0_16fmax_kernel_cudaERNS_18TensorIteratorBaseEENKUlvE_clEvENKUlvE1_clEvEUlS4_S4_E_EESt5arrayIPcLm3EELi4E23TrivialOffsetCalculatorILi2EjESE_ILi1EjENS0_6memory15LoadWithoutCastENSH_16StoreWithoutCastEEEviT_T0_T2_T3_T4_T5_ --------------------------
	.section	.text._ZN2at6native27unrolled_elementwise_kernelINS0_13BinaryFunctorIN3c104HalfES4_S4_ZZZNS0_16fmax_kernel_cudaERNS_18TensorIteratorBaseEENKUlvE_clEvENKUlvE1_clEvEUlS4_S4_E_EESt5arrayIPcLm3EELi4E23TrivialOffsetCalculatorILi2EjESE_ILi1EjENS0_6memory15LoadWithoutCastENSH_16StoreWithoutCastEEEviT_T0_T2_T3_T4_T5_,"ax",@progbits
	.align	128
        .global         _ZN2at6native27unrolled_elementwise_kernelINS0_13BinaryFunctorIN3c104HalfES4_S4_ZZZNS0_16fmax_kernel_cudaERNS_18TensorIteratorBaseEENKUlvE_clEvENKUlvE1_clEvEUlS4_S4_E_EESt5arrayIPcLm3EELi4E23TrivialOffsetCalculatorILi2EjESE_ILi1EjENS0_6memory15LoadWithoutCastENSH_16StoreWithoutCastEEEviT_T0_T2_T3_T4_T5_
        .type           _ZN2at6native27unrolled_elementwise_kernelINS0_13BinaryFunctorIN3c104HalfES4_S4_ZZZNS0_16fmax_kernel_cudaERNS_18TensorIteratorBaseEENKUlvE_clEvENKUlvE1_clEvEUlS4_S4_E_EESt5arrayIPcLm3EELi4E23TrivialOffsetCalculatorILi2EjESE_ILi1EjENS0_6memory15LoadWithoutCastENSH_16StoreWithoutCastEEEviT_T0_T2_T3_T4_T5_,@function
        .size           _ZN2at6native27unrolled_elementwise_kernelINS0_13BinaryFunctorIN3c104HalfES4_S4_ZZZNS0_16fmax_kernel_cudaERNS_18TensorIteratorBaseEENKUlvE_clEvENKUlvE1_clEvEUlS4_S4_E_EESt5arrayIPcLm3EELi4E23TrivialOffsetCalculatorILi2EjESE_ILi1EjENS0_6memory15LoadWithoutCastENSH_16StoreWithoutCastEEEviT_T0_T2_T3_T4_T5_,(.L_x_42183 - _ZN2at6native27unrolled_elementwise_kernelINS0_13BinaryFunctorIN3c104HalfES4_S4_ZZZNS0_16fmax_kernel_cudaERNS_18TensorIteratorBaseEENKUlvE_clEvENKUlvE1_clEvEUlS4_S4_E_EESt5arrayIPcLm3EELi4E23TrivialOffsetCalculatorILi2EjESE_ILi1EjENS0_6memory15LoadWithoutCastENSH_16StoreWithoutCastEEEviT_T0_T2_T3_T4_T5_)
        .other          _ZN2at6native27unrolled_elementwise_kernelINS0_13BinaryFunctorIN3c104HalfES4_S4_ZZZNS0_16fmax_kernel_cudaERNS_18TensorIteratorBaseEENKUlvE_clEvENKUlvE1_clEvEUlS4_S4_E_EESt5arrayIPcLm3EELi4E23TrivialOffsetCalculatorILi2EjESE_ILi1EjENS0_6memory15LoadWithoutCastENSH_16StoreWithoutCastEEEviT_T0_T2_T3_T4_T5_,@"STO_CUDA_ENTRY STV_DEFAULT"
_ZN2at6native27unrolled_elementwise_kernelINS0_13BinaryFunctorIN3c104HalfES4_S4_ZZZNS0_16fmax_kernel_cudaERNS_18TensorIteratorBaseEENKUlvE_clEvENKUlvE1_clEvEUlS4_S4_E_EESt5arrayIPcLm3EELi4E23TrivialOffsetCalculatorILi2EjESE_ILi1EjENS0_6memory15LoadWithoutCastENSH_16StoreWithoutCastEEEviT_T0_T2_T3_T4_T5_:
.text._ZN2at6native27unrolled_elementwise_kernelINS0_13BinaryFunctorIN3c104HalfES4_S4_ZZZNS0_16fmax_kernel_cudaERNS_18TensorIteratorBaseEENKUlvE_clEvENKUlvE1_clEvEUlS4_S4_E_EESt5arrayIPcLm3EELi4E23TrivialOffsetCalculatorILi2EjESE_ILi1EjENS0_6memory15LoadWithoutCastENSH_16StoreWithoutCastEEEviT_T0_T2_T3_T4_T5_:
        /* <DEDUP_REMOVED lines=63> */
[----:B------:R-:W-:-:S04]  /*03f0*/  @!P0 FMNMX.FTZ R15, R16, R15, !PT ;  /* 0x0000000f100f8209 */ /* 0x000fc80007810000 */
[----:B------:R-:W-:-:S05]  /*0400*/  @!P0 F2FP.F16.F32.PACK_AB R20, RZ, R15 ;  /* 0x0000000fff14823e */ /* 0x000fca00000000ff */
[----:B------:R0:W-:Y:S01]  /*0410*/  @!P0 STG.E.U16 desc[UR4][R2.64], R20 ;  /* 0x0000001402008986 */ /* 0x0001e2000c101504 */
[----:B--2---:R-:W-:Y:S02]  /*0420*/  @!P1 HADD2.F32 R24, -RZ, R24.H0_H0 ;  /* 0x20000018ff189230 */ /* 0x004fe40000004100 */
[----:B------:R-:W-:Y:S02]  /*0430*/  @!P2 HADD2.F32 R22, -RZ, R22.H0_H0 ;  /* 0x20000016ff16a230 */ /* 0x000fe40000004100 */
[----:B------:R-:W-:Y:S02]  /*0440*/  @!P2 HADD2.F32 R23, -RZ, R23.H0_H0 ;  /* 0x20000017ff17a230 */ /* 0x000fe40000004100 */
[----:B------:R-:W-:-:S03]  /*0450*/  @!P1 HADD2.F32 R25, -RZ, R25.H0_H0 ;  /* 0x20000019ff199230 */ /* 0x000fc60000004100 */
[----:B------:R-:W-:Y:S02]  /*0460*/  @!P2 FMNMX.FTZ R22, R22, R23, !PT ;  /* 0x000000171616a209 */ /* 0x000fe40007810000 */
[----:B------:R-:W-:Y:S02]  /*0470*/  @!P1 FMNMX.FTZ R24, R25, R24, !PT ;  /* 0x0000001819189209 */ /* 0x000fe40007810000 */
        /* <DEDUP_REMOVED lines=13> */
.L_x_8557:
[----:B------:R-:W-:Y:S05]  /*0550*/  BSYNC B0 ;  /* 0x0000000000007941 */ /* 0x000fea0003800000 */
.L_x_8556:
[-C--:B------:R-:W-:Y:S02]  /*0560*/  ISETP.GE.AND P1, PT, R19, R14.reuse, PT ;  /* 0x0000000e1300720c */ /* 0x080fe40003f26270 */
[----:B------:R-:W-:-:S11]  /*0570*/  ISETP.GE.AND P0, PT, R5, R14, PT ;  /* 0x0000000e0500720c */ /* 0x000fd60003f06270 */
[----:B------:R-:W-:Y:S05]  /*0580*/  @P1 EXIT ;  /* 0x000000000000194d */ /* 0x000fea0003800000 */
[----:B0-----:R-:W0:Y:S01]  /*0590*/  LDC.64 R2, c[0x0][0x218] ;  /* 0x00008600ff027b82 */ /* 0x001e220000000a00 */
[----:B-----5:R-:W-:Y:S01]  /*05a0*/  @!P0 HADD2.F32 R21, -RZ, R21.H0_H0 ;  /* 0x20000015ff158230 */ /* 0x020fe20000004100 */
[----:B------:R-:W-:Y:S01]  /*05b0*/  LEA R19, R0, R19, 0x9 ;  /* 0x0000001300137211 */ /* 0x000fe200078e48ff */
[----:B------:R-:W-:-:S05]  /*05c0*/  @!P0 HADD2.F32 R26, -RZ, R26.H0_H0 ;  /* 0x2000001aff1a8230 */ /* 0x000fca0000004100 */
[----:B------:R-:W-:-:S04]  /*05d0*/  @!P0 FMNMX.FTZ R21, R21, R26, !PT ;  /* 0x0000001a15158209 */ /* 0x000fc80007810000 */
[----:B------:R-:W-:Y:S01]  /*05e0*/  @!P0 F2FP.F16.F32.PACK_AB R4, RZ, R21 ;  /* 0x00000015ff04823e */ /* 0x000fe200000000ff */
[----:B0-----:R-:W-:-:S05]  /*05f0*/  IMAD.WIDE.U32 R2, R19, 0x2, R2 ;  /* 0x0000000213027825 */ /* 0x001fca00078e0002 */
[----:B------:R-:W-:Y:S01]  /*0600*/  STG.E.U16 desc[UR4][R2.64], R4 ;  /* 0x0000000402007986 */ /* 0x000fe2000c101504 */
[----:B------:R-:W-:Y:S05]  /*0610*/  EXIT ;  /* 0x000000000000794d */ /* 0x000fea0003800000 */
.L_x_8558:
        /* <DEDUP_REMOVED lines=14> */
.L_x_42183:


//--------------------- .text._ZN2at6native29vectorized_elementwise_kernelILi2ENS0_13BinaryFunctorIN3c104HalfES4_S4_ZZZNS0_16fmax_kernel_cudaERNS_18TensorIteratorBaseEENKUlvE_clEvENKUlvE1_clEvEUlS4_S4_E_EESt5arrayIPcLm3EEEEviT0_T1_ --------------------------
	.section	.text._ZN2at6native29vectorized_elementwise_kernelILi2ENS0_13BinaryFunctorIN3c104HalfES4_S4_ZZZNS0_16fmax_kernel_cudaERNS_18TensorIteratorBaseEENKUlvE_clEvENKUlvE1_clEvEUlS4_S4_E_EESt5arrayIPcLm3EEEEviT0_T1_,"ax",@progbits
	.align	128
        .global         _ZN2at6native29vectorized_elementwise_kernelILi2ENS0_13BinaryFunctorIN3c104HalfES4_S4_ZZZNS0_16fmax_kernel_cudaERNS_18TensorIteratorBaseEENKUlvE_clEvENKUlvE1_clEvEUlS4_S4_E_EESt5arrayIPcLm3EEEEviT0_T1_
        .type           _ZN2at6native29vectorized_elementwise_kernelILi2ENS0_13BinaryFunctorIN3c104HalfES4_S4_ZZZNS0_16fmax_kernel_cudaERNS_18TensorIteratorBaseEENKUlvE_clEvENKUlvE1_clEvEUlS4_S4_E_EESt5arrayIPcLm3EEEEviT0_T1_,@function
        .size           _ZN2at6native29vectorized_elementwise_kernelILi2ENS0_13BinaryFunctorIN3c104HalfES4_S4_ZZZNS0_16fmax_kernel_cudaERNS_18TensorIteratorBaseEENKUlvE_clEvENKUlvE1_clEvEUlS4_S4_E_EESt5arrayIPcLm3EEEEviT0_T1_,(.L_x_42184 - _ZN2at6native29vectorized_elementwise_kernelILi2ENS0_13BinaryFunctorIN3c104HalfES4_S4_ZZZNS0_16fmax_kernel_cudaERNS_18TensorIteratorBaseEENKUlvE_clEvENKUlvE1_clEvEUlS4_S4_E_EESt5arrayIPcLm3EEEEviT0_T1_)
        .other          _ZN2at6native29vectorized_elementwise_kernelILi2ENS0_13BinaryFunctorIN3c104HalfES4_S4_ZZZNS0_16fmax_kernel_cudaERNS_18TensorIteratorBaseEENKUlvE_clEvENKUlvE1_clEvEUlS4_S4_E_EESt5arrayIPcLm3EEEEviT0_T1_,@"STO_CUDA_ENTRY STV_DEFAULT"
_ZN2at6native29vectorized_elementwise_kernelILi2ENS0_13BinaryFunctorIN3c104HalfES4_S4_ZZZNS0_16fmax_kernel_cudaERNS_18TensorIteratorBaseEENKUlvE_clEvENKUlvE1_clEvEUlS4_S4_E_EESt5arrayIPcLm3EEEEviT0_T1_:
.text._ZN2at6native29vectorized_elementwise_kernelILi2ENS0_13BinaryFunctorIN3c104HalfES4_S4_ZZZNS0_16fmax_kernel_cudaERNS_18TensorIteratorBaseEENKUlvE_clEvENKUlvE1_clEvEUlS4_S4_E_EESt5arrayIPcLm3EEEEviT0_T1_:
        /* <DEDUP_REMOVED lines=30> */
[----:B------:R-:W-:Y:S01]  /*01e0*/  FMNMX.FTZ R5, R5, R8, !PT ;  /* 0x0000000805057209 */ /* 0x000fe20007810000 */
[----:B---3--:R-:W-:Y:S01]  /*01f0*/  HADD2.F32 R8, -RZ, R17.H0_H0 ;  /* 0x20000011ff087230 */ /* 0x008fe20000004100 */
[----:B------:R-:W-:Y:S01]  /*0200*/  FMNMX.FTZ R16, R11, R16, !PT ;  /* 0x000000100b107209 */ /* 0x000fe20007810000 */
[----:B----4-:R-:W-:Y:S02]  /*0210*/  HADD2.F32 R11, -RZ, R18.H0_H0 ;  /* 0x20000012ff0b7230 */ /* 0x010fe40000004100 */
[--C-:B-1----:R-:W-:Y:S02]  /*0220*/  HADD2.F32 R12, -RZ, R9.reuse.H0_H0 ;  /* 0x20000009ff0c7230 */ /* 0x102fe40000004100 */
[----:B------:R-:W-:Y:S01]  /*0230*/  HADD2.F32 R13, -RZ, R9.H1_H1 ;  /* 0x30000009ff0d7230 */ /* 0x000fe20000004100 */
[----:B------:R-:W-:Y:S01]  /*0240*/  FMNMX.FTZ R8, R8, R11, !PT ;  /* 0x0000000b08087209 */ /* 0x000fe20007810000 */
        /* <DEDUP_REMOVED lines=8> */
[----:B------:R-:W-:-:S02]  /*02d0*/  FMNMX.FTZ R11, R0, R11, !PT ;  /* 0x0000000b000b7209 */ /* 0x000fc40007810000 */
[----:B------:R-:W-:Y:S02]  /*02e0*/  FMNMX.FTZ R9, R12, R9, !PT ;  /* 0x000000090c097209 */ /* 0x000fe40007810000 */
[----:B------:R-:W-:Y:S02]  /*02f0*/  FMNMX.FTZ R6, R13, R6, !PT ;  /* 0x000000060d067209 */ /* 0x000fe40007810000 */
[----:B------:R-:W-:Y:S02]  /*0300*/  FMNMX.FTZ R14, R14, R15, !PT ;  /* 0x0000000f0e0e7209 */ /* 0x000fe40007810000 */
[----:B------:R-:W-:Y:S02]  /*0310*/  FMNMX.FTZ R7, R10, R7, !PT ;  /* 0x000000070a077209 */ /* 0x000fe40007810000 */
        /* <DEDUP_REMOVED lines=9> */
.L_x_8559:
        /* <DEDUP_REMOVED lines=98> */
[----:B------:R-:W-:Y:S01]  /*09d0*/  @!P0 FMNMX.FTZ R27, R24, R23, !PT ;  /* 0x00000017181b8209 */ /* 0x000fe20007810000 */
[----:B------:R-:W-:-:S05]  /*09e0*/  VIADD R23, R28, 0x80 ;  /* 0x000000801c177836 */ /* 0x000fca0000000000 */
[----:B------:R-:W-:-:S13]  /*09f0*/  ISETP.GE.AND P5, PT, R23, R2, PT ;  /* 0x000000021700720c */ /* 0x000fda0003fa6270 */
[----:B------:R-:W-:Y:S02]  /*0a00*/  @!P5 HADD2.F32 R14, -RZ, R14.H0_H0 ;  /* 0x2000000eff0ed230 */ /* 0x000fe40000004100 */
[----:B------:R-:W-:-:S05]  /*0a10*/  @!P5 HADD2.F32 R15, -RZ, R15.H0_H0 ;  /* 0x2000000fff0fd230 */ /* 0x000fca0000004100 */
[----:B------:R-:W-:Y:S02]  /*0a20*/  @!P5 FMNMX.FTZ R24, R14, R15, !PT ;  /* 0x0000000f0e18d209 */ /* 0x000fe40007810000 */
        /* <DEDUP_REMOVED lines=20> */
[----:B------:R-:W-:Y:S01]  /*0b70*/  @!P4 FMNMX.FTZ R10, R10, R17, !PT ;  /* 0x000000110a0ac209 */ /* 0x000fe20007810000 */
[----:B------:R-:W-:Y:S02]  /*0b80*/  @!P2 HADD2.F32 R21, -RZ, R19.H0_H0 ;  /* 0x20000013ff15a230 */ /* 0x000fe40000004100 */
[----:B------:R-:W-:Y:S01]  /*0b90*/  @!P3 HADD2.F32 R9, -RZ, R9.H0_H0 ;  /* 0x20000009ff09b230 */ /* 0x000fe20000004100 */
[----:B------:R-:W-:Y:S02]  /*0ba0*/  @!P1 FMNMX.FTZ R19, R22, R27, !PT ;  /* 0x0000001b16139209 */ /* 0x000fe40007810000 */
[----:B------:R-:W-:Y:S02]  /*0bb0*/  @!P2 FMNMX.FTZ R20, R20, R21, !PT ;  /* 0x000000151414a209 */ /* 0x000fe40007810000 */
[----:B------:R-:W-:Y:S02]  /*0bc0*/  @!P1 F2FP.F16.F32.PACK_AB R3, RZ, R19 ;  /* 0x00000013ff03923e */ /* 0x000fe400000000ff */
[----:B------:R-:W-:-:S02]  /*0bd0*/  @!P2 F2FP.F16.F32.PACK_AB R4, RZ, R20 ;  /* 0x00000014ff04a23e */ /* 0x000fc400000000ff */
[----:B------:R-:W-:Y:S01]  /*0be0*/  @!P4 F2FP.F16.F32.PACK_AB R6, RZ, R10 ;  /* 0x0000000aff06c23e */ /* 0x000fe200000000ff */
[----:B------:R-:W-:-:S05]  /*0bf0*/  @!P3 HADD2.F32 R18, -RZ, R18.H0_H0 ;  /* 0x20000012ff12b230 */ /* 0x000fca0000004100 */
[----:B------:R-:W-:Y:S01]  /*0c00*/  @!P3 FMNMX.FTZ R9, R9, R18, !PT ;  /* 0x000000120909b209 */ /* 0x000fe20007810000 */
[----:B------:R-:W-:Y:S02]  /*0c10*/  @!P6 HADD2.F32 R16, -RZ, R16.H0_H0 ;  /* 0x20000010ff10e230 */ /* 0x000fe40000004100 */
[----:B------:R-:W-:Y:S02]  /*0c20*/  @!P6 HADD2.F32 R13, -RZ, R13.H0_H0 ;  /* 0x2000000dff0de230 */ /* 0x000fe40000004100 */
[----:B------:R-:W-:Y:S02]  /*0c30*/  @!P5 HADD2.F32 R12, -RZ, R12.H0_H0 ;  /* 0x2000000cff0cd230 */ /* 0x000fe40000004100 */
[----:B------:R-:W-:Y:S01]  /*0c40*/  @!P5 HADD2.F32 R11, -RZ, R11.H0_H0 ;  /* 0x2000000bff0bd230 */ /* 0x000fe20000004100 */
[----:B------:R-:W-:-:S04]  /*0c50*/  @!P6 FMNMX.FTZ R13, R13, R16, !PT ;  /* 0x000000100d0de209 */ /* 0x000fc80007810000 */
[----:B------:R-:W-:Y:S02]  /*0c60*/  @!P5 FMNMX.FTZ R11, R11, R12, !PT ;  /* 0x0000000c0b0bd209 */ /* 0x000fe40007810000 */
        /* <DEDUP_REMOVED lines=16> */
.L_x_8562:
[----:B------:R-:W-:-:S13]  /*0d70*/  ISETP.GE.AND P0, PT, R28, R2, PT ;  /* 0x000000021c00720c */ /* 0x000fda0003f06270 */
[----:B------:R-:W-:Y:S05]  /*0d80*/  @P0 BRA `(.L_x_8564) ;  /* 0x0000000000300947 */ /* 0x000fea0003800000 */
[----:B0-----:R-:W0:Y:S01]  /*0d90*/  LDC.64 R10, c[0x0][0x218] ;  /* 0x00008600ff0a7b82 */ /* 0x001e220000000a00 */
[----:B------:R-:W-:Y:S01]  /*0da0*/  IADD3 R3, R0, R28, RZ ;  /* 0x0000001c00037210 */ /* 0x000fe20007ffe0ff */
[----:B------:R-:W-:-:S04]  /*0db0*/  VIADD R28, R28, 0x80 ;  /* 0x000000801c1c7836 */ /* 0x000fc80000000000 */
[----:B0-----:R-:W-:-:S05]  /*0dc0*/  IMAD.WIDE.U32 R10, R3, 0x2, R10 ;  /* 0x00000002030a7825 */ /* 0x001fca00078e000a */
[----:B------:R1:W-:Y:S02]  /*0dd0*/  STG.E.U16 desc[UR4][R10.64], R4 ;  /* 0x000000040a007986 */ /* 0x0003e4000c101504 */
.L_x_8563:
[----:B------:R-:W-:-:S13]  /*0de0*/  ISETP.GE.AND P0, PT, R28, R2, PT ;  /* 0x000000021c00720c */ /* 0x000fda0003f06270 */
[----:B------:R-:W-:Y:S05]  /*0df0*/  @P0 BRA `(.L_x_8565) ;  /* 0x0000000000340947 */ /* 0x000fea0003800000 */
[----:B01----:R-:W0:Y:S01]  /*0e00*/  LDC.64 R10, c[0x0][0x218] ;  /* 0x00008600ff0a7b82 */ /* 0x003e220000000a00 */
[----:B------:R-:W-:Y:S01]  /*0e10*/  IADD3 R3, R0, R28, RZ ;  /* 0x0000001c00037210 */ /* 0x000fe20007ffe0ff */
[----:B------:R-:W-:-:S04]  /*0e20*/  VIADD R28, R28, 0x80 ;  /* 0x000000801c1c7836 */ /* 0x000fc80000000000 */
[----:B0-----:R-:W-:-:S05]  /*0e30*/  IMAD.WIDE.U32 R10, R3, 0x2, R10 ;  /* 0x00000002030a7825 */ /* 0x001fca00078e000a */
[----:B------:R1:W-:Y:S02]  /*0e40*/  STG.E.U16 desc[UR4][R10.64], R5 ;  /* 0x000000050a007986 */ /* 0x0003e4000c101504 */
.L_x_8564:
        /* <DEDUP_REMOVED lines=8> */
.L_x_8565:
[----:B------:R-:W-:Y:S05]  /*0ed0*/  BSYNC B1 ;  /* 0x0000000000017941 */ /* 0x000fea0003800000 */
.L_x_8561:
[----:B------:R-:W-:-:S13]  /*0ee0*/  ISETP.GE.AND P0, PT, R28, R2, PT ;  /* 0x000000021c00720c */ /* 0x000fda0003f06270 */
[----:B-12---:R-:W1:Y:S01]  /*0ef0*/  @!P0 LDC.64 R4, c[0x0][0x218] ;  /* 0x00008600ff048b82 */ /* 0x006e620000000a00 */
[----:B------:R-:W-:Y:S01]  /*0f00*/  @!P0 IADD3 R3, R0, R28, RZ ;  /* 0x0000001c00038210 */ /* 0x000fe20007ffe0ff */
[----:B------:R-:W-:-:S04]  /*0f10*/  @!P0 VIADD R28, R28, 0x80 ;  /* 0x000000801c1c8836 */ /* 0x000fc80000000000 */
[----:B-1----:R-:W-:-:S05]  /*0f20*/  @!P0 IMAD.WIDE.U32 R4, R3, 0x2, R4 ;  /* 0x0000000203048825 */ /* 0x002fca00078e0004 */
[----:B------:R2:W-:Y:S02]  /*0f30*/  @!P0 STG.E.U16 desc[UR4][R4.64], R7 ;  /* 0x0000000704008986 */ /* 0x0005e4000c101504 */
.L_x_8566:
[----:B------:R-:W-:Y:S05]  /*0f40*/  BSYNC B0 ;  /* 0x0000000000007941 */ /* 0x000fea0003800000 */
.L_x_8560:
        /* <DEDUP_REMOVED lines=8> */
.L_x_8567:
        /* <DEDUP_REMOVED lines=11> */
.L_x_42184:


//--------------------- .text._ZN2at6native29vectorized_elementwise_kernelILi4ENS0_13BinaryFunctorIN3c104HalfES4_S4_ZZZNS0_16fmax_kernel_cudaERNS_18TensorIteratorBaseEENKUlvE_clEvENKUlvE1_clEvEUlS4_S4_E_EESt5arrayIPcLm3EEEEviT0_T1_ --------------------------
	.section	.text._ZN2at6native29vectorized_elementwise_kernelILi4ENS0_13BinaryFunctorIN3c104HalfES4_S4_ZZZNS0_16fmax_kernel_cudaERNS_18TensorIteratorBaseEENKUlvE_clEvENKUlvE1_clEvEUlS4_S4_E_EESt5arrayIPcLm3EEEEviT0_T1_,"ax",@progbits
	.align	128
        .global         _ZN2at6native29vectorized_elementwise_kernelILi4ENS0_13BinaryFunctorIN3c104HalfES4_S4_ZZZNS0_16fmax_kernel_cudaERNS_18TensorIteratorBaseEENKUlvE_clEvENKUlvE1_clEvEUlS4_S4_E_EESt5arrayIPcLm3EEEEviT0_T1_
        .type           _ZN2at6native29vectorized_elementwise_kernelILi4ENS0_13BinaryFunctorIN3c104HalfES4_S4_ZZZNS0_16fmax_kernel_cudaERNS_18TensorIteratorBaseEENKUlvE_clEvENKUlvE1_clEvEUlS4_S4_E_EESt5arrayIPcLm3EEEEviT0_T1_,@function
        .size           _ZN2at6native29vectorized_elementwise_kernelILi4ENS0_13BinaryFunctorIN3c104HalfES4_S4_ZZZNS0_16fmax_kernel_cudaERNS_18TensorIteratorBaseEENKUlvE_clEvENKUlvE1_clEvEUlS4_S4_E_EESt5arrayIPcLm3EEEEviT0_T1_,(.L_x_42185 - _ZN2at6native29vectorized_elementwise_kernelILi4ENS0_13BinaryFunctorIN3c104HalfES4_S4_ZZZNS0_16fmax_kernel_cudaERNS_18TensorIteratorBaseEENKUlvE_clEvENKUlvE1_clEvEUlS4_S4_E_EESt5arrayIPcLm3EEEEviT0_T1_)
        .other          _ZN2at6native29vectorized_elementwise_kernelILi4ENS0_13BinaryFunctorIN3c104HalfES4_S4_ZZZNS0_16fmax_kernel_cudaERNS_18TensorIteratorBaseEENKUlvE_clEvENKUlvE1_clEvEUlS4_S4_E_EESt5arrayIPcLm3EEEEviT0_T1_,@"STO_CUDA_ENTRY STV_DEFAULT"
_ZN2at6native29vectorized_elementwise_kernelILi4ENS0_13BinaryFunctorIN3c104HalfES4_S4_ZZZNS0_16fmax_kernel_cudaERNS_18TensorIteratorBaseEENKUlvE_clEvENKUlvE1_clEvEUlS4_S4_E_EESt5arrayIPcLm3EEEEviT0_T1_:
.text._ZN2at6native29vectorized_elementwise_kernelILi4ENS0_13BinaryFunctorIN3c104HalfES4_S4_ZZZNS0_16fmax_kernel_cudaERNS_18TensorIteratorBaseEENKUlvE_clEvENKUlvE1_clEvEUlS4_S4_E_EESt5arrayIPcLm3EEEEviT0_T1_:
        /* <DEDUP_REMOVED lines=38> */
[----:B------:R-:W-:Y:S02]  /*0260*/  FMNMX.FTZ R3, R3, R4, !PT ;  /* 0x0000000403037209 */ /* 0x000fe40007810000 */
[----:B------:R-:W-:Y:S02]  /*0270*/  FMNMX.FTZ R4, R18, R19, !PT ;  /* 0x0000001312047209 */ /* 0x000fe40007810000 */
[----:B------:R-:W-:-:S02]  /*0280*/  FMNMX.FTZ R6, R20, R21, !PT ;  /* 0x0000001514067209 */ /* 0x000fc40007810000 */
[----:B------:R-:W-:Y:S02]  /*0290*/  FMNMX.FTZ R5, R5, R0, !PT ;  /* 0x0000000005057209 */ /* 0x000fe40007810000 */
[----:B------:R-:W-:Y:S02]  /*02a0*/  FMNMX.FTZ R7, R14, R7, !PT ;  /* 0x000000070e077209 */ /* 0x000fe40007810000 */
[----:B------:R-:W-:Y:S02]  /*02b0*/  FMNMX.FTZ R8, R8, R9, !PT ;  /* 0x0000000908087209 */ /* 0x000fe40007810000 */
[----:B------:R-:W-:Y:S02]  /*02c0*/  FMNMX.FTZ R10, R15, R10, !PT ;  /* 0x0000000a0f0a7209 */ /* 0x000fe40007810000 */
[----:B------:R-:W-:Y:S02]  /*02d0*/  FMNMX.FTZ R11, R16, R11, !PT ;  /* 0x0000000b100b7209 */ /* 0x000fe40007810000 */
[----:B------:R-:W-:-:S02]  /*02e0*/  F2FP.F16.F32.PACK_AB R4, R4, R3 ;  /* 0x000000030404723e */ /* 0x000fc400000000ff */
[----:B------:R-:W-:Y:S02]  /*02f0*/  F2FP.F16.F32.PACK_AB R5, R5, R6 ;  /* 0x000000060505723e */ /* 0x000fe400000000ff */
[----:B------:R-:W-:Y:S02]  /*0300*/  F2FP.F16.F32.PACK_AB R8, R8, R7 ;  /* 0x000000070808723e */ /* 0x000fe400000000ff */
[----:B------:R-:W-:Y:S01]  /*0310*/  F2FP.F16.F32.PACK_AB R9, R11, R10 ;  /* 0x0000000a0b09723e */ /* 0x000fe200000000ff */
[----:B------:R-:W-:Y:S04]  /*0320*/  STG.E.64 desc[UR4][R12.64], R4 ;  /* 0x000000040c007986 */ /* 0x000fe8000c101b04 */
[----:B------:R-:W-:Y:S01]  /*0330*/  STG.E.64 desc[UR4][R12.64+0x400], R8 ;  /* 0x000400080c007986 */ /* 0x000fe2000c101b04 */
[----:B------:R-:W-:Y:S05]  /*0340*/  EXIT ;  /* 0x000000000000794d */ /* 0x000fea0003800000 */
.L_x_8568:
        /* <DEDUP_REMOVED lines=156> */
.L_x_8571:
[----:B------:R-:W-:-:S13]  /*0d10*/  ISETP.GE.AND P0, PT, R28, R2, PT ;  /* 0x000000021c00720c */ /* 0x000fda0003f06270 */
[----:B------:R-:W-:Y:S05]  /*0d20*/  @P0 BRA `(.L_x_8573) ;  /* 0x0000000000300947 */ /* 0x000fea0003800000 */
[----:B0-----:R-:W0:Y:S01]  /*0d30*/  LDC.64 R10, c[0x0][0x218] ;  /* 0x00008600ff0a7b82 */ /* 0x001e220000000a00 */
[----:B------:R-:W-:Y:S01]  /*0d40*/  IADD3 R3, R0, R28, RZ ;  /* 0x0000001c00037210 */ /* 0x000fe20007ffe0ff */
[----:B------:R-:W-:-:S04]  /*0d50*/  VIADD R28, R28, 0x80 ;  /* 0x000000801c1c7836 */ /* 0x000fc80000000000 */
[----:B0-----:R-:W-:-:S05]  /*0d60*/  IMAD.WIDE.U32 R10, R3, 0x2, R10 ;  /* 0x00000002030a7825 */ /* 0x001fca00078e000a */
[----:B------:R1:W-:Y:S02]  /*0d70*/  STG.E.U16 desc[UR4][R10.64], R4 ;  /* 0x000000040a007986 */ /* 0x0003e4000c101504 */
.L_x_8572:
[----:B------:R-:W-:-:S13]  /*0d80*/  ISETP.GE.AND P0, PT, R28, R2, PT ;  /* 0x000000021c00720c */ /* 0x000fda0003f06270 */
[----:B------:R-:W-:Y:S05]  /*0d90*/  @P0 BRA `(.L_x_8574) ;  /* 0x0000000000340947 */ /* 0x000fea0003800000 */
[----:B01----:R-:W0:Y:S01]  /*0da0*/  LDC.64 R10, c[0x0][0x218] ;  /* 0x00008600ff0a7b82 */ /* 0x003e220000000a00 */
[----:B------:R-:W-:Y:S01]  /*0db0*/  IADD3 R3, R0, R28, RZ ;  /* 0x0000001c00037210 */ /* 0x000fe20007ffe0ff */
[----:B------:R-:W-:-:S04]  /*0dc0*/  VIADD R28, R28, 0x80 ;  /* 0x000000801c1c7836 */ /* 0x000fc80000000000 */
[----:B0-----:R-:W-:-:S05]  /*0dd0*/  IMAD.WIDE.U32 R10, R3, 0x2, R10 ;  /* 0x00000002030a7825 */ /* 0x001fca00078e000a */
[----:B------:R1:W-:Y:S02]  /*0de0*/  STG.E.U16 desc[UR4][R10.64], R5 ;  /* 0x000000050a007986 */ /* 0x0003e4000c101504 */
.L_x_8573:
        /* <DEDUP_REMOVED lines=8> */
.L_x_8574:
[----:B------:R-:W-:Y:S05]  /*0e70*/  BSYNC B1 ;  /* 0x0000000000017941 */ /* 0x000fea0003800000 */
.L_x_8570:
[----:B------:R-:W-:-:S13]  /*0e80*/  ISETP.GE.AND P0, PT, R28, R2, PT ;  /* 0x000000021c00720c */ /* 0x000fda0003f06270 */
[----:B-12---:R-:W1:Y:S01]  /*0e90*/  @!P0 LDC.64 R4, c[0x0][0x218] ;  /* 0x00008600ff048b82 */ /* 0x006e620000000a00 */
[----:B------:R-:W-:Y:S01]  /*0ea0*/  @!P0 IADD3 R3, R0, R28, RZ ;  /* 0x0000001c00038210 */ /* 0x000fe20007ffe0ff */
[----:B------:R-:W-:-:S04]  /*0eb0*/  @!P0 VIADD R28, R28, 0x80 ;  /* 0x000000801c1c8836 */ /* 0x000fc80000000000 */
[----:B-1----:R-:W-:-:S05]  /*0ec0*/  @!P0 IMAD.WIDE.U32 R4, R3, 0x2, R4 ;  /* 0x0000000203048825 */ /* 0x002fca00078e0004 */
[----:B------:R2:W-:Y:S02]  /*0ed0*/  @!P0 STG.E.U16 desc[UR4][R4.64], R7 ;  /* 0x0000000704008986 */ /* 0x0005e4000c101504 */
.L_x_8575:
[----:B------:R-:W-:Y:S05]  /*0ee0*/  BSYNC B0 ;  /* 0x0000000000007941 */ /* 0x000fea0003800000 */
.L_x_8569:
        /* <DEDUP_REMOVED lines=8> */
.L_x_8576:
        /* <DEDUP_REMOVED lines=9> */
.L_x_42185:


//--------------------- .text._ZN2at6native29vectorized_elementwise_kernelILi8ENS0_13BinaryFunctorIN3c104HalfES4_S4_ZZZNS0_16fmax_kernel_cudaERNS_18TensorIteratorBaseEENKUlvE_clEvENKUlvE1_clEvEUlS4_S4_E_EESt5arrayIPcLm3EEEEviT0_T1_ --------------------------
	.section	.text._ZN2at6native29vectorized_elementwise_kernelILi8ENS0_13BinaryFunctorIN3c104HalfES4_S4_ZZZNS0_16fmax_kernel_cudaERNS_18TensorIteratorBaseEENKUlvE_clEvENKUlvE1_clEvEUlS4_S4_E_EESt5arrayIPcLm3EEEEviT0_T1_,"ax",@progbits
	.align	128
        .global         _ZN2at6native29vectorized_elementwise_kernelILi8ENS0_13BinaryFunctorIN3c104HalfES4_S4_ZZZNS0_16fmax_kernel_cudaERNS_18TensorIteratorBaseEENKUlvE_clEvENKUlvE1_clEvEUlS4_S4_E_EESt5arrayIPcLm3EEEEviT0_T1_
        .type           _ZN2at6native29vectorized_elementwise_kernelILi8ENS0_13BinaryFunctorIN3c104HalfES4_S4_ZZZNS0_16fmax_kernel_cudaERNS_18TensorIteratorBaseEENKUlvE_clEvENKUlvE1_clEvEUlS4_S4_E_EESt5arrayIPcLm3EEEEviT0_T1_,@function
        .size           _ZN2at6native29vectorized_elementwise_kernelILi8ENS0_13BinaryFunctorIN3c104HalfES4_S4_ZZZNS0_16fmax_kernel_cudaERNS_18TensorIteratorBaseEENKUlvE_clEvENKUlvE1_clEvEUlS4_S4_E_EESt5arrayIPcLm3EEEEviT0_T1_,(.L_x_42186 - _ZN2at6native29vectorized_elementwise_kernelILi8ENS0_13BinaryFunctorIN3c104HalfES4_S4_ZZZNS0_16fmax_kernel_cudaERNS_18TensorIteratorBaseEENKUlvE_clEvENKUlvE1_clEvEUlS4_S4_E_EESt5arrayIPcLm3EEEEviT0_T1_)
        .other          _ZN2at6native29vectorized_elementwise_kernelILi8ENS0_13BinaryFunctorIN3c104HalfES4_S4_ZZZNS0_16fmax_kernel_cudaERNS_18TensorIteratorBaseEENKUlvE_clEvENKUlvE1_clEvEUlS4_S4_E_EESt5arrayIPcLm3EEEEviT0_T1_,@"STO_CUDA_ENTRY STV_DEFAULT"
_ZN2at6native29vectorized_elementwise_kernelILi8ENS0_13BinaryFunctorIN3c104HalfES4_S4_ZZZNS0_16fmax_kernel_cudaERNS_18TensorIteratorBaseEENKUlvE_clEvENKUlvE1_clEvEUlS4_S4_E_EESt5arrayIPcLm3EEEEviT0_T1_:
.text._ZN2at6native29vectorized_elementwise_kernelILi8ENS0_13BinaryFunctorIN3c104HalfES4_S4_ZZZNS0_16fmax_kernel_cudaERNS_18TensorIteratorBaseEENKUlvE_clEvENKUlvE1_clEvEUlS4_S4_E_EESt5arrayIPcLm3EEEEviT0_T1_:
        /* <DEDUP_REMOVED lines=31> */
[----:B------:R-:W-:Y:S01]  /*01f0*/  FMNMX.FTZ R4, R16, R15, !PT ;  /* 0x0000000f10047209 */ /* 0x000fe20007810000 */
[----:B------:R-:W-:Y:S01]  /*0200*/  HADD2.F32 R20, -RZ, R5.H1_H1 ;  /* 0x30000005ff147230 */ /* 0x000fe20000004100 */
[----:B------:R-:W-:Y:S01]  /*0210*/  FMNMX.FTZ R17, R17, R14, !PT ;  /* 0x0000000e11117209 */ /* 0x000fe20007810000 */
[--C-:B------:R-:W-:Y:S01]  /*0220*/  HADD2.F32 R21, -RZ, R6.reuse.H0_H0 ;  /* 0x20000006ff157230 */ /* 0x100fe20000004100 */
[----:B------:R-:W-:Y:S01]  /*0230*/  FMNMX.FTZ R5, R18, R19, !PT ;  /* 0x0000001312057209 */ /* 0x000fe20007810000 */
[----:B------:R-:W-:Y:S01]  /*0240*/  HADD2.F32 R23, -RZ, R6.H1_H1 ;  /* 0x30000006ff177230 */ /* 0x000fe20000004100 */
[----:B------:R-:W-:Y:S01]  /*0250*/  FMNMX.FTZ R20, R9, R20, !PT ;  /* 0x0000001409147209 */ /* 0x000fe20007810000 */
[--C-:B------:R-:W-:Y:S01]  /*0260*/  HADD2.F32 R22, -RZ, R7.reuse.H0_H0 ;  /* 0x20000007ff167230 */ /* 0x100fe20000004100 */
[----:B------:R-:W-:Y:S01]  /*0270*/  FMNMX.FTZ R6, R8, R21, !PT ;  /* 0x0000001508067209 */ /* 0x000fe20007810000 */
[----:B------:R-:W-:Y:S01]  /*0280*/  HADD2.F32 R24, -RZ, R7.H1_H1 ;  /* 0x30000007ff187230 */ /* 0x000fe20000004100 */
[----:B------:R-:W-:-:S02]  /*0290*/  FMNMX.FTZ R23, R10, R23, !PT ;  /* 0x000000170a177209 */ /* 0x000fc40007810000 */
[----:B------:R-:W-:Y:S02]  /*02a0*/  FMNMX.FTZ R3, R3, R22, !PT ;  /* 0x0000001603037209 */ /* 0x000fe40007810000 */
[----:B------:R-:W-:Y:S02]  /*02b0*/  FMNMX.FTZ R24, R11, R24, !PT ;  /* 0x000000180b187209 */ /* 0x000fe40007810000 */
[----:B------:R-:W-:Y:S02]  /*02c0*/  F2FP.F16.F32.PACK_AB R4, R17, R4 ;  /* 0x000000041104723e */ /* 0x000fe400000000ff */
[----:B------:R-:W-:Y:S02]  /*02d0*/  F2FP.F16.F32.PACK_AB R5, R20, R5 ;  /* 0x000000051405723e */ /* 0x000fe400000000ff */
[----:B------:R-:W-:Y:S02]  /*02e0*/  F2FP.F16.F32.PACK_AB R6, R23, R6 ;  /* 0x000000061706723e */ /* 0x000fe400000000ff */
[----:B------:R-:W-:-:S05]  /*02f0*/  F2FP.F16.F32.PACK_AB R7, R24, R3 ;  /* 0x000000031807723e */ /* 0x000fca00000000ff */
[----:B------:R-:W-:Y:S01]  /*0300*/  STG.E.128 desc[UR4][R12.64], R4 ;  /* 0x000000040c007986 */ /* 0x000fe2000c101d04 */
[----:B------:R-:W-:Y:S05]  /*0310*/  EXIT ;  /* 0x000000000000794d */ /* 0x000fea0003800000 */
.L_x_8577:
        /* <DEDUP_REMOVED lines=156> */
.L_x_8580:
[----:B------:R-:W-:-:S13]  /*0ce0*/  ISETP.GE.AND P0, PT, R28, R2, PT ;  /* 0x000000021c00720c */ /* 0x000fda0003f06270 */
[----:B------:R-:W-:Y:S05]  /*0cf0*/  @P0 BRA `(.L_x_8582) ;  /* 0x0000000000300947 */ /* 0x000fea0003800000 */
[----:B0-----:R-:W0:Y:S01]  /*0d00*/  LDC.64 R10, c[0x0][0x218] ;  /* 0x00008600ff0a7b82 */ /* 0x001e220000000a00 */
[----:B------:R-:W-:Y:S01]  /*0d10*/  IADD3 R3, R0, R28, RZ ;  /* 0x0000001c00037210 */ /* 0x000fe20007ffe0ff */
[----:B------:R-:W-:-:S04]  /*0d20*/  VIADD R28, R28, 0x80 ;  /* 0x000000801c1c7836 */ /* 0x000fc80000000000 */
[----:B0-----:R-:W-:-:S05]  /*0d30*/  IMAD.WIDE.U32 R10, R3, 0x2, R10 ;  /* 0x00000002030a7825 */ /* 0x001fca00078e000a */
[----:B------:R1:W-:Y:S02]  /*0d40*/  STG.E.U16 desc[UR4][R10.64], R4 ;  /* 0x000000040a007986 */ /* 0x0003e4000c101504 */
.L_x_8581:
[----:B------:R-:W-:-:S13]  /*0d50*/  ISETP.GE.AND P0, PT, R28, R2, PT ;  /* 0x000000021c00720c */ /* 0x000fda0003f06270 */
[----:B------:R-:W-:Y:S05]  /*0d60*/  @P0 BRA `(.L_x_8583) ;  /* 0x0000000000340947 */ /* 0x000fea0003800000 */
[----:B01----:R-:W0:Y:S01]  /*0d70*/  LDC.64 R10, c[0x0][0x218] ;  /* 0x00008600ff0a7b82 */ /* 0x003e220000000a00 */
[----:B------:R-:W-:Y:S01]  /*0d80*/  IADD3 R3, R0, R28, RZ ;  /* 0x0000001c00037210 */ /* 0x000fe20007ffe0ff */
[----:B------:R-:W-:-:S04]  /*0d90*/  VIADD R28, R28, 0x80 ;  /* 0x000000801c1c7836 */ /* 0x000fc80000000000 */
[----:B0-----:R-:W-:-:S05]  /*0da0*/  IMAD.WIDE.U32 R10, R3, 0x2, R10 ;  /* 0x00000002030a7825 */ /* 0x001fca00078e000a */
[----:B------:R1:W-:Y:S02]  /*0db0*/  STG.E.U16 desc[UR4][R10.64], R5 ;  /* 0x000000050a007986 */ /* 0x0003e4000c101504 */
.L_x_8582:
        /* <DEDUP_REMOVED lines=8> */
.L_x_8583:
[----:B------:R-:W-:Y:S05]  /*0e40*/  BSYNC B1 ;  /* 0x0000000000017941 */ /* 0x000fea0003800000 */
.L_x_8579:
[----:B------:R-:W-:-:S13]  /*0e50*/  ISETP.GE.AND P0, PT, R28, R2, PT ;  /* 0x000000021c00720c */ /* 0x000fda0003f06270 */
[----:B-12---:R-:W1:Y:S01]  /*0e60*/  @!P0 LDC.64 R4, c[0x0][0x218] ;  /* 0x00008600ff048b82 */ /* 0x006e620000000a00 */
[----:B------:R-:W-:Y:S01]  /*0e70*/  @!P0 IADD3 R3, R0, R28, RZ ;  /* 0x0000001c00038210 */ /* 0x000fe20007ffe0ff */
[----:B------:R-:W-:-:S04]  /*0e80*/  @!P0 VIADD R28, R28, 0x80 ;  /* 0x000000801c1c8836 */ /* 0x000fc80000000000 */
[----:B-1----:R-:W-:-:S05]  /*0e90*/  @!P0 IMAD.WIDE.U32 R4, R3, 0x2, R4 ;  /* 0x0000000203048825 */ /* 0x002fca00078e0004 */
[----:B------:R2:W-:Y:S02]  /*0ea0*/  @!P0 STG.E.U16 desc[UR4][R4.64], R7 ;  /* 0x0000000704008986 */ /* 0x0005e4000c101504 */
.L_x_8584:
[----:B------:R-:W-:Y:S05]  /*0eb0*/  BSYNC B0 ;  /* 0x0000000000007941 */ /* 0x000fea0003800000 */
.L_x_8578:
        /* <DEDUP_REMOVED lines=8> */
.L_x_8585:
        /* <DEDUP_REMOVED lines=12> */
.L_x_42186:


//--------------------- .text._ZN2at6native18elementwise_kernelILi128ELi4EZNS0_15gpu_kernel_implINS0_13AUnaryFunctorIfffZZZNS0_16fmax_kernel_cudaERNS_18TensorIteratorBaseEENKUlvE_clEvENKUlvE0_clEvEUlffE_EEEEvS5_RKT_EUliE_EEviT1_ --------------------------
	.section	.text._ZN2at6native18elementwise_kernelILi128ELi4EZNS0_15gpu_kernel_implINS0_13AUnaryFunctorIfffZZZNS0_16fmax_kernel_cudaERNS_18TensorIteratorBaseEENKUlvE_clEvENKUlvE0_clEvEUlffE_EEEEvS5_RKT_EUliE_EEviT1_,"ax",@progbits
	.align	128
        .global         _ZN2at6native18elementwise_kernelILi128ELi4EZNS0_15gpu_kernel_implINS0_13AUnaryFunctorIfffZZZNS0_16fmax_kernel_cudaERNS_18TensorIteratorBaseEENKUlvE_clEvENKUlvE0_clEvEUlffE_EEEEvS5_RKT_EUliE_EEviT1_
        .type           _ZN2at6native18elementwise_kernelILi128ELi4EZNS0_15gpu_kernel_implINS0_13AUnaryFunctorIfffZZZNS0_16fmax_kernel_cudaERNS_18TensorIteratorBaseEENKUlvE_clEvENKUlvE0_clEvEUlffE_EEEEvS5_RKT_EUliE_EEviT1_,@function
        .size           _ZN2at6native18elementwise_kernelILi128ELi4EZNS0_15gpu_kernel_implINS0_13AUnaryFunctorIfffZZZNS0_16fmax_kernel_cudaERNS_18TensorIteratorBaseEENKUlvE_clEvENKUlvE0_clEvEUlffE_EEEEvS5_RKT_EUliE_EEviT1_,(.L_x_42187 - _ZN2at6native18elementwise_kernelILi128ELi4EZNS0_15gpu_kernel_implINS0_13AUnaryFunctorIfffZZZNS0_16fmax_kernel_cudaERNS_18TensorIteratorBaseEENKUlvE_clEvENKUlvE0_clEvEUlffE_EEEEvS5_RKT_EUliE_EEviT1_)
        .other          _ZN2at6native18elementwise_kernelILi128ELi4EZNS0_15gpu_kernel_implINS0_13AUnaryFunctorIfffZZZNS0_16fmax_kernel_cudaERNS_18TensorIteratorBaseEENKUlvE_clEvENKUlvE0_clEvEUlffE_EEEEvS5_RKT_EUliE_EEviT1_,@"STO_CUDA_ENTRY STV_DEFAULT"
_ZN2at6native18elementwise_kernelILi128ELi4EZNS0_15gpu_kernel_implINS0_13AUnaryFunctorIfffZZZNS0_16fmax_kernel_cudaERNS_18TensorIteratorBaseEENKUlvE_clEvENKUlvE0_clEvEUlffE_EEEEvS5_RKT_EUliE_EEviT1_:
.text._ZN2at6native18elementwise_kernelILi128ELi4EZNS0_15gpu_kernel_implINS0_13AUnaryFunctorIfffZZZNS0_16fmax_kernel_cudaERNS_18TensorIteratorBaseEENKUlvE_clEvENKUlvE0_clEvEUlffE_EEEEvS5_RKT_EUliE_EEviT1_:
        /* <DEDUP_REMOVED lines=314> */
.L_x_8588:
        /* <DEDUP_REMOVED lines=22> */
.L_x_8593:
[----:B------:R-:W2:Y:S02]  /*1500*/  LDG.E.U8 R0, desc[UR36][R2.64] ;  /* 0x0000002402007981 */ /* 0x000ea4000c1e1100 */
[----:B--2---:R-:W-:Y:S01]  /*1510*/  I2FP.F32.U32 R0, R0 ;  /* 0x0000000000007245 */ /* 0x004fe20000201000 */
[----:B------:R-:W-:Y:S06]  /*1520*/  BRA `(.L_x_8595) ;  /* 0x0000000c002c7947 */ /* 0x000fec0003800000 */
.L_x_8592:
        /* <DEDUP_REMOVED lines=9> */
.L_x_8597:
[----:B------:R-:W2:Y:S02]  /*15c0*/  LDG.E R0, desc[UR36][R2.64] ;  /* 0x0000002402007981 */ /* 0x000ea4000c1e1900 */
[----:B--2---:R-:W-:Y:S01]  /*15d0*/  I2FP.F32.S32 R0, R0 ;  /* 0x0000000000007245 */ /* 0x004fe20000201400 */
[----:B------:R-:W-:Y:S06]  /*15e0*/  BRA `(.L_x_8595) ;  /* 0x0000000800fc7947 */ /* 0x000fec0003800000 */
.L_x_8596:
[----:B------:R-:W2:Y:S02]  /*15f0*/  LDG.E.U16 R0, desc[UR36][R2.64] ;  /* 0x0000002402007981 */ /* 0x000ea4000c1e1500 */
[----:B--2---:R-:W0:Y:S01]  /*1600*/  I2F.S16 R0, R0 ;  /* 0x0000000000007306 */ /* 0x004e220000101400 */
[----:B------:R-:W-:Y:S05]  /*1610*/  BRA `(.L_x_8595) ;  /* 0x0000000800f07947 */ /* 0x000fea0003800000 */
.L_x_8591:
        /* <DEDUP_REMOVED lines=8> */
.L_x_8599:
[----:B------:R-:W2:Y:S02]  /*16a0*/  LDG.E.U16 R0, desc[UR36][R2.64] ;  /* 0x0000002402007981 */ /* 0x000ea4000c1e1500 */
[----:B--2---:R-:W-:Y:S01]  /*16b0*/  HADD2.F32 R0, -RZ, R0.H0_H0 ;  /* 0x20000000ff007230 */ /* 0x004fe20000004100 */
[----:B------:R-:W-:Y:S06]  /*16c0*/  BRA `(.L_x_8595) ;  /* 0x0000000800c47947 */ /* 0x000fec0003800000 */
.L_x_8598:
        /* <DEDUP_REMOVED lines=8> */
.L_x_8601:
[----:B------:R-:W2:Y:S02]  /*1750*/  LDG.E.U16 R0, desc[UR36][R2.64] ;  /* 0x0000002402007981 */ /* 0x000ea4000c1e1500 */
[----:B--2---:R-:W-:Y:S01]  /*1760*/  HADD2.F32 R0, -RZ, R0.H0_H0 ;  /* 0x20000000ff007230 */ /* 0x004fe20000004100 */
[----:B------:R-:W-:Y:S06]  /*1770*/  BRA `(.L_x_8595) ;  /* 0x0000000800987947 */ /* 0x000fec0003800000 */
.L_x_8600:
[----:B------:R-:W2:Y:S01]  /*1780*/  LDG.E.64 R2, desc[UR36][R2.64] ;  /* 0x0000002402027981 */ /* 0x000ea2000c1e1b00 */
[----:B------:R-:W-:Y:S01]  /*1790*/  UMOV UR4, 0xf0000000 ;  /* 0xf000000000047882 */ /* 0x000fe20000000000 */
[----:B------:R-:W-:Y:S01]  /*17a0*/  UMOV UR5, 0x380fffff ;  /* 0x380fffff00057882 */ /* 0x000fe20000000000 */
[----:B--2---:R-:W0:Y:S01]  /*17b0*/  F2F.F32.F64 R0, R2 ;  /* 0x0000000200007310 */ /* 0x004e220000301000 */
[----:B------:R-:W-:-:S14]  /*17c0*/  DSETP.GEU.AND P0, PT, |R2|, UR4, PT ;  /* 0x0000000402007e2a */ /* 0x000fdc000bf0e200 */
[----:B0-----:R-:W-:Y:S01]  /*17d0*/  @!P0 FMUL R0, R0, 1.175494350822287508e-38 ;  /* 0x0080000000008820 */ /* 0x001fe20000400000 */
[----:B------:R-:W-:Y:S06]  /*17e0*/  BRA `(.L_x_8595) ;  /* 0x00000008007c7947 */ /* 0x000fec0003800000 */
.L_x_8590:
        /* <DEDUP_REMOVED lines=12> */
.L_x_8604:
[----:B------:R-:W2:Y:S01]  /*18b0*/  LDG.E.64 R2, desc[UR36][R2.64] ;  /* 0x0000002402027981 */ /* 0x000ea2000c1e1b00 */
[----:B------:R-:W-:Y:S01]  /*18c0*/  UMOV UR4, 0xf0000000 ;  /* 0xf000000000047882 */ /* 0x000fe20000000000 */
[----:B------:R-:W-:Y:S01]  /*18d0*/  UMOV UR5, 0x380fffff ;  /* 0x380fffff00057882 */ /* 0x000fe20000000000 */
[----:B--2---:R-:W0:Y:S01]  /*18e0*/  F2F.F32.F64 R0, R2 ;  /* 0x0000000200007310 */ /* 0x004e220000301000 */
[----:B------:R-:W-:-:S14]  /*18f0*/  DSETP.GEU.AND P0, PT, |R2|, UR4, PT ;  /* 0x0000000402007e2a */ /* 0x000fdc000bf0e200 */
[----:B0-----:R-:W-:Y:S01]  /*1900*/  @!P0 FMUL R0, R0, 1.175494350822287508e-38 ;  /* 0x0080000000008820 */ /* 0x001fe20000400000 */
[----:B------:R-:W-:Y:S06]  /*1910*/  BRA `(.L_x_8595) ;  /* 0x0000000800307947 */ /* 0x000fec0003800000 */
.L_x_8603:
        /* <DEDUP_REMOVED lines=26> */
.L_x_8606:
        /* <DEDUP_REMOVED lines=13> */
.L_x_8605:
[----:B------:R-:W2:Y:S02]  /*1b90*/  LDG.E.U16 R0, desc[UR36][R2.64] ;  /* 0x0000002402007981 */ /* 0x000ea4000c1e1500 */
[----:B--2---:R-:W-:Y:S01]  /*1ba0*/  IMAD.U32 R0, R0, 0x10000, RZ ;  /* 0x0001000000007824 */ /* 0x004fe200078e00ff */
[----:B------:R-:W-:Y:S06]  /*1bb0*/  BRA `(.L_x_8595) ;  /* 0x0000000400887947 */ /* 0x000fec0003800000 */
.L_x_8602:
        /* <DEDUP_REMOVED lines=11> */
.L_x_8609:
        /* <DEDUP_REMOVED lines=20> */
.L_x_8611:
[----:B------:R-:W-:Y:S05]  /*1db0*/  BSYNC B0 ;  /* 0x0000000000007941 */ /* 0x000fea0003800000 */
.L_x_8610:
[----:B------:R-:W-:Y:S01]  /*1dc0*/  LEA R3, R0, 0x3b800000, 0x17 ;  /* 0x3b80000000037811 */ /* 0x000fe200078eb8ff */
[----:B------:R-:W-:-:S05]  /*1dd0*/  IMAD.SHL.U32 R0, R2, 0x100000, RZ ;  /* 0x0010000002007824 */ /* 0x000fca00078e00ff */
[----:B------:R-:W-:Y:S01]  /*1de0*/  LOP3.LUT R0, R3, R0, R4, 0xfe, !PT ;  /* 0x0000000003007212 */ /* 0x000fe200078efe04 */
[----:B------:R-:W-:Y:S06]  /*1df0*/  BRA `(.L_x_8595) ;  /* 0x0000000000f87947 */ /* 0x000fec0003800000 */
.L_x_8608:
        /* <DEDUP_REMOVED lines=20> */
.L_x_8613:
[----:B------:R-:W-:Y:S05]  /*1f40*/  BSYNC B0 ;  /* 0x0000000000007941 */ /* 0x000fea0003800000 */
.L_x_8612:
[----:B------:R-:W-:Y:S01]  /*1f50*/  LEA R3, R0, 0x37800000, 0x17 ;  /* 0x3780000000037811 */ /* 0x000fe200078eb8ff */
[----:B------:R-:W-:-:S05]  /*1f60*/  IMAD.SHL.U32 R0, R2, 0x200000, RZ ;  /* 0x0020000002007824 */ /* 0x000fca00078e00ff */
[----:B------:R-:W-:Y:S01]  /*1f70*/  LOP3.LUT R0, R3, R0, R4, 0xfe, !PT ;  /* 0x0000000003007212 */ /* 0x000fe200078efe04 */
[----:B------:R-:W-:Y:S06]  /*1f80*/  BRA `(.L_x_8595) ;  /* 0x0000000000947947 */ /* 0x000fec0003800000 */
.L_x_8607:
        /* <DEDUP_REMOVED lines=14> */
.L_x_8594:
        /* <DEDUP_REMOVED lines=16> */
.L_x_8616:
[----:B------:R-:W-:Y:S01]  /*2170*/  IMAD.MOV.U32 R0, RZ, RZ, RZ ;  /* 0x000000ffff007224 */ /* 0x000fe200078e00ff */
[----:B------:R-:W-:Y:S06]  /*2180*/  BRA `(.L_x_8595) ;  /* 0x0000000000147947 */ /* 0x000fec0003800000 */
.L_x_8615:
[----:B------:R-:W2:Y:S02]  /*2190*/  LDG.E.64 R2, desc[UR36][R2.64] ;  /* 0x0000002402027981 */ /* 0x000ea4000c1e1b00 */
[----:B--2---:R0:W1:Y:S01]  /*21a0*/  I2F.U64 R0, R2 ;  /* 0x0000000200007312 */ /* 0x0040620000301000 */
[----:B------:R-:W-:Y:S05]  /*21b0*/  BRA `(.L_x_8595) ;  /* 0x0000000000087947 */ /* 0x000fea0003800000 */
.L_x_8614:
[----:B------:R-:W2:Y:S02]  /*21c0*/  LDG.E R0, desc[UR36][R2.64] ;  /* 0x0000002402007981 */ /* 0x000ea4000c1e1900 */
[----:B--2---:R-:W-:-:S07]  /*21d0*/  I2FP.F32.U32 R0, R0 ;  /* 0x0000000000007245 */ /* 0x004fce0000201000 */
.L_x_8595:
[----:B------:R-:W-:Y:S05]  /*21e0*/  BSYNC B6 ;  /* 0x0000000000067941 */ /* 0x000fea0003800000 */
.L_x_8589:
[----:B------:R-:W0:Y:S01]  /*21f0*/  LDC.U8 R4, c[0x0][0x428] ;  /* 0x00010a00ff047b82 */ /* 0x000e220000000000 */
[----:B------:R-:W-:Y:S02]  /*2200*/  ULDC UR4, c[0x0][0x424] ;  /* 0x0001090000047ab9 */ /* 0x000fe40000000800 */
[----:B012345:R-:W-:Y:S02]  /*2210*/  FMNMX.FTZ R2, R0, UR4, !PT ;  /* 0x0000000400027c09 */ /* 0x03ffe4000f810000 */
        /* <DEDUP_REMOVED lines=14> */
.L_x_8620:
[----:B------:R-:W0:Y:S02]  /*2300*/  F2I.S64.TRUNC R2, R2 ;  /* 0x0000000200027311 */ /* 0x000e24000020d900 */
[----:B0-----:R-:W-:-:S05]  /*2310*/  IMAD.MOV.U32 R5, RZ, RZ, R2 ;  /* 0x000000ffff057224 */ /* 0x001fca00078e0002 */
[----:B------:R0:W-:Y:S01]  /*2320*/  STG.E.U8 desc[UR36][R16.64], R5 ;  /* 0x0000000510007986 */ /* 0x0001e2000c101124 */
[----:B------:R-:W-:Y:S05]  /*2330*/  BRA `(.L_x_8622) ;  /* 0x0000000c00407947 */ /* 0x000fea0003800000 */
.L_x_8619:
        /* <DEDUP_REMOVED lines=9> */
.L_x_8624:
[----:B------:R-:W0:Y:S02]  /*23d0*/  F2I.FTZ.TRUNC.NTZ R3, R2 ;  /* 0x0000000200037305 */ /* 0x000e24000021f100 */
[----:B0-----:R0:W-:Y:S01]  /*23e0*/  STG.E desc[UR36][R16.64], R3 ;  /* 0x0000000310007986 */ /* 0x0011e2000c101924 */
[----:B------:R-:W-:Y:S05]  /*23f0*/  BRA `(.L_x_8622) ;  /* 0x0000000c00107947 */ /* 0x000fea0003800000 */
.L_x_8623:
[----:B------:R-:W0:Y:S02]  /*2400*/  F2I.FTZ.TRUNC.NTZ R3, R2 ;  /* 0x0000000200037305 */ /* 0x000e24000021f100 */
[----:B0-----:R0:W-:Y:S01]  /*2410*/  STG.E.U16 desc[UR36][R16.64], R3 ;  /* 0x0000000310007986 */ /* 0x0011e2000c101524 */
[----:B------:R-:W-:Y:S05]  /*2420*/  BRA `(.L_x_8622) ;  /* 0x0000000c00047947 */ /* 0x000fea0003800000 */
.L_x_8618:
        /* <DEDUP_REMOVED lines=8> */
.L_x_8626:
[----:B------:R-:W-:-:S05]  /*24b0*/  F2FP.F16.F32.PACK_AB R2, RZ, R2 ;  /* 0x00000002ff02723e */ /* 0x000fca00000000ff */
[----:B------:R0:W-:Y:S01]  /*24c0*/  STG.E.U16 desc[UR36][R16.64], R2 ;  /* 0x0000000210007986 */ /* 0x0001e2000c101524 */
[----:B------:R-:W-:Y:S05]  /*24d0*/  BRA `(.L_x_8622) ;  /* 0x0000000800d87947 */ /* 0x000fea0003800000 */
.L_x_8625:
        /* <DEDUP_REMOVED lines=9> */
.L_x_8628:
[----:B------:R-:W-:-:S04]  /*2570*/  F2FP.F16.F32.PACK_AB R3, RZ, R2 ;  /* 0x00000002ff03723e */ /* 0x000fc800000000ff */
[----:B------:R-:W-:-:S05]  /*2580*/  PRMT R3, R3, 0x5410, RZ ;  /* 0x0000541003037816 */ /* 0x000fca00000000ff */
[----:B------:R0:W-:Y:S01]  /*2590*/  STG.E desc[UR36][R16.64], R3 ;  /* 0x0000000310007986 */ /* 0x0001e2000c101924 */
[----:B------:R-:W-:Y:S05]  /*25a0*/  BRA `(.L_x_8622) ;  /* 0x0000000800a47947 */ /* 0x000fea0003800000 */
.L_x_8627:
[----:B------:R-:W-:-:S06]  /*25b0*/  FMUL.FTZ R2, R2, 1 ;  /* 0x3f80000002027820 */ /* 0x000fcc0000410000 */
[----:B------:R-:W0:Y:S02]  /*25c0*/  F2F.F64.F32 R2, R2 ;  /* 0x0000000200027310 */ /* 0x000e240000201800 */
[----:B0-----:R0:W-:Y:S01]  /*25d0*/  STG.E.64 desc[UR36][R16.64], R2 ;  /* 0x0000000210007986 */ /* 0x0011e2000c101b24 */
[----:B------:R-:W-:Y:S05]  /*25e0*/  BRA `(.L_x_8622) ;  /* 0x0000000800947947 */ /* 0x000fea0003800000 */
.L_x_8617:
        /* <DEDUP_REMOVED lines=12> */
.L_x_8631:
[----:B------:R-:W-:Y:S01]  /*26b0*/  FMUL.FTZ R4, R2, 1 ;  /* 0x3f80000002047820 */ /* 0x000fe20000410000 */
[----:B------:R-:W-:-:S05]  /*26c0*/  CS2R R6, SRZ ;  /* 0x0000000000067805 */ /* 0x000fca000001ff00 */
[----:B------:R-:W0:Y:S02]  /*26d0*/  F2F.F64.F32 R4, R4 ;  /* 0x0000000400047310 */ /* 0x000e240000201800 */
[----:B0-----:R0:W-:Y:S01]  /*26e0*/  STG.E.128 desc[UR36][R16.64], R4 ;  /* 0x0000000410007986 */ /* 0x0011e2000c101d24 */
[----:B------:R-:W-:Y:S05]  /*26f0*/  BRA `(.L_x_8622) ;  /* 0x0000000800507947 */ /* 0x000fea0003800000 */
.L_x_8630:
        /* <DEDUP_REMOVED lines=20> */
.L_x_8635:
[----:B------:R-:W-:Y:S05]  /*2840*/  BSYNC B0 ;  /* 0x0000000000007941 */ /* 0x000fea0003800000 */
.L_x_8634:
[----:B------:R-:W-:-:S05]  /*2850*/  LOP3.LUT R5, R0, R5, RZ, 0xfc, !PT ;  /* 0x0000000500057212 */ /* 0x000fca00078efcff */
[----:B------:R0:W-:Y:S01]  /*2860*/  STG.E.U8 desc[UR36][R16.64], R5 ;  /* 0x0000000510007986 */ /* 0x0001e2000c101124 */
[----:B------:R-:W-:Y:S05]  /*2870*/  BRA `(.L_x_8622) ;  /* 0x0000000400f07947 */ /* 0x000fea0003800000 */
.L_x_8633:
        /* <DEDUP_REMOVED lines=12> */
.L_x_8637:
[----:B------:R-:W-:Y:S01]  /*2940*/  IMAD.MOV.U32 R0, RZ, RZ, 0x7f ;  /* 0x0000007fff007424 */ /* 0x000fe200078e00ff */
[----:B------:R-:W-:-:S04]  /*2950*/  ISETP.GT.U32.AND P0, PT, R4, 0x7f800000, PT ;  /* 0x7f8000000400780c */ /* 0x000fc80003f04070 */
[----:B------:R-:W-:-:S09]  /*2960*/  SEL R0, R0, 0x7c, P0 ;  /* 0x0000007c00007807 */ /* 0x000fd20000000000 */
.L_x_8638:
[----:B------:R-:W-:Y:S05]  /*2970*/  BSYNC B0 ;  /* 0x0000000000007941 */ /* 0x000fea0003800000 */
.L_x_8636:
[----:B------:R-:W-:-:S04]  /*2980*/  LOP3.LUT R2, R2, 0x80000000, RZ, 0xc0, !PT ;  /* 0x8000000002027812 */ /* 0x000fc800078ec0ff */
[----:B------:R-:W-:-:S04]  /*2990*/  SHF.R.U32.HI R3, RZ, 0x18, R2 ;  /* 0x00000018ff037819 */ /* 0x000fc80000011602 */
[----:B------:R-:W-:-:S05]  /*29a0*/  LOP3.LUT R3, R0, R3, RZ, 0xfc, !PT ;  /* 0x0000000300037212 */ /* 0x000fca00078efcff */
[----:B------:R0:W-:Y:S01]  /*29b0*/  STG.E.U8 desc[UR36][R16.64], R3 ;  /* 0x0000000310007986 */ /* 0x0001e2000c101124 */
[----:B------:R-:W-:Y:S05]  /*29c0*/  BRA `(.L_x_8622) ;  /* 0x00000004009c7947 */ /* 0x000fea0003800000 */
.L_x_8632:
[----:B------:R-:W-:-:S05]  /*29d0*/  F2FP.BF16.F32.PACK_AB R2, RZ, R2 ;  /* 0x00000002ff02723e */ /* 0x000fca00000010ff */
[----:B------:R0:W-:Y:S01]  /*29e0*/  STG.E.U16 desc[UR36][R16.64], R2 ;  /* 0x0000000210007986 */ /* 0x0001e2000c101524 */
[----:B------:R-:W-:Y:S05]  /*29f0*/  BRA `(.L_x_8622) ;  /* 0x0000000400907947 */ /* 0x000fea0003800000 */
.L_x_8629:
        /* <DEDUP_REMOVED lines=11> */
.L_x_8641:
        /* <DEDUP_REMOVED lines=16> */
.L_x_8644:
[----:B------:R-:W-:-:S04]  /*2bb0*/  LOP3.LUT R2, R2, 0x80000000, RZ, 0xc0, !PT ;  /* 0x8000000002027812 */ /* 0x000fc800078ec0ff */
[----:B------:R-:W-:-:S04]  /*2bc0*/  SHF.R.U32.HI R3, RZ, 0x18, R2 ;  /* 0x00000018ff037819 */ /* 0x000fc80000011602 */
[----:B------:R-:W-:-:S04]  /*2bd0*/  LOP3.LUT R0, R0, R3, RZ, 0xfc, !PT ;  /* 0x0000000300007212 */ /* 0x000fc800078efcff */
[----:B------:R-:W-:-:S07]  /*2be0*/  PRMT R8, R0, 0x7610, R8 ;  /* 0x0000761000087816 */ /* 0x000fce0000000008 */
.L_x_8643:
[----:B------:R-:W-:Y:S05]  /*2bf0*/  BSYNC B0 ;  /* 0x0000000000007941 */ /* 0x000fea0003800000 */
.L_x_8642:
[----:B------:R0:W-:Y:S01]  /*2c00*/  STG.E.U8 desc[UR36][R16.64], R8 ;  /* 0x0000000810007986 */ /* 0x0001e2000c101124 */
[----:B------:R-:W-:Y:S05]  /*2c10*/  BRA `(.L_x_8622) ;  /* 0x0000000400087947 */ /* 0x000fea0003800000 */
.L_x_8640:
        /* <DEDUP_REMOVED lines=16> */
.L_x_8647:
[----:B------:R-:W-:-:S04]  /*2d20*/  LOP3.LUT R2, R2, 0x80000000, RZ, 0xc0, !PT ;  /* 0x8000000002027812 */ /* 0x000fc800078ec0ff */
[----:B------:R-:W-:-:S04]  /*2d30*/  SHF.R.U32.HI R3, RZ, 0x18, R2 ;  /* 0x00000018ff037819 */ /* 0x000fc80000011602 */
[----:B------:R-:W-:-:S04]  /*2d40*/  LOP3.LUT R0, R0, R3, RZ, 0xfc, !PT ;  /* 0x0000000300007212 */ /* 0x000fc800078efcff */
[----:B------:R-:W-:-:S07]  /*2d50*/  PRMT R8, R0, 0x7610, R8 ;  /* 0x0000761000087816 */ /* 0x000fce0000000008 */
.L_x_8646:
[----:B------:R-:W-:Y:S05]  /*2d60*/  BSYNC B0 ;  /* 0x0000000000007941 */ /* 0x000fea0003800000 */
.L_x_8645:
[----:B------:R3:W-:Y:S01]  /*2d70*/  STG.E.U8 desc[UR36][R16.64], R8 ;  /* 0x0000000810007986 */ /* 0x0007e2000c101124 */
[----:B------:R-:W-:Y:S05]  /*2d80*/  BRA `(.L_x_8622) ;  /* 0x0000000000ac7947 */ /* 0x000fea0003800000 */
.L_x_8639:
        /* <DEDUP_REMOVED lines=21> */
.L_x_8621:
        /* <DEDUP_REMOVED lines=16> */
.L_x_8650:
[----:B------:R-:W-:Y:S05]  /*2fe0*/  BRA `(.L_x_8622) ;  /* 0x0000000000147947 */ /* 0x000fea0003800000 */
.L_x_8649:
[----:B------:R-:W0:Y:S02]  /*2ff0*/  F2I.U64.TRUNC R2, R2 ;  /* 0x0000000200027311 */ /* 0x000e24000020d800 */
[----:B0-----:R2:W-:Y:S01]  /*3000*/  STG.E.64 desc[UR36][R16.64], R2 ;  /* 0x0000000210007986 */ /* 0x0015e2000c101b24 */
[----:B------:R-:W-:Y:S05]  /*3010*/  BRA `(.L_x_8622) ;  /* 0x0000000000087947 */ /* 0x000fea0003800000 */
.L_x_8648:
[----:B------:R-:W0:Y:S02]  /*3020*/  F2I.FTZ.U32.TRUNC.NTZ R3, R2 ;  /* 0x0000000200037305 */ /* 0x000e24000021f000 */
[----:B0-----:R0:W-:Y:S02]  /*3030*/  STG.E desc[UR36][R16.64], R3 ;  /* 0x0000000310007986 */ /* 0x0011e4000c101924 */
.L_x_8622:
[----:B------:R-:W-:-:S04]  /*3040*/  IMAD R18, R23, 0x200, R18 ;  /* 0x0000020017127824 */ /* 0x000fc800078e0212 */
[----:B------:R-:W-:-:S07]  /*3050*/  VIADD R19, R18, 0x80 ;  /* 0x0000008012137836 */ /* 0x000fce0000000000 */
.L_x_8587:
[----:B------:R-:W-:Y:S05]  /*3060*/  BSYNC B7 ;  /* 0x0000000000077941 */ /* 0x000fea0003800000 */
.L_x_8586:
        /* <DEDUP_REMOVED lines=307> */
.L_x_8653:
        /* <DEDUP_REMOVED lines=22> */
.L_x_8658:
[----:B------:R-:W2:Y:S02]  /*4500*/  LDG.E.U8 R0, desc[UR36][R2.64] ;  /* 0x0000002402007981 */ /* 0x000ea4000c1e1100 */
[----:B--2---:R-:W-:Y:S01]  /*4510*/  I2FP.F32.U32 R0, R0 ;  /* 0x0000000000007245 */ /* 0x004fe20000201000 */
[----:B------:R-:W-:Y:S06]  /*4520*/  BRA `(.L_x_8660) ;  /* 0x0000000c002c7947 */ /* 0x000fec0003800000 */
.L_x_8657:
        /* <DEDUP_REMOVED lines=9> */
.L_x_8662:
[----:B------:R-:W2:Y:S02]  /*45c0*/  LDG.E R0, desc[UR36][R2.64] ;  /* 0x0000002402007981 */ /* 0x000ea4000c1e1900 */
[----:B--2---:R-:W-:Y:S01]  /*45d0*/  I2FP.F32.S32 R0, R0 ;  /* 0x0000000000007245 */ /* 0x004fe20000201400 */
[----:B------:R-:W-:Y:S06]  /*45e0*/  BRA `(.L_x_8660) ;  /* 0x0000000800fc7947 */ /* 0x000fec0003800000 */
.L_x_8661:
[----:B------:R-:W2:Y:S02]  /*45f0*/  LDG.E.U16 R0, desc[UR36][R2.64] ;  /* 0x0000002402007981 */ /* 0x000ea4000c1e1500 */
[----:B--2---:R-:W1:Y:S01]  /*4600*/  I2F.S16 R0, R0 ;  /* 0x0000000000007306 */ /* 0x004e620000101400 */
[----:B------:R-:W-:Y:S05]  /*4610*/  BRA `(.L_x_8660) ;  /* 0x0000000800f07947 */ /* 0x000fea0003800000 */
.L_x_8656:
        /* <DEDUP_REMOVED lines=8> */
.L_x_8664:
[----:B------:R-:W2:Y:S02]  /*46a0*/  LDG.E.U16 R0, desc[UR36][R2.64] ;  /* 0x0000002402007981 */ /* 0x000ea4000c1e1500 */
[----:B--2---:R-:W-:Y:S01]  /*46b0*/  HADD2.F32 R0, -RZ, R0.H0_H0 ;  /* 0x20000000ff007230 */ /* 0x004fe20000004100 */
[----:B------:R-:W-:Y:S06]  /*46c0*/  BRA `(.L_x_8660) ;  /* 0x0000000800c47947 */ /* 0x000fec0003800000 */
.L_x_8663:
        /* <DEDUP_REMOVED lines=8> */
.L_x_8666:
[----:B------:R-:W2:Y:S02]  /*4750*/  LDG.E.U16 R0, desc[UR36][R2.64] ;  /* 0x0000002402007981 */ /* 0x000ea4000c1e1500 */
[----:B--2---:R-:W-:Y:S01]  /*4760*/  HADD2.F32 R0, -RZ, R0.H0_H0 ;  /* 0x20000000ff007230 */ /* 0x004fe20000004100 */
[----:B------:R-:W-:Y:S06]  /*4770*/  BRA `(.L_x_8660) ;  /* 0x0000000800987947 */ /* 0x000fec0003800000 */
.L_x_8665:
[----:B------:R-:W2:Y:S01]  /*4780*/  LDG.E.64 R2, desc[UR36][R2.64] ;  /* 0x0000002402027981 */ /* 0x000ea2000c1e1b00 */
[----:B------:R-:W-:Y:S01]  /*4790*/  UMOV UR4, 0xf0000000 ;  /* 0xf000000000047882 */ /* 0x000fe20000000000 */
[----:B------:R-:W-:Y:S01]  /*47a0*/  UMOV UR5, 0x380fffff ;  /* 0x380fffff00057882 */ /* 0x000fe20000000000 */
[----:B--2---:R-:W0:Y:S01]  /*47b0*/  F2F.F32.F64 R0, R2 ;  /* 0x0000000200007310 */ /* 0x004e220000301000 */
[----:B------:R-:W-:-:S14]  /*47c0*/  DSETP.GEU.AND P0, PT, |R2|, UR4, PT ;  /* 0x0000000402007e2a */ /* 0x000fdc000bf0e200 */
[----:B0-----:R-:W-:Y:S01]  /*47d0*/  @!P0 FMUL R0, R0, 1.175494350822287508e-38 ;  /* 0x0080000000008820 */ /* 0x001fe20000400000 */
[----:B------:R-:W-:Y:S06]  /*47e0*/  BRA `(.L_x_8660) ;  /* 0x00000008007c7947 */ /* 0x000fec0003800000 */
.L_x_8655:
        /* <DEDUP_REMOVED lines=12> */
.L_x_8669:
[----:B------:R-:W2:Y:S01]  /*48b0*/  LDG.E.64 R2, desc[UR36][R2.64] ;  /* 0x0000002402027981 */ /* 0x000ea2000c1e1b00 */
[----:B------:R-:W-:Y:S01]  /*48c0*/  UMOV UR4, 0xf0000000 ;  /* 0xf000000000047882 */ /* 0x000fe20000000000 */
[----:B------:R-:W-:Y:S01]  /*48d0*/  UMOV UR5, 0x380fffff ;  /* 0x380fffff00057882 */ /* 0x000fe20000000000 */
[----:B--2---:R-:W0:Y:S01]  /*48e0*/  F2F.F32.F64 R0, R2 ;  /* 0x0000000200007310 */ /* 0x004e220000301000 */
[----:B------:R-:W-:-:S14]  /*48f0*/  DSETP.GEU.AND P0, PT, |R2|, UR4, PT ;  /* 0x0000000402007e2a */ /* 0x000fdc000bf0e200 */
[----:B0-----:R-:W-:Y:S01]  /*4900*/  @!P0 FMUL R0, R0, 1.175494350822287508e-38 ;  /* 0x0080000000008820 */ /* 0x001fe20000400000 */
[----:B------:R-:W-:Y:S06]  /*4910*/  BRA `(.L_x_8660) ;  /* 0x0000000800307947 */ /* 0x000fec0003800000 */
.L_x_8668:
        /* <DEDUP_REMOVED lines=26> */
.L_x_8671:
        /* <DEDUP_REMOVED lines=13> */
.L_x_8670:
[----:B------:R-:W2:Y:S02]  /*4b90*/  LDG.E.U16 R0, desc[UR36][R2.64] ;  /* 0x0000002402007981 */ /* 0x000ea4000c1e1500 */
[----:B--2---:R-:W-:Y:S01]  /*4ba0*/  IMAD.U32 R0, R0, 0x10000, RZ ;  /* 0x0001000000007824 */ /* 0x004fe200078e00ff */
[----:B------:R-:W-:Y:S06]  /*4bb0*/  BRA `(.L_x_8660) ;  /* 0x0000000400887947 */ /* 0x000fec0003800000 */
.L_x_8667:
        /* <DEDUP_REMOVED lines=11> */
.L_x_8674:
        /* <DEDUP_REMOVED lines=20> */
.L_x_8676:
[----:B------:R-:W-:Y:S05]  /*4db0*/  BSYNC B0 ;  /* 0x0000000000007941 */ /* 0x000fea0003800000 */
.L_x_8675:
[----:B------:R-:W-:Y:S01]  /*4dc0*/  LEA R3, R0, 0x3b800000, 0x17 ;  /* 0x3b80000000037811 */ /* 0x000fe200078eb8ff */
[----:B------:R-:W-:-:S05]  /*4dd0*/  IMAD.SHL.U32 R0, R2, 0x100000, RZ ;  /* 0x0010000002007824 */ /* 0x000fca00078e00ff */
[----:B------:R-:W-:Y:S01]  /*4de0*/  LOP3.LUT R0, R3, R0, R4, 0xfe, !PT ;  /* 0x0000000003007212 */ /* 0x000fe200078efe04 */
[----:B------:R-:W-:Y:S06]  /*4df0*/  BRA `(.L_x_8660) ;  /* 0x0000000000f87947 */ /* 0x000fec0003800000 */
.L_x_8673:
        /* <DEDUP_REMOVED lines=20> */
.L_x_8678:
[----:B------:R-:W-:Y:S05]  /*4f40*/  BSYNC B0 ;  /* 0x0000000000007941 */ /* 0x000fea0003800000 */
.L_x_8677:
[----:B------:R-:W-:Y:S01]  /*4f50*/  LEA R3, R0, 0x37800000, 0x17 ;  /* 0x3780000000037811 */ /* 0x000fe200078eb8ff */
[----:B------:R-:W-:-:S05]  /*4f60*/  IMAD.SHL.U32 R0, R2, 0x200000, RZ ;  /* 0x0020000002007824 */ /* 0x000fca00078e00ff */
[----:B------:R-:W-:Y:S01]  /*4f70*/  LOP3.LUT R0, R3, R0, R4, 0xfe, !PT ;  /* 0x0000000003007212 */ /* 0x000fe200078efe04 */
[----:B------:R-:W-:Y:S06]  /*4f80*/  BRA `(.L_x_8660) ;  /* 0x0000000000947947 */ /* 0x000fec0003800000 */
.L_x_8672:
        /* <DEDUP_REMOVED lines=14> */
.L_x_8659:
        /* <DEDUP_REMOVED lines=16> */
.L_x_8681:
[----:B------:R-:W-:Y:S01]  /*5170*/  IMAD.MOV.U32 R0, RZ, RZ, RZ ;  /* 0x000000ffff007224 */ /* 0x000fe200078e00ff */
[----:B------:R-:W-:Y:S06]  /*5180*/  BRA `(.L_x_8660) ;  /* 0x0000000000147947 */ /* 0x000fec0003800000 */
.L_x_8680:
[----:B------:R-:W2:Y:S02]  /*5190*/  LDG.E.64 R2, desc[UR36][R2.64] ;  /* 0x0000002402027981 */ /* 0x000ea4000c1e1b00 */
[----:B--2---:R0:W1:Y:S01]  /*51a0*/  I2F.U64 R0, R2 ;  /* 0x0000000200007312 */ /* 0x0040620000301000 */
[----:B------:R-:W-:Y:S05]  /*51b0*/  BRA `(.L_x_8660) ;  /* 0x0000000000087947 */ /* 0x000fea0003800000 */
.L_x_8679:
[----:B------:R-:W2:Y:S02]  /*51c0*/  LDG.E R0, desc[UR36][R2.64] ;  /* 0x0000002402007981 */ /* 0x000ea4000c1e1900 */
[----:B--2---:R-:W-:-:S07]  /*51d0*/  I2FP.F32.U32 R0, R0 ;  /* 0x0000000000007245 */ /* 0x004fce0000201000 */
.L_x_8660:
[----:B------:R-:W-:Y:S05]  /*51e0*/  BSYNC B6 ;  /* 0x0000000000067941 */ /* 0x000fea0003800000 */
.L_x_8654:
        /* <DEDUP_REMOVED lines=17> */
.L_x_8685:
[----:B------:R-:W0:Y:S02]  /*5300*/  F2I.S64.TRUNC R2, R2 ;  /* 0x0000000200027311 */ /* 0x000e24000020d900 */
[----:B0-----:R-:W-:-:S05]  /*5310*/  IMAD.MOV.U32 R5, RZ, RZ, R2 ;  /* 0x000000ffff057224 */ /* 0x001fca00078e0002 */
[----:B------:R4:W-:Y:S01]  /*5320*/  STG.E.U8 desc[UR36][R16.64], R5 ;  /* 0x0000000510007986 */ /* 0x0009e2000c101124 */
[----:B------:R-:W-:Y:S05]  /*5330*/  BRA `(.L_x_8687) ;  /* 0x0000000c00407947 */ /* 0x000fea0003800000 */
.L_x_8684:
        /* <DEDUP_REMOVED lines=9> */
.L_x_8689:
[----:B------:R-:W0:Y:S02]  /*53d0*/  F2I.FTZ.TRUNC.NTZ R3, R2 ;  /* 0x0000000200037305 */ /* 0x000e24000021f100 */
[----:B0-----:R2:W-:Y:S01]  /*53e0*/  STG.E desc[UR36][R16.64], R3 ;  /* 0x0000000310007986 */ /* 0x0015e2000c101924 */
[----:B------:R-:W-:Y:S05]  /*53f0*/  BRA `(.L_x_8687) ;  /* 0x0000000c00107947 */ /* 0x000fea0003800000 */
.L_x_8688:
[----:B------:R-:W0:Y:S02]  /*5400*/  F2I.FTZ.TRUNC.NTZ R3, R2 ;  /* 0x0000000200037305 */ /* 0x000e24000021f100 */
[----:B0-----:R0:W-:Y:S01]  /*5410*/  STG.E.U16 desc[UR36][R16.64], R3 ;  /* 0x0000000310007986 */ /* 0x0011e2000c101524 */
[----:B------:R-:W-:Y:S05]  /*5420*/  BRA `(.L_x_8687) ;  /* 0x0000000c00047947 */ /* 0x000fea0003800000 */
.L_x_8683:
        /* <DEDUP_REMOVED lines=8> */
.L_x_8691:
[----:B------:R-:W-:-:S05]  /*54b0*/  F2FP.F16.F32.PACK_AB R2, RZ, R2 ;  /* 0x00000002ff02723e */ /* 0x000fca00000000ff */
[----:B------:R0:W-:Y:S01]  /*54c0*/  STG.E.U16 desc[UR36][R16.64], R2 ;  /* 0x0000000210007986 */ /* 0x0001e2000c101524 */
[----:B------:R-:W-:Y:S05]  /*54d0*/  BRA `(.L_x_8687) ;  /* 0x0000000800d87947 */ /* 0x000fea0003800000 */
.L_x_8690:
        /* <DEDUP_REMOVED lines=9> */
.L_x_8693:
[----:B------:R-:W-:-:S04]  /*5570*/  F2FP.F16.F32.PACK_AB R3, RZ, R2 ;  /* 0x00000002ff03723e */ /* 0x000fc800000000ff */
[----:B------:R-:W-:-:S05]  /*5580*/  PRMT R3, R3, 0x5410, RZ ;  /* 0x0000541003037816 */ /* 0x000fca00000000ff */
[----:B------:R0:W-:Y:S01]  /*5590*/  STG.E desc[UR36][R16.64], R3 ;  /* 0x0000000310007986 */ /* 0x0001e2000c101924 */
[----:B------:R-:W-:Y:S05]  /*55a0*/  BRA `(.L_x_8687) ;  /* 0x0000000800a47947 */ /* 0x000fea0003800000 */
.L_x_8692:
[----:B------:R-:W-:-:S06]  /*55b0*/  FMUL.FTZ R2, R2, 1 ;  /* 0x3f80000002027820 */ /* 0x000fcc0000410000 */
[----:B------:R-:W0:Y:S02]  /*55c0*/  F2F.F64.F32 R2, R2 ;  /* 0x0000000200027310 */ /* 0x000e240000201800 */
[----:B0-----:R0:W-:Y:S01]  /*55d0*/  STG.E.64 desc[UR36][R16.64], R2 ;  /* 0x0000000210007986 */ /* 0x0011e2000c101b24 */
[----:B------:R-:W-:Y:S05]  /*55e0*/  BRA `(.L_x_8687) ;  /* 0x0000000800947947 */ /* 0x000fea0003800000 */
.L_x_8682:
        /* <DEDUP_REMOVED lines=12> */
.L_x_8696:
[----:B------:R-:W-:Y:S01]  /*56b0*/  FMUL.FTZ R4, R2, 1 ;  /* 0x3f80000002047820 */ /* 0x000fe20000410000 */
[----:B------:R-:W-:-:S05]  /*56c0*/  CS2R R6, SRZ ;  /* 0x0000000000067805 */ /* 0x000fca000001ff00 */
[----:B------:R-:W0:Y:S02]  /*56d0*/  F2F.F64.F32 R4, R4 ;  /* 0x0000000400047310 */ /* 0x000e240000201800 */
[----:B0-----:R0:W-:Y:S01]  /*56e0*/  STG.E.128 desc[UR36][R16.64], R4 ;  /* 0x0000000410007986 */ /* 0x0011e2000c101d24 */
[----:B------:R-:W-:Y:S05]  /*56f0*/  BRA `(.L_x_8687) ;  /* 0x0000000800507947 */ /* 0x000fea0003800000 */
.L_x_8695:
        /* <DEDUP_REMOVED lines=20> */
.L_x_8700:
[----:B------:R-:W-:Y:S05]  /*5840*/  BSYNC B0 ;  /* 0x0000000000007941 */ /* 0x000fea0003800000 */
.L_x_8699:
[----:B------:R-:W-:-:S05]  /*5850*/  LOP3.LUT R5, R0, R5, RZ, 0xfc, !PT ;  /* 0x0000000500057212 */ /* 0x000fca00078efcff */
[----:B------:R0:W-:Y:S01]  /*5860*/  STG.E.U8 desc[UR36][R16.64], R5 ;  /* 0x0000000510007986 */ /* 0x0001e2000c101124 */
[----:B------:R-:W-:Y:S05]  /*5870*/  BRA `(.L_x_8687) ;  /* 0x0000000400f07947 */ /* 0x000fea0003800000 */
.L_x_8698:
        /* <DEDUP_REMOVED lines=12> */
.L_x_8702:
[----:B------:R-:W-:Y:S01]  /*5940*/  IMAD.MOV.U32 R0, RZ, RZ, 0x7f ;  /* 0x0000007fff007424 */ /* 0x000fe200078e00ff */
[----:B------:R-:W-:-:S04]  /*5950*/  ISETP.GT.U32.AND P0, PT, R4, 0x7f800000, PT ;  /* 0x7f8000000400780c */ /* 0x000fc80003f04070 */
[----:B------:R-:W-:-:S09]  /*5960*/  SEL R0, R0, 0x7c, P0 ;  /* 0x0000007c00007807 */ /* 0x000fd20000000000 */
.L_x_8703:
[----:B------:R-:W-:Y:S05]  /*5970*/  BSYNC B0 ;  /* 0x0000000000007941 */ /* 0x000fea0003800000 */
.L_x_8701:
[----:B------:R-:W-:-:S04]  /*5980*/  LOP3.LUT R2, R2, 0x80000000, RZ, 0xc0, !PT ;  /* 0x8000000002027812 */ /* 0x000fc800078ec0ff */
[----:B------:R-:W-:-:S04]  /*5990*/  SHF.R.U32.HI R3, RZ, 0x18, R2 ;  /* 0x00000018ff037819 */ /* 0x000fc80000011602 */
[----:B------:R-:W-:-:S05]  /*59a0*/  LOP3.LUT R3, R0, R3, RZ, 0xfc, !PT ;  /* 0x0000000300037212 */ /* 0x000fca00078efcff */
[----:B------:R0:W-:Y:S01]  /*59b0*/  STG.E.U8 desc[UR36][R16.64], R3 ;  /* 0x0000000310007986 */ /* 0x0001e2000c101124 */
[----:B------:R-:W-:Y:S05]  /*59c0*/  BRA `(.L_x_8687) ;  /* 0x00000004009c7947 */ /* 0x000fea0003800000 */
.L_x_8697:
[----:B------:R-:W-:-:S05]  /*59d0*/  F2FP.BF16.F32.PACK_AB R2, RZ, R2 ;  /* 0x00000002ff02723e */ /* 0x000fca00000010ff */
[----:B------:R0:W-:Y:S01]  /*59e0*/  STG.E.U16 desc[UR36][R16.64], R2 ;  /* 0x0000000210007986 */ /* 0x0001e2000c101524 */
[----:B------:R-:W-:Y:S05]  /*59f0*/  BRA `(.L_x_8687) ;  /* 0x0000000400907947 */ /* 0x000fea0003800000 */
.L_x_8694:
        /* <DEDUP_REMOVED lines=11> */
.L_x_8706:
        /* <DEDUP_REMOVED lines=16> */
.L_x_8709:
[----:B------:R-:W-:-:S04]  /*5bb0*/  LOP3.LUT R2, R2, 0x80000000, RZ, 0xc0, !PT ;  /* 0x8000000002027812 */ /* 0x000fc800078ec0ff */
[----:B------:R-:W-:-:S04]  /*5bc0*/  SHF.R.U32.HI R3, RZ, 0x18, R2 ;  /* 0x00000018ff037819 */ /* 0x000fc80000011602 */
[----:B------:R-:W-:-:S04]  /*5bd0*/  LOP3.LUT R0, R0, R3, RZ, 0xfc, !PT ;  /* 0x0000000300007212 */ /* 0x000fc800078efcff */
[----:B------:R-:W-:-:S07]  /*5be0*/  PRMT R8, R0, 0x7610, R8 ;  /* 0x0000761000087816 */ /* 0x000fce0000000008 */
.L_x_8708:
[----:B------:R-:W-:Y:S05]  /*5bf0*/  BSYNC B0 ;  /* 0x0000000000007941 */ /* 0x000fea0003800000 */
.L_x_8707:
[----:B------:R0:W-:Y:S01]  /*5c00*/  STG.E.U8 desc[UR36][R16.64], R8 ;  /* 0x0000000810007986 */ /* 0x0001e2000c101124 */
[----:B------:R-:W-:Y:S05]  /*5c10*/  BRA `(.L_x_8687) ;  /* 0x0000000400087947 */ /* 0x000fea0003800000 */
.L_x_8705:
        /* <DEDUP_REMOVED lines=16> */
.L_x_8712:
[----:B------:R-:W-:-:S04]  /*5d20*/  LOP3.LUT R2, R2, 0x80000000, RZ, 0xc0, !PT ;  /* 0x8000000002027812 */ /* 0x000fc800078ec0ff */
[----:B------:R-:W-:-:S04]  /*5d30*/  SHF.R.U32.HI R3, RZ, 0x18, R2 ;  /* 0x00000018ff037819 */ /* 0x000fc80000011602 */
[----:B------:R-:W-:-:S04]  /*5d40*/  LOP3.LUT R0, R0, R3, RZ, 0xfc, !PT ;  /* 0x0000000300007212 */ /* 0x000fc800078efcff */
[----:B------:R-:W-:-:S07]  /*5d50*/  PRMT R8, R0, 0x7610, R8 ;  /* 0x0000761000087816 */ /* 0x000fce0000000008 */
.L_x_8711:
[----:B------:R-:W-:Y:S05]  /*5d60*/  BSYNC B0 ;  /* 0x0000000000007941 */ /* 0x000fea0003800000 */
.L_x_8710:
[----:B------:R0:W-:Y:S01]  /*5d70*/  STG.E.U8 desc[UR36][R16.64], R8 ;  /* 0x0000000810007986 */ /* 0x0001e2000c101124 */
[----:B------:R-:W-:Y:S05]  /*5d80*/  BRA `(.L_x_8687) ;  /* 0x0000000000ac7947 */ /* 0x000fea0003800000 */
.L_x_8704:
        /* <DEDUP_REMOVED lines=21> */
.L_x_8686:
        /* <DEDUP_REMOVED lines=16> */
.L_x_8715:
[----:B------:R-:W-:Y:S05]  /*5fe0*/  BRA `(.L_x_8687) ;  /* 0x0000000000147947 */ /* 0x000fea0003800000 */
.L_x_8714:
[----:B------:R-:W0:Y:S02]  /*5ff0*/  F2I.U64.TRUNC R2, R2 ;  /* 0x0000000200027311 */ /* 0x000e24000020d800 */
[----:B0-----:R0:W-:Y:S01]  /*6000*/  STG.E.64 desc[UR36][R16.64], R2 ;  /* 0x0000000210007986 */ /* 0x0011e2000c101b24 */
[----:B------:R-:W-:Y:S05]  /*6010*/  BRA `(.L_x_8687) ;  /* 0x0000000000087947 */ /* 0x000fea0003800000 */
.L_x_8713:
[----:B------:R-:W0:Y:S02]  /*6020*/  F2I.FTZ.U32.TRUNC.NTZ R3, R2 ;  /* 0x0000000200037305 */ /* 0x000e24000021f000 */
[----:B0-----:R0:W-:Y:S02]  /*6030*/  STG.E desc[UR36][R16.64], R3 ;  /* 0x0000000310007986 */ /* 0x0011e4000c101924 */
.L_x_8687:
[----:B------:R-:W-:-:S07]  /*6040*/  VIADD R19, R19, 0x80 ;  /* 0x0000008013137836 */ /* 0x000fce0000000000 */
.L_x_8652:
[----:B------:R-:W-:Y:S05]  /*6050*/  BSYNC B7 ;  /* 0x0000000000077941 */ /* 0x000fea0003800000 */
.L_x_8651:
        /* <DEDUP_REMOVED lines=307> */
.L_x_8718:
        /* <DEDUP_REMOVED lines=22> */
.L_x_8723:
[----:B------:R-:W2:Y:S02]  /*74f0*/  LDG.E.U8 R0, desc[UR36][R2.64] ;  /* 0x0000002402007981 */ /* 0x000ea4000c1e1100 */
[----:B--2---:R-:W-:Y:S01]  /*7500*/  I2FP.F32.U32 R0, R0 ;  /* 0x0000000000007245 */ /* 0x004fe20000201000 */
[----:B------:R-:W-:Y:S06]  /*7510*/  BRA `(.L_x_8725) ;  /* 0x0000000c002c7947 */ /* 0x000fec0003800000 */
.L_x_8722:
        /* <DEDUP_REMOVED lines=9> */
.L_x_8727:
[----:B------:R-:W2:Y:S02]  /*75b0*/  LDG.E R0, desc[UR36][R2.64] ;  /* 0x0000002402007981 */ /* 0x000ea4000c1e1900 */
[----:B--2---:R-:W-:Y:S01]  /*75c0*/  I2FP.F32.S32 R0, R0 ;  /* 0x0000000000007245 */ /* 0x004fe20000201400 */
[----:B------:R-:W-:Y:S06]  /*75d0*/  BRA `(.L_x_8725) ;  /* 0x0000000800fc7947 */ /* 0x000fec0003800000 */
.L_x_8726:
[----:B------:R-:W2:Y:S02]  /*75e0*/  LDG.E.U16 R0, desc[UR36][R2.64] ;  /* 0x0000002402007981 */ /* 0x000ea4000c1e1500 */
[----:B--2---:R-:W0:Y:S01]  /*75f0*/  I2F.S16 R0, R0 ;  /* 0x0000000000007306 */ /* 0x004e220000101400 */
[----:B------:R-:W-:Y:S05]  /*7600*/  BRA `(.L_x_8725) ;  /* 0x0000000800f07947 */ /* 0x000fea0003800000 */
.L_x_8721:
        /* <DEDUP_REMOVED lines=8> */
.L_x_8729:
[----:B------:R-:W2:Y:S02]  /*7690*/  LDG.E.U16 R0, desc[UR36][R2.64] ;  /* 0x0000002402007981 */ /* 0x000ea4000c1e1500 */
[----:B--2---:R-:W-:Y:S01]  /*76a0*/  HADD2.F32 R0, -RZ, R0.H0_H0 ;  /* 0x20000000ff007230 */ /* 0x004fe20000004100 */
[----:B------:R-:W-:Y:S06]  /*76b0*/  BRA `(.L_x_8725) ;  /* 0x0000000800c47947 */ /* 0x000fec0003800000 */
.L_x_8728:
        /* <DEDUP_REMOVED lines=8> */
.L_x_8731:
[----:B------:R-:W2:Y:S02]  /*7740*/  LDG.E.U16 R0, desc[UR36][R2.64] ;  /* 0x0000002402007981 */ /* 0x000ea4000c1e1500 */
[----:B--2---:R-:W-:Y:S01]  /*7750*/  HADD2.F32 R0, -RZ, R0.H0_H0 ;  /* 0x20000000ff007230 */ /* 0x004fe20000004100 */
[----:B------:R-:W-:Y:S06]  /*7760*/  BRA `(.L_x_8725) ;  /* 0x0000000800987947 */ /* 0x000fec0003800000 */
.L_x_8730:
[----:B------:R-:W2:Y:S01]  /*7770*/  LDG.E.64 R2, desc[UR36][R2.64] ;  /* 0x0000002402027981 */ /* 0x000ea2000c1e1b00 */
[----:B------:R-:W-:Y:S01]  /*7780*/  UMOV UR4, 0xf0000000 ;  /* 0xf000000000047882 */ /* 0x000fe20000000000 */
[----:B------:R-:W-:Y:S01]  /*7790*/  UMOV UR5, 0x380fffff ;  /* 0x380fffff00057882 */ /* 0x000fe20000000000 */
[----:B--2---:R-:W0:Y:S01]  /*77a0*/  F2F.F32.F64 R0, R2 ;  /* 0x0000000200007310 */ /* 0x004e220000301000 */
[----:B------:R-:W-:-:S14]  /*77b0*/  DSETP.GEU.AND P0, PT, |R2|, UR4, PT ;  /* 0x0000000402007e2a */ /* 0x000fdc000bf0e200 */
[----:B0-----:R-:W-:Y:S01]  /*77c0*/  @!P0 FMUL R0, R0, 1.175494350822287508e-38 ;  /* 0x0080000000008820 */ /* 0x001fe20000400000 */
[----:B------:R-:W-:Y:S06]  /*77d0*/  BRA `(.L_x_8725) ;  /* 0x00000008007c7947 */ /* 0x000fec0003800000 */
.L_x_8720:
        /* <DEDUP_REMOVED lines=12> */
.L_x_8734:
[----:B------:R-:W2:Y:S01]  /*78a0*/  LDG.E.64 R2, desc[UR36][R2.64] ;  /* 0x0000002402027981 */ /* 0x000ea2000c1e1b00 */
[----:B------:R-:W-:Y:S01]  /*78b0*/  UMOV UR4, 0xf0000000 ;  /* 0xf000000000047882 */ /* 0x000fe20000000000 */
[----:B------:R-:W-:Y:S01]  /*78c0*/  UMOV UR5, 0x380fffff ;  /* 0x380fffff00057882 */ /* 0x000fe20000000000 */
[----:B--2---:R-:W0:Y:S01]  /*78d0*/  F2F.F32.F64 R0, R2 ;  /* 0x0000000200007310 */ /* 0x004e220000301000 */
[----:B------:R-:W-:-:S14]  /*78e0*/  DSETP.GEU.AND P0, PT, |R2|, UR4, PT ;  /* 0x0000000402007e2a */ /* 0x000fdc000bf0e200 */
[----:B0-----:R-:W-:Y:S01]  /*78f0*/  @!P0 FMUL R0, R0, 1.175494350822287508e-38 ;  /* 0x0080000000008820 */ /* 0x001fe20000400000 */
[----:B------:R-:W-:Y:S06]  /*7900*/  BRA `(.L_x_8725) ;  /* 0x0000000800307947 */ /* 0x000fec0003800000 */
.L_x_8733:
        /* <DEDUP_REMOVED lines=26> */
.L_x_8736:
        /* <DEDUP_REMOVED lines=13> */
.L_x_8735:
[----:B------:R-:W2:Y:S02]  /*7b80*/  LDG.E.U16 R0, desc[UR36][R2.64] ;  /* 0x0000002402007981 */ /* 0x000ea4000c1e1500 */
[----:B--2---:R-:W-:Y:S01]  /*7b90*/  IMAD.U32 R0, R0, 0x10000, RZ ;  /* 0x0001000000007824 */ /* 0x004fe200078e00ff */
[----:B------:R-:W-:Y:S06]  /*7ba0*/  BRA `(.L_x_8725) ;  /* 0x0000000400887947 */ /* 0x000fec0003800000 */
.L_x_8732:
        /* <DEDUP_REMOVED lines=11> */
.L_x_8739:
        /* <DEDUP_REMOVED lines=20> */
.L_x_8741:
[----:B------:R-:W-:Y:S05]  /*7da0*/  BSYNC B0 ;  /* 0x0000000000007941 */ /* 0x000fea0003800000 */
.L_x_8740:
[----:B------:R-:W-:Y:S01]  /*7db0*/  LEA R3, R0, 0x3b800000, 0x17 ;  /* 0x3b80000000037811 */ /* 0x000fe200078eb8ff */
[----:B------:R-:W-:-:S05]  /*7dc0*/  IMAD.SHL.U32 R0, R2, 0x100000, RZ ;  /* 0x0010000002007824 */ /* 0x000fca00078e00ff */
[----:B------:R-:W-:Y:S01]  /*7dd0*/  LOP3.LUT R0, R3, R0, R4, 0xfe, !PT ;  /* 0x0000000003007212 */ /* 0x000fe200078efe04 */
[----:B------:R-:W-:Y:S06]  /*7de0*/  BRA `(.L_x_8725) ;  /* 0x0000000000f87947 */ /* 0x000fec0003800000 */
.L_x_8738:
        /* <DEDUP_REMOVED lines=20> */
.L_x_8743:
[----:B------:R-:W-:Y:S05]  /*7f30*/  BSYNC B0 ;  /* 0x0000000000007941 */ /* 0x000fea0003800000 */
.L_x_8742:
[----:B------:R-:W-:Y:S01]  /*7f40*/  LEA R3, R0, 0x37800000, 0x17 ;  /* 0x3780000000037811 */ /* 0x000fe200078eb8ff */
[----:B------:R-:W-:-:S05]  /*7f50*/  IMAD.SHL.U32 R0, R2, 0x200000, RZ ;  /* 0x0020000002007824 */ /* 0x000fca00078e00ff */
[----:B------:R-:W-:Y:S01]  /*7f60*/  LOP3.LUT R0, R3, R0, R4, 0xfe, !PT ;  /* 0x0000000003007212 */ /* 0x000fe200078efe04 */
[----:B------:R-:W-:Y:S06]  /*7f70*/  BRA `(.L_x_8725) ;  /* 0x0000000000947947 */ /* 0x000fec0003800000 */
.L_x_8737:
        /* <DEDUP_REMOVED lines=14> */
.L_x_8724:
        /* <DEDUP_REMOVED lines=16> */
.L_x_8746:
[----:B------:R-:W-:Y:S01]  /*8160*/  IMAD.MOV.U32 R0, RZ, RZ, RZ ;  /* 0x000000ffff007224 */ /* 0x000fe200078e00ff */
[----:B------:R-:W-:Y:S06]  /*8170*/  BRA `(.L_x_8725) ;  /* 0x0000000000147947 */ /* 0x000fec0003800000 */
.L_x_8745:
[----:B------:R-:W2:Y:S02]  /*8180*/  LDG.E.64 R2, desc[UR36][R2.64] ;  /* 0x0000002402027981 */ /* 0x000ea4000c1e1b00 */
[----:B--2---:R0:W1:Y:S01]  /*8190*/  I2F.U64 R0, R2 ;  /* 0x0000000200007312 */ /* 0x0040620000301000 */
[----:B------:R-:W-:Y:S05]  /*81a0*/  BRA `(.L_x_8725) ;  /* 0x0000000000087947 */ /* 0x000fea0003800000 */
.L_x_8744:
[----:B------:R-:W2:Y:S02]  /*81b0*/  LDG.E R0, desc[UR36][R2.64] ;  /* 0x0000002402007981 */ /* 0x000ea4000c1e1900 */
[----:B--2---:R-:W-:-:S07]  /*81c0*/  I2FP.F32.U32 R0, R0 ;  /* 0x0000000000007245 */ /* 0x004fce0000201000 */
.L_x_8725:
[----:B------:R-:W-:Y:S05]  /*81d0*/  BSYNC B6 ;  /* 0x0000000000067941 */ /* 0x000fea0003800000 */
.L_x_8719:
        /* <DEDUP_REMOVED lines=17> */
.L_x_8750:
[----:B------:R-:W0:Y:S02]  /*82f0*/  F2I.S64.TRUNC R2, R2 ;  /* 0x0000000200027311 */ /* 0x000e24000020d900 */
[----:B0-----:R-:W-:-:S05]  /*8300*/  IMAD.MOV.U32 R5, RZ, RZ, R2 ;  /* 0x000000ffff057224 */ /* 0x001fca00078e0002 */
[----:B------:R0:W-:Y:S01]  /*8310*/  STG.E.U8 desc[UR36][R16.64], R5 ;  /* 0x0000000510007986 */ /* 0x0001e2000c101124 */
[----:B------:R-:W-:Y:S05]  /*8320*/  BRA `(.L_x_8752) ;  /* 0x0000000c00407947 */ /* 0x000fea0003800000 */
.L_x_8749:
        /* <DEDUP_REMOVED lines=9> */
.L_x_8754:
[----:B------:R-:W0:Y:S02]  /*83c0*/  F2I.FTZ.TRUNC.NTZ R3, R2 ;  /* 0x0000000200037305 */ /* 0x000e24000021f100 */
[----:B0-----:R0:W-:Y:S01]  /*83d0*/  STG.E desc[UR36][R16.64], R3 ;  /* 0x0000000310007986 */ /* 0x0011e2000c101924 */
[----:B------:R-:W-:Y:S05]  /*83e0*/  BRA `(.L_x_8752) ;  /* 0x0000000c00107947 */ /* 0x000fea0003800000 */
.L_x_8753:
[----:B------:R-:W0:Y:S02]  /*83f0*/  F2I.FTZ.TRUNC.NTZ R3, R2 ;  /* 0x0000000200037305 */ /* 0x000e24000021f100 */
[----:B0-----:R0:W-:Y:S01]  /*8400*/  STG.E.U16 desc[UR36][R16.64], R3 ;  /* 0x0000000310007986 */ /* 0x0011e2000c101524 */
[----:B------:R-:W-:Y:S05]  /*8410*/  BRA `(.L_x_8752) ;  /* 0x0000000c00047947 */ /* 0x000fea0003800000 */
.L_x_8748:
        /* <DEDUP_REMOVED lines=8> */
.L_x_8756:
[----:B------:R-:W-:-:S05]  /*84a0*/  F2FP.F16.F32.PACK_AB R2, RZ, R2 ;  /* 0x00000002ff02723e */ /* 0x000fca00000000ff */
[----:B------:R0:W-:Y:S01]  /*84b0*/  STG.E.U16 desc[UR36][R16.64], R2 ;  /* 0x0000000210007986 */ /* 0x0001e2000c101524 */
[----:B------:R-:W-:Y:S05]  /*84c0*/  BRA `(.L_x_8752) ;  /* 0x0000000800d87947 */ /* 0x000fea0003800000 */
.L_x_8755:
        /* <DEDUP_REMOVED lines=9> */
.L_x_8758:
[----:B------:R-:W-:-:S04]  /*8560*/  F2FP.F16.F32.PACK_AB R3, RZ, R2 ;  /* 0x00000002ff03723e */ /* 0x000fc800000000ff */
[----:B------:R-:W-:-:S05]  /*8570*/  PRMT R3, R3, 0x5410, RZ ;  /* 0x0000541003037816 */ /* 0x000fca00000000ff */
[----:B------:R0:W-:Y:S01]  /*8580*/  STG.E desc[UR36][R16.64], R3 ;  /* 0x0000000310007986 */ /* 0x0001e2000c101924 */
[----:B------:R-:W-:Y:S05]  /*8590*/  BRA `(.L_x_8752) ;  /* 0x0000000800a47947 */ /* 0x000fea0003800000 */
.L_x_8757:
[----:B------:R-:W-:-:S06]  /*85a0*/  FMUL.FTZ R2, R2, 1 ;  /* 0x3f80000002027820 */ /* 0x000fcc0000410000 */
[----:B------:R-:W0:Y:S02]  /*85b0*/  F2F.F64.F32 R2, R2 ;  /* 0x0000000200027310 */ /* 0x000e240000201800 */
[----:B0-----:R0:W-:Y:S01]  /*85c0*/  STG.E.64 desc[UR36][R16.64], R2 ;  /* 0x0000000210007986 */ /* 0x0011e2000c101b24 */
[----:B------:R-:W-:Y:S05]  /*85d0*/  BRA `(.L_x_8752) ;  /* 0x0000000800947947 */ /* 0x000fea0003800000 */
.L_x_8747:
        /* <DEDUP_REMOVED lines=12> */
.L_x_8761:
[----:B------:R-:W-:Y:S01]  /*86a0*/  FMUL.FTZ R4, R2, 1 ;  /* 0x3f80000002047820 */ /* 0x000fe20000410000 */
[----:B------:R-:W-:-:S05]  /*86b0*/  CS2R R6, SRZ ;  /* 0x0000000000067805 */ /* 0x000fca000001ff00 */
[----:B------:R-:W0:Y:S02]  /*86c0*/  F2F.F64.F32 R4, R4 ;  /* 0x0000000400047310 */ /* 0x000e240000201800 */
[----:B0-----:R0:W-:Y:S01]  /*86d0*/  STG.E.128 desc[UR36][R16.64], R4 ;  /* 0x0000000410007986 */ /* 0x0011e2000c101d24 */
[----:B------:R-:W-:Y:S05]  /*86e0*/  BRA `(.L_x_8752) ;  /* 0x0000000800507947 */ /* 0x000fea0003800000 */
.L_x_8760:
        /* <DEDUP_REMOVED lines=20> */
.L_x_8765:
[----:B------:R-:W-:Y:S05]  /*8830*/  BSYNC B0 ;  /* 0x0000000000007941 */ /* 0x000fea0003800000 */
.L_x_8764:
[----:B------:R-:W-:-:S05]  /*8840*/  LOP3.LUT R5, R0, R5, RZ, 0xfc, !PT ;  /* 0x0000000500057212 */ /* 0x000fca00078efcff */
[----:B------:R0:W-:Y:S01]  /*8850*/  STG.E.U8 desc[UR36][R16.64], R5 ;  /* 0x0000000510007986 */ /* 0x0001e2000c101124 */
[----:B------:R-:W-:Y:S05]  /*8860*/  BRA `(.L_x_8752) ;  /* 0x0000000400f07947 */ /* 0x000fea0003800000 */
.L_x_8763:
        /* <DEDUP_REMOVED lines=12> */
.L_x_8767:
[----:B------:R-:W-:Y:S01]  /*8930*/  IMAD.MOV.U32 R0, RZ, RZ, 0x7f ;  /* 0x0000007fff007424 */ /* 0x000fe200078e00ff */
[----:B------:R-:W-:-:S04]  /*8940*/  ISETP.GT.U32.AND P0, PT, R4, 0x7f800000, PT ;  /* 0x7f8000000400780c */ /* 0x000fc80003f04070 */
[----:B------:R-:W-:-:S09]  /*8950*/  SEL R0, R0, 0x7c, P0 ;  /* 0x0000007c00007807 */ /* 0x000fd20000000000 */
.L_x_8768:
[----:B------:R-:W-:Y:S05]  /*8960*/  BSYNC B0 ;  /* 0x0000000000007941 */ /* 0x000fea0003800000 */
.L_x_8766:
[----:B------:R-:W-:-:S04]  /*8970*/  LOP3.LUT R2, R2, 0x80000000, RZ, 0xc0, !PT ;  /* 0x8000000002027812 */ /* 0x000fc800078ec0ff */
[----:B------:R-:W-:-:S04]  /*8980*/  SHF.R.U32.HI R3, RZ, 0x18, R2 ;  /* 0x00000018ff037819 */ /* 0x000fc80000011602 */
[----:B------:R-:W-:-:S05]  /*8990*/  LOP3.LUT R3, R0, R3, RZ, 0xfc, !PT ;  /* 0x0000000300037212 */ /* 0x000fca00078efcff */
[----:B------:R0:W-:Y:S01]  /*89a0*/  STG.E.U8 desc[UR36][R16.64], R3 ;  /* 0x0000000310007986 */ /* 0x0001e2000c101124 */
[----:B------:R-:W-:Y:S05]  /*89b0*/  BRA `(.L_x_8752) ;  /* 0x00000004009c7947 */ /* 0x000fea0003800000 */
.L_x_8762:
[----:B------:R-:W-:-:S05]  /*89c0*/  F2FP.BF16.F32.PACK_AB R2, RZ, R2 ;  /* 0x00000002ff02723e */ /* 0x000fca00000010ff */
[----:B------:R0:W-:Y:S01]  /*89d0*/  STG.E.U16 desc[UR36][R16.64], R2 ;  /* 0x0000000210007986 */ /* 0x0001e2000c101524 */
[----:B------:R-:W-:Y:S05]  /*89e0*/  BRA `(.L_x_8752) ;  /* 0x0000000400907947 */ /* 0x000fea0003800000 */
.L_x_8759:
        /* <DEDUP_REMOVED lines=11> */
.L_x_8771:
        /* <DEDUP_REMOVED lines=16> */
.L_x_8774:
[----:B------:R-:W-:-:S04]  /*8ba0*/  LOP3.LUT R2, R2, 0x80000000, RZ, 0xc0, !PT ;  /* 0x8000000002027812 */ /* 0x000fc800078ec0ff */
[----:B------:R-:W-:-:S04]  /*8bb0*/  SHF.R.U32.HI R3, RZ, 0x18, R2 ;  /* 0x00000018ff037819 */ /* 0x000fc80000011602 */
[----:B------:R-:W-:-:S04]  /*8bc0*/  LOP3.LUT R0, R0, R3, RZ, 0xfc, !PT ;  /* 0x0000000300007212 */ /* 0x000fc800078efcff */
[----:B------:R-:W-:-:S07]  /*8bd0*/  PRMT R8, R0, 0x7610, R8 ;  /* 0x0000761000087816 */ /* 0x000fce0000000008 */
.L_x_8773:
[----:B------:R-:W-:Y:S05]  /*8be0*/  BSYNC B0 ;  /* 0x0000000000007941 */ /* 0x000fea0003800000 */
.L_x_8772:
[----:B------:R3:W-:Y:S01]  /*8bf0*/  STG.E.U8 desc[UR36][R16.64], R8 ;  /* 0x0000000810007986 */ /* 0x0007e2000c101124 */
[----:B------:R-:W-:Y:S05]  /*8c00*/  BRA `(.L_x_8752) ;  /* 0x0000000400087947 */ /* 0x000fea0003800000 */
.L_x_8770:
        /* <DEDUP_REMOVED lines=16> */
.L_x_8777:
[----:B------:R-:W-:-:S04]  /*8d10*/  LOP3.LUT R2, R2, 0x80000000, RZ, 0xc0, !PT ;  /* 0x8000000002027812 */ /* 0x000fc800078ec0ff */
[----:B------:R-:W-:-:S04]  /*8d20*/  SHF.R.U32.HI R3, RZ, 0x18, R2 ;  /* 0x00000018ff037819 */ /* 0x000fc80000011602 */
[----:B------:R-:W-:-:S04]  /*8d30*/  LOP3.LUT R0, R0, R3, RZ, 0xfc, !PT ;  /* 0x0000000300007212 */ /* 0x000fc800078efcff */
[----:B------:R-:W-:-:S07]  /*8d40*/  PRMT R8, R0, 0x7610, R8 ;  /* 0x0000761000087816 */ /* 0x000fce0000000008 */
.L_x_8776:
[----:B------:R-:W-:Y:S05]  /*8d50*/  BSYNC B0 ;  /* 0x0000000000007941 */ /* 0x000fea0003800000 */
.L_x_8775:
[----:B------:R0:W-:Y:S01]  /*8d60*/  STG.E.U8 desc[UR36][R16.64], R8 ;  /* 0x0000000810007986 */ /* 0x0001e2000c101124 */
[----:B------:R-:W-:Y:S05]  /*8d70*/  BRA `(.L_x_8752) ;  /* 0x0000000000ac7947 */ /* 0x000fea0003800000 */
.L_x_8769:
        /* <DEDUP_REMOVED lines=21> */
.L_x_8751:
        /* <DEDUP_REMOVED lines=16> */
.L_x_8780:
[----:B------:R-:W-:Y:S05]  /*8fd0*/  BRA `(.L_x_8752) ;  /* 0x0000000000147947 */ /* 0x000fea0003800000 */
.L_x_8779:
[----:B------:R-:W0:Y:S02]  /*8fe0*/  F2I.U64.TRUNC R2, R2 ;  /* 0x0000000200027311 */ /* 0x000e24000020d800 */
[----:B0-----:R2:W-:Y:S01]  /*8ff0*/  STG.E.64 desc[UR36][R16.64], R2 ;  /* 0x0000000210007986 */ /* 0x0015e2000c101b24 */
[----:B------:R-:W-:Y:S05]  /*9000*/  BRA `(.L_x_8752) ;  /* 0x0000000000087947 */ /* 0x000fea0003800000 */
.L_x_8778:
[----:B------:R-:W0:Y:S02]  /*9010*/  F2I.FTZ.U32.TRUNC.NTZ R3, R2 ;  /* 0x0000000200037305 */ /* 0x000e24000021f000 */
[----:B0-----:R0:W-:Y:S02]  /*9020*/  STG.E desc[UR36][R16.64], R3 ;  /* 0x0000000310007986 */ /* 0x0011e4000c101924 */
.L_x_8752:
[----:B------:R-:W-:-:S07]  /*9030*/  VIADD R19, R19, 0x80 ;  /* 0x0000008013137836 */ /* 0x000fce0000000000 */
.L_x_8717:
[----:B------:R-:W-:Y:S05]  /*9040*/  BSYNC B7 ;  /* 0x0000000000077941 */ /* 0x000fea0003800000 */
.L_x_8716:
        /* <DEDUP_REMOVED lines=306> */
.L_x_8781:
        /* <DEDUP_REMOVED lines=22> */
.L_x_8786:
[----:B------:R-:W2:Y:S02]  /*a4d0*/  LDG.E.U8 R0, desc[UR36][R2.64] ;  /* 0x0000002402007981 */ /* 0x000ea4000c1e1100 */
[----:B--2---:R-:W-:Y:S01]  /*a4e0*/  I2FP.F32.U32 R0, R0 ;  /* 0x0000000000007245 */ /* 0x004fe20000201000 */
[----:B------:R-:W-:Y:S06]  /*a4f0*/  BRA `(.L_x_8788) ;  /* 0x0000000c002c7947 */ /* 0x000fec0003800000 */
.L_x_8785:
        /* <DEDUP_REMOVED lines=9> */
.L_x_8790:
[----:B------:R-:W2:Y:S02]  /*a590*/  LDG.E R0, desc[UR36][R2.64] ;  /* 0x0000002402007981 */ /* 0x000ea4000c1e1900 */
[----:B--2---:R-:W-:Y:S01]  /*a5a0*/  I2FP.F32.S32 R0, R0 ;  /* 0x0000000000007245 */ /* 0x004fe20000201400 */
[----:B------:R-:W-:Y:S06]  /*a5b0*/  BRA `(.L_x_8788) ;  /* 0x0000000800fc7947 */ /* 0x000fec0003800000 */
.L_x_8789:
[----:B------:R-:W2:Y:S02]  /*a5c0*/  LDG.E.U16 R0, desc[UR36][R2.64] ;  /* 0x0000002402007981 */ /* 0x000ea4000c1e1500 */
[----:B--2---:R-:W0:Y:S01]  /*a5d0*/  I2F.S16 R0, R0 ;  /* 0x0000000000007306 */ /* 0x004e220000101400 */
[----:B------:R-:W-:Y:S05]  /*a5e0*/  BRA `(.L_x_8788) ;  /* 0x0000000800f07947 */ /* 0x000fea0003800000 */
.L_x_8784:
        /* <DEDUP_REMOVED lines=8> */
.L_x_8792:
[----:B------:R-:W2:Y:S02]  /*a670*/  LDG.E.U16 R0, desc[UR36][R2.64] ;  /* 0x0000002402007981 */ /* 0x000ea4000c1e1500 */
[----:B--2---:R-:W-:Y:S01]  /*a680*/  HADD2.F32 R0, -RZ, R0.H0_H0 ;  /* 0x20000000ff007230 */ /* 0x004fe20000004100 */
[----:B------:R-:W-:Y:S06]  /*a690*/  BRA `(.L_x_8788) ;  /* 0x0000000800c47947 */ /* 0x000fec0003800000 */
.L_x_8791:
        /* <DEDUP_REMOVED lines=8> */
.L_x_8794:
[----:B------:R-:W2:Y:S02]  /*a720*/  LDG.E.U16 R0, desc[UR36][R2.64] ;  /* 0x0000002402007981 */ /* 0x000ea4000c1e1500 */
[----:B--2---:R-:W-:Y:S01]  /*a730*/  HADD2.F32 R0, -RZ, R0.H0_H0 ;  /* 0x20000000ff007230 */ /* 0x004fe20000004100 */
[----:B------:R-:W-:Y:S06]  /*a740*/  BRA `(.L_x_8788) ;  /* 0x0000000800987947 */ /* 0x000fec0003800000 */
.L_x_8793:
[----:B------:R-:W2:Y:S01]  /*a750*/  LDG.E.64 R2, desc[UR36][R2.64] ;  /* 0x0000002402027981 */ /* 0x000ea2000c1e1b00 */
[----:B------:R-:W-:Y:S01]  /*a760*/  UMOV UR4, 0xf0000000 ;  /* 0xf000000000047882 */ /* 0x000fe20000000000 */
[----:B------:R-:W-:Y:S01]  /*a770*/  UMOV UR5, 0x380fffff ;  /* 0x380fffff00057882 */ /* 0x000fe20000000000 */
[----:B--2---:R-:W0:Y:S01]  /*a780*/  F2F.F32.F64 R0, R2 ;  /* 0x0000000200007310 */ /* 0x004e220000301000 */
[----:B------:R-:W-:-:S14]  /*a790*/  DSETP.GEU.AND P0, PT, |R2|, UR4, PT ;  /* 0x0000000402007e2a */ /* 0x000fdc000bf0e200 */
[----:B0-----:R-:W-:Y:S01]  /*a7a0*/  @!P0 FMUL R0, R0, 1.175494350822287508e-38 ;  /* 0x0080000000008820 */ /* 0x001fe20000400000 */
[----:B------:R-:W-:Y:S06]  /*a7b0*/  BRA `(.L_x_8788) ;  /* 0x00000008007c7947 */ /* 0x000fec0003800000 */
.L_x_8783:
        /* <DEDUP_REMOVED lines=12> */
.L_x_8797:
[----:B------:R-:W2:Y:S01]  /*a880*/  LDG.E.64 R2, desc[UR36][R2.64] ;  /* 0x0000002402027981 */ /* 0x000ea2000c1e1b00 */
[----:B------:R-:W-:Y:S01]  /*a890*/  UMOV UR4, 0xf0000000 ;  /* 0xf000000000047882 */ /* 0x000fe20000000000 */
[----:B------:R-:W-:Y:S01]  /*a8a0*/  UMOV UR5, 0x380fffff ;  /* 0x380fffff00057882 */ /* 0x000fe20000000000 */
[----:B--2---:R-:W0:Y:S01]  /*a8b0*/  F2F.F32.F64 R0, R2 ;  /* 0x0000000200007310 */ /* 0x004e220000301000 */
[----:B------:R-:W-:-:S14]  /*a8c0*/  DSETP.GEU.AND P0, PT, |R2|, UR4, PT ;  /* 0x0000000402007e2a */ /* 0x000fdc000bf0e200 */
[----:B0-----:R-:W-:Y:S01]  /*a8d0*/  @!P0 FMUL R0, R0, 1.175494350822287508e-38 ;  /* 0x0080000000008820 */ /* 0x001fe20000400000 */
[----:B------:R-:W-:Y:S06]  /*a8e0*/  BRA `(.L_x_8788) ;  /* 0x0000000800307947 */ /* 0x000fec0003800000 */
.L_x_8796:
        /* <DEDUP_REMOVED lines=26> */
.L_x_8799:
        /* <DEDUP_REMOVED lines=13> */
.L_x_8798:
[----:B------:R-:W2:Y:S02]  /*ab60*/  LDG.E.U16 R0, desc[UR36][R2.64] ;  /* 0x0000002402007981 */ /* 0x000ea4000c1e1500 */
[----:B--2---:R-:W-:Y:S01]  /*ab70*/  IMAD.U32 R0, R0, 0x10000, RZ ;  /* 0x0001000000007824 */ /* 0x004fe200078e00ff */
[----:B------:R-:W-:Y:S06]  /*ab80*/  BRA `(.L_x_8788) ;  /* 0x0000000400887947 */ /* 0x000fec0003800000 */
.L_x_8795:
        /* <DEDUP_REMOVED lines=11> */
.L_x_8802:
        /* <DEDUP_REMOVED lines=20> */
.L_x_8804:
[----:B------:R-:W-:Y:S05]  /*ad80*/  BSYNC B0 ;  /* 0x0000000000007941 */ /* 0x000fea0003800000 */
.L_x_8803:
[----:B------:R-:W-:Y:S01]  /*ad90*/  LEA R3, R0, 0x3b800000, 0x17 ;  /* 0x3b80000000037811 */ /* 0x000fe200078eb8ff */
[----:B------:R-:W-:-:S05]  /*ada0*/  IMAD.SHL.U32 R0, R2, 0x100000, RZ ;  /* 0x0010000002007824 */ /* 0x000fca00078e00ff */
[----:B------:R-:W-:Y:S01]  /*adb0*/  LOP3.LUT R0, R3, R0, R4, 0xfe, !PT ;  /* 0x0000000003007212 */ /* 0x000fe200078efe04 */
[----:B------:R-:W-:Y:S06]  /*adc0*/  BRA `(.L_x_8788) ;  /* 0x0000000000f87947 */ /* 0x000fec0003800000 */
.L_x_8801:
        /* <DEDUP_REMOVED lines=20> */
.L_x_8806:
[----:B------:R-:W-:Y:S05]  /*af10*/  BSYNC B0 ;  /* 0x0000000000007941 */ /* 0x000fea0003800000 */
.L_x_8805:
[----:B------:R-:W-:Y:S01]  /*af20*/  LEA R3, R0, 0x37800000, 0x17 ;  /* 0x3780000000037811 */ /* 0x000fe200078eb8ff */
[----:B------:R-:W-:-:S05]  /*af30*/  IMAD.SHL.U32 R0, R2, 0x200000, RZ ;  /* 0x0020000002007824 */ /* 0x000fca00078e00ff */
[----:B------:R-:W-:Y:S01]  /*af40*/  LOP3.LUT R0, R3, R0, R4, 0xfe, !PT ;  /* 0x0000000003007212 */ /* 0x000fe200078efe04 */
[----:B------:R-:W-:Y:S06]  /*af50*/  BRA `(.L_x_8788) ;  /* 0x0000000000947947 */ /* 0x000fec0003800000 */
.L_x_8800:
        /* <DEDUP_REMOVED lines=14> */
.L_x_8787:
        /* <DEDUP_REMOVED lines=16> */
.L_x_8809:
[----:B------:R-:W-:Y:S01]  /*b140*/  IMAD.MOV.U32 R0, RZ, RZ, RZ ;  /* 0x000000ffff007224 */ /* 0x000fe200078e00ff */
[----:B------:R-:W-:Y:S06]  /*b150*/  BRA `(.L_x_8788) ;  /* 0x0000000000147947 */ /* 0x000fec0003800000 */
.L_x_8808:
[----:B------:R-:W2:Y:S02]  /*b160*/  LDG.E.64 R2, desc[UR36][R2.64] ;  /* 0x0000002402027981 */ /* 0x000ea4000c1e1b00 */
[----:B--2---:R0:W1:Y:S01]  /*b170*/  I2F.U64 R0, R2 ;  /* 0x0000000200007312 */ /* 0x0040620000301000 */
[----:B------:R-:W-:Y:S05]  /*b180*/  BRA `(.L_x_8788) ;  /* 0x0000000000087947 */ /* 0x000fea0003800000 */
.L_x_8807:
[----:B------:R-:W2:Y:S02]  /*b190*/  LDG.E R0, desc[UR36][R2.64] ;  /* 0x0000002402007981 */ /* 0x000ea4000c1e1900 */
[----:B--2---:R-:W-:-:S07]  /*b1a0*/  I2FP.F32.U32 R0, R0 ;  /* 0x0000000000007245 */ /* 0x004fce0000201000 */
.L_x_8788:
[----:B------:R-:W-:Y:S05]  /*b1b0*/  BSYNC B6 ;  /* 0x0000000000067941 */ /* 0x000fea0003800000 */
.L_x_8782:
        /* <DEDUP_REMOVED lines=17> */
.L_x_8813:
[----:B------:R-:W0:Y:S02]  /*b2d0*/  F2I.S64.TRUNC R2, R2 ;  /* 0x0000000200027311 */ /* 0x000e24000020d900 */
[----:B0-----:R-:W-:-:S05]  /*b2e0*/  IMAD.MOV.U32 R5, RZ, RZ, R2 ;  /* 0x000000ffff057224 */ /* 0x001fca00078e0002 */
[----:B------:R-:W-:Y:S01]  /*b2f0*/  STG.E.U8 desc[UR36][R16.64], R5 ;  /* 0x0000000510007986 */ /* 0x000fe2000c101124 */
[----:B------:R-:W-:Y:S05]  /*b300*/  EXIT ;  /* 0x000000000000794d */ /* 0x000fea0003800000 */
.L_x_8812:
        /* <DEDUP_REMOVED lines=9> */
.L_x_8816:
[----:B------:R-:W0:Y:S02]  /*b3a0*/  F2I.FTZ.TRUNC.NTZ R3, R2 ;  /* 0x0000000200037305 */ /* 0x000e24000021f100 */
[----:B0-----:R-:W-:Y:S01]  /*b3b0*/  STG.E desc[UR36][R16.64], R3 ;  /* 0x0000000310007986 */ /* 0x001fe2000c101924 */
[----:B------:R-:W-:Y:S05]  /*b3c0*/  EXIT ;  /* 0x000000000000794d */ /* 0x000fea0003800000 */
.L_x_8815:
[----:B------:R-:W0:Y:S02]  /*b3d0*/  F2I.FTZ.TRUNC.NTZ R3, R2 ;  /* 0x0000000200037305 */ /* 0x000e24000021f100 */
[----:B0-----:R-:W-:Y:S01]  /*b3e0*/  STG.E.U16 desc[UR36][R16.64], R3 ;  /* 0x0000000310007986 */ /* 0x001fe2000c101524 */
[----:B------:R-:W-:Y:S05]  /*b3f0*/  EXIT ;  /* 0x000000000000794d */ /* 0x000fea0003800000 */
.L_x_8811:
        /* <DEDUP_REMOVED lines=8> */
.L_x_8818:
[----:B------:R-:W-:-:S05]  /*b480*/  F2FP.F16.F32.PACK_AB R2, RZ, R2 ;  /* 0x00000002ff02723e */ /* 0x000fca00000000ff */
[----:B------:R-:W-:Y:S01]  /*b490*/  STG.E.U16 desc[UR36][R16.64], R2 ;  /* 0x0000000210007986 */ /* 0x000fe2000c101524 */
[----:B------:R-:W-:Y:S05]  /*b4a0*/  EXIT ;  /* 0x000000000000794d */ /* 0x000fea0003800000 */
.L_x_8817:
        /* <DEDUP_REMOVED lines=9> */
.L_x_8820:
[----:B------:R-:W-:-:S04]  /*b540*/  F2FP.F16.F32.PACK_AB R3, RZ, R2 ;  /* 0x00000002ff03723e */ /* 0x000fc800000000ff */
[----:B------:R-:W-:-:S05]  /*b550*/  PRMT R3, R3, 0x5410, RZ ;  /* 0x0000541003037816 */ /* 0x000fca00000000ff */
[----:B------:R-:W-:Y:S01]  /*b560*/  STG.E desc[UR36][R16.64], R3 ;  /* 0x0000000310007986 */ /* 0x000fe2000c101924 */
[----:B------:R-:W-:Y:S05]  /*b570*/  EXIT ;  /* 0x000000000000794d */ /* 0x000fea0003800000 */
.L_x_8819:
[----:B------:R-:W-:-:S06]  /*b580*/  FMUL.FTZ R2, R2, 1 ;  /* 0x3f80000002027820 */ /* 0x000fcc0000410000 */
[----:B------:R-:W0:Y:S02]  /*b590*/  F2F.F64.F32 R2, R2 ;  /* 0x0000000200027310 */ /* 0x000e240000201800 */
[----:B0-----:R-:W-:Y:S01]  /*b5a0*/  STG.E.64 desc[UR36][R16.64], R2 ;  /* 0x0000000210007986 */ /* 0x001fe2000c101b24 */
[----:B------:R-:W-:Y:S05]  /*b5b0*/  EXIT ;  /* 0x000000000000794d */ /* 0x000fea0003800000 */
.L_x_8810:
        /* <DEDUP_REMOVED lines=12> */
.L_x_8823:
[----:B------:R-:W-:Y:S01]  /*b680*/  FMUL.FTZ R4, R2, 1 ;  /* 0x3f80000002047820 */ /* 0x000fe20000410000 */
[----:B------:R-:W-:-:S05]  /*b690*/  CS2R R6, SRZ ;  /* 0x0000000000067805 */ /* 0x000fca000001ff00 */
[----:B------:R-:W0:Y:S02]  /*b6a0*/  F2F.F64.F32 R4, R4 ;  /* 0x0000000400047310 */ /* 0x000e240000201800 */
[----:B0-----:R-:W-:Y:S01]  /*b6b0*/  STG.E.128 desc[UR36][R16.64], R4 ;  /* 0x0000000410007986 */ /* 0x001fe2000c101d24 */
[----:B------:R-:W-:Y:S05]  /*b6c0*/  EXIT ;  /* 0x000000000000794d */ /* 0x000fea0003800000 */
.L_x_8822:
        /* <DEDUP_REMOVED lines=20> */
.L_x_8827:
[----:B------:R-:W-:Y:S05]  /*b810*/  BSYNC B0 ;  /* 0x0000000000007941 */ /* 0x000fea0003800000 */
.L_x_8826:
[----:B------:R-:W-:-:S05]  /*b820*/  LOP3.LUT R5, R0, R5, RZ, 0xfc, !PT ;  /* 0x0000000500057212 */ /* 0x000fca00078efcff */
[----:B------:R-:W-:Y:S01]  /*b830*/  STG.E.U8 desc[UR36][R16.64], R5 ;  /* 0x0000000510007986 */ /* 0x000fe2000c101124 */
[----:B------:R-:W-:Y:S05]  /*b840*/  EXIT ;  /* 0x000000000000794d */ /* 0x000fea0003800000 */
.L_x_8825:
        /* <DEDUP_REMOVED lines=12> */
.L_x_8829:
[----:B------:R-:W-:Y:S01]  /*b910*/  IMAD.MOV.U32 R0, RZ, RZ, 0x7f ;  /* 0x0000007fff007424 */ /* 0x000fe200078e00ff */
[----:B------:R-:W-:-:S04]  /*b920*/  ISETP.GT.U32.AND P0, PT, R4, 0x7f800000, PT ;  /* 0x7f8000000400780c */ /* 0x000fc80003f04070 */
[----:B------:R-:W-:-:S09]  /*b930*/  SEL R0, R0, 0x7c, P0 ;  /* 0x0000007c00007807 */ /* 0x000fd20000000000 */
.L_x_8830:
[----:B------:R-:W-:Y:S05]  /*b940*/  BSYNC B0 ;  /* 0x0000000000007941 */ /* 0x000fea0003800000 */
.L_x_8828:
[----:B------:R-:W-:-:S04]  /*b950*/  LOP3.LUT R2, R2, 0x80000000, RZ, 0xc0, !PT ;  /* 0x8000000002027812 */ /* 0x000fc800078ec0ff */
[----:B------:R-:W-:-:S04]  /*b960*/  SHF.R.U32.HI R3, RZ, 0x18, R2 ;  /* 0x00000018ff037819 */ /* 0x000fc80000011602 */
[----:B------:R-:W-:-:S05]  /*b970*/  LOP3.LUT R3, R0, R3, RZ, 0xfc, !PT ;  /* 0x0000000300037212 */ /* 0x000fca00078efcff */
[----:B------:R-:W-:Y:S01]  /*b980*/  STG.E.U8 desc[UR36][R16.64], R3 ;  /* 0x0000000310007986 */ /* 0x000fe2000c101124 */
[----:B------:R-:W-:Y:S05]  /*b990*/  EXIT ;  /* 0x000000000000794d */ /* 0x000fea0003800000 */
.L_x_8824:
[----:B------:R-:W-:-:S05]  /*b9a0*/  F2FP.BF16.F32.PACK_AB R2, RZ, R2 ;  /* 0x00000002ff02723e */ /* 0x000fca00000010ff */
[----:B------:R-:W-:Y:S01]  /*b9b0*/  STG.E.U16 desc[UR36][R16.64], R2 ;  /* 0x0000000210007986 */ /* 0x000fe2000c101524 */
[----:B------:R-:W-:Y:S05]  /*b9c0*/  EXIT ;  /* 0x000000000000794d */ /* 0x000fea0003800000 */
.L_x_8821:
        /* <DEDUP_REMOVED lines=11> */
.L_x_8833:
        /* <DEDUP_REMOVED lines=16> */
.L_x_8836:
[----:B------:R-:W-:-:S04]  /*bb80*/  LOP3.LUT R2, R2, 0x80000000, RZ, 0xc0, !PT ;  /* 0x8000000002027812 */ /* 0x000fc800078ec0ff */
[----:B------:R-:W-:-:S04]  /*bb90*/  SHF.R.U32.HI R3, RZ, 0x18, R2 ;  /* 0x00000018ff037819 */ /* 0x000fc80000011602 */
[----:B------:R-:W-:-:S04]  /*bba0*/  LOP3.LUT R0, R0, R3, RZ, 0xfc, !PT ;  /* 0x0000000300007212 */ /* 0x000fc800078efcff */
[----:B------:R-:W-:-:S07]  /*bbb0*/  PRMT R8, R0, 0x7610, R8 ;  /* 0x0000761000087816 */ /* 0x000fce0000000008 */
.L_x_8835:
[----:B------:R-:W-:Y:S05]  /*bbc0*/  BSYNC B0 ;  /* 0x0000000000007941 */ /* 0x000fea0003800000 */
.L_x_8834:
[----:B------:R-:W-:Y:S01]  /*bbd0*/  STG.E.U8 desc[UR36][R16.64], R8 ;  /* 0x0000000810007986 */ /* 0x000fe2000c101124 */
[----:B------:R-:W-:Y:S05]  /*bbe0*/  EXIT ;  /* 0x000000000000794d */ /* 0x000fea0003800000 */
.L_x_8832:
        /* <DEDUP_REMOVED lines=16> */
.L_x_8839:
[----:B------:R-:W-:-:S04]  /*bcf0*/  LOP3.LUT R2, R2, 0x80000000, RZ, 0xc0, !PT ;  /* 0x8000000002027812 */ /* 0x000fc800078ec0ff */
[----:B------:R-:W-:-:S04]  /*bd00*/  SHF.R.U32.HI R3, RZ, 0x18, R2 ;  /* 0x00000018ff037819 */ /* 0x000fc80000011602 */
[----:B------:R-:W-:-:S04]  /*bd10*/  LOP3.LUT R0, R0, R3, RZ, 0xfc, !PT ;  /* 0x0000000300007212 */ /* 0x000fc800078efcff */
[----:B------:R-:W-:-:S07]  /*bd20*/  PRMT R8, R0, 0x7610, R8 ;  /* 0x0000761000087816 */ /* 0x000fce0000000008 */
.L_x_8838:
[----:B------:R-:W-:Y:S05]  /*bd30*/  BSYNC B0 ;  /* 0x0000000000007941 */ /* 0x000fea0003800000 */
.L_x_8837:
[----:B------:R-:W-:Y:S01]  /*bd40*/  STG.E.U8 desc[UR36][R16.64], R8 ;  /* 0x0000000810007986 */ /* 0x000fe2000c101124 */
[----:B------:R-:W-:Y:S05]  /*bd50*/  EXIT ;  /* 0x000000000000794d */ /* 0x000fea0003800000 */
.L_x_8831:
        /* <DEDUP_REMOVED lines=21> */
.L_x_8814:
        /* <DEDUP_REMOVED lines=16> */
.L_x_8842:
[----:B------:R-:W-:Y:S05]  /*bfb0*/  EXIT ;  /* 0x000000000000794d */ /* 0x000fea0003800000 */
.L_x_8841:
[----:B------:R-:W0:Y:S02]  /*bfc0*/  F2I.U64.TRUNC R2, R2 ;  /* 0x0000000200027311 */ /* 0x000e24000020d800 */
[----:B0-----:R-:W-:Y:S01]  /*bfd0*/  STG.E.64 desc[UR36][R16.64], R2 ;  /* 0x0000000210007986 */ /* 0x001fe2000c101b24 */
[----:B------:R-:W-:Y:S05]  /*bfe0*/  EXIT ;  /* 0x000000000000794d */ /* 0x000fea0003800000 */
.L_x_8840:
[----:B------:R-:W0:Y:S02]  /*bff0*/  F2I.FTZ.U32.TRUNC.NTZ R3, R2 ;  /* 0x0000000200037305 */ /* 0x000e24000021f000 */
[----:B0-----:R-:W-:Y:S01]  /*c000*/  STG.E desc[UR36][R16.64], R3 ;  /* 0x0000000310007986 */ /* 0x001fe2000c101924 */
[----:B------:R-:W-:Y:S05]  /*c010*/  EXIT ;  /* 0x000000000000794d */ /* 0x000fea0003800000 */
.L_x_8843:
        /* <DEDUP_REMOVED lines=14> */
.L_x_42187:


//--------------------- .text._ZN2at6native27unrolled_elementwise_kernelINS0_13AUnaryFunctorIfffZZZNS0_16fmax_kernel_cudaERNS_18TensorIteratorBaseEENKUlvE_clEvENKUlvE0_clEvEUlffE_EESt5arrayIPcLm2EELi4E23TrivialOffsetCalculatorILi1EjESD_NS0_6memory12LoadWithCastILi1EEENSE_13StoreWithCastILi1EEEEEviT_T0_T2_T3_T4_T5_ --------------------------
	.section	.text._ZN2at6native27unrolled_elementwise_kernelINS0_13AUnaryFunctorIfffZZZNS0_16fmax_kernel_cudaERNS_18TensorIteratorBaseEENKUlvE_clEvENKUlvE0_clEvEUlffE_EESt5arrayIPcLm2EELi4E23TrivialOffsetCalculatorILi1EjESD_NS0_6memory12LoadWithCastILi1EEENSE_13StoreWithCastILi1EEEEEviT_T0_T2_T3_T4_T5_,"ax",@progbits
	.align	128
        .global         _ZN2at6native27unrolled_elementwise_kernelINS0_13AUnaryFunctorIfffZZZNS0_16fmax_kernel_cudaERNS_18TensorIteratorBaseEENKUlvE_clEvENKUlvE0_clEvEUlffE_EESt5arrayIPcLm2EELi4E23TrivialOffsetCalculatorILi1EjESD_NS0_6memory12LoadWithCastILi1EEENSE_13StoreWithCastILi1EEEEEviT_T0_T2_T3_T4_T5_
        .type           _ZN2at6native27unrolled_elementwise_kernelINS0_13AUnaryFunctorIfffZZZNS0_16fmax_kernel_cudaERNS_18TensorIteratorBaseEENKUlvE_clEvENKUlvE0_clEvEUlffE_EESt5arrayIPcLm2EELi4E23TrivialOffsetCalculatorILi1EjESD_NS0_6memory12LoadWithCastILi1EEENSE_13StoreWithCastILi1EEEEEviT_T0_T2_T3_T4_T5_,@function
        .size           _ZN2at6native27unrolled_elementwise_kernelINS0_13AUnaryFunctorIfffZZZNS0_16fmax_kernel_cudaERNS_18TensorIteratorBaseEENKUlvE_clEvENKUlvE0_clEvEUlffE_EESt5arrayIPcLm2EELi4E23TrivialOffsetCalculatorILi1EjESD_NS0_6memory12LoadWithCastILi1EEENSE_13StoreWithCastILi1EEEEEviT_T0_T2_T3_T4_T5_,(.L_x_42188 - _ZN2at6native27unrolled_elementwise_kernelINS0_13AUnaryFunctorIfffZZZNS0_16fmax_kernel_cudaERNS_18TensorIteratorBaseEENKUlvE_clEvENKUlvE0_clEvEUlffE_EESt5arrayIPcLm2EELi4E23TrivialOffsetCalculatorILi1EjESD_NS0_6memory12LoadWithCastILi1EEENSE_13StoreWithCastILi1EEEEEviT_T0_T2_T3_T4_T5_)
        .other          _ZN2at6native27unrolled_elementwise_kernelINS0_13AUnaryFunctorIfffZZZNS0_16fmax_kernel_cudaERNS_18TensorIteratorBaseEENKUlvE_clEvENKUlvE0_clEvEUlffE_EESt5arrayIPcLm2EELi4E23TrivialOffsetCalculatorILi1EjESD_NS0_6memory12LoadWithCastILi1EEENSE_13StoreWithCastILi1EEEEEviT_T0_T2_T3_T4_T5_,@"STO_CUDA_ENTRY STV_DEFAULT"
_ZN2at6native27unrolled_elementwise_kernelINS0_13AUnaryFunctorIfffZZZNS0_16fmax_kernel_cudaERNS_18TensorIteratorBaseEENKUlvE_clEvENKUlvE0_clEvEUlffE_EESt5arrayIPcLm2EELi4E23TrivialOffsetCalculatorILi1EjESD_NS0_6memory12LoadWithCastILi1EEENSE_13StoreWithCastILi1EEEEEviT_T0_T2_T3_T4_T5_:
.text._ZN2at6native27unrolled_elementwise_kernelINS0_13AUnaryFunctorIfffZZZNS0_16fmax_kernel_cudaERNS_18TensorIteratorBaseEENKUlvE_clEvENKUlvE0_clEvEUlffE_EESt5arrayIPcLm2EELi4E23TrivialOffsetCalculatorILi1EjESD_NS0_6memory12LoadWithCastILi1EEENSE_13StoreWithCastILi1EEEEEviT_T0_T2_T3_T4_T5_:
        /* <DEDUP_REMOVED lines=33> */
.L_x_8850:
[----:B------:R-:W2:Y:S02]  /*0210*/  LDG.E.U8 R4, desc[UR36][R4.64] ;  /* 0x0000002404047981 */ /* 0x000ea4000c1e1100 */
[----:B--2---:R-:W-:Y:S01]  /*0220*/  I2FP.F32.U32 R22, R4 ;  /* 0x0000000400167245 */ /* 0x004fe20000201000 */
[----:B------:R-:W-:Y:S06]  /*0230*/  BRA `(.L_x_8852) ;  /* 0x0000000c00307947 */ /* 0x000fec0003800000 */
.L_x_8849:
        /* <DEDUP_REMOVED lines=9> */
.L_x_8854:
[----:B------:R-:W2:Y:S02]  /*02d0*/  LDG.E R4, desc[UR36][R4.64] ;  /* 0x0000002404047981 */ /* 0x000ea4000c1e1900 */
[----:B--2---:R-:W-:Y:S01]  /*02e0*/  I2FP.F32.S32 R22, R4 ;  /* 0x0000000400167245 */ /* 0x004fe20000201400 */
[----:B------:R-:W-:Y:S06]  /*02f0*/  BRA `(.L_x_8852) ;  /* 0x0000000c00007947 */ /* 0x000fec0003800000 */
.L_x_8853:
[----:B------:R-:W2:Y:S02]  /*0300*/  LDG.E.U16 R4, desc[UR36][R4.64] ;  /* 0x0000002404047981 */ /* 0x000ea4000c1e1500 */
[----:B--2---:R2:W3:Y:S01]  /*0310*/  I2F.S16 R22, R4 ;  /* 0x0000000400167306 */ /* 0x0044e20000101400 */
[----:B------:R-:W-:Y:S05]  /*0320*/  BRA `(.L_x_8852) ;  /* 0x0000000800f47947 */ /* 0x000fea0003800000 */
.L_x_8848:
        /* <DEDUP_REMOVED lines=8> */
.L_x_8856:
[----:B------:R-:W2:Y:S02]  /*03b0*/  LDG.E.U16 R4, desc[UR36][R4.64] ;  /* 0x0000002404047981 */ /* 0x000ea4000c1e1500 */
[----:B--2---:R-:W-:Y:S01]  /*03c0*/  HADD2.F32 R22, -RZ, R4.H0_H0 ;  /* 0x20000004ff167230 */ /* 0x004fe20000004100 */
[----:B------:R-:W-:Y:S06]  /*03d0*/  BRA `(.L_x_8852) ;  /* 0x0000000800c87947 */ /* 0x000fec0003800000 */
.L_x_8855:
        /* <DEDUP_REMOVED lines=8> */
.L_x_8858:
[----:B------:R-:W2:Y:S02]  /*0460*/  LDG.E.U16 R4, desc[UR36][R4.64] ;  /* 0x0000002404047981 */ /* 0x000ea4000c1e1500 */
[----:B--2---:R-:W-:Y:S01]  /*0470*/  HADD2.F32 R22, -RZ, R4.H0_H0 ;  /* 0x20000004ff167230 */ /* 0x004fe20000004100 */
[----:B------:R-:W-:Y:S06]  /*0480*/  BRA `(.L_x_8852) ;  /* 0x00000008009c7947 */ /* 0x000fec0003800000 */
.L_x_8857:
[----:B------:R-:W2:Y:S01]  /*0490*/  LDG.E.64 R4, desc[UR36][R4.64] ;  /* 0x0000002404047981 */ /* 0x000ea2000c1e1b00 */
[----:B------:R-:W-:Y:S01]  /*04a0*/  UMOV UR4, 0xf0000000 ;  /* 0xf000000000047882 */ /* 0x000fe20000000000 */
[----:B------:R-:W-:Y:S01]  /*04b0*/  UMOV UR5, 0x380fffff ;  /* 0x380fffff00057882 */ /* 0x000fe20000000000 */
[----:B--2---:R-:W0:Y:S01]  /*04c0*/  F2F.F32.F64 R22, R4 ;  /* 0x0000000400167310 */ /* 0x004e220000301000 */
[----:B------:R-:W-:-:S14]  /*04d0*/  DSETP.GEU.AND P0, PT, |R4|, UR4, PT ;  /* 0x0000000404007e2a */ /* 0x000fdc000bf0e200 */
[----:B0-----:R-:W-:Y:S01]  /*04e0*/  @!P0 FMUL R22, R22, 1.175494350822287508e-38 ;  /* 0x0080000016168820 */ /* 0x001fe20000400000 */
[----:B------:R-:W-:Y:S06]  /*04f0*/  BRA `(.L_x_8852) ;  /* 0x0000000800807947 */ /* 0x000fec0003800000 */
.L_x_8847:
        /* <DEDUP_REMOVED lines=12> */
.L_x_8861:
[----:B------:R-:W2:Y:S01]  /*05c0*/  LDG.E.64 R4, desc[UR36][R4.64] ;  /* 0x0000002404047981 */ /* 0x000ea2000c1e1b00 */
[----:B------:R-:W-:Y:S01]  /*05d0*/  UMOV UR4, 0xf0000000 ;  /* 0xf000000000047882 */ /* 0x000fe20000000000 */
[----:B------:R-:W-:Y:S01]  /*05e0*/  UMOV UR5, 0x380fffff ;  /* 0x380fffff00057882 */ /* 0x000fe20000000000 */
[----:B--2---:R-:W0:Y:S01]  /*05f0*/  F2F.F32.F64 R22, R4 ;  /* 0x0000000400167310 */ /* 0x004e220000301000 */
[----:B------:R-:W-:-:S14]  /*0600*/  DSETP.GEU.AND P0, PT, |R4|, UR4, PT ;  /* 0x0000000404007e2a */ /* 0x000fdc000bf0e200 */
[----:B0-----:R-:W-:Y:S01]  /*0610*/  @!P0 FMUL R22, R22, 1.175494350822287508e-38 ;  /* 0x0080000016168820 */ /* 0x001fe20000400000 */
[----:B------:R-:W-:Y:S06]  /*0620*/  BRA `(.L_x_8852) ;  /* 0x0000000800347947 */ /* 0x000fec0003800000 */
.L_x_8860:
        /* <DEDUP_REMOVED lines=26> */
.L_x_8863:
        /* <DEDUP_REMOVED lines=14> */
.L_x_8862:
[----:B------:R-:W2:Y:S02]  /*08b0*/  LDG.E.U16 R4, desc[UR36][R4.64] ;  /* 0x0000002404047981 */ /* 0x000ea4000c1e1500 */
[----:B--2---:R-:W-:Y:S01]  /*08c0*/  IMAD.U32 R22, R4, 0x10000, RZ ;  /* 0x0001000004167824 */ /* 0x004fe200078e00ff */
[----:B------:R-:W-:Y:S06]  /*08d0*/  BRA `(.L_x_8852) ;  /* 0x0000000400887947 */ /* 0x000fec0003800000 */
.L_x_8859:
        /* <DEDUP_REMOVED lines=11> */
.L_x_8866:
        /* <DEDUP_REMOVED lines=20> */
.L_x_8868:
[----:B------:R-:W-:Y:S05]  /*0ad0*/  BSYNC B0 ;  /* 0x0000000000007941 */ /* 0x000fea0003800000 */
.L_x_8867:
[----:B------:R-:W-:Y:S01]  /*0ae0*/  IMAD.SHL.U32 R3, R3, 0x100000, RZ ;  /* 0x0010000003037824 */ /* 0x000fe200078e00ff */
[----:B------:R-:W-:-:S04]  /*0af0*/  LEA R5, R0, 0x3b800000, 0x17 ;  /* 0x3b80000000057811 */ /* 0x000fc800078eb8ff */
[----:B------:R-:W-:Y:S01]  /*0b00*/  LOP3.LUT R22, R5, R3, R22, 0xfe, !PT ;  /* 0x0000000305167212 */ /* 0x000fe200078efe16 */
[----:B------:R-:W-:Y:S06]  /*0b10*/  BRA `(.L_x_8852) ;  /* 0x0000000000f87947 */ /* 0x000fec0003800000 */
.L_x_8865:
        /* <DEDUP_REMOVED lines=20> */
.L_x_8870:
[----:B------:R-:W-:Y:S05]  /*0c60*/  BSYNC B0 ;  /* 0x0000000000007941 */ /* 0x000fea0003800000 */
.L_x_8869:
[----:B------:R-:W-:Y:S01]  /*0c70*/  IMAD.SHL.U32 R3, R3, 0x200000, RZ ;  /* 0x0020000003037824 */ /* 0x000fe200078e00ff */
[----:B------:R-:W-:-:S04]  /*0c80*/  LEA R5, R0, 0x37800000, 0x17 ;  /* 0x3780000000057811 */ /* 0x000fc800078eb8ff */
[----:B------:R-:W-:Y:S01]  /*0c90*/  LOP3.LUT R22, R5, R3, R22, 0xfe, !PT ;  /* 0x0000000305167212 */ /* 0x000fe200078efe16 */
[----:B------:R-:W-:Y:S06]  /*0ca0*/  BRA `(.L_x_8852) ;  /* 0x0000000000947947 */ /* 0x000fec0003800000 */
.L_x_8864:
        /* <DEDUP_REMOVED lines=14> */
.L_x_8851:
        /* <DEDUP_REMOVED lines=16> */
.L_x_8873:
[----:B------:R-:W-:Y:S01]  /*0e90*/  IMAD.MOV.U32 R22, RZ, RZ, RZ ;  /* 0x000000ffff167224 */ /* 0x000fe200078e00ff */
[----:B------:R-:W-:Y:S06]  /*0ea0*/  BRA `(.L_x_8852) ;  /* 0x0000000000147947 */ /* 0x000fec0003800000 */
.L_x_8872:
[----:B------:R-:W2:Y:S02]  /*0eb0*/  LDG.E.64 R22, desc[UR36][R4.64] ;  /* 0x0000002404167981 */ /* 0x000ea4000c1e1b00 */
[----:B--2---:R0:W1:Y:S01]  /*0ec0*/  I2F.U64 R22, R22 ;  /* 0x0000001600167312 */ /* 0x0040620000301000 */
[----:B------:R-:W-:Y:S05]  /*0ed0*/  BRA `(.L_x_8852) ;  /* 0x0000000000087947 */ /* 0x000fea0003800000 */
.L_x_8871:
[----:B------:R-:W2:Y:S02]  /*0ee0*/  LDG.E R4, desc[UR36][R4.64] ;  /* 0x0000002404047981 */ /* 0x000ea4000c1e1900 */
[----:B--2---:R-:W-:-:S07]  /*0ef0*/  I2FP.F32.U32 R22, R4 ;  /* 0x0000000400167245 */ /* 0x004fce0000201000 */
.L_x_8852:
[----:B------:R-:W-:Y:S05]  /*0f00*/  BSYNC B6 ;  /* 0x0000000000067941 */ /* 0x000fea0003800000 */
.L_x_8846:
[----:B------:R-:W2:Y:S02]  /*0f10*/  S2R R16, SR_TID.X ;  /* 0x0000000000107919 */ /* 0x000ea40000002100 */
[----:B--2---:R-:W-:-:S07]  /*0f20*/  VIADD R16, R16, 0x80 ;  /* 0x0000008010107836 */ /* 0x004fce0000000000 */
.L_x_8845:
[----:B------:R-:W-:Y:S05]  /*0f30*/  BSYNC B7 ;  /* 0x0000000000077941 */ /* 0x000fea0003800000 */
.L_x_8844:
        /* <DEDUP_REMOVED lines=25> */
.L_x_8880:
[----:B------:R-:W2:Y:S02]  /*10d0*/  LDG.E.U8 R4, desc[UR36][R4.64] ;  /* 0x0000002404047981 */ /* 0x000ea4000c1e1100 */
[----:B--2---:R-:W-:Y:S01]  /*10e0*/  I2FP.F32.U32 R18, R4 ;  /* 0x0000000400127245 */ /* 0x004fe20000201000 */
[----:B------:R-:W-:Y:S06]  /*10f0*/  BRA `(.L_x_8882) ;  /* 0x0000000c002c7947 */ /* 0x000fec0003800000 */
.L_x_8879:
        /* <DEDUP_REMOVED lines=9> */
.L_x_8884:
[----:B------:R-:W2:Y:S02]  /*1190*/  LDG.E R4, desc[UR36][R4.64] ;  /* 0x0000002404047981 */ /* 0x000ea4000c1e1900 */
[----:B--2---:R-:W-:Y:S01]  /*11a0*/  I2FP.F32.S32 R18, R4 ;  /* 0x0000000400127245 */ /* 0x004fe20000201400 */
[----:B------:R-:W-:Y:S06]  /*11b0*/  BRA `(.L_x_8882) ;  /* 0x0000000800fc7947 */ /* 0x000fec0003800000 */
.L_x_8883:
[----:B------:R-:W2:Y:S02]  /*11c0*/  LDG.E.U16 R4, desc[UR36][R4.64] ;  /* 0x0000002404047981 */ /* 0x000ea4000c1e1500 */
[----:B--2---:R0:W2:Y:S01]  /*11d0*/  I2F.S16 R18, R4 ;  /* 0x0000000400127306 */ /* 0x0040a20000101400 */
[----:B------:R-:W-:Y:S05]  /*11e0*/  BRA `(.L_x_8882) ;  /* 0x0000000800f07947 */ /* 0x000fea0003800000 */
.L_x_8878:
        /* <DEDUP_REMOVED lines=8> */
.L_x_8886:
[----:B------:R-:W2:Y:S02]  /*1270*/  LDG.E.U16 R4, desc[UR36][R4.64] ;  /* 0x0000002404047981 */ /* 0x000ea4000c1e1500 */
[----:B--2---:R-:W-:Y:S01]  /*1280*/  HADD2.F32 R18, -RZ, R4.H0_H0 ;  /* 0x20000004ff127230 */ /* 0x004fe20000004100 */
[----:B------:R-:W-:Y:S06]  /*1290*/  BRA `(.L_x_8882) ;  /* 0x0000000800c47947 */ /* 0x000fec0003800000 */
.L_x_8885:
        /* <DEDUP_REMOVED lines=8> */
.L_x_8888:
[----:B------:R-:W2:Y:S02]  /*1320*/  LDG.E.U16 R4, desc[UR36][R4.64] ;  /* 0x0000002404047981 */ /* 0x000ea4000c1e1500 */
[----:B--2---:R-:W-:Y:S01]  /*1330*/  HADD2.F32 R18, -RZ, R4.H0_H0 ;  /* 0x20000004ff127230 */ /* 0x004fe20000004100 */
[----:B------:R-:W-:Y:S06]  /*1340*/  BRA `(.L_x_8882) ;  /* 0x0000000800987947 */ /* 0x000fec0003800000 */
.L_x_8887:
[----:B------:R-:W2:Y:S01]  /*1350*/  LDG.E.64 R4, desc[UR36][R4.64] ;  /* 0x0000002404047981 */ /* 0x000ea2000c1e1b00 */
[----:B------:R-:W-:Y:S01]  /*1360*/  UMOV UR4, 0xf0000000 ;  /* 0xf000000000047882 */ /* 0x000fe20000000000 */
[----:B------:R-:W-:Y:S01]  /*1370*/  UMOV UR5, 0x380fffff ;  /* 0x380fffff00057882 */ /* 0x000fe20000000000 */
[----:B--2---:R-:W0:Y:S01]  /*1380*/  F2F.F32.F64 R18, R4 ;  /* 0x0000000400127310 */ /* 0x004e220000301000 */
[----:B------:R-:W-:-:S14]  /*1390*/  DSETP.GEU.AND P0, PT, |R4|, UR4, PT ;  /* 0x0000000404007e2a */ /* 0x000fdc000bf0e200 */
[----:B0-----:R-:W-:Y:S01]  /*13a0*/  @!P0 FMUL R18, R18, 1.175494350822287508e-38 ;  /* 0x0080000012128820 */ /* 0x001fe20000400000 */
[----:B------:R-:W-:Y:S06]  /*13b0*/  BRA `(.L_x_8882) ;  /* 0x00000008007c7947 */ /* 0x000fec0003800000 */
.L_x_8877:
        /* <DEDUP_REMOVED lines=12> */
.L_x_8891:
[----:B------:R-:W2:Y:S01]  /*1480*/  LDG.E.64 R4, desc[UR36][R4.64] ;  /* 0x0000002404047981 */ /* 0x000ea2000c1e1b00 */
[----:B------:R-:W-:Y:S01]  /*1490*/  UMOV UR4, 0xf0000000 ;  /* 0xf000000000047882 */ /* 0x000fe20000000000 */
[----:B------:R-:W-:Y:S01]  /*14a0*/  UMOV UR5, 0x380fffff ;  /* 0x380fffff00057882 */ /* 0x000fe20000000000 */
[----:B--2---:R-:W0:Y:S01]  /*14b0*/  F2F.F32.F64 R18, R4 ;  /* 0x0000000400127310 */ /* 0x004e220000301000 */
[----:B------:R-:W-:-:S14]  /*14c0*/  DSETP.GEU.AND P0, PT, |R4|, UR4, PT ;  /* 0x0000000404007e2a */ /* 0x000fdc000bf0e200 */
[----:B0-----:R-:W-:Y:S01]  /*14d0*/  @!P0 FMUL R18, R18, 1.175494350822287508e-38 ;  /* 0x0080000012128820 */ /* 0x001fe20000400000 */
[----:B------:R-:W-:Y:S06]  /*14e0*/  BRA `(.L_x_8882) ;  /* 0x0000000800307947 */ /* 0x000fec0003800000 */
.L_x_8890:
        /* <DEDUP_REMOVED lines=26> */
.L_x_8893:
        /* <DEDUP_REMOVED lines=13> */
.L_x_8892:
[----:B------:R-:W2:Y:S02]  /*1760*/  LDG.E.U16 R4, desc[UR36][R4.64] ;  /* 0x0000002404047981 */ /* 0x000ea4000c1e1500 */
[----:B--2---:R-:W-:Y:S01]  /*1770*/  IMAD.U32 R18, R4, 0x10000, RZ ;  /* 0x0001000004127824 */ /* 0x004fe200078e00ff */
[----:B------:R-:W-:Y:S06]  /*1780*/  BRA `(.L_x_8882) ;  /* 0x0000000400887947 */ /* 0x000fec0003800000 */
.L_x_8889:
        /* <DEDUP_REMOVED lines=11> */
.L_x_8896:
        /* <DEDUP_REMOVED lines=20> */
.L_x_8898:
[----:B------:R-:W-:Y:S05]  /*1980*/  BSYNC B0 ;  /* 0x0000000000007941 */ /* 0x000fea0003800000 */
.L_x_8897:
[----:B------:R-:W-:Y:S01]  /*1990*/  IMAD.SHL.U32 R3, R3, 0x100000, RZ ;  /* 0x0010000003037824 */ /* 0x000fe200078e00ff */
[----:B------:R-:W-:-:S04]  /*19a0*/  LEA R5, R0, 0x3b800000, 0x17 ;  /* 0x3b80000000057811 */ /* 0x000fc800078eb8ff */
[----:B------:R-:W-:Y:S01]  /*19b0*/  LOP3.LUT R18, R5, R3, R18, 0xfe, !PT ;  /* 0x0000000305127212 */ /* 0x000fe200078efe12 */
[----:B------:R-:W-:Y:S06]  /*19c0*/  BRA `(.L_x_8882) ;  /* 0x0000000000f87947 */ /* 0x000fec0003800000 */
.L_x_8895:
        /* <DEDUP_REMOVED lines=20> */
.L_x_8900:
[----:B------:R-:W-:Y:S05]  /*1b10*/  BSYNC B0 ;  /* 0x0000000000007941 */ /* 0x000fea0003800000 */
.L_x_8899:
[----:B------:R-:W-:Y:S01]  /*1b20*/  IMAD.SHL.U32 R3, R3, 0x200000, RZ ;  /* 0x0020000003037824 */ /* 0x000fe200078e00ff */
[----:B------:R-:W-:-:S04]  /*1b30*/  LEA R5, R0, 0x37800000, 0x17 ;  /* 0x3780000000057811 */ /* 0x000fc800078eb8ff */
[----:B------:R-:W-:Y:S01]  /*1b40*/  LOP3.LUT R18, R5, R3, R18, 0xfe, !PT ;  /* 0x0000000305127212 */ /* 0x000fe200078efe12 */
[----:B------:R-:W-:Y:S06]  /*1b50*/  BRA `(.L_x_8882) ;  /* 0x0000000000947947 */ /* 0x000fec0003800000 */
.L_x_8894:
        /* <DEDUP_REMOVED lines=14> */
.L_x_8881:
        /* <DEDUP_REMOVED lines=16> */
.L_x_8903:
[----:B------:R-:W-:Y:S01]  /*1d40*/  IMAD.MOV.U32 R18, RZ, RZ, RZ ;  /* 0x000000ffff127224 */ /* 0x000fe200078e00ff */
[----:B------:R-:W-:Y:S06]  /*1d50*/  BRA `(.L_x_8882) ;  /* 0x0000000000147947 */ /* 0x000fec0003800000 */
.L_x_8902:
[----:B------:R-:W2:Y:S02]  /*1d60*/  LDG.E.64 R18, desc[UR36][R4.64] ;  /* 0x0000002404127981 */ /* 0x000ea4000c1e1b00 */
[----:B--2---:R0:W2:Y:S01]  /*1d70*/  I2F.U64 R18, R18 ;  /* 0x0000001200127312 */ /* 0x0040a20000301000 */
[----:B------:R-:W-:Y:S05]  /*1d80*/  BRA `(.L_x_8882) ;  /* 0x0000000000087947 */ /* 0x000fea0003800000 */
.L_x_8901:
[----:B------:R-:W2:Y:S02]  /*1d90*/  LDG.E R4, desc[UR36][R4.64] ;  /* 0x0000002404047981 */ /* 0x000ea4000c1e1900 */
[----:B--2---:R-:W-:-:S07]  /*1da0*/  I2FP.F32.U32 R18, R4 ;  /* 0x0000000400127245 */ /* 0x004fce0000201000 */
.L_x_8882:
[----:B------:R-:W-:Y:S05]  /*1db0*/  BSYNC B6 ;  /* 0x0000000000067941 */ /* 0x000fea0003800000 */
.L_x_8876:
[----:B------:R-:W-:-:S07]  /*1dc0*/  VIADD R16, R16, 0x80 ;  /* 0x0000008010107836 */ /* 0x000fce0000000000 */
.L_x_8875:
[----:B------:R-:W-:Y:S05]  /*1dd0*/  BSYNC B7 ;  /* 0x0000000000077941 */ /* 0x000fea0003800000 */
.L_x_8874:
        /* <DEDUP_REMOVED lines=27> */
.L_x_8910:
[----:B------:R-:W2:Y:S02]  /*1f90*/  LDG.E.U8 R4, desc[UR36][R4.64] ;  /* 0x0000002404047981 */ /* 0x000ea4000c1e1100 */
[----:B--2---:R-:W-:Y:S01]  /*1fa0*/  I2FP.F32.U32 R23, R4 ;  /* 0x0000000400177245 */ /* 0x004fe20000201000 */
[----:B------:R-:W-:Y:S06]  /*1fb0*/  BRA `(.L_x_8912) ;  /* 0x0000000c002c7947 */ /* 0x000fec0003800000 */
.L_x_8909:
        /* <DEDUP_REMOVED lines=9> */
.L_x_8914:
[----:B------:R-:W2:Y:S02]  /*2050*/  LDG.E R4, desc[UR36][R4.64] ;  /* 0x0000002404047981 */ /* 0x000ea4000c1e1900 */
[----:B--2---:R-:W-:Y:S01]  /*2060*/  I2FP.F32.S32 R23, R4 ;  /* 0x0000000400177245 */ /* 0x004fe20000201400 */
[----:B------:R-:W-:Y:S06]  /*2070*/  BRA `(.L_x_8912) ;  /* 0x0000000800fc7947 */ /* 0x000fec0003800000 */
.L_x_8913:
[----:B------:R-:W2:Y:S02]  /*2080*/  LDG.E.U16 R4, desc[UR36][R4.64] ;  /* 0x0000002404047981 */ /* 0x000ea4000c1e1500 */
[----:B--2---:R4:W0:Y:S01]  /*2090*/  I2F.S16 R23, R4 ;  /* 0x0000000400177306 */ /* 0x0048220000101400 */
[----:B------:R-:W-:Y:S05]  /*20a0*/  BRA `(.L_x_8912) ;  /* 0x0000000800f07947 */ /* 0x000fea0003800000 */
.L_x_8908:
        /* <DEDUP_REMOVED lines=8> */
.L_x_8916:
[----:B------:R-:W2:Y:S02]  /*2130*/  LDG.E.U16 R4, desc[UR36][R4.64] ;  /* 0x0000002404047981 */ /* 0x000ea4000c1e1500 */
[----:B--2---:R-:W-:Y:S01]  /*2140*/  HADD2.F32 R23, -RZ, R4.H0_H0 ;  /* 0x20000004ff177230 */ /* 0x004fe20000004100 */
[----:B------:R-:W-:Y:S06]  /*2150*/  BRA `(.L_x_8912) ;  /* 0x0000000800c47947 */ /* 0x000fec0003800000 */
.L_x_8915:
        /* <DEDUP_REMOVED lines=8> */
.L_x_8918:
[----:B------:R-:W2:Y:S02]  /*21e0*/  LDG.E.U16 R4, desc[UR36][R4.64] ;  /* 0x0000002404047981 */ /* 0x000ea4000c1e1500 */
[----:B--2---:R-:W-:Y:S01]  /*21f0*/  HADD2.F32 R23, -RZ, R4.H0_H0 ;  /* 0x20000004ff177230 */ /* 0x004fe20000004100 */
[----:B------:R-:W-:Y:S06]  /*2200*/  BRA `(.L_x_8912) ;  /* 0x0000000800987947 */ /* 0x000fec0003800000 */
.L_x_8917:
[----:B------:R-:W2:Y:S01]  /*2210*/  LDG.E.64 R4, desc[UR36][R4.64] ;  /* 0x0000002404047981 */ /* 0x000ea2000c1e1b00 */
[----:B------:R-:W-:Y:S01]  /*2220*/  UMOV UR4, 0xf0000000 ;  /* 0xf000000000047882 */ /* 0x000fe20000000000 */
[----:B------:R-:W-:Y:S01]  /*2230*/  UMOV UR5, 0x380fffff ;  /* 0x380fffff00057882 */ /* 0x000fe20000000000 */
[----:B--2---:R-:W0:Y:S01]  /*2240*/  F2F.F32.F64 R23, R4 ;  /* 0x0000000400177310 */ /* 0x004e220000301000 */
[----:B------:R-:W-:-:S14]  /*2250*/  DSETP.GEU.AND P0, PT, |R4|, UR4, PT ;  /* 0x0000000404007e2a */ /* 0x000fdc000bf0e200 */
[----:B0-----:R-:W-:Y:S01]  /*2260*/  @!P0 FMUL R23, R23, 1.175494350822287508e-38 ;  /* 0x0080000017178820 */ /* 0x001fe20000400000 */
[----:B------:R-:W-:Y:S06]  /*2270*/  BRA `(.L_x_8912) ;  /* 0x00000008007c7947 */ /* 0x000fec0003800000 */
.L_x_8907:
        /* <DEDUP_REMOVED lines=12> */
.L_x_8921:
[----:B------:R-:W2:Y:S01]  /*2340*/  LDG.E.64 R4, desc[UR36][R4.64] ;  /* 0x0000002404047981 */ /* 0x000ea2000c1e1b00 */
[----:B------:R-:W-:Y:S01]  /*2350*/  UMOV UR4, 0xf0000000 ;  /* 0xf000000000047882 */ /* 0x000fe20000000000 */
[----:B------:R-:W-:Y:S01]  /*2360*/  UMOV UR5, 0x380fffff ;  /* 0x380fffff00057882 */ /* 0x000fe20000000000 */
[----:B--2---:R-:W0:Y:S01]  /*2370*/  F2F.F32.F64 R23, R4 ;  /* 0x0000000400177310 */ /* 0x004e220000301000 */
[----:B------:R-:W-:-:S14]  /*2380*/  DSETP.GEU.AND P0, PT, |R4|, UR4, PT ;  /* 0x0000000404007e2a */ /* 0x000fdc000bf0e200 */
[----:B0-----:R-:W-:Y:S01]  /*2390*/  @!P0 FMUL R23, R23, 1.175494350822287508e-38 ;  /* 0x0080000017178820 */ /* 0x001fe20000400000 */
[----:B------:R-:W-:Y:S06]  /*23a0*/  BRA `(.L_x_8912) ;  /* 0x0000000800307947 */ /* 0x000fec0003800000 */
.L_x_8920:
        /* <DEDUP_REMOVED lines=26> */
.L_x_8923:
        /* <DEDUP_REMOVED lines=13> */
.L_x_8922:
[----:B------:R-:W2:Y:S02]  /*2620*/  LDG.E.U16 R4, desc[UR36][R4.64] ;  /* 0x0000002404047981 */ /* 0x000ea4000c1e1500 */
[----:B--2---:R-:W-:Y:S01]  /*2630*/  IMAD.U32 R23, R4, 0x10000, RZ ;  /* 0x0001000004177824 */ /* 0x004fe200078e00ff */
[----:B------:R-:W-:Y:S06]  /*2640*/  BRA `(.L_x_8912) ;  /* 0x0000000400887947 */ /* 0x000fec0003800000 */
.L_x_8919:
        /* <DEDUP_REMOVED lines=11> */
.L_x_8926:
        /* <DEDUP_REMOVED lines=20> */
.L_x_8928:
[----:B------:R-:W-:Y:S05]  /*2840*/  BSYNC B0 ;  /* 0x0000000000007941 */ /* 0x000fea0003800000 */
.L_x_8927:
[----:B------:R-:W-:Y:S01]  /*2850*/  IMAD.SHL.U32 R3, R3, 0x100000, RZ ;  /* 0x0010000003037824 */ /* 0x000fe200078e00ff */
[----:B------:R-:W-:-:S04]  /*2860*/  LEA R0, R0, 0x3b800000, 0x17 ;  /* 0x3b80000000007811 */ /* 0x000fc800078eb8ff */
[----:B------:R-:W-:Y:S01]  /*2870*/  LOP3.LUT R23, R0, R3, R23, 0xfe, !PT ;  /* 0x0000000300177212 */ /* 0x000fe200078efe17 */
[----:B------:R-:W-:Y:S06]  /*2880*/  BRA `(.L_x_8912) ;  /* 0x0000000000f87947 */ /* 0x000fec0003800000 */
.L_x_8925:
        /* <DEDUP_REMOVED lines=20> */
.L_x_8930:
[----:B------:R-:W-:Y:S05]  /*29d0*/  BSYNC B0 ;  /* 0x0000000000007941 */ /* 0x000fea0003800000 */
.L_x_8929:
[----:B------:R-:W-:Y:S01]  /*29e0*/  IMAD.SHL.U32 R3, R3, 0x200000, RZ ;  /* 0x0020000003037824 */ /* 0x000fe200078e00ff */
[----:B------:R-:W-:-:S04]  /*29f0*/  LEA R0, R0, 0x37800000, 0x17 ;  /* 0x3780000000007811 */ /* 0x000fc800078eb8ff */
[----:B------:R-:W-:Y:S01]  /*2a00*/  LOP3.LUT R23, R0, R3, R23, 0xfe, !PT ;  /* 0x0000000300177212 */ /* 0x000fe200078efe17 */
[----:B------:R-:W-:Y:S06]  /*2a10*/  BRA `(.L_x_8912) ;  /* 0x0000000000947947 */ /* 0x000fec0003800000 */
.L_x_8924:
        /* <DEDUP_REMOVED lines=14> */
.L_x_8911:
        /* <DEDUP_REMOVED lines=16> */
.L_x_8933:
[----:B------:R-:W-:Y:S01]  /*2c00*/  IMAD.MOV.U32 R23, RZ, RZ, RZ ;  /* 0x000000ffff177224 */ /* 0x000fe200078e00ff */
[----:B------:R-:W-:Y:S06]  /*2c10*/  BRA `(.L_x_8912) ;  /* 0x0000000000147947 */ /* 0x000fec0003800000 */
.L_x_8932:
[----:B------:R-:W2:Y:S02]  /*2c20*/  LDG.E.64 R4, desc[UR36][R4.64] ;  /* 0x0000002404047981 */ /* 0x000ea4000c1e1b00 */
[----:B--2---:R0:W2:Y:S01]  /*2c30*/  I2F.U64 R23, R4 ;  /* 0x0000000400177312 */ /* 0x0040a20000301000 */
[----:B------:R-:W-:Y:S05]  /*2c40*/  BRA `(.L_x_8912) ;  /* 0x0000000000087947 */ /* 0x000fea0003800000 */
.L_x_8931:
[----:B------:R-:W2:Y:S02]  /*2c50*/  LDG.E R4, desc[UR36][R4.64] ;  /* 0x0000002404047981 */ /* 0x000ea4000c1e1900 */
[----:B--2---:R-:W-:-:S07]  /*2c60*/  I2FP.F32.U32 R23, R4 ;  /* 0x0000000400177245 */ /* 0x004fce0000201000 */
.L_x_8912:
[----:B------:R-:W-:Y:S05]  /*2c70*/  BSYNC B6 ;  /* 0x0000000000067941 */ /* 0x000fea0003800000 */
.L_x_8906:
[----:B------:R-:W-:-:S07]  /*2c80*/  VIADD R16, R16, 0x80 ;  /* 0x0000008010107836 */ /* 0x000fce0000000000 */
.L_x_8905:
[----:B------:R-:W-:Y:S05]  /*2c90*/  BSYNC B7 ;  /* 0x0000000000077941 */ /* 0x000fea0003800000 */
.L_x_8904:
        /* <DEDUP_REMOVED lines=23> */
.L_x_8939:
[----:B------:R-:W2:Y:S02]  /*2e10*/  LDG.E.U8 R4, desc[UR36][R4.64] ;  /* 0x0000002404047981 */ /* 0x000ea4000c1e1100 */
[----:B--2---:R-:W-:Y:S01]  /*2e20*/  I2FP.F32.U32 R19, R4 ;  /* 0x0000000400137245 */ /* 0x004fe20000201000 */
[----:B------:R-:W-:Y:S06]  /*2e30*/  BRA `(.L_x_8935) ;  /* 0x0000000c00207947 */ /* 0x000fec0003800000 */
.L_x_8938:
        /* <DEDUP_REMOVED lines=9> */
.L_x_8942:
[----:B------:R-:W2:Y:S02]  /*2ed0*/  LDG.E R4, desc[UR36][R4.64] ;  /* 0x0000002404047981 */ /* 0x000ea4000c1e1900 */
[----:B--2---:R-:W-:Y:S01]  /*2ee0*/  I2FP.F32.S32 R19, R4 ;  /* 0x0000000400137245 */ /* 0x004fe20000201400 */
[----:B------:R-:W-:Y:S06]  /*2ef0*/  BRA `(.L_x_8935) ;  /* 0x0000000800f07947 */ /* 0x000fec0003800000 */
.L_x_8941:
[----:B------:R-:W2:Y:S02]  /*2f00*/  LDG.E.U16 R4, desc[UR36][R4.64] ;  /* 0x0000002404047981 */ /* 0x000ea4000c1e1500 */
[----:B--2---:R0:W2:Y:S01]  /*2f10*/  I2F.S16 R19, R4 ;  /* 0x0000000400137306 */ /* 0x0040a20000101400 */
[----:B------:R-:W-:Y:S05]  /*2f20*/  BRA `(.L_x_8935) ;  /* 0x0000000800e47947 */ /* 0x000fea0003800000 */
.L_x_8937:
        /* <DEDUP_REMOVED lines=8> */
.L_x_8944:
[----:B------:R-:W2:Y:S02]  /*2fb0*/  LDG.E.U16 R4, desc[UR36][R4.64] ;  /* 0x0000002404047981 */ /* 0x000ea4000c1e1500 */
[----:B--2---:R-:W-:Y:S01]  /*2fc0*/  HADD2.F32 R19, -RZ, R4.H0_H0 ;  /* 0x20000004ff137230 */ /* 0x004fe20000004100 */
[----:B------:R-:W-:Y:S06]  /*2fd0*/  BRA `(.L_x_8935) ;  /* 0x0000000800b87947 */ /* 0x000fec0003800000 */
.L_x_8943:
        /* <DEDUP_REMOVED lines=8> */
.L_x_8946:
[----:B------:R-:W2:Y:S02]  /*3060*/  LDG.E.U16 R4, desc[UR36][R4.64] ;  /* 0x0000002404047981 */ /* 0x000ea4000c1e1500 */
[----:B--2---:R-:W-:Y:S01]  /*3070*/  HADD2.F32 R19, -RZ, R4.H0_H0 ;  /* 0x20000004ff137230 */ /* 0x004fe20000004100 */
[----:B------:R-:W-:Y:S06]  /*3080*/  BRA `(.L_x_8935) ;  /* 0x00000008008c7947 */ /* 0x000fec0003800000 */
.L_x_8945:
[----:B------:R-:W2:Y:S01]  /*3090*/  LDG.E.64 R4, desc[UR36][R4.64] ;  /* 0x0000002404047981 */ /* 0x000ea2000c1e1b00 */
[----:B------:R-:W-:Y:S01]  /*30a0*/  UMOV UR4, 0xf0000000 ;  /* 0xf000000000047882 */ /* 0x000fe20000000000 */
[----:B------:R-:W-:Y:S01]  /*30b0*/  UMOV UR5, 0x380fffff ;  /* 0x380fffff00057882 */ /* 0x000fe20000000000 */
[----:B--2---:R-:W0:Y:S01]  /*30c0*/  F2F.F32.F64 R19, R4 ;  /* 0x0000000400137310 */ /* 0x004e220000301000 */
[----:B------:R-:W-:-:S14]  /*30d0*/  DSETP.GEU.AND P0, PT, |R4|, UR4, PT ;  /* 0x0000000404007e2a */ /* 0x000fdc000bf0e200 */
[----:B0-----:R-:W-:Y:S01]  /*30e0*/  @!P0 FMUL R19, R19, 1.175494350822287508e-38 ;  /* 0x0080000013138820 */ /* 0x001fe20000400000 */
[----:B------:R-:W-:Y:S06]  /*30f0*/  BRA `(.L_x_8935) ;  /* 0x0000000800707947 */ /* 0x000fec0003800000 */
.L_x_8936:
        /* <DEDUP_REMOVED lines=12> */
.L_x_8949:
[----:B------:R-:W2:Y:S01]  /*31c0*/  LDG.E.64 R4, desc[UR36][R4.64] ;  /* 0x0000002404047981 */ /* 0x000ea2000c1e1b00 */
[----:B------:R-:W-:Y:S01]  /*31d0*/  UMOV UR4, 0xf0000000 ;  /* 0xf000000000047882 */ /* 0x000fe20000000000 */
[----:B------:R-:W-:Y:S01]  /*31e0*/  UMOV UR5, 0x380fffff ;  /* 0x380fffff00057882 */ /* 0x000fe20000000000 */
[----:B--2---:R-:W0:Y:S01]  /*31f0*/  F2F.F32.F64 R19, R4 ;  /* 0x0000000400137310 */ /* 0x004e220000301000 */
[----:B------:R-:W-:-:S14]  /*3200*/  DSETP.GEU.AND P0, PT, |R4|, UR4, PT ;  /* 0x0000000404007e2a */ /* 0x000fdc000bf0e200 */
[----:B0-----:R-:W-:Y:S01]  /*3210*/  @!P0 FMUL R19, R19, 1.175494350822287508e-38 ;  /* 0x0080000013138820 */ /* 0x001fe20000400000 */
[----:B------:R-:W-:Y:S06]  /*3220*/  BRA `(.L_x_8935) ;  /* 0x0000000800247947 */ /* 0x000fec0003800000 */
.L_x_8948:
        /* <DEDUP_REMOVED lines=26> */
.L_x_8951:
        /* <DEDUP_REMOVED lines=13> */
.L_x_8950:
[----:B------:R-:W2:Y:S02]  /*34a0*/  LDG.E.U16 R4, desc[UR36][R4.64] ;  /* 0x0000002404047981 */ /* 0x000ea4000c1e1500 */
[----:B--2---:R-:W-:Y:S01]  /*34b0*/  IMAD.U32 R19, R4, 0x10000, RZ ;  /* 0x0001000004137824 */ /* 0x004fe200078e00ff */
[----:B------:R-:W-:Y:S06]  /*34c0*/  BRA `(.L_x_8935) ;  /* 0x00000004007c7947 */ /* 0x000fec0003800000 */
.L_x_8947:
        /* <DEDUP_REMOVED lines=11> */
.L_x_8954:
        /* <DEDUP_REMOVED lines=19> */
.L_x_8956:
[----:B------:R-:W-:Y:S05]  /*36b0*/  BSYNC B0 ;  /* 0x0000000000007941 */ /* 0x000fea0003800000 */
.L_x_8955:
[----:B------:R-:W-:Y:S01]  /*36c0*/  IMAD.SHL.U32 R3, R3, 0x100000, RZ ;  /* 0x0010000003037824 */ /* 0x000fe200078e00ff */
[----:B------:R-:W-:-:S04]  /*36d0*/  LEA R0, R0, 0x3b800000, 0x17 ;  /* 0x3b80000000007811 */ /* 0x000fc800078eb8ff */
[----:B------:R-:W-:Y:S01]  /*36e0*/  LOP3.LUT R19, R0, R3, R19, 0xfe, !PT ;  /* 0x0000000300137212 */ /* 0x000fe200078efe13 */
[----:B------:R-:W-:Y:S06]  /*36f0*/  BRA `(.L_x_8935) ;  /* 0x0000000000f07947 */ /* 0x000fec0003800000 */
.L_x_8953:
        /* <DEDUP_REMOVED lines=19> */
.L_x_8958:
[----:B------:R-:W-:Y:S05]  /*3830*/  BSYNC B0 ;  /* 0x0000000000007941 */ /* 0x000fea0003800000 */
.L_x_8957:
[----:B------:R-:W-:Y:S01]  /*3840*/  IMAD.SHL.U32 R3, R3, 0x200000, RZ ;  /* 0x0020000003037824 */ /* 0x000fe200078e00ff */
[----:B------:R-:W-:-:S04]  /*3850*/  LEA R0, R0, 0x37800000, 0x17 ;  /* 0x3780000000007811 */ /* 0x000fc800078eb8ff */
[----:B------:R-:W-:Y:S01]  /*3860*/  LOP3.LUT R19, R0, R3, R19, 0xfe, !PT ;  /* 0x0000000300137212 */ /* 0x000fe200078efe13 */
[----:B------:R-:W-:Y:S06]  /*3870*/  BRA `(.L_x_8935) ;  /* 0x0000000000907947 */ /* 0x000fec0003800000 */
.L_x_8952:
        /* <DEDUP_REMOVED lines=14> */
.L_x_8940:
        /* <DEDUP_REMOVED lines=16> */
.L_x_8961:
[----:B------:R-:W-:Y:S05]  /*3a60*/  BRA `(.L_x_8935) ;  /* 0x0000000000147947 */ /* 0x000fea0003800000 */
.L_x_8960:
[----:B------:R-:W2:Y:S02]  /*3a70*/  LDG.E.64 R4, desc[UR36][R4.64] ;  /* 0x0000002404047981 */ /* 0x000ea4000c1e1b00 */
[----:B--2---:R0:W2:Y:S01]  /*3a80*/  I2F.U64 R19, R4 ;  /* 0x0000000400137312 */ /* 0x0040a20000301000 */
[----:B------:R-:W-:Y:S05]  /*3a90*/  BRA `(.L_x_8935) ;  /* 0x0000000000087947 */ /* 0x000fea0003800000 */
.L_x_8959:
[----:B------:R-:W2:Y:S02]  /*3aa0*/  LDG.E R4, desc[UR36][R4.64] ;  /* 0x0000002404047981 */ /* 0x000ea4000c1e1900 */
[----:B--2---:R-:W-:-:S07]  /*3ab0*/  I2FP.F32.U32 R19, R4 ;  /* 0x0000000400137245 */ /* 0x004fce0000201000 */
.L_x_8935:
[----:B------:R-:W-:Y:S05]  /*3ac0*/  BSYNC B6 ;  /* 0x0000000000067941 */ /* 0x000fea0003800000 */
.L_x_8934:
        /* <DEDUP_REMOVED lines=14> */
[----:B-1-345:R-:W-:-:S02]  /*3bb0*/  @!P3 FMNMX.FTZ R4, R22, R3, !PT ;  /* 0x000000031604b209 */ /* 0x03afc40007810000 */
[----:B0-----:R-:W-:Y:S02]  /*3bc0*/  @!P1 FMNMX.FTZ R22, R23, R0, !PT ;  /* 0x0000000017169209 */ /* 0x001fe40007810000 */
[----:B------:R-:W-:Y:S02]  /*3bd0*/  @!P2 FMNMX.FTZ R24, R19, R6, !PT ;  /* 0x000000061318a209 */ /* 0x000fe40007810000 */
[----:B--2---:R-:W-:Y:S01]  /*3be0*/  @!P0 FMNMX.FTZ R18, R18, R5, !PT ;  /* 0x0000000512128209 */ /* 0x004fe20007810000 */
        /* <DEDUP_REMOVED lines=23> */
.L_x_8967:
[----:B------:R-:W0:Y:S01]  /*3d60*/  F2I.S64.TRUNC R4, R4 ;  /* 0x0000000400047311 */ /* 0x000e22000020d900 */
[----:B------:R-:W-:Y:S02]  /*3d70*/  IMAD.MOV.U32 R25, RZ, RZ, R26 ;  /* 0x000000ffff197224 */ /* 0x000fe400078e001a */
[----:B0-----:R-:W-:-:S05]  /*3d80*/  IMAD.MOV.U32 R3, RZ, RZ, R4 ;  /* 0x000000ffff037224 */ /* 0x001fca00078e0004 */
[----:B------:R0:W-:Y:S01]  /*3d90*/  STG.E.U8 desc[UR36][R8.64], R3 ;  /* 0x0000000308007986 */ /* 0x0001e2000c101124 */
[----:B------:R-:W-:Y:S05]  /*3da0*/  BRA `(.L_x_8963) ;  /* 0x0000000c00907947 */ /* 0x000fea0003800000 */
.L_x_8966:
        /* <DEDUP_REMOVED lines=10> */
.L_x_8970:
[----:B------:R-:W0:Y:S01]  /*3e50*/  F2I.FTZ.TRUNC.NTZ R3, R4 ;  /* 0x0000000400037305 */ /* 0x000e22000021f100 */
[----:B------:R-:W-:Y:S01]  /*3e60*/  IMAD.MOV.U32 R25, RZ, RZ, R26 ;  /* 0x000000ffff197224 */ /* 0x000fe200078e001a */
[----:B0-----:R0:W-:Y:S01]  /*3e70*/  STG.E desc[UR36][R8.64], R3 ;  /* 0x0000000308007986 */ /* 0x0011e2000c101924 */
[----:B------:R-:W-:Y:S05]  /*3e80*/  BRA `(.L_x_8963) ;  /* 0x0000000c00587947 */ /* 0x000fea0003800000 */
.L_x_8969:
[----:B------:R-:W0:Y:S01]  /*3e90*/  F2I.FTZ.TRUNC.NTZ R3, R4 ;  /* 0x0000000400037305 */ /* 0x000e22000021f100 */
[----:B------:R-:W-:Y:S01]  /*3ea0*/  IMAD.MOV.U32 R25, RZ, RZ, R26 ;  /* 0x000000ffff197224 */ /* 0x000fe200078e001a */
[----:B0-----:R0:W-:Y:S01]  /*3eb0*/  STG.E.U16 desc[UR36][R8.64], R3 ;  /* 0x0000000308007986 */ /* 0x0011e2000c101524 */
[----:B------:R-:W-:Y:S05]  /*3ec0*/  BRA `(.L_x_8963) ;  /* 0x0000000c00487947 */ /* 0x000fea0003800000 */
.L_x_8965:
        /* <DEDUP_REMOVED lines=9> */
.L_x_8972:
[----:B------:R-:W-:Y:S01]  /*3f60*/  F2FP.F16.F32.PACK_AB R4, RZ, R4 ;  /* 0x00000004ff04723e */ /* 0x000fe200000000ff */
[----:B------:R-:W-:-:S04]  /*3f70*/  IMAD.MOV.U32 R25, RZ, RZ, R26 ;  /* 0x000000ffff197224 */ /* 0x000fc800078e001a */
[----:B------:R0:W-:Y:S01]  /*3f80*/  STG.E.U16 desc[UR36][R8.64], R4 ;  /* 0x0000000408007986 */ /* 0x0001e2000c101524 */
[----:B------:R-:W-:Y:S05]  /*3f90*/  BRA `(.L_x_8963) ;  /* 0x0000000c00147947 */ /* 0x000fea0003800000 */
.L_x_8971:
        /* <DEDUP_REMOVED lines=10> */
.L_x_8974:
[----:B------:R-:W-:Y:S01]  /*4040*/  F2FP.F16.F32.PACK_AB R3, RZ, R4 ;  /* 0x00000004ff03723e */ /* 0x000fe200000000ff */
[----:B------:R-:W-:-:S03]  /*4050*/  IMAD.MOV.U32 R25, RZ, RZ, R26 ;  /* 0x000000ffff197224 */ /* 0x000fc600078e001a */
[----:B------:R-:W-:-:S05]  /*4060*/  PRMT R3, R3, 0x5410, RZ ;  /* 0x0000541003037816 */ /* 0x000fca00000000ff */
[----:B------:R0:W-:Y:S01]  /*4070*/  STG.E desc[UR36][R8.64], R3 ;  /* 0x0000000308007986 */ /* 0x0001e2000c101924 */
[----:B------:R-:W-:Y:S05]  /*4080*/  BRA `(.L_x_8963) ;  /* 0x0000000800d87947 */ /* 0x000fea0003800000 */
.L_x_8973:
[----:B------:R-:W-:Y:S01]  /*4090*/  FMUL.FTZ R4, R4, 1 ;  /* 0x3f80000004047820 */ /* 0x000fe20000410000 */
[----:B------:R-:W-:-:S05]  /*40a0*/  IMAD.MOV.U32 R25, RZ, RZ, R26 ;  /* 0x000000ffff197224 */ /* 0x000fca00078e001a */
[----:B------:R-:W0:Y:S02]  /*40b0*/  F2F.F64.F32 R4, R4 ;  /* 0x0000000400047310 */ /* 0x000e240000201800 */
[----:B0-----:R0:W-:Y:S01]  /*40c0*/  STG.E.64 desc[UR36][R8.64], R4 ;  /* 0x0000000408007986 */ /* 0x0011e2000c101b24 */
[----:B------:R-:W-:Y:S05]  /*40d0*/  BRA `(.L_x_8963) ;  /* 0x0000000800c47947 */ /* 0x000fea0003800000 */
.L_x_8964:
        /* <DEDUP_REMOVED lines=13> */
.L_x_8977:
[----:B------:R-:W-:Y:S01]  /*41b0*/  FMUL.FTZ R4, R4, 1 ;  /* 0x3f80000004047820 */ /* 0x000fe20000410000 */
[----:B------:R-:W-:Y:S01]  /*41c0*/  CS2R R6, SRZ ;  /* 0x0000000000067805 */ /* 0x000fe2000001ff00 */
[----:B------:R-:W-:-:S04]  /*41d0*/  IMAD.MOV.U32 R25, RZ, RZ, R26 ;  /* 0x000000ffff197224 */ /* 0x000fc800078e001a */
[----:B------:R-:W0:Y:S02]  /*41e0*/  F2F.F64.F32 R4, R4 ;  /* 0x0000000400047310 */ /* 0x000e240000201800 */
[----:B0-----:R0:W-:Y:S01]  /*41f0*/  STG.E.128 desc[UR36][R8.64], R4 ;  /* 0x0000000408007986 */ /* 0x0011e2000c101d24 */
[----:B------:R-:W-:Y:S05]  /*4200*/  BRA `(.L_x_8963) ;  /* 0x0000000800787947 */ /* 0x000fea0003800000 */
.L_x_8976:
        /* <DEDUP_REMOVED lines=20> */
.L_x_8981:
[----:B------:R-:W-:Y:S05]  /*4350*/  BSYNC B0 ;  /* 0x0000000000007941 */ /* 0x000fea0003800000 */
.L_x_8980:
[----:B------:R-:W-:Y:S01]  /*4360*/  LOP3.LUT R5, R0, R5, RZ, 0xfc, !PT ;  /* 0x0000000500057212 */ /* 0x000fe200078efcff */
[----:B------:R-:W-:-:S04]  /*4370*/  IMAD.MOV.U32 R25, RZ, RZ, R26 ;  /* 0x000000ffff197224 */ /* 0x000fc800078e001a */
[----:B------:R0:W-:Y:S01]  /*4380*/  STG.E.U8 desc[UR36][R8.64], R5 ;  /* 0x0000000508007986 */ /* 0x0001e2000c101124 */
[----:B------:R-:W-:Y:S05]  /*4390*/  BRA `(.L_x_8963) ;  /* 0x0000000800147947 */ /* 0x000fea0003800000 */
.L_x_8979:
        /* <DEDUP_REMOVED lines=12> */
.L_x_8983:
[----:B------:R-:W-:Y:S01]  /*4460*/  IMAD.MOV.U32 R0, RZ, RZ, 0x7f ;  /* 0x0000007fff007424 */ /* 0x000fe200078e00ff */
[----:B------:R-:W-:-:S04]  /*4470*/  ISETP.GT.U32.AND P0, PT, R5, 0x7f800000, PT ;  /* 0x7f8000000500780c */ /* 0x000fc80003f04070 */
[----:B------:R-:W-:-:S09]  /*4480*/  SEL R0, R0, 0x7c, P0 ;  /* 0x0000007c00007807 */ /* 0x000fd20000000000 */
.L_x_8984:
[----:B------:R-:W-:Y:S05]  /*4490*/  BSYNC B0 ;  /* 0x0000000000007941 */ /* 0x000fea0003800000 */
.L_x_8982:
[----:B------:R-:W-:Y:S01]  /*44a0*/  LOP3.LUT R4, R4, 0x80000000, RZ, 0xc0, !PT ;  /* 0x8000000004047812 */ /* 0x000fe200078ec0ff */
[----:B------:R-:W-:-:S03]  /*44b0*/  IMAD.MOV.U32 R25, RZ, RZ, R26 ;  /* 0x000000ffff197224 */ /* 0x000fc600078e001a */
[----:B------:R-:W-:-:S04]  /*44c0*/  SHF.R.U32.HI R3, RZ, 0x18, R4 ;  /* 0x00000018ff037819 */ /* 0x000fc80000011604 */
[----:B------:R-:W-:-:S05]  /*44d0*/  LOP3.LUT R3, R0, R3, RZ, 0xfc, !PT ;  /* 0x0000000300037212 */ /* 0x000fca00078efcff */
[----:B------:R0:W-:Y:S01]  /*44e0*/  STG.E.U8 desc[UR36][R8.64], R3 ;  /* 0x0000000308007986 */ /* 0x0001e2000c101124 */
[----:B------:R-:W-:Y:S05]  /*44f0*/  BRA `(.L_x_8963) ;  /* 0x0000000400bc7947 */ /* 0x000fea0003800000 */
.L_x_8978:
[----:B------:R-:W-:Y:S01]  /*4500*/  F2FP.BF16.F32.PACK_AB R4, RZ, R4 ;  /* 0x00000004ff04723e */ /* 0x000fe200000010ff */
[----:B------:R-:W-:-:S04]  /*4510*/  IMAD.MOV.U32 R25, RZ, RZ, R26 ;  /* 0x000000ffff197224 */ /* 0x000fc800078e001a */
[----:B------:R0:W-:Y:S01]  /*4520*/  STG.E.U16 desc[UR36][R8.64], R4 ;  /* 0x0000000408007986 */ /* 0x0001e2000c101524 */
[----:B------:R-:W-:Y:S05]  /*4530*/  BRA `(.L_x_8963) ;  /* 0x0000000400ac7947 */ /* 0x000fea0003800000 */
.L_x_8975:
        /* <DEDUP_REMOVED lines=12> */
.L_x_8987:
        /* <DEDUP_REMOVED lines=16> */
.L_x_8990:
[----:B------:R-:W-:-:S04]  /*4700*/  LOP3.LUT R4, R4, 0x80000000, RZ, 0xc0, !PT ;  /* 0x8000000004047812 */ /* 0x000fc800078ec0ff */
[----:B------:R-:W-:-:S04]  /*4710*/  SHF.R.U32.HI R4, RZ, 0x18, R4 ;  /* 0x00000018ff047819 */ /* 0x000fc80000011604 */
[----:B------:R-:W-:-:S04]  /*4720*/  LOP3.LUT R3, R3, R4, RZ, 0xfc, !PT ;  /* 0x0000000403037212 */ /* 0x000fc800078efcff */
[----:B------:R-:W-:-:S07]  /*4730*/  PRMT R0, R3, 0x7610, R0 ;  /* 0x0000761003007816 */ /* 0x000fce0000000000 */
.L_x_8989:
[----:B------:R-:W-:Y:S05]  /*4740*/  BSYNC B0 ;  /* 0x0000000000007941 */ /* 0x000fea0003800000 */
.L_x_8988:
[----:B------:R3:W-:Y:S01]  /*4750*/  STG.E.U8 desc[UR36][R8.64], R0 ;  /* 0x0000000008007986 */ /* 0x0007e2000c101124 */
[----:B------:R-:W-:Y:S01]  /*4760*/  IMAD.MOV.U32 R25, RZ, RZ, R26 ;  /* 0x000000ffff197224 */ /* 0x000fe200078e001a */
[----:B------:R-:W-:Y:S06]  /*4770*/  BRA `(.L_x_8963) ;  /* 0x00000004001c7947 */ /* 0x000fec0003800000 */
.L_x_8986:
        /* <DEDUP_REMOVED lines=16> */
.L_x_8993:
[----:B------:R-:W-:-:S04]  /*4880*/  LOP3.LUT R4, R4, 0x80000000, RZ, 0xc0, !PT ;  /* 0x8000000004047812 */ /* 0x000fc800078ec0ff */
[----:B------:R-:W-:-:S04]  /*4890*/  SHF.R.U32.HI R4, RZ, 0x18, R4 ;  /* 0x00000018ff047819 */ /* 0x000fc80000011604 */
[----:B------:R-:W-:-:S04]  /*48a0*/  LOP3.LUT R3, R3, R4, RZ, 0xfc, !PT ;  /* 0x0000000403037212 */ /* 0x000fc800078efcff */
[----:B------:R-:W-:-:S07]  /*48b0*/  PRMT R0, R3, 0x7610, R0 ;  /* 0x0000761003007816 */ /* 0x000fce0000000000 */
.L_x_8992:
[----:B------:R-:W-:Y:S05]  /*48c0*/  BSYNC B0 ;  /* 0x0000000000007941 */ /* 0x000fea0003800000 */
.L_x_8991:
[----:B------:R0:W-:Y:S01]  /*48d0*/  STG.E.U8 desc[UR36][R8.64], R0 ;  /* 0x0000000008007986 */ /* 0x0001e2000c101124 */
[----:B------:R-:W-:Y:S01]  /*48e0*/  IMAD.MOV.U32 R25, RZ, RZ, R26 ;  /* 0x000000ffff197224 */ /* 0x000fe200078e001a */
[----:B------:R-:W-:Y:S06]  /*48f0*/  BRA `(.L_x_8963) ;  /* 0x0000000000bc7947 */ /* 0x000fec0003800000 */
.L_x_8985:
        /* <DEDUP_REMOVED lines=22> */
.L_x_8968:
        /* <DEDUP_REMOVED lines=16> */
.L_x_8996:
[----:B------:R-:W-:Y:S01]  /*4b60*/  IMAD.MOV.U32 R25, RZ, RZ, R26 ;  /* 0x000000ffff197224 */ /* 0x000fe200078e001a */
[----:B------:R-:W-:Y:S06]  /*4b70*/  BRA `(.L_x_8963) ;  /* 0x00000000001c7947 */ /* 0x000fec0003800000 */
.L_x_8995:
[----:B------:R-:W0:Y:S01]  /*4b80*/  F2I.U64.TRUNC R4, R4 ;  /* 0x0000000400047311 */ /* 0x000e22000020d800 */
[----:B------:R-:W-:Y:S01]  /*4b90*/  IMAD.MOV.U32 R25, RZ, RZ, R26 ;  /* 0x000000ffff197224 */ /* 0x000fe200078e001a */
[----:B0-----:R2:W-:Y:S01]  /*4ba0*/  STG.E.64 desc[UR36][R8.64], R4 ;  /* 0x0000000408007986 */ /* 0x0015e2000c101b24 */
[----:B------:R-:W-:Y:S05]  /*4bb0*/  BRA `(.L_x_8963) ;  /* 0x00000000000c7947 */ /* 0x000fea0003800000 */
.L_x_8994:
[----:B------:R-:W0:Y:S01]  /*4bc0*/  F2I.FTZ.U32.TRUNC.NTZ R3, R4 ;  /* 0x0000000400037305 */ /* 0x000e22000021f000 */
[----:B------:R-:W-:Y:S01]  /*4bd0*/  IMAD.MOV.U32 R25, RZ, RZ, R26 ;  /* 0x000000ffff197224 */ /* 0x000fe200078e001a */
[----:B0-----:R0:W-:Y:S06]  /*4be0*/  STG.E desc[UR36][R8.64], R3 ;  /* 0x0000000308007986 */ /* 0x0011ec000c101924 */
.L_x_8963:
[----:B------:R-:W-:Y:S05]  /*4bf0*/  BSYNC B6 ;  /* 0x0000000000067941 */ /* 0x000fea0003800000 */
.L_x_8962:
        /* <DEDUP_REMOVED lines=24> */
.L_x_9002:
[----:B------:R-:W0:Y:S02]  /*4d80*/  F2I.S64.TRUNC R18, R18 ;  /* 0x0000001200127311 */ /* 0x000e24000020d900 */
[----:B0-----:R-:W-:-:S05]  /*4d90*/  IMAD.MOV.U32 R3, RZ, RZ, R18 ;  /* 0x000000ffff037224 */ /* 0x001fca00078e0012 */
[----:B------:R0:W-:Y:S01]  /*4da0*/  STG.E.U8 desc[UR36][R8.64], R3 ;  /* 0x0000000308007986 */ /* 0x0001e2000c101124 */
[----:B------:R-:W-:Y:S05]  /*4db0*/  BRA `(.L_x_9004) ;  /* 0x0000000c00407947 */ /* 0x000fea0003800000 */
.L_x_9001:
        /* <DEDUP_REMOVED lines=9> */
.L_x_9006:
[----:B------:R-:W0:Y:S02]  /*4e50*/  F2I.FTZ.TRUNC.NTZ R3, R18 ;  /* 0x0000001200037305 */ /* 0x000e24000021f100 */
[----:B0-----:R0:W-:Y:S01]  /*4e60*/  STG.E desc[UR36][R8.64], R3 ;  /* 0x0000000308007986 */ /* 0x0011e2000c101924 */
[----:B------:R-:W-:Y:S05]  /*4e70*/  BRA `(.L_x_9004) ;  /* 0x0000000c00107947 */ /* 0x000fea0003800000 */
.L_x_9005:
[----:B------:R-:W0:Y:S02]  /*4e80*/  F2I.FTZ.TRUNC.NTZ R3, R18 ;  /* 0x0000001200037305 */ /* 0x000e24000021f100 */
[----:B0-----:R0:W-:Y:S01]  /*4e90*/  STG.E.U16 desc[UR36][R8.64], R3 ;  /* 0x0000000308007986 */ /* 0x0011e2000c101524 */
[----:B------:R-:W-:Y:S05]  /*4ea0*/  BRA `(.L_x_9004) ;  /* 0x0000000c00047947 */ /* 0x000fea0003800000 */
.L_x_9000:
        /* <DEDUP_REMOVED lines=8> */
.L_x_9008:
[----:B------:R-:W-:-:S05]  /*4f30*/  F2FP.F16.F32.PACK_AB R18, RZ, R18 ;  /* 0x00000012ff12723e */ /* 0x000fca00000000ff */
[----:B------:R0:W-:Y:S01]  /*4f40*/  STG.E.U16 desc[UR36][R8.64], R18 ;  /* 0x0000001208007986 */ /* 0x0001e2000c101524 */
[----:B------:R-:W-:Y:S05]  /*4f50*/  BRA `(.L_x_9004) ;  /* 0x0000000800d87947 */ /* 0x000fea0003800000 */
.L_x_9007:
        /* <DEDUP_REMOVED lines=9> */
.L_x_9010:
[----:B------:R-:W-:-:S04]  /*4ff0*/  F2FP.F16.F32.PACK_AB R3, RZ, R18 ;  /* 0x00000012ff03723e */ /* 0x000fc800000000ff */
[----:B------:R-:W-:-:S05]  /*5000*/  PRMT R3, R3, 0x5410, RZ ;  /* 0x0000541003037816 */ /* 0x000fca00000000ff */
[----:B------:R0:W-:Y:S01]  /*5010*/  STG.E desc[UR36][R8.64], R3 ;  /* 0x0000000308007986 */ /* 0x0001e2000c101924 */
[----:B------:R-:W-:Y:S05]  /*5020*/  BRA `(.L_x_9004) ;  /* 0x0000000800a47947 */ /* 0x000fea0003800000 */
.L_x_9009:
[----:B------:R-:W-:-:S06]  /*5030*/  FMUL.FTZ R4, R18, 1 ;  /* 0x3f80000012047820 */ /* 0x000fcc0000410000 */
[----:B------:R-:W0:Y:S02]  /*5040*/  F2F.F64.F32 R4, R4 ;  /* 0x0000000400047310 */ /* 0x000e240000201800 */
[----:B0-----:R0:W-:Y:S01]  /*5050*/  STG.E.64 desc[UR36][R8.64], R4 ;  /* 0x0000000408007986 */ /* 0x0011e2000c101b24 */
[----:B------:R-:W-:Y:S05]  /*5060*/  BRA `(.L_x_9004) ;  /* 0x0000000800947947 */ /* 0x000fea0003800000 */
.L_x_8999:
        /* <DEDUP_REMOVED lines=12> */
.L_x_9013:
[----:B------:R-:W-:Y:S01]  /*5130*/  FMUL.FTZ R4, R18, 1 ;  /* 0x3f80000012047820 */ /* 0x000fe20000410000 */
[----:B------:R-:W-:-:S05]  /*5140*/  CS2R R6, SRZ ;  /* 0x0000000000067805 */ /* 0x000fca000001ff00 */
[----:B------:R-:W0:Y:S02]  /*5150*/  F2F.F64.F32 R4, R4 ;  /* 0x0000000400047310 */ /* 0x000e240000201800 */
[----:B0-----:R0:W-:Y:S01]  /*5160*/  STG.E.128 desc[UR36][R8.64], R4 ;  /* 0x0000000408007986 */ /* 0x0011e2000c101d24 */
[----:B------:R-:W-:Y:S05]  /*5170*/  BRA `(.L_x_9004) ;  /* 0x0000000800507947 */ /* 0x000fea0003800000 */
.L_x_9012:
        /* <DEDUP_REMOVED lines=20> */
.L_x_9017:
[----:B------:R-:W-:Y:S05]  /*52c0*/  BSYNC B0 ;  /* 0x0000000000007941 */ /* 0x000fea0003800000 */
.L_x_9016:
[----:B------:R-:W-:-:S05]  /*52d0*/  LOP3.LUT R5, R0, R5, RZ, 0xfc, !PT ;  /* 0x0000000500057212 */ /* 0x000fca00078efcff */
[----:B------:R0:W-:Y:S01]  /*52e0*/  STG.E.U8 desc[UR36][R8.64], R5 ;  /* 0x0000000508007986 */ /* 0x0001e2000c101124 */
[----:B------:R-:W-:Y:S05]  /*52f0*/  BRA `(.L_x_9004) ;  /* 0x0000000400f07947 */ /* 0x000fea0003800000 */
.L_x_9015:
        /* <DEDUP_REMOVED lines=12> */
.L_x_9019:
[----:B------:R-:W-:Y:S01]  /*53c0*/  IMAD.MOV.U32 R0, RZ, RZ, 0x7f ;  /* 0x0000007fff007424 */ /* 0x000fe200078e00ff */
[----:B------:R-:W-:-:S04]  /*53d0*/  ISETP.GT.U32.AND P0, PT, R4, 0x7f800000, PT ;  /* 0x7f8000000400780c */ /* 0x000fc80003f04070 */
[----:B------:R-:W-:-:S09]  /*53e0*/  SEL R0, R0, 0x7c, P0 ;  /* 0x0000007c00007807 */ /* 0x000fd20000000000 */
.L_x_9020:
[----:B------:R-:W-:Y:S05]  /*53f0*/  BSYNC B0 ;  /* 0x0000000000007941 */ /* 0x000fea0003800000 */
.L_x_9018:
[----:B------:R-:W-:-:S04]  /*5400*/  LOP3.LUT R18, R18, 0x80000000, RZ, 0xc0, !PT ;  /* 0x8000000012127812 */ /* 0x000fc800078ec0ff */
[----:B------:R-:W-:-:S04]  /*5410*/  SHF.R.U32.HI R3, RZ, 0x18, R18 ;  /* 0x00000018ff037819 */ /* 0x000fc80000011612 */
[----:B------:R-:W-:-:S05]  /*5420*/  LOP3.LUT R3, R0, R3, RZ, 0xfc, !PT ;  /* 0x0000000300037212 */ /* 0x000fca00078efcff */
[----:B------:R0:W-:Y:S01]  /*5430*/  STG.E.U8 desc[UR36][R8.64], R3 ;  /* 0x0000000308007986 */ /* 0x0001e2000c101124 */
[----:B------:R-:W-:Y:S05]  /*5440*/  BRA `(.L_x_9004) ;  /* 0x00000004009c7947 */ /* 0x000fea0003800000 */
.L_x_9014:
[----:B------:R-:W-:-:S05]  /*5450*/  F2FP.BF16.F32.PACK_AB R18, RZ, R18 ;  /* 0x00000012ff12723e */ /* 0x000fca00000010ff */
[----:B------:R0:W-:Y:S01]  /*5460*/  STG.E.U16 desc[UR36][R8.64], R18 ;  /* 0x0000001208007986 */ /* 0x0001e2000c101524 */
[----:B------:R-:W-:Y:S05]  /*5470*/  BRA `(.L_x_9004) ;  /* 0x0000000400907947 */ /* 0x000fea0003800000 */
.L_x_9011:
        /* <DEDUP_REMOVED lines=11> */
.L_x_9023:
        /* <DEDUP_REMOVED lines=16> */
.L_x_9026:
[----:B------:R-:W-:-:S04]  /*5630*/  LOP3.LUT R18, R18, 0x80000000, RZ, 0xc0, !PT ;  /* 0x8000000012127812 */ /* 0x000fc800078ec0ff */
[----:B------:R-:W-:-:S04]  /*5640*/  SHF.R.U32.HI R3, RZ, 0x18, R18 ;  /* 0x00000018ff037819 */ /* 0x000fc80000011612 */
[----:B------:R-:W-:-:S04]  /*5650*/  LOP3.LUT R0, R0, R3, RZ, 0xfc, !PT ;  /* 0x0000000300007212 */ /* 0x000fc800078efcff */
[----:B------:R-:W-:-:S07]  /*5660*/  PRMT R4, R0, 0x7610, R4 ;  /* 0x0000761000047816 */ /* 0x000fce0000000004 */
.L_x_9025:
[----:B------:R-:W-:Y:S05]  /*5670*/  BSYNC B0 ;  /* 0x0000000000007941 */ /* 0x000fea0003800000 */
.L_x_9024:
[----:B------:R3:W-:Y:S01]  /*5680*/  STG.E.U8 desc[UR36][R8.64], R4 ;  /* 0x0000000408007986 */ /* 0x0007e2000c101124 */
[----:B------:R-:W-:Y:S05]  /*5690*/  BRA `(.L_x_9004) ;  /* 0x0000000400087947 */ /* 0x000fea0003800000 */
.L_x_9022:
        /* <DEDUP_REMOVED lines=16> */
.L_x_9029:
[----:B------:R-:W-:-:S04]  /*57a0*/  LOP3.LUT R18, R18, 0x80000000, RZ, 0xc0, !PT ;  /* 0x8000000012127812 */ /* 0x000fc800078ec0ff */
[----:B------:R-:W-:-:S04]  /*57b0*/  SHF.R.U32.HI R3, RZ, 0x18, R18 ;  /* 0x00000018ff037819 */ /* 0x000fc80000011612 */
[----:B------:R-:W-:-:S04]  /*57c0*/  LOP3.LUT R0, R0, R3, RZ, 0xfc, !PT ;  /* 0x0000000300007212 */ /* 0x000fc800078efcff */
[----:B------:R-:W-:-:S07]  /*57d0*/  PRMT R4, R0, 0x7610, R4 ;  /* 0x0000761000047816 */ /* 0x000fce0000000004 */
.L_x_9028:
[----:B------:R-:W-:Y:S05]  /*57e0*/  BSYNC B0 ;  /* 0x0000000000007941 */ /* 0x000fea0003800000 */
.L_x_9027:
[----:B------:R0:W-:Y:S01]  /*57f0*/  STG.E.U8 desc[UR36][R8.64], R4 ;  /* 0x0000000408007986 */ /* 0x0001e2000c101124 */
[----:B------:R-:W-:Y:S05]  /*5800*/  BRA `(.L_x_9004) ;  /* 0x0000000000ac7947 */ /* 0x000fea0003800000 */
.L_x_9021:
        /* <DEDUP_REMOVED lines=21> */
.L_x_9003:
        /* <DEDUP_REMOVED lines=16> */
.L_x_9032:
[----:B------:R-:W-:Y:S05]  /*5a60*/  BRA `(.L_x_9004) ;  /* 0x0000000000147947 */ /* 0x000fea0003800000 */
.L_x_9031:
[----:B------:R-:W0:Y:S02]  /*5a70*/  F2I.U64.TRUNC R18, R18 ;  /* 0x0000001200127311 */ /* 0x000e24000020d800 */
[----:B0-----:R2:W-:Y:S01]  /*5a80*/  STG.E.64 desc[UR36][R8.64], R18 ;  /* 0x0000001208007986 */ /* 0x0015e2000c101b24 */
[----:B------:R-:W-:Y:S05]  /*5a90*/  BRA `(.L_x_9004) ;  /* 0x0000000000087947 */ /* 0x000fea0003800000 */
.L_x_9030:
[----:B------:R-:W0:Y:S02]  /*5aa0*/  F2I.FTZ.U32.TRUNC.NTZ R3, R18 ;  /* 0x0000001200037305 */ /* 0x000e24000021f000 */
[----:B0-----:R0:W-:Y:S02]  /*5ab0*/  STG.E desc[UR36][R8.64], R3 ;  /* 0x0000000308007986 */ /* 0x0011e4000c101924 */
.L_x_9004:
        /* <DEDUP_REMOVED lines=24> */
.L_x_9036:
[----:B------:R-:W0:Y:S02]  /*5c40*/  F2I.S64.TRUNC R22, R22 ;  /* 0x0000001600167311 */ /* 0x000e24000020d900 */
[----:B0-----:R-:W-:-:S05]  /*5c50*/  IMAD.MOV.U32 R3, RZ, RZ, R22 ;  /* 0x000000ffff037224 */ /* 0x001fca00078e0016 */
[----:B------:R0:W-:Y:S01]  /*5c60*/  STG.E.U8 desc[UR36][R8.64], R3 ;  /* 0x0000000308007986 */ /* 0x0001e2000c101124 */
[----:B------:R-:W-:Y:S05]  /*5c70*/  BRA `(.L_x_9038) ;  /* 0x0000000c00407947 */ /* 0x000fea0003800000 */
.L_x_9035:
        /* <DEDUP_REMOVED lines=9> */
.L_x_9040:
[----:B------:R-:W0:Y:S02]  /*5d10*/  F2I.FTZ.TRUNC.NTZ R3, R22 ;  /* 0x0000001600037305 */ /* 0x000e24000021f100 */
[----:B0-----:R3:W-:Y:S01]  /*5d20*/  STG.E desc[UR36][R8.64], R3 ;  /* 0x0000000308007986 */ /* 0x0017e2000c101924 */
[----:B------:R-:W-:Y:S05]  /*5d30*/  BRA `(.L_x_9038) ;  /* 0x0000000c00107947 */ /* 0x000fea0003800000 */
.L_x_9039:
[----:B------:R-:W0:Y:S02]  /*5d40*/  F2I.FTZ.TRUNC.NTZ R3, R22 ;  /* 0x0000001600037305 */ /* 0x000e24000021f100 */
[----:B0-----:R2:W-:Y:S01]  /*5d50*/  STG.E.U16 desc[UR36][R8.64], R3 ;  /* 0x0000000308007986 */ /* 0x0015e2000c101524 */
[----:B------:R-:W-:Y:S05]  /*5d60*/  BRA `(.L_x_9038) ;  /* 0x0000000c00047947 */ /* 0x000fea0003800000 */
.L_x_9034:
        /* <DEDUP_REMOVED lines=8> */
.L_x_9042:
[----:B------:R-:W-:-:S05]  /*5df0*/  F2FP.F16.F32.PACK_AB R22, RZ, R22 ;  /* 0x00000016ff16723e */ /* 0x000fca00000000ff */
[----:B------:R0:W-:Y:S01]  /*5e00*/  STG.E.U16 desc[UR36][R8.64], R22 ;  /* 0x0000001608007986 */ /* 0x0001e2000c101524 */
[----:B------:R-:W-:Y:S05]  /*5e10*/  BRA `(.L_x_9038) ;  /* 0x0000000800d87947 */ /* 0x000fea0003800000 */
.L_x_9041:
        /* <DEDUP_REMOVED lines=9> */
.L_x_9044:
[----:B------:R-:W-:-:S04]  /*5eb0*/  F2FP.F16.F32.PACK_AB R3, RZ, R22 ;  /* 0x00000016ff03723e */ /* 0x000fc800000000ff */
[----:B------:R-:W-:-:S05]  /*5ec0*/  PRMT R3, R3, 0x5410, RZ ;  /* 0x0000541003037816 */ /* 0x000fca00000000ff */
[----:B------:R0:W-:Y:S01]  /*5ed0*/  STG.E desc[UR36][R8.64], R3 ;  /* 0x0000000308007986 */ /* 0x0001e2000c101924 */
[----:B------:R-:W-:Y:S05]  /*5ee0*/  BRA `(.L_x_9038) ;  /* 0x0000000800a47947 */ /* 0x000fea0003800000 */
.L_x_9043:
[----:B------:R-:W-:-:S06]  /*5ef0*/  FMUL.FTZ R4, R22, 1 ;  /* 0x3f80000016047820 */ /* 0x000fcc0000410000 */
[----:B------:R-:W0:Y:S02]  /*5f00*/  F2F.F64.F32 R4, R4 ;  /* 0x0000000400047310 */ /* 0x000e240000201800 */
[----:B0-----:R0:W-:Y:S01]  /*5f10*/  STG.E.64 desc[UR36][R8.64], R4 ;  /* 0x0000000408007986 */ /* 0x0011e2000c101b24 */
[----:B------:R-:W-:Y:S05]  /*5f20*/  BRA `(.L_x_9038) ;  /* 0x0000000800947947 */ /* 0x000fea0003800000 */
.L_x_9033:
        /* <DEDUP_REMOVED lines=12> */
.L_x_9047:
[----:B------:R-:W-:Y:S01]  /*5ff0*/  FMUL.FTZ R4, R22, 1 ;  /* 0x3f80000016047820 */ /* 0x000fe20000410000 */
[----:B------:R-:W-:-:S05]  /*6000*/  CS2R R6, SRZ ;  /* 0x0000000000067805 */ /* 0x000fca000001ff00 */
[----:B------:R-:W0:Y:S02]  /*6010*/  F2F.F64.F32 R4, R4 ;  /* 0x0000000400047310 */ /* 0x000e240000201800 */
[----:B0-----:R0:W-:Y:S01]  /*6020*/  STG.E.128 desc[UR36][R8.64], R4 ;  /* 0x0000000408007986 */ /* 0x0011e2000c101d24 */
[----:B------:R-:W-:Y:S05]  /*6030*/  BRA `(.L_x_9038) ;  /* 0x0000000800507947 */ /* 0x000fea0003800000 */
.L_x_9046:
        /* <DEDUP_REMOVED lines=20> */
.L_x_9051:
[----:B------:R-:W-:Y:S05]  /*6180*/  BSYNC B0 ;  /* 0x0000000000007941 */ /* 0x000fea0003800000 */
.L_x_9050:
[----:B------:R-:W-:-:S05]  /*6190*/  LOP3.LUT R5, R0, R5, RZ, 0xfc, !PT ;  /* 0x0000000500057212 */ /* 0x000fca00078efcff */
[----:B------:R0:W-:Y:S01]  /*61a0*/  STG.E.U8 desc[UR36][R8.64], R5 ;  /* 0x0000000508007986 */ /* 0x0001e2000c101124 */
[----:B------:R-:W-:Y:S05]  /*61b0*/  BRA `(.L_x_9038) ;  /* 0x0000000400f07947 */ /* 0x000fea0003800000 */
.L_x_9049:
        /* <DEDUP_REMOVED lines=12> */
.L_x_9053:
[----:B------:R-:W-:Y:S01]  /*6280*/  IMAD.MOV.U32 R0, RZ, RZ, 0x7f ;  /* 0x0000007fff007424 */ /* 0x000fe200078e00ff */
[----:B------:R-:W-:-:S04]  /*6290*/  ISETP.GT.U32.AND P0, PT, R4, 0x7f800000, PT ;  /* 0x7f8000000400780c */ /* 0x000fc80003f04070 */
[----:B------:R-:W-:-:S09]  /*62a0*/  SEL R0, R0, 0x7c, P0 ;  /* 0x0000007c00007807 */ /* 0x000fd20000000000 */
.L_x_9054:
[----:B------:R-:W-:Y:S05]  /*62b0*/  BSYNC B0 ;  /* 0x0000000000007941 */ /* 0x000fea0003800000 */
.L_x_9052:
[----:B------:R-:W-:-:S04]  /*62c0*/  LOP3.LUT R22, R22, 0x80000000, RZ, 0xc0, !PT ;  /* 0x8000000016167812 */ /* 0x000fc800078ec0ff */
[----:B------:R-:W-:-:S04]  /*62d0*/  SHF.R.U32.HI R3, RZ, 0x18, R22 ;  /* 0x00000018ff037819 */ /* 0x000fc80000011616 */
[----:B------:R-:W-:-:S05]  /*62e0*/  LOP3.LUT R3, R0, R3, RZ, 0xfc, !PT ;  /* 0x0000000300037212 */ /* 0x000fca00078efcff */
[----:B------:R0:W-:Y:S01]  /*62f0*/  STG.E.U8 desc[UR36][R8.64], R3 ;  /* 0x0000000308007986 */ /* 0x0001e2000c101124 */
[----:B------:R-:W-:Y:S05]  /*6300*/  BRA `(.L_x_9038) ;  /* 0x00000004009c7947 */ /* 0x000fea0003800000 */
.L_x_9048:
[----:B------:R-:W-:-:S05]  /*6310*/  F2FP.BF16.F32.PACK_AB R22, RZ, R22 ;  /* 0x00000016ff16723e */ /* 0x000fca00000010ff */
[----:B------:R0:W-:Y:S01]  /*6320*/  STG.E.U16 desc[UR36][R8.64], R22 ;  /* 0x0000001608007986 */ /* 0x0001e2000c101524 */
[----:B------:R-:W-:Y:S05]  /*6330*/  BRA `(.L_x_9038) ;  /* 0x0000000400907947 */ /* 0x000fea0003800000 */
.L_x_9045:
        /* <DEDUP_REMOVED lines=11> */
.L_x_9057:
        /* <DEDUP_REMOVED lines=16> */
.L_x_9060:
[----:B------:R-:W-:-:S04]  /*64f0*/  LOP3.LUT R22, R22, 0x80000000, RZ, 0xc0, !PT ;  /* 0x8000000016167812 */ /* 0x000fc800078ec0ff */
[----:B------:R-:W-:-:S04]  /*6500*/  SHF.R.U32.HI R3, RZ, 0x18, R22 ;  /* 0x00000018ff037819 */ /* 0x000fc80000011616 */
[----:B------:R-:W-:-:S04]  /*6510*/  LOP3.LUT R0, R0, R3, RZ, 0xfc, !PT ;  /* 0x0000000300007212 */ /* 0x000fc800078efcff */
[----:B------:R-:W-:-:S07]  /*6520*/  PRMT R4, R0, 0x7610, R4 ;  /* 0x0000761000047816 */ /* 0x000fce0000000004 */
.L_x_9059:
[----:B------:R-:W-:Y:S05]  /*6530*/  BSYNC B0 ;  /* 0x0000000000007941 */ /* 0x000fea0003800000 */
.L_x_9058:
[----:B------:R0:W-:Y:S01]  /*6540*/  STG.E.U8 desc[UR36][R8.64], R4 ;  /* 0x0000000408007986 */ /* 0x0001e2000c101124 */
[----:B------:R-:W-:Y:S05]  /*6550*/  BRA `(.L_x_9038) ;  /* 0x0000000400087947 */ /* 0x000fea0003800000 */
.L_x_9056:
        /* <DEDUP_REMOVED lines=16> */
.L_x_9063:
[----:B------:R-:W-:-:S04]  /*6660*/  LOP3.LUT R22, R22, 0x80000000, RZ, 0xc0, !PT ;  /* 0x8000000016167812 */ /* 0x000fc800078ec0ff */
[----:B------:R-:W-:-:S04]  /*6670*/  SHF.R.U32.HI R3, RZ, 0x18, R22 ;  /* 0x00000018ff037819 */ /* 0x000fc80000011616 */
[----:B------:R-:W-:-:S04]  /*6680*/  LOP3.LUT R0, R0, R3, RZ, 0xfc, !PT ;  /* 0x0000000300007212 */ /* 0x000fc800078efcff */
[----:B------:R-:W-:-:S07]  /*6690*/  PRMT R4, R0, 0x7610, R4 ;  /* 0x0000761000047816 */ /* 0x000fce0000000004 */
.L_x_9062:
[----:B------:R-:W-:Y:S05]  /*66a0*/  BSYNC B0 ;  /* 0x0000000000007941 */ /* 0x000fea0003800000 */
.L_x_9061:
[----:B------:R0:W-:Y:S01]  /*66b0*/  STG.E.U8 desc[UR36][R8.64], R4 ;  /* 0x0000000408007986 */ /* 0x0001e2000c101124 */
[----:B------:R-:W-:Y:S05]  /*66c0*/  BRA `(.L_x_9038) ;  /* 0x0000000000ac7947 */ /* 0x000fea0003800000 */
.L_x_9055:
        /* <DEDUP_REMOVED lines=21> */
.L_x_9037:
        /* <DEDUP_REMOVED lines=16> */
.L_x_9066:
[----:B------:R-:W-:Y:S05]  /*6920*/  BRA `(.L_x_9038) ;  /* 0x0000000000147947 */ /* 0x000fea0003800000 */
.L_x_9065:
[----:B------:R-:W0:Y:S02]  /*6930*/  F2I.U64.TRUNC R22, R22 ;  /* 0x0000001600167311 */ /* 0x000e24000020d800 */
[----:B0-----:R0:W-:Y:S01]  /*6940*/  STG.E.64 desc[UR36][R8.64], R22 ;  /* 0x0000001608007986 */ /* 0x0011e2000c101b24 */
[----:B------:R-:W-:Y:S05]  /*6950*/  BRA `(.L_x_9038) ;  /* 0x0000000000087947 */ /* 0x000fea0003800000 */
.L_x_9064:
[----:B------:R-:W0:Y:S02]  /*6960*/  F2I.FTZ.U32.TRUNC.NTZ R3, R22 ;  /* 0x0000001600037305 */ /* 0x000e24000021f000 */
[----:B0-----:R0:W-:Y:S02]  /*6970*/  STG.E desc[UR36][R8.64], R3 ;  /* 0x0000000308007986 */ /* 0x0011e4000c101924 */
.L_x_9038:
[----:B------:R-:W-:-:S07]  /*6980*/  VIADD R25, R25, 0x80 ;  /* 0x0000008019197836 */ /* 0x000fce0000000000 */
.L_x_8998:
[----:B------:R-:W-:Y:S05]  /*6990*/  BSYNC B6 ;  /* 0x0000000000067941 */ /* 0x000fea0003800000 */
.L_x_8997:
        /* <DEDUP_REMOVED lines=22> */
.L_x_9070:
[----:B------:R-:W0:Y:S02]  /*6b00*/  F2I.S64.TRUNC R24, R24 ;  /* 0x0000001800187311 */ /* 0x000e24000020d900 */
[----:B0-----:R-:W-:-:S05]  /*6b10*/  IMAD.MOV.U32 R5, RZ, RZ, R24 ;  /* 0x000000ffff057224 */ /* 0x001fca00078e0018 */
[----:B------:R-:W-:Y:S01]  /*6b20*/  STG.E.U8 desc[UR36][R2.64], R5 ;  /* 0x0000000502007986 */ /* 0x000fe2000c101124 */
[----:B------:R-:W-:Y:S05]  /*6b30*/  EXIT ;  /* 0x000000000000794d */ /* 0x000fea0003800000 */
.L_x_9069:
        /* <DEDUP_REMOVED lines=9> */
.L_x_9073:
[----:B------:R-:W0:Y:S02]  /*6bd0*/  F2I.FTZ.TRUNC.NTZ R5, R24 ;  /* 0x0000001800057305 */ /* 0x000e24000021f100 */
[----:B0-----:R-:W-:Y:S01]  /*6be0*/  STG.E desc[UR36][R2.64], R5 ;  /* 0x0000000502007986 */ /* 0x001fe2000c101924 */
[----:B------:R-:W-:Y:S05]  /*6bf0*/  EXIT ;  /* 0x000000000000794d */ /* 0x000fea0003800000 */
.L_x_9072:
[----:B------:R-:W0:Y:S02]  /*6c00*/  F2I.FTZ.TRUNC.NTZ R5, R24 ;  /* 0x0000001800057305 */ /* 0x000e24000021f100 */
[----:B0-----:R-:W-:Y:S01]  /*6c10*/  STG.E.U16 desc[UR36][R2.64], R5 ;  /* 0x0000000502007986 */ /* 0x001fe2000c101524 */
[----:B------:R-:W-:Y:S05]  /*6c20*/  EXIT ;  /* 0x000000000000794d */ /* 0x000fea0003800000 */
.L_x_9068:
        /* <DEDUP_REMOVED lines=8> */
.L_x_9075:
[----:B------:R-:W-:-:S05]  /*6cb0*/  F2FP.F16.F32.PACK_AB R24, RZ, R24 ;  /* 0x00000018ff18723e */ /* 0x000fca00000000ff */
[----:B------:R-:W-:Y:S01]  /*6cc0*/  STG.E.U16 desc[UR36][R2.64], R24 ;  /* 0x0000001802007986 */ /* 0x000fe2000c101524 */
[----:B------:R-:W-:Y:S05]  /*6cd0*/  EXIT ;  /* 0x000000000000794d */ /* 0x000fea0003800000 */
.L_x_9074:
        /* <DEDUP_REMOVED lines=9> */
.L_x_9077:
[----:B------:R-:W-:-:S04]  /*6d70*/  F2FP.F16.F32.PACK_AB R5, RZ, R24 ;  /* 0x00000018ff05723e */ /* 0x000fc800000000ff */
[----:B------:R-:W-:-:S05]  /*6d80*/  PRMT R5, R5, 0x5410, RZ ;  /* 0x0000541005057816 */ /* 0x000fca00000000ff */
[----:B------:R-:W-:Y:S01]  /*6d90*/  STG.E desc[UR36][R2.64], R5 ;  /* 0x0000000502007986 */ /* 0x000fe2000c101924 */
[----:B------:R-:W-:Y:S05]  /*6da0*/  EXIT ;  /* 0x000000000000794d */ /* 0x000fea0003800000 */
.L_x_9076:
[----:B------:R-:W-:-:S06]  /*6db0*/  FMUL.FTZ R4, R24, 1 ;  /* 0x3f80000018047820 */ /* 0x000fcc0000410000 */
[----:B------:R-:W0:Y:S02]  /*6dc0*/  F2F.F64.F32 R4, R4 ;  /* 0x0000000400047310 */ /* 0x000e240000201800 */
[----:B0-----:R-:W-:Y:S01]  /*6dd0*/  STG.E.64 desc[UR36][R2.64], R4 ;  /* 0x0000000402007986 */ /* 0x001fe2000c101b24 */
[----:B------:R-:W-:Y:S05]  /*6de0*/  EXIT ;  /* 0x000000000000794d */ /* 0x000fea0003800000 */
.L_x_9067:
        /* <DEDUP_REMOVED lines=12> */
.L_x_9080:
[----:B------:R-:W-:Y:S01]  /*6eb0*/  FMUL.FTZ R4, R24, 1 ;  /* 0x3f80000018047820 */ /* 0x000fe20000410000 */
[----:B------:R-:W-:-:S05]  /*6ec0*/  CS2R R6, SRZ ;  /* 0x0000000000067805 */ /* 0x000fca000001ff00 */
[----:B------:R-:W0:Y:S02]  /*6ed0*/  F2F.F64.F32 R4, R4 ;  /* 0x0000000400047310 */ /* 0x000e240000201800 */
[----:B0-----:R-:W-:Y:S01]  /*6ee0*/  STG.E.128 desc[UR36][R2.64], R4 ;  /* 0x0000000402007986 */ /* 0x001fe2000c101d24 */
[----:B------:R-:W-:Y:S05]  /*6ef0*/  EXIT ;  /* 0x000000000000794d */ /* 0x000fea0003800000 */
.L_x_9079:
        /* <DEDUP_REMOVED lines=20> */
.L_x_9084:
[----:B------:R-:W-:Y:S05]  /*7040*/  BSYNC B0 ;  /* 0x0000000000007941 */ /* 0x000fea0003800000 */
.L_x_9083:
[----:B------:R-:W-:-:S05]  /*7050*/  LOP3.LUT R7, R0, R7, RZ, 0xfc, !PT ;  /* 0x0000000700077212 */ /* 0x000fca00078efcff */
[----:B------:R-:W-:Y:S01]  /*7060*/  STG.E.U8 desc[UR36][R2.64], R7 ;  /* 0x0000000702007986 */ /* 0x000fe2000c101124 */
[----:B------:R-:W-:Y:S05]  /*7070*/  EXIT ;  /* 0x000000000000794d */ /* 0x000fea0003800000 */
.L_x_9082:
        /* <DEDUP_REMOVED lines=12> */
.L_x_9086:
[----:B------:R-:W-:Y:S01]  /*7140*/  IMAD.MOV.U32 R0, RZ, RZ, 0x7f ;  /* 0x0000007fff007424 */ /* 0x000fe200078e00ff */
[----:B------:R-:W-:-:S04]  /*7150*/  ISETP.GT.U32.AND P0, PT, R4, 0x7f800000, PT ;  /* 0x7f8000000400780c */ /* 0x000fc80003f04070 */
[----:B------:R-:W-:-:S09]  /*7160*/  SEL R0, R0, 0x7c, P0 ;  /* 0x0000007c00007807 */ /* 0x000fd20000000000 */
.L_x_9087:
[----:B------:R-:W-:Y:S05]  /*7170*/  BSYNC B0 ;  /* 0x0000000000007941 */ /* 0x000fea0003800000 */
.L_x_9085:
[----:B------:R-:W-:-:S04]  /*7180*/  LOP3.LUT R24, R24, 0x80000000, RZ, 0xc0, !PT ;  /* 0x8000000018187812 */ /* 0x000fc800078ec0ff */
[----:B------:R-:W-:-:S04]  /*7190*/  SHF.R.U32.HI R5, RZ, 0x18, R24 ;  /* 0x00000018ff057819 */ /* 0x000fc80000011618 */
[----:B------:R-:W-:-:S05]  /*71a0*/  LOP3.LUT R5, R0, R5, RZ, 0xfc, !PT ;  /* 0x0000000500057212 */ /* 0x000fca00078efcff */
[----:B------:R-:W-:Y:S01]  /*71b0*/  STG.E.U8 desc[UR36][R2.64], R5 ;  /* 0x0000000502007986 */ /* 0x000fe2000c101124 */
[----:B------:R-:W-:Y:S05]  /*71c0*/  EXIT ;  /* 0x000000000000794d */ /* 0x000fea0003800000 */
.L_x_9081:
[----:B------:R-:W-:-:S05]  /*71d0*/  F2FP.BF16.F32.PACK_AB R24, RZ, R24 ;  /* 0x00000018ff18723e */ /* 0x000fca00000010ff */
[----:B------:R-:W-:Y:S01]  /*71e0*/  STG.E.U16 desc[UR36][R2.64], R24 ;  /* 0x0000001802007986 */ /* 0x000fe2000c101524 */
[----:B------:R-:W-:Y:S05]  /*71f0*/  EXIT ;  /* 0x000000000000794d */ /* 0x000fea0003800000 */
.L_x_9078:
        /* <DEDUP_REMOVED lines=11> */
.L_x_9090:
        /* <DEDUP_REMOVED lines=16> */
.L_x_9093:
[----:B------:R-:W-:-:S04]  /*73b0*/  LOP3.LUT R24, R24, 0x80000000, RZ, 0xc0, !PT ;  /* 0x8000000018187812 */ /* 0x000fc800078ec0ff */
[----:B------:R-:W-:-:S04]  /*73c0*/  SHF.R.U32.HI R5, RZ, 0x18, R24 ;  /* 0x00000018ff057819 */ /* 0x000fc80000011618 */
[----:B------:R-:W-:-:S04]  /*73d0*/  LOP3.LUT R4, R4, R5, RZ, 0xfc, !PT ;  /* 0x0000000504047212 */ /* 0x000fc800078efcff */
[----:B------:R-:W-:-:S07]  /*73e0*/  PRMT R0, R4, 0x7610, R0 ;  /* 0x0000761004007816 */ /* 0x000fce0000000000 */
.L_x_9092:
[----:B------:R-:W-:Y:S05]  /*73f0*/  BSYNC B0 ;  /* 0x0000000000007941 */ /* 0x000fea0003800000 */
.L_x_9091:
[----:B------:R-:W-:Y:S01]  /*7400*/  STG.E.U8 desc[UR36][R2.64], R0 ;  /* 0x0000000002007986 */ /* 0x000fe2000c101124 */
[----:B------:R-:W-:Y:S05]  /*7410*/  EXIT ;  /* 0x000000000000794d */ /* 0x000fea0003800000 */
.L_x_9089:
        /* <DEDUP_REMOVED lines=16> */
.L_x_9096:
[----:B------:R-:W-:-:S04]  /*7520*/  LOP3.LUT R24, R24, 0x80000000, RZ, 0xc0, !PT ;  /* 0x8000000018187812 */ /* 0x000fc800078ec0ff */
[----:B------:R-:W-:-:S04]  /*7530*/  SHF.R.U32.HI R5, RZ, 0x18, R24 ;  /* 0x00000018ff057819 */ /* 0x000fc80000011618 */
[----:B------:R-:W-:-:S04]  /*7540*/  LOP3.LUT R4, R4, R5, RZ, 0xfc, !PT ;  /* 0x0000000504047212 */ /* 0x000fc800078efcff */
[----:B------:R-:W-:-:S07]  /*7550*/  PRMT R0, R4, 0x7610, R0 ;  /* 0x0000761004007816 */ /* 0x000fce0000000000 */
.L_x_9095:
[----:B------:R-:W-:Y:S05]  /*7560*/  BSYNC B0 ;  /* 0x0000000000007941 */ /* 0x000fea0003800000 */
.L_x_9094:
[----:B------:R-:W-:Y:S01]  /*7570*/  STG.E.U8 desc[UR36][R2.64], R0 ;  /* 0x0000000002007986 */ /* 0x000fe2000c101124 */
[----:B------:R-:W-:Y:S05]  /*7580*/  EXIT ;  /* 0x000000000000794d */ /* 0x000fea0003800000 */
.L_x_9088:
        /* <DEDUP_REMOVED lines=21> */
.L_x_9071:
        /* <DEDUP_REMOVED lines=16> */
.L_x_9099:
[----:B------:R-:W-:Y:S05]  /*77e0*/  EXIT ;  /* 0x000000000000794d */ /* 0x000fea0003800000 */
.L_x_9098:
[----:B------:R-:W0:Y:S02]  /*77f0*/  F2I.U64.TRUNC R24, R24 ;  /* 0x0000001800187311 */ /* 0x000e24000020d800 */
[----:B0-----:R-:W-:Y:S01]  /*7800*/  STG.E.64 desc[UR36][R2.64], R24 ;  /* 0x0000001802007986 */ /* 0x001fe2000c101b24 */
[----:B------:R-:W-:Y:S05]  /*7810*/  EXIT ;  /* 0x000000000000794d */ /* 0x000fea0003800000 */
.L_x_9097:
[----:B------:R-:W0:Y:S02]  /*7820*/  F2I.FTZ.U32.TRUNC.NTZ R5, R24 ;  /* 0x0000001800057305 */ /* 0x000e24000021f000 */
[----:B0-----:R-:W-:Y:S01]  /*7830*/  STG.E desc[UR36][R2.64], R5 ;  /* 0x0000000502007986 */ /* 0x001fe2000c101924 */
[----:B------:R-:W-:Y:S05]  /*7840*/  EXIT ;  /* 0x000000000000794d */ /* 0x000fea0003800000 */
.L_x_9100:
        /* <DEDUP_REMOVED lines=11> */
.L_x_42188:


//--------------------- .text._ZN2at6native18elementwise_kernelILi128ELi2EZNS0_22gpu_kernel_impl_nocastINS0_13AUnaryFunctorIfffZZZNS0_16fmax_kernel_cudaERNS_18TensorIteratorBaseEENKUlvE_clEvENKUlvE0_clEvEUlffE_EEEEvS5_RKT_EUliE_EEviT1_ --------------------------
	.section	.text._ZN2at6native18elementwise_kernelILi128ELi2EZNS0_22gpu_kernel_impl_nocastINS0_13AUnaryFunctorIfffZZZNS0_16fmax_kernel_cudaERNS_18TensorIteratorBaseEENKUlvE_clEvENKUlvE0_clEvEUlffE_EEEEvS5_RKT_EUliE_EEviT1_,"ax",@progbits
	.align	128
        .global         _ZN2at6native18elementwise_kernelILi128ELi2EZNS0_22gpu_kernel_impl_nocastINS0_13AUnaryFunctorIfffZZZNS0_16fmax_kernel_cudaERNS_18TensorIteratorBaseEENKUlvE_clEvENKUlvE0_clEvEUlffE_EEEEvS5_RKT_EUliE_EEviT1_
        .type           _ZN2at6native18elementwise_kernelILi128ELi2EZNS0_22gpu_kernel_impl_nocastINS0_13AUnaryFunctorIfffZZZNS0_16fmax_kernel_cudaERNS_18TensorIteratorBaseEENKUlvE_clEvENKUlvE0_clEvEUlffE_EEEEvS5_RKT_EUliE_EEviT1_,@function
        .size           _ZN2at6native18elementwise_kernelILi128ELi2EZNS0_22gpu_kernel_impl_nocastINS0_13AUnaryFunctorIfffZZZNS0_16fmax_kernel_cudaERNS_18TensorIteratorBaseEENKUlvE_clEvENKUlvE0_clEvEUlffE_EEEEvS5_RKT_EUliE_EEviT1_,(.L_x_42189 - _ZN2at6native18elementwise_kernelILi128ELi2EZNS0_22gpu_kernel_impl_nocastINS0_13AUnaryFunctorIfffZZZNS0_16fmax_kernel_cudaERNS_18TensorIteratorBaseEENKUlvE_clEvENKUlvE0_clEvEUlffE_EEEEvS5_RKT_EUliE_EEviT1_)
        .other          _ZN2at6native18elementwise_kernelILi128ELi2EZNS0_22gpu_kernel_impl_nocastINS0_13AUnaryFunctorIfffZZZNS0_16fmax_kernel_cudaERNS_18TensorIteratorBaseEENKUlvE_clEvENKUlvE0_clEvEUlffE_EEEEvS5_RKT_EUliE_EEviT1_,@"STO_CUDA_ENTRY STV_DEFAULT"
_ZN2at6native18elementwise_kernelILi128ELi2EZNS0_22gpu_kernel_impl_nocastINS0_13AUnaryFunctorIfffZZZNS0_16fmax_kernel_cudaERNS_18TensorIteratorBaseEENKUlvE_clEvENKUlvE0_clEvEUlffE_EEEEvS5_RKT_EUliE_EEviT1_:
.text._ZN2at6native18elementwise_kernelILi128ELi2EZNS0_22gpu_kernel_impl_nocastINS0_13AUnaryFunctorIfffZZZNS0_16fmax_kernel_cudaERNS_18TensorIteratorBaseEENKUlvE_clEvENKUlvE0_clEvEUlffE_EEEEvS5_RKT_EUliE_EEviT1_:
        /* <DEDUP_REMOVED lines=312> */
.L_x_9103:
        /* <DEDUP_REMOVED lines=9> */
[----:B--2---:R-:W-:-:S05]  /*1410*/  FMNMX.FTZ R9, R4, UR7, !PT ;  /* 0x0000000704097c09 */ /* 0x004fca000f810000 */
[----:B------:R0:W-:Y:S02]  /*1420*/  STG.E desc[UR4][R2.64], R9 ;  /* 0x0000000902007986 */ /* 0x0001e4000c101904 */
.L_x_9102:
[----:B------:R-:W-:Y:S05]  /*1430*/  BSYNC B0 ;  /* 0x0000000000007941 */ /* 0x000fea0003800000 */
.L_x_9101:
        /* <DEDUP_REMOVED lines=305> */
.L_x_9104:
        /* <DEDUP_REMOVED lines=8> */
[----:B--2---:R-:W-:-:S05]  /*27d0*/  FMNMX.FTZ R7, R4, UR6, !PT ;  /* 0x0000000604077c09 */ /* 0x004fca000f810000 */
[----:B------:R-:W-:Y:S01]  /*27e0*/  STG.E desc[UR4][R2.64], R7 ;  /* 0x0000000702007986 */ /* 0x000fe2000c101904 */
[----:B------:R-:W-:Y:S05]  /*27f0*/  EXIT ;  /* 0x000000000000794d */ /* 0x000fea0003800000 */
.L_x_9105:
        /* <DEDUP_REMOVED lines=16> */
.L_x_42189:


//--------------------- .text._ZN2at6native27unrolled_elementwise_kernelINS0_13AUnaryFunctorIfffZZZNS0_16fmax_kernel_cudaERNS_18TensorIteratorBaseEENKUlvE_clEvENKUlvE0_clEvEUlffE_EESt5arrayIPcLm2EELi4E23TrivialOffsetCalculatorILi1EjESD_NS0_6memory15LoadWithoutCastENSE_16StoreWithoutCastEEEviT_T0_T2_T3_T4_T5_ --------------------------
	.section	.text._ZN2at6native27unrolled_elementwise_kernelINS0_13AUnaryFunctorIfffZZZNS0_16fmax_kernel_cudaERNS_18TensorIteratorBaseEENKUlvE_clEvENKUlvE0_clEvEUlffE_EESt5arrayIPcLm2EELi4E23TrivialOffsetCalculatorILi1EjESD_NS0_6memory15LoadWithoutCastENSE_16StoreWithoutCastEEEviT_T0_T2_T3_T4_T5_,"ax",@progbits
	.align	128
        .global         _ZN2at6native27unrolled_elementwise_kernelINS0_13AUnaryFunctorIfffZZZNS0_16fmax_kernel_cudaERNS_18TensorIteratorBaseEENKUlvE_clEvENKUlvE0_clEvEUlffE_EESt5arrayIPcLm2EELi4E23TrivialOffsetCalculatorILi1EjESD_NS0_6memory15LoadWithoutCastENSE_16StoreWithoutCastEEEviT_T0_T2_T3_T4_T5_
        .type           _ZN2at6native27unrolled_elementwise_kernelINS0_13AUnaryFunctorIfffZZZNS0_16fmax_kernel_cudaERNS_18TensorIteratorBaseEENKUlvE_clEvENKUlvE0_clEvEUlffE_EESt5arrayIPcLm2EELi4E23TrivialOffsetCalculatorILi1EjESD_NS0_6memory15LoadWithoutCastENSE_16StoreWithoutCastEEEviT_T0_T2_T3_T4_T5_,@function
        .size           _ZN2at6native27unrolled_elementwise_kernelINS0_13AUnaryFunctorIfffZZZNS0_16fmax_kernel_cudaERNS_18TensorIteratorBaseEENKUlvE_clEvENKUlvE0_clEvEUlffE_EESt5arrayIPcLm2EELi4E23TrivialOffsetCalculatorILi1EjESD_NS0_6memory15LoadWithoutCastENSE_16StoreWithoutCastEEEviT_T0_T2_T3_T4_T5_,(.L_x_42190 - _ZN2at6native27unrolled_elementwise_kernelINS0_13AUnaryFunctorIfffZZZNS0_16fmax_kernel_cudaERNS_18TensorIteratorBaseEENKUlvE_clEvENKUlvE0_clEvEUlffE_EESt5arrayIPcLm2EELi4E23TrivialOffsetCalculatorILi1EjESD_NS0_6memory15LoadWithoutCastENSE_16StoreWithoutCastEEEviT_T0_T2_T3_T4_T5_)
        .other          _ZN2at6native27unrolled_elementwise_kernelINS0_13AUnaryFunctorIfffZZZNS0_16fmax_kernel_cudaERNS_18TensorIteratorBaseEENKUlvE_clEvENKUlvE0_clEvEUlffE_EESt5arrayIPcLm2EELi4E23TrivialOffsetCalculatorILi1EjESD_NS0_6memory15LoadWithoutCastENSE_16StoreWithoutCastEEEviT_T0_T2_T3_T4_T5_,@"STO_CUDA_ENTRY STV_DEFAULT"
_ZN2at6native27unrolled_elementwise_kernelINS0_13AUnaryFunctorIfffZZZNS0_16fmax_kernel_cudaERNS_18TensorIteratorBaseEENKUlvE_clEvENKUlvE0_clEvEUlffE_EESt5arrayIPcLm2EELi4E23TrivialOffsetCalculatorILi1EjESD_NS0_6memory15LoadWithoutCastENSE_16StoreWithoutCastEEEviT_T0_T2_T3_T4_T5_:
.text._ZN2at6native27unrolled_elementwise_kernelINS0_13AUnaryFunctorIfffZZZNS0_16fmax_kernel_cudaERNS_18TensorIteratorBaseEENKUlvE_clEvENKUlvE0_clEvEUlffE_EESt5arrayIPcLm2EELi4E23TrivialOffsetCalculatorILi1EjESD_NS0_6memory15LoadWithoutCastENSE_16StoreWithoutCastEEEviT_T0_T2_T3_T4_T5_:
        /* <DEDUP_REMOVED lines=49> */
[----:B--2---:R-:W-:-:S05]  /*0310*/  @!P0 FMNMX.FTZ R5, R6, R19, !PT ;  /* 0x0000001306058209 */ /* 0x004fca0007810000 */
[----:B------:R0:W-:Y:S01]  /*0320*/  @!P0 STG.E desc[UR4][R12.64], R5 ;  /* 0x000000050c008986 */ /* 0x0001e2000c101904 */
[----:B---3--:R-:W-:Y:S02]  /*0330*/  @!P2 FMNMX.FTZ R3, R10, R21, !PT ;  /* 0x000000150a03a209 */ /* 0x008fe40007810000 */
[----:B----4-:R-:W-:Y:S01]  /*0340*/  @!P3 FMNMX.FTZ R4, R9, R16, !PT ;  /* 0x000000100904b209 */ /* 0x010fe20007810000 */
        /* <DEDUP_REMOVED lines=11> */
.L_x_9107:
[----:B------:R-:W-:Y:S05]  /*0400*/  BSYNC B0 ;  /* 0x0000000000007941 */ /* 0x000fea0003800000 */
.L_x_9106:
[----:B------:R-:W1:Y:S01]  /*0410*/  @!P1 LDC R5, c[0x0][0x218] ;  /* 0x00008600ff059b82 */ /* 0x000e620000000800 */
[----:B------:R-:W-:-:S13]  /*0420*/  ISETP.GE.AND P0, PT, R11, R2, PT ;  /* 0x000000020b00720c */ /* 0x000fda0003f06270 */
[----:B------:R-:W-:Y:S05]  /*0430*/  @P0 EXIT ;  /* 0x000000000000094d */ /* 0x000fea0003800000 */
[----:B0-----:R-:W0:Y:S01]  /*0440*/  LDC.64 R2, c[0x0][0x220] ;  /* 0x00008800ff027b82 */ /* 0x001e220000000a00 */
[----:B------:R-:W-:Y:S02]  /*0450*/  LEA R11, R0, R11, 0x9 ;  /* 0x0000000b000b7211 */ /* 0x000fe400078e48ff */
[----:B-1---5:R-:W-:-:S03]  /*0460*/  @!P1 FMNMX.FTZ R5, R8, R5, !PT ;  /* 0x0000000508059209 */ /* 0x022fc60007810000 */
[----:B0-----:R-:W-:-:S05]  /*0470*/  IMAD.WIDE.U32 R2, R11, 0x4, R2 ;  /* 0x000000040b027825 */ /* 0x001fca00078e0002 */
[----:B------:R-:W-:Y:S01]  /*0480*/  STG.E desc[UR4][R2.64], R5 ;  /* 0x0000000502007986 */ /* 0x000fe2000c101904 */
[----:B------:R-:W-:Y:S05]  /*0490*/  EXIT ;  /* 0x000000000000794d */ /* 0x000fea0003800000 */
.L_x_9108:
        /* <DEDUP_REMOVED lines=14> */
.L_x_42190:


//--------------------- .text._ZN2at6native29vectorized_elementwise_kernelILi2ENS0_13AUnaryFunctorIfffZZZNS0_16fmax_kernel_cudaERNS_18TensorIteratorBaseEENKUlvE_clEvENKUlvE0_clEvEUlffE_EESt5arrayIPcLm2EEEEviT0_T1_ --------------------------
	.section	.text._ZN2at6native29vectorized_elementwise_kernelILi2ENS0_13AUnaryFunctorIfffZZZNS0_16fmax_kernel_cudaERNS_18TensorIteratorBaseEENKUlvE_clEvENKUlvE0_clEvEUlffE_EESt5arrayIPcLm2EEEEviT0_T1_,"ax",@progbits
	.align	128
        .global         _ZN2at6native29vectorized_elementwise_kernelILi2ENS0_13AUnaryFunctorIfffZZZNS0_16fmax_kernel_cudaERNS_18TensorIteratorBaseEENKUlvE_clEvENKUlvE0_clEvEUlffE_EESt5arrayIPcLm2EEEEviT0_T1_
        .type           _ZN2at6native29vectorized_elementwise_kernelILi2ENS0_13AUnaryFunctorIfffZZZNS0_16fmax_kernel_cudaERNS_18TensorIteratorBaseEENKUlvE_clEvENKUlvE0_clEvEUlffE_EESt5arrayIPcLm2EEEEviT0_T1_,@function
        .size           _ZN2at6native29vectorized_elementwise_kernelILi2ENS0_13AUnaryFunctorIfffZZZNS0_16fmax_kernel_cudaERNS_18TensorIteratorBaseEENKUlvE_clEvENKUlvE0_clEvEUlffE_EESt5arrayIPcLm2EEEEviT0_T1_,(.L_x_42191 - _ZN2at6native29vectorized_elementwise_kernelILi2ENS0_13AUnaryFunctorIfffZZZNS0_16fmax_kernel_cudaERNS_18TensorIteratorBaseEENKUlvE_clEvENKUlvE0_clEvEUlffE_EESt5arrayIPcLm2EEEEviT0_T1_)
        .other          _ZN2at6native29vectorized_elementwise_kernelILi2ENS0_13AUnaryFunctorIfffZZZNS0_16fmax_kernel_cudaERNS_18TensorIteratorBaseEENKUlvE_clEvENKUlvE0_clEvEUlffE_EESt5arrayIPcLm2EEEEviT0_T1_,@"STO_CUDA_ENTRY STV_DEFAULT"
_ZN2at6native29vectorized_elementwise_kernelILi2ENS0_13AUnaryFunctorIfffZZZNS0_16fmax_kernel_cudaERNS_18TensorIteratorBaseEENKUlvE_clEvENKUlvE0_clEvEUlffE_EESt5arrayIPcLm2EEEEviT0_T1_:
.text._ZN2at6native29vectorized_elementwise_kernelILi2ENS0_13AUnaryFunctorIfffZZZNS0_16fmax_kernel_cudaERNS_18TensorIteratorBaseEENKUlvE_clEvENKUlvE0_clEvEUlffE_EESt5arrayIPcLm2EEEEviT0_T1_:
        /* <DEDUP_REMOVED lines=20> */
[----:B---3--:R-:W-:Y:S02]  /*0140*/  FMNMX.FTZ R7, R7, UR6, !PT ;  /* 0x0000000607077c09 */ /* 0x008fe4000f810000 */
[----:B------:R-:W-:Y:S02]  /*0150*/  FMNMX.FTZ R6, R6, UR6, !PT ;  /* 0x0000000606067c09 */ /* 0x000fe4000f810000 */
[----:B----4-:R-:W-:Y:S02]  /*0160*/  FMNMX.FTZ R9, R9, UR6, !PT ;  /* 0x0000000609097c09 */ /* 0x010fe4000f810000 */
[----:B------:R-:W-:Y:S01]  /*0170*/  FMNMX.FTZ R8, R8, UR6, !PT ;  /* 0x0000000608087c09 */ /* 0x000fe2000f810000 */
[----:B------:R-:W-:Y:S01]  /*0180*/  STG.E.64 desc[UR4][R4.64], R6 ;  /* 0x0000000604007986 */ /* 0x000fe2000c101b04 */
[----:B-----5:R-:W-:Y:S02]  /*0190*/  FMNMX.FTZ R11, R11, UR6, !PT ;  /* 0x000000060b0b7c09 */ /* 0x020fe4000f810000 */
[----:B------:R-:W-:Y:S01]  /*01a0*/  FMNMX.FTZ R10, R10, UR6, !PT ;  /* 0x000000060a0a7c09 */ /* 0x000fe2000f810000 */
[----:B------:R-:W-:Y:S01]  /*01b0*/  STG.E.64 desc[UR4][R4.64+0x400], R8 ;  /* 0x0004000804007986 */ /* 0x000fe2000c101b04 */
[----:B------:R-:W-:-:S02]  /*01c0*/  FMNMX.FTZ R13, R13, UR6, !PT ;  /* 0x000000060d0d7c09 */ /* 0x000fc4000f810000 */
[----:B------:R-:W-:Y:S01]  /*01d0*/  FMNMX.FTZ R12, R12, UR6, !PT ;  /* 0x000000060c0c7c09 */ /* 0x000fe2000f810000 */
[----:B------:R-:W-:Y:S04]  /*01e0*/  STG.E.64 desc[UR4][R4.64+0x800], R10 ;  /* 0x0008000a04007986 */ /* 0x000fe8000c101b04 */
[----:B------:R-:W-:Y:S01]  /*01f0*/  STG.E.64 desc[UR4][R4.64+0xc00], R12 ;  /* 0x000c000c04007986 */ /* 0x000fe2000c101b04 */
[----:B------:R-:W-:Y:S05]  /*0200*/  EXIT ;  /* 0x000000000000794d */ /* 0x000fea0003800000 */
.L_x_9109:
        /* <DEDUP_REMOVED lines=72> */
[----:B--2---:R-:W-:-:S02]  /*0690*/  @!P0 FMNMX.FTZ R24, R18, R21, !PT ;  /* 0x0000001512188209 */ /* 0x004fc40007810000 */
[----:B-----5:R-:W-:Y:S01]  /*06a0*/  @!P3 FMNMX.FTZ R4, R3, R22, !PT ;  /* 0x000000160304b209 */ /* 0x020fe20007810000 */
        /* <DEDUP_REMOVED lines=14> */
[----:B-1----:R-:W-:Y:S02]  /*0790*/  @!P1 FMNMX.FTZ R5, R26, R23, !PT ;  /* 0x000000171a059209 */ /* 0x002fe40007810000 */
[----:B----4-:R-:W-:Y:S02]  /*07a0*/  @!P2 FMNMX.FTZ R6, R28, R15, !PT ;  /* 0x0000000f1c06a209 */ /* 0x010fe40007810000 */
[----:B0-----:R-:W-:Y:S02]  /*07b0*/  @!P6 FMNMX.FTZ R7, R29, R14, !PT ;  /* 0x0000000e1d07e209 */ /* 0x001fe40007810000 */
[----:B--2---:R-:W-:Y:S02]  /*07c0*/  @!P4 FMNMX.FTZ R9, R19, R18, !PT ;  /* 0x000000121309c209 */ /* 0x004fe40007810000 */
[----:B---3--:R-:W-:Y:S02]  /*07d0*/  @!P3 FMNMX.FTZ R10, R20, R17, !PT ;  /* 0x00000011140ab209 */ /* 0x008fe40007810000 */
[----:B------:R-:W-:Y:S01]  /*07e0*/  @!P5 FMNMX.FTZ R8, R11, R16, !PT ;  /* 0x000000100b08d209 */ /* 0x000fe20007810000 */
        /* <DEDUP_REMOVED lines=13> */
.L_x_9112:
[----:B------:R-:W-:-:S13]  /*08c0*/  ISETP.GE.AND P0, PT, R27, R2, PT ;  /* 0x000000021b00720c */ /* 0x000fda0003f06270 */
[----:B------:R-:W-:Y:S05]  /*08d0*/  @P0 BRA `(.L_x_9114) ;  /* 0x0000000000300947 */ /* 0x000fea0003800000 */
[----:B0-----:R-:W0:Y:S01]  /*08e0*/  LDC.64 R4, c[0x0][0x220] ;  /* 0x00008800ff047b82 */ /* 0x001e220000000a00 */
[----:B------:R-:W-:Y:S01]  /*08f0*/  IMAD.IADD R3, R0, 0x1, R27 ;  /* 0x0000000100037824 */ /* 0x000fe200078e021b */
[----:B------:R-:W-:-:S03]  /*0900*/  IADD3 R27, R27, 0x80, RZ ;  /* 0x000000801b1b7810 */ /* 0x000fc60007ffe0ff */
[----:B0-----:R-:W-:-:S05]  /*0910*/  IMAD.WIDE.U32 R4, R3, 0x4, R4 ;  /* 0x0000000403047825 */ /* 0x001fca00078e0004 */
[----:B------:R1:W-:Y:S02]  /*0920*/  STG.E desc[UR4][R4.64], R6 ;  /* 0x0000000604007986 */ /* 0x0003e4000c101904 */
.L_x_9113:
[----:B------:R-:W-:-:S13]  /*0930*/  ISETP.GE.AND P0, PT, R27, R2, PT ;  /* 0x000000021b00720c */ /* 0x000fda0003f06270 */
[----:B------:R-:W-:Y:S05]  /*0940*/  @P0 BRA `(.L_x_9115) ;  /* 0x0000000000340947 */ /* 0x000fea0003800000 */
[----:B01----:R-:W0:Y:S01]  /*0950*/  LDC.64 R4, c[0x0][0x220] ;  /* 0x00008800ff047b82 */ /* 0x003e220000000a00 */
[----:B------:R-:W-:Y:S02]  /*0960*/  IMAD.IADD R3, R0, 0x1, R27 ;  /* 0x0000000100037824 */ /* 0x000fe400078e021b */
[----:B------:R-:W-:Y:S02]  /*0970*/  VIADD R27, R27, 0x80 ;  /* 0x000000801b1b7836 */ /* 0x000fe40000000000 */
[----:B0-----:R-:W-:-:S05]  /*0980*/  IMAD.WIDE.U32 R4, R3, 0x4, R4 ;  /* 0x0000000403047825 */ /* 0x001fca00078e0004 */
[----:B------:R1:W-:Y:S02]  /*0990*/  STG.E desc[UR4][R4.64], R7 ;  /* 0x0000000704007986 */ /* 0x0003e4000c101904 */
.L_x_9114:
        /* <DEDUP_REMOVED lines=8> */
.L_x_9115:
[----:B------:R-:W-:Y:S05]  /*0a20*/  BSYNC B1 ;  /* 0x0000000000017941 */ /* 0x000fea0003800000 */
.L_x_9111:
[----:B------:R-:W-:-:S13]  /*0a30*/  ISETP.GE.AND P0, PT, R27, R2, PT ;  /* 0x000000021b00720c */ /* 0x000fda0003f06270 */
[----:B012---:R-:W0:Y:S01]  /*0a40*/  @!P0 LDC.64 R4, c[0x0][0x220] ;  /* 0x00008800ff048b82 */ /* 0x007e220000000a00 */
[----:B------:R-:W-:Y:S01]  /*0a50*/  @!P0 IMAD.IADD R3, R0, 0x1, R27 ;  /* 0x0000000100038824 */ /* 0x000fe200078e021b */
[----:B------:R-:W-:-:S03]  /*0a60*/  @!P0 IADD3 R27, R27, 0x80, RZ ;  /* 0x000000801b1b8810 */ /* 0x000fc60007ffe0ff */
[----:B0-----:R-:W-:-:S05]  /*0a70*/  @!P0 IMAD.WIDE.U32 R4, R3, 0x4, R4 ;  /* 0x0000000403048825 */ /* 0x001fca00078e0004 */
[----:B------:R2:W-:Y:S02]  /*0a80*/  @!P0 STG.E desc[UR4][R4.64], R9 ;  /* 0x0000000904008986 */ /* 0x0005e4000c101904 */
.L_x_9116:
[----:B------:R-:W-:Y:S05]  /*0a90*/  BSYNC B0 ;  /* 0x0000000000007941 */ /* 0x000fea0003800000 */
.L_x_9110:
        /* <DEDUP_REMOVED lines=8> */
.L_x_9117:
        /* <DEDUP_REMOVED lines=14> */
.L_x_42191:


//--------------------- .text._ZN2at6native29vectorized_elementwise_kernelILi4ENS0_13AUnaryFunctorIfffZZZNS0_16fmax_kernel_cudaERNS_18TensorIteratorBaseEENKUlvE_clEvENKUlvE0_clEvEUlffE_EESt5arrayIPcLm2EEEEviT0_T1_ --------------------------
	.section	.text._ZN2at6native29vectorized_elementwise_kernelILi4ENS0_13AUnaryFunctorIfffZZZNS0_16fmax_kernel_cudaERNS_18TensorIteratorBaseEENKUlvE_clEvENKUlvE0_clEvEUlffE_EESt5arrayIPcLm2EEEEviT0_T1_,"ax",@progbits
	.align	128
        .global         _ZN2at6native29vectorized_elementwise_kernelILi4ENS0_13AUnaryFunctorIfffZZZNS0_16fmax_kernel_cudaERNS_18TensorIteratorBaseEENKUlvE_clEvENKUlvE0_clEvEUlffE_EESt5arrayIPcLm2EEEEviT0_T1_
        .type           _ZN2at6native29vectorized_elementwise_kernelILi4ENS0_13AUnaryFunctorIfffZZZNS0_16fmax_kernel_cudaERNS_18TensorIteratorBaseEENKUlvE_clEvENKUlvE0_clEvEUlffE_EESt5arrayIPcLm2EEEEviT0_T1_,@function
        .size           _ZN2at6native29vectorized_elementwise_kernelILi4ENS0_13AUnaryFunctorIfffZZZNS0_16fmax_kernel_cudaERNS_18TensorIteratorBaseEENKUlvE_clEvENKUlvE0_clEvEUlffE_EESt5arrayIPcLm2EEEEviT0_T1_,(.L_x_42192 - _ZN2at6native29vectorized_elementwise_kernelILi4ENS0_13AUnaryFunctorIfffZZZNS0_16fmax_kernel_cudaERNS_18TensorIteratorBaseEENKUlvE_clEvENKUlvE0_clEvEUlffE_EESt5arrayIPcLm2EEEEviT0_T1_)
        .other          _ZN2at6native29vectorized_elementwise_kernelILi4ENS0_13AUnaryFunctorIfffZZZNS0_16fmax_kernel_cudaERNS_18TensorIteratorBaseEENKUlvE_clEvENKUlvE0_clEvEUlffE_EESt5arrayIPcLm2EEEEviT0_T1_,@"STO_CUDA_ENTRY STV_DEFAULT"
_ZN2at6native29vectorized_elementwise_kernelILi4ENS0_13AUnaryFunctorIfffZZZNS0_16fmax_kernel_cudaERNS_18TensorIteratorBaseEENKUlvE_clEvENKUlvE0_clEvEUlffE_EESt5arrayIPcLm2EEEEviT0_T1_:
.text._ZN2at6native29vectorized_elementwise_kernelILi4ENS0_13AUnaryFunctorIfffZZZNS0_16fmax_kernel_cudaERNS_18TensorIteratorBaseEENKUlvE_clEvENKUlvE0_clEvEUlffE_EESt5arrayIPcLm2EEEEviT0_T1_:
        /* <DEDUP_REMOVED lines=18> */
[----:B---3--:R-:W-:Y:S02]  /*0120*/  FMNMX.FTZ R7, R7, UR6, !PT ;  /* 0x0000000607077c09 */ /* 0x008fe4000f810000 */
[----:B------:R-:W-:Y:S02]  /*0130*/  FMNMX.FTZ R6, R6, UR6, !PT ;  /* 0x0000000606067c09 */ /* 0x000fe4000f810000 */
[----:B------:R-:W-:Y:S02]  /*0140*/  FMNMX.FTZ R5, R5, UR6, !PT ;  /* 0x0000000605057c09 */ /* 0x000fe4000f810000 */
[----:B------:R-:W-:Y:S02]  /*0150*/  FMNMX.FTZ R4, R4, UR6, !PT ;  /* 0x0000000604047c09 */ /* 0x000fe4000f810000 */
[----:B----4-:R-:W-:Y:S02]  /*0160*/  FMNMX.FTZ R11, R11, UR6, !PT ;  /* 0x000000060b0b7c09 */ /* 0x010fe4000f810000 */
[----:B------:R-:W-:Y:S01]  /*0170*/  FMNMX.FTZ R10, R10, UR6, !PT ;  /* 0x000000060a0a7c09 */ /* 0x000fe2000f810000 */
[----:B------:R-:W-:Y:S01]  /*0180*/  STG.E.128 desc[UR4][R12.64], R4 ;  /* 0x000000040c007986 */ /* 0x000fe2000c101d04 */
[----:B------:R-:W-:-:S02]  /*0190*/  FMNMX.FTZ R9, R9, UR6, !PT ;  /* 0x0000000609097c09 */ /* 0x000fc4000f810000 */
[----:B------:R-:W-:-:S05]  /*01a0*/  FMNMX.FTZ R8, R8, UR6, !PT ;  /* 0x0000000608087c09 */ /* 0x000fca000f810000 */
[----:B------:R-:W-:Y:S01]  /*01b0*/  STG.E.128 desc[UR4][R12.64+0x800], R8 ;  /* 0x000800080c007986 */ /* 0x000fe2000c101d04 */
[----:B------:R-:W-:Y:S05]  /*01c0*/  EXIT ;  /* 0x000000000000794d */ /* 0x000fea0003800000 */
.L_x_9118:
        /* <DEDUP_REMOVED lines=107> */
.L_x_9121:
[----:B------:R-:W-:-:S13]  /*0880*/  ISETP.GE.AND P0, PT, R27, R2, PT ;  /* 0x000000021b00720c */ /* 0x000fda0003f06270 */
[----:B------:R-:W-:Y:S05]  /*0890*/  @P0 BRA `(.L_x_9123) ;  /* 0x0000000000300947 */ /* 0x000fea0003800000 */
[----:B0-----:R-:W0:Y:S01]  /*08a0*/  LDC.64 R4, c[0x0][0x220] ;  /* 0x00008800ff047b82 */ /* 0x001e220000000a00 */
[----:B------:R-:W-:Y:S01]  /*08b0*/  IMAD.IADD R3, R0, 0x1, R27 ;  /* 0x0000000100037824 */ /* 0x000fe200078e021b */
[----:B------:R-:W-:-:S03]  /*08c0*/  IADD3 R27, R27, 0x80, RZ ;  /* 0x000000801b1b7810 */ /* 0x000fc60007ffe0ff */
[----:B0-----:R-:W-:-:S05]  /*08d0*/  IMAD.WIDE.U32 R4, R3, 0x4, R4 ;  /* 0x0000000403047825 */ /* 0x001fca00078e0004 */
[----:B------:R1:W-:Y:S02]  /*08e0*/  STG.E desc[UR4][R4.64], R6 ;  /* 0x0000000604007986 */ /* 0x0003e4000c101904 */
.L_x_9122:
[----:B------:R-:W-:-:S13]  /*08f0*/  ISETP.GE.AND P0, PT, R27, R2, PT ;  /* 0x000000021b00720c */ /* 0x000fda0003f06270 */
[----:B------:R-:W-:Y:S05]  /*0900*/  @P0 BRA `(.L_x_9124) ;  /* 0x0000000000340947 */ /* 0x000fea0003800000 */
[----:B01----:R-:W0:Y:S01]  /*0910*/  LDC.64 R4, c[0x0][0x220] ;  /* 0x00008800ff047b82 */ /* 0x003e220000000a00 */
[----:B------:R-:W-:Y:S02]  /*0920*/  IMAD.IADD R3, R0, 0x1, R27 ;  /* 0x0000000100037824 */ /* 0x000fe400078e021b */
[----:B------:R-:W-:Y:S02]  /*0930*/  VIADD R27, R27, 0x80 ;  /* 0x000000801b1b7836 */ /* 0x000fe40000000000 */
[----:B0-----:R-:W-:-:S05]  /*0940*/  IMAD.WIDE.U32 R4, R3, 0x4, R4 ;  /* 0x0000000403047825 */ /* 0x001fca00078e0004 */
[----:B------:R1:W-:Y:S02]  /*0950*/  STG.E desc[UR4][R4.64], R7 ;  /* 0x0000000704007986 */ /* 0x0003e4000c101904 */
.L_x_9123:
        /* <DEDUP_REMOVED lines=8> */
.L_x_9124:
[----:B------:R-:W-:Y:S05]  /*09e0*/  BSYNC B1 ;  /* 0x0000000000017941 */ /* 0x000fea0003800000 */
.L_x_9120:
[----:B------:R-:W-:-:S13]  /*09f0*/  ISETP.GE.AND P0, PT, R27, R2, PT ;  /* 0x000000021b00720c */ /* 0x000fda0003f06270 */
[----:B012---:R-:W0:Y:S01]  /*0a00*/  @!P0 LDC.64 R4, c[0x0][0x220] ;  /* 0x00008800ff048b82 */ /* 0x007e220000000a00 */
[----:B------:R-:W-:Y:S01]  /*0a10*/  @!P0 IMAD.IADD R3, R0, 0x1, R27 ;  /* 0x0000000100038824 */ /* 0x000fe200078e021b */
[----:B------:R-:W-:-:S03]  /*0a20*/  @!P0 IADD3 R27, R27, 0x80, RZ ;  /* 0x000000801b1b8810 */ /* 0x000fc60007ffe0ff */
[----:B0-----:R-:W-:-:S05]  /*0a30*/  @!P0 IMAD.WIDE.U32 R4, R3, 0x4, R4 ;  /* 0x0000000403048825 */ /* 0x001fca00078e0004 */
[----:B------:R2:W-:Y:S02]  /*0a40*/  @!P0 STG.E desc[UR4][R4.64], R9 ;  /* 0x0000000904008986 */ /* 0x0005e4000c101904 */
.L_x_9125:
[----:B------:R-:W-:Y:S05]  /*0a50*/  BSYNC B0 ;  /* 0x0000000000007941 */ /* 0x000fea0003800000 */
.L_x_9119:
        /* <DEDUP_REMOVED lines=8> */
.L_x_9126:
        /* <DEDUP_REMOVED lines=10> */
.L_x_42192:


//--------------------- .text._ZN2at6native29vectorized_elementwise_kernelILi8ENS0_13AUnaryFunctorIfffZZZNS0_16fmax_kernel_cudaERNS_18TensorIteratorBaseEENKUlvE_clEvENKUlvE0_clEvEUlffE_EESt5arrayIPcLm2EEEEviT0_T1_ --------------------------
	.section	.text._ZN2at6native29vectorized_elementwise_kernelILi8ENS0_13AUnaryFunctorIfffZZZNS0_16fmax_kernel_cudaERNS_18TensorIteratorBaseEENKUlvE_clEvENKUlvE0_clEvEUlffE_EESt5arrayIPcLm2EEEEviT0_T1_,"ax",@progbits
	.align	128
        .global         _ZN2at6native29vectorized_elementwise_kernelILi8ENS0_13AUnaryFunctorIfffZZZNS0_16fmax_kernel_cudaERNS_18TensorIteratorBaseEENKUlvE_clEvENKUlvE0_clEvEUlffE_EESt5arrayIPcLm2EEEEviT0_T1_
        .type           _ZN2at6native29vectorized_elementwise_kernelILi8ENS0_13AUnaryFunctorIfffZZZNS0_16fmax_kernel_cudaERNS_18TensorIteratorBaseEENKUlvE_clEvENKUlvE0_clEvEUlffE_EESt5arrayIPcLm2EEEEviT0_T1_,@function
        .size           _ZN2at6native29vectorized_elementwise_kernelILi8ENS0_13AUnaryFunctorIfffZZZNS0_16fmax_kernel_cudaERNS_18TensorIteratorBaseEENKUlvE_clEvENKUlvE0_clEvEUlffE_EESt5arrayIPcLm2EEEEviT0_T1_,(.L_x_42193 - _ZN2at6native29vectorized_elementwise_kernelILi8ENS0_13AUnaryFunctorIfffZZZNS0_16fmax_kernel_cudaERNS_18TensorIteratorBaseEENKUlvE_clEvENKUlvE0_clEvEUlffE_EESt5arrayIPcLm2EEEEviT0_T1_)
        .other          _ZN2at6native29vectorized_elementwise_kernelILi8ENS0_13AUnaryFunctorIfffZZZNS0_16fmax_kernel_cudaERNS_18TensorIteratorBaseEENKUlvE_clEvENKUlvE0_clEvEUlffE_EESt5arrayIPcLm2EEEEviT0_T1_,@"STO_CUDA_ENTRY STV_DEFAULT"
_ZN2at6native29vectorized_elementwise_kernelILi8ENS0_13AUnaryFunctorIfffZZZNS0_16fmax_kernel_cudaERNS_18TensorIteratorBaseEENKUlvE_clEvENKUlvE0_clEvEUlffE_EESt5arrayIPcLm2EEEEviT0_T1_:
.text._ZN2at6native29vectorized_elementwise_kernelILi8ENS0_13AUnaryFunctorIfffZZZNS0_16fmax_kernel_cudaERNS_18TensorIteratorBaseEENKUlvE_clEvENKUlvE0_clEvEUlffE_EESt5arrayIPcLm2EEEEviT0_T1_:
        /* <DEDUP_REMOVED lines=29> */
.L_x_9127:
        /* <DEDUP_REMOVED lines=107> */
.L_x_9130:
[----:B------:R-:W-:-:S13]  /*0880*/  ISETP.GE.AND P0, PT, R27, R2, PT ;  /* 0x000000021b00720c */ /* 0x000fda0003f06270 */
[----:B------:R-:W-:Y:S05]  /*0890*/  @P0 BRA `(.L_x_9132) ;  /* 0x0000000000300947 */ /* 0x000fea0003800000 */
[----:B0-----:R-:W0:Y:S01]  /*08a0*/  LDC.64 R4, c[0x0][0x220] ;  /* 0x00008800ff047b82 */ /* 0x001e220000000a00 */
[----:B------:R-:W-:Y:S01]  /*08b0*/  IMAD.IADD R3, R0, 0x1, R27 ;  /* 0x0000000100037824 */ /* 0x000fe200078e021b */
[----:B------:R-:W-:-:S03]  /*08c0*/  IADD3 R27, R27, 0x80, RZ ;  /* 0x000000801b1b7810 */ /* 0x000fc60007ffe0ff */
[----:B0-----:R-:W-:-:S05]  /*08d0*/  IMAD.WIDE.U32 R4, R3, 0x4, R4 ;  /* 0x0000000403047825 */ /* 0x001fca00078e0004 */
[----:B------:R1:W-:Y:S02]  /*08e0*/  STG.E desc[UR4][R4.64], R6 ;  /* 0x0000000604007986 */ /* 0x0003e4000c101904 */
.L_x_9131:
[----:B------:R-:W-:-:S13]  /*08f0*/  ISETP.GE.AND P0, PT, R27, R2, PT ;  /* 0x000000021b00720c */ /* 0x000fda0003f06270 */
[----:B------:R-:W-:Y:S05]  /*0900*/  @P0 BRA `(.L_x_9133) ;  /* 0x0000000000340947 */ /* 0x000fea0003800000 */
[----:B01----:R-:W0:Y:S01]  /*0910*/  LDC.64 R4, c[0x0][0x220] ;  /* 0x00008800ff047b82 */ /* 0x003e220000000a00 */
[----:B------:R-:W-:Y:S02]  /*0920*/  IMAD.IADD R3, R0, 0x1, R27 ;  /* 0x0000000100037824 */ /* 0x000fe400078e021b */
[----:B------:R-:W-:Y:S02]  /*0930*/  VIADD R27, R27, 0x80 ;  /* 0x000000801b1b7836 */ /* 0x000fe40000000000 */
[----:B0-----:R-:W-:-:S05]  /*0940*/  IMAD.WIDE.U32 R4, R3, 0x4, R4 ;  /* 0x0000000403047825 */ /* 0x001fca00078e0004 */
[----:B------:R1:W-:Y:S02]  /*0950*/  STG.E desc[UR4][R4.64], R7 ;  /* 0x0000000704007986 */ /* 0x0003e4000c101904 */
.L_x_9132:
        /* <DEDUP_REMOVED lines=8> */
.L_x_9133:
[----:B------:R-:W-:Y:S05]  /*09e0*/  BSYNC B1 ;  /* 0x0000000000017941 */ /* 0x000fea0003800000 */
.L_x_9129:
[----:B------:R-:W-:-:S13]  /*09f0*/  ISETP.GE.AND P0, PT, R27, R2, PT ;  /* 0x000000021b00720c */ /* 0x000fda0003f06270 */
[----:B012---:R-:W0:Y:S01]  /*0a00*/  @!P0 LDC.64 R4, c[0x0][0x220] ;  /* 0x00008800ff048b82 */ /* 0x007e220000000a00 */
[----:B------:R-:W-:Y:S01]  /*0a10*/  @!P0 IMAD.IADD R3, R0, 0x1, R27 ;  /* 0x0000000100038824 */ /* 0x000fe200078e021b */
[----:B------:R-:W-:-:S03]  /*0a20*/  @!P0 IADD3 R27, R27, 0x80, RZ ;  /* 0x000000801b1b8810 */ /* 0x000fc60007ffe0ff */
[----:B0-----:R-:W-:-:S05]  /*0a30*/  @!P0 IMAD.WIDE.U32 R4, R3, 0x4, R4 ;  /* 0x0000000403048825 */ /* 0x001fca00078e0004 */
[----:B------:R2:W-:Y:S02]  /*0a40*/  @!P0 STG.E desc[UR4][R4.64], R9 ;  /* 0x0000000904008986 */ /* 0x0005e4000c101904 */
.L_x_9134:
[----:B------:R-:W-:Y:S05]  /*0a50*/  BSYNC B0 ;  /* 0x0000000000007941 */ /* 0x000fea0003800000 */
.L_x_9128:
        /* <DEDUP_REMOVED lines=8> */
.L_x_9135:
        /* <DEDUP_REMOVED lines=10> */
.L_x_42193:


//--------------------- .text._ZN2at6native18elementwise_kernelILi128ELi4EZNS0_15gpu_kernel_implINS0_13BinaryFunctorIfffZZZNS0_16fmax_kernel_cudaERNS_18TensorIteratorBaseEENKUlvE_clEvENKUlvE0_clEvEUlffE_EEEEvS5_RKT_EUliE_EEviT1_ --------------------------
	.section	.text._ZN2at6native18elementwise_kernelILi128ELi4EZNS0_15gpu_kernel_implINS0_13BinaryFunctorIfffZZZNS0_16fmax_kernel_cudaERNS_18TensorIteratorBaseEENKUlvE_clEvENKUlvE0_clEvEUlffE_EEEEvS5_RKT_EUliE_EEviT1_,"ax",@progbits
	.align	128
        .global         _ZN2at6native18elementwise_kernelILi128ELi4EZNS0_15gpu_kernel_implINS0_13BinaryFunctorIfffZZZNS0_16fmax_kernel_cudaERNS_18TensorIteratorBaseEENKUlvE_clEvENKUlvE0_clEvEUlffE_EEEEvS5_RKT_EUliE_EEviT1_
        .type           _ZN2at6native18elementwise_kernelILi128ELi4EZNS0_15gpu_kernel_implINS0_13BinaryFunctorIfffZZZNS0_16fmax_kernel_cudaERNS_18TensorIteratorBaseEENKUlvE_clEvENKUlvE0_clEvEUlffE_EEEEvS5_RKT_EUliE_EEviT1_,@function
        .size           _ZN2at6native18elementwise_kernelILi128ELi4EZNS0_15gpu_kernel_implINS0_13BinaryFunctorIfffZZZNS0_16fmax_kernel_cudaERNS_18TensorIteratorBaseEENKUlvE_clEvENKUlvE0_clEvEUlffE_EEEEvS5_RKT_EUliE_EEviT1_,(.L_x_42194 - _ZN2at6native18elementwise_kernelILi128ELi4EZNS0_15gpu_kernel_implINS0_13BinaryFunctorIfffZZZNS0_16fmax_kernel_cudaERNS_18TensorIteratorBaseEENKUlvE_clEvENKUlvE0_clEvEUlffE_EEEEvS5_RKT_EUliE_EEviT1_)
        .other          _ZN2at6native18elementwise_kernelILi128ELi4EZNS0_15gpu_kernel_implINS0_13BinaryFunctorIfffZZZNS0_16fmax_kernel_cudaERNS_18TensorIteratorBaseEENKUlvE_clEvENKUlvE0_clEvEUlffE_EEEEvS5_RKT_EUliE_EEviT1_,@"STO_CUDA_ENTRY STV_DEFAULT"
_ZN2at6native18elementwise_kernelILi128ELi4EZNS0_15gpu_kernel_implINS0_13BinaryFunctorIfffZZZNS0_16fmax_kernel_cudaERNS_18TensorIteratorBaseEENKUlvE_clEvENKUlvE0_clEvEUlffE_EEEEvS5_RKT_EUliE_EEviT1_:
.text._ZN2at6native18elementwise_kernelILi128ELi4EZNS0_15gpu_kernel_implINS0_13BinaryFunctorIfffZZZNS0_16fmax_kernel_cudaERNS_18TensorIteratorBaseEENKUlvE_clEvENKUlvE0_clEvEUlffE_EEEEvS5_RKT_EUliE_EEviT1_:
        /* <DEDUP_REMOVED lines=365> */
.L_x_9138:
        /* <DEDUP_REMOVED lines=22> */
.L_x_9143:
[----:B------:R-:W2:Y:S02]  /*1830*/  LDG.E.U8 R2, desc[UR36][R2.64] ;  /* 0x0000002402027981 */ /* 0x000ea4000c1e1100 */
[----:B--2---:R-:W-:Y:S01]  /*1840*/  I2FP.F32.U32 R19, R2 ;  /* 0x0000000200137245 */ /* 0x004fe20000201000 */
[----:B------:R-:W-:Y:S06]  /*1850*/  BRA `(.L_x_9145) ;  /* 0x0000000c002c7947 */ /* 0x000fec0003800000 */
.L_x_9142:
        /* <DEDUP_REMOVED lines=9> */
.L_x_9147:
[----:B------:R-:W2:Y:S02]  /*18f0*/  LDG.E R2, desc[UR36][R2.64] ;  /* 0x0000002402027981 */ /* 0x000ea4000c1e1900 */
[----:B--2---:R-:W-:Y:S01]  /*1900*/  I2FP.F32.S32 R19, R2 ;  /* 0x0000000200137245 */ /* 0x004fe20000201400 */
[----:B------:R-:W-:Y:S06]  /*1910*/  BRA `(.L_x_9145) ;  /* 0x0000000800fc7947 */ /* 0x000fec0003800000 */
.L_x_9146:
[----:B------:R-:W2:Y:S02]  /*1920*/  LDG.E.U16 R2, desc[UR36][R2.64] ;  /* 0x0000002402027981 */ /* 0x000ea4000c1e1500 */
[----:B--2---:R0:W1:Y:S01]  /*1930*/  I2F.S16 R19, R2 ;  /* 0x0000000200137306 */ /* 0x0040620000101400 */
[----:B------:R-:W-:Y:S05]  /*1940*/  BRA `(.L_x_9145) ;  /* 0x0000000800f07947 */ /* 0x000fea0003800000 */
.L_x_9141:
        /* <DEDUP_REMOVED lines=8> */
.L_x_9149:
[----:B------:R-:W2:Y:S02]  /*19d0*/  LDG.E.U16 R2, desc[UR36][R2.64] ;  /* 0x0000002402027981 */ /* 0x000ea4000c1e1500 */
[----:B--2---:R-:W-:Y:S01]  /*19e0*/  HADD2.F32 R19, -RZ, R2.H0_H0 ;  /* 0x20000002ff137230 */ /* 0x004fe20000004100 */
[----:B------:R-:W-:Y:S06]  /*19f0*/  BRA `(.L_x_9145) ;  /* 0x0000000800c47947 */ /* 0x000fec0003800000 */
.L_x_9148:
        /* <DEDUP_REMOVED lines=8> */
.L_x_9151:
[----:B------:R-:W2:Y:S02]  /*1a80*/  LDG.E.U16 R2, desc[UR36][R2.64] ;  /* 0x0000002402027981 */ /* 0x000ea4000c1e1500 */
[----:B--2---:R-:W-:Y:S01]  /*1a90*/  HADD2.F32 R19, -RZ, R2.H0_H0 ;  /* 0x20000002ff137230 */ /* 0x004fe20000004100 */
[----:B------:R-:W-:Y:S06]  /*1aa0*/  BRA `(.L_x_9145) ;  /* 0x0000000800987947 */ /* 0x000fec0003800000 */
.L_x_9150:
[----:B------:R-:W2:Y:S01]  /*1ab0*/  LDG.E.64 R2, desc[UR36][R2.64] ;  /* 0x0000002402027981 */ /* 0x000ea2000c1e1b00 */
[----:B------:R-:W-:Y:S01]  /*1ac0*/  UMOV UR4, 0xf0000000 ;  /* 0xf000000000047882 */ /* 0x000fe20000000000 */
[----:B------:R-:W-:Y:S01]  /*1ad0*/  UMOV UR5, 0x380fffff ;  /* 0x380fffff00057882 */ /* 0x000fe20000000000 */
[----:B--2---:R-:W0:Y:S01]  /*1ae0*/  F2F.F32.F64 R19, R2 ;  /* 0x0000000200137310 */ /* 0x004e220000301000 */
[----:B------:R-:W-:-:S14]  /*1af0*/  DSETP.GEU.AND P0, PT, |R2|, UR4, PT ;  /* 0x0000000402007e2a */ /* 0x000fdc000bf0e200 */
[----:B0-----:R-:W-:Y:S01]  /*1b00*/  @!P0 FMUL R19, R19, 1.175494350822287508e-38 ;  /* 0x0080000013138820 */ /* 0x001fe20000400000 */
[----:B------:R-:W-:Y:S06]  /*1b10*/  BRA `(.L_x_9145) ;  /* 0x00000008007c7947 */ /* 0x000fec0003800000 */
.L_x_9140:
        /* <DEDUP_REMOVED lines=12> */
.L_x_9154:
[----:B------:R-:W2:Y:S01]  /*1be0*/  LDG.E.64 R2, desc[UR36][R2.64] ;  /* 0x0000002402027981 */ /* 0x000ea2000c1e1b00 */
[----:B------:R-:W-:Y:S01]  /*1bf0*/  UMOV UR4, 0xf0000000 ;  /* 0xf000000000047882 */ /* 0x000fe20000000000 */
[----:B------:R-:W-:Y:S01]  /*1c00*/  UMOV UR5, 0x380fffff ;  /* 0x380fffff00057882 */ /* 0x000fe20000000000 */
[----:B--2---:R-:W0:Y:S01]  /*1c10*/  F2F.F32.F64 R19, R2 ;  /* 0x0000000200137310 */ /* 0x004e220000301000 */
[----:B------:R-:W-:-:S14]  /*1c20*/  DSETP.GEU.AND P0, PT, |R2|, UR4, PT ;  /* 0x0000000402007e2a */ /* 0x000fdc000bf0e200 */
[----:B0-----:R-:W-:Y:S01]  /*1c30*/  @!P0 FMUL R19, R19, 1.175494350822287508e-38 ;  /* 0x0080000013138820 */ /* 0x001fe20000400000 */
[----:B------:R-:W-:Y:S06]  /*1c40*/  BRA `(.L_x_9145) ;  /* 0x0000000800307947 */ /* 0x000fec0003800000 */
.L_x_9153:
        /* <DEDUP_REMOVED lines=26> */
.L_x_9156:
        /* <DEDUP_REMOVED lines=13> */
.L_x_9155:
[----:B------:R-:W2:Y:S02]  /*1ec0*/  LDG.E.U16 R2, desc[UR36][R2.64] ;  /* 0x0000002402027981 */ /* 0x000ea4000c1e1500 */
[----:B--2---:R-:W-:Y:S01]  /*1ed0*/  IMAD.U32 R19, R2, 0x10000, RZ ;  /* 0x0001000002137824 */ /* 0x004fe200078e00ff */
[----:B------:R-:W-:Y:S06]  /*1ee0*/  BRA `(.L_x_9145) ;  /* 0x0000000400887947 */ /* 0x000fec0003800000 */
.L_x_9152:
        /* <DEDUP_REMOVED lines=11> */
.L_x_9159:
        /* <DEDUP_REMOVED lines=20> */
.L_x_9161:
[----:B------:R-:W-:Y:S05]  /*20e0*/  BSYNC B0 ;  /* 0x0000000000007941 */ /* 0x000fea0003800000 */
.L_x_9160:
[----:B------:R-:W-:Y:S01]  /*20f0*/  IMAD.SHL.U32 R2, R2, 0x100000, RZ ;  /* 0x0010000002027824 */ /* 0x000fe200078e00ff */
[----:B------:R-:W-:-:S04]  /*2100*/  LEA R0, R0, 0x3b800000, 0x17 ;  /* 0x3b80000000007811 */ /* 0x000fc800078eb8ff */
[----:B------:R-:W-:Y:S01]  /*2110*/  LOP3.LUT R19, R0, R2, R19, 0xfe, !PT ;  /* 0x0000000200137212 */ /* 0x000fe200078efe13 */
[----:B------:R-:W-:Y:S06]  /*2120*/  BRA `(.L_x_9145) ;  /* 0x0000000000f87947 */ /* 0x000fec0003800000 */
.L_x_9158:
        /* <DEDUP_REMOVED lines=20> */
.L_x_9163:
[----:B------:R-:W-:Y:S05]  /*2270*/  BSYNC B0 ;  /* 0x0000000000007941 */ /* 0x000fea0003800000 */
.L_x_9162:
[----:B------:R-:W-:Y:S01]  /*2280*/  IMAD.SHL.U32 R2, R2, 0x200000, RZ ;  /* 0x0020000002027824 */ /* 0x000fe200078e00ff */
[----:B------:R-:W-:-:S04]  /*2290*/  LEA R0, R0, 0x37800000, 0x17 ;  /* 0x3780000000007811 */ /* 0x000fc800078eb8ff */
[----:B------:R-:W-:Y:S01]  /*22a0*/  LOP3.LUT R19, R0, R2, R19, 0xfe, !PT ;  /* 0x0000000200137212 */ /* 0x000fe200078efe13 */
[----:B------:R-:W-:Y:S06]  /*22b0*/  BRA `(.L_x_9145) ;  /* 0x0000000000947947 */ /* 0x000fec0003800000 */
.L_x_9157:
        /* <DEDUP_REMOVED lines=14> */
.L_x_9144:
        /* <DEDUP_REMOVED lines=16> */
.L_x_9166:
[----:B------:R-:W-:Y:S01]  /*24a0*/  IMAD.MOV.U32 R19, RZ, RZ, RZ ;  /* 0x000000ffff137224 */ /* 0x000fe200078e00ff */
[----:B------:R-:W-:Y:S06]  /*24b0*/  BRA `(.L_x_9145) ;  /* 0x0000000000147947 */ /* 0x000fec0003800000 */
.L_x_9165:
[----:B------:R-:W2:Y:S02]  /*24c0*/  LDG.E.64 R2, desc[UR36][R2.64] ;  /* 0x0000002402027981 */ /* 0x000ea4000c1e1b00 */
[----:B--2---:R0:W1:Y:S01]  /*24d0*/  I2F.U64 R19, R2 ;  /* 0x0000000200137312 */ /* 0x0040620000301000 */
[----:B------:R-:W-:Y:S05]  /*24e0*/  BRA `(.L_x_9145) ;  /* 0x0000000000087947 */ /* 0x000fea0003800000 */
.L_x_9164:
[----:B------:R-:W2:Y:S02]  /*24f0*/  LDG.E R2, desc[UR36][R2.64] ;  /* 0x0000002402027981 */ /* 0x000ea4000c1e1900 */
[----:B--2---:R-:W-:-:S07]  /*2500*/  I2FP.F32.U32 R19, R2 ;  /* 0x0000000200137245 */ /* 0x004fce0000201000 */
.L_x_9145:
[----:B------:R-:W-:Y:S05]  /*2510*/  BSYNC B6 ;  /* 0x0000000000067941 */ /* 0x000fea0003800000 */
.L_x_9139:
        /* <DEDUP_REMOVED lines=19> */
.L_x_9171:
[----:B------:R-:W2:Y:S02]  /*2650*/  LDG.E.U8 R0, desc[UR36][R2.64] ;  /* 0x0000002402007981 */ /* 0x000ea4000c1e1100 */
[----:B--2---:R-:W-:Y:S01]  /*2660*/  I2FP.F32.U32 R0, R0 ;  /* 0x0000000000007245 */ /* 0x004fe20000201000 */
[----:B------:R-:W-:Y:S06]  /*2670*/  BRA `(.L_x_9173) ;  /* 0x0000000c002c7947 */ /* 0x000fec0003800000 */
.L_x_9170:
        /* <DEDUP_REMOVED lines=9> */
.L_x_9175:
[----:B------:R-:W2:Y:S02]  /*2710*/  LDG.E R0, desc[UR36][R2.64] ;  /* 0x0000002402007981 */ /* 0x000ea4000c1e1900 */
[----:B--2---:R-:W-:Y:S01]  /*2720*/  I2FP.F32.S32 R0, R0 ;  /* 0x0000000000007245 */ /* 0x004fe20000201400 */
[----:B------:R-:W-:Y:S06]  /*2730*/  BRA `(.L_x_9173) ;  /* 0x0000000800fc7947 */ /* 0x000fec0003800000 */
.L_x_9174:
[----:B------:R-:W2:Y:S02]  /*2740*/  LDG.E.U16 R0, desc[UR36][R2.64] ;  /* 0x0000002402007981 */ /* 0x000ea4000c1e1500 */
[----:B--2---:R-:W4:Y:S01]  /*2750*/  I2F.S16 R0, R0 ;  /* 0x0000000000007306 */ /* 0x004f220000101400 */
[----:B------:R-:W-:Y:S05]  /*2760*/  BRA `(.L_x_9173) ;  /* 0x0000000800f07947 */ /* 0x000fea0003800000 */
.L_x_9169:
        /* <DEDUP_REMOVED lines=8> */
.L_x_9177:
[----:B------:R-:W2:Y:S02]  /*27f0*/  LDG.E.U16 R0, desc[UR36][R2.64] ;  /* 0x0000002402007981 */ /* 0x000ea4000c1e1500 */
[----:B--2---:R-:W-:Y:S01]  /*2800*/  HADD2.F32 R0, -RZ, R0.H0_H0 ;  /* 0x20000000ff007230 */ /* 0x004fe20000004100 */
[----:B------:R-:W-:Y:S06]  /*2810*/  BRA `(.L_x_9173) ;  /* 0x0000000800c47947 */ /* 0x000fec0003800000 */
.L_x_9176:
        /* <DEDUP_REMOVED lines=8> */
.L_x_9179:
[----:B------:R-:W2:Y:S02]  /*28a0*/  LDG.E.U16 R0, desc[UR36][R2.64] ;  /* 0x0000002402007981 */ /* 0x000ea4000c1e1500 */
[----:B--2---:R-:W-:Y:S01]  /*28b0*/  HADD2.F32 R0, -RZ, R0.H0_H0 ;  /* 0x20000000ff007230 */ /* 0x004fe20000004100 */
[----:B------:R-:W-:Y:S06]  /*28c0*/  BRA `(.L_x_9173) ;  /* 0x0000000800987947 */ /* 0x000fec0003800000 */
.L_x_9178:
[----:B------:R-:W2:Y:S01]  /*28d0*/  LDG.E.64 R2, desc[UR36][R2.64] ;  /* 0x0000002402027981 */ /* 0x000ea2000c1e1b00 */
[----:B------:R-:W-:Y:S01]  /*28e0*/  UMOV UR4, 0xf0000000 ;  /* 0xf000000000047882 */ /* 0x000fe20000000000 */
[----:B------:R-:W-:Y:S01]  /*28f0*/  UMOV UR5, 0x380fffff ;  /* 0x380fffff00057882 */ /* 0x000fe20000000000 */
[----:B--2---:R-:W0:Y:S01]  /*2900*/  F2F.F32.F64 R0, R2 ;  /* 0x0000000200007310 */ /* 0x004e220000301000 */
[----:B------:R-:W-:-:S14]  /*2910*/  DSETP.GEU.AND P0, PT, |R2|, UR4, PT ;  /* 0x0000000402007e2a */ /* 0x000fdc000bf0e200 */
[----:B0-----:R-:W-:Y:S01]  /*2920*/  @!P0 FMUL R0, R0, 1.175494350822287508e-38 ;  /* 0x0080000000008820 */ /* 0x001fe20000400000 */
[----:B------:R-:W-:Y:S06]  /*2930*/  BRA `(.L_x_9173) ;  /* 0x00000008007c7947 */ /* 0x000fec0003800000 */
.L_x_9168:
        /* <DEDUP_REMOVED lines=12> */
.L_x_9182:
[----:B------:R-:W2:Y:S01]  /*2a00*/  LDG.E.64 R2, desc[UR36][R2.64] ;  /* 0x0000002402027981 */ /* 0x000ea2000c1e1b00 */
[----:B------:R-:W-:Y:S01]  /*2a10*/  UMOV UR4, 0xf0000000 ;  /* 0xf000000000047882 */ /* 0x000fe20000000000 */
[----:B------:R-:W-:Y:S01]  /*2a20*/  UMOV UR5, 0x380fffff ;  /* 0x380fffff00057882 */ /* 0x000fe20000000000 */
[----:B--2---:R-:W0:Y:S01]  /*2a30*/  F2F.F32.F64 R0, R2 ;  /* 0x0000000200007310 */ /* 0x004e220000301000 */
[----:B------:R-:W-:-:S14]  /*2a40*/  DSETP.GEU.AND P0, PT, |R2|, UR4, PT ;  /* 0x0000000402007e2a */ /* 0x000fdc000bf0e200 */
[----:B0-----:R-:W-:Y:S01]  /*2a50*/  @!P0 FMUL R0, R0, 1.175494350822287508e-38 ;  /* 0x0080000000008820 */ /* 0x001fe20000400000 */
[----:B------:R-:W-:Y:S06]  /*2a60*/  BRA `(.L_x_9173) ;  /* 0x0000000800307947 */ /* 0x000fec0003800000 */
.L_x_9181:
        /* <DEDUP_REMOVED lines=26> */
.L_x_9184:
        /* <DEDUP_REMOVED lines=13> */
.L_x_9183:
[----:B------:R-:W2:Y:S02]  /*2ce0*/  LDG.E.U16 R0, desc[UR36][R2.64] ;  /* 0x0000002402007981 */ /* 0x000ea4000c1e1500 */
[----:B--2---:R-:W-:Y:S01]  /*2cf0*/  IMAD.U32 R0, R0, 0x10000, RZ ;  /* 0x0001000000007824 */ /* 0x004fe200078e00ff */
[----:B------:R-:W-:Y:S06]  /*2d00*/  BRA `(.L_x_9173) ;  /* 0x0000000400887947 */ /* 0x000fec0003800000 */
.L_x_9180:
        /* <DEDUP_REMOVED lines=11> */
.L_x_9187:
        /* <DEDUP_REMOVED lines=20> */
.L_x_9189:
[----:B------:R-:W-:Y:S05]  /*2f00*/  BSYNC B0 ;  /* 0x0000000000007941 */ /* 0x000fea0003800000 */
.L_x_9188:
[----:B------:R-:W-:Y:S01]  /*2f10*/  LEA R3, R0, 0x3b800000, 0x17 ;  /* 0x3b80000000037811 */ /* 0x000fe200078eb8ff */
[----:B------:R-:W-:-:S05]  /*2f20*/  IMAD.SHL.U32 R0, R2, 0x100000, RZ ;  /* 0x0010000002007824 */ /* 0x000fca00078e00ff */
[----:B------:R-:W-:Y:S01]  /*2f30*/  LOP3.LUT R0, R3, R0, R4, 0xfe, !PT ;  /* 0x0000000003007212 */ /* 0x000fe200078efe04 */
[----:B------:R-:W-:Y:S06]  /*2f40*/  BRA `(.L_x_9173) ;  /* 0x0000000000f87947 */ /* 0x000fec0003800000 */
.L_x_9186:
        /* <DEDUP_REMOVED lines=20> */
.L_x_9191:
[----:B------:R-:W-:Y:S05]  /*3090*/  BSYNC B0 ;  /* 0x0000000000007941 */ /* 0x000fea0003800000 */
.L_x_9190:
[----:B------:R-:W-:Y:S01]  /*30a0*/  LEA R3, R0, 0x37800000, 0x17 ;  /* 0x3780000000037811 */ /* 0x000fe200078eb8ff */
[----:B------:R-:W-:-:S05]  /*30b0*/  IMAD.SHL.U32 R0, R2, 0x200000, RZ ;  /* 0x0020000002007824 */ /* 0x000fca00078e00ff */
[----:B------:R-:W-:Y:S01]  /*30c0*/  LOP3.LUT R0, R3, R0, R4, 0xfe, !PT ;  /* 0x0000000003007212 */ /* 0x000fe200078efe04 */
[----:B------:R-:W-:Y:S06]  /*30d0*/  BRA `(.L_x_9173) ;  /* 0x0000000000947947 */ /* 0x000fec0003800000 */
.L_x_9185:
        /* <DEDUP_REMOVED lines=14> */
.L_x_9172:
        /* <DEDUP_REMOVED lines=16> */
.L_x_9194:
[----:B------:R-:W-:Y:S01]  /*32c0*/  IMAD.MOV.U32 R0, RZ, RZ, RZ ;  /* 0x000000ffff007224 */ /* 0x000fe200078e00ff */
[----:B------:R-:W-:Y:S06]  /*32d0*/  BRA `(.L_x_9173) ;  /* 0x0000000000147947 */ /* 0x000fec0003800000 */
.L_x_9193:
[----:B------:R-:W2:Y:S02]  /*32e0*/  LDG.E.64 R2, desc[UR36][R2.64] ;  /* 0x0000002402027981 */ /* 0x000ea4000c1e1b00 */
[----:B--2---:R0:W1:Y:S01]  /*32f0*/  I2F.U64 R0, R2 ;  /* 0x0000000200007312 */ /* 0x0040620000301000 */
[----:B------:R-:W-:Y:S05]  /*3300*/  BRA `(.L_x_9173) ;  /* 0x0000000000087947 */ /* 0x000fea0003800000 */
.L_x_9192:
[----:B------:R-:W2:Y:S02]  /*3310*/  LDG.E R0, desc[UR36][R2.64] ;  /* 0x0000002402007981 */ /* 0x000ea4000c1e1900 */
[----:B--2---:R-:W-:-:S07]  /*3320*/  I2FP.F32.U32 R0, R0 ;  /* 0x0000000000007245 */ /* 0x004fce0000201000 */
.L_x_9173:
[----:B------:R-:W-:Y:S05]  /*3330*/  BSYNC B6 ;  /* 0x0000000000067941 */ /* 0x000fea0003800000 */
.L_x_9167:
[----:B------:R-:W0:Y:S02]  /*3340*/  LDC.U8 R4, c[0x0][0x491] ;  /* 0x00012440ff047b82 */ /* 0x000e240000000000 */
[----:B012345:R-:W-:Y:S02]  /*3350*/  FMNMX.FTZ R2, R0, R19, !PT ;  /* 0x0000001300027209 */ /* 0x03ffe40007810000 */
        /* <DEDUP_REMOVED lines=14> */
.L_x_9198:
[----:B------:R-:W0:Y:S02]  /*3440*/  F2I.S64.TRUNC R2, R2 ;  /* 0x0000000200027311 */ /* 0x000e24000020d900 */
[----:B0-----:R-:W-:-:S05]  /*3450*/  IMAD.MOV.U32 R5, RZ, RZ, R2 ;  /* 0x000000ffff057224 */ /* 0x001fca00078e0002 */
[----:B------:R0:W-:Y:S01]  /*3460*/  STG.E.U8 desc[UR36][R16.64], R5 ;  /* 0x0000000510007986 */ /* 0x0001e2000c101124 */
[----:B------:R-:W-:Y:S05]  /*3470*/  BRA `(.L_x_9200) ;  /* 0x0000000c00407947 */ /* 0x000fea0003800000 */
.L_x_9197:
        /* <DEDUP_REMOVED lines=9> */
.L_x_9202:
[----:B------:R-:W0:Y:S02]  /*3510*/  F2I.FTZ.TRUNC.NTZ R3, R2 ;  /* 0x0000000200037305 */ /* 0x000e24000021f100 */
[----:B0-----:R0:W-:Y:S01]  /*3520*/  STG.E desc[UR36][R16.64], R3 ;  /* 0x0000000310007986 */ /* 0x0011e2000c101924 */
[----:B------:R-:W-:Y:S05]  /*3530*/  BRA `(.L_x_9200) ;  /* 0x0000000c00107947 */ /* 0x000fea0003800000 */
.L_x_9201:
[----:B------:R-:W0:Y:S02]  /*3540*/  F2I.FTZ.TRUNC.NTZ R3, R2 ;  /* 0x0000000200037305 */ /* 0x000e24000021f100 */
[----:B0-----:R0:W-:Y:S01]  /*3550*/  STG.E.U16 desc[UR36][R16.64], R3 ;  /* 0x0000000310007986 */ /* 0x0011e2000c101524 */
[----:B------:R-:W-:Y:S05]  /*3560*/  BRA `(.L_x_9200) ;  /* 0x0000000c00047947 */ /* 0x000fea0003800000 */
.L_x_9196:
        /* <DEDUP_REMOVED lines=8> */
.L_x_9204:
[----:B------:R-:W-:-:S05]  /*35f0*/  F2FP.F16.F32.PACK_AB R2, RZ, R2 ;  /* 0x00000002ff02723e */ /* 0x000fca00000000ff */
[----:B------:R0:W-:Y:S01]  /*3600*/  STG.E.U16 desc[UR36][R16.64], R2 ;  /* 0x0000000210007986 */ /* 0x0001e2000c101524 */
[----:B------:R-:W-:Y:S05]  /*3610*/  BRA `(.L_x_9200) ;  /* 0x0000000800d87947 */ /* 0x000fea0003800000 */
.L_x_9203:
        /* <DEDUP_REMOVED lines=9> */
.L_x_9206:
[----:B------:R-:W-:-:S04]  /*36b0*/  F2FP.F16.F32.PACK_AB R3, RZ, R2 ;  /* 0x00000002ff03723e */ /* 0x000fc800000000ff */
[----:B------:R-:W-:-:S05]  /*36c0*/  PRMT R3, R3, 0x5410, RZ ;  /* 0x0000541003037816 */ /* 0x000fca00000000ff */
[----:B------:R2:W-:Y:S01]  /*36d0*/  STG.E desc[UR36][R16.64], R3 ;  /* 0x0000000310007986 */ /* 0x0005e2000c101924 */
[----:B------:R-:W-:Y:S05]  /*36e0*/  BRA `(.L_x_9200) ;  /* 0x0000000800a47947 */ /* 0x000fea0003800000 */
.L_x_9205:
[----:B------:R-:W-:-:S06]  /*36f0*/  FMUL.FTZ R2, R2, 1 ;  /* 0x3f80000002027820 */ /* 0x000fcc0000410000 */
[----:B------:R-:W0:Y:S02]  /*3700*/  F2F.F64.F32 R2, R2 ;  /* 0x0000000200027310 */ /* 0x000e240000201800 */
[----:B0-----:R4:W-:Y:S01]  /*3710*/  STG.E.64 desc[UR36][R16.64], R2 ;  /* 0x0000000210007986 */ /* 0x0019e2000c101b24 */
[----:B------:R-:W-:Y:S05]  /*3720*/  BRA `(.L_x_9200) ;  /* 0x0000000800947947 */ /* 0x000fea0003800000 */
.L_x_9195:
        /* <DEDUP_REMOVED lines=12> */
.L_x_9209:
[----:B------:R-:W-:Y:S01]  /*37f0*/  FMUL.FTZ R4, R2, 1 ;  /* 0x3f80000002047820 */ /* 0x000fe20000410000 */
[----:B------:R-:W-:-:S05]  /*3800*/  CS2R R6, SRZ ;  /* 0x0000000000067805 */ /* 0x000fca000001ff00 */
[----:B------:R-:W0:Y:S02]  /*3810*/  F2F.F64.F32 R4, R4 ;  /* 0x0000000400047310 */ /* 0x000e240000201800 */
[----:B0-----:R0:W-:Y:S01]  /*3820*/  STG.E.128 desc[UR36][R16.64], R4 ;  /* 0x0000000410007986 */ /* 0x0011e2000c101d24 */
[----:B------:R-:W-:Y:S05]  /*3830*/  BRA `(.L_x_9200) ;  /* 0x0000000800507947 */ /* 0x000fea0003800000 */
.L_x_9208:
        /* <DEDUP_REMOVED lines=20> */
.L_x_9213:
[----:B------:R-:W-:Y:S05]  /*3980*/  BSYNC B0 ;  /* 0x0000000000007941 */ /* 0x000fea0003800000 */
.L_x_9212:
[----:B------:R-:W-:-:S05]  /*3990*/  LOP3.LUT R5, R0, R5, RZ, 0xfc, !PT ;  /* 0x0000000500057212 */ /* 0x000fca00078efcff */
[----:B------:R0:W-:Y:S01]  /*39a0*/  STG.E.U8 desc[UR36][R16.64], R5 ;  /* 0x0000000510007986 */ /* 0x0001e2000c101124 */
[----:B------:R-:W-:Y:S05]  /*39b0*/  BRA `(.L_x_9200) ;  /* 0x0000000400f07947 */ /* 0x000fea0003800000 */
.L_x_9211:
        /* <DEDUP_REMOVED lines=12> */
.L_x_9215:
[----:B------:R-:W-:Y:S01]  /*3a80*/  IMAD.MOV.U32 R0, RZ, RZ, 0x7f ;  /* 0x0000007fff007424 */ /* 0x000fe200078e00ff */
[----:B------:R-:W-:-:S04]  /*3a90*/  ISETP.GT.U32.AND P0, PT, R4, 0x7f800000, PT ;  /* 0x7f8000000400780c */ /* 0x000fc80003f04070 */
[----:B------:R-:W-:-:S09]  /*3aa0*/  SEL R0, R0, 0x7c, P0 ;  /* 0x0000007c00007807 */ /* 0x000fd20000000000 */
.L_x_9216:
[----:B------:R-:W-:Y:S05]  /*3ab0*/  BSYNC B0 ;  /* 0x0000000000007941 */ /* 0x000fea0003800000 */
.L_x_9214:
[----:B------:R-:W-:-:S04]  /*3ac0*/  LOP3.LUT R2, R2, 0x80000000, RZ, 0xc0, !PT ;  /* 0x8000000002027812 */ /* 0x000fc800078ec0ff */
[----:B------:R-:W-:-:S04]  /*3ad0*/  SHF.R.U32.HI R3, RZ, 0x18, R2 ;  /* 0x00000018ff037819 */ /* 0x000fc80000011602 */
[----:B------:R-:W-:-:S05]  /*3ae0*/  LOP3.LUT R3, R0, R3, RZ, 0xfc, !PT ;  /* 0x0000000300037212 */ /* 0x000fca00078efcff */
[----:B------:R0:W-:Y:S01]  /*3af0*/  STG.E.U8 desc[UR36][R16.64], R3 ;  /* 0x0000000310007986 */ /* 0x0001e2000c101124 */
[----:B------:R-:W-:Y:S05]  /*3b00*/  BRA `(.L_x_9200) ;  /* 0x00000004009c7947 */ /* 0x000fea0003800000 */
.L_x_9210:
[----:B------:R-:W-:-:S05]  /*3b10*/  F2FP.BF16.F32.PACK_AB R2, RZ, R2 ;  /* 0x00000002ff02723e */ /* 0x000fca00000010ff */
[----:B------:R0:W-:Y:S01]  /*3b20*/  STG.E.U16 desc[UR36][R16.64], R2 ;  /* 0x0000000210007986 */ /* 0x0001e2000c101524 */
[----:B------:R-:W-:Y:S05]  /*3b30*/  BRA `(.L_x_9200) ;  /* 0x0000000400907947 */ /* 0x000fea0003800000 */
.L_x_9207:
        /* <DEDUP_REMOVED lines=11> */
.L_x_9219:
        /* <DEDUP_REMOVED lines=16> */
.L_x_9222:
[----:B------:R-:W-:-:S04]  /*3cf0*/  LOP3.LUT R2, R2, 0x80000000, RZ, 0xc0, !PT ;  /* 0x8000000002027812 */ /* 0x000fc800078ec0ff */
[----:B------:R-:W-:-:S04]  /*3d00*/  SHF.R.U32.HI R3, RZ, 0x18, R2 ;  /* 0x00000018ff037819 */ /* 0x000fc80000011602 */
[----:B------:R-:W-:-:S04]  /*3d10*/  LOP3.LUT R0, R0, R3, RZ, 0xfc, !PT ;  /* 0x0000000300007212 */ /* 0x000fc800078efcff */
[----:B------:R-:W-:-:S07]  /*3d20*/  PRMT R8, R0, 0x7610, R8 ;  /* 0x0000761000087816 */ /* 0x000fce0000000008 */
.L_x_9221:
[----:B------:R-:W-:Y:S05]  /*3d30*/  BSYNC B0 ;  /* 0x0000000000007941 */ /* 0x000fea0003800000 */
.L_x_9220:
[----:B------:R0:W-:Y:S01]  /*3d40*/  STG.E.U8 desc[UR36][R16.64], R8 ;  /* 0x0000000810007986 */ /* 0x0001e2000c101124 */
[----:B------:R-:W-:Y:S05]  /*3d50*/  BRA `(.L_x_9200) ;  /* 0x0000000400087947 */ /* 0x000fea0003800000 */
.L_x_9218:
        /* <DEDUP_REMOVED lines=16> */
.L_x_9225:
[----:B------:R-:W-:-:S04]  /*3e60*/  LOP3.LUT R2, R2, 0x80000000, RZ, 0xc0, !PT ;  /* 0x8000000002027812 */ /* 0x000fc800078ec0ff */
[----:B------:R-:W-:-:S04]  /*3e70*/  SHF.R.U32.HI R3, RZ, 0x18, R2 ;  /* 0x00000018ff037819 */ /* 0x000fc80000011602 */
[----:B------:R-:W-:-:S04]  /*3e80*/  LOP3.LUT R0, R0, R3, RZ, 0xfc, !PT ;  /* 0x0000000300007212 */ /* 0x000fc800078efcff */
[----:B------:R-:W-:-:S07]  /*3e90*/  PRMT R8, R0, 0x7610, R8 ;  /* 0x0000761000087816 */ /* 0x000fce0000000008 */
.L_x_9224:
[----:B------:R-:W-:Y:S05]  /*3ea0*/  BSYNC B0 ;  /* 0x0000000000007941 */ /* 0x000fea0003800000 */
.L_x_9223:
[----:B------:R0:W-:Y:S01]  /*3eb0*/  STG.E.U8 desc[UR36][R16.64], R8 ;  /* 0x0000000810007986 */ /* 0x0001e2000c101124 */
[----:B------:R-:W-:Y:S05]  /*3ec0*/  BRA `(.L_x_9200) ;  /* 0x0000000000ac7947 */ /* 0x000fea0003800000 */
.L_x_9217:
        /* <DEDUP_REMOVED lines=21> */
.L_x_9199:
        /* <DEDUP_REMOVED lines=16> */
.L_x_9228:
[----:B------:R-:W-:Y:S05]  /*4120*/  BRA `(.L_x_9200) ;  /* 0x0000000000147947 */ /* 0x000fea0003800000 */
.L_x_9227:
[----:B------:R-:W0:Y:S02]  /*4130*/  F2I.U64.TRUNC R2, R2 ;  /* 0x0000000200027311 */ /* 0x000e24000020d800 */
[----:B0-----:R0:W-:Y:S01]  /*4140*/  STG.E.64 desc[UR36][R16.64], R2 ;  /* 0x0000000210007986 */ /* 0x0011e2000c101b24 */
[----:B------:R-:W-:Y:S05]  /*4150*/  BRA `(.L_x_9200) ;  /* 0x0000000000087947 */ /* 0x000fea0003800000 */
.L_x_9226:
[----:B------:R-:W0:Y:S02]  /*4160*/  F2I.FTZ.U32.TRUNC.NTZ R3, R2 ;  /* 0x0000000200037305 */ /* 0x000e24000021f000 */
[----:B0-----:R0:W-:Y:S02]  /*4170*/  STG.E desc[UR36][R16.64], R3 ;  /* 0x0000000310007986 */ /* 0x0011e4000c101924 */
.L_x_9200:
[----:B------:R-:W-:-:S04]  /*4180*/  IMAD R18, R18, 0x200, R23 ;  /* 0x0000020012127824 */ /* 0x000fc800078e0217 */
[----:B------:R-:W-:-:S07]  /*4190*/  VIADD R19, R18, 0x80 ;  /* 0x0000008012137836 */ /* 0x000fce0000000000 */
.L_x_9137:
[----:B------:R-:W-:Y:S05]  /*41a0*/  BSYNC B7 ;  /* 0x0000000000077941 */ /* 0x000fea0003800000 */
.L_x_9136:
        /* <DEDUP_REMOVED lines=358> */
.L_x_9231:
        /* <DEDUP_REMOVED lines=22> */
.L_x_9236:
[----:B------:R-:W2:Y:S02]  /*5970*/  LDG.E.U8 R2, desc[UR36][R2.64] ;  /* 0x0000002402027981 */ /* 0x000ea4000c1e1100 */
[----:B--2---:R-:W-:Y:S01]  /*5980*/  I2FP.F32.U32 R22, R2 ;  /* 0x0000000200167245 */ /* 0x004fe20000201000 */
[----:B------:R-:W-:Y:S06]  /*5990*/  BRA `(.L_x_9238) ;  /* 0x0000000c002c7947 */ /* 0x000fec0003800000 */
.L_x_9235:
        /* <DEDUP_REMOVED lines=9> */
.L_x_9240:
[----:B------:R-:W2:Y:S02]  /*5a30*/  LDG.E R2, desc[UR36][R2.64] ;  /* 0x0000002402027981 */ /* 0x000ea4000c1e1900 */
[----:B--2---:R-:W-:Y:S01]  /*5a40*/  I2FP.F32.S32 R22, R2 ;  /* 0x0000000200167245 */ /* 0x004fe20000201400 */
[----:B------:R-:W-:Y:S06]  /*5a50*/  BRA `(.L_x_9238) ;  /* 0x0000000800fc7947 */ /* 0x000fec0003800000 */
.L_x_9239:
[----:B------:R-:W2:Y:S02]  /*5a60*/  LDG.E.U16 R2, desc[UR36][R2.64] ;  /* 0x0000002402027981 */ /* 0x000ea4000c1e1500 */
[----:B--2---:R0:W1:Y:S01]  /*5a70*/  I2F.S16 R22, R2 ;  /* 0x0000000200167306 */ /* 0x0040620000101400 */
[----:B------:R-:W-:Y:S05]  /*5a80*/  BRA `(.L_x_9238) ;  /* 0x0000000800f07947 */ /* 0x000fea0003800000 */
.L_x_9234:
        /* <DEDUP_REMOVED lines=8> */
.L_x_9242:
[----:B------:R-:W2:Y:S02]  /*5b10*/  LDG.E.U16 R2, desc[UR36][R2.64] ;  /* 0x0000002402027981 */ /* 0x000ea4000c1e1500 */
[----:B--2---:R-:W-:Y:S01]  /*5b20*/  HADD2.F32 R22, -RZ, R2.H0_H0 ;  /* 0x20000002ff167230 */ /* 0x004fe20000004100 */
[----:B------:R-:W-:Y:S06]  /*5b30*/  BRA `(.L_x_9238) ;  /* 0x0000000800c47947 */ /* 0x000fec0003800000 */
.L_x_9241:
        /* <DEDUP_REMOVED lines=8> */
.L_x_9244:
[----:B------:R-:W2:Y:S02]  /*5bc0*/  LDG.E.U16 R2, desc[UR36][R2.64] ;  /* 0x0000002402027981 */ /* 0x000ea4000c1e1500 */
[----:B--2---:R-:W-:Y:S01]  /*5bd0*/  HADD2.F32 R22, -RZ, R2.H0_H0 ;  /* 0x20000002ff167230 */ /* 0x004fe20000004100 */
[----:B------:R-:W-:Y:S06]  /*5be0*/  BRA `(.L_x_9238) ;  /* 0x0000000800987947 */ /* 0x000fec0003800000 */
.L_x_9243:
[----:B------:R-:W2:Y:S01]  /*5bf0*/  LDG.E.64 R2, desc[UR36][R2.64] ;  /* 0x0000002402027981 */ /* 0x000ea2000c1e1b00 */
[----:B------:R-:W-:Y:S01]  /*5c00*/  UMOV UR4, 0xf0000000 ;  /* 0xf000000000047882 */ /* 0x000fe20000000000 */
[----:B------:R-:W-:Y:S01]  /*5c10*/  UMOV UR5, 0x380fffff ;  /* 0x380fffff00057882 */ /* 0x000fe20000000000 */
[----:B--2---:R-:W0:Y:S01]  /*5c20*/  F2F.F32.F64 R22, R2 ;  /* 0x0000000200167310 */ /* 0x004e220000301000 */
[----:B------:R-:W-:-:S14]  /*5c30*/  DSETP.GEU.AND P0, PT, |R2|, UR4, PT ;  /* 0x0000000402007e2a */ /* 0x000fdc000bf0e200 */
[----:B0-----:R-:W-:Y:S01]  /*5c40*/  @!P0 FMUL R22, R22, 1.175494350822287508e-38 ;  /* 0x0080000016168820 */ /* 0x001fe20000400000 */
[----:B------:R-:W-:Y:S06]  /*5c50*/  BRA `(.L_x_9238) ;  /* 0x00000008007c7947 */ /* 0x000fec0003800000 */
.L_x_9233:
        /* <DEDUP_REMOVED lines=12> */
.L_x_9247:
[----:B------:R-:W2:Y:S01]  /*5d20*/  LDG.E.64 R2, desc[UR36][R2.64] ;  /* 0x0000002402027981 */ /* 0x000ea2000c1e1b00 */
[----:B------:R-:W-:Y:S01]  /*5d30*/  UMOV UR4, 0xf0000000 ;  /* 0xf000000000047882 */ /* 0x000fe20000000000 */
[----:B------:R-:W-:Y:S01]  /*5d40*/  UMOV UR5, 0x380fffff ;  /* 0x380fffff00057882 */ /* 0x000fe20000000000 */
[----:B--2---:R-:W0:Y:S01]  /*5d50*/  F2F.F32.F64 R22, R2 ;  /* 0x0000000200167310 */ /* 0x004e220000301000 */
[----:B------:R-:W-:-:S14]  /*5d60*/  DSETP.GEU.AND P0, PT, |R2|, UR4, PT ;  /* 0x0000000402007e2a */ /* 0x000fdc000bf0e200 */
[----:B0-----:R-:W-:Y:S01]  /*5d70*/  @!P0 FMUL R22, R22, 1.175494350822287508e-38 ;  /* 0x0080000016168820 */ /* 0x001fe20000400000 */
[----:B------:R-:W-:Y:S06]  /*5d80*/  BRA `(.L_x_9238) ;  /* 0x0000000800307947 */ /* 0x000fec0003800000 */
.L_x_9246:
        /* <DEDUP_REMOVED lines=26> */
.L_x_9249:
        /* <DEDUP_REMOVED lines=13> */
.L_x_9248:
[----:B------:R-:W2:Y:S02]  /*6000*/  LDG.E.U16 R2, desc[UR36][R2.64] ;  /* 0x0000002402027981 */ /* 0x000ea4000c1e1500 */
[----:B--2---:R-:W-:Y:S01]  /*6010*/  IMAD.U32 R22, R2, 0x10000, RZ ;  /* 0x0001000002167824 */ /* 0x004fe200078e00ff */
[----:B------:R-:W-:Y:S06]  /*6020*/  BRA `(.L_x_9238) ;  /* 0x0000000400887947 */ /* 0x000fec0003800000 */
.L_x_9245:
        /* <DEDUP_REMOVED lines=11> */
.L_x_9252:
        /* <DEDUP_REMOVED lines=20> */
.L_x_9254:
[----:B------:R-:W-:Y:S05]  /*6220*/  BSYNC B0 ;  /* 0x0000000000007941 */ /* 0x000fea0003800000 */
.L_x_9253:
[----:B------:R-:W-:Y:S01]  /*6230*/  IMAD.SHL.U32 R2, R2, 0x100000, RZ ;  /* 0x0010000002027824 */ /* 0x000fe200078e00ff */
[----:B------:R-:W-:-:S04]  /*6240*/  LEA R3, R0, 0x3b800000, 0x17 ;  /* 0x3b80000000037811 */ /* 0x000fc800078eb8ff */
[----:B------:R-:W-:Y:S01]  /*6250*/  LOP3.LUT R22, R3, R2, R22, 0xfe, !PT ;  /* 0x0000000203167212 */ /* 0x000fe200078efe16 */
[----:B------:R-:W-:Y:S06]  /*6260*/  BRA `(.L_x_9238) ;  /* 0x0000000000f87947 */ /* 0x000fec0003800000 */
.L_x_9251:
        /* <DEDUP_REMOVED lines=20> */
.L_x_9256:
[----:B------:R-:W-:Y:S05]  /*63b0*/  BSYNC B0 ;  /* 0x0000000000007941 */ /* 0x000fea0003800000 */
.L_x_9255:
[----:B------:R-:W-:Y:S01]  /*63c0*/  IMAD.SHL.U32 R2, R2, 0x200000, RZ ;  /* 0x0020000002027824 */ /* 0x000fe200078e00ff */
[----:B------:R-:W-:-:S04]  /*63d0*/  LEA R3, R0, 0x37800000, 0x17 ;  /* 0x3780000000037811 */ /* 0x000fc800078eb8ff */
[----:B------:R-:W-:Y:S01]  /*63e0*/  LOP3.LUT R22, R3, R2, R22, 0xfe, !PT ;  /* 0x0000000203167212 */ /* 0x000fe200078efe16 */
[----:B------:R-:W-:Y:S06]  /*63f0*/  BRA `(.L_x_9238) ;  /* 0x0000000000947947 */ /* 0x000fec0003800000 */
.L_x_9250:
        /* <DEDUP_REMOVED lines=14> */
.L_x_9237:
        /* <DEDUP_REMOVED lines=16> */
.L_x_9259:
[----:B------:R-:W-:Y:S01]  /*65e0*/  IMAD.MOV.U32 R22, RZ, RZ, RZ ;  /* 0x000000ffff167224 */ /* 0x000fe200078e00ff */
[----:B------:R-:W-:Y:S06]  /*65f0*/  BRA `(.L_x_9238) ;  /* 0x0000000000147947 */ /* 0x000fec0003800000 */
.L_x_9258:
[----:B------:R-:W2:Y:S02]  /*6600*/  LDG.E.64 R22, desc[UR36][R2.64] ;  /* 0x0000002402167981 */ /* 0x000ea4000c1e1b00 */
[----:B--2---:R0:W1:Y:S01]  /*6610*/  I2F.U64 R22, R22 ;  /* 0x0000001600167312 */ /* 0x0040620000301000 */
[----:B------:R-:W-:Y:S05]  /*6620*/  BRA `(.L_x_9238) ;  /* 0x0000000000087947 */ /* 0x000fea0003800000 */
.L_x_9257:
[----:B------:R-:W2:Y:S02]  /*6630*/  LDG.E R2, desc[UR36][R2.64] ;  /* 0x0000002402027981 */ /* 0x000ea4000c1e1900 */
[----:B--2---:R-:W-:-:S07]  /*6640*/  I2FP.F32.U32 R22, R2 ;  /* 0x0000000200167245 */ /* 0x004fce0000201000 */
.L_x_9238:
[----:B------:R-:W-:Y:S05]  /*6650*/  BSYNC B6 ;  /* 0x0000000000067941 */ /* 0x000fea0003800000 */
.L_x_9232:
        /* <DEDUP_REMOVED lines=19> */
.L_x_9264:
[----:B------:R-:W2:Y:S02]  /*6790*/  LDG.E.U8 R2, desc[UR36][R2.64] ;  /* 0x0000002402027981 */ /* 0x000ea4000c1e1100 */
[----:B--2---:R-:W-:Y:S01]  /*67a0*/  I2FP.F32.U32 R5, R2 ;  /* 0x0000000200057245 */ /* 0x004fe20000201000 */
[----:B------:R-:W-:Y:S06]  /*67b0*/  BRA `(.L_x_9266) ;  /* 0x0000000c002c7947 */ /* 0x000fec0003800000 */
.L_x_9263:
        /* <DEDUP_REMOVED lines=9> */
.L_x_9268:
[----:B------:R-:W2:Y:S02]  /*6850*/  LDG.E R2, desc[UR36][R2.64] ;  /* 0x0000002402027981 */ /* 0x000ea4000c1e1900 */
[----:B--2---:R-:W-:Y:S01]  /*6860*/  I2FP.F32.S32 R5, R2 ;  /* 0x0000000200057245 */ /* 0x004fe20000201400 */
[----:B------:R-:W-:Y:S06]  /*6870*/  BRA `(.L_x_9266) ;  /* 0x0000000800fc7947 */ /* 0x000fec0003800000 */
.L_x_9267:
[----:B------:R-:W2:Y:S02]  /*6880*/  LDG.E.U16 R2, desc[UR36][R2.64] ;  /* 0x0000002402027981 */ /* 0x000ea4000c1e1500 */
[----:B--2---:R0:W2:Y:S01]  /*6890*/  I2F.S16 R5, R2 ;  /* 0x0000000200057306 */ /* 0x0040a20000101400 */
[----:B------:R-:W-:Y:S05]  /*68a0*/  BRA `(.L_x_9266) ;  /* 0x0000000800f07947 */ /* 0x000fea0003800000 */
.L_x_9262:
        /* <DEDUP_REMOVED lines=8> */
.L_x_9270:
[----:B------:R-:W2:Y:S02]  /*6930*/  LDG.E.U16 R2, desc[UR36][R2.64] ;  /* 0x0000002402027981 */ /* 0x000ea4000c1e1500 */
[----:B--2---:R-:W-:Y:S01]  /*6940*/  HADD2.F32 R5, -RZ, R2.H0_H0 ;  /* 0x20000002ff057230 */ /* 0x004fe20000004100 */
[----:B------:R-:W-:Y:S06]  /*6950*/  BRA `(.L_x_9266) ;  /* 0x0000000800c47947 */ /* 0x000fec0003800000 */
.L_x_9269:
        /* <DEDUP_REMOVED lines=8> */
.L_x_9272:
[----:B------:R-:W2:Y:S02]  /*69e0*/  LDG.E.U16 R2, desc[UR36][R2.64] ;  /* 0x0000002402027981 */ /* 0x000ea4000c1e1500 */
[----:B--2---:R-:W-:Y:S01]  /*69f0*/  HADD2.F32 R5, -RZ, R2.H0_H0 ;  /* 0x20000002ff057230 */ /* 0x004fe20000004100 */
[----:B------:R-:W-:Y:S06]  /*6a00*/  BRA `(.L_x_9266) ;  /* 0x0000000800987947 */ /* 0x000fec0003800000 */
.L_x_9271:
[----:B------:R-:W2:Y:S01]  /*6a10*/  LDG.E.64 R2, desc[UR36][R2.64] ;  /* 0x0000002402027981 */ /* 0x000ea2000c1e1b00 */
[----:B------:R-:W-:Y:S01]  /*6a20*/  UMOV UR4, 0xf0000000 ;  /* 0xf000000000047882 */ /* 0x000fe20000000000 */
[----:B------:R-:W-:Y:S01]  /*6a30*/  UMOV UR5, 0x380fffff ;  /* 0x380fffff00057882 */ /* 0x000fe20000000000 */
[----:B--2---:R-:W0:Y:S01]  /*6a40*/  F2F.F32.F64 R5, R2 ;  /* 0x0000000200057310 */ /* 0x004e220000301000 */
[----:B------:R-:W-:-:S14]  /*6a50*/  DSETP.GEU.AND P0, PT, |R2|, UR4, PT ;  /* 0x0000000402007e2a */ /* 0x000fdc000bf0e200 */
[----:B0-----:R-:W-:Y:S01]  /*6a60*/  @!P0 FMUL R5, R5, 1.175494350822287508e-38 ;  /* 0x0080000005058820 */ /* 0x001fe20000400000 */
[----:B------:R-:W-:Y:S06]  /*6a70*/  BRA `(.L_x_9266) ;  /* 0x00000008007c7947 */ /* 0x000fec0003800000 */
.L_x_9261:
        /* <DEDUP_REMOVED lines=12> */
.L_x_9275:
[----:B------:R-:W2:Y:S01]  /*6b40*/  LDG.E.64 R2, desc[UR36][R2.64] ;  /* 0x0000002402027981 */ /* 0x000ea2000c1e1b00 */
[----:B------:R-:W-:Y:S01]  /*6b50*/  UMOV UR4, 0xf0000000 ;  /* 0xf000000000047882 */ /* 0x000fe20000000000 */
[----:B------:R-:W-:Y:S01]  /*6b60*/  UMOV UR5, 0x380fffff ;  /* 0x380fffff00057882 */ /* 0x000fe20000000000 */
[----:B--2---:R-:W0:Y:S01]  /*6b70*/  F2F.F32.F64 R5, R2 ;  /* 0x0000000200057310 */ /* 0x004e220000301000 */
[----:B------:R-:W-:-:S14]  /*6b80*/  DSETP.GEU.AND P0, PT, |R2|, UR4, PT ;  /* 0x0000000402007e2a */ /* 0x000fdc000bf0e200 */
[----:B0-----:R-:W-:Y:S01]  /*6b90*/  @!P0 FMUL R5, R5, 1.175494350822287508e-38 ;  /* 0x0080000005058820 */ /* 0x001fe20000400000 */
[----:B------:R-:W-:Y:S06]  /*6ba0*/  BRA `(.L_x_9266) ;  /* 0x0000000800307947 */ /* 0x000fec0003800000 */
.L_x_9274:
        /* <DEDUP_REMOVED lines=26> */
.L_x_9277:
        /* <DEDUP_REMOVED lines=13> */
.L_x_9276:
[----:B------:R-:W2:Y:S02]  /*6e20*/  LDG.E.U16 R2, desc[UR36][R2.64] ;  /* 0x0000002402027981 */ /* 0x000ea4000c1e1500 */
[----:B--2---:R-:W-:Y:S01]  /*6e30*/  IMAD.U32 R5, R2, 0x10000, RZ ;  /* 0x0001000002057824 */ /* 0x004fe200078e00ff */
[----:B------:R-:W-:Y:S06]  /*6e40*/  BRA `(.L_x_9266) ;  /* 0x0000000400887947 */ /* 0x000fec0003800000 */
.L_x_9273:
        /* <DEDUP_REMOVED lines=11> */
.L_x_9280:
        /* <DEDUP_REMOVED lines=20> */
.L_x_9282:
[----:B------:R-:W-:Y:S05]  /*7040*/  BSYNC B0 ;  /* 0x0000000000007941 */ /* 0x000fea0003800000 */
.L_x_9281:
[----:B------:R-:W-:Y:S01]  /*7050*/  IMAD.SHL.U32 R2, R2, 0x100000, RZ ;  /* 0x0010000002027824 */ /* 0x000fe200078e00ff */
[----:B------:R-:W-:-:S04]  /*7060*/  LEA R5, R0, 0x3b800000, 0x17 ;  /* 0x3b80000000057811 */ /* 0x000fc800078eb8ff */
[----:B------:R-:W-:Y:S01]  /*7070*/  LOP3.LUT R5, R5, R2, R4, 0xfe, !PT ;  /* 0x0000000205057212 */ /* 0x000fe200078efe04 */
[----:B------:R-:W-:Y:S06]  /*7080*/  BRA `(.L_x_9266) ;  /* 0x0000000000f87947 */ /* 0x000fec0003800000 */
.L_x_9279:
        /* <DEDUP_REMOVED lines=20> */
.L_x_9284:
[----:B------:R-:W-:Y:S05]  /*71d0*/  BSYNC B0 ;  /* 0x0000000000007941 */ /* 0x000fea0003800000 */
.L_x_9283:
[----:B------:R-:W-:Y:S01]  /*71e0*/  IMAD.SHL.U32 R2, R2, 0x200000, RZ ;  /* 0x0020000002027824 */ /* 0x000fe200078e00ff */
[----:B------:R-:W-:-:S04]  /*71f0*/  LEA R5, R0, 0x37800000, 0x17 ;  /* 0x3780000000057811 */ /* 0x000fc800078eb8ff */
[----:B------:R-:W-:Y:S01]  /*7200*/  LOP3.LUT R5, R5, R2, R4, 0xfe, !PT ;  /* 0x0000000205057212 */ /* 0x000fe200078efe04 */
[----:B------:R-:W-:Y:S06]  /*7210*/  BRA `(.L_x_9266) ;  /* 0x0000000000947947 */ /* 0x000fec0003800000 */
.L_x_9278:
        /* <DEDUP_REMOVED lines=14> */
.L_x_9265:
        /* <DEDUP_REMOVED lines=16> */
.L_x_9287:
[----:B------:R-:W-:Y:S01]  /*7400*/  IMAD.MOV.U32 R5, RZ, RZ, RZ ;  /* 0x000000ffff057224 */ /* 0x000fe200078e00ff */
[----:B------:R-:W-:Y:S06]  /*7410*/  BRA `(.L_x_9266) ;  /* 0x0000000000147947 */ /* 0x000fec0003800000 */
.L_x_9286:
[----:B------:R-:W2:Y:S02]  /*7420*/  LDG.E.64 R2, desc[UR36][R2.64] ;  /* 0x0000002402027981 */ /* 0x000ea4000c1e1b00 */
[----:B--2---:R0:W2:Y:S01]  /*7430*/  I2F.U64 R5, R2 ;  /* 0x0000000200057312 */ /* 0x0040a20000301000 */
[----:B------:R-:W-:Y:S05]  /*7440*/  BRA `(.L_x_9266) ;  /* 0x0000000000087947 */ /* 0x000fea0003800000 */
.L_x_9285:
[----:B------:R-:W2:Y:S02]  /*7450*/  LDG.E R2, desc[UR36][R2.64] ;  /* 0x0000002402027981 */ /* 0x000ea4000c1e1900 */
[----:B--2---:R-:W-:-:S07]  /*7460*/  I2FP.F32.U32 R5, R2 ;  /* 0x0000000200057245 */ /* 0x004fce0000201000 */
.L_x_9266:
[----:B------:R-:W-:Y:S05]  /*7470*/  BSYNC B6 ;  /* 0x0000000000067941 */ /* 0x000fea0003800000 */
.L_x_9260:
[----:B0---4-:R-:W0:Y:S01]  /*7480*/  LDC.U8 R2, c[0x0][0x491] ;  /* 0x00012440ff027b82 */ /* 0x011e220000000000 */
[----:B-123-5:R-:W-:Y:S02]  /*7490*/  FMNMX.FTZ R22, R5, R22, !PT ;  /* 0x0000001605167209 */ /* 0x02efe40007810000 */
        /* <DEDUP_REMOVED lines=14> */
.L_x_9291:
[----:B------:R-:W0:Y:S02]  /*7580*/  F2I.S64.TRUNC R22, R22 ;  /* 0x0000001600167311 */ /* 0x000e24000020d900 */
[----:B0-----:R-:W-:-:S05]  /*7590*/  IMAD.MOV.U32 R3, RZ, RZ, R22 ;  /* 0x000000ffff037224 */ /* 0x001fca00078e0016 */
[----:B------:R0:W-:Y:S01]  /*75a0*/  STG.E.U8 desc[UR36][R16.64], R3 ;  /* 0x0000000310007986 */ /* 0x0001e2000c101124 */
[----:B------:R-:W-:Y:S05]  /*75b0*/  BRA `(.L_x_9293) ;  /* 0x0000000c00407947 */ /* 0x000fea0003800000 */
.L_x_9290:
        /* <DEDUP_REMOVED lines=9> */
.L_x_9295:
[----:B------:R-:W0:Y:S02]  /*7650*/  F2I.FTZ.TRUNC.NTZ R3, R22 ;  /* 0x0000001600037305 */ /* 0x000e24000021f100 */
[----:B0-----:R0:W-:Y:S01]  /*7660*/  STG.E desc[UR36][R16.64], R3 ;  /* 0x0000000310007986 */ /* 0x0011e2000c101924 */
[----:B------:R-:W-:Y:S05]  /*7670*/  BRA `(.L_x_9293) ;  /* 0x0000000c00107947 */ /* 0x000fea0003800000 */
.L_x_9294:
[----:B------:R-:W0:Y:S02]  /*7680*/  F2I.FTZ.TRUNC.NTZ R3, R22 ;  /* 0x0000001600037305 */ /* 0x000e24000021f100 */
[----:B0-----:R0:W-:Y:S01]  /*7690*/  STG.E.U16 desc[UR36][R16.64], R3 ;  /* 0x0000000310007986 */ /* 0x0011e2000c101524 */
[----:B------:R-:W-:Y:S05]  /*76a0*/  BRA `(.L_x_9293) ;  /* 0x0000000c00047947 */ /* 0x000fea0003800000 */
.L_x_9289:
        /* <DEDUP_REMOVED lines=8> */
.L_x_9297:
[----:B------:R-:W-:-:S05]  /*7730*/  F2FP.F16.F32.PACK_AB R22, RZ, R22 ;  /* 0x00000016ff16723e */ /* 0x000fca00000000ff */
[----:B------:R0:W-:Y:S01]  /*7740*/  STG.E.U16 desc[UR36][R16.64], R22 ;  /* 0x0000001610007986 */ /* 0x0001e2000c101524 */
[----:B------:R-:W-:Y:S05]  /*7750*/  BRA `(.L_x_9293) ;  /* 0x0000000800d87947 */ /* 0x000fea0003800000 */
.L_x_9296:
        /* <DEDUP_REMOVED lines=9> */
.L_x_9299:
[----:B------:R-:W-:-:S04]  /*77f0*/  F2FP.F16.F32.PACK_AB R3, RZ, R22 ;  /* 0x00000016ff03723e */ /* 0x000fc800000000ff */
[----:B------:R-:W-:-:S05]  /*7800*/  PRMT R3, R3, 0x5410, RZ ;  /* 0x0000541003037816 */ /* 0x000fca00000000ff */
[----:B------:R0:W-:Y:S01]  /*7810*/  STG.E desc[UR36][R16.64], R3 ;  /* 0x0000000310007986 */ /* 0x0001e2000c101924 */
[----:B------:R-:W-:Y:S05]  /*7820*/  BRA `(.L_x_9293) ;  /* 0x0000000800a47947 */ /* 0x000fea0003800000 */
.L_x_9298:
[----:B------:R-:W-:-:S06]  /*7830*/  FMUL.FTZ R2, R22, 1 ;  /* 0x3f80000016027820 */ /* 0x000fcc0000410000 */
[----:B------:R-:W0:Y:S02]  /*7840*/  F2F.F64.F32 R2, R2 ;  /* 0x0000000200027310 */ /* 0x000e240000201800 */
[----:B0-----:R0:W-:Y:S01]  /*7850*/  STG.E.64 desc[UR36][R16.64], R2 ;  /* 0x0000000210007986 */ /* 0x0011e2000c101b24 */
[----:B------:R-:W-:Y:S05]  /*7860*/  BRA `(.L_x_9293) ;  /* 0x0000000800947947 */ /* 0x000fea0003800000 */
.L_x_9288:
        /* <DEDUP_REMOVED lines=12> */
.L_x_9302:
[----:B------:R-:W-:Y:S01]  /*7930*/  FMUL.FTZ R4, R22, 1 ;  /* 0x3f80000016047820 */ /* 0x000fe20000410000 */
[----:B------:R-:W-:-:S05]  /*7940*/  CS2R R6, SRZ ;  /* 0x0000000000067805 */ /* 0x000fca000001ff00 */
[----:B------:R-:W0:Y:S02]  /*7950*/  F2F.F64.F32 R4, R4 ;  /* 0x0000000400047310 */ /* 0x000e240000201800 */
[----:B0-----:R0:W-:Y:S01]  /*7960*/  STG.E.128 desc[UR36][R16.64], R4 ;  /* 0x0000000410007986 */ /* 0x0011e2000c101d24 */
[----:B------:R-:W-:Y:S05]  /*7970*/  BRA `(.L_x_9293) ;  /* 0x0000000800507947 */ /* 0x000fea0003800000 */
.L_x_9301:
        /* <DEDUP_REMOVED lines=20> */
.L_x_9306:
[----:B------:R-:W-:Y:S05]  /*7ac0*/  BSYNC B0 ;  /* 0x0000000000007941 */ /* 0x000fea0003800000 */
.L_x_9305:
[----:B------:R-:W-:-:S05]  /*7ad0*/  LOP3.LUT R5, R0, R5, RZ, 0xfc, !PT ;  /* 0x0000000500057212 */ /* 0x000fca00078efcff */
[----:B------:R0:W-:Y:S01]  /*7ae0*/  STG.E.U8 desc[UR36][R16.64], R5 ;  /* 0x0000000510007986 */ /* 0x0001e2000c101124 */
[----:B------:R-:W-:Y:S05]  /*7af0*/  BRA `(.L_x_9293) ;  /* 0x0000000400f07947 */ /* 0x000fea0003800000 */
.L_x_9304:
        /* <DEDUP_REMOVED lines=12> */
.L_x_9308:
[----:B------:R-:W-:Y:S01]  /*7bc0*/  IMAD.MOV.U32 R0, RZ, RZ, 0x7f ;  /* 0x0000007fff007424 */ /* 0x000fe200078e00ff */
[----:B------:R-:W-:-:S04]  /*7bd0*/  ISETP.GT.U32.AND P0, PT, R2, 0x7f800000, PT ;  /* 0x7f8000000200780c */ /* 0x000fc80003f04070 */
[----:B------:R-:W-:-:S09]  /*7be0*/  SEL R0, R0, 0x7c, P0 ;  /* 0x0000007c00007807 */ /* 0x000fd20000000000 */
.L_x_9309:
[----:B------:R-:W-:Y:S05]  /*7bf0*/  BSYNC B0 ;  /* 0x0000000000007941 */ /* 0x000fea0003800000 */
.L_x_9307:
[----:B------:R-:W-:-:S04]  /*7c00*/  LOP3.LUT R22, R22, 0x80000000, RZ, 0xc0, !PT ;  /* 0x8000000016167812 */ /* 0x000fc800078ec0ff */
[----:B------:R-:W-:-:S04]  /*7c10*/  SHF.R.U32.HI R3, RZ, 0x18, R22 ;  /* 0x00000018ff037819 */ /* 0x000fc80000011616 */
[----:B------:R-:W-:-:S05]  /*7c20*/  LOP3.LUT R3, R0, R3, RZ, 0xfc, !PT ;  /* 0x0000000300037212 */ /* 0x000fca00078efcff */
[----:B------:R0:W-:Y:S01]  /*7c30*/  STG.E.U8 desc[UR36][R16.64], R3 ;  /* 0x0000000310007986 */ /* 0x0001e2000c101124 */
[----:B------:R-:W-:Y:S05]  /*7c40*/  BRA `(.L_x_9293) ;  /* 0x00000004009c7947 */ /* 0x000fea0003800000 */
.L_x_9303:
[----:B------:R-:W-:-:S05]  /*7c50*/  F2FP.BF16.F32.PACK_AB R22, RZ, R22 ;  /* 0x00000016ff16723e */ /* 0x000fca00000010ff */
[----:B------:R0:W-:Y:S01]  /*7c60*/  STG.E.U16 desc[UR36][R16.64], R22 ;  /* 0x0000001610007986 */ /* 0x0001e2000c101524 */
[----:B------:R-:W-:Y:S05]  /*7c70*/  BRA `(.L_x_9293) ;  /* 0x0000000400907947 */ /* 0x000fea0003800000 */
.L_x_9300:
        /* <DEDUP_REMOVED lines=11> */
.L_x_9312:
        /* <DEDUP_REMOVED lines=16> */
.L_x_9315:
[----:B------:R-:W-:-:S04]  /*7e30*/  LOP3.LUT R22, R22, 0x80000000, RZ, 0xc0, !PT ;  /* 0x8000000016167812 */ /* 0x000fc800078ec0ff */
[----:B------:R-:W-:-:S04]  /*7e40*/  SHF.R.U32.HI R3, RZ, 0x18, R22 ;  /* 0x00000018ff037819 */ /* 0x000fc80000011616 */
[----:B------:R-:W-:-:S04]  /*7e50*/  LOP3.LUT R0, R0, R3, RZ, 0xfc, !PT ;  /* 0x0000000300007212 */ /* 0x000fc800078efcff */
[----:B------:R-:W-:-:S07]  /*7e60*/  PRMT R8, R0, 0x7610, R8 ;  /* 0x0000761000087816 */ /* 0x000fce0000000008 */
.L_x_9314:
[----:B------:R-:W-:Y:S05]  /*7e70*/  BSYNC B0 ;  /* 0x0000000000007941 */ /* 0x000fea0003800000 */
.L_x_9313:
[----:B------:R3:W-:Y:S01]  /*7e80*/  STG.E.U8 desc[UR36][R16.64], R8 ;  /* 0x0000000810007986 */ /* 0x0007e2000c101124 */
[----:B------:R-:W-:Y:S05]  /*7e90*/  BRA `(.L_x_9293) ;  /* 0x0000000400087947 */ /* 0x000fea0003800000 */
.L_x_9311:
        /* <DEDUP_REMOVED lines=16> */
.L_x_9318:
[----:B------:R-:W-:-:S04]  /*7fa0*/  LOP3.LUT R22, R22, 0x80000000, RZ, 0xc0, !PT ;  /* 0x8000000016167812 */ /* 0x000fc800078ec0ff */
[----:B------:R-:W-:-:S04]  /*7fb0*/  SHF.R.U32.HI R3, RZ, 0x18, R22 ;  /* 0x00000018ff037819 */ /* 0x000fc80000011616 */
[----:B------:R-:W-:-:S04]  /*7fc0*/  LOP3.LUT R0, R0, R3, RZ, 0xfc, !PT ;  /* 0x0000000300007212 */ /* 0x000fc800078efcff */
[----:B------:R-:W-:-:S07]  /*7fd0*/  PRMT R8, R0, 0x7610, R8 ;  /* 0x0000761000087816 */ /* 0x000fce0000000008 */
.L_x_9317:
[----:B------:R-:W-:Y:S05]  /*7fe0*/  BSYNC B0 ;  /* 0x0000000000007941 */ /* 0x000fea0003800000 */
.L_x_9316:
[----:B------:R0:W-:Y:S01]  /*7ff0*/  STG.E.U8 desc[UR36][R16.64], R8 ;  /* 0x0000000810007986 */ /* 0x0001e2000c101124 */
[----:B------:R-:W-:Y:S05]  /*8000*/  BRA `(.L_x_9293) ;  /* 0x0000000000ac7947 */ /* 0x000fea0003800000 */
.L_x_9310:
        /* <DEDUP_REMOVED lines=21> */
.L_x_9292:
        /* <DEDUP_REMOVED lines=16> */
.L_x_9321:
[----:B------:R-:W-:Y:S05]  /*8260*/  BRA `(.L_x_9293) ;  /* 0x0000000000147947 */ /* 0x000fea0003800000 */
.L_x_9320:
[----:B------:R-:W0:Y:S02]  /*8270*/  F2I.U64.TRUNC R22, R22 ;  /* 0x0000001600167311 */ /* 0x000e24000020d800 */
[----:B0-----:R2:W-:Y:S01]  /*8280*/  STG.E.64 desc[UR36][R16.64], R22 ;  /* 0x0000001610007986 */ /* 0x0015e2000c101b24 */
[----:B------:R-:W-:Y:S05]  /*8290*/  BRA `(.L_x_9293) ;  /* 0x0000000000087947 */ /* 0x000fea0003800000 */
.L_x_9319:
[----:B------:R-:W0:Y:S02]  /*82a0*/  F2I.FTZ.U32.TRUNC.NTZ R3, R22 ;  /* 0x0000001600037305 */ /* 0x000e24000021f000 */
[----:B0-----:R0:W-:Y:S02]  /*82b0*/  STG.E desc[UR36][R16.64], R3 ;  /* 0x0000000310007986 */ /* 0x0011e4000c101924 */
.L_x_9293:
[----:B------:R-:W-:-:S07]  /*82c0*/  VIADD R19, R19, 0x80 ;  /* 0x0000008013137836 */ /* 0x000fce0000000000 */
.L_x_9230:
[----:B------:R-:W-:Y:S05]  /*82d0*/  BSYNC B7 ;  /* 0x0000000000077941 */ /* 0x000fea0003800000 */
.L_x_9229:
        /* <DEDUP_REMOVED lines=358> */
.L_x_9324:
        /* <DEDUP_REMOVED lines=22> */
.L_x_9329:
[----:B------:R-:W2:Y:S02]  /*9aa0*/  LDG.E.U8 R2, desc[UR36][R2.64] ;  /* 0x0000002402027981 */ /* 0x000ea4000c1e1100 */
[----:B--2---:R-:W-:Y:S01]  /*9ab0*/  I2FP.F32.U32 R22, R2 ;  /* 0x0000000200167245 */ /* 0x004fe20000201000 */
[----:B------:R-:W-:Y:S06]  /*9ac0*/  BRA `(.L_x_9331) ;  /* 0x0000000c002c7947 */ /* 0x000fec0003800000 */
.L_x_9328:
        /* <DEDUP_REMOVED lines=9> */
.L_x_9333:
[----:B------:R-:W2:Y:S02]  /*9b60*/  LDG.E R2, desc[UR36][R2.64] ;  /* 0x0000002402027981 */ /* 0x000ea4000c1e1900 */
[----:B--2---:R-:W-:Y:S01]  /*9b70*/  I2FP.F32.S32 R22, R2 ;  /* 0x0000000200167245 */ /* 0x004fe20000201400 */
[----:B------:R-:W-:Y:S06]  /*9b80*/  BRA `(.L_x_9331) ;  /* 0x0000000800fc7947 */ /* 0x000fec0003800000 */
.L_x_9332:
[----:B------:R-:W2:Y:S02]  /*9b90*/  LDG.E.U16 R2, desc[UR36][R2.64] ;  /* 0x0000002402027981 */ /* 0x000ea4000c1e1500 */
[----:B--2---:R2:W3:Y:S01]  /*9ba0*/  I2F.S16 R22, R2 ;  /* 0x0000000200167306 */ /* 0x0044e20000101400 */
[----:B------:R-:W-:Y:S05]  /*9bb0*/  BRA `(.L_x_9331) ;  /* 0x0000000800f07947 */ /* 0x000fea0003800000 */
.L_x_9327:
        /* <DEDUP_REMOVED lines=8> */
.L_x_9335:
[----:B------:R-:W2:Y:S02]  /*9c40*/  LDG.E.U16 R2, desc[UR36][R2.64] ;  /* 0x0000002402027981 */ /* 0x000ea4000c1e1500 */
[----:B--2---:R-:W-:Y:S01]  /*9c50*/  HADD2.F32 R22, -RZ, R2.H0_H0 ;  /* 0x20000002ff167230 */ /* 0x004fe20000004100 */
[----:B------:R-:W-:Y:S06]  /*9c60*/  BRA `(.L_x_9331) ;  /* 0x0000000800c47947 */ /* 0x000fec0003800000 */
.L_x_9334:
        /* <DEDUP_REMOVED lines=8> */
.L_x_9337:
[----:B------:R-:W2:Y:S02]  /*9cf0*/  LDG.E.U16 R2, desc[UR36][R2.64] ;  /* 0x0000002402027981 */ /* 0x000ea4000c1e1500 */
[----:B--2---:R-:W-:Y:S01]  /*9d00*/  HADD2.F32 R22, -RZ, R2.H0_H0 ;  /* 0x20000002ff167230 */ /* 0x004fe20000004100 */
[----:B------:R-:W-:Y:S06]  /*9d10*/  BRA `(.L_x_9331) ;  /* 0x0000000800987947 */ /* 0x000fec0003800000 */
.L_x_9336:
[----:B------:R-:W2:Y:S01]  /*9d20*/  LDG.E.64 R2, desc[UR36][R2.64] ;  /* 0x0000002402027981 */ /* 0x000ea2000c1e1b00 */
[----:B------:R-:W-:Y:S01]  /*9d30*/  UMOV UR4, 0xf0000000 ;  /* 0xf000000000047882 */ /* 0x000fe20000000000 */
[----:B------:R-:W-:Y:S01]  /*9d40*/  UMOV UR5, 0x380fffff ;  /* 0x380fffff00057882 */ /* 0x000fe20000000000 */
[----:B--2---:R-:W0:Y:S01]  /*9d50*/  F2F.F32.F64 R22, R2 ;  /* 0x0000000200167310 */ /* 0x004e220000301000 */
[----:B------:R-:W-:-:S14]  /*9d60*/  DSETP.GEU.AND P0, PT, |R2|, UR4, PT ;  /* 0x0000000402007e2a */ /* 0x000fdc000bf0e200 */
[----:B0-----:R-:W-:Y:S01]  /*9d70*/  @!P0 FMUL R22, R22, 1.175494350822287508e-38 ;  /* 0x0080000016168820 */ /* 0x001fe20000400000 */
[----:B------:R-:W-:Y:S06]  /*9d80*/  BRA `(.L_x_9331) ;  /* 0x00000008007c7947 */ /* 0x000fec0003800000 */
.L_x_9326:
        /* <DEDUP_REMOVED lines=12> */
.L_x_9340:
[----:B------:R-:W2:Y:S01]  /*9e50*/  LDG.E.64 R2, desc[UR36][R2.64] ;  /* 0x0000002402027981 */ /* 0x000ea2000c1e1b00 */
[----:B------:R-:W-:Y:S01]  /*9e60*/  UMOV UR4, 0xf0000000 ;  /* 0xf000000000047882 */ /* 0x000fe20000000000 */
[----:B------:R-:W-:Y:S01]  /*9e70*/  UMOV UR5, 0x380fffff ;  /* 0x380fffff00057882 */ /* 0x000fe20000000000 */
[----:B--2---:R-:W0:Y:S01]  /*9e80*/  F2F.F32.F64 R22, R2 ;  /* 0x0000000200167310 */ /* 0x004e220000301000 */
[----:B------:R-:W-:-:S14]  /*9e90*/  DSETP.GEU.AND P0, PT, |R2|, UR4, PT ;  /* 0x0000000402007e2a */ /* 0x000fdc000bf0e200 */
[----:B0-----:R-:W-:Y:S01]  /*9ea0*/  @!P0 FMUL R22, R22, 1.175494350822287508e-38 ;  /* 0x0080000016168820 */ /* 0x001fe20000400000 */
[----:B------:R-:W-:Y:S06]  /*9eb0*/  BRA `(.L_x_9331) ;  /* 0x0000000800307947 */ /* 0x000fec0003800000 */
.L_x_9339:
        /* <DEDUP_REMOVED lines=26> */
.L_x_9342:
        /* <DEDUP_REMOVED lines=13> */
.L_x_9341:
[----:B------:R-:W2:Y:S02]  /*a130*/  LDG.E.U16 R2, desc[UR36][R2.64] ;  /* 0x0000002402027981 */ /* 0x000ea4000c1e1500 */
[----:B--2---:R-:W-:Y:S01]  /*a140*/  IMAD.U32 R22, R2, 0x10000, RZ ;  /* 0x0001000002167824 */ /* 0x004fe200078e00ff */
[----:B------:R-:W-:Y:S06]  /*a150*/  BRA `(.L_x_9331) ;  /* 0x0000000400887947 */ /* 0x000fec0003800000 */
.L_x_9338:
        /* <DEDUP_REMOVED lines=11> */
.L_x_9345:
        /* <DEDUP_REMOVED lines=20> */
.L_x_9347:
[----:B------:R-:W-:Y:S05]  /*a350*/  BSYNC B0 ;  /* 0x0000000000007941 */ /* 0x000fea0003800000 */
.L_x_9346:
[----:B------:R-:W-:Y:S01]  /*a360*/  IMAD.SHL.U32 R2, R2, 0x100000, RZ ;  /* 0x0010000002027824 */ /* 0x000fe200078e00ff */
[----:B------:R-:W-:-:S04]  /*a370*/  LEA R3, R0, 0x3b800000, 0x17 ;  /* 0x3b80000000037811 */ /* 0x000fc800078eb8ff */
[----:B------:R-:W-:Y:S01]  /*a380*/  LOP3.LUT R22, R3, R2, R22, 0xfe, !PT ;  /* 0x0000000203167212 */ /* 0x000fe200078efe16 */
[----:B------:R-:W-:Y:S06]  /*a390*/  BRA `(.L_x_9331) ;  /* 0x0000000000f87947 */ /* 0x000fec0003800000 */
.L_x_9344:
        /* <DEDUP_REMOVED lines=20> */
.L_x_9349:
[----:B------:R-:W-:Y:S05]  /*a4e0*/  BSYNC B0 ;  /* 0x0000000000007941 */ /* 0x000fea0003800000 */
.L_x_9348:
[----:B------:R-:W-:Y:S01]  /*a4f0*/  IMAD.SHL.U32 R2, R2, 0x200000, RZ ;  /* 0x0020000002027824 */ /* 0x000fe200078e00ff */
[----:B------:R-:W-:-:S04]  /*a500*/  LEA R3, R0, 0x37800000, 0x17 ;  /* 0x3780000000037811 */ /* 0x000fc800078eb8ff */
[----:B------:R-:W-:Y:S01]  /*a510*/  LOP3.LUT R22, R3, R2, R22, 0xfe, !PT ;  /* 0x0000000203167212 */ /* 0x000fe200078efe16 */
[----:B------:R-:W-:Y:S06]  /*a520*/  BRA `(.L_x_9331) ;  /* 0x0000000000947947 */ /* 0x000fec0003800000 */
.L_x_9343:
        /* <DEDUP_REMOVED lines=14> */
.L_x_9330:
        /* <DEDUP_REMOVED lines=16> */
.L_x_9352:
[----:B------:R-:W-:Y:S01]  /*a710*/  IMAD.MOV.U32 R22, RZ, RZ, RZ ;  /* 0x000000ffff167224 */ /* 0x000fe200078e00ff */
[----:B------:R-:W-:Y:S06]  /*a720*/  BRA `(.L_x_9331) ;  /* 0x0000000000147947 */ /* 0x000fec0003800000 */
.L_x_9351:
[----:B------:R-:W2:Y:S02]  /*a730*/  LDG.E.64 R22, desc[UR36][R2.64] ;  /* 0x0000002402167981 */ /* 0x000ea4000c1e1b00 */
[----:B--2---:R0:W1:Y:S01]  /*a740*/  I2F.U64 R22, R22 ;  /* 0x0000001600167312 */ /* 0x0040620000301000 */
[----:B------:R-:W-:Y:S05]  /*a750*/  BRA `(.L_x_9331) ;  /* 0x0000000000087947 */ /* 0x000fea0003800000 */
.L_x_9350:
[----:B------:R-:W2:Y:S02]  /*a760*/  LDG.E R2, desc[UR36][R2.64] ;  /* 0x0000002402027981 */ /* 0x000ea4000c1e1900 */
[----:B--2---:R-:W-:-:S07]  /*a770*/  I2FP.F32.U32 R22, R2 ;  /* 0x0000000200167245 */ /* 0x004fce0000201000 */
.L_x_9331:
[----:B------:R-:W-:Y:S05]  /*a780*/  BSYNC B6 ;  /* 0x0000000000067941 */ /* 0x000fea0003800000 */
.L_x_9325:
        /* <DEDUP_REMOVED lines=19> */
.L_x_9357:
[----:B------:R-:W2:Y:S02]  /*a8c0*/  LDG.E.U8 R2, desc[UR36][R2.64] ;  /* 0x0000002402027981 */ /* 0x000ea4000c1e1100 */
[----:B--2---:R-:W-:Y:S01]  /*a8d0*/  I2FP.F32.U32 R5, R2 ;  /* 0x0000000200057245 */ /* 0x004fe20000201000 */
[----:B------:R-:W-:Y:S06]  /*a8e0*/  BRA `(.L_x_9359) ;  /* 0x0000000c002c7947 */ /* 0x000fec0003800000 */
.L_x_9356:
        /* <DEDUP_REMOVED lines=9> */
.L_x_9361:
[----:B------:R-:W2:Y:S02]  /*a980*/  LDG.E R2, desc[UR36][R2.64] ;  /* 0x0000002402027981 */ /* 0x000ea4000c1e1900 */
[----:B--2---:R-:W-:Y:S01]  /*a990*/  I2FP.F32.S32 R5, R2 ;  /* 0x0000000200057245 */ /* 0x004fe20000201400 */
[----:B------:R-:W-:Y:S06]  /*a9a0*/  BRA `(.L_x_9359) ;  /* 0x0000000800fc7947 */ /* 0x000fec0003800000 */
.L_x_9360:
[----:B------:R-:W2:Y:S02]  /*a9b0*/  LDG.E.U16 R2, desc[UR36][R2.64] ;  /* 0x0000002402027981 */ /* 0x000ea4000c1e1500 */
[----:B--2---:R0:W2:Y:S01]  /*a9c0*/  I2F.S16 R5, R2 ;  /* 0x0000000200057306 */ /* 0x0040a20000101400 */
[----:B------:R-:W-:Y:S05]  /*a9d0*/  BRA `(.L_x_9359) ;  /* 0x0000000800f07947 */ /* 0x000fea0003800000 */
.L_x_9355:
        /* <DEDUP_REMOVED lines=8> */
.L_x_9363:
[----:B------:R-:W2:Y:S02]  /*aa60*/  LDG.E.U16 R2, desc[UR36][R2.64] ;  /* 0x0000002402027981 */ /* 0x000ea4000c1e1500 */
[----:B--2---:R-:W-:Y:S01]  /*aa70*/  HADD2.F32 R5, -RZ, R2.H0_H0 ;  /* 0x20000002ff057230 */ /* 0x004fe20000004100 */
[----:B------:R-:W-:Y:S06]  /*aa80*/  BRA `(.L_x_9359) ;  /* 0x0000000800c47947 */ /* 0x000fec0003800000 */
.L_x_9362:
        /* <DEDUP_REMOVED lines=8> */
.L_x_9365:
[----:B------:R-:W2:Y:S02]  /*ab10*/  LDG.E.U16 R2, desc[UR36][R2.64] ;  /* 0x0000002402027981 */ /* 0x000ea4000c1e1500 */
[----:B--2---:R-:W-:Y:S01]  /*ab20*/  HADD2.F32 R5, -RZ, R2.H0_H0 ;  /* 0x20000002ff057230 */ /* 0x004fe20000004100 */
[----:B------:R-:W-:Y:S06]  /*ab30*/  BRA `(.L_x_9359) ;  /* 0x0000000800987947 */ /* 0x000fec0003800000 */
.L_x_9364:
[----:B------:R-:W2:Y:S01]  /*ab40*/  LDG.E.64 R2, desc[UR36][R2.64] ;  /* 0x0000002402027981 */ /* 0x000ea2000c1e1b00 */
[----:B------:R-:W-:Y:S01]  /*ab50*/  UMOV UR4, 0xf0000000 ;  /* 0xf000000000047882 */ /* 0x000fe20000000000 */
[----:B------:R-:W-:Y:S01]  /*ab60*/  UMOV UR5, 0x380fffff ;  /* 0x380fffff00057882 */ /* 0x000fe20000000000 */
[----:B--2---:R-:W0:Y:S01]  /*ab70*/  F2F.F32.F64 R5, R2 ;  /* 0x0000000200057310 */ /* 0x004e220000301000 */
[----:B------:R-:W-:-:S14]  /*ab80*/  DSETP.GEU.AND P0, PT, |R2|, UR4, PT ;  /* 0x0000000402007e2a */ /* 0x000fdc000bf0e200 */
[----:B0-----:R-:W-:Y:S01]  /*ab90*/  @!P0 FMUL R5, R5, 1.175494350822287508e-38 ;  /* 0x0080000005058820 */ /* 0x001fe20000400000 */
[----:B------:R-:W-:Y:S06]  /*aba0*/  BRA `(.L_x_9359) ;  /* 0x00000008007c7947 */ /* 0x000fec0003800000 */
.L_x_9354:
        /* <DEDUP_REMOVED lines=12> */
.L_x_9368:
[----:B------:R-:W2:Y:S01]  /*ac70*/  LDG.E.64 R2, desc[UR36][R2.64] ;  /* 0x0000002402027981 */ /* 0x000ea2000c1e1b00 */
[----:B------:R-:W-:Y:S01]  /*ac80*/  UMOV UR4, 0xf0000000 ;  /* 0xf000000000047882 */ /* 0x000fe20000000000 */
[----:B------:R-:W-:Y:S01]  /*ac90*/  UMOV UR5, 0x380fffff ;  /* 0x380fffff00057882 */ /* 0x000fe20000000000 */
[----:B--2---:R-:W0:Y:S01]  /*aca0*/  F2F.F32.F64 R5, R2 ;  /* 0x0000000200057310 */ /* 0x004e220000301000 */
[----:B------:R-:W-:-:S14]  /*acb0*/  DSETP.GEU.AND P0, PT, |R2|, UR4, PT ;  /* 0x0000000402007e2a */ /* 0x000fdc000bf0e200 */
[----:B0-----:R-:W-:Y:S01]  /*acc0*/  @!P0 FMUL R5, R5, 1.175494350822287508e-38 ;  /* 0x0080000005058820 */ /* 0x001fe20000400000 */
[----:B------:R-:W-:Y:S06]  /*acd0*/  BRA `(.L_x_9359) ;  /* 0x0000000800307947 */ /* 0x000fec0003800000 */
.L_x_9367:
        /* <DEDUP_REMOVED lines=26> */
.L_x_9370:
        /* <DEDUP_REMOVED lines=13> */
.L_x_9369:
[----:B------:R-:W2:Y:S02]  /*af50*/  LDG.E.U16 R2, desc[UR36][R2.64] ;  /* 0x0000002402027981 */ /* 0x000ea4000c1e1500 */
[----:B--2---:R-:W-:Y:S01]  /*af60*/  IMAD.U32 R5, R2, 0x10000, RZ ;  /* 0x0001000002057824 */ /* 0x004fe200078e00ff */
[----:B------:R-:W-:Y:S06]  /*af70*/  BRA `(.L_x_9359) ;  /* 0x0000000400887947 */ /* 0x000fec0003800000 */
.L_x_9366:
        /* <DEDUP_REMOVED lines=11> */
.L_x_9373:
        /* <DEDUP_REMOVED lines=20> */
.L_x_9375:
[----:B------:R-:W-:Y:S05]  /*b170*/  BSYNC B0 ;  /* 0x0000000000007941 */ /* 0x000fea0003800000 */
.L_x_9374:
[----:B------:R-:W-:Y:S01]  /*b180*/  IMAD.SHL.U32 R2, R2, 0x100000, RZ ;  /* 0x0010000002027824 */ /* 0x000fe200078e00ff */
[----:B------:R-:W-:-:S04]  /*b190*/  LEA R5, R0, 0x3b800000, 0x17 ;  /* 0x3b80000000057811 */ /* 0x000fc800078eb8ff */
[----:B------:R-:W-:Y:S01]  /*b1a0*/  LOP3.LUT R5, R5, R2, R4, 0xfe, !PT ;  /* 0x0000000205057212 */ /* 0x000fe200078efe04 */
[----:B------:R-:W-:Y:S06]  /*b1b0*/  BRA `(.L_x_9359) ;  /* 0x0000000000f87947 */ /* 0x000fec0003800000 */
.L_x_9372:
        /* <DEDUP_REMOVED lines=20> */
.L_x_9377:
[----:B------:R-:W-:Y:S05]  /*b300*/  BSYNC B0 ;  /* 0x0000000000007941 */ /* 0x000fea0003800000 */
.L_x_9376:
[----:B------:R-:W-:Y:S01]  /*b310*/  IMAD.SHL.U32 R2, R2, 0x200000, RZ ;  /* 0x0020000002027824 */ /* 0x000fe200078e00ff */
[----:B------:R-:W-:-:S04]  /*b320*/  LEA R5, R0, 0x37800000, 0x17 ;  /* 0x3780000000057811 */ /* 0x000fc800078eb8ff */
[----:B------:R-:W-:Y:S01]  /*b330*/  LOP3.LUT R5, R5, R2, R4, 0xfe, !PT ;  /* 0x0000000205057212 */ /* 0x000fe200078efe04 */
[----:B------:R-:W-:Y:S06]  /*b340*/  BRA `(.L_x_9359) ;  /* 0x0000000000947947 */ /* 0x000fec0003800000 */
.L_x_9371:
        /* <DEDUP_REMOVED lines=14> */
.L_x_9358:
        /* <DEDUP_REMOVED lines=16> */
.L_x_9380:
[----:B------:R-:W-:Y:S01]  /*b530*/  IMAD.MOV.U32 R5, RZ, RZ, RZ ;  /* 0x000000ffff057224 */ /* 0x000fe200078e00ff */
[----:B------:R-:W-:Y:S06]  /*b540*/  BRA `(.L_x_9359) ;  /* 0x0000000000147947 */ /* 0x000fec0003800000 */
.L_x_9379:
[----:B------:R-:W2:Y:S02]  /*b550*/  LDG.E.64 R2, desc[UR36][R2.64] ;  /* 0x0000002402027981 */ /* 0x000ea4000c1e1b00 */
[----:B--2---:R0:W2:Y:S01]  /*b560*/  I2F.U64 R5, R2 ;  /* 0x0000000200057312 */ /* 0x0040a20000301000 */
[----:B------:R-:W-:Y:S05]  /*b570*/  BRA `(.L_x_9359) ;  /* 0x0000000000087947 */ /* 0x000fea0003800000 */
.L_x_9378:
[----:B------:R-:W2:Y:S02]  /*b580*/  LDG.E R2, desc[UR36][R2.64] ;  /* 0x0000002402027981 */ /* 0x000ea4000c1e1900 */
[----:B--2---:R-:W-:-:S07]  /*b590*/  I2FP.F32.U32 R5, R2 ;  /* 0x0000000200057245 */ /* 0x004fce0000201000 */
.L_x_9359:
[----:B------:R-:W-:Y:S05]  /*b5a0*/  BSYNC B6 ;  /* 0x0000000000067941 */ /* 0x000fea0003800000 */
.L_x_9353:
        /* <DEDUP_REMOVED lines=16> */
.L_x_9384:
[----:B------:R-:W0:Y:S02]  /*b6b0*/  F2I.S64.TRUNC R22, R22 ;  /* 0x0000001600167311 */ /* 0x000e24000020d900 */
[----:B0-----:R-:W-:-:S05]  /*b6c0*/  IMAD.MOV.U32 R3, RZ, RZ, R22 ;  /* 0x000000ffff037224 */ /* 0x001fca00078e0016 */
[----:B------:R0:W-:Y:S01]  /*b6d0*/  STG.E.U8 desc[UR36][R16.64], R3 ;  /* 0x0000000310007986 */ /* 0x0001e2000c101124 */
[----:B------:R-:W-:Y:S05]  /*b6e0*/  BRA `(.L_x_9386) ;  /* 0x0000000c00407947 */ /* 0x000fea0003800000 */
.L_x_9383:
        /* <DEDUP_REMOVED lines=9> */
.L_x_9388:
[----:B------:R-:W0:Y:S02]  /*b780*/  F2I.FTZ.TRUNC.NTZ R3, R22 ;  /* 0x0000001600037305 */ /* 0x000e24000021f100 */
[----:B0-----:R0:W-:Y:S01]  /*b790*/  STG.E desc[UR36][R16.64], R3 ;  /* 0x0000000310007986 */ /* 0x0011e2000c101924 */
[----:B------:R-:W-:Y:S05]  /*b7a0*/  BRA `(.L_x_9386) ;  /* 0x0000000c00107947 */ /* 0x000fea0003800000 */
.L_x_9387:
[----:B------:R-:W0:Y:S02]  /*b7b0*/  F2I.FTZ.TRUNC.NTZ R3, R22 ;  /* 0x0000001600037305 */ /* 0x000e24000021f100 */
[----:B0-----:R0:W-:Y:S01]  /*b7c0*/  STG.E.U16 desc[UR36][R16.64], R3 ;  /* 0x0000000310007986 */ /* 0x0011e2000c101524 */
[----:B------:R-:W-:Y:S05]  /*b7d0*/  BRA `(.L_x_9386) ;  /* 0x0000000c00047947 */ /* 0x000fea0003800000 */
.L_x_9382:
        /* <DEDUP_REMOVED lines=8> */
.L_x_9390:
[----:B------:R-:W-:-:S05]  /*b860*/  F2FP.F16.F32.PACK_AB R22, RZ, R22 ;  /* 0x00000016ff16723e */ /* 0x000fca00000000ff */
[----:B------:R0:W-:Y:S01]  /*b870*/  STG.E.U16 desc[UR36][R16.64], R22 ;  /* 0x0000001610007986 */ /* 0x0001e2000c101524 */
[----:B------:R-:W-:Y:S05]  /*b880*/  BRA `(.L_x_9386) ;  /* 0x0000000800d87947 */ /* 0x000fea0003800000 */
.L_x_9389:
        /* <DEDUP_REMOVED lines=9> */
.L_x_9392:
[----:B------:R-:W-:-:S04]  /*b920*/  F2FP.F16.F32.PACK_AB R3, RZ, R22 ;  /* 0x00000016ff03723e */ /* 0x000fc800000000ff */
[----:B------:R-:W-:-:S05]  /*b930*/  PRMT R3, R3, 0x5410, RZ ;  /* 0x0000541003037816 */ /* 0x000fca00000000ff */
[----:B------:R2:W-:Y:S01]  /*b940*/  STG.E desc[UR36][R16.64], R3 ;  /* 0x0000000310007986 */ /* 0x0005e2000c101924 */
[----:B------:R-:W-:Y:S05]  /*b950*/  BRA `(.L_x_9386) ;  /* 0x0000000800a47947 */ /* 0x000fea0003800000 */
.L_x_9391:
[----:B------:R-:W-:-:S06]  /*b960*/  FMUL.FTZ R2, R22, 1 ;  /* 0x3f80000016027820 */ /* 0x000fcc0000410000 */
[----:B------:R-:W0:Y:S02]  /*b970*/  F2F.F64.F32 R2, R2 ;  /* 0x0000000200027310 */ /* 0x000e240000201800 */
[----:B0-----:R4:W-:Y:S01]  /*b980*/  STG.E.64 desc[UR36][R16.64], R2 ;  /* 0x0000000210007986 */ /* 0x0019e2000c101b24 */
[----:B------:R-:W-:Y:S05]  /*b990*/  BRA `(.L_x_9386) ;  /* 0x0000000800947947 */ /* 0x000fea0003800000 */
.L_x_9381:
        /* <DEDUP_REMOVED lines=12> */
.L_x_9395:
[----:B------:R-:W-:Y:S01]  /*ba60*/  FMUL.FTZ R4, R22, 1 ;  /* 0x3f80000016047820 */ /* 0x000fe20000410000 */
[----:B------:R-:W-:-:S05]  /*ba70*/  CS2R R6, SRZ ;  /* 0x0000000000067805 */ /* 0x000fca000001ff00 */
[----:B------:R-:W0:Y:S02]  /*ba80*/  F2F.F64.F32 R4, R4 ;  /* 0x0000000400047310 */ /* 0x000e240000201800 */
[----:B0-----:R0:W-:Y:S01]  /*ba90*/  STG.E.128 desc[UR36][R16.64], R4 ;  /* 0x0000000410007986 */ /* 0x0011e2000c101d24 */
[----:B------:R-:W-:Y:S05]  /*baa0*/  BRA `(.L_x_9386) ;  /* 0x0000000800507947 */ /* 0x000fea0003800000 */
.L_x_9394:
        /* <DEDUP_REMOVED lines=20> */
.L_x_9399:
[----:B------:R-:W-:Y:S05]  /*bbf0*/  BSYNC B0 ;  /* 0x0000000000007941 */ /* 0x000fea0003800000 */
.L_x_9398:
[----:B------:R-:W-:-:S05]  /*bc00*/  LOP3.LUT R5, R0, R5, RZ, 0xfc, !PT ;  /* 0x0000000500057212 */ /* 0x000fca00078efcff */
[----:B------:R0:W-:Y:S01]  /*bc10*/  STG.E.U8 desc[UR36][R16.64], R5 ;  /* 0x0000000510007986 */ /* 0x0001e2000c101124 */
[----:B------:R-:W-:Y:S05]  /*bc20*/  BRA `(.L_x_9386) ;  /* 0x0000000400f07947 */ /* 0x000fea0003800000 */
.L_x_9397:
        /* <DEDUP_REMOVED lines=12> */
.L_x_9401:
[----:B------:R-:W-:Y:S01]  /*bcf0*/  IMAD.MOV.U32 R0, RZ, RZ, 0x7f ;  /* 0x0000007fff007424 */ /* 0x000fe200078e00ff */
[----:B------:R-:W-:-:S04]  /*bd00*/  ISETP.GT.U32.AND P0, PT, R2, 0x7f800000, PT ;  /* 0x7f8000000200780c */ /* 0x000fc80003f04070 */
[----:B------:R-:W-:-:S09]  /*bd10*/  SEL R0, R0, 0x7c, P0 ;  /* 0x0000007c00007807 */ /* 0x000fd20000000000 */
.L_x_9402:
[----:B------:R-:W-:Y:S05]  /*bd20*/  BSYNC B0 ;  /* 0x0000000000007941 */ /* 0x000fea0003800000 */
.L_x_9400:
[----:B------:R-:W-:-:S04]  /*bd30*/  LOP3.LUT R22, R22, 0x80000000, RZ, 0xc0, !PT ;  /* 0x8000000016167812 */ /* 0x000fc800078ec0ff */
[----:B------:R-:W-:-:S04]  /*bd40*/  SHF.R.U32.HI R3, RZ, 0x18, R22 ;  /* 0x00000018ff037819 */ /* 0x000fc80000011616 */
[----:B------:R-:W-:-:S05]  /*bd50*/  LOP3.LUT R3, R0, R3, RZ, 0xfc, !PT ;  /* 0x0000000300037212 */ /* 0x000fca00078efcff */
[----:B------:R0:W-:Y:S01]  /*bd60*/  STG.E.U8 desc[UR36][R16.64], R3 ;  /* 0x0000000310007986 */ /* 0x0001e2000c101124 */
[----:B------:R-:W-:Y:S05]  /*bd70*/  BRA `(.L_x_9386) ;  /* 0x00000004009c7947 */ /* 0x000fea0003800000 */
.L_x_9396:
[----:B------:R-:W-:-:S05]  /*bd80*/  F2FP.BF16.F32.PACK_AB R22, RZ, R22 ;  /* 0x00000016ff16723e */ /* 0x000fca00000010ff */
[----:B------:R0:W-:Y:S01]  /*bd90*/  STG.E.U16 desc[UR36][R16.64], R22 ;  /* 0x0000001610007986 */ /* 0x0001e2000c101524 */
[----:B------:R-:W-:Y:S05]  /*bda0*/  BRA `(.L_x_9386) ;  /* 0x0000000400907947 */ /* 0x000fea0003800000 */
.L_x_9393:
        /* <DEDUP_REMOVED lines=11> */
.L_x_9405:
        /* <DEDUP_REMOVED lines=16> */
.L_x_9408:
[----:B------:R-:W-:-:S04]  /*bf60*/  LOP3.LUT R22, R22, 0x80000000, RZ, 0xc0, !PT ;  /* 0x8000000016167812 */ /* 0x000fc800078ec0ff */
[----:B------:R-:W-:-:S04]  /*bf70*/  SHF.R.U32.HI R3, RZ, 0x18, R22 ;  /* 0x00000018ff037819 */ /* 0x000fc80000011616 */
[----:B------:R-:W-:-:S04]  /*bf80*/  LOP3.LUT R0, R0, R3, RZ, 0xfc, !PT ;  /* 0x0000000300007212 */ /* 0x000fc800078efcff */
[----:B------:R-:W-:-:S07]  /*bf90*/  PRMT R8, R0, 0x7610, R8 ;  /* 0x0000761000087816 */ /* 0x000fce0000000008 */
.L_x_9407:
[----:B------:R-:W-:Y:S05]  /*bfa0*/  BSYNC B0 ;  /* 0x0000000000007941 */ /* 0x000fea0003800000 */
.L_x_9406:
[----:B------:R0:W-:Y:S01]  /*bfb0*/  STG.E.U8 desc[UR36][R16.64], R8 ;  /* 0x0000000810007986 */ /* 0x0001e2000c101124 */
[----:B------:R-:W-:Y:S05]  /*bfc0*/  BRA `(.L_x_9386) ;  /* 0x0000000400087947 */ /* 0x000fea0003800000 */
.L_x_9404:
        /* <DEDUP_REMOVED lines=16> */
.L_x_9411:
[----:B------:R-:W-:-:S04]  /*c0d0*/  LOP3.LUT R22, R22, 0x80000000, RZ, 0xc0, !PT ;  /* 0x8000000016167812 */ /* 0x000fc800078ec0ff */
[----:B------:R-:W-:-:S04]  /*c0e0*/  SHF.R.U32.HI R3, RZ, 0x18, R22 ;  /* 0x00000018ff037819 */ /* 0x000fc80000011616 */
[----:B------:R-:W-:-:S04]  /*c0f0*/  LOP3.LUT R0, R0, R3, RZ, 0xfc, !PT ;  /* 0x0000000300007212 */ /* 0x000fc800078efcff */
[----:B------:R-:W-:-:S07]  /*c100*/  PRMT R8, R0, 0x7610, R8 ;  /* 0x0000761000087816 */ /* 0x000fce0000000008 */
.L_x_9410:
[----:B------:R-:W-:Y:S05]  /*c110*/  BSYNC B0 ;  /* 0x0000000000007941 */ /* 0x000fea0003800000 */
.L_x_9409:
[----:B------:R0:W-:Y:S01]  /*c120*/  STG.E.U8 desc[UR36][R16.64], R8 ;  /* 0x0000000810007986 */ /* 0x0001e2000c101124 */
[----:B------:R-:W-:Y:S05]  /*c130*/  BRA `(.L_x_9386) ;  /* 0x0000000000ac7947 */ /* 0x000fea0003800000 */
.L_x_9403:
        /* <DEDUP_REMOVED lines=21> */
.L_x_9385:
        /* <DEDUP_REMOVED lines=16> */
.L_x_9414:
[----:B------:R-:W-:Y:S05]  /*c390*/  BRA `(.L_x_9386) ;  /* 0x0000000000147947 */ /* 0x000fea0003800000 */
.L_x_9413:
[----:B------:R-:W0:Y:S02]  /*c3a0*/  F2I.U64.TRUNC R22, R22 ;  /* 0x0000001600167311 */ /* 0x000e24000020d800 */
[----:B0-----:R0:W-:Y:S01]  /*c3b0*/  STG.E.64 desc[UR36][R16.64], R22 ;  /* 0x0000001610007986 */ /* 0x0011e2000c101b24 */
[----:B------:R-:W-:Y:S05]  /*c3c0*/  BRA `(.L_x_9386) ;  /* 0x0000000000087947 */ /* 0x000fea0003800000 */
.L_x_9412:
[----:B------:R-:W0:Y:S02]  /*c3d0*/  F2I.FTZ.U32.TRUNC.NTZ R3, R22 ;  /* 0x0000001600037305 */ /* 0x000e24000021f000 */
[----:B0-----:R0:W-:Y:S02]  /*c3e0*/  STG.E desc[UR36][R16.64], R3 ;  /* 0x0000000310007986 */ /* 0x0011e4000c101924 */
.L_x_9386:
[----:B------:R-:W-:-:S07]  /*c3f0*/  VIADD R19, R19, 0x80 ;  /* 0x0000008013137836 */ /* 0x000fce0000000000 */
.L_x_9323:
[----:B------:R-:W-:Y:S05]  /*c400*/  BSYNC B7 ;  /* 0x0000000000077941 */ /* 0x000fea0003800000 */
.L_x_9322:
        /* <DEDUP_REMOVED lines=357> */
.L_x_9415:
        /* <DEDUP_REMOVED lines=22> */
.L_x_9420:
[----:B------:R-:W2:Y:S02]  /*dbc0*/  LDG.E.U8 R2, desc[UR36][R2.64] ;  /* 0x0000002402027981 */ /* 0x000ea4000c1e1100 */
[----:B--2---:R-:W-:Y:S01]  /*dbd0*/  I2FP.F32.U32 R19, R2 ;  /* 0x0000000200137245 */ /* 0x004fe20000201000 */
[----:B------:R-:W-:Y:S06]  /*dbe0*/  BRA `(.L_x_9422) ;  /* 0x0000000c002c7947 */ /* 0x000fec0003800000 */
.L_x_9419:
        /* <DEDUP_REMOVED lines=9> */
.L_x_9424:
[----:B------:R-:W2:Y:S02]  /*dc80*/  LDG.E R2, desc[UR36][R2.64] ;  /* 0x0000002402027981 */ /* 0x000ea4000c1e1900 */
[----:B--2---:R-:W-:Y:S01]  /*dc90*/  I2FP.F32.S32 R19, R2 ;  /* 0x0000000200137245 */ /* 0x004fe20000201400 */
[----:B------:R-:W-:Y:S06]  /*dca0*/  BRA `(.L_x_9422) ;  /* 0x0000000800fc7947 */ /* 0x000fec0003800000 */
.L_x_9423:
[----:B------:R-:W2:Y:S02]  /*dcb0*/  LDG.E.U16 R2, desc[UR36][R2.64] ;  /* 0x0000002402027981 */ /* 0x000ea4000c1e1500 */
[----:B--2---:R0:W1:Y:S01]  /*dcc0*/  I2F.S16 R19, R2 ;  /* 0x0000000200137306 */ /* 0x0040620000101400 */
[----:B------:R-:W-:Y:S05]  /*dcd0*/  BRA `(.L_x_9422) ;  /* 0x0000000800f07947 */ /* 0x000fea0003800000 */
.L_x_9418:
        /* <DEDUP_REMOVED lines=8> */
.L_x_9426:
[----:B------:R-:W2:Y:S02]  /*dd60*/  LDG.E.U16 R2, desc[UR36][R2.64] ;  /* 0x0000002402027981 */ /* 0x000ea4000c1e1500 */
[----:B--2---:R-:W-:Y:S01]  /*dd70*/  HADD2.F32 R19, -RZ, R2.H0_H0 ;  /* 0x20000002ff137230 */ /* 0x004fe20000004100 */
[----:B------:R-:W-:Y:S06]  /*dd80*/  BRA `(.L_x_9422) ;  /* 0x0000000800c47947 */ /* 0x000fec0003800000 */
.L_x_9425:
        /* <DEDUP_REMOVED lines=8> */
.L_x_9428:
[----:B------:R-:W2:Y:S02]  /*de10*/  LDG.E.U16 R2, desc[UR36][R2.64] ;  /* 0x0000002402027981 */ /* 0x000ea4000c1e1500 */
[----:B--2---:R-:W-:Y:S01]  /*de20*/  HADD2.F32 R19, -RZ, R2.H0_H0 ;  /* 0x20000002ff137230 */ /* 0x004fe20000004100 */
[----:B------:R-:W-:Y:S06]  /*de30*/  BRA `(.L_x_9422) ;  /* 0x0000000800987947 */ /* 0x000fec0003800000 */
.L_x_9427:
[----:B------:R-:W2:Y:S01]  /*de40*/  LDG.E.64 R2, desc[UR36][R2.64] ;  /* 0x0000002402027981 */ /* 0x000ea2000c1e1b00 */
[----:B------:R-:W-:Y:S01]  /*de50*/  UMOV UR4, 0xf0000000 ;  /* 0xf000000000047882 */ /* 0x000fe20000000000 */
[----:B------:R-:W-:Y:S01]  /*de60*/  UMOV UR5, 0x380fffff ;  /* 0x380fffff00057882 */ /* 0x000fe20000000000 */
[----:B--2---:R-:W0:Y:S01]  /*de70*/  F2F.F32.F64 R19, R2 ;  /* 0x0000000200137310 */ /* 0x004e220000301000 */
[----:B------:R-:W-:-:S14]  /*de80*/  DSETP.GEU.AND P0, PT, |R2|, UR4, PT ;  /* 0x0000000402007e2a */ /* 0x000fdc000bf0e200 */
[----:B0-----:R-:W-:Y:S01]  /*de90*/  @!P0 FMUL R19, R19, 1.175494350822287508e-38 ;  /* 0x0080000013138820 */ /* 0x001fe20000400000 */
[----:B------:R-:W-:Y:S06]  /*dea0*/  BRA `(.L_x_9422) ;  /* 0x00000008007c7947 */ /* 0x000fec0003800000 */
.L_x_9417:
        /* <DEDUP_REMOVED lines=12> */
.L_x_9431:
[----:B------:R-:W2:Y:S01]  /*df70*/  LDG.E.64 R2, desc[UR36][R2.64] ;  /* 0x0000002402027981 */ /* 0x000ea2000c1e1b00 */
[----:B------:R-:W-:Y:S01]  /*df80*/  UMOV UR4, 0xf0000000 ;  /* 0xf000000000047882 */ /* 0x000fe20000000000 */
[----:B------:R-:W-:Y:S01]  /*df90*/  UMOV UR5, 0x380fffff ;  /* 0x380fffff00057882 */ /* 0x000fe20000000000 */
[----:B--2---:R-:W0:Y:S01]  /*dfa0*/  F2F.F32.F64 R19, R2 ;  /* 0x0000000200137310 */ /* 0x004e220000301000 */
[----:B------:R-:W-:-:S14]  /*dfb0*/  DSETP.GEU.AND P0, PT, |R2|, UR4, PT ;  /* 0x0000000402007e2a */ /* 0x000fdc000bf0e200 */
[----:B0-----:R-:W-:Y:S01]  /*dfc0*/  @!P0 FMUL R19, R19, 1.175494350822287508e-38 ;  /* 0x0080000013138820 */ /* 0x001fe20000400000 */
[----:B------:R-:W-:Y:S06]  /*dfd0*/  BRA `(.L_x_9422) ;  /* 0x0000000800307947 */ /* 0x000fec0003800000 */
.L_x_9430:
        /* <DEDUP_REMOVED lines=26> */
.L_x_9433:
        /* <DEDUP_REMOVED lines=13> */
.L_x_9432:
[----:B------:R-:W2:Y:S02]  /*e250*/  LDG.E.U16 R2, desc[UR36][R2.64] ;  /* 0x0000002402027981 */ /* 0x000ea4000c1e1500 */
[----:B--2---:R-:W-:Y:S01]  /*e260*/  IMAD.U32 R19, R2, 0x10000, RZ ;  /* 0x0001000002137824 */ /* 0x004fe200078e00ff */
[----:B------:R-:W-:Y:S06]  /*e270*/  BRA `(.L_x_9422) ;  /* 0x0000000400887947 */ /* 0x000fec0003800000 */
.L_x_9429:
        /* <DEDUP_REMOVED lines=11> */
.L_x_9436:
        /* <DEDUP_REMOVED lines=20> */
.L_x_9438:
[----:B------:R-:W-:Y:S05]  /*e470*/  BSYNC B0 ;  /* 0x0000000000007941 */ /* 0x000fea0003800000 */
.L_x_9437:
[----:B------:R-:W-:Y:S01]  /*e480*/  IMAD.SHL.U32 R2, R2, 0x100000, RZ ;  /* 0x0010000002027824 */ /* 0x000fe200078e00ff */
[----:B------:R-:W-:-:S04]  /*e490*/  LEA R0, R0, 0x3b800000, 0x17 ;  /* 0x3b80000000007811 */ /* 0x000fc800078eb8ff */
[----:B------:R-:W-:Y:S01]  /*e4a0*/  LOP3.LUT R19, R0, R2, R19, 0xfe, !PT ;  /* 0x0000000200137212 */ /* 0x000fe200078efe13 */
[----:B------:R-:W-:Y:S06]  /*e4b0*/  BRA `(.L_x_9422) ;  /* 0x0000000000f87947 */ /* 0x000fec0003800000 */
.L_x_9435:
        /* <DEDUP_REMOVED lines=20> */
.L_x_9440:
[----:B------:R-:W-:Y:S05]  /*e600*/  BSYNC B0 ;  /* 0x0000000000007941 */ /* 0x000fea0003800000 */
.L_x_9439:
[----:B------:R-:W-:Y:S01]  /*e610*/  IMAD.SHL.U32 R2, R2, 0x200000, RZ ;  /* 0x0020000002027824 */ /* 0x000fe200078e00ff */
[----:B------:R-:W-:-:S04]  /*e620*/  LEA R0, R0, 0x37800000, 0x17 ;  /* 0x3780000000007811 */ /* 0x000fc800078eb8ff */
[----:B------:R-:W-:Y:S01]  /*e630*/  LOP3.LUT R19, R0, R2, R19, 0xfe, !PT ;  /* 0x0000000200137212 */ /* 0x000fe200078efe13 */
[----:B------:R-:W-:Y:S06]  /*e640*/  BRA `(.L_x_9422) ;  /* 0x0000000000947947 */ /* 0x000fec0003800000 */
.L_x_9434:
        /* <DEDUP_REMOVED lines=14> */
.L_x_9421:
        /* <DEDUP_REMOVED lines=16> */
.L_x_9443:
[----:B------:R-:W-:Y:S01]  /*e830*/  IMAD.MOV.U32 R19, RZ, RZ, RZ ;  /* 0x000000ffff137224 */ /* 0x000fe200078e00ff */
[----:B------:R-:W-:Y:S06]  /*e840*/  BRA `(.L_x_9422) ;  /* 0x0000000000147947 */ /* 0x000fec0003800000 */
.L_x_9442:
[----:B------:R-:W2:Y:S02]  /*e850*/  LDG.E.64 R2, desc[UR36][R2.64] ;  /* 0x0000002402027981 */ /* 0x000ea4000c1e1b00 */
[----:B--2---:R0:W1:Y:S01]  /*e860*/  I2F.U64 R19, R2 ;  /* 0x0000000200137312 */ /* 0x0040620000301000 */
[----:B------:R-:W-:Y:S05]  /*e870*/  BRA `(.L_x_9422) ;  /* 0x0000000000087947 */ /* 0x000fea0003800000 */
.L_x_9441:
[----:B------:R-:W2:Y:S02]  /*e880*/  LDG.E R2, desc[UR36][R2.64] ;  /* 0x0000002402027981 */ /* 0x000ea4000c1e1900 */
[----:B--2---:R-:W-:-:S07]  /*e890*/  I2FP.F32.U32 R19, R2 ;  /* 0x0000000200137245 */ /* 0x004fce0000201000 */
.L_x_9422:
[----:B------:R-:W-:Y:S05]  /*e8a0*/  BSYNC B6 ;  /* 0x0000000000067941 */ /* 0x000fea0003800000 */
.L_x_9416:
        /* <DEDUP_REMOVED lines=19> */
.L_x_9448:
[----:B------:R-:W2:Y:S02]  /*e9e0*/  LDG.E.U8 R0, desc[UR36][R2.64] ;  /* 0x0000002402007981 */ /* 0x000ea4000c1e1100 */
[----:B--2---:R-:W-:Y:S01]  /*e9f0*/  I2FP.F32.U32 R0, R0 ;  /* 0x0000000000007245 */ /* 0x004fe20000201000 */
[----:B------:R-:W-:Y:S06]  /*ea00*/  BRA `(.L_x_9450) ;  /* 0x0000000c002c7947 */ /* 0x000fec0003800000 */
.L_x_9447:
        /* <DEDUP_REMOVED lines=9> */
.L_x_9452:
[----:B------:R-:W2:Y:S02]  /*eaa0*/  LDG.E R0, desc[UR36][R2.64] ;  /* 0x0000002402007981 */ /* 0x000ea4000c1e1900 */
[----:B--2---:R-:W-:Y:S01]  /*eab0*/  I2FP.F32.S32 R0, R0 ;  /* 0x0000000000007245 */ /* 0x004fe20000201400 */
[----:B------:R-:W-:Y:S06]  /*eac0*/  BRA `(.L_x_9450) ;  /* 0x0000000800fc7947 */ /* 0x000fec0003800000 */
.L_x_9451:
[----:B------:R-:W2:Y:S02]  /*ead0*/  LDG.E.U16 R0, desc[UR36][R2.64] ;  /* 0x0000002402007981 */ /* 0x000ea4000c1e1500 */
[----:B--2---:R-:W0:Y:S01]  /*eae0*/  I2F.S16 R0, R0 ;  /* 0x0000000000007306 */ /* 0x004e220000101400 */
[----:B------:R-:W-:Y:S05]  /*eaf0*/  BRA `(.L_x_9450) ;  /* 0x0000000800f07947 */ /* 0x000fea0003800000 */
.L_x_9446:
        /* <DEDUP_REMOVED lines=8> */
.L_x_9454:
[----:B------:R-:W2:Y:S02]  /*eb80*/  LDG.E.U16 R0, desc[UR36][R2.64] ;  /* 0x0000002402007981 */ /* 0x000ea4000c1e1500 */
[----:B--2---:R-:W-:Y:S01]  /*eb90*/  HADD2.F32 R0, -RZ, R0.H0_H0 ;  /* 0x20000000ff007230 */ /* 0x004fe20000004100 */
[----:B------:R-:W-:Y:S06]  /*eba0*/  BRA `(.L_x_9450) ;  /* 0x0000000800c47947 */ /* 0x000fec0003800000 */
.L_x_9453:
        /* <DEDUP_REMOVED lines=8> */
.L_x_9456:
[----:B------:R-:W2:Y:S02]  /*ec30*/  LDG.E.U16 R0, desc[UR36][R2.64] ;  /* 0x0000002402007981 */ /* 0x000ea4000c1e1500 */
[----:B--2---:R-:W-:Y:S01]  /*ec40*/  HADD2.F32 R0, -RZ, R0.H0_H0 ;  /* 0x20000000ff007230 */ /* 0x004fe20000004100 */
[----:B------:R-:W-:Y:S06]  /*ec50*/  BRA `(.L_x_9450) ;  /* 0x0000000800987947 */ /* 0x000fec0003800000 */
.L_x_9455:
[----:B------:R-:W2:Y:S01]  /*ec60*/  LDG.E.64 R2, desc[UR36][R2.64] ;  /* 0x0000002402027981 */ /* 0x000ea2000c1e1b00 */
[----:B------:R-:W-:Y:S01]  /*ec70*/  UMOV UR4, 0xf0000000 ;  /* 0xf000000000047882 */ /* 0x000fe20000000000 */
[----:B------:R-:W-:Y:S01]  /*ec80*/  UMOV UR5, 0x380fffff ;  /* 0x380fffff00057882 */ /* 0x000fe20000000000 */
[----:B--2---:R-:W0:Y:S01]  /*ec90*/  F2F.F32.F64 R0, R2 ;  /* 0x0000000200007310 */ /* 0x004e220000301000 */
[----:B------:R-:W-:-:S14]  /*eca0*/  DSETP.GEU.AND P0, PT, |R2|, UR4, PT ;  /* 0x0000000402007e2a */ /* 0x000fdc000bf0e200 */
[----:B0-----:R-:W-:Y:S01]  /*ecb0*/  @!P0 FMUL R0, R0, 1.175494350822287508e-38 ;  /* 0x0080000000008820 */ /* 0x001fe20000400000 */
[----:B------:R-:W-:Y:S06]  /*ecc0*/  BRA `(.L_x_9450) ;  /* 0x00000008007c7947 */ /* 0x000fec0003800000 */
.L_x_9445:
        /* <DEDUP_REMOVED lines=12> */
.L_x_9459:
[----:B------:R-:W2:Y:S01]  /*ed90*/  LDG.E.64 R2, desc[UR36][R2.64] ;  /* 0x0000002402027981 */ /* 0x000ea2000c1e1b00 */
[----:B------:R-:W-:Y:S01]  /*eda0*/  UMOV UR4, 0xf0000000 ;  /* 0xf000000000047882 */ /* 0x000fe20000000000 */
[----:B------:R-:W-:Y:S01]  /*edb0*/  UMOV UR5, 0x380fffff ;  /* 0x380fffff00057882 */ /* 0x000fe20000000000 */
[----:B--2---:R-:W0:Y:S01]  /*edc0*/  F2F.F32.F64 R0, R2 ;  /* 0x0000000200007310 */ /* 0x004e220000301000 */
[----:B------:R-:W-:-:S14]  /*edd0*/  DSETP.GEU.AND P0, PT, |R2|, UR4, PT ;  /* 0x0000000402007e2a */ /* 0x000fdc000bf0e200 */
[----:B0-----:R-:W-:Y:S01]  /*ede0*/  @!P0 FMUL R0, R0, 1.175494350822287508e-38 ;  /* 0x0080000000008820 */ /* 0x001fe20000400000 */
[----:B------:R-:W-:Y:S06]  /*edf0*/  BRA `(.L_x_9450) ;  /* 0x0000000800307947 */ /* 0x000fec0003800000 */
.L_x_9458:
        /* <DEDUP_REMOVED lines=26> */
.L_x_9461:
        /* <DEDUP_REMOVED lines=13> */
.L_x_9460:
[----:B------:R-:W2:Y:S02]  /*f070*/  LDG.E.U16 R0, desc[UR36][R2.64] ;  /* 0x0000002402007981 */ /* 0x000ea4000c1e1500 */
[----:B--2---:R-:W-:Y:S01]  /*f080*/  IMAD.U32 R0, R0, 0x10000, RZ ;  /* 0x0001000000007824 */ /* 0x004fe200078e00ff */
[----:B------:R-:W-:Y:S06]  /*f090*/  BRA `(.L_x_9450) ;  /* 0x0000000400887947 */ /* 0x000fec0003800000 */
.L_x_9457:
        /* <DEDUP_REMOVED lines=11> */
.L_x_9464:
        /* <DEDUP_REMOVED lines=20> */
.L_x_9466:
[----:B------:R-:W-:Y:S05]  /*f290*/  BSYNC B0 ;  /* 0x0000000000007941 */ /* 0x000fea0003800000 */
.L_x_9465:
[----:B------:R-:W-:Y:S01]  /*f2a0*/  LEA R3, R0, 0x3b800000, 0x17 ;  /* 0x3b80000000037811 */ /* 0x000fe200078eb8ff */
[----:B------:R-:W-:-:S05]  /*f2b0*/  IMAD.SHL.U32 R0, R2, 0x100000, RZ ;  /* 0x0010000002007824 */ /* 0x000fca00078e00ff */
[----:B------:R-:W-:Y:S01]  /*f2c0*/  LOP3.LUT R0, R3, R0, R4, 0xfe, !PT ;  /* 0x0000000003007212 */ /* 0x000fe200078efe04 */
[----:B------:R-:W-:Y:S06]  /*f2d0*/  BRA `(.L_x_9450) ;  /* 0x0000000000f87947 */ /* 0x000fec0003800000 */
.L_x_9463:
        /* <DEDUP_REMOVED lines=20> */
.L_x_9468:
[----:B------:R-:W-:Y:S05]  /*f420*/  BSYNC B0 ;  /* 0x0000000000007941 */ /* 0x000fea0003800000 */
.L_x_9467:
[----:B------:R-:W-:Y:S01]  /*f430*/  LEA R3, R0, 0x37800000, 0x17 ;  /* 0x3780000000037811 */ /* 0x000fe200078eb8ff */
[----:B------:R-:W-:-:S05]  /*f440*/  IMAD.SHL.U32 R0, R2, 0x200000, RZ ;  /* 0x0020000002007824 */ /* 0x000fca00078e00ff */
[----:B------:R-:W-:Y:S01]  /*f450*/  LOP3.LUT R0, R3, R0, R4, 0xfe, !PT ;  /* 0x0000000003007212 */ /* 0x000fe200078efe04 */
[----:B------:R-:W-:Y:S06]  /*f460*/  BRA `(.L_x_9450) ;  /* 0x0000000000947947 */ /* 0x000fec0003800000 */
.L_x_9462:
        /* <DEDUP_REMOVED lines=14> */
.L_x_9449:
        /* <DEDUP_REMOVED lines=16> */
.L_x_9471:
[----:B------:R-:W-:Y:S01]  /*f650*/  IMAD.MOV.U32 R0, RZ, RZ, RZ ;  /* 0x000000ffff007224 */ /* 0x000fe200078e00ff */
[----:B------:R-:W-:Y:S06]  /*f660*/  BRA `(.L_x_9450) ;  /* 0x0000000000147947 */ /* 0x000fec0003800000 */
.L_x_9470:
[----:B------:R-:W2:Y:S02]  /*f670*/  LDG.E.64 R2, desc[UR36][R2.64] ;  /* 0x0000002402027981 */ /* 0x000ea4000c1e1b00 */
[----:B--2---:R0:W1:Y:S01]  /*f680*/  I2F.U64 R0, R2 ;  /* 0x0000000200007312 */ /* 0x0040620000301000 */
[----:B------:R-:W-:Y:S05]  /*f690*/  BRA `(.L_x_9450) ;  /* 0x0000000000087947 */ /* 0x000fea0003800000 */
.L_x_9469:
[----:B------:R-:W2:Y:S02]  /*f6a0*/  LDG.E R0, desc[UR36][R2.64] ;  /* 0x0000002402007981 */ /* 0x000ea4000c1e1900 */
[----:B--2---:R-:W-:-:S07]  /*f6b0*/  I2FP.F32.U32 R0, R0 ;  /* 0x0000000000007245 */ /* 0x004fce0000201000 */
.L_x_9450:
[----:B------:R-:W-:Y:S05]  /*f6c0*/  BSYNC B6 ;  /* 0x0000000000067941 */ /* 0x000fea0003800000 */
.L_x_9444:
        /* <DEDUP_REMOVED lines=16> */
.L_x_9475:
[----:B------:R-:W0:Y:S02]  /*f7d0*/  F2I.S64.TRUNC R2, R2 ;  /* 0x0000000200027311 */ /* 0x000e24000020d900 */
[----:B0-----:R-:W-:-:S05]  /*f7e0*/  IMAD.MOV.U32 R5, RZ, RZ, R2 ;  /* 0x000000ffff057224 */ /* 0x001fca00078e0002 */
[----:B------:R-:W-:Y:S01]  /*f7f0*/  STG.E.U8 desc[UR36][R16.64], R5 ;  /* 0x0000000510007986 */ /* 0x000fe2000c101124 */
[----:B------:R-:W-:Y:S05]  /*f800*/  EXIT ;  /* 0x000000000000794d */ /* 0x000fea0003800000 */
.L_x_9474:
        /* <DEDUP_REMOVED lines=9> */
.L_x_9478:
[----:B------:R-:W0:Y:S02]  /*f8a0*/  F2I.FTZ.TRUNC.NTZ R3, R2 ;  /* 0x0000000200037305 */ /* 0x000e24000021f100 */
[----:B0-----:R-:W-:Y:S01]  /*f8b0*/  STG.E desc[UR36][R16.64], R3 ;  /* 0x0000000310007986 */ /* 0x001fe2000c101924 */
[----:B------:R-:W-:Y:S05]  /*f8c0*/  EXIT ;  /* 0x000000000000794d */ /* 0x000fea0003800000 */
.L_x_9477:
[----:B------:R-:W0:Y:S02]  /*f8d0*/  F2I.FTZ.TRUNC.NTZ R3, R2 ;  /* 0x0000000200037305 */ /* 0x000e24000021f100 */
[----:B0-----:R-:W-:Y:S01]  /*f8e0*/  STG.E.U16 desc[UR36][R16.64], R3 ;  /* 0x0000000310007986 */ /* 0x001fe2000c101524 */
[----:B------:R-:W-:Y:S05]  /*f8f0*/  EXIT ;  /* 0x000000000000794d */ /* 0x000fea0003800000 */
.L_x_9473:
        /* <DEDUP_REMOVED lines=8> */
.L_x_9480:
[----:B------:R-:W-:-:S05]  /*f980*/  F2FP.F16.F32.PACK_AB R2, RZ, R2 ;  /* 0x00000002ff02723e */ /* 0x000fca00000000ff */
[----:B------:R-:W-:Y:S01]  /*f990*/  STG.E.U16 desc[UR36][R16.64], R2 ;  /* 0x0000000210007986 */ /* 0x000fe2000c101524 */
[----:B------:R-:W-:Y:S05]  /*f9a0*/  EXIT ;  /* 0x000000000000794d */ /* 0x000fea0003800000 */
.L_x_9479:
        /* <DEDUP_REMOVED lines=9> */
.L_x_9482:
[----:B------:R-:W-:-:S04]  /*fa40*/  F2FP.F16.F32.PACK_AB R3, RZ, R2 ;  /* 0x00000002ff03723e */ /* 0x000fc800000000ff */
[----:B------:R-:W-:-:S05]  /*fa50*/  PRMT R3, R3, 0x5410, RZ ;  /* 0x0000541003037816 */ /* 0x000fca00000000ff */
[----:B------:R-:W-:Y:S01]  /*fa60*/  STG.E desc[UR36][R16.64], R3 ;  /* 0x0000000310007986 */ /* 0x000fe2000c101924 */
[----:B------:R-:W-:Y:S05]  /*fa70*/  EXIT ;  /* 0x000000000000794d */ /* 0x000fea0003800000 */
.L_x_9481:
[----:B------:R-:W-:-:S06]  /*fa80*/  FMUL.FTZ R2, R2, 1 ;  /* 0x3f80000002027820 */ /* 0x000fcc0000410000 */
[----:B------:R-:W0:Y:S02]  /*fa90*/  F2F.F64.F32 R2, R2 ;  /* 0x0000000200027310 */ /* 0x000e240000201800 */
[----:B0-----:R-:W-:Y:S01]  /*faa0*/  STG.E.64 desc[UR36][R16.64], R2 ;  /* 0x0000000210007986 */ /* 0x001fe2000c101b24 */
[----:B------:R-:W-:Y:S05]  /*fab0*/  EXIT ;  /* 0x000000000000794d */ /* 0x000fea0003800000 */
.L_x_9472:
        /* <DEDUP_REMOVED lines=12> */
.L_x_9485:
[----:B------:R-:W-:Y:S01]  /*fb80*/  FMUL.FTZ R4, R2, 1 ;  /* 0x3f80000002047820 */ /* 0x000fe20000410000 */
[----:B------:R-:W-:-:S05]  /*fb90*/  CS2R R6, SRZ ;  /* 0x0000000000067805 */ /* 0x000fca000001ff00 */
[----:B------:R-:W0:Y:S02]  /*fba0*/  F2F.F64.F32 R4, R4 ;  /* 0x0000000400047310 */ /* 0x000e240000201800 */
[----:B0-----:R-:W-:Y:S01]  /*fbb0*/  STG.E.128 desc[UR36][R16.64], R4 ;  /* 0x0000000410007986 */ /* 0x001fe2000c101d24 */
[----:B------:R-:W-:Y:S05]  /*fbc0*/  EXIT ;  /* 0x000000000000794d */ /* 0x000fea0003800000 */
.L_x_9484:
        /* <DEDUP_REMOVED lines=20> */
.L_x_9489:
[----:B------:R-:W-:Y:S05]  /*fd10*/  BSYNC B0 ;  /* 0x0000000000007941 */ /* 0x000fea0003800000 */
.L_x_9488:
[----:B------:R-:W-:-:S05]  /*fd20*/  LOP3.LUT R5, R0, R5, RZ, 0xfc, !PT ;  /* 0x0000000500057212 */ /* 0x000fca00078efcff */
[----:B------:R-:W-:Y:S01]  /*fd30*/  STG.E.U8 desc[UR36][R16.64], R5 ;  /* 0x0000000510007986 */ /* 0x000fe2000c101124 */
[----:B------:R-:W-:Y:S05]  /*fd40*/  EXIT ;  /* 0x000000000000794d */ /* 0x000fea0003800000 */
.L_x_9487:
        /* <DEDUP_REMOVED lines=12> */
.L_x_9491:
[----:B------:R-:W-:Y:S01]  /*fe10*/  IMAD.MOV.U32 R0, RZ, RZ, 0x7f ;  /* 0x0000007fff007424 */ /* 0x000fe200078e00ff */
[----:B------:R-:W-:-:S04]  /*fe20*/  ISETP.GT.U32.AND P0, PT, R4, 0x7f800000, PT ;  /* 0x7f8000000400780c */ /* 0x000fc80003f04070 */
[----:B------:R-:W-:-:S09]  /*fe30*/  SEL R0, R0, 0x7c, P0 ;  /* 0x0000007c00007807 */ /* 0x000fd20000000000 */
.L_x_9492:
[----:B------:R-:W-:Y:S05]  /*fe40*/  BSYNC B0 ;  /* 0x0000000000007941 */ /* 0x000fea0003800000 */
.L_x_9490:
[----:B------:R-:W-:-:S04]  /*fe50*/  LOP3.LUT R2, R2, 0x80000000, RZ, 0xc0, !PT ;  /* 0x8000000002027812 */ /* 0x000fc800078ec0ff */
[----:B------:R-:W-:-:S04]  /*fe60*/  SHF.R.U32.HI R3, RZ, 0x18, R2 ;  /* 0x00000018ff037819 */ /* 0x000fc80000011602 */
[----:B------:R-:W-:-:S05]  /*fe70*/  LOP3.LUT R3, R0, R3, RZ, 0xfc, !PT ;  /* 0x0000000300037212 */ /* 0x000fca00078efcff */
[----:B------:R-:W-:Y:S01]  /*fe80*/  STG.E.U8 desc[UR36][R16.64], R3 ;  /* 0x0000000310007986 */ /* 0x000fe2000c101124 */
[----:B------:R-:W-:Y:S05]  /*fe90*/  EXIT ;  /* 0x000000000000794d */ /* 0x000fea0003800000 */
.L_x_9486:
[----:B------:R-:W-:-:S05]  /*fea0*/  F2FP.BF16.F32.PACK_AB R2, RZ, R2 ;  /* 0x00000002ff02723e */ /* 0x000fca00000010ff */
[----:B------:R-:W-:Y:S01]  /*feb0*/  STG.E.U16 desc[UR36][R16.64], R2 ;  /* 0x0000000210007986 */ /* 0x000fe2000c101524 */
[----:B------:R-:W-:Y:S05]  /*fec0*/  EXIT ;  /* 0x000000000000794d */ /* 0x000fea0003800000 */
.L_x_9483:
        /* <DEDUP_REMOVED lines=11> */
.L_x_9495:
        /* <DEDUP_REMOVED lines=16> */
.L_x_9498:
[----:B------:R-:W-:-:S04]  /*10080*/  LOP3.LUT R2, R2, 0x80000000, RZ, 0xc0, !PT ;  /* 0x8000000002027812 */ /* 0x000fc800078ec0ff */
[----:B------:R-:W-:-:S04]  /*10090*/  SHF.R.U32.HI R3, RZ, 0x18, R2 ;  /* 0x00000018ff037819 */ /* 0x000fc80000011602 */
[----:B------:R-:W-:-:S04]  /*100a0*/  LOP3.LUT R0, R0, R3, RZ, 0xfc, !PT ;  /* 0x0000000300007212 */ /* 0x000fc800078efcff */
[----:B------:R-:W-:-:S07]  /*100b0*/  PRMT R8, R0, 0x7610, R8 ;  /* 0x0000761000087816 */ /* 0x000fce0000000008 */
.L_x_9497:
[----:B------:R-:W-:Y:S05]  /*100c0*/  BSYNC B0 ;  /* 0x0000000000007941 */ /* 0x000fea0003800000 */
.L_x_9496:
[----:B------:R-:W-:Y:S01]  /*100d0*/  STG.E.U8 desc[UR36][R16.64], R8 ;  /* 0x0000000810007986 */ /* 0x000fe2000c101124 */
[----:B------:R-:W-:Y:S05]  /*100e0*/  EXIT ;  /* 0x000000000000794d */ /* 0x000fea0003800000 */
.L_x_9494:
        /* <DEDUP_REMOVED lines=16> */
.L_x_9501:
[----:B------:R-:W-:-:S04]  /*101f0*/  LOP3.LUT R2, R2, 0x80000000, RZ, 0xc0, !PT ;  /* 0x8000000002027812 */ /* 0x000fc800078ec0ff */
[----:B------:R-:W-:-:S04]  /*10200*/  SHF.R.U32.HI R3, RZ, 0x18, R2 ;  /* 0x00000018ff037819 */ /* 0x000fc80000011602 */
[----:B------:R-:W-:-:S04]  /*10210*/  LOP3.LUT R0, R0, R3, RZ, 0xfc, !PT ;  /* 0x0000000300007212 */ /* 0x000fc800078efcff */
[----:B------:R-:W-:-:S07]  /*10220*/  PRMT R8, R0, 0x7610, R8 ;  /* 0x0000761000087816 */ /* 0x000fce0000000008 */
.L_x_9500:
[----:B------:R-:W-:Y:S05]  /*10230*/  BSYNC B0 ;  /* 0x0000000000007941 */ /* 0x000fea0003800000 */
.L_x_9499:
[----:B------:R-:W-:Y:S01]  /*10240*/  STG.E.U8 desc[UR36][R16.64], R8 ;  /* 0x0000000810007986 */ /* 0x000fe2000c101124 */
[----:B------:R-:W-:Y:S05]  /*10250*/  EXIT ;  /* 0x000000000000794d */ /* 0x000fea0003800000 */
.L_x_9493:
        /* <DEDUP_REMOVED lines=21> */
.L_x_9476:
        /* <DEDUP_REMOVED lines=16> */
.L_x_9504:
[----:B------:R-:W-:Y:S05]  /*104b0*/  EXIT ;  /* 0x000000000000794d */ /* 0x000fea0003800000 */
.L_x_9503:
[----:B------:R-:W0:Y:S02]  /*104c0*/  F2I.U64.TRUNC R2, R2 ;  /* 0x0000000200027311 */ /* 0x000e24000020d800 */
[----:B0-----:R-:W-:Y:S01]  /*104d0*/  STG.E.64 desc[UR36][R16.64], R2 ;  /* 0x0000000210007986 */ /* 0x001fe2000c101b24 */
[----:B------:R-:W-:Y:S05]  /*104e0*/  EXIT ;  /* 0x000000000000794d */ /* 0x000fea0003800000 */
.L_x_9502:
[----:B------:R-:W0:Y:S02]  /*104f0*/  F2I.FTZ.U32.TRUNC.NTZ R3, R2 ;  /* 0x0000000200037305 */ /* 0x000e24000021f000 */
[----:B0-----:R-:W-:Y:S01]  /*10500*/  STG.E desc[UR36][R16.64], R3 ;  /* 0x0000000310007986 */ /* 0x001fe2000c101924 */
[----:B------:R-:W-:Y:S05]  /*10510*/  EXIT ;  /* 0x000000000000794d */ /* 0x000fea0003800000 */
.L_x_9505:
        /* <DEDUP_REMOVED lines=14> */
.L_x_42194:


//--------------------- .text._ZN2at6native27unrolled_elementwise_kernelINS0_13BinaryFunctorIfffZZZNS0_16fmax_kernel_cudaERNS_18TensorIteratorBaseEENKUlvE_clEvENKUlvE0_clEvEUlffE_EESt5arrayIPcLm3EELi4E23TrivialOffsetCalculatorILi2EjESC_ILi1EjENS0_6memory12LoadWithCastILi2EEENSF_13StoreWithCastILi1EEEEEviT_T0_T2_T3_T4_T5_ --------------------------
	.section	.text._ZN2at6native27unrolled_elementwise_kernelINS0_13BinaryFunctorIfffZZZNS0_16fmax_kernel_cudaERNS_18TensorIteratorBaseEENKUlvE_clEvENKUlvE0_clEvEUlffE_EESt5arrayIPcLm3EELi4E23TrivialOffsetCalculatorILi2EjESC_ILi1EjENS0_6memory12LoadWithCastILi2EEENSF_13StoreWithCastILi1EEEEEviT_T0_T2_T3_T4_T5_,"ax",@progbits
	.align	128
        .global         _ZN2at6native27unrolled_elementwise_kernelINS0_13BinaryFunctorIfffZZZNS0_16fmax_kernel_cudaERNS_18TensorIteratorBaseEENKUlvE_clEvENKUlvE0_clEvEUlffE_EESt5arrayIPcLm3EELi4E23TrivialOffsetCalculatorILi2EjESC_ILi1EjENS0_6memory12LoadWithCastILi2EEENSF_13StoreWithCastILi1EEEEEviT_T0_T2_T3_T4_T5_
        .type           _ZN2at6native27unrolled_elementwise_kernelINS0_13BinaryFunctorIfffZZZNS0_16fmax_kernel_cudaERNS_18TensorIteratorBaseEENKUlvE_clEvENKUlvE0_clEvEUlffE_EESt5arrayIPcLm3EELi4E23TrivialOffsetCalculatorILi2EjESC_ILi1EjENS0_6memory12LoadWithCastILi2EEENSF_13StoreWithCastILi1EEEEEviT_T0_T2_T3_T4_T5_,@function
        .size           _ZN2at6native27unrolled_elementwise_kernelINS0_13BinaryFunctorIfffZZZNS0_16fmax_kernel_cudaERNS_18TensorIteratorBaseEENKUlvE_clEvENKUlvE0_clEvEUlffE_EESt5arrayIPcLm3EELi4E23TrivialOffsetCalculatorILi2EjESC_ILi1EjENS0_6memory12LoadWithCastILi2EEENSF_13StoreWithCastILi1EEEEEviT_T0_T2_T3_T4_T5_,(.L_x_42195 - _ZN2at6native27unrolled_elementwise_kernelINS0_13BinaryFunctorIfffZZZNS0_16fmax_kernel_cudaERNS_18TensorIteratorBaseEENKUlvE_clEvENKUlvE0_clEvEUlffE_EESt5arrayIPcLm3EELi4E23TrivialOffsetCalculatorILi2EjESC_ILi1EjENS0_6memory12LoadWithCastILi2EEENSF_13StoreWithCastILi1EEEEEviT_T0_T2_T3_T4_T5_)
        .other          _ZN2at6native27unrolled_elementwise_kernelINS0_13BinaryFunctorIfffZZZNS0_16fmax_kernel_cudaERNS_18TensorIteratorBaseEENKUlvE_clEvENKUlvE0_clEvEUlffE_EESt5arrayIPcLm3EELi4E23TrivialOffsetCalculatorILi2EjESC_ILi1EjENS0_6memory12LoadWithCastILi2EEENSF_13StoreWithCastILi1EEEEEviT_T0_T2_T3_T4_T5_,@"STO_CUDA_ENTRY STV_DEFAULT"
_ZN2at6native27unrolled_elementwise_kernelINS0_13BinaryFunctorIfffZZZNS0_16fmax_kernel_cudaERNS_18TensorIteratorBaseEENKUlvE_clEvENKUlvE0_clEvEUlffE_EESt5arrayIPcLm3EELi4E23TrivialOffsetCalculatorILi2EjESC_ILi1EjENS0_6memory12LoadWithCastILi2EEENSF_13StoreWithCastILi1EEEEEviT_T0_T2_T3_T4_T5_:
.text._ZN2at6native27unrolled_elementwise_kernelINS0_13BinaryFunctorIfffZZZNS0_16fmax_kernel_cudaERNS_18TensorIteratorBaseEENKUlvE_clEvENKUlvE0_clEvEUlffE_EESt5arrayIPcLm3EELi4E23TrivialOffsetCalculatorILi2EjESC_ILi1EjENS0_6memory12LoadWithCastILi2EEENSF_13StoreWithCastILi1EEEEEviT_T0_T2_T3_T4_T5_:
        /* <DEDUP_REMOVED lines=34> */
.L_x_9512:
[----:B------:R-:W2:Y:S02]  /*0220*/  LDG.E.U8 R4, desc[UR36][R4.64] ;  /* 0x0000002404047981 */ /* 0x000ea4000c1e1100 */
[----:B--2---:R-:W-:Y:S01]  /*0230*/  I2FP.F32.U32 R29, R4 ;  /* 0x00000004001d7245 */ /* 0x004fe20000201000 */
[----:B------:R-:W-:Y:S06]  /*0240*/  BRA `(.L_x_9514) ;  /* 0x0000000c00307947 */ /* 0x000fec0003800000 */
.L_x_9511:
        /* <DEDUP_REMOVED lines=9> */
.L_x_9516:
[----:B------:R-:W2:Y:S02]  /*02e0*/  LDG.E R4, desc[UR36][R4.64] ;  /* 0x0000002404047981 */ /* 0x000ea4000c1e1900 */
[----:B--2---:R-:W-:Y:S01]  /*02f0*/  I2FP.F32.S32 R29, R4 ;  /* 0x00000004001d7245 */ /* 0x004fe20000201400 */
[----:B------:R-:W-:Y:S06]  /*0300*/  BRA `(.L_x_9514) ;  /* 0x0000000c00007947 */ /* 0x000fec0003800000 */
.L_x_9515:
[----:B------:R-:W2:Y:S02]  /*0310*/  LDG.E.U16 R4, desc[UR36][R4.64] ;  /* 0x0000002404047981 */ /* 0x000ea4000c1e1500 */
[----:B--2---:R2:W3:Y:S01]  /*0320*/  I2F.S16 R29, R4 ;  /* 0x00000004001d7306 */ /* 0x0044e20000101400 */
[----:B------:R-:W-:Y:S05]  /*0330*/  BRA `(.L_x_9514) ;  /* 0x0000000800f47947 */ /* 0x000fea0003800000 */
.L_x_9510:
        /* <DEDUP_REMOVED lines=8> */
.L_x_9518:
[----:B------:R-:W2:Y:S02]  /*03c0*/  LDG.E.U16 R4, desc[UR36][R4.64] ;  /* 0x0000002404047981 */ /* 0x000ea4000c1e1500 */
[----:B--2---:R-:W-:Y:S01]  /*03d0*/  HADD2.F32 R29, -RZ, R4.H0_H0 ;  /* 0x20000004ff1d7230 */ /* 0x004fe20000004100 */
[----:B------:R-:W-:Y:S06]  /*03e0*/  BRA `(.L_x_9514) ;  /* 0x0000000800c87947 */ /* 0x000fec0003800000 */
.L_x_9517:
        /* <DEDUP_REMOVED lines=8> */
.L_x_9520:
[----:B------:R-:W2:Y:S02]  /*0470*/  LDG.E.U16 R4, desc[UR36][R4.64] ;  /* 0x0000002404047981 */ /* 0x000ea4000c1e1500 */
[----:B--2---:R-:W-:Y:S01]  /*0480*/  HADD2.F32 R29, -RZ, R4.H0_H0 ;  /* 0x20000004ff1d7230 */ /* 0x004fe20000004100 */
[----:B------:R-:W-:Y:S06]  /*0490*/  BRA `(.L_x_9514) ;  /* 0x00000008009c7947 */ /* 0x000fec0003800000 */
.L_x_9519:
[----:B------:R-:W2:Y:S01]  /*04a0*/  LDG.E.64 R4, desc[UR36][R4.64] ;  /* 0x0000002404047981 */ /* 0x000ea2000c1e1b00 */
[----:B------:R-:W-:Y:S01]  /*04b0*/  UMOV UR4, 0xf0000000 ;  /* 0xf000000000047882 */ /* 0x000fe20000000000 */
[----:B------:R-:W-:Y:S01]  /*04c0*/  UMOV UR5, 0x380fffff ;  /* 0x380fffff00057882 */ /* 0x000fe20000000000 */
[----:B--2---:R-:W0:Y:S01]  /*04d0*/  F2F.F32.F64 R29, R4 ;  /* 0x00000004001d7310 */ /* 0x004e220000301000 */
[----:B------:R-:W-:-:S14]  /*04e0*/  DSETP.GEU.AND P0, PT, |R4|, UR4, PT ;  /* 0x0000000404007e2a */ /* 0x000fdc000bf0e200 */
[----:B0-----:R-:W-:Y:S01]  /*04f0*/  @!P0 FMUL R29, R29, 1.175494350822287508e-38 ;  /* 0x008000001d1d8820 */ /* 0x001fe20000400000 */
[----:B------:R-:W-:Y:S06]  /*0500*/  BRA `(.L_x_9514) ;  /* 0x0000000800807947 */ /* 0x000fec0003800000 */
.L_x_9509:
        /* <DEDUP_REMOVED lines=12> */
.L_x_9523:
[----:B------:R-:W2:Y:S01]  /*05d0*/  LDG.E.64 R4, desc[UR36][R4.64] ;  /* 0x0000002404047981 */ /* 0x000ea2000c1e1b00 */
[----:B------:R-:W-:Y:S01]  /*05e0*/  UMOV UR4, 0xf0000000 ;  /* 0xf000000000047882 */ /* 0x000fe20000000000 */
[----:B------:R-:W-:Y:S01]  /*05f0*/  UMOV UR5, 0x380fffff ;  /* 0x380fffff00057882 */ /* 0x000fe20000000000 */
[----:B--2---:R-:W0:Y:S01]  /*0600*/  F2F.F32.F64 R29, R4 ;  /* 0x00000004001d7310 */ /* 0x004e220000301000 */
[----:B------:R-:W-:-:S14]  /*0610*/  DSETP.GEU.AND P0, PT, |R4|, UR4, PT ;  /* 0x0000000404007e2a */ /* 0x000fdc000bf0e200 */
[----:B0-----:R-:W-:Y:S01]  /*0620*/  @!P0 FMUL R29, R29, 1.175494350822287508e-38 ;  /* 0x008000001d1d8820 */ /* 0x001fe20000400000 */
[----:B------:R-:W-:Y:S06]  /*0630*/  BRA `(.L_x_9514) ;  /* 0x0000000800347947 */ /* 0x000fec0003800000 */
.L_x_9522:
        /* <DEDUP_REMOVED lines=26> */
.L_x_9525:
        /* <DEDUP_REMOVED lines=14> */
.L_x_9524:
[----:B------:R-:W2:Y:S02]  /*08c0*/  LDG.E.U16 R4, desc[UR36][R4.64] ;  /* 0x0000002404047981 */ /* 0x000ea4000c1e1500 */
[----:B--2---:R-:W-:Y:S01]  /*08d0*/  IMAD.U32 R29, R4, 0x10000, RZ ;  /* 0x00010000041d7824 */ /* 0x004fe200078e00ff */
[----:B------:R-:W-:Y:S06]  /*08e0*/  BRA `(.L_x_9514) ;  /* 0x0000000400887947 */ /* 0x000fec0003800000 */
.L_x_9521:
        /* <DEDUP_REMOVED lines=11> */
.L_x_9528:
        /* <DEDUP_REMOVED lines=20> */
.L_x_9530:
[----:B------:R-:W-:Y:S05]  /*0ae0*/  BSYNC B0 ;  /* 0x0000000000007941 */ /* 0x000fea0003800000 */
.L_x_9529:
[----:B------:R-:W-:Y:S01]  /*0af0*/  IMAD.SHL.U32 R3, R3, 0x100000, RZ ;  /* 0x0010000003037824 */ /* 0x000fe200078e00ff */
[----:B------:R-:W-:-:S04]  /*0b00*/  LEA R0, R0, 0x3b800000, 0x17 ;  /* 0x3b80000000007811 */ /* 0x000fc800078eb8ff */
[----:B------:R-:W-:Y:S01]  /*0b10*/  LOP3.LUT R29, R0, R3, R29, 0xfe, !PT ;  /* 0x00000003001d7212 */ /* 0x000fe200078efe1d */
[----:B------:R-:W-:Y:S06]  /*0b20*/  BRA `(.L_x_9514) ;  /* 0x0000000000f87947 */ /* 0x000fec0003800000 */
.L_x_9527:
        /* <DEDUP_REMOVED lines=20> */
.L_x_9532:
[----:B------:R-:W-:Y:S05]  /*0c70*/  BSYNC B0 ;  /* 0x0000000000007941 */ /* 0x000fea0003800000 */
.L_x_9531:
[----:B------:R-:W-:Y:S01]  /*0c80*/  IMAD.SHL.U32 R3, R3, 0x200000, RZ ;  /* 0x0020000003037824 */ /* 0x000fe200078e00ff */
[----:B------:R-:W-:-:S04]  /*0c90*/  LEA R0, R0, 0x37800000, 0x17 ;  /* 0x3780000000007811 */ /* 0x000fc800078eb8ff */
[----:B------:R-:W-:Y:S01]  /*0ca0*/  LOP3.LUT R29, R0, R3, R29, 0xfe, !PT ;  /* 0x00000003001d7212 */ /* 0x000fe200078efe1d */
[----:B------:R-:W-:Y:S06]  /*0cb0*/  BRA `(.L_x_9514) ;  /* 0x0000000000947947 */ /* 0x000fec0003800000 */
.L_x_9526:
        /* <DEDUP_REMOVED lines=14> */
.L_x_9513:
        /* <DEDUP_REMOVED lines=16> */
.L_x_9535:
[----:B------:R-:W-:Y:S01]  /*0ea0*/  IMAD.MOV.U32 R29, RZ, RZ, RZ ;  /* 0x000000ffff1d7224 */ /* 0x000fe200078e00ff */
[----:B------:R-:W-:Y:S06]  /*0eb0*/  BRA `(.L_x_9514) ;  /* 0x0000000000147947 */ /* 0x000fec0003800000 */
.L_x_9534:
[----:B------:R-:W2:Y:S02]  /*0ec0*/  LDG.E.64 R4, desc[UR36][R4.64] ;  /* 0x0000002404047981 */ /* 0x000ea4000c1e1b00 */
[----:B--2---:R0:W1:Y:S01]  /*0ed0*/  I2F.U64 R29, R4 ;  /* 0x00000004001d7312 */ /* 0x0040620000301000 */
[----:B------:R-:W-:Y:S05]  /*0ee0*/  BRA `(.L_x_9514) ;  /* 0x0000000000087947 */ /* 0x000fea0003800000 */
.L_x_9533:
[----:B------:R-:W2:Y:S02]  /*0ef0*/  LDG.E R4, desc[UR36][R4.64] ;  /* 0x0000002404047981 */ /* 0x000ea4000c1e1900 */
[----:B--2---:R-:W-:-:S07]  /*0f00*/  I2FP.F32.U32 R29, R4 ;  /* 0x00000004001d7245 */ /* 0x004fce0000201000 */
.L_x_9514:
[----:B------:R-:W-:Y:S05]  /*0f10*/  BSYNC B6 ;  /* 0x0000000000067941 */ /* 0x000fea0003800000 */
.L_x_9508:
        /* <DEDUP_REMOVED lines=20> */
.L_x_9540:
[----:B------:R-:W2:Y:S02]  /*1060*/  LDG.E.U8 R4, desc[UR36][R4.64] ;  /* 0x0000002404047981 */ /* 0x000ea4000c1e1100 */
[----:B--2---:R-:W-:Y:S01]  /*1070*/  I2FP.F32.U32 R28, R4 ;  /* 0x00000004001c7245 */ /* 0x004fe20000201000 */
[----:B------:R-:W-:Y:S06]  /*1080*/  BRA `(.L_x_9542) ;  /* 0x0000000c002c7947 */ /* 0x000fec0003800000 */
.L_x_9539:
        /* <DEDUP_REMOVED lines=9> */
.L_x_9544:
[----:B------:R-:W2:Y:S02]  /*1120*/  LDG.E R4, desc[UR36][R4.64] ;  /* 0x0000002404047981 */ /* 0x000ea4000c1e1900 */
[----:B--2---:R-:W-:Y:S01]  /*1130*/  I2FP.F32.S32 R28, R4 ;  /* 0x00000004001c7245 */ /* 0x004fe20000201400 */
[----:B------:R-:W-:Y:S06]  /*1140*/  BRA `(.L_x_9542) ;  /* 0x0000000800fc7947 */ /* 0x000fec0003800000 */
.L_x_9543:
[----:B------:R-:W2:Y:S02]  /*1150*/  LDG.E.U16 R4, desc[UR36][R4.64] ;  /* 0x0000002404047981 */ /* 0x000ea4000c1e1500 */
[----:B--2---:R0:W2:Y:S01]  /*1160*/  I2F.S16 R28, R4 ;  /* 0x00000004001c7306 */ /* 0x0040a20000101400 */
[----:B------:R-:W-:Y:S05]  /*1170*/  BRA `(.L_x_9542) ;  /* 0x0000000800f07947 */ /* 0x000fea0003800000 */
.L_x_9538:
        /* <DEDUP_REMOVED lines=8> */
.L_x_9546:
[----:B------:R-:W2:Y:S02]  /*1200*/  LDG.E.U16 R4, desc[UR36][R4.64] ;  /* 0x0000002404047981 */ /* 0x000ea4000c1e1500 */
[----:B--2---:R-:W-:Y:S01]  /*1210*/  HADD2.F32 R28, -RZ, R4.H0_H0 ;  /* 0x20000004ff1c7230 */ /* 0x004fe20000004100 */
[----:B------:R-:W-:Y:S06]  /*1220*/  BRA `(.L_x_9542) ;  /* 0x0000000800c47947 */ /* 0x000fec0003800000 */
.L_x_9545:
        /* <DEDUP_REMOVED lines=8> */
.L_x_9548:
[----:B------:R-:W2:Y:S02]  /*12b0*/  LDG.E.U16 R4, desc[UR36][R4.64] ;  /* 0x0000002404047981 */ /* 0x000ea4000c1e1500 */
[----:B--2---:R-:W-:Y:S01]  /*12c0*/  HADD2.F32 R28, -RZ, R4.H0_H0 ;  /* 0x20000004ff1c7230 */ /* 0x004fe20000004100 */
[----:B------:R-:W-:Y:S06]  /*12d0*/  BRA `(.L_x_9542) ;  /* 0x0000000800987947 */ /* 0x000fec0003800000 */
.L_x_9547:
[----:B------:R-:W2:Y:S01]  /*12e0*/  LDG.E.64 R4, desc[UR36][R4.64] ;  /* 0x0000002404047981 */ /* 0x000ea2000c1e1b00 */
[----:B------:R-:W-:Y:S01]  /*12f0*/  UMOV UR4, 0xf0000000 ;  /* 0xf000000000047882 */ /* 0x000fe20000000000 */
[----:B------:R-:W-:Y:S01]  /*1300*/  UMOV UR5, 0x380fffff ;  /* 0x380fffff00057882 */ /* 0x000fe20000000000 */
[----:B--2---:R-:W0:Y:S01]  /*1310*/  F2F.F32.F64 R28, R4 ;  /* 0x00000004001c7310 */ /* 0x004e220000301000 */
[----:B------:R-:W-:-:S14]  /*1320*/  DSETP.GEU.AND P0, PT, |R4|, UR4, PT ;  /* 0x0000000404007e2a */ /* 0x000fdc000bf0e200 */
[----:B0-----:R-:W-:Y:S01]  /*1330*/  @!P0 FMUL R28, R28, 1.175494350822287508e-38 ;  /* 0x008000001c1c8820 */ /* 0x001fe20000400000 */
[----:B------:R-:W-:Y:S06]  /*1340*/  BRA `(.L_x_9542) ;  /* 0x00000008007c7947 */ /* 0x000fec0003800000 */
.L_x_9537:
        /* <DEDUP_REMOVED lines=12> */
.L_x_9551:
[----:B------:R-:W2:Y:S01]  /*1410*/  LDG.E.64 R4, desc[UR36][R4.64] ;  /* 0x0000002404047981 */ /* 0x000ea2000c1e1b00 */
[----:B------:R-:W-:Y:S01]  /*1420*/  UMOV UR4, 0xf0000000 ;  /* 0xf000000000047882 */ /* 0x000fe20000000000 */
[----:B------:R-:W-:Y:S01]  /*1430*/  UMOV UR5, 0x380fffff ;  /* 0x380fffff00057882 */ /* 0x000fe20000000000 */
[----:B--2---:R-:W0:Y:S01]  /*1440*/  F2F.F32.F64 R28, R4 ;  /* 0x00000004001c7310 */ /* 0x004e220000301000 */
[----:B------:R-:W-:-:S14]  /*1450*/  DSETP.GEU.AND P0, PT, |R4|, UR4, PT ;  /* 0x0000000404007e2a */ /* 0x000fdc000bf0e200 */
[----:B0-----:R-:W-:Y:S01]  /*1460*/  @!P0 FMUL R28, R28, 1.175494350822287508e-38 ;  /* 0x008000001c1c8820 */ /* 0x001fe20000400000 */
[----:B------:R-:W-:Y:S06]  /*1470*/  BRA `(.L_x_9542) ;  /* 0x0000000800307947 */ /* 0x000fec0003800000 */
.L_x_9550:
        /* <DEDUP_REMOVED lines=26> */
.L_x_9553:
        /* <DEDUP_REMOVED lines=13> */
.L_x_9552:
[----:B------:R-:W2:Y:S02]  /*16f0*/  LDG.E.U16 R4, desc[UR36][R4.64] ;  /* 0x0000002404047981 */ /* 0x000ea4000c1e1500 */
[----:B--2---:R-:W-:Y:S01]  /*1700*/  IMAD.U32 R28, R4, 0x10000, RZ ;  /* 0x00010000041c7824 */ /* 0x004fe200078e00ff */
[----:B------:R-:W-:Y:S06]  /*1710*/  BRA `(.L_x_9542) ;  /* 0x0000000400887947 */ /* 0x000fec0003800000 */
.L_x_9549:
        /* <DEDUP_REMOVED lines=11> */
.L_x_9556:
        /* <DEDUP_REMOVED lines=20> */
.L_x_9558:
[----:B------:R-:W-:Y:S05]  /*1910*/  BSYNC B0 ;  /* 0x0000000000007941 */ /* 0x000fea0003800000 */
.L_x_9557:
[----:B------:R-:W-:Y:S01]  /*1920*/  IMAD.SHL.U32 R3, R3, 0x100000, RZ ;  /* 0x0010000003037824 */ /* 0x000fe200078e00ff */
[----:B------:R-:W-:-:S04]  /*1930*/  LEA R5, R0, 0x3b800000, 0x17 ;  /* 0x3b80000000057811 */ /* 0x000fc800078eb8ff */
[----:B------:R-:W-:Y:S01]  /*1940*/  LOP3.LUT R28, R5, R3, R28, 0xfe, !PT ;  /* 0x00000003051c7212 */ /* 0x000fe200078efe1c */
[----:B------:R-:W-:Y:S06]  /*1950*/  BRA `(.L_x_9542) ;  /* 0x0000000000f87947 */ /* 0x000fec0003800000 */
.L_x_9555:
        /* <DEDUP_REMOVED lines=20> */
.L_x_9560:
[----:B------:R-:W-:Y:S05]  /*1aa0*/  BSYNC B0 ;  /* 0x0000000000007941 */ /* 0x000fea0003800000 */
.L_x_9559:
[----:B------:R-:W-:Y:S01]  /*1ab0*/  IMAD.SHL.U32 R3, R3, 0x200000, RZ ;  /* 0x0020000003037824 */ /* 0x000fe200078e00ff */
[----:B------:R-:W-:-:S04]  /*1ac0*/  LEA R5, R0, 0x37800000, 0x17 ;  /* 0x3780000000057811 */ /* 0x000fc800078eb8ff */
[----:B------:R-:W-:Y:S01]  /*1ad0*/  LOP3.LUT R28, R5, R3, R28, 0xfe, !PT ;  /* 0x00000003051c7212 */ /* 0x000fe200078efe1c */
[----:B------:R-:W-:Y:S06]  /*1ae0*/  BRA `(.L_x_9542) ;  /* 0x0000000000947947 */ /* 0x000fec0003800000 */
.L_x_9554:
        /* <DEDUP_REMOVED lines=14> */
.L_x_9541:
        /* <DEDUP_REMOVED lines=16> */
.L_x_9563:
[----:B------:R-:W-:Y:S01]  /*1cd0*/  IMAD.MOV.U32 R28, RZ, RZ, RZ ;  /* 0x000000ffff1c7224 */ /* 0x000fe200078e00ff */
[----:B------:R-:W-:Y:S06]  /*1ce0*/  BRA `(.L_x_9542) ;  /* 0x0000000000147947 */ /* 0x000fec0003800000 */
.L_x_9562:
[----:B------:R-:W2:Y:S02]  /*1cf0*/  LDG.E.64 R4, desc[UR36][R4.64] ;  /* 0x0000002404047981 */ /* 0x000ea4000c1e1b00 */
[----:B--2---:R0:W2:Y:S01]  /*1d00*/  I2F.U64 R28, R4 ;  /* 0x00000004001c7312 */ /* 0x0040a20000301000 */
[----:B------:R-:W-:Y:S05]  /*1d10*/  BRA `(.L_x_9542) ;  /* 0x0000000000087947 */ /* 0x000fea0003800000 */
.L_x_9561:
[----:B------:R-:W2:Y:S02]  /*1d20*/  LDG.E R4, desc[UR36][R4.64] ;  /* 0x0000002404047981 */ /* 0x000ea4000c1e1900 */
[----:B--2---:R-:W-:-:S07]  /*1d30*/  I2FP.F32.U32 R28, R4 ;  /* 0x00000004001c7245 */ /* 0x004fce0000201000 */
.L_x_9542:
[----:B------:R-:W-:Y:S05]  /*1d40*/  BSYNC B6 ;  /* 0x0000000000067941 */ /* 0x000fea0003800000 */
.L_x_9536:
[----:B------:R-:W0:Y:S02]  /*1d50*/  S2R R16, SR_TID.X ;  /* 0x0000000000107919 */ /* 0x000e240000002100 */
[----:B0-----:R-:W-:-:S07]  /*1d60*/  VIADD R16, R16, 0x80 ;  /* 0x0000008010107836 */ /* 0x001fce0000000000 */
.L_x_9507:
[----:B------:R-:W-:Y:S05]  /*1d70*/  BSYNC B7 ;  /* 0x0000000000077941 */ /* 0x000fea0003800000 */
.L_x_9506:
        /* <DEDUP_REMOVED lines=25> */
.L_x_9570:
[----:B------:R-:W4:Y:S02]  /*1f10*/  LDG.E.U8 R4, desc[UR36][R4.64] ;  /* 0x0000002404047981 */ /* 0x000f24000c1e1100 */
[----:B----4-:R-:W-:Y:S01]  /*1f20*/  I2FP.F32.U32 R19, R4 ;  /* 0x0000000400137245 */ /* 0x010fe20000201000 */
[----:B------:R-:W-:Y:S06]  /*1f30*/  BRA `(.L_x_9572) ;  /* 0x0000000c002c7947 */ /* 0x000fec0003800000 */
.L_x_9569:
        /* <DEDUP_REMOVED lines=9> */
.L_x_9574:
[----:B------:R-:W4:Y:S02]  /*1fd0*/  LDG.E R4, desc[UR36][R4.64] ;  /* 0x0000002404047981 */ /* 0x000f24000c1e1900 */
[----:B----4-:R-:W-:Y:S01]  /*1fe0*/  I2FP.F32.S32 R19, R4 ;  /* 0x0000000400137245 */ /* 0x010fe20000201400 */
[----:B------:R-:W-:Y:S06]  /*1ff0*/  BRA `(.L_x_9572) ;  /* 0x0000000800fc7947 */ /* 0x000fec0003800000 */
.L_x_9573:
[----:B------:R-:W4:Y:S02]  /*2000*/  LDG.E.U16 R4, desc[UR36][R4.64] ;  /* 0x0000002404047981 */ /* 0x000f24000c1e1500 */
[----:B----4-:R0:W4:Y:S01]  /*2010*/  I2F.S16 R19, R4 ;  /* 0x0000000400137306 */ /* 0x0101220000101400 */
[----:B------:R-:W-:Y:S05]  /*2020*/  BRA `(.L_x_9572) ;  /* 0x0000000800f07947 */ /* 0x000fea0003800000 */
.L_x_9568:
        /* <DEDUP_REMOVED lines=8> */
.L_x_9576:
[----:B------:R-:W4:Y:S02]  /*20b0*/  LDG.E.U16 R4, desc[UR36][R4.64] ;  /* 0x0000002404047981 */ /* 0x000f24000c1e1500 */
[----:B----4-:R-:W-:Y:S01]  /*20c0*/  HADD2.F32 R19, -RZ, R4.H0_H0 ;  /* 0x20000004ff137230 */ /* 0x010fe20000004100 */
[----:B------:R-:W-:Y:S06]  /*20d0*/  BRA `(.L_x_9572) ;  /* 0x0000000800c47947 */ /* 0x000fec0003800000 */
.L_x_9575:
        /* <DEDUP_REMOVED lines=8> */
.L_x_9578:
[----:B------:R-:W4:Y:S02]  /*2160*/  LDG.E.U16 R4, desc[UR36][R4.64] ;  /* 0x0000002404047981 */ /* 0x000f24000c1e1500 */
[----:B----4-:R-:W-:Y:S01]  /*2170*/  HADD2.F32 R19, -RZ, R4.H0_H0 ;  /* 0x20000004ff137230 */ /* 0x010fe20000004100 */
[----:B------:R-:W-:Y:S06]  /*2180*/  BRA `(.L_x_9572) ;  /* 0x0000000800987947 */ /* 0x000fec0003800000 */
.L_x_9577:
[----:B------:R-:W4:Y:S01]  /*2190*/  LDG.E.64 R4, desc[UR36][R4.64] ;  /* 0x0000002404047981 */ /* 0x000f22000c1e1b00 */
[----:B------:R-:W-:Y:S01]  /*21a0*/  UMOV UR4, 0xf0000000 ;  /* 0xf000000000047882 */ /* 0x000fe20000000000 */
[----:B------:R-:W-:Y:S01]  /*21b0*/  UMOV UR5, 0x380fffff ;  /* 0x380fffff00057882 */ /* 0x000fe20000000000 */
[----:B----4-:R-:W0:Y:S01]  /*21c0*/  F2F.F32.F64 R19, R4 ;  /* 0x0000000400137310 */ /* 0x010e220000301000 */
[----:B------:R-:W-:-:S14]  /*21d0*/  DSETP.GEU.AND P0, PT, |R4|, UR4, PT ;  /* 0x0000000404007e2a */ /* 0x000fdc000bf0e200 */
[----:B0-----:R-:W-:Y:S01]  /*21e0*/  @!P0 FMUL R19, R19, 1.175494350822287508e-38 ;  /* 0x0080000013138820 */ /* 0x001fe20000400000 */
[----:B------:R-:W-:Y:S06]  /*21f0*/  BRA `(.L_x_9572) ;  /* 0x00000008007c7947 */ /* 0x000fec0003800000 */
.L_x_9567:
        /* <DEDUP_REMOVED lines=12> */
.L_x_9581:
[----:B------:R-:W4:Y:S01]  /*22c0*/  LDG.E.64 R4, desc[UR36][R4.64] ;  /* 0x0000002404047981 */ /* 0x000f22000c1e1b00 */
[----:B------:R-:W-:Y:S01]  /*22d0*/  UMOV UR4, 0xf0000000 ;  /* 0xf000000000047882 */ /* 0x000fe20000000000 */
[----:B------:R-:W-:Y:S01]  /*22e0*/  UMOV UR5, 0x380fffff ;  /* 0x380fffff00057882 */ /* 0x000fe20000000000 */
[----:B----4-:R-:W0:Y:S01]  /*22f0*/  F2F.F32.F64 R19, R4 ;  /* 0x0000000400137310 */ /* 0x010e220000301000 */
[----:B------:R-:W-:-:S14]  /*2300*/  DSETP.GEU.AND P0, PT, |R4|, UR4, PT ;  /* 0x0000000404007e2a */ /* 0x000fdc000bf0e200 */
[----:B0-----:R-:W-:Y:S01]  /*2310*/  @!P0 FMUL R19, R19, 1.175494350822287508e-38 ;  /* 0x0080000013138820 */ /* 0x001fe20000400000 */
[----:B------:R-:W-:Y:S06]  /*2320*/  BRA `(.L_x_9572) ;  /* 0x0000000800307947 */ /* 0x000fec0003800000 */
.L_x_9580:
        /* <DEDUP_REMOVED lines=26> */
.L_x_9583:
        /* <DEDUP_REMOVED lines=13> */
.L_x_9582:
[----:B------:R-:W4:Y:S02]  /*25a0*/  LDG.E.U16 R4, desc[UR36][R4.64] ;  /* 0x0000002404047981 */ /* 0x000f24000c1e1500 */
[----:B----4-:R-:W-:Y:S01]  /*25b0*/  IMAD.U32 R19, R4, 0x10000, RZ ;  /* 0x0001000004137824 */ /* 0x010fe200078e00ff */
[----:B------:R-:W-:Y:S06]  /*25c0*/  BRA `(.L_x_9572) ;  /* 0x0000000400887947 */ /* 0x000fec0003800000 */
.L_x_9579:
        /* <DEDUP_REMOVED lines=11> */
.L_x_9586:
        /* <DEDUP_REMOVED lines=20> */
.L_x_9588:
[----:B------:R-:W-:Y:S05]  /*27c0*/  BSYNC B0 ;  /* 0x0000000000007941 */ /* 0x000fea0003800000 */
.L_x_9587:
[----:B------:R-:W-:Y:S01]  /*27d0*/  IMAD.SHL.U32 R3, R3, 0x100000, RZ ;  /* 0x0010000003037824 */ /* 0x000fe200078e00ff */
[----:B------:R-:W-:-:S04]  /*27e0*/  LEA R0, R0, 0x3b800000, 0x17 ;  /* 0x3b80000000007811 */ /* 0x000fc800078eb8ff */
[----:B------:R-:W-:Y:S01]  /*27f0*/  LOP3.LUT R19, R0, R3, R19, 0xfe, !PT ;  /* 0x0000000300137212 */ /* 0x000fe200078efe13 */
[----:B------:R-:W-:Y:S06]  /*2800*/  BRA `(.L_x_9572) ;  /* 0x0000000000f87947 */ /* 0x000fec0003800000 */
.L_x_9585:
        /* <DEDUP_REMOVED lines=20> */
.L_x_9590:
[----:B------:R-:W-:Y:S05]  /*2950*/  BSYNC B0 ;  /* 0x0000000000007941 */ /* 0x000fea0003800000 */
.L_x_9589:
[----:B------:R-:W-:Y:S01]  /*2960*/  IMAD.SHL.U32 R3, R3, 0x200000, RZ ;  /* 0x0020000003037824 */ /* 0x000fe200078e00ff */
[----:B------:R-:W-:-:S04]  /*2970*/  LEA R0, R0, 0x37800000, 0x17 ;  /* 0x3780000000007811 */ /* 0x000fc800078eb8ff */
[----:B------:R-:W-:Y:S01]  /*2980*/  LOP3.LUT R19, R0, R3, R19, 0xfe, !PT ;  /* 0x0000000300137212 */ /* 0x000fe200078efe13 */
[----:B------:R-:W-:Y:S06]  /*2990*/  BRA `(.L_x_9572) ;  /* 0x0000000000947947 */ /* 0x000fec0003800000 */
.L_x_9584:
        /* <DEDUP_REMOVED lines=14> */
.L_x_9571:
        /* <DEDUP_REMOVED lines=16> */
.L_x_9593:
[----:B------:R-:W-:Y:S01]  /*2b80*/  IMAD.MOV.U32 R19, RZ, RZ, RZ ;  /* 0x000000ffff137224 */ /* 0x000fe200078e00ff */
[----:B------:R-:W-:Y:S06]  /*2b90*/  BRA `(.L_x_9572) ;  /* 0x0000000000147947 */ /* 0x000fec0003800000 */
.L_x_9592:
[----:B------:R-:W4:Y:S02]  /*2ba0*/  LDG.E.64 R4, desc[UR36][R4.64] ;  /* 0x0000002404047981 */ /* 0x000f24000c1e1b00 */
[----:B----4-:R0:W4:Y:S01]  /*2bb0*/  I2F.U64 R19, R4 ;  /* 0x0000000400137312 */ /* 0x0101220000301000 */
[----:B------:R-:W-:Y:S05]  /*2bc0*/  BRA `(.L_x_9572) ;  /* 0x0000000000087947 */ /* 0x000fea0003800000 */
.L_x_9591:
[----:B------:R-:W4:Y:S02]  /*2bd0*/  LDG.E R4, desc[UR36][R4.64] ;  /* 0x0000002404047981 */ /* 0x000f24000c1e1900 */
[----:B----4-:R-:W-:-:S07]  /*2be0*/  I2FP.F32.U32 R19, R4 ;  /* 0x0000000400137245 */ /* 0x010fce0000201000 */
.L_x_9572:
[----:B------:R-:W-:Y:S05]  /*2bf0*/  BSYNC B6 ;  /* 0x0000000000067941 */ /* 0x000fea0003800000 */
.L_x_9566:
        /* <DEDUP_REMOVED lines=20> */
.L_x_9598:
[----:B------:R-:W2:Y:S02]  /*2d40*/  LDG.E.U8 R4, desc[UR36][R4.64] ;  /* 0x0000002404047981 */ /* 0x000ea4000c1e1100 */
[----:B--2---:R-:W-:Y:S01]  /*2d50*/  I2FP.F32.U32 R18, R4 ;  /* 0x0000000400127245 */ /* 0x004fe20000201000 */
[----:B------:R-:W-:Y:S06]  /*2d60*/  BRA `(.L_x_9600) ;  /* 0x0000000c002c7947 */ /* 0x000fec0003800000 */
.L_x_9597:
        /* <DEDUP_REMOVED lines=9> */
.L_x_9602:
[----:B------:R-:W2:Y:S02]  /*2e00*/  LDG.E R4, desc[UR36][R4.64] ;  /* 0x0000002404047981 */ /* 0x000ea4000c1e1900 */
[----:B--2---:R-:W-:Y:S01]  /*2e10*/  I2FP.F32.S32 R18, R4 ;  /* 0x0000000400127245 */ /* 0x004fe20000201400 */
[----:B------:R-:W-:Y:S06]  /*2e20*/  BRA `(.L_x_9600) ;  /* 0x0000000800fc7947 */ /* 0x000fec0003800000 */
.L_x_9601:
[----:B------:R-:W2:Y:S02]  /*2e30*/  LDG.E.U16 R4, desc[UR36][R4.64] ;  /* 0x0000002404047981 */ /* 0x000ea4000c1e1500 */
[----:B--2---:R0:W2:Y:S01]  /*2e40*/  I2F.S16 R18, R4 ;  /* 0x0000000400127306 */ /* 0x0040a20000101400 */
[----:B------:R-:W-:Y:S05]  /*2e50*/  BRA `(.L_x_9600) ;  /* 0x0000000800f07947 */ /* 0x000fea0003800000 */
.L_x_9596:
        /* <DEDUP_REMOVED lines=8> */
.L_x_9604:
[----:B------:R-:W2:Y:S02]  /*2ee0*/  LDG.E.U16 R4, desc[UR36][R4.64] ;  /* 0x0000002404047981 */ /* 0x000ea4000c1e1500 */
[----:B--2---:R-:W-:Y:S01]  /*2ef0*/  HADD2.F32 R18, -RZ, R4.H0_H0 ;  /* 0x20000004ff127230 */ /* 0x004fe20000004100 */
[----:B------:R-:W-:Y:S06]  /*2f00*/  BRA `(.L_x_9600) ;  /* 0x0000000800c47947 */ /* 0x000fec0003800000 */
.L_x_9603:
        /* <DEDUP_REMOVED lines=8> */
.L_x_9606:
[----:B------:R-:W2:Y:S02]  /*2f90*/  LDG.E.U16 R4, desc[UR36][R4.64] ;  /* 0x0000002404047981 */ /* 0x000ea4000c1e1500 */
[----:B--2---:R-:W-:Y:S01]  /*2fa0*/  HADD2.F32 R18, -RZ, R4.H0_H0 ;  /* 0x20000004ff127230 */ /* 0x004fe20000004100 */
[----:B------:R-:W-:Y:S06]  /*2fb0*/  BRA `(.L_x_9600) ;  /* 0x0000000800987947 */ /* 0x000fec0003800000 */
.L_x_9605:
[----:B------:R-:W2:Y:S01]  /*2fc0*/  LDG.E.64 R4, desc[UR36][R4.64] ;  /* 0x0000002404047981 */ /* 0x000ea2000c1e1b00 */
[----:B------:R-:W-:Y:S01]  /*2fd0*/  UMOV UR4, 0xf0000000 ;  /* 0xf000000000047882 */ /* 0x000fe20000000000 */
[----:B------:R-:W-:Y:S01]  /*2fe0*/  UMOV UR5, 0x380fffff ;  /* 0x380fffff00057882 */ /* 0x000fe20000000000 */
[----:B--2---:R-:W0:Y:S01]  /*2ff0*/  F2F.F32.F64 R18, R4 ;  /* 0x0000000400127310 */ /* 0x004e220000301000 */
[----:B------:R-:W-:-:S14]  /*3000*/  DSETP.GEU.AND P0, PT, |R4|, UR4, PT ;  /* 0x0000000404007e2a */ /* 0x000fdc000bf0e200 */
[----:B0-----:R-:W-:Y:S01]  /*3010*/  @!P0 FMUL R18, R18, 1.175494350822287508e-38 ;  /* 0x0080000012128820 */ /* 0x001fe20000400000 */
[----:B------:R-:W-:Y:S06]  /*3020*/  BRA `(.L_x_9600) ;  /* 0x00000008007c7947 */ /* 0x000fec0003800000 */
.L_x_9595:
        /* <DEDUP_REMOVED lines=12> */
.L_x_9609:
[----:B------:R-:W2:Y:S01]  /*30f0*/  LDG.E.64 R4, desc[UR36][R4.64] ;  /* 0x0000002404047981 */ /* 0x000ea2000c1e1b00 */
[----:B------:R-:W-:Y:S01]  /*3100*/  UMOV UR4, 0xf0000000 ;  /* 0xf000000000047882 */ /* 0x000fe20000000000 */
[----:B------:R-:W-:Y:S01]  /*3110*/  UMOV UR5, 0x380fffff ;  /* 0x380fffff00057882 */ /* 0x000fe20000000000 */
[----:B--2---:R-:W0:Y:S01]  /*3120*/  F2F.F32.F64 R18, R4 ;  /* 0x0000000400127310 */ /* 0x004e220000301000 */
[----:B------:R-:W-:-:S14]  /*3130*/  DSETP.GEU.AND P0, PT, |R4|, UR4, PT ;  /* 0x0000000404007e2a */ /* 0x000fdc000bf0e200 */
[----:B0-----:R-:W-:Y:S01]  /*3140*/  @!P0 FMUL R18, R18, 1.175494350822287508e-38 ;  /* 0x0080000012128820 */ /* 0x001fe20000400000 */
[----:B------:R-:W-:Y:S06]  /*3150*/  BRA `(.L_x_9600) ;  /* 0x0000000800307947 */ /* 0x000fec0003800000 */
.L_x_9608:
        /* <DEDUP_REMOVED lines=26> */
.L_x_9611:
        /* <DEDUP_REMOVED lines=13> */
.L_x_9610:
[----:B------:R-:W2:Y:S02]  /*33d0*/  LDG.E.U16 R4, desc[UR36][R4.64] ;  /* 0x0000002404047981 */ /* 0x000ea4000c1e1500 */
[----:B--2---:R-:W-:Y:S01]  /*33e0*/  IMAD.U32 R18, R4, 0x10000, RZ ;  /* 0x0001000004127824 */ /* 0x004fe200078e00ff */
[----:B------:R-:W-:Y:S06]  /*33f0*/  BRA `(.L_x_9600) ;  /* 0x0000000400887947 */ /* 0x000fec0003800000 */
.L_x_9607:
        /* <DEDUP_REMOVED lines=11> */
.L_x_9614:
        /* <DEDUP_REMOVED lines=20> */
.L_x_9616:
[----:B------:R-:W-:Y:S05]  /*35f0*/  BSYNC B0 ;  /* 0x0000000000007941 */ /* 0x000fea0003800000 */
.L_x_9615:
[----:B------:R-:W-:Y:S01]  /*3600*/  IMAD.SHL.U32 R3, R3, 0x100000, RZ ;  /* 0x0010000003037824 */ /* 0x000fe200078e00ff */
[----:B------:R-:W-:-:S04]  /*3610*/  LEA R5, R0, 0x3b800000, 0x17 ;  /* 0x3b80000000057811 */ /* 0x000fc800078eb8ff */
[----:B------:R-:W-:Y:S01]  /*3620*/  LOP3.LUT R18, R5, R3, R18, 0xfe, !PT ;  /* 0x0000000305127212 */ /* 0x000fe200078efe12 */
[----:B------:R-:W-:Y:S06]  /*3630*/  BRA `(.L_x_9600) ;  /* 0x0000000000f87947 */ /* 0x000fec0003800000 */
.L_x_9613:
        /* <DEDUP_REMOVED lines=20> */
.L_x_9618:
[----:B------:R-:W-:Y:S05]  /*3780*/  BSYNC B0 ;  /* 0x0000000000007941 */ /* 0x000fea0003800000 */
.L_x_9617:
[----:B------:R-:W-:Y:S01]  /*3790*/  IMAD.SHL.U32 R3, R3, 0x200000, RZ ;  /* 0x0020000003037824 */ /* 0x000fe200078e00ff */
[----:B------:R-:W-:-:S04]  /*37a0*/  LEA R5, R0, 0x37800000, 0x17 ;  /* 0x3780000000057811 */ /* 0x000fc800078eb8ff */
[----:B------:R-:W-:Y:S01]  /*37b0*/  LOP3.LUT R18, R5, R3, R18, 0xfe, !PT ;  /* 0x0000000305127212 */ /* 0x000fe200078efe12 */
[----:B------:R-:W-:Y:S06]  /*37c0*/  BRA `(.L_x_9600) ;  /* 0x0000000000947947 */ /* 0x000fec0003800000 */
.L_x_9612:
        /* <DEDUP_REMOVED lines=14> */
.L_x_9599:
        /* <DEDUP_REMOVED lines=16> */
.L_x_9621:
[----:B------:R-:W-:Y:S01]  /*39b0*/  IMAD.MOV.U32 R18, RZ, RZ, RZ ;  /* 0x000000ffff127224 */ /* 0x000fe200078e00ff */
[----:B------:R-:W-:Y:S06]  /*39c0*/  BRA `(.L_x_9600) ;  /* 0x0000000000147947 */ /* 0x000fec0003800000 */
.L_x_9620:
[----:B------:R-:W2:Y:S02]  /*39d0*/  LDG.E.64 R4, desc[UR36][R4.64] ;  /* 0x0000002404047981 */ /* 0x000ea4000c1e1b00 */
[----:B--2---:R0:W2:Y:S01]  /*39e0*/  I2F.U64 R18, R4 ;  /* 0x0000000400127312 */ /* 0x0040a20000301000 */
[----:B------:R-:W-:Y:S05]  /*39f0*/  BRA `(.L_x_9600) ;  /* 0x0000000000087947 */ /* 0x000fea0003800000 */
.L_x_9619:
[----:B------:R-:W2:Y:S02]  /*3a00*/  LDG.E R4, desc[UR36][R4.64] ;  /* 0x0000002404047981 */ /* 0x000ea4000c1e1900 */
[----:B--2---:R-:W-:-:S07]  /*3a10*/  I2FP.F32.U32 R18, R4 ;  /* 0x0000000400127245 */ /* 0x004fce0000201000 */
.L_x_9600:
[----:B------:R-:W-:Y:S05]  /*3a20*/  BSYNC B6 ;  /* 0x0000000000067941 */ /* 0x000fea0003800000 */
.L_x_9594:
[----:B------:R-:W-:-:S07]  /*3a30*/  VIADD R16, R16, 0x80 ;  /* 0x0000008010107836 */ /* 0x000fce0000000000 */
.L_x_9565:
[----:B------:R-:W-:Y:S05]  /*3a40*/  BSYNC B7 ;  /* 0x0000000000077941 */ /* 0x000fea0003800000 */
.L_x_9564:
        /* <DEDUP_REMOVED lines=27> */
.L_x_9628:
[----:B------:R-:W4:Y:S02]  /*3c00*/  LDG.E.U8 R4, desc[UR36][R4.64] ;  /* 0x0000002404047981 */ /* 0x000f24000c1e1100 */
[----:B----4-:R-:W-:Y:S01]  /*3c10*/  I2FP.F32.U32 R27, R4 ;  /* 0x00000004001b7245 */ /* 0x010fe20000201000 */
[----:B------:R-:W-:Y:S06]  /*3c20*/  BRA `(.L_x_9630) ;  /* 0x0000000c002c7947 */ /* 0x000fec0003800000 */
.L_x_9627:
        /* <DEDUP_REMOVED lines=9> */
.L_x_9632:
[----:B------:R-:W4:Y:S02]  /*3cc0*/  LDG.E R4, desc[UR36][R4.64] ;  /* 0x0000002404047981 */ /* 0x000f24000c1e1900 */
[----:B----4-:R-:W-:Y:S01]  /*3cd0*/  I2FP.F32.S32 R27, R4 ;  /* 0x00000004001b7245 */ /* 0x010fe20000201400 */
[----:B------:R-:W-:Y:S06]  /*3ce0*/  BRA `(.L_x_9630) ;  /* 0x0000000800fc7947 */ /* 0x000fec0003800000 */
.L_x_9631:
[----:B------:R-:W4:Y:S02]  /*3cf0*/  LDG.E.U16 R4, desc[UR36][R4.64] ;  /* 0x0000002404047981 */ /* 0x000f24000c1e1500 */
[----:B----4-:R0:W4:Y:S01]  /*3d00*/  I2F.S16 R27, R4 ;  /* 0x00000004001b7306 */ /* 0x0101220000101400 */
[----:B------:R-:W-:Y:S05]  /*3d10*/  BRA `(.L_x_9630) ;  /* 0x0000000800f07947 */ /* 0x000fea0003800000 */
.L_x_9626:
        /* <DEDUP_REMOVED lines=8> */
.L_x_9634:
[----:B------:R-:W4:Y:S02]  /*3da0*/  LDG.E.U16 R4, desc[UR36][R4.64] ;  /* 0x0000002404047981 */ /* 0x000f24000c1e1500 */
[----:B----4-:R-:W-:Y:S01]  /*3db0*/  HADD2.F32 R27, -RZ, R4.H0_H0 ;  /* 0x20000004ff1b7230 */ /* 0x010fe20000004100 */
[----:B------:R-:W-:Y:S06]  /*3dc0*/  BRA `(.L_x_9630) ;  /* 0x0000000800c47947 */ /* 0x000fec0003800000 */
.L_x_9633:
        /* <DEDUP_REMOVED lines=8> */
.L_x_9636:
[----:B------:R-:W4:Y:S02]  /*3e50*/  LDG.E.U16 R4, desc[UR36][R4.64] ;  /* 0x0000002404047981 */ /* 0x000f24000c1e1500 */
[----:B----4-:R-:W-:Y:S01]  /*3e60*/  HADD2.F32 R27, -RZ, R4.H0_H0 ;  /* 0x20000004ff1b7230 */ /* 0x010fe20000004100 */
[----:B------:R-:W-:Y:S06]  /*3e70*/  BRA `(.L_x_9630) ;  /* 0x0000000800987947 */ /* 0x000fec0003800000 */
.L_x_9635:
[----:B------:R-:W4:Y:S01]  /*3e80*/  LDG.E.64 R4, desc[UR36][R4.64] ;  /* 0x0000002404047981 */ /* 0x000f22000c1e1b00 */
[----:B------:R-:W-:Y:S01]  /*3e90*/  UMOV UR4, 0xf0000000 ;  /* 0xf000000000047882 */ /* 0x000fe20000000000 */
[----:B------:R-:W-:Y:S01]  /*3ea0*/  UMOV UR5, 0x380fffff ;  /* 0x380fffff00057882 */ /* 0x000fe20000000000 */
[----:B----4-:R-:W0:Y:S01]  /*3eb0*/  F2F.F32.F64 R27, R4 ;  /* 0x00000004001b7310 */ /* 0x010e220000301000 */
[----:B------:R-:W-:-:S14]  /*3ec0*/  DSETP.GEU.AND P0, PT, |R4|, UR4, PT ;  /* 0x0000000404007e2a */ /* 0x000fdc000bf0e200 */
[----:B0-----:R-:W-:Y:S01]  /*3ed0*/  @!P0 FMUL R27, R27, 1.175494350822287508e-38 ;  /* 0x008000001b1b8820 */ /* 0x001fe20000400000 */
[----:B------:R-:W-:Y:S06]  /*3ee0*/  BRA `(.L_x_9630) ;  /* 0x00000008007c7947 */ /* 0x000fec0003800000 */
.L_x_9625:
        /* <DEDUP_REMOVED lines=12> */
.L_x_9639:
[----:B------:R-:W4:Y:S01]  /*3fb0*/  LDG.E.64 R4, desc[UR36][R4.64] ;  /* 0x0000002404047981 */ /* 0x000f22000c1e1b00 */
[----:B------:R-:W-:Y:S01]  /*3fc0*/  UMOV UR4, 0xf0000000 ;  /* 0xf000000000047882 */ /* 0x000fe20000000000 */
[----:B------:R-:W-:Y:S01]  /*3fd0*/  UMOV UR5, 0x380fffff ;  /* 0x380fffff00057882 */ /* 0x000fe20000000000 */
[----:B----4-:R-:W0:Y:S01]  /*3fe0*/  F2F.F32.F64 R27, R4 ;  /* 0x00000004001b7310 */ /* 0x010e220000301000 */
[----:B------:R-:W-:-:S14]  /*3ff0*/  DSETP.GEU.AND P0, PT, |R4|, UR4, PT ;  /* 0x0000000404007e2a */ /* 0x000fdc000bf0e200 */
[----:B0-----:R-:W-:Y:S01]  /*4000*/  @!P0 FMUL R27, R27, 1.175494350822287508e-38 ;  /* 0x008000001b1b8820 */ /* 0x001fe20000400000 */
[----:B------:R-:W-:Y:S06]  /*4010*/  BRA `(.L_x_9630) ;  /* 0x0000000800307947 */ /* 0x000fec0003800000 */
.L_x_9638:
        /* <DEDUP_REMOVED lines=26> */
.L_x_9641:
        /* <DEDUP_REMOVED lines=13> */
.L_x_9640:
[----:B------:R-:W4:Y:S02]  /*4290*/  LDG.E.U16 R4, desc[UR36][R4.64] ;  /* 0x0000002404047981 */ /* 0x000f24000c1e1500 */
[----:B----4-:R-:W-:Y:S01]  /*42a0*/  IMAD.U32 R27, R4, 0x10000, RZ ;  /* 0x00010000041b7824 */ /* 0x010fe200078e00ff */
[----:B------:R-:W-:Y:S06]  /*42b0*/  BRA `(.L_x_9630) ;  /* 0x0000000400887947 */ /* 0x000fec0003800000 */
.L_x_9637:
        /* <DEDUP_REMOVED lines=11> */
.L_x_9644:
        /* <DEDUP_REMOVED lines=20> */
.L_x_9646:
[----:B------:R-:W-:Y:S05]  /*44b0*/  BSYNC B0 ;  /* 0x0000000000007941 */ /* 0x000fea0003800000 */
.L_x_9645:
[----:B------:R-:W-:Y:S01]  /*44c0*/  IMAD.SHL.U32 R3, R3, 0x100000, RZ ;  /* 0x0010000003037824 */ /* 0x000fe200078e00ff */
[----:B------:R-:W-:-:S04]  /*44d0*/  LEA R0, R0, 0x3b800000, 0x17 ;  /* 0x3b80000000007811 */ /* 0x000fc800078eb8ff */
[----:B------:R-:W-:Y:S01]  /*44e0*/  LOP3.LUT R27, R0, R3, R27, 0xfe, !PT ;  /* 0x00000003001b7212 */ /* 0x000fe200078efe1b */
[----:B------:R-:W-:Y:S06]  /*44f0*/  BRA `(.L_x_9630) ;  /* 0x0000000000f87947 */ /* 0x000fec0003800000 */
.L_x_9643:
        /* <DEDUP_REMOVED lines=20> */
.L_x_9648:
[----:B------:R-:W-:Y:S05]  /*4640*/  BSYNC B0 ;  /* 0x0000000000007941 */ /* 0x000fea0003800000 */
.L_x_9647:
[----:B------:R-:W-:Y:S01]  /*4650*/  IMAD.SHL.U32 R3, R3, 0x200000, RZ ;  /* 0x0020000003037824 */ /* 0x000fe200078e00ff */
[----:B------:R-:W-:-:S04]  /*4660*/  LEA R0, R0, 0x37800000, 0x17 ;  /* 0x3780000000007811 */ /* 0x000fc800078eb8ff */
[----:B------:R-:W-:Y:S01]  /*4670*/  LOP3.LUT R27, R0, R3, R27, 0xfe, !PT ;  /* 0x00000003001b7212 */ /* 0x000fe200078efe1b */
[----:B------:R-:W-:Y:S06]  /*4680*/  BRA `(.L_x_9630) ;  /* 0x0000000000947947 */ /* 0x000fec0003800000 */
.L_x_9642:
        /* <DEDUP_REMOVED lines=14> */
.L_x_9629:
        /* <DEDUP_REMOVED lines=16> */
.L_x_9651:
[----:B------:R-:W-:Y:S01]  /*4870*/  IMAD.MOV.U32 R27, RZ, RZ, RZ ;  /* 0x000000ffff1b7224 */ /* 0x000fe200078e00ff */
[----:B------:R-:W-:Y:S06]  /*4880*/  BRA `(.L_x_9630) ;  /* 0x0000000000147947 */ /* 0x000fec0003800000 */
.L_x_9650:
[----:B------:R-:W4:Y:S02]  /*4890*/  LDG.E.64 R4, desc[UR36][R4.64] ;  /* 0x0000002404047981 */ /* 0x000f24000c1e1b00 */
[----:B----4-:R0:W4:Y:S01]  /*48a0*/  I2F.U64 R27, R4 ;  /* 0x00000004001b7312 */ /* 0x0101220000301000 */
[----:B------:R-:W-:Y:S05]  /*48b0*/  BRA `(.L_x_9630) ;  /* 0x0000000000087947 */ /* 0x000fea0003800000 */
.L_x_9649:
[----:B------:R-:W4:Y:S02]  /*48c0*/  LDG.E R4, desc[UR36][R4.64] ;  /* 0x0000002404047981 */ /* 0x000f24000c1e1900 */
[----:B----4-:R-:W-:-:S07]  /*48d0*/  I2FP.F32.U32 R27, R4 ;  /* 0x00000004001b7245 */ /* 0x010fce0000201000 */
.L_x_9630:
[----:B------:R-:W-:Y:S05]  /*48e0*/  BSYNC B6 ;  /* 0x0000000000067941 */ /* 0x000fea0003800000 */
.L_x_9624:
        /* <DEDUP_REMOVED lines=21> */
.L_x_9656:
[----:B------:R-:W2:Y:S02]  /*4a40*/  LDG.E.U8 R4, desc[UR36][R4.64] ;  /* 0x0000002404047981 */ /* 0x000ea4000c1e1100 */
[----:B--2---:R-:W-:Y:S01]  /*4a50*/  I2FP.F32.U32 R22, R4 ;  /* 0x0000000400167245 */ /* 0x004fe20000201000 */
[----:B------:R-:W-:Y:S06]  /*4a60*/  BRA `(.L_x_9658) ;  /* 0x0000000c002c7947 */ /* 0x000fec0003800000 */
.L_x_9655:
        /* <DEDUP_REMOVED lines=9> */
.L_x_9660:
[----:B------:R-:W2:Y:S02]  /*4b00*/  LDG.E R4, desc[UR36][R4.64] ;  /* 0x0000002404047981 */ /* 0x000ea4000c1e1900 */
[----:B--2---:R-:W-:Y:S01]  /*4b10*/  I2FP.F32.S32 R22, R4 ;  /* 0x0000000400167245 */ /* 0x004fe20000201400 */
[----:B------:R-:W-:Y:S06]  /*4b20*/  BRA `(.L_x_9658) ;  /* 0x0000000800fc7947 */ /* 0x000fec0003800000 */
.L_x_9659:
[----:B------:R-:W2:Y:S02]  /*4b30*/  LDG.E.U16 R4, desc[UR36][R4.64] ;  /* 0x0000002404047981 */ /* 0x000ea4000c1e1500 */
[----:B--2---:R0:W1:Y:S01]  /*4b40*/  I2F.S16 R22, R4 ;  /* 0x0000000400167306 */ /* 0x0040620000101400 */
[----:B------:R-:W-:Y:S05]  /*4b50*/  BRA `(.L_x_9658) ;  /* 0x0000000800f07947 */ /* 0x000fea0003800000 */
.L_x_9654:
        /* <DEDUP_REMOVED lines=8> */
.L_x_9662:
[----:B------:R-:W2:Y:S02]  /*4be0*/  LDG.E.U16 R4, desc[UR36][R4.64] ;  /* 0x0000002404047981 */ /* 0x000ea4000c1e1500 */
[----:B--2---:R-:W-:Y:S01]  /*4bf0*/  HADD2.F32 R22, -RZ, R4.H0_H0 ;  /* 0x20000004ff167230 */ /* 0x004fe20000004100 */
[----:B------:R-:W-:Y:S06]  /*4c00*/  BRA `(.L_x_9658) ;  /* 0x0000000800c47947 */ /* 0x000fec0003800000 */
.L_x_9661:
        /* <DEDUP_REMOVED lines=8> */
.L_x_9664:
[----:B------:R-:W2:Y:S02]  /*4c90*/  LDG.E.U16 R4, desc[UR36][R4.64] ;  /* 0x0000002404047981 */ /* 0x000ea4000c1e1500 */
[----:B--2---:R-:W-:Y:S01]  /*4ca0*/  HADD2.F32 R22, -RZ, R4.H0_H0 ;  /* 0x20000004ff167230 */ /* 0x004fe20000004100 */
[----:B------:R-:W-:Y:S06]  /*4cb0*/  BRA `(.L_x_9658) ;  /* 0x0000000800987947 */ /* 0x000fec0003800000 */
.L_x_9663:
[----:B------:R-:W2:Y:S01]  /*4cc0*/  LDG.E.64 R4, desc[UR36][R4.64] ;  /* 0x0000002404047981 */ /* 0x000ea2000c1e1b00 */
[----:B------:R-:W-:Y:S01]  /*4cd0*/  UMOV UR4, 0xf0000000 ;  /* 0xf000000000047882 */ /* 0x000fe20000000000 */
[----:B------:R-:W-:Y:S01]  /*4ce0*/  UMOV UR5, 0x380fffff ;  /* 0x380fffff00057882 */ /* 0x000fe20000000000 */
[----:B--2---:R-:W0:Y:S01]  /*4cf0*/  F2F.F32.F64 R22, R4 ;  /* 0x0000000400167310 */ /* 0x004e220000301000 */
[----:B------:R-:W-:-:S14]  /*4d00*/  DSETP.GEU.AND P0, PT, |R4|, UR4, PT ;  /* 0x0000000404007e2a */ /* 0x000fdc000bf0e200 */
[----:B0-----:R-:W-:Y:S01]  /*4d10*/  @!P0 FMUL R22, R22, 1.175494350822287508e-38 ;  /* 0x0080000016168820 */ /* 0x001fe20000400000 */
[----:B------:R-:W-:Y:S06]  /*4d20*/  BRA `(.L_x_9658) ;  /* 0x00000008007c7947 */ /* 0x000fec0003800000 */
.L_x_9653:
        /* <DEDUP_REMOVED lines=12> */
.L_x_9667:
[----:B------:R-:W2:Y:S01]  /*4df0*/  LDG.E.64 R4, desc[UR36][R4.64] ;  /* 0x0000002404047981 */ /* 0x000ea2000c1e1b00 */
[----:B------:R-:W-:Y:S01]  /*4e00*/  UMOV UR4, 0xf0000000 ;  /* 0xf000000000047882 */ /* 0x000fe20000000000 */
[----:B------:R-:W-:Y:S01]  /*4e10*/  UMOV UR5, 0x380fffff ;  /* 0x380fffff00057882 */ /* 0x000fe20000000000 */
[----:B--2---:R-:W0:Y:S01]  /*4e20*/  F2F.F32.F64 R22, R4 ;  /* 0x0000000400167310 */ /* 0x004e220000301000 */
[----:B------:R-:W-:-:S14]  /*4e30*/  DSETP.GEU.AND P0, PT, |R4|, UR4, PT ;  /* 0x0000000404007e2a */ /* 0x000fdc000bf0e200 */
[----:B0-----:R-:W-:Y:S01]  /*4e40*/  @!P0 FMUL R22, R22, 1.175494350822287508e-38 ;  /* 0x0080000016168820 */ /* 0x001fe20000400000 */
[----:B------:R-:W-:Y:S06]  /*4e50*/  BRA `(.L_x_9658) ;  /* 0x0000000800307947 */ /* 0x000fec0003800000 */
.L_x_9666:
        /* <DEDUP_REMOVED lines=26> */
.L_x_9669:
        /* <DEDUP_REMOVED lines=13> */
.L_x_9668:
[----:B------:R-:W2:Y:S02]  /*50d0*/  LDG.E.U16 R4, desc[UR36][R4.64] ;  /* 0x0000002404047981 */ /* 0x000ea4000c1e1500 */
[----:B--2---:R-:W-:Y:S01]  /*50e0*/  IMAD.U32 R22, R4, 0x10000, RZ ;  /* 0x0001000004167824 */ /* 0x004fe200078e00ff */
[----:B------:R-:W-:Y:S06]  /*50f0*/  BRA `(.L_x_9658) ;  /* 0x0000000400887947 */ /* 0x000fec0003800000 */
.L_x_9665:
        /* <DEDUP_REMOVED lines=11> */
.L_x_9672:
        /* <DEDUP_REMOVED lines=20> */
.L_x_9674:
[----:B------:R-:W-:Y:S05]  /*52f0*/  BSYNC B0 ;  /* 0x0000000000007941 */ /* 0x000fea0003800000 */
.L_x_9673:
[----:B------:R-:W-:Y:S01]  /*5300*/  IMAD.SHL.U32 R3, R3, 0x100000, RZ ;  /* 0x0010000003037824 */ /* 0x000fe200078e00ff */
[----:B------:R-:W-:-:S04]  /*5310*/  LEA R5, R0, 0x3b800000, 0x17 ;  /* 0x3b80000000057811 */ /* 0x000fc800078eb8ff */
[----:B------:R-:W-:Y:S01]  /*5320*/  LOP3.LUT R22, R5, R3, R22, 0xfe, !PT ;  /* 0x0000000305167212 */ /* 0x000fe200078efe16 */
[----:B------:R-:W-:Y:S06]  /*5330*/  BRA `(.L_x_9658) ;  /* 0x0000000000f87947 */ /* 0x000fec0003800000 */
.L_x_9671:
        /* <DEDUP_REMOVED lines=20> */
.L_x_9676:
[----:B------:R-:W-:Y:S05]  /*5480*/  BSYNC B0 ;  /* 0x0000000000007941 */ /* 0x000fea0003800000 */
.L_x_9675:
[----:B------:R-:W-:Y:S01]  /*5490*/  IMAD.SHL.U32 R3, R3, 0x200000, RZ ;  /* 0x0020000003037824 */ /* 0x000fe200078e00ff */
[----:B------:R-:W-:-:S04]  /*54a0*/  LEA R5, R0, 0x37800000, 0x17 ;  /* 0x3780000000057811 */ /* 0x000fc800078eb8ff */
[----:B------:R-:W-:Y:S01]  /*54b0*/  LOP3.LUT R22, R5, R3, R22, 0xfe, !PT ;  /* 0x0000000305167212 */ /* 0x000fe200078efe16 */
[----:B------:R-:W-:Y:S06]  /*54c0*/  BRA `(.L_x_9658) ;  /* 0x0000000000947947 */ /* 0x000fec0003800000 */
.L_x_9670:
        /* <DEDUP_REMOVED lines=14> */
.L_x_9657:
        /* <DEDUP_REMOVED lines=16> */
.L_x_9679:
[----:B------:R-:W-:Y:S01]  /*56b0*/  IMAD.MOV.U32 R22, RZ, RZ, RZ ;  /* 0x000000ffff167224 */ /* 0x000fe200078e00ff */
[----:B------:R-:W-:Y:S06]  /*56c0*/  BRA `(.L_x_9658) ;  /* 0x0000000000147947 */ /* 0x000fec0003800000 */
.L_x_9678:
[----:B------:R-:W2:Y:S02]  /*56d0*/  LDG.E.64 R22, desc[UR36][R4.64] ;  /* 0x0000002404167981 */ /* 0x000ea4000c1e1b00 */
[----:B--2---:R0:W1:Y:S01]  /*56e0*/  I2F.U64 R22, R22 ;  /* 0x0000001600167312 */ /* 0x0040620000301000 */
[----:B------:R-:W-:Y:S05]  /*56f0*/  BRA `(.L_x_9658) ;  /* 0x0000000000087947 */ /* 0x000fea0003800000 */
.L_x_9677:
[----:B------:R-:W2:Y:S02]  /*5700*/  LDG.E R4, desc[UR36][R4.64] ;  /* 0x0000002404047981 */ /* 0x000ea4000c1e1900 */
[----:B--2---:R-:W-:-:S07]  /*5710*/  I2FP.F32.U32 R22, R4 ;  /* 0x0000000400167245 */ /* 0x004fce0000201000 */
.L_x_9658:
[----:B------:R-:W-:Y:S05]  /*5720*/  BSYNC B6 ;  /* 0x0000000000067941 */ /* 0x000fea0003800000 */
.L_x_9652:
[----:B------:R-:W-:-:S07]  /*5730*/  VIADD R16, R16, 0x80 ;  /* 0x0000008010107836 */ /* 0x000fce0000000000 */
.L_x_9623:
[----:B------:R-:W-:Y:S05]  /*5740*/  BSYNC B7 ;  /* 0x0000000000077941 */ /* 0x000fea0003800000 */
.L_x_9622:
        /* <DEDUP_REMOVED lines=25> */
.L_x_9686:
[----:B------:R-:W4:Y:S02]  /*58e0*/  LDG.E.U8 R4, desc[UR36][R4.64] ;  /* 0x0000002404047981 */ /* 0x000f24000c1e1100 */
[----:B----4-:R-:W-:Y:S01]  /*58f0*/  I2FP.F32.U32 R23, R4 ;  /* 0x0000000400177245 */ /* 0x010fe20000201000 */
[----:B------:R-:W-:Y:S06]  /*5900*/  BRA `(.L_x_9688) ;  /* 0x0000000c002c7947 */ /* 0x000fec0003800000 */
.L_x_9685:
        /* <DEDUP_REMOVED lines=9> */
.L_x_9690:
[----:B------:R-:W4:Y:S02]  /*59a0*/  LDG.E R4, desc[UR36][R4.64] ;  /* 0x0000002404047981 */ /* 0x000f24000c1e1900 */
[----:B----4-:R-:W-:Y:S01]  /*59b0*/  I2FP.F32.S32 R23, R4 ;  /* 0x0000000400177245 */ /* 0x010fe20000201400 */
[----:B------:R-:W-:Y:S06]  /*59c0*/  BRA `(.L_x_9688) ;  /* 0x0000000800fc7947 */ /* 0x000fec0003800000 */
.L_x_9689:
[----:B------:R-:W4:Y:S02]  /*59d0*/  LDG.E.U16 R4, desc[UR36][R4.64] ;  /* 0x0000002404047981 */ /* 0x000f24000c1e1500 */
[----:B----4-:R0:W4:Y:S01]  /*59e0*/  I2F.S16 R23, R4 ;  /* 0x0000000400177306 */ /* 0x0101220000101400 */
[----:B------:R-:W-:Y:S05]  /*59f0*/  BRA `(.L_x_9688) ;  /* 0x0000000800f07947 */ /* 0x000fea0003800000 */
.L_x_9684:
        /* <DEDUP_REMOVED lines=8> */
.L_x_9692:
[----:B------:R-:W4:Y:S02]  /*5a80*/  LDG.E.U16 R4, desc[UR36][R4.64] ;  /* 0x0000002404047981 */ /* 0x000f24000c1e1500 */
[----:B----4-:R-:W-:Y:S01]  /*5a90*/  HADD2.F32 R23, -RZ, R4.H0_H0 ;  /* 0x20000004ff177230 */ /* 0x010fe20000004100 */
[----:B------:R-:W-:Y:S06]  /*5aa0*/  BRA `(.L_x_9688) ;  /* 0x0000000800c47947 */ /* 0x000fec0003800000 */
.L_x_9691:
        /* <DEDUP_REMOVED lines=8> */
.L_x_9694:
[----:B------:R-:W4:Y:S02]  /*5b30*/  LDG.E.U16 R4, desc[UR36][R4.64] ;  /* 0x0000002404047981 */ /* 0x000f24000c1e1500 */
[----:B----4-:R-:W-:Y:S01]  /*5b40*/  HADD2.F32 R23, -RZ, R4.H0_H0 ;  /* 0x20000004ff177230 */ /* 0x010fe20000004100 */
[----:B------:R-:W-:Y:S06]  /*5b50*/  BRA `(.L_x_9688) ;  /* 0x0000000800987947 */ /* 0x000fec0003800000 */
.L_x_9693:
[----:B------:R-:W4:Y:S01]  /*5b60*/  LDG.E.64 R4, desc[UR36][R4.64] ;  /* 0x0000002404047981 */ /* 0x000f22000c1e1b00 */
[----:B------:R-:W-:Y:S01]  /*5b70*/  UMOV UR4, 0xf0000000 ;  /* 0xf000000000047882 */ /* 0x000fe20000000000 */
[----:B------:R-:W-:Y:S01]  /*5b80*/  UMOV UR5, 0x380fffff ;  /* 0x380fffff00057882 */ /* 0x000fe20000000000 */
[----:B----4-:R-:W0:Y:S01]  /*5b90*/  F2F.F32.F64 R23, R4 ;  /* 0x0000000400177310 */ /* 0x010e220000301000 */
[----:B------:R-:W-:-:S14]  /*5ba0*/  DSETP.GEU.AND P0, PT, |R4|, UR4, PT ;  /* 0x0000000404007e2a */ /* 0x000fdc000bf0e200 */
[----:B0-----:R-:W-:Y:S01]  /*5bb0*/  @!P0 FMUL R23, R23, 1.175494350822287508e-38 ;  /* 0x0080000017178820 */ /* 0x001fe20000400000 */
[----:B------:R-:W-:Y:S06]  /*5bc0*/  BRA `(.L_x_9688) ;  /* 0x00000008007c7947 */ /* 0x000fec0003800000 */
.L_x_9683:
        /* <DEDUP_REMOVED lines=12> */
.L_x_9697:
[----:B------:R-:W4:Y:S01]  /*5c90*/  LDG.E.64 R4, desc[UR36][R4.64] ;  /* 0x0000002404047981 */ /* 0x000f22000c1e1b00 */
[----:B------:R-:W-:Y:S01]  /*5ca0*/  UMOV UR4, 0xf0000000 ;  /* 0xf000000000047882 */ /* 0x000fe20000000000 */
[----:B------:R-:W-:Y:S01]  /*5cb0*/  UMOV UR5, 0x380fffff ;  /* 0x380fffff00057882 */ /* 0x000fe20000000000 */
[----:B----4-:R-:W0:Y:S01]  /*5cc0*/  F2F.F32.F64 R23, R4 ;  /* 0x0000000400177310 */ /* 0x010e220000301000 */
[----:B------:R-:W-:-:S14]  /*5cd0*/  DSETP.GEU.AND P0, PT, |R4|, UR4, PT ;  /* 0x0000000404007e2a */ /* 0x000fdc000bf0e200 */
[----:B0-----:R-:W-:Y:S01]  /*5ce0*/  @!P0 FMUL R23, R23, 1.175494350822287508e-38 ;  /* 0x0080000017178820 */ /* 0x001fe20000400000 */
[----:B------:R-:W-:Y:S06]  /*5cf0*/  BRA `(.L_x_9688) ;  /* 0x0000000800307947 */ /* 0x000fec0003800000 */
.L_x_9696:
        /* <DEDUP_REMOVED lines=26> */
.L_x_9699:
        /* <DEDUP_REMOVED lines=13> */
.L_x_9698:
[----:B------:R-:W4:Y:S02]  /*5f70*/  LDG.E.U16 R4, desc[UR36][R4.64] ;  /* 0x0000002404047981 */ /* 0x000f24000c1e1500 */
[----:B----4-:R-:W-:Y:S01]  /*5f80*/  IMAD.U32 R23, R4, 0x10000, RZ ;  /* 0x0001000004177824 */ /* 0x010fe200078e00ff */
[----:B------:R-:W-:Y:S06]  /*5f90*/  BRA `(.L_x_9688) ;  /* 0x0000000400887947 */ /* 0x000fec0003800000 */
.L_x_9695:
        /* <DEDUP_REMOVED lines=11> */
.L_x_9702:
        /* <DEDUP_REMOVED lines=20> */
.L_x_9704:
[----:B------:R-:W-:Y:S05]  /*6190*/  BSYNC B0 ;  /* 0x0000000000007941 */ /* 0x000fea0003800000 */
.L_x_9703:
[----:B------:R-:W-:Y:S01]  /*61a0*/  IMAD.SHL.U32 R3, R3, 0x100000, RZ ;  /* 0x0010000003037824 */ /* 0x000fe200078e00ff */
[----:B------:R-:W-:-:S04]  /*61b0*/  LEA R0, R0, 0x3b800000, 0x17 ;  /* 0x3b80000000007811 */ /* 0x000fc800078eb8ff */
[----:B------:R-:W-:Y:S01]  /*61c0*/  LOP3.LUT R23, R0, R3, R23, 0xfe, !PT ;  /* 0x0000000300177212 */ /* 0x000fe200078efe17 */
[----:B------:R-:W-:Y:S06]  /*61d0*/  BRA `(.L_x_9688) ;  /* 0x0000000000f87947 */ /* 0x000fec0003800000 */
.L_x_9701:
        /* <DEDUP_REMOVED lines=20> */
.L_x_9706:
[----:B------:R-:W-:Y:S05]  /*6320*/  BSYNC B0 ;  /* 0x0000000000007941 */ /* 0x000fea0003800000 */
.L_x_9705:
[----:B------:R-:W-:Y:S01]  /*6330*/  IMAD.SHL.U32 R3, R3, 0x200000, RZ ;  /* 0x0020000003037824 */ /* 0x000fe200078e00ff */
[----:B------:R-:W-:-:S04]  /*6340*/  LEA R0, R0, 0x37800000, 0x17 ;  /* 0x3780000000007811 */ /* 0x000fc800078eb8ff */
[----:B------:R-:W-:Y:S01]  /*6350*/  LOP3.LUT R23, R0, R3, R23, 0xfe, !PT ;  /* 0x0000000300177212 */ /* 0x000fe200078efe17 */
[----:B------:R-:W-:Y:S06]  /*6360*/  BRA `(.L_x_9688) ;  /* 0x0000000000947947 */ /* 0x000fec0003800000 */
.L_x_9700:
        /* <DEDUP_REMOVED lines=14> */
.L_x_9687:
        /* <DEDUP_REMOVED lines=16> */
.L_x_9709:
[----:B------:R-:W-:Y:S01]  /*6550*/  IMAD.MOV.U32 R23, RZ, RZ, RZ ;  /* 0x000000ffff177224 */ /* 0x000fe200078e00ff */
[----:B------:R-:W-:Y:S06]  /*6560*/  BRA `(.L_x_9688) ;  /* 0x0000000000147947 */ /* 0x000fec0003800000 */
.L_x_9708:
[----:B------:R-:W4:Y:S02]  /*6570*/  LDG.E.64 R4, desc[UR36][R4.64] ;  /* 0x0000002404047981 */ /* 0x000f24000c1e1b00 */
[----:B----4-:R0:W4:Y:S01]  /*6580*/  I2F.U64 R23, R4 ;  /* 0x0000000400177312 */ /* 0x0101220000301000 */
[----:B------:R-:W-:Y:S05]  /*6590*/  BRA `(.L_x_9688) ;  /* 0x0000000000087947 */ /* 0x000fea0003800000 */
.L_x_9707:
[----:B------:R-:W4:Y:S02]  /*65a0*/  LDG.E R4, desc[UR36][R4.64] ;  /* 0x0000002404047981 */ /* 0x000f24000c1e1900 */
[----:B----4-:R-:W-:-:S07]  /*65b0*/  I2FP.F32.U32 R23, R4 ;  /* 0x0000000400177245 */ /* 0x010fce0000201000 */
.L_x_9688:
[----:B------:R-:W-:Y:S05]  /*65c0*/  BSYNC B6 ;  /* 0x0000000000067941 */ /* 0x000fea0003800000 */
.L_x_9682:
        /* <DEDUP_REMOVED lines=20> */
.L_x_9713:
[----:B------:R-:W2:Y:S02]  /*6710*/  LDG.E.U8 R4, desc[UR36][R4.64] ;  /* 0x0000002404047981 */ /* 0x000ea4000c1e1100 */
[----:B--2---:R-:W-:Y:S01]  /*6720*/  I2FP.F32.U32 R24, R4 ;  /* 0x0000000400187245 */ /* 0x004fe20000201000 */
[----:B------:R-:W-:Y:S06]  /*6730*/  BRA `(.L_x_9681) ;  /* 0x0000000c00207947 */ /* 0x000fec0003800000 */
.L_x_9712:
        /* <DEDUP_REMOVED lines=9> */
.L_x_9716:
[----:B------:R-:W2:Y:S02]  /*67d0*/  LDG.E R4, desc[UR36][R4.64] ;  /* 0x0000002404047981 */ /* 0x000ea4000c1e1900 */
[----:B--2---:R-:W-:Y:S01]  /*67e0*/  I2FP.F32.S32 R24, R4 ;  /* 0x0000000400187245 */ /* 0x004fe20000201400 */
[----:B------:R-:W-:Y:S06]  /*67f0*/  BRA `(.L_x_9681) ;  /* 0x0000000800f07947 */ /* 0x000fec0003800000 */
.L_x_9715:
[----:B------:R-:W2:Y:S02]  /*6800*/  LDG.E.U16 R4, desc[UR36][R4.64] ;  /* 0x0000002404047981 */ /* 0x000ea4000c1e1500 */
[----:B--2---:R0:W1:Y:S01]  /*6810*/  I2F.S16 R24, R4 ;  /* 0x0000000400187306 */ /* 0x0040620000101400 */
[----:B------:R-:W-:Y:S05]  /*6820*/  BRA `(.L_x_9681) ;  /* 0x0000000800e47947 */ /* 0x000fea0003800000 */
.L_x_9711:
        /* <DEDUP_REMOVED lines=8> */
.L_x_9718:
[----:B------:R-:W2:Y:S02]  /*68b0*/  LDG.E.U16 R4, desc[UR36][R4.64] ;  /* 0x0000002404047981 */ /* 0x000ea4000c1e1500 */
[----:B--2---:R-:W-:Y:S01]  /*68c0*/  HADD2.F32 R24, -RZ, R4.H0_H0 ;  /* 0x20000004ff187230 */ /* 0x004fe20000004100 */
[----:B------:R-:W-:Y:S06]  /*68d0*/  BRA `(.L_x_9681) ;  /* 0x0000000800b87947 */ /* 0x000fec0003800000 */
.L_x_9717:
        /* <DEDUP_REMOVED lines=8> */
.L_x_9720:
[----:B------:R-:W2:Y:S02]  /*6960*/  LDG.E.U16 R4, desc[UR36][R4.64] ;  /* 0x0000002404047981 */ /* 0x000ea4000c1e1500 */
[----:B--2---:R-:W-:Y:S01]  /*6970*/  HADD2.F32 R24, -RZ, R4.H0_H0 ;  /* 0x20000004ff187230 */ /* 0x004fe20000004100 */
[----:B------:R-:W-:Y:S06]  /*6980*/  BRA `(.L_x_9681) ;  /* 0x00000008008c7947 */ /* 0x000fec0003800000 */
.L_x_9719:
[----:B------:R-:W2:Y:S01]  /*6990*/  LDG.E.64 R4, desc[UR36][R4.64] ;  /* 0x0000002404047981 */ /* 0x000ea2000c1e1b00 */
[----:B------:R-:W-:Y:S01]  /*69a0*/  UMOV UR4, 0xf0000000 ;  /* 0xf000000000047882 */ /* 0x000fe20000000000 */
[----:B------:R-:W-:Y:S01]  /*69b0*/  UMOV UR5, 0x380fffff ;  /* 0x380fffff00057882 */ /* 0x000fe20000000000 */
[----:B--2---:R-:W0:Y:S01]  /*69c0*/  F2F.F32.F64 R24, R4 ;  /* 0x0000000400187310 */ /* 0x004e220000301000 */
[----:B------:R-:W-:-:S14]  /*69d0*/  DSETP.GEU.AND P0, PT, |R4|, UR4, PT ;  /* 0x0000000404007e2a */ /* 0x000fdc000bf0e200 */
[----:B0-----:R-:W-:Y:S01]  /*69e0*/  @!P0 FMUL R24, R24, 1.175494350822287508e-38 ;  /* 0x0080000018188820 */ /* 0x001fe20000400000 */
[----:B------:R-:W-:Y:S06]  /*69f0*/  BRA `(.L_x_9681) ;  /* 0x0000000800707947 */ /* 0x000fec0003800000 */
.L_x_9710:
        /* <DEDUP_REMOVED lines=12> */
.L_x_9723:
[----:B------:R-:W2:Y:S01]  /*6ac0*/  LDG.E.64 R4, desc[UR36][R4.64] ;  /* 0x0000002404047981 */ /* 0x000ea2000c1e1b00 */
[----:B------:R-:W-:Y:S01]  /*6ad0*/  UMOV UR4, 0xf0000000 ;  /* 0xf000000000047882 */ /* 0x000fe20000000000 */
[----:B------:R-:W-:Y:S01]  /*6ae0*/  UMOV UR5, 0x380fffff ;  /* 0x380fffff00057882 */ /* 0x000fe20000000000 */
[----:B--2---:R-:W0:Y:S01]  /*6af0*/  F2F.F32.F64 R24, R4 ;  /* 0x0000000400187310 */ /* 0x004e220000301000 */
[----:B------:R-:W-:-:S14]  /*6b00*/  DSETP.GEU.AND P0, PT, |R4|, UR4, PT ;  /* 0x0000000404007e2a */ /* 0x000fdc000bf0e200 */
[----:B0-----:R-:W-:Y:S01]  /*6b10*/  @!P0 FMUL R24, R24, 1.175494350822287508e-38 ;  /* 0x0080000018188820 */ /* 0x001fe20000400000 */
[----:B------:R-:W-:Y:S06]  /*6b20*/  BRA `(.L_x_9681) ;  /* 0x0000000800247947 */ /* 0x000fec0003800000 */
.L_x_9722:
        /* <DEDUP_REMOVED lines=26> */
.L_x_9725:
        /* <DEDUP_REMOVED lines=13> */
.L_x_9724:
[----:B------:R-:W2:Y:S02]  /*6da0*/  LDG.E.U16 R4, desc[UR36][R4.64] ;  /* 0x0000002404047981 */ /* 0x000ea4000c1e1500 */
[----:B--2---:R-:W-:Y:S01]  /*6db0*/  IMAD.U32 R24, R4, 0x10000, RZ ;  /* 0x0001000004187824 */ /* 0x004fe200078e00ff */
[----:B------:R-:W-:Y:S06]  /*6dc0*/  BRA `(.L_x_9681) ;  /* 0x00000004007c7947 */ /* 0x000fec0003800000 */
.L_x_9721:
        /* <DEDUP_REMOVED lines=11> */
.L_x_9728:
        /* <DEDUP_REMOVED lines=19> */
.L_x_9730:
[----:B------:R-:W-:Y:S05]  /*6fb0*/  BSYNC B0 ;  /* 0x0000000000007941 */ /* 0x000fea0003800000 */
.L_x_9729:
[----:B------:R-:W-:Y:S01]  /*6fc0*/  IMAD.SHL.U32 R3, R3, 0x100000, RZ ;  /* 0x0010000003037824 */ /* 0x000fe200078e00ff */
[----:B------:R-:W-:-:S04]  /*6fd0*/  LEA R5, R0, 0x3b800000, 0x17 ;  /* 0x3b80000000057811 */ /* 0x000fc800078eb8ff */
[----:B------:R-:W-:Y:S01]  /*6fe0*/  LOP3.LUT R24, R5, R3, R24, 0xfe, !PT ;  /* 0x0000000305187212 */ /* 0x000fe200078efe18 */
[----:B------:R-:W-:Y:S06]  /*6ff0*/  BRA `(.L_x_9681) ;  /* 0x0000000000f07947 */ /* 0x000fec0003800000 */
.L_x_9727:
        /* <DEDUP_REMOVED lines=19> */
.L_x_9732:
[----:B------:R-:W-:Y:S05]  /*7130*/  BSYNC B0 ;  /* 0x0000000000007941 */ /* 0x000fea0003800000 */
.L_x_9731:
[----:B------:R-:W-:Y:S01]  /*7140*/  IMAD.SHL.U32 R3, R3, 0x200000, RZ ;  /* 0x0020000003037824 */ /* 0x000fe200078e00ff */
[----:B------:R-:W-:-:S04]  /*7150*/  LEA R5, R0, 0x37800000, 0x17 ;  /* 0x3780000000057811 */ /* 0x000fc800078eb8ff */
[----:B------:R-:W-:Y:S01]  /*7160*/  LOP3.LUT R24, R5, R3, R24, 0xfe, !PT ;  /* 0x0000000305187212 */ /* 0x000fe200078efe18 */
[----:B------:R-:W-:Y:S06]  /*7170*/  BRA `(.L_x_9681) ;  /* 0x0000000000907947 */ /* 0x000fec0003800000 */
.L_x_9726:
        /* <DEDUP_REMOVED lines=14> */
.L_x_9714:
        /* <DEDUP_REMOVED lines=16> */
.L_x_9735:
[----:B------:R-:W-:Y:S05]  /*7360*/  BRA `(.L_x_9681) ;  /* 0x0000000000147947 */ /* 0x000fea0003800000 */
.L_x_9734:
[----:B------:R-:W2:Y:S02]  /*7370*/  LDG.E.64 R24, desc[UR36][R4.64] ;  /* 0x0000002404187981 */ /* 0x000ea4000c1e1b00 */
[----:B--2---:R0:W1:Y:S01]  /*7380*/  I2F.U64 R24, R24 ;  /* 0x0000001800187312 */ /* 0x0040620000301000 */
[----:B------:R-:W-:Y:S05]  /*7390*/  BRA `(.L_x_9681) ;  /* 0x0000000000087947 */ /* 0x000fea0003800000 */
.L_x_9733:
[----:B------:R-:W2:Y:S02]  /*73a0*/  LDG.E R4, desc[UR36][R4.64] ;  /* 0x0000002404047981 */ /* 0x000ea4000c1e1900 */
[----:B--2---:R-:W-:-:S07]  /*73b0*/  I2FP.F32.U32 R24, R4 ;  /* 0x0000000400187245 */ /* 0x004fce0000201000 */
.L_x_9681:
[----:B------:R-:W-:Y:S05]  /*73c0*/  BSYNC B7 ;  /* 0x0000000000077941 */ /* 0x000fea0003800000 */
.L_x_9680:
        /* <DEDUP_REMOVED lines=10> */
[----:B-12345:R-:W-:-:S04]  /*7470*/  @!P3 FMNMX.FTZ R4, R28, R29, !PT ;  /* 0x0000001d1c04b209 */ /* 0x03efc80007810000 */
[----:B------:R-:W-:Y:S02]  /*7480*/  @!P1 FMNMX.FTZ R22, R22, R27, !PT ;  /* 0x0000001b16169209 */ /* 0x000fe40007810000 */
[----:B------:R-:W-:Y:S02]  /*7490*/  @!P2 FMNMX.FTZ R24, R23, R24, !PT ;  /* 0x000000181718a209 */ /* 0x000fe40007810000 */
[----:B------:R-:W-:Y:S01]  /*74a0*/  @!P0 FMNMX.FTZ R18, R18, R19, !PT ;  /* 0x0000001312128209 */ /* 0x000fe20007810000 */
        /* <DEDUP_REMOVED lines=23> */
.L_x_9741:
[----:B------:R-:W0:Y:S01]  /*7620*/  F2I.S64.TRUNC R4, R4 ;  /* 0x0000000400047311 */ /* 0x000e22000020d900 */
[----:B------:R-:W-:Y:S02]  /*7630*/  IMAD.MOV.U32 R25, RZ, RZ, R26 ;  /* 0x000000ffff197224 */ /* 0x000fe400078e001a */
[----:B0-----:R-:W-:-:S05]  /*7640*/  IMAD.MOV.U32 R3, RZ, RZ, R4 ;  /* 0x000000ffff037224 */ /* 0x001fca00078e0004 */
[----:B------:R0:W-:Y:S01]  /*7650*/  STG.E.U8 desc[UR36][R8.64], R3 ;  /* 0x0000000308007986 */ /* 0x0001e2000c101124 */
[----:B------:R-:W-:Y:S05]  /*7660*/  BRA `(.L_x_9737) ;  /* 0x0000000c00907947 */ /* 0x000fea0003800000 */
.L_x_9740:
        /* <DEDUP_REMOVED lines=10> */
.L_x_9744:
[----:B------:R-:W0:Y:S01]  /*7710*/  F2I.FTZ.TRUNC.NTZ R3, R4 ;  /* 0x0000000400037305 */ /* 0x000e22000021f100 */
[----:B------:R-:W-:Y:S01]  /*7720*/  IMAD.MOV.U32 R25, RZ, RZ, R26 ;  /* 0x000000ffff197224 */ /* 0x000fe200078e001a */
[----:B0-----:R0:W-:Y:S01]  /*7730*/  STG.E desc[UR36][R8.64], R3 ;  /* 0x0000000308007986 */ /* 0x0011e2000c101924 */
[----:B------:R-:W-:Y:S05]  /*7740*/  BRA `(.L_x_9737) ;  /* 0x0000000c00587947 */ /* 0x000fea0003800000 */
.L_x_9743:
[----:B------:R-:W0:Y:S01]  /*7750*/  F2I.FTZ.TRUNC.NTZ R3, R4 ;  /* 0x0000000400037305 */ /* 0x000e22000021f100 */
[----:B------:R-:W-:Y:S01]  /*7760*/  IMAD.MOV.U32 R25, RZ, RZ, R26 ;  /* 0x000000ffff197224 */ /* 0x000fe200078e001a */
[----:B0-----:R0:W-:Y:S01]  /*7770*/  STG.E.U16 desc[UR36][R8.64], R3 ;  /* 0x0000000308007986 */ /* 0x0011e2000c101524 */
[----:B------:R-:W-:Y:S05]  /*7780*/  BRA `(.L_x_9737) ;  /* 0x0000000c00487947 */ /* 0x000fea0003800000 */
.L_x_9739:
        /* <DEDUP_REMOVED lines=9> */
.L_x_9746:
[----:B------:R-:W-:Y:S01]  /*7820*/  F2FP.F16.F32.PACK_AB R4, RZ, R4 ;  /* 0x00000004ff04723e */ /* 0x000fe200000000ff */
[----:B------:R-:W-:-:S04]  /*7830*/  IMAD.MOV.U32 R25, RZ, RZ, R26 ;  /* 0x000000ffff197224 */ /* 0x000fc800078e001a */
[----:B------:R4:W-:Y:S01]  /*7840*/  STG.E.U16 desc[UR36][R8.64], R4 ;  /* 0x0000000408007986 */ /* 0x0009e2000c101524 */
[----:B------:R-:W-:Y:S05]  /*7850*/  BRA `(.L_x_9737) ;  /* 0x0000000c00147947 */ /* 0x000fea0003800000 */
.L_x_9745:
        /* <DEDUP_REMOVED lines=10> */
.L_x_9748:
[----:B------:R-:W-:Y:S01]  /*7900*/  F2FP.F16.F32.PACK_AB R3, RZ, R4 ;  /* 0x00000004ff03723e */ /* 0x000fe200000000ff */
[----:B------:R-:W-:-:S03]  /*7910*/  IMAD.MOV.U32 R25, RZ, RZ, R26 ;  /* 0x000000ffff197224 */ /* 0x000fc600078e001a */
[----:B------:R-:W-:-:S05]  /*7920*/  PRMT R3, R3, 0x5410, RZ ;  /* 0x0000541003037816 */ /* 0x000fca00000000ff */
[----:B------:R2:W-:Y:S01]  /*7930*/  STG.E desc[UR36][R8.64], R3 ;  /* 0x0000000308007986 */ /* 0x0005e2000c101924 */
[----:B------:R-:W-:Y:S05]  /*7940*/  BRA `(.L_x_9737) ;  /* 0x0000000800d87947 */ /* 0x000fea0003800000 */
.L_x_9747:
[----:B------:R-:W-:Y:S01]  /*7950*/  FMUL.FTZ R4, R4, 1 ;  /* 0x3f80000004047820 */ /* 0x000fe20000410000 */
[----:B------:R-:W-:-:S05]  /*7960*/  IMAD.MOV.U32 R25, RZ, RZ, R26 ;  /* 0x000000ffff197224 */ /* 0x000fca00078e001a */
[----:B------:R-:W0:Y:S02]  /*7970*/  F2F.F64.F32 R4, R4 ;  /* 0x0000000400047310 */ /* 0x000e240000201800 */
[----:B0-----:R0:W-:Y:S01]  /*7980*/  STG.E.64 desc[UR36][R8.64], R4 ;  /* 0x0000000408007986 */ /* 0x0011e2000c101b24 */
[----:B------:R-:W-:Y:S05]  /*7990*/  BRA `(.L_x_9737) ;  /* 0x0000000800c47947 */ /* 0x000fea0003800000 */
.L_x_9738:
        /* <DEDUP_REMOVED lines=13> */
.L_x_9751:
[----:B------:R-:W-:Y:S01]  /*7a70*/  FMUL.FTZ R4, R4, 1 ;  /* 0x3f80000004047820 */ /* 0x000fe20000410000 */
[----:B------:R-:W-:Y:S01]  /*7a80*/  CS2R R6, SRZ ;  /* 0x0000000000067805 */ /* 0x000fe2000001ff00 */
[----:B------:R-:W-:-:S04]  /*7a90*/  IMAD.MOV.U32 R25, RZ, RZ, R26 ;  /* 0x000000ffff197224 */ /* 0x000fc800078e001a */
[----:B------:R-:W0:Y:S02]  /*7aa0*/  F2F.F64.F32 R4, R4 ;  /* 0x0000000400047310 */ /* 0x000e240000201800 */
[----:B0-----:R0:W-:Y:S01]  /*7ab0*/  STG.E.128 desc[UR36][R8.64], R4 ;  /* 0x0000000408007986 */ /* 0x0011e2000c101d24 */
[----:B------:R-:W-:Y:S05]  /*7ac0*/  BRA `(.L_x_9737) ;  /* 0x0000000800787947 */ /* 0x000fea0003800000 */
.L_x_9750:
        /* <DEDUP_REMOVED lines=20> */
.L_x_9755:
[----:B------:R-:W-:Y:S05]  /*7c10*/  BSYNC B0 ;  /* 0x0000000000007941 */ /* 0x000fea0003800000 */
.L_x_9754:
[----:B------:R-:W-:Y:S01]  /*7c20*/  LOP3.LUT R5, R0, R5, RZ, 0xfc, !PT ;  /* 0x0000000500057212 */ /* 0x000fe200078efcff */
[----:B------:R-:W-:-:S04]  /*7c30*/  IMAD.MOV.U32 R25, RZ, RZ, R26 ;  /* 0x000000ffff197224 */ /* 0x000fc800078e001a */
[----:B------:R0:W-:Y:S01]  /*7c40*/  STG.E.U8 desc[UR36][R8.64], R5 ;  /* 0x0000000508007986 */ /* 0x0001e2000c101124 */
[----:B------:R-:W-:Y:S05]  /*7c50*/  BRA `(.L_x_9737) ;  /* 0x0000000800147947 */ /* 0x000fea0003800000 */
.L_x_9753:
        /* <DEDUP_REMOVED lines=12> */
.L_x_9757:
[----:B------:R-:W-:Y:S01]  /*7d20*/  IMAD.MOV.U32 R0, RZ, RZ, 0x7f ;  /* 0x0000007fff007424 */ /* 0x000fe200078e00ff */
[----:B------:R-:W-:-:S04]  /*7d30*/  ISETP.GT.U32.AND P0, PT, R5, 0x7f800000, PT ;  /* 0x7f8000000500780c */ /* 0x000fc80003f04070 */
[----:B------:R-:W-:-:S09]  /*7d40*/  SEL R0, R0, 0x7c, P0 ;  /* 0x0000007c00007807 */ /* 0x000fd20000000000 */
.L_x_9758:
[----:B------:R-:W-:Y:S05]  /*7d50*/  BSYNC B0 ;  /* 0x0000000000007941 */ /* 0x000fea0003800000 */
.L_x_9756:
[----:B------:R-:W-:Y:S01]  /*7d60*/  LOP3.LUT R4, R4, 0x80000000, RZ, 0xc0, !PT ;  /* 0x8000000004047812 */ /* 0x000fe200078ec0ff */
[----:B------:R-:W-:-:S03]  /*7d70*/  IMAD.MOV.U32 R25, RZ, RZ, R26 ;  /* 0x000000ffff197224 */ /* 0x000fc600078e001a */
[----:B------:R-:W-:-:S04]  /*7d80*/  SHF.R.U32.HI R3, RZ, 0x18, R4 ;  /* 0x00000018ff037819 */ /* 0x000fc80000011604 */
[----:B------:R-:W-:-:S05]  /*7d90*/  LOP3.LUT R3, R0, R3, RZ, 0xfc, !PT ;  /* 0x0000000300037212 */ /* 0x000fca00078efcff */
[----:B------:R0:W-:Y:S01]  /*7da0*/  STG.E.U8 desc[UR36][R8.64], R3 ;  /* 0x0000000308007986 */ /* 0x0001e2000c101124 */
[----:B------:R-:W-:Y:S05]  /*7db0*/  BRA `(.L_x_9737) ;  /* 0x0000000400bc7947 */ /* 0x000fea0003800000 */
.L_x_9752:
[----:B------:R-:W-:Y:S01]  /*7dc0*/  F2FP.BF16.F32.PACK_AB R4, RZ, R4 ;  /* 0x00000004ff04723e */ /* 0x000fe200000010ff */
[----:B------:R-:W-:-:S04]  /*7dd0*/  IMAD.MOV.U32 R25, RZ, RZ, R26 ;  /* 0x000000ffff197224 */ /* 0x000fc800078e001a */
[----:B------:R0:W-:Y:S01]  /*7de0*/  STG.E.U16 desc[UR36][R8.64], R4 ;  /* 0x0000000408007986 */ /* 0x0001e2000c101524 */
[----:B------:R-:W-:Y:S05]  /*7df0*/  BRA `(.L_x_9737) ;  /* 0x0000000400ac7947 */ /* 0x000fea0003800000 */
.L_x_9749:
        /* <DEDUP_REMOVED lines=12> */
.L_x_9761:
        /* <DEDUP_REMOVED lines=16> */
.L_x_9764:
[----:B------:R-:W-:-:S04]  /*7fc0*/  LOP3.LUT R4, R4, 0x80000000, RZ, 0xc0, !PT ;  /* 0x8000000004047812 */ /* 0x000fc800078ec0ff */
[----:B------:R-:W-:-:S04]  /*7fd0*/  SHF.R.U32.HI R4, RZ, 0x18, R4 ;  /* 0x00000018ff047819 */ /* 0x000fc80000011604 */
[----:B------:R-:W-:-:S04]  /*7fe0*/  LOP3.LUT R3, R3, R4, RZ, 0xfc, !PT ;  /* 0x0000000403037212 */ /* 0x000fc800078efcff */
[----:B------:R-:W-:-:S07]  /*7ff0*/  PRMT R0, R3, 0x7610, R0 ;  /* 0x0000761003007816 */ /* 0x000fce0000000000 */
.L_x_9763:
[----:B------:R-:W-:Y:S05]  /*8000*/  BSYNC B0 ;  /* 0x0000000000007941 */ /* 0x000fea0003800000 */
.L_x_9762:
[----:B------:R0:W-:Y:S01]  /*8010*/  STG.E.U8 desc[UR36][R8.64], R0 ;  /* 0x0000000008007986 */ /* 0x0001e2000c101124 */
[----:B------:R-:W-:Y:S01]  /*8020*/  IMAD.MOV.U32 R25, RZ, RZ, R26 ;  /* 0x000000ffff197224 */ /* 0x000fe200078e001a */
[----:B------:R-:W-:Y:S06]  /*8030*/  BRA `(.L_x_9737) ;  /* 0x00000004001c7947 */ /* 0x000fec0003800000 */
.L_x_9760:
        /* <DEDUP_REMOVED lines=16> */
.L_x_9767:
[----:B------:R-:W-:-:S04]  /*8140*/  LOP3.LUT R4, R4, 0x80000000, RZ, 0xc0, !PT ;  /* 0x8000000004047812 */ /* 0x000fc800078ec0ff */
[----:B------:R-:W-:-:S04]  /*8150*/  SHF.R.U32.HI R4, RZ, 0x18, R4 ;  /* 0x00000018ff047819 */ /* 0x000fc80000011604 */
[----:B------:R-:W-:-:S04]  /*8160*/  LOP3.LUT R3, R3, R4, RZ, 0xfc, !PT ;  /* 0x0000000403037212 */ /* 0x000fc800078efcff */
[----:B------:R-:W-:-:S07]  /*8170*/  PRMT R0, R3, 0x7610, R0 ;  /* 0x0000761003007816 */ /* 0x000fce0000000000 */
.L_x_9766:
[----:B------:R-:W-:Y:S05]  /*8180*/  BSYNC B0 ;  /* 0x0000000000007941 */ /* 0x000fea0003800000 */
.L_x_9765:
[----:B------:R0:W-:Y:S01]  /*8190*/  STG.E.U8 desc[UR36][R8.64], R0 ;  /* 0x0000000008007986 */ /* 0x0001e2000c101124 */
[----:B------:R-:W-:Y:S01]  /*81a0*/  IMAD.MOV.U32 R25, RZ, RZ, R26 ;  /* 0x000000ffff197224 */ /* 0x000fe200078e001a */
[----:B------:R-:W-:Y:S06]  /*81b0*/  BRA `(.L_x_9737) ;  /* 0x0000000000bc7947 */ /* 0x000fec0003800000 */
.L_x_9759:
        /* <DEDUP_REMOVED lines=22> */
.L_x_9742:
        /* <DEDUP_REMOVED lines=16> */
.L_x_9770:
[----:B------:R-:W-:Y:S01]  /*8420*/  IMAD.MOV.U32 R25, RZ, RZ, R26 ;  /* 0x000000ffff197224 */ /* 0x000fe200078e001a */
[----:B------:R-:W-:Y:S06]  /*8430*/  BRA `(.L_x_9737) ;  /* 0x00000000001c7947 */ /* 0x000fec0003800000 */
.L_x_9769:
[----:B------:R-:W0:Y:S01]  /*8440*/  F2I.U64.TRUNC R4, R4 ;  /* 0x0000000400047311 */ /* 0x000e22000020d800 */
[----:B------:R-:W-:Y:S01]  /*8450*/  IMAD.MOV.U32 R25, RZ, RZ, R26 ;  /* 0x000000ffff197224 */ /* 0x000fe200078e001a */
[----:B0-----:R0:W-:Y:S01]  /*8460*/  STG.E.64 desc[UR36][R8.64], R4 ;  /* 0x0000000408007986 */ /* 0x0011e2000c101b24 */
[----:B------:R-:W-:Y:S05]  /*8470*/  BRA `(.L_x_9737) ;  /* 0x00000000000c7947 */ /* 0x000fea0003800000 */
.L_x_9768:
[----:B------:R-:W0:Y:S01]  /*8480*/  F2I.FTZ.U32.TRUNC.NTZ R3, R4 ;  /* 0x0000000400037305 */ /* 0x000e22000021f000 */
[----:B------:R-:W-:Y:S01]  /*8490*/  IMAD.MOV.U32 R25, RZ, RZ, R26 ;  /* 0x000000ffff197224 */ /* 0x000fe200078e001a */
[----:B0-----:R0:W-:Y:S06]  /*84a0*/  STG.E desc[UR36][R8.64], R3 ;  /* 0x0000000308007986 */ /* 0x0011ec000c101924 */
.L_x_9737:
[----:B------:R-:W-:Y:S05]  /*84b0*/  BSYNC B6 ;  /* 0x0000000000067941 */ /* 0x000fea0003800000 */
.L_x_9736:
        /* <DEDUP_REMOVED lines=24> */
.L_x_9776:
[----:B------:R-:W0:Y:S02]  /*8640*/  F2I.S64.TRUNC R18, R18 ;  /* 0x0000001200127311 */ /* 0x000e24000020d900 */
[----:B0-----:R-:W-:-:S05]  /*8650*/  IMAD.MOV.U32 R3, RZ, RZ, R18 ;  /* 0x000000ffff037224 */ /* 0x001fca00078e0012 */
[----:B------:R0:W-:Y:S01]  /*8660*/  STG.E.U8 desc[UR36][R8.64], R3 ;  /* 0x0000000308007986 */ /* 0x0001e2000c101124 */
[----:B------:R-:W-:Y:S05]  /*8670*/  BRA `(.L_x_9778) ;  /* 0x0000000c00407947 */ /* 0x000fea0003800000 */
.L_x_9775:
        /* <DEDUP_REMOVED lines=9> */
.L_x_9780:
[----:B------:R-:W0:Y:S02]  /*8710*/  F2I.FTZ.TRUNC.NTZ R3, R18 ;  /* 0x0000001200037305 */ /* 0x000e24000021f100 */
[----:B0-----:R0:W-:Y:S01]  /*8720*/  STG.E desc[UR36][R8.64], R3 ;  /* 0x0000000308007986 */ /* 0x0011e2000c101924 */
[----:B------:R-:W-:Y:S05]  /*8730*/  BRA `(.L_x_9778) ;  /* 0x0000000c00107947 */ /* 0x000fea0003800000 */
.L_x_9779:
[----:B------:R-:W0:Y:S02]  /*8740*/  F2I.FTZ.TRUNC.NTZ R3, R18 ;  /* 0x0000001200037305 */ /* 0x000e24000021f100 */
[----:B0-----:R0:W-:Y:S01]  /*8750*/  STG.E.U16 desc[UR36][R8.64], R3 ;  /* 0x0000000308007986 */ /* 0x0011e2000c101524 */
[----:B------:R-:W-:Y:S05]  /*8760*/  BRA `(.L_x_9778) ;  /* 0x0000000c00047947 */ /* 0x000fea0003800000 */
.L_x_9774:
        /* <DEDUP_REMOVED lines=8> */
.L_x_9782:
[----:B------:R-:W-:-:S05]  /*87f0*/  F2FP.F16.F32.PACK_AB R18, RZ, R18 ;  /* 0x00000012ff12723e */ /* 0x000fca00000000ff */
[----:B------:R4:W-:Y:S01]  /*8800*/  STG.E.U16 desc[UR36][R8.64], R18 ;  /* 0x0000001208007986 */ /* 0x0009e2000c101524 */
[----:B------:R-:W-:Y:S05]  /*8810*/  BRA `(.L_x_9778) ;  /* 0x0000000800d87947 */ /* 0x000fea0003800000 */
.L_x_9781:
        /* <DEDUP_REMOVED lines=9> */
.L_x_9784:
[----:B------:R-:W-:-:S04]  /*88b0*/  F2FP.F16.F32.PACK_AB R3, RZ, R18 ;  /* 0x00000012ff03723e */ /* 0x000fc800000000ff */
[----:B------:R-:W-:-:S05]  /*88c0*/  PRMT R3, R3, 0x5410, RZ ;  /* 0x0000541003037816 */ /* 0x000fca00000000ff */
[----:B------:R2:W-:Y:S01]  /*88d0*/  STG.E desc[UR36][R8.64], R3 ;  /* 0x0000000308007986 */ /* 0x0005e2000c101924 */
[----:B------:R-:W-:Y:S05]  /*88e0*/  BRA `(.L_x_9778) ;  /* 0x0000000800a47947 */ /* 0x000fea0003800000 */
.L_x_9783:
[----:B------:R-:W-:-:S06]  /*88f0*/  FMUL.FTZ R4, R18, 1 ;  /* 0x3f80000012047820 */ /* 0x000fcc0000410000 */
[----:B------:R-:W0:Y:S02]  /*8900*/  F2F.F64.F32 R4, R4 ;  /* 0x0000000400047310 */ /* 0x000e240000201800 */
[----:B0-----:R0:W-:Y:S01]  /*8910*/  STG.E.64 desc[UR36][R8.64], R4 ;  /* 0x0000000408007986 */ /* 0x0011e2000c101b24 */
[----:B------:R-:W-:Y:S05]  /*8920*/  BRA `(.L_x_9778) ;  /* 0x0000000800947947 */ /* 0x000fea0003800000 */
.L_x_9773:
        /* <DEDUP_REMOVED lines=12> */
.L_x_9787:
[----:B------:R-:W-:Y:S01]  /*89f0*/  FMUL.FTZ R4, R18, 1 ;  /* 0x3f80000012047820 */ /* 0x000fe20000410000 */
[----:B------:R-:W-:-:S05]  /*8a00*/  CS2R R6, SRZ ;  /* 0x0000000000067805 */ /* 0x000fca000001ff00 */
[----:B------:R-:W0:Y:S02]  /*8a10*/  F2F.F64.F32 R4, R4 ;  /* 0x0000000400047310 */ /* 0x000e240000201800 */
[----:B0-----:R0:W-:Y:S01]  /*8a20*/  STG.E.128 desc[UR36][R8.64], R4 ;  /* 0x0000000408007986 */ /* 0x0011e2000c101d24 */
[----:B------:R-:W-:Y:S05]  /*8a30*/  BRA `(.L_x_9778) ;  /* 0x0000000800507947 */ /* 0x000fea0003800000 */
.L_x_9786:
        /* <DEDUP_REMOVED lines=20> */
.L_x_9791:
[----:B------:R-:W-:Y:S05]  /*8b80*/  BSYNC B0 ;  /* 0x0000000000007941 */ /* 0x000fea0003800000 */
.L_x_9790:
[----:B------:R-:W-:-:S05]  /*8b90*/  LOP3.LUT R5, R0, R5, RZ, 0xfc, !PT ;  /* 0x0000000500057212 */ /* 0x000fca00078efcff */
[----:B------:R0:W-:Y:S01]  /*8ba0*/  STG.E.U8 desc[UR36][R8.64], R5 ;  /* 0x0000000508007986 */ /* 0x0001e2000c101124 */
[----:B------:R-:W-:Y:S05]  /*8bb0*/  BRA `(.L_x_9778) ;  /* 0x0000000400f07947 */ /* 0x000fea0003800000 */
.L_x_9789:
        /* <DEDUP_REMOVED lines=12> */
.L_x_9793:
[----:B------:R-:W-:Y:S01]  /*8c80*/  IMAD.MOV.U32 R0, RZ, RZ, 0x7f ;  /* 0x0000007fff007424 */ /* 0x000fe200078e00ff */
[----:B------:R-:W-:-:S04]  /*8c90*/  ISETP.GT.U32.AND P0, PT, R4, 0x7f800000, PT ;  /* 0x7f8000000400780c */ /* 0x000fc80003f04070 */
[----:B------:R-:W-:-:S09]  /*8ca0*/  SEL R0, R0, 0x7c, P0 ;  /* 0x0000007c00007807 */ /* 0x000fd20000000000 */
.L_x_9794:
[----:B------:R-:W-:Y:S05]  /*8cb0*/  BSYNC B0 ;  /* 0x0000000000007941 */ /* 0x000fea0003800000 */
.L_x_9792:
[----:B------:R-:W-:-:S04]  /*8cc0*/  LOP3.LUT R18, R18, 0x80000000, RZ, 0xc0, !PT ;  /* 0x8000000012127812 */ /* 0x000fc800078ec0ff */
[----:B------:R-:W-:-:S04]  /*8cd0*/  SHF.R.U32.HI R3, RZ, 0x18, R18 ;  /* 0x00000018ff037819 */ /* 0x000fc80000011612 */
[----:B------:R-:W-:-:S05]  /*8ce0*/  LOP3.LUT R3, R0, R3, RZ, 0xfc, !PT ;  /* 0x0000000300037212 */ /* 0x000fca00078efcff */
[----:B------:R0:W-:Y:S01]  /*8cf0*/  STG.E.U8 desc[UR36][R8.64], R3 ;  /* 0x0000000308007986 */ /* 0x0001e2000c101124 */
[----:B------:R-:W-:Y:S05]  /*8d00*/  BRA `(.L_x_9778) ;  /* 0x00000004009c7947 */ /* 0x000fea0003800000 */
.L_x_9788:
[----:B------:R-:W-:-:S05]  /*8d10*/  F2FP.BF16.F32.PACK_AB R18, RZ, R18 ;  /* 0x00000012ff12723e */ /* 0x000fca00000010ff */
[----:B------:R0:W-:Y:S01]  /*8d20*/  STG.E.U16 desc[UR36][R8.64], R18 ;  /* 0x0000001208007986 */ /* 0x0001e2000c101524 */
[----:B------:R-:W-:Y:S05]  /*8d30*/  BRA `(.L_x_9778) ;  /* 0x0000000400907947 */ /* 0x000fea0003800000 */
.L_x_9785:
        /* <DEDUP_REMOVED lines=11> */
.L_x_9797:
        /* <DEDUP_REMOVED lines=16> */
.L_x_9800:
[----:B------:R-:W-:-:S04]  /*8ef0*/  LOP3.LUT R18, R18, 0x80000000, RZ, 0xc0, !PT ;  /* 0x8000000012127812 */ /* 0x000fc800078ec0ff */
[----:B------:R-:W-:-:S04]  /*8f00*/  SHF.R.U32.HI R3, RZ, 0x18, R18 ;  /* 0x00000018ff037819 */ /* 0x000fc80000011612 */
[----:B------:R-:W-:-:S04]  /*8f10*/  LOP3.LUT R0, R0, R3, RZ, 0xfc, !PT ;  /* 0x0000000300007212 */ /* 0x000fc800078efcff */
[----:B------:R-:W-:-:S07]  /*8f20*/  PRMT R4, R0, 0x7610, R4 ;  /* 0x0000761000047816 */ /* 0x000fce0000000004 */
.L_x_9799:
[----:B------:R-:W-:Y:S05]  /*8f30*/  BSYNC B0 ;  /* 0x0000000000007941 */ /* 0x000fea0003800000 */
.L_x_9798:
[----:B------:R0:W-:Y:S01]  /*8f40*/  STG.E.U8 desc[UR36][R8.64], R4 ;  /* 0x0000000408007986 */ /* 0x0001e2000c101124 */
[----:B------:R-:W-:Y:S05]  /*8f50*/  BRA `(.L_x_9778) ;  /* 0x0000000400087947 */ /* 0x000fea0003800000 */
.L_x_9796:
        /* <DEDUP_REMOVED lines=16> */
.L_x_9803:
[----:B------:R-:W-:-:S04]  /*9060*/  LOP3.LUT R18, R18, 0x80000000, RZ, 0xc0, !PT ;  /* 0x8000000012127812 */ /* 0x000fc800078ec0ff */
[----:B------:R-:W-:-:S04]  /*9070*/  SHF.R.U32.HI R3, RZ, 0x18, R18 ;  /* 0x00000018ff037819 */ /* 0x000fc80000011612 */
[----:B------:R-:W-:-:S04]  /*9080*/  LOP3.LUT R0, R0, R3, RZ, 0xfc, !PT ;  /* 0x0000000300007212 */ /* 0x000fc800078efcff */
[----:B------:R-:W-:-:S07]  /*9090*/  PRMT R4, R0, 0x7610, R4 ;  /* 0x0000761000047816 */ /* 0x000fce0000000004 */
.L_x_9802:
[----:B------:R-:W-:Y:S05]  /*90a0*/  BSYNC B0 ;  /* 0x0000000000007941 */ /* 0x000fea0003800000 */
.L_x_9801:
[----:B------:R0:W-:Y:S01]  /*90b0*/  STG.E.U8 desc[UR36][R8.64], R4 ;  /* 0x0000000408007986 */ /* 0x0001e2000c101124 */
[----:B------:R-:W-:Y:S05]  /*90c0*/  BRA `(.L_x_9778) ;  /* 0x0000000000ac7947 */ /* 0x000fea0003800000 */
.L_x_9795:
        /* <DEDUP_REMOVED lines=21> */
.L_x_9777:
        /* <DEDUP_REMOVED lines=16> */
.L_x_9806:
[----:B------:R-:W-:Y:S05]  /*9320*/  BRA `(.L_x_9778) ;  /* 0x0000000000147947 */ /* 0x000fea0003800000 */
.L_x_9805:
[----:B------:R-:W0:Y:S02]  /*9330*/  F2I.U64.TRUNC R18, R18 ;  /* 0x0000001200127311 */ /* 0x000e24000020d800 */
[----:B0-----:R0:W-:Y:S01]  /*9340*/  STG.E.64 desc[UR36][R8.64], R18 ;  /* 0x0000001208007986 */ /* 0x0011e2000c101b24 */
[----:B------:R-:W-:Y:S05]  /*9350*/  BRA `(.L_x_9778) ;  /* 0x0000000000087947 */ /* 0x000fea0003800000 */
.L_x_9804:
[----:B------:R-:W0:Y:S02]  /*9360*/  F2I.FTZ.U32.TRUNC.NTZ R3, R18 ;  /* 0x0000001200037305 */ /* 0x000e24000021f000 */
[----:B0-----:R0:W-:Y:S02]  /*9370*/  STG.E desc[UR36][R8.64], R3 ;  /* 0x0000000308007986 */ /* 0x0011e4000c101924 */
.L_x_9778:
        /* <DEDUP_REMOVED lines=24> */
.L_x_9810:
[----:B------:R-:W0:Y:S02]  /*9500*/  F2I.S64.TRUNC R22, R22 ;  /* 0x0000001600167311 */ /* 0x000e24000020d900 */
[----:B0-----:R-:W-:-:S05]  /*9510*/  IMAD.MOV.U32 R3, RZ, RZ, R22 ;  /* 0x000000ffff037224 */ /* 0x001fca00078e0016 */
[----:B------:R0:W-:Y:S01]  /*9520*/  STG.E.U8 desc[UR36][R8.64], R3 ;  /* 0x0000000308007986 */ /* 0x0001e2000c101124 */
[----:B------:R-:W-:Y:S05]  /*9530*/  BRA `(.L_x_9812) ;  /* 0x0000000c00407947 */ /* 0x000fea0003800000 */
.L_x_9809:
        /* <DEDUP_REMOVED lines=9> */
.L_x_9814:
[----:B------:R-:W0:Y:S02]  /*95d0*/  F2I.FTZ.TRUNC.NTZ R3, R22 ;  /* 0x0000001600037305 */ /* 0x000e24000021f100 */
[----:B0-----:R0:W-:Y:S01]  /*95e0*/  STG.E desc[UR36][R8.64], R3 ;  /* 0x0000000308007986 */ /* 0x0011e2000c101924 */
[----:B------:R-:W-:Y:S05]  /*95f0*/  BRA `(.L_x_9812) ;  /* 0x0000000c00107947 */ /* 0x000fea0003800000 */
.L_x_9813:
[----:B------:R-:W0:Y:S02]  /*9600*/  F2I.FTZ.TRUNC.NTZ R3, R22 ;  /* 0x0000001600037305 */ /* 0x000e24000021f100 */
[----:B0-----:R0:W-:Y:S01]  /*9610*/  STG.E.U16 desc[UR36][R8.64], R3 ;  /* 0x0000000308007986 */ /* 0x0011e2000c101524 */
[----:B------:R-:W-:Y:S05]  /*9620*/  BRA `(.L_x_9812) ;  /* 0x0000000c00047947 */ /* 0x000fea0003800000 */
.L_x_9808:
        /* <DEDUP_REMOVED lines=8> */
.L_x_9816:
[----:B------:R-:W-:-:S05]  /*96b0*/  F2FP.F16.F32.PACK_AB R22, RZ, R22 ;  /* 0x00000016ff16723e */ /* 0x000fca00000000ff */
[----:B------:R0:W-:Y:S01]  /*96c0*/  STG.E.U16 desc[UR36][R8.64], R22 ;  /* 0x0000001608007986 */ /* 0x0001e2000c101524 */
[----:B------:R-:W-:Y:S05]  /*96d0*/  BRA `(.L_x_9812) ;  /* 0x0000000800d87947 */ /* 0x000fea0003800000 */
.L_x_9815:
        /* <DEDUP_REMOVED lines=9> */
.L_x_9818:
[----:B------:R-:W-:-:S04]  /*9770*/  F2FP.F16.F32.PACK_AB R3, RZ, R22 ;  /* 0x00000016ff03723e */ /* 0x000fc800000000ff */
[----:B------:R-:W-:-:S05]  /*9780*/  PRMT R3, R3, 0x5410, RZ ;  /* 0x0000541003037816 */ /* 0x000fca00000000ff */
[----:B------:R0:W-:Y:S01]  /*9790*/  STG.E desc[UR36][R8.64], R3 ;  /* 0x0000000308007986 */ /* 0x0001e2000c101924 */
[----:B------:R-:W-:Y:S05]  /*97a0*/  BRA `(.L_x_9812) ;  /* 0x0000000800a47947 */ /* 0x000fea0003800000 */
.L_x_9817:
[----:B------:R-:W-:-:S06]  /*97b0*/  FMUL.FTZ R4, R22, 1 ;  /* 0x3f80000016047820 */ /* 0x000fcc0000410000 */
[----:B------:R-:W0:Y:S02]  /*97c0*/  F2F.F64.F32 R4, R4 ;  /* 0x0000000400047310 */ /* 0x000e240000201800 */
[----:B0-----:R0:W-:Y:S01]  /*97d0*/  STG.E.64 desc[UR36][R8.64], R4 ;  /* 0x0000000408007986 */ /* 0x0011e2000c101b24 */
[----:B------:R-:W-:Y:S05]  /*97e0*/  BRA `(.L_x_9812) ;  /* 0x0000000800947947 */ /* 0x000fea0003800000 */
.L_x_9807:
        /* <DEDUP_REMOVED lines=12> */
.L_x_9821:
[----:B------:R-:W-:Y:S01]  /*98b0*/  FMUL.FTZ R4, R22, 1 ;  /* 0x3f80000016047820 */ /* 0x000fe20000410000 */
[----:B------:R-:W-:-:S05]  /*98c0*/  CS2R R6, SRZ ;  /* 0x0000000000067805 */ /* 0x000fca000001ff00 */
[----:B------:R-:W0:Y:S02]  /*98d0*/  F2F.F64.F32 R4, R4 ;  /* 0x0000000400047310 */ /* 0x000e240000201800 */
[----:B0-----:R0:W-:Y:S01]  /*98e0*/  STG.E.128 desc[UR36][R8.64], R4 ;  /* 0x0000000408007986 */ /* 0x0011e2000c101d24 */
[----:B------:R-:W-:Y:S05]  /*98f0*/  BRA `(.L_x_9812) ;  /* 0x0000000800507947 */ /* 0x000fea0003800000 */
.L_x_9820:
        /* <DEDUP_REMOVED lines=20> */
.L_x_9825:
[----:B------:R-:W-:Y:S05]  /*9a40*/  BSYNC B0 ;  /* 0x0000000000007941 */ /* 0x000fea0003800000 */
.L_x_9824:
[----:B------:R-:W-:-:S05]  /*9a50*/  LOP3.LUT R5, R0, R5, RZ, 0xfc, !PT ;  /* 0x0000000500057212 */ /* 0x000fca00078efcff */
[----:B------:R0:W-:Y:S01]  /*9a60*/  STG.E.U8 desc[UR36][R8.64], R5 ;  /* 0x0000000508007986 */ /* 0x0001e2000c101124 */
[----:B------:R-:W-:Y:S05]  /*9a70*/  BRA `(.L_x_9812) ;  /* 0x0000000400f07947 */ /* 0x000fea0003800000 */
.L_x_9823:
        /* <DEDUP_REMOVED lines=12> */
.L_x_9827:
[----:B------:R-:W-:Y:S01]  /*9b40*/  IMAD.MOV.U32 R0, RZ, RZ, 0x7f ;  /* 0x0000007fff007424 */ /* 0x000fe200078e00ff */
[----:B------:R-:W-:-:S04]  /*9b50*/  ISETP.GT.U32.AND P0, PT, R4, 0x7f800000, PT ;  /* 0x7f8000000400780c */ /* 0x000fc80003f04070 */
[----:B------:R-:W-:-:S09]  /*9b60*/  SEL R0, R0, 0x7c, P0 ;  /* 0x0000007c00007807 */ /* 0x000fd20000000000 */
.L_x_9828:
[----:B------:R-:W-:Y:S05]  /*9b70*/  BSYNC B0 ;  /* 0x0000000000007941 */ /* 0x000fea0003800000 */
.L_x_9826:
[----:B------:R-:W-:-:S04]  /*9b80*/  LOP3.LUT R22, R22, 0x80000000, RZ, 0xc0, !PT ;  /* 0x8000000016167812 */ /* 0x000fc800078ec0ff */
[----:B------:R-:W-:-:S04]  /*9b90*/  SHF.R.U32.HI R3, RZ, 0x18, R22 ;  /* 0x00000018ff037819 */ /* 0x000fc80000011616 */
[----:B------:R-:W-:-:S05]  /*9ba0*/  LOP3.LUT R3, R0, R3, RZ, 0xfc, !PT ;  /* 0x0000000300037212 */ /* 0x000fca00078efcff */
[----:B------:R0:W-:Y:S01]  /*9bb0*/  STG.E.U8 desc[UR36][R8.64], R3 ;  /* 0x0000000308007986 */ /* 0x0001e2000c101124 */
[----:B------:R-:W-:Y:S05]  /*9bc0*/  BRA `(.L_x_9812) ;  /* 0x00000004009c7947 */ /* 0x000fea0003800000 */
.L_x_9822:
[----:B------:R-:W-:-:S05]  /*9bd0*/  F2FP.BF16.F32.PACK_AB R22, RZ, R22 ;  /* 0x00000016ff16723e */ /* 0x000fca00000010ff */
[----:B------:R0:W-:Y:S01]  /*9be0*/  STG.E.U16 desc[UR36][R8.64], R22 ;  /* 0x0000001608007986 */ /* 0x0001e2000c101524 */
[----:B------:R-:W-:Y:S05]  /*9bf0*/  BRA `(.L_x_9812) ;  /* 0x0000000400907947 */ /* 0x000fea0003800000 */
.L_x_9819:
        /* <DEDUP_REMOVED lines=11> */
.L_x_9831:
        /* <DEDUP_REMOVED lines=16> */
.L_x_9834:
[----:B------:R-:W-:-:S04]  /*9db0*/  LOP3.LUT R22, R22, 0x80000000, RZ, 0xc0, !PT ;  /* 0x8000000016167812 */ /* 0x000fc800078ec0ff */
[----:B------:R-:W-:-:S04]  /*9dc0*/  SHF.R.U32.HI R3, RZ, 0x18, R22 ;  /* 0x00000018ff037819 */ /* 0x000fc80000011616 */
[----:B------:R-:W-:-:S04]  /*9dd0*/  LOP3.LUT R0, R0, R3, RZ, 0xfc, !PT ;  /* 0x0000000300007212 */ /* 0x000fc800078efcff */
[----:B------:R-:W-:-:S07]  /*9de0*/  PRMT R4, R0, 0x7610, R4 ;  /* 0x0000761000047816 */ /* 0x000fce0000000004 */
.L_x_9833:
[----:B------:R-:W-:Y:S05]  /*9df0*/  BSYNC B0 ;  /* 0x0000000000007941 */ /* 0x000fea0003800000 */
.L_x_9832:
[----:B------:R0:W-:Y:S01]  /*9e00*/  STG.E.U8 desc[UR36][R8.64], R4 ;  /* 0x0000000408007986 */ /* 0x0001e2000c101124 */
[----:B------:R-:W-:Y:S05]  /*9e10*/  BRA `(.L_x_9812) ;  /* 0x0000000400087947 */ /* 0x000fea0003800000 */
.L_x_9830:
        /* <DEDUP_REMOVED lines=16> */
.L_x_9837:
[----:B------:R-:W-:-:S04]  /*9f20*/  LOP3.LUT R22, R22, 0x80000000, RZ, 0xc0, !PT ;  /* 0x8000000016167812 */ /* 0x000fc800078ec0ff */
[----:B------:R-:W-:-:S04]  /*9f30*/  SHF.R.U32.HI R3, RZ, 0x18, R22 ;  /* 0x00000018ff037819 */ /* 0x000fc80000011616 */
[----:B------:R-:W-:-:S04]  /*9f40*/  LOP3.LUT R0, R0, R3, RZ, 0xfc, !PT ;  /* 0x0000000300007212 */ /* 0x000fc800078efcff */
[----:B------:R-:W-:-:S07]  /*9f50*/  PRMT R4, R0, 0x7610, R4 ;  /* 0x0000761000047816 */ /* 0x000fce0000000004 */
.L_x_9836:
[----:B------:R-:W-:Y:S05]  /*9f60*/  BSYNC B0 ;  /* 0x0000000000007941 */ /* 0x000fea0003800000 */
.L_x_9835:
[----:B------:R3:W-:Y:S01]  /*9f70*/  STG.E.U8 desc[UR36][R8.64], R4 ;  /* 0x0000000408007986 */ /* 0x0007e2000c101124 */
[----:B------:R-:W-:Y:S05]  /*9f80*/  BRA `(.L_x_9812) ;  /* 0x0000000000ac7947 */ /* 0x000fea0003800000 */
.L_x_9829:
        /* <DEDUP_REMOVED lines=21> */
.L_x_9811:
        /* <DEDUP_REMOVED lines=16> */
.L_x_9840:
[----:B------:R-:W-:Y:S05]  /*a1e0*/  BRA `(.L_x_9812) ;  /* 0x0000000000147947 */ /* 0x000fea0003800000 */
.L_x_9839:
[----:B------:R-:W0:Y:S02]  /*a1f0*/  F2I.U64.TRUNC R22, R22 ;  /* 0x0000001600167311 */ /* 0x000e24000020d800 */
[----:B0-----:R2:W-:Y:S01]  /*a200*/  STG.E.64 desc[UR36][R8.64], R22 ;  /* 0x0000001608007986 */ /* 0x0015e2000c101b24 */
[----:B------:R-:W-:Y:S05]  /*a210*/  BRA `(.L_x_9812) ;  /* 0x0000000000087947 */ /* 0x000fea0003800000 */
.L_x_9838:
[----:B------:R-:W0:Y:S02]  /*a220*/  F2I.FTZ.U32.TRUNC.NTZ R3, R22 ;  /* 0x0000001600037305 */ /* 0x000e24000021f000 */
[----:B0-----:R0:W-:Y:S02]  /*a230*/  STG.E desc[UR36][R8.64], R3 ;  /* 0x0000000308007986 */ /* 0x0011e4000c101924 */
.L_x_9812:
[----:B------:R-:W-:-:S07]  /*a240*/  VIADD R25, R25, 0x80 ;  /* 0x0000008019197836 */ /* 0x000fce0000000000 */
.L_x_9772:
[----:B------:R-:W-:Y:S05]  /*a250*/  BSYNC B6 ;  /* 0x0000000000067941 */ /* 0x000fea0003800000 */
.L_x_9771:
        /* <DEDUP_REMOVED lines=22> */
.L_x_9844:
[----:B------:R-:W0:Y:S02]  /*a3c0*/  F2I.S64.TRUNC R24, R24 ;  /* 0x0000001800187311 */ /* 0x000e24000020d900 */
[----:B0-----:R-:W-:-:S05]  /*a3d0*/  IMAD.MOV.U32 R5, RZ, RZ, R24 ;  /* 0x000000ffff057224 */ /* 0x001fca00078e0018 */
[----:B------:R-:W-:Y:S01]  /*a3e0*/  STG.E.U8 desc[UR36][R2.64], R5 ;  /* 0x0000000502007986 */ /* 0x000fe2000c101124 */
[----:B------:R-:W-:Y:S05]  /*a3f0*/  EXIT ;  /* 0x000000000000794d */ /* 0x000fea0003800000 */
.L_x_9843:
        /* <DEDUP_REMOVED lines=9> */
.L_x_9847:
[----:B------:R-:W0:Y:S02]  /*a490*/  F2I.FTZ.TRUNC.NTZ R5, R24 ;  /* 0x0000001800057305 */ /* 0x000e24000021f100 */
[----:B0-----:R-:W-:Y:S01]  /*a4a0*/  STG.E desc[UR36][R2.64], R5 ;  /* 0x0000000502007986 */ /* 0x001fe2000c101924 */
[----:B------:R-:W-:Y:S05]  /*a4b0*/  EXIT ;  /* 0x000000000000794d */ /* 0x000fea0003800000 */
.L_x_9846:
[----:B------:R-:W0:Y:S02]  /*a4c0*/  F2I.FTZ.TRUNC.NTZ R5, R24 ;  /* 0x0000001800057305 */ /* 0x000e24000021f100 */
[----:B0-----:R-:W-:Y:S01]  /*a4d0*/  STG.E.U16 desc[UR36][R2.64], R5 ;  /* 0x0000000502007986 */ /* 0x001fe2000c101524 */
[----:B------:R-:W-:Y:S05]  /*a4e0*/  EXIT ;  /* 0x000000000000794d */ /* 0x000fea0003800000 */
.L_x_9842:
        /* <DEDUP_REMOVED lines=8> */
.L_x_9849:
[----:B------:R-:W-:-:S05]  /*a570*/  F2FP.F16.F32.PACK_AB R24, RZ, R24 ;  /* 0x00000018ff18723e */ /* 0x000fca00000000ff */
[----:B------:R-:W-:Y:S01]  /*a580*/  STG.E.U16 desc[UR36][R2.64], R24 ;  /* 0x0000001802007986 */ /* 0x000fe2000c101524 */
[----:B------:R-:W-:Y:S05]  /*a590*/  EXIT ;  /* 0x000000000000794d */ /* 0x000fea0003800000 */
.L_x_9848:
        /* <DEDUP_REMOVED lines=9> */
.L_x_9851:
[----:B------:R-:W-:-:S04]  /*a630*/  F2FP.F16.F32.PACK_AB R5, RZ, R24 ;  /* 0x00000018ff05723e */ /* 0x000fc800000000ff */
[----:B------:R-:W-:-:S05]  /*a640*/  PRMT R5, R5, 0x5410, RZ ;  /* 0x0000541005057816 */ /* 0x000fca00000000ff */
[----:B------:R-:W-:Y:S01]  /*a650*/  STG.E desc[UR36][R2.64], R5 ;  /* 0x0000000502007986 */ /* 0x000fe2000c101924 */
[----:B------:R-:W-:Y:S05]  /*a660*/  EXIT ;  /* 0x000000000000794d */ /* 0x000fea0003800000 */
.L_x_9850:
[----:B------:R-:W-:-:S06]  /*a670*/  FMUL.FTZ R4, R24, 1 ;  /* 0x3f80000018047820 */ /* 0x000fcc0000410000 */
[----:B------:R-:W0:Y:S02]  /*a680*/  F2F.F64.F32 R4, R4 ;  /* 0x0000000400047310 */ /* 0x000e240000201800 */
[----:B0-----:R-:W-:Y:S01]  /*a690*/  STG.E.64 desc[UR36][R2.64], R4 ;  /* 0x0000000402007986 */ /* 0x001fe2000c101b24 */
[----:B------:R-:W-:Y:S05]  /*a6a0*/  EXIT ;  /* 0x000000000000794d */ /* 0x000fea0003800000 */
.L_x_9841:
        /* <DEDUP_REMOVED lines=12> */
.L_x_9854:
[----:B------:R-:W-:Y:S01]  /*a770*/  FMUL.FTZ R4, R24, 1 ;  /* 0x3f80000018047820 */ /* 0x000fe20000410000 */
[----:B------:R-:W-:-:S05]  /*a780*/  CS2R R6, SRZ ;  /* 0x0000000000067805 */ /* 0x000fca000001ff00 */
[----:B------:R-:W0:Y:S02]  /*a790*/  F2F.F64.F32 R4, R4 ;  /* 0x0000000400047310 */ /* 0x000e240000201800 */
[----:B0-----:R-:W-:Y:S01]  /*a7a0*/  STG.E.128 desc[UR36][R2.64], R4 ;  /* 0x0000000402007986 */ /* 0x001fe2000c101d24 */
[----:B------:R-:W-:Y:S05]  /*a7b0*/  EXIT ;  /* 0x000000000000794d */ /* 0x000fea0003800000 */
.L_x_9853:
        /* <DEDUP_REMOVED lines=20> */
.L_x_9858:
[----:B------:R-:W-:Y:S05]  /*a900*/  BSYNC B0 ;  /* 0x0000000000007941 */ /* 0x000fea0003800000 */
.L_x_9857:
[----:B------:R-:W-:-:S05]  /*a910*/  LOP3.LUT R7, R0, R7, RZ, 0xfc, !PT ;  /* 0x0000000700077212 */ /* 0x000fca00078efcff */
[----:B------:R-:W-:Y:S01]  /*a920*/  STG.E.U8 desc[UR36][R2.64], R7 ;  /* 0x0000000702007986 */ /* 0x000fe2000c101124 */
[----:B------:R-:W-:Y:S05]  /*a930*/  EXIT ;  /* 0x000000000000794d */ /* 0x000fea0003800000 */
.L_x_9856:
        /* <DEDUP_REMOVED lines=12> */
.L_x_9860:
[----:B------:R-:W-:Y:S01]  /*aa00*/  IMAD.MOV.U32 R0, RZ, RZ, 0x7f ;  /* 0x0000007fff007424 */ /* 0x000fe200078e00ff */
[----:B------:R-:W-:-:S04]  /*aa10*/  ISETP.GT.U32.AND P0, PT, R4, 0x7f800000, PT ;  /* 0x7f8000000400780c */ /* 0x000fc80003f04070 */
[----:B------:R-:W-:-:S09]  /*aa20*/  SEL R0, R0, 0x7c, P0 ;  /* 0x0000007c00007807 */ /* 0x000fd20000000000 */
.L_x_9861:
[----:B------:R-:W-:Y:S05]  /*aa30*/  BSYNC B0 ;  /* 0x0000000000007941 */ /* 0x000fea0003800000 */
.L_x_9859:
[----:B------:R-:W-:-:S04]  /*aa40*/  LOP3.LUT R24, R24, 0x80000000, RZ, 0xc0, !PT ;  /* 0x8000000018187812 */ /* 0x000fc800078ec0ff */
[----:B------:R-:W-:-:S04]  /*aa50*/  SHF.R.U32.HI R5, RZ, 0x18, R24 ;  /* 0x00000018ff057819 */ /* 0x000fc80000011618 */
[----:B------:R-:W-:-:S05]  /*aa60*/  LOP3.LUT R5, R0, R5, RZ, 0xfc, !PT ;  /* 0x0000000500057212 */ /* 0x000fca00078efcff */
[----:B------:R-:W-:Y:S01]  /*aa70*/  STG.E.U8 desc[UR36][R2.64], R5 ;  /* 0x0000000502007986 */ /* 0x000fe2000c101124 */
[----:B------:R-:W-:Y:S05]  /*aa80*/  EXIT ;  /* 0x000000000000794d */ /* 0x000fea0003800000 */
.L_x_9855:
[----:B------:R-:W-:-:S05]  /*aa90*/  F2FP.BF16.F32.PACK_AB R24, RZ, R24 ;  /* 0x00000018ff18723e */ /* 0x000fca00000010ff */
[----:B------:R-:W-:Y:S01]  /*aaa0*/  STG.E.U16 desc[UR36][R2.64], R24 ;  /* 0x0000001802007986 */ /* 0x000fe2000c101524 */
[----:B------:R-:W-:Y:S05]  /*aab0*/  EXIT ;  /* 0x000000000000794d */ /* 0x000fea0003800000 */
.L_x_9852:
        /* <DEDUP_REMOVED lines=11> */
.L_x_9864:
        /* <DEDUP_REMOVED lines=16> */
.L_x_9867:
[----:B------:R-:W-:-:S04]  /*ac70*/  LOP3.LUT R24, R24, 0x80000000, RZ, 0xc0, !PT ;  /* 0x8000000018187812 */ /* 0x000fc800078ec0ff */
[----:B------:R-:W-:-:S04]  /*ac80*/  SHF.R.U32.HI R5, RZ, 0x18, R24 ;  /* 0x00000018ff057819 */ /* 0x000fc80000011618 */
[----:B------:R-:W-:-:S04]  /*ac90*/  LOP3.LUT R4, R4, R5, RZ, 0xfc, !PT ;  /* 0x0000000504047212 */ /* 0x000fc800078efcff */
[----:B------:R-:W-:-:S07]  /*aca0*/  PRMT R0, R4, 0x7610, R0 ;  /* 0x0000761004007816 */ /* 0x000fce0000000000 */
.L_x_9866:
[----:B------:R-:W-:Y:S05]  /*acb0*/  BSYNC B0 ;  /* 0x0000000000007941 */ /* 0x000fea0003800000 */
.L_x_9865:
[----:B------:R-:W-:Y:S01]  /*acc0*/  STG.E.U8 desc[UR36][R2.64], R0 ;  /* 0x0000000002007986 */ /* 0x000fe2000c101124 */
[----:B------:R-:W-:Y:S05]  /*acd0*/  EXIT ;  /* 0x000000000000794d */ /* 0x000fea0003800000 */
.L_x_9863:
        /* <DEDUP_REMOVED lines=16> */
.L_x_9870:
[----:B------:R-:W-:-:S04]  /*ade0*/  LOP3.LUT R24, R24, 0x80000000, RZ, 0xc0, !PT ;  /* 0x8000000018187812 */ /* 0x000fc800078ec0ff */
[----:B------:R-:W-:-:S04]  /*adf0*/  SHF.R.U32.HI R5, RZ, 0x18, R24 ;  /* 0x00000018ff057819 */ /* 0x000fc80000011618 */
[----:B------:R-:W-:-:S04]  /*ae00*/  LOP3.LUT R4, R4, R5, RZ, 0xfc, !PT ;  /* 0x0000000504047212 */ /* 0x000fc800078efcff */
[----:B------:R-:W-:-:S07]  /*ae10*/  PRMT R0, R4, 0x7610, R0 ;  /* 0x0000761004007816 */ /* 0x000fce0000000000 */
.L_x_9869:
[----:B------:R-:W-:Y:S05]  /*ae20*/  BSYNC B0 ;  /* 0x0000000000007941 */ /* 0x000fea0003800000 */
.L_x_9868:
[----:B------:R-:W-:Y:S01]  /*ae30*/  STG.E.U8 desc[UR36][R2.64], R0 ;  /* 0x0000000002007986 */ /* 0x000fe2000c101124 */
[----:B------:R-:W-:Y:S05]  /*ae40*/  EXIT ;  /* 0x000000000000794d */ /* 0x000fea0003800000 */
.L_x_9862:
        /* <DEDUP_REMOVED lines=21> */
.L_x_9845:
        /* <DEDUP_REMOVED lines=16> */
.L_x_9873:
[----:B------:R-:W-:Y:S05]  /*b0a0*/  EXIT ;  /* 0x000000000000794d */ /* 0x000fea0003800000 */
.L_x_9872:
[----:B------:R-:W0:Y:S02]  /*b0b0*/  F2I.U64.TRUNC R24, R24 ;  /* 0x0000001800187311 */ /* 0x000e24000020d800 */
[----:B0-----:R-:W-:Y:S01]  /*b0c0*/  STG.E.64 desc[UR36][R2.64], R24 ;  /* 0x0000001802007986 */ /* 0x001fe2000c101b24 */
[----:B------:R-:W-:Y:S05]  /*b0d0*/  EXIT ;  /* 0x000000000000794d */ /* 0x000fea0003800000 */
.L_x_9871:
[----:B------:R-:W0:Y:S02]  /*b0e0*/  F2I.FTZ.U32.TRUNC.NTZ R5, R24 ;  /* 0x0000001800057305 */ /* 0x000e24000021f000 */
[----:B0-----:R-:W-:Y:S01]  /*b0f0*/  STG.E desc[UR36][R2.64], R5 ;  /* 0x0000000502007986 */ /* 0x001fe2000c101924 */
[----:B------:R-:W-:Y:S05]  /*b100*/  EXIT ;  /* 0x000000000000794d */ /* 0x000fea0003800000 */
.L_x_9874:
        /* <DEDUP_REMOVED lines=15> */
.L_x_42195:


//--------------------- .text._ZN2at6native18elementwise_kernelILi128ELi2EZNS0_22gpu_kernel_impl_nocastINS0_13BinaryFunctorIfffZZZNS0_16fmax_kernel_cudaERNS_18TensorIteratorBaseEENKUlvE_clEvENKUlvE0_clEvEUlffE_EEEEvS5_RKT_EUliE_EEviT1_ --------------------------
	.section	.text._ZN2at6native18elementwise_kernelILi128ELi2EZNS0_22gpu_kernel_impl_nocastINS0_13BinaryFunctorIfffZZZNS0_16fmax_kernel_cudaERNS_18TensorIteratorBaseEENKUlvE_clEvENKUlvE0_clEvEUlffE_EEEEvS5_RKT_EUliE_EEviT1_,"ax",@progbits
	.align	128
        .global         _ZN2at6native18elementwise_kernelILi128ELi2EZNS0_22gpu_kernel_impl_nocastINS0_13BinaryFunctorIfffZZZNS0_16fmax_kernel_cudaERNS_18TensorIteratorBaseEENKUlvE_clEvENKUlvE0_clEvEUlffE_EEEEvS5_RKT_EUliE_EEviT1_
        .type           _ZN2at6native18elementwise_kernelILi128ELi2EZNS0_22gpu_kernel_impl_nocastINS0_13BinaryFunctorIfffZZZNS0_16fmax_kernel_cudaERNS_18TensorIteratorBaseEENKUlvE_clEvENKUlvE0_clEvEUlffE_EEEEvS5_RKT_EUliE_EEviT1_,@function
        .size           _ZN2at6native18elementwise_kernelILi128ELi2EZNS0_22gpu_kernel_impl_nocastINS0_13BinaryFunctorIfffZZZNS0_16fmax_kernel_cudaERNS_18TensorIteratorBaseEENKUlvE_clEvENKUlvE0_clEvEUlffE_EEEEvS5_RKT_EUliE_EEviT1_,(.L_x_42196 - _ZN2at6native18elementwise_kernelILi128ELi2EZNS0_22gpu_kernel_impl_nocastINS0_13BinaryFunctorIfffZZZNS0_16fmax_kernel_cudaERNS_18TensorIteratorBaseEENKUlvE_clEvENKUlvE0_clEvEUlffE_EEEEvS5_RKT_EUliE_EEviT1_)
        .other          _ZN2at6native18elementwise_kernelILi128ELi2EZNS0_22gpu_kernel_impl_nocastINS0_13BinaryFunctorIfffZZZNS0_16fmax_kernel_cudaERNS_18TensorIteratorBaseEENKUlvE_clEvENKUlvE0_clEvEUlffE_EEEEvS5_RKT_EUliE_EEviT1_,@"STO_CUDA_ENTRY STV_DEFAULT"
_ZN2at6native18elementwise_kernelILi128ELi2EZNS0_22gpu_kernel_impl_nocastINS0_13BinaryFunctorIfffZZZNS0_16fmax_kernel_cudaERNS_18TensorIteratorBaseEENKUlvE_clEvENKUlvE0_clEvEUlffE_EEEEvS5_RKT_EUliE_EEviT1_:
.text._ZN2at6native18elementwise_kernelILi128ELi2EZNS0_22gpu_kernel_impl_nocastINS0_13BinaryFunctorIfffZZZNS0_16fmax_kernel_cudaERNS_18TensorIteratorBaseEENKUlvE_clEvENKUlvE0_clEvEUlffE_EEEEvS5_RKT_EUliE_EEviT1_:
        /* <DEDUP_REMOVED lines=363> */
.L_x_9877:
        /* <DEDUP_REMOVED lines=12> */
[----:B--2---:R-:W-:-:S05]  /*1770*/  FMNMX.FTZ R11, R4, R7, !PT ;  /* 0x00000007040b7209 */ /* 0x004fca0007810000 */
[----:B------:R0:W-:Y:S02]  /*1780*/  STG.E desc[UR4][R2.64], R11 ;  /* 0x0000000b02007986 */ /* 0x0001e4000c101904 */
.L_x_9876:
[----:B------:R-:W-:Y:S05]  /*1790*/  BSYNC B0 ;  /* 0x0000000000007941 */ /* 0x000fea0003800000 */
.L_x_9875:
        /* <DEDUP_REMOVED lines=355> */
.L_x_9878:
        /* <DEDUP_REMOVED lines=11> */
[----:B--2---:R-:W-:-:S05]  /*2e80*/  FMNMX.FTZ R9, R4, R7, !PT ;  /* 0x0000000704097209 */ /* 0x004fca0007810000 */
[----:B------:R-:W-:Y:S01]  /*2e90*/  STG.E desc[UR4][R2.64], R9 ;  /* 0x0000000902007986 */ /* 0x000fe2000c101904 */
[----:B------:R-:W-:Y:S05]  /*2ea0*/  EXIT ;  /* 0x000000000000794d */ /* 0x000fea0003800000 */
.L_x_9879:
        /* <DEDUP_REMOVED lines=13> */
.L_x_42196:


//--------------------- .text._ZN2at6native27unrolled_elementwise_kernelINS0_13BinaryFunctorIfffZZZNS0_16fmax_kernel_cudaERNS_18TensorIteratorBaseEENKUlvE_clEvENKUlvE0_clEvEUlffE_EESt5arrayIPcLm3EELi4E23TrivialOffsetCalculatorILi2EjESC_ILi1EjENS0_6memory15LoadWithoutCastENSF_16StoreWithoutCastEEEviT_T0_T2_T3_T4_T5_ --------------------------
	.section	.text._ZN2at6native27unrolled_elementwise_kernelINS0_13BinaryFunctorIfffZZZNS0_16fmax_kernel_cudaERNS_18TensorIteratorBaseEENKUlvE_clEvENKUlvE0_clEvEUlffE_EESt5arrayIPcLm3EELi4E23TrivialOffsetCalculatorILi2EjESC_ILi1EjENS0_6memory15LoadWithoutCastENSF_16StoreWithoutCastEEEviT_T0_T2_T3_T4_T5_,"ax",@progbits
	.align	128
        .global         _ZN2at6native27unrolled_elementwise_kernelINS0_13BinaryFunctorIfffZZZNS0_16fmax_kernel_cudaERNS_18TensorIteratorBaseEENKUlvE_clEvENKUlvE0_clEvEUlffE_EESt5arrayIPcLm3EELi4E23TrivialOffsetCalculatorILi2EjESC_ILi1EjENS0_6memory15LoadWithoutCastENSF_16StoreWithoutCastEEEviT_T0_T2_T3_T4_T5_
        .type           _ZN2at6native27unrolled_elementwise_kernelINS0_13BinaryFunctorIfffZZZNS0_16fmax_kernel_cudaERNS_18TensorIteratorBaseEENKUlvE_clEvENKUlvE0_clEvEUlffE_EESt5arrayIPcLm3EELi4E23TrivialOffsetCalculatorILi2EjESC_ILi1EjENS0_6memory15LoadWithoutCastENSF_16StoreWithoutCastEEEviT_T0_T2_T3_T4_T5_,@function
        .size           _ZN2at6native27unrolled_elementwise_kernelINS0_13BinaryFunctorIfffZZZNS0_16fmax_kernel_cudaERNS_18TensorIteratorBaseEENKUlvE_clEvENKUlvE0_clEvEUlffE_EESt5arrayIPcLm3EELi4E23TrivialOffsetCalculatorILi2EjESC_ILi1EjENS0_6memory15LoadWithoutCastENSF_16StoreWithoutCastEEEviT_T0_T2_T3_T4_T5_,(.L_x_42197 - _ZN2at6native27unrolled_elementwise_kernelINS0_13BinaryFunctorIfffZZZNS0_16fmax_kernel_cudaERNS_18TensorIteratorBaseEENKUlvE_clEvENKUlvE0_clEvEUlffE_EESt5arrayIPcLm3EELi4E23TrivialOffsetCalculatorILi2EjESC_ILi1EjENS0_6memory15LoadWithoutCastENSF_16StoreWithoutCastEEEviT_T0_T2_T3_T4_T5_)
        .other          _ZN2at6native27unrolled_elementwise_kernelINS0_13BinaryFunctorIfffZZZNS0_16fmax_kernel_cudaERNS_18TensorIteratorBaseEENKUlvE_clEvENKUlvE0_clEvEUlffE_EESt5arrayIPcLm3EELi4E23TrivialOffsetCalculatorILi2EjESC_ILi1EjENS0_6memory15LoadWithoutCastENSF_16StoreWithoutCastEEEviT_T0_T2_T3_T4_T5_,@"STO_CUDA_ENTRY STV_DEFAULT"
_ZN2at6native27unrolled_elementwise_kernelINS0_13BinaryFunctorIfffZZZNS0_16fmax_kernel_cudaERNS_18TensorIteratorBaseEENKUlvE_clEvENKUlvE0_clEvEUlffE_EESt5arrayIPcLm3EELi4E23TrivialOffsetCalculatorILi2EjESC_ILi1EjENS0_6memory15LoadWithoutCastENSF_16StoreWithoutCastEEEviT_T0_T2_T3_T4_T5_:
.text._ZN2at6native27unrolled_elementwise_kernelINS0_13BinaryFunctorIfffZZZNS0_16fmax_kernel_cudaERNS_18TensorIteratorBaseEENKUlvE_clEvENKUlvE0_clEvEUlffE_EESt5arrayIPcLm3EELi4E23TrivialOffsetCalculatorILi2EjESC_ILi1EjENS0_6memory15LoadWithoutCastENSF_16StoreWithoutCastEEEviT_T0_T2_T3_T4_T5_:
        /* <DEDUP_REMOVED lines=59> */
[----:B---3--:R-:W-:-:S05]  /*03b0*/  @!P0 FMNMX.FTZ R0, R19, R16, !PT ;  /* 0x0000001013008209 */ /* 0x008fca0007810000 */
[----:B------:R0:W-:Y:S04]  /*03c0*/  @!P0 STG.E desc[UR4][R2.64], R0 ;  /* 0x0000000002008986 */ /* 0x0001e8000c101904 */
[----:B--2---:R-:W-:Y:S02]  /*03d0*/  @!P1 FMNMX.FTZ R20, R25, R22, !PT ;  /* 0x0000001619149209 */ /* 0x004fe40007810000 */
        /* <DEDUP_REMOVED lines=12> */
.L_x_9881:
[----:B------:R-:W-:Y:S05]  /*04a0*/  BSYNC B0 ;  /* 0x0000000000007941 */ /* 0x000fea0003800000 */
.L_x_9880:
[----:B------:R-:W-:-:S13]  /*04b0*/  ISETP.GE.AND P0, PT, R4, R17, PT ;  /* 0x000000110400720c */ /* 0x000fda0003f06270 */
[----:B------:R-:W-:Y:S05]  /*04c0*/  @P0 EXIT ;  /* 0x000000000000094d */ /* 0x000fea0003800000 */
[----:B0-----:R-:W0:Y:S01]  /*04d0*/  LDC.64 R2, c[0x0][0x218] ;  /* 0x00008600ff027b82 */ /* 0x001e220000000a00 */
[----:B------:R-:W-:Y:S02]  /*04e0*/  ISETP.GE.AND P0, PT, R6, R17, PT ;  /* 0x000000110600720c */ /* 0x000fe40003f06270 */
[----:B------:R-:W-:-:S11]  /*04f0*/  LEA R15, R15, R4, 0x9 ;  /* 0x000000040f0f7211 */ /* 0x000fd600078e48ff */
[----:B-----5:R-:W-:Y:S01]  /*0500*/  @!P0 FMNMX.FTZ R5, R9, R8, !PT ;  /* 0x0000000809058209 */ /* 0x020fe20007810000 */
[----:B0-----:R-:W-:-:S05]  /*0510*/  IMAD.WIDE.U32 R2, R15, 0x4, R2 ;  /* 0x000000040f027825 */ /* 0x001fca00078e0002 */
[----:B------:R-:W-:Y:S01]  /*0520*/  STG.E desc[UR4][R2.64], R5 ;  /* 0x0000000502007986 */ /* 0x000fe2000c101904 */
[----:B------:R-:W-:Y:S05]  /*0530*/  EXIT ;  /* 0x000000000000794d */ /* 0x000fea0003800000 */
.L_x_9882:
        /* <DEDUP_REMOVED lines=12> */
.L_x_42197:


//--------------------- .text._ZN2at6native29vectorized_elementwise_kernelILi2ENS0_13BinaryFunctorIfffZZZNS0_16fmax_kernel_cudaERNS_18TensorIteratorBaseEENKUlvE_clEvENKUlvE0_clEvEUlffE_EESt5arrayIPcLm3EEEEviT0_T1_ --------------------------
	.section	.text._ZN2at6native29vectorized_elementwise_kernelILi2ENS0_13BinaryFunctorIfffZZZNS0_16fmax_kernel_cudaERNS_18TensorIteratorBaseEENKUlvE_clEvENKUlvE0_clEvEUlffE_EESt5arrayIPcLm3EEEEviT0_T1_,"ax",@progbits
	.align	128
        .global         _ZN2at6native29vectorized_elementwise_kernelILi2ENS0_13BinaryFunctorIfffZZZNS0_16fmax_kernel_cudaERNS_18TensorIteratorBaseEENKUlvE_clEvENKUlvE0_clEvEUlffE_EESt5arrayIPcLm3EEEEviT0_T1_
        .type           _ZN2at6native29vectorized_elementwise_kernelILi2ENS0_13BinaryFunctorIfffZZZNS0_16fmax_kernel_cudaERNS_18TensorIteratorBaseEENKUlvE_clEvENKUlvE0_clEvEUlffE_EESt5arrayIPcLm3EEEEviT0_T1_,@function
        .size           _ZN2at6native29vectorized_elementwise_kernelILi2ENS0_13BinaryFunctorIfffZZZNS0_16fmax_kernel_cudaERNS_18TensorIteratorBaseEENKUlvE_clEvENKUlvE0_clEvEUlffE_EESt5arrayIPcLm3EEEEviT0_T1_,(.L_x_42198 - _ZN2at6native29vectorized_elementwise_kernelILi2ENS0_13BinaryFunctorIfffZZZNS0_16fmax_kernel_cudaERNS_18TensorIteratorBaseEENKUlvE_clEvENKUlvE0_clEvEUlffE_EESt5arrayIPcLm3EEEEviT0_T1_)
        .other          _ZN2at6native29vectorized_elementwise_kernelILi2ENS0_13BinaryFunctorIfffZZZNS0_16fmax_kernel_cudaERNS_18TensorIteratorBaseEENKUlvE_clEvENKUlvE0_clEvEUlffE_EESt5arrayIPcLm3EEEEviT0_T1_,@"STO_CUDA_ENTRY STV_DEFAULT"
_ZN2at6native29vectorized_elementwise_kernelILi2ENS0_13BinaryFunctorIfffZZZNS0_16fmax_kernel_cudaERNS_18TensorIteratorBaseEENKUlvE_clEvENKUlvE0_clEvEUlffE_EESt5arrayIPcLm3EEEEviT0_T1_:
.text._ZN2at6native29vectorized_elementwise_kernelILi2ENS0_13BinaryFunctorIfffZZZNS0_16fmax_kernel_cudaERNS_18TensorIteratorBaseEENKUlvE_clEvENKUlvE0_clEvEUlffE_EESt5arrayIPcLm3EEEEviT0_T1_:
        /* <DEDUP_REMOVED lines=26> */
[----:B--2---:R-:W-:Y:S02]  /*01a0*/  FMNMX.FTZ R23, R23, R25, !PT ;  /* 0x0000001917177209 */ /* 0x004fe40007810000 */
[----:B------:R-:W-:Y:S02]  /*01b0*/  FMNMX.FTZ R22, R22, R24, !PT ;  /* 0x0000001816167209 */ /* 0x000fe40007810000 */
[----:B----4-:R-:W-:Y:S02]  /*01c0*/  FMNMX.FTZ R9, R13, R9, !PT ;  /* 0x000000090d097209 */ /* 0x010fe40007810000 */
[----:B------:R-:W-:Y:S02]  /*01d0*/  FMNMX.FTZ R8, R12, R8, !PT ;  /* 0x000000080c087209 */ /* 0x000fe40007810000 */
[----:B-----5:R-:W-:Y:S02]  /*01e0*/  FMNMX.FTZ R5, R5, R7, !PT ;  /* 0x0000000705057209 */ /* 0x020fe40007810000 */
[----:B------:R-:W-:Y:S01]  /*01f0*/  FMNMX.FTZ R4, R4, R6, !PT ;  /* 0x0000000604047209 */ /* 0x000fe20007810000 */
[----:B------:R-:W-:Y:S01]  /*0200*/  STG.E.64 desc[UR4][R20.64], R22 ;  /* 0x0000001614007986 */ /* 0x000fe2000c101b04 */
[----:B------:R-:W-:-:S02]  /*0210*/  FMNMX.FTZ R11, R11, R15, !PT ;  /* 0x0000000f0b0b7209 */ /* 0x000fc40007810000 */
[----:B------:R-:W-:Y:S01]  /*0220*/  FMNMX.FTZ R10, R10, R14, !PT ;  /* 0x0000000e0a0a7209 */ /* 0x000fe20007810000 */
[----:B------:R-:W-:Y:S04]  /*0230*/  STG.E.64 desc[UR4][R20.64+0x400], R8 ;  /* 0x0004000814007986 */ /* 0x000fe8000c101b04 */
[----:B------:R-:W-:Y:S04]  /*0240*/  STG.E.64 desc[UR4][R20.64+0x800], R4 ;  /* 0x0008000414007986 */ /* 0x000fe8000c101b04 */
[----:B------:R-:W-:Y:S01]  /*0250*/  STG.E.64 desc[UR4][R20.64+0xc00], R10 ;  /* 0x000c000a14007986 */ /* 0x000fe2000c101b04 */
[----:B------:R-:W-:Y:S05]  /*0260*/  EXIT ;  /* 0x000000000000794d */ /* 0x000fea0003800000 */
.L_x_9883:
        /* <DEDUP_REMOVED lines=44> */
[----:B--2---:R-:W-:Y:S01]  /*0530*/  @!P0 FMNMX.FTZ R25, R12, R3, !PT ;  /* 0x000000030c198209 */ /* 0x004fe20007810000 */
        /* <DEDUP_REMOVED lines=45> */
[----:B----4-:R-:W-:Y:S01]  /*0810*/  @!P1 FMNMX.FTZ R4, R3, R24, !PT ;  /* 0x0000001803049209 */ /* 0x010fe20007810000 */
[----:B------:R-:W-:-:S05]  /*0820*/  VIADD R3, R15, 0x100 ;  /* 0x000001000f037836 */ /* 0x000fca0000000000 */
[----:B------:R-:W-:Y:S02]  /*0830*/  ISETP.GE.AND P1, PT, R3, R2, PT ;  /* 0x000000020300720c */ /* 0x000fe40003f26270 */
[----:B------:R-:W-:-:S11]  /*0840*/  IADD3 R3, R15, 0x180, RZ ;  /* 0x000001800f037810 */ /* 0x000fd60007ffe0ff */
[----:B---3--:R-:W-:Y:S02]  /*0850*/  @!P1 FMNMX.FTZ R5, R11, R12, !PT ;  /* 0x0000000c0b059209 */ /* 0x008fe40007810000 */
        /* <DEDUP_REMOVED lines=15> */
[----:B-----5:R-:W-:Y:S02]  /*0950*/  @!P5 FMNMX.FTZ R6, R22, R23, !PT ;  /* 0x000000171606d209 */ /* 0x020fe40007810000 */
[----:B------:R-:W-:Y:S02]  /*0960*/  @!P4 FMNMX.FTZ R7, R20, R21, !PT ;  /* 0x000000151407c209 */ /* 0x000fe40007810000 */
[----:B--2---:R-:W-:Y:S02]  /*0970*/  @!P3 FMNMX.FTZ R8, R18, R19, !PT ;  /* 0x000000131208b209 */ /* 0x004fe40007810000 */
[----:B------:R-:W-:-:S02]  /*0980*/  @!P2 FMNMX.FTZ R9, R27, R26, !PT ;  /* 0x0000001a1b09a209 */ /* 0x000fc40007810000 */
[----:B------:R-:W-:-:S03]  /*0990*/  @!P1 FMNMX.FTZ R10, R29, R28, !PT ;  /* 0x0000001c1d0a9209 */ /* 0x000fc60007810000 */
        /* <DEDUP_REMOVED lines=13> */
.L_x_9886:
[----:B------:R-:W-:-:S13]  /*0a70*/  ISETP.GE.AND P0, PT, R15, R2, PT ;  /* 0x000000020f00720c */ /* 0x000fda0003f06270 */
[----:B------:R-:W-:Y:S05]  /*0a80*/  @P0 BRA `(.L_x_9888) ;  /* 0x0000000000300947 */ /* 0x000fea0003800000 */
[----:B0-----:R-:W0:Y:S01]  /*0a90*/  LDC.64 R4, c[0x0][0x218] ;  /* 0x00008600ff047b82 */ /* 0x001e220000000a00 */
[----:B------:R-:W-:Y:S01]  /*0aa0*/  IADD3 R3, R0, R15, RZ ;  /* 0x0000000f00037210 */ /* 0x000fe20007ffe0ff */
[----:B------:R-:W-:-:S04]  /*0ab0*/  VIADD R15, R15, 0x80 ;  /* 0x000000800f0f7836 */ /* 0x000fc80000000000 */
[----:B0-----:R-:W-:-:S05]  /*0ac0*/  IMAD.WIDE.U32 R4, R3, 0x4, R4 ;  /* 0x0000000403047825 */ /* 0x001fca00078e0004 */
[----:B------:R1:W-:Y:S02]  /*0ad0*/  STG.E desc[UR4][R4.64], R6 ;  /* 0x0000000604007986 */ /* 0x0003e4000c101904 */
.L_x_9887:
[----:B------:R-:W-:-:S13]  /*0ae0*/  ISETP.GE.AND P0, PT, R15, R2, PT ;  /* 0x000000020f00720c */ /* 0x000fda0003f06270 */
[----:B------:R-:W-:Y:S05]  /*0af0*/  @P0 BRA `(.L_x_9889) ;  /* 0x0000000000340947 */ /* 0x000fea0003800000 */
[----:B01----:R-:W0:Y:S01]  /*0b00*/  LDC.64 R4, c[0x0][0x218] ;  /* 0x00008600ff047b82 */ /* 0x003e220000000a00 */
[----:B------:R-:W-:Y:S01]  /*0b10*/  IADD3 R3, R0, R15, RZ ;  /* 0x0000000f00037210 */ /* 0x000fe20007ffe0ff */
[----:B------:R-:W-:-:S04]  /*0b20*/  VIADD R15, R15, 0x80 ;  /* 0x000000800f0f7836 */ /* 0x000fc80000000000 */
[----:B0-----:R-:W-:-:S05]  /*0b30*/  IMAD.WIDE.U32 R4, R3, 0x4, R4 ;  /* 0x0000000403047825 */ /* 0x001fca00078e0004 */
[----:B------:R1:W-:Y:S02]  /*0b40*/  STG.E desc[UR4][R4.64], R7 ;  /* 0x0000000704007986 */ /* 0x0003e4000c101904 */
.L_x_9888:
        /* <DEDUP_REMOVED lines=8> */
.L_x_9889:
[----:B------:R-:W-:Y:S05]  /*0bd0*/  BSYNC B1 ;  /* 0x0000000000017941 */ /* 0x000fea0003800000 */
.L_x_9885:
[----:B------:R-:W-:-:S13]  /*0be0*/  ISETP.GE.AND P0, PT, R15, R2, PT ;  /* 0x000000020f00720c */ /* 0x000fda0003f06270 */
[----:B012---:R-:W0:Y:S01]  /*0bf0*/  @!P0 LDC.64 R4, c[0x0][0x218] ;  /* 0x00008600ff048b82 */ /* 0x007e220000000a00 */
[----:B------:R-:W-:Y:S01]  /*0c00*/  @!P0 IADD3 R3, R0, R15, RZ ;  /* 0x0000000f00038210 */ /* 0x000fe20007ffe0ff */
[----:B------:R-:W-:-:S04]  /*0c10*/  @!P0 VIADD R15, R15, 0x80 ;  /* 0x000000800f0f8836 */ /* 0x000fc80000000000 */
[----:B0-----:R-:W-:-:S05]  /*0c20*/  @!P0 IMAD.WIDE.U32 R4, R3, 0x4, R4 ;  /* 0x0000000403048825 */ /* 0x001fca00078e0004 */
[----:B------:R2:W-:Y:S02]  /*0c30*/  @!P0 STG.E desc[UR4][R4.64], R9 ;  /* 0x0000000904008986 */ /* 0x0005e4000c101904 */
.L_x_9890:
[----:B------:R-:W-:Y:S05]  /*0c40*/  BSYNC B0 ;  /* 0x0000000000007941 */ /* 0x000fea0003800000 */
.L_x_9884:
        /* <DEDUP_REMOVED lines=8> */
.L_x_9891:
        /* <DEDUP_REMOVED lines=11> */
.L_x_42198:


//--------------------- .text._ZN2at6native29vectorized_elementwise_kernelILi4ENS0_13BinaryFunctorIfffZZZNS0_16fmax_kernel_cudaERNS_18TensorIteratorBaseEENKUlvE_clEvENKUlvE0_clEvEUlffE_EESt5arrayIPcLm3EEEEviT0_T1_ --------------------------
	.section	.text._ZN2at6native29vectorized_elementwise_kernelILi4ENS0_13BinaryFunctorIfffZZZNS0_16fmax_kernel_cudaERNS_18TensorIteratorBaseEENKUlvE_clEvENKUlvE0_clEvEUlffE_EESt5arrayIPcLm3EEEEviT0_T1_,"ax",@progbits
	.align	128
        .global         _ZN2at6native29vectorized_elementwise_kernelILi4ENS0_13BinaryFunctorIfffZZZNS0_16fmax_kernel_cudaERNS_18TensorIteratorBaseEENKUlvE_clEvENKUlvE0_clEvEUlffE_EESt5arrayIPcLm3EEEEviT0_T1_
        .type           _ZN2at6native29vectorized_elementwise_kernelILi4ENS0_13BinaryFunctorIfffZZZNS0_16fmax_kernel_cudaERNS_18TensorIteratorBaseEENKUlvE_clEvENKUlvE0_clEvEUlffE_EESt5arrayIPcLm3EEEEviT0_T1_,@function
        .size           _ZN2at6native29vectorized_elementwise_kernelILi4ENS0_13BinaryFunctorIfffZZZNS0_16fmax_kernel_cudaERNS_18TensorIteratorBaseEENKUlvE_clEvENKUlvE0_clEvEUlffE_EESt5arrayIPcLm3EEEEviT0_T1_,(.L_x_42199 - _ZN2at6native29vectorized_elementwise_kernelILi4ENS0_13BinaryFunctorIfffZZZNS0_16fmax_kernel_cudaERNS_18TensorIteratorBaseEENKUlvE_clEvENKUlvE0_clEvEUlffE_EESt5arrayIPcLm3EEEEviT0_T1_)
        .other          _ZN2at6native29vectorized_elementwise_kernelILi4ENS0_13BinaryFunctorIfffZZZNS0_16fmax_kernel_cudaERNS_18TensorIteratorBaseEENKUlvE_clEvENKUlvE0_clEvEUlffE_EESt5arrayIPcLm3EEEEviT0_T1_,@"STO_CUDA_ENTRY STV_DEFAULT"
_ZN2at6native29vectorized_elementwise_kernelILi4ENS0_13BinaryFunctorIfffZZZNS0_16fmax_kernel_cudaERNS_18TensorIteratorBaseEENKUlvE_clEvENKUlvE0_clEvEUlffE_EESt5arrayIPcLm3EEEEviT0_T1_:
.text._ZN2at6native29vectorized_elementwise_kernelILi4ENS0_13BinaryFunctorIfffZZZNS0_16fmax_kernel_cudaERNS_18TensorIteratorBaseEENKUlvE_clEvENKUlvE0_clEvEUlffE_EESt5arrayIPcLm3EEEEviT0_T1_:
        /* <DEDUP_REMOVED lines=22> */
[----:B--2---:R-:W-:Y:S02]  /*0160*/  FMNMX.FTZ R15, R15, R19, !PT ;  /* 0x000000130f0f7209 */ /* 0x004fe40007810000 */
[----:B------:R-:W-:Y:S02]  /*0170*/  FMNMX.FTZ R14, R14, R18, !PT ;  /* 0x000000120e0e7209 */ /* 0x000fe40007810000 */
[----:B------:R-:W-:Y:S02]  /*0180*/  FMNMX.FTZ R13, R13, R17, !PT ;  /* 0x000000110d0d7209 */ /* 0x000fe40007810000 */
[----:B------:R-:W-:Y:S02]  /*0190*/  FMNMX.FTZ R12, R12, R16, !PT ;  /* 0x000000100c0c7209 */ /* 0x000fe40007810000 */
[----:B----4-:R-:W-:Y:S02]  /*01a0*/  FMNMX.FTZ R7, R11, R7, !PT ;  /* 0x000000070b077209 */ /* 0x010fe40007810000 */
[----:B------:R-:W-:-:S02]  /*01b0*/  FMNMX.FTZ R6, R10, R6, !PT ;  /* 0x000000060a067209 */ /* 0x000fc40007810000 */
[----:B------:R-:W-:Y:S02]  /*01c0*/  FMNMX.FTZ R5, R9, R5, !PT ;  /* 0x0000000509057209 */ /* 0x000fe40007810000 */
[----:B------:R-:W-:Y:S01]  /*01d0*/  FMNMX.FTZ R4, R8, R4, !PT ;  /* 0x0000000408047209 */ /* 0x000fe20007810000 */
[----:B------:R-:W-:Y:S04]  /*01e0*/  STG.E.128 desc[UR4][R24.64], R12 ;  /* 0x0000000c18007986 */ /* 0x000fe8000c101d04 */
[----:B------:R-:W-:Y:S01]  /*01f0*/  STG.E.128 desc[UR4][R24.64+0x800], R4 ;  /* 0x0008000418007986 */ /* 0x000fe2000c101d04 */
[----:B------:R-:W-:Y:S05]  /*0200*/  EXIT ;  /* 0x000000000000794d */ /* 0x000fea0003800000 */
.L_x_9892:
        /* <DEDUP_REMOVED lines=128> */
.L_x_9895:
[----:B------:R-:W-:-:S13]  /*0a10*/  ISETP.GE.AND P0, PT, R15, R2, PT ;  /* 0x000000020f00720c */ /* 0x000fda0003f06270 */
[----:B------:R-:W-:Y:S05]  /*0a20*/  @P0 BRA `(.L_x_9897) ;  /* 0x0000000000300947 */ /* 0x000fea0003800000 */
[----:B0-----:R-:W0:Y:S01]  /*0a30*/  LDC.64 R4, c[0x0][0x218] ;  /* 0x00008600ff047b82 */ /* 0x001e220000000a00 */
[----:B------:R-:W-:Y:S01]  /*0a40*/  IADD3 R3, R0, R15, RZ ;  /* 0x0000000f00037210 */ /* 0x000fe20007ffe0ff */
[----:B------:R-:W-:-:S04]  /*0a50*/  VIADD R15, R15, 0x80 ;  /* 0x000000800f0f7836 */ /* 0x000fc80000000000 */
[----:B0-----:R-:W-:-:S05]  /*0a60*/  IMAD.WIDE.U32 R4, R3, 0x4, R4 ;  /* 0x0000000403047825 */ /* 0x001fca00078e0004 */
[----:B------:R1:W-:Y:S02]  /*0a70*/  STG.E desc[UR4][R4.64], R6 ;  /* 0x0000000604007986 */ /* 0x0003e4000c101904 */
.L_x_9896:
[----:B------:R-:W-:-:S13]  /*0a80*/  ISETP.GE.AND P0, PT, R15, R2, PT ;  /* 0x000000020f00720c */ /* 0x000fda0003f06270 */
[----:B------:R-:W-:Y:S05]  /*0a90*/  @P0 BRA `(.L_x_9898) ;  /* 0x0000000000340947 */ /* 0x000fea0003800000 */
[----:B01----:R-:W0:Y:S01]  /*0aa0*/  LDC.64 R4, c[0x0][0x218] ;  /* 0x00008600ff047b82 */ /* 0x003e220000000a00 */
[----:B------:R-:W-:Y:S01]  /*0ab0*/  IADD3 R3, R0, R15, RZ ;  /* 0x0000000f00037210 */ /* 0x000fe20007ffe0ff */
[----:B------:R-:W-:-:S04]  /*0ac0*/  VIADD R15, R15, 0x80 ;  /* 0x000000800f0f7836 */ /* 0x000fc80000000000 */
[----:B0-----:R-:W-:-:S05]  /*0ad0*/  IMAD.WIDE.U32 R4, R3, 0x4, R4 ;  /* 0x0000000403047825 */ /* 0x001fca00078e0004 */
[----:B------:R1:W-:Y:S02]  /*0ae0*/  STG.E desc[UR4][R4.64], R7 ;  /* 0x0000000704007986 */ /* 0x0003e4000c101904 */
.L_x_9897:
        /* <DEDUP_REMOVED lines=8> */
.L_x_9898:
[----:B------:R-:W-:Y:S05]  /*0b70*/  BSYNC B1 ;  /* 0x0000000000017941 */ /* 0x000fea0003800000 */
.L_x_9894:
[----:B------:R-:W-:-:S13]  /*0b80*/  ISETP.GE.AND P0, PT, R15, R2, PT ;  /* 0x000000020f00720c */ /* 0x000fda0003f06270 */
[----:B012---:R-:W0:Y:S01]  /*0b90*/  @!P0 LDC.64 R4, c[0x0][0x218] ;  /* 0x00008600ff048b82 */ /* 0x007e220000000a00 */
[----:B------:R-:W-:Y:S01]  /*0ba0*/  @!P0 IADD3 R3, R0, R15, RZ ;  /* 0x0000000f00038210 */ /* 0x000fe20007ffe0ff */
[----:B------:R-:W-:-:S04]  /*0bb0*/  @!P0 VIADD R15, R15, 0x80 ;  /* 0x000000800f0f8836 */ /* 0x000fc80000000000 */
[----:B0-----:R-:W-:-:S05]  /*0bc0*/  @!P0 IMAD.WIDE.U32 R4, R3, 0x4, R4 ;  /* 0x0000000403048825 */ /* 0x001fca00078e0004 */
[----:B------:R2:W-:Y:S02]  /*0bd0*/  @!P0 STG.E desc[UR4][R4.64], R9 ;  /* 0x0000000904008986 */ /* 0x0005e4000c101904 */
.L_x_9899:
[----:B------:R-:W-:Y:S05]  /*0be0*/  BSYNC B0 ;  /* 0x0000000000007941 */ /* 0x000fea0003800000 */
.L_x_9893:
        /* <DEDUP_REMOVED lines=8> */
.L_x_9900:
        /* <DEDUP_REMOVED lines=9> */
.L_x_42199:


//--------------------- .text._ZN2at6native29vectorized_elementwise_kernelILi8ENS0_13BinaryFunctorIfffZZZNS0_16fmax_kernel_cudaERNS_18TensorIteratorBaseEENKUlvE_clEvENKUlvE0_clEvEUlffE_EESt5arrayIPcLm3EEEEviT0_T1_ --------------------------
	.section	.text._ZN2at6native29vectorized_elementwise_kernelILi8ENS0_13BinaryFunctorIfffZZZNS0_16fmax_kernel_cudaERNS_18TensorIteratorBaseEENKUlvE_clEvENKUlvE0_clEvEUlffE_EESt5arrayIPcLm3EEEEviT0_T1_,"ax",@progbits
	.align	128
        .global         _ZN2at6native29vectorized_elementwise_kernelILi8ENS0_13BinaryFunctorIfffZZZNS0_16fmax_kernel_cudaERNS_18TensorIteratorBaseEENKUlvE_clEvENKUlvE0_clEvEUlffE_EESt5arrayIPcLm3EEEEviT0_T1_
        .type           _ZN2at6native29vectorized_elementwise_kernelILi8ENS0_13BinaryFunctorIfffZZZNS0_16fmax_kernel_cudaERNS_18TensorIteratorBaseEENKUlvE_clEvENKUlvE0_clEvEUlffE_EESt5arrayIPcLm3EEEEviT0_T1_,@function
        .size           _ZN2at6native29vectorized_elementwise_kernelILi8ENS0_13BinaryFunctorIfffZZZNS0_16fmax_kernel_cudaERNS_18TensorIteratorBaseEENKUlvE_clEvENKUlvE0_clEvEUlffE_EESt5arrayIPcLm3EEEEviT0_T1_,(.L_x_42200 - _ZN2at6native29vectorized_elementwise_kernelILi8ENS0_13BinaryFunctorIfffZZZNS0_16fmax_kernel_cudaERNS_18TensorIteratorBaseEENKUlvE_clEvENKUlvE0_clEvEUlffE_EESt5arrayIPcLm3EEEEviT0_T1_)
        .other          _ZN2at6native29vectorized_elementwise_kernelILi8ENS0_13BinaryFunctorIfffZZZNS0_16fmax_kernel_cudaERNS_18TensorIteratorBaseEENKUlvE_clEvENKUlvE0_clEvEUlffE_EESt5arrayIPcLm3EEEEviT0_T1_,@"STO_CUDA_ENTRY STV_DEFAULT"
_ZN2at6native29vectorized_elementwise_kernelILi8ENS0_13BinaryFunctorIfffZZZNS0_16fmax_kernel_cudaERNS_18TensorIteratorBaseEENKUlvE_clEvENKUlvE0_clEvEUlffE_EESt5arrayIPcLm3EEEEviT0_T1_:
.text._ZN2at6native29vectorized_elementwise_kernelILi8ENS0_13BinaryFunctorIfffZZZNS0_16fmax_kernel_cudaERNS_18TensorIteratorBaseEENKUlvE_clEvENKUlvE0_clEvEUlffE_EESt5arrayIPcLm3EEEEviT0_T1_:
        /* <DEDUP_REMOVED lines=33> */
.L_x_9901:
        /* <DEDUP_REMOVED lines=128> */
.L_x_9904:
[----:B------:R-:W-:-:S13]  /*0a10*/  ISETP.GE.AND P0, PT, R15, R2, PT ;  /* 0x000000020f00720c */ /* 0x000fda0003f06270 */
[----:B------:R-:W-:Y:S05]  /*0a20*/  @P0 BRA `(.L_x_9906) ;  /* 0x0000000000300947 */ /* 0x000fea0003800000 */
[----:B0-----:R-:W0:Y:S01]  /*0a30*/  LDC.64 R4, c[0x0][0x218] ;  /* 0x00008600ff047b82 */ /* 0x001e220000000a00 */
[----:B------:R-:W-:Y:S01]  /*0a40*/  IADD3 R3, R0, R15, RZ ;  /* 0x0000000f00037210 */ /* 0x000fe20007ffe0ff */
[----:B------:R-:W-:-:S04]  /*0a50*/  VIADD R15, R15, 0x80 ;  /* 0x000000800f0f7836 */ /* 0x000fc80000000000 */
[----:B0-----:R-:W-:-:S05]  /*0a60*/  IMAD.WIDE.U32 R4, R3, 0x4, R4 ;  /* 0x0000000403047825 */ /* 0x001fca00078e0004 */
[----:B------:R1:W-:Y:S02]  /*0a70*/  STG.E desc[UR4][R4.64], R6 ;  /* 0x0000000604007986 */ /* 0x0003e4000c101904 */
.L_x_9905:
[----:B------:R-:W-:-:S13]  /*0a80*/  ISETP.GE.AND P0, PT, R15, R2, PT ;  /* 0x000000020f00720c */ /* 0x000fda0003f06270 */
[----:B------:R-:W-:Y:S05]  /*0a90*/  @P0 BRA `(.L_x_9907) ;  /* 0x0000000000340947 */ /* 0x000fea0003800000 */
[----:B01----:R-:W0:Y:S01]  /*0aa0*/  LDC.64 R4, c[0x0][0x218] ;  /* 0x00008600ff047b82 */ /* 0x003e220000000a00 */
[----:B------:R-:W-:Y:S01]  /*0ab0*/  IADD3 R3, R0, R15, RZ ;  /* 0x0000000f00037210 */ /* 0x000fe20007ffe0ff */
[----:B------:R-:W-:-:S04]  /*0ac0*/  VIADD R15, R15, 0x80 ;  /* 0x000000800f0f7836 */ /* 0x000fc80000000000 */
[----:B0-----:R-:W-:-:S05]  /*0ad0*/  IMAD.WIDE.U32 R4, R3, 0x4, R4 ;  /* 0x0000000403047825 */ /* 0x001fca00078e0004 */
[----:B------:R1:W-:Y:S02]  /*0ae0*/  STG.E desc[UR4][R4.64], R7 ;  /* 0x0000000704007986 */ /* 0x0003e4000c101904 */
.L_x_9906:
        /* <DEDUP_REMOVED lines=8> */
.L_x_9907:
[----:B------:R-:W-:Y:S05]  /*0b70*/  BSYNC B1 ;  /* 0x0000000000017941 */ /* 0x000fea0003800000 */
.L_x_9903:
[----:B------:R-:W-:-:S13]  /*0b80*/  ISETP.GE.AND P0, PT, R15, R2, PT ;  /* 0x000000020f00720c */ /* 0x000fda0003f06270 */
[----:B012---:R-:W0:Y:S01]  /*0b90*/  @!P0 LDC.64 R4, c[0x0][0x218] ;  /* 0x00008600ff048b82 */ /* 0x007e220000000a00 */
[----:B------:R-:W-:Y:S01]  /*0ba0*/  @!P0 IADD3 R3, R0, R15, RZ ;  /* 0x0000000f00038210 */ /* 0x000fe20007ffe0ff */
[----:B------:R-:W-:-:S04]  /*0bb0*/  @!P0 VIADD R15, R15, 0x80 ;  /* 0x000000800f0f8836 */ /* 0x000fc80000000000 */
[----:B0-----:R-:W-:-:S05]  /*0bc0*/  @!P0 IMAD.WIDE.U32 R4, R3, 0x4, R4 ;  /* 0x0000000403048825 */ /* 0x001fca00078e0004 */
[----:B------:R2:W-:Y:S02]  /*0bd0*/  @!P0 STG.E desc[UR4][R4.64], R9 ;  /* 0x0000000904008986 */ /* 0x0005e4000c101904 */
.L_x_9908:
[----:B------:R-:W-:Y:S05]  /*0be0*/  BSYNC B0 ;  /* 0x0000000000007941 */ /* 0x000fea0003800000 */
.L_x_9902:
        /* <DEDUP_REMOVED lines=8> */
.L_x_9909:
        /* <DEDUP_REMOVED lines=9> */
.L_x_42200:


//--------------------- .text._ZN2at6native18elementwise_kernelILi128ELi4EZNS0_15gpu_kernel_implINS0_13AUnaryFunctorIdddZZZNS0_16fmax_kernel_cudaERNS_18TensorIteratorBaseEENKUlvE_clEvENKUlvE_clEvEUlddE_EEEEvS5_RKT_EUliE_EEviT1_ --------------------------
	.section	.text._ZN2at6native18elementwise_kernelILi128ELi4EZNS0_15gpu_kernel_implINS0_13AUnaryFunctorIdddZZZNS0_16fmax_kernel_cudaERNS_18TensorIteratorBaseEENKUlvE_clEvENKUlvE_clEvEUlddE_EEEEvS5_RKT_EUliE_EEviT1_,"ax",@progbits
	.align	128
        .global         _ZN2at6native18elementwise_kernelILi128ELi4EZNS0_15gpu_kernel_implINS0_13AUnaryFunctorIdddZZZNS0_16fmax_kernel_cudaERNS_18TensorIteratorBaseEENKUlvE_clEvENKUlvE_clEvEUlddE_EEEEvS5_RKT_EUliE_EEviT1_
        .type           _ZN2at6native18elementwise_kernelILi128ELi4EZNS0_15gpu_kernel_implINS0_13AUnaryFunctorIdddZZZNS0_16fmax_kernel_cudaERNS_18TensorIteratorBaseEENKUlvE_clEvENKUlvE_clEvEUlddE_EEEEvS5_RKT_EUliE_EEviT1_,@function
        .size           _ZN2at6native18elementwise_kernelILi128ELi4EZNS0_15gpu_kernel_implINS0_13AUnaryFunctorIdddZZZNS0_16fmax_kernel_cudaERNS_18TensorIteratorBaseEENKUlvE_clEvENKUlvE_clEvEUlddE_EEEEvS5_RKT_EUliE_EEviT1_,(.L_x_42201 - _ZN2at6native18elementwise_kernelILi128ELi4EZNS0_15gpu_kernel_implINS0_13AUnaryFunctorIdddZZZNS0_16fmax_kernel_cudaERNS_18TensorIteratorBaseEENKUlvE_clEvENKUlvE_clEvEUlddE_EEEEvS5_RKT_EUliE_EEviT1_)
        .other          _ZN2at6native18elementwise_kernelILi128ELi4EZNS0_15gpu_kernel_implINS0_13AUnaryFunctorIdddZZZNS0_16fmax_kernel_cudaERNS_18TensorIteratorBaseEENKUlvE_clEvENKUlvE_clEvEUlddE_EEEEvS5_RKT_EUliE_EEviT1_,@"STO_CUDA_ENTRY STV_DEFAULT"
_ZN2at6native18elementwise_kernelILi128ELi4EZNS0_15gpu_kernel_implINS0_13AUnaryFunctorIdddZZZNS0_16fmax_kernel_cudaERNS_18TensorIteratorBaseEENKUlvE_clEvENKUlvE_clEvEUlddE_EEEEvS5_RKT_EUliE_EEviT1_:
.text._ZN2at6native18elementwise_kernelILi128ELi4EZNS0_15gpu_kernel_implINS0_13AUnaryFunctorIdddZZZNS0_16fmax_kernel_cudaERNS_18TensorIteratorBaseEENKUlvE_clEvENKUlvE_clEvEUlddE_EEEEvS5_RKT_EUliE_EEviT1_:
        /* <DEDUP_REMOVED lines=314> */
.L_x_9912:
        /* <DEDUP_REMOVED lines=21> */
.L_x_9916:
[----:B------:R-:W2:Y:S02]  /*14f0*/  LDG.E.U8 R2, desc[UR36][R4.64] ;  /* 0x0000002404027981 */ /* 0x000ea4000c1e1100 */
[----:B--2---:R-:W0:Y:S01]  /*1500*/  I2F.F64.U16 R2, R2 ;  /* 0x0000000200027312 */ /* 0x004e220000101800 */
[----:B------:R-:W-:Y:S05]  /*1510*/  BRA `(.L_x_9918) ;  /* 0x0000000c00707947 */ /* 0x000fea0003800000 */
.L_x_9915:
        /* <DEDUP_REMOVED lines=9> */
.L_x_9920:
[----:B------:R-:W2:Y:S02]  /*15b0*/  LDG.E R2, desc[UR36][R4.64] ;  /* 0x0000002404027981 */ /* 0x000ea4000c1e1900 */
[----:B--2---:R-:W0:Y:S01]  /*15c0*/  I2F.F64 R2, R2 ;  /* 0x0000000200027312 */ /* 0x004e220000201c00 */
[----:B------:R-:W-:Y:S05]  /*15d0*/  BRA `(.L_x_9918) ;  /* 0x0000000c00407947 */ /* 0x000fea0003800000 */
.L_x_9919:
[----:B------:R-:W2:Y:S02]  /*15e0*/  LDG.E.U16 R2, desc[UR36][R4.64] ;  /* 0x0000002404027981 */ /* 0x000ea4000c1e1500 */
[----:B--2---:R-:W0:Y:S01]  /*15f0*/  I2F.F64.S16 R2, R2 ;  /* 0x0000000200027312 */ /* 0x004e220000101c00 */
[----:B------:R-:W-:Y:S05]  /*1600*/  BRA `(.L_x_9918) ;  /* 0x0000000c00347947 */ /* 0x000fea0003800000 */
.L_x_9914:
        /* <DEDUP_REMOVED lines=10> */
.L_x_9922:
[----:B------:R-:W2:Y:S02]  /*16b0*/  LDG.E.U16 R0, desc[UR36][R4.64] ;  /* 0x0000002404007981 */ /* 0x000ea4000c1e1500 */
[----:B--2---:R-:W-:-:S05]  /*16c0*/  HADD2.F32 R0, -RZ, R0.H0_H0 ;  /* 0x20000000ff007230 */ /* 0x004fca0000004100 */
[----:B------:R-:W-:-:S04]  /*16d0*/  FMUL.FTZ R0, R0, 1 ;  /* 0x3f80000000007820 */ /* 0x000fc80000410000 */
[----:B------:R0:W1:Y:S01]  /*16e0*/  F2F.F64.F32 R2, R0 ;  /* 0x0000000000027310 */ /* 0x0000620000201800 */
[----:B------:R-:W-:Y:S05]  /*16f0*/  BRA `(.L_x_9918) ;  /* 0x0000000800f87947 */ /* 0x000fea0003800000 */
.L_x_9921:
        /* <DEDUP_REMOVED lines=10> */
.L_x_9924:
[----:B------:R-:W2:Y:S02]  /*17a0*/  LDG.E.U16 R4, desc[UR36][R4.64] ;  /* 0x0000002404047981 */ /* 0x000ea4000c1e1500 */
[----:B--2---:R-:W-:-:S05]  /*17b0*/  HADD2.F32 R0, -RZ, R4.H0_H0 ;  /* 0x20000004ff007230 */ /* 0x004fca0000004100 */
[----:B------:R-:W-:-:S04]  /*17c0*/  FMUL.FTZ R0, R0, 1 ;  /* 0x3f80000000007820 */ /* 0x000fc80000410000 */
[----:B------:R0:W1:Y:S01]  /*17d0*/  F2F.F64.F32 R2, R0 ;  /* 0x0000000000027310 */ /* 0x0000620000201800 */
[----:B------:R-:W-:Y:S05]  /*17e0*/  BRA `(.L_x_9918) ;  /* 0x0000000800bc7947 */ /* 0x000fea0003800000 */
.L_x_9923:
[----:B------:R0:W5:Y:S01]  /*17f0*/  LDG.E.64 R2, desc[UR36][R4.64] ;  /* 0x0000002404027981 */ /* 0x000162000c1e1b00 */
[----:B------:R-:W-:Y:S05]  /*1800*/  BRA `(.L_x_9918) ;  /* 0x0000000800b47947 */ /* 0x000fea0003800000 */
.L_x_9913:
        /* <DEDUP_REMOVED lines=13> */
.L_x_9927:
[----:B------:R0:W5:Y:S01]  /*18e0*/  LDG.E.64 R2, desc[UR36][R4.64] ;  /* 0x0000002404027981 */ /* 0x000162000c1e1b00 */
[----:B------:R-:W-:Y:S05]  /*18f0*/  BRA `(.L_x_9918) ;  /* 0x0000000800787947 */ /* 0x000fea0003800000 */
.L_x_9926:
        /* <DEDUP_REMOVED lines=28> */
.L_x_9929:
        /* <DEDUP_REMOVED lines=15> */
.L_x_9928:
[----:B------:R-:W2:Y:S02]  /*1bb0*/  LDG.E.U16 R0, desc[UR36][R4.64] ;  /* 0x0000002404007981 */ /* 0x000ea4000c1e1500 */
[----:B--2---:R-:W-:-:S04]  /*1bc0*/  IMAD.U32 R0, R0, 0x10000, RZ ;  /* 0x0001000000007824 */ /* 0x004fc800078e00ff */
[----:B------:R-:W-:-:S04]  /*1bd0*/  FMUL.FTZ R0, R0, 1 ;  /* 0x3f80000000007820 */ /* 0x000fc80000410000 */
[----:B------:R0:W1:Y:S01]  /*1be0*/  F2F.F64.F32 R2, R0 ;  /* 0x0000000000027310 */ /* 0x0000620000201800 */
[----:B------:R-:W-:Y:S05]  /*1bf0*/  BRA `(.L_x_9918) ;  /* 0x0000000400b87947 */ /* 0x000fea0003800000 */
.L_x_9925:
        /* <DEDUP_REMOVED lines=11> */
.L_x_9932:
        /* <DEDUP_REMOVED lines=21> */
.L_x_9936:
[----:B------:R-:W-:Y:S05]  /*1e00*/  BSYNC B1 ;  /* 0x0000000000017941 */ /* 0x000fea0003800000 */
.L_x_9935:
[----:B------:R-:W-:Y:S01]  /*1e10*/  LEA R3, R0, 0x3b800000, 0x17 ;  /* 0x3b80000000037811 */ /* 0x000fe200078eb8ff */
[----:B------:R-:W-:-:S05]  /*1e20*/  IMAD.SHL.U32 R0, R2, 0x100000, RZ ;  /* 0x0010000002007824 */ /* 0x000fca00078e00ff */
[----:B------:R-:W-:-:S07]  /*1e30*/  LOP3.LUT R0, R3, R0, R4, 0xfe, !PT ;  /* 0x0000000003007212 */ /* 0x000fce00078efe04 */
.L_x_9934:
[----:B------:R-:W-:Y:S05]  /*1e40*/  BSYNC B0 ;  /* 0x0000000000007941 */ /* 0x000fea0003800000 */
.L_x_9933:
[----:B------:R-:W-:-:S04]  /*1e50*/  FMUL.FTZ R0, R0, 1 ;  /* 0x3f80000000007820 */ /* 0x000fc80000410000 */
[----:B------:R1:W2:Y:S01]  /*1e60*/  F2F.F64.F32 R2, R0 ;  /* 0x0000000000027310 */ /* 0x0002a20000201800 */
[----:B------:R-:W-:Y:S05]  /*1e70*/  BRA `(.L_x_9918) ;  /* 0x0000000400187947 */ /* 0x000fea0003800000 */
.L_x_9931:
        /* <DEDUP_REMOVED lines=21> */
.L_x_9940:
[----:B------:R-:W-:Y:S05]  /*1fd0*/  BSYNC B1 ;  /* 0x0000000000017941 */ /* 0x000fea0003800000 */
.L_x_9939:
[----:B------:R-:W-:Y:S01]  /*1fe0*/  LEA R3, R0, 0x37800000, 0x17 ;  /* 0x3780000000037811 */ /* 0x000fe200078eb8ff */
[----:B------:R-:W-:-:S05]  /*1ff0*/  IMAD.SHL.U32 R0, R2, 0x200000, RZ ;  /* 0x0020000002007824 */ /* 0x000fca00078e00ff */
[----:B------:R-:W-:-:S07]  /*2000*/  LOP3.LUT R0, R3, R0, R4, 0xfe, !PT ;  /* 0x0000000003007212 */ /* 0x000fce00078efe04 */
.L_x_9938:
[----:B------:R-:W-:Y:S05]  /*2010*/  BSYNC B0 ;  /* 0x0000000000007941 */ /* 0x000fea0003800000 */
.L_x_9937:
[----:B------:R-:W-:-:S04]  /*2020*/  FMUL.FTZ R0, R0, 1 ;  /* 0x3f80000000007820 */ /* 0x000fc80000410000 */
[----:B------:R3:W4:Y:S01]  /*2030*/  F2F.F64.F32 R2, R0 ;  /* 0x0000000000027310 */ /* 0x0007220000201800 */
[----:B------:R-:W-:Y:S05]  /*2040*/  BRA `(.L_x_9918) ;  /* 0x0000000000a47947 */ /* 0x000fea0003800000 */
.L_x_9930:
        /* <DEDUP_REMOVED lines=14> */
.L_x_9944:
[----:B------:R-:W-:Y:S05]  /*2130*/  BSYNC B0 ;  /* 0x0000000000007941 */ /* 0x000fea0003800000 */
.L_x_9943:
[----:B------:R-:W-:-:S04]  /*2140*/  FMUL.FTZ R0, R0, 1 ;  /* 0x3f80000000007820 */ /* 0x000fc80000410000 */
[----:B------:R0:W1:Y:S01]  /*2150*/  F2F.F64.F32 R2, R0 ;  /* 0x0000000000027310 */ /* 0x0000620000201800 */
[----:B------:R-:W-:Y:S05]  /*2160*/  BRA `(.L_x_9918) ;  /* 0x00000000005c7947 */ /* 0x000fea0003800000 */
.L_x_9917:
        /* <DEDUP_REMOVED lines=16> */
.L_x_9945:
[----:B------:R-:W-:Y:S01]  /*2270*/  CS2R R2, SRZ ;  /* 0x0000000000027805 */ /* 0x000fe2000001ff00 */
[----:B------:R-:W-:Y:S06]  /*2280*/  BRA `(.L_x_9918) ;  /* 0x0000000000147947 */ /* 0x000fec0003800000 */
.L_x_9942:
[----:B------:R-:W2:Y:S02]  /*2290*/  LDG.E.64 R2, desc[UR36][R4.64] ;  /* 0x0000002404027981 */ /* 0x000ea4000c1e1b00 */
[----:B--2---:R-:W0:Y:S01]  /*22a0*/  I2F.F64.U64 R2, R2 ;  /* 0x0000000200027312 */ /* 0x004e220000301800 */
[----:B------:R-:W-:Y:S05]  /*22b0*/  BRA `(.L_x_9918) ;  /* 0x0000000000087947 */ /* 0x000fea0003800000 */
.L_x_9941:
[----:B------:R-:W2:Y:S02]  /*22c0*/  LDG.E R2, desc[UR36][R4.64] ;  /* 0x0000002404027981 */ /* 0x000ea4000c1e1900 */
[----:B--2---:R-:W0:Y:S02]  /*22d0*/  I2F.F64.U32 R2, R2 ;  /* 0x0000000200027312 */ /* 0x004e240000201800 */
.L_x_9918:
[----:B------:R-:W3:Y:S01]  /*22e0*/  LDC.U8 R6, c[0x0][0x430] ;  /* 0x00010c00ff067b82 */ /* 0x000ee20000000000 */
[----:B------:R-:W-:Y:S01]  /*22f0*/  ULDC.64 UR4, c[0x0][0x428] ;  /* 0x00010a0000047ab9 */ /* 0x000fe20000000a00 */
[----:B012-45:R-:W-:Y:S01]  /*2300*/  IMAD.MOV.U32 R4, RZ, RZ, R2 ;  /* 0x000000ffff047224 */ /* 0x037fe200078e0002 */
[----:B------:R-:W-:Y:S01]  /*2310*/  DSETP.MAX.AND P1, P2, R2, UR4, PT ;  /* 0x0000000402007e2a */ /* 0x000fe2000ba2f000 */
        /* <DEDUP_REMOVED lines=19> */
.L_x_9949:
[----:B------:R-:W0:Y:S02]  /*2450*/  F2I.S64.F64.TRUNC R4, R4 ;  /* 0x0000000400047311 */ /* 0x000e24000030d900 */
[----:B0-----:R-:W-:-:S05]  /*2460*/  IMAD.MOV.U32 R3, RZ, RZ, R4 ;  /* 0x000000ffff037224 */ /* 0x001fca00078e0004 */
[----:B------:R3:W-:Y:S01]  /*2470*/  STG.E.U8 desc[UR36][R16.64], R3 ;  /* 0x0000000310007986 */ /* 0x0007e2000c101124 */
[----:B------:R-:W-:Y:S05]  /*2480*/  BRA `(.L_x_9951) ;  /* 0x0000000c00f87947 */ /* 0x000fea0003800000 */
.L_x_9948:
        /* <DEDUP_REMOVED lines=9> */
.L_x_9953:
[----:B------:R-:W0:Y:S02]  /*2520*/  F2I.F64.TRUNC R5, R4 ;  /* 0x0000000400057311 */ /* 0x000e24000030d100 */
[----:B0-----:R1:W-:Y:S01]  /*2530*/  STG.E desc[UR36][R16.64], R5 ;  /* 0x0000000510007986 */ /* 0x0013e2000c101924 */
[----:B------:R-:W-:Y:S05]  /*2540*/  BRA `(.L_x_9951) ;  /* 0x0000000c00c87947 */ /* 0x000fea0003800000 */
.L_x_9952:
[----:B------:R-:W0:Y:S02]  /*2550*/  F2I.F64.TRUNC R5, R4 ;  /* 0x0000000400057311 */ /* 0x000e24000030d100 */
[----:B0-----:R2:W-:Y:S01]  /*2560*/  STG.E.U16 desc[UR36][R16.64], R5 ;  /* 0x0000000510007986 */ /* 0x0015e2000c101524 */
[----:B------:R-:W-:Y:S05]  /*2570*/  BRA `(.L_x_9951) ;  /* 0x0000000c00bc7947 */ /* 0x000fea0003800000 */
.L_x_9947:
        /* <DEDUP_REMOVED lines=13> */
.L_x_9955:
        /* <DEDUP_REMOVED lines=8> */
.L_x_9954:
        /* <DEDUP_REMOVED lines=14> */
.L_x_9957:
        /* <DEDUP_REMOVED lines=9> */
.L_x_9956:
[----:B------:R0:W-:Y:S01]  /*2840*/  STG.E.64 desc[UR36][R16.64], R4 ;  /* 0x0000000410007986 */ /* 0x0001e2000c101b24 */
[----:B------:R-:W-:Y:S05]  /*2850*/  BRA `(.L_x_9951) ;  /* 0x0000000c00047947 */ /* 0x000fea0003800000 */
.L_x_9946:
        /* <DEDUP_REMOVED lines=12> */
.L_x_9960:
[----:B------:R-:W-:-:S05]  /*2920*/  CS2R R6, SRZ ;  /* 0x0000000000067805 */ /* 0x000fca000001ff00 */
[----:B------:R0:W-:Y:S01]  /*2930*/  STG.E.128 desc[UR36][R16.64], R4 ;  /* 0x0000000410007986 */ /* 0x0001e2000c101d24 */
[----:B------:R-:W-:Y:S05]  /*2940*/  BRA `(.L_x_9951) ;  /* 0x0000000800c87947 */ /* 0x000fea0003800000 */
.L_x_9959:
        /* <DEDUP_REMOVED lines=25> */
.L_x_9964:
[----:B------:R-:W-:Y:S05]  /*2ae0*/  BSYNC B0 ;  /* 0x0000000000007941 */ /* 0x000fea0003800000 */
.L_x_9963:
[----:B------:R-:W-:-:S05]  /*2af0*/  LOP3.LUT R3, R0, R3, RZ, 0xfc, !PT ;  /* 0x0000000300037212 */ /* 0x000fca00078efcff */
[----:B------:R0:W-:Y:S01]  /*2b00*/  STG.E.U8 desc[UR36][R16.64], R3 ;  /* 0x0000000310007986 */ /* 0x0001e2000c101124 */
[----:B------:R-:W-:Y:S05]  /*2b10*/  BRA `(.L_x_9951) ;  /* 0x0000000800547947 */ /* 0x000fea0003800000 */
.L_x_9962:
        /* <DEDUP_REMOVED lines=17> */
.L_x_9966:
[----:B------:R-:W-:Y:S02]  /*2c30*/  ISETP.GT.U32.AND P0, PT, R2, 0x7f800000, PT ;  /* 0x7f8000000200780c */ /* 0x000fe40003f04070 */
[----:B------:R-:W-:-:S04]  /*2c40*/  MOV R0, 0x7f ;  /* 0x0000007f00007802 */ /* 0x000fc80000000f00 */
[----:B------:R-:W-:-:S07]  /*2c50*/  SEL R0, R0, 0x7c, P0 ;  /* 0x0000007c00007807 */ /* 0x000fce0000000000 */
.L_x_9967:
[----:B------:R-:W-:Y:S05]  /*2c60*/  BSYNC B0 ;  /* 0x0000000000007941 */ /* 0x000fea0003800000 */
.L_x_9965:
[----:B------:R-:W-:-:S04]  /*2c70*/  LOP3.LUT R2, R3, 0x80000000, RZ, 0xc0, !PT ;  /* 0x8000000003027812 */ /* 0x000fc800078ec0ff */
[----:B------:R-:W-:-:S04]  /*2c80*/  SHF.R.U32.HI R3, RZ, 0x18, R2 ;  /* 0x00000018ff037819 */ /* 0x000fc80000011602 */
[----:B------:R-:W-:-:S05]  /*2c90*/  LOP3.LUT R3, R0, R3, RZ, 0xfc, !PT ;  /* 0x0000000300037212 */ /* 0x000fca00078efcff */
[----:B------:R0:W-:Y:S01]  /*2ca0*/  STG.E.U8 desc[UR36][R16.64], R3 ;  /* 0x0000000310007986 */ /* 0x0001e2000c101124 */
[----:B------:R-:W-:Y:S05]  /*2cb0*/  BRA `(.L_x_9951) ;  /* 0x0000000400ec7947 */ /* 0x000fea0003800000 */
.L_x_9961:
        /* <DEDUP_REMOVED lines=8> */
.L_x_9958:
        /* <DEDUP_REMOVED lines=11> */
.L_x_9970:
        /* <DEDUP_REMOVED lines=21> */
.L_x_9973:
[----:B------:R-:W-:-:S04]  /*2f40*/  LOP3.LUT R2, R3, 0x80000000, RZ, 0xc0, !PT ;  /* 0x8000000003027812 */ /* 0x000fc800078ec0ff */
[----:B------:R-:W-:-:S04]  /*2f50*/  SHF.R.U32.HI R3, RZ, 0x18, R2 ;  /* 0x00000018ff037819 */ /* 0x000fc80000011602 */
[----:B------:R-:W-:-:S04]  /*2f60*/  LOP3.LUT R0, R0, R3, RZ, 0xfc, !PT ;  /* 0x0000000300007212 */ /* 0x000fc800078efcff */
[----:B------:R-:W-:-:S07]  /*2f70*/  PRMT R8, R0, 0x7610, R8 ;  /* 0x0000761000087816 */ /* 0x000fce0000000008 */
.L_x_9972:
[----:B------:R-:W-:Y:S05]  /*2f80*/  BSYNC B0 ;  /* 0x0000000000007941 */ /* 0x000fea0003800000 */
.L_x_9971:
[----:B------:R0:W-:Y:S01]  /*2f90*/  STG.E.U8 desc[UR36][R16.64], R8 ;  /* 0x0000000810007986 */ /* 0x0001e2000c101124 */
[----:B------:R-:W-:Y:S05]  /*2fa0*/  BRA `(.L_x_9951) ;  /* 0x0000000400307947 */ /* 0x000fea0003800000 */
.L_x_9969:
        /* <DEDUP_REMOVED lines=21> */
.L_x_9976:
[----:B------:R-:W-:-:S04]  /*3100*/  LOP3.LUT R2, R3, 0x80000000, RZ, 0xc0, !PT ;  /* 0x8000000003027812 */ /* 0x000fc800078ec0ff */
[----:B------:R-:W-:-:S04]  /*3110*/  SHF.R.U32.HI R3, RZ, 0x18, R2 ;  /* 0x00000018ff037819 */ /* 0x000fc80000011602 */
[----:B------:R-:W-:-:S04]  /*3120*/  LOP3.LUT R0, R0, R3, RZ, 0xfc, !PT ;  /* 0x0000000300007212 */ /* 0x000fc800078efcff */
[----:B------:R-:W-:-:S07]  /*3130*/  PRMT R8, R0, 0x7610, R8 ;  /* 0x0000761000087816 */ /* 0x000fce0000000008 */
.L_x_9975:
[----:B------:R-:W-:Y:S05]  /*3140*/  BSYNC B0 ;  /* 0x0000000000007941 */ /* 0x000fea0003800000 */
.L_x_9974:
[----:B------:R0:W-:Y:S01]  /*3150*/  STG.E.U8 desc[UR36][R16.64], R8 ;  /* 0x0000000810007986 */ /* 0x0001e2000c101124 */
[----:B------:R-:W-:Y:S05]  /*3160*/  BRA `(.L_x_9951) ;  /* 0x0000000000c07947 */ /* 0x000fea0003800000 */
.L_x_9968:
        /* <DEDUP_REMOVED lines=26> */
.L_x_9950:
        /* <DEDUP_REMOVED lines=16> */
.L_x_9979:
[----:B------:R-:W-:Y:S05]  /*3410*/  BRA `(.L_x_9951) ;  /* 0x0000000000147947 */ /* 0x000fea0003800000 */
.L_x_9978:
[----:B------:R-:W0:Y:S02]  /*3420*/  F2I.U64.F64.TRUNC R4, R4 ;  /* 0x0000000400047311 */ /* 0x000e24000030d800 */
[----:B0-----:R0:W-:Y:S01]  /*3430*/  STG.E.64 desc[UR36][R16.64], R4 ;  /* 0x0000000410007986 */ /* 0x0011e2000c101b24 */
[----:B------:R-:W-:Y:S05]  /*3440*/  BRA `(.L_x_9951) ;  /* 0x0000000000087947 */ /* 0x000fea0003800000 */
.L_x_9977:
[----:B------:R-:W0:Y:S02]  /*3450*/  F2I.U32.F64.TRUNC R5, R4 ;  /* 0x0000000400057311 */ /* 0x000e24000030d000 */
[----:B0-----:R0:W-:Y:S02]  /*3460*/  STG.E desc[UR36][R16.64], R5 ;  /* 0x0000000510007986 */ /* 0x0011e4000c101924 */
.L_x_9951:
[----:B------:R-:W-:-:S05]  /*3470*/  LEA R18, R23, R18, 0x9 ;  /* 0x0000001217127211 */ /* 0x000fca00078e48ff */
[----:B------:R-:W-:-:S07]  /*3480*/  VIADD R19, R18, 0x80 ;  /* 0x0000008012137836 */ /* 0x000fce0000000000 */
.L_x_9911:
[----:B------:R-:W-:Y:S05]  /*3490*/  BSYNC B6 ;  /* 0x0000000000067941 */ /* 0x000fea0003800000 */
.L_x_9910:
        /* <DEDUP_REMOVED lines=307> */
.L_x_9982:
        /* <DEDUP_REMOVED lines=21> */
.L_x_9986:
[----:B------:R-:W2:Y:S02]  /*4920*/  LDG.E.U8 R2, desc[UR36][R4.64] ;  /* 0x0000002404027981 */ /* 0x000ea4000c1e1100 */
[----:B--2---:R-:W0:Y:S01]  /*4930*/  I2F.F64.U16 R2, R2 ;  /* 0x0000000200027312 */ /* 0x004e220000101800 */
[----:B------:R-:W-:Y:S05]  /*4940*/  BRA `(.L_x_9988) ;  /* 0x0000000c00707947 */ /* 0x000fea0003800000 */
.L_x_9985:
        /* <DEDUP_REMOVED lines=9> */
.L_x_9990:
[----:B------:R-:W2:Y:S02]  /*49e0*/  LDG.E R2, desc[UR36][R4.64] ;  /* 0x0000002404027981 */ /* 0x000ea4000c1e1900 */
[----:B--2---:R-:W0:Y:S01]  /*49f0*/  I2F.F64 R2, R2 ;  /* 0x0000000200027312 */ /* 0x004e220000201c00 */
[----:B------:R-:W-:Y:S05]  /*4a00*/  BRA `(.L_x_9988) ;  /* 0x0000000c00407947 */ /* 0x000fea0003800000 */
.L_x_9989:
[----:B------:R-:W2:Y:S02]  /*4a10*/  LDG.E.U16 R2, desc[UR36][R4.64] ;  /* 0x0000002404027981 */ /* 0x000ea4000c1e1500 */
[----:B--2---:R-:W0:Y:S01]  /*4a20*/  I2F.F64.S16 R2, R2 ;  /* 0x0000000200027312 */ /* 0x004e220000101c00 */
[----:B------:R-:W-:Y:S05]  /*4a30*/  BRA `(.L_x_9988) ;  /* 0x0000000c00347947 */ /* 0x000fea0003800000 */
.L_x_9984:
        /* <DEDUP_REMOVED lines=10> */
.L_x_9992:
[----:B------:R-:W2:Y:S02]  /*4ae0*/  LDG.E.U16 R0, desc[UR36][R4.64] ;  /* 0x0000002404007981 */ /* 0x000ea4000c1e1500 */
[----:B--2---:R-:W-:-:S05]  /*4af0*/  HADD2.F32 R0, -RZ, R0.H0_H0 ;  /* 0x20000000ff007230 */ /* 0x004fca0000004100 */
[----:B------:R-:W-:-:S04]  /*4b00*/  FMUL.FTZ R0, R0, 1 ;  /* 0x3f80000000007820 */ /* 0x000fc80000410000 */
[----:B------:R0:W1:Y:S01]  /*4b10*/  F2F.F64.F32 R2, R0 ;  /* 0x0000000000027310 */ /* 0x0000620000201800 */
[----:B------:R-:W-:Y:S05]  /*4b20*/  BRA `(.L_x_9988) ;  /* 0x0000000800f87947 */ /* 0x000fea0003800000 */
.L_x_9991:
        /* <DEDUP_REMOVED lines=10> */
.L_x_9994:
[----:B------:R-:W2:Y:S02]  /*4bd0*/  LDG.E.U16 R4, desc[UR36][R4.64] ;  /* 0x0000002404047981 */ /* 0x000ea4000c1e1500 */
[----:B--2---:R-:W-:-:S05]  /*4be0*/  HADD2.F32 R0, -RZ, R4.H0_H0 ;  /* 0x20000004ff007230 */ /* 0x004fca0000004100 */
[----:B------:R-:W-:-:S04]  /*4bf0*/  FMUL.FTZ R0, R0, 1 ;  /* 0x3f80000000007820 */ /* 0x000fc80000410000 */
[----:B------:R0:W1:Y:S01]  /*4c00*/  F2F.F64.F32 R2, R0 ;  /* 0x0000000000027310 */ /* 0x0000620000201800 */
[----:B------:R-:W-:Y:S05]  /*4c10*/  BRA `(.L_x_9988) ;  /* 0x0000000800bc7947 */ /* 0x000fea0003800000 */
.L_x_9993:
[----:B------:R0:W5:Y:S01]  /*4c20*/  LDG.E.64 R2, desc[UR36][R4.64] ;  /* 0x0000002404027981 */ /* 0x000162000c1e1b00 */
[----:B------:R-:W-:Y:S05]  /*4c30*/  BRA `(.L_x_9988) ;  /* 0x0000000800b47947 */ /* 0x000fea0003800000 */
.L_x_9983:
        /* <DEDUP_REMOVED lines=13> */
.L_x_9997:
[----:B------:R0:W5:Y:S01]  /*4d10*/  LDG.E.64 R2, desc[UR36][R4.64] ;  /* 0x0000002404027981 */ /* 0x000162000c1e1b00 */
[----:B------:R-:W-:Y:S05]  /*4d20*/  BRA `(.L_x_9988) ;  /* 0x0000000800787947 */ /* 0x000fea0003800000 */
.L_x_9996:
        /* <DEDUP_REMOVED lines=28> */
.L_x_9999:
        /* <DEDUP_REMOVED lines=15> */
.L_x_9998:
[----:B------:R-:W2:Y:S02]  /*4fe0*/  LDG.E.U16 R0, desc[UR36][R4.64] ;  /* 0x0000002404007981 */ /* 0x000ea4000c1e1500 */
[----:B--2---:R-:W-:-:S04]  /*4ff0*/  IMAD.U32 R0, R0, 0x10000, RZ ;  /* 0x0001000000007824 */ /* 0x004fc800078e00ff */
[----:B------:R-:W-:-:S04]  /*5000*/  FMUL.FTZ R0, R0, 1 ;  /* 0x3f80000000007820 */ /* 0x000fc80000410000 */
[----:B------:R0:W1:Y:S01]  /*5010*/  F2F.F64.F32 R2, R0 ;  /* 0x0000000000027310 */ /* 0x0000620000201800 */
[----:B------:R-:W-:Y:S05]  /*5020*/  BRA `(.L_x_9988) ;  /* 0x0000000400b87947 */ /* 0x000fea0003800000 */
.L_x_9995:
        /* <DEDUP_REMOVED lines=11> */
.L_x_10002:
        /* <DEDUP_REMOVED lines=21> */
.L_x_10006:
[----:B------:R-:W-:Y:S05]  /*5230*/  BSYNC B1 ;  /* 0x0000000000017941 */ /* 0x000fea0003800000 */
.L_x_10005:
[----:B------:R-:W-:Y:S01]  /*5240*/  LEA R3, R0, 0x3b800000, 0x17 ;  /* 0x3b80000000037811 */ /* 0x000fe200078eb8ff */
[----:B------:R-:W-:-:S05]  /*5250*/  IMAD.SHL.U32 R0, R2, 0x100000, RZ ;  /* 0x0010000002007824 */ /* 0x000fca00078e00ff */
[----:B------:R-:W-:-:S07]  /*5260*/  LOP3.LUT R0, R3, R0, R4, 0xfe, !PT ;  /* 0x0000000003007212 */ /* 0x000fce00078efe04 */
.L_x_10004:
[----:B------:R-:W-:Y:S05]  /*5270*/  BSYNC B0 ;  /* 0x0000000000007941 */ /* 0x000fea0003800000 */
.L_x_10003:
[----:B------:R-:W-:-:S04]  /*5280*/  FMUL.FTZ R0, R0, 1 ;  /* 0x3f80000000007820 */ /* 0x000fc80000410000 */
[----:B------:R1:W2:Y:S01]  /*5290*/  F2F.F64.F32 R2, R0 ;  /* 0x0000000000027310 */ /* 0x0002a20000201800 */
[----:B------:R-:W-:Y:S05]  /*52a0*/  BRA `(.L_x_9988) ;  /* 0x0000000400187947 */ /* 0x000fea0003800000 */
.L_x_10001:
        /* <DEDUP_REMOVED lines=21> */
.L_x_10010:
[----:B------:R-:W-:Y:S05]  /*5400*/  BSYNC B1 ;  /* 0x0000000000017941 */ /* 0x000fea0003800000 */
.L_x_10009:
[----:B------:R-:W-:Y:S01]  /*5410*/  LEA R3, R0, 0x37800000, 0x17 ;  /* 0x3780000000037811 */ /* 0x000fe200078eb8ff */
[----:B------:R-:W-:-:S05]  /*5420*/  IMAD.SHL.U32 R0, R2, 0x200000, RZ ;  /* 0x0020000002007824 */ /* 0x000fca00078e00ff */
[----:B------:R-:W-:-:S07]  /*5430*/  LOP3.LUT R0, R3, R0, R4, 0xfe, !PT ;  /* 0x0000000003007212 */ /* 0x000fce00078efe04 */
.L_x_10008:
[----:B------:R-:W-:Y:S05]  /*5440*/  BSYNC B0 ;  /* 0x0000000000007941 */ /* 0x000fea0003800000 */
.L_x_10007:
[----:B------:R-:W-:-:S04]  /*5450*/  FMUL.FTZ R0, R0, 1 ;  /* 0x3f80000000007820 */ /* 0x000fc80000410000 */
[----:B------:R3:W4:Y:S01]  /*5460*/  F2F.F64.F32 R2, R0 ;  /* 0x0000000000027310 */ /* 0x0007220000201800 */
[----:B------:R-:W-:Y:S05]  /*5470*/  BRA `(.L_x_9988) ;  /* 0x0000000000a47947 */ /* 0x000fea0003800000 */
.L_x_10000:
        /* <DEDUP_REMOVED lines=14> */
.L_x_10014:
[----:B------:R-:W-:Y:S05]  /*5560*/  BSYNC B0 ;  /* 0x0000000000007941 */ /* 0x000fea0003800000 */
.L_x_10013:
[----:B------:R-:W-:-:S04]  /*5570*/  FMUL.FTZ R0, R0, 1 ;  /* 0x3f80000000007820 */ /* 0x000fc80000410000 */
[----:B------:R0:W1:Y:S01]  /*5580*/  F2F.F64.F32 R2, R0 ;  /* 0x0000000000027310 */ /* 0x0000620000201800 */
[----:B------:R-:W-:Y:S05]  /*5590*/  BRA `(.L_x_9988) ;  /* 0x00000000005c7947 */ /* 0x000fea0003800000 */
.L_x_9987:
        /* <DEDUP_REMOVED lines=16> */
.L_x_10015:
[----:B------:R-:W-:Y:S01]  /*56a0*/  CS2R R2, SRZ ;  /* 0x0000000000027805 */ /* 0x000fe2000001ff00 */
[----:B------:R-:W-:Y:S06]  /*56b0*/  BRA `(.L_x_9988) ;  /* 0x0000000000147947 */ /* 0x000fec0003800000 */
.L_x_10012:
[----:B------:R-:W2:Y:S02]  /*56c0*/  LDG.E.64 R2, desc[UR36][R4.64] ;  /* 0x0000002404027981 */ /* 0x000ea4000c1e1b00 */
[----:B--2---:R-:W0:Y:S01]  /*56d0*/  I2F.F64.U64 R2, R2 ;  /* 0x0000000200027312 */ /* 0x004e220000301800 */
[----:B------:R-:W-:Y:S05]  /*56e0*/  BRA `(.L_x_9988) ;  /* 0x0000000000087947 */ /* 0x000fea0003800000 */
.L_x_10011:
[----:B------:R-:W2:Y:S02]  /*56f0*/  LDG.E R2, desc[UR36][R4.64] ;  /* 0x0000002404027981 */ /* 0x000ea4000c1e1900 */
[----:B--2---:R-:W0:Y:S02]  /*5700*/  I2F.F64.U32 R2, R2 ;  /* 0x0000000200027312 */ /* 0x004e240000201800 */
.L_x_9988:
        /* <DEDUP_REMOVED lines=23> */
.L_x_10019:
[----:B------:R-:W0:Y:S02]  /*5880*/  F2I.S64.F64.TRUNC R4, R4 ;  /* 0x0000000400047311 */ /* 0x000e24000030d900 */
[----:B0-----:R-:W-:-:S05]  /*5890*/  IMAD.MOV.U32 R3, RZ, RZ, R4 ;  /* 0x000000ffff037224 */ /* 0x001fca00078e0004 */
[----:B------:R0:W-:Y:S01]  /*58a0*/  STG.E.U8 desc[UR36][R16.64], R3 ;  /* 0x0000000310007986 */ /* 0x0001e2000c101124 */
[----:B------:R-:W-:Y:S05]  /*58b0*/  BRA `(.L_x_10021) ;  /* 0x0000000c00f87947 */ /* 0x000fea0003800000 */
.L_x_10018:
        /* <DEDUP_REMOVED lines=9> */
.L_x_10023:
[----:B------:R-:W0:Y:S02]  /*5950*/  F2I.F64.TRUNC R5, R4 ;  /* 0x0000000400057311 */ /* 0x000e24000030d100 */
[----:B0-----:R0:W-:Y:S01]  /*5960*/  STG.E desc[UR36][R16.64], R5 ;  /* 0x0000000510007986 */ /* 0x0011e2000c101924 */
[----:B------:R-:W-:Y:S05]  /*5970*/  BRA `(.L_x_10021) ;  /* 0x0000000c00c87947 */ /* 0x000fea0003800000 */
.L_x_10022:
[----:B------:R-:W0:Y:S02]  /*5980*/  F2I.F64.TRUNC R5, R4 ;  /* 0x0000000400057311 */ /* 0x000e24000030d100 */
[----:B0-----:R0:W-:Y:S01]  /*5990*/  STG.E.U16 desc[UR36][R16.64], R5 ;  /* 0x0000000510007986 */ /* 0x0011e2000c101524 */
[----:B------:R-:W-:Y:S05]  /*59a0*/  BRA `(.L_x_10021) ;  /* 0x0000000c00bc7947 */ /* 0x000fea0003800000 */
.L_x_10017:
        /* <DEDUP_REMOVED lines=13> */
.L_x_10025:
        /* <DEDUP_REMOVED lines=8> */
.L_x_10024:
        /* <DEDUP_REMOVED lines=14> */
.L_x_10027:
        /* <DEDUP_REMOVED lines=9> */
.L_x_10026:
[----:B------:R0:W-:Y:S01]  /*5c70*/  STG.E.64 desc[UR36][R16.64], R4 ;  /* 0x0000000410007986 */ /* 0x0001e2000c101b24 */
[----:B------:R-:W-:Y:S05]  /*5c80*/  BRA `(.L_x_10021) ;  /* 0x0000000c00047947 */ /* 0x000fea0003800000 */
.L_x_10016:
        /* <DEDUP_REMOVED lines=12> */
.L_x_10030:
[----:B------:R-:W-:-:S05]  /*5d50*/  CS2R R6, SRZ ;  /* 0x0000000000067805 */ /* 0x000fca000001ff00 */
[----:B------:R0:W-:Y:S01]  /*5d60*/  STG.E.128 desc[UR36][R16.64], R4 ;  /* 0x0000000410007986 */ /* 0x0001e2000c101d24 */
[----:B------:R-:W-:Y:S05]  /*5d70*/  BRA `(.L_x_10021) ;  /* 0x0000000800c87947 */ /* 0x000fea0003800000 */
.L_x_10029:
        /* <DEDUP_REMOVED lines=25> */
.L_x_10034:
[----:B------:R-:W-:Y:S05]  /*5f10*/  BSYNC B0 ;  /* 0x0000000000007941 */ /* 0x000fea0003800000 */
.L_x_10033:
[----:B------:R-:W-:-:S05]  /*5f20*/  LOP3.LUT R3, R0, R3, RZ, 0xfc, !PT ;  /* 0x0000000300037212 */ /* 0x000fca00078efcff */
[----:B------:R0:W-:Y:S01]  /*5f30*/  STG.E.U8 desc[UR36][R16.64], R3 ;  /* 0x0000000310007986 */ /* 0x0001e2000c101124 */
[----:B------:R-:W-:Y:S05]  /*5f40*/  BRA `(.L_x_10021) ;  /* 0x0000000800547947 */ /* 0x000fea0003800000 */
.L_x_10032:
        /* <DEDUP_REMOVED lines=17> */
.L_x_10036:
[----:B------:R-:W-:Y:S02]  /*6060*/  ISETP.GT.U32.AND P0, PT, R2, 0x7f800000, PT ;  /* 0x7f8000000200780c */ /* 0x000fe40003f04070 */
[----:B------:R-:W-:-:S04]  /*6070*/  MOV R0, 0x7f ;  /* 0x0000007f00007802 */ /* 0x000fc80000000f00 */
[----:B------:R-:W-:-:S07]  /*6080*/  SEL R0, R0, 0x7c, P0 ;  /* 0x0000007c00007807 */ /* 0x000fce0000000000 */
.L_x_10037:
[----:B------:R-:W-:Y:S05]  /*6090*/  BSYNC B0 ;  /* 0x0000000000007941 */ /* 0x000fea0003800000 */
.L_x_10035:
[----:B------:R-:W-:-:S04]  /*60a0*/  LOP3.LUT R2, R3, 0x80000000, RZ, 0xc0, !PT ;  /* 0x8000000003027812 */ /* 0x000fc800078ec0ff */
[----:B------:R-:W-:-:S04]  /*60b0*/  SHF.R.U32.HI R3, RZ, 0x18, R2 ;  /* 0x00000018ff037819 */ /* 0x000fc80000011602 */
[----:B------:R-:W-:-:S05]  /*60c0*/  LOP3.LUT R3, R0, R3, RZ, 0xfc, !PT ;  /* 0x0000000300037212 */ /* 0x000fca00078efcff */
[----:B------:R0:W-:Y:S01]  /*60d0*/  STG.E.U8 desc[UR36][R16.64], R3 ;  /* 0x0000000310007986 */ /* 0x0001e2000c101124 */
[----:B------:R-:W-:Y:S05]  /*60e0*/  BRA `(.L_x_10021) ;  /* 0x0000000400ec7947 */ /* 0x000fea0003800000 */
.L_x_10031:
        /* <DEDUP_REMOVED lines=8> */
.L_x_10028:
        /* <DEDUP_REMOVED lines=11> */
.L_x_10040:
        /* <DEDUP_REMOVED lines=21> */
.L_x_10043:
[----:B------:R-:W-:-:S04]  /*6370*/  LOP3.LUT R2, R3, 0x80000000, RZ, 0xc0, !PT ;  /* 0x8000000003027812 */ /* 0x000fc800078ec0ff */
[----:B------:R-:W-:-:S04]  /*6380*/  SHF.R.U32.HI R3, RZ, 0x18, R2 ;  /* 0x00000018ff037819 */ /* 0x000fc80000011602 */
[----:B------:R-:W-:-:S04]  /*6390*/  LOP3.LUT R0, R0, R3, RZ, 0xfc, !PT ;  /* 0x0000000300007212 */ /* 0x000fc800078efcff */
[----:B------:R-:W-:-:S07]  /*63a0*/  PRMT R8, R0, 0x7610, R8 ;  /* 0x0000761000087816 */ /* 0x000fce0000000008 */
.L_x_10042:
[----:B------:R-:W-:Y:S05]  /*63b0*/  BSYNC B0 ;  /* 0x0000000000007941 */ /* 0x000fea0003800000 */
.L_x_10041:
[----:B------:R3:W-:Y:S01]  /*63c0*/  STG.E.U8 desc[UR36][R16.64], R8 ;  /* 0x0000000810007986 */ /* 0x0007e2000c101124 */
[----:B------:R-:W-:Y:S05]  /*63d0*/  BRA `(.L_x_10021) ;  /* 0x0000000400307947 */ /* 0x000fea0003800000 */
.L_x_10039:
        /* <DEDUP_REMOVED lines=21> */
.L_x_10046:
[----:B------:R-:W-:-:S04]  /*6530*/  LOP3.LUT R2, R3, 0x80000000, RZ, 0xc0, !PT ;  /* 0x8000000003027812 */ /* 0x000fc800078ec0ff */
[----:B------:R-:W-:-:S04]  /*6540*/  SHF.R.U32.HI R3, RZ, 0x18, R2 ;  /* 0x00000018ff037819 */ /* 0x000fc80000011602 */
[----:B------:R-:W-:-:S04]  /*6550*/  LOP3.LUT R0, R0, R3, RZ, 0xfc, !PT ;  /* 0x0000000300007212 */ /* 0x000fc800078efcff */
[----:B------:R-:W-:-:S07]  /*6560*/  PRMT R8, R0, 0x7610, R8 ;  /* 0x0000761000087816 */ /* 0x000fce0000000008 */
.L_x_10045:
[----:B------:R-:W-:Y:S05]  /*6570*/  BSYNC B0 ;  /* 0x0000000000007941 */ /* 0x000fea0003800000 */
.L_x_10044:
[----:B------:R0:W-:Y:S01]  /*6580*/  STG.E.U8 desc[UR36][R16.64], R8 ;  /* 0x0000000810007986 */ /* 0x0001e2000c101124 */
[----:B------:R-:W-:Y:S05]  /*6590*/  BRA `(.L_x_10021) ;  /* 0x0000000000c07947 */ /* 0x000fea0003800000 */
.L_x_10038:
        /* <DEDUP_REMOVED lines=26> */
.L_x_10020:
        /* <DEDUP_REMOVED lines=16> */
.L_x_10049:
[----:B------:R-:W-:Y:S05]  /*6840*/  BRA `(.L_x_10021) ;  /* 0x0000000000147947 */ /* 0x000fea0003800000 */
.L_x_10048:
[----:B------:R-:W0:Y:S02]  /*6850*/  F2I.U64.F64.TRUNC R4, R4 ;  /* 0x0000000400047311 */ /* 0x000e24000030d800 */
[----:B0-----:R2:W-:Y:S01]  /*6860*/  STG.E.64 desc[UR36][R16.64], R4 ;  /* 0x0000000410007986 */ /* 0x0015e2000c101b24 */
[----:B------:R-:W-:Y:S05]  /*6870*/  BRA `(.L_x_10021) ;  /* 0x0000000000087947 */ /* 0x000fea0003800000 */
.L_x_10047:
[----:B------:R-:W0:Y:S02]  /*6880*/  F2I.U32.F64.TRUNC R5, R4 ;  /* 0x0000000400057311 */ /* 0x000e24000030d000 */
[----:B0-----:R0:W-:Y:S02]  /*6890*/  STG.E desc[UR36][R16.64], R5 ;  /* 0x0000000510007986 */ /* 0x0011e4000c101924 */
.L_x_10021:
[----:B------:R-:W-:-:S07]  /*68a0*/  IADD3 R19, R19, 0x80, RZ ;  /* 0x0000008013137810 */ /* 0x000fce0007ffe0ff */
.L_x_9981:
[----:B------:R-:W-:Y:S05]  /*68b0*/  BSYNC B6 ;  /* 0x0000000000067941 */ /* 0x000fea0003800000 */
.L_x_9980:
        /* <DEDUP_REMOVED lines=307> */
.L_x_10052:
        /* <DEDUP_REMOVED lines=21> */
.L_x_10056:
[----:B------:R-:W2:Y:S02]  /*7d40*/  LDG.E.U8 R2, desc[UR36][R4.64] ;  /* 0x0000002404027981 */ /* 0x000ea4000c1e1100 */
[----:B--2---:R-:W0:Y:S01]  /*7d50*/  I2F.F64.U16 R2, R2 ;  /* 0x0000000200027312 */ /* 0x004e220000101800 */
[----:B------:R-:W-:Y:S05]  /*7d60*/  BRA `(.L_x_10058) ;  /* 0x0000000c00707947 */ /* 0x000fea0003800000 */
.L_x_10055:
        /* <DEDUP_REMOVED lines=9> */
.L_x_10060:
[----:B------:R-:W2:Y:S02]  /*7e00*/  LDG.E R2, desc[UR36][R4.64] ;  /* 0x0000002404027981 */ /* 0x000ea4000c1e1900 */
[----:B--2---:R-:W0:Y:S01]  /*7e10*/  I2F.F64 R2, R2 ;  /* 0x0000000200027312 */ /* 0x004e220000201c00 */
[----:B------:R-:W-:Y:S05]  /*7e20*/  BRA `(.L_x_10058) ;  /* 0x0000000c00407947 */ /* 0x000fea0003800000 */
.L_x_10059:
[----:B------:R-:W2:Y:S02]  /*7e30*/  LDG.E.U16 R2, desc[UR36][R4.64] ;  /* 0x0000002404027981 */ /* 0x000ea4000c1e1500 */
[----:B--2---:R-:W0:Y:S01]  /*7e40*/  I2F.F64.S16 R2, R2 ;  /* 0x0000000200027312 */ /* 0x004e220000101c00 */
[----:B------:R-:W-:Y:S05]  /*7e50*/  BRA `(.L_x_10058) ;  /* 0x0000000c00347947 */ /* 0x000fea0003800000 */
.L_x_10054:
        /* <DEDUP_REMOVED lines=10> */
.L_x_10062:
[----:B------:R-:W2:Y:S02]  /*7f00*/  LDG.E.U16 R0, desc[UR36][R4.64] ;  /* 0x0000002404007981 */ /* 0x000ea4000c1e1500 */
[----:B--2---:R-:W-:-:S05]  /*7f10*/  HADD2.F32 R0, -RZ, R0.H0_H0 ;  /* 0x20000000ff007230 */ /* 0x004fca0000004100 */
[----:B------:R-:W-:-:S04]  /*7f20*/  FMUL.FTZ R0, R0, 1 ;  /* 0x3f80000000007820 */ /* 0x000fc80000410000 */
[----:B------:R0:W1:Y:S01]  /*7f30*/  F2F.F64.F32 R2, R0 ;  /* 0x0000000000027310 */ /* 0x0000620000201800 */
[----:B------:R-:W-:Y:S05]  /*7f40*/  BRA `(.L_x_10058) ;  /* 0x0000000800f87947 */ /* 0x000fea0003800000 */
.L_x_10061:
        /* <DEDUP_REMOVED lines=10> */
.L_x_10064:
[----:B------:R-:W2:Y:S02]  /*7ff0*/  LDG.E.U16 R4, desc[UR36][R4.64] ;  /* 0x0000002404047981 */ /* 0x000ea4000c1e1500 */
[----:B--2---:R-:W-:-:S05]  /*8000*/  HADD2.F32 R0, -RZ, R4.H0_H0 ;  /* 0x20000004ff007230 */ /* 0x004fca0000004100 */
[----:B------:R-:W-:-:S04]  /*8010*/  FMUL.FTZ R0, R0, 1 ;  /* 0x3f80000000007820 */ /* 0x000fc80000410000 */
[----:B------:R0:W1:Y:S01]  /*8020*/  F2F.F64.F32 R2, R0 ;  /* 0x0000000000027310 */ /* 0x0000620000201800 */
[----:B------:R-:W-:Y:S05]  /*8030*/  BRA `(.L_x_10058) ;  /* 0x0000000800bc7947 */ /* 0x000fea0003800000 */
.L_x_10063:
[----:B------:R0:W5:Y:S01]  /*8040*/  LDG.E.64 R2, desc[UR36][R4.64] ;  /* 0x0000002404027981 */ /* 0x000162000c1e1b00 */
[----:B------:R-:W-:Y:S05]  /*8050*/  BRA `(.L_x_10058) ;  /* 0x0000000800b47947 */ /* 0x000fea0003800000 */
.L_x_10053:
        /* <DEDUP_REMOVED lines=13> */
.L_x_10067:
[----:B------:R0:W5:Y:S01]  /*8130*/  LDG.E.64 R2, desc[UR36][R4.64] ;  /* 0x0000002404027981 */ /* 0x000162000c1e1b00 */
[----:B------:R-:W-:Y:S05]  /*8140*/  BRA `(.L_x_10058) ;  /* 0x0000000800787947 */ /* 0x000fea0003800000 */
.L_x_10066:
        /* <DEDUP_REMOVED lines=28> */
.L_x_10069:
        /* <DEDUP_REMOVED lines=15> */
.L_x_10068:
[----:B------:R-:W2:Y:S02]  /*8400*/  LDG.E.U16 R0, desc[UR36][R4.64] ;  /* 0x0000002404007981 */ /* 0x000ea4000c1e1500 */
[----:B--2---:R-:W-:-:S04]  /*8410*/  IMAD.U32 R0, R0, 0x10000, RZ ;  /* 0x0001000000007824 */ /* 0x004fc800078e00ff */
[----:B------:R-:W-:-:S04]  /*8420*/  FMUL.FTZ R0, R0, 1 ;  /* 0x3f80000000007820 */ /* 0x000fc80000410000 */
[----:B------:R0:W1:Y:S01]  /*8430*/  F2F.F64.F32 R2, R0 ;  /* 0x0000000000027310 */ /* 0x0000620000201800 */
[----:B------:R-:W-:Y:S05]  /*8440*/  BRA `(.L_x_10058) ;  /* 0x0000000400b87947 */ /* 0x000fea0003800000 */
.L_x_10065:
        /* <DEDUP_REMOVED lines=11> */
.L_x_10072:
        /* <DEDUP_REMOVED lines=21> */
.L_x_10076:
[----:B------:R-:W-:Y:S05]  /*8650*/  BSYNC B1 ;  /* 0x0000000000017941 */ /* 0x000fea0003800000 */
.L_x_10075:
[----:B------:R-:W-:Y:S01]  /*8660*/  LEA R3, R0, 0x3b800000, 0x17 ;  /* 0x3b80000000037811 */ /* 0x000fe200078eb8ff */
[----:B------:R-:W-:-:S05]  /*8670*/  IMAD.SHL.U32 R0, R2, 0x100000, RZ ;  /* 0x0010000002007824 */ /* 0x000fca00078e00ff */
[----:B------:R-:W-:-:S07]  /*8680*/  LOP3.LUT R0, R3, R0, R4, 0xfe, !PT ;  /* 0x0000000003007212 */ /* 0x000fce00078efe04 */
.L_x_10074:
[----:B------:R-:W-:Y:S05]  /*8690*/  BSYNC B0 ;  /* 0x0000000000007941 */ /* 0x000fea0003800000 */
.L_x_10073:
[----:B------:R-:W-:-:S04]  /*86a0*/  FMUL.FTZ R0, R0, 1 ;  /* 0x3f80000000007820 */ /* 0x000fc80000410000 */
[----:B------:R1:W2:Y:S01]  /*86b0*/  F2F.F64.F32 R2, R0 ;  /* 0x0000000000027310 */ /* 0x0002a20000201800 */
[----:B------:R-:W-:Y:S05]  /*86c0*/  BRA `(.L_x_10058) ;  /* 0x0000000400187947 */ /* 0x000fea0003800000 */
.L_x_10071:
        /* <DEDUP_REMOVED lines=21> */
.L_x_10080:
[----:B------:R-:W-:Y:S05]  /*8820*/  BSYNC B1 ;  /* 0x0000000000017941 */ /* 0x000fea0003800000 */
.L_x_10079:
[----:B------:R-:W-:Y:S01]  /*8830*/  LEA R3, R0, 0x37800000, 0x17 ;  /* 0x3780000000037811 */ /* 0x000fe200078eb8ff */
[----:B------:R-:W-:-:S05]  /*8840*/  IMAD.SHL.U32 R0, R2, 0x200000, RZ ;  /* 0x0020000002007824 */ /* 0x000fca00078e00ff */
[----:B------:R-:W-:-:S07]  /*8850*/  LOP3.LUT R0, R3, R0, R4, 0xfe, !PT ;  /* 0x0000000003007212 */ /* 0x000fce00078efe04 */
.L_x_10078:
[----:B------:R-:W-:Y:S05]  /*8860*/  BSYNC B0 ;  /* 0x0000000000007941 */ /* 0x000fea0003800000 */
.L_x_10077:
[----:B------:R-:W-:-:S04]  /*8870*/  FMUL.FTZ R0, R0, 1 ;  /* 0x3f80000000007820 */ /* 0x000fc80000410000 */
[----:B------:R3:W4:Y:S01]  /*8880*/  F2F.F64.F32 R2, R0 ;  /* 0x0000000000027310 */ /* 0x0007220000201800 */
[----:B------:R-:W-:Y:S05]  /*8890*/  BRA `(.L_x_10058) ;  /* 0x0000000000a47947 */ /* 0x000fea0003800000 */
.L_x_10070:
        /* <DEDUP_REMOVED lines=14> */
.L_x_10084:
[----:B------:R-:W-:Y:S05]  /*8980*/  BSYNC B0 ;  /* 0x0000000000007941 */ /* 0x000fea0003800000 */
.L_x_10083:
[----:B------:R-:W-:-:S04]  /*8990*/  FMUL.FTZ R0, R0, 1 ;  /* 0x3f80000000007820 */ /* 0x000fc80000410000 */
[----:B------:R0:W1:Y:S01]  /*89a0*/  F2F.F64.F32 R2, R0 ;  /* 0x0000000000027310 */ /* 0x0000620000201800 */
[----:B------:R-:W-:Y:S05]  /*89b0*/  BRA `(.L_x_10058) ;  /* 0x00000000005c7947 */ /* 0x000fea0003800000 */
.L_x_10057:
        /* <DEDUP_REMOVED lines=16> */
.L_x_10085:
[----:B------:R-:W-:Y:S01]  /*8ac0*/  CS2R R2, SRZ ;  /* 0x0000000000027805 */ /* 0x000fe2000001ff00 */
[----:B------:R-:W-:Y:S06]  /*8ad0*/  BRA `(.L_x_10058) ;  /* 0x0000000000147947 */ /* 0x000fec0003800000 */
.L_x_10082:
[----:B------:R-:W2:Y:S02]  /*8ae0*/  LDG.E.64 R2, desc[UR36][R4.64] ;  /* 0x0000002404027981 */ /* 0x000ea4000c1e1b00 */
[----:B--2---:R-:W0:Y:S01]  /*8af0*/  I2F.F64.U64 R2, R2 ;  /* 0x0000000200027312 */ /* 0x004e220000301800 */
[----:B------:R-:W-:Y:S05]  /*8b00*/  BRA `(.L_x_10058) ;  /* 0x0000000000087947 */ /* 0x000fea0003800000 */
.L_x_10081:
[----:B------:R-:W2:Y:S02]  /*8b10*/  LDG.E R2, desc[UR36][R4.64] ;  /* 0x0000002404027981 */ /* 0x000ea4000c1e1900 */
[----:B--2---:R-:W0:Y:S02]  /*8b20*/  I2F.F64.U32 R2, R2 ;  /* 0x0000000200027312 */ /* 0x004e240000201800 */
.L_x_10058:
        /* <DEDUP_REMOVED lines=23> */
.L_x_10089:
[----:B------:R-:W0:Y:S02]  /*8ca0*/  F2I.S64.F64.TRUNC R4, R4 ;  /* 0x0000000400047311 */ /* 0x000e24000030d900 */
[----:B0-----:R-:W-:-:S05]  /*8cb0*/  IMAD.MOV.U32 R3, RZ, RZ, R4 ;  /* 0x000000ffff037224 */ /* 0x001fca00078e0004 */
[----:B------:R3:W-:Y:S01]  /*8cc0*/  STG.E.U8 desc[UR36][R16.64], R3 ;  /* 0x0000000310007986 */ /* 0x0007e2000c101124 */
[----:B------:R-:W-:Y:S05]  /*8cd0*/  BRA `(.L_x_10091) ;  /* 0x0000000c00f87947 */ /* 0x000fea0003800000 */
.L_x_10088:
        /* <DEDUP_REMOVED lines=9> */
.L_x_10093:
[----:B------:R-:W0:Y:S02]  /*8d70*/  F2I.F64.TRUNC R5, R4 ;  /* 0x0000000400057311 */ /* 0x000e24000030d100 */
[----:B0-----:R2:W-:Y:S01]  /*8d80*/  STG.E desc[UR36][R16.64], R5 ;  /* 0x0000000510007986 */ /* 0x0015e2000c101924 */
[----:B------:R-:W-:Y:S05]  /*8d90*/  BRA `(.L_x_10091) ;  /* 0x0000000c00c87947 */ /* 0x000fea0003800000 */
.L_x_10092:
[----:B------:R-:W0:Y:S02]  /*8da0*/  F2I.F64.TRUNC R5, R4 ;  /* 0x0000000400057311 */ /* 0x000e24000030d100 */
[----:B0-----:R0:W-:Y:S01]  /*8db0*/  STG.E.U16 desc[UR36][R16.64], R5 ;  /* 0x0000000510007986 */ /* 0x0011e2000c101524 */
[----:B------:R-:W-:Y:S05]  /*8dc0*/  BRA `(.L_x_10091) ;  /* 0x0000000c00bc7947 */ /* 0x000fea0003800000 */
.L_x_10087:
        /* <DEDUP_REMOVED lines=13> */
.L_x_10095:
        /* <DEDUP_REMOVED lines=8> */
.L_x_10094:
        /* <DEDUP_REMOVED lines=14> */
.L_x_10097:
        /* <DEDUP_REMOVED lines=9> */
.L_x_10096:
[----:B------:R0:W-:Y:S01]  /*9090*/  STG.E.64 desc[UR36][R16.64], R4 ;  /* 0x0000000410007986 */ /* 0x0001e2000c101b24 */
[----:B------:R-:W-:Y:S05]  /*90a0*/  BRA `(.L_x_10091) ;  /* 0x0000000c00047947 */ /* 0x000fea0003800000 */
.L_x_10086:
        /* <DEDUP_REMOVED lines=12> */
.L_x_10100:
[----:B------:R-:W-:-:S05]  /*9170*/  CS2R R6, SRZ ;  /* 0x0000000000067805 */ /* 0x000fca000001ff00 */
[----:B------:R0:W-:Y:S01]  /*9180*/  STG.E.128 desc[UR36][R16.64], R4 ;  /* 0x0000000410007986 */ /* 0x0001e2000c101d24 */
[----:B------:R-:W-:Y:S05]  /*9190*/  BRA `(.L_x_10091) ;  /* 0x0000000800c87947 */ /* 0x000fea0003800000 */
.L_x_10099:
        /* <DEDUP_REMOVED lines=25> */
.L_x_10104:
[----:B------:R-:W-:Y:S05]  /*9330*/  BSYNC B0 ;  /* 0x0000000000007941 */ /* 0x000fea0003800000 */
.L_x_10103:
[----:B------:R-:W-:-:S05]  /*9340*/  LOP3.LUT R3, R0, R3, RZ, 0xfc, !PT ;  /* 0x0000000300037212 */ /* 0x000fca00078efcff */
[----:B------:R0:W-:Y:S01]  /*9350*/  STG.E.U8 desc[UR36][R16.64], R3 ;  /* 0x0000000310007986 */ /* 0x0001e2000c101124 */
[----:B------:R-:W-:Y:S05]  /*9360*/  BRA `(.L_x_10091) ;  /* 0x0000000800547947 */ /* 0x000fea0003800000 */
.L_x_10102:
        /* <DEDUP_REMOVED lines=17> */
.L_x_10106:
[----:B------:R-:W-:Y:S01]  /*9480*/  IMAD.MOV.U32 R0, RZ, RZ, 0x7f ;  /* 0x0000007fff007424 */ /* 0x000fe200078e00ff */
[----:B------:R-:W-:-:S04]  /*9490*/  ISETP.GT.U32.AND P0, PT, R2, 0x7f800000, PT ;  /* 0x7f8000000200780c */ /* 0x000fc80003f04070 */
[----:B------:R-:W-:-:S09]  /*94a0*/  SEL R0, R0, 0x7c, P0 ;  /* 0x0000007c00007807 */ /* 0x000fd20000000000 */
.L_x_10107:
[----:B------:R-:W-:Y:S05]  /*94b0*/  BSYNC B0 ;  /* 0x0000000000007941 */ /* 0x000fea0003800000 */
.L_x_10105:
[----:B------:R-:W-:-:S04]  /*94c0*/  LOP3.LUT R2, R3, 0x80000000, RZ, 0xc0, !PT ;  /* 0x8000000003027812 */ /* 0x000fc800078ec0ff */
[----:B------:R-:W-:-:S04]  /*94d0*/  SHF.R.U32.HI R3, RZ, 0x18, R2 ;  /* 0x00000018ff037819 */ /* 0x000fc80000011602 */
[----:B------:R-:W-:-:S05]  /*94e0*/  LOP3.LUT R3, R0, R3, RZ, 0xfc, !PT ;  /* 0x0000000300037212 */ /* 0x000fca00078efcff */
[----:B------:R0:W-:Y:S01]  /*94f0*/  STG.E.U8 desc[UR36][R16.64], R3 ;  /* 0x0000000310007986 */ /* 0x0001e2000c101124 */
[----:B------:R-:W-:Y:S05]  /*9500*/  BRA `(.L_x_10091) ;  /* 0x0000000400ec7947 */ /* 0x000fea0003800000 */
.L_x_10101:
        /* <DEDUP_REMOVED lines=8> */
.L_x_10098:
        /* <DEDUP_REMOVED lines=11> */
.L_x_10110:
        /* <DEDUP_REMOVED lines=21> */
.L_x_10113:
[----:B------:R-:W-:-:S04]  /*9790*/  LOP3.LUT R2, R3, 0x80000000, RZ, 0xc0, !PT ;  /* 0x8000000003027812 */ /* 0x000fc800078ec0ff */
[----:B------:R-:W-:-:S04]  /*97a0*/  SHF.R.U32.HI R3, RZ, 0x18, R2 ;  /* 0x00000018ff037819 */ /* 0x000fc80000011602 */
[----:B------:R-:W-:-:S04]  /*97b0*/  LOP3.LUT R0, R0, R3, RZ, 0xfc, !PT ;  /* 0x0000000300007212 */ /* 0x000fc800078efcff */
[----:B------:R-:W-:-:S07]  /*97c0*/  PRMT R8, R0, 0x7610, R8 ;  /* 0x0000761000087816 */ /* 0x000fce0000000008 */
.L_x_10112:
[----:B------:R-:W-:Y:S05]  /*97d0*/  BSYNC B0 ;  /* 0x0000000000007941 */ /* 0x000fea0003800000 */
.L_x_10111:
[----:B------:R0:W-:Y:S01]  /*97e0*/  STG.E.U8 desc[UR36][R16.64], R8 ;  /* 0x0000000810007986 */ /* 0x0001e2000c101124 */
[----:B------:R-:W-:Y:S05]  /*97f0*/  BRA `(.L_x_10091) ;  /* 0x0000000400307947 */ /* 0x000fea0003800000 */
.L_x_10109:
        /* <DEDUP_REMOVED lines=21> */
.L_x_10116:
[----:B------:R-:W-:-:S04]  /*9950*/  LOP3.LUT R2, R3, 0x80000000, RZ, 0xc0, !PT ;  /* 0x8000000003027812 */ /* 0x000fc800078ec0ff */
[----:B------:R-:W-:-:S04]  /*9960*/  SHF.R.U32.HI R3, RZ, 0x18, R2 ;  /* 0x00000018ff037819 */ /* 0x000fc80000011602 */
[----:B------:R-:W-:-:S04]  /*9970*/  LOP3.LUT R0, R0, R3, RZ, 0xfc, !PT ;  /* 0x0000000300007212 */ /* 0x000fc800078efcff */
[----:B------:R-:W-:-:S07]  /*9980*/  PRMT R8, R0, 0x7610, R8 ;  /* 0x0000761000087816 */ /* 0x000fce0000000008 */
.L_x_10115:
[----:B------:R-:W-:Y:S05]  /*9990*/  BSYNC B0 ;  /* 0x0000000000007941 */ /* 0x000fea0003800000 */
.L_x_10114:
[----:B------:R0:W-:Y:S01]  /*99a0*/  STG.E.U8 desc[UR36][R16.64], R8 ;  /* 0x0000000810007986 */ /* 0x0001e2000c101124 */
[----:B------:R-:W-:Y:S05]  /*99b0*/  BRA `(.L_x_10091) ;  /* 0x0000000000c07947 */ /* 0x000fea0003800000 */
.L_x_10108:
        /* <DEDUP_REMOVED lines=26> */
.L_x_10090:
        /* <DEDUP_REMOVED lines=16> */
.L_x_10119:
[----:B------:R-:W-:Y:S05]  /*9c60*/  BRA `(.L_x_10091) ;  /* 0x0000000000147947 */ /* 0x000fea0003800000 */
.L_x_10118:
[----:B------:R-:W0:Y:S02]  /*9c70*/  F2I.U64.F64.TRUNC R4, R4 ;  /* 0x0000000400047311 */ /* 0x000e24000030d800 */
[----:B0-----:R0:W-:Y:S01]  /*9c80*/  STG.E.64 desc[UR36][R16.64], R4 ;  /* 0x0000000410007986 */ /* 0x0011e2000c101b24 */
[----:B------:R-:W-:Y:S05]  /*9c90*/  BRA `(.L_x_10091) ;  /* 0x0000000000087947 */ /* 0x000fea0003800000 */
.L_x_10117:
[----:B------:R-:W0:Y:S02]  /*9ca0*/  F2I.U32.F64.TRUNC R5, R4 ;  /* 0x0000000400057311 */ /* 0x000e24000030d000 */
[----:B0-----:R0:W-:Y:S02]  /*9cb0*/  STG.E desc[UR36][R16.64], R5 ;  /* 0x0000000510007986 */ /* 0x0011e4000c101924 */
.L_x_10091:
[----:B------:R-:W-:-:S07]  /*9cc0*/  VIADD R19, R19, 0x80 ;  /* 0x0000008013137836 */ /* 0x000fce0000000000 */
.L_x_10051:
[----:B------:R-:W-:Y:S05]  /*9cd0*/  BSYNC B6 ;  /* 0x0000000000067941 */ /* 0x000fea0003800000 */
.L_x_10050:
        /* <DEDUP_REMOVED lines=306> */
.L_x_10120:
        /* <DEDUP_REMOVED lines=21> */
.L_x_10124:
[----:B------:R-:W2:Y:S02]  /*b150*/  LDG.E.U8 R2, desc[UR36][R4.64] ;  /* 0x0000002404027981 */ /* 0x000ea4000c1e1100 */
[----:B--2---:R-:W4:Y:S01]  /*b160*/  I2F.F64.U16 R2, R2 ;  /* 0x0000000200027312 */ /* 0x004f220000101800 */
[----:B------:R-:W-:Y:S05]  /*b170*/  BRA `(.L_x_10126) ;  /* 0x0000000c00707947 */ /* 0x000fea0003800000 */
.L_x_10123:
        /* <DEDUP_REMOVED lines=9> */
.L_x_10128:
[----:B------:R-:W2:Y:S02]  /*b210*/  LDG.E R2, desc[UR36][R4.64] ;  /* 0x0000002404027981 */ /* 0x000ea4000c1e1900 */
[----:B--2---:R-:W2:Y:S01]  /*b220*/  I2F.F64 R2, R2 ;  /* 0x0000000200027312 */ /* 0x004ea20000201c00 */
[----:B------:R-:W-:Y:S05]  /*b230*/  BRA `(.L_x_10126) ;  /* 0x0000000c00407947 */ /* 0x000fea0003800000 */
.L_x_10127:
[----:B------:R-:W2:Y:S02]  /*b240*/  LDG.E.U16 R2, desc[UR36][R4.64] ;  /* 0x0000002404027981 */ /* 0x000ea4000c1e1500 */
[----:B--2---:R-:W0:Y:S01]  /*b250*/  I2F.F64.S16 R2, R2 ;  /* 0x0000000200027312 */ /* 0x004e220000101c00 */
[----:B------:R-:W-:Y:S05]  /*b260*/  BRA `(.L_x_10126) ;  /* 0x0000000c00347947 */ /* 0x000fea0003800000 */
.L_x_10122:
        /* <DEDUP_REMOVED lines=10> */
.L_x_10130:
[----:B------:R-:W2:Y:S02]  /*b310*/  LDG.E.U16 R0, desc[UR36][R4.64] ;  /* 0x0000002404007981 */ /* 0x000ea4000c1e1500 */
[----:B--2---:R-:W-:-:S05]  /*b320*/  HADD2.F32 R0, -RZ, R0.H0_H0 ;  /* 0x20000000ff007230 */ /* 0x004fca0000004100 */
[----:B------:R-:W-:-:S04]  /*b330*/  FMUL.FTZ R0, R0, 1 ;  /* 0x3f80000000007820 */ /* 0x000fc80000410000 */
[----:B------:R0:W1:Y:S01]  /*b340*/  F2F.F64.F32 R2, R0 ;  /* 0x0000000000027310 */ /* 0x0000620000201800 */
[----:B------:R-:W-:Y:S05]  /*b350*/  BRA `(.L_x_10126) ;  /* 0x0000000800f87947 */ /* 0x000fea0003800000 */
.L_x_10129:
        /* <DEDUP_REMOVED lines=10> */
.L_x_10132:
[----:B------:R-:W2:Y:S02]  /*b400*/  LDG.E.U16 R4, desc[UR36][R4.64] ;  /* 0x0000002404047981 */ /* 0x000ea4000c1e1500 */
[----:B--2---:R-:W-:-:S05]  /*b410*/  HADD2.F32 R0, -RZ, R4.H0_H0 ;  /* 0x20000004ff007230 */ /* 0x004fca0000004100 */
[----:B------:R-:W-:-:S04]  /*b420*/  FMUL.FTZ R0, R0, 1 ;  /* 0x3f80000000007820 */ /* 0x000fc80000410000 */
[----:B------:R0:W1:Y:S01]  /*b430*/  F2F.F64.F32 R2, R0 ;  /* 0x0000000000027310 */ /* 0x0000620000201800 */
[----:B------:R-:W-:Y:S05]  /*b440*/  BRA `(.L_x_10126) ;  /* 0x0000000800bc7947 */ /* 0x000fea0003800000 */
.L_x_10131:
[----:B------:R0:W5:Y:S01]  /*b450*/  LDG.E.64 R2, desc[UR36][R4.64] ;  /* 0x0000002404027981 */ /* 0x000162000c1e1b00 */
[----:B------:R-:W-:Y:S05]  /*b460*/  BRA `(.L_x_10126) ;  /* 0x0000000800b47947 */ /* 0x000fea0003800000 */
.L_x_10121:
        /* <DEDUP_REMOVED lines=13> */
.L_x_10135:
[----:B------:R0:W5:Y:S01]  /*b540*/  LDG.E.64 R2, desc[UR36][R4.64] ;  /* 0x0000002404027981 */ /* 0x000162000c1e1b00 */
[----:B------:R-:W-:Y:S05]  /*b550*/  BRA `(.L_x_10126) ;  /* 0x0000000800787947 */ /* 0x000fea0003800000 */
.L_x_10134:
        /* <DEDUP_REMOVED lines=28> */
.L_x_10137:
        /* <DEDUP_REMOVED lines=15> */
.L_x_10136:
[----:B------:R-:W2:Y:S02]  /*b810*/  LDG.E.U16 R0, desc[UR36][R4.64] ;  /* 0x0000002404007981 */ /* 0x000ea4000c1e1500 */
[----:B--2---:R-:W-:-:S05]  /*b820*/  SHF.L.U32 R0, R0, 0x10, RZ ;  /* 0x0000001000007819 */ /* 0x004fca00000006ff */
[----:B------:R-:W-:-:S04]  /*b830*/  FMUL.FTZ R0, R0, 1 ;  /* 0x3f80000000007820 */ /* 0x000fc80000410000 */
[----:B------:R0:W1:Y:S01]  /*b840*/  F2F.F64.F32 R2, R0 ;  /* 0x0000000000027310 */ /* 0x0000620000201800 */
[----:B------:R-:W-:Y:S05]  /*b850*/  BRA `(.L_x_10126) ;  /* 0x0000000400b87947 */ /* 0x000fea0003800000 */
.L_x_10133:
        /* <DEDUP_REMOVED lines=11> */
.L_x_10140:
        /* <DEDUP_REMOVED lines=21> */
.L_x_10144:
[----:B------:R-:W-:Y:S05]  /*ba60*/  BSYNC B1 ;  /* 0x0000000000017941 */ /* 0x000fea0003800000 */
.L_x_10143:
[----:B------:R-:W-:Y:S01]  /*ba70*/  LEA R3, R0, 0x3b800000, 0x17 ;  /* 0x3b80000000037811 */ /* 0x000fe200078eb8ff */
[----:B------:R-:W-:-:S05]  /*ba80*/  IMAD.SHL.U32 R0, R2, 0x100000, RZ ;  /* 0x0010000002007824 */ /* 0x000fca00078e00ff */
[----:B------:R-:W-:-:S07]  /*ba90*/  LOP3.LUT R0, R3, R0, R4, 0xfe, !PT ;  /* 0x0000000003007212 */ /* 0x000fce00078efe04 */
.L_x_10142:
[----:B------:R-:W-:Y:S05]  /*baa0*/  BSYNC B0 ;  /* 0x0000000000007941 */ /* 0x000fea0003800000 */
.L_x_10141:
[----:B------:R-:W-:-:S04]  /*bab0*/  FMUL.FTZ R0, R0, 1 ;  /* 0x3f80000000007820 */ /* 0x000fc80000410000 */
[----:B------:R0:W1:Y:S01]  /*bac0*/  F2F.F64.F32 R2, R0 ;  /* 0x0000000000027310 */ /* 0x0000620000201800 */
[----:B------:R-:W-:Y:S05]  /*bad0*/  BRA `(.L_x_10126) ;  /* 0x0000000400187947 */ /* 0x000fea0003800000 */
.L_x_10139:
        /* <DEDUP_REMOVED lines=21> */
.L_x_10148:
[----:B------:R-:W-:Y:S05]  /*bc30*/  BSYNC B1 ;  /* 0x0000000000017941 */ /* 0x000fea0003800000 */
.L_x_10147:
[----:B------:R-:W-:Y:S01]  /*bc40*/  LEA R3, R0, 0x37800000, 0x17 ;  /* 0x3780000000037811 */ /* 0x000fe200078eb8ff */
[----:B------:R-:W-:-:S05]  /*bc50*/  IMAD.SHL.U32 R0, R2, 0x200000, RZ ;  /* 0x0020000002007824 */ /* 0x000fca00078e00ff */
[----:B------:R-:W-:-:S07]  /*bc60*/  LOP3.LUT R0, R3, R0, R4, 0xfe, !PT ;  /* 0x0000000003007212 */ /* 0x000fce00078efe04 */
.L_x_10146:
[----:B------:R-:W-:Y:S05]  /*bc70*/  BSYNC B0 ;  /* 0x0000000000007941 */ /* 0x000fea0003800000 */
.L_x_10145:
[----:B------:R-:W-:-:S04]  /*bc80*/  FMUL.FTZ R0, R0, 1 ;  /* 0x3f80000000007820 */ /* 0x000fc80000410000 */
[----:B------:R0:W1:Y:S01]  /*bc90*/  F2F.F64.F32 R2, R0 ;  /* 0x0000000000027310 */ /* 0x0000620000201800 */
[----:B------:R-:W-:Y:S05]  /*bca0*/  BRA `(.L_x_10126) ;  /* 0x0000000000a47947 */ /* 0x000fea0003800000 */
.L_x_10138:
        /* <DEDUP_REMOVED lines=14> */
.L_x_10152:
[----:B------:R-:W-:Y:S05]  /*bd90*/  BSYNC B0 ;  /* 0x0000000000007941 */ /* 0x000fea0003800000 */
.L_x_10151:
[----:B------:R-:W-:-:S04]  /*bda0*/  FMUL.FTZ R0, R0, 1 ;  /* 0x3f80000000007820 */ /* 0x000fc80000410000 */
[----:B------:R0:W1:Y:S01]  /*bdb0*/  F2F.F64.F32 R2, R0 ;  /* 0x0000000000027310 */ /* 0x0000620000201800 */
[----:B------:R-:W-:Y:S05]  /*bdc0*/  BRA `(.L_x_10126) ;  /* 0x00000000005c7947 */ /* 0x000fea0003800000 */
.L_x_10125:
        /* <DEDUP_REMOVED lines=16> */
.L_x_10153:
[----:B------:R-:W-:Y:S01]  /*bed0*/  CS2R R2, SRZ ;  /* 0x0000000000027805 */ /* 0x000fe2000001ff00 */
[----:B------:R-:W-:Y:S06]  /*bee0*/  BRA `(.L_x_10126) ;  /* 0x0000000000147947 */ /* 0x000fec0003800000 */
.L_x_10150:
[----:B------:R-:W2:Y:S02]  /*bef0*/  LDG.E.64 R2, desc[UR36][R4.64] ;  /* 0x0000002404027981 */ /* 0x000ea4000c1e1b00 */
[----:B--2---:R-:W0:Y:S01]  /*bf00*/  I2F.F64.U64 R2, R2 ;  /* 0x0000000200027312 */ /* 0x004e220000301800 */
[----:B------:R-:W-:Y:S05]  /*bf10*/  BRA `(.L_x_10126) ;  /* 0x0000000000087947 */ /* 0x000fea0003800000 */
.L_x_10149:
[----:B------:R-:W2:Y:S02]  /*bf20*/  LDG.E R2, desc[UR36][R4.64] ;  /* 0x0000002404027981 */ /* 0x000ea4000c1e1900 */
[----:B--2---:R-:W0:Y:S02]  /*bf30*/  I2F.F64.U32 R2, R2 ;  /* 0x0000000200027312 */ /* 0x004e240000201800 */
.L_x_10126:
[----:B------:R-:W0:Y:S01]  /*bf40*/  LDC.U8 R6, c[0x0][0x430] ;  /* 0x00010c00ff067b82 */ /* 0x000e220000000000 */
[----:B------:R-:W-:Y:S01]  /*bf50*/  ULDC.64 UR4, c[0x0][0x428] ;  /* 0x00010a0000047ab9 */ /* 0x000fe20000000a00 */
[----:B012345:R-:W-:Y:S01]  /*bf60*/  IMAD.MOV.U32 R4, RZ, RZ, R2 ;  /* 0x000000ffff047224 */ /* 0x03ffe200078e0002 */
[----:B------:R-:W-:Y:S01]  /*bf70*/  DSETP.MAX.AND P1, P2, R2, UR4, PT ;  /* 0x0000000402007e2a */ /* 0x000fe2000ba2f000 */
        /* <DEDUP_REMOVED lines=19> */
.L_x_10157:
[----:B------:R-:W0:Y:S02]  /*c0b0*/  F2I.S64.F64.TRUNC R4, R4 ;  /* 0x0000000400047311 */ /* 0x000e24000030d900 */
[----:B0-----:R-:W-:-:S05]  /*c0c0*/  IMAD.MOV.U32 R3, RZ, RZ, R4 ;  /* 0x000000ffff037224 */ /* 0x001fca00078e0004 */
[----:B------:R-:W-:Y:S01]  /*c0d0*/  STG.E.U8 desc[UR36][R16.64], R3 ;  /* 0x0000000310007986 */ /* 0x000fe2000c101124 */
[----:B------:R-:W-:Y:S05]  /*c0e0*/  EXIT ;  /* 0x000000000000794d */ /* 0x000fea0003800000 */
.L_x_10156:
        /* <DEDUP_REMOVED lines=9> */
.L_x_10160:
[----:B------:R-:W0:Y:S02]  /*c180*/  F2I.F64.TRUNC R5, R4 ;  /* 0x0000000400057311 */ /* 0x000e24000030d100 */
[----:B0-----:R-:W-:Y:S01]  /*c190*/  STG.E desc[UR36][R16.64], R5 ;  /* 0x0000000510007986 */ /* 0x001fe2000c101924 */
[----:B------:R-:W-:Y:S05]  /*c1a0*/  EXIT ;  /* 0x000000000000794d */ /* 0x000fea0003800000 */
.L_x_10159:
[----:B------:R-:W0:Y:S02]  /*c1b0*/  F2I.F64.TRUNC R5, R4 ;  /* 0x0000000400057311 */ /* 0x000e24000030d100 */
[----:B0-----:R-:W-:Y:S01]  /*c1c0*/  STG.E.U16 desc[UR36][R16.64], R5 ;  /* 0x0000000510007986 */ /* 0x001fe2000c101524 */
[----:B------:R-:W-:Y:S05]  /*c1d0*/  EXIT ;  /* 0x000000000000794d */ /* 0x000fea0003800000 */
.L_x_10155:
        /* <DEDUP_REMOVED lines=13> */
.L_x_10162:
        /* <DEDUP_REMOVED lines=8> */
.L_x_10161:
        /* <DEDUP_REMOVED lines=14> */
.L_x_10164:
        /* <DEDUP_REMOVED lines=9> */
.L_x_10163:
[----:B------:R-:W-:Y:S01]  /*c4a0*/  STG.E.64 desc[UR36][R16.64], R4 ;  /* 0x0000000410007986 */ /* 0x000fe2000c101b24 */
[----:B------:R-:W-:Y:S05]  /*c4b0*/  EXIT ;  /* 0x000000000000794d */ /* 0x000fea0003800000 */
.L_x_10154:
        /* <DEDUP_REMOVED lines=12> */
.L_x_10167:
[----:B------:R-:W-:-:S05]  /*c580*/  CS2R R6, SRZ ;  /* 0x0000000000067805 */ /* 0x000fca000001ff00 */
[----:B------:R-:W-:Y:S01]  /*c590*/  STG.E.128 desc[UR36][R16.64], R4 ;  /* 0x0000000410007986 */ /* 0x000fe2000c101d24 */
[----:B------:R-:W-:Y:S05]  /*c5a0*/  EXIT ;  /* 0x000000000000794d */ /* 0x000fea0003800000 */
.L_x_10166:
        /* <DEDUP_REMOVED lines=25> */
.L_x_10171:
[----:B------:R-:W-:Y:S05]  /*c740*/  BSYNC B0 ;  /* 0x0000000000007941 */ /* 0x000fea0003800000 */
.L_x_10170:
[----:B------:R-:W-:-:S05]  /*c750*/  LOP3.LUT R3, R0, R3, RZ, 0xfc, !PT ;  /* 0x0000000300037212 */ /* 0x000fca00078efcff */
[----:B------:R-:W-:Y:S01]  /*c760*/  STG.E.U8 desc[UR36][R16.64], R3 ;  /* 0x0000000310007986 */ /* 0x000fe2000c101124 */
[----:B------:R-:W-:Y:S05]  /*c770*/  EXIT ;  /* 0x000000000000794d */ /* 0x000fea0003800000 */
.L_x_10169:
        /* <DEDUP_REMOVED lines=17> */
.L_x_10173:
[----:B------:R-:W-:Y:S01]  /*c890*/  IMAD.MOV.U32 R0, RZ, RZ, 0x7f ;  /* 0x0000007fff007424 */ /* 0x000fe200078e00ff */
[----:B------:R-:W-:-:S04]  /*c8a0*/  ISETP.GT.U32.AND P0, PT, R2, 0x7f800000, PT ;  /* 0x7f8000000200780c */ /* 0x000fc80003f04070 */
[----:B------:R-:W-:-:S09]  /*c8b0*/  SEL R0, R0, 0x7c, P0 ;  /* 0x0000007c00007807 */ /* 0x000fd20000000000 */
.L_x_10174:
[----:B------:R-:W-:Y:S05]  /*c8c0*/  BSYNC B0 ;  /* 0x0000000000007941 */ /* 0x000fea0003800000 */
.L_x_10172:
[----:B------:R-:W-:-:S04]  /*c8d0*/  LOP3.LUT R2, R3, 0x80000000, RZ, 0xc0, !PT ;  /* 0x8000000003027812 */ /* 0x000fc800078ec0ff */
[----:B------:R-:W-:-:S04]  /*c8e0*/  SHF.R.U32.HI R3, RZ, 0x18, R2 ;  /* 0x00000018ff037819 */ /* 0x000fc80000011602 */
[----:B------:R-:W-:-:S05]  /*c8f0*/  LOP3.LUT R3, R0, R3, RZ, 0xfc, !PT ;  /* 0x0000000300037212 */ /* 0x000fca00078efcff */
[----:B------:R-:W-:Y:S01]  /*c900*/  STG.E.U8 desc[UR36][R16.64], R3 ;  /* 0x0000000310007986 */ /* 0x000fe2000c101124 */
[----:B------:R-:W-:Y:S05]  /*c910*/  EXIT ;  /* 0x000000000000794d */ /* 0x000fea0003800000 */
.L_x_10168:
        /* <DEDUP_REMOVED lines=8> */
.L_x_10165:
        /* <DEDUP_REMOVED lines=11> */
.L_x_10177:
        /* <DEDUP_REMOVED lines=21> */
.L_x_10180:
[----:B------:R-:W-:-:S04]  /*cba0*/  LOP3.LUT R2, R3, 0x80000000, RZ, 0xc0, !PT ;  /* 0x8000000003027812 */ /* 0x000fc800078ec0ff */
[----:B------:R-:W-:-:S04]  /*cbb0*/  SHF.R.U32.HI R3, RZ, 0x18, R2 ;  /* 0x00000018ff037819 */ /* 0x000fc80000011602 */
[----:B------:R-:W-:-:S04]  /*cbc0*/  LOP3.LUT R0, R0, R3, RZ, 0xfc, !PT ;  /* 0x0000000300007212 */ /* 0x000fc800078efcff */
[----:B------:R-:W-:-:S07]  /*cbd0*/  PRMT R8, R0, 0x7610, R8 ;  /* 0x0000761000087816 */ /* 0x000fce0000000008 */
.L_x_10179:
[----:B------:R-:W-:Y:S05]  /*cbe0*/  BSYNC B0 ;  /* 0x0000000000007941 */ /* 0x000fea0003800000 */
.L_x_10178:
[----:B------:R-:W-:Y:S01]  /*cbf0*/  STG.E.U8 desc[UR36][R16.64], R8 ;  /* 0x0000000810007986 */ /* 0x000fe2000c101124 */
[----:B------:R-:W-:Y:S05]  /*cc00*/  EXIT ;  /* 0x000000000000794d */ /* 0x000fea0003800000 */
.L_x_10176:
        /* <DEDUP_REMOVED lines=21> */
.L_x_10183:
[----:B------:R-:W-:-:S04]  /*cd60*/  LOP3.LUT R2, R3, 0x80000000, RZ, 0xc0, !PT ;  /* 0x8000000003027812 */ /* 0x000fc800078ec0ff */
[----:B------:R-:W-:-:S04]  /*cd70*/  SHF.R.U32.HI R3, RZ, 0x18, R2 ;  /* 0x00000018ff037819 */ /* 0x000fc80000011602 */
[----:B------:R-:W-:-:S04]  /*cd80*/  LOP3.LUT R0, R0, R3, RZ, 0xfc, !PT ;  /* 0x0000000300007212 */ /* 0x000fc800078efcff */
[----:B------:R-:W-:-:S07]  /*cd90*/  PRMT R8, R0, 0x7610, R8 ;  /* 0x0000761000087816 */ /* 0x000fce0000000008 */
.L_x_10182:
[----:B------:R-:W-:Y:S05]  /*cda0*/  BSYNC B0 ;  /* 0x0000000000007941 */ /* 0x000fea0003800000 */
.L_x_10181:
[----:B------:R-:W-:Y:S01]  /*cdb0*/  STG.E.U8 desc[UR36][R16.64], R8 ;  /* 0x0000000810007986 */ /* 0x000fe2000c101124 */
[----:B------:R-:W-:Y:S05]  /*cdc0*/  EXIT ;  /* 0x000000000000794d */ /* 0x000fea0003800000 */
.L_x_10175:
        /* <DEDUP_REMOVED lines=26> */
.L_x_10158:
        /* <DEDUP_REMOVED lines=16> */
.L_x_10186:
[----:B------:R-:W-:Y:S05]  /*d070*/  EXIT ;  /* 0x000000000000794d */ /* 0x000fea0003800000 */
.L_x_10185:
[----:B------:R-:W0:Y:S02]  /*d080*/  F2I.U64.F64.TRUNC R4, R4 ;  /* 0x0000000400047311 */ /* 0x000e24000030d800 */
[----:B0-----:R-:W-:Y:S01]  /*d090*/  STG.E.64 desc[UR36][R16.64], R4 ;  /* 0x0000000410007986 */ /* 0x001fe2000c101b24 */
[----:B------:R-:W-:Y:S05]  /*d0a0*/  EXIT ;  /* 0x000000000000794d */ /* 0x000fea0003800000 */
.L_x_10184:
[----:B------:R-:W0:Y:S02]  /*d0b0*/  F2I.U32.F64.TRUNC R5, R4 ;  /* 0x0000000400057311 */ /* 0x000e24000030d000 */
[----:B0-----:R-:W-:Y:S01]  /*d0c0*/  STG.E desc[UR36][R16.64], R5 ;  /* 0x0000000510007986 */ /* 0x001fe2000c101924 */
[----:B------:R-:W-:Y:S05]  /*d0d0*/  EXIT ;  /* 0x000000000000794d */ /* 0x000fea0003800000 */
.L_x_10187:
        /* <DEDUP_REMOVED lines=10> */
.L_x_42201:


//--------------------- .text._ZN2at6native27unrolled_elementwise_kernelINS0_13AUnaryFunctorIdddZZZNS0_16fmax_kernel_cudaERNS_18TensorIteratorBaseEENKUlvE_clEvENKUlvE_clEvEUlddE_EESt5arrayIPcLm2EELi4E23TrivialOffsetCalculatorILi1EjESD_NS0_6memory12LoadWithCastILi1EEENSE_13StoreWithCastILi1EEEEEviT_T0_T2_T3_T4_T5_ --------------------------
	.section	.text._ZN2at6native27unrolled_elementwise_kernelINS0_13AUnaryFunctorIdddZZZNS0_16fmax_kernel_cudaERNS_18TensorIteratorBaseEENKUlvE_clEvENKUlvE_clEvEUlddE_EESt5arrayIPcLm2EELi4E23TrivialOffsetCalculatorILi1EjESD_NS0_6memory12LoadWithCastILi1EEENSE_13StoreWithCastILi1EEEEEviT_T0_T2_T3_T4_T5_,"ax",@progbits
	.align	128
        .global         _ZN2at6native27unrolled_elementwise_kernelINS0_13AUnaryFunctorIdddZZZNS0_16fmax_kernel_cudaERNS_18TensorIteratorBaseEENKUlvE_clEvENKUlvE_clEvEUlddE_EESt5arrayIPcLm2EELi4E23TrivialOffsetCalculatorILi1EjESD_NS0_6memory12LoadWithCastILi1EEENSE_13StoreWithCastILi1EEEEEviT_T0_T2_T3_T4_T5_
        .type           _ZN2at6native27unrolled_elementwise_kernelINS0_13AUnaryFunctorIdddZZZNS0_16fmax_kernel_cudaERNS_18TensorIteratorBaseEENKUlvE_clEvENKUlvE_clEvEUlddE_EESt5arrayIPcLm2EELi4E23TrivialOffsetCalculatorILi1EjESD_NS0_6memory12LoadWithCastILi1EEENSE_13StoreWithCastILi1EEEEEviT_T0_T2_T3_T4_T5_,@function
        .size           _ZN2at6native27unrolled_elementwise_kernelINS0_13AUnaryFunctorIdddZZZNS0_16fmax_kernel_cudaERNS_18TensorIteratorBaseEENKUlvE_clEvENKUlvE_clEvEUlddE_EESt5arrayIPcLm2EELi4E23TrivialOffsetCalculatorILi1EjESD_NS0_6memory12LoadWithCastILi1EEENSE_13StoreWithCastILi1EEEEEviT_T0_T2_T3_T4_T5_,(.L_x_42202 - _ZN2at6native27unrolled_elementwise_kernelINS0_13AUnaryFunctorIdddZZZNS0_16fmax_kernel_cudaERNS_18TensorIteratorBaseEENKUlvE_clEvENKUlvE_clEvEUlddE_EESt5arrayIPcLm2EELi4E23TrivialOffsetCalculatorILi1EjESD_NS0_6memory12LoadWithCastILi1EEENSE_13StoreWithCastILi1EEEEEviT_T0_T2_T3_T4_T5_)
        .other          _ZN2at6native27unrolled_elementwise_kernelINS0_13AUnaryFunctorIdddZZZNS0_16fmax_kernel_cudaERNS_18TensorIteratorBaseEENKUlvE_clEvENKUlvE_clEvEUlddE_EESt5arrayIPcLm2EELi4E23TrivialOffsetCalculatorILi1EjESD_NS0_6memory12LoadWithCastILi1EEENSE_13StoreWithCastILi1EEEEEviT_T0_T2_T3_T4_T5_,@"STO_CUDA_ENTRY STV_DEFAULT"
_ZN2at6native27unrolled_elementwise_kernelINS0_13AUnaryFunctorIdddZZZNS0_16fmax_kernel_cudaERNS_18TensorIteratorBaseEENKUlvE_clEvENKUlvE_clEvEUlddE_EESt5arrayIPcLm2EELi4E23TrivialOffsetCalculatorILi1EjESD_NS0_6memory12LoadWithCastILi1EEENSE_13StoreWithCastILi1EEEEEviT_T0_T2_T3_T4_T5_:
.text._ZN2at6native27unrolled_elementwise_kernelINS0_13AUnaryFunctorIdddZZZNS0_16fmax_kernel_cudaERNS_18TensorIteratorBaseEENKUlvE_clEvENKUlvE_clEvEUlddE_EESt5arrayIPcLm2EELi4E23TrivialOffsetCalculatorILi1EjESD_NS0_6memory12LoadWithCastILi1EEENSE_13StoreWithCastILi1EEEEEviT_T0_T2_T3_T4_T5_:
        /* <DEDUP_REMOVED lines=32> */
.L_x_10193:
[----:B------:R-:W2:Y:S02]  /*0200*/  LDG.E.U8 R4, desc[UR36][R4.64] ;  /* 0x0000002404047981 */ /* 0x000ea4000c1e1100 */
[----:B--2---:R0:W1:Y:S01]  /*0210*/  I2F.F64.U16 R28, R4 ;  /* 0x00000004001c7312 */ /* 0x0040620000101800 */
[----:B------:R-:W-:Y:S05]  /*0220*/  BRA `(.L_x_10195) ;  /* 0x0000000c00747947 */ /* 0x000fea0003800000 */
.L_x_10192:
        /* <DEDUP_REMOVED lines=9> */
.L_x_10197:
[----:B------:R-:W2:Y:S02]  /*02c0*/  LDG.E R4, desc[UR36][R4.64] ;  /* 0x0000002404047981 */ /* 0x000ea4000c1e1900 */
[----:B--2---:R1:W2:Y:S01]  /*02d0*/  I2F.F64 R28, R4 ;  /* 0x00000004001c7312 */ /* 0x0042a20000201c00 */
[----:B------:R-:W-:Y:S05]  /*02e0*/  BRA `(.L_x_10195) ;  /* 0x0000000c00447947 */ /* 0x000fea0003800000 */
.L_x_10196:
[----:B------:R-:W2:Y:S02]  /*02f0*/  LDG.E.U16 R4, desc[UR36][R4.64] ;  /* 0x0000002404047981 */ /* 0x000ea4000c1e1500 */
[----:B--2---:R3:W4:Y:S01]  /*0300*/  I2F.F64.S16 R28, R4 ;  /* 0x00000004001c7312 */ /* 0x0047220000101c00 */
[----:B------:R-:W-:Y:S05]  /*0310*/  BRA `(.L_x_10195) ;  /* 0x0000000c00387947 */ /* 0x000fea0003800000 */
.L_x_10191:
        /* <DEDUP_REMOVED lines=10> */
.L_x_10199:
[----:B------:R-:W2:Y:S02]  /*03c0*/  LDG.E.U16 R0, desc[UR36][R4.64] ;  /* 0x0000002404007981 */ /* 0x000ea4000c1e1500 */
[----:B--2---:R-:W-:-:S05]  /*03d0*/  HADD2.F32 R0, -RZ, R0.H0_H0 ;  /* 0x20000000ff007230 */ /* 0x004fca0000004100 */
[----:B------:R-:W-:-:S04]  /*03e0*/  FMUL.FTZ R0, R0, 1 ;  /* 0x3f80000000007820 */ /* 0x000fc80000410000 */
[----:B------:R0:W1:Y:S01]  /*03f0*/  F2F.F64.F32 R28, R0 ;  /* 0x00000000001c7310 */ /* 0x0000620000201800 */
[----:B------:R-:W-:Y:S05]  /*0400*/  BRA `(.L_x_10195) ;  /* 0x0000000800fc7947 */ /* 0x000fea0003800000 */
.L_x_10198:
        /* <DEDUP_REMOVED lines=10> */
.L_x_10201:
[----:B------:R-:W2:Y:S02]  /*04b0*/  LDG.E.U16 R4, desc[UR36][R4.64] ;  /* 0x0000002404047981 */ /* 0x000ea4000c1e1500 */
[----:B--2---:R-:W-:-:S05]  /*04c0*/  HADD2.F32 R0, -RZ, R4.H0_H0 ;  /* 0x20000004ff007230 */ /* 0x004fca0000004100 */
[----:B------:R-:W-:-:S04]  /*04d0*/  FMUL.FTZ R0, R0, 1 ;  /* 0x3f80000000007820 */ /* 0x000fc80000410000 */
[----:B------:R0:W1:Y:S01]  /*04e0*/  F2F.F64.F32 R28, R0 ;  /* 0x00000000001c7310 */ /* 0x0000620000201800 */
[----:B------:R-:W-:Y:S05]  /*04f0*/  BRA `(.L_x_10195) ;  /* 0x0000000800c07947 */ /* 0x000fea0003800000 */
.L_x_10200:
[----:B------:R0:W5:Y:S01]  /*0500*/  LDG.E.64 R28, desc[UR36][R4.64] ;  /* 0x00000024041c7981 */ /* 0x000162000c1e1b00 */
[----:B------:R-:W-:Y:S05]  /*0510*/  BRA `(.L_x_10195) ;  /* 0x0000000800b87947 */ /* 0x000fea0003800000 */
.L_x_10190:
        /* <DEDUP_REMOVED lines=13> */
.L_x_10204:
[----:B------:R0:W5:Y:S01]  /*05f0*/  LDG.E.64 R28, desc[UR36][R4.64] ;  /* 0x00000024041c7981 */ /* 0x000162000c1e1b00 */
[----:B------:R-:W-:Y:S05]  /*0600*/  BRA `(.L_x_10195) ;  /* 0x00000008007c7947 */ /* 0x000fea0003800000 */
.L_x_10203:
        /* <DEDUP_REMOVED lines=28> */
.L_x_10206:
        /* <DEDUP_REMOVED lines=16> */
.L_x_10205:
[----:B------:R-:W2:Y:S02]  /*08d0*/  LDG.E.U16 R0, desc[UR36][R4.64] ;  /* 0x0000002404007981 */ /* 0x000ea4000c1e1500 */
[----:B--2---:R-:W-:-:S04]  /*08e0*/  IMAD.U32 R0, R0, 0x10000, RZ ;  /* 0x0001000000007824 */ /* 0x004fc800078e00ff */
[----:B------:R-:W-:-:S04]  /*08f0*/  FMUL.FTZ R0, R0, 1 ;  /* 0x3f80000000007820 */ /* 0x000fc80000410000 */
[----:B------:R0:W1:Y:S01]  /*0900*/  F2F.F64.F32 R28, R0 ;  /* 0x00000000001c7310 */ /* 0x0000620000201800 */
[----:B------:R-:W-:Y:S05]  /*0910*/  BRA `(.L_x_10195) ;  /* 0x0000000400b87947 */ /* 0x000fea0003800000 */
.L_x_10202:
        /* <DEDUP_REMOVED lines=11> */
.L_x_10209:
        /* <DEDUP_REMOVED lines=21> */
.L_x_10213:
[----:B------:R-:W-:Y:S05]  /*0b20*/  BSYNC B1 ;  /* 0x0000000000017941 */ /* 0x000fea0003800000 */
.L_x_10212:
[----:B------:R-:W-:Y:S01]  /*0b30*/  LEA R5, R0, 0x3b800000, 0x17 ;  /* 0x3b80000000057811 */ /* 0x000fe200078eb8ff */
[----:B------:R-:W-:-:S05]  /*0b40*/  IMAD.SHL.U32 R0, R3, 0x100000, RZ ;  /* 0x0010000003007824 */ /* 0x000fca00078e00ff */
[----:B------:R-:W-:-:S07]  /*0b50*/  LOP3.LUT R0, R5, R0, R6, 0xfe, !PT ;  /* 0x0000000005007212 */ /* 0x000fce00078efe06 */
.L_x_10211:
[----:B------:R-:W-:Y:S05]  /*0b60*/  BSYNC B0 ;  /* 0x0000000000007941 */ /* 0x000fea0003800000 */
.L_x_10210:
[----:B------:R-:W-:-:S04]  /*0b70*/  FMUL.FTZ R0, R0, 1 ;  /* 0x3f80000000007820 */ /* 0x000fc80000410000 */
[----:B------:R0:W1:Y:S01]  /*0b80*/  F2F.F64.F32 R28, R0 ;  /* 0x00000000001c7310 */ /* 0x0000620000201800 */
[----:B------:R-:W-:Y:S05]  /*0b90*/  BRA `(.L_x_10195) ;  /* 0x0000000400187947 */ /* 0x000fea0003800000 */
.L_x_10208:
        /* <DEDUP_REMOVED lines=21> */
.L_x_10217:
[----:B------:R-:W-:Y:S05]  /*0cf0*/  BSYNC B1 ;  /* 0x0000000000017941 */ /* 0x000fea0003800000 */
.L_x_10216:
[----:B------:R-:W-:Y:S01]  /*0d00*/  LEA R5, R0, 0x37800000, 0x17 ;  /* 0x3780000000057811 */ /* 0x000fe200078eb8ff */
[----:B------:R-:W-:-:S05]  /*0d10*/  IMAD.SHL.U32 R0, R3, 0x200000, RZ ;  /* 0x0020000003007824 */ /* 0x000fca00078e00ff */
[----:B------:R-:W-:-:S07]  /*0d20*/  LOP3.LUT R0, R5, R0, R6, 0xfe, !PT ;  /* 0x0000000005007212 */ /* 0x000fce00078efe06 */
.L_x_10215:
[----:B------:R-:W-:Y:S05]  /*0d30*/  BSYNC B0 ;  /* 0x0000000000007941 */ /* 0x000fea0003800000 */
.L_x_10214:
[----:B------:R-:W-:-:S04]  /*0d40*/  FMUL.FTZ R0, R0, 1 ;  /* 0x3f80000000007820 */ /* 0x000fc80000410000 */
[----:B------:R0:W1:Y:S01]  /*0d50*/  F2F.F64.F32 R28, R0 ;  /* 0x00000000001c7310 */ /* 0x0000620000201800 */
[----:B------:R-:W-:Y:S05]  /*0d60*/  BRA `(.L_x_10195) ;  /* 0x0000000000a47947 */ /* 0x000fea0003800000 */
.L_x_10207:
        /* <DEDUP_REMOVED lines=14> */
.L_x_10221:
[----:B------:R-:W-:Y:S05]  /*0e50*/  BSYNC B0 ;  /* 0x0000000000007941 */ /* 0x000fea0003800000 */
.L_x_10220:
[----:B------:R-:W-:-:S04]  /*0e60*/  FMUL.FTZ R0, R0, 1 ;  /* 0x3f80000000007820 */ /* 0x000fc80000410000 */
[----:B------:R0:W1:Y:S01]  /*0e70*/  F2F.F64.F32 R28, R0 ;  /* 0x00000000001c7310 */ /* 0x0000620000201800 */
[----:B------:R-:W-:Y:S05]  /*0e80*/  BRA `(.L_x_10195) ;  /* 0x00000000005c7947 */ /* 0x000fea0003800000 */
.L_x_10194:
        /* <DEDUP_REMOVED lines=16> */
.L_x_10222:
[----:B------:R-:W-:Y:S01]  /*0f90*/  CS2R R28, SRZ ;  /* 0x00000000001c7805 */ /* 0x000fe2000001ff00 */
[----:B------:R-:W-:Y:S06]  /*0fa0*/  BRA `(.L_x_10195) ;  /* 0x0000000000147947 */ /* 0x000fec0003800000 */
.L_x_10219:
[----:B------:R-:W2:Y:S02]  /*0fb0*/  LDG.E.64 R28, desc[UR36][R4.64] ;  /* 0x00000024041c7981 */ /* 0x000ea4000c1e1b00 */
[----:B--2---:R-:W0:Y:S01]  /*0fc0*/  I2F.F64.U64 R28, R28 ;  /* 0x0000001c001c7312 */ /* 0x004e220000301800 */
[----:B------:R-:W-:Y:S05]  /*0fd0*/  BRA `(.L_x_10195) ;  /* 0x0000000000087947 */ /* 0x000fea0003800000 */
.L_x_10218:
[----:B------:R-:W2:Y:S02]  /*0fe0*/  LDG.E R4, desc[UR36][R4.64] ;  /* 0x0000002404047981 */ /* 0x000ea4000c1e1900 */
[----:B--2---:R0:W1:Y:S02]  /*0ff0*/  I2F.F64.U32 R28, R4 ;  /* 0x00000004001c7312 */ /* 0x0040640000201800 */
.L_x_10195:
[----:B------:R-:W3:Y:S02]  /*1000*/  S2R R22, SR_TID.X ;  /* 0x0000000000167919 */ /* 0x000ee40000002100 */
[----:B---3--:R-:W-:-:S07]  /*1010*/  VIADD R22, R22, 0x80 ;  /* 0x0000008016167836 */ /* 0x008fce0000000000 */
.L_x_10189:
[----:B------:R-:W-:Y:S05]  /*1020*/  BSYNC B6 ;  /* 0x0000000000067941 */ /* 0x000fea0003800000 */
.L_x_10188:
        /* <DEDUP_REMOVED lines=24> */
.L_x_10228:
[----:B------:R-:W3:Y:S02]  /*11b0*/  LDG.E.U8 R4, desc[UR36][R4.64] ;  /* 0x0000002404047981 */ /* 0x000ee4000c1e1100 */
[----:B---3--:R0:W1:Y:S01]  /*11c0*/  I2F.F64.U16 R30, R4 ;  /* 0x00000004001e7312 */ /* 0x0080620000101800 */
[----:B------:R-:W-:Y:S05]  /*11d0*/  BRA `(.L_x_10230) ;  /* 0x0000000c00707947 */ /* 0x000fea0003800000 */
.L_x_10227:
        /* <DEDUP_REMOVED lines=9> */
.L_x_10232:
[----:B------:R-:W3:Y:S02]  /*1270*/  LDG.E R4, desc[UR36][R4.64] ;  /* 0x0000002404047981 */ /* 0x000ee4000c1e1900 */
[----:B---3--:R0:W1:Y:S01]  /*1280*/  I2F.F64 R30, R4 ;  /* 0x00000004001e7312 */ /* 0x0080620000201c00 */
[----:B------:R-:W-:Y:S05]  /*1290*/  BRA `(.L_x_10230) ;  /* 0x0000000c00407947 */ /* 0x000fea0003800000 */
.L_x_10231:
[----:B------:R-:W3:Y:S02]  /*12a0*/  LDG.E.U16 R4, desc[UR36][R4.64] ;  /* 0x0000002404047981 */ /* 0x000ee4000c1e1500 */
[----:B---3--:R0:W1:Y:S01]  /*12b0*/  I2F.F64.S16 R30, R4 ;  /* 0x00000004001e7312 */ /* 0x0080620000101c00 */
[----:B------:R-:W-:Y:S05]  /*12c0*/  BRA `(.L_x_10230) ;  /* 0x0000000c00347947 */ /* 0x000fea0003800000 */
.L_x_10226:
        /* <DEDUP_REMOVED lines=10> */
.L_x_10234:
[----:B------:R-:W3:Y:S02]  /*1370*/  LDG.E.U16 R0, desc[UR36][R4.64] ;  /* 0x0000002404007981 */ /* 0x000ee4000c1e1500 */
[----:B---3--:R-:W-:-:S05]  /*1380*/  HADD2.F32 R0, -RZ, R0.H0_H0 ;  /* 0x20000000ff007230 */ /* 0x008fca0000004100 */
[----:B------:R-:W-:-:S04]  /*1390*/  FMUL.FTZ R0, R0, 1 ;  /* 0x3f80000000007820 */ /* 0x000fc80000410000 */
[----:B------:R0:W1:Y:S01]  /*13a0*/  F2F.F64.F32 R30, R0 ;  /* 0x00000000001e7310 */ /* 0x0000620000201800 */
[----:B------:R-:W-:Y:S05]  /*13b0*/  BRA `(.L_x_10230) ;  /* 0x0000000800f87947 */ /* 0x000fea0003800000 */
.L_x_10233:
        /* <DEDUP_REMOVED lines=10> */
.L_x_10236:
[----:B------:R-:W3:Y:S02]  /*1460*/  LDG.E.U16 R4, desc[UR36][R4.64] ;  /* 0x0000002404047981 */ /* 0x000ee4000c1e1500 */
[----:B---3--:R-:W-:-:S05]  /*1470*/  HADD2.F32 R0, -RZ, R4.H0_H0 ;  /* 0x20000004ff007230 */ /* 0x008fca0000004100 */
[----:B------:R-:W-:-:S04]  /*1480*/  FMUL.FTZ R0, R0, 1 ;  /* 0x3f80000000007820 */ /* 0x000fc80000410000 */
[----:B------:R0:W1:Y:S01]  /*1490*/  F2F.F64.F32 R30, R0 ;  /* 0x00000000001e7310 */ /* 0x0000620000201800 */
[----:B------:R-:W-:Y:S05]  /*14a0*/  BRA `(.L_x_10230) ;  /* 0x0000000800bc7947 */ /* 0x000fea0003800000 */
.L_x_10235:
[----:B------:R0:W5:Y:S01]  /*14b0*/  LDG.E.64 R30, desc[UR36][R4.64] ;  /* 0x00000024041e7981 */ /* 0x000162000c1e1b00 */
[----:B------:R-:W-:Y:S05]  /*14c0*/  BRA `(.L_x_10230) ;  /* 0x0000000800b47947 */ /* 0x000fea0003800000 */
.L_x_10225:
        /* <DEDUP_REMOVED lines=13> */
.L_x_10239:
[----:B------:R0:W5:Y:S01]  /*15a0*/  LDG.E.64 R30, desc[UR36][R4.64] ;  /* 0x00000024041e7981 */ /* 0x000162000c1e1b00 */
[----:B------:R-:W-:Y:S05]  /*15b0*/  BRA `(.L_x_10230) ;  /* 0x0000000800787947 */ /* 0x000fea0003800000 */
.L_x_10238:
        /* <DEDUP_REMOVED lines=28> */
.L_x_10241:
        /* <DEDUP_REMOVED lines=15> */
.L_x_10240:
[----:B------:R-:W3:Y:S02]  /*1870*/  LDG.E.U16 R0, desc[UR36][R4.64] ;  /* 0x0000002404007981 */ /* 0x000ee4000c1e1500 */
[----:B---3--:R-:W-:-:S04]  /*1880*/  IMAD.U32 R0, R0, 0x10000, RZ ;  /* 0x0001000000007824 */ /* 0x008fc800078e00ff */
[----:B------:R-:W-:-:S04]  /*1890*/  FMUL.FTZ R0, R0, 1 ;  /* 0x3f80000000007820 */ /* 0x000fc80000410000 */
[----:B------:R0:W1:Y:S01]  /*18a0*/  F2F.F64.F32 R30, R0 ;  /* 0x00000000001e7310 */ /* 0x0000620000201800 */
[----:B------:R-:W-:Y:S05]  /*18b0*/  BRA `(.L_x_10230) ;  /* 0x0000000400b87947 */ /* 0x000fea0003800000 */
.L_x_10237:
        /* <DEDUP_REMOVED lines=11> */
.L_x_10244:
        /* <DEDUP_REMOVED lines=21> */
.L_x_10248:
[----:B------:R-:W-:Y:S05]  /*1ac0*/  BSYNC B1 ;  /* 0x0000000000017941 */ /* 0x000fea0003800000 */
.L_x_10247:
[----:B------:R-:W-:Y:S01]  /*1ad0*/  LEA R5, R0, 0x3b800000, 0x17 ;  /* 0x3b80000000057811 */ /* 0x000fe200078eb8ff */
[----:B------:R-:W-:-:S05]  /*1ae0*/  IMAD.SHL.U32 R0, R3, 0x100000, RZ ;  /* 0x0010000003007824 */ /* 0x000fca00078e00ff */
[----:B------:R-:W-:-:S07]  /*1af0*/  LOP3.LUT R0, R5, R0, R6, 0xfe, !PT ;  /* 0x0000000005007212 */ /* 0x000fce00078efe06 */
.L_x_10246:
[----:B------:R-:W-:Y:S05]  /*1b00*/  BSYNC B0 ;  /* 0x0000000000007941 */ /* 0x000fea0003800000 */
.L_x_10245:
[----:B------:R-:W-:-:S04]  /*1b10*/  FMUL.FTZ R0, R0, 1 ;  /* 0x3f80000000007820 */ /* 0x000fc80000410000 */
[----:B------:R0:W1:Y:S01]  /*1b20*/  F2F.F64.F32 R30, R0 ;  /* 0x00000000001e7310 */ /* 0x0000620000201800 */
[----:B------:R-:W-:Y:S05]  /*1b30*/  BRA `(.L_x_10230) ;  /* 0x0000000400187947 */ /* 0x000fea0003800000 */
.L_x_10243:
        /* <DEDUP_REMOVED lines=21> */
.L_x_10252:
[----:B------:R-:W-:Y:S05]  /*1c90*/  BSYNC B1 ;  /* 0x0000000000017941 */ /* 0x000fea0003800000 */
.L_x_10251:
[----:B------:R-:W-:Y:S01]  /*1ca0*/  LEA R5, R0, 0x37800000, 0x17 ;  /* 0x3780000000057811 */ /* 0x000fe200078eb8ff */
[----:B------:R-:W-:-:S05]  /*1cb0*/  IMAD.SHL.U32 R0, R3, 0x200000, RZ ;  /* 0x0020000003007824 */ /* 0x000fca00078e00ff */
[----:B------:R-:W-:-:S07]  /*1cc0*/  LOP3.LUT R0, R5, R0, R6, 0xfe, !PT ;  /* 0x0000000005007212 */ /* 0x000fce00078efe06 */
.L_x_10250:
[----:B------:R-:W-:Y:S05]  /*1cd0*/  BSYNC B0 ;  /* 0x0000000000007941 */ /* 0x000fea0003800000 */
.L_x_10249:
[----:B------:R-:W-:-:S04]  /*1ce0*/  FMUL.FTZ R0, R0, 1 ;  /* 0x3f80000000007820 */ /* 0x000fc80000410000 */
[----:B------:R0:W1:Y:S01]  /*1cf0*/  F2F.F64.F32 R30, R0 ;  /* 0x00000000001e7310 */ /* 0x0000620000201800 */
[----:B------:R-:W-:Y:S05]  /*1d00*/  BRA `(.L_x_10230) ;  /* 0x0000000000a47947 */ /* 0x000fea0003800000 */
.L_x_10242:
        /* <DEDUP_REMOVED lines=14> */
.L_x_10256:
[----:B------:R-:W-:Y:S05]  /*1df0*/  BSYNC B0 ;  /* 0x0000000000007941 */ /* 0x000fea0003800000 */
.L_x_10255:
[----:B------:R-:W-:-:S04]  /*1e00*/  FMUL.FTZ R0, R0, 1 ;  /* 0x3f80000000007820 */ /* 0x000fc80000410000 */
[----:B------:R0:W1:Y:S01]  /*1e10*/  F2F.F64.F32 R30, R0 ;  /* 0x00000000001e7310 */ /* 0x0000620000201800 */
[----:B------:R-:W-:Y:S05]  /*1e20*/  BRA `(.L_x_10230) ;  /* 0x00000000005c7947 */ /* 0x000fea0003800000 */
.L_x_10229:
        /* <DEDUP_REMOVED lines=16> */
.L_x_10257:
[----:B------:R-:W-:Y:S01]  /*1f30*/  CS2R R30, SRZ ;  /* 0x00000000001e7805 */ /* 0x000fe2000001ff00 */
[----:B------:R-:W-:Y:S06]  /*1f40*/  BRA `(.L_x_10230) ;  /* 0x0000000000147947 */ /* 0x000fec0003800000 */
.L_x_10254:
[----:B------:R-:W3:Y:S02]  /*1f50*/  LDG.E.64 R30, desc[UR36][R4.64] ;  /* 0x00000024041e7981 */ /* 0x000ee4000c1e1b00 */
[----:B---3--:R-:W0:Y:S01]  /*1f60*/  I2F.F64.U64 R30, R30 ;  /* 0x0000001e001e7312 */ /* 0x008e220000301800 */
[----:B------:R-:W-:Y:S05]  /*1f70*/  BRA `(.L_x_10230) ;  /* 0x0000000000087947 */ /* 0x000fea0003800000 */
.L_x_10253:
[----:B------:R-:W3:Y:S02]  /*1f80*/  LDG.E R4, desc[UR36][R4.64] ;  /* 0x0000002404047981 */ /* 0x000ee4000c1e1900 */
[----:B---3--:R0:W1:Y:S02]  /*1f90*/  I2F.F64.U32 R30, R4 ;  /* 0x00000004001e7312 */ /* 0x0080640000201800 */
.L_x_10230:
[----:B------:R-:W-:-:S07]  /*1fa0*/  VIADD R22, R22, 0x80 ;  /* 0x0000008016167836 */ /* 0x000fce0000000000 */
.L_x_10224:
[----:B------:R-:W-:Y:S05]  /*1fb0*/  BSYNC B6 ;  /* 0x0000000000067941 */ /* 0x000fea0003800000 */
.L_x_10223:
        /* <DEDUP_REMOVED lines=26> */
.L_x_10263:
[----:B------:R-:W3:Y:S02]  /*2160*/  LDG.E.U8 R4, desc[UR36][R4.64] ;  /* 0x0000002404047981 */ /* 0x000ee4000c1e1100 */
[----:B---3--:R0:W1:Y:S01]  /*2170*/  I2F.F64.U16 R24, R4 ;  /* 0x0000000400187312 */ /* 0x0080620000101800 */
[----:B------:R-:W-:Y:S05]  /*2180*/  BRA `(.L_x_10265) ;  /* 0x0000000c00707947 */ /* 0x000fea0003800000 */
.L_x_10262:
        /* <DEDUP_REMOVED lines=9> */
.L_x_10267:
[----:B------:R-:W3:Y:S02]  /*2220*/  LDG.E R4, desc[UR36][R4.64] ;  /* 0x0000002404047981 */ /* 0x000ee4000c1e1900 */
[----:B---3--:R0:W1:Y:S01]  /*2230*/  I2F.F64 R24, R4 ;  /* 0x0000000400187312 */ /* 0x0080620000201c00 */
[----:B------:R-:W-:Y:S05]  /*2240*/  BRA `(.L_x_10265) ;  /* 0x0000000c00407947 */ /* 0x000fea0003800000 */
.L_x_10266:
[----:B------:R-:W3:Y:S02]  /*2250*/  LDG.E.U16 R4, desc[UR36][R4.64] ;  /* 0x0000002404047981 */ /* 0x000ee4000c1e1500 */
[----:B---3--:R0:W1:Y:S01]  /*2260*/  I2F.F64.S16 R24, R4 ;  /* 0x0000000400187312 */ /* 0x0080620000101c00 */
[----:B------:R-:W-:Y:S05]  /*2270*/  BRA `(.L_x_10265) ;  /* 0x0000000c00347947 */ /* 0x000fea0003800000 */
.L_x_10261:
        /* <DEDUP_REMOVED lines=10> */
.L_x_10269:
[----:B------:R-:W3:Y:S02]  /*2320*/  LDG.E.U16 R0, desc[UR36][R4.64] ;  /* 0x0000002404007981 */ /* 0x000ee4000c1e1500 */
[----:B---3--:R-:W-:-:S05]  /*2330*/  HADD2.F32 R0, -RZ, R0.H0_H0 ;  /* 0x20000000ff007230 */ /* 0x008fca0000004100 */
[----:B------:R-:W-:-:S04]  /*2340*/  FMUL.FTZ R0, R0, 1 ;  /* 0x3f80000000007820 */ /* 0x000fc80000410000 */
[----:B------:R0:W1:Y:S01]  /*2350*/  F2F.F64.F32 R24, R0 ;  /* 0x0000000000187310 */ /* 0x0000620000201800 */
[----:B------:R-:W-:Y:S05]  /*2360*/  BRA `(.L_x_10265) ;  /* 0x0000000800f87947 */ /* 0x000fea0003800000 */
.L_x_10268:
        /* <DEDUP_REMOVED lines=10> */
.L_x_10271:
[----:B------:R-:W3:Y:S02]  /*2410*/  LDG.E.U16 R4, desc[UR36][R4.64] ;  /* 0x0000002404047981 */ /* 0x000ee4000c1e1500 */
[----:B---3--:R-:W-:-:S05]  /*2420*/  HADD2.F32 R0, -RZ, R4.H0_H0 ;  /* 0x20000004ff007230 */ /* 0x008fca0000004100 */
[----:B------:R-:W-:-:S04]  /*2430*/  FMUL.FTZ R0, R0, 1 ;  /* 0x3f80000000007820 */ /* 0x000fc80000410000 */
[----:B------:R0:W1:Y:S01]  /*2440*/  F2F.F64.F32 R24, R0 ;  /* 0x0000000000187310 */ /* 0x0000620000201800 */
[----:B------:R-:W-:Y:S05]  /*2450*/  BRA `(.L_x_10265) ;  /* 0x0000000800bc7947 */ /* 0x000fea0003800000 */
.L_x_10270:
[----:B------:R0:W5:Y:S01]  /*2460*/  LDG.E.64 R24, desc[UR36][R4.64] ;  /* 0x0000002404187981 */ /* 0x000162000c1e1b00 */
[----:B------:R-:W-:Y:S05]  /*2470*/  BRA `(.L_x_10265) ;  /* 0x0000000800b47947 */ /* 0x000fea0003800000 */
.L_x_10260:
        /* <DEDUP_REMOVED lines=13> */
.L_x_10274:
[----:B------:R0:W5:Y:S01]  /*2550*/  LDG.E.64 R24, desc[UR36][R4.64] ;  /* 0x0000002404187981 */ /* 0x000162000c1e1b00 */
[----:B------:R-:W-:Y:S05]  /*2560*/  BRA `(.L_x_10265) ;  /* 0x0000000800787947 */ /* 0x000fea0003800000 */
.L_x_10273:
        /* <DEDUP_REMOVED lines=28> */
.L_x_10276:
        /* <DEDUP_REMOVED lines=15> */
.L_x_10275:
[----:B------:R-:W3:Y:S02]  /*2820*/  LDG.E.U16 R0, desc[UR36][R4.64] ;  /* 0x0000002404007981 */ /* 0x000ee4000c1e1500 */
[----:B---3--:R-:W-:-:S04]  /*2830*/  IMAD.U32 R0, R0, 0x10000, RZ ;  /* 0x0001000000007824 */ /* 0x008fc800078e00ff */
[----:B------:R-:W-:-:S04]  /*2840*/  FMUL.FTZ R0, R0, 1 ;  /* 0x3f80000000007820 */ /* 0x000fc80000410000 */
[----:B------:R0:W1:Y:S01]  /*2850*/  F2F.F64.F32 R24, R0 ;  /* 0x0000000000187310 */ /* 0x0000620000201800 */
[----:B------:R-:W-:Y:S05]  /*2860*/  BRA `(.L_x_10265) ;  /* 0x0000000400b87947 */ /* 0x000fea0003800000 */
.L_x_10272:
        /* <DEDUP_REMOVED lines=11> */
.L_x_10279:
        /* <DEDUP_REMOVED lines=21> */
.L_x_10283:
[----:B------:R-:W-:Y:S05]  /*2a70*/  BSYNC B1 ;  /* 0x0000000000017941 */ /* 0x000fea0003800000 */
.L_x_10282:
[----:B------:R-:W-:Y:S01]  /*2a80*/  LEA R5, R0, 0x3b800000, 0x17 ;  /* 0x3b80000000057811 */ /* 0x000fe200078eb8ff */
[----:B------:R-:W-:-:S05]  /*2a90*/  IMAD.SHL.U32 R0, R3, 0x100000, RZ ;  /* 0x0010000003007824 */ /* 0x000fca00078e00ff */
[----:B------:R-:W-:-:S07]  /*2aa0*/  LOP3.LUT R0, R5, R0, R6, 0xfe, !PT ;  /* 0x0000000005007212 */ /* 0x000fce00078efe06 */
.L_x_10281:
[----:B------:R-:W-:Y:S05]  /*2ab0*/  BSYNC B0 ;  /* 0x0000000000007941 */ /* 0x000fea0003800000 */
.L_x_10280:
[----:B------:R-:W-:-:S04]  /*2ac0*/  FMUL.FTZ R0, R0, 1 ;  /* 0x3f80000000007820 */ /* 0x000fc80000410000 */
[----:B------:R3:W0:Y:S01]  /*2ad0*/  F2F.F64.F32 R24, R0 ;  /* 0x0000000000187310 */ /* 0x0006220000201800 */
[----:B------:R-:W-:Y:S05]  /*2ae0*/  BRA `(.L_x_10265) ;  /* 0x0000000400187947 */ /* 0x000fea0003800000 */
.L_x_10278:
        /* <DEDUP_REMOVED lines=21> */
.L_x_10287:
[----:B------:R-:W-:Y:S05]  /*2c40*/  BSYNC B1 ;  /* 0x0000000000017941 */ /* 0x000fea0003800000 */
.L_x_10286:
[----:B------:R-:W-:Y:S01]  /*2c50*/  LEA R5, R0, 0x37800000, 0x17 ;  /* 0x3780000000057811 */ /* 0x000fe200078eb8ff */
[----:B------:R-:W-:-:S05]  /*2c60*/  IMAD.SHL.U32 R0, R3, 0x200000, RZ ;  /* 0x0020000003007824 */ /* 0x000fca00078e00ff */
[----:B------:R-:W-:-:S07]  /*2c70*/  LOP3.LUT R0, R5, R0, R6, 0xfe, !PT ;  /* 0x0000000005007212 */ /* 0x000fce00078efe06 */
.L_x_10285:
[----:B------:R-:W-:Y:S05]  /*2c80*/  BSYNC B0 ;  /* 0x0000000000007941 */ /* 0x000fea0003800000 */
.L_x_10284:
[----:B------:R-:W-:-:S04]  /*2c90*/  FMUL.FTZ R0, R0, 1 ;  /* 0x3f80000000007820 */ /* 0x000fc80000410000 */
[----:B------:R0:W1:Y:S01]  /*2ca0*/  F2F.F64.F32 R24, R0 ;  /* 0x0000000000187310 */ /* 0x0000620000201800 */
[----:B------:R-:W-:Y:S05]  /*2cb0*/  BRA `(.L_x_10265) ;  /* 0x0000000000a47947 */ /* 0x000fea0003800000 */
.L_x_10277:
        /* <DEDUP_REMOVED lines=14> */
.L_x_10291:
[----:B------:R-:W-:Y:S05]  /*2da0*/  BSYNC B0 ;  /* 0x0000000000007941 */ /* 0x000fea0003800000 */
.L_x_10290:
[----:B------:R-:W-:-:S04]  /*2db0*/  FMUL.FTZ R0, R0, 1 ;  /* 0x3f80000000007820 */ /* 0x000fc80000410000 */
[----:B------:R0:W1:Y:S01]  /*2dc0*/  F2F.F64.F32 R24, R0 ;  /* 0x0000000000187310 */ /* 0x0000620000201800 */
[----:B------:R-:W-:Y:S05]  /*2dd0*/  BRA `(.L_x_10265) ;  /* 0x00000000005c7947 */ /* 0x000fea0003800000 */
.L_x_10264:
        /* <DEDUP_REMOVED lines=16> */
.L_x_10292:
[----:B------:R-:W-:Y:S01]  /*2ee0*/  CS2R R24, SRZ ;  /* 0x0000000000187805 */ /* 0x000fe2000001ff00 */
[----:B------:R-:W-:Y:S06]  /*2ef0*/  BRA `(.L_x_10265) ;  /* 0x0000000000147947 */ /* 0x000fec0003800000 */
.L_x_10289:
[----:B------:R-:W3:Y:S02]  /*2f00*/  LDG.E.64 R24, desc[UR36][R4.64] ;  /* 0x0000002404187981 */ /* 0x000ee4000c1e1b00 */
[----:B---3--:R-:W0:Y:S01]  /*2f10*/  I2F.F64.U64 R24, R24 ;  /* 0x0000001800187312 */ /* 0x008e220000301800 */
[----:B------:R-:W-:Y:S05]  /*2f20*/  BRA `(.L_x_10265) ;  /* 0x0000000000087947 */ /* 0x000fea0003800000 */
.L_x_10288:
[----:B------:R-:W3:Y:S02]  /*2f30*/  LDG.E R4, desc[UR36][R4.64] ;  /* 0x0000002404047981 */ /* 0x000ee4000c1e1900 */
[----:B---3--:R0:W1:Y:S02]  /*2f40*/  I2F.F64.U32 R24, R4 ;  /* 0x0000000400187312 */ /* 0x0080640000201800 */
.L_x_10265:
[----:B------:R-:W-:-:S07]  /*2f50*/  VIADD R22, R22, 0x80 ;  /* 0x0000008016167836 */ /* 0x000fce0000000000 */
.L_x_10259:
[----:B------:R-:W-:Y:S05]  /*2f60*/  BSYNC B6 ;  /* 0x0000000000067941 */ /* 0x000fea0003800000 */
.L_x_10258:
        /* <DEDUP_REMOVED lines=23> */
.L_x_10298:
[----:B------:R-:W3:Y:S02]  /*30e0*/  LDG.E.U8 R4, desc[UR36][R4.64] ;  /* 0x0000002404047981 */ /* 0x000ee4000c1e1100 */
[----:B---3--:R0:W1:Y:S01]  /*30f0*/  I2F.F64.U16 R16, R4 ;  /* 0x0000000400107312 */ /* 0x0080620000101800 */
[----:B------:R-:W-:Y:S05]  /*3100*/  BRA `(.L_x_10294) ;  /* 0x0000000c006c7947 */ /* 0x000fea0003800000 */
.L_x_10297:
        /* <DEDUP_REMOVED lines=9> */
.L_x_10301:
[----:B------:R-:W3:Y:S02]  /*31a0*/  LDG.E R4, desc[UR36][R4.64] ;  /* 0x0000002404047981 */ /* 0x000ee4000c1e1900 */
[----:B---3--:R0:W1:Y:S01]  /*31b0*/  I2F.F64 R16, R4 ;  /* 0x0000000400107312 */ /* 0x0080620000201c00 */
[----:B------:R-:W-:Y:S05]  /*31c0*/  BRA `(.L_x_10294) ;  /* 0x0000000c003c7947 */ /* 0x000fea0003800000 */
.L_x_10300:
[----:B------:R-:W3:Y:S02]  /*31d0*/  LDG.E.U16 R4, desc[UR36][R4.64] ;  /* 0x0000002404047981 */ /* 0x000ee4000c1e1500 */
[----:B---3--:R0:W1:Y:S01]  /*31e0*/  I2F.F64.S16 R16, R4 ;  /* 0x0000000400107312 */ /* 0x0080620000101c00 */
[----:B------:R-:W-:Y:S05]  /*31f0*/  BRA `(.L_x_10294) ;  /* 0x0000000c00307947 */ /* 0x000fea0003800000 */
.L_x_10296:
        /* <DEDUP_REMOVED lines=10> */
.L_x_10303:
[----:B------:R-:W3:Y:S02]  /*32a0*/  LDG.E.U16 R0, desc[UR36][R4.64] ;  /* 0x0000002404007981 */ /* 0x000ee4000c1e1500 */
[----:B---3--:R-:W-:-:S05]  /*32b0*/  HADD2.F32 R0, -RZ, R0.H0_H0 ;  /* 0x20000000ff007230 */ /* 0x008fca0000004100 */
[----:B------:R-:W-:-:S04]  /*32c0*/  FMUL.FTZ R0, R0, 1 ;  /* 0x3f80000000007820 */ /* 0x000fc80000410000 */
[----:B------:R0:W1:Y:S01]  /*32d0*/  F2F.F64.F32 R16, R0 ;  /* 0x0000000000107310 */ /* 0x0000620000201800 */
[----:B------:R-:W-:Y:S05]  /*32e0*/  BRA `(.L_x_10294) ;  /* 0x0000000800f47947 */ /* 0x000fea0003800000 */
.L_x_10302:
        /* <DEDUP_REMOVED lines=10> */
.L_x_10305:
[----:B------:R-:W3:Y:S02]  /*3390*/  LDG.E.U16 R4, desc[UR36][R4.64] ;  /* 0x0000002404047981 */ /* 0x000ee4000c1e1500 */
[----:B---3--:R-:W-:-:S05]  /*33a0*/  HADD2.F32 R0, -RZ, R4.H0_H0 ;  /* 0x20000004ff007230 */ /* 0x008fca0000004100 */
[----:B------:R-:W-:-:S04]  /*33b0*/  FMUL.FTZ R0, R0, 1 ;  /* 0x3f80000000007820 */ /* 0x000fc80000410000 */
[----:B------:R0:W1:Y:S01]  /*33c0*/  F2F.F64.F32 R16, R0 ;  /* 0x0000000000107310 */ /* 0x0000620000201800 */
[----:B------:R-:W-:Y:S05]  /*33d0*/  BRA `(.L_x_10294) ;  /* 0x0000000800b87947 */ /* 0x000fea0003800000 */
.L_x_10304:
[----:B------:R0:W5:Y:S01]  /*33e0*/  LDG.E.64 R16, desc[UR36][R4.64] ;  /* 0x0000002404107981 */ /* 0x000162000c1e1b00 */
[----:B------:R-:W-:Y:S05]  /*33f0*/  BRA `(.L_x_10294) ;  /* 0x0000000800b07947 */ /* 0x000fea0003800000 */
.L_x_10295:
        /* <DEDUP_REMOVED lines=13> */
.L_x_10308:
[----:B------:R0:W5:Y:S01]  /*34d0*/  LDG.E.64 R16, desc[UR36][R4.64] ;  /* 0x0000002404107981 */ /* 0x000162000c1e1b00 */
[----:B------:R-:W-:Y:S05]  /*34e0*/  BRA `(.L_x_10294) ;  /* 0x0000000800747947 */ /* 0x000fea0003800000 */
.L_x_10307:
        /* <DEDUP_REMOVED lines=28> */
.L_x_10310:
        /* <DEDUP_REMOVED lines=15> */
.L_x_10309:
[----:B------:R-:W3:Y:S02]  /*37a0*/  LDG.E.U16 R0, desc[UR36][R4.64] ;  /* 0x0000002404007981 */ /* 0x000ee4000c1e1500 */
[----:B---3--:R-:W-:-:S04]  /*37b0*/  IMAD.U32 R0, R0, 0x10000, RZ ;  /* 0x0001000000007824 */ /* 0x008fc800078e00ff */
[----:B------:R-:W-:-:S04]  /*37c0*/  FMUL.FTZ R0, R0, 1 ;  /* 0x3f80000000007820 */ /* 0x000fc80000410000 */
[----:B------:R0:W1:Y:S01]  /*37d0*/  F2F.F64.F32 R16, R0 ;  /* 0x0000000000107310 */ /* 0x0000620000201800 */
[----:B------:R-:W-:Y:S05]  /*37e0*/  BRA `(.L_x_10294) ;  /* 0x0000000400b47947 */ /* 0x000fea0003800000 */
.L_x_10306:
        /* <DEDUP_REMOVED lines=11> */
.L_x_10313:
        /* <DEDUP_REMOVED lines=21> */
.L_x_10317:
[----:B------:R-:W-:Y:S05]  /*39f0*/  BSYNC B1 ;  /* 0x0000000000017941 */ /* 0x000fea0003800000 */
.L_x_10316:
[----:B------:R-:W-:Y:S01]  /*3a00*/  LEA R3, R0, 0x3b800000, 0x17 ;  /* 0x3b80000000037811 */ /* 0x000fe200078eb8ff */
[----:B------:R-:W-:-:S05]  /*3a10*/  IMAD.SHL.U32 R0, R2, 0x100000, RZ ;  /* 0x0010000002007824 */ /* 0x000fca00078e00ff */
[----:B------:R-:W-:-:S07]  /*3a20*/  LOP3.LUT R0, R3, R0, R4, 0xfe, !PT ;  /* 0x0000000003007212 */ /* 0x000fce00078efe04 */
.L_x_10315:
[----:B------:R-:W-:Y:S05]  /*3a30*/  BSYNC B0 ;  /* 0x0000000000007941 */ /* 0x000fea0003800000 */
.L_x_10314:
[----:B------:R-:W-:-:S04]  /*3a40*/  FMUL.FTZ R0, R0, 1 ;  /* 0x3f80000000007820 */ /* 0x000fc80000410000 */
[----:B------:R0:W1:Y:S01]  /*3a50*/  F2F.F64.F32 R16, R0 ;  /* 0x0000000000107310 */ /* 0x0000620000201800 */
[----:B------:R-:W-:Y:S05]  /*3a60*/  BRA `(.L_x_10294) ;  /* 0x0000000400147947 */ /* 0x000fea0003800000 */
.L_x_10312:
        /* <DEDUP_REMOVED lines=21> */
.L_x_10321:
[----:B------:R-:W-:Y:S05]  /*3bc0*/  BSYNC B1 ;  /* 0x0000000000017941 */ /* 0x000fea0003800000 */
.L_x_10320:
[----:B------:R-:W-:Y:S01]  /*3bd0*/  LEA R3, R0, 0x37800000, 0x17 ;  /* 0x3780000000037811 */ /* 0x000fe200078eb8ff */
[----:B------:R-:W-:-:S05]  /*3be0*/  IMAD.SHL.U32 R0, R2, 0x200000, RZ ;  /* 0x0020000002007824 */ /* 0x000fca00078e00ff */
[----:B------:R-:W-:-:S07]  /*3bf0*/  LOP3.LUT R0, R3, R0, R4, 0xfe, !PT ;  /* 0x0000000003007212 */ /* 0x000fce00078efe04 */
.L_x_10319:
[----:B------:R-:W-:Y:S05]  /*3c00*/  BSYNC B0 ;  /* 0x0000000000007941 */ /* 0x000fea0003800000 */
.L_x_10318:
[----:B------:R-:W-:-:S04]  /*3c10*/  FMUL.FTZ R0, R0, 1 ;  /* 0x3f80000000007820 */ /* 0x000fc80000410000 */
[----:B------:R0:W1:Y:S01]  /*3c20*/  F2F.F64.F32 R16, R0 ;  /* 0x0000000000107310 */ /* 0x0000620000201800 */
[----:B------:R-:W-:Y:S05]  /*3c30*/  BRA `(.L_x_10294) ;  /* 0x0000000000a07947 */ /* 0x000fea0003800000 */
.L_x_10311:
        /* <DEDUP_REMOVED lines=14> */
.L_x_10325:
[----:B------:R-:W-:Y:S05]  /*3d20*/  BSYNC B0 ;  /* 0x0000000000007941 */ /* 0x000fea0003800000 */
.L_x_10324:
[----:B------:R-:W-:-:S04]  /*3d30*/  FMUL.FTZ R0, R0, 1 ;  /* 0x3f80000000007820 */ /* 0x000fc80000410000 */
[----:B------:R0:W1:Y:S01]  /*3d40*/  F2F.F64.F32 R16, R0 ;  /* 0x0000000000107310 */ /* 0x0000620000201800 */
[----:B------:R-:W-:Y:S05]  /*3d50*/  BRA `(.L_x_10294) ;  /* 0x0000000000587947 */ /* 0x000fea0003800000 */
.L_x_10299:
        /* <DEDUP_REMOVED lines=16> */
.L_x_10326:
[----:B------:R-:W-:Y:S05]  /*3e60*/  BRA `(.L_x_10294) ;  /* 0x0000000000147947 */ /* 0x000fea0003800000 */
.L_x_10323:
[----:B------:R-:W3:Y:S02]  /*3e70*/  LDG.E.64 R16, desc[UR36][R4.64] ;  /* 0x0000002404107981 */ /* 0x000ee4000c1e1b00 */
[----:B---3--:R-:W0:Y:S01]  /*3e80*/  I2F.F64.U64 R16, R16 ;  /* 0x0000001000107312 */ /* 0x008e220000301800 */
[----:B------:R-:W-:Y:S05]  /*3e90*/  BRA `(.L_x_10294) ;  /* 0x0000000000087947 */ /* 0x000fea0003800000 */
.L_x_10322:
[----:B------:R-:W3:Y:S02]  /*3ea0*/  LDG.E R4, desc[UR36][R4.64] ;  /* 0x0000002404047981 */ /* 0x000ee4000c1e1900 */
[----:B---3--:R0:W1:Y:S02]  /*3eb0*/  I2F.F64.U32 R16, R4 ;  /* 0x0000000400107312 */ /* 0x0080640000201800 */
.L_x_10294:
[----:B------:R-:W-:Y:S05]  /*3ec0*/  BSYNC B6 ;  /* 0x0000000000067941 */ /* 0x000fea0003800000 */
.L_x_10293:
        /* <DEDUP_REMOVED lines=10> */
[----:B0-----:R-:W-:Y:S01]  /*3f70*/  @!P0 DSETP.MAX.AND P5, P6, R28, R2, PT ;  /* 0x000000021c00822a */ /* 0x001fe20003eaf000 */
[----:B------:R-:W-:Y:S02]  /*3f80*/  @!P0 IMAD.MOV.U32 R11, RZ, RZ, R2 ;  /* 0x000000ffff0b8224 */ /* 0x000fe400078e0002 */
[----:B------:R-:W-:Y:S02]  /*3f90*/  VIADD R2, R22, 0x100 ;  /* 0x0000010016027836 */ /* 0x000fe40000000000 */
[----:B------:R-:W-:Y:S01]  /*3fa0*/  @!P0 IMAD.MOV.U32 R9, RZ, RZ, R3 ;  /* 0x000000ffff098224 */ /* 0x000fe200078e0003 */
[----:B------:R-:W-:Y:S02]  /*3fb0*/  @!P0 SEL R0, R0, R11, P5 ;  /* 0x0000000b00008207 */ /* 0x000fe40002800000 */
[----:B------:R-:W-:Y:S01]  /*3fc0*/  ISETP.GE.AND P2, PT, R2, R19, PT ;  /* 0x000000130200720c */ /* 0x000fe20003f46270 */
[----:B-1----:R-:W-:Y:S01]  /*3fd0*/  @!P1 DSETP.MAX.AND P4, P3, R30, R6, PT ;  /* 0x000000061e00922a */ /* 0x002fe20003b8f000 */
        /* <DEDUP_REMOVED lines=20> */
[----:B0-----:R-:W-:Y:S01]  /*4120*/  @!P2 DSETP.MAX.AND P6, P4, R24, R2, PT ;  /* 0x000000021800a22a */ /* 0x001fe20003ccf000 */
[----:B------:R-:W-:Y:S01]  /*4130*/  @!P2 IMAD.MOV.U32 R15, RZ, RZ, R2 ;  /* 0x000000ffff0fa224 */ /* 0x000fe200078e0002 */
[----:B------:R-:W-:Y:S01]  /*4140*/  @!P2 LOP3.LUT R10, R3, 0x80000, RZ, 0xfc, !PT ;  /* 0x00080000030aa812 */ /* 0x000fe200078efcff */
[----:B------:R-:W0:Y:S03]  /*4150*/  LDC.U8 R2, c[0x0][0x244] ;  /* 0x00009100ff027b82 */ /* 0x000e260000000000 */
[----:B------:R-:W-:Y:S02]  /*4160*/  @!P2 SEL R12, R12, R15, P6 ;  /* 0x0000000f0c0ca207 */ /* 0x000fe40003000000 */
[----:B------:R-:W-:Y:S01]  /*4170*/  @!P2 FSEL R11, R11, R3, P6 ;  /* 0x000000030b0ba208 */ /* 0x000fe20003000000 */
[----:B-1----:R-:W-:Y:S01]  /*4180*/  @!P5 DSETP.MAX.AND P3, P6, R16, R6, PT ;  /* 0x000000061000d22a */ /* 0x002fe20003e6f000 */
        /* <DEDUP_REMOVED lines=33> */
.L_x_10332:
[----:B------:R-:W0:Y:S01]  /*43a0*/  F2I.S64.F64.TRUNC R4, R4 ;  /* 0x0000000400047311 */ /* 0x000e22000030d900 */
[----:B------:R-:W-:Y:S02]  /*43b0*/  IMAD.MOV.U32 R22, RZ, RZ, R26 ;  /* 0x000000ffff167224 */ /* 0x000fe400078e001a */
[----:B0-----:R-:W-:-:S05]  /*43c0*/  IMAD.MOV.U32 R3, RZ, RZ, R4 ;  /* 0x000000ffff037224 */ /* 0x001fca00078e0004 */
[----:B------:R0:W-:Y:S01]  /*43d0*/  STG.E.U8 desc[UR36][R8.64], R3 ;  /* 0x0000000308007986 */ /* 0x0001e2000c101124 */
[----:B------:R-:W-:Y:S05]  /*43e0*/  BRA `(.L_x_10328) ;  /* 0x0000001000407947 */ /* 0x000fea0003800000 */
.L_x_10331:
        /* <DEDUP_REMOVED lines=10> */
.L_x_10335:
[----:B------:R-:W0:Y:S01]  /*4490*/  F2I.F64.TRUNC R5, R4 ;  /* 0x0000000400057311 */ /* 0x000e22000030d100 */
[----:B------:R-:W-:Y:S01]  /*44a0*/  IMAD.MOV.U32 R22, RZ, RZ, R26 ;  /* 0x000000ffff167224 */ /* 0x000fe200078e001a */
[----:B0-----:R0:W-:Y:S01]  /*44b0*/  STG.E desc[UR36][R8.64], R5 ;  /* 0x0000000508007986 */ /* 0x0011e2000c101924 */
[----:B------:R-:W-:Y:S05]  /*44c0*/  BRA `(.L_x_10328) ;  /* 0x0000001000087947 */ /* 0x000fea0003800000 */
.L_x_10334:
[----:B------:R-:W0:Y:S01]  /*44d0*/  F2I.F64.TRUNC R5, R4 ;  /* 0x0000000400057311 */ /* 0x000e22000030d100 */
[----:B------:R-:W-:Y:S01]  /*44e0*/  IMAD.MOV.U32 R22, RZ, RZ, R26 ;  /* 0x000000ffff167224 */ /* 0x000fe200078e001a */
[----:B0-----:R0:W-:Y:S01]  /*44f0*/  STG.E.U16 desc[UR36][R8.64], R5 ;  /* 0x0000000508007986 */ /* 0x0011e2000c101524 */
[----:B------:R-:W-:Y:S05]  /*4500*/  BRA `(.L_x_10328) ;  /* 0x0000000c00f87947 */ /* 0x000fea0003800000 */
.L_x_10330:
        /* <DEDUP_REMOVED lines=14> */
.L_x_10337:
        /* <DEDUP_REMOVED lines=9> */
.L_x_10336:
        /* <DEDUP_REMOVED lines=15> */
.L_x_10339:
        /* <DEDUP_REMOVED lines=10> */
.L_x_10338:
[----:B------:R0:W-:Y:S01]  /*4810*/  STG.E.64 desc[UR36][R8.64], R4 ;  /* 0x0000000408007986 */ /* 0x0001e2000c101b24 */
[----:B------:R-:W-:Y:S01]  /*4820*/  IMAD.MOV.U32 R22, RZ, RZ, R26 ;  /* 0x000000ffff167224 */ /* 0x000fe200078e001a */
[----:B------:R-:W-:Y:S06]  /*4830*/  BRA `(.L_x_10328) ;  /* 0x0000000c002c7947 */ /* 0x000fec0003800000 */
.L_x_10329:
        /* <DEDUP_REMOVED lines=13> */
.L_x_10342:
[----:B------:R-:W-:Y:S01]  /*4910*/  CS2R R6, SRZ ;  /* 0x0000000000067805 */ /* 0x000fe2000001ff00 */
[----:B------:R-:W-:-:S04]  /*4920*/  IMAD.MOV.U32 R22, RZ, RZ, R26 ;  /* 0x000000ffff167224 */ /* 0x000fc800078e001a */
[----:B------:R0:W-:Y:S01]  /*4930*/  STG.E.128 desc[UR36][R8.64], R4 ;  /* 0x0000000408007986 */ /* 0x0001e2000c101d24 */
[----:B------:R-:W-:Y:S05]  /*4940*/  BRA `(.L_x_10328) ;  /* 0x0000000800e87947 */ /* 0x000fea0003800000 */
.L_x_10341:
        /* <DEDUP_REMOVED lines=25> */
.L_x_10346:
[----:B------:R-:W-:Y:S05]  /*4ae0*/  BSYNC B0 ;  /* 0x0000000000007941 */ /* 0x000fea0003800000 */
.L_x_10345:
[----:B------:R-:W-:Y:S01]  /*4af0*/  LOP3.LUT R7, R0, R7, RZ, 0xfc, !PT ;  /* 0x0000000700077212 */ /* 0x000fe200078efcff */
[----:B------:R-:W-:-:S04]  /*4b00*/  IMAD.MOV.U32 R22, RZ, RZ, R26 ;  /* 0x000000ffff167224 */ /* 0x000fc800078e001a */
[----:B------:R0:W-:Y:S01]  /*4b10*/  STG.E.U8 desc[UR36][R8.64], R7 ;  /* 0x0000000708007986 */ /* 0x0001e2000c101124 */
[----:B------:R-:W-:Y:S05]  /*4b20*/  BRA `(.L_x_10328) ;  /* 0x0000000800707947 */ /* 0x000fea0003800000 */
.L_x_10344:
        /* <DEDUP_REMOVED lines=17> */
.L_x_10348:
[----:B------:R-:W-:Y:S01]  /*4c40*/  IMAD.MOV.U32 R0, RZ, RZ, 0x7f ;  /* 0x0000007fff007424 */ /* 0x000fe200078e00ff */
[----:B------:R-:W-:-:S04]  /*4c50*/  ISETP.GT.U32.AND P0, PT, R3, 0x7f800000, PT ;  /* 0x7f8000000300780c */ /* 0x000fc80003f04070 */
[----:B------:R-:W-:-:S09]  /*4c60*/  SEL R0, R0, 0x7c, P0 ;  /* 0x0000007c00007807 */ /* 0x000fd20000000000 */
.L_x_10349:
[----:B------:R-:W-:Y:S05]  /*4c70*/  BSYNC B0 ;  /* 0x0000000000007941 */ /* 0x000fea0003800000 */
.L_x_10347:
[----:B------:R-:W-:Y:S01]  /*4c80*/  LOP3.LUT R3, R7, 0x80000000, RZ, 0xc0, !PT ;  /* 0x8000000007037812 */ /* 0x000fe200078ec0ff */
[----:B------:R-:W-:-:S03]  /*4c90*/  IMAD.MOV.U32 R22, RZ, RZ, R26 ;  /* 0x000000ffff167224 */ /* 0x000fc600078e001a */
[----:B------:R-:W-:-:S04]  /*4ca0*/  SHF.R.U32.HI R3, RZ, 0x18, R3 ;  /* 0x00000018ff037819 */ /* 0x000fc80000011603 */
[----:B------:R-:W-:-:S05]  /*4cb0*/  LOP3.LUT R3, R0, R3, RZ, 0xfc, !PT ;  /* 0x0000000300037212 */ /* 0x000fca00078efcff */
[----:B------:R0:W-:Y:S01]  /*4cc0*/  STG.E.U8 desc[UR36][R8.64], R3 ;  /* 0x0000000308007986 */ /* 0x0001e2000c101124 */
[----:B------:R-:W-:Y:S05]  /*4cd0*/  BRA `(.L_x_10328) ;  /* 0x0000000800047947 */ /* 0x000fea0003800000 */
.L_x_10343:
        /* <DEDUP_REMOVED lines=9> */
.L_x_10340:
        /* <DEDUP_REMOVED lines=12> */
.L_x_10352:
        /* <DEDUP_REMOVED lines=21> */
.L_x_10355:
[----:B------:R-:W-:-:S04]  /*4f80*/  LOP3.LUT R0, R7, 0x80000000, RZ, 0xc0, !PT ;  /* 0x8000000007007812 */ /* 0x000fc800078ec0ff */
[----:B------:R-:W-:-:S04]  /*4f90*/  SHF.R.U32.HI R0, RZ, 0x18, R0 ;  /* 0x00000018ff007819 */ /* 0x000fc80000011600 */
[----:B------:R-:W-:-:S07]  /*4fa0*/  LOP3.LUT R0, R3, R0, RZ, 0xfc, !PT ;  /* 0x0000000003007212 */ /* 0x000fce00078efcff */
.L_x_10354:
[----:B------:R-:W-:Y:S05]  /*4fb0*/  BSYNC B0 ;  /* 0x0000000000007941 */ /* 0x000fea0003800000 */
.L_x_10353:
[----:B------:R4:W-:Y:S01]  /*4fc0*/  STG.E.U8 desc[UR36][R8.64], R0 ;  /* 0x0000000008007986 */ /* 0x0009e2000c101124 */
[----:B------:R-:W-:Y:S01]  /*4fd0*/  IMAD.MOV.U32 R22, RZ, RZ, R26 ;  /* 0x000000ffff167224 */ /* 0x000fe200078e001a */
[----:B------:R-:W-:Y:S06]  /*4fe0*/  BRA `(.L_x_10328) ;  /* 0x0000000400407947 */ /* 0x000fec0003800000 */
.L_x_10351:
        /* <DEDUP_REMOVED lines=21> */
.L_x_10358:
[----:B------:R-:W-:-:S04]  /*5140*/  LOP3.LUT R0, R7, 0x80000000, RZ, 0xc0, !PT ;  /* 0x8000000007007812 */ /* 0x000fc800078ec0ff */
[----:B------:R-:W-:-:S04]  /*5150*/  SHF.R.U32.HI R0, RZ, 0x18, R0 ;  /* 0x00000018ff007819 */ /* 0x000fc80000011600 */
[----:B------:R-:W-:-:S07]  /*5160*/  LOP3.LUT R0, R3, R0, RZ, 0xfc, !PT ;  /* 0x0000000003007212 */ /* 0x000fce00078efcff */
.L_x_10357:
[----:B------:R-:W-:Y:S05]  /*5170*/  BSYNC B0 ;  /* 0x0000000000007941 */ /* 0x000fea0003800000 */
.L_x_10356:
[----:B------:R0:W-:Y:S01]  /*5180*/  STG.E.U8 desc[UR36][R8.64], R0 ;  /* 0x0000000008007986 */ /* 0x0001e2000c101124 */
[----:B------:R-:W-:Y:S01]  /*5190*/  IMAD.MOV.U32 R22, RZ, RZ, R26 ;  /* 0x000000ffff167224 */ /* 0x000fe200078e001a */
[----:B------:R-:W-:Y:S06]  /*51a0*/  BRA `(.L_x_10328) ;  /* 0x0000000000d07947 */ /* 0x000fec0003800000 */
.L_x_10350:
        /* <DEDUP_REMOVED lines=27> */
.L_x_10333:
        /* <DEDUP_REMOVED lines=16> */
.L_x_10361:
[----:B------:R-:W-:Y:S01]  /*5460*/  IMAD.MOV.U32 R22, RZ, RZ, R26 ;  /* 0x000000ffff167224 */ /* 0x000fe200078e001a */
[----:B------:R-:W-:Y:S06]  /*5470*/  BRA `(.L_x_10328) ;  /* 0x00000000001c7947 */ /* 0x000fec0003800000 */
.L_x_10360:
[----:B------:R-:W0:Y:S01]  /*5480*/  F2I.U64.F64.TRUNC R4, R4 ;  /* 0x0000000400047311 */ /* 0x000e22000030d800 */
[----:B------:R-:W-:Y:S01]  /*5490*/  IMAD.MOV.U32 R22, RZ, RZ, R26 ;  /* 0x000000ffff167224 */ /* 0x000fe200078e001a */
[----:B0-----:R3:W-:Y:S01]  /*54a0*/  STG.E.64 desc[UR36][R8.64], R4 ;  /* 0x0000000408007986 */ /* 0x0017e2000c101b24 */
[----:B------:R-:W-:Y:S05]  /*54b0*/  BRA `(.L_x_10328) ;  /* 0x00000000000c7947 */ /* 0x000fea0003800000 */
.L_x_10359:
[----:B------:R-:W0:Y:S01]  /*54c0*/  F2I.U32.F64.TRUNC R5, R4 ;  /* 0x0000000400057311 */ /* 0x000e22000030d000 */
[----:B------:R-:W-:Y:S01]  /*54d0*/  IMAD.MOV.U32 R22, RZ, RZ, R26 ;  /* 0x000000ffff167224 */ /* 0x000fe200078e001a */
[----:B0-----:R1:W-:Y:S06]  /*54e0*/  STG.E desc[UR36][R8.64], R5 ;  /* 0x0000000508007986 */ /* 0x0013ec000c101924 */
.L_x_10328:
[----:B------:R-:W-:Y:S05]  /*54f0*/  BSYNC B6 ;  /* 0x0000000000067941 */ /* 0x000fea0003800000 */
.L_x_10327:
        /* <DEDUP_REMOVED lines=24> */
.L_x_10367:
[----:B------:R-:W0:Y:S02]  /*5680*/  F2I.S64.F64.TRUNC R28, R28 ;  /* 0x0000001c001c7311 */ /* 0x000e24000030d900 */
[----:B0-----:R-:W-:-:S05]  /*5690*/  IMAD.MOV.U32 R3, RZ, RZ, R28 ;  /* 0x000000ffff037224 */ /* 0x001fca00078e001c */
[----:B------:R0:W-:Y:S01]  /*56a0*/  STG.E.U8 desc[UR36][R4.64], R3 ;  /* 0x0000000304007986 */ /* 0x0001e2000c101124 */
[----:B------:R-:W-:Y:S05]  /*56b0*/  BRA `(.L_x_10369) ;  /* 0x0000000c00f07947 */ /* 0x000fea0003800000 */
.L_x_10366:
        /* <DEDUP_REMOVED lines=9> */
.L_x_10371:
[----:B------:R-:W0:Y:S02]  /*5750*/  F2I.F64.TRUNC R29, R28 ;  /* 0x0000001c001d7311 */ /* 0x000e24000030d100 */
[----:B0-----:R0:W-:Y:S01]  /*5760*/  STG.E desc[UR36][R4.64], R29 ;  /* 0x0000001d04007986 */ /* 0x0011e2000c101924 */
[----:B------:R-:W-:Y:S05]  /*5770*/  BRA `(.L_x_10369) ;  /* 0x0000000c00c07947 */ /* 0x000fea0003800000 */
.L_x_10370:
[----:B------:R-:W0:Y:S02]  /*5780*/  F2I.F64.TRUNC R29, R28 ;  /* 0x0000001c001d7311 */ /* 0x000e24000030d100 */
[----:B0-----:R0:W-:Y:S01]  /*5790*/  STG.E.U16 desc[UR36][R4.64], R29 ;  /* 0x0000001d04007986 */ /* 0x0011e2000c101524 */
[----:B------:R-:W-:Y:S05]  /*57a0*/  BRA `(.L_x_10369) ;  /* 0x0000000c00b47947 */ /* 0x000fea0003800000 */
.L_x_10365:
        /* <DEDUP_REMOVED lines=13> */
.L_x_10373:
        /* <DEDUP_REMOVED lines=8> */
.L_x_10372:
        /* <DEDUP_REMOVED lines=14> */
.L_x_10375:
        /* <DEDUP_REMOVED lines=9> */
.L_x_10374:
[----:B------:R0:W-:Y:S01]  /*5a70*/  STG.E.64 desc[UR36][R4.64], R28 ;  /* 0x0000001c04007986 */ /* 0x0001e2000c101b24 */
[----:B------:R-:W-:Y:S05]  /*5a80*/  BRA `(.L_x_10369) ;  /* 0x0000000800fc7947 */ /* 0x000fea0003800000 */
.L_x_10364:
        /* <DEDUP_REMOVED lines=12> */
.L_x_10378:
[----:B------:R-:W-:-:S05]  /*5b50*/  CS2R R30, SRZ ;  /* 0x00000000001e7805 */ /* 0x000fca000001ff00 */
[----:B------:R0:W-:Y:S01]  /*5b60*/  STG.E.128 desc[UR36][R4.64], R28 ;  /* 0x0000001c04007986 */ /* 0x0001e2000c101d24 */
[----:B------:R-:W-:Y:S05]  /*5b70*/  BRA `(.L_x_10369) ;  /* 0x0000000800c07947 */ /* 0x000fea0003800000 */
.L_x_10377:
        /* <DEDUP_REMOVED lines=25> */
.L_x_10382:
[----:B------:R-:W-:Y:S05]  /*5d10*/  BSYNC B0 ;  /* 0x0000000000007941 */ /* 0x000fea0003800000 */
.L_x_10381:
[----:B------:R-:W-:-:S05]  /*5d20*/  LOP3.LUT R7, R0, R7, RZ, 0xfc, !PT ;  /* 0x0000000700077212 */ /* 0x000fca00078efcff */
[----:B------:R0:W-:Y:S01]  /*5d30*/  STG.E.U8 desc[UR36][R4.64], R7 ;  /* 0x0000000704007986 */ /* 0x0001e2000c101124 */
[----:B------:R-:W-:Y:S05]  /*5d40*/  BRA `(.L_x_10369) ;  /* 0x00000008004c7947 */ /* 0x000fea0003800000 */
.L_x_10380:
        /* <DEDUP_REMOVED lines=17> */
.L_x_10384:
[----:B------:R-:W-:Y:S01]  /*5e60*/  IMAD.MOV.U32 R0, RZ, RZ, 0x7f ;  /* 0x0000007fff007424 */ /* 0x000fe200078e00ff */
[----:B------:R-:W-:-:S04]  /*5e70*/  ISETP.GT.U32.AND P0, PT, R3, 0x7f800000, PT ;  /* 0x7f8000000300780c */ /* 0x000fc80003f04070 */
[----:B------:R-:W-:-:S09]  /*5e80*/  SEL R0, R0, 0x7c, P0 ;  /* 0x0000007c00007807 */ /* 0x000fd20000000000 */
.L_x_10385:
[----:B------:R-:W-:Y:S05]  /*5e90*/  BSYNC B0 ;  /* 0x0000000000007941 */ /* 0x000fea0003800000 */
.L_x_10383:
[----:B------:R-:W-:-:S04]  /*5ea0*/  LOP3.LUT R3, R7, 0x80000000, RZ, 0xc0, !PT ;  /* 0x8000000007037812 */ /* 0x000fc800078ec0ff */
[----:B------:R-:W-:-:S04]  /*5eb0*/  SHF.R.U32.HI R3, RZ, 0x18, R3 ;  /* 0x00000018ff037819 */ /* 0x000fc80000011603 */
[----:B------:R-:W-:-:S05]  /*5ec0*/  LOP3.LUT R3, R0, R3, RZ, 0xfc, !PT ;  /* 0x0000000300037212 */ /* 0x000fca00078efcff */
[----:B------:R0:W-:Y:S01]  /*5ed0*/  STG.E.U8 desc[UR36][R4.64], R3 ;  /* 0x0000000304007986 */ /* 0x0001e2000c101124 */
[----:B------:R-:W-:Y:S05]  /*5ee0*/  BRA `(.L_x_10369) ;  /* 0x0000000400e47947 */ /* 0x000fea0003800000 */
.L_x_10379:
        /* <DEDUP_REMOVED lines=8> */
.L_x_10376:
        /* <DEDUP_REMOVED lines=11> */
.L_x_10388:
        /* <DEDUP_REMOVED lines=21> */
.L_x_10391:
[----:B------:R-:W-:-:S04]  /*6170*/  LOP3.LUT R0, R7, 0x80000000, RZ, 0xc0, !PT ;  /* 0x8000000007007812 */ /* 0x000fc800078ec0ff */
[----:B------:R-:W-:-:S04]  /*6180*/  SHF.R.U32.HI R0, RZ, 0x18, R0 ;  /* 0x00000018ff007819 */ /* 0x000fc80000011600 */
[----:B------:R-:W-:-:S07]  /*6190*/  LOP3.LUT R0, R3, R0, RZ, 0xfc, !PT ;  /* 0x0000000003007212 */ /* 0x000fce00078efcff */
.L_x_10390:
[----:B------:R-:W-:Y:S05]  /*61a0*/  BSYNC B0 ;  /* 0x0000000000007941 */ /* 0x000fea0003800000 */
.L_x_10389:
[----:B------:R3:W-:Y:S01]  /*61b0*/  STG.E.U8 desc[UR36][R4.64], R0 ;  /* 0x0000000004007986 */ /* 0x0007e2000c101124 */
[----:B------:R-:W-:Y:S05]  /*61c0*/  BRA `(.L_x_10369) ;  /* 0x00000004002c7947 */ /* 0x000fea0003800000 */
.L_x_10387:
        /* <DEDUP_REMOVED lines=21> */
.L_x_10394:
[----:B------:R-:W-:-:S04]  /*6320*/  LOP3.LUT R0, R7, 0x80000000, RZ, 0xc0, !PT ;  /* 0x8000000007007812 */ /* 0x000fc800078ec0ff */
[----:B------:R-:W-:-:S04]  /*6330*/  SHF.R.U32.HI R0, RZ, 0x18, R0 ;  /* 0x00000018ff007819 */ /* 0x000fc80000011600 */
[----:B------:R-:W-:-:S07]  /*6340*/  LOP3.LUT R0, R3, R0, RZ, 0xfc, !PT ;  /* 0x0000000003007212 */ /* 0x000fce00078efcff */
.L_x_10393:
[----:B------:R-:W-:Y:S05]  /*6350*/  BSYNC B0 ;  /* 0x0000000000007941 */ /* 0x000fea0003800000 */
.L_x_10392:
[----:B------:R0:W-:Y:S01]  /*6360*/  STG.E.U8 desc[UR36][R4.64], R0 ;  /* 0x0000000004007986 */ /* 0x0001e2000c101124 */
[----:B------:R-:W-:Y:S05]  /*6370*/  BRA `(.L_x_10369) ;  /* 0x0000000000c07947 */ /* 0x000fea0003800000 */
.L_x_10386:
        /* <DEDUP_REMOVED lines=26> */
.L_x_10368:
        /* <DEDUP_REMOVED lines=16> */
.L_x_10397:
[----:B------:R-:W-:Y:S05]  /*6620*/  BRA `(.L_x_10369) ;  /* 0x0000000000147947 */ /* 0x000fea0003800000 */
.L_x_10396:
[----:B------:R-:W0:Y:S02]  /*6630*/  F2I.U64.F64.TRUNC R28, R28 ;  /* 0x0000001c001c7311 */ /* 0x000e24000030d800 */
[----:B0-----:R2:W-:Y:S01]  /*6640*/  STG.E.64 desc[UR36][R4.64], R28 ;  /* 0x0000001c04007986 */ /* 0x0015e2000c101b24 */
[----:B------:R-:W-:Y:S05]  /*6650*/  BRA `(.L_x_10369) ;  /* 0x0000000000087947 */ /* 0x000fea0003800000 */
.L_x_10395:
[----:B------:R-:W0:Y:S02]  /*6660*/  F2I.U32.F64.TRUNC R29, R28 ;  /* 0x0000001c001d7311 */ /* 0x000e24000030d000 */
[----:B0-----:R0:W-:Y:S02]  /*6670*/  STG.E desc[UR36][R4.64], R29 ;  /* 0x0000001d04007986 */ /* 0x0011e4000c101924 */
.L_x_10369:
        /* <DEDUP_REMOVED lines=24> */
.L_x_10401:
[----:B------:R-:W0:Y:S02]  /*6800*/  F2I.S64.F64.TRUNC R24, R24 ;  /* 0x0000001800187311 */ /* 0x000e24000030d900 */
[----:B0-----:R-:W-:-:S05]  /*6810*/  IMAD.MOV.U32 R3, RZ, RZ, R24 ;  /* 0x000000ffff037224 */ /* 0x001fca00078e0018 */
[----:B------:R3:W-:Y:S01]  /*6820*/  STG.E.U8 desc[UR36][R4.64], R3 ;  /* 0x0000000304007986 */ /* 0x0007e2000c101124 */
[----:B------:R-:W-:Y:S05]  /*6830*/  BRA `(.L_x_10403) ;  /* 0x0000000c00f07947 */ /* 0x000fea0003800000 */
.L_x_10400:
        /* <DEDUP_REMOVED lines=9> */
.L_x_10405:
[----:B------:R-:W0:Y:S02]  /*68d0*/  F2I.F64.TRUNC R25, R24 ;  /* 0x0000001800197311 */ /* 0x000e24000030d100 */
[----:B0-----:R2:W-:Y:S01]  /*68e0*/  STG.E desc[UR36][R4.64], R25 ;  /* 0x0000001904007986 */ /* 0x0015e2000c101924 */
[----:B------:R-:W-:Y:S05]  /*68f0*/  BRA `(.L_x_10403) ;  /* 0x0000000c00c07947 */ /* 0x000fea0003800000 */
.L_x_10404:
[----:B------:R-:W0:Y:S02]  /*6900*/  F2I.F64.TRUNC R25, R24 ;  /* 0x0000001800197311 */ /* 0x000e24000030d100 */
[----:B0-----:R0:W-:Y:S01]  /*6910*/  STG.E.U16 desc[UR36][R4.64], R25 ;  /* 0x0000001904007986 */ /* 0x0011e2000c101524 */
[----:B------:R-:W-:Y:S05]  /*6920*/  BRA `(.L_x_10403) ;  /* 0x0000000c00b47947 */ /* 0x000fea0003800000 */
.L_x_10399:
        /* <DEDUP_REMOVED lines=13> */
.L_x_10407:
        /* <DEDUP_REMOVED lines=8> */
.L_x_10406:
        /* <DEDUP_REMOVED lines=14> */
.L_x_10409:
        /* <DEDUP_REMOVED lines=9> */
.L_x_10408:
[----:B------:R0:W-:Y:S01]  /*6bf0*/  STG.E.64 desc[UR36][R4.64], R24 ;  /* 0x0000001804007986 */ /* 0x0001e2000c101b24 */
[----:B------:R-:W-:Y:S05]  /*6c00*/  BRA `(.L_x_10403) ;  /* 0x0000000800fc7947 */ /* 0x000fea0003800000 */
.L_x_10398:
        /* <DEDUP_REMOVED lines=12> */
.L_x_10412:
[----:B------:R-:W-:-:S05]  /*6cd0*/  CS2R R26, SRZ ;  /* 0x00000000001a7805 */ /* 0x000fca000001ff00 */
[----:B------:R0:W-:Y:S01]  /*6ce0*/  STG.E.128 desc[UR36][R4.64], R24 ;  /* 0x0000001804007986 */ /* 0x0001e2000c101d24 */
[----:B------:R-:W-:Y:S05]  /*6cf0*/  BRA `(.L_x_10403) ;  /* 0x0000000800c07947 */ /* 0x000fea0003800000 */
.L_x_10411:
        /* <DEDUP_REMOVED lines=25> */
.L_x_10416:
[----:B------:R-:W-:Y:S05]  /*6e90*/  BSYNC B0 ;  /* 0x0000000000007941 */ /* 0x000fea0003800000 */
.L_x_10415:
[----:B------:R-:W-:-:S05]  /*6ea0*/  LOP3.LUT R7, R0, R7, RZ, 0xfc, !PT ;  /* 0x0000000700077212 */ /* 0x000fca00078efcff */
[----:B------:R0:W-:Y:S01]  /*6eb0*/  STG.E.U8 desc[UR36][R4.64], R7 ;  /* 0x0000000704007986 */ /* 0x0001e2000c101124 */
[----:B------:R-:W-:Y:S05]  /*6ec0*/  BRA `(.L_x_10403) ;  /* 0x00000008004c7947 */ /* 0x000fea0003800000 */
.L_x_10414:
        /* <DEDUP_REMOVED lines=17> */
.L_x_10418:
[----:B------:R-:W-:Y:S01]  /*6fe0*/  IMAD.MOV.U32 R0, RZ, RZ, 0x7f ;  /* 0x0000007fff007424 */ /* 0x000fe200078e00ff */
[----:B------:R-:W-:-:S04]  /*6ff0*/  ISETP.GT.U32.AND P0, PT, R3, 0x7f800000, PT ;  /* 0x7f8000000300780c */ /* 0x000fc80003f04070 */
[----:B------:R-:W-:-:S09]  /*7000*/  SEL R0, R0, 0x7c, P0 ;  /* 0x0000007c00007807 */ /* 0x000fd20000000000 */
.L_x_10419:
[----:B------:R-:W-:Y:S05]  /*7010*/  BSYNC B0 ;  /* 0x0000000000007941 */ /* 0x000fea0003800000 */
.L_x_10417:
[----:B------:R-:W-:-:S04]  /*7020*/  LOP3.LUT R3, R7, 0x80000000, RZ, 0xc0, !PT ;  /* 0x8000000007037812 */ /* 0x000fc800078ec0ff */
[----:B------:R-:W-:-:S04]  /*7030*/  SHF.R.U32.HI R3, RZ, 0x18, R3 ;  /* 0x00000018ff037819 */ /* 0x000fc80000011603 */
[----:B------:R-:W-:-:S05]  /*7040*/  LOP3.LUT R3, R0, R3, RZ, 0xfc, !PT ;  /* 0x0000000300037212 */ /* 0x000fca00078efcff */
[----:B------:R0:W-:Y:S01]  /*7050*/  STG.E.U8 desc[UR36][R4.64], R3 ;  /* 0x0000000304007986 */ /* 0x0001e2000c101124 */
[----:B------:R-:W-:Y:S05]  /*7060*/  BRA `(.L_x_10403) ;  /* 0x0000000400e47947 */ /* 0x000fea0003800000 */
.L_x_10413:
        /* <DEDUP_REMOVED lines=8> */
.L_x_10410:
        /* <DEDUP_REMOVED lines=11> */
.L_x_10422:
        /* <DEDUP_REMOVED lines=21> */
.L_x_10425:
[----:B------:R-:W-:-:S04]  /*72f0*/  LOP3.LUT R0, R7, 0x80000000, RZ, 0xc0, !PT ;  /* 0x8000000007007812 */ /* 0x000fc800078ec0ff */
[----:B------:R-:W-:-:S04]  /*7300*/  SHF.R.U32.HI R0, RZ, 0x18, R0 ;  /* 0x00000018ff007819 */ /* 0x000fc80000011600 */
[----:B------:R-:W-:-:S07]  /*7310*/  LOP3.LUT R0, R3, R0, RZ, 0xfc, !PT ;  /* 0x0000000003007212 */ /* 0x000fce00078efcff */
.L_x_10424:
[----:B------:R-:W-:Y:S05]  /*7320*/  BSYNC B0 ;  /* 0x0000000000007941 */ /* 0x000fea0003800000 */
.L_x_10423:
[----:B------:R0:W-:Y:S01]  /*7330*/  STG.E.U8 desc[UR36][R4.64], R0 ;  /* 0x0000000004007986 */ /* 0x0001e2000c101124 */
[----:B------:R-:W-:Y:S05]  /*7340*/  BRA `(.L_x_10403) ;  /* 0x00000004002c7947 */ /* 0x000fea0003800000 */
.L_x_10421:
        /* <DEDUP_REMOVED lines=21> */
.L_x_10428:
[----:B------:R-:W-:-:S04]  /*74a0*/  LOP3.LUT R0, R7, 0x80000000, RZ, 0xc0, !PT ;  /* 0x8000000007007812 */ /* 0x000fc800078ec0ff */
[----:B------:R-:W-:-:S04]  /*74b0*/  SHF.R.U32.HI R0, RZ, 0x18, R0 ;  /* 0x00000018ff007819 */ /* 0x000fc80000011600 */
[----:B------:R-:W-:-:S07]  /*74c0*/  LOP3.LUT R0, R3, R0, RZ, 0xfc, !PT ;  /* 0x0000000003007212 */ /* 0x000fce00078efcff */
.L_x_10427:
[----:B------:R-:W-:Y:S05]  /*74d0*/  BSYNC B0 ;  /* 0x0000000000007941 */ /* 0x000fea0003800000 */
.L_x_10426:
[----:B------:R0:W-:Y:S01]  /*74e0*/  STG.E.U8 desc[UR36][R4.64], R0 ;  /* 0x0000000004007986 */ /* 0x0001e2000c101124 */
[----:B------:R-:W-:Y:S05]  /*74f0*/  BRA `(.L_x_10403) ;  /* 0x0000000000c07947 */ /* 0x000fea0003800000 */
.L_x_10420:
        /* <DEDUP_REMOVED lines=26> */
.L_x_10402:
        /* <DEDUP_REMOVED lines=16> */
.L_x_10431:
[----:B------:R-:W-:Y:S05]  /*77a0*/  BRA `(.L_x_10403) ;  /* 0x0000000000147947 */ /* 0x000fea0003800000 */
.L_x_10430:
[----:B------:R-:W0:Y:S02]  /*77b0*/  F2I.U64.F64.TRUNC R24, R24 ;  /* 0x0000001800187311 */ /* 0x000e24000030d800 */
[----:B0-----:R0:W-:Y:S01]  /*77c0*/  STG.E.64 desc[UR36][R4.64], R24 ;  /* 0x0000001804007986 */ /* 0x0011e2000c101b24 */
[----:B------:R-:W-:Y:S05]  /*77d0*/  BRA `(.L_x_10403) ;  /* 0x0000000000087947 */ /* 0x000fea0003800000 */
.L_x_10429:
[----:B------:R-:W0:Y:S02]  /*77e0*/  F2I.U32.F64.TRUNC R25, R24 ;  /* 0x0000001800197311 */ /* 0x000e24000030d000 */
[----:B0-----:R0:W-:Y:S02]  /*77f0*/  STG.E desc[UR36][R4.64], R25 ;  /* 0x0000001904007986 */ /* 0x0011e4000c101924 */
.L_x_10403:
[----:B------:R-:W-:-:S07]  /*7800*/  VIADD R22, R22, 0x80 ;  /* 0x0000008016167836 */ /* 0x000fce0000000000 */
.L_x_10363:
[----:B------:R-:W-:Y:S05]  /*7810*/  BSYNC B6 ;  /* 0x0000000000067941 */ /* 0x000fea0003800000 */
.L_x_10362:
        /* <DEDUP_REMOVED lines=22> */
.L_x_10435:
[----:B------:R-:W0:Y:S02]  /*7980*/  F2I.S64.F64.TRUNC R16, R16 ;  /* 0x0000001000107311 */ /* 0x000e24000030d900 */
[----:B0-----:R-:W-:-:S05]  /*7990*/  IMAD.MOV.U32 R3, RZ, RZ, R16 ;  /* 0x000000ffff037224 */ /* 0x001fca00078e0010 */
[----:B------:R-:W-:Y:S01]  /*79a0*/  STG.E.U8 desc[UR36][R4.64], R3 ;  /* 0x0000000304007986 */ /* 0x000fe2000c101124 */
[----:B------:R-:W-:Y:S05]  /*79b0*/  EXIT ;  /* 0x000000000000794d */ /* 0x000fea0003800000 */
.L_x_10434:
        /* <DEDUP_REMOVED lines=9> */
.L_x_10438:
[----:B------:R-:W0:Y:S02]  /*7a50*/  F2I.F64.TRUNC R17, R16 ;  /* 0x0000001000117311 */ /* 0x000e24000030d100 */
[----:B0-----:R-:W-:Y:S01]  /*7a60*/  STG.E desc[UR36][R4.64], R17 ;  /* 0x0000001104007986 */ /* 0x001fe2000c101924 */
[----:B------:R-:W-:Y:S05]  /*7a70*/  EXIT ;  /* 0x000000000000794d */ /* 0x000fea0003800000 */
.L_x_10437:
[----:B------:R-:W0:Y:S02]  /*7a80*/  F2I.F64.TRUNC R17, R16 ;  /* 0x0000001000117311 */ /* 0x000e24000030d100 */
[----:B0-----:R-:W-:Y:S01]  /*7a90*/  STG.E.U16 desc[UR36][R4.64], R17 ;  /* 0x0000001104007986 */ /* 0x001fe2000c101524 */
[----:B------:R-:W-:Y:S05]  /*7aa0*/  EXIT ;  /* 0x000000000000794d */ /* 0x000fea0003800000 */
.L_x_10433:
        /* <DEDUP_REMOVED lines=13> */
.L_x_10440:
        /* <DEDUP_REMOVED lines=8> */
.L_x_10439:
        /* <DEDUP_REMOVED lines=14> */
.L_x_10442:
        /* <DEDUP_REMOVED lines=9> */
.L_x_10441:
[----:B------:R-:W-:Y:S01]  /*7d70*/  STG.E.64 desc[UR36][R4.64], R16 ;  /* 0x0000001004007986 */ /* 0x000fe2000c101b24 */
[----:B------:R-:W-:Y:S05]  /*7d80*/  EXIT ;  /* 0x000000000000794d */ /* 0x000fea0003800000 */
.L_x_10432:
        /* <DEDUP_REMOVED lines=12> */
.L_x_10445:
[----:B------:R-:W-:-:S05]  /*7e50*/  CS2R R18, SRZ ;  /* 0x0000000000127805 */ /* 0x000fca000001ff00 */
[----:B------:R-:W-:Y:S01]  /*7e60*/  STG.E.128 desc[UR36][R4.64], R16 ;  /* 0x0000001004007986 */ /* 0x000fe2000c101d24 */
[----:B------:R-:W-:Y:S05]  /*7e70*/  EXIT ;  /* 0x000000000000794d */ /* 0x000fea0003800000 */
.L_x_10444:
        /* <DEDUP_REMOVED lines=25> */
.L_x_10449:
[----:B------:R-:W-:Y:S05]  /*8010*/  BSYNC B0 ;  /* 0x0000000000007941 */ /* 0x000fea0003800000 */
.L_x_10448:
[----:B------:R-:W-:-:S05]  /*8020*/  LOP3.LUT R3, R0, R3, RZ, 0xfc, !PT ;  /* 0x0000000300037212 */ /* 0x000fca00078efcff */
[----:B------:R-:W-:Y:S01]  /*8030*/  STG.E.U8 desc[UR36][R4.64], R3 ;  /* 0x0000000304007986 */ /* 0x000fe2000c101124 */
[----:B------:R-:W-:Y:S05]  /*8040*/  EXIT ;  /* 0x000000000000794d */ /* 0x000fea0003800000 */
.L_x_10447:
        /* <DEDUP_REMOVED lines=17> */
.L_x_10451:
[----:B------:R-:W-:Y:S01]  /*8160*/  IMAD.MOV.U32 R0, RZ, RZ, 0x7f ;  /* 0x0000007fff007424 */ /* 0x000fe200078e00ff */
[----:B------:R-:W-:-:S04]  /*8170*/  ISETP.GT.U32.AND P0, PT, R2, 0x7f800000, PT ;  /* 0x7f8000000200780c */ /* 0x000fc80003f04070 */
[----:B------:R-:W-:-:S09]  /*8180*/  SEL R0, R0, 0x7c, P0 ;  /* 0x0000007c00007807 */ /* 0x000fd20000000000 */
.L_x_10452:
[----:B------:R-:W-:Y:S05]  /*8190*/  BSYNC B0 ;  /* 0x0000000000007941 */ /* 0x000fea0003800000 */
.L_x_10450:
[----:B------:R-:W-:-:S04]  /*81a0*/  LOP3.LUT R2, R3, 0x80000000, RZ, 0xc0, !PT ;  /* 0x8000000003027812 */ /* 0x000fc800078ec0ff */
[----:B------:R-:W-:-:S04]  /*81b0*/  SHF.R.U32.HI R3, RZ, 0x18, R2 ;  /* 0x00000018ff037819 */ /* 0x000fc80000011602 */
[----:B------:R-:W-:-:S05]  /*81c0*/  LOP3.LUT R3, R0, R3, RZ, 0xfc, !PT ;  /* 0x0000000300037212 */ /* 0x000fca00078efcff */
[----:B------:R-:W-:Y:S01]  /*81d0*/  STG.E.U8 desc[UR36][R4.64], R3 ;  /* 0x0000000304007986 */ /* 0x000fe2000c101124 */
[----:B------:R-:W-:Y:S05]  /*81e0*/  EXIT ;  /* 0x000000000000794d */ /* 0x000fea0003800000 */
.L_x_10446:
        /* <DEDUP_REMOVED lines=8> */
.L_x_10443:
        /* <DEDUP_REMOVED lines=11> */
.L_x_10455:
        /* <DEDUP_REMOVED lines=21> */
.L_x_10458:
[----:B------:R-:W-:-:S04]  /*8470*/  LOP3.LUT R2, R7, 0x80000000, RZ, 0xc0, !PT ;  /* 0x8000000007027812 */ /* 0x000fc800078ec0ff */
[----:B------:R-:W-:-:S04]  /*8480*/  SHF.R.U32.HI R3, RZ, 0x18, R2 ;  /* 0x00000018ff037819 */ /* 0x000fc80000011602 */
[----:B------:R-:W-:-:S04]  /*8490*/  LOP3.LUT R0, R0, R3, RZ, 0xfc, !PT ;  /* 0x0000000300007212 */ /* 0x000fc800078efcff */
[----:B------:R-:W-:-:S07]  /*84a0*/  PRMT R2, R0, 0x7610, R2 ;  /* 0x0000761000027816 */ /* 0x000fce0000000002 */
.L_x_10457:
[----:B------:R-:W-:Y:S05]  /*84b0*/  BSYNC B0 ;  /* 0x0000000000007941 */ /* 0x000fea0003800000 */
.L_x_10456:
[----:B------:R-:W-:Y:S01]  /*84c0*/  STG.E.U8 desc[UR36][R4.64], R2 ;  /* 0x0000000204007986 */ /* 0x000fe2000c101124 */
[----:B------:R-:W-:Y:S05]  /*84d0*/  EXIT ;  /* 0x000000000000794d */ /* 0x000fea0003800000 */
.L_x_10454:
        /* <DEDUP_REMOVED lines=21> */
.L_x_10461:
[----:B------:R-:W-:-:S04]  /*8630*/  LOP3.LUT R2, R7, 0x80000000, RZ, 0xc0, !PT ;  /* 0x8000000007027812 */ /* 0x000fc800078ec0ff */
[----:B------:R-:W-:-:S04]  /*8640*/  SHF.R.U32.HI R3, RZ, 0x18, R2 ;  /* 0x00000018ff037819 */ /* 0x000fc80000011602 */
[----:B------:R-:W-:-:S04]  /*8650*/  LOP3.LUT R0, R0, R3, RZ, 0xfc, !PT ;  /* 0x0000000300007212 */ /* 0x000fc800078efcff */
[----:B------:R-:W-:-:S07]  /*8660*/  PRMT R2, R0, 0x7610, R2 ;  /* 0x0000761000027816 */ /* 0x000fce0000000002 */
.L_x_10460:
[----:B------:R-:W-:Y:S05]  /*8670*/  BSYNC B0 ;  /* 0x0000000000007941 */ /* 0x000fea0003800000 */
.L_x_10459:
[----:B------:R-:W-:Y:S01]  /*8680*/  STG.E.U8 desc[UR36][R4.64], R2 ;  /* 0x0000000204007986 */ /* 0x000fe2000c101124 */
[----:B------:R-:W-:Y:S05]  /*8690*/  EXIT ;  /* 0x000000000000794d */ /* 0x000fea0003800000 */
.L_x_10453:
        /* <DEDUP_REMOVED lines=26> */
.L_x_10436:
        /* <DEDUP_REMOVED lines=16> */
.L_x_10464:
[----:B------:R-:W-:Y:S05]  /*8940*/  EXIT ;  /* 0x000000000000794d */ /* 0x000fea0003800000 */
.L_x_10463:
[----:B------:R-:W0:Y:S02]  /*8950*/  F2I.U64.F64.TRUNC R16, R16 ;  /* 0x0000001000107311 */ /* 0x000e24000030d800 */
[----:B0-----:R-:W-:Y:S01]  /*8960*/  STG.E.64 desc[UR36][R4.64], R16 ;  /* 0x0000001004007986 */ /* 0x001fe2000c101b24 */
[----:B------:R-:W-:Y:S05]  /*8970*/  EXIT ;  /* 0x000000000000794d */ /* 0x000fea0003800000 */
.L_x_10462:
[----:B------:R-:W0:Y:S02]  /*8980*/  F2I.U32.F64.TRUNC R17, R16 ;  /* 0x0000001000117311 */ /* 0x000e24000030d000 */
[----:B0-----:R-:W-:Y:S01]  /*8990*/  STG.E desc[UR36][R4.64], R17 ;  /* 0x0000001104007986 */ /* 0x001fe2000c101924 */
[----:B------:R-:W-:Y:S05]  /*89a0*/  EXIT ;  /* 0x000000000000794d */ /* 0x000fea0003800000 */
.L_x_10465:
        /* <DEDUP_REMOVED lines=13> */
.L_x_42202:


//--------------------- .text._ZN2at6native18elementwise_kernelILi128ELi2EZNS0_22gpu_kernel_impl_nocastINS0_13AUnaryFunctorIdddZZZNS0_16fmax_kernel_cudaERNS_18TensorIteratorBaseEENKUlvE_clEvENKUlvE_clEvEUlddE_EEEEvS5_RKT_EUliE_EEviT1_ --------------------------
	.section	.text._ZN2at6native18elementwise_kernelILi128ELi2EZNS0_22gpu_kernel_impl_nocastINS0_13AUnaryFunctorIdddZZZNS0_16fmax_kernel_cudaERNS_18TensorIteratorBaseEENKUlvE_clEvENKUlvE_clEvEUlddE_EEEEvS5_RKT_EUliE_EEviT1_,"ax",@progbits
	.align	128
        .global         _ZN2at6native18elementwise_kernelILi128ELi2EZNS0_22gpu_kernel_impl_nocastINS0_13AUnaryFunctorIdddZZZNS0_16fmax_kernel_cudaERNS_18TensorIteratorBaseEENKUlvE_clEvENKUlvE_clEvEUlddE_EEEEvS5_RKT_EUliE_EEviT1_
        .type           _ZN2at6native18elementwise_kernelILi128ELi2EZNS0_22gpu_kernel_impl_nocastINS0_13AUnaryFunctorIdddZZZNS0_16fmax_kernel_cudaERNS_18TensorIteratorBaseEENKUlvE_clEvENKUlvE_clEvEUlddE_EEEEvS5_RKT_EUliE_EEviT1_,@function
        .size           _ZN2at6native18elementwise_kernelILi128ELi2EZNS0_22gpu_kernel_impl_nocastINS0_13AUnaryFunctorIdddZZZNS0_16fmax_kernel_cudaERNS_18TensorIteratorBaseEENKUlvE_clEvENKUlvE_clEvEUlddE_EEEEvS5_RKT_EUliE_EEviT1_,(.L_x_42203 - _ZN2at6native18elementwise_kernelILi128ELi2EZNS0_22gpu_kernel_impl_nocastINS0_13AUnaryFunctorIdddZZZNS0_16fmax_kernel_cudaERNS_18TensorIteratorBaseEENKUlvE_clEvENKUlvE_clEvEUlddE_EEEEvS5_RKT_EUliE_EEviT1_)
        .other          _ZN2at6native18elementwise_kernelILi128ELi2EZNS0_22gpu_kernel_impl_nocastINS0_13AUnaryFunctorIdddZZZNS0_16fmax_kernel_cudaERNS_18TensorIteratorBaseEENKUlvE_clEvENKUlvE_clEvEUlddE_EEEEvS5_RKT_EUliE_EEviT1_,@"STO_CUDA_ENTRY STV_DEFAULT"
_ZN2at6native18elementwise_kernelILi128ELi2EZNS0_22gpu_kernel_impl_nocastINS0_13AUnaryFunctorIdddZZZNS0_16fmax_kernel_cudaERNS_18TensorIteratorBaseEENKUlvE_clEvENKUlvE_clEvEUlddE_EEEEvS5_RKT_EUliE_EEviT1_:
.text._ZN2at6native18elementwise_kernelILi128ELi2EZNS0_22gpu_kernel_impl_nocastINS0_13AUnaryFunctorIdddZZZNS0_16fmax_kernel_cudaERNS_18TensorIteratorBaseEENKUlvE_clEvENKUlvE_clEvEUlddE_EEEEvS5_RKT_EUliE_EEviT1_:
        /* <DEDUP_REMOVED lines=312> */
.L_x_10468:
        /* <DEDUP_REMOVED lines=11> */
[----:B--2---:R-:W-:Y:S01]  /*1430*/  DSETP.MAX.AND P1, P2, R4, UR4, PT ;  /* 0x0000000404007e2a */ /* 0x004fe2000ba2f000 */
[----:B------:R-:W-:-:S05]  /*1440*/  MOV R2, R4 ;  /* 0x0000000400027202 */ /* 0x000fca0000000f00 */
[----:B------:R-:W-:Y:S02]  /*1450*/  FSEL R3, R5, UR6, P1 ;  /* 0x0000000605037c08 */ /* 0x000fe40008800000 */
[----:B------:R-:W-:-:S06]  /*1460*/  SEL R2, R2, UR4, P1 ;  /* 0x0000000402027c07 */ /* 0x000fcc0008800000 */
[----:B------:R-:W-:-:S05]  /*1470*/  @P2 LOP3.LUT R3, R8, 0x80000, RZ, 0xfc, !PT ;  /* 0x0008000008032812 */ /* 0x000fca00078efcff */
[----:B------:R0:W-:Y:S02]  /*1480*/  STG.E.64 desc[UR8][R6.64], R2 ;  /* 0x0000000206007986 */ /* 0x0001e4000c101b08 */
.L_x_10467:
[----:B------:R-:W-:Y:S05]  /*1490*/  BSYNC B0 ;  /* 0x0000000000007941 */ /* 0x000fea0003800000 */
.L_x_10466:
        /* <DEDUP_REMOVED lines=305> */
.L_x_10469:
        /* <DEDUP_REMOVED lines=10> */
[----:B--2---:R-:W-:Y:S01]  /*2850*/  DSETP.MAX.AND P1, P2, R4, UR4, PT ;  /* 0x0000000404007e2a */ /* 0x004fe2000ba2f000 */
[----:B------:R-:W-:Y:S02]  /*2860*/  MOV R0, R5 ;  /* 0x0000000500007202 */ /* 0x000fe40000000f00 */
[----:B------:R-:W-:-:S03]  /*2870*/  MOV R2, R4 ;  /* 0x0000000400027202 */ /* 0x000fc60000000f00 */
[----:B------:R-:W-:Y:S02]  /*2880*/  FSEL R3, R0, UR6, P1 ;  /* 0x0000000600037c08 */ /* 0x000fe40008800000 */
[----:B------:R-:W-:-:S06]  /*2890*/  SEL R2, R2, UR4, P1 ;  /* 0x0000000402027c07 */ /* 0x000fcc0008800000 */
[----:B------:R-:W-:-:S05]  /*28a0*/  @P2 LOP3.LUT R3, R8, 0x80000, RZ, 0xfc, !PT ;  /* 0x0008000008032812 */ /* 0x000fca00078efcff */
[----:B------:R-:W-:Y:S01]  /*28b0*/  STG.E.64 desc[UR8][R6.64], R2 ;  /* 0x0000000206007986 */ /* 0x000fe2000c101b08 */
[----:B------:R-:W-:Y:S05]  /*28c0*/  EXIT ;  /* 0x000000000000794d */ /* 0x000fea0003800000 */
.L_x_10470:
        /* <DEDUP_REMOVED lines=11> */
.L_x_42203:


//--------------------- .text._ZN2at6native27unrolled_elementwise_kernelINS0_13AUnaryFunctorIdddZZZNS0_16fmax_kernel_cudaERNS_18TensorIteratorBaseEENKUlvE_clEvENKUlvE_clEvEUlddE_EESt5arrayIPcLm2EELi4E23TrivialOffsetCalculatorILi1EjESD_NS0_6memory15LoadWithoutCastENSE_16StoreWithoutCastEEEviT_T0_T2_T3_T4_T5_ --------------------------
	.section	.text._ZN2at6native27unrolled_elementwise_kernelINS0_13AUnaryFunctorIdddZZZNS0_16fmax_kernel_cudaERNS_18TensorIteratorBaseEENKUlvE_clEvENKUlvE_clEvEUlddE_EESt5arrayIPcLm2EELi4E23TrivialOffsetCalculatorILi1EjESD_NS0_6memory15LoadWithoutCastENSE_16StoreWithoutCastEEEviT_T0_T2_T3_T4_T5_,"ax",@progbits
	.align	128
        .global         _ZN2at6native27unrolled_elementwise_kernelINS0_13AUnaryFunctorIdddZZZNS0_16fmax_kernel_cudaERNS_18TensorIteratorBaseEENKUlvE_clEvENKUlvE_clEvEUlddE_EESt5arrayIPcLm2EELi4E23TrivialOffsetCalculatorILi1EjESD_NS0_6memory15LoadWithoutCastENSE_16StoreWithoutCastEEEviT_T0_T2_T3_T4_T5_
        .type           _ZN2at6native27unrolled_elementwise_kernelINS0_13AUnaryFunctorIdddZZZNS0_16fmax_kernel_cudaERNS_18TensorIteratorBaseEENKUlvE_clEvENKUlvE_clEvEUlddE_EESt5arrayIPcLm2EELi4E23TrivialOffsetCalculatorILi1EjESD_NS0_6memory15LoadWithoutCastENSE_16StoreWithoutCastEEEviT_T0_T2_T3_T4_T5_,@function
        .size           _ZN2at6native27unrolled_elementwise_kernelINS0_13AUnaryFunctorIdddZZZNS0_16fmax_kernel_cudaERNS_18TensorIteratorBaseEENKUlvE_clEvENKUlvE_clEvEUlddE_EESt5arrayIPcLm2EELi4E23TrivialOffsetCalculatorILi1EjESD_NS0_6memory15LoadWithoutCastENSE_16StoreWithoutCastEEEviT_T0_T2_T3_T4_T5_,(.L_x_42204 - _ZN2at6native27unrolled_elementwise_kernelINS0_13AUnaryFunctorIdddZZZNS0_16fmax_kernel_cudaERNS_18TensorIteratorBaseEENKUlvE_clEvENKUlvE_clEvEUlddE_EESt5arrayIPcLm2EELi4E23TrivialOffsetCalculatorILi1EjESD_NS0_6memory15LoadWithoutCastENSE_16StoreWithoutCastEEEviT_T0_T2_T3_T4_T5_)
        .other          _ZN2at6native27unrolled_elementwise_kernelINS0_13AUnaryFunctorIdddZZZNS0_16fmax_kernel_cudaERNS_18TensorIteratorBaseEENKUlvE_clEvENKUlvE_clEvEUlddE_EESt5arrayIPcLm2EELi4E23TrivialOffsetCalculatorILi1EjESD_NS0_6memory15LoadWithoutCastENSE_16StoreWithoutCastEEEviT_T0_T2_T3_T4_T5_,@"STO_CUDA_ENTRY STV_DEFAULT"
_ZN2at6native27unrolled_elementwise_kernelINS0_13AUnaryFunctorIdddZZZNS0_16fmax_kernel_cudaERNS_18TensorIteratorBaseEENKUlvE_clEvENKUlvE_clEvEUlddE_EESt5arrayIPcLm2EELi4E23TrivialOffsetCalculatorILi1EjESD_NS0_6memory15LoadWithoutCastENSE_16StoreWithoutCastEEEviT_T0_T2_T3_T4_T5_:
.text._ZN2at6native27unrolled_elementwise_kernelINS0_13AUnaryFunctorIdddZZZNS0_16fmax_kernel_cudaERNS_18TensorIteratorBaseEENKUlvE_clEvENKUlvE_clEvEUlddE_EESt5arrayIPcLm2EELi4E23TrivialOffsetCalculatorILi1EjESD_NS0_6memory15LoadWithoutCastENSE_16StoreWithoutCastEEEviT_T0_T2_T3_T4_T5_:
        /* <DEDUP_REMOVED lines=40> */
[----:B--2---:R-:W-:Y:S01]  /*0280*/  @!P0 DSETP.MAX.AND P3, P4, R14, R18, PT ;  /* 0x000000120e00822a */ /* 0x004fe20003c6f000 */
        /* <DEDUP_REMOVED lines=10> */
[----:B------:R-:W-:Y:S01]  /*0330*/  @!P2 DSETP.MAX.AND P3, P4, R16, R20, PT ;  /* 0x000000141000a22a */ /* 0x000fe20003c6f000 */
        /* <DEDUP_REMOVED lines=14> */
[----:B-1----:R-:W-:Y:S01]  /*0420*/  @!P1 DSETP.MAX.AND P2, P3, R8, R14, PT ;  /* 0x0000000e0800922a */ /* 0x002fe20003b4f000 */
        /* <DEDUP_REMOVED lines=17> */
.L_x_10472:
[----:B------:R-:W-:Y:S05]  /*0540*/  BSYNC B0 ;  /* 0x0000000000007941 */ /* 0x000fea0003800000 */
.L_x_10471:
[----:B0-----:R-:W0:Y:S01]  /*0550*/  @!P2 LDC.64 R2, c[0x0][0x220] ;  /* 0x00008800ff02ab82 */ /* 0x001e220000000a00 */
[----:B------:R-:W-:-:S13]  /*0560*/  ISETP.GE.AND P0, PT, R13, R12, PT ;  /* 0x0000000c0d00720c */ /* 0x000fda0003f06270 */
[----:B------:R-:W-:Y:S05]  /*0570*/  @P0 EXIT ;  /* 0x000000000000094d */ /* 0x000fea0003800000 */
[----:B------:R-:W1:Y:S01]  /*0580*/  LDC.64 R4, c[0x0][0x228] ;  /* 0x00008a00ff047b82 */ /* 0x000e620000000a00 */
[----:B0----5:R-:W-:Y:S01]  /*0590*/  @!P2 DSETP.MAX.AND P0, P1, R10, R2, PT ;  /* 0x000000020a00a22a */ /* 0x021fe2000390f000 */
        /* <DEDUP_REMOVED lines=11> */
.L_x_10473:
        /* <DEDUP_REMOVED lines=11> */
.L_x_42204:


//--------------------- .text._ZN2at6native29vectorized_elementwise_kernelILi2ENS0_13AUnaryFunctorIdddZZZNS0_16fmax_kernel_cudaERNS_18TensorIteratorBaseEENKUlvE_clEvENKUlvE_clEvEUlddE_EESt5arrayIPcLm2EEEEviT0_T1_ --------------------------
	.section	.text._ZN2at6native29vectorized_elementwise_kernelILi2ENS0_13AUnaryFunctorIdddZZZNS0_16fmax_kernel_cudaERNS_18TensorIteratorBaseEENKUlvE_clEvENKUlvE_clEvEUlddE_EESt5arrayIPcLm2EEEEviT0_T1_,"ax",@progbits
	.align	128
        .global         _ZN2at6native29vectorized_elementwise_kernelILi2ENS0_13AUnaryFunctorIdddZZZNS0_16fmax_kernel_cudaERNS_18TensorIteratorBaseEENKUlvE_clEvENKUlvE_clEvEUlddE_EESt5arrayIPcLm2EEEEviT0_T1_
        .type           _ZN2at6native29vectorized_elementwise_kernelILi2ENS0_13AUnaryFunctorIdddZZZNS0_16fmax_kernel_cudaERNS_18TensorIteratorBaseEENKUlvE_clEvENKUlvE_clEvEUlddE_EESt5arrayIPcLm2EEEEviT0_T1_,@function
        .size           _ZN2at6native29vectorized_elementwise_kernelILi2ENS0_13AUnaryFunctorIdddZZZNS0_16fmax_kernel_cudaERNS_18TensorIteratorBaseEENKUlvE_clEvENKUlvE_clEvEUlddE_EESt5arrayIPcLm2EEEEviT0_T1_,(.L_x_42205 - _ZN2at6native29vectorized_elementwise_kernelILi2ENS0_13AUnaryFunctorIdddZZZNS0_16fmax_kernel_cudaERNS_18TensorIteratorBaseEENKUlvE_clEvENKUlvE_clEvEUlddE_EESt5arrayIPcLm2EEEEviT0_T1_)
        .other          _ZN2at6native29vectorized_elementwise_kernelILi2ENS0_13AUnaryFunctorIdddZZZNS0_16fmax_kernel_cudaERNS_18TensorIteratorBaseEENKUlvE_clEvENKUlvE_clEvEUlddE_EESt5arrayIPcLm2EEEEviT0_T1_,@"STO_CUDA_ENTRY STV_DEFAULT"
_ZN2at6native29vectorized_elementwise_kernelILi2ENS0_13AUnaryFunctorIdddZZZNS0_16fmax_kernel_cudaERNS_18TensorIteratorBaseEENKUlvE_clEvENKUlvE_clEvEUlddE_EESt5arrayIPcLm2EEEEviT0_T1_:
.text._ZN2at6native29vectorized_elementwise_kernelILi2ENS0_13AUnaryFunctorIdddZZZNS0_16fmax_kernel_cudaERNS_18TensorIteratorBaseEENKUlvE_clEvENKUlvE_clEvEUlddE_EESt5arrayIPcLm2EEEEviT0_T1_:
        /* <DEDUP_REMOVED lines=23> */
[----:B--2---:R-:W-:Y:S01]  /*0170*/  DSETP.MAX.AND P3, P2, R14, UR4, PT ;  /* 0x000000040e007e2a */ /* 0x004fe2000ba6f000 */
[----:B------:R-:W-:Y:S01]  /*0180*/  IMAD.MOV.U32 R3, RZ, RZ, R15 ;  /* 0x000000ffff037224 */ /* 0x000fe200078e000f */
[----:B------:R-:W-:Y:S01]  /*0190*/  DSETP.MAX.AND P1, P5, R12, UR4, PT ;  /* 0x000000040c007e2a */ /* 0x000fe2000bd2f000 */
[----:B0-----:R-:W-:Y:S01]  /*01a0*/  IMAD.MOV.U32 R20, RZ, RZ, R13 ;  /* 0x000000ffff147224 */ /* 0x001fe200078e000d */
[----:B---3--:R-:W-:Y:S02]  /*01b0*/  DSETP.MAX.AND P0, P4, R18, UR4, PT ;  /* 0x0000000412007e2a */ /* 0x008fe4000bc0f000 */
        /* <DEDUP_REMOVED lines=9> */
[----:B------:R-:W-:Y:S01]  /*0250*/  DSETP.MAX.AND P2, P5, R16, UR4, PT ;  /* 0x0000000410007e2a */ /* 0x000fe2000bd4f000 */
[----:B------:R-:W-:Y:S01]  /*0260*/  @P4 LOP3.LUT R25, R26, 0x80000, RZ, 0xfc, !PT ;  /* 0x000800001a194812 */ /* 0x000fe200078efcff */
[----:B------:R-:W-:Y:S01]  /*0270*/  DSETP.MAX.AND P4, P6, R6, UR4, PT ;  /* 0x0000000406007e2a */ /* 0x000fe2000be8f000 */
        /* <DEDUP_REMOVED lines=10> */
[----:B------:R-:W-:Y:S01]  /*0320*/  DSETP.MAX.AND P5, P6, R4, UR4, PT ;  /* 0x0000000404007e2a */ /* 0x000fe2000beaf000 */
        /* <DEDUP_REMOVED lines=8> */
[----:B------:R-:W-:Y:S01]  /*03b0*/  DSETP.MAX.AND P3, P6, R10, UR4, PT ;  /* 0x000000040a007e2a */ /* 0x000fe2000be6f000 */
        /* <DEDUP_REMOVED lines=8> */
[----:B------:R-:W-:Y:S01]  /*0440*/  DSETP.MAX.AND P1, P6, R8, UR4, PT ;  /* 0x0000000408007e2a */ /* 0x000fe2000be2f000 */
        /* <DEDUP_REMOVED lines=32> */
.L_x_10474:
        /* <DEDUP_REMOVED lines=64> */
[----:B--2---:R-:W-:Y:S01]  /*0a50*/  @!P0 DSETP.MAX.AND P4, P2, R38, R32, PT ;  /* 0x000000202600822a */ /* 0x004fe20003a8f000 */
[----:B------:R-:W-:Y:S02]  /*0a60*/  @!P0 IMAD.MOV.U32 R40, RZ, RZ, R38 ;  /* 0x000000ffff288224 */ /* 0x000fe400078e0026 */
[----:B------:R-:W-:Y:S01]  /*0a70*/  @!P0 IMAD.MOV.U32 R38, RZ, RZ, R33 ;  /* 0x000000ffff268224 */ /* 0x000fe200078e0021 */
[----:B-1----:R-:W-:Y:S01]  /*0a80*/  @!P5 MOV R33, R30 ;  /* 0x0000001e0021d202 */ /* 0x002fe20000000f00 */
[----:B----4-:R-:W-:Y:S01]  /*0a90*/  @!P5 DSETP.MAX.AND P3, P6, R34, R30, PT ;  /* 0x0000001e2200d22a */ /* 0x010fe20003e6f000 */
        /* <DEDUP_REMOVED lines=15> */
[----:B0-----:R-:W-:Y:S01]  /*0b90*/  @!P1 DSETP.MAX.AND P4, P6, R28, R30, PT ;  /* 0x0000001e1c00922a */ /* 0x001fe20003e8f000 */
        /* <DEDUP_REMOVED lines=12> */
[----:B-1----:R-:W-:Y:S01]  /*0c60*/  @!P3 DSETP.MAX.AND P2, P6, R24, R32, PT ;  /* 0x000000201800b22a */ /* 0x002fe20003e4f000 */
        /* <DEDUP_REMOVED lines=9> */
[----:B---3--:R-:W-:Y:S01]  /*0d00*/  @!P5 DSETP.MAX.AND P2, P3, R20, R28, PT ;  /* 0x0000001c1400d22a */ /* 0x008fe20003b4f000 */
[----:B------:R-:W-:Y:S01]  /*0d10*/  @!P5 IMAD.MOV.U32 R32, RZ, RZ, R20 ;  /* 0x000000ffff20d224 */ /* 0x000fe200078e0014 */
[----:B------:R-:W-:Y:S01]  /*0d20*/  @!P5 LOP3.LUT R20, R29, 0x80000, RZ, 0xfc, !PT ;  /* 0x000800001d14d812 */ /* 0x000fe200078efcff */
[----:B------:R-:W-:-:S03]  /*0d30*/  @!P5 IMAD.MOV.U32 R33, RZ, RZ, R28 ;  /* 0x000000ffff21d224 */ /* 0x000fc600078e001c */
[----:B------:R-:W-:Y:S02]  /*0d40*/  @!P5 FSEL R21, R21, R29, P2 ;  /* 0x0000001d1515d208 */ /* 0x000fe40001000000 */
[----:B------:R-:W-:Y:S02]  /*0d50*/  @!P5 SEL R10, R32, R33, P2 ;  /* 0x00000021200ad207 */ /* 0x000fe40001000000 */
[----:B------:R-:W-:Y:S01]  /*0d60*/  @!P5 SEL R11, R20, R21, P3 ;  /* 0x00000015140bd207 */ /* 0x000fe20001800000 */
[----:B0-----:R-:W-:Y:S01]  /*0d70*/  @!P4 DSETP.MAX.AND P2, P3, R26, R30, PT ;  /* 0x0000001e1a00c22a */ /* 0x001fe20003b4f000 */
        /* <DEDUP_REMOVED lines=9> */
[----:B------:R-:W-:Y:S01]  /*0e10*/  @!P1 DSETP.MAX.AND P2, P3, R22, R24, PT ;  /* 0x000000181600922a */ /* 0x000fe20003b4f000 */
        /* <DEDUP_REMOVED lines=13> */
[----:B-1----:R-:W-:Y:S01]  /*0ef0*/  @!P2 DSETP.MAX.AND P0, P1, R18, R20, PT ;  /* 0x000000141200a22a */ /* 0x002fe2000390f000 */
        /* <DEDUP_REMOVED lines=21> */
.L_x_10477:
[----:B------:R-:W-:-:S13]  /*1050*/  ISETP.GE.AND P0, PT, R37, R36, PT ;  /* 0x000000242500720c */ /* 0x000fda0003f06270 */
[----:B------:R-:W-:Y:S05]  /*1060*/  @P0 BRA `(.L_x_10479) ;  /* 0x0000000000300947 */ /* 0x000fea0003800000 */
[----:B0-----:R-:W0:Y:S01]  /*1070*/  LDC.64 R2, c[0x0][0x228] ;  /* 0x00008a00ff027b82 */ /* 0x001e220000000a00 */
[----:B------:R-:W-:Y:S02]  /*1080*/  IMAD.IADD R5, R0, 0x1, R37 ;  /* 0x0000000100057824 */ /* 0x000fe400078e0225 */
[----:B------:R-:W-:Y:S02]  /*1090*/  VIADD R37, R37, 0x80 ;  /* 0x0000008025257836 */ /* 0x000fe40000000000 */
[----:B0-----:R-:W-:-:S05]  /*10a0*/  IMAD.WIDE.U32 R2, R5, 0x8, R2 ;  /* 0x0000000805027825 */ /* 0x001fca00078e0002 */
[----:B------:R1:W-:Y:S02]  /*10b0*/  STG.E.64 desc[UR10][R2.64], R8 ;  /* 0x0000000802007986 */ /* 0x0003e4000c101b0a */
.L_x_10478:
[----:B------:R-:W-:-:S13]  /*10c0*/  ISETP.GE.AND P0, PT, R37, R36, PT ;  /* 0x000000242500720c */ /* 0x000fda0003f06270 */
[----:B------:R-:W-:Y:S05]  /*10d0*/  @P0 BRA `(.L_x_10480) ;  /* 0x0000000000340947 */ /* 0x000fea0003800000 */
[----:B01----:R-:W0:Y:S01]  /*10e0*/  LDC.64 R2, c[0x0][0x228] ;  /* 0x00008a00ff027b82 */ /* 0x003e220000000a00 */
[----:B------:R-:W-:Y:S02]  /*10f0*/  IMAD.IADD R5, R0, 0x1, R37 ;  /* 0x0000000100057824 */ /* 0x000fe400078e0225 */
[----:B------:R-:W-:Y:S02]  /*1100*/  VIADD R37, R37, 0x80 ;  /* 0x0000008025257836 */ /* 0x000fe40000000000 */
[----:B0-----:R-:W-:-:S05]  /*1110*/  IMAD.WIDE.U32 R2, R5, 0x8, R2 ;  /* 0x0000000805027825 */ /* 0x001fca00078e0002 */
[----:B------:R1:W-:Y:S02]  /*1120*/  STG.E.64 desc[UR10][R2.64], R10 ;  /* 0x0000000a02007986 */ /* 0x0003e4000c101b0a */
.L_x_10479:
        /* <DEDUP_REMOVED lines=8> */
.L_x_10480:
[----:B------:R-:W-:Y:S05]  /*11b0*/  BSYNC B1 ;  /* 0x0000000000017941 */ /* 0x000fea0003800000 */
.L_x_10476:
[----:B------:R-:W-:-:S13]  /*11c0*/  ISETP.GE.AND P0, PT, R37, R36, PT ;  /* 0x000000242500720c */ /* 0x000fda0003f06270 */
[----:B012---:R-:W0:Y:S01]  /*11d0*/  @!P0 LDC.64 R2, c[0x0][0x228] ;  /* 0x00008a00ff028b82 */ /* 0x007e220000000a00 */
[----:B------:R-:W-:Y:S02]  /*11e0*/  @!P0 IMAD.IADD R5, R0, 0x1, R37 ;  /* 0x0000000100058824 */ /* 0x000fe400078e0225 */
[----:B------:R-:W-:Y:S02]  /*11f0*/  @!P0 VIADD R37, R37, 0x80 ;  /* 0x0000008025258836 */ /* 0x000fe40000000000 */
[----:B0-----:R-:W-:-:S05]  /*1200*/  @!P0 IMAD.WIDE.U32 R2, R5, 0x8, R2 ;  /* 0x0000000805028825 */ /* 0x001fca00078e0002 */
[----:B------:R2:W-:Y:S02]  /*1210*/  @!P0 STG.E.64 desc[UR10][R2.64], R14 ;  /* 0x0000000e02008986 */ /* 0x0005e4000c101b0a */
.L_x_10481:
[----:B------:R-:W-:Y:S05]  /*1220*/  BSYNC B0 ;  /* 0x0000000000007941 */ /* 0x000fea0003800000 */
.L_x_10475:
        /* <DEDUP_REMOVED lines=8> */
.L_x_10482:
        /* <DEDUP_REMOVED lines=13> */
.L_x_42205:


//--------------------- .text._ZN2at6native29vectorized_elementwise_kernelILi4ENS0_13AUnaryFunctorIdddZZZNS0_16fmax_kernel_cudaERNS_18TensorIteratorBaseEENKUlvE_clEvENKUlvE_clEvEUlddE_EESt5arrayIPcLm2EEEEviT0_T1_ --------------------------
	.section	.text._ZN2at6native29vectorized_elementwise_kernelILi4ENS0_13AUnaryFunctorIdddZZZNS0_16fmax_kernel_cudaERNS_18TensorIteratorBaseEENKUlvE_clEvENKUlvE_clEvEUlddE_EESt5arrayIPcLm2EEEEviT0_T1_,"ax",@progbits
	.align	128
        .global         _ZN2at6native29vectorized_elementwise_kernelILi4ENS0_13AUnaryFunctorIdddZZZNS0_16fmax_kernel_cudaERNS_18TensorIteratorBaseEENKUlvE_clEvENKUlvE_clEvEUlddE_EESt5arrayIPcLm2EEEEviT0_T1_
        .type           _ZN2at6native29vectorized_elementwise_kernelILi4ENS0_13AUnaryFunctorIdddZZZNS0_16fmax_kernel_cudaERNS_18TensorIteratorBaseEENKUlvE_clEvENKUlvE_clEvEUlddE_EESt5arrayIPcLm2EEEEviT0_T1_,@function
        .size           _ZN2at6native29vectorized_elementwise_kernelILi4ENS0_13AUnaryFunctorIdddZZZNS0_16fmax_kernel_cudaERNS_18TensorIteratorBaseEENKUlvE_clEvENKUlvE_clEvEUlddE_EESt5arrayIPcLm2EEEEviT0_T1_,(.L_x_42206 - _ZN2at6native29vectorized_elementwise_kernelILi4ENS0_13AUnaryFunctorIdddZZZNS0_16fmax_kernel_cudaERNS_18TensorIteratorBaseEENKUlvE_clEvENKUlvE_clEvEUlddE_EESt5arrayIPcLm2EEEEviT0_T1_)
        .other          _ZN2at6native29vectorized_elementwise_kernelILi4ENS0_13AUnaryFunctorIdddZZZNS0_16fmax_kernel_cudaERNS_18TensorIteratorBaseEENKUlvE_clEvENKUlvE_clEvEUlddE_EESt5arrayIPcLm2EEEEviT0_T1_,@"STO_CUDA_ENTRY STV_DEFAULT"
_ZN2at6native29vectorized_elementwise_kernelILi4ENS0_13AUnaryFunctorIdddZZZNS0_16fmax_kernel_cudaERNS_18TensorIteratorBaseEENKUlvE_clEvENKUlvE_clEvEUlddE_EESt5arrayIPcLm2EEEEviT0_T1_:
.text._ZN2at6native29vectorized_elementwise_kernelILi4ENS0_13AUnaryFunctorIdddZZZNS0_16fmax_kernel_cudaERNS_18TensorIteratorBaseEENKUlvE_clEvENKUlvE_clEvEUlddE_EESt5arrayIPcLm2EEEEviT0_T1_:
        /* <DEDUP_REMOVED lines=101> */
.L_x_10483:
        /* <DEDUP_REMOVED lines=160> */
.L_x_10486:
[----:B------:R-:W-:-:S13]  /*1050*/  ISETP.GE.AND P0, PT, R37, R36, PT ;  /* 0x000000242500720c */ /* 0x000fda0003f06270 */
[----:B------:R-:W-:Y:S05]  /*1060*/  @P0 BRA `(.L_x_10488) ;  /* 0x0000000000300947 */ /* 0x000fea0003800000 */
[----:B0-----:R-:W0:Y:S01]  /*1070*/  LDC.64 R2, c[0x0][0x228] ;  /* 0x00008a00ff027b82 */ /* 0x001e220000000a00 */
[----:B------:R-:W-:Y:S02]  /*1080*/  IMAD.IADD R5, R0, 0x1, R37 ;  /* 0x0000000100057824 */ /* 0x000fe400078e0225 */
[----:B------:R-:W-:Y:S02]  /*1090*/  VIADD R37, R37, 0x80 ;  /* 0x0000008025257836 */ /* 0x000fe40000000000 */
[----:B0-----:R-:W-:-:S05]  /*10a0*/  IMAD.WIDE.U32 R2, R5, 0x8, R2 ;  /* 0x0000000805027825 */ /* 0x001fca00078e0002 */
[----:B------:R1:W-:Y:S02]  /*10b0*/  STG.E.64 desc[UR10][R2.64], R8 ;  /* 0x0000000802007986 */ /* 0x0003e4000c101b0a */
.L_x_10487:
[----:B------:R-:W-:-:S13]  /*10c0*/  ISETP.GE.AND P0, PT, R37, R36, PT ;  /* 0x000000242500720c */ /* 0x000fda0003f06270 */
[----:B------:R-:W-:Y:S05]  /*10d0*/  @P0 BRA `(.L_x_10489) ;  /* 0x0000000000340947 */ /* 0x000fea0003800000 */
[----:B01----:R-:W0:Y:S01]  /*10e0*/  LDC.64 R2, c[0x0][0x228] ;  /* 0x00008a00ff027b82 */ /* 0x003e220000000a00 */
[----:B------:R-:W-:Y:S02]  /*10f0*/  IMAD.IADD R5, R0, 0x1, R37 ;  /* 0x0000000100057824 */ /* 0x000fe400078e0225 */
[----:B------:R-:W-:Y:S02]  /*1100*/  VIADD R37, R37, 0x80 ;  /* 0x0000008025257836 */ /* 0x000fe40000000000 */
[----:B0-----:R-:W-:-:S05]  /*1110*/  IMAD.WIDE.U32 R2, R5, 0x8, R2 ;  /* 0x0000000805027825 */ /* 0x001fca00078e0002 */
[----:B------:R1:W-:Y:S02]  /*1120*/  STG.E.64 desc[UR10][R2.64], R10 ;  /* 0x0000000a02007986 */ /* 0x0003e4000c101b0a */
.L_x_10488:
        /* <DEDUP_REMOVED lines=8> */
.L_x_10489:
[----:B------:R-:W-:Y:S05]  /*11b0*/  BSYNC B1 ;  /* 0x0000000000017941 */ /* 0x000fea0003800000 */
.L_x_10485:
[----:B------:R-:W-:-:S13]  /*11c0*/  ISETP.GE.AND P0, PT, R37, R36, PT ;  /* 0x000000242500720c */ /* 0x000fda0003f06270 */
[----:B012---:R-:W0:Y:S01]  /*11d0*/  @!P0 LDC.64 R2, c[0x0][0x228] ;  /* 0x00008a00ff028b82 */ /* 0x007e220000000a00 */
[----:B------:R-:W-:Y:S02]  /*11e0*/  @!P0 IMAD.IADD R5, R0, 0x1, R37 ;  /* 0x0000000100058824 */ /* 0x000fe400078e0225 */
[----:B------:R-:W-:Y:S02]  /*11f0*/  @!P0 VIADD R37, R37, 0x80 ;  /* 0x0000008025258836 */ /* 0x000fe40000000000 */
[----:B0-----:R-:W-:-:S05]  /*1200*/  @!P0 IMAD.WIDE.U32 R2, R5, 0x8, R2 ;  /* 0x0000000805028825 */ /* 0x001fca00078e0002 */
[----:B------:R2:W-:Y:S02]  /*1210*/  @!P0 STG.E.64 desc[UR10][R2.64], R14 ;  /* 0x0000000e02008986 */ /* 0x0005e4000c101b0a */
.L_x_10490:
[----:B------:R-:W-:Y:S05]  /*1220*/  BSYNC B0 ;  /* 0x0000000000007941 */ /* 0x000fea0003800000 */
.L_x_10484:
        /* <DEDUP_REMOVED lines=8> */
.L_x_10491:
        /* <DEDUP_REMOVED lines=13> */
.L_x_42206:


//--------------------- .text._ZN2at6native29vectorized_elementwise_kernelILi8ENS0_13AUnaryFunctorIdddZZZNS0_16fmax_kernel_cudaERNS_18TensorIteratorBaseEENKUlvE_clEvENKUlvE_clEvEUlddE_EESt5arrayIPcLm2EEEEviT0_T1_ --------------------------
	.section	.text._ZN2at6native29vectorized_elementwise_kernelILi8ENS0_13AUnaryFunctorIdddZZZNS0_16fmax_kernel_cudaERNS_18TensorIteratorBaseEENKUlvE_clEvENKUlvE_clEvEUlddE_EESt5arrayIPcLm2EEEEviT0_T1_,"ax",@progbits
	.align	128
        .global         _ZN2at6native29vectorized_elementwise_kernelILi8ENS0_13AUnaryFunctorIdddZZZNS0_16fmax_kernel_cudaERNS_18TensorIteratorBaseEENKUlvE_clEvENKUlvE_clEvEUlddE_EESt5arrayIPcLm2EEEEviT0_T1_
        .type           _ZN2at6native29vectorized_elementwise_kernelILi8ENS0_13AUnaryFunctorIdddZZZNS0_16fmax_kernel_cudaERNS_18TensorIteratorBaseEENKUlvE_clEvENKUlvE_clEvEUlddE_EESt5arrayIPcLm2EEEEviT0_T1_,@function
        .size           _ZN2at6native29vectorized_elementwise_kernelILi8ENS0_13AUnaryFunctorIdddZZZNS0_16fmax_kernel_cudaERNS_18TensorIteratorBaseEENKUlvE_clEvENKUlvE_clEvEUlddE_EESt5arrayIPcLm2EEEEviT0_T1_,(.L_x_42207 - _ZN2at6native29vectorized_elementwise_kernelILi8ENS0_13AUnaryFunctorIdddZZZNS0_16fmax_kernel_cudaERNS_18TensorIteratorBaseEENKUlvE_clEvENKUlvE_clEvEUlddE_EESt5arrayIPcLm2EEEEviT0_T1_)
        .other          _ZN2at6native29vectorized_elementwise_kernelILi8ENS0_13AUnaryFunctorIdddZZZNS0_16fmax_kernel_cudaERNS_18TensorIteratorBaseEENKUlvE_clEvENKUlvE_clEvEUlddE_EESt5arrayIPcLm2EEEEviT0_T1_,@"STO_CUDA_ENTRY STV_DEFAULT"
_ZN2at6native29vectorized_elementwise_kernelILi8ENS0_13AUnaryFunctorIdddZZZNS0_16fmax_kernel_cudaERNS_18TensorIteratorBaseEENKUlvE_clEvENKUlvE_clEvEUlddE_EESt5arrayIPcLm2EEEEviT0_T1_:
.text._ZN2at6native29vectorized_elementwise_kernelILi8ENS0_13AUnaryFunctorIdddZZZNS0_16fmax_kernel_cudaERNS_18TensorIteratorBaseEENKUlvE_clEvENKUlvE_clEvEUlddE_EESt5arrayIPcLm2EEEEviT0_T1_:
        /* <DEDUP_REMOVED lines=101> */
.L_x_10492:
        /* <DEDUP_REMOVED lines=160> */
.L_x_10495:
[----:B------:R-:W-:-:S13]  /*1050*/  ISETP.GE.AND P0, PT, R37, R36, PT ;  /* 0x000000242500720c */ /* 0x000fda0003f06270 */
[----:B------:R-:W-:Y:S05]  /*1060*/  @P0 BRA `(.L_x_10497) ;  /* 0x0000000000300947 */ /* 0x000fea0003800000 */
[----:B0-----:R-:W0:Y:S01]  /*1070*/  LDC.64 R2, c[0x0][0x228] ;  /* 0x00008a00ff027b82 */ /* 0x001e220000000a00 */
[----:B------:R-:W-:Y:S02]  /*1080*/  IMAD.IADD R5, R0, 0x1, R37 ;  /* 0x0000000100057824 */ /* 0x000fe400078e0225 */
[----:B------:R-:W-:Y:S02]  /*1090*/  VIADD R37, R37, 0x80 ;  /* 0x0000008025257836 */ /* 0x000fe40000000000 */
[----:B0-----:R-:W-:-:S05]  /*10a0*/  IMAD.WIDE.U32 R2, R5, 0x8, R2 ;  /* 0x0000000805027825 */ /* 0x001fca00078e0002 */
[----:B------:R1:W-:Y:S02]  /*10b0*/  STG.E.64 desc[UR10][R2.64], R8 ;  /* 0x0000000802007986 */ /* 0x0003e4000c101b0a */
.L_x_10496:
[----:B------:R-:W-:-:S13]  /*10c0*/  ISETP.GE.AND P0, PT, R37, R36, PT ;  /* 0x000000242500720c */ /* 0x000fda0003f06270 */
[----:B------:R-:W-:Y:S05]  /*10d0*/  @P0 BRA `(.L_x_10498) ;  /* 0x0000000000340947 */ /* 0x000fea0003800000 */
[----:B01----:R-:W0:Y:S01]  /*10e0*/  LDC.64 R2, c[0x0][0x228] ;  /* 0x00008a00ff027b82 */ /* 0x003e220000000a00 */
[----:B------:R-:W-:Y:S02]  /*10f0*/  IMAD.IADD R5, R0, 0x1, R37 ;  /* 0x0000000100057824 */ /* 0x000fe400078e0225 */
[----:B------:R-:W-:Y:S02]  /*1100*/  VIADD R37, R37, 0x80 ;  /* 0x0000008025257836 */ /* 0x000fe40000000000 */
[----:B0-----:R-:W-:-:S05]  /*1110*/  IMAD.WIDE.U32 R2, R5, 0x8, R2 ;  /* 0x0000000805027825 */ /* 0x001fca00078e0002 */
[----:B------:R1:W-:Y:S02]  /*1120*/  STG.E.64 desc[UR10][R2.64], R10 ;  /* 0x0000000a02007986 */ /* 0x0003e4000c101b0a */
.L_x_10497:
        /* <DEDUP_REMOVED lines=8> */
.L_x_10498:
[----:B------:R-:W-:Y:S05]  /*11b0*/  BSYNC B1 ;  /* 0x0000000000017941 */ /* 0x000fea0003800000 */
.L_x_10494:
[----:B------:R-:W-:-:S13]  /*11c0*/  ISETP.GE.AND P0, PT, R37, R36, PT ;  /* 0x000000242500720c */ /* 0x000fda0003f06270 */
[----:B012---:R-:W0:Y:S01]  /*11d0*/  @!P0 LDC.64 R2, c[0x0][0x228] ;  /* 0x00008a00ff028b82 */ /* 0x007e220000000a00 */
[----:B------:R-:W-:Y:S02]  /*11e0*/  @!P0 IMAD.IADD R5, R0, 0x1, R37 ;  /* 0x0000000100058824 */ /* 0x000fe400078e0225 */
[----:B------:R-:W-:Y:S02]  /*11f0*/  @!P0 VIADD R37, R37, 0x80 ;  /* 0x0000008025258836 */ /* 0x000fe40000000000 */
[----:B0-----:R-:W-:-:S05]  /*1200*/  @!P0 IMAD.WIDE.U32 R2, R5, 0x8, R2 ;  /* 0x0000000805028825 */ /* 0x001fca00078e0002 */
[----:B------:R2:W-:Y:S02]  /*1210*/  @!P0 STG.E.64 desc[UR10][R2.64], R14 ;  /* 0x0000000e02008986 */ /* 0x0005e4000c101b0a */
.L_x_10499:
[----:B------:R-:W-:Y:S05]  /*1220*/  BSYNC B0 ;  /* 0x0000000000007941 */ /* 0x000fea0003800000 */
.L_x_10493:
        /* <DEDUP_REMOVED lines=8> */
.L_x_10500:
        /* <DEDUP_REMOVED lines=13> */
.L_x_42207:


//--------------------- .text._ZN2at6native18elementwise_kernelILi128ELi4EZNS0_15gpu_kernel_implINS0_13BinaryFunctorIdddZZZNS0_16fmax_kernel_cudaERNS_18TensorIteratorBaseEENKUlvE_clEvENKUlvE_clEvEUlddE_EEEEvS5_RKT_EUliE_EEviT1_ --------------------------
	.section	.text._ZN2at6native18elementwise_kernelILi128ELi4EZNS0_15gpu_kernel_implINS0_13BinaryFunctorIdddZZZNS0_16fmax_kernel_cudaERNS_18TensorIteratorBaseEENKUlvE_clEvENKUlvE_clEvEUlddE_EEEEvS5_RKT_EUliE_EEviT1_,"ax",@progbits
	.align	128
        .global         _ZN2at6native18elementwise_kernelILi128ELi4EZNS0_15gpu_kernel_implINS0_13BinaryFunctorIdddZZZNS0_16fmax_kernel_cudaERNS_18TensorIteratorBaseEENKUlvE_clEvENKUlvE_clEvEUlddE_EEEEvS5_RKT_EUliE_EEviT1_
        .type           _ZN2at6native18elementwise_kernelILi128ELi4EZNS0_15gpu_kernel_implINS0_13BinaryFunctorIdddZZZNS0_16fmax_kernel_cudaERNS_18TensorIteratorBaseEENKUlvE_clEvENKUlvE_clEvEUlddE_EEEEvS5_RKT_EUliE_EEviT1_,@function
        .size           _ZN2at6native18elementwise_kernelILi128ELi4EZNS0_15gpu_kernel_implINS0_13BinaryFunctorIdddZZZNS0_16fmax_kernel_cudaERNS_18TensorIteratorBaseEENKUlvE_clEvENKUlvE_clEvEUlddE_EEEEvS5_RKT_EUliE_EEviT1_,(.L_x_42208 - _ZN2at6native18elementwise_kernelILi128ELi4EZNS0_15gpu_kernel_implINS0_13BinaryFunctorIdddZZZNS0_16fmax_kernel_cudaERNS_18TensorIteratorBaseEENKUlvE_clEvENKUlvE_clEvEUlddE_EEEEvS5_RKT_EUliE_EEviT1_)
        .other          _ZN2at6native18elementwise_kernelILi128ELi4EZNS0_15gpu_kernel_implINS0_13BinaryFunctorIdddZZZNS0_16fmax_kernel_cudaERNS_18TensorIteratorBaseEENKUlvE_clEvENKUlvE_clEvEUlddE_EEEEvS5_RKT_EUliE_EEviT1_,@"STO_CUDA_ENTRY STV_DEFAULT"
_ZN2at6native18elementwise_kernelILi128ELi4EZNS0_15gpu_kernel_implINS0_13BinaryFunctorIdddZZZNS0_16fmax_kernel_cudaERNS_18TensorIteratorBaseEENKUlvE_clEvENKUlvE_clEvEUlddE_EEEEvS5_RKT_EUliE_EEviT1_:
.text._ZN2at6native18elementwise_kernelILi128ELi4EZNS0_15gpu_kernel_implINS0_13BinaryFunctorIdddZZZNS0_16fmax_kernel_cudaERNS_18TensorIteratorBaseEENKUlvE_clEvENKUlvE_clEvEUlddE_EEEEvS5_RKT_EUliE_EEviT1_:
        /* <DEDUP_REMOVED lines=365> */
.L_x_10503:
        /* <DEDUP_REMOVED lines=21> */
.L_x_10507:
[----:B------:R-:W2:Y:S02]  /*1820*/  LDG.E.U8 R2, desc[UR36][R2.64] ;  /* 0x0000002402027981 */ /* 0x000ea4000c1e1100 */
[----:B--2---:R0:W1:Y:S01]  /*1830*/  I2F.F64.U16 R18, R2 ;  /* 0x0000000200127312 */ /* 0x0040620000101800 */
[----:B------:R-:W-:Y:S05]  /*1840*/  BRA `(.L_x_10509) ;  /* 0x0000000c00707947 */ /* 0x000fea0003800000 */
.L_x_10506:
        /* <DEDUP_REMOVED lines=9> */
.L_x_10511:
[----:B------:R-:W2:Y:S02]  /*18e0*/  LDG.E R2, desc[UR36][R2.64] ;  /* 0x0000002402027981 */ /* 0x000ea4000c1e1900 */
[----:B--2---:R0:W1:Y:S01]  /*18f0*/  I2F.F64 R18, R2 ;  /* 0x0000000200127312 */ /* 0x0040620000201c00 */
[----:B------:R-:W-:Y:S05]  /*1900*/  BRA `(.L_x_10509) ;  /* 0x0000000c00407947 */ /* 0x000fea0003800000 */
.L_x_10510:
[----:B------:R-:W2:Y:S02]  /*1910*/  LDG.E.U16 R2, desc[UR36][R2.64] ;  /* 0x0000002402027981 */ /* 0x000ea4000c1e1500 */
[----:B--2---:R0:W1:Y:S01]  /*1920*/  I2F.F64.S16 R18, R2 ;  /* 0x0000000200127312 */ /* 0x0040620000101c00 */
[----:B------:R-:W-:Y:S05]  /*1930*/  BRA `(.L_x_10509) ;  /* 0x0000000c00347947 */ /* 0x000fea0003800000 */
.L_x_10505:
        /* <DEDUP_REMOVED lines=10> */
.L_x_10513:
[----:B------:R-:W2:Y:S02]  /*19e0*/  LDG.E.U16 R0, desc[UR36][R2.64] ;  /* 0x0000002402007981 */ /* 0x000ea4000c1e1500 */
[----:B--2---:R-:W-:-:S05]  /*19f0*/  HADD2.F32 R0, -RZ, R0.H0_H0 ;  /* 0x20000000ff007230 */ /* 0x004fca0000004100 */
[----:B------:R-:W-:-:S04]  /*1a00*/  FMUL.FTZ R0, R0, 1 ;  /* 0x3f80000000007820 */ /* 0x000fc80000410000 */
[----:B------:R0:W1:Y:S01]  /*1a10*/  F2F.F64.F32 R18, R0 ;  /* 0x0000000000127310 */ /* 0x0000620000201800 */
[----:B------:R-:W-:Y:S05]  /*1a20*/  BRA `(.L_x_10509) ;  /* 0x0000000800f87947 */ /* 0x000fea0003800000 */
.L_x_10512:
        /* <DEDUP_REMOVED lines=10> */
.L_x_10515:
[----:B------:R-:W2:Y:S02]  /*1ad0*/  LDG.E.U16 R2, desc[UR36][R2.64] ;  /* 0x0000002402027981 */ /* 0x000ea4000c1e1500 */
[----:B--2---:R-:W-:-:S05]  /*1ae0*/  HADD2.F32 R0, -RZ, R2.H0_H0 ;  /* 0x20000002ff007230 */ /* 0x004fca0000004100 */
[----:B------:R-:W-:-:S04]  /*1af0*/  FMUL.FTZ R0, R0, 1 ;  /* 0x3f80000000007820 */ /* 0x000fc80000410000 */
[----:B------:R0:W1:Y:S01]  /*1b00*/  F2F.F64.F32 R18, R0 ;  /* 0x0000000000127310 */ /* 0x0000620000201800 */
[----:B------:R-:W-:Y:S05]  /*1b10*/  BRA `(.L_x_10509) ;  /* 0x0000000800bc7947 */ /* 0x000fea0003800000 */
.L_x_10514:
[----:B------:R0:W5:Y:S01]  /*1b20*/  LDG.E.64 R18, desc[UR36][R2.64] ;  /* 0x0000002402127981 */ /* 0x000162000c1e1b00 */
[----:B------:R-:W-:Y:S05]  /*1b30*/  BRA `(.L_x_10509) ;  /* 0x0000000800b47947 */ /* 0x000fea0003800000 */
.L_x_10504:
        /* <DEDUP_REMOVED lines=13> */
.L_x_10518:
[----:B------:R0:W5:Y:S01]  /*1c10*/  LDG.E.64 R18, desc[UR36][R2.64] ;  /* 0x0000002402127981 */ /* 0x000162000c1e1b00 */
[----:B------:R-:W-:Y:S05]  /*1c20*/  BRA `(.L_x_10509) ;  /* 0x0000000800787947 */ /* 0x000fea0003800000 */
.L_x_10517:
        /* <DEDUP_REMOVED lines=28> */
.L_x_10520:
        /* <DEDUP_REMOVED lines=15> */
.L_x_10519:
[----:B------:R-:W2:Y:S02]  /*1ee0*/  LDG.E.U16 R0, desc[UR36][R2.64] ;  /* 0x0000002402007981 */ /* 0x000ea4000c1e1500 */
[----:B--2---:R-:W-:-:S04]  /*1ef0*/  IMAD.U32 R0, R0, 0x10000, RZ ;  /* 0x0001000000007824 */ /* 0x004fc800078e00ff */
[----:B------:R-:W-:-:S04]  /*1f00*/  FMUL.FTZ R0, R0, 1 ;  /* 0x3f80000000007820 */ /* 0x000fc80000410000 */
[----:B------:R0:W1:Y:S01]  /*1f10*/  F2F.F64.F32 R18, R0 ;  /* 0x0000000000127310 */ /* 0x0000620000201800 */
[----:B------:R-:W-:Y:S05]  /*1f20*/  BRA `(.L_x_10509) ;  /* 0x0000000400b87947 */ /* 0x000fea0003800000 */
.L_x_10516:
        /* <DEDUP_REMOVED lines=11> */
.L_x_10523:
        /* <DEDUP_REMOVED lines=21> */
.L_x_10527:
[----:B------:R-:W-:Y:S05]  /*2130*/  BSYNC B1 ;  /* 0x0000000000017941 */ /* 0x000fea0003800000 */
.L_x_10526:
[----:B------:R-:W-:Y:S01]  /*2140*/  LEA R3, R0, 0x3b800000, 0x17 ;  /* 0x3b80000000037811 */ /* 0x000fe200078eb8ff */
[----:B------:R-:W-:-:S05]  /*2150*/  IMAD.SHL.U32 R0, R2, 0x100000, RZ ;  /* 0x0010000002007824 */ /* 0x000fca00078e00ff */
[----:B------:R-:W-:-:S07]  /*2160*/  LOP3.LUT R0, R3, R0, R4, 0xfe, !PT ;  /* 0x0000000003007212 */ /* 0x000fce00078efe04 */
.L_x_10525:
[----:B------:R-:W-:Y:S05]  /*2170*/  BSYNC B0 ;  /* 0x0000000000007941 */ /* 0x000fea0003800000 */
.L_x_10524:
[----:B------:R-:W-:-:S04]  /*2180*/  FMUL.FTZ R0, R0, 1 ;  /* 0x3f80000000007820 */ /* 0x000fc80000410000 */
[----:B------:R2:W3:Y:S01]  /*2190*/  F2F.F64.F32 R18, R0 ;  /* 0x0000000000127310 */ /* 0x0004e20000201800 */
[----:B------:R-:W-:Y:S05]  /*21a0*/  BRA `(.L_x_10509) ;  /* 0x0000000400187947 */ /* 0x000fea0003800000 */
.L_x_10522:
        /* <DEDUP_REMOVED lines=21> */
.L_x_10531:
[----:B------:R-:W-:Y:S05]  /*2300*/  BSYNC B1 ;  /* 0x0000000000017941 */ /* 0x000fea0003800000 */
.L_x_10530:
[----:B------:R-:W-:Y:S01]  /*2310*/  LEA R3, R0, 0x37800000, 0x17 ;  /* 0x3780000000037811 */ /* 0x000fe200078eb8ff */
[----:B------:R-:W-:-:S05]  /*2320*/  IMAD.SHL.U32 R0, R2, 0x200000, RZ ;  /* 0x0020000002007824 */ /* 0x000fca00078e00ff */
[----:B------:R-:W-:-:S07]  /*2330*/  LOP3.LUT R0, R3, R0, R4, 0xfe, !PT ;  /* 0x0000000003007212 */ /* 0x000fce00078efe04 */
.L_x_10529:
[----:B------:R-:W-:Y:S05]  /*2340*/  BSYNC B0 ;  /* 0x0000000000007941 */ /* 0x000fea0003800000 */
.L_x_10528:
[----:B------:R-:W-:-:S04]  /*2350*/  FMUL.FTZ R0, R0, 1 ;  /* 0x3f80000000007820 */ /* 0x000fc80000410000 */
[----:B------:R4:W0:Y:S01]  /*2360*/  F2F.F64.F32 R18, R0 ;  /* 0x0000000000127310 */ /* 0x0008220000201800 */
[----:B------:R-:W-:Y:S05]  /*2370*/  BRA `(.L_x_10509) ;  /* 0x0000000000a47947 */ /* 0x000fea0003800000 */
.L_x_10521:
        /* <DEDUP_REMOVED lines=14> */
.L_x_10535:
[----:B------:R-:W-:Y:S05]  /*2460*/  BSYNC B0 ;  /* 0x0000000000007941 */ /* 0x000fea0003800000 */
.L_x_10534:
[----:B------:R-:W-:-:S04]  /*2470*/  FMUL.FTZ R0, R0, 1 ;  /* 0x3f80000000007820 */ /* 0x000fc80000410000 */
[----:B------:R0:W1:Y:S01]  /*2480*/  F2F.F64.F32 R18, R0 ;  /* 0x0000000000127310 */ /* 0x0000620000201800 */
[----:B------:R-:W-:Y:S05]  /*2490*/  BRA `(.L_x_10509) ;  /* 0x00000000005c7947 */ /* 0x000fea0003800000 */
.L_x_10508:
        /* <DEDUP_REMOVED lines=16> */
.L_x_10536:
[----:B------:R-:W-:Y:S01]  /*25a0*/  CS2R R18, SRZ ;  /* 0x0000000000127805 */ /* 0x000fe2000001ff00 */
[----:B------:R-:W-:Y:S06]  /*25b0*/  BRA `(.L_x_10509) ;  /* 0x0000000000147947 */ /* 0x000fec0003800000 */
.L_x_10533:
[----:B------:R-:W2:Y:S02]  /*25c0*/  LDG.E.64 R18, desc[UR36][R2.64] ;  /* 0x0000002402127981 */ /* 0x000ea4000c1e1b00 */
[----:B--2---:R-:W0:Y:S01]  /*25d0*/  I2F.F64.U64 R18, R18 ;  /* 0x0000001200127312 */ /* 0x004e220000301800 */
[----:B------:R-:W-:Y:S05]  /*25e0*/  BRA `(.L_x_10509) ;  /* 0x0000000000087947 */ /* 0x000fea0003800000 */
.L_x_10532:
[----:B------:R-:W2:Y:S02]  /*25f0*/  LDG.E R2, desc[UR36][R2.64] ;  /* 0x0000002402027981 */ /* 0x000ea4000c1e1900 */
[----:B--2---:R0:W1:Y:S02]  /*2600*/  I2F.F64.U32 R18, R2 ;  /* 0x0000000200127312 */ /* 0x0040640000201800 */
.L_x_10509:
        /* <DEDUP_REMOVED lines=18> */
.L_x_10540:
[----:B------:R-:W2:Y:S02]  /*2730*/  LDG.E.U8 R2, desc[UR36][R4.64] ;  /* 0x0000002404027981 */ /* 0x000ea4000c1e1100 */
[----:B--2---:R-:W0:Y:S01]  /*2740*/  I2F.F64.U16 R2, R2 ;  /* 0x0000000200027312 */ /* 0x004e220000101800 */
[----:B------:R-:W-:Y:S05]  /*2750*/  BRA `(.L_x_10542) ;  /* 0x0000000c00707947 */ /* 0x000fea0003800000 */
.L_x_10539:
        /* <DEDUP_REMOVED lines=9> */
.L_x_10544:
[----:B------:R-:W2:Y:S02]  /*27f0*/  LDG.E R2, desc[UR36][R4.64] ;  /* 0x0000002404027981 */ /* 0x000ea4000c1e1900 */
[----:B--2---:R-:W2:Y:S01]  /*2800*/  I2F.F64 R2, R2 ;  /* 0x0000000200027312 */ /* 0x004ea20000201c00 */
[----:B------:R-:W-:Y:S05]  /*2810*/  BRA `(.L_x_10542) ;  /* 0x0000000c00407947 */ /* 0x000fea0003800000 */
.L_x_10543:
[----:B------:R-:W2:Y:S02]  /*2820*/  LDG.E.U16 R2, desc[UR36][R4.64] ;  /* 0x0000002404027981 */ /* 0x000ea4000c1e1500 */
[----:B--2---:R-:W4:Y:S01]  /*2830*/  I2F.F64.S16 R2, R2 ;  /* 0x0000000200027312 */ /* 0x004f220000101c00 */
[----:B------:R-:W-:Y:S05]  /*2840*/  BRA `(.L_x_10542) ;  /* 0x0000000c00347947 */ /* 0x000fea0003800000 */
.L_x_10538:
        /* <DEDUP_REMOVED lines=10> */
.L_x_10546:
[----:B------:R-:W2:Y:S02]  /*28f0*/  LDG.E.U16 R0, desc[UR36][R4.64] ;  /* 0x0000002404007981 */ /* 0x000ea4000c1e1500 */
[----:B--2---:R-:W-:-:S05]  /*2900*/  HADD2.F32 R0, -RZ, R0.H0_H0 ;  /* 0x20000000ff007230 */ /* 0x004fca0000004100 */
[----:B------:R-:W-:-:S04]  /*2910*/  FMUL.FTZ R0, R0, 1 ;  /* 0x3f80000000007820 */ /* 0x000fc80000410000 */
[----:B------:R0:W2:Y:S01]  /*2920*/  F2F.F64.F32 R2, R0 ;  /* 0x0000000000027310 */ /* 0x0000a20000201800 */
[----:B------:R-:W-:Y:S05]  /*2930*/  BRA `(.L_x_10542) ;  /* 0x0000000800f87947 */ /* 0x000fea0003800000 */
.L_x_10545:
        /* <DEDUP_REMOVED lines=10> */
.L_x_10548:
[----:B------:R-:W2:Y:S02]  /*29e0*/  LDG.E.U16 R4, desc[UR36][R4.64] ;  /* 0x0000002404047981 */ /* 0x000ea4000c1e1500 */
[----:B--2---:R-:W-:-:S05]  /*29f0*/  HADD2.F32 R0, -RZ, R4.H0_H0 ;  /* 0x20000004ff007230 */ /* 0x004fca0000004100 */
[----:B------:R-:W-:-:S04]  /*2a00*/  FMUL.FTZ R0, R0, 1 ;  /* 0x3f80000000007820 */ /* 0x000fc80000410000 */
[----:B------:R0:W2:Y:S01]  /*2a10*/  F2F.F64.F32 R2, R0 ;  /* 0x0000000000027310 */ /* 0x0000a20000201800 */
[----:B------:R-:W-:Y:S05]  /*2a20*/  BRA `(.L_x_10542) ;  /* 0x0000000800bc7947 */ /* 0x000fea0003800000 */
.L_x_10547:
[----:B------:R0:W5:Y:S01]  /*2a30*/  LDG.E.64 R2, desc[UR36][R4.64] ;  /* 0x0000002404027981 */ /* 0x000162000c1e1b00 */
[----:B------:R-:W-:Y:S05]  /*2a40*/  BRA `(.L_x_10542) ;  /* 0x0000000800b47947 */ /* 0x000fea0003800000 */
.L_x_10537:
        /* <DEDUP_REMOVED lines=13> */
.L_x_10551:
[----:B------:R0:W5:Y:S01]  /*2b20*/  LDG.E.64 R2, desc[UR36][R4.64] ;  /* 0x0000002404027981 */ /* 0x000162000c1e1b00 */
[----:B------:R-:W-:Y:S05]  /*2b30*/  BRA `(.L_x_10542) ;  /* 0x0000000800787947 */ /* 0x000fea0003800000 */
.L_x_10550:
        /* <DEDUP_REMOVED lines=28> */
.L_x_10553:
        /* <DEDUP_REMOVED lines=15> */
.L_x_10552:
[----:B------:R-:W2:Y:S02]  /*2df0*/  LDG.E.U16 R0, desc[UR36][R4.64] ;  /* 0x0000002404007981 */ /* 0x000ea4000c1e1500 */
[----:B--2---:R-:W-:-:S04]  /*2e00*/  IMAD.U32 R0, R0, 0x10000, RZ ;  /* 0x0001000000007824 */ /* 0x004fc800078e00ff */
[----:B------:R-:W-:-:S04]  /*2e10*/  FMUL.FTZ R0, R0, 1 ;  /* 0x3f80000000007820 */ /* 0x000fc80000410000 */
[----:B------:R0:W2:Y:S01]  /*2e20*/  F2F.F64.F32 R2, R0 ;  /* 0x0000000000027310 */ /* 0x0000a20000201800 */
[----:B------:R-:W-:Y:S05]  /*2e30*/  BRA `(.L_x_10542) ;  /* 0x0000000400b87947 */ /* 0x000fea0003800000 */
.L_x_10549:
        /* <DEDUP_REMOVED lines=11> */
.L_x_10556:
        /* <DEDUP_REMOVED lines=21> */
.L_x_10560:
[----:B------:R-:W-:Y:S05]  /*3040*/  BSYNC B1 ;  /* 0x0000000000017941 */ /* 0x000fea0003800000 */
.L_x_10559:
[----:B------:R-:W-:Y:S01]  /*3050*/  LEA R3, R0, 0x3b800000, 0x17 ;  /* 0x3b80000000037811 */ /* 0x000fe200078eb8ff */
[----:B------:R-:W-:-:S05]  /*3060*/  IMAD.SHL.U32 R0, R2, 0x100000, RZ ;  /* 0x0010000002007824 */ /* 0x000fca00078e00ff */
[----:B------:R-:W-:-:S07]  /*3070*/  LOP3.LUT R0, R3, R0, R4, 0xfe, !PT ;  /* 0x0000000003007212 */ /* 0x000fce00078efe04 */
.L_x_10558:
[----:B------:R-:W-:Y:S05]  /*3080*/  BSYNC B0 ;  /* 0x0000000000007941 */ /* 0x000fea0003800000 */
.L_x_10557:
[----:B------:R-:W-:-:S04]  /*3090*/  FMUL.FTZ R0, R0, 1 ;  /* 0x3f80000000007820 */ /* 0x000fc80000410000 */
[----:B------:R0:W2:Y:S01]  /*30a0*/  F2F.F64.F32 R2, R0 ;  /* 0x0000000000027310 */ /* 0x0000a20000201800 */
[----:B------:R-:W-:Y:S05]  /*30b0*/  BRA `(.L_x_10542) ;  /* 0x0000000400187947 */ /* 0x000fea0003800000 */
.L_x_10555:
        /* <DEDUP_REMOVED lines=21> */
.L_x_10564:
[----:B------:R-:W-:Y:S05]  /*3210*/  BSYNC B1 ;  /* 0x0000000000017941 */ /* 0x000fea0003800000 */
.L_x_10563:
[----:B------:R-:W-:Y:S01]  /*3220*/  LEA R3, R0, 0x37800000, 0x17 ;  /* 0x3780000000037811 */ /* 0x000fe200078eb8ff */
[----:B------:R-:W-:-:S05]  /*3230*/  IMAD.SHL.U32 R0, R2, 0x200000, RZ ;  /* 0x0020000002007824 */ /* 0x000fca00078e00ff */
[----:B------:R-:W-:-:S07]  /*3240*/  LOP3.LUT R0, R3, R0, R4, 0xfe, !PT ;  /* 0x0000000003007212 */ /* 0x000fce00078efe04 */
.L_x_10562:
[----:B------:R-:W-:Y:S05]  /*3250*/  BSYNC B0 ;  /* 0x0000000000007941 */ /* 0x000fea0003800000 */
.L_x_10561:
[----:B------:R-:W-:-:S04]  /*3260*/  FMUL.FTZ R0, R0, 1 ;  /* 0x3f80000000007820 */ /* 0x000fc80000410000 */
[----:B------:R0:W2:Y:S01]  /*3270*/  F2F.F64.F32 R2, R0 ;  /* 0x0000000000027310 */ /* 0x0000a20000201800 */
[----:B------:R-:W-:Y:S05]  /*3280*/  BRA `(.L_x_10542) ;  /* 0x0000000000a47947 */ /* 0x000fea0003800000 */
.L_x_10554:
        /* <DEDUP_REMOVED lines=14> */
.L_x_10568:
[----:B------:R-:W-:Y:S05]  /*3370*/  BSYNC B0 ;  /* 0x0000000000007941 */ /* 0x000fea0003800000 */
.L_x_10567:
[----:B------:R-:W-:-:S04]  /*3380*/  FMUL.FTZ R0, R0, 1 ;  /* 0x3f80000000007820 */ /* 0x000fc80000410000 */
[----:B------:R0:W2:Y:S01]  /*3390*/  F2F.F64.F32 R2, R0 ;  /* 0x0000000000027310 */ /* 0x0000a20000201800 */
[----:B------:R-:W-:Y:S05]  /*33a0*/  BRA `(.L_x_10542) ;  /* 0x00000000005c7947 */ /* 0x000fea0003800000 */
.L_x_10541:
        /* <DEDUP_REMOVED lines=16> */
.L_x_10569:
[----:B------:R-:W-:Y:S01]  /*34b0*/  CS2R R2, SRZ ;  /* 0x0000000000027805 */ /* 0x000fe2000001ff00 */
[----:B------:R-:W-:Y:S06]  /*34c0*/  BRA `(.L_x_10542) ;  /* 0x0000000000147947 */ /* 0x000fec0003800000 */
.L_x_10566:
[----:B------:R-:W2:Y:S02]  /*34d0*/  LDG.E.64 R2, desc[UR36][R4.64] ;  /* 0x0000002404027981 */ /* 0x000ea4000c1e1b00 */
[----:B--2---:R-:W0:Y:S01]  /*34e0*/  I2F.F64.U64 R2, R2 ;  /* 0x0000000200027312 */ /* 0x004e220000301800 */
[----:B------:R-:W-:Y:S05]  /*34f0*/  BRA `(.L_x_10542) ;  /* 0x0000000000087947 */ /* 0x000fea0003800000 */
.L_x_10565:
[----:B------:R-:W2:Y:S02]  /*3500*/  LDG.E R2, desc[UR36][R4.64] ;  /* 0x0000002404027981 */ /* 0x000ea4000c1e1900 */
[----:B--2---:R-:W0:Y:S02]  /*3510*/  I2F.F64.U32 R2, R2 ;  /* 0x0000000200027312 */ /* 0x004e240000201800 */
.L_x_10542:
[----:B------:R-:W0:Y:S02]  /*3520*/  LDC.U8 R6, c[0x0][0x491] ;  /* 0x00012440ff067b82 */ /* 0x000e240000000000 */
[----:B012345:R-:W-:Y:S01]  /*3530*/  DSETP.MAX.AND P1, P2, R2, R18, PT ;  /* 0x000000120200722a */ /* 0x03ffe20003a2f000 */
        /* <DEDUP_REMOVED lines=19> */
.L_x_10573:
[----:B------:R-:W0:Y:S02]  /*3670*/  F2I.S64.F64.TRUNC R4, R4 ;  /* 0x0000000400047311 */ /* 0x000e24000030d900 */
[----:B0-----:R-:W-:-:S05]  /*3680*/  IMAD.MOV.U32 R3, RZ, RZ, R4 ;  /* 0x000000ffff037224 */ /* 0x001fca00078e0004 */
[----:B------:R1:W-:Y:S01]  /*3690*/  STG.E.U8 desc[UR36][R16.64], R3 ;  /* 0x0000000310007986 */ /* 0x0003e2000c101124 */
[----:B------:R-:W-:Y:S05]  /*36a0*/  BRA `(.L_x_10575) ;  /* 0x0000000c00f87947 */ /* 0x000fea0003800000 */
.L_x_10572:
        /* <DEDUP_REMOVED lines=9> */
.L_x_10577:
[----:B------:R-:W0:Y:S02]  /*3740*/  F2I.F64.TRUNC R5, R4 ;  /* 0x0000000400057311 */ /* 0x000e24000030d100 */
[----:B0-----:R3:W-:Y:S01]  /*3750*/  STG.E desc[UR36][R16.64], R5 ;  /* 0x0000000510007986 */ /* 0x0017e2000c101924 */
[----:B------:R-:W-:Y:S05]  /*3760*/  BRA `(.L_x_10575) ;  /* 0x0000000c00c87947 */ /* 0x000fea0003800000 */
.L_x_10576:
[----:B------:R-:W0:Y:S02]  /*3770*/  F2I.F64.TRUNC R5, R4 ;  /* 0x0000000400057311 */ /* 0x000e24000030d100 */
[----:B0-----:R2:W-:Y:S01]  /*3780*/  STG.E.U16 desc[UR36][R16.64], R5 ;  /* 0x0000000510007986 */ /* 0x0015e2000c101524 */
[----:B------:R-:W-:Y:S05]  /*3790*/  BRA `(.L_x_10575) ;  /* 0x0000000c00bc7947 */ /* 0x000fea0003800000 */
.L_x_10571:
        /* <DEDUP_REMOVED lines=13> */
.L_x_10579:
        /* <DEDUP_REMOVED lines=8> */
.L_x_10578:
        /* <DEDUP_REMOVED lines=14> */
.L_x_10581:
        /* <DEDUP_REMOVED lines=9> */
.L_x_10580:
[----:B------:R0:W-:Y:S01]  /*3a60*/  STG.E.64 desc[UR36][R16.64], R4 ;  /* 0x0000000410007986 */ /* 0x0001e2000c101b24 */
[----:B------:R-:W-:Y:S05]  /*3a70*/  BRA `(.L_x_10575) ;  /* 0x0000000c00047947 */ /* 0x000fea0003800000 */
.L_x_10570:
        /* <DEDUP_REMOVED lines=12> */
.L_x_10584:
[----:B------:R-:W-:-:S05]  /*3b40*/  CS2R R6, SRZ ;  /* 0x0000000000067805 */ /* 0x000fca000001ff00 */
[----:B------:R0:W-:Y:S01]  /*3b50*/  STG.E.128 desc[UR36][R16.64], R4 ;  /* 0x0000000410007986 */ /* 0x0001e2000c101d24 */
[----:B------:R-:W-:Y:S05]  /*3b60*/  BRA `(.L_x_10575) ;  /* 0x0000000800c87947 */ /* 0x000fea0003800000 */
.L_x_10583:
        /* <DEDUP_REMOVED lines=25> */
.L_x_10588:
[----:B------:R-:W-:Y:S05]  /*3d00*/  BSYNC B0 ;  /* 0x0000000000007941 */ /* 0x000fea0003800000 */
.L_x_10587:
[----:B------:R-:W-:-:S05]  /*3d10*/  LOP3.LUT R3, R0, R3, RZ, 0xfc, !PT ;  /* 0x0000000300037212 */ /* 0x000fca00078efcff */
[----:B------:R0:W-:Y:S01]  /*3d20*/  STG.E.U8 desc[UR36][R16.64], R3 ;  /* 0x0000000310007986 */ /* 0x0001e2000c101124 */
[----:B------:R-:W-:Y:S05]  /*3d30*/  BRA `(.L_x_10575) ;  /* 0x0000000800547947 */ /* 0x000fea0003800000 */
.L_x_10586:
        /* <DEDUP_REMOVED lines=17> */
.L_x_10590:
[----:B------:R-:W-:Y:S01]  /*3e50*/  IMAD.MOV.U32 R0, RZ, RZ, 0x7f ;  /* 0x0000007fff007424 */ /* 0x000fe200078e00ff */
[----:B------:R-:W-:-:S04]  /*3e60*/  ISETP.GT.U32.AND P0, PT, R2, 0x7f800000, PT ;  /* 0x7f8000000200780c */ /* 0x000fc80003f04070 */
[----:B------:R-:W-:-:S09]  /*3e70*/  SEL R0, R0, 0x7c, P0 ;  /* 0x0000007c00007807 */ /* 0x000fd20000000000 */
.L_x_10591:
[----:B------:R-:W-:Y:S05]  /*3e80*/  BSYNC B0 ;  /* 0x0000000000007941 */ /* 0x000fea0003800000 */
.L_x_10589:
[----:B------:R-:W-:-:S04]  /*3e90*/  LOP3.LUT R2, R3, 0x80000000, RZ, 0xc0, !PT ;  /* 0x8000000003027812 */ /* 0x000fc800078ec0ff */
[----:B------:R-:W-:-:S04]  /*3ea0*/  SHF.R.U32.HI R3, RZ, 0x18, R2 ;  /* 0x00000018ff037819 */ /* 0x000fc80000011602 */
[----:B------:R-:W-:-:S05]  /*3eb0*/  LOP3.LUT R3, R0, R3, RZ, 0xfc, !PT ;  /* 0x0000000300037212 */ /* 0x000fca00078efcff */
[----:B------:R0:W-:Y:S01]  /*3ec0*/  STG.E.U8 desc[UR36][R16.64], R3 ;  /* 0x0000000310007986 */ /* 0x0001e2000c101124 */
[----:B------:R-:W-:Y:S05]  /*3ed0*/  BRA `(.L_x_10575) ;  /* 0x0000000400ec7947 */ /* 0x000fea0003800000 */
.L_x_10585:
        /* <DEDUP_REMOVED lines=8> */
.L_x_10582:
        /* <DEDUP_REMOVED lines=11> */
.L_x_10594:
        /* <DEDUP_REMOVED lines=21> */
.L_x_10597:
[----:B------:R-:W-:-:S04]  /*4160*/  LOP3.LUT R2, R3, 0x80000000, RZ, 0xc0, !PT ;  /* 0x8000000003027812 */ /* 0x000fc800078ec0ff */
[----:B------:R-:W-:-:S04]  /*4170*/  SHF.R.U32.HI R3, RZ, 0x18, R2 ;  /* 0x00000018ff037819 */ /* 0x000fc80000011602 */
[----:B------:R-:W-:-:S04]  /*4180*/  LOP3.LUT R0, R0, R3, RZ, 0xfc, !PT ;  /* 0x0000000300007212 */ /* 0x000fc800078efcff */
[----:B------:R-:W-:-:S07]  /*4190*/  PRMT R8, R0, 0x7610, R8 ;  /* 0x0000761000087816 */ /* 0x000fce0000000008 */
.L_x_10596:
[----:B------:R-:W-:Y:S05]  /*41a0*/  BSYNC B0 ;  /* 0x0000000000007941 */ /* 0x000fea0003800000 */
.L_x_10595:
[----:B------:R0:W-:Y:S01]  /*41b0*/  STG.E.U8 desc[UR36][R16.64], R8 ;  /* 0x0000000810007986 */ /* 0x0001e2000c101124 */
[----:B------:R-:W-:Y:S05]  /*41c0*/  BRA `(.L_x_10575) ;  /* 0x0000000400307947 */ /* 0x000fea0003800000 */
.L_x_10593:
        /* <DEDUP_REMOVED lines=21> */
.L_x_10600:
[----:B------:R-:W-:-:S04]  /*4320*/  LOP3.LUT R2, R3, 0x80000000, RZ, 0xc0, !PT ;  /* 0x8000000003027812 */ /* 0x000fc800078ec0ff */
[----:B------:R-:W-:-:S04]  /*4330*/  SHF.R.U32.HI R3, RZ, 0x18, R2 ;  /* 0x00000018ff037819 */ /* 0x000fc80000011602 */
[----:B------:R-:W-:-:S04]  /*4340*/  LOP3.LUT R0, R0, R3, RZ, 0xfc, !PT ;  /* 0x0000000300007212 */ /* 0x000fc800078efcff */
[----:B------:R-:W-:-:S07]  /*4350*/  PRMT R8, R0, 0x7610, R8 ;  /* 0x0000761000087816 */ /* 0x000fce0000000008 */
.L_x_10599:
[----:B------:R-:W-:Y:S05]  /*4360*/  BSYNC B0 ;  /* 0x0000000000007941 */ /* 0x000fea0003800000 */
.L_x_10598:
[----:B------:R0:W-:Y:S01]  /*4370*/  STG.E.U8 desc[UR36][R16.64], R8 ;  /* 0x0000000810007986 */ /* 0x0001e2000c101124 */
[----:B------:R-:W-:Y:S05]  /*4380*/  BRA `(.L_x_10575) ;  /* 0x0000000000c07947 */ /* 0x000fea0003800000 */
.L_x_10592:
        /* <DEDUP_REMOVED lines=26> */
.L_x_10574:
        /* <DEDUP_REMOVED lines=16> */
.L_x_10603:
[----:B------:R-:W-:Y:S05]  /*4630*/  BRA `(.L_x_10575) ;  /* 0x0000000000147947 */ /* 0x000fea0003800000 */
.L_x_10602:
[----:B------:R-:W0:Y:S02]  /*4640*/  F2I.U64.F64.TRUNC R4, R4 ;  /* 0x0000000400047311 */ /* 0x000e24000030d800 */
[----:B0-----:R0:W-:Y:S01]  /*4650*/  STG.E.64 desc[UR36][R16.64], R4 ;  /* 0x0000000410007986 */ /* 0x0011e2000c101b24 */
[----:B------:R-:W-:Y:S05]  /*4660*/  BRA `(.L_x_10575) ;  /* 0x0000000000087947 */ /* 0x000fea0003800000 */
.L_x_10601:
[----:B------:R-:W0:Y:S02]  /*4670*/  F2I.U32.F64.TRUNC R5, R4 ;  /* 0x0000000400057311 */ /* 0x000e24000030d000 */
[----:B0-----:R0:W-:Y:S02]  /*4680*/  STG.E desc[UR36][R16.64], R5 ;  /* 0x0000000510007986 */ /* 0x0011e4000c101924 */
.L_x_10575:
[----:B------:R-:W-:-:S04]  /*4690*/  IMAD R22, R25, 0x200, R22 ;  /* 0x0000020019167824 */ /* 0x000fc800078e0216 */
[----:B------:R-:W-:-:S07]  /*46a0*/  VIADD R23, R22, 0x80 ;  /* 0x0000008016177836 */ /* 0x000fce0000000000 */
.L_x_10502:
[----:B------:R-:W-:Y:S05]  /*46b0*/  BSYNC B6 ;  /* 0x0000000000067941 */ /* 0x000fea0003800000 */
.L_x_10501:
        /* <DEDUP_REMOVED lines=358> */
.L_x_10606:
        /* <DEDUP_REMOVED lines=21> */
.L_x_10610:
[----:B------:R-:W2:Y:S02]  /*5e70*/  LDG.E.U8 R2, desc[UR36][R2.64] ;  /* 0x0000002402027981 */ /* 0x000ea4000c1e1100 */
[----:B--2---:R0:W1:Y:S01]  /*5e80*/  I2F.F64.U16 R18, R2 ;  /* 0x0000000200127312 */ /* 0x0040620000101800 */
[----:B------:R-:W-:Y:S05]  /*5e90*/  BRA `(.L_x_10612) ;  /* 0x0000000c00707947 */ /* 0x000fea0003800000 */
.L_x_10609:
        /* <DEDUP_REMOVED lines=9> */
.L_x_10614:
[----:B------:R-:W2:Y:S02]  /*5f30*/  LDG.E R2, desc[UR36][R2.64] ;  /* 0x0000002402027981 */ /* 0x000ea4000c1e1900 */
[----:B--2---:R0:W1:Y:S01]  /*5f40*/  I2F.F64 R18, R2 ;  /* 0x0000000200127312 */ /* 0x0040620000201c00 */
[----:B------:R-:W-:Y:S05]  /*5f50*/  BRA `(.L_x_10612) ;  /* 0x0000000c00407947 */ /* 0x000fea0003800000 */
.L_x_10613:
[----:B------:R-:W2:Y:S02]  /*5f60*/  LDG.E.U16 R2, desc[UR36][R2.64] ;  /* 0x0000002402027981 */ /* 0x000ea4000c1e1500 */
[----:B--2---:R0:W1:Y:S01]  /*5f70*/  I2F.F64.S16 R18, R2 ;  /* 0x0000000200127312 */ /* 0x0040620000101c00 */
[----:B------:R-:W-:Y:S05]  /*5f80*/  BRA `(.L_x_10612) ;  /* 0x0000000c00347947 */ /* 0x000fea0003800000 */
.L_x_10608:
        /* <DEDUP_REMOVED lines=10> */
.L_x_10616:
[----:B------:R-:W2:Y:S02]  /*6030*/  LDG.E.U16 R0, desc[UR36][R2.64] ;  /* 0x0000002402007981 */ /* 0x000ea4000c1e1500 */
[----:B--2---:R-:W-:-:S05]  /*6040*/  HADD2.F32 R0, -RZ, R0.H0_H0 ;  /* 0x20000000ff007230 */ /* 0x004fca0000004100 */
[----:B------:R-:W-:-:S04]  /*6050*/  FMUL.FTZ R0, R0, 1 ;  /* 0x3f80000000007820 */ /* 0x000fc80000410000 */
[----:B------:R0:W1:Y:S01]  /*6060*/  F2F.F64.F32 R18, R0 ;  /* 0x0000000000127310 */ /* 0x0000620000201800 */
[----:B------:R-:W-:Y:S05]  /*6070*/  BRA `(.L_x_10612) ;  /* 0x0000000800f87947 */ /* 0x000fea0003800000 */
.L_x_10615:
        /* <DEDUP_REMOVED lines=10> */
.L_x_10618:
[----:B------:R-:W2:Y:S02]  /*6120*/  LDG.E.U16 R2, desc[UR36][R2.64] ;  /* 0x0000002402027981 */ /* 0x000ea4000c1e1500 */
[----:B--2---:R-:W-:-:S05]  /*6130*/  HADD2.F32 R0, -RZ, R2.H0_H0 ;  /* 0x20000002ff007230 */ /* 0x004fca0000004100 */
[----:B------:R-:W-:-:S04]  /*6140*/  FMUL.FTZ R0, R0, 1 ;  /* 0x3f80000000007820 */ /* 0x000fc80000410000 */
[----:B------:R0:W1:Y:S01]  /*6150*/  F2F.F64.F32 R18, R0 ;  /* 0x0000000000127310 */ /* 0x0000620000201800 */
[----:B------:R-:W-:Y:S05]  /*6160*/  BRA `(.L_x_10612) ;  /* 0x0000000800bc7947 */ /* 0x000fea0003800000 */
.L_x_10617:
[----:B------:R0:W5:Y:S01]  /*6170*/  LDG.E.64 R18, desc[UR36][R2.64] ;  /* 0x0000002402127981 */ /* 0x000162000c1e1b00 */
[----:B------:R-:W-:Y:S05]  /*6180*/  BRA `(.L_x_10612) ;  /* 0x0000000800b47947 */ /* 0x000fea0003800000 */
.L_x_10607:
        /* <DEDUP_REMOVED lines=13> */
.L_x_10621:
[----:B------:R0:W5:Y:S01]  /*6260*/  LDG.E.64 R18, desc[UR36][R2.64] ;  /* 0x0000002402127981 */ /* 0x000162000c1e1b00 */
[----:B------:R-:W-:Y:S05]  /*6270*/  BRA `(.L_x_10612) ;  /* 0x0000000800787947 */ /* 0x000fea0003800000 */
.L_x_10620:
        /* <DEDUP_REMOVED lines=28> */
.L_x_10623:
        /* <DEDUP_REMOVED lines=15> */
.L_x_10622:
[----:B------:R-:W2:Y:S02]  /*6530*/  LDG.E.U16 R0, desc[UR36][R2.64] ;  /* 0x0000002402007981 */ /* 0x000ea4000c1e1500 */
[----:B--2---:R-:W-:-:S04]  /*6540*/  IMAD.U32 R0, R0, 0x10000, RZ ;  /* 0x0001000000007824 */ /* 0x004fc800078e00ff */
[----:B------:R-:W-:-:S04]  /*6550*/  FMUL.FTZ R0, R0, 1 ;  /* 0x3f80000000007820 */ /* 0x000fc80000410000 */
[----:B------:R0:W1:Y:S01]  /*6560*/  F2F.F64.F32 R18, R0 ;  /* 0x0000000000127310 */ /* 0x0000620000201800 */
[----:B------:R-:W-:Y:S05]  /*6570*/  BRA `(.L_x_10612) ;  /* 0x0000000400b87947 */ /* 0x000fea0003800000 */
.L_x_10619:
        /* <DEDUP_REMOVED lines=11> */
.L_x_10626:
        /* <DEDUP_REMOVED lines=21> */
.L_x_10630:
[----:B------:R-:W-:Y:S05]  /*6780*/  BSYNC B1 ;  /* 0x0000000000017941 */ /* 0x000fea0003800000 */
.L_x_10629:
[----:B------:R-:W-:Y:S01]  /*6790*/  LEA R3, R0, 0x3b800000, 0x17 ;  /* 0x3b80000000037811 */ /* 0x000fe200078eb8ff */
[----:B------:R-:W-:-:S05]  /*67a0*/  IMAD.SHL.U32 R0, R2, 0x100000, RZ ;  /* 0x0010000002007824 */ /* 0x000fca00078e00ff */
[----:B------:R-:W-:-:S07]  /*67b0*/  LOP3.LUT R0, R3, R0, R4, 0xfe, !PT ;  /* 0x0000000003007212 */ /* 0x000fce00078efe04 */
.L_x_10628:
[----:B------:R-:W-:Y:S05]  /*67c0*/  BSYNC B0 ;  /* 0x0000000000007941 */ /* 0x000fea0003800000 */
.L_x_10627:
[----:B------:R-:W-:-:S04]  /*67d0*/  FMUL.FTZ R0, R0, 1 ;  /* 0x3f80000000007820 */ /* 0x000fc80000410000 */
[----:B------:R0:W1:Y:S01]  /*67e0*/  F2F.F64.F32 R18, R0 ;  /* 0x0000000000127310 */ /* 0x0000620000201800 */
[----:B------:R-:W-:Y:S05]  /*67f0*/  BRA `(.L_x_10612) ;  /* 0x0000000400187947 */ /* 0x000fea0003800000 */
.L_x_10625:
        /* <DEDUP_REMOVED lines=21> */
.L_x_10634:
[----:B------:R-:W-:Y:S05]  /*6950*/  BSYNC B1 ;  /* 0x0000000000017941 */ /* 0x000fea0003800000 */
.L_x_10633:
[----:B------:R-:W-:Y:S01]  /*6960*/  LEA R3, R0, 0x37800000, 0x17 ;  /* 0x3780000000037811 */ /* 0x000fe200078eb8ff */
[----:B------:R-:W-:-:S05]  /*6970*/  IMAD.SHL.U32 R0, R2, 0x200000, RZ ;  /* 0x0020000002007824 */ /* 0x000fca00078e00ff */
[----:B------:R-:W-:-:S07]  /*6980*/  LOP3.LUT R0, R3, R0, R4, 0xfe, !PT ;  /* 0x0000000003007212 */ /* 0x000fce00078efe04 */
.L_x_10632:
[----:B------:R-:W-:Y:S05]  /*6990*/  BSYNC B0 ;  /* 0x0000000000007941 */ /* 0x000fea0003800000 */
.L_x_10631:
[----:B------:R-:W-:-:S04]  /*69a0*/  FMUL.FTZ R0, R0, 1 ;  /* 0x3f80000000007820 */ /* 0x000fc80000410000 */
[----:B------:R0:W1:Y:S01]  /*69b0*/  F2F.F64.F32 R18, R0 ;  /* 0x0000000000127310 */ /* 0x0000620000201800 */
[----:B------:R-:W-:Y:S05]  /*69c0*/  BRA `(.L_x_10612) ;  /* 0x0000000000a47947 */ /* 0x000fea0003800000 */
.L_x_10624:
        /* <DEDUP_REMOVED lines=14> */
.L_x_10638:
[----:B------:R-:W-:Y:S05]  /*6ab0*/  BSYNC B0 ;  /* 0x0000000000007941 */ /* 0x000fea0003800000 */
.L_x_10637:
[----:B------:R-:W-:-:S04]  /*6ac0*/  FMUL.FTZ R0, R0, 1 ;  /* 0x3f80000000007820 */ /* 0x000fc80000410000 */
[----:B------:R0:W1:Y:S01]  /*6ad0*/  F2F.F64.F32 R18, R0 ;  /* 0x0000000000127310 */ /* 0x0000620000201800 */
[----:B------:R-:W-:Y:S05]  /*6ae0*/  BRA `(.L_x_10612) ;  /* 0x00000000005c7947 */ /* 0x000fea0003800000 */
.L_x_10611:
        /* <DEDUP_REMOVED lines=16> */
.L_x_10639:
[----:B------:R-:W-:Y:S01]  /*6bf0*/  CS2R R18, SRZ ;  /* 0x0000000000127805 */ /* 0x000fe2000001ff00 */
[----:B------:R-:W-:Y:S06]  /*6c00*/  BRA `(.L_x_10612) ;  /* 0x0000000000147947 */ /* 0x000fec0003800000 */
.L_x_10636:
[----:B------:R-:W2:Y:S02]  /*6c10*/  LDG.E.64 R18, desc[UR36][R2.64] ;  /* 0x0000002402127981 */ /* 0x000ea4000c1e1b00 */
[----:B--2---:R-:W0:Y:S01]  /*6c20*/  I2F.F64.U64 R18, R18 ;  /* 0x0000001200127312 */ /* 0x004e220000301800 */
[----:B------:R-:W-:Y:S05]  /*6c30*/  BRA `(.L_x_10612) ;  /* 0x0000000000087947 */ /* 0x000fea0003800000 */
.L_x_10635:
[----:B------:R-:W2:Y:S02]  /*6c40*/  LDG.E R2, desc[UR36][R2.64] ;  /* 0x0000002402027981 */ /* 0x000ea4000c1e1900 */
[----:B--2---:R0:W1:Y:S02]  /*6c50*/  I2F.F64.U32 R18, R2 ;  /* 0x0000000200127312 */ /* 0x0040640000201800 */
.L_x_10612:
        /* <DEDUP_REMOVED lines=18> */
.L_x_10643:
[----:B------:R-:W3:Y:S02]  /*6d80*/  LDG.E.U8 R2, desc[UR36][R4.64] ;  /* 0x0000002404027981 */ /* 0x000ee4000c1e1100 */
[----:B---3--:R-:W0:Y:S01]  /*6d90*/  I2F.F64.U16 R2, R2 ;  /* 0x0000000200027312 */ /* 0x008e220000101800 */
[----:B------:R-:W-:Y:S05]  /*6da0*/  BRA `(.L_x_10645) ;  /* 0x0000000c00707947 */ /* 0x000fea0003800000 */
.L_x_10642:
        /* <DEDUP_REMOVED lines=9> */
.L_x_10647:
[----:B------:R-:W3:Y:S02]  /*6e40*/  LDG.E R2, desc[UR36][R4.64] ;  /* 0x0000002404027981 */ /* 0x000ee4000c1e1900 */
[----:B---3--:R-:W3:Y:S01]  /*6e50*/  I2F.F64 R2, R2 ;  /* 0x0000000200027312 */ /* 0x008ee20000201c00 */
[----:B------:R-:W-:Y:S05]  /*6e60*/  BRA `(.L_x_10645) ;  /* 0x0000000c00407947 */ /* 0x000fea0003800000 */
.L_x_10646:
[----:B------:R-:W3:Y:S02]  /*6e70*/  LDG.E.U16 R2, desc[UR36][R4.64] ;  /* 0x0000002404027981 */ /* 0x000ee4000c1e1500 */
[----:B---3--:R-:W0:Y:S01]  /*6e80*/  I2F.F64.S16 R2, R2 ;  /* 0x0000000200027312 */ /* 0x008e220000101c00 */
[----:B------:R-:W-:Y:S05]  /*6e90*/  BRA `(.L_x_10645) ;  /* 0x0000000c00347947 */ /* 0x000fea0003800000 */
.L_x_10641:
        /* <DEDUP_REMOVED lines=10> */
.L_x_10649:
[----:B------:R-:W3:Y:S02]  /*6f40*/  LDG.E.U16 R0, desc[UR36][R4.64] ;  /* 0x0000002404007981 */ /* 0x000ee4000c1e1500 */
[----:B---3--:R-:W-:-:S05]  /*6f50*/  HADD2.F32 R0, -RZ, R0.H0_H0 ;  /* 0x20000000ff007230 */ /* 0x008fca0000004100 */
[----:B------:R-:W-:-:S04]  /*6f60*/  FMUL.FTZ R0, R0, 1 ;  /* 0x3f80000000007820 */ /* 0x000fc80000410000 */
[----:B------:R0:W1:Y:S01]  /*6f70*/  F2F.F64.F32 R2, R0 ;  /* 0x0000000000027310 */ /* 0x0000620000201800 */
[----:B------:R-:W-:Y:S05]  /*6f80*/  BRA `(.L_x_10645) ;  /* 0x0000000800f87947 */ /* 0x000fea0003800000 */
.L_x_10648:
        /* <DEDUP_REMOVED lines=10> */
.L_x_10651:
[----:B------:R-:W3:Y:S02]  /*7030*/  LDG.E.U16 R4, desc[UR36][R4.64] ;  /* 0x0000002404047981 */ /* 0x000ee4000c1e1500 */
[----:B---3--:R-:W-:-:S05]  /*7040*/  HADD2.F32 R0, -RZ, R4.H0_H0 ;  /* 0x20000004ff007230 */ /* 0x008fca0000004100 */
[----:B------:R-:W-:-:S04]  /*7050*/  FMUL.FTZ R0, R0, 1 ;  /* 0x3f80000000007820 */ /* 0x000fc80000410000 */
[----:B------:R0:W1:Y:S01]  /*7060*/  F2F.F64.F32 R2, R0 ;  /* 0x0000000000027310 */ /* 0x0000620000201800 */
[----:B------:R-:W-:Y:S05]  /*7070*/  BRA `(.L_x_10645) ;  /* 0x0000000800bc7947 */ /* 0x000fea0003800000 */
.L_x_10650:
[----:B------:R0:W5:Y:S01]  /*7080*/  LDG.E.64 R2, desc[UR36][R4.64] ;  /* 0x0000002404027981 */ /* 0x000162000c1e1b00 */
[----:B------:R-:W-:Y:S05]  /*7090*/  BRA `(.L_x_10645) ;  /* 0x0000000800b47947 */ /* 0x000fea0003800000 */
.L_x_10640:
        /* <DEDUP_REMOVED lines=13> */
.L_x_10654:
[----:B------:R0:W5:Y:S01]  /*7170*/  LDG.E.64 R2, desc[UR36][R4.64] ;  /* 0x0000002404027981 */ /* 0x000162000c1e1b00 */
[----:B------:R-:W-:Y:S05]  /*7180*/  BRA `(.L_x_10645) ;  /* 0x0000000800787947 */ /* 0x000fea0003800000 */
.L_x_10653:
        /* <DEDUP_REMOVED lines=28> */
.L_x_10656:
        /* <DEDUP_REMOVED lines=15> */
.L_x_10655:
[----:B------:R-:W3:Y:S02]  /*7440*/  LDG.E.U16 R0, desc[UR36][R4.64] ;  /* 0x0000002404007981 */ /* 0x000ee4000c1e1500 */
[----:B---3--:R-:W-:-:S04]  /*7450*/  IMAD.U32 R0, R0, 0x10000, RZ ;  /* 0x0001000000007824 */ /* 0x008fc800078e00ff */
[----:B------:R-:W-:-:S04]  /*7460*/  FMUL.FTZ R0, R0, 1 ;  /* 0x3f80000000007820 */ /* 0x000fc80000410000 */
[----:B------:R0:W1:Y:S01]  /*7470*/  F2F.F64.F32 R2, R0 ;  /* 0x0000000000027310 */ /* 0x0000620000201800 */
[----:B------:R-:W-:Y:S05]  /*7480*/  BRA `(.L_x_10645) ;  /* 0x0000000400b87947 */ /* 0x000fea0003800000 */
.L_x_10652:
        /* <DEDUP_REMOVED lines=11> */
.L_x_10659:
        /* <DEDUP_REMOVED lines=21> */
.L_x_10663:
[----:B------:R-:W-:Y:S05]  /*7690*/  BSYNC B1 ;  /* 0x0000000000017941 */ /* 0x000fea0003800000 */
.L_x_10662:
[----:B------:R-:W-:Y:S01]  /*76a0*/  LEA R3, R0, 0x3b800000, 0x17 ;  /* 0x3b80000000037811 */ /* 0x000fe200078eb8ff */
[----:B------:R-:W-:-:S05]  /*76b0*/  IMAD.SHL.U32 R0, R2, 0x100000, RZ ;  /* 0x0010000002007824 */ /* 0x000fca00078e00ff */
[----:B------:R-:W-:-:S07]  /*76c0*/  LOP3.LUT R0, R3, R0, R4, 0xfe, !PT ;  /* 0x0000000003007212 */ /* 0x000fce00078efe04 */
.L_x_10661:
[----:B------:R-:W-:Y:S05]  /*76d0*/  BSYNC B0 ;  /* 0x0000000000007941 */ /* 0x000fea0003800000 */
.L_x_10660:
[----:B------:R-:W-:-:S04]  /*76e0*/  FMUL.FTZ R0, R0, 1 ;  /* 0x3f80000000007820 */ /* 0x000fc80000410000 */
[----:B------:R0:W1:Y:S01]  /*76f0*/  F2F.F64.F32 R2, R0 ;  /* 0x0000000000027310 */ /* 0x0000620000201800 */
[----:B------:R-:W-:Y:S05]  /*7700*/  BRA `(.L_x_10645) ;  /* 0x0000000400187947 */ /* 0x000fea0003800000 */
.L_x_10658:
        /* <DEDUP_REMOVED lines=21> */
.L_x_10667:
[----:B------:R-:W-:Y:S05]  /*7860*/  BSYNC B1 ;  /* 0x0000000000017941 */ /* 0x000fea0003800000 */
.L_x_10666:
[----:B------:R-:W-:Y:S01]  /*7870*/  LEA R3, R0, 0x37800000, 0x17 ;  /* 0x3780000000037811 */ /* 0x000fe200078eb8ff */
[----:B------:R-:W-:-:S05]  /*7880*/  IMAD.SHL.U32 R0, R2, 0x200000, RZ ;  /* 0x0020000002007824 */ /* 0x000fca00078e00ff */
[----:B------:R-:W-:-:S07]  /*7890*/  LOP3.LUT R0, R3, R0, R4, 0xfe, !PT ;  /* 0x0000000003007212 */ /* 0x000fce00078efe04 */
.L_x_10665:
[----:B------:R-:W-:Y:S05]  /*78a0*/  BSYNC B0 ;  /* 0x0000000000007941 */ /* 0x000fea0003800000 */
.L_x_10664:
[----:B------:R-:W-:-:S04]  /*78b0*/  FMUL.FTZ R0, R0, 1 ;  /* 0x3f80000000007820 */ /* 0x000fc80000410000 */
[----:B------:R0:W1:Y:S01]  /*78c0*/  F2F.F64.F32 R2, R0 ;  /* 0x0000000000027310 */ /* 0x0000620000201800 */
[----:B------:R-:W-:Y:S05]  /*78d0*/  BRA `(.L_x_10645) ;  /* 0x0000000000a47947 */ /* 0x000fea0003800000 */
.L_x_10657:
        /* <DEDUP_REMOVED lines=14> */
.L_x_10671:
[----:B------:R-:W-:Y:S05]  /*79c0*/  BSYNC B0 ;  /* 0x0000000000007941 */ /* 0x000fea0003800000 */
.L_x_10670:
[----:B------:R-:W-:-:S04]  /*79d0*/  FMUL.FTZ R0, R0, 1 ;  /* 0x3f80000000007820 */ /* 0x000fc80000410000 */
[----:B------:R0:W1:Y:S01]  /*79e0*/  F2F.F64.F32 R2, R0 ;  /* 0x0000000000027310 */ /* 0x0000620000201800 */
[----:B------:R-:W-:Y:S05]  /*79f0*/  BRA `(.L_x_10645) ;  /* 0x00000000005c7947 */ /* 0x000fea0003800000 */
.L_x_10644:
        /* <DEDUP_REMOVED lines=16> */
.L_x_10672:
[----:B------:R-:W-:Y:S01]  /*7b00*/  CS2R R2, SRZ ;  /* 0x0000000000027805 */ /* 0x000fe2000001ff00 */
[----:B------:R-:W-:Y:S06]  /*7b10*/  BRA `(.L_x_10645) ;  /* 0x0000000000147947 */ /* 0x000fec0003800000 */
.L_x_10669:
[----:B------:R-:W3:Y:S02]  /*7b20*/  LDG.E.64 R2, desc[UR36][R4.64] ;  /* 0x0000002404027981 */ /* 0x000ee4000c1e1b00 */
[----:B---3--:R-:W0:Y:S01]  /*7b30*/  I2F.F64.U64 R2, R2 ;  /* 0x0000000200027312 */ /* 0x008e220000301800 */
[----:B------:R-:W-:Y:S05]  /*7b40*/  BRA `(.L_x_10645) ;  /* 0x0000000000087947 */ /* 0x000fea0003800000 */
.L_x_10668:
[----:B------:R-:W3:Y:S02]  /*7b50*/  LDG.E R2, desc[UR36][R4.64] ;  /* 0x0000002404027981 */ /* 0x000ee4000c1e1900 */
[----:B---3--:R-:W0:Y:S02]  /*7b60*/  I2F.F64.U32 R2, R2 ;  /* 0x0000000200027312 */ /* 0x008e240000201800 */
.L_x_10645:
[----:B------:R-:W0:Y:S02]  /*7b70*/  LDC.U8 R6, c[0x0][0x491] ;  /* 0x00012440ff067b82 */ /* 0x000e240000000000 */
[----:B012345:R-:W-:Y:S01]  /*7b80*/  DSETP.MAX.AND P1, P2, R2, R18, PT ;  /* 0x000000120200722a */ /* 0x03ffe20003a2f000 */
        /* <DEDUP_REMOVED lines=19> */
.L_x_10676:
[----:B------:R-:W0:Y:S02]  /*7cc0*/  F2I.S64.F64.TRUNC R4, R4 ;  /* 0x0000000400047311 */ /* 0x000e24000030d900 */
[----:B0-----:R-:W-:-:S05]  /*7cd0*/  IMAD.MOV.U32 R3, RZ, RZ, R4 ;  /* 0x000000ffff037224 */ /* 0x001fca00078e0004 */
[----:B------:R0:W-:Y:S01]  /*7ce0*/  STG.E.U8 desc[UR36][R16.64], R3 ;  /* 0x0000000310007986 */ /* 0x0001e2000c101124 */
[----:B------:R-:W-:Y:S05]  /*7cf0*/  BRA `(.L_x_10678) ;  /* 0x0000000c00f87947 */ /* 0x000fea0003800000 */
.L_x_10675:
        /* <DEDUP_REMOVED lines=9> */
.L_x_10680:
[----:B------:R-:W0:Y:S02]  /*7d90*/  F2I.F64.TRUNC R5, R4 ;  /* 0x0000000400057311 */ /* 0x000e24000030d100 */
[----:B0-----:R3:W-:Y:S01]  /*7da0*/  STG.E desc[UR36][R16.64], R5 ;  /* 0x0000000510007986 */ /* 0x0017e2000c101924 */
[----:B------:R-:W-:Y:S05]  /*7db0*/  BRA `(.L_x_10678) ;  /* 0x0000000c00c87947 */ /* 0x000fea0003800000 */
.L_x_10679:
[----:B------:R-:W0:Y:S02]  /*7dc0*/  F2I.F64.TRUNC R5, R4 ;  /* 0x0000000400057311 */ /* 0x000e24000030d100 */
[----:B0-----:R2:W-:Y:S01]  /*7dd0*/  STG.E.U16 desc[UR36][R16.64], R5 ;  /* 0x0000000510007986 */ /* 0x0015e2000c101524 */
[----:B------:R-:W-:Y:S05]  /*7de0*/  BRA `(.L_x_10678) ;  /* 0x0000000c00bc7947 */ /* 0x000fea0003800000 */
.L_x_10674:
        /* <DEDUP_REMOVED lines=13> */
.L_x_10682:
        /* <DEDUP_REMOVED lines=8> */
.L_x_10681:
        /* <DEDUP_REMOVED lines=14> */
.L_x_10684:
        /* <DEDUP_REMOVED lines=9> */
.L_x_10683:
[----:B------:R0:W-:Y:S01]  /*80b0*/  STG.E.64 desc[UR36][R16.64], R4 ;  /* 0x0000000410007986 */ /* 0x0001e2000c101b24 */
[----:B------:R-:W-:Y:S05]  /*80c0*/  BRA `(.L_x_10678) ;  /* 0x0000000c00047947 */ /* 0x000fea0003800000 */
.L_x_10673:
        /* <DEDUP_REMOVED lines=12> */
.L_x_10687:
[----:B------:R-:W-:-:S05]  /*8190*/  CS2R R6, SRZ ;  /* 0x0000000000067805 */ /* 0x000fca000001ff00 */
[----:B------:R0:W-:Y:S01]  /*81a0*/  STG.E.128 desc[UR36][R16.64], R4 ;  /* 0x0000000410007986 */ /* 0x0001e2000c101d24 */
[----:B------:R-:W-:Y:S05]  /*81b0*/  BRA `(.L_x_10678) ;  /* 0x0000000800c87947 */ /* 0x000fea0003800000 */
.L_x_10686:
        /* <DEDUP_REMOVED lines=25> */
.L_x_10691:
[----:B------:R-:W-:Y:S05]  /*8350*/  BSYNC B0 ;  /* 0x0000000000007941 */ /* 0x000fea0003800000 */
.L_x_10690:
[----:B------:R-:W-:-:S05]  /*8360*/  LOP3.LUT R3, R0, R3, RZ, 0xfc, !PT ;  /* 0x0000000300037212 */ /* 0x000fca00078efcff */
[----:B------:R0:W-:Y:S01]  /*8370*/  STG.E.U8 desc[UR36][R16.64], R3 ;  /* 0x0000000310007986 */ /* 0x0001e2000c101124 */
[----:B------:R-:W-:Y:S05]  /*8380*/  BRA `(.L_x_10678) ;  /* 0x0000000800547947 */ /* 0x000fea0003800000 */
.L_x_10689:
        /* <DEDUP_REMOVED lines=17> */
.L_x_10693:
[----:B------:R-:W-:Y:S01]  /*84a0*/  IMAD.MOV.U32 R0, RZ, RZ, 0x7f ;  /* 0x0000007fff007424 */ /* 0x000fe200078e00ff */
[----:B------:R-:W-:-:S04]  /*84b0*/  ISETP.GT.U32.AND P0, PT, R2, 0x7f800000, PT ;  /* 0x7f8000000200780c */ /* 0x000fc80003f04070 */
[----:B------:R-:W-:-:S09]  /*84c0*/  SEL R0, R0, 0x7c, P0 ;  /* 0x0000007c00007807 */ /* 0x000fd20000000000 */
.L_x_10694:
[----:B------:R-:W-:Y:S05]  /*84d0*/  BSYNC B0 ;  /* 0x0000000000007941 */ /* 0x000fea0003800000 */
.L_x_10692:
[----:B------:R-:W-:-:S04]  /*84e0*/  LOP3.LUT R2, R3, 0x80000000, RZ, 0xc0, !PT ;  /* 0x8000000003027812 */ /* 0x000fc800078ec0ff */
[----:B------:R-:W-:-:S04]  /*84f0*/  SHF.R.U32.HI R3, RZ, 0x18, R2 ;  /* 0x00000018ff037819 */ /* 0x000fc80000011602 */
[----:B------:R-:W-:-:S05]  /*8500*/  LOP3.LUT R3, R0, R3, RZ, 0xfc, !PT ;  /* 0x0000000300037212 */ /* 0x000fca00078efcff */
[----:B------:R0:W-:Y:S01]  /*8510*/  STG.E.U8 desc[UR36][R16.64], R3 ;  /* 0x0000000310007986 */ /* 0x0001e2000c101124 */
[----:B------:R-:W-:Y:S05]  /*8520*/  BRA `(.L_x_10678) ;  /* 0x0000000400ec7947 */ /* 0x000fea0003800000 */
.L_x_10688:
        /* <DEDUP_REMOVED lines=8> */
.L_x_10685:
        /* <DEDUP_REMOVED lines=11> */
.L_x_10697:
        /* <DEDUP_REMOVED lines=21> */
.L_x_10700:
[----:B------:R-:W-:-:S04]  /*87b0*/  LOP3.LUT R2, R3, 0x80000000, RZ, 0xc0, !PT ;  /* 0x8000000003027812 */ /* 0x000fc800078ec0ff */
[----:B------:R-:W-:-:S04]  /*87c0*/  SHF.R.U32.HI R3, RZ, 0x18, R2 ;  /* 0x00000018ff037819 */ /* 0x000fc80000011602 */
[----:B------:R-:W-:-:S04]  /*87d0*/  LOP3.LUT R0, R0, R3, RZ, 0xfc, !PT ;  /* 0x0000000300007212 */ /* 0x000fc800078efcff */
[----:B------:R-:W-:-:S07]  /*87e0*/  PRMT R8, R0, 0x7610, R8 ;  /* 0x0000761000087816 */ /* 0x000fce0000000008 */
.L_x_10699:
[----:B------:R-:W-:Y:S05]  /*87f0*/  BSYNC B0 ;  /* 0x0000000000007941 */ /* 0x000fea0003800000 */
.L_x_10698:
[----:B------:R0:W-:Y:S01]  /*8800*/  STG.E.U8 desc[UR36][R16.64], R8 ;  /* 0x0000000810007986 */ /* 0x0001e2000c101124 */
[----:B------:R-:W-:Y:S05]  /*8810*/  BRA `(.L_x_10678) ;  /* 0x0000000400307947 */ /* 0x000fea0003800000 */
.L_x_10696:
        /* <DEDUP_REMOVED lines=21> */
.L_x_10703:
[----:B------:R-:W-:-:S04]  /*8970*/  LOP3.LUT R2, R3, 0x80000000, RZ, 0xc0, !PT ;  /* 0x8000000003027812 */ /* 0x000fc800078ec0ff */
[----:B------:R-:W-:-:S04]  /*8980*/  SHF.R.U32.HI R3, RZ, 0x18, R2 ;  /* 0x00000018ff037819 */ /* 0x000fc80000011602 */
[----:B------:R-:W-:-:S04]  /*8990*/  LOP3.LUT R0, R0, R3, RZ, 0xfc, !PT ;  /* 0x0000000300007212 */ /* 0x000fc800078efcff */
[----:B------:R-:W-:-:S07]  /*89a0*/  PRMT R8, R0, 0x7610, R8 ;  /* 0x0000761000087816 */ /* 0x000fce0000000008 */
.L_x_10702:
[----:B------:R-:W-:Y:S05]  /*89b0*/  BSYNC B0 ;  /* 0x0000000000007941 */ /* 0x000fea0003800000 */
.L_x_10701:
[----:B------:R0:W-:Y:S01]  /*89c0*/  STG.E.U8 desc[UR36][R16.64], R8 ;  /* 0x0000000810007986 */ /* 0x0001e2000c101124 */
[----:B------:R-:W-:Y:S05]  /*89d0*/  BRA `(.L_x_10678) ;  /* 0x0000000000c07947 */ /* 0x000fea0003800000 */
.L_x_10695:
        /* <DEDUP_REMOVED lines=26> */
.L_x_10677:
        /* <DEDUP_REMOVED lines=16> */
.L_x_10706:
[----:B------:R-:W-:Y:S05]  /*8c80*/  BRA `(.L_x_10678) ;  /* 0x0000000000147947 */ /* 0x000fea0003800000 */
.L_x_10705:
[----:B------:R-:W0:Y:S02]  /*8c90*/  F2I.U64.F64.TRUNC R4, R4 ;  /* 0x0000000400047311 */ /* 0x000e24000030d800 */
[----:B0-----:R0:W-:Y:S01]  /*8ca0*/  STG.E.64 desc[UR36][R16.64], R4 ;  /* 0x0000000410007986 */ /* 0x0011e2000c101b24 */
[----:B------:R-:W-:Y:S05]  /*8cb0*/  BRA `(.L_x_10678) ;  /* 0x0000000000087947 */ /* 0x000fea0003800000 */
.L_x_10704:
[----:B------:R-:W0:Y:S02]  /*8cc0*/  F2I.U32.F64.TRUNC R5, R4 ;  /* 0x0000000400057311 */ /* 0x000e24000030d000 */
[----:B0-----:R0:W-:Y:S02]  /*8cd0*/  STG.E desc[UR36][R16.64], R5 ;  /* 0x0000000510007986 */ /* 0x0011e4000c101924 */
.L_x_10678:
[----:B------:R-:W-:-:S07]  /*8ce0*/  VIADD R23, R23, 0x80 ;  /* 0x0000008017177836 */ /* 0x000fce0000000000 */
.L_x_10605:
[----:B------:R-:W-:Y:S05]  /*8cf0*/  BSYNC B6 ;  /* 0x0000000000067941 */ /* 0x000fea0003800000 */
.L_x_10604:
        /* <DEDUP_REMOVED lines=358> */
.L_x_10709:
        /* <DEDUP_REMOVED lines=21> */
.L_x_10713:
[----:B------:R-:W2:Y:S02]  /*a4b0*/  LDG.E.U8 R2, desc[UR36][R2.64] ;  /* 0x0000002402027981 */ /* 0x000ea4000c1e1100 */
[----:B--2---:R0:W1:Y:S01]  /*a4c0*/  I2F.F64.U16 R18, R2 ;  /* 0x0000000200127312 */ /* 0x0040620000101800 */
[----:B------:R-:W-:Y:S05]  /*a4d0*/  BRA `(.L_x_10715) ;  /* 0x0000000c00707947 */ /* 0x000fea0003800000 */
.L_x_10712:
        /* <DEDUP_REMOVED lines=9> */
.L_x_10717:
[----:B------:R-:W2:Y:S02]  /*a570*/  LDG.E R2, desc[UR36][R2.64] ;  /* 0x0000002402027981 */ /* 0x000ea4000c1e1900 */
[----:B--2---:R0:W1:Y:S01]  /*a580*/  I2F.F64 R18, R2 ;  /* 0x0000000200127312 */ /* 0x0040620000201c00 */
[----:B------:R-:W-:Y:S05]  /*a590*/  BRA `(.L_x_10715) ;  /* 0x0000000c00407947 */ /* 0x000fea0003800000 */
.L_x_10716:
[----:B------:R-:W2:Y:S02]  /*a5a0*/  LDG.E.U16 R2, desc[UR36][R2.64] ;  /* 0x0000002402027981 */ /* 0x000ea4000c1e1500 */
[----:B--2---:R0:W1:Y:S01]  /*a5b0*/  I2F.F64.S16 R18, R2 ;  /* 0x0000000200127312 */ /* 0x0040620000101c00 */
[----:B------:R-:W-:Y:S05]  /*a5c0*/  BRA `(.L_x_10715) ;  /* 0x0000000c00347947 */ /* 0x000fea0003800000 */
.L_x_10711:
        /* <DEDUP_REMOVED lines=10> */
.L_x_10719:
[----:B------:R-:W2:Y:S02]  /*a670*/  LDG.E.U16 R0, desc[UR36][R2.64] ;  /* 0x0000002402007981 */ /* 0x000ea4000c1e1500 */
[----:B--2---:R-:W-:-:S05]  /*a680*/  HADD2.F32 R0, -RZ, R0.H0_H0 ;  /* 0x20000000ff007230 */ /* 0x004fca0000004100 */
[----:B------:R-:W-:-:S04]  /*a690*/  FMUL.FTZ R0, R0, 1 ;  /* 0x3f80000000007820 */ /* 0x000fc80000410000 */
[----:B------:R1:W2:Y:S01]  /*a6a0*/  F2F.F64.F32 R18, R0 ;  /* 0x0000000000127310 */ /* 0x0002a20000201800 */
[----:B------:R-:W-:Y:S05]  /*a6b0*/  BRA `(.L_x_10715) ;  /* 0x0000000800f87947 */ /* 0x000fea0003800000 */
.L_x_10718:
        /* <DEDUP_REMOVED lines=10> */
.L_x_10721:
[----:B------:R-:W2:Y:S02]  /*a760*/  LDG.E.U16 R2, desc[UR36][R2.64] ;  /* 0x0000002402027981 */ /* 0x000ea4000c1e1500 */
[----:B--2---:R-:W-:-:S05]  /*a770*/  HADD2.F32 R0, -RZ, R2.H0_H0 ;  /* 0x20000002ff007230 */ /* 0x004fca0000004100 */
[----:B------:R-:W-:-:S04]  /*a780*/  FMUL.FTZ R0, R0, 1 ;  /* 0x3f80000000007820 */ /* 0x000fc80000410000 */
[----:B------:R0:W1:Y:S01]  /*a790*/  F2F.F64.F32 R18, R0 ;  /* 0x0000000000127310 */ /* 0x0000620000201800 */
[----:B------:R-:W-:Y:S05]  /*a7a0*/  BRA `(.L_x_10715) ;  /* 0x0000000800bc7947 */ /* 0x000fea0003800000 */
.L_x_10720:
[----:B------:R3:W5:Y:S01]  /*a7b0*/  LDG.E.64 R18, desc[UR36][R2.64] ;  /* 0x0000002402127981 */ /* 0x000762000c1e1b00 */
[----:B------:R-:W-:Y:S05]  /*a7c0*/  BRA `(.L_x_10715) ;  /* 0x0000000800b47947 */ /* 0x000fea0003800000 */
.L_x_10710:
        /* <DEDUP_REMOVED lines=13> */
.L_x_10724:
[----:B------:R0:W5:Y:S01]  /*a8a0*/  LDG.E.64 R18, desc[UR36][R2.64] ;  /* 0x0000002402127981 */ /* 0x000162000c1e1b00 */
[----:B------:R-:W-:Y:S05]  /*a8b0*/  BRA `(.L_x_10715) ;  /* 0x0000000800787947 */ /* 0x000fea0003800000 */
.L_x_10723:
        /* <DEDUP_REMOVED lines=28> */
.L_x_10726:
        /* <DEDUP_REMOVED lines=15> */
.L_x_10725:
[----:B------:R-:W2:Y:S02]  /*ab70*/  LDG.E.U16 R0, desc[UR36][R2.64] ;  /* 0x0000002402007981 */ /* 0x000ea4000c1e1500 */
[----:B--2---:R-:W-:-:S04]  /*ab80*/  IMAD.U32 R0, R0, 0x10000, RZ ;  /* 0x0001000000007824 */ /* 0x004fc800078e00ff */
[----:B------:R-:W-:-:S04]  /*ab90*/  FMUL.FTZ R0, R0, 1 ;  /* 0x3f80000000007820 */ /* 0x000fc80000410000 */
[----:B------:R0:W1:Y:S01]  /*aba0*/  F2F.F64.F32 R18, R0 ;  /* 0x0000000000127310 */ /* 0x0000620000201800 */
[----:B------:R-:W-:Y:S05]  /*abb0*/  BRA `(.L_x_10715) ;  /* 0x0000000400b87947 */ /* 0x000fea0003800000 */
.L_x_10722:
        /* <DEDUP_REMOVED lines=11> */
.L_x_10729:
        /* <DEDUP_REMOVED lines=21> */
.L_x_10733:
[----:B------:R-:W-:Y:S05]  /*adc0*/  BSYNC B1 ;  /* 0x0000000000017941 */ /* 0x000fea0003800000 */
.L_x_10732:
[----:B------:R-:W-:Y:S01]  /*add0*/  LEA R3, R0, 0x3b800000, 0x17 ;  /* 0x3b80000000037811 */ /* 0x000fe200078eb8ff */
[----:B------:R-:W-:-:S05]  /*ade0*/  IMAD.SHL.U32 R0, R2, 0x100000, RZ ;  /* 0x0010000002007824 */ /* 0x000fca00078e00ff */
[----:B------:R-:W-:-:S07]  /*adf0*/  LOP3.LUT R0, R3, R0, R4, 0xfe, !PT ;  /* 0x0000000003007212 */ /* 0x000fce00078efe04 */
.L_x_10731:
[----:B------:R-:W-:Y:S05]  /*ae00*/  BSYNC B0 ;  /* 0x0000000000007941 */ /* 0x000fea0003800000 */
.L_x_10730:
[----:B------:R-:W-:-:S04]  /*ae10*/  FMUL.FTZ R0, R0, 1 ;  /* 0x3f80000000007820 */ /* 0x000fc80000410000 */
[----:B------:R0:W1:Y:S01]  /*ae20*/  F2F.F64.F32 R18, R0 ;  /* 0x0000000000127310 */ /* 0x0000620000201800 */
[----:B------:R-:W-:Y:S05]  /*ae30*/  BRA `(.L_x_10715) ;  /* 0x0000000400187947 */ /* 0x000fea0003800000 */
.L_x_10728:
        /* <DEDUP_REMOVED lines=21> */
.L_x_10737:
[----:B------:R-:W-:Y:S05]  /*af90*/  BSYNC B1 ;  /* 0x0000000000017941 */ /* 0x000fea0003800000 */
.L_x_10736:
[----:B------:R-:W-:Y:S01]  /*afa0*/  LEA R3, R0, 0x37800000, 0x17 ;  /* 0x3780000000037811 */ /* 0x000fe200078eb8ff */
[----:B------:R-:W-:-:S05]  /*afb0*/  IMAD.SHL.U32 R0, R2, 0x200000, RZ ;  /* 0x0020000002007824 */ /* 0x000fca00078e00ff */
[----:B------:R-:W-:-:S07]  /*afc0*/  LOP3.LUT R0, R3, R0, R4, 0xfe, !PT ;  /* 0x0000000003007212 */ /* 0x000fce00078efe04 */
.L_x_10735:
[----:B------:R-:W-:Y:S05]  /*afd0*/  BSYNC B0 ;  /* 0x0000000000007941 */ /* 0x000fea0003800000 */
.L_x_10734:
[----:B------:R-:W-:-:S04]  /*afe0*/  FMUL.FTZ R0, R0, 1 ;  /* 0x3f80000000007820 */ /* 0x000fc80000410000 */
[----:B------:R0:W1:Y:S01]  /*aff0*/  F2F.F64.F32 R18, R0 ;  /* 0x0000000000127310 */ /* 0x0000620000201800 */
[----:B------:R-:W-:Y:S05]  /*b000*/  BRA `(.L_x_10715) ;  /* 0x0000000000a47947 */ /* 0x000fea0003800000 */
.L_x_10727:
        /* <DEDUP_REMOVED lines=14> */
.L_x_10741:
[----:B------:R-:W-:Y:S05]  /*b0f0*/  BSYNC B0 ;  /* 0x0000000000007941 */ /* 0x000fea0003800000 */
.L_x_10740:
[----:B------:R-:W-:-:S04]  /*b100*/  FMUL.FTZ R0, R0, 1 ;  /* 0x3f80000000007820 */ /* 0x000fc80000410000 */
[----:B------:R0:W1:Y:S01]  /*b110*/  F2F.F64.F32 R18, R0 ;  /* 0x0000000000127310 */ /* 0x0000620000201800 */
[----:B------:R-:W-:Y:S05]  /*b120*/  BRA `(.L_x_10715) ;  /* 0x00000000005c7947 */ /* 0x000fea0003800000 */
.L_x_10714:
        /* <DEDUP_REMOVED lines=16> */
.L_x_10742:
[----:B------:R-:W-:Y:S01]  /*b230*/  CS2R R18, SRZ ;  /* 0x0000000000127805 */ /* 0x000fe2000001ff00 */
[----:B------:R-:W-:Y:S06]  /*b240*/  BRA `(.L_x_10715) ;  /* 0x0000000000147947 */ /* 0x000fec0003800000 */
.L_x_10739:
[----:B------:R-:W2:Y:S02]  /*b250*/  LDG.E.64 R18, desc[UR36][R2.64] ;  /* 0x0000002402127981 */ /* 0x000ea4000c1e1b00 */
[----:B--2---:R-:W0:Y:S01]  /*b260*/  I2F.F64.U64 R18, R18 ;  /* 0x0000001200127312 */ /* 0x004e220000301800 */
[----:B------:R-:W-:Y:S05]  /*b270*/  BRA `(.L_x_10715) ;  /* 0x0000000000087947 */ /* 0x000fea0003800000 */
.L_x_10738:
[----:B------:R-:W2:Y:S02]  /*b280*/  LDG.E R2, desc[UR36][R2.64] ;  /* 0x0000002402027981 */ /* 0x000ea4000c1e1900 */
[----:B--2---:R0:W1:Y:S02]  /*b290*/  I2F.F64.U32 R18, R2 ;  /* 0x0000000200127312 */ /* 0x0040640000201800 */
.L_x_10715:
        /* <DEDUP_REMOVED lines=18> */
.L_x_10746:
[----:B------:R-:W3:Y:S02]  /*b3c0*/  LDG.E.U8 R2, desc[UR36][R4.64] ;  /* 0x0000002404027981 */ /* 0x000ee4000c1e1100 */
[----:B---3--:R-:W0:Y:S01]  /*b3d0*/  I2F.F64.U16 R2, R2 ;  /* 0x0000000200027312 */ /* 0x008e220000101800 */
[----:B------:R-:W-:Y:S05]  /*b3e0*/  BRA `(.L_x_10748) ;  /* 0x0000000c00707947 */ /* 0x000fea0003800000 */
.L_x_10745:
        /* <DEDUP_REMOVED lines=9> */
.L_x_10750:
[----:B------:R-:W3:Y:S02]  /*b480*/  LDG.E R2, desc[UR36][R4.64] ;  /* 0x0000002404027981 */ /* 0x000ee4000c1e1900 */
[----:B---3--:R-:W0:Y:S01]  /*b490*/  I2F.F64 R2, R2 ;  /* 0x0000000200027312 */ /* 0x008e220000201c00 */
[----:B------:R-:W-:Y:S05]  /*b4a0*/  BRA `(.L_x_10748) ;  /* 0x0000000c00407947 */ /* 0x000fea0003800000 */
.L_x_10749:
[----:B------:R-:W3:Y:S02]  /*b4b0*/  LDG.E.U16 R2, desc[UR36][R4.64] ;  /* 0x0000002404027981 */ /* 0x000ee4000c1e1500 */
[----:B---3--:R-:W0:Y:S01]  /*b4c0*/  I2F.F64.S16 R2, R2 ;  /* 0x0000000200027312 */ /* 0x008e220000101c00 */
[----:B------:R-:W-:Y:S05]  /*b4d0*/  BRA `(.L_x_10748) ;  /* 0x0000000c00347947 */ /* 0x000fea0003800000 */
.L_x_10744:
        /* <DEDUP_REMOVED lines=10> */
.L_x_10752:
[----:B------:R-:W3:Y:S02]  /*b580*/  LDG.E.U16 R0, desc[UR36][R4.64] ;  /* 0x0000002404007981 */ /* 0x000ee4000c1e1500 */
[----:B---3--:R-:W-:-:S05]  /*b590*/  HADD2.F32 R0, -RZ, R0.H0_H0 ;  /* 0x20000000ff007230 */ /* 0x008fca0000004100 */
[----:B------:R-:W-:-:S04]  /*b5a0*/  FMUL.FTZ R0, R0, 1 ;  /* 0x3f80000000007820 */ /* 0x000fc80000410000 */
[----:B------:R0:W1:Y:S01]  /*b5b0*/  F2F.F64.F32 R2, R0 ;  /* 0x0000000000027310 */ /* 0x0000620000201800 */
[----:B------:R-:W-:Y:S05]  /*b5c0*/  BRA `(.L_x_10748) ;  /* 0x0000000800f87947 */ /* 0x000fea0003800000 */
.L_x_10751:
        /* <DEDUP_REMOVED lines=10> */
.L_x_10754:
[----:B------:R-:W3:Y:S02]  /*b670*/  LDG.E.U16 R4, desc[UR36][R4.64] ;  /* 0x0000002404047981 */ /* 0x000ee4000c1e1500 */
[----:B---3--:R-:W-:-:S05]  /*b680*/  HADD2.F32 R0, -RZ, R4.H0_H0 ;  /* 0x20000004ff007230 */ /* 0x008fca0000004100 */
[----:B------:R-:W-:-:S04]  /*b690*/  FMUL.FTZ R0, R0, 1 ;  /* 0x3f80000000007820 */ /* 0x000fc80000410000 */
[----:B------:R0:W1:Y:S01]  /*b6a0*/  F2F.F64.F32 R2, R0 ;  /* 0x0000000000027310 */ /* 0x0000620000201800 */
[----:B------:R-:W-:Y:S05]  /*b6b0*/  BRA `(.L_x_10748) ;  /* 0x0000000800bc7947 */ /* 0x000fea0003800000 */
.L_x_10753:
[----:B------:R0:W5:Y:S01]  /*b6c0*/  LDG.E.64 R2, desc[UR36][R4.64] ;  /* 0x0000002404027981 */ /* 0x000162000c1e1b00 */
[----:B------:R-:W-:Y:S05]  /*b6d0*/  BRA `(.L_x_10748) ;  /* 0x0000000800b47947 */ /* 0x000fea0003800000 */
.L_x_10743:
        /* <DEDUP_REMOVED lines=13> */
.L_x_10757:
[----:B------:R0:W5:Y:S01]  /*b7b0*/  LDG.E.64 R2, desc[UR36][R4.64] ;  /* 0x0000002404027981 */ /* 0x000162000c1e1b00 */
[----:B------:R-:W-:Y:S05]  /*b7c0*/  BRA `(.L_x_10748) ;  /* 0x0000000800787947 */ /* 0x000fea0003800000 */
.L_x_10756:
        /* <DEDUP_REMOVED lines=28> */
.L_x_10759:
        /* <DEDUP_REMOVED lines=15> */
.L_x_10758:
[----:B------:R-:W3:Y:S02]  /*ba80*/  LDG.E.U16 R0, desc[UR36][R4.64] ;  /* 0x0000002404007981 */ /* 0x000ee4000c1e1500 */
[----:B---3--:R-:W-:-:S04]  /*ba90*/  IMAD.U32 R0, R0, 0x10000, RZ ;  /* 0x0001000000007824 */ /* 0x008fc800078e00ff */
[----:B------:R-:W-:-:S04]  /*baa0*/  FMUL.FTZ R0, R0, 1 ;  /* 0x3f80000000007820 */ /* 0x000fc80000410000 */
[----:B------:R0:W1:Y:S01]  /*bab0*/  F2F.F64.F32 R2, R0 ;  /* 0x0000000000027310 */ /* 0x0000620000201800 */
[----:B------:R-:W-:Y:S05]  /*bac0*/  BRA `(.L_x_10748) ;  /* 0x0000000400b87947 */ /* 0x000fea0003800000 */
.L_x_10755:
        /* <DEDUP_REMOVED lines=11> */
.L_x_10762:
        /* <DEDUP_REMOVED lines=21> */
.L_x_10766:
[----:B------:R-:W-:Y:S05]  /*bcd0*/  BSYNC B1 ;  /* 0x0000000000017941 */ /* 0x000fea0003800000 */
.L_x_10765:
[----:B------:R-:W-:Y:S01]  /*bce0*/  LEA R3, R0, 0x3b800000, 0x17 ;  /* 0x3b80000000037811 */ /* 0x000fe200078eb8ff */
[----:B------:R-:W-:-:S05]  /*bcf0*/  IMAD.SHL.U32 R0, R2, 0x100000, RZ ;  /* 0x0010000002007824 */ /* 0x000fca00078e00ff */
[----:B------:R-:W-:-:S07]  /*bd00*/  LOP3.LUT R0, R3, R0, R4, 0xfe, !PT ;  /* 0x0000000003007212 */ /* 0x000fce00078efe04 */
.L_x_10764:
[----:B------:R-:W-:Y:S05]  /*bd10*/  BSYNC B0 ;  /* 0x0000000000007941 */ /* 0x000fea0003800000 */
.L_x_10763:
[----:B------:R-:W-:-:S04]  /*bd20*/  FMUL.FTZ R0, R0, 1 ;  /* 0x3f80000000007820 */ /* 0x000fc80000410000 */
[----:B------:R0:W1:Y:S01]  /*bd30*/  F2F.F64.F32 R2, R0 ;  /* 0x0000000000027310 */ /* 0x0000620000201800 */
[----:B------:R-:W-:Y:S05]  /*bd40*/  BRA `(.L_x_10748) ;  /* 0x0000000400187947 */ /* 0x000fea0003800000 */
.L_x_10761:
        /* <DEDUP_REMOVED lines=21> */
.L_x_10770:
[----:B------:R-:W-:Y:S05]  /*bea0*/  BSYNC B1 ;  /* 0x0000000000017941 */ /* 0x000fea0003800000 */
.L_x_10769:
[----:B------:R-:W-:Y:S01]  /*beb0*/  LEA R3, R0, 0x37800000, 0x17 ;  /* 0x3780000000037811 */ /* 0x000fe200078eb8ff */
[----:B------:R-:W-:-:S05]  /*bec0*/  IMAD.SHL.U32 R0, R2, 0x200000, RZ ;  /* 0x0020000002007824 */ /* 0x000fca00078e00ff */
[----:B------:R-:W-:-:S07]  /*bed0*/  LOP3.LUT R0, R3, R0, R4, 0xfe, !PT ;  /* 0x0000000003007212 */ /* 0x000fce00078efe04 */
.L_x_10768:
[----:B------:R-:W-:Y:S05]  /*bee0*/  BSYNC B0 ;  /* 0x0000000000007941 */ /* 0x000fea0003800000 */
.L_x_10767:
[----:B------:R-:W-:-:S04]  /*bef0*/  FMUL.FTZ R0, R0, 1 ;  /* 0x3f80000000007820 */ /* 0x000fc80000410000 */
[----:B------:R0:W1:Y:S01]  /*bf00*/  F2F.F64.F32 R2, R0 ;  /* 0x0000000000027310 */ /* 0x0000620000201800 */
[----:B------:R-:W-:Y:S05]  /*bf10*/  BRA `(.L_x_10748) ;  /* 0x0000000000a47947 */ /* 0x000fea0003800000 */
.L_x_10760:
        /* <DEDUP_REMOVED lines=14> */
.L_x_10774:
[----:B------:R-:W-:Y:S05]  /*c000*/  BSYNC B0 ;  /* 0x0000000000007941 */ /* 0x000fea0003800000 */
.L_x_10773:
[----:B------:R-:W-:-:S04]  /*c010*/  FMUL.FTZ R0, R0, 1 ;  /* 0x3f80000000007820 */ /* 0x000fc80000410000 */
[----:B------:R0:W1:Y:S01]  /*c020*/  F2F.F64.F32 R2, R0 ;  /* 0x0000000000027310 */ /* 0x0000620000201800 */
[----:B------:R-:W-:Y:S05]  /*c030*/  BRA `(.L_x_10748) ;  /* 0x00000000005c7947 */ /* 0x000fea0003800000 */
.L_x_10747:
        /* <DEDUP_REMOVED lines=16> */
.L_x_10775:
[----:B------:R-:W-:Y:S01]  /*c140*/  CS2R R2, SRZ ;  /* 0x0000000000027805 */ /* 0x000fe2000001ff00 */
[----:B------:R-:W-:Y:S06]  /*c150*/  BRA `(.L_x_10748) ;  /* 0x0000000000147947 */ /* 0x000fec0003800000 */
.L_x_10772:
[----:B------:R-:W3:Y:S02]  /*c160*/  LDG.E.64 R2, desc[UR36][R4.64] ;  /* 0x0000002404027981 */ /* 0x000ee4000c1e1b00 */
[----:B---3--:R-:W0:Y:S01]  /*c170*/  I2F.F64.U64 R2, R2 ;  /* 0x0000000200027312 */ /* 0x008e220000301800 */
[----:B------:R-:W-:Y:S05]  /*c180*/  BRA `(.L_x_10748) ;  /* 0x0000000000087947 */ /* 0x000fea0003800000 */
.L_x_10771:
[----:B------:R-:W3:Y:S02]  /*c190*/  LDG.E R2, desc[UR36][R4.64] ;  /* 0x0000002404027981 */ /* 0x000ee4000c1e1900 */
[----:B---3--:R-:W0:Y:S02]  /*c1a0*/  I2F.F64.U32 R2, R2 ;  /* 0x0000000200027312 */ /* 0x008e240000201800 */
.L_x_10748:
        /* <DEDUP_REMOVED lines=21> */
.L_x_10779:
[----:B------:R-:W0:Y:S02]  /*c300*/  F2I.S64.F64.TRUNC R4, R4 ;  /* 0x0000000400047311 */ /* 0x000e24000030d900 */
[----:B0-----:R-:W-:-:S05]  /*c310*/  MOV R3, R4 ;  /* 0x0000000400037202 */ /* 0x001fca0000000f00 */
[----:B------:R0:W-:Y:S01]  /*c320*/  STG.E.U8 desc[UR36][R16.64], R3 ;  /* 0x0000000310007986 */ /* 0x0001e2000c101124 */
[----:B------:R-:W-:Y:S05]  /*c330*/  BRA `(.L_x_10781) ;  /* 0x0000000c00f87947 */ /* 0x000fea0003800000 */
.L_x_10778:
        /* <DEDUP_REMOVED lines=9> */
.L_x_10783:
[----:B------:R-:W0:Y:S02]  /*c3d0*/  F2I.F64.TRUNC R5, R4 ;  /* 0x0000000400057311 */ /* 0x000e24000030d100 */
[----:B0-----:R0:W-:Y:S01]  /*c3e0*/  STG.E desc[UR36][R16.64], R5 ;  /* 0x0000000510007986 */ /* 0x0011e2000c101924 */
[----:B------:R-:W-:Y:S05]  /*c3f0*/  BRA `(.L_x_10781) ;  /* 0x0000000c00c87947 */ /* 0x000fea0003800000 */
.L_x_10782:
[----:B------:R-:W0:Y:S02]  /*c400*/  F2I.F64.TRUNC R5, R4 ;  /* 0x0000000400057311 */ /* 0x000e24000030d100 */
[----:B0-----:R0:W-:Y:S01]  /*c410*/  STG.E.U16 desc[UR36][R16.64], R5 ;  /* 0x0000000510007986 */ /* 0x0011e2000c101524 */
[----:B------:R-:W-:Y:S05]  /*c420*/  BRA `(.L_x_10781) ;  /* 0x0000000c00bc7947 */ /* 0x000fea0003800000 */
.L_x_10777:
        /* <DEDUP_REMOVED lines=13> */
.L_x_10785:
        /* <DEDUP_REMOVED lines=8> */
.L_x_10784:
        /* <DEDUP_REMOVED lines=14> */
.L_x_10787:
        /* <DEDUP_REMOVED lines=9> */
.L_x_10786:
[----:B------:R0:W-:Y:S01]  /*c6f0*/  STG.E.64 desc[UR36][R16.64], R4 ;  /* 0x0000000410007986 */ /* 0x0001e2000c101b24 */
[----:B------:R-:W-:Y:S05]  /*c700*/  BRA `(.L_x_10781) ;  /* 0x0000000c00047947 */ /* 0x000fea0003800000 */
.L_x_10776:
        /* <DEDUP_REMOVED lines=12> */
.L_x_10790:
[----:B------:R-:W-:-:S05]  /*c7d0*/  CS2R R6, SRZ ;  /* 0x0000000000067805 */ /* 0x000fca000001ff00 */
[----:B------:R0:W-:Y:S01]  /*c7e0*/  STG.E.128 desc[UR36][R16.64], R4 ;  /* 0x0000000410007986 */ /* 0x0001e2000c101d24 */
[----:B------:R-:W-:Y:S05]  /*c7f0*/  BRA `(.L_x_10781) ;  /* 0x0000000800c87947 */ /* 0x000fea0003800000 */
.L_x_10789:
        /* <DEDUP_REMOVED lines=25> */
.L_x_10794:
[----:B------:R-:W-:Y:S05]  /*c990*/  BSYNC B0 ;  /* 0x0000000000007941 */ /* 0x000fea0003800000 */
.L_x_10793:
[----:B------:R-:W-:-:S05]  /*c9a0*/  LOP3.LUT R3, R0, R3, RZ, 0xfc, !PT ;  /* 0x0000000300037212 */ /* 0x000fca00078efcff */
[----:B------:R0:W-:Y:S01]  /*c9b0*/  STG.E.U8 desc[UR36][R16.64], R3 ;  /* 0x0000000310007986 */ /* 0x0001e2000c101124 */
[----:B------:R-:W-:Y:S05]  /*c9c0*/  BRA `(.L_x_10781) ;  /* 0x0000000800547947 */ /* 0x000fea0003800000 */
.L_x_10792:
        /* <DEDUP_REMOVED lines=17> */
.L_x_10796:
[----:B------:R-:W-:Y:S01]  /*cae0*/  IMAD.MOV.U32 R0, RZ, RZ, 0x7f ;  /* 0x0000007fff007424 */ /* 0x000fe200078e00ff */
[----:B------:R-:W-:-:S04]  /*caf0*/  ISETP.GT.U32.AND P0, PT, R2, 0x7f800000, PT ;  /* 0x7f8000000200780c */ /* 0x000fc80003f04070 */
[----:B------:R-:W-:-:S09]  /*cb00*/  SEL R0, R0, 0x7c, P0 ;  /* 0x0000007c00007807 */ /* 0x000fd20000000000 */
.L_x_10797:
[----:B------:R-:W-:Y:S05]  /*cb10*/  BSYNC B0 ;  /* 0x0000000000007941 */ /* 0x000fea0003800000 */
.L_x_10795:
[----:B------:R-:W-:-:S04]  /*cb20*/  LOP3.LUT R2, R3, 0x80000000, RZ, 0xc0, !PT ;  /* 0x8000000003027812 */ /* 0x000fc800078ec0ff */
[----:B------:R-:W-:-:S04]  /*cb30*/  SHF.R.U32.HI R3, RZ, 0x18, R2 ;  /* 0x00000018ff037819 */ /* 0x000fc80000011602 */
[----:B------:R-:W-:-:S05]  /*cb40*/  LOP3.LUT R3, R0, R3, RZ, 0xfc, !PT ;  /* 0x0000000300037212 */ /* 0x000fca00078efcff */
[----:B------:R0:W-:Y:S01]  /*cb50*/  STG.E.U8 desc[UR36][R16.64], R3 ;  /* 0x0000000310007986 */ /* 0x0001e2000c101124 */
[----:B------:R-:W-:Y:S05]  /*cb60*/  BRA `(.L_x_10781) ;  /* 0x0000000400ec7947 */ /* 0x000fea0003800000 */
.L_x_10791:
        /* <DEDUP_REMOVED lines=8> */
.L_x_10788:
        /* <DEDUP_REMOVED lines=11> */
.L_x_10800:
        /* <DEDUP_REMOVED lines=21> */
.L_x_10803:
[----:B------:R-:W-:-:S04]  /*cdf0*/  LOP3.LUT R2, R3, 0x80000000, RZ, 0xc0, !PT ;  /* 0x8000000003027812 */ /* 0x000fc800078ec0ff */
[----:B------:R-:W-:-:S04]  /*ce00*/  SHF.R.U32.HI R3, RZ, 0x18, R2 ;  /* 0x00000018ff037819 */ /* 0x000fc80000011602 */
[----:B------:R-:W-:-:S04]  /*ce10*/  LOP3.LUT R0, R0, R3, RZ, 0xfc, !PT ;  /* 0x0000000300007212 */ /* 0x000fc800078efcff */
[----:B------:R-:W-:-:S07]  /*ce20*/  PRMT R8, R0, 0x7610, R8 ;  /* 0x0000761000087816 */ /* 0x000fce0000000008 */
.L_x_10802:
[----:B------:R-:W-:Y:S05]  /*ce30*/  BSYNC B0 ;  /* 0x0000000000007941 */ /* 0x000fea0003800000 */
.L_x_10801:
[----:B------:R3:W-:Y:S01]  /*ce40*/  STG.E.U8 desc[UR36][R16.64], R8 ;  /* 0x0000000810007986 */ /* 0x0007e2000c101124 */
[----:B------:R-:W-:Y:S05]  /*ce50*/  BRA `(.L_x_10781) ;  /* 0x0000000400307947 */ /* 0x000fea0003800000 */
.L_x_10799:
        /* <DEDUP_REMOVED lines=21> */
.L_x_10806:
[----:B------:R-:W-:-:S04]  /*cfb0*/  LOP3.LUT R2, R3, 0x80000000, RZ, 0xc0, !PT ;  /* 0x8000000003027812 */ /* 0x000fc800078ec0ff */
[----:B------:R-:W-:-:S04]  /*cfc0*/  SHF.R.U32.HI R3, RZ, 0x18, R2 ;  /* 0x00000018ff037819 */ /* 0x000fc80000011602 */
[----:B------:R-:W-:-:S04]  /*cfd0*/  LOP3.LUT R0, R0, R3, RZ, 0xfc, !PT ;  /* 0x0000000300007212 */ /* 0x000fc800078efcff */
[----:B------:R-:W-:-:S07]  /*cfe0*/  PRMT R8, R0, 0x7610, R8 ;  /* 0x0000761000087816 */ /* 0x000fce0000000008 */
.L_x_10805:
[----:B------:R-:W-:Y:S05]  /*cff0*/  BSYNC B0 ;  /* 0x0000000000007941 */ /* 0x000fea0003800000 */
.L_x_10804:
[----:B------:R0:W-:Y:S01]  /*d000*/  STG.E.U8 desc[UR36][R16.64], R8 ;  /* 0x0000000810007986 */ /* 0x0001e2000c101124 */
[----:B------:R-:W-:Y:S05]  /*d010*/  BRA `(.L_x_10781) ;  /* 0x0000000000c07947 */ /* 0x000fea0003800000 */
.L_x_10798:
        /* <DEDUP_REMOVED lines=26> */
.L_x_10780:
        /* <DEDUP_REMOVED lines=16> */
.L_x_10809:
[----:B------:R-:W-:Y:S05]  /*d2c0*/  BRA `(.L_x_10781) ;  /* 0x0000000000147947 */ /* 0x000fea0003800000 */
.L_x_10808:
[----:B------:R-:W0:Y:S02]  /*d2d0*/  F2I.U64.F64.TRUNC R4, R4 ;  /* 0x0000000400047311 */ /* 0x000e24000030d800 */
[----:B0-----:R1:W-:Y:S01]  /*d2e0*/  STG.E.64 desc[UR36][R16.64], R4 ;  /* 0x0000000410007986 */ /* 0x0013e2000c101b24 */
[----:B------:R-:W-:Y:S05]  /*d2f0*/  BRA `(.L_x_10781) ;  /* 0x0000000000087947 */ /* 0x000fea0003800000 */
.L_x_10807:
[----:B------:R-:W0:Y:S02]  /*d300*/  F2I.U32.F64.TRUNC R5, R4 ;  /* 0x0000000400057311 */ /* 0x000e24000030d000 */
[----:B0-----:R0:W-:Y:S02]  /*d310*/  STG.E desc[UR36][R16.64], R5 ;  /* 0x0000000510007986 */ /* 0x0011e4000c101924 */
.L_x_10781:
[----:B------:R-:W-:-:S07]  /*d320*/  VIADD R23, R23, 0x80 ;  /* 0x0000008017177836 */ /* 0x000fce0000000000 */
.L_x_10708:
[----:B------:R-:W-:Y:S05]  /*d330*/  BSYNC B6 ;  /* 0x0000000000067941 */ /* 0x000fea0003800000 */
.L_x_10707:
        /* <DEDUP_REMOVED lines=357> */
.L_x_10810:
        /* <DEDUP_REMOVED lines=21> */
.L_x_10814:
[----:B------:R-:W2:Y:S02]  /*eae0*/  LDG.E.U8 R2, desc[UR36][R2.64] ;  /* 0x0000002402027981 */ /* 0x000ea4000c1e1100 */
[----:B--2---:R0:W1:Y:S01]  /*eaf0*/  I2F.F64.U16 R18, R2 ;  /* 0x0000000200127312 */ /* 0x0040620000101800 */
[----:B------:R-:W-:Y:S05]  /*eb00*/  BRA `(.L_x_10816) ;  /* 0x0000000c00707947 */ /* 0x000fea0003800000 */
.L_x_10813:
        /* <DEDUP_REMOVED lines=9> */
.L_x_10818:
[----:B------:R-:W2:Y:S02]  /*eba0*/  LDG.E R2, desc[UR36][R2.64] ;  /* 0x0000002402027981 */ /* 0x000ea4000c1e1900 */
[----:B--2---:R0:W1:Y:S01]  /*ebb0*/  I2F.F64 R18, R2 ;  /* 0x0000000200127312 */ /* 0x0040620000201c00 */
[----:B------:R-:W-:Y:S05]  /*ebc0*/  BRA `(.L_x_10816) ;  /* 0x0000000c00407947 */ /* 0x000fea0003800000 */
.L_x_10817:
[----:B------:R-:W2:Y:S02]  /*ebd0*/  LDG.E.U16 R2, desc[UR36][R2.64] ;  /* 0x0000002402027981 */ /* 0x000ea4000c1e1500 */
[----:B--2---:R0:W1:Y:S01]  /*ebe0*/  I2F.F64.S16 R18, R2 ;  /* 0x0000000200127312 */ /* 0x0040620000101c00 */
[----:B------:R-:W-:Y:S05]  /*ebf0*/  BRA `(.L_x_10816) ;  /* 0x0000000c00347947 */ /* 0x000fea0003800000 */
.L_x_10812:
        /* <DEDUP_REMOVED lines=10> */
.L_x_10820:
[----:B------:R-:W2:Y:S02]  /*eca0*/  LDG.E.U16 R0, desc[UR36][R2.64] ;  /* 0x0000002402007981 */ /* 0x000ea4000c1e1500 */
[----:B--2---:R-:W-:-:S05]  /*ecb0*/  HADD2.F32 R0, -RZ, R0.H0_H0 ;  /* 0x20000000ff007230 */ /* 0x004fca0000004100 */
[----:B------:R-:W-:-:S04]  /*ecc0*/  FMUL.FTZ R0, R0, 1 ;  /* 0x3f80000000007820 */ /* 0x000fc80000410000 */
[----:B------:R0:W1:Y:S01]  /*ecd0*/  F2F.F64.F32 R18, R0 ;  /* 0x0000000000127310 */ /* 0x0000620000201800 */
[----:B------:R-:W-:Y:S05]  /*ece0*/  BRA `(.L_x_10816) ;  /* 0x0000000800f87947 */ /* 0x000fea0003800000 */
.L_x_10819:
        /* <DEDUP_REMOVED lines=10> */
.L_x_10822:
[----:B------:R-:W2:Y:S02]  /*ed90*/  LDG.E.U16 R2, desc[UR36][R2.64] ;  /* 0x0000002402027981 */ /* 0x000ea4000c1e1500 */
[----:B--2---:R-:W-:-:S05]  /*eda0*/  HADD2.F32 R0, -RZ, R2.H0_H0 ;  /* 0x20000002ff007230 */ /* 0x004fca0000004100 */
[----:B------:R-:W-:-:S04]  /*edb0*/  FMUL.FTZ R0, R0, 1 ;  /* 0x3f80000000007820 */ /* 0x000fc80000410000 */
[----:B------:R0:W1:Y:S01]  /*edc0*/  F2F.F64.F32 R18, R0 ;  /* 0x0000000000127310 */ /* 0x0000620000201800 */
[----:B------:R-:W-:Y:S05]  /*edd0*/  BRA `(.L_x_10816) ;  /* 0x0000000800bc7947 */ /* 0x000fea0003800000 */
.L_x_10821:
[----:B------:R0:W5:Y:S01]  /*ede0*/  LDG.E.64 R18, desc[UR36][R2.64] ;  /* 0x0000002402127981 */ /* 0x000162000c1e1b00 */
[----:B------:R-:W-:Y:S05]  /*edf0*/  BRA `(.L_x_10816) ;  /* 0x0000000800b47947 */ /* 0x000fea0003800000 */
.L_x_10811:
        /* <DEDUP_REMOVED lines=13> */
.L_x_10825:
[----:B------:R0:W5:Y:S01]  /*eed0*/  LDG.E.64 R18, desc[UR36][R2.64] ;  /* 0x0000002402127981 */ /* 0x000162000c1e1b00 */
[----:B------:R-:W-:Y:S05]  /*eee0*/  BRA `(.L_x_10816) ;  /* 0x0000000800787947 */ /* 0x000fea0003800000 */
.L_x_10824:
        /* <DEDUP_REMOVED lines=28> */
.L_x_10827:
        /* <DEDUP_REMOVED lines=15> */
.L_x_10826:
[----:B------:R-:W2:Y:S02]  /*f1a0*/  LDG.E.U16 R0, desc[UR36][R2.64] ;  /* 0x0000002402007981 */ /* 0x000ea4000c1e1500 */
[----:B--2---:R-:W-:-:S04]  /*f1b0*/  IMAD.U32 R0, R0, 0x10000, RZ ;  /* 0x0001000000007824 */ /* 0x004fc800078e00ff */
[----:B------:R-:W-:-:S04]  /*f1c0*/  FMUL.FTZ R0, R0, 1 ;  /* 0x3f80000000007820 */ /* 0x000fc80000410000 */
[----:B------:R4:W0:Y:S01]  /*f1d0*/  F2F.F64.F32 R18, R0 ;  /* 0x0000000000127310 */ /* 0x0008220000201800 */
[----:B------:R-:W-:Y:S05]  /*f1e0*/  BRA `(.L_x_10816) ;  /* 0x0000000400b87947 */ /* 0x000fea0003800000 */
.L_x_10823:
        /* <DEDUP_REMOVED lines=11> */
.L_x_10830:
        /* <DEDUP_REMOVED lines=21> */
.L_x_10834:
[----:B------:R-:W-:Y:S05]  /*f3f0*/  BSYNC B1 ;  /* 0x0000000000017941 */ /* 0x000fea0003800000 */
.L_x_10833:
[----:B------:R-:W-:Y:S01]  /*f400*/  LEA R3, R0, 0x3b800000, 0x17 ;  /* 0x3b80000000037811 */ /* 0x000fe200078eb8ff */
[----:B------:R-:W-:-:S05]  /*f410*/  IMAD.SHL.U32 R0, R2, 0x100000, RZ ;  /* 0x0010000002007824 */ /* 0x000fca00078e00ff */
[----:B------:R-:W-:-:S07]  /*f420*/  LOP3.LUT R0, R3, R0, R4, 0xfe, !PT ;  /* 0x0000000003007212 */ /* 0x000fce00078efe04 */
.L_x_10832:
[----:B------:R-:W-:Y:S05]  /*f430*/  BSYNC B0 ;  /* 0x0000000000007941 */ /* 0x000fea0003800000 */
.L_x_10831:
[----:B------:R-:W-:-:S04]  /*f440*/  FMUL.FTZ R0, R0, 1 ;  /* 0x3f80000000007820 */ /* 0x000fc80000410000 */
[----:B------:R0:W1:Y:S01]  /*f450*/  F2F.F64.F32 R18, R0 ;  /* 0x0000000000127310 */ /* 0x0000620000201800 */
[----:B------:R-:W-:Y:S05]  /*f460*/  BRA `(.L_x_10816) ;  /* 0x0000000400187947 */ /* 0x000fea0003800000 */
.L_x_10829:
        /* <DEDUP_REMOVED lines=21> */
.L_x_10838:
[----:B------:R-:W-:Y:S05]  /*f5c0*/  BSYNC B1 ;  /* 0x0000000000017941 */ /* 0x000fea0003800000 */
.L_x_10837:
[----:B------:R-:W-:Y:S01]  /*f5d0*/  LEA R3, R0, 0x37800000, 0x17 ;  /* 0x3780000000037811 */ /* 0x000fe200078eb8ff */
[----:B------:R-:W-:-:S05]  /*f5e0*/  IMAD.SHL.U32 R0, R2, 0x200000, RZ ;  /* 0x0020000002007824 */ /* 0x000fca00078e00ff */
[----:B------:R-:W-:-:S07]  /*f5f0*/  LOP3.LUT R0, R3, R0, R4, 0xfe, !PT ;  /* 0x0000000003007212 */ /* 0x000fce00078efe04 */
.L_x_10836:
[----:B------:R-:W-:Y:S05]  /*f600*/  BSYNC B0 ;  /* 0x0000000000007941 */ /* 0x000fea0003800000 */
.L_x_10835:
[----:B------:R-:W-:-:S04]  /*f610*/  FMUL.FTZ R0, R0, 1 ;  /* 0x3f80000000007820 */ /* 0x000fc80000410000 */
[----:B------:R0:W1:Y:S01]  /*f620*/  F2F.F64.F32 R18, R0 ;  /* 0x0000000000127310 */ /* 0x0000620000201800 */
[----:B------:R-:W-:Y:S05]  /*f630*/  BRA `(.L_x_10816) ;  /* 0x0000000000a47947 */ /* 0x000fea0003800000 */
.L_x_10828:
        /* <DEDUP_REMOVED lines=14> */
.L_x_10842:
[----:B------:R-:W-:Y:S05]  /*f720*/  BSYNC B0 ;  /* 0x0000000000007941 */ /* 0x000fea0003800000 */
.L_x_10841:
[----:B------:R-:W-:-:S04]  /*f730*/  FMUL.FTZ R0, R0, 1 ;  /* 0x3f80000000007820 */ /* 0x000fc80000410000 */
[----:B------:R0:W1:Y:S01]  /*f740*/  F2F.F64.F32 R18, R0 ;  /* 0x0000000000127310 */ /* 0x0000620000201800 */
[----:B------:R-:W-:Y:S05]  /*f750*/  BRA `(.L_x_10816) ;  /* 0x00000000005c7947 */ /* 0x000fea0003800000 */
.L_x_10815:
        /* <DEDUP_REMOVED lines=16> */
.L_x_10843:
[----:B------:R-:W-:Y:S01]  /*f860*/  CS2R R18, SRZ ;  /* 0x0000000000127805 */ /* 0x000fe2000001ff00 */
[----:B------:R-:W-:Y:S06]  /*f870*/  BRA `(.L_x_10816) ;  /* 0x0000000000147947 */ /* 0x000fec0003800000 */
.L_x_10840:
[----:B------:R-:W2:Y:S02]  /*f880*/  LDG.E.64 R18, desc[UR36][R2.64] ;  /* 0x0000002402127981 */ /* 0x000ea4000c1e1b00 */
[----:B--2---:R-:W0:Y:S01]  /*f890*/  I2F.F64.U64 R18, R18 ;  /* 0x0000001200127312 */ /* 0x004e220000301800 */
[----:B------:R-:W-:Y:S05]  /*f8a0*/  BRA `(.L_x_10816) ;  /* 0x0000000000087947 */ /* 0x000fea0003800000 */
.L_x_10839:
[----:B------:R-:W2:Y:S02]  /*f8b0*/  LDG.E R2, desc[UR36][R2.64] ;  /* 0x0000002402027981 */ /* 0x000ea4000c1e1900 */
[----:B--2---:R0:W1:Y:S02]  /*f8c0*/  I2F.F64.U32 R18, R2 ;  /* 0x0000000200127312 */ /* 0x0040640000201800 */
.L_x_10816:
        /* <DEDUP_REMOVED lines=18> */
.L_x_10847:
[----:B------:R-:W4:Y:S02]  /*f9f0*/  LDG.E.U8 R2, desc[UR36][R22.64] ;  /* 0x0000002416027981 */ /* 0x000f24000c1e1100 */
[----:B----4-:R-:W4:Y:S01]  /*fa00*/  I2F.F64.U16 R2, R2 ;  /* 0x0000000200027312 */ /* 0x010f220000101800 */
[----:B------:R-:W-:Y:S05]  /*fa10*/  BRA `(.L_x_10849) ;  /* 0x0000000c00707947 */ /* 0x000fea0003800000 */
.L_x_10846:
        /* <DEDUP_REMOVED lines=9> */
.L_x_10851:
[----:B------:R-:W4:Y:S02]  /*fab0*/  LDG.E R2, desc[UR36][R22.64] ;  /* 0x0000002416027981 */ /* 0x000f24000c1e1900 */
[----:B----4-:R-:W0:Y:S01]  /*fac0*/  I2F.F64 R2, R2 ;  /* 0x0000000200027312 */ /* 0x010e220000201c00 */
[----:B------:R-:W-:Y:S05]  /*fad0*/  BRA `(.L_x_10849) ;  /* 0x0000000c00407947 */ /* 0x000fea0003800000 */
.L_x_10850:
[----:B------:R-:W4:Y:S02]  /*fae0*/  LDG.E.U16 R2, desc[UR36][R22.64] ;  /* 0x0000002416027981 */ /* 0x000f24000c1e1500 */
[----:B----4-:R-:W0:Y:S01]  /*faf0*/  I2F.F64.S16 R2, R2 ;  /* 0x0000000200027312 */ /* 0x010e220000101c00 */
[----:B------:R-:W-:Y:S05]  /*fb00*/  BRA `(.L_x_10849) ;  /* 0x0000000c00347947 */ /* 0x000fea0003800000 */
.L_x_10845:
        /* <DEDUP_REMOVED lines=10> */
.L_x_10853:
[----:B------:R-:W4:Y:S02]  /*fbb0*/  LDG.E.U16 R0, desc[UR36][R22.64] ;  /* 0x0000002416007981 */ /* 0x000f24000c1e1500 */
[----:B----4-:R-:W-:-:S05]  /*fbc0*/  HADD2.F32 R0, -RZ, R0.H0_H0 ;  /* 0x20000000ff007230 */ /* 0x010fca0000004100 */
[----:B------:R-:W-:-:S04]  /*fbd0*/  FMUL.FTZ R0, R0, 1 ;  /* 0x3f80000000007820 */ /* 0x000fc80000410000 */
[----:B------:R0:W4:Y:S01]  /*fbe0*/  F2F.F64.F32 R2, R0 ;  /* 0x0000000000027310 */ /* 0x0001220000201800 */
[----:B------:R-:W-:Y:S05]  /*fbf0*/  BRA `(.L_x_10849) ;  /* 0x0000000800f87947 */ /* 0x000fea0003800000 */
.L_x_10852:
        /* <DEDUP_REMOVED lines=10> */
.L_x_10855:
[----:B------:R-:W4:Y:S02]  /*fca0*/  LDG.E.U16 R22, desc[UR36][R22.64] ;  /* 0x0000002416167981 */ /* 0x000f24000c1e1500 */
[----:B----4-:R-:W-:-:S05]  /*fcb0*/  HADD2.F32 R0, -RZ, R22.H0_H0 ;  /* 0x20000016ff007230 */ /* 0x010fca0000004100 */
[----:B------:R-:W-:-:S04]  /*fcc0*/  FMUL.FTZ R0, R0, 1 ;  /* 0x3f80000000007820 */ /* 0x000fc80000410000 */
[----:B------:R0:W4:Y:S01]  /*fcd0*/  F2F.F64.F32 R2, R0 ;  /* 0x0000000000027310 */ /* 0x0001220000201800 */
[----:B------:R-:W-:Y:S05]  /*fce0*/  BRA `(.L_x_10849) ;  /* 0x0000000800bc7947 */ /* 0x000fea0003800000 */
.L_x_10854:
[----:B------:R0:W5:Y:S01]  /*fcf0*/  LDG.E.64 R2, desc[UR36][R22.64] ;  /* 0x0000002416027981 */ /* 0x000162000c1e1b00 */
[----:B------:R-:W-:Y:S05]  /*fd00*/  BRA `(.L_x_10849) ;  /* 0x0000000800b47947 */ /* 0x000fea0003800000 */
.L_x_10844:
        /* <DEDUP_REMOVED lines=13> */
.L_x_10858:
[----:B------:R0:W5:Y:S01]  /*fde0*/  LDG.E.64 R2, desc[UR36][R22.64] ;  /* 0x0000002416027981 */ /* 0x000162000c1e1b00 */
[----:B------:R-:W-:Y:S05]  /*fdf0*/  BRA `(.L_x_10849) ;  /* 0x0000000800787947 */ /* 0x000fea0003800000 */
.L_x_10857:
        /* <DEDUP_REMOVED lines=28> */
.L_x_10860:
        /* <DEDUP_REMOVED lines=15> */
.L_x_10859:
[----:B------:R-:W4:Y:S02]  /*100b0*/  LDG.E.U16 R0, desc[UR36][R22.64] ;  /* 0x0000002416007981 */ /* 0x000f24000c1e1500 */
[----:B----4-:R-:W-:-:S04]  /*100c0*/  IMAD.U32 R0, R0, 0x10000, RZ ;  /* 0x0001000000007824 */ /* 0x010fc800078e00ff */
[----:B------:R-:W-:-:S04]  /*100d0*/  FMUL.FTZ R0, R0, 1 ;  /* 0x3f80000000007820 */ /* 0x000fc80000410000 */
[----:B------:R0:W4:Y:S01]  /*100e0*/  F2F.F64.F32 R2, R0 ;  /* 0x0000000000027310 */ /* 0x0001220000201800 */
[----:B------:R-:W-:Y:S05]  /*100f0*/  BRA `(.L_x_10849) ;  /* 0x0000000400b87947 */ /* 0x000fea0003800000 */
.L_x_10856:
        /* <DEDUP_REMOVED lines=11> */
.L_x_10863:
        /* <DEDUP_REMOVED lines=21> */
.L_x_10867:
[----:B------:R-:W-:Y:S05]  /*10300*/  BSYNC B1 ;  /* 0x0000000000017941 */ /* 0x000fea0003800000 */
.L_x_10866:
[----:B------:R-:W-:Y:S01]  /*10310*/  LEA R3, R0, 0x3b800000, 0x17 ;  /* 0x3b80000000037811 */ /* 0x000fe200078eb8ff */
[----:B------:R-:W-:-:S05]  /*10320*/  IMAD.SHL.U32 R0, R2, 0x100000, RZ ;  /* 0x0010000002007824 */ /* 0x000fca00078e00ff */
[----:B------:R-:W-:-:S07]  /*10330*/  LOP3.LUT R0, R3, R0, R4, 0xfe, !PT ;  /* 0x0000000003007212 */ /* 0x000fce00078efe04 */
.L_x_10865:
[----:B------:R-:W-:Y:S05]  /*10340*/  BSYNC B0 ;  /* 0x0000000000007941 */ /* 0x000fea0003800000 */
.L_x_10864:
[----:B------:R-:W-:-:S04]  /*10350*/  FMUL.FTZ R0, R0, 1 ;  /* 0x3f80000000007820 */ /* 0x000fc80000410000 */
[----:B------:R0:W4:Y:S01]  /*10360*/  F2F.F64.F32 R2, R0 ;  /* 0x0000000000027310 */ /* 0x0001220000201800 */
[----:B------:R-:W-:Y:S05]  /*10370*/  BRA `(.L_x_10849) ;  /* 0x0000000400187947 */ /* 0x000fea0003800000 */
.L_x_10862:
        /* <DEDUP_REMOVED lines=21> */
.L_x_10871:
[----:B------:R-:W-:Y:S05]  /*104d0*/  BSYNC B1 ;  /* 0x0000000000017941 */ /* 0x000fea0003800000 */
.L_x_10870:
[----:B------:R-:W-:Y:S01]  /*104e0*/  LEA R3, R0, 0x37800000, 0x17 ;  /* 0x3780000000037811 */ /* 0x000fe200078eb8ff */
[----:B------:R-:W-:-:S05]  /*104f0*/  IMAD.SHL.U32 R0, R2, 0x200000, RZ ;  /* 0x0020000002007824 */ /* 0x000fca00078e00ff */
[----:B------:R-:W-:-:S07]  /*10500*/  LOP3.LUT R0, R3, R0, R4, 0xfe, !PT ;  /* 0x0000000003007212 */ /* 0x000fce00078efe04 */
.L_x_10869:
[----:B------:R-:W-:Y:S05]  /*10510*/  BSYNC B0 ;  /* 0x0000000000007941 */ /* 0x000fea0003800000 */
.L_x_10868:
[----:B------:R-:W-:-:S04]  /*10520*/  FMUL.FTZ R0, R0, 1 ;  /* 0x3f80000000007820 */ /* 0x000fc80000410000 */
[----:B------:R0:W4:Y:S01]  /*10530*/  F2F.F64.F32 R2, R0 ;  /* 0x0000000000027310 */ /* 0x0001220000201800 */
[----:B------:R-:W-:Y:S05]  /*10540*/  BRA `(.L_x_10849) ;  /* 0x0000000000a47947 */ /* 0x000fea0003800000 */
.L_x_10861:
        /* <DEDUP_REMOVED lines=14> */
.L_x_10875:
[----:B------:R-:W-:Y:S05]  /*10630*/  BSYNC B0 ;  /* 0x0000000000007941 */ /* 0x000fea0003800000 */
.L_x_10874:
[----:B------:R-:W-:-:S04]  /*10640*/  FMUL.FTZ R0, R0, 1 ;  /* 0x3f80000000007820 */ /* 0x000fc80000410000 */
[----:B------:R0:W4:Y:S01]  /*10650*/  F2F.F64.F32 R2, R0 ;  /* 0x0000000000027310 */ /* 0x0001220000201800 */
[----:B------:R-:W-:Y:S05]  /*10660*/  BRA `(.L_x_10849) ;  /* 0x00000000005c7947 */ /* 0x000fea0003800000 */
.L_x_10848:
        /* <DEDUP_REMOVED lines=16> */
.L_x_10876:
[----:B------:R-:W-:Y:S01]  /*10770*/  CS2R R2, SRZ ;  /* 0x0000000000027805 */ /* 0x000fe2000001ff00 */
[----:B------:R-:W-:Y:S06]  /*10780*/  BRA `(.L_x_10849) ;  /* 0x0000000000147947 */ /* 0x000fec0003800000 */
.L_x_10873:
[----:B------:R-:W4:Y:S02]  /*10790*/  LDG.E.64 R2, desc[UR36][R22.64] ;  /* 0x0000002416027981 */ /* 0x000f24000c1e1b00 */
[----:B----4-:R-:W0:Y:S01]  /*107a0*/  I2F.F64.U64 R2, R2 ;  /* 0x0000000200027312 */ /* 0x010e220000301800 */
[----:B------:R-:W-:Y:S05]  /*107b0*/  BRA `(.L_x_10849) ;  /* 0x0000000000087947 */ /* 0x000fea0003800000 */
.L_x_10872:
[----:B------:R-:W4:Y:S02]  /*107c0*/  LDG.E R2, desc[UR36][R22.64] ;  /* 0x0000002416027981 */ /* 0x000f24000c1e1900 */
[----:B----4-:R-:W0:Y:S02]  /*107d0*/  I2F.F64.U32 R2, R2 ;  /* 0x0000000200027312 */ /* 0x010e240000201800 */
.L_x_10849:
[----:B------:R-:W2:Y:S01]  /*107e0*/  LDC.U8 R6, c[0x0][0x491] ;  /* 0x00012440ff067b82 */ /* 0x000ea20000000000 */
[----:B01-345:R-:W-:Y:S01]  /*107f0*/  DSETP.MAX.AND P1, P2, R2, R18, PT ;  /* 0x000000120200722a */ /* 0x03bfe20003a2f000 */
        /* <DEDUP_REMOVED lines=19> */
.L_x_10880:
[----:B------:R-:W0:Y:S02]  /*10930*/  F2I.S64.F64.TRUNC R4, R4 ;  /* 0x0000000400047311 */ /* 0x000e24000030d900 */
[----:B0-----:R-:W-:-:S05]  /*10940*/  IMAD.MOV.U32 R3, RZ, RZ, R4 ;  /* 0x000000ffff037224 */ /* 0x001fca00078e0004 */
[----:B------:R-:W-:Y:S01]  /*10950*/  STG.E.U8 desc[UR36][R16.64], R3 ;  /* 0x0000000310007986 */ /* 0x000fe2000c101124 */
[----:B------:R-:W-:Y:S05]  /*10960*/  EXIT ;  /* 0x000000000000794d */ /* 0x000fea0003800000 */
.L_x_10879:
        /* <DEDUP_REMOVED lines=9> */
.L_x_10883:
[----:B------:R-:W0:Y:S02]  /*10a00*/  F2I.F64.TRUNC R5, R4 ;  /* 0x0000000400057311 */ /* 0x000e24000030d100 */
[----:B0-----:R-:W-:Y:S01]  /*10a10*/  STG.E desc[UR36][R16.64], R5 ;  /* 0x0000000510007986 */ /* 0x001fe2000c101924 */
[----:B------:R-:W-:Y:S05]  /*10a20*/  EXIT ;  /* 0x000000000000794d */ /* 0x000fea0003800000 */
.L_x_10882:
[----:B------:R-:W0:Y:S02]  /*10a30*/  F2I.F64.TRUNC R5, R4 ;  /* 0x0000000400057311 */ /* 0x000e24000030d100 */
[----:B0-----:R-:W-:Y:S01]  /*10a40*/  STG.E.U16 desc[UR36][R16.64], R5 ;  /* 0x0000000510007986 */ /* 0x001fe2000c101524 */
[----:B------:R-:W-:Y:S05]  /*10a50*/  EXIT ;  /* 0x000000000000794d */ /* 0x000fea0003800000 */
.L_x_10878:
        /* <DEDUP_REMOVED lines=13> */
.L_x_10885:
        /* <DEDUP_REMOVED lines=8> */
.L_x_10884:
        /* <DEDUP_REMOVED lines=14> */
.L_x_10887:
        /* <DEDUP_REMOVED lines=9> */
.L_x_10886:
[----:B------:R-:W-:Y:S01]  /*10d20*/  STG.E.64 desc[UR36][R16.64], R4 ;  /* 0x0000000410007986 */ /* 0x000fe2000c101b24 */
[----:B------:R-:W-:Y:S05]  /*10d30*/  EXIT ;  /* 0x000000000000794d */ /* 0x000fea0003800000 */
.L_x_10877:
        /* <DEDUP_REMOVED lines=12> */
.L_x_10890:
[----:B------:R-:W-:-:S05]  /*10e00*/  CS2R R6, SRZ ;  /* 0x0000000000067805 */ /* 0x000fca000001ff00 */
[----:B------:R-:W-:Y:S01]  /*10e10*/  STG.E.128 desc[UR36][R16.64], R4 ;  /* 0x0000000410007986 */ /* 0x000fe2000c101d24 */
[----:B------:R-:W-:Y:S05]  /*10e20*/  EXIT ;  /* 0x000000000000794d */ /* 0x000fea0003800000 */
.L_x_10889:
        /* <DEDUP_REMOVED lines=25> */
.L_x_10894:
[----:B------:R-:W-:Y:S05]  /*10fc0*/  BSYNC B0 ;  /* 0x0000000000007941 */ /* 0x000fea0003800000 */
.L_x_10893:
[----:B------:R-:W-:-:S05]  /*10fd0*/  LOP3.LUT R3, R0, R3, RZ, 0xfc, !PT ;  /* 0x0000000300037212 */ /* 0x000fca00078efcff */
[----:B------:R-:W-:Y:S01]  /*10fe0*/  STG.E.U8 desc[UR36][R16.64], R3 ;  /* 0x0000000310007986 */ /* 0x000fe2000c101124 */
[----:B------:R-:W-:Y:S05]  /*10ff0*/  EXIT ;  /* 0x000000000000794d */ /* 0x000fea0003800000 */
.L_x_10892:
        /* <DEDUP_REMOVED lines=17> */
.L_x_10896:
[----:B------:R-:W-:Y:S01]  /*11110*/  IMAD.MOV.U32 R0, RZ, RZ, 0x7f ;  /* 0x0000007fff007424 */ /* 0x000fe200078e00ff */
[----:B------:R-:W-:-:S04]  /*11120*/  ISETP.GT.U32.AND P0, PT, R2, 0x7f800000, PT ;  /* 0x7f8000000200780c */ /* 0x000fc80003f04070 */
[----:B------:R-:W-:-:S09]  /*11130*/  SEL R0, R0, 0x7c, P0 ;  /* 0x0000007c00007807 */ /* 0x000fd20000000000 */
.L_x_10897:
[----:B------:R-:W-:Y:S05]  /*11140*/  BSYNC B0 ;  /* 0x0000000000007941 */ /* 0x000fea0003800000 */
.L_x_10895:
[----:B------:R-:W-:-:S04]  /*11150*/  LOP3.LUT R2, R3, 0x80000000, RZ, 0xc0, !PT ;  /* 0x8000000003027812 */ /* 0x000fc800078ec0ff */
[----:B------:R-:W-:-:S04]  /*11160*/  SHF.R.U32.HI R3, RZ, 0x18, R2 ;  /* 0x00000018ff037819 */ /* 0x000fc80000011602 */
[----:B------:R-:W-:-:S05]  /*11170*/  LOP3.LUT R3, R0, R3, RZ, 0xfc, !PT ;  /* 0x0000000300037212 */ /* 0x000fca00078efcff */
[----:B------:R-:W-:Y:S01]  /*11180*/  STG.E.U8 desc[UR36][R16.64], R3 ;  /* 0x0000000310007986 */ /* 0x000fe2000c101124 */
[----:B------:R-:W-:Y:S05]  /*11190*/  EXIT ;  /* 0x000000000000794d */ /* 0x000fea0003800000 */
.L_x_10891:
        /* <DEDUP_REMOVED lines=8> */
.L_x_10888:
        /* <DEDUP_REMOVED lines=11> */
.L_x_10900:
        /* <DEDUP_REMOVED lines=21> */
.L_x_10903:
[----:B------:R-:W-:-:S04]  /*11420*/  LOP3.LUT R2, R3, 0x80000000, RZ, 0xc0, !PT ;  /* 0x8000000003027812 */ /* 0x000fc800078ec0ff */
[----:B------:R-:W-:-:S04]  /*11430*/  SHF.R.U32.HI R3, RZ, 0x18, R2 ;  /* 0x00000018ff037819 */ /* 0x000fc80000011602 */
[----:B------:R-:W-:-:S04]  /*11440*/  LOP3.LUT R0, R0, R3, RZ, 0xfc, !PT ;  /* 0x0000000300007212 */ /* 0x000fc800078efcff */
[----:B------:R-:W-:-:S07]  /*11450*/  PRMT R8, R0, 0x7610, R8 ;  /* 0x0000761000087816 */ /* 0x000fce0000000008 */
.L_x_10902:
[----:B------:R-:W-:Y:S05]  /*11460*/  BSYNC B0 ;  /* 0x0000000000007941 */ /* 0x000fea0003800000 */
.L_x_10901:
[----:B------:R-:W-:Y:S01]  /*11470*/  STG.E.U8 desc[UR36][R16.64], R8 ;  /* 0x0000000810007986 */ /* 0x000fe2000c101124 */
[----:B------:R-:W-:Y:S05]  /*11480*/  EXIT ;  /* 0x000000000000794d */ /* 0x000fea0003800000 */
.L_x_10899:
        /* <DEDUP_REMOVED lines=21> */
.L_x_10906:
[----:B------:R-:W-:-:S04]  /*115e0*/  LOP3.LUT R2, R3, 0x80000000, RZ, 0xc0, !PT ;  /* 0x8000000003027812 */ /* 0x000fc800078ec0ff */
[----:B------:R-:W-:-:S04]  /*115f0*/  SHF.R.U32.HI R3, RZ, 0x18, R2 ;  /* 0x00000018ff037819 */ /* 0x000fc80000011602 */
[----:B------:R-:W-:-:S04]  /*11600*/  LOP3.LUT R0, R0, R3, RZ, 0xfc, !PT ;  /* 0x0000000300007212 */ /* 0x000fc800078efcff */
[----:B------:R-:W-:-:S07]  /*11610*/  PRMT R8, R0, 0x7610, R8 ;  /* 0x0000761000087816 */ /* 0x000fce0000000008 */
.L_x_10905:
[----:B------:R-:W-:Y:S05]  /*11620*/  BSYNC B0 ;  /* 0x0000000000007941 */ /* 0x000fea0003800000 */
.L_x_10904:
[----:B------:R-:W-:Y:S01]  /*11630*/  STG.E.U8 desc[UR36][R16.64], R8 ;  /* 0x0000000810007986 */ /* 0x000fe2000c101124 */
[----:B------:R-:W-:Y:S05]  /*11640*/  EXIT ;  /* 0x000000000000794d */ /* 0x000fea0003800000 */
.L_x_10898:
        /* <DEDUP_REMOVED lines=26> */
.L_x_10881:
        /* <DEDUP_REMOVED lines=16> */
.L_x_10909:
[----:B------:R-:W-:Y:S05]  /*118f0*/  EXIT ;  /* 0x000000000000794d */ /* 0x000fea0003800000 */
.L_x_10908:
[----:B------:R-:W0:Y:S02]  /*11900*/  F2I.U64.F64.TRUNC R4, R4 ;  /* 0x0000000400047311 */ /* 0x000e24000030d800 */
[----:B0-----:R-:W-:Y:S01]  /*11910*/  STG.E.64 desc[UR36][R16.64], R4 ;  /* 0x0000000410007986 */ /* 0x001fe2000c101b24 */
[----:B------:R-:W-:Y:S05]  /*11920*/  EXIT ;  /* 0x000000000000794d */ /* 0x000fea0003800000 */
.L_x_10907:
[----:B------:R-:W0:Y:S02]  /*11930*/  F2I.U32.F64.TRUNC R5, R4 ;  /* 0x0000000400057311 */ /* 0x000e24000030d000 */
[----:B0-----:R-:W-:Y:S01]  /*11940*/  STG.E desc[UR36][R16.64], R5 ;  /* 0x0000000510007986 */ /* 0x001fe2000c101924 */
[----:B------:R-:W-:Y:S05]  /*11950*/  EXIT ;  /* 0x000000000000794d */ /* 0x000fea0003800000 */
.L_x_10910:
        /* <DEDUP_REMOVED lines=10> */
.L_x_42208:


//--------------------- .text._ZN2at6native27unrolled_elementwise_kernelINS0_13BinaryFunctorIdddZZZNS0_16fmax_kernel_cudaERNS_18TensorIteratorBaseEENKUlvE_clEvENKUlvE_clEvEUlddE_EESt5arrayIPcLm3EELi4E23TrivialOffsetCalculatorILi2EjESC_ILi1EjENS0_6memory12LoadWithCastILi2EEENSF_13StoreWithCastILi1EEEEEviT_T0_T2_T3_T4_T5_ --------------------------
	.section	.text._ZN2at6native27unrolled_elementwise_kernelINS0_13BinaryFunctorIdddZZZNS0_16fmax_kernel_cudaERNS_18TensorIteratorBaseEENKUlvE_clEvENKUlvE_clEvEUlddE_EESt5arrayIPcLm3EELi4E23TrivialOffsetCalculatorILi2EjESC_ILi1EjENS0_6memory12LoadWithCastILi2EEENSF_13StoreWithCastILi1EEEEEviT_T0_T2_T3_T4_T5_,"ax",@progbits
	.align	128
        .global         _ZN2at6native27unrolled_elementwise_kernelINS0_13BinaryFunctorIdddZZZNS0_16fmax_kernel_cudaERNS_18TensorIteratorBaseEENKUlvE_clEvENKUlvE_clEvEUlddE_EESt5arrayIPcLm3EELi4E23TrivialOffsetCalculatorILi2EjESC_ILi1EjENS0_6memory12LoadWithCastILi2EEENSF_13StoreWithCastILi1EEEEEviT_T0_T2_T3_T4_T5_
        .type           _ZN2at6native27unrolled_elementwise_kernelINS0_13BinaryFunctorIdddZZZNS0_16fmax_kernel_cudaERNS_18TensorIteratorBaseEENKUlvE_clEvENKUlvE_clEvEUlddE_EESt5arrayIPcLm3EELi4E23TrivialOffsetCalculatorILi2EjESC_ILi1EjENS0_6memory12LoadWithCastILi2EEENSF_13StoreWithCastILi1EEEEEviT_T0_T2_T3_T4_T5_,@function
        .size           _ZN2at6native27unrolled_elementwise_kernelINS0_13BinaryFunctorIdddZZZNS0_16fmax_kernel_cudaERNS_18TensorIteratorBaseEENKUlvE_clEvENKUlvE_clEvEUlddE_EESt5arrayIPcLm3EELi4E23TrivialOffsetCalculatorILi2EjESC_ILi1EjENS0_6memory12LoadWithCastILi2EEENSF_13StoreWithCastILi1EEEEEviT_T0_T2_T3_T4_T5_,(.L_x_42209 - _ZN2at6native27unrolled_elementwise_kernelINS0_13BinaryFunctorIdddZZZNS0_16fmax_kernel_cudaERNS_18TensorIteratorBaseEENKUlvE_clEvENKUlvE_clEvEUlddE_EESt5arrayIPcLm3EELi4E23TrivialOffsetCalculatorILi2EjESC_ILi1EjENS0_6memory12LoadWithCastILi2EEENSF_13StoreWithCastILi1EEEEEviT_T0_T2_T3_T4_T5_)
        .other          _ZN2at6native27unrolled_elementwise_kernelINS0_13BinaryFunctorIdddZZZNS0_16fmax_kernel_cudaERNS_18TensorIteratorBaseEENKUlvE_clEvENKUlvE_clEvEUlddE_EESt5arrayIPcLm3EELi4E23TrivialOffsetCalculatorILi2EjESC_ILi1EjENS0_6memory12LoadWithCastILi2EEENSF_13StoreWithCastILi1EEEEEviT_T0_T2_T3_T4_T5_,@"STO_CUDA_ENTRY STV_DEFAULT"
_ZN2at6native27unrolled_elementwise_kernelINS0_13BinaryFunctorIdddZZZNS0_16fmax_kernel_cudaERNS_18TensorIteratorBaseEENKUlvE_clEvENKUlvE_clEvEUlddE_EESt5arrayIPcLm3EELi4E23TrivialOffsetCalculatorILi2EjESC_ILi1EjENS0_6memory12LoadWithCastILi2EEENSF_13StoreWithCastILi1EEEEEviT_T0_T2_T3_T4_T5_:
.text._ZN2at6native27unrolled_elementwise_kernelINS0_13BinaryFunctorIdddZZZNS0_16fmax_kernel_cudaERNS_18TensorIteratorBaseEENKUlvE_clEvENKUlvE_clEvEUlddE_EESt5arrayIPcLm3EELi4E23TrivialOffsetCalculatorILi2EjESC_ILi1EjENS0_6memory12LoadWithCastILi2EEENSF_13StoreWithCastILi1EEEEEviT_T0_T2_T3_T4_T5_:
        /* <DEDUP_REMOVED lines=34> */
.L_x_10916:
[----:B------:R-:W2:Y:S02]  /*0220*/  LDG.E.U8 R4, desc[UR36][R4.64] ;  /* 0x0000002404047981 */ /* 0x000ea4000c1e1100 */
[----:B--2---:R0:W1:Y:S01]  /*0230*/  I2F.F64.U16 R36, R4 ;  /* 0x0000000400247312 */ /* 0x0040620000101800 */
[----:B------:R-:W-:Y:S05]  /*0240*/  BRA `(.L_x_10918) ;  /* 0x0000000c00747947 */ /* 0x000fea0003800000 */
.L_x_10915:
        /* <DEDUP_REMOVED lines=9> */
.L_x_10920:
[----:B------:R-:W2:Y:S02]  /*02e0*/  LDG.E R4, desc[UR36][R4.64] ;  /* 0x0000002404047981 */ /* 0x000ea4000c1e1900 */
[----:B--2---:R1:W2:Y:S01]  /*02f0*/  I2F.F64 R36, R4 ;  /* 0x0000000400247312 */ /* 0x0042a20000201c00 */
[----:B------:R-:W-:Y:S05]  /*0300*/  BRA `(.L_x_10918) ;  /* 0x0000000c00447947 */ /* 0x000fea0003800000 */
.L_x_10919:
[----:B------:R-:W2:Y:S02]  /*0310*/  LDG.E.U16 R4, desc[UR36][R4.64] ;  /* 0x0000002404047981 */ /* 0x000ea4000c1e1500 */
[----:B--2---:R3:W4:Y:S01]  /*0320*/  I2F.F64.S16 R36, R4 ;  /* 0x0000000400247312 */ /* 0x0047220000101c00 */
[----:B------:R-:W-:Y:S05]  /*0330*/  BRA `(.L_x_10918) ;  /* 0x0000000c00387947 */ /* 0x000fea0003800000 */
.L_x_10914:
        /* <DEDUP_REMOVED lines=10> */
.L_x_10922:
[----:B------:R-:W2:Y:S02]  /*03e0*/  LDG.E.U16 R0, desc[UR36][R4.64] ;  /* 0x0000002404007981 */ /* 0x000ea4000c1e1500 */
[----:B--2---:R-:W-:-:S05]  /*03f0*/  HADD2.F32 R0, -RZ, R0.H0_H0 ;  /* 0x20000000ff007230 */ /* 0x004fca0000004100 */
[----:B------:R-:W-:-:S04]  /*0400*/  FMUL.FTZ R0, R0, 1 ;  /* 0x3f80000000007820 */ /* 0x000fc80000410000 */
[----:B------:R0:W1:Y:S01]  /*0410*/  F2F.F64.F32 R36, R0 ;  /* 0x0000000000247310 */ /* 0x0000620000201800 */
[----:B------:R-:W-:Y:S05]  /*0420*/  BRA `(.L_x_10918) ;  /* 0x0000000800fc7947 */ /* 0x000fea0003800000 */
.L_x_10921:
        /* <DEDUP_REMOVED lines=10> */
.L_x_10924:
[----:B------:R-:W2:Y:S02]  /*04d0*/  LDG.E.U16 R4, desc[UR36][R4.64] ;  /* 0x0000002404047981 */ /* 0x000ea4000c1e1500 */
[----:B--2---:R-:W-:-:S05]  /*04e0*/  HADD2.F32 R0, -RZ, R4.H0_H0 ;  /* 0x20000004ff007230 */ /* 0x004fca0000004100 */
[----:B------:R-:W-:-:S04]  /*04f0*/  FMUL.FTZ R0, R0, 1 ;  /* 0x3f80000000007820 */ /* 0x000fc80000410000 */
[----:B------:R0:W1:Y:S01]  /*0500*/  F2F.F64.F32 R36, R0 ;  /* 0x0000000000247310 */ /* 0x0000620000201800 */
[----:B------:R-:W-:Y:S05]  /*0510*/  BRA `(.L_x_10918) ;  /* 0x0000000800c07947 */ /* 0x000fea0003800000 */
.L_x_10923:
[----:B------:R0:W5:Y:S01]  /*0520*/  LDG.E.64 R36, desc[UR36][R4.64] ;  /* 0x0000002404247981 */ /* 0x000162000c1e1b00 */
[----:B------:R-:W-:Y:S05]  /*0530*/  BRA `(.L_x_10918) ;  /* 0x0000000800b87947 */ /* 0x000fea0003800000 */
.L_x_10913:
        /* <DEDUP_REMOVED lines=13> */
.L_x_10927:
[----:B------:R0:W5:Y:S01]  /*0610*/  LDG.E.64 R36, desc[UR36][R4.64] ;  /* 0x0000002404247981 */ /* 0x000162000c1e1b00 */
[----:B------:R-:W-:Y:S05]  /*0620*/  BRA `(.L_x_10918) ;  /* 0x00000008007c7947 */ /* 0x000fea0003800000 */
.L_x_10926:
        /* <DEDUP_REMOVED lines=28> */
.L_x_10929:
        /* <DEDUP_REMOVED lines=16> */
.L_x_10928:
[----:B------:R-:W2:Y:S02]  /*08f0*/  LDG.E.U16 R0, desc[UR36][R4.64] ;  /* 0x0000002404007981 */ /* 0x000ea4000c1e1500 */
[----:B--2---:R-:W-:-:S04]  /*0900*/  IMAD.U32 R0, R0, 0x10000, RZ ;  /* 0x0001000000007824 */ /* 0x004fc800078e00ff */
[----:B------:R-:W-:-:S04]  /*0910*/  FMUL.FTZ R0, R0, 1 ;  /* 0x3f80000000007820 */ /* 0x000fc80000410000 */
[----:B------:R0:W1:Y:S01]  /*0920*/  F2F.F64.F32 R36, R0 ;  /* 0x0000000000247310 */ /* 0x0000620000201800 */
[----:B------:R-:W-:Y:S05]  /*0930*/  BRA `(.L_x_10918) ;  /* 0x0000000400b87947 */ /* 0x000fea0003800000 */
.L_x_10925:
        /* <DEDUP_REMOVED lines=11> */
.L_x_10932:
        /* <DEDUP_REMOVED lines=21> */
.L_x_10936:
[----:B------:R-:W-:Y:S05]  /*0b40*/  BSYNC B1 ;  /* 0x0000000000017941 */ /* 0x000fea0003800000 */
.L_x_10935:
[----:B------:R-:W-:Y:S01]  /*0b50*/  LEA R5, R0, 0x3b800000, 0x17 ;  /* 0x3b80000000057811 */ /* 0x000fe200078eb8ff */
[----:B------:R-:W-:-:S05]  /*0b60*/  IMAD.SHL.U32 R0, R3, 0x100000, RZ ;  /* 0x0010000003007824 */ /* 0x000fca00078e00ff */
[----:B------:R-:W-:-:S07]  /*0b70*/  LOP3.LUT R0, R5, R0, R6, 0xfe, !PT ;  /* 0x0000000005007212 */ /* 0x000fce00078efe06 */
.L_x_10934:
[----:B------:R-:W-:Y:S05]  /*0b80*/  BSYNC B0 ;  /* 0x0000000000007941 */ /* 0x000fea0003800000 */
.L_x_10933:
[----:B------:R-:W-:-:S04]  /*0b90*/  FMUL.FTZ R0, R0, 1 ;  /* 0x3f80000000007820 */ /* 0x000fc80000410000 */
[----:B------:R0:W1:Y:S01]  /*0ba0*/  F2F.F64.F32 R36, R0 ;  /* 0x0000000000247310 */ /* 0x0000620000201800 */
[----:B------:R-:W-:Y:S05]  /*0bb0*/  BRA `(.L_x_10918) ;  /* 0x0000000400187947 */ /* 0x000fea0003800000 */
.L_x_10931:
        /* <DEDUP_REMOVED lines=21> */
.L_x_10940:
[----:B------:R-:W-:Y:S05]  /*0d10*/  BSYNC B1 ;  /* 0x0000000000017941 */ /* 0x000fea0003800000 */
.L_x_10939:
[----:B------:R-:W-:Y:S01]  /*0d20*/  LEA R5, R0, 0x37800000, 0x17 ;  /* 0x3780000000057811 */ /* 0x000fe200078eb8ff */
[----:B------:R-:W-:-:S05]  /*0d30*/  IMAD.SHL.U32 R0, R3, 0x200000, RZ ;  /* 0x0020000003007824 */ /* 0x000fca00078e00ff */
[----:B------:R-:W-:-:S07]  /*0d40*/  LOP3.LUT R0, R5, R0, R6, 0xfe, !PT ;  /* 0x0000000005007212 */ /* 0x000fce00078efe06 */
.L_x_10938:
[----:B------:R-:W-:Y:S05]  /*0d50*/  BSYNC B0 ;  /* 0x0000000000007941 */ /* 0x000fea0003800000 */
.L_x_10937:
[----:B------:R-:W-:-:S04]  /*0d60*/  FMUL.FTZ R0, R0, 1 ;  /* 0x3f80000000007820 */ /* 0x000fc80000410000 */
[----:B------:R0:W1:Y:S01]  /*0d70*/  F2F.F64.F32 R36, R0 ;  /* 0x0000000000247310 */ /* 0x0000620000201800 */
[----:B------:R-:W-:Y:S05]  /*0d80*/  BRA `(.L_x_10918) ;  /* 0x0000000000a47947 */ /* 0x000fea0003800000 */
.L_x_10930:
        /* <DEDUP_REMOVED lines=14> */
.L_x_10944:
[----:B------:R-:W-:Y:S05]  /*0e70*/  BSYNC B0 ;  /* 0x0000000000007941 */ /* 0x000fea0003800000 */
.L_x_10943:
[----:B------:R-:W-:-:S04]  /*0e80*/  FMUL.FTZ R0, R0, 1 ;  /* 0x3f80000000007820 */ /* 0x000fc80000410000 */
[----:B------:R0:W1:Y:S01]  /*0e90*/  F2F.F64.F32 R36, R0 ;  /* 0x0000000000247310 */ /* 0x0000620000201800 */
[----:B------:R-:W-:Y:S05]  /*0ea0*/  BRA `(.L_x_10918) ;  /* 0x00000000005c7947 */ /* 0x000fea0003800000 */
.L_x_10917:
        /* <DEDUP_REMOVED lines=16> */
.L_x_10945:
[----:B------:R-:W-:Y:S01]  /*0fb0*/  CS2R R36, SRZ ;  /* 0x0000000000247805 */ /* 0x000fe2000001ff00 */
[----:B------:R-:W-:Y:S06]  /*0fc0*/  BRA `(.L_x_10918) ;  /* 0x0000000000147947 */ /* 0x000fec0003800000 */
.L_x_10942:
[----:B------:R-:W2:Y:S02]  /*0fd0*/  LDG.E.64 R36, desc[UR36][R4.64] ;  /* 0x0000002404247981 */ /* 0x000ea4000c1e1b00 */
[----:B--2---:R-:W0:Y:S01]  /*0fe0*/  I2F.F64.U64 R36, R36 ;  /* 0x0000002400247312 */ /* 0x004e220000301800 */
[----:B------:R-:W-:Y:S05]  /*0ff0*/  BRA `(.L_x_10918) ;  /* 0x0000000000087947 */ /* 0x000fea0003800000 */
.L_x_10941:
[----:B------:R-:W2:Y:S02]  /*1000*/  LDG.E R4, desc[UR36][R4.64] ;  /* 0x0000002404047981 */ /* 0x000ea4000c1e1900 */
[----:B--2---:R0:W1:Y:S02]  /*1010*/  I2F.F64.U32 R36, R4 ;  /* 0x0000000400247312 */ /* 0x0040640000201800 */
.L_x_10918:
        /* <DEDUP_REMOVED lines=19> */
.L_x_10949:
[----:B------:R-:W3:Y:S02]  /*1150*/  LDG.E.U8 R4, desc[UR36][R4.64] ;  /* 0x0000002404047981 */ /* 0x000ee4000c1e1100 */
[----:B---3--:R3:W0:Y:S01]  /*1160*/  I2F.F64.U16 R22, R4 ;  /* 0x0000000400167312 */ /* 0x0086220000101800 */
[----:B------:R-:W-:Y:S05]  /*1170*/  BRA `(.L_x_10951) ;  /* 0x0000000c00707947 */ /* 0x000fea0003800000 */
.L_x_10948:
        /* <DEDUP_REMOVED lines=9> */
.L_x_10953:
[----:B------:R-:W3:Y:S02]  /*1210*/  LDG.E R4, desc[UR36][R4.64] ;  /* 0x0000002404047981 */ /* 0x000ee4000c1e1900 */
[----:B---3--:R0:W1:Y:S01]  /*1220*/  I2F.F64 R22, R4 ;  /* 0x0000000400167312 */ /* 0x0080620000201c00 */
[----:B------:R-:W-:Y:S05]  /*1230*/  BRA `(.L_x_10951) ;  /* 0x0000000c00407947 */ /* 0x000fea0003800000 */
.L_x_10952:
[----:B------:R-:W3:Y:S02]  /*1240*/  LDG.E.U16 R4, desc[UR36][R4.64] ;  /* 0x0000002404047981 */ /* 0x000ee4000c1e1500 */
[----:B---3--:R0:W1:Y:S01]  /*1250*/  I2F.F64.S16 R22, R4 ;  /* 0x0000000400167312 */ /* 0x0080620000101c00 */
[----:B------:R-:W-:Y:S05]  /*1260*/  BRA `(.L_x_10951) ;  /* 0x0000000c00347947 */ /* 0x000fea0003800000 */
.L_x_10947:
        /* <DEDUP_REMOVED lines=10> */
.L_x_10955:
[----:B------:R-:W3:Y:S02]  /*1310*/  LDG.E.U16 R0, desc[UR36][R4.64] ;  /* 0x0000002404007981 */ /* 0x000ee4000c1e1500 */
[----:B---3--:R-:W-:-:S05]  /*1320*/  HADD2.F32 R0, -RZ, R0.H0_H0 ;  /* 0x20000000ff007230 */ /* 0x008fca0000004100 */
[----:B------:R-:W-:-:S04]  /*1330*/  FMUL.FTZ R0, R0, 1 ;  /* 0x3f80000000007820 */ /* 0x000fc80000410000 */
[----:B------:R0:W1:Y:S01]  /*1340*/  F2F.F64.F32 R22, R0 ;  /* 0x0000000000167310 */ /* 0x0000620000201800 */
[----:B------:R-:W-:Y:S05]  /*1350*/  BRA `(.L_x_10951) ;  /* 0x0000000800f87947 */ /* 0x000fea0003800000 */
.L_x_10954:
        /* <DEDUP_REMOVED lines=10> */
.L_x_10957:
[----:B------:R-:W3:Y:S02]  /*1400*/  LDG.E.U16 R4, desc[UR36][R4.64] ;  /* 0x0000002404047981 */ /* 0x000ee4000c1e1500 */
[----:B---3--:R-:W-:-:S05]  /*1410*/  HADD2.F32 R0, -RZ, R4.H0_H0 ;  /* 0x20000004ff007230 */ /* 0x008fca0000004100 */
[----:B------:R-:W-:-:S04]  /*1420*/  FMUL.FTZ R0, R0, 1 ;  /* 0x3f80000000007820 */ /* 0x000fc80000410000 */
[----:B------:R0:W1:Y:S01]  /*1430*/  F2F.F64.F32 R22, R0 ;  /* 0x0000000000167310 */ /* 0x0000620000201800 */
[----:B------:R-:W-:Y:S05]  /*1440*/  BRA `(.L_x_10951) ;  /* 0x0000000800bc7947 */ /* 0x000fea0003800000 */
.L_x_10956:
[----:B------:R0:W5:Y:S01]  /*1450*/  LDG.E.64 R22, desc[UR36][R4.64] ;  /* 0x0000002404167981 */ /* 0x000162000c1e1b00 */
[----:B------:R-:W-:Y:S05]  /*1460*/  BRA `(.L_x_10951) ;  /* 0x0000000800b47947 */ /* 0x000fea0003800000 */
.L_x_10946:
        /* <DEDUP_REMOVED lines=13> */
.L_x_10960:
[----:B------:R0:W5:Y:S01]  /*1540*/  LDG.E.64 R22, desc[UR36][R4.64] ;  /* 0x0000002404167981 */ /* 0x000162000c1e1b00 */
[----:B------:R-:W-:Y:S05]  /*1550*/  BRA `(.L_x_10951) ;  /* 0x0000000800787947 */ /* 0x000fea0003800000 */
.L_x_10959:
        /* <DEDUP_REMOVED lines=28> */
.L_x_10962:
        /* <DEDUP_REMOVED lines=15> */
.L_x_10961:
[----:B------:R-:W3:Y:S02]  /*1810*/  LDG.E.U16 R0, desc[UR36][R4.64] ;  /* 0x0000002404007981 */ /* 0x000ee4000c1e1500 */
[----:B---3--:R-:W-:-:S04]  /*1820*/  IMAD.U32 R0, R0, 0x10000, RZ ;  /* 0x0001000000007824 */ /* 0x008fc800078e00ff */
[----:B------:R-:W-:-:S04]  /*1830*/  FMUL.FTZ R0, R0, 1 ;  /* 0x3f80000000007820 */ /* 0x000fc80000410000 */
[----:B------:R0:W1:Y:S01]  /*1840*/  F2F.F64.F32 R22, R0 ;  /* 0x0000000000167310 */ /* 0x0000620000201800 */
[----:B------:R-:W-:Y:S05]  /*1850*/  BRA `(.L_x_10951) ;  /* 0x0000000400b87947 */ /* 0x000fea0003800000 */
.L_x_10958:
        /* <DEDUP_REMOVED lines=11> */
.L_x_10965:
        /* <DEDUP_REMOVED lines=21> */
.L_x_10969:
[----:B------:R-:W-:Y:S05]  /*1a60*/  BSYNC B1 ;  /* 0x0000000000017941 */ /* 0x000fea0003800000 */
.L_x_10968:
[----:B------:R-:W-:Y:S01]  /*1a70*/  LEA R5, R0, 0x3b800000, 0x17 ;  /* 0x3b80000000057811 */ /* 0x000fe200078eb8ff */
[----:B------:R-:W-:-:S05]  /*1a80*/  IMAD.SHL.U32 R0, R3, 0x100000, RZ ;  /* 0x0010000003007824 */ /* 0x000fca00078e00ff */
[----:B------:R-:W-:-:S07]  /*1a90*/  LOP3.LUT R0, R5, R0, R6, 0xfe, !PT ;  /* 0x0000000005007212 */ /* 0x000fce00078efe06 */
.L_x_10967:
[----:B------:R-:W-:Y:S05]  /*1aa0*/  BSYNC B0 ;  /* 0x0000000000007941 */ /* 0x000fea0003800000 */
.L_x_10966:
[----:B------:R-:W-:-:S04]  /*1ab0*/  FMUL.FTZ R0, R0, 1 ;  /* 0x3f80000000007820 */ /* 0x000fc80000410000 */
[----:B------:R0:W1:Y:S01]  /*1ac0*/  F2F.F64.F32 R22, R0 ;  /* 0x0000000000167310 */ /* 0x0000620000201800 */
[----:B------:R-:W-:Y:S05]  /*1ad0*/  BRA `(.L_x_10951) ;  /* 0x0000000400187947 */ /* 0x000fea0003800000 */
.L_x_10964:
        /* <DEDUP_REMOVED lines=21> */
.L_x_10973:
[----:B------:R-:W-:Y:S05]  /*1c30*/  BSYNC B1 ;  /* 0x0000000000017941 */ /* 0x000fea0003800000 */
.L_x_10972:
[----:B------:R-:W-:Y:S01]  /*1c40*/  LEA R5, R0, 0x37800000, 0x17 ;  /* 0x3780000000057811 */ /* 0x000fe200078eb8ff */
[----:B------:R-:W-:-:S05]  /*1c50*/  IMAD.SHL.U32 R0, R3, 0x200000, RZ ;  /* 0x0020000003007824 */ /* 0x000fca00078e00ff */
[----:B------:R-:W-:-:S07]  /*1c60*/  LOP3.LUT R0, R5, R0, R6, 0xfe, !PT ;  /* 0x0000000005007212 */ /* 0x000fce00078efe06 */
.L_x_10971:
[----:B------:R-:W-:Y:S05]  /*1c70*/  BSYNC B0 ;  /* 0x0000000000007941 */ /* 0x000fea0003800000 */
.L_x_10970:
[----:B------:R-:W-:-:S04]  /*1c80*/  FMUL.FTZ R0, R0, 1 ;  /* 0x3f80000000007820 */ /* 0x000fc80000410000 */
[----:B------:R0:W1:Y:S01]  /*1c90*/  F2F.F64.F32 R22, R0 ;  /* 0x0000000000167310 */ /* 0x0000620000201800 */
[----:B------:R-:W-:Y:S05]  /*1ca0*/  BRA `(.L_x_10951) ;  /* 0x0000000000a47947 */ /* 0x000fea0003800000 */
.L_x_10963:
        /* <DEDUP_REMOVED lines=14> */
.L_x_10977:
[----:B------:R-:W-:Y:S05]  /*1d90*/  BSYNC B0 ;  /* 0x0000000000007941 */ /* 0x000fea0003800000 */
.L_x_10976:
[----:B------:R-:W-:-:S04]  /*1da0*/  FMUL.FTZ R0, R0, 1 ;  /* 0x3f80000000007820 */ /* 0x000fc80000410000 */
[----:B------:R0:W1:Y:S01]  /*1db0*/  F2F.F64.F32 R22, R0 ;  /* 0x0000000000167310 */ /* 0x0000620000201800 */
[----:B------:R-:W-:Y:S05]  /*1dc0*/  BRA `(.L_x_10951) ;  /* 0x00000000005c7947 */ /* 0x000fea0003800000 */
.L_x_10950:
        /* <DEDUP_REMOVED lines=16> */
.L_x_10978:
[----:B------:R-:W-:Y:S01]  /*1ed0*/  CS2R R22, SRZ ;  /* 0x0000000000167805 */ /* 0x000fe2000001ff00 */
[----:B------:R-:W-:Y:S06]  /*1ee0*/  BRA `(.L_x_10951) ;  /* 0x0000000000147947 */ /* 0x000fec0003800000 */
.L_x_10975:
[----:B------:R-:W3:Y:S02]  /*1ef0*/  LDG.E.64 R22, desc[UR36][R4.64] ;  /* 0x0000002404167981 */ /* 0x000ee4000c1e1b00 */
[----:B---3--:R-:W0:Y:S01]  /*1f00*/  I2F.F64.U64 R22, R22 ;  /* 0x0000001600167312 */ /* 0x008e220000301800 */
[----:B------:R-:W-:Y:S05]  /*1f10*/  BRA `(.L_x_10951) ;  /* 0x0000000000087947 */ /* 0x000fea0003800000 */
.L_x_10974:
[----:B------:R-:W3:Y:S02]  /*1f20*/  LDG.E R4, desc[UR36][R4.64] ;  /* 0x0000002404047981 */ /* 0x000ee4000c1e1900 */
[----:B---3--:R0:W1:Y:S02]  /*1f30*/  I2F.F64.U32 R22, R4 ;  /* 0x0000000400167312 */ /* 0x0080640000201800 */
.L_x_10951:
[----:B------:R-:W2:Y:S02]  /*1f40*/  S2R R27, SR_TID.X ;  /* 0x00000000001b7919 */ /* 0x000ea40000002100 */
[----:B--2---:R-:W-:-:S07]  /*1f50*/  VIADD R27, R27, 0x80 ;  /* 0x000000801b1b7836 */ /* 0x004fce0000000000 */
.L_x_10912:
[----:B------:R-:W-:Y:S05]  /*1f60*/  BSYNC B6 ;  /* 0x0000000000067941 */ /* 0x000fea0003800000 */
.L_x_10911:
        /* <DEDUP_REMOVED lines=24> */
.L_x_10984:
[----:B------:R-:W2:Y:S02]  /*20f0*/  LDG.E.U8 R4, desc[UR36][R4.64] ;  /* 0x0000002404047981 */ /* 0x000ea4000c1e1100 */
[----:B--2---:R0:W2:Y:S01]  /*2100*/  I2F.F64.U16 R34, R4 ;  /* 0x0000000400227312 */ /* 0x0040a20000101800 */
[----:B------:R-:W-:Y:S05]  /*2110*/  BRA `(.L_x_10986) ;  /* 0x0000000c00707947 */ /* 0x000fea0003800000 */
.L_x_10983:
        /* <DEDUP_REMOVED lines=9> */
.L_x_10988:
[----:B------:R-:W2:Y:S02]  /*21b0*/  LDG.E R4, desc[UR36][R4.64] ;  /* 0x0000002404047981 */ /* 0x000ea4000c1e1900 */
[----:B--2---:R0:W2:Y:S01]  /*21c0*/  I2F.F64 R34, R4 ;  /* 0x0000000400227312 */ /* 0x0040a20000201c00 */
[----:B------:R-:W-:Y:S05]  /*21d0*/  BRA `(.L_x_10986) ;  /* 0x0000000c00407947 */ /* 0x000fea0003800000 */
.L_x_10987:
[----:B------:R-:W2:Y:S02]  /*21e0*/  LDG.E.U16 R4, desc[UR36][R4.64] ;  /* 0x0000002404047981 */ /* 0x000ea4000c1e1500 */
[----:B--2---:R0:W2:Y:S01]  /*21f0*/  I2F.F64.S16 R34, R4 ;  /* 0x0000000400227312 */ /* 0x0040a20000101c00 */
[----:B------:R-:W-:Y:S05]  /*2200*/  BRA `(.L_x_10986) ;  /* 0x0000000c00347947 */ /* 0x000fea0003800000 */
.L_x_10982:
        /* <DEDUP_REMOVED lines=10> */
.L_x_10990:
[----:B------:R-:W2:Y:S02]  /*22b0*/  LDG.E.U16 R0, desc[UR36][R4.64] ;  /* 0x0000002404007981 */ /* 0x000ea4000c1e1500 */
[----:B--2---:R-:W-:-:S05]  /*22c0*/  HADD2.F32 R0, -RZ, R0.H0_H0 ;  /* 0x20000000ff007230 */ /* 0x004fca0000004100 */
[----:B------:R-:W-:-:S04]  /*22d0*/  FMUL.FTZ R0, R0, 1 ;  /* 0x3f80000000007820 */ /* 0x000fc80000410000 */
[----:B------:R0:W2:Y:S01]  /*22e0*/  F2F.F64.F32 R34, R0 ;  /* 0x0000000000227310 */ /* 0x0000a20000201800 */
[----:B------:R-:W-:Y:S05]  /*22f0*/  BRA `(.L_x_10986) ;  /* 0x0000000800f87947 */ /* 0x000fea0003800000 */
.L_x_10989:
        /* <DEDUP_REMOVED lines=10> */
.L_x_10992:
[----:B------:R-:W2:Y:S02]  /*23a0*/  LDG.E.U16 R4, desc[UR36][R4.64] ;  /* 0x0000002404047981 */ /* 0x000ea4000c1e1500 */
[----:B--2---:R-:W-:-:S05]  /*23b0*/  HADD2.F32 R0, -RZ, R4.H0_H0 ;  /* 0x20000004ff007230 */ /* 0x004fca0000004100 */
[----:B------:R-:W-:-:S04]  /*23c0*/  FMUL.FTZ R0, R0, 1 ;  /* 0x3f80000000007820 */ /* 0x000fc80000410000 */
[----:B------:R0:W2:Y:S01]  /*23d0*/  F2F.F64.F32 R34, R0 ;  /* 0x0000000000227310 */ /* 0x0000a20000201800 */
[----:B------:R-:W-:Y:S05]  /*23e0*/  BRA `(.L_x_10986) ;  /* 0x0000000800bc7947 */ /* 0x000fea0003800000 */
.L_x_10991:
[----:B------:R0:W5:Y:S01]  /*23f0*/  LDG.E.64 R34, desc[UR36][R4.64] ;  /* 0x0000002404227981 */ /* 0x000162000c1e1b00 */
[----:B------:R-:W-:Y:S05]  /*2400*/  BRA `(.L_x_10986) ;  /* 0x0000000800b47947 */ /* 0x000fea0003800000 */
.L_x_10981:
        /* <DEDUP_REMOVED lines=13> */
.L_x_10995:
[----:B------:R0:W5:Y:S01]  /*24e0*/  LDG.E.64 R34, desc[UR36][R4.64] ;  /* 0x0000002404227981 */ /* 0x000162000c1e1b00 */
[----:B------:R-:W-:Y:S05]  /*24f0*/  BRA `(.L_x_10986) ;  /* 0x0000000800787947 */ /* 0x000fea0003800000 */
.L_x_10994:
        /* <DEDUP_REMOVED lines=28> */
.L_x_10997:
        /* <DEDUP_REMOVED lines=15> */
.L_x_10996:
[----:B------:R-:W2:Y:S02]  /*27b0*/  LDG.E.U16 R0, desc[UR36][R4.64] ;  /* 0x0000002404007981 */ /* 0x000ea4000c1e1500 */
[----:B--2---:R-:W-:-:S04]  /*27c0*/  IMAD.U32 R0, R0, 0x10000, RZ ;  /* 0x0001000000007824 */ /* 0x004fc800078e00ff */
[----:B------:R-:W-:-:S04]  /*27d0*/  FMUL.FTZ R0, R0, 1 ;  /* 0x3f80000000007820 */ /* 0x000fc80000410000 */
[----:B------:R2:W3:Y:S01]  /*27e0*/  F2F.F64.F32 R34, R0 ;  /* 0x0000000000227310 */ /* 0x0004e20000201800 */
[----:B------:R-:W-:Y:S05]  /*27f0*/  BRA `(.L_x_10986) ;  /* 0x0000000400b87947 */ /* 0x000fea0003800000 */
.L_x_10993:
        /* <DEDUP_REMOVED lines=11> */
.L_x_11000:
        /* <DEDUP_REMOVED lines=21> */
.L_x_11004:
[----:B------:R-:W-:Y:S05]  /*2a00*/  BSYNC B1 ;  /* 0x0000000000017941 */ /* 0x000fea0003800000 */
.L_x_11003:
[----:B------:R-:W-:Y:S01]  /*2a10*/  LEA R5, R0, 0x3b800000, 0x17 ;  /* 0x3b80000000057811 */ /* 0x000fe200078eb8ff */
[----:B------:R-:W-:-:S05]  /*2a20*/  IMAD.SHL.U32 R0, R3, 0x100000, RZ ;  /* 0x0010000003007824 */ /* 0x000fca00078e00ff */
[----:B------:R-:W-:-:S07]  /*2a30*/  LOP3.LUT R0, R5, R0, R6, 0xfe, !PT ;  /* 0x0000000005007212 */ /* 0x000fce00078efe06 */
.L_x_11002:
[----:B------:R-:W-:Y:S05]  /*2a40*/  BSYNC B0 ;  /* 0x0000000000007941 */ /* 0x000fea0003800000 */
.L_x_11001:
[----:B------:R-:W-:-:S04]  /*2a50*/  FMUL.FTZ R0, R0, 1 ;  /* 0x3f80000000007820 */ /* 0x000fc80000410000 */
[----:B------:R0:W2:Y:S01]  /*2a60*/  F2F.F64.F32 R34, R0 ;  /* 0x0000000000227310 */ /* 0x0000a20000201800 */
[----:B------:R-:W-:Y:S05]  /*2a70*/  BRA `(.L_x_10986) ;  /* 0x0000000400187947 */ /* 0x000fea0003800000 */
.L_x_10999:
        /* <DEDUP_REMOVED lines=21> */
.L_x_11008:
[----:B------:R-:W-:Y:S05]  /*2bd0*/  BSYNC B1 ;  /* 0x0000000000017941 */ /* 0x000fea0003800000 */
.L_x_11007:
[----:B------:R-:W-:Y:S01]  /*2be0*/  LEA R5, R0, 0x37800000, 0x17 ;  /* 0x3780000000057811 */ /* 0x000fe200078eb8ff */
[----:B------:R-:W-:-:S05]  /*2bf0*/  IMAD.SHL.U32 R0, R3, 0x200000, RZ ;  /* 0x0020000003007824 */ /* 0x000fca00078e00ff */
[----:B------:R-:W-:-:S07]  /*2c00*/  LOP3.LUT R0, R5, R0, R6, 0xfe, !PT ;  /* 0x0000000005007212 */ /* 0x000fce00078efe06 */
.L_x_11006:
[----:B------:R-:W-:Y:S05]  /*2c10*/  BSYNC B0 ;  /* 0x0000000000007941 */ /* 0x000fea0003800000 */
.L_x_11005:
[----:B------:R-:W-:-:S04]  /*2c20*/  FMUL.FTZ R0, R0, 1 ;  /* 0x3f80000000007820 */ /* 0x000fc80000410000 */
[----:B------:R0:W2:Y:S01]  /*2c30*/  F2F.F64.F32 R34, R0 ;  /* 0x0000000000227310 */ /* 0x0000a20000201800 */
[----:B------:R-:W-:Y:S05]  /*2c40*/  BRA `(.L_x_10986) ;  /* 0x0000000000a47947 */ /* 0x000fea0003800000 */
.L_x_10998:
        /* <DEDUP_REMOVED lines=14> */
.L_x_11012:
[----:B------:R-:W-:Y:S05]  /*2d30*/  BSYNC B0 ;  /* 0x0000000000007941 */ /* 0x000fea0003800000 */
.L_x_11011:
[----:B------:R-:W-:-:S04]  /*2d40*/  FMUL.FTZ R0, R0, 1 ;  /* 0x3f80000000007820 */ /* 0x000fc80000410000 */
[----:B------:R0:W2:Y:S01]  /*2d50*/  F2F.F64.F32 R34, R0 ;  /* 0x0000000000227310 */ /* 0x0000a20000201800 */
[----:B------:R-:W-:Y:S05]  /*2d60*/  BRA `(.L_x_10986) ;  /* 0x00000000005c7947 */ /* 0x000fea0003800000 */
.L_x_10985:
        /* <DEDUP_REMOVED lines=16> */
.L_x_11013:
[----:B------:R-:W-:Y:S01]  /*2e70*/  CS2R R34, SRZ ;  /* 0x0000000000227805 */ /* 0x000fe2000001ff00 */
[----:B------:R-:W-:Y:S06]  /*2e80*/  BRA `(.L_x_10986) ;  /* 0x0000000000147947 */ /* 0x000fec0003800000 */
.L_x_11010:
[----:B------:R-:W2:Y:S02]  /*2e90*/  LDG.E.64 R34, desc[UR36][R4.64] ;  /* 0x0000002404227981 */ /* 0x000ea4000c1e1b00 */
[----:B--2---:R-:W0:Y:S01]  /*2ea0*/  I2F.F64.U64 R34, R34 ;  /* 0x0000002200227312 */ /* 0x004e220000301800 */
[----:B------:R-:W-:Y:S05]  /*2eb0*/  BRA `(.L_x_10986) ;  /* 0x0000000000087947 */ /* 0x000fea0003800000 */
.L_x_11009:
[----:B------:R-:W2:Y:S02]  /*2ec0*/  LDG.E R4, desc[UR36][R4.64] ;  /* 0x0000002404047981 */ /* 0x000ea4000c1e1900 */
[----:B--2---:R0:W2:Y:S02]  /*2ed0*/  I2F.F64.U32 R34, R4 ;  /* 0x0000000400227312 */ /* 0x0040a40000201800 */
.L_x_10986:
        /* <DEDUP_REMOVED lines=19> */
.L_x_11017:
[----:B------:R-:W2:Y:S02]  /*3010*/  LDG.E.U8 R4, desc[UR36][R4.64] ;  /* 0x0000002404047981 */ /* 0x000ea4000c1e1100 */
[----:B--2---:R0:W2:Y:S01]  /*3020*/  I2F.F64.U16 R32, R4 ;  /* 0x0000000400207312 */ /* 0x0040a20000101800 */
[----:B------:R-:W-:Y:S05]  /*3030*/  BRA `(.L_x_11019) ;  /* 0x0000000c00707947 */ /* 0x000fea0003800000 */
.L_x_11016:
        /* <DEDUP_REMOVED lines=9> */
.L_x_11021:
[----:B------:R-:W2:Y:S02]  /*30d0*/  LDG.E R4, desc[UR36][R4.64] ;  /* 0x0000002404047981 */ /* 0x000ea4000c1e1900 */
[----:B--2---:R0:W2:Y:S01]  /*30e0*/  I2F.F64 R32, R4 ;  /* 0x0000000400207312 */ /* 0x0040a20000201c00 */
[----:B------:R-:W-:Y:S05]  /*30f0*/  BRA `(.L_x_11019) ;  /* 0x0000000c00407947 */ /* 0x000fea0003800000 */
.L_x_11020:
[----:B------:R-:W2:Y:S02]  /*3100*/  LDG.E.U16 R4, desc[UR36][R4.64] ;  /* 0x0000002404047981 */ /* 0x000ea4000c1e1500 */
[----:B--2---:R0:W2:Y:S01]  /*3110*/  I2F.F64.S16 R32, R4 ;  /* 0x0000000400207312 */ /* 0x0040a20000101c00 */
[----:B------:R-:W-:Y:S05]  /*3120*/  BRA `(.L_x_11019) ;  /* 0x0000000c00347947 */ /* 0x000fea0003800000 */
.L_x_11015:
        /* <DEDUP_REMOVED lines=10> */
.L_x_11023:
[----:B------:R-:W2:Y:S02]  /*31d0*/  LDG.E.U16 R0, desc[UR36][R4.64] ;  /* 0x0000002404007981 */ /* 0x000ea4000c1e1500 */
[----:B--2---:R-:W-:-:S05]  /*31e0*/  HADD2.F32 R0, -RZ, R0.H0_H0 ;  /* 0x20000000ff007230 */ /* 0x004fca0000004100 */
[----:B------:R-:W-:-:S04]  /*31f0*/  FMUL.FTZ R0, R0, 1 ;  /* 0x3f80000000007820 */ /* 0x000fc80000410000 */
[----:B------:R0:W2:Y:S01]  /*3200*/  F2F.F64.F32 R32, R0 ;  /* 0x0000000000207310 */ /* 0x0000a20000201800 */
[----:B------:R-:W-:Y:S05]  /*3210*/  BRA `(.L_x_11019) ;  /* 0x0000000800f87947 */ /* 0x000fea0003800000 */
.L_x_11022:
        /* <DEDUP_REMOVED lines=10> */
.L_x_11025:
[----:B------:R-:W2:Y:S02]  /*32c0*/  LDG.E.U16 R4, desc[UR36][R4.64] ;  /* 0x0000002404047981 */ /* 0x000ea4000c1e1500 */
[----:B--2---:R-:W-:-:S05]  /*32d0*/  HADD2.F32 R0, -RZ, R4.H0_H0 ;  /* 0x20000004ff007230 */ /* 0x004fca0000004100 */
[----:B------:R-:W-:-:S04]  /*32e0*/  FMUL.FTZ R0, R0, 1 ;  /* 0x3f80000000007820 */ /* 0x000fc80000410000 */
[----:B------:R0:W2:Y:S01]  /*32f0*/  F2F.F64.F32 R32, R0 ;  /* 0x0000000000207310 */ /* 0x0000a20000201800 */
[----:B------:R-:W-:Y:S05]  /*3300*/  BRA `(.L_x_11019) ;  /* 0x0000000800bc7947 */ /* 0x000fea0003800000 */
.L_x_11024:
[----:B------:R0:W5:Y:S01]  /*3310*/  LDG.E.64 R32, desc[UR36][R4.64] ;  /* 0x0000002404207981 */ /* 0x000162000c1e1b00 */
[----:B------:R-:W-:Y:S05]  /*3320*/  BRA `(.L_x_11019) ;  /* 0x0000000800b47947 */ /* 0x000fea0003800000 */
.L_x_11014:
        /* <DEDUP_REMOVED lines=13> */
.L_x_11028:
[----:B------:R0:W5:Y:S01]  /*3400*/  LDG.E.64 R32, desc[UR36][R4.64] ;  /* 0x0000002404207981 */ /* 0x000162000c1e1b00 */
[----:B------:R-:W-:Y:S05]  /*3410*/  BRA `(.L_x_11019) ;  /* 0x0000000800787947 */ /* 0x000fea0003800000 */
.L_x_11027:
        /* <DEDUP_REMOVED lines=28> */
.L_x_11030:
        /* <DEDUP_REMOVED lines=15> */
.L_x_11029:
[----:B------:R-:W2:Y:S02]  /*36d0*/  LDG.E.U16 R0, desc[UR36][R4.64] ;  /* 0x0000002404007981 */ /* 0x000ea4000c1e1500 */
[----:B--2---:R-:W-:-:S04]  /*36e0*/  IMAD.U32 R0, R0, 0x10000, RZ ;  /* 0x0001000000007824 */ /* 0x004fc800078e00ff */
[----:B------:R-:W-:-:S04]  /*36f0*/  FMUL.FTZ R0, R0, 1 ;  /* 0x3f80000000007820 */ /* 0x000fc80000410000 */
[----:B------:R0:W2:Y:S01]  /*3700*/  F2F.F64.F32 R32, R0 ;  /* 0x0000000000207310 */ /* 0x0000a20000201800 */
[----:B------:R-:W-:Y:S05]  /*3710*/  BRA `(.L_x_11019) ;  /* 0x0000000400b87947 */ /* 0x000fea0003800000 */
.L_x_11026:
        /* <DEDUP_REMOVED lines=11> */
.L_x_11033:
        /* <DEDUP_REMOVED lines=21> */
.L_x_11037:
[----:B------:R-:W-:Y:S05]  /*3920*/  BSYNC B1 ;  /* 0x0000000000017941 */ /* 0x000fea0003800000 */
.L_x_11036:
[----:B------:R-:W-:Y:S01]  /*3930*/  LEA R5, R0, 0x3b800000, 0x17 ;  /* 0x3b80000000057811 */ /* 0x000fe200078eb8ff */
[----:B------:R-:W-:-:S05]  /*3940*/  IMAD.SHL.U32 R0, R3, 0x100000, RZ ;  /* 0x0010000003007824 */ /* 0x000fca00078e00ff */
[----:B------:R-:W-:-:S07]  /*3950*/  LOP3.LUT R0, R5, R0, R6, 0xfe, !PT ;  /* 0x0000000005007212 */ /* 0x000fce00078efe06 */
.L_x_11035:
[----:B------:R-:W-:Y:S05]  /*3960*/  BSYNC B0 ;  /* 0x0000000000007941 */ /* 0x000fea0003800000 */
.L_x_11034:
[----:B------:R-:W-:-:S04]  /*3970*/  FMUL.FTZ R0, R0, 1 ;  /* 0x3f80000000007820 */ /* 0x000fc80000410000 */
[----:B------:R0:W2:Y:S01]  /*3980*/  F2F.F64.F32 R32, R0 ;  /* 0x0000000000207310 */ /* 0x0000a20000201800 */
[----:B------:R-:W-:Y:S05]  /*3990*/  BRA `(.L_x_11019) ;  /* 0x0000000400187947 */ /* 0x000fea0003800000 */
.L_x_11032:
        /* <DEDUP_REMOVED lines=21> */
.L_x_11041:
[----:B------:R-:W-:Y:S05]  /*3af0*/  BSYNC B1 ;  /* 0x0000000000017941 */ /* 0x000fea0003800000 */
.L_x_11040:
[----:B------:R-:W-:Y:S01]  /*3b00*/  LEA R5, R0, 0x37800000, 0x17 ;  /* 0x3780000000057811 */ /* 0x000fe200078eb8ff */
[----:B------:R-:W-:-:S05]  /*3b10*/  IMAD.SHL.U32 R0, R3, 0x200000, RZ ;  /* 0x0020000003007824 */ /* 0x000fca00078e00ff */
[----:B------:R-:W-:-:S07]  /*3b20*/  LOP3.LUT R0, R5, R0, R6, 0xfe, !PT ;  /* 0x0000000005007212 */ /* 0x000fce00078efe06 */
.L_x_11039:
[----:B------:R-:W-:Y:S05]  /*3b30*/  BSYNC B0 ;  /* 0x0000000000007941 */ /* 0x000fea0003800000 */
.L_x_11038:
[----:B------:R-:W-:-:S04]  /*3b40*/  FMUL.FTZ R0, R0, 1 ;  /* 0x3f80000000007820 */ /* 0x000fc80000410000 */
[----:B------:R0:W2:Y:S01]  /*3b50*/  F2F.F64.F32 R32, R0 ;  /* 0x0000000000207310 */ /* 0x0000a20000201800 */
[----:B------:R-:W-:Y:S05]  /*3b60*/  BRA `(.L_x_11019) ;  /* 0x0000000000a47947 */ /* 0x000fea0003800000 */
.L_x_11031:
        /* <DEDUP_REMOVED lines=14> */
.L_x_11045:
[----:B------:R-:W-:Y:S05]  /*3c50*/  BSYNC B0 ;  /* 0x0000000000007941 */ /* 0x000fea0003800000 */
.L_x_11044:
[----:B------:R-:W-:-:S04]  /*3c60*/  FMUL.FTZ R0, R0, 1 ;  /* 0x3f80000000007820 */ /* 0x000fc80000410000 */
[----:B------:R0:W2:Y:S01]  /*3c70*/  F2F.F64.F32 R32, R0 ;  /* 0x0000000000207310 */ /* 0x0000a20000201800 */
[----:B------:R-:W-:Y:S05]  /*3c80*/  BRA `(.L_x_11019) ;  /* 0x00000000005c7947 */ /* 0x000fea0003800000 */
.L_x_11018:
        /* <DEDUP_REMOVED lines=16> */
.L_x_11046:
[----:B------:R-:W-:Y:S01]  /*3d90*/  CS2R R32, SRZ ;  /* 0x0000000000207805 */ /* 0x000fe2000001ff00 */
[----:B------:R-:W-:Y:S06]  /*3da0*/  BRA `(.L_x_11019) ;  /* 0x0000000000147947 */ /* 0x000fec0003800000 */
.L_x_11043:
[----:B------:R-:W2:Y:S02]  /*3db0*/  LDG.E.64 R32, desc[UR36][R4.64] ;  /* 0x0000002404207981 */ /* 0x000ea4000c1e1b00 */
[----:B--2---:R-:W0:Y:S01]  /*3dc0*/  I2F.F64.U64 R32, R32 ;  /* 0x0000002000207312 */ /* 0x004e220000301800 */
[----:B------:R-:W-:Y:S05]  /*3dd0*/  BRA `(.L_x_11019) ;  /* 0x0000000000087947 */ /* 0x000fea0003800000 */
.L_x_11042:
[----:B------:R-:W2:Y:S02]  /*3de0*/  LDG.E R4, desc[UR36][R4.64] ;  /* 0x0000002404047981 */ /* 0x000ea4000c1e1900 */
[----:B--2---:R0:W2:Y:S02]  /*3df0*/  I2F.F64.U32 R32, R4 ;  /* 0x0000000400207312 */ /* 0x0040a40000201800 */
.L_x_11019:
[----:B------:R-:W-:-:S07]  /*3e00*/  VIADD R27, R27, 0x80 ;  /* 0x000000801b1b7836 */ /* 0x000fce0000000000 */
.L_x_10980:
[----:B------:R-:W-:Y:S05]  /*3e10*/  BSYNC B6 ;  /* 0x0000000000067941 */ /* 0x000fea0003800000 */
.L_x_10979:
        /* <DEDUP_REMOVED lines=26> */
.L_x_11052:
[----:B------:R-:W3:Y:S02]  /*3fc0*/  LDG.E.U8 R4, desc[UR36][R4.64] ;  /* 0x0000002404047981 */ /* 0x000ee4000c1e1100 */
[----:B---3--:R0:W3:Y:S01]  /*3fd0*/  I2F.F64.U16 R30, R4 ;  /* 0x00000004001e7312 */ /* 0x0080e20000101800 */
[----:B------:R-:W-:Y:S05]  /*3fe0*/  BRA `(.L_x_11054) ;  /* 0x0000000c00707947 */ /* 0x000fea0003800000 */
.L_x_11051:
        /* <DEDUP_REMOVED lines=9> */
.L_x_11056:
[----:B------:R-:W3:Y:S02]  /*4080*/  LDG.E R4, desc[UR36][R4.64] ;  /* 0x0000002404047981 */ /* 0x000ee4000c1e1900 */
[----:B---3--:R0:W3:Y:S01]  /*4090*/  I2F.F64 R30, R4 ;  /* 0x00000004001e7312 */ /* 0x0080e20000201c00 */
[----:B------:R-:W-:Y:S05]  /*40a0*/  BRA `(.L_x_11054) ;  /* 0x0000000c00407947 */ /* 0x000fea0003800000 */
.L_x_11055:
[----:B------:R-:W3:Y:S02]  /*40b0*/  LDG.E.U16 R4, desc[UR36][R4.64] ;  /* 0x0000002404047981 */ /* 0x000ee4000c1e1500 */
[----:B---3--:R0:W3:Y:S01]  /*40c0*/  I2F.F64.S16 R30, R4 ;  /* 0x00000004001e7312 */ /* 0x0080e20000101c00 */
[----:B------:R-:W-:Y:S05]  /*40d0*/  BRA `(.L_x_11054) ;  /* 0x0000000c00347947 */ /* 0x000fea0003800000 */
.L_x_11050:
        /* <DEDUP_REMOVED lines=10> */
.L_x_11058:
[----:B------:R-:W3:Y:S02]  /*4180*/  LDG.E.U16 R0, desc[UR36][R4.64] ;  /* 0x0000002404007981 */ /* 0x000ee4000c1e1500 */
[----:B---3--:R-:W-:-:S05]  /*4190*/  HADD2.F32 R0, -RZ, R0.H0_H0 ;  /* 0x20000000ff007230 */ /* 0x008fca0000004100 */
[----:B------:R-:W-:-:S04]  /*41a0*/  FMUL.FTZ R0, R0, 1 ;  /* 0x3f80000000007820 */ /* 0x000fc80000410000 */
[----:B------:R0:W3:Y:S01]  /*41b0*/  F2F.F64.F32 R30, R0 ;  /* 0x00000000001e7310 */ /* 0x0000e20000201800 */
[----:B------:R-:W-:Y:S05]  /*41c0*/  BRA `(.L_x_11054) ;  /* 0x0000000800f87947 */ /* 0x000fea0003800000 */
.L_x_11057:
        /* <DEDUP_REMOVED lines=10> */
.L_x_11060:
[----:B------:R-:W3:Y:S02]  /*4270*/  LDG.E.U16 R4, desc[UR36][R4.64] ;  /* 0x0000002404047981 */ /* 0x000ee4000c1e1500 */
[----:B---3--:R-:W-:-:S05]  /*4280*/  HADD2.F32 R0, -RZ, R4.H0_H0 ;  /* 0x20000004ff007230 */ /* 0x008fca0000004100 */
[----:B------:R-:W-:-:S04]  /*4290*/  FMUL.FTZ R0, R0, 1 ;  /* 0x3f80000000007820 */ /* 0x000fc80000410000 */
[----:B------:R0:W3:Y:S01]  /*42a0*/  F2F.F64.F32 R30, R0 ;  /* 0x00000000001e7310 */ /* 0x0000e20000201800 */
[----:B------:R-:W-:Y:S05]  /*42b0*/  BRA `(.L_x_11054) ;  /* 0x0000000800bc7947 */ /* 0x000fea0003800000 */
.L_x_11059:
[----:B------:R0:W5:Y:S01]  /*42c0*/  LDG.E.64 R30, desc[UR36][R4.64] ;  /* 0x00000024041e7981 */ /* 0x000162000c1e1b00 */
[----:B------:R-:W-:Y:S05]  /*42d0*/  BRA `(.L_x_11054) ;  /* 0x0000000800b47947 */ /* 0x000fea0003800000 */
.L_x_11049:
        /* <DEDUP_REMOVED lines=13> */
.L_x_11063:
[----:B------:R0:W5:Y:S01]  /*43b0*/  LDG.E.64 R30, desc[UR36][R4.64] ;  /* 0x00000024041e7981 */ /* 0x000162000c1e1b00 */
[----:B------:R-:W-:Y:S05]  /*43c0*/  BRA `(.L_x_11054) ;  /* 0x0000000800787947 */ /* 0x000fea0003800000 */
.L_x_11062:
        /* <DEDUP_REMOVED lines=28> */
.L_x_11065:
        /* <DEDUP_REMOVED lines=15> */
.L_x_11064:
[----:B------:R-:W3:Y:S02]  /*4680*/  LDG.E.U16 R0, desc[UR36][R4.64] ;  /* 0x0000002404007981 */ /* 0x000ee4000c1e1500 */
[----:B---3--:R-:W-:-:S04]  /*4690*/  IMAD.U32 R0, R0, 0x10000, RZ ;  /* 0x0001000000007824 */ /* 0x008fc800078e00ff */
[----:B------:R-:W-:-:S04]  /*46a0*/  FMUL.FTZ R0, R0, 1 ;  /* 0x3f80000000007820 */ /* 0x000fc80000410000 */
[----:B------:R3:W0:Y:S01]  /*46b0*/  F2F.F64.F32 R30, R0 ;  /* 0x00000000001e7310 */ /* 0x0006220000201800 */
[----:B------:R-:W-:Y:S05]  /*46c0*/  BRA `(.L_x_11054) ;  /* 0x0000000400b87947 */ /* 0x000fea0003800000 */
.L_x_11061:
        /* <DEDUP_REMOVED lines=11> */
.L_x_11068:
        /* <DEDUP_REMOVED lines=21> */
.L_x_11072:
[----:B------:R-:W-:Y:S05]  /*48d0*/  BSYNC B1 ;  /* 0x0000000000017941 */ /* 0x000fea0003800000 */
.L_x_11071:
[----:B------:R-:W-:Y:S01]  /*48e0*/  LEA R5, R0, 0x3b800000, 0x17 ;  /* 0x3b80000000057811 */ /* 0x000fe200078eb8ff */
[----:B------:R-:W-:-:S05]  /*48f0*/  IMAD.SHL.U32 R0, R3, 0x100000, RZ ;  /* 0x0010000003007824 */ /* 0x000fca00078e00ff */
[----:B------:R-:W-:-:S07]  /*4900*/  LOP3.LUT R0, R5, R0, R6, 0xfe, !PT ;  /* 0x0000000005007212 */ /* 0x000fce00078efe06 */
.L_x_11070:
[----:B------:R-:W-:Y:S05]  /*4910*/  BSYNC B0 ;  /* 0x0000000000007941 */ /* 0x000fea0003800000 */
.L_x_11069:
[----:B------:R-:W-:-:S04]  /*4920*/  FMUL.FTZ R0, R0, 1 ;  /* 0x3f80000000007820 */ /* 0x000fc80000410000 */
[----:B------:R0:W3:Y:S01]  /*4930*/  F2F.F64.F32 R30, R0 ;  /* 0x00000000001e7310 */ /* 0x0000e20000201800 */
[----:B------:R-:W-:Y:S05]  /*4940*/  BRA `(.L_x_11054) ;  /* 0x0000000400187947 */ /* 0x000fea0003800000 */
.L_x_11067:
        /* <DEDUP_REMOVED lines=21> */
.L_x_11076:
[----:B------:R-:W-:Y:S05]  /*4aa0*/  BSYNC B1 ;  /* 0x0000000000017941 */ /* 0x000fea0003800000 */
.L_x_11075:
[----:B------:R-:W-:Y:S01]  /*4ab0*/  LEA R5, R0, 0x37800000, 0x17 ;  /* 0x3780000000057811 */ /* 0x000fe200078eb8ff */
[----:B------:R-:W-:-:S05]  /*4ac0*/  IMAD.SHL.U32 R0, R3, 0x200000, RZ ;  /* 0x0020000003007824 */ /* 0x000fca00078e00ff */
[----:B------:R-:W-:-:S07]  /*4ad0*/  LOP3.LUT R0, R5, R0, R6, 0xfe, !PT ;  /* 0x0000000005007212 */ /* 0x000fce00078efe06 */
.L_x_11074:
[----:B------:R-:W-:Y:S05]  /*4ae0*/  BSYNC B0 ;  /* 0x0000000000007941 */ /* 0x000fea0003800000 */
.L_x_11073:
[----:B------:R-:W-:-:S04]  /*4af0*/  FMUL.FTZ R0, R0, 1 ;  /* 0x3f80000000007820 */ /* 0x000fc80000410000 */
[----:B------:R0:W3:Y:S01]  /*4b00*/  F2F.F64.F32 R30, R0 ;  /* 0x00000000001e7310 */ /* 0x0000e20000201800 */
[----:B------:R-:W-:Y:S05]  /*4b10*/  BRA `(.L_x_11054) ;  /* 0x0000000000a47947 */ /* 0x000fea0003800000 */
.L_x_11066:
        /* <DEDUP_REMOVED lines=14> */
.L_x_11080:
[----:B------:R-:W-:Y:S05]  /*4c00*/  BSYNC B0 ;  /* 0x0000000000007941 */ /* 0x000fea0003800000 */
.L_x_11079:
[----:B------:R-:W-:-:S04]  /*4c10*/  FMUL.FTZ R0, R0, 1 ;  /* 0x3f80000000007820 */ /* 0x000fc80000410000 */
[----:B------:R0:W3:Y:S01]  /*4c20*/  F2F.F64.F32 R30, R0 ;  /* 0x00000000001e7310 */ /* 0x0000e20000201800 */
[----:B------:R-:W-:Y:S05]  /*4c30*/  BRA `(.L_x_11054) ;  /* 0x00000000005c7947 */ /* 0x000fea0003800000 */
.L_x_11053:
        /* <DEDUP_REMOVED lines=16> */
.L_x_11081:
[----:B------:R-:W-:Y:S01]  /*4d40*/  CS2R R30, SRZ ;  /* 0x00000000001e7805 */ /* 0x000fe2000001ff00 */
[----:B------:R-:W-:Y:S06]  /*4d50*/  BRA `(.L_x_11054) ;  /* 0x0000000000147947 */ /* 0x000fec0003800000 */
.L_x_11078:
[----:B------:R-:W3:Y:S02]  /*4d60*/  LDG.E.64 R30, desc[UR36][R4.64] ;  /* 0x00000024041e7981 */ /* 0x000ee4000c1e1b00 */
[----:B---3--:R-:W0:Y:S01]  /*4d70*/  I2F.F64.U64 R30, R30 ;  /* 0x0000001e001e7312 */ /* 0x008e220000301800 */
[----:B------:R-:W-:Y:S05]  /*4d80*/  BRA `(.L_x_11054) ;  /* 0x0000000000087947 */ /* 0x000fea0003800000 */
.L_x_11077:
[----:B------:R-:W3:Y:S02]  /*4d90*/  LDG.E R4, desc[UR36][R4.64] ;  /* 0x0000002404047981 */ /* 0x000ee4000c1e1900 */
[----:B---3--:R0:W3:Y:S02]  /*4da0*/  I2F.F64.U32 R30, R4 ;  /* 0x00000004001e7312 */ /* 0x0080e40000201800 */
.L_x_11054:
        /* <DEDUP_REMOVED lines=19> */
.L_x_11085:
[----:B------:R-:W3:Y:S02]  /*4ee0*/  LDG.E.U8 R4, desc[UR36][R4.64] ;  /* 0x0000002404047981 */ /* 0x000ee4000c1e1100 */
[----:B---3--:R0:W3:Y:S01]  /*4ef0*/  I2F.F64.U16 R28, R4 ;  /* 0x00000004001c7312 */ /* 0x0080e20000101800 */
[----:B------:R-:W-:Y:S05]  /*4f00*/  BRA `(.L_x_11087) ;  /* 0x0000000c00707947 */ /* 0x000fea0003800000 */
.L_x_11084:
        /* <DEDUP_REMOVED lines=9> */
.L_x_11089:
[----:B------:R-:W3:Y:S02]  /*4fa0*/  LDG.E R4, desc[UR36][R4.64] ;  /* 0x0000002404047981 */ /* 0x000ee4000c1e1900 */
[----:B---3--:R0:W3:Y:S01]  /*4fb0*/  I2F.F64 R28, R4 ;  /* 0x00000004001c7312 */ /* 0x0080e20000201c00 */
[----:B------:R-:W-:Y:S05]  /*4fc0*/  BRA `(.L_x_11087) ;  /* 0x0000000c00407947 */ /* 0x000fea0003800000 */
.L_x_11088:
[----:B------:R-:W3:Y:S02]  /*4fd0*/  LDG.E.U16 R4, desc[UR36][R4.64] ;  /* 0x0000002404047981 */ /* 0x000ee4000c1e1500 */
[----:B---3--:R0:W3:Y:S01]  /*4fe0*/  I2F.F64.S16 R28, R4 ;  /* 0x00000004001c7312 */ /* 0x0080e20000101c00 */
[----:B------:R-:W-:Y:S05]  /*4ff0*/  BRA `(.L_x_11087) ;  /* 0x0000000c00347947 */ /* 0x000fea0003800000 */
.L_x_11083:
        /* <DEDUP_REMOVED lines=10> */
.L_x_11091:
[----:B------:R-:W3:Y:S02]  /*50a0*/  LDG.E.U16 R0, desc[UR36][R4.64] ;  /* 0x0000002404007981 */ /* 0x000ee4000c1e1500 */
[----:B---3--:R-:W-:-:S05]  /*50b0*/  HADD2.F32 R0, -RZ, R0.H0_H0 ;  /* 0x20000000ff007230 */ /* 0x008fca0000004100 */
[----:B------:R-:W-:-:S04]  /*50c0*/  FMUL.FTZ R0, R0, 1 ;  /* 0x3f80000000007820 */ /* 0x000fc80000410000 */
[----:B------:R0:W3:Y:S01]  /*50d0*/  F2F.F64.F32 R28, R0 ;  /* 0x00000000001c7310 */ /* 0x0000e20000201800 */
[----:B------:R-:W-:Y:S05]  /*50e0*/  BRA `(.L_x_11087) ;  /* 0x0000000800f87947 */ /* 0x000fea0003800000 */
.L_x_11090:
        /* <DEDUP_REMOVED lines=10> */
.L_x_11093:
[----:B------:R-:W3:Y:S02]  /*5190*/  LDG.E.U16 R4, desc[UR36][R4.64] ;  /* 0x0000002404047981 */ /* 0x000ee4000c1e1500 */
[----:B---3--:R-:W-:-:S05]  /*51a0*/  HADD2.F32 R0, -RZ, R4.H0_H0 ;  /* 0x20000004ff007230 */ /* 0x008fca0000004100 */
[----:B------:R-:W-:-:S04]  /*51b0*/  FMUL.FTZ R0, R0, 1 ;  /* 0x3f80000000007820 */ /* 0x000fc80000410000 */
[----:B------:R0:W3:Y:S01]  /*51c0*/  F2F.F64.F32 R28, R0 ;  /* 0x00000000001c7310 */ /* 0x0000e20000201800 */
[----:B------:R-:W-:Y:S05]  /*51d0*/  BRA `(.L_x_11087) ;  /* 0x0000000800bc7947 */ /* 0x000fea0003800000 */
.L_x_11092:
[----:B------:R0:W5:Y:S01]  /*51e0*/  LDG.E.64 R28, desc[UR36][R4.64] ;  /* 0x00000024041c7981 */ /* 0x000162000c1e1b00 */
[----:B------:R-:W-:Y:S05]  /*51f0*/  BRA `(.L_x_11087) ;  /* 0x0000000800b47947 */ /* 0x000fea0003800000 */
.L_x_11082:
        /* <DEDUP_REMOVED lines=13> */
.L_x_11096:
[----:B------:R0:W5:Y:S01]  /*52d0*/  LDG.E.64 R28, desc[UR36][R4.64] ;  /* 0x00000024041c7981 */ /* 0x000162000c1e1b00 */
[----:B------:R-:W-:Y:S05]  /*52e0*/  BRA `(.L_x_11087) ;  /* 0x0000000800787947 */ /* 0x000fea0003800000 */
.L_x_11095:
        /* <DEDUP_REMOVED lines=28> */
.L_x_11098:
        /* <DEDUP_REMOVED lines=15> */
.L_x_11097:
[----:B------:R-:W3:Y:S02]  /*55a0*/  LDG.E.U16 R0, desc[UR36][R4.64] ;  /* 0x0000002404007981 */ /* 0x000ee4000c1e1500 */
[----:B---3--:R-:W-:-:S04]  /*55b0*/  IMAD.U32 R0, R0, 0x10000, RZ ;  /* 0x0001000000007824 */ /* 0x008fc800078e00ff */
[----:B------:R-:W-:-:S04]  /*55c0*/  FMUL.FTZ R0, R0, 1 ;  /* 0x3f80000000007820 */ /* 0x000fc80000410000 */
[----:B------:R0:W3:Y:S01]  /*55d0*/  F2F.F64.F32 R28, R0 ;  /* 0x00000000001c7310 */ /* 0x0000e20000201800 */
[----:B------:R-:W-:Y:S05]  /*55e0*/  BRA `(.L_x_11087) ;  /* 0x0000000400b87947 */ /* 0x000fea0003800000 */
.L_x_11094:
        /* <DEDUP_REMOVED lines=11> */
.L_x_11101:
        /* <DEDUP_REMOVED lines=21> */
.L_x_11105:
[----:B------:R-:W-:Y:S05]  /*57f0*/  BSYNC B1 ;  /* 0x0000000000017941 */ /* 0x000fea0003800000 */
.L_x_11104:
[----:B------:R-:W-:Y:S01]  /*5800*/  LEA R5, R0, 0x3b800000, 0x17 ;  /* 0x3b80000000057811 */ /* 0x000fe200078eb8ff */
[----:B------:R-:W-:-:S05]  /*5810*/  IMAD.SHL.U32 R0, R3, 0x100000, RZ ;  /* 0x0010000003007824 */ /* 0x000fca00078e00ff */
[----:B------:R-:W-:-:S07]  /*5820*/  LOP3.LUT R0, R5, R0, R6, 0xfe, !PT ;  /* 0x0000000005007212 */ /* 0x000fce00078efe06 */
.L_x_11103:
[----:B------:R-:W-:Y:S05]  /*5830*/  BSYNC B0 ;  /* 0x0000000000007941 */ /* 0x000fea0003800000 */
.L_x_11102:
[----:B------:R-:W-:-:S04]  /*5840*/  FMUL.FTZ R0, R0, 1 ;  /* 0x3f80000000007820 */ /* 0x000fc80000410000 */
[----:B------:R0:W3:Y:S01]  /*5850*/  F2F.F64.F32 R28, R0 ;  /* 0x00000000001c7310 */ /* 0x0000e20000201800 */
[----:B------:R-:W-:Y:S05]  /*5860*/  BRA `(.L_x_11087) ;  /* 0x0000000400187947 */ /* 0x000fea0003800000 */
.L_x_11100:
        /* <DEDUP_REMOVED lines=21> */
.L_x_11109:
[----:B------:R-:W-:Y:S05]  /*59c0*/  BSYNC B1 ;  /* 0x0000000000017941 */ /* 0x000fea0003800000 */
.L_x_11108:
[----:B------:R-:W-:Y:S01]  /*59d0*/  LEA R5, R0, 0x37800000, 0x17 ;  /* 0x3780000000057811 */ /* 0x000fe200078eb8ff */
[----:B------:R-:W-:-:S05]  /*59e0*/  IMAD.SHL.U32 R0, R3, 0x200000, RZ ;  /* 0x0020000003007824 */ /* 0x000fca00078e00ff */
[----:B------:R-:W-:-:S07]  /*59f0*/  LOP3.LUT R0, R5, R0, R6, 0xfe, !PT ;  /* 0x0000000005007212 */ /* 0x000fce00078efe06 */
.L_x_11107:
[----:B------:R-:W-:Y:S05]  /*5a00*/  BSYNC B0 ;  /* 0x0000000000007941 */ /* 0x000fea0003800000 */
.L_x_11106:
[----:B------:R-:W-:-:S04]  /*5a10*/  FMUL.FTZ R0, R0, 1 ;  /* 0x3f80000000007820 */ /* 0x000fc80000410000 */
[----:B------:R0:W3:Y:S01]  /*5a20*/  F2F.F64.F32 R28, R0 ;  /* 0x00000000001c7310 */ /* 0x0000e20000201800 */
[----:B------:R-:W-:Y:S05]  /*5a30*/  BRA `(.L_x_11087) ;  /* 0x0000000000a47947 */ /* 0x000fea0003800000 */
.L_x_11099:
        /* <DEDUP_REMOVED lines=14> */
.L_x_11113:
[----:B------:R-:W-:Y:S05]  /*5b20*/  BSYNC B0 ;  /* 0x0000000000007941 */ /* 0x000fea0003800000 */
.L_x_11112:
[----:B------:R-:W-:-:S04]  /*5b30*/  FMUL.FTZ R0, R0, 1 ;  /* 0x3f80000000007820 */ /* 0x000fc80000410000 */
[----:B------:R0:W3:Y:S01]  /*5b40*/  F2F.F64.F32 R28, R0 ;  /* 0x00000000001c7310 */ /* 0x0000e20000201800 */
[----:B------:R-:W-:Y:S05]  /*5b50*/  BRA `(.L_x_11087) ;  /* 0x00000000005c7947 */ /* 0x000fea0003800000 */
.L_x_11086:
        /* <DEDUP_REMOVED lines=16> */
.L_x_11114:
[----:B------:R-:W-:Y:S01]  /*5c60*/  CS2R R28, SRZ ;  /* 0x00000000001c7805 */ /* 0x000fe2000001ff00 */
[----:B------:R-:W-:Y:S06]  /*5c70*/  BRA `(.L_x_11087) ;  /* 0x0000000000147947 */ /* 0x000fec0003800000 */
.L_x_11111:
[----:B------:R-:W3:Y:S02]  /*5c80*/  LDG.E.64 R28, desc[UR36][R4.64] ;  /* 0x00000024041c7981 */ /* 0x000ee4000c1e1b00 */
[----:B---3--:R-:W0:Y:S01]  /*5c90*/  I2F.F64.U64 R28, R28 ;  /* 0x0000001c001c7312 */ /* 0x008e220000301800 */
[----:B------:R-:W-:Y:S05]  /*5ca0*/  BRA `(.L_x_11087) ;  /* 0x0000000000087947 */ /* 0x000fea0003800000 */
.L_x_11110:
[----:B------:R-:W3:Y:S02]  /*5cb0*/  LDG.E R4, desc[UR36][R4.64] ;  /* 0x0000002404047981 */ /* 0x000ee4000c1e1900 */
[----:B---3--:R0:W3:Y:S02]  /*5cc0*/  I2F.F64.U32 R28, R4 ;  /* 0x00000004001c7312 */ /* 0x0080e40000201800 */
.L_x_11087:
[----:B------:R-:W-:-:S07]  /*5cd0*/  VIADD R27, R27, 0x80 ;  /* 0x000000801b1b7836 */ /* 0x000fce0000000000 */
.L_x_11048:
[----:B------:R-:W-:Y:S05]  /*5ce0*/  BSYNC B6 ;  /* 0x0000000000067941 */ /* 0x000fea0003800000 */
.L_x_11047:
        /* <DEDUP_REMOVED lines=24> */
.L_x_11120:
[----:B------:R-:W3:Y:S02]  /*5e70*/  LDG.E.U8 R4, desc[UR36][R4.64] ;  /* 0x0000002404047981 */ /* 0x000ee4000c1e1100 */
[----:B---3--:R0:W3:Y:S01]  /*5e80*/  I2F.F64.U16 R16, R4 ;  /* 0x0000000400107312 */ /* 0x0080e20000101800 */
[----:B------:R-:W-:Y:S05]  /*5e90*/  BRA `(.L_x_11122) ;  /* 0x0000000c00707947 */ /* 0x000fea0003800000 */
.L_x_11119:
        /* <DEDUP_REMOVED lines=9> */
.L_x_11124:
[----:B------:R-:W3:Y:S02]  /*5f30*/  LDG.E R4, desc[UR36][R4.64] ;  /* 0x0000002404047981 */ /* 0x000ee4000c1e1900 */
[----:B---3--:R0:W3:Y:S01]  /*5f40*/  I2F.F64 R16, R4 ;  /* 0x0000000400107312 */ /* 0x0080e20000201c00 */
[----:B------:R-:W-:Y:S05]  /*5f50*/  BRA `(.L_x_11122) ;  /* 0x0000000c00407947 */ /* 0x000fea0003800000 */
.L_x_11123:
[----:B------:R-:W3:Y:S02]  /*5f60*/  LDG.E.U16 R4, desc[UR36][R4.64] ;  /* 0x0000002404047981 */ /* 0x000ee4000c1e1500 */
[----:B---3--:R0:W3:Y:S01]  /*5f70*/  I2F.F64.S16 R16, R4 ;  /* 0x0000000400107312 */ /* 0x0080e20000101c00 */
[----:B------:R-:W-:Y:S05]  /*5f80*/  BRA `(.L_x_11122) ;  /* 0x0000000c00347947 */ /* 0x000fea0003800000 */
.L_x_11118:
        /* <DEDUP_REMOVED lines=10> */
.L_x_11126:
[----:B------:R-:W3:Y:S02]  /*6030*/  LDG.E.U16 R0, desc[UR36][R4.64] ;  /* 0x0000002404007981 */ /* 0x000ee4000c1e1500 */
[----:B---3--:R-:W-:-:S05]  /*6040*/  HADD2.F32 R0, -RZ, R0.H0_H0 ;  /* 0x20000000ff007230 */ /* 0x008fca0000004100 */
[----:B------:R-:W-:-:S04]  /*6050*/  FMUL.FTZ R0, R0, 1 ;  /* 0x3f80000000007820 */ /* 0x000fc80000410000 */
[----:B------:R0:W3:Y:S01]  /*6060*/  F2F.F64.F32 R16, R0 ;  /* 0x0000000000107310 */ /* 0x0000e20000201800 */
[----:B------:R-:W-:Y:S05]  /*6070*/  BRA `(.L_x_11122) ;  /* 0x0000000800f87947 */ /* 0x000fea0003800000 */
.L_x_11125:
        /* <DEDUP_REMOVED lines=10> */
.L_x_11128:
[----:B------:R-:W3:Y:S02]  /*6120*/  LDG.E.U16 R4, desc[UR36][R4.64] ;  /* 0x0000002404047981 */ /* 0x000ee4000c1e1500 */
[----:B---3--:R-:W-:-:S05]  /*6130*/  HADD2.F32 R0, -RZ, R4.H0_H0 ;  /* 0x20000004ff007230 */ /* 0x008fca0000004100 */
[----:B------:R-:W-:-:S04]  /*6140*/  FMUL.FTZ R0, R0, 1 ;  /* 0x3f80000000007820 */ /* 0x000fc80000410000 */
[----:B------:R0:W3:Y:S01]  /*6150*/  F2F.F64.F32 R16, R0 ;  /* 0x0000000000107310 */ /* 0x0000e20000201800 */
[----:B------:R-:W-:Y:S05]  /*6160*/  BRA `(.L_x_11122) ;  /* 0x0000000800bc7947 */ /* 0x000fea0003800000 */
.L_x_11127:
[----:B------:R0:W5:Y:S01]  /*6170*/  LDG.E.64 R16, desc[UR36][R4.64] ;  /* 0x0000002404107981 */ /* 0x000162000c1e1b00 */
[----:B------:R-:W-:Y:S05]  /*6180*/  BRA `(.L_x_11122) ;  /* 0x0000000800b47947 */ /* 0x000fea0003800000 */
.L_x_11117:
        /* <DEDUP_REMOVED lines=13> */
.L_x_11131:
[----:B------:R0:W5:Y:S01]  /*6260*/  LDG.E.64 R16, desc[UR36][R4.64] ;  /* 0x0000002404107981 */ /* 0x000162000c1e1b00 */
[----:B------:R-:W-:Y:S05]  /*6270*/  BRA `(.L_x_11122) ;  /* 0x0000000800787947 */ /* 0x000fea0003800000 */
.L_x_11130:
        /* <DEDUP_REMOVED lines=28> */
.L_x_11133:
        /* <DEDUP_REMOVED lines=15> */
.L_x_11132:
[----:B------:R-:W3:Y:S02]  /*6530*/  LDG.E.U16 R0, desc[UR36][R4.64] ;  /* 0x0000002404007981 */ /* 0x000ee4000c1e1500 */
[----:B---3--:R-:W-:-:S04]  /*6540*/  IMAD.U32 R0, R0, 0x10000, RZ ;  /* 0x0001000000007824 */ /* 0x008fc800078e00ff */
[----:B------:R-:W-:-:S04]  /*6550*/  FMUL.FTZ R0, R0, 1 ;  /* 0x3f80000000007820 */ /* 0x000fc80000410000 */
[----:B------:R0:W3:Y:S01]  /*6560*/  F2F.F64.F32 R16, R0 ;  /* 0x0000000000107310 */ /* 0x0000e20000201800 */
[----:B------:R-:W-:Y:S05]  /*6570*/  BRA `(.L_x_11122) ;  /* 0x0000000400b87947 */ /* 0x000fea0003800000 */
.L_x_11129:
        /* <DEDUP_REMOVED lines=11> */
.L_x_11136:
        /* <DEDUP_REMOVED lines=21> */
.L_x_11140:
[----:B------:R-:W-:Y:S05]  /*6780*/  BSYNC B1 ;  /* 0x0000000000017941 */ /* 0x000fea0003800000 */
.L_x_11139:
[----:B------:R-:W-:Y:S01]  /*6790*/  LEA R5, R0, 0x3b800000, 0x17 ;  /* 0x3b80000000057811 */ /* 0x000fe200078eb8ff */
[----:B------:R-:W-:-:S05]  /*67a0*/  IMAD.SHL.U32 R0, R3, 0x100000, RZ ;  /* 0x0010000003007824 */ /* 0x000fca00078e00ff */
[----:B------:R-:W-:-:S07]  /*67b0*/  LOP3.LUT R0, R5, R0, R6, 0xfe, !PT ;  /* 0x0000000005007212 */ /* 0x000fce00078efe06 */
.L_x_11138:
[----:B------:R-:W-:Y:S05]  /*67c0*/  BSYNC B0 ;  /* 0x0000000000007941 */ /* 0x000fea0003800000 */
.L_x_11137:
[----:B------:R-:W-:-:S04]  /*67d0*/  FMUL.FTZ R0, R0, 1 ;  /* 0x3f80000000007820 */ /* 0x000fc80000410000 */
[----:B------:R0:W3:Y:S01]  /*67e0*/  F2F.F64.F32 R16, R0 ;  /* 0x0000000000107310 */ /* 0x0000e20000201800 */
[----:B------:R-:W-:Y:S05]  /*67f0*/  BRA `(.L_x_11122) ;  /* 0x0000000400187947 */ /* 0x000fea0003800000 */
.L_x_11135:
        /* <DEDUP_REMOVED lines=21> */
.L_x_11144:
[----:B------:R-:W-:Y:S05]  /*6950*/  BSYNC B1 ;  /* 0x0000000000017941 */ /* 0x000fea0003800000 */
.L_x_11143:
[----:B------:R-:W-:Y:S01]  /*6960*/  LEA R5, R0, 0x37800000, 0x17 ;  /* 0x3780000000057811 */ /* 0x000fe200078eb8ff */
[----:B------:R-:W-:-:S05]  /*6970*/  IMAD.SHL.U32 R0, R3, 0x200000, RZ ;  /* 0x0020000003007824 */ /* 0x000fca00078e00ff */
[----:B------:R-:W-:-:S07]  /*6980*/  LOP3.LUT R0, R5, R0, R6, 0xfe, !PT ;  /* 0x0000000005007212 */ /* 0x000fce00078efe06 */
.L_x_11142:
[----:B------:R-:W-:Y:S05]  /*6990*/  BSYNC B0 ;  /* 0x0000000000007941 */ /* 0x000fea0003800000 */
.L_x_11141:
[----:B------:R-:W-:-:S04]  /*69a0*/  FMUL.FTZ R0, R0, 1 ;  /* 0x3f80000000007820 */ /* 0x000fc80000410000 */
[----:B------:R0:W3:Y:S01]  /*69b0*/  F2F.F64.F32 R16, R0 ;  /* 0x0000000000107310 */ /* 0x0000e20000201800 */
[----:B------:R-:W-:Y:S05]  /*69c0*/  BRA `(.L_x_11122) ;  /* 0x0000000000a47947 */ /* 0x000fea0003800000 */
.L_x_11134:
        /* <DEDUP_REMOVED lines=14> */
.L_x_11148:
[----:B------:R-:W-:Y:S05]  /*6ab0*/  BSYNC B0 ;  /* 0x0000000000007941 */ /* 0x000fea0003800000 */
.L_x_11147:
[----:B------:R-:W-:-:S04]  /*6ac0*/  FMUL.FTZ R0, R0, 1 ;  /* 0x3f80000000007820 */ /* 0x000fc80000410000 */
[----:B------:R0:W3:Y:S01]  /*6ad0*/  F2F.F64.F32 R16, R0 ;  /* 0x0000000000107310 */ /* 0x0000e20000201800 */
[----:B------:R-:W-:Y:S05]  /*6ae0*/  BRA `(.L_x_11122) ;  /* 0x00000000005c7947 */ /* 0x000fea0003800000 */
.L_x_11121:
        /* <DEDUP_REMOVED lines=16> */
.L_x_11149:
[----:B------:R-:W-:Y:S01]  /*6bf0*/  CS2R R16, SRZ ;  /* 0x0000000000107805 */ /* 0x000fe2000001ff00 */
[----:B------:R-:W-:Y:S06]  /*6c00*/  BRA `(.L_x_11122) ;  /* 0x0000000000147947 */ /* 0x000fec0003800000 */
.L_x_11146:
[----:B------:R-:W3:Y:S02]  /*6c10*/  LDG.E.64 R16, desc[UR36][R4.64] ;  /* 0x0000002404107981 */ /* 0x000ee4000c1e1b00 */
[----:B---3--:R-:W0:Y:S01]  /*6c20*/  I2F.F64.U64 R16, R16 ;  /* 0x0000001000107312 */ /* 0x008e220000301800 */
[----:B------:R-:W-:Y:S05]  /*6c30*/  BRA `(.L_x_11122) ;  /* 0x0000000000087947 */ /* 0x000fea0003800000 */
.L_x_11145:
[----:B------:R-:W3:Y:S02]  /*6c40*/  LDG.E R4, desc[UR36][R4.64] ;  /* 0x0000002404047981 */ /* 0x000ee4000c1e1900 */
[----:B---3--:R0:W3:Y:S02]  /*6c50*/  I2F.F64.U32 R16, R4 ;  /* 0x0000000400107312 */ /* 0x0080e40000201800 */
.L_x_11122:
        /* <DEDUP_REMOVED lines=20> */
.L_x_11153:
[----:B------:R-:W2:Y:S02]  /*6da0*/  LDG.E.U8 R4, desc[UR36][R4.64] ;  /* 0x0000002404047981 */ /* 0x000ea4000c1e1100 */
[----:B--2---:R0:W1:Y:S01]  /*6db0*/  I2F.F64.U16 R24, R4 ;  /* 0x0000000400187312 */ /* 0x0040620000101800 */
[----:B------:R-:W-:Y:S05]  /*6dc0*/  BRA `(.L_x_11116) ;  /* 0x0000000c006c7947 */ /* 0x000fea0003800000 */
.L_x_11152:
        /* <DEDUP_REMOVED lines=9> */
.L_x_11156:
[----:B------:R-:W2:Y:S02]  /*6e60*/  LDG.E R4, desc[UR36][R4.64] ;  /* 0x0000002404047981 */ /* 0x000ea4000c1e1900 */
[----:B--2---:R0:W1:Y:S01]  /*6e70*/  I2F.F64 R24, R4 ;  /* 0x0000000400187312 */ /* 0x0040620000201c00 */
[----:B------:R-:W-:Y:S05]  /*6e80*/  BRA `(.L_x_11116) ;  /* 0x0000000c003c7947 */ /* 0x000fea0003800000 */
.L_x_11155:
[----:B------:R-:W2:Y:S02]  /*6e90*/  LDG.E.U16 R4, desc[UR36][R4.64] ;  /* 0x0000002404047981 */ /* 0x000ea4000c1e1500 */
[----:B--2---:R0:W1:Y:S01]  /*6ea0*/  I2F.F64.S16 R24, R4 ;  /* 0x0000000400187312 */ /* 0x0040620000101c00 */
[----:B------:R-:W-:Y:S05]  /*6eb0*/  BRA `(.L_x_11116) ;  /* 0x0000000c00307947 */ /* 0x000fea0003800000 */
.L_x_11151:
        /* <DEDUP_REMOVED lines=10> */
.L_x_11158:
[----:B------:R-:W2:Y:S02]  /*6f60*/  LDG.E.U16 R0, desc[UR36][R4.64] ;  /* 0x0000002404007981 */ /* 0x000ea4000c1e1500 */
[----:B--2---:R-:W-:-:S05]  /*6f70*/  HADD2.F32 R0, -RZ, R0.H0_H0 ;  /* 0x20000000ff007230 */ /* 0x004fca0000004100 */
[----:B------:R-:W-:-:S04]  /*6f80*/  FMUL.FTZ R0, R0, 1 ;  /* 0x3f80000000007820 */ /* 0x000fc80000410000 */
[----:B------:R0:W1:Y:S01]  /*6f90*/  F2F.F64.F32 R24, R0 ;  /* 0x0000000000187310 */ /* 0x0000620000201800 */
[----:B------:R-:W-:Y:S05]  /*6fa0*/  BRA `(.L_x_11116) ;  /* 0x0000000800f47947 */ /* 0x000fea0003800000 */
.L_x_11157:
        /* <DEDUP_REMOVED lines=10> */
.L_x_11160:
[----:B------:R-:W2:Y:S02]  /*7050*/  LDG.E.U16 R4, desc[UR36][R4.64] ;  /* 0x0000002404047981 */ /* 0x000ea4000c1e1500 */
[----:B--2---:R-:W-:-:S05]  /*7060*/  HADD2.F32 R0, -RZ, R4.H0_H0 ;  /* 0x20000004ff007230 */ /* 0x004fca0000004100 */
[----:B------:R-:W-:-:S04]  /*7070*/  FMUL.FTZ R0, R0, 1 ;  /* 0x3f80000000007820 */ /* 0x000fc80000410000 */
[----:B------:R0:W1:Y:S01]  /*7080*/  F2F.F64.F32 R24, R0 ;  /* 0x0000000000187310 */ /* 0x0000620000201800 */
[----:B------:R-:W-:Y:S05]  /*7090*/  BRA `(.L_x_11116) ;  /* 0x0000000800b87947 */ /* 0x000fea0003800000 */
.L_x_11159:
[----:B------:R0:W5:Y:S01]  /*70a0*/  LDG.E.64 R24, desc[UR36][R4.64] ;  /* 0x0000002404187981 */ /* 0x000162000c1e1b00 */
[----:B------:R-:W-:Y:S05]  /*70b0*/  BRA `(.L_x_11116) ;  /* 0x0000000800b07947 */ /* 0x000fea0003800000 */
.L_x_11150:
        /* <DEDUP_REMOVED lines=13> */
.L_x_11163:
[----:B------:R0:W5:Y:S01]  /*7190*/  LDG.E.64 R24, desc[UR36][R4.64] ;  /* 0x0000002404187981 */ /* 0x000162000c1e1b00 */
[----:B------:R-:W-:Y:S05]  /*71a0*/  BRA `(.L_x_11116) ;  /* 0x0000000800747947 */ /* 0x000fea0003800000 */
.L_x_11162:
        /* <DEDUP_REMOVED lines=28> */
.L_x_11165:
        /* <DEDUP_REMOVED lines=15> */
.L_x_11164:
[----:B------:R-:W2:Y:S02]  /*7460*/  LDG.E.U16 R0, desc[UR36][R4.64] ;  /* 0x0000002404007981 */ /* 0x000ea4000c1e1500 */
[----:B--2---:R-:W-:-:S04]  /*7470*/  IMAD.U32 R0, R0, 0x10000, RZ ;  /* 0x0001000000007824 */ /* 0x004fc800078e00ff */
[----:B------:R-:W-:-:S04]  /*7480*/  FMUL.FTZ R0, R0, 1 ;  /* 0x3f80000000007820 */ /* 0x000fc80000410000 */
[----:B------:R0:W1:Y:S01]  /*7490*/  F2F.F64.F32 R24, R0 ;  /* 0x0000000000187310 */ /* 0x0000620000201800 */
[----:B------:R-:W-:Y:S05]  /*74a0*/  BRA `(.L_x_11116) ;  /* 0x0000000400b47947 */ /* 0x000fea0003800000 */
.L_x_11161:
        /* <DEDUP_REMOVED lines=11> */
.L_x_11168:
        /* <DEDUP_REMOVED lines=21> */
.L_x_11172:
[----:B------:R-:W-:Y:S05]  /*76b0*/  BSYNC B1 ;  /* 0x0000000000017941 */ /* 0x000fea0003800000 */
.L_x_11171:
[----:B------:R-:W-:Y:S01]  /*76c0*/  LEA R5, R0, 0x3b800000, 0x17 ;  /* 0x3b80000000057811 */ /* 0x000fe200078eb8ff */
[----:B------:R-:W-:-:S05]  /*76d0*/  IMAD.SHL.U32 R0, R3, 0x100000, RZ ;  /* 0x0010000003007824 */ /* 0x000fca00078e00ff */
[----:B------:R-:W-:-:S07]  /*76e0*/  LOP3.LUT R0, R5, R0, R6, 0xfe, !PT ;  /* 0x0000000005007212 */ /* 0x000fce00078efe06 */
.L_x_11170:
[----:B------:R-:W-:Y:S05]  /*76f0*/  BSYNC B0 ;  /* 0x0000000000007941 */ /* 0x000fea0003800000 */
.L_x_11169:
[----:B------:R-:W-:-:S04]  /*7700*/  FMUL.FTZ R0, R0, 1 ;  /* 0x3f80000000007820 */ /* 0x000fc80000410000 */
[----:B------:R0:W1:Y:S01]  /*7710*/  F2F.F64.F32 R24, R0 ;  /* 0x0000000000187310 */ /* 0x0000620000201800 */
[----:B------:R-:W-:Y:S05]  /*7720*/  BRA `(.L_x_11116) ;  /* 0x0000000400147947 */ /* 0x000fea0003800000 */
.L_x_11167:
        /* <DEDUP_REMOVED lines=21> */
.L_x_11176:
[----:B------:R-:W-:Y:S05]  /*7880*/  BSYNC B1 ;  /* 0x0000000000017941 */ /* 0x000fea0003800000 */
.L_x_11175:
[----:B------:R-:W-:Y:S01]  /*7890*/  LEA R5, R0, 0x37800000, 0x17 ;  /* 0x3780000000057811 */ /* 0x000fe200078eb8ff */
[----:B------:R-:W-:-:S05]  /*78a0*/  IMAD.SHL.U32 R0, R3, 0x200000, RZ ;  /* 0x0020000003007824 */ /* 0x000fca00078e00ff */
[----:B------:R-:W-:-:S07]  /*78b0*/  LOP3.LUT R0, R5, R0, R6, 0xfe, !PT ;  /* 0x0000000005007212 */ /* 0x000fce00078efe06 */
.L_x_11174:
[----:B------:R-:W-:Y:S05]  /*78c0*/  BSYNC B0 ;  /* 0x0000000000007941 */ /* 0x000fea0003800000 */
.L_x_11173:
[----:B------:R-:W-:-:S04]  /*78d0*/  FMUL.FTZ R0, R0, 1 ;  /* 0x3f80000000007820 */ /* 0x000fc80000410000 */
[----:B------:R0:W1:Y:S01]  /*78e0*/  F2F.F64.F32 R24, R0 ;  /* 0x0000000000187310 */ /* 0x0000620000201800 */
[----:B------:R-:W-:Y:S05]  /*78f0*/  BRA `(.L_x_11116) ;  /* 0x0000000000a07947 */ /* 0x000fea0003800000 */
.L_x_11166:
        /* <DEDUP_REMOVED lines=14> */
.L_x_11180:
[----:B------:R-:W-:Y:S05]  /*79e0*/  BSYNC B0 ;  /* 0x0000000000007941 */ /* 0x000fea0003800000 */
.L_x_11179:
[----:B------:R-:W-:-:S04]  /*79f0*/  FMUL.FTZ R0, R0, 1 ;  /* 0x3f80000000007820 */ /* 0x000fc80000410000 */
[----:B------:R0:W1:Y:S01]  /*7a00*/  F2F.F64.F32 R24, R0 ;  /* 0x0000000000187310 */ /* 0x0000620000201800 */
[----:B------:R-:W-:Y:S05]  /*7a10*/  BRA `(.L_x_11116) ;  /* 0x0000000000587947 */ /* 0x000fea0003800000 */
.L_x_11154:
        /* <DEDUP_REMOVED lines=16> */
.L_x_11181:
[----:B------:R-:W-:Y:S05]  /*7b20*/  BRA `(.L_x_11116) ;  /* 0x0000000000147947 */ /* 0x000fea0003800000 */
.L_x_11178:
[----:B------:R-:W2:Y:S02]  /*7b30*/  LDG.E.64 R24, desc[UR36][R4.64] ;  /* 0x0000002404187981 */ /* 0x000ea4000c1e1b00 */
[----:B--2---:R-:W0:Y:S01]  /*7b40*/  I2F.F64.U64 R24, R24 ;  /* 0x0000001800187312 */ /* 0x004e220000301800 */
[----:B------:R-:W-:Y:S05]  /*7b50*/  BRA `(.L_x_11116) ;  /* 0x0000000000087947 */ /* 0x000fea0003800000 */
.L_x_11177:
[----:B------:R-:W2:Y:S02]  /*7b60*/  LDG.E R4, desc[UR36][R4.64] ;  /* 0x0000002404047981 */ /* 0x000ea4000c1e1900 */
[----:B--2---:R0:W1:Y:S02]  /*7b70*/  I2F.F64.U32 R24, R4 ;  /* 0x0000000400187312 */ /* 0x0040640000201800 */
.L_x_11116:
[----:B------:R-:W-:Y:S05]  /*7b80*/  BSYNC B6 ;  /* 0x0000000000067941 */ /* 0x000fea0003800000 */
.L_x_11115:
[----:B------:R-:W2:Y:S01]  /*7b90*/  S2R R3, SR_TID.X ;  /* 0x0000000000037919 */ /* 0x000ea20000002100 */
[----:B------:R-:W3:Y:S01]  /*7ba0*/  LDC.U8 R19, c[0x0][0x240] ;  /* 0x00009000ff137b82 */ /* 0x000ee20000000000 */
[----:B------:R-:W-:Y:S01]  /*7bb0*/  BSSY B6, `(.L_x_11182) ;  /* 0x000015c000067945 */ /* 0x000fe20003800000 */
[----:B--2---:R-:W-:-:S13]  /*7bc0*/  ISETP.GE.AND P0, PT, R3, R2, PT ;  /* 0x000000020300720c */ /* 0x004fda0003f06270 */
[----:B01---5:R-:W-:Y:S01]  /*7bd0*/  @!P0 IMAD.MOV.U32 R6, RZ, RZ, R23 ;  /* 0x000000ffff068224 */ /* 0x023fe200078e0017 */
[----:B----4-:R-:W-:Y:S01]  /*7be0*/  @!P0 DSETP.MAX.AND P1, P2, R22, R36, PT ;  /* 0x000000241600822a */ /* 0x010fe20003a2f000 */
        /* <DEDUP_REMOVED lines=15> */
[----:B------:R-:W-:Y:S01]  /*7ce0*/  @!P3 DSETP.MAX.AND P5, P4, R32, R34, PT ;  /* 0x000000222000b22a */ /* 0x000fe20003caf000 */
[----:B------:R-:W-:Y:S01]  /*7cf0*/  @!P3 IMAD.MOV.U32 R0, RZ, RZ, R32 ;  /* 0x000000ffff00b224 */ /* 0x000fe200078e0020 */
[----:B------:R-:W-:Y:S01]  /*7d00*/  @!P3 LOP3.LUT R6, R35, 0x80000, RZ, 0xfc, !PT ;  /* 0x000800002306b812 */ /* 0x000fe200078efcff */
[----:B------:R-:W-:Y:S02]  /*7d10*/  @!P3 IMAD.MOV.U32 R9, RZ, RZ, R34 ;  /* 0x000000ffff09b224 */ /* 0x000fe400078e0022 */
[----:B------:R-:W-:Y:S01]  /*7d20*/  @!P2 IMAD.MOV.U32 R7, RZ, RZ, R28 ;  /* 0x000000ffff07a224 */ /* 0x000fe200078e001c */
[----:B------:R-:W-:Y:S01]  /*7d30*/  @!P3 FSEL R33, R33, R35, P5 ;  /* 0x000000232121b208 */ /* 0x000fe20002800000 */
[----:B------:R-:W-:Y:S01]  /*7d40*/  @!P2 IMAD.MOV.U32 R8, RZ, RZ, R29 ;  /* 0x000000ffff08a224 */ /* 0x000fe200078e001d */
[----:B------:R-:W-:Y:S01]  /*7d50*/  @!P3 SEL R0, R0, R9, P5 ;  /* 0x000000090000b207 */ /* 0x000fe20002800000 */
[----:B------:R-:W-:Y:S01]  /*7d60*/  @!P2 DSETP.MAX.AND P6, P5, R28, R30, PT ;  /* 0x0000001e1c00a22a */ /* 0x000fe20003dcf000 */
[----:B------:R-:W-:Y:S01]  /*7d70*/  @!P2 IMAD.MOV.U32 R10, RZ, RZ, R30 ;  /* 0x000000ffff0aa224 */ /* 0x000fe200078e001e */
[----:B------:R-:W-:Y:S01]  /*7d80*/  @!P3 SEL R33, R6, R33, P4 ;  /* 0x000000210621b207 */ /* 0x000fe20002000000 */
[----:B------:R-:W-:-:S02]  /*7d90*/  @!P1 IMAD.MOV.U32 R9, RZ, RZ, R17 ;  /* 0x000000ffff099224 */ /* 0x000fc400078e0011 */
[----:B------:R-:W-:Y:S01]  /*7da0*/  @!P1 IMAD.MOV.U32 R6, RZ, RZ, R16 ;  /* 0x000000ffff069224 */ /* 0x000fe200078e0010 */
[----:B------:R-:W-:Y:S01]  /*7db0*/  @!P2 SEL R7, R7, R10, P6 ;  /* 0x0000000a0707a207 */ /* 0x000fe20003000000 */
[----:B------:R-:W-:Y:S01]  /*7dc0*/  @!P1 IMAD.MOV.U32 R10, RZ, RZ, R25 ;  /* 0x000000ffff0a9224 */ /* 0x000fe200078e0019 */
[----:B------:R-:W-:Y:S01]  /*7dd0*/  @!P2 FSEL R8, R8, R31, P6 ;  /* 0x0000001f0808a208 */ /* 0x000fe20003000000 */
[----:B------:R-:W-:Y:S01]  /*7de0*/  @!P1 DSETP.MAX.AND P4, P6, R16, R24, PT ;  /* 0x000000181000922a */ /* 0x000fe20003e8f000 */
        /* <DEDUP_REMOVED lines=35> */
.L_x_11187:
[----:B------:R-:W0:Y:S01]  /*8020*/  F2I.S64.F64.TRUNC R4, R4 ;  /* 0x0000000400047311 */ /* 0x000e22000030d900 */
[----:B------:R-:W-:Y:S02]  /*8030*/  IMAD.MOV.U32 R23, RZ, RZ, R27 ;  /* 0x000000ffff177224 */ /* 0x000fe400078e001b */
[----:B0-----:R-:W-:-:S05]  /*8040*/  IMAD.MOV.U32 R3, RZ, RZ, R4 ;  /* 0x000000ffff037224 */ /* 0x001fca00078e0004 */
[----:B------:R0:W-:Y:S01]  /*8050*/  STG.E.U8 desc[UR36][R8.64], R3 ;  /* 0x0000000308007986 */ /* 0x0001e2000c101124 */
[----:B------:R-:W-:Y:S05]  /*8060*/  BRA `(.L_x_11183) ;  /* 0x0000001000407947 */ /* 0x000fea0003800000 */
.L_x_11186:
        /* <DEDUP_REMOVED lines=10> */
.L_x_11190:
[----:B------:R-:W0:Y:S01]  /*8110*/  F2I.F64.TRUNC R5, R4 ;  /* 0x0000000400057311 */ /* 0x000e22000030d100 */
[----:B------:R-:W-:Y:S01]  /*8120*/  IMAD.MOV.U32 R23, RZ, RZ, R27 ;  /* 0x000000ffff177224 */ /* 0x000fe200078e001b */
[----:B0-----:R0:W-:Y:S01]  /*8130*/  STG.E desc[UR36][R8.64], R5 ;  /* 0x0000000508007986 */ /* 0x0011e2000c101924 */
[----:B------:R-:W-:Y:S05]  /*8140*/  BRA `(.L_x_11183) ;  /* 0x0000001000087947 */ /* 0x000fea0003800000 */
.L_x_11189:
[----:B------:R-:W0:Y:S01]  /*8150*/  F2I.F64.TRUNC R5, R4 ;  /* 0x0000000400057311 */ /* 0x000e22000030d100 */
[----:B------:R-:W-:Y:S01]  /*8160*/  IMAD.MOV.U32 R23, RZ, RZ, R27 ;  /* 0x000000ffff177224 */ /* 0x000fe200078e001b */
[----:B0-----:R0:W-:Y:S01]  /*8170*/  STG.E.U16 desc[UR36][R8.64], R5 ;  /* 0x0000000508007986 */ /* 0x0011e2000c101524 */
[----:B------:R-:W-:Y:S05]  /*8180*/  BRA `(.L_x_11183) ;  /* 0x0000000c00f87947 */ /* 0x000fea0003800000 */
.L_x_11185:
        /* <DEDUP_REMOVED lines=14> */
.L_x_11192:
        /* <DEDUP_REMOVED lines=9> */
.L_x_11191:
        /* <DEDUP_REMOVED lines=15> */
.L_x_11194:
        /* <DEDUP_REMOVED lines=10> */
.L_x_11193:
[----:B------:R4:W-:Y:S01]  /*8490*/  STG.E.64 desc[UR36][R8.64], R4 ;  /* 0x0000000408007986 */ /* 0x0009e2000c101b24 */
[----:B------:R-:W-:Y:S01]  /*84a0*/  IMAD.MOV.U32 R23, RZ, RZ, R27 ;  /* 0x000000ffff177224 */ /* 0x000fe200078e001b */
[----:B------:R-:W-:Y:S06]  /*84b0*/  BRA `(.L_x_11183) ;  /* 0x0000000c002c7947 */ /* 0x000fec0003800000 */
.L_x_11184:
        /* <DEDUP_REMOVED lines=13> */
.L_x_11197:
[----:B------:R-:W-:Y:S01]  /*8590*/  CS2R R6, SRZ ;  /* 0x0000000000067805 */ /* 0x000fe2000001ff00 */
[----:B------:R-:W-:-:S04]  /*85a0*/  IMAD.MOV.U32 R23, RZ, RZ, R27 ;  /* 0x000000ffff177224 */ /* 0x000fc800078e001b */
[----:B------:R0:W-:Y:S01]  /*85b0*/  STG.E.128 desc[UR36][R8.64], R4 ;  /* 0x0000000408007986 */ /* 0x0001e2000c101d24 */
[----:B------:R-:W-:Y:S05]  /*85c0*/  BRA `(.L_x_11183) ;  /* 0x0000000800e87947 */ /* 0x000fea0003800000 */
.L_x_11196:
        /* <DEDUP_REMOVED lines=25> */
.L_x_11201:
[----:B------:R-:W-:Y:S05]  /*8760*/  BSYNC B0 ;  /* 0x0000000000007941 */ /* 0x000fea0003800000 */
.L_x_11200:
[----:B------:R-:W-:Y:S01]  /*8770*/  LOP3.LUT R7, R0, R7, RZ, 0xfc, !PT ;  /* 0x0000000700077212 */ /* 0x000fe200078efcff */
[----:B------:R-:W-:-:S04]  /*8780*/  IMAD.MOV.U32 R23, RZ, RZ, R27 ;  /* 0x000000ffff177224 */ /* 0x000fc800078e001b */
[----:B------:R0:W-:Y:S01]  /*8790*/  STG.E.U8 desc[UR36][R8.64], R7 ;  /* 0x0000000708007986 */ /* 0x0001e2000c101124 */
[----:B------:R-:W-:Y:S05]  /*87a0*/  BRA `(.L_x_11183) ;  /* 0x0000000800707947 */ /* 0x000fea0003800000 */
.L_x_11199:
        /* <DEDUP_REMOVED lines=17> */
.L_x_11203:
[----:B------:R-:W-:Y:S01]  /*88c0*/  IMAD.MOV.U32 R0, RZ, RZ, 0x7f ;  /* 0x0000007fff007424 */ /* 0x000fe200078e00ff */
[----:B------:R-:W-:-:S04]  /*88d0*/  ISETP.GT.U32.AND P0, PT, R3, 0x7f800000, PT ;  /* 0x7f8000000300780c */ /* 0x000fc80003f04070 */
[----:B------:R-:W-:-:S09]  /*88e0*/  SEL R0, R0, 0x7c, P0 ;  /* 0x0000007c00007807 */ /* 0x000fd20000000000 */
.L_x_11204:
[----:B------:R-:W-:Y:S05]  /*88f0*/  BSYNC B0 ;  /* 0x0000000000007941 */ /* 0x000fea0003800000 */
.L_x_11202:
[----:B------:R-:W-:Y:S01]  /*8900*/  LOP3.LUT R3, R7, 0x80000000, RZ, 0xc0, !PT ;  /* 0x8000000007037812 */ /* 0x000fe200078ec0ff */
[----:B------:R-:W-:-:S03]  /*8910*/  IMAD.MOV.U32 R23, RZ, RZ, R27 ;  /* 0x000000ffff177224 */ /* 0x000fc600078e001b */
[----:B------:R-:W-:-:S04]  /*8920*/  SHF.R.U32.HI R3, RZ, 0x18, R3 ;  /* 0x00000018ff037819 */ /* 0x000fc80000011603 */
[----:B------:R-:W-:-:S05]  /*8930*/  LOP3.LUT R3, R0, R3, RZ, 0xfc, !PT ;  /* 0x0000000300037212 */ /* 0x000fca00078efcff */
[----:B------:R0:W-:Y:S01]  /*8940*/  STG.E.U8 desc[UR36][R8.64], R3 ;  /* 0x0000000308007986 */ /* 0x0001e2000c101124 */
[----:B------:R-:W-:Y:S05]  /*8950*/  BRA `(.L_x_11183) ;  /* 0x0000000800047947 */ /* 0x000fea0003800000 */
.L_x_11198:
        /* <DEDUP_REMOVED lines=9> */
.L_x_11195:
        /* <DEDUP_REMOVED lines=12> */
.L_x_11207:
        /* <DEDUP_REMOVED lines=21> */
.L_x_11210:
[----:B------:R-:W-:-:S04]  /*8c00*/  LOP3.LUT R0, R7, 0x80000000, RZ, 0xc0, !PT ;  /* 0x8000000007007812 */ /* 0x000fc800078ec0ff */
[----:B------:R-:W-:-:S04]  /*8c10*/  SHF.R.U32.HI R0, RZ, 0x18, R0 ;  /* 0x00000018ff007819 */ /* 0x000fc80000011600 */
[----:B------:R-:W-:-:S07]  /*8c20*/  LOP3.LUT R0, R3, R0, RZ, 0xfc, !PT ;  /* 0x0000000003007212 */ /* 0x000fce00078efcff */
.L_x_11209:
[----:B------:R-:W-:Y:S05]  /*8c30*/  BSYNC B0 ;  /* 0x0000000000007941 */ /* 0x000fea0003800000 */
.L_x_11208:
[----:B------:R0:W-:Y:S01]  /*8c40*/  STG.E.U8 desc[UR36][R8.64], R0 ;  /* 0x0000000008007986 */ /* 0x0001e2000c101124 */
[----:B------:R-:W-:Y:S01]  /*8c50*/  IMAD.MOV.U32 R23, RZ, RZ, R27 ;  /* 0x000000ffff177224 */ /* 0x000fe200078e001b */
[----:B------:R-:W-:Y:S06]  /*8c60*/  BRA `(.L_x_11183) ;  /* 0x0000000400407947 */ /* 0x000fec0003800000 */
.L_x_11206:
        /* <DEDUP_REMOVED lines=21> */
.L_x_11213:
[----:B------:R-:W-:-:S04]  /*8dc0*/  LOP3.LUT R0, R7, 0x80000000, RZ, 0xc0, !PT ;  /* 0x8000000007007812 */ /* 0x000fc800078ec0ff */
[----:B------:R-:W-:-:S04]  /*8dd0*/  SHF.R.U32.HI R0, RZ, 0x18, R0 ;  /* 0x00000018ff007819 */ /* 0x000fc80000011600 */
[----:B------:R-:W-:-:S07]  /*8de0*/  LOP3.LUT R0, R3, R0, RZ, 0xfc, !PT ;  /* 0x0000000003007212 */ /* 0x000fce00078efcff */
.L_x_11212:
[----:B------:R-:W-:Y:S05]  /*8df0*/  BSYNC B0 ;  /* 0x0000000000007941 */ /* 0x000fea0003800000 */
.L_x_11211:
[----:B------:R0:W-:Y:S01]  /*8e00*/  STG.E.U8 desc[UR36][R8.64], R0 ;  /* 0x0000000008007986 */ /* 0x0001e2000c101124 */
[----:B------:R-:W-:Y:S01]  /*8e10*/  IMAD.MOV.U32 R23, RZ, RZ, R27 ;  /* 0x000000ffff177224 */ /* 0x000fe200078e001b */
[----:B------:R-:W-:Y:S06]  /*8e20*/  BRA `(.L_x_11183) ;  /* 0x0000000000d07947 */ /* 0x000fec0003800000 */
.L_x_11205:
        /* <DEDUP_REMOVED lines=27> */
.L_x_11188:
        /* <DEDUP_REMOVED lines=16> */
.L_x_11216:
[----:B------:R-:W-:Y:S01]  /*90e0*/  IMAD.MOV.U32 R23, RZ, RZ, R27 ;  /* 0x000000ffff177224 */ /* 0x000fe200078e001b */
[----:B------:R-:W-:Y:S06]  /*90f0*/  BRA `(.L_x_11183) ;  /* 0x00000000001c7947 */ /* 0x000fec0003800000 */
.L_x_11215:
[----:B------:R-:W0:Y:S01]  /*9100*/  F2I.U64.F64.TRUNC R4, R4 ;  /* 0x0000000400047311 */ /* 0x000e22000030d800 */
[----:B------:R-:W-:Y:S01]  /*9110*/  IMAD.MOV.U32 R23, RZ, RZ, R27 ;  /* 0x000000ffff177224 */ /* 0x000fe200078e001b */
[----:B0-----:R0:W-:Y:S01]  /*9120*/  STG.E.64 desc[UR36][R8.64], R4 ;  /* 0x0000000408007986 */ /* 0x0011e2000c101b24 */
[----:B------:R-:W-:Y:S05]  /*9130*/  BRA `(.L_x_11183) ;  /* 0x00000000000c7947 */ /* 0x000fea0003800000 */
.L_x_11214:
[----:B------:R-:W0:Y:S01]  /*9140*/  F2I.U32.F64.TRUNC R5, R4 ;  /* 0x0000000400057311 */ /* 0x000e22000030d000 */
[----:B------:R-:W-:Y:S01]  /*9150*/  IMAD.MOV.U32 R23, RZ, RZ, R27 ;  /* 0x000000ffff177224 */ /* 0x000fe200078e001b */
[----:B0-----:R0:W-:Y:S06]  /*9160*/  STG.E desc[UR36][R8.64], R5 ;  /* 0x0000000508007986 */ /* 0x0011ec000c101924 */
.L_x_11183:
[----:B------:R-:W-:Y:S05]  /*9170*/  BSYNC B6 ;  /* 0x0000000000067941 */ /* 0x000fea0003800000 */
.L_x_11182:
        /* <DEDUP_REMOVED lines=24> */
.L_x_11222:
[----:B------:R-:W0:Y:S02]  /*9300*/  F2I.S64.F64.TRUNC R28, R28 ;  /* 0x0000001c001c7311 */ /* 0x000e24000030d900 */
[----:B0-----:R-:W-:-:S05]  /*9310*/  IMAD.MOV.U32 R3, RZ, RZ, R28 ;  /* 0x000000ffff037224 */ /* 0x001fca00078e001c */
[----:B------:R0:W-:Y:S01]  /*9320*/  STG.E.U8 desc[UR36][R4.64], R3 ;  /* 0x0000000304007986 */ /* 0x0001e2000c101124 */
[----:B------:R-:W-:Y:S05]  /*9330*/  BRA `(.L_x_11224) ;  /* 0x0000000c00f07947 */ /* 0x000fea0003800000 */
.L_x_11221:
        /* <DEDUP_REMOVED lines=9> */
.L_x_11226:
[----:B------:R-:W0:Y:S02]  /*93d0*/  F2I.F64.TRUNC R29, R28 ;  /* 0x0000001c001d7311 */ /* 0x000e24000030d100 */
[----:B0-----:R0:W-:Y:S01]  /*93e0*/  STG.E desc[UR36][R4.64], R29 ;  /* 0x0000001d04007986 */ /* 0x0011e2000c101924 */
[----:B------:R-:W-:Y:S05]  /*93f0*/  BRA `(.L_x_11224) ;  /* 0x0000000c00c07947 */ /* 0x000fea0003800000 */
.L_x_11225:
[----:B------:R-:W0:Y:S02]  /*9400*/  F2I.F64.TRUNC R29, R28 ;  /* 0x0000001c001d7311 */ /* 0x000e24000030d100 */
[----:B0-----:R0:W-:Y:S01]  /*9410*/  STG.E.U16 desc[UR36][R4.64], R29 ;  /* 0x0000001d04007986 */ /* 0x0011e2000c101524 */
[----:B------:R-:W-:Y:S05]  /*9420*/  BRA `(.L_x_11224) ;  /* 0x0000000c00b47947 */ /* 0x000fea0003800000 */
.L_x_11220:
        /* <DEDUP_REMOVED lines=13> */
.L_x_11228:
        /* <DEDUP_REMOVED lines=8> */
.L_x_11227:
        /* <DEDUP_REMOVED lines=14> */
.L_x_11230:
        /* <DEDUP_REMOVED lines=9> */
.L_x_11229:
[----:B------:R4:W-:Y:S01]  /*96f0*/  STG.E.64 desc[UR36][R4.64], R28 ;  /* 0x0000001c04007986 */ /* 0x0009e2000c101b24 */
[----:B------:R-:W-:Y:S05]  /*9700*/  BRA `(.L_x_11224) ;  /* 0x0000000800fc7947 */ /* 0x000fea0003800000 */
.L_x_11219:
        /* <DEDUP_REMOVED lines=12> */
.L_x_11233:
[----:B------:R-:W-:-:S05]  /*97d0*/  CS2R R30, SRZ ;  /* 0x00000000001e7805 */ /* 0x000fca000001ff00 */
[----:B------:R0:W-:Y:S01]  /*97e0*/  STG.E.128 desc[UR36][R4.64], R28 ;  /* 0x0000001c04007986 */ /* 0x0001e2000c101d24 */
[----:B------:R-:W-:Y:S05]  /*97f0*/  BRA `(.L_x_11224) ;  /* 0x0000000800c07947 */ /* 0x000fea0003800000 */
.L_x_11232:
        /* <DEDUP_REMOVED lines=25> */
.L_x_11237:
[----:B------:R-:W-:Y:S05]  /*9990*/  BSYNC B0 ;  /* 0x0000000000007941 */ /* 0x000fea0003800000 */
.L_x_11236:
[----:B------:R-:W-:-:S05]  /*99a0*/  LOP3.LUT R7, R0, R7, RZ, 0xfc, !PT ;  /* 0x0000000700077212 */ /* 0x000fca00078efcff */
[----:B------:R0:W-:Y:S01]  /*99b0*/  STG.E.U8 desc[UR36][R4.64], R7 ;  /* 0x0000000704007986 */ /* 0x0001e2000c101124 */
[----:B------:R-:W-:Y:S05]  /*99c0*/  BRA `(.L_x_11224) ;  /* 0x00000008004c7947 */ /* 0x000fea0003800000 */
.L_x_11235:
        /* <DEDUP_REMOVED lines=17> */
.L_x_11239:
[----:B------:R-:W-:Y:S01]  /*9ae0*/  IMAD.MOV.U32 R0, RZ, RZ, 0x7f ;  /* 0x0000007fff007424 */ /* 0x000fe200078e00ff */
[----:B------:R-:W-:-:S04]  /*9af0*/  ISETP.GT.U32.AND P0, PT, R3, 0x7f800000, PT ;  /* 0x7f8000000300780c */ /* 0x000fc80003f04070 */
[----:B------:R-:W-:-:S09]  /*9b00*/  SEL R0, R0, 0x7c, P0 ;  /* 0x0000007c00007807 */ /* 0x000fd20000000000 */
.L_x_11240:
[----:B------:R-:W-:Y:S05]  /*9b10*/  BSYNC B0 ;  /* 0x0000000000007941 */ /* 0x000fea0003800000 */
.L_x_11238:
[----:B------:R-:W-:-:S04]  /*9b20*/  LOP3.LUT R3, R7, 0x80000000, RZ, 0xc0, !PT ;  /* 0x8000000007037812 */ /* 0x000fc800078ec0ff */
[----:B------:R-:W-:-:S04]  /*9b30*/  SHF.R.U32.HI R3, RZ, 0x18, R3 ;  /* 0x00000018ff037819 */ /* 0x000fc80000011603 */
[----:B------:R-:W-:-:S05]  /*9b40*/  LOP3.LUT R3, R0, R3, RZ, 0xfc, !PT ;  /* 0x0000000300037212 */ /* 0x000fca00078efcff */
[----:B------:R0:W-:Y:S01]  /*9b50*/  STG.E.U8 desc[UR36][R4.64], R3 ;  /* 0x0000000304007986 */ /* 0x0001e2000c101124 */
[----:B------:R-:W-:Y:S05]  /*9b60*/  BRA `(.L_x_11224) ;  /* 0x0000000400e47947 */ /* 0x000fea0003800000 */
.L_x_11234:
        /* <DEDUP_REMOVED lines=8> */
.L_x_11231:
        /* <DEDUP_REMOVED lines=11> */
.L_x_11243:
        /* <DEDUP_REMOVED lines=21> */
.L_x_11246:
[----:B------:R-:W-:-:S04]  /*9df0*/  LOP3.LUT R0, R7, 0x80000000, RZ, 0xc0, !PT ;  /* 0x8000000007007812 */ /* 0x000fc800078ec0ff */
[----:B------:R-:W-:-:S04]  /*9e00*/  SHF.R.U32.HI R0, RZ, 0x18, R0 ;  /* 0x00000018ff007819 */ /* 0x000fc80000011600 */
[----:B------:R-:W-:-:S07]  /*9e10*/  LOP3.LUT R0, R3, R0, RZ, 0xfc, !PT ;  /* 0x0000000003007212 */ /* 0x000fce00078efcff */
.L_x_11245:
[----:B------:R-:W-:Y:S05]  /*9e20*/  BSYNC B0 ;  /* 0x0000000000007941 */ /* 0x000fea0003800000 */
.L_x_11244:
[----:B------:R0:W-:Y:S01]  /*9e30*/  STG.E.U8 desc[UR36][R4.64], R0 ;  /* 0x0000000004007986 */ /* 0x0001e2000c101124 */
[----:B------:R-:W-:Y:S05]  /*9e40*/  BRA `(.L_x_11224) ;  /* 0x00000004002c7947 */ /* 0x000fea0003800000 */
.L_x_11242:
        /* <DEDUP_REMOVED lines=21> */
.L_x_11249:
[----:B------:R-:W-:-:S04]  /*9fa0*/  LOP3.LUT R0, R7, 0x80000000, RZ, 0xc0, !PT ;  /* 0x8000000007007812 */ /* 0x000fc800078ec0ff */
[----:B------:R-:W-:-:S04]  /*9fb0*/  SHF.R.U32.HI R0, RZ, 0x18, R0 ;  /* 0x00000018ff007819 */ /* 0x000fc80000011600 */
[----:B------:R-:W-:-:S07]  /*9fc0*/  LOP3.LUT R0, R3, R0, RZ, 0xfc, !PT ;  /* 0x0000000003007212 */ /* 0x000fce00078efcff */
.L_x_11248:
[----:B------:R-:W-:Y:S05]  /*9fd0*/  BSYNC B0 ;  /* 0x0000000000007941 */ /* 0x000fea0003800000 */
.L_x_11247:
[----:B------:R0:W-:Y:S01]  /*9fe0*/  STG.E.U8 desc[UR36][R4.64], R0 ;  /* 0x0000000004007986 */ /* 0x0001e2000c101124 */
[----:B------:R-:W-:Y:S05]  /*9ff0*/  BRA `(.L_x_11224) ;  /* 0x0000000000c07947 */ /* 0x000fea0003800000 */
.L_x_11241:
        /* <DEDUP_REMOVED lines=26> */
.L_x_11223:
        /* <DEDUP_REMOVED lines=16> */
.L_x_11252:
[----:B------:R-:W-:Y:S05]  /*a2a0*/  BRA `(.L_x_11224) ;  /* 0x0000000000147947 */ /* 0x000fea0003800000 */
.L_x_11251:
[----:B------:R-:W0:Y:S02]  /*a2b0*/  F2I.U64.F64.TRUNC R28, R28 ;  /* 0x0000001c001c7311 */ /* 0x000e24000030d800 */
[----:B0-----:R0:W-:Y:S01]  /*a2c0*/  STG.E.64 desc[UR36][R4.64], R28 ;  /* 0x0000001c04007986 */ /* 0x0011e2000c101b24 */
[----:B------:R-:W-:Y:S05]  /*a2d0*/  BRA `(.L_x_11224) ;  /* 0x0000000000087947 */ /* 0x000fea0003800000 */
.L_x_11250:
[----:B------:R-:W0:Y:S02]  /*a2e0*/  F2I.U32.F64.TRUNC R29, R28 ;  /* 0x0000001c001d7311 */ /* 0x000e24000030d000 */
[----:B0-----:R0:W-:Y:S02]  /*a2f0*/  STG.E desc[UR36][R4.64], R29 ;  /* 0x0000001d04007986 */ /* 0x0011e4000c101924 */
.L_x_11224:
        /* <DEDUP_REMOVED lines=24> */
.L_x_11256:
[----:B------:R-:W0:Y:S02]  /*a480*/  F2I.S64.F64.TRUNC R24, R24 ;  /* 0x0000001800187311 */ /* 0x000e24000030d900 */
[----:B0-----:R-:W-:-:S05]  /*a490*/  IMAD.MOV.U32 R3, RZ, RZ, R24 ;  /* 0x000000ffff037224 */ /* 0x001fca00078e0018 */
[----:B------:R0:W-:Y:S01]  /*a4a0*/  STG.E.U8 desc[UR36][R4.64], R3 ;  /* 0x0000000304007986 */ /* 0x0001e2000c101124 */
[----:B------:R-:W-:Y:S05]  /*a4b0*/  BRA `(.L_x_11258) ;  /* 0x0000000c00f07947 */ /* 0x000fea0003800000 */
.L_x_11255:
        /* <DEDUP_REMOVED lines=9> */
.L_x_11260:
[----:B------:R-:W0:Y:S02]  /*a550*/  F2I.F64.TRUNC R25, R24 ;  /* 0x0000001800197311 */ /* 0x000e24000030d100 */
[----:B0-----:R0:W-:Y:S01]  /*a560*/  STG.E desc[UR36][R4.64], R25 ;  /* 0x0000001904007986 */ /* 0x0011e2000c101924 */
[----:B------:R-:W-:Y:S05]  /*a570*/  BRA `(.L_x_11258) ;  /* 0x0000000c00c07947 */ /* 0x000fea0003800000 */
.L_x_11259:
[----:B------:R-:W0:Y:S02]  /*a580*/  F2I.F64.TRUNC R25, R24 ;  /* 0x0000001800197311 */ /* 0x000e24000030d100 */
[----:B0-----:R0:W-:Y:S01]  /*a590*/  STG.E.U16 desc[UR36][R4.64], R25 ;  /* 0x0000001904007986 */ /* 0x0011e2000c101524 */
[----:B------:R-:W-:Y:S05]  /*a5a0*/  BRA `(.L_x_11258) ;  /* 0x0000000c00b47947 */ /* 0x000fea0003800000 */
.L_x_11254:
        /* <DEDUP_REMOVED lines=13> */
.L_x_11262:
        /* <DEDUP_REMOVED lines=8> */
.L_x_11261:
        /* <DEDUP_REMOVED lines=14> */
.L_x_11264:
        /* <DEDUP_REMOVED lines=9> */
.L_x_11263:
[----:B------:R0:W-:Y:S01]  /*a870*/  STG.E.64 desc[UR36][R4.64], R24 ;  /* 0x0000001804007986 */ /* 0x0001e2000c101b24 */
[----:B------:R-:W-:Y:S05]  /*a880*/  BRA `(.L_x_11258) ;  /* 0x0000000800fc7947 */ /* 0x000fea0003800000 */
.L_x_11253:
        /* <DEDUP_REMOVED lines=12> */
.L_x_11267:
[----:B------:R-:W-:-:S05]  /*a950*/  CS2R R26, SRZ ;  /* 0x00000000001a7805 */ /* 0x000fca000001ff00 */
[----:B------:R0:W-:Y:S01]  /*a960*/  STG.E.128 desc[UR36][R4.64], R24 ;  /* 0x0000001804007986 */ /* 0x0001e2000c101d24 */
[----:B------:R-:W-:Y:S05]  /*a970*/  BRA `(.L_x_11258) ;  /* 0x0000000800c07947 */ /* 0x000fea0003800000 */
.L_x_11266:
        /* <DEDUP_REMOVED lines=25> */
.L_x_11271:
[----:B------:R-:W-:Y:S05]  /*ab10*/  BSYNC B0 ;  /* 0x0000000000007941 */ /* 0x000fea0003800000 */
.L_x_11270:
[----:B------:R-:W-:-:S05]  /*ab20*/  LOP3.LUT R7, R0, R7, RZ, 0xfc, !PT ;  /* 0x0000000700077212 */ /* 0x000fca00078efcff */
[----:B------:R0:W-:Y:S01]  /*ab30*/  STG.E.U8 desc[UR36][R4.64], R7 ;  /* 0x0000000704007986 */ /* 0x0001e2000c101124 */
[----:B------:R-:W-:Y:S05]  /*ab40*/  BRA `(.L_x_11258) ;  /* 0x00000008004c7947 */ /* 0x000fea0003800000 */
.L_x_11269:
        /* <DEDUP_REMOVED lines=17> */
.L_x_11273:
[----:B------:R-:W-:Y:S01]  /*ac60*/  IMAD.MOV.U32 R0, RZ, RZ, 0x7f ;  /* 0x0000007fff007424 */ /* 0x000fe200078e00ff */
[----:B------:R-:W-:-:S04]  /*ac70*/  ISETP.GT.U32.AND P0, PT, R3, 0x7f800000, PT ;  /* 0x7f8000000300780c */ /* 0x000fc80003f04070 */
[----:B------:R-:W-:-:S09]  /*ac80*/  SEL R0, R0, 0x7c, P0 ;  /* 0x0000007c00007807 */ /* 0x000fd20000000000 */
.L_x_11274:
[----:B------:R-:W-:Y:S05]  /*ac90*/  BSYNC B0 ;  /* 0x0000000000007941 */ /* 0x000fea0003800000 */
.L_x_11272:
[----:B------:R-:W-:-:S04]  /*aca0*/  LOP3.LUT R3, R7, 0x80000000, RZ, 0xc0, !PT ;  /* 0x8000000007037812 */ /* 0x000fc800078ec0ff */
[----:B------:R-:W-:-:S04]  /*acb0*/  SHF.R.U32.HI R3, RZ, 0x18, R3 ;  /* 0x00000018ff037819 */ /* 0x000fc80000011603 */
[----:B------:R-:W-:-:S05]  /*acc0*/  LOP3.LUT R3, R0, R3, RZ, 0xfc, !PT ;  /* 0x0000000300037212 */ /* 0x000fca00078efcff */
[----:B------:R0:W-:Y:S01]  /*acd0*/  STG.E.U8 desc[UR36][R4.64], R3 ;  /* 0x0000000304007986 */ /* 0x0001e2000c101124 */
[----:B------:R-:W-:Y:S05]  /*ace0*/  BRA `(.L_x_11258) ;  /* 0x0000000400e47947 */ /* 0x000fea0003800000 */
.L_x_11268:
        /* <DEDUP_REMOVED lines=8> */
.L_x_11265:
        /* <DEDUP_REMOVED lines=11> */
.L_x_11277:
        /* <DEDUP_REMOVED lines=21> */
.L_x_11280:
[----:B------:R-:W-:-:S04]  /*af70*/  LOP3.LUT R0, R7, 0x80000000, RZ, 0xc0, !PT ;  /* 0x8000000007007812 */ /* 0x000fc800078ec0ff */
[----:B------:R-:W-:-:S04]  /*af80*/  SHF.R.U32.HI R0, RZ, 0x18, R0 ;  /* 0x00000018ff007819 */ /* 0x000fc80000011600 */
[----:B------:R-:W-:-:S07]  /*af90*/  LOP3.LUT R0, R3, R0, RZ, 0xfc, !PT ;  /* 0x0000000003007212 */ /* 0x000fce00078efcff */
.L_x_11279:
[----:B------:R-:W-:Y:S05]  /*afa0*/  BSYNC B0 ;  /* 0x0000000000007941 */ /* 0x000fea0003800000 */
.L_x_11278:
[----:B------:R0:W-:Y:S01]  /*afb0*/  STG.E.U8 desc[UR36][R4.64], R0 ;  /* 0x0000000004007986 */ /* 0x0001e2000c101124 */
[----:B------:R-:W-:Y:S05]  /*afc0*/  BRA `(.L_x_11258) ;  /* 0x00000004002c7947 */ /* 0x000fea0003800000 */
.L_x_11276:
        /* <DEDUP_REMOVED lines=21> */
.L_x_11283:
[----:B------:R-:W-:-:S04]  /*b120*/  LOP3.LUT R0, R7, 0x80000000, RZ, 0xc0, !PT ;  /* 0x8000000007007812 */ /* 0x000fc800078ec0ff */
[----:B------:R-:W-:-:S04]  /*b130*/  SHF.R.U32.HI R0, RZ, 0x18, R0 ;  /* 0x00000018ff007819 */ /* 0x000fc80000011600 */
[----:B------:R-:W-:-:S07]  /*b140*/  LOP3.LUT R0, R3, R0, RZ, 0xfc, !PT ;  /* 0x0000000003007212 */ /* 0x000fce00078efcff */
.L_x_11282:
[----:B------:R-:W-:Y:S05]  /*b150*/  BSYNC B0 ;  /* 0x0000000000007941 */ /* 0x000fea0003800000 */
.L_x_11281:
[----:B------:R0:W-:Y:S01]  /*b160*/  STG.E.U8 desc[UR36][R4.64], R0 ;  /* 0x0000000004007986 */ /* 0x0001e2000c101124 */
[----:B------:R-:W-:Y:S05]  /*b170*/  BRA `(.L_x_11258) ;  /* 0x0000000000c07947 */ /* 0x000fea0003800000 */
.L_x_11275:
        /* <DEDUP_REMOVED lines=26> */
.L_x_11257:
        /* <DEDUP_REMOVED lines=16> */
.L_x_11286:
[----:B------:R-:W-:Y:S05]  /*b420*/  BRA `(.L_x_11258) ;  /* 0x0000000000147947 */ /* 0x000fea0003800000 */
.L_x_11285:
[----:B------:R-:W0:Y:S02]  /*b430*/  F2I.U64.F64.TRUNC R24, R24 ;  /* 0x0000001800187311 */ /* 0x000e24000030d800 */
[----:B0-----:R0:W-:Y:S01]  /*b440*/  STG.E.64 desc[UR36][R4.64], R24 ;  /* 0x0000001804007986 */ /* 0x0011e2000c101b24 */
[----:B------:R-:W-:Y:S05]  /*b450*/  BRA `(.L_x_11258) ;  /* 0x0000000000087947 */ /* 0x000fea0003800000 */
.L_x_11284:
[----:B------:R-:W0:Y:S02]  /*b460*/  F2I.U32.F64.TRUNC R25, R24 ;  /* 0x0000001800197311 */ /* 0x000e24000030d000 */
[----:B0-----:R0:W-:Y:S02]  /*b470*/  STG.E desc[UR36][R4.64], R25 ;  /* 0x0000001904007986 */ /* 0x0011e4000c101924 */
.L_x_11258:
[----:B------:R-:W-:-:S07]  /*b480*/  VIADD R23, R23, 0x80 ;  /* 0x0000008017177836 */ /* 0x000fce0000000000 */
.L_x_11218:
[----:B------:R-:W-:Y:S05]  /*b490*/  BSYNC B6 ;  /* 0x0000000000067941 */ /* 0x000fea0003800000 */
.L_x_11217:
        /* <DEDUP_REMOVED lines=22> */
.L_x_11290:
[----:B------:R-:W0:Y:S02]  /*b600*/  F2I.S64.F64.TRUNC R16, R16 ;  /* 0x0000001000107311 */ /* 0x000e24000030d900 */
[----:B0-----:R-:W-:-:S05]  /*b610*/  IMAD.MOV.U32 R5, RZ, RZ, R16 ;  /* 0x000000ffff057224 */ /* 0x001fca00078e0010 */
[----:B------:R-:W-:Y:S01]  /*b620*/  STG.E.U8 desc[UR36][R2.64], R5 ;  /* 0x0000000502007986 */ /* 0x000fe2000c101124 */
[----:B------:R-:W-:Y:S05]  /*b630*/  EXIT ;  /* 0x000000000000794d */ /* 0x000fea0003800000 */
.L_x_11289:
        /* <DEDUP_REMOVED lines=9> */
.L_x_11293:
[----:B------:R-:W0:Y:S02]  /*b6d0*/  F2I.F64.TRUNC R17, R16 ;  /* 0x0000001000117311 */ /* 0x000e24000030d100 */
[----:B0-----:R-:W-:Y:S01]  /*b6e0*/  STG.E desc[UR36][R2.64], R17 ;  /* 0x0000001102007986 */ /* 0x001fe2000c101924 */
[----:B------:R-:W-:Y:S05]  /*b6f0*/  EXIT ;  /* 0x000000000000794d */ /* 0x000fea0003800000 */
.L_x_11292:
[----:B------:R-:W0:Y:S02]  /*b700*/  F2I.F64.TRUNC R17, R16 ;  /* 0x0000001000117311 */ /* 0x000e24000030d100 */
[----:B0-----:R-:W-:Y:S01]  /*b710*/  STG.E.U16 desc[UR36][R2.64], R17 ;  /* 0x0000001102007986 */ /* 0x001fe2000c101524 */
[----:B------:R-:W-:Y:S05]  /*b720*/  EXIT ;  /* 0x000000000000794d */ /* 0x000fea0003800000 */
.L_x_11288:
        /* <DEDUP_REMOVED lines=13> */
.L_x_11295:
        /* <DEDUP_REMOVED lines=8> */
.L_x_11294:
        /* <DEDUP_REMOVED lines=14> */
.L_x_11297:
        /* <DEDUP_REMOVED lines=9> */
.L_x_11296:
[----:B------:R-:W-:Y:S01]  /*b9f0*/  STG.E.64 desc[UR36][R2.64], R16 ;  /* 0x0000001002007986 */ /* 0x000fe2000c101b24 */
[----:B------:R-:W-:Y:S05]  /*ba00*/  EXIT ;  /* 0x000000000000794d */ /* 0x000fea0003800000 */
.L_x_11287:
        /* <DEDUP_REMOVED lines=12> */
.L_x_11300:
[----:B------:R-:W-:-:S05]  /*bad0*/  CS2R R18, SRZ ;  /* 0x0000000000127805 */ /* 0x000fca000001ff00 */
[----:B------:R-:W-:Y:S01]  /*bae0*/  STG.E.128 desc[UR36][R2.64], R16 ;  /* 0x0000001002007986 */ /* 0x000fe2000c101d24 */
[----:B------:R-:W-:Y:S05]  /*baf0*/  EXIT ;  /* 0x000000000000794d */ /* 0x000fea0003800000 */
.L_x_11299:
        /* <DEDUP_REMOVED lines=25> */
.L_x_11304:
[----:B------:R-:W-:Y:S05]  /*bc90*/  BSYNC B0 ;  /* 0x0000000000007941 */ /* 0x000fea0003800000 */
.L_x_11303:
[----:B------:R-:W-:-:S05]  /*bca0*/  LOP3.LUT R5, R0, R5, RZ, 0xfc, !PT ;  /* 0x0000000500057212 */ /* 0x000fca00078efcff */
[----:B------:R-:W-:Y:S01]  /*bcb0*/  STG.E.U8 desc[UR36][R2.64], R5 ;  /* 0x0000000502007986 */ /* 0x000fe2000c101124 */
[----:B------:R-:W-:Y:S05]  /*bcc0*/  EXIT ;  /* 0x000000000000794d */ /* 0x000fea0003800000 */
.L_x_11302:
        /* <DEDUP_REMOVED lines=17> */
.L_x_11306:
[----:B------:R-:W-:Y:S01]  /*bde0*/  IMAD.MOV.U32 R0, RZ, RZ, 0x7f ;  /* 0x0000007fff007424 */ /* 0x000fe200078e00ff */
[----:B------:R-:W-:-:S04]  /*bdf0*/  ISETP.GT.U32.AND P0, PT, R4, 0x7f800000, PT ;  /* 0x7f8000000400780c */ /* 0x000fc80003f04070 */
[----:B------:R-:W-:-:S09]  /*be00*/  SEL R0, R0, 0x7c, P0 ;  /* 0x0000007c00007807 */ /* 0x000fd20000000000 */
.L_x_11307:
[----:B------:R-:W-:Y:S05]  /*be10*/  BSYNC B0 ;  /* 0x0000000000007941 */ /* 0x000fea0003800000 */
.L_x_11305:
[----:B------:R-:W-:-:S04]  /*be20*/  LOP3.LUT R4, R5, 0x80000000, RZ, 0xc0, !PT ;  /* 0x8000000005047812 */ /* 0x000fc800078ec0ff */
[----:B------:R-:W-:-:S04]  /*be30*/  SHF.R.U32.HI R5, RZ, 0x18, R4 ;  /* 0x00000018ff057819 */ /* 0x000fc80000011604 */
[----:B------:R-:W-:-:S05]  /*be40*/  LOP3.LUT R5, R0, R5, RZ, 0xfc, !PT ;  /* 0x0000000500057212 */ /* 0x000fca00078efcff */
[----:B------:R-:W-:Y:S01]  /*be50*/  STG.E.U8 desc[UR36][R2.64], R5 ;  /* 0x0000000502007986 */ /* 0x000fe2000c101124 */
[----:B------:R-:W-:Y:S05]  /*be60*/  EXIT ;  /* 0x000000000000794d */ /* 0x000fea0003800000 */
.L_x_11301:
        /* <DEDUP_REMOVED lines=8> */
.L_x_11298:
        /* <DEDUP_REMOVED lines=11> */
.L_x_11310:
        /* <DEDUP_REMOVED lines=21> */
.L_x_11313:
[----:B------:R-:W-:-:S04]  /*c0f0*/  LOP3.LUT R0, R7, 0x80000000, RZ, 0xc0, !PT ;  /* 0x8000000007007812 */ /* 0x000fc800078ec0ff */
[----:B------:R-:W-:-:S04]  /*c100*/  SHF.R.U32.HI R5, RZ, 0x18, R0 ;  /* 0x00000018ff057819 */ /* 0x000fc80000011600 */
[----:B------:R-:W-:-:S04]  /*c110*/  LOP3.LUT R4, R4, R5, RZ, 0xfc, !PT ;  /* 0x0000000504047212 */ /* 0x000fc800078efcff */
[----:B------:R-:W-:-:S07]  /*c120*/  PRMT R0, R4, 0x7610, R0 ;  /* 0x0000761004007816 */ /* 0x000fce0000000000 */
.L_x_11312:
[----:B------:R-:W-:Y:S05]  /*c130*/  BSYNC B0 ;  /* 0x0000000000007941 */ /* 0x000fea0003800000 */
.L_x_11311:
[----:B------:R-:W-:Y:S01]  /*c140*/  STG.E.U8 desc[UR36][R2.64], R0 ;  /* 0x0000000002007986 */ /* 0x000fe2000c101124 */
[----:B------:R-:W-:Y:S05]  /*c150*/  EXIT ;  /* 0x000000000000794d */ /* 0x000fea0003800000 */
.L_x_11309:
        /* <DEDUP_REMOVED lines=21> */
.L_x_11316:
[----:B------:R-:W-:-:S04]  /*c2b0*/  LOP3.LUT R0, R7, 0x80000000, RZ, 0xc0, !PT ;  /* 0x8000000007007812 */ /* 0x000fc800078ec0ff */
[----:B------:R-:W-:-:S04]  /*c2c0*/  SHF.R.U32.HI R5, RZ, 0x18, R0 ;  /* 0x00000018ff057819 */ /* 0x000fc80000011600 */
[----:B------:R-:W-:-:S04]  /*c2d0*/  LOP3.LUT R4, R4, R5, RZ, 0xfc, !PT ;  /* 0x0000000504047212 */ /* 0x000fc800078efcff */
[----:B------:R-:W-:-:S07]  /*c2e0*/  PRMT R0, R4, 0x7610, R0 ;  /* 0x0000761004007816 */ /* 0x000fce0000000000 */
.L_x_11315:
[----:B------:R-:W-:Y:S05]  /*c2f0*/  BSYNC B0 ;  /* 0x0000000000007941 */ /* 0x000fea0003800000 */
.L_x_11314:
[----:B------:R-:W-:Y:S01]  /*c300*/  STG.E.U8 desc[UR36][R2.64], R0 ;  /* 0x0000000002007986 */ /* 0x000fe2000c101124 */
[----:B------:R-:W-:Y:S05]  /*c310*/  EXIT ;  /* 0x000000000000794d */ /* 0x000fea0003800000 */
.L_x_11308:
        /* <DEDUP_REMOVED lines=26> */
.L_x_11291:
        /* <DEDUP_REMOVED lines=16> */
.L_x_11319:
[----:B------:R-:W-:Y:S05]  /*c5c0*/  EXIT ;  /* 0x000000000000794d */ /* 0x000fea0003800000 */
.L_x_11318:
[----:B------:R-:W0:Y:S02]  /*c5d0*/  F2I.U64.F64.TRUNC R16, R16 ;  /* 0x0000001000107311 */ /* 0x000e24000030d800 */
[----:B0-----:R-:W-:Y:S01]  /*c5e0*/  STG.E.64 desc[UR36][R2.64], R16 ;  /* 0x0000001002007986 */ /* 0x001fe2000c101b24 */
[----:B------:R-:W-:Y:S05]  /*c5f0*/  EXIT ;  /* 0x000000000000794d */ /* 0x000fea0003800000 */
.L_x_11317:
[----:B------:R-:W0:Y:S02]  /*c600*/  F2I.U32.F64.TRUNC R17, R16 ;  /* 0x0000001000117311 */ /* 0x000e24000030d000 */
[----:B0-----:R-:W-:Y:S01]  /*c610*/  STG.E desc[UR36][R2.64], R17 ;  /* 0x0000001102007986 */ /* 0x001fe2000c101924 */
[----:B------:R-:W-:Y:S05]  /*c620*/  EXIT ;  /* 0x000000000000794d */ /* 0x000fea0003800000 */
.L_x_11320:
        /* <DEDUP_REMOVED lines=13> */
.L_x_42209:


//--------------------- .text._ZN2at6native18elementwise_kernelILi128ELi2EZNS0_22gpu_kernel_impl_nocastINS0_13BinaryFunctorIdddZZZNS0_16fmax_kernel_cudaERNS_18TensorIteratorBaseEENKUlvE_clEvENKUlvE_clEvEUlddE_EEEEvS5_RKT_EUliE_EEviT1_ --------------------------
	.section	.text._ZN2at6native18elementwise_kernelILi128ELi2EZNS0_22gpu_kernel_impl_nocastINS0_13BinaryFunctorIdddZZZNS0_16fmax_kernel_cudaERNS_18TensorIteratorBaseEENKUlvE_clEvENKUlvE_clEvEUlddE_EEEEvS5_RKT_EUliE_EEviT1_,"ax",@progbits
	.align	128
        .global         _ZN2at6native18elementwise_kernelILi128ELi2EZNS0_22gpu_kernel_impl_nocastINS0_13BinaryFunctorIdddZZZNS0_16fmax_kernel_cudaERNS_18TensorIteratorBaseEENKUlvE_clEvENKUlvE_clEvEUlddE_EEEEvS5_RKT_EUliE_EEviT1_
        .type           _ZN2at6native18elementwise_kernelILi128ELi2EZNS0_22gpu_kernel_impl_nocastINS0_13BinaryFunctorIdddZZZNS0_16fmax_kernel_cudaERNS_18TensorIteratorBaseEENKUlvE_clEvENKUlvE_clEvEUlddE_EEEEvS5_RKT_EUliE_EEviT1_,@function
        .size           _ZN2at6native18elementwise_kernelILi128ELi2EZNS0_22gpu_kernel_impl_nocastINS0_13BinaryFunctorIdddZZZNS0_16fmax_kernel_cudaERNS_18TensorIteratorBaseEENKUlvE_clEvENKUlvE_clEvEUlddE_EEEEvS5_RKT_EUliE_EEviT1_,(.L_x_42210 - _ZN2at6native18elementwise_kernelILi128ELi2EZNS0_22gpu_kernel_impl_nocastINS0_13BinaryFunctorIdddZZZNS0_16fmax_kernel_cudaERNS_18TensorIteratorBaseEENKUlvE_clEvENKUlvE_clEvEUlddE_EEEEvS5_RKT_EUliE_EEviT1_)
        .other          _ZN2at6native18elementwise_kernelILi128ELi2EZNS0_22gpu_kernel_impl_nocastINS0_13BinaryFunctorIdddZZZNS0_16fmax_kernel_cudaERNS_18TensorIteratorBaseEENKUlvE_clEvENKUlvE_clEvEUlddE_EEEEvS5_RKT_EUliE_EEviT1_,@"STO_CUDA_ENTRY STV_DEFAULT"
_ZN2at6native18elementwise_kernelILi128ELi2EZNS0_22gpu_kernel_impl_nocastINS0_13BinaryFunctorIdddZZZNS0_16fmax_kernel_cudaERNS_18TensorIteratorBaseEENKUlvE_clEvENKUlvE_clEvEUlddE_EEEEvS5_RKT_EUliE_EEviT1_:
.text._ZN2at6native18elementwise_kernelILi128ELi2EZNS0_22gpu_kernel_impl_nocastINS0_13BinaryFunctorIdddZZZNS0_16fmax_kernel_cudaERNS_18TensorIteratorBaseEENKUlvE_clEvENKUlvE_clEvEUlddE_EEEEvS5_RKT_EUliE_EEviT1_:
        /* <DEDUP_REMOVED lines=363> */
.L_x_11323:
        /* <DEDUP_REMOVED lines=12> */
[----:B---3--:R-:W-:Y:S01]  /*1770*/  DSETP.MAX.AND P1, P2, R4, R6, PT ;  /* 0x000000060400722a */ /* 0x008fe20003a2f000 */
        /* <DEDUP_REMOVED lines=8> */
.L_x_11322:
[----:B------:R-:W-:Y:S05]  /*1800*/  BSYNC B0 ;  /* 0x0000000000007941 */ /* 0x000fea0003800000 */
.L_x_11321:
        /* <DEDUP_REMOVED lines=355> */
.L_x_11324:
        /* <DEDUP_REMOVED lines=17> */
[----:B------:R-:W-:-:S05]  /*2f50*/  @P2 LOP3.LUT R3, R7, 0x80000, RZ, 0xfc, !PT ;  /* 0x0008000007032812 */ /* 0x000fca00078efcff */
[----:B------:R-:W-:Y:S01]  /*2f60*/  STG.E.64 desc[UR4][R8.64], R2 ;  /* 0x0000000208007986 */ /* 0x000fe2000c101b04 */
[----:B------:R-:W-:Y:S05]  /*2f70*/  EXIT ;  /* 0x000000000000794d */ /* 0x000fea0003800000 */
.L_x_11325:
        /* <DEDUP_REMOVED lines=16> */
.L_x_42210:


//--------------------- .text._ZN2at6native27unrolled_elementwise_kernelINS0_13BinaryFunctorIdddZZZNS0_16fmax_kernel_cudaERNS_18TensorIteratorBaseEENKUlvE_clEvENKUlvE_clEvEUlddE_EESt5arrayIPcLm3EELi4E23TrivialOffsetCalculatorILi2EjESC_ILi1EjENS0_6memory15LoadWithoutCastENSF_16StoreWithoutCastEEEviT_T0_T2_T3_T4_T5_ --------------------------
	.section	.text._ZN2at6native27unrolled_elementwise_kernelINS0_13BinaryFunctorIdddZZZNS0_16fmax_kernel_cudaERNS_18TensorIteratorBaseEENKUlvE_clEvENKUlvE_clEvEUlddE_EESt5arrayIPcLm3EELi4E23TrivialOffsetCalculatorILi2EjESC_ILi1EjENS0_6memory15LoadWithoutCastENSF_16StoreWithoutCastEEEviT_T0_T2_T3_T4_T5_,"ax",@progbits
	.align	128
        .global         _ZN2at6native27unrolled_elementwise_kernelINS0_13BinaryFunctorIdddZZZNS0_16fmax_kernel_cudaERNS_18TensorIteratorBaseEENKUlvE_clEvENKUlvE_clEvEUlddE_EESt5arrayIPcLm3EELi4E23TrivialOffsetCalculatorILi2EjESC_ILi1EjENS0_6memory15LoadWithoutCastENSF_16StoreWithoutCastEEEviT_T0_T2_T3_T4_T5_
        .type           _ZN2at6native27unrolled_elementwise_kernelINS0_13BinaryFunctorIdddZZZNS0_16fmax_kernel_cudaERNS_18TensorIteratorBaseEENKUlvE_clEvENKUlvE_clEvEUlddE_EESt5arrayIPcLm3EELi4E23TrivialOffsetCalculatorILi2EjESC_ILi1EjENS0_6memory15LoadWithoutCastENSF_16StoreWithoutCastEEEviT_T0_T2_T3_T4_T5_,@function
        .size           _ZN2at6native27unrolled_elementwise_kernelINS0_13BinaryFunctorIdddZZZNS0_16fmax_kernel_cudaERNS_18TensorIteratorBaseEENKUlvE_clEvENKUlvE_clEvEUlddE_EESt5arrayIPcLm3EELi4E23TrivialOffsetCalculatorILi2EjESC_ILi1EjENS0_6memory15LoadWithoutCastENSF_16StoreWithoutCastEEEviT_T0_T2_T3_T4_T5_,(.L_x_42211 - _ZN2at6native27unrolled_elementwise_kernelINS0_13BinaryFunctorIdddZZZNS0_16fmax_kernel_cudaERNS_18TensorIteratorBaseEENKUlvE_clEvENKUlvE_clEvEUlddE_EESt5arrayIPcLm3EELi4E23TrivialOffsetCalculatorILi2EjESC_ILi1EjENS0_6memory15LoadWithoutCastENSF_16StoreWithoutCastEEEviT_T0_T2_T3_T4_T5_)
        .other          _ZN2at6native27unrolled_elementwise_kernelINS0_13BinaryFunctorIdddZZZNS0_16fmax_kernel_cudaERNS_18TensorIteratorBaseEENKUlvE_clEvENKUlvE_clEvEUlddE_EESt5arrayIPcLm3EELi4E23TrivialOffsetCalculatorILi2EjESC_ILi1EjENS0_6memory15LoadWithoutCastENSF_16StoreWithoutCastEEEviT_T0_T2_T3_T4_T5_,@"STO_CUDA_ENTRY STV_DEFAULT"
_ZN2at6native27unrolled_elementwise_kernelINS0_13BinaryFunctorIdddZZZNS0_16fmax_kernel_cudaERNS_18TensorIteratorBaseEENKUlvE_clEvENKUlvE_clEvEUlddE_EESt5arrayIPcLm3EELi4E23TrivialOffsetCalculatorILi2EjESC_ILi1EjENS0_6memory15LoadWithoutCastENSF_16StoreWithoutCastEEEviT_T0_T2_T3_T4_T5_:
.text._ZN2at6native27unrolled_elementwise_kernelINS0_13BinaryFunctorIdddZZZNS0_16fmax_kernel_cudaERNS_18TensorIteratorBaseEENKUlvE_clEvENKUlvE_clEvEUlddE_EESt5arrayIPcLm3EELi4E23TrivialOffsetCalculatorILi2EjESC_ILi1EjENS0_6memory15LoadWithoutCastENSF_16StoreWithoutCastEEEviT_T0_T2_T3_T4_T5_:
        /* <DEDUP_REMOVED lines=45> */
[----:B---3--:R-:W-:Y:S02]  /*02d0*/  @!P0 DSETP.MAX.AND P3, P4, R18, R22, PT ;  /* 0x000000161200822a */ /* 0x008fe40003c6f000 */
        /* <DEDUP_REMOVED lines=16> */
[----:B----4-:R-:W-:Y:S01]  /*03e0*/  @!P2 DSETP.MAX.AND P3, P4, R12, R6, PT ;  /* 0x000000060c00a22a */ /* 0x010fe20003c6f000 */
        /* <DEDUP_REMOVED lines=10> */
[----:B------:R-:W-:Y:S01]  /*0490*/  @!P1 DSETP.MAX.AND P2, P3, R16, R10, PT ;  /* 0x0000000a1000922a */ /* 0x000fe20003b4f000 */
        /* <DEDUP_REMOVED lines=24> */
.L_x_11327:
[----:B------:R-:W-:Y:S05]  /*0620*/  BSYNC B0 ;  /* 0x0000000000007941 */ /* 0x000fea0003800000 */
.L_x_11326:
[-C--:B------:R-:W-:Y:S02]  /*0630*/  ISETP.GE.AND P1, PT, R23, R14.reuse, PT ;  /* 0x0000000e1700720c */ /* 0x080fe40003f26270 */
[----:B------:R-:W-:-:S11]  /*0640*/  ISETP.GE.AND P0, PT, R11, R14, PT ;  /* 0x0000000e0b00720c */ /* 0x000fd60003f06270 */
[----:B------:R-:W-:Y:S05]  /*0650*/  @P1 EXIT ;  /* 0x000000000000194d */ /* 0x000fea0003800000 */
[----:B0-----:R-:W0:Y:S01]  /*0660*/  LDC.64 R4, c[0x0][0x218] ;  /* 0x00008600ff047b82 */ /* 0x001e220000000a00 */
[----:B-----5:R-:W-:Y:S01]  /*0670*/  @!P0 DSETP.MAX.AND P1, P2, R20, R18, PT ;  /* 0x000000121400822a */ /* 0x020fe20003a2f000 */
        /* <DEDUP_REMOVED lines=10> */
.L_x_11328:
        /* <DEDUP_REMOVED lines=14> */
.L_x_42211:


//--------------------- .text._ZN2at6native29vectorized_elementwise_kernelILi2ENS0_13BinaryFunctorIdddZZZNS0_16fmax_kernel_cudaERNS_18TensorIteratorBaseEENKUlvE_clEvENKUlvE_clEvEUlddE_EESt5arrayIPcLm3EEEEviT0_T1_ --------------------------
	.section	.text._ZN2at6native29vectorized_elementwise_kernelILi2ENS0_13BinaryFunctorIdddZZZNS0_16fmax_kernel_cudaERNS_18TensorIteratorBaseEENKUlvE_clEvENKUlvE_clEvEUlddE_EESt5arrayIPcLm3EEEEviT0_T1_,"ax",@progbits
	.align	128
        .global         _ZN2at6native29vectorized_elementwise_kernelILi2ENS0_13BinaryFunctorIdddZZZNS0_16fmax_kernel_cudaERNS_18TensorIteratorBaseEENKUlvE_clEvENKUlvE_clEvEUlddE_EESt5arrayIPcLm3EEEEviT0_T1_
        .type           _ZN2at6native29vectorized_elementwise_kernelILi2ENS0_13BinaryFunctorIdddZZZNS0_16fmax_kernel_cudaERNS_18TensorIteratorBaseEENKUlvE_clEvENKUlvE_clEvEUlddE_EESt5arrayIPcLm3EEEEviT0_T1_,@function
        .size           _ZN2at6native29vectorized_elementwise_kernelILi2ENS0_13BinaryFunctorIdddZZZNS0_16fmax_kernel_cudaERNS_18TensorIteratorBaseEENKUlvE_clEvENKUlvE_clEvEUlddE_EESt5arrayIPcLm3EEEEviT0_T1_,(.L_x_42212 - _ZN2at6native29vectorized_elementwise_kernelILi2ENS0_13BinaryFunctorIdddZZZNS0_16fmax_kernel_cudaERNS_18TensorIteratorBaseEENKUlvE_clEvENKUlvE_clEvEUlddE_EESt5arrayIPcLm3EEEEviT0_T1_)
        .other          _ZN2at6native29vectorized_elementwise_kernelILi2ENS0_13BinaryFunctorIdddZZZNS0_16fmax_kernel_cudaERNS_18TensorIteratorBaseEENKUlvE_clEvENKUlvE_clEvEUlddE_EESt5arrayIPcLm3EEEEviT0_T1_,@"STO_CUDA_ENTRY STV_DEFAULT"
_ZN2at6native29vectorized_elementwise_kernelILi2ENS0_13BinaryFunctorIdddZZZNS0_16fmax_kernel_cudaERNS_18TensorIteratorBaseEENKUlvE_clEvENKUlvE_clEvEUlddE_EESt5arrayIPcLm3EEEEviT0_T1_:
.text._ZN2at6native29vectorized_elementwise_kernelILi2ENS0_13BinaryFunctorIdddZZZNS0_16fmax_kernel_cudaERNS_18TensorIteratorBaseEENKUlvE_clEvENKUlvE_clEvEUlddE_EESt5arrayIPcLm3EEEEviT0_T1_:
        /* <DEDUP_REMOVED lines=25> */
[----:B---3--:R-:W-:-:S02]  /*0190*/  DSETP.MAX.AND P2, P3, R28, R32, PT ;  /* 0x000000201c00722a */ /* 0x008fc40003b4f000 */
[----:B------:R-:W-:Y:S01]  /*01a0*/  DSETP.MAX.AND P0, P1, R30, R34, PT ;  /* 0x000000221e00722a */ /* 0x000fe2000390f000 */
        /* <DEDUP_REMOVED lines=9> */
[----:B----4-:R-:W-:Y:S01]  /*0240*/  DSETP.MAX.AND P2, P3, R24, R20, PT ;  /* 0x000000141800722a */ /* 0x010fe20003b4f000 */
[----:B------:R-:W-:Y:S01]  /*0250*/  @P1 LOP3.LUT R3, R35, 0x80000, RZ, 0xfc, !PT ;  /* 0x0008000023031812 */ /* 0x000fe200078efcff */
[----:B------:R-:W-:Y:S01]  /*0260*/  DSETP.MAX.AND P0, P1, R26, R22, PT ;  /* 0x000000161a00722a */ /* 0x000fe2000390f000 */
[----:B------:R-:W-:Y:S02]  /*0270*/  IMAD.MOV.U32 R33, RZ, RZ, R24 ;  /* 0x000000ffff217224 */ /* 0x000fe400078e0018 */
[----:B------:R-:W-:Y:S02]  /*0280*/  IMAD.MOV.U32 R24, RZ, RZ, R20 ;  /* 0x000000ffff187224 */ /* 0x000fe400078e0014 */
[----:B------:R-:W-:-:S02]  /*0290*/  IMAD.MOV.U32 R34, RZ, RZ, R21 ;  /* 0x000000ffff227224 */ /* 0x000fc400078e0015 */
[----:B------:R-:W-:Y:S01]  /*02a0*/  IMAD.WIDE.U32 R20, R0, 0x8, R36 ;  /* 0x0000000800147825 */ /* 0x000fe200078e0024 */
[----:B------:R-:W-:Y:S01]  /*02b0*/  MOV R32, R23 ;  /* 0x0000001700207202 */ /* 0x000fe20000000f00 */
[----:B-----5:R-:W-:Y:S01]  /*02c0*/  DSETP.MAX.AND P5, P4, R18, R14, PT ;  /* 0x0000000e1200722a */ /* 0x020fe20003caf000 */
[----:B------:R-:W-:Y:S01]  /*02d0*/  FSEL R25, R25, R34, P2 ;  /* 0x0000002219197208 */ /* 0x000fe20001000000 */
[----:B------:R-:W-:Y:S01]  /*02e0*/  IMAD.MOV.U32 R31, RZ, RZ, R26 ;  /* 0x000000ffff1f7224 */ /* 0x000fe200078e001a */
[----:B------:R-:W-:Y:S01]  /*02f0*/  FSEL R23, R27, R32, P0 ;  /* 0x000000201b177208 */ /* 0x000fe20000000000 */
[----:B------:R-:W-:Y:S01]  /*0300*/  IMAD.WIDE R20, R2, 0x10, R20 ;  /* 0x0000001002147825 */ /* 0x000fe200078e0214 */
[----:B------:R-:W-:Y:S02]  /*0310*/  @P3 LOP3.LUT R25, R34, 0x80000, RZ, 0xfc, !PT ;  /* 0x0008000022193812 */ /* 0x000fe400078efcff */
[----:B------:R-:W-:Y:S01]  /*0320*/  @P1 LOP3.LUT R23, R32, 0x80000, RZ, 0xfc, !PT ;  /* 0x0008000020171812 */ /* 0x000fe200078efcff */
[----:B------:R-:W-:Y:S01]  /*0330*/  IMAD.MOV.U32 R26, RZ, RZ, R22 ;  /* 0x000000ffff1a7224 */ /* 0x000fe200078e0016 */
[----:B------:R-:W-:Y:S01]  /*0340*/  DSETP.MAX.AND P1, P3, R16, R12, PT ;  /* 0x0000000c1000722a */ /* 0x000fe20003b2f000 */
[----:B------:R-:W-:-:S02]  /*0350*/  IMAD.MOV.U32 R2, RZ, RZ, R19 ;  /* 0x000000ffff027224 */ /* 0x000fc400078e0013 */
[----:B------:R-:W-:Y:S02]  /*0360*/  IMAD.MOV.U32 R19, RZ, RZ, R17 ;  /* 0x000000ffff137224 */ /* 0x000fe400078e0011 */
[----:B------:R-:W-:Y:S02]  /*0370*/  IMAD.MOV.U32 R0, RZ, RZ, R18 ;  /* 0x000000ffff007224 */ /* 0x000fe400078e0012 */
[----:B------:R-:W-:Y:S01]  /*0380*/  IMAD.MOV.U32 R17, RZ, RZ, R14 ;  /* 0x000000ffff117224 */ /* 0x000fe200078e000e */
[----:B------:R-:W-:Y:S01]  /*0390*/  SEL R24, R33, R24, P2 ;  /* 0x0000001821187207 */ /* 0x000fe20001000000 */
[----:B------:R-:W-:Y:S01]  /*03a0*/  IMAD.MOV.U32 R14, RZ, RZ, R11 ;  /* 0x000000ffff0e7224 */ /* 0x000fe200078e000b */
[----:B------:R-:W-:Y:S01]  /*03b0*/  SEL R22, R31, R26, P0 ;  /* 0x0000001a1f167207 */ /* 0x000fe20000000000 */
[----:B------:R-:W-:Y:S01]  /*03c0*/  DSETP.MAX.AND P2, P0, R10, R6, PT ;  /* 0x000000060a00722a */ /* 0x000fe2000384f000 */
[----:B------:R-:W-:Y:S02]  /*03d0*/  SEL R0, R0, R17, P5 ;  /* 0x0000001100007207 */ /* 0x000fe40002800000 */
[----:B------:R-:W-:Y:S01]  /*03e0*/  FSEL R11, R2, R15, P5 ;  /* 0x0000000f020b7208 */ /* 0x000fe20002800000 */
[----:B------:R-:W-:Y:S01]  /*03f0*/  DSETP.MAX.AND P5, P6, R8, R4, PT ;  /* 0x000000040800722a */ /* 0x000fe20003eaf000 */
        /* <DEDUP_REMOVED lines=36> */
.L_x_11329:
        /* <DEDUP_REMOVED lines=83> */
[----:B---3--:R-:W-:Y:S02]  /*0b70*/  @!P0 DSETP.MAX.AND P2, P3, R30, R22, PT ;  /* 0x000000161e00822a */ /* 0x008fe40003b4f000 */
        /* <DEDUP_REMOVED lines=16> */
[----:B-----5:R-:W-:Y:S01]  /*0c80*/  @!P1 DSETP.MAX.AND P3, P4, R24, R4, PT ;  /* 0x000000041800922a */ /* 0x020fe20003c6f000 */
        /* <DEDUP_REMOVED lines=13> */
[----:B------:R-:W-:Y:S01]  /*0d60*/  @!P2 DSETP.MAX.AND P1, P4, R20, R28, PT ;  /* 0x0000001c1400a22a */ /* 0x000fe20003c2f000 */
        /* <DEDUP_REMOVED lines=8> */
[----:B------:R-:W-:Y:S01]  /*0df0*/  @!P3 DSETP.MAX.AND P5, P4, R2, R32, PT ;  /* 0x000000200200b22a */ /* 0x000fe20003caf000 */
        /* <DEDUP_REMOVED lines=8> */
[----:B------:R-:W-:Y:S01]  /*0e80*/  @!P1 DSETP.MAX.AND P6, P5, R36, R34, PT ;  /* 0x000000222400922a */ /* 0x000fe20003dcf000 */
[----:B------:R-:W-:Y:S01]  /*0e90*/  @!P1 IMAD.MOV.U32 R2, RZ, RZ, R37 ;  /* 0x000000ffff029224 */ /* 0x000fe200078e0025 */
[----:B------:R-:W-:-:S04]  /*0ea0*/  @!P3 SEL R11, R33, R4, P4 ;  /* 0x00000004210bb207 */ /* 0x000fc80002000000 */
[----:B------:R-:W-:Y:S02]  /*0eb0*/  @!P1 FSEL R2, R2, R35, P6 ;  /* 0x0000002302029208 */ /* 0x000fe40003000000 */
[----:B------:R-:W-:Y:S02]  /*0ec0*/  @!P1 LOP3.LUT R35, R35, 0x80000, RZ, 0xfc, !PT ;  /* 0x0008000023239812 */ /* 0x000fe400078efcff */
[----:B------:R-:W-:Y:S02]  /*0ed0*/  @!P1 SEL R12, R36, R5, P6 ;  /* 0x00000005240c9207 */ /* 0x000fe40003000000 */
[----:B------:R-:W-:Y:S02]  /*0ee0*/  ISETP.GE.AND P3, PT, R3, R44, PT ;  /* 0x0000002c0300720c */ /* 0x000fe40003f66270 */
[----:B------:R-:W-:Y:S01]  /*0ef0*/  @!P1 SEL R13, R35, R2, P5 ;  /* 0x00000002230d9207 */ /* 0x000fe20002800000 */
[----:B------:R-:W-:Y:S01]  /*0f00*/  @!P2 DSETP.MAX.AND P1, P4, R42, R38, PT ;  /* 0x000000262a00a22a */ /* 0x000fe20003c2f000 */
        /* <DEDUP_REMOVED lines=8> */
[----:B------:R-:W-:Y:S01]  /*0f90*/  @!P3 DSETP.MAX.AND P1, P2, R40, R46, PT ;  /* 0x0000002e2800b22a */ /* 0x000fe20003a2f000 */
        /* <DEDUP_REMOVED lines=14> */
[----:B---3--:R-:W-:Y:S01]  /*1080*/  @!P1 DSETP.MAX.AND P0, P2, R30, R22, PT ;  /* 0x000000161e00922a */ /* 0x008fe20003a0f000 */
        /* <DEDUP_REMOVED lines=19> */
.L_x_11332:
[----:B------:R-:W-:-:S13]  /*11c0*/  ISETP.GE.AND P0, PT, R45, R44, PT ;  /* 0x0000002c2d00720c */ /* 0x000fda0003f06270 */
[----:B------:R-:W-:Y:S05]  /*11d0*/  @P0 BRA `(.L_x_11334) ;  /* 0x0000000000300947 */ /* 0x000fea0003800000 */
[----:B0-----:R-:W0:Y:S01]  /*11e0*/  LDC.64 R2, c[0x0][0x218] ;  /* 0x00008600ff027b82 */ /* 0x001e220000000a00 */
[----:B------:R-:W-:Y:S01]  /*11f0*/  IADD3 R5, R0, R45, RZ ;  /* 0x0000002d00057210 */ /* 0x000fe20007ffe0ff */
[----:B------:R-:W-:-:S04]  /*1200*/  VIADD R45, R45, 0x80 ;  /* 0x000000802d2d7836 */ /* 0x000fc80000000000 */
[----:B0-----:R-:W-:-:S05]  /*1210*/  IMAD.WIDE.U32 R2, R5, 0x8, R2 ;  /* 0x0000000805027825 */ /* 0x001fca00078e0002 */
[----:B------:R1:W-:Y:S02]  /*1220*/  STG.E.64 desc[UR4][R2.64], R10 ;  /* 0x0000000a02007986 */ /* 0x0003e4000c101b04 */
.L_x_11333:
[----:B------:R-:W-:-:S13]  /*1230*/  ISETP.GE.AND P0, PT, R45, R44, PT ;  /* 0x0000002c2d00720c */ /* 0x000fda0003f06270 */
[----:B------:R-:W-:Y:S05]  /*1240*/  @P0 BRA `(.L_x_11335) ;  /* 0x0000000000340947 */ /* 0x000fea0003800000 */
[----:B01----:R-:W0:Y:S01]  /*1250*/  LDC.64 R2, c[0x0][0x218] ;  /* 0x00008600ff027b82 */ /* 0x003e220000000a00 */
[----:B------:R-:W-:Y:S02]  /*1260*/  IMAD.IADD R5, R0, 0x1, R45 ;  /* 0x0000000100057824 */ /* 0x000fe400078e022d */
[----:B------:R-:W-:Y:S02]  /*1270*/  VIADD R45, R45, 0x80 ;  /* 0x000000802d2d7836 */ /* 0x000fe40000000000 */
[----:B0-----:R-:W-:-:S05]  /*1280*/  IMAD.WIDE.U32 R2, R5, 0x8, R2 ;  /* 0x0000000805027825 */ /* 0x001fca00078e0002 */
[----:B------:R1:W-:Y:S02]  /*1290*/  STG.E.64 desc[UR4][R2.64], R12 ;  /* 0x0000000c02007986 */ /* 0x0003e4000c101b04 */
.L_x_11334:
        /* <DEDUP_REMOVED lines=8> */
.L_x_11335:
[----:B------:R-:W-:Y:S05]  /*1320*/  BSYNC B1 ;  /* 0x0000000000017941 */ /* 0x000fea0003800000 */
.L_x_11331:
[----:B------:R-:W-:-:S13]  /*1330*/  ISETP.GE.AND P0, PT, R45, R44, PT ;  /* 0x0000002c2d00720c */ /* 0x000fda0003f06270 */
[----:B012---:R-:W0:Y:S01]  /*1340*/  @!P0 LDC.64 R2, c[0x0][0x218] ;  /* 0x00008600ff028b82 */ /* 0x007e220000000a00 */
[----:B------:R-:W-:Y:S02]  /*1350*/  @!P0 IMAD.IADD R5, R0, 0x1, R45 ;  /* 0x0000000100058824 */ /* 0x000fe400078e022d */
[----:B------:R-:W-:Y:S02]  /*1360*/  @!P0 VIADD R45, R45, 0x80 ;  /* 0x000000802d2d8836 */ /* 0x000fe40000000000 */
[----:B0-----:R-:W-:-:S05]  /*1370*/  @!P0 IMAD.WIDE.U32 R2, R5, 0x8, R2 ;  /* 0x0000000805028825 */ /* 0x001fca00078e0002 */
[----:B------:R2:W-:Y:S02]  /*1380*/  @!P0 STG.E.64 desc[UR4][R2.64], R16 ;  /* 0x0000001002008986 */ /* 0x0005e4000c101b04 */
.L_x_11336:
[----:B------:R-:W-:Y:S05]  /*1390*/  BSYNC B0 ;  /* 0x0000000000007941 */ /* 0x000fea0003800000 */
.L_x_11330:
        /* <DEDUP_REMOVED lines=8> */
.L_x_11337:
        /* <DEDUP_REMOVED lines=14> */
.L_x_42212:


//--------------------- .text._ZN2at6native29vectorized_elementwise_kernelILi4ENS0_13BinaryFunctorIdddZZZNS0_16fmax_kernel_cudaERNS_18TensorIteratorBaseEENKUlvE_clEvENKUlvE_clEvEUlddE_EESt5arrayIPcLm3EEEEviT0_T1_ --------------------------
	.section	.text._ZN2at6native29vectorized_elementwise_kernelILi4ENS0_13BinaryFunctorIdddZZZNS0_16fmax_kernel_cudaERNS_18TensorIteratorBaseEENKUlvE_clEvENKUlvE_clEvEUlddE_EESt5arrayIPcLm3EEEEviT0_T1_,"ax",@progbits
	.align	128
        .global         _ZN2at6native29vectorized_elementwise_kernelILi4ENS0_13BinaryFunctorIdddZZZNS0_16fmax_kernel_cudaERNS_18TensorIteratorBaseEENKUlvE_clEvENKUlvE_clEvEUlddE_EESt5arrayIPcLm3EEEEviT0_T1_
        .type           _ZN2at6native29vectorized_elementwise_kernelILi4ENS0_13BinaryFunctorIdddZZZNS0_16fmax_kernel_cudaERNS_18TensorIteratorBaseEENKUlvE_clEvENKUlvE_clEvEUlddE_EESt5arrayIPcLm3EEEEviT0_T1_,@function
        .size           _ZN2at6native29vectorized_elementwise_kernelILi4ENS0_13BinaryFunctorIdddZZZNS0_16fmax_kernel_cudaERNS_18TensorIteratorBaseEENKUlvE_clEvENKUlvE_clEvEUlddE_EESt5arrayIPcLm3EEEEviT0_T1_,(.L_x_42213 - _ZN2at6native29vectorized_elementwise_kernelILi4ENS0_13BinaryFunctorIdddZZZNS0_16fmax_kernel_cudaERNS_18TensorIteratorBaseEENKUlvE_clEvENKUlvE_clEvEUlddE_EESt5arrayIPcLm3EEEEviT0_T1_)
        .other          _ZN2at6native29vectorized_elementwise_kernelILi4ENS0_13BinaryFunctorIdddZZZNS0_16fmax_kernel_cudaERNS_18TensorIteratorBaseEENKUlvE_clEvENKUlvE_clEvEUlddE_EESt5arrayIPcLm3EEEEviT0_T1_,@"STO_CUDA_ENTRY STV_DEFAULT"
_ZN2at6native29vectorized_elementwise_kernelILi4ENS0_13BinaryFunctorIdddZZZNS0_16fmax_kernel_cudaERNS_18TensorIteratorBaseEENKUlvE_clEvENKUlvE_clEvEUlddE_EESt5arrayIPcLm3EEEEviT0_T1_:
.text._ZN2at6native29vectorized_elementwise_kernelILi4ENS0_13BinaryFunctorIdddZZZNS0_16fmax_kernel_cudaERNS_18TensorIteratorBaseEENKUlvE_clEvENKUlvE_clEvEUlddE_EESt5arrayIPcLm3EEEEviT0_T1_:
        /* <DEDUP_REMOVED lines=100> */
.L_x_11338:
        /* <DEDUP_REMOVED lines=184> */
.L_x_11341:
[----:B------:R-:W-:-:S13]  /*11c0*/  ISETP.GE.AND P0, PT, R45, R44, PT ;  /* 0x0000002c2d00720c */ /* 0x000fda0003f06270 */
[----:B------:R-:W-:Y:S05]  /*11d0*/  @P0 BRA `(.L_x_11343) ;  /* 0x0000000000300947 */ /* 0x000fea0003800000 */
[----:B0-----:R-:W0:Y:S01]  /*11e0*/  LDC.64 R2, c[0x0][0x218] ;  /* 0x00008600ff027b82 */ /* 0x001e220000000a00 */
[----:B------:R-:W-:Y:S01]  /*11f0*/  IADD3 R5, R0, R45, RZ ;  /* 0x0000002d00057210 */ /* 0x000fe20007ffe0ff */
[----:B------:R-:W-:-:S04]  /*1200*/  VIADD R45, R45, 0x80 ;  /* 0x000000802d2d7836 */ /* 0x000fc80000000000 */
[----:B0-----:R-:W-:-:S05]  /*1210*/  IMAD.WIDE.U32 R2, R5, 0x8, R2 ;  /* 0x0000000805027825 */ /* 0x001fca00078e0002 */
[----:B------:R1:W-:Y:S02]  /*1220*/  STG.E.64 desc[UR4][R2.64], R10 ;  /* 0x0000000a02007986 */ /* 0x0003e4000c101b04 */
.L_x_11342:
[----:B------:R-:W-:-:S13]  /*1230*/  ISETP.GE.AND P0, PT, R45, R44, PT ;  /* 0x0000002c2d00720c */ /* 0x000fda0003f06270 */
[----:B------:R-:W-:Y:S05]  /*1240*/  @P0 BRA `(.L_x_11344) ;  /* 0x0000000000340947 */ /* 0x000fea0003800000 */
[----:B01----:R-:W0:Y:S01]  /*1250*/  LDC.64 R2, c[0x0][0x218] ;  /* 0x00008600ff027b82 */ /* 0x003e220000000a00 */
[----:B------:R-:W-:Y:S02]  /*1260*/  IMAD.IADD R5, R0, 0x1, R45 ;  /* 0x0000000100057824 */ /* 0x000fe400078e022d */
[----:B------:R-:W-:Y:S02]  /*1270*/  VIADD R45, R45, 0x80 ;  /* 0x000000802d2d7836 */ /* 0x000fe40000000000 */
[----:B0-----:R-:W-:-:S05]  /*1280*/  IMAD.WIDE.U32 R2, R5, 0x8, R2 ;  /* 0x0000000805027825 */ /* 0x001fca00078e0002 */
[----:B------:R1:W-:Y:S02]  /*1290*/  STG.E.64 desc[UR4][R2.64], R12 ;  /* 0x0000000c02007986 */ /* 0x0003e4000c101b04 */
.L_x_11343:
        /* <DEDUP_REMOVED lines=8> */
.L_x_11344:
[----:B------:R-:W-:Y:S05]  /*1320*/  BSYNC B1 ;  /* 0x0000000000017941 */ /* 0x000fea0003800000 */
.L_x_11340:
[----:B------:R-:W-:-:S13]  /*1330*/  ISETP.GE.AND P0, PT, R45, R44, PT ;  /* 0x0000002c2d00720c */ /* 0x000fda0003f06270 */
[----:B012---:R-:W0:Y:S01]  /*1340*/  @!P0 LDC.64 R2, c[0x0][0x218] ;  /* 0x00008600ff028b82 */ /* 0x007e220000000a00 */
[----:B------:R-:W-:Y:S02]  /*1350*/  @!P0 IMAD.IADD R5, R0, 0x1, R45 ;  /* 0x0000000100058824 */ /* 0x000fe400078e022d */
[----:B------:R-:W-:Y:S02]  /*1360*/  @!P0 VIADD R45, R45, 0x80 ;  /* 0x000000802d2d8836 */ /* 0x000fe40000000000 */
[----:B0-----:R-:W-:-:S05]  /*1370*/  @!P0 IMAD.WIDE.U32 R2, R5, 0x8, R2 ;  /* 0x0000000805028825 */ /* 0x001fca00078e0002 */
[----:B------:R2:W-:Y:S02]  /*1380*/  @!P0 STG.E.64 desc[UR4][R2.64], R16 ;  /* 0x0000001002008986 */ /* 0x0005e4000c101b04 */
.L_x_11345:
[----:B------:R-:W-:Y:S05]  /*1390*/  BSYNC B0 ;  /* 0x0000000000007941 */ /* 0x000fea0003800000 */
.L_x_11339:
        /* <DEDUP_REMOVED lines=8> */
.L_x_11346:
        /* <DEDUP_REMOVED lines=14> */
.L_x_42213:


//--------------------- .text._ZN2at6native29vectorized_elementwise_kernelILi8ENS0_13BinaryFunctorIdddZZZNS0_16fmax_kernel_cudaERNS_18TensorIteratorBaseEENKUlvE_clEvENKUlvE_clEvEUlddE_EESt5arrayIPcLm3EEEEviT0_T1_ --------------------------
	.section	.text._ZN2at6native29vectorized_elementwise_kernelILi8ENS0_13BinaryFunctorIdddZZZNS0_16fmax_kernel_cudaERNS_18TensorIteratorBaseEENKUlvE_clEvENKUlvE_clEvEUlddE_EESt5arrayIPcLm3EEEEviT0_T1_,"ax",@progbits
	.align	128
        .global         _ZN2at6native29vectorized_elementwise_kernelILi8ENS0_13BinaryFunctorIdddZZZNS0_16fmax_kernel_cudaERNS_18TensorIteratorBaseEENKUlvE_clEvENKUlvE_clEvEUlddE_EESt5arrayIPcLm3EEEEviT0_T1_
        .type           _ZN2at6native29vectorized_elementwise_kernelILi8ENS0_13BinaryFunctorIdddZZZNS0_16fmax_kernel_cudaERNS_18TensorIteratorBaseEENKUlvE_clEvENKUlvE_clEvEUlddE_EESt5arrayIPcLm3EEEEviT0_T1_,@function
        .size           _ZN2at6native29vectorized_elementwise_kernelILi8ENS0_13BinaryFunctorIdddZZZNS0_16fmax_kernel_cudaERNS_18TensorIteratorBaseEENKUlvE_clEvENKUlvE_clEvEUlddE_EESt5arrayIPcLm3EEEEviT0_T1_,(.L_x_42214 - _ZN2at6native29vectorized_elementwise_kernelILi8ENS0_13BinaryFunctorIdddZZZNS0_16fmax_kernel_cudaERNS_18TensorIteratorBaseEENKUlvE_clEvENKUlvE_clEvEUlddE_EESt5arrayIPcLm3EEEEviT0_T1_)
        .other          _ZN2at6native29vectorized_elementwise_kernelILi8ENS0_13BinaryFunctorIdddZZZNS0_16fmax_kernel_cudaERNS_18TensorIteratorBaseEENKUlvE_clEvENKUlvE_clEvEUlddE_EESt5arrayIPcLm3EEEEviT0_T1_,@"STO_CUDA_ENTRY STV_DEFAULT"
_ZN2at6native29vectorized_elementwise_kernelILi8ENS0_13BinaryFunctorIdddZZZNS0_16fmax_kernel_cudaERNS_18TensorIteratorBaseEENKUlvE_clEvENKUlvE_clEvEUlddE_EESt5arrayIPcLm3EEEEviT0_T1_:
.text._ZN2at6native29vectorized_elementwise_kernelILi8ENS0_13BinaryFunctorIdddZZZNS0_16fmax_kernel_cudaERNS_18TensorIteratorBaseEENKUlvE_clEvENKUlvE_clEvEUlddE_EESt5arrayIPcLm3EEEEviT0_T1_:
        /* <DEDUP_REMOVED lines=100> */
.L_x_11347:
        /* <DEDUP_REMOVED lines=184> */
.L_x_11350:
[----:B------:R-:W-:-:S13]  /*11c0*/  ISETP.GE.AND P0, PT, R45, R44, PT ;  /* 0x0000002c2d00720c */ /* 0x000fda0003f06270 */
[----:B------:R-:W-:Y:S05]  /*11d0*/  @P0 BRA `(.L_x_11352) ;  /* 0x0000000000300947 */ /* 0x000fea0003800000 */
[----:B0-----:R-:W0:Y:S01]  /*11e0*/  LDC.64 R2, c[0x0][0x218] ;  /* 0x00008600ff027b82 */ /* 0x001e220000000a00 */
[----:B------:R-:W-:Y:S01]  /*11f0*/  IADD3 R5, R0, R45, RZ ;  /* 0x0000002d00057210 */ /* 0x000fe20007ffe0ff */
[----:B------:R-:W-:-:S04]  /*1200*/  VIADD R45, R45, 0x80 ;  /* 0x000000802d2d7836 */ /* 0x000fc80000000000 */
[----:B0-----:R-:W-:-:S05]  /*1210*/  IMAD.WIDE.U32 R2, R5, 0x8, R2 ;  /* 0x0000000805027825 */ /* 0x001fca00078e0002 */
[----:B------:R1:W-:Y:S02]  /*1220*/  STG.E.64 desc[UR4][R2.64], R10 ;  /* 0x0000000a02007986 */ /* 0x0003e4000c101b04 */
.L_x_11351:
[----:B------:R-:W-:-:S13]  /*1230*/  ISETP.GE.AND P0, PT, R45, R44, PT ;  /* 0x0000002c2d00720c */ /* 0x000fda0003f06270 */
[----:B------:R-:W-:Y:S05]  /*1240*/  @P0 BRA `(.L_x_11353) ;  /* 0x0000000000340947 */ /* 0x000fea0003800000 */
[----:B01----:R-:W0:Y:S01]  /*1250*/  LDC.64 R2, c[0x0][0x218] ;  /* 0x00008600ff027b82 */ /* 0x003e220000000a00 */
[----:B------:R-:W-:Y:S02]  /*1260*/  IMAD.IADD R5, R0, 0x1, R45 ;  /* 0x0000000100057824 */ /* 0x000fe400078e022d */
[----:B------:R-:W-:Y:S02]  /*1270*/  VIADD R45, R45, 0x80 ;  /* 0x000000802d2d7836 */ /* 0x000fe40000000000 */
[----:B0-----:R-:W-:-:S05]  /*1280*/  IMAD.WIDE.U32 R2, R5, 0x8, R2 ;  /* 0x0000000805027825 */ /* 0x001fca00078e0002 */
[----:B------:R1:W-:Y:S02]  /*1290*/  STG.E.64 desc[UR4][R2.64], R12 ;  /* 0x0000000c02007986 */ /* 0x0003e4000c101b04 */
.L_x_11352:
        /* <DEDUP_REMOVED lines=8> */
.L_x_11353:
[----:B------:R-:W-:Y:S05]  /*1320*/  BSYNC B1 ;  /* 0x0000000000017941 */ /* 0x000fea0003800000 */
.L_x_11349:
[----:B------:R-:W-:-:S13]  /*1330*/  ISETP.GE.AND P0, PT, R45, R44, PT ;  /* 0x0000002c2d00720c */ /* 0x000fda0003f06270 */
[----:B012---:R-:W0:Y:S01]  /*1340*/  @!P0 LDC.64 R2, c[0x0][0x218] ;  /* 0x00008600ff028b82 */ /* 0x007e220000000a00 */
[----:B------:R-:W-:Y:S02]  /*1350*/  @!P0 IMAD.IADD R5, R0, 0x1, R45 ;  /* 0x0000000100058824 */ /* 0x000fe400078e022d */
[----:B------:R-:W-:Y:S02]  /*1360*/  @!P0 VIADD R45, R45, 0x80 ;  /* 0x000000802d2d8836 */ /* 0x000fe40000000000 */
[----:B0-----:R-:W-:-:S05]  /*1370*/  @!P0 IMAD.WIDE.U32 R2, R5, 0x8, R2 ;  /* 0x0000000805028825 */ /* 0x001fca00078e0002 */
[----:B------:R2:W-:Y:S02]  /*1380*/  @!P0 STG.E.64 desc[UR4][R2.64], R16 ;  /* 0x0000001002008986 */ /* 0x0005e4000c101b04 */
.L_x_11354:
[----:B------:R-:W-:Y:S05]  /*1390*/  BSYNC B0 ;  /* 0x0000000000007941 */ /* 0x000fea0003800000 */
.L_x_11348:
        /* <DEDUP_REMOVED lines=8> */
.L_x_11355:
        /* <DEDUP_REMOVED lines=14> */
.L_x_42214:


//--------------------- .text._ZN2at6native18elementwise_kernelILi128ELi4EZNS0_15gpu_kernel_implINS0_13AUnaryFunctorIN3c108BFloat16ES5_S5_ZZZNS0_19minimum_kernel_cudaERNS_18TensorIteratorBaseEENKUlvE0_clEvENKUlvE2_clEvEUlS5_S5_E_EEEEvS7_RKT_EUliE_EEviT1_ --------------------------
	.section	.text._ZN2at6native18elementwise_kernelILi128ELi4EZNS0_15gpu_kernel_implINS0_13AUnaryFunctorIN3c108BFloat16ES5_S5_ZZZNS0_19minimum_kernel_cudaERNS_18TensorIteratorBaseEENKUlvE0_clEvENKUlvE2_clEvEUlS5_S5_E_EEEEvS7_RKT_EUliE_EEviT1_,"ax",@progbits
	.align	128
        .global         _ZN2at6native18elementwise_kernelILi128ELi4EZNS0_15gpu_kernel_implINS0_13AUnaryFunctorIN3c108BFloat16ES5_S5_ZZZNS0_19minimum_kernel_cudaERNS_18TensorIteratorBaseEENKUlvE0_clEvENKUlvE2_clEvEUlS5_S5_E_EEEEvS7_RKT_EUliE_EEviT1_
        .type           _ZN2at6native18elementwise_kernelILi128ELi4EZNS0_15gpu_kernel_implINS0_13AUnaryFunctorIN3c108BFloat16ES5_S5_ZZZNS0_19minimum_kernel_cudaERNS_18TensorIteratorBaseEENKUlvE0_clEvENKUlvE2_clEvEUlS5_S5_E_EEEEvS7_RKT_EUliE_EEviT1_,@function
        .size           _ZN2at6native18elementwise_kernelILi128ELi4EZNS0_15gpu_kernel_implINS0_13AUnaryFunctorIN3c108BFloat16ES5_S5_ZZZNS0_19minimum_kernel_cudaERNS_18TensorIteratorBaseEENKUlvE0_clEvENKUlvE2_clEvEUlS5_S5_E_EEEEvS7_RKT_EUliE_EEviT1_,(.L_x_42215 - _ZN2at6native18elementwise_kernelILi128ELi4EZNS0_15gpu_kernel_implINS0_13AUnaryFunctorIN3c108BFloat16ES5_S5_ZZZNS0_19minimum_kernel_cudaERNS_18TensorIteratorBaseEENKUlvE0_clEvENKUlvE2_clEvEUlS5_S5_E_EEEEvS7_RKT_EUliE_EEviT1_)
        .other          _ZN2at6native18elementwise_kernelILi128ELi4EZNS0_15gpu_kernel_implINS0_13AUnaryFunctorIN3c108BFloat16ES5_S5_ZZZNS0_19minimum_kernel_cudaERNS_18TensorIteratorBaseEENKUlvE0_clEvENKUlvE2_clEvEUlS5_S5_E_EEEEvS7_RKT_EUliE_EEviT1_,@"STO_CUDA_ENTRY STV_DEFAULT"
_ZN2at6native18elementwise_kernelILi128ELi4EZNS0_15gpu_kernel_implINS0_13AUnaryFunctorIN3c108BFloat16ES5_S5_ZZZNS0_19minimum_kernel_cudaERNS_18TensorIteratorBaseEENKUlvE0_clEvENKUlvE2_clEvEUlS5_S5_E_EEEEvS7_RKT_EUliE_EEviT1_:
.text._ZN2at6native18elementwise_kernelILi128ELi4EZNS0_15gpu_kernel_implINS0_13AUnaryFunctorIN3c108BFloat16ES5_S5_ZZZNS0_19minimum_kernel_cudaERNS_18TensorIteratorBaseEENKUlvE0_clEvENKUlvE2_clEvEUlS5_S5_E_EEEEvS7_RKT_EUliE_EEviT1_:
        /* <DEDUP_REMOVED lines=313> */
.L_x_11358:
        /* <DEDUP_REMOVED lines=23> */
.L_x_11362:
[----:B------:R-:W2:Y:S02]  /*1500*/  LDG.E.U8 R2, desc[UR36][R2.64] ;  /* 0x0000002402027981 */ /* 0x000ea4000c1e1100 */
[----:B--2---:R-:W-:-:S04]  /*1510*/  I2FP.F32.U32 R0, R2 ;  /* 0x0000000200007245 */ /* 0x004fc80000201000 */
[----:B------:R-:W-:-:S04]  /*1520*/  F2FP.BF16.F32.PACK_AB R0, RZ, R0 ;  /* 0x00000000ff00723e */ /* 0x000fc800000010ff */
[----:B------:R-:W-:Y:S01]  /*1530*/  PRMT R5, R0, 0x7610, R5 ;  /* 0x0000761000057816 */ /* 0x000fe20000000005 */
[----:B------:R-:W-:Y:S06]  /*1540*/  BRA `(.L_x_11364) ;  /* 0x0000000c00c47947 */ /* 0x000fec0003800000 */
.L_x_11361:
        /* <DEDUP_REMOVED lines=11> */
.L_x_11366:
[----:B------:R-:W2:Y:S02]  /*1600*/  LDG.E R2, desc[UR36][R2.64] ;  /* 0x0000002402027981 */ /* 0x000ea4000c1e1900 */
[----:B--2---:R-:W-:-:S04]  /*1610*/  I2FP.F32.S32 R0, R2 ;  /* 0x0000000200007245 */ /* 0x004fc80000201400 */
[----:B------:R-:W-:-:S04]  /*1620*/  F2FP.BF16.F32.PACK_AB R0, RZ, R0 ;  /* 0x00000000ff00723e */ /* 0x000fc800000010ff */
[----:B------:R-:W-:Y:S01]  /*1630*/  PRMT R5, R0, 0x7610, R5 ;  /* 0x0000761000057816 */ /* 0x000fe20000000005 */
[----:B------:R-:W-:Y:S06]  /*1640*/  BRA `(.L_x_11364) ;  /* 0x0000000c00847947 */ /* 0x000fec0003800000 */
.L_x_11365:
[----:B------:R-:W2:Y:S02]  /*1650*/  LDG.E.U16 R2, desc[UR36][R2.64] ;  /* 0x0000002402027981 */ /* 0x000ea4000c1e1500 */
[----:B--2---:R-:W0:Y:S02]  /*1660*/  I2F.S16 R0, R2 ;  /* 0x0000000200007306 */ /* 0x004e240000101400 */
[----:B0-----:R-:W-:-:S04]  /*1670*/  F2FP.BF16.F32.PACK_AB R0, RZ, R0 ;  /* 0x00000000ff00723e */ /* 0x001fc800000010ff */
[----:B------:R-:W-:Y:S01]  /*1680*/  PRMT R5, R0, 0x7610, R5 ;  /* 0x0000761000057816 */ /* 0x000fe20000000005 */
[----:B------:R-:W-:Y:S06]  /*1690*/  BRA `(.L_x_11364) ;  /* 0x0000000c00707947 */ /* 0x000fec0003800000 */
.L_x_11360:
        /* <DEDUP_REMOVED lines=9> */
.L_x_11368:
[----:B------:R-:W2:Y:S02]  /*1730*/  LDG.E.U16 R0, desc[UR36][R2.64] ;  /* 0x0000002402007981 */ /* 0x000ea4000c1e1500 */
[----:B--2---:R-:W-:-:S05]  /*1740*/  HADD2.F32 R0, -RZ, R0.H0_H0 ;  /* 0x20000000ff007230 */ /* 0x004fca0000004100 */
[----:B------:R-:W-:-:S04]  /*1750*/  F2FP.BF16.F32.PACK_AB R0, RZ, R0 ;  /* 0x00000000ff00723e */ /* 0x000fc800000010ff */
[----:B------:R-:W-:Y:S01]  /*1760*/  PRMT R5, R0, 0x7610, R5 ;  /* 0x0000761000057816 */ /* 0x000fe20000000005 */
[----:B------:R-:W-:Y:S06]  /*1770*/  BRA `(.L_x_11364) ;  /* 0x0000000c00387947 */ /* 0x000fec0003800000 */
.L_x_11367:
        /* <DEDUP_REMOVED lines=9> */
.L_x_11370:
[----:B------:R-:W2:Y:S02]  /*1810*/  LDG.E.U16 R2, desc[UR36][R2.64] ;  /* 0x0000002402027981 */ /* 0x000ea4000c1e1500 */
[----:B--2---:R-:W-:-:S05]  /*1820*/  HADD2.F32 R0, -RZ, R2.H0_H0 ;  /* 0x20000002ff007230 */ /* 0x004fca0000004100 */
[----:B------:R-:W-:-:S04]  /*1830*/  F2FP.BF16.F32.PACK_AB R0, RZ, R0 ;  /* 0x00000000ff00723e */ /* 0x000fc800000010ff */
[----:B------:R-:W-:Y:S01]  /*1840*/  PRMT R5, R0, 0x7610, R5 ;  /* 0x0000761000057816 */ /* 0x000fe20000000005 */
[----:B------:R-:W-:Y:S06]  /*1850*/  BRA `(.L_x_11364) ;  /* 0x0000000c00007947 */ /* 0x000fec0003800000 */
.L_x_11369:
        /* <DEDUP_REMOVED lines=9> */
.L_x_11359:
        /* <DEDUP_REMOVED lines=14> */
.L_x_11373:
        /* <DEDUP_REMOVED lines=9> */
.L_x_11372:
        /* <DEDUP_REMOVED lines=25> */
[----:B------:R-:W-:Y:S01]  /*1bf0*/  F2FP.BF16.F32.PACK_AB R5, RZ, R5 ;  /* 0x00000005ff05723e */ /* 0x000fe200000010ff */
[----:B------:R-:W-:Y:S06]  /*1c00*/  BRA `(.L_x_11364) ;  /* 0x0000000800147947 */ /* 0x000fec0003800000 */
.L_x_11375:
        /* <DEDUP_REMOVED lines=15> */
.L_x_11374:
[----:B------:R0:W5:Y:S01]  /*1d00*/  LDG.E.U16 R5, desc[UR36][R2.64] ;  /* 0x0000002402057981 */ /* 0x000162000c1e1500 */
[----:B------:R-:W-:Y:S05]  /*1d10*/  BRA `(.L_x_11364) ;  /* 0x0000000400d07947 */ /* 0x000fea0003800000 */
.L_x_11371:
        /* <DEDUP_REMOVED lines=13> */
.L_x_11378:
        /* <DEDUP_REMOVED lines=21> */
.L_x_11382:
[----:B------:R-:W-:Y:S05]  /*1f40*/  BSYNC B1 ;  /* 0x0000000000017941 */ /* 0x000fea0003800000 */
.L_x_11381:
[----:B------:R-:W-:Y:S01]  /*1f50*/  LEA R3, R0, 0x3b800000, 0x17 ;  /* 0x3b80000000037811 */ /* 0x000fe200078eb8ff */
[----:B------:R-:W-:-:S05]  /*1f60*/  IMAD.SHL.U32 R0, R2, 0x100000, RZ ;  /* 0x0010000002007824 */ /* 0x000fca00078e00ff */
[----:B------:R-:W-:-:S07]  /*1f70*/  LOP3.LUT R0, R3, R0, R4, 0xfe, !PT ;  /* 0x0000000003007212 */ /* 0x000fce00078efe04 */
.L_x_11380:
[----:B------:R-:W-:Y:S05]  /*1f80*/  BSYNC B0 ;  /* 0x0000000000007941 */ /* 0x000fea0003800000 */
.L_x_11379:
[----:B------:R-:W-:-:S04]  /*1f90*/  F2FP.BF16.F32.PACK_AB R0, RZ, R0 ;  /* 0x00000000ff00723e */ /* 0x000fc800000010ff */
[----:B------:R-:W-:Y:S01]  /*1fa0*/  PRMT R5, R0, 0x7610, R5 ;  /* 0x0000761000057816 */ /* 0x000fe20000000005 */
[----:B------:R-:W-:Y:S06]  /*1fb0*/  BRA `(.L_x_11364) ;  /* 0x0000000400287947 */ /* 0x000fec0003800000 */
.L_x_11377:
        /* <DEDUP_REMOVED lines=21> */
.L_x_11386:
[----:B------:R-:W-:Y:S05]  /*2110*/  BSYNC B1 ;  /* 0x0000000000017941 */ /* 0x000fea0003800000 */
.L_x_11385:
[----:B------:R-:W-:Y:S01]  /*2120*/  LEA R3, R0, 0x37800000, 0x17 ;  /* 0x3780000000037811 */ /* 0x000fe200078eb8ff */
[----:B------:R-:W-:-:S05]  /*2130*/  IMAD.SHL.U32 R0, R2, 0x200000, RZ ;  /* 0x0020000002007824 */ /* 0x000fca00078e00ff */
[----:B------:R-:W-:-:S07]  /*2140*/  LOP3.LUT R0, R3, R0, R4, 0xfe, !PT ;  /* 0x0000000003007212 */ /* 0x000fce00078efe04 */
.L_x_11384:
[----:B------:R-:W-:Y:S05]  /*2150*/  BSYNC B0 ;  /* 0x0000000000007941 */ /* 0x000fea0003800000 */
.L_x_11383:
[----:B------:R-:W-:-:S04]  /*2160*/  F2FP.BF16.F32.PACK_AB R0, RZ, R0 ;  /* 0x00000000ff00723e */ /* 0x000fc800000010ff */
[----:B------:R-:W-:Y:S01]  /*2170*/  PRMT R5, R0, 0x7610, R5 ;  /* 0x0000761000057816 */ /* 0x000fe20000000005 */
[----:B------:R-:W-:Y:S06]  /*2180*/  BRA `(.L_x_11364) ;  /* 0x0000000000b47947 */ /* 0x000fec0003800000 */
.L_x_11376:
        /* <DEDUP_REMOVED lines=14> */
.L_x_11390:
[----:B------:R-:W-:Y:S05]  /*2270*/  BSYNC B0 ;  /* 0x0000000000007941 */ /* 0x000fea0003800000 */
.L_x_11389:
[----:B------:R-:W-:-:S04]  /*2280*/  F2FP.BF16.F32.PACK_AB R0, RZ, R0 ;  /* 0x00000000ff00723e */ /* 0x000fc800000010ff */
[----:B------:R-:W-:Y:S01]  /*2290*/  PRMT R5, R0, 0x7610, R5 ;  /* 0x0000761000057816 */ /* 0x000fe20000000005 */
[----:B------:R-:W-:Y:S06]  /*22a0*/  BRA `(.L_x_11364) ;  /* 0x00000000006c7947 */ /* 0x000fec0003800000 */
.L_x_11363:
        /* <DEDUP_REMOVED lines=16> */
.L_x_11391:
[----:B------:R-:W-:Y:S01]  /*23b0*/  PRMT R5, RZ, 0x7610, R5 ;  /* 0x00007610ff057816 */ /* 0x000fe20000000005 */
[----:B------:R-:W-:Y:S06]  /*23c0*/  BRA `(.L_x_11364) ;  /* 0x0000000000247947 */ /* 0x000fec0003800000 */
.L_x_11388:
[----:B------:R-:W2:Y:S02]  /*23d0*/  LDG.E.64 R2, desc[UR36][R2.64] ;  /* 0x0000002402027981 */ /* 0x000ea4000c1e1b00 */
[----:B--2---:R-:W0:Y:S02]  /*23e0*/  I2F.U64 R0, R2 ;  /* 0x0000000200007312 */ /* 0x004e240000301000 */
[----:B0-----:R-:W-:-:S04]  /*23f0*/  F2FP.BF16.F32.PACK_AB R0, RZ, R0 ;  /* 0x00000000ff00723e */ /* 0x001fc800000010ff */
[----:B------:R-:W-:Y:S01]  /*2400*/  PRMT R5, R0, 0x7610, R5 ;  /* 0x0000761000057816 */ /* 0x000fe20000000005 */
[----:B------:R-:W-:Y:S06]  /*2410*/  BRA `(.L_x_11364) ;  /* 0x0000000000107947 */ /* 0x000fec0003800000 */
.L_x_11387:
[----:B------:R-:W2:Y:S02]  /*2420*/  LDG.E R2, desc[UR36][R2.64] ;  /* 0x0000002402027981 */ /* 0x000ea4000c1e1900 */
[----:B--2---:R-:W-:-:S04]  /*2430*/  I2FP.F32.U32 R0, R2 ;  /* 0x0000000200007245 */ /* 0x004fc80000201000 */
[----:B------:R-:W-:-:S04]  /*2440*/  F2FP.BF16.F32.PACK_AB R0, RZ, R0 ;  /* 0x00000000ff00723e */ /* 0x000fc800000010ff */
[----:B------:R-:W-:-:S07]  /*2450*/  PRMT R5, R0, 0x7610, R5 ;  /* 0x0000761000057816 */ /* 0x000fce0000000005 */
.L_x_11364:
[----:B------:R-:W0:Y:S01]  /*2460*/  LDC.U16 R0, c[0x0][0x422] ;  /* 0x00010880ff007b82 */ /* 0x000e220000000400 */
[----:B------:R-:W-:Y:S01]  /*2470*/  BSSY B0, `(.L_x_11392) ;  /* 0x000000c000007945 */ /* 0x000fe20003800000 */
[----:B0-----:R-:W-:-:S05]  /*2480*/  IMAD.U32 R2, R0, 0x10000, RZ ;  /* 0x0001000000027824 */ /* 0x001fca00078e00ff */
[----:B------:R-:W-:-:S13]  /*2490*/  FSETP.NEU.FTZ.AND P0, PT, R2, R2, PT ;  /* 0x000000020200720b */ /* 0x000fda0003f1d000 */
[----:B------:R-:W-:Y:S05]  /*24a0*/  @P0 BRA `(.L_x_11393) ;  /* 0x00000000001c0947 */ /* 0x000fea0003800000 */
[----:B-----5:R-:W-:-:S05]  /*24b0*/  IMAD.U32 R3, R5, 0x10000, RZ ;  /* 0x0001000005037824 */ /* 0x020fca00078e00ff */
[----:B------:R-:W-:-:S13]  /*24c0*/  FSETP.NEU.FTZ.AND P0, PT, R3, R3, PT ;  /* 0x000000030300720b */ /* 0x000fda0003f1d000 */
[----:B------:R-:W-:Y:S05]  /*24d0*/  @P0 BRA `(.L_x_11394) ;  /* 0x0000000000140947 */ /* 0x000fea0003800000 */
[----:B------:R-:W-:-:S04]  /*24e0*/  FMNMX.FTZ R2, R2, R3, PT ;  /* 0x0000000302027209 */ /* 0x000fc80003810000 */
[----:B------:R-:W-:-:S04]  /*24f0*/  F2FP.BF16.F32.PACK_AB R2, RZ, R2 ;  /* 0x00000002ff02723e */ /* 0x000fc800000010ff */
[----:B------:R-:W-:Y:S01]  /*2500*/  PRMT R5, R2, 0x7610, R5 ;  /* 0x0000761002057816 */ /* 0x000fe20000000005 */
[----:B------:R-:W-:Y:S06]  /*2510*/  BRA `(.L_x_11394) ;  /* 0x0000000000047947 */ /* 0x000fec0003800000 */
.L_x_11393:
[----:B-----5:R-:W-:-:S07]  /*2520*/  IMAD.MOV.U32 R5, RZ, RZ, R0 ;  /* 0x000000ffff057224 */ /* 0x020fce00078e0000 */
.L_x_11394:
[----:B------:R-:W-:Y:S05]  /*2530*/  BSYNC B0 ;  /* 0x0000000000007941 */ /* 0x000fea0003800000 */
.L_x_11392:
[----:B------:R-:W0:Y:S02]  /*2540*/  LDC.U8 R2, c[0x0][0x424] ;  /* 0x00010900ff027b82 */ /* 0x000e240000000000 */
        /* <DEDUP_REMOVED lines=15> */
.L_x_11398:
[----:B------:R-:W-:-:S06]  /*2640*/  IMAD.U32 R3, R5, 0x10000, RZ ;  /* 0x0001000005037824 */ /* 0x000fcc00078e00ff */
[----:B------:R-:W0:Y:S02]  /*2650*/  F2I.S64.TRUNC R2, R3 ;  /* 0x0000000300027311 */ /* 0x000e24000020d900 */
[----:B0-----:R0:W-:Y:S01]  /*2660*/  STG.E.U8 desc[UR36][R16.64], R2 ;  /* 0x0000000210007986 */ /* 0x0011e2000c101124 */
[----:B------:R-:W-:Y:S05]  /*2670*/  BRA `(.L_x_11400) ;  /* 0x0000000c00847947 */ /* 0x000fea0003800000 */
.L_x_11397:
        /* <DEDUP_REMOVED lines=10> */
.L_x_11402:
[----:B------:R-:W-:-:S06]  /*2720*/  IMAD.U32 R5, R5, 0x10000, RZ ;  /* 0x0001000005057824 */ /* 0x000fcc00078e00ff */
[----:B------:R-:W0:Y:S02]  /*2730*/  F2I.FTZ.TRUNC.NTZ R5, R5 ;  /* 0x0000000500057305 */ /* 0x000e24000021f100 */
[----:B0-----:R0:W-:Y:S01]  /*2740*/  STG.E desc[UR36][R16.64], R5 ;  /* 0x0000000510007986 */ /* 0x0011e2000c101924 */
[----:B------:R-:W-:Y:S05]  /*2750*/  BRA `(.L_x_11400) ;  /* 0x0000000c004c7947 */ /* 0x000fea0003800000 */
.L_x_11401:
[----:B------:R-:W-:-:S06]  /*2760*/  IMAD.U32 R5, R5, 0x10000, RZ ;  /* 0x0001000005057824 */ /* 0x000fcc00078e00ff */
[----:B------:R-:W0:Y:S02]  /*2770*/  F2I.FTZ.TRUNC.NTZ R5, R5 ;  /* 0x0000000500057305 */ /* 0x000e24000021f100 */
[----:B0-----:R0:W-:Y:S01]  /*2780*/  STG.E.U16 desc[UR36][R16.64], R5 ;  /* 0x0000000510007986 */ /* 0x0011e2000c101524 */
[----:B------:R-:W-:Y:S05]  /*2790*/  BRA `(.L_x_11400) ;  /* 0x0000000c003c7947 */ /* 0x000fea0003800000 */
.L_x_11396:
        /* <DEDUP_REMOVED lines=9> */
.L_x_11404:
[----:B------:R-:W-:-:S05]  /*2830*/  IMAD.U32 R0, R5, 0x10000, RZ ;  /* 0x0001000005007824 */ /* 0x000fca00078e00ff */
[----:B------:R-:W-:-:S05]  /*2840*/  F2FP.F16.F32.PACK_AB R0, RZ, R0 ;  /* 0x00000000ff00723e */ /* 0x000fca00000000ff */
[----:B------:R0:W-:Y:S01]  /*2850*/  STG.E.U16 desc[UR36][R16.64], R0 ;  /* 0x0000000010007986 */ /* 0x0001e2000c101524 */
[----:B------:R-:W-:Y:S05]  /*2860*/  BRA `(.L_x_11400) ;  /* 0x0000000c00087947 */ /* 0x000fea0003800000 */
.L_x_11403:
        /* <DEDUP_REMOVED lines=10> */
.L_x_11406:
[----:B------:R-:W-:-:S05]  /*2910*/  IMAD.U32 R5, R5, 0x10000, RZ ;  /* 0x0001000005057824 */ /* 0x000fca00078e00ff */
[----:B------:R-:W-:-:S04]  /*2920*/  F2FP.F16.F32.PACK_AB R3, RZ, R5 ;  /* 0x00000005ff03723e */ /* 0x000fc800000000ff */
[----:B------:R-:W-:-:S05]  /*2930*/  PRMT R3, R3, 0x5410, RZ ;  /* 0x0000541003037816 */ /* 0x000fca00000000ff */
[----:B------:R0:W-:Y:S01]  /*2940*/  STG.E desc[UR36][R16.64], R3 ;  /* 0x0000000310007986 */ /* 0x0001e2000c101924 */
[----:B------:R-:W-:Y:S05]  /*2950*/  BRA `(.L_x_11400) ;  /* 0x0000000800cc7947 */ /* 0x000fea0003800000 */
.L_x_11405:
[----:B------:R-:W-:-:S04]  /*2960*/  IMAD.U32 R2, R5, 0x10000, RZ ;  /* 0x0001000005027824 */ /* 0x000fc800078e00ff */
[----:B------:R-:W-:-:S06]  /*2970*/  FMUL.FTZ R2, R2, 1 ;  /* 0x3f80000002027820 */ /* 0x000fcc0000410000 */
[----:B------:R-:W0:Y:S02]  /*2980*/  F2F.F64.F32 R2, R2 ;  /* 0x0000000200027310 */ /* 0x000e240000201800 */
[----:B0-----:R0:W-:Y:S01]  /*2990*/  STG.E.64 desc[UR36][R16.64], R2 ;  /* 0x0000000210007986 */ /* 0x0011e2000c101b24 */
[----:B------:R-:W-:Y:S05]  /*29a0*/  BRA `(.L_x_11400) ;  /* 0x0000000800b87947 */ /* 0x000fea0003800000 */
.L_x_11395:
        /* <DEDUP_REMOVED lines=13> */
.L_x_11409:
[----:B------:R-:W-:Y:S01]  /*2a80*/  IMAD.U32 R5, R5, 0x10000, RZ ;  /* 0x0001000005057824 */ /* 0x000fe200078e00ff */
[----:B------:R-:W-:-:S03]  /*2a90*/  CS2R R6, SRZ ;  /* 0x0000000000067805 */ /* 0x000fc6000001ff00 */
[----:B------:R-:W-:-:S06]  /*2aa0*/  FMUL.FTZ R5, R5, 1 ;  /* 0x3f80000005057820 */ /* 0x000fcc0000410000 */
[----:B------:R-:W0:Y:S02]  /*2ab0*/  F2F.F64.F32 R4, R5 ;  /* 0x0000000500047310 */ /* 0x000e240000201800 */
[----:B0-----:R0:W-:Y:S01]  /*2ac0*/  STG.E.128 desc[UR36][R16.64], R4 ;  /* 0x0000000410007986 */ /* 0x0011e2000c101d24 */
[----:B------:R-:W-:Y:S05]  /*2ad0*/  BRA `(.L_x_11400) ;  /* 0x00000008006c7947 */ /* 0x000fea0003800000 */
.L_x_11408:
        /* <DEDUP_REMOVED lines=21> */
.L_x_11413:
[----:B------:R-:W-:Y:S05]  /*2c30*/  BSYNC B0 ;  /* 0x0000000000007941 */ /* 0x000fea0003800000 */
.L_x_11412:
[----:B------:R-:W-:-:S05]  /*2c40*/  LOP3.LUT R3, R0, R3, RZ, 0xfc, !PT ;  /* 0x0000000300037212 */ /* 0x000fca00078efcff */
[----:B------:R0:W-:Y:S01]  /*2c50*/  STG.E.U8 desc[UR36][R16.64], R3 ;  /* 0x0000000310007986 */ /* 0x0001e2000c101124 */
[----:B------:R-:W-:Y:S05]  /*2c60*/  BRA `(.L_x_11400) ;  /* 0x0000000800087947 */ /* 0x000fea0003800000 */
.L_x_11411:
        /* <DEDUP_REMOVED lines=13> */
.L_x_11415:
[----:B------:R-:W-:Y:S01]  /*2d40*/  IMAD.MOV.U32 R0, RZ, RZ, 0x7f ;  /* 0x0000007fff007424 */ /* 0x000fe200078e00ff */
[----:B------:R-:W-:-:S04]  /*2d50*/  ISETP.GT.U32.AND P0, PT, R2, 0x7f800000, PT ;  /* 0x7f8000000200780c */ /* 0x000fc80003f04070 */
[----:B------:R-:W-:-:S09]  /*2d60*/  SEL R0, R0, 0x7c, P0 ;  /* 0x0000007c00007807 */ /* 0x000fd20000000000 */
.L_x_11416:
[----:B------:R-:W-:Y:S05]  /*2d70*/  BSYNC B0 ;  /* 0x0000000000007941 */ /* 0x000fea0003800000 */
.L_x_11414:
[----:B------:R-:W-:-:S04]  /*2d80*/  LOP3.LUT R2, R5, 0x80000000, RZ, 0xc0, !PT ;  /* 0x8000000005027812 */ /* 0x000fc800078ec0ff */
[----:B------:R-:W-:-:S04]  /*2d90*/  SHF.R.U32.HI R3, RZ, 0x18, R2 ;  /* 0x00000018ff037819 */ /* 0x000fc80000011602 */
[----:B------:R-:W-:-:S05]  /*2da0*/  LOP3.LUT R3, R0, R3, RZ, 0xfc, !PT ;  /* 0x0000000300037212 */ /* 0x000fca00078efcff */
[----:B------:R0:W-:Y:S01]  /*2db0*/  STG.E.U8 desc[UR36][R16.64], R3 ;  /* 0x0000000310007986 */ /* 0x0001e2000c101124 */
[----:B------:R-:W-:Y:S05]  /*2dc0*/  BRA `(.L_x_11400) ;  /* 0x0000000400b07947 */ /* 0x000fea0003800000 */
.L_x_11410:
[----:B------:R0:W-:Y:S01]  /*2dd0*/  STG.E.U16 desc[UR36][R16.64], R5 ;  /* 0x0000000510007986 */ /* 0x0001e2000c101524 */
[----:B------:R-:W-:Y:S05]  /*2de0*/  BRA `(.L_x_11400) ;  /* 0x0000000400a87947 */ /* 0x000fea0003800000 */
.L_x_11407:
        /* <DEDUP_REMOVED lines=12> */
.L_x_11419:
        /* <DEDUP_REMOVED lines=17> */
.L_x_11422:
[----:B------:R-:W-:-:S04]  /*2fc0*/  LOP3.LUT R2, R5, 0x80000000, RZ, 0xc0, !PT ;  /* 0x8000000005027812 */ /* 0x000fc800078ec0ff */
[----:B------:R-:W-:-:S04]  /*2fd0*/  SHF.R.U32.HI R3, RZ, 0x18, R2 ;  /* 0x00000018ff037819 */ /* 0x000fc80000011602 */
[----:B------:R-:W-:-:S04]  /*2fe0*/  LOP3.LUT R0, R0, R3, RZ, 0xfc, !PT ;  /* 0x0000000300007212 */ /* 0x000fc800078efcff */
[----:B------:R-:W-:-:S07]  /*2ff0*/  PRMT R8, R0, 0x7610, R8 ;  /* 0x0000761000087816 */ /* 0x000fce0000000008 */
.L_x_11421:
[----:B------:R-:W-:Y:S05]  /*3000*/  BSYNC B0 ;  /* 0x0000000000007941 */ /* 0x000fea0003800000 */
.L_x_11420:
[----:B------:R3:W-:Y:S01]  /*3010*/  STG.E.U8 desc[UR36][R16.64], R8 ;  /* 0x0000000810007986 */ /* 0x0007e2000c101124 */
[----:B------:R-:W-:Y:S05]  /*3020*/  BRA `(.L_x_11400) ;  /* 0x0000000400187947 */ /* 0x000fea0003800000 */
.L_x_11418:
        /* <DEDUP_REMOVED lines=17> */
.L_x_11425:
[----:B------:R-:W-:-:S04]  /*3140*/  LOP3.LUT R2, R5, 0x80000000, RZ, 0xc0, !PT ;  /* 0x8000000005027812 */ /* 0x000fc800078ec0ff */
[----:B------:R-:W-:-:S04]  /*3150*/  SHF.R.U32.HI R3, RZ, 0x18, R2 ;  /* 0x00000018ff037819 */ /* 0x000fc80000011602 */
[----:B------:R-:W-:-:S04]  /*3160*/  LOP3.LUT R0, R0, R3, RZ, 0xfc, !PT ;  /* 0x0000000300007212 */ /* 0x000fc800078efcff */
[----:B------:R-:W-:-:S07]  /*3170*/  PRMT R8, R0, 0x7610, R8 ;  /* 0x0000761000087816 */ /* 0x000fce0000000008 */
.L_x_11424:
[----:B------:R-:W-:Y:S05]  /*3180*/  BSYNC B0 ;  /* 0x0000000000007941 */ /* 0x000fea0003800000 */
.L_x_11423:
[----:B------:R0:W-:Y:S01]  /*3190*/  STG.E.U8 desc[UR36][R16.64], R8 ;  /* 0x0000000810007986 */ /* 0x0001e2000c101124 */
[----:B------:R-:W-:Y:S05]  /*31a0*/  BRA `(.L_x_11400) ;  /* 0x0000000000b87947 */ /* 0x000fea0003800000 */
.L_x_11417:
        /* <DEDUP_REMOVED lines=22> */
.L_x_11399:
        /* <DEDUP_REMOVED lines=16> */
.L_x_11428:
[----:B------:R-:W-:Y:S05]  /*3410*/  BRA `(.L_x_11400) ;  /* 0x00000000001c7947 */ /* 0x000fea0003800000 */
.L_x_11427:
[----:B------:R-:W-:-:S06]  /*3420*/  IMAD.U32 R2, R5, 0x10000, RZ ;  /* 0x0001000005027824 */ /* 0x000fcc00078e00ff */
[----:B------:R-:W0:Y:S02]  /*3430*/  F2I.U64.TRUNC R2, R2 ;  /* 0x0000000200027311 */ /* 0x000e24000020d800 */
[----:B0-----:R1:W-:Y:S01]  /*3440*/  STG.E.64 desc[UR36][R16.64], R2 ;  /* 0x0000000210007986 */ /* 0x0013e2000c101b24 */
[----:B------:R-:W-:Y:S05]  /*3450*/  BRA `(.L_x_11400) ;  /* 0x00000000000c7947 */ /* 0x000fea0003800000 */
.L_x_11426:
[----:B------:R-:W-:-:S06]  /*3460*/  IMAD.U32 R5, R5, 0x10000, RZ ;  /* 0x0001000005057824 */ /* 0x000fcc00078e00ff */
[----:B------:R-:W0:Y:S02]  /*3470*/  F2I.FTZ.U32.TRUNC.NTZ R5, R5 ;  /* 0x0000000500057305 */ /* 0x000e24000021f000 */
[----:B0-----:R0:W-:Y:S02]  /*3480*/  STG.E desc[UR36][R16.64], R5 ;  /* 0x0000000510007986 */ /* 0x0011e4000c101924 */
.L_x_11400:
[----:B------:R-:W-:-:S04]  /*3490*/  IMAD R18, R23, 0x200, R18 ;  /* 0x0000020017127824 */ /* 0x000fc800078e0212 */
[----:B------:R-:W-:-:S07]  /*34a0*/  VIADD R19, R18, 0x80 ;  /* 0x0000008012137836 */ /* 0x000fce0000000000 */
.L_x_11357:
[----:B------:R-:W-:Y:S05]  /*34b0*/  BSYNC B6 ;  /* 0x0000000000067941 */ /* 0x000fea0003800000 */
.L_x_11356:
        /* <DEDUP_REMOVED lines=307> */
.L_x_11431:
        /* <DEDUP_REMOVED lines=23> */
.L_x_11435:
[----:B------:R-:W2:Y:S02]  /*4960*/  LDG.E.U8 R2, desc[UR36][R2.64] ;  /* 0x0000002402027981 */ /* 0x000ea4000c1e1100 */
[----:B--2---:R-:W-:-:S04]  /*4970*/  I2FP.F32.U32 R0, R2 ;  /* 0x0000000200007245 */ /* 0x004fc80000201000 */
[----:B------:R-:W-:-:S04]  /*4980*/  F2FP.BF16.F32.PACK_AB R0, RZ, R0 ;  /* 0x00000000ff00723e */ /* 0x000fc800000010ff */
[----:B------:R-:W-:Y:S01]  /*4990*/  PRMT R5, R0, 0x7610, R5 ;  /* 0x0000761000057816 */ /* 0x000fe20000000005 */
[----:B------:R-:W-:Y:S06]  /*49a0*/  BRA `(.L_x_11437) ;  /* 0x0000000c00c47947 */ /* 0x000fec0003800000 */
.L_x_11434:
        /* <DEDUP_REMOVED lines=11> */
.L_x_11439:
[----:B------:R-:W2:Y:S02]  /*4a60*/  LDG.E R2, desc[UR36][R2.64] ;  /* 0x0000002402027981 */ /* 0x000ea4000c1e1900 */
[----:B--2---:R-:W-:-:S04]  /*4a70*/  I2FP.F32.S32 R0, R2 ;  /* 0x0000000200007245 */ /* 0x004fc80000201400 */
[----:B------:R-:W-:-:S04]  /*4a80*/  F2FP.BF16.F32.PACK_AB R0, RZ, R0 ;  /* 0x00000000ff00723e */ /* 0x000fc800000010ff */
[----:B------:R-:W-:Y:S01]  /*4a90*/  PRMT R5, R0, 0x7610, R5 ;  /* 0x0000761000057816 */ /* 0x000fe20000000005 */
[----:B------:R-:W-:Y:S06]  /*4aa0*/  BRA `(.L_x_11437) ;  /* 0x0000000c00847947 */ /* 0x000fec0003800000 */
.L_x_11438:
[----:B------:R-:W2:Y:S02]  /*4ab0*/  LDG.E.U16 R2, desc[UR36][R2.64] ;  /* 0x0000002402027981 */ /* 0x000ea4000c1e1500 */
[----:B--2---:R-:W0:Y:S02]  /*4ac0*/  I2F.S16 R0, R2 ;  /* 0x0000000200007306 */ /* 0x004e240000101400 */
[----:B0-----:R-:W-:-:S04]  /*4ad0*/  F2FP.BF16.F32.PACK_AB R0, RZ, R0 ;  /* 0x00000000ff00723e */ /* 0x001fc800000010ff */
[----:B------:R-:W-:Y:S01]  /*4ae0*/  PRMT R5, R0, 0x7610, R5 ;  /* 0x0000761000057816 */ /* 0x000fe20000000005 */
[----:B------:R-:W-:Y:S06]  /*4af0*/  BRA `(.L_x_11437) ;  /* 0x0000000c00707947 */ /* 0x000fec0003800000 */
.L_x_11433:
        /* <DEDUP_REMOVED lines=9> */
.L_x_11441:
[----:B------:R-:W2:Y:S02]  /*4b90*/  LDG.E.U16 R0, desc[UR36][R2.64] ;  /* 0x0000002402007981 */ /* 0x000ea4000c1e1500 */
[----:B--2---:R-:W-:-:S05]  /*4ba0*/  HADD2.F32 R0, -RZ, R0.H0_H0 ;  /* 0x20000000ff007230 */ /* 0x004fca0000004100 */
[----:B------:R-:W-:-:S04]  /*4bb0*/  F2FP.BF16.F32.PACK_AB R0, RZ, R0 ;  /* 0x00000000ff00723e */ /* 0x000fc800000010ff */
[----:B------:R-:W-:Y:S01]  /*4bc0*/  PRMT R5, R0, 0x7610, R5 ;  /* 0x0000761000057816 */ /* 0x000fe20000000005 */
[----:B------:R-:W-:Y:S06]  /*4bd0*/  BRA `(.L_x_11437) ;  /* 0x0000000c00387947 */ /* 0x000fec0003800000 */
.L_x_11440:
        /* <DEDUP_REMOVED lines=9> */
.L_x_11443:
[----:B------:R-:W2:Y:S02]  /*4c70*/  LDG.E.U16 R2, desc[UR36][R2.64] ;  /* 0x0000002402027981 */ /* 0x000ea4000c1e1500 */
[----:B--2---:R-:W-:-:S05]  /*4c80*/  HADD2.F32 R0, -RZ, R2.H0_H0 ;  /* 0x20000002ff007230 */ /* 0x004fca0000004100 */
[----:B------:R-:W-:-:S04]  /*4c90*/  F2FP.BF16.F32.PACK_AB R0, RZ, R0 ;  /* 0x00000000ff00723e */ /* 0x000fc800000010ff */
[----:B------:R-:W-:Y:S01]  /*4ca0*/  PRMT R5, R0, 0x7610, R5 ;  /* 0x0000761000057816 */ /* 0x000fe20000000005 */
[----:B------:R-:W-:Y:S06]  /*4cb0*/  BRA `(.L_x_11437) ;  /* 0x0000000c00007947 */ /* 0x000fec0003800000 */
.L_x_11442:
        /* <DEDUP_REMOVED lines=9> */
.L_x_11432:
        /* <DEDUP_REMOVED lines=14> */
.L_x_11446:
        /* <DEDUP_REMOVED lines=9> */
.L_x_11445:
        /* <DEDUP_REMOVED lines=27> */
.L_x_11448:
        /* <DEDUP_REMOVED lines=15> */
.L_x_11447:
[----:B------:R0:W5:Y:S01]  /*5160*/  LDG.E.U16 R5, desc[UR36][R2.64] ;  /* 0x0000002402057981 */ /* 0x000162000c1e1500 */
[----:B------:R-:W-:Y:S05]  /*5170*/  BRA `(.L_x_11437) ;  /* 0x0000000400d07947 */ /* 0x000fea0003800000 */
.L_x_11444:
        /* <DEDUP_REMOVED lines=13> */
.L_x_11451:
        /* <DEDUP_REMOVED lines=21> */
.L_x_11455:
[----:B------:R-:W-:Y:S05]  /*53a0*/  BSYNC B1 ;  /* 0x0000000000017941 */ /* 0x000fea0003800000 */
.L_x_11454:
[----:B------:R-:W-:Y:S01]  /*53b0*/  LEA R3, R0, 0x3b800000, 0x17 ;  /* 0x3b80000000037811 */ /* 0x000fe200078eb8ff */
[----:B------:R-:W-:-:S05]  /*53c0*/  IMAD.SHL.U32 R0, R2, 0x100000, RZ ;  /* 0x0010000002007824 */ /* 0x000fca00078e00ff */
[----:B------:R-:W-:-:S07]  /*53d0*/  LOP3.LUT R0, R3, R0, R4, 0xfe, !PT ;  /* 0x0000000003007212 */ /* 0x000fce00078efe04 */
.L_x_11453:
[----:B------:R-:W-:Y:S05]  /*53e0*/  BSYNC B0 ;  /* 0x0000000000007941 */ /* 0x000fea0003800000 */
.L_x_11452:
[----:B------:R-:W-:-:S04]  /*53f0*/  F2FP.BF16.F32.PACK_AB R0, RZ, R0 ;  /* 0x00000000ff00723e */ /* 0x000fc800000010ff */
[----:B------:R-:W-:Y:S01]  /*5400*/  PRMT R5, R0, 0x7610, R5 ;  /* 0x0000761000057816 */ /* 0x000fe20000000005 */
[----:B------:R-:W-:Y:S06]  /*5410*/  BRA `(.L_x_11437) ;  /* 0x0000000400287947 */ /* 0x000fec0003800000 */
.L_x_11450:
        /* <DEDUP_REMOVED lines=21> */
.L_x_11459:
[----:B------:R-:W-:Y:S05]  /*5570*/  BSYNC B1 ;  /* 0x0000000000017941 */ /* 0x000fea0003800000 */
.L_x_11458:
[----:B------:R-:W-:Y:S01]  /*5580*/  LEA R3, R0, 0x37800000, 0x17 ;  /* 0x3780000000037811 */ /* 0x000fe200078eb8ff */
[----:B------:R-:W-:-:S05]  /*5590*/  IMAD.SHL.U32 R0, R2, 0x200000, RZ ;  /* 0x0020000002007824 */ /* 0x000fca00078e00ff */
[----:B------:R-:W-:-:S07]  /*55a0*/  LOP3.LUT R0, R3, R0, R4, 0xfe, !PT ;  /* 0x0000000003007212 */ /* 0x000fce00078efe04 */
.L_x_11457:
[----:B------:R-:W-:Y:S05]  /*55b0*/  BSYNC B0 ;  /* 0x0000000000007941 */ /* 0x000fea0003800000 */
.L_x_11456:
[----:B------:R-:W-:-:S04]  /*55c0*/  F2FP.BF16.F32.PACK_AB R0, RZ, R0 ;  /* 0x00000000ff00723e */ /* 0x000fc800000010ff */
[----:B------:R-:W-:Y:S01]  /*55d0*/  PRMT R5, R0, 0x7610, R5 ;  /* 0x0000761000057816 */ /* 0x000fe20000000005 */
[----:B------:R-:W-:Y:S06]  /*55e0*/  BRA `(.L_x_11437) ;  /* 0x0000000000b47947 */ /* 0x000fec0003800000 */
.L_x_11449:
        /* <DEDUP_REMOVED lines=14> */
.L_x_11463:
[----:B------:R-:W-:Y:S05]  /*56d0*/  BSYNC B0 ;  /* 0x0000000000007941 */ /* 0x000fea0003800000 */
.L_x_11462:
[----:B------:R-:W-:-:S04]  /*56e0*/  F2FP.BF16.F32.PACK_AB R0, RZ, R0 ;  /* 0x00000000ff00723e */ /* 0x000fc800000010ff */
[----:B------:R-:W-:Y:S01]  /*56f0*/  PRMT R5, R0, 0x7610, R5 ;  /* 0x0000761000057816 */ /* 0x000fe20000000005 */
[----:B------:R-:W-:Y:S06]  /*5700*/  BRA `(.L_x_11437) ;  /* 0x00000000006c7947 */ /* 0x000fec0003800000 */
.L_x_11436:
        /* <DEDUP_REMOVED lines=16> */
.L_x_11464:
[----:B------:R-:W-:Y:S01]  /*5810*/  PRMT R5, RZ, 0x7610, R5 ;  /* 0x00007610ff057816 */ /* 0x000fe20000000005 */
[----:B------:R-:W-:Y:S06]  /*5820*/  BRA `(.L_x_11437) ;  /* 0x0000000000247947 */ /* 0x000fec0003800000 */
.L_x_11461:
[----:B------:R-:W2:Y:S02]  /*5830*/  LDG.E.64 R2, desc[UR36][R2.64] ;  /* 0x0000002402027981 */ /* 0x000ea4000c1e1b00 */
[----:B--2---:R-:W0:Y:S02]  /*5840*/  I2F.U64 R0, R2 ;  /* 0x0000000200007312 */ /* 0x004e240000301000 */
[----:B0-----:R-:W-:-:S04]  /*5850*/  F2FP.BF16.F32.PACK_AB R0, RZ, R0 ;  /* 0x00000000ff00723e */ /* 0x001fc800000010ff */
[----:B------:R-:W-:Y:S01]  /*5860*/  PRMT R5, R0, 0x7610, R5 ;  /* 0x0000761000057816 */ /* 0x000fe20000000005 */
[----:B------:R-:W-:Y:S06]  /*5870*/  BRA `(.L_x_11437) ;  /* 0x0000000000107947 */ /* 0x000fec0003800000 */
.L_x_11460:
[----:B------:R-:W2:Y:S02]  /*5880*/  LDG.E R2, desc[UR36][R2.64] ;  /* 0x0000002402027981 */ /* 0x000ea4000c1e1900 */
[----:B--2---:R-:W-:-:S04]  /*5890*/  I2FP.F32.U32 R0, R2 ;  /* 0x0000000200007245 */ /* 0x004fc80000201000 */
[----:B------:R-:W-:-:S04]  /*58a0*/  F2FP.BF16.F32.PACK_AB R0, RZ, R0 ;  /* 0x00000000ff00723e */ /* 0x000fc800000010ff */
[----:B------:R-:W-:-:S07]  /*58b0*/  PRMT R5, R0, 0x7610, R5 ;  /* 0x0000761000057816 */ /* 0x000fce0000000005 */
.L_x_11437:
        /* <DEDUP_REMOVED lines=12> */
.L_x_11466:
[----:B-----5:R-:W-:-:S07]  /*5980*/  IMAD.MOV.U32 R5, RZ, RZ, R0 ;  /* 0x000000ffff057224 */ /* 0x020fce00078e0000 */
.L_x_11467:
[----:B------:R-:W-:Y:S05]  /*5990*/  BSYNC B0 ;  /* 0x0000000000007941 */ /* 0x000fea0003800000 */
.L_x_11465:
        /* <DEDUP_REMOVED lines=16> */
.L_x_11471:
[----:B------:R-:W-:-:S06]  /*5aa0*/  IMAD.U32 R3, R5, 0x10000, RZ ;  /* 0x0001000005037824 */ /* 0x000fcc00078e00ff */
[----:B------:R-:W0:Y:S02]  /*5ab0*/  F2I.S64.TRUNC R2, R3 ;  /* 0x0000000300027311 */ /* 0x000e24000020d900 */
[----:B0-----:R0:W-:Y:S01]  /*5ac0*/  STG.E.U8 desc[UR36][R16.64], R2 ;  /* 0x0000000210007986 */ /* 0x0011e2000c101124 */
[----:B------:R-:W-:Y:S05]  /*5ad0*/  BRA `(.L_x_11473) ;  /* 0x0000000c00847947 */ /* 0x000fea0003800000 */
.L_x_11470:
        /* <DEDUP_REMOVED lines=10> */
.L_x_11475:
[----:B------:R-:W-:-:S06]  /*5b80*/  IMAD.U32 R5, R5, 0x10000, RZ ;  /* 0x0001000005057824 */ /* 0x000fcc00078e00ff */
[----:B------:R-:W0:Y:S02]  /*5b90*/  F2I.FTZ.TRUNC.NTZ R5, R5 ;  /* 0x0000000500057305 */ /* 0x000e24000021f100 */
[----:B0-----:R0:W-:Y:S01]  /*5ba0*/  STG.E desc[UR36][R16.64], R5 ;  /* 0x0000000510007986 */ /* 0x0011e2000c101924 */
[----:B------:R-:W-:Y:S05]  /*5bb0*/  BRA `(.L_x_11473) ;  /* 0x0000000c004c7947 */ /* 0x000fea0003800000 */
.L_x_11474:
[----:B------:R-:W-:-:S06]  /*5bc0*/  IMAD.U32 R5, R5, 0x10000, RZ ;  /* 0x0001000005057824 */ /* 0x000fcc00078e00ff */
[----:B------:R-:W0:Y:S02]  /*5bd0*/  F2I.FTZ.TRUNC.NTZ R5, R5 ;  /* 0x0000000500057305 */ /* 0x000e24000021f100 */
[----:B0-----:R0:W-:Y:S01]  /*5be0*/  STG.E.U16 desc[UR36][R16.64], R5 ;  /* 0x0000000510007986 */ /* 0x0011e2000c101524 */
[----:B------:R-:W-:Y:S05]  /*5bf0*/  BRA `(.L_x_11473) ;  /* 0x0000000c003c7947 */ /* 0x000fea0003800000 */
.L_x_11469:
        /* <DEDUP_REMOVED lines=9> */
.L_x_11477:
[----:B------:R-:W-:-:S05]  /*5c90*/  IMAD.U32 R0, R5, 0x10000, RZ ;  /* 0x0001000005007824 */ /* 0x000fca00078e00ff */
[----:B------:R-:W-:-:S05]  /*5ca0*/  F2FP.F16.F32.PACK_AB R0, RZ, R0 ;  /* 0x00000000ff00723e */ /* 0x000fca00000000ff */
[----:B------:R0:W-:Y:S01]  /*5cb0*/  STG.E.U16 desc[UR36][R16.64], R0 ;  /* 0x0000000010007986 */ /* 0x0001e2000c101524 */
[----:B------:R-:W-:Y:S05]  /*5cc0*/  BRA `(.L_x_11473) ;  /* 0x0000000c00087947 */ /* 0x000fea0003800000 */
.L_x_11476:
        /* <DEDUP_REMOVED lines=10> */
.L_x_11479:
[----:B------:R-:W-:-:S05]  /*5d70*/  IMAD.U32 R5, R5, 0x10000, RZ ;  /* 0x0001000005057824 */ /* 0x000fca00078e00ff */
[----:B------:R-:W-:-:S04]  /*5d80*/  F2FP.F16.F32.PACK_AB R3, RZ, R5 ;  /* 0x00000005ff03723e */ /* 0x000fc800000000ff */
[----:B------:R-:W-:-:S05]  /*5d90*/  PRMT R3, R3, 0x5410, RZ ;  /* 0x0000541003037816 */ /* 0x000fca00000000ff */
[----:B------:R0:W-:Y:S01]  /*5da0*/  STG.E desc[UR36][R16.64], R3 ;  /* 0x0000000310007986 */ /* 0x0001e2000c101924 */
[----:B------:R-:W-:Y:S05]  /*5db0*/  BRA `(.L_x_11473) ;  /* 0x0000000800cc7947 */ /* 0x000fea0003800000 */
.L_x_11478:
[----:B------:R-:W-:-:S04]  /*5dc0*/  IMAD.U32 R2, R5, 0x10000, RZ ;  /* 0x0001000005027824 */ /* 0x000fc800078e00ff */
[----:B------:R-:W-:-:S06]  /*5dd0*/  FMUL.FTZ R2, R2, 1 ;  /* 0x3f80000002027820 */ /* 0x000fcc0000410000 */
[----:B------:R-:W0:Y:S02]  /*5de0*/  F2F.F64.F32 R2, R2 ;  /* 0x0000000200027310 */ /* 0x000e240000201800 */
[----:B0-----:R0:W-:Y:S01]  /*5df0*/  STG.E.64 desc[UR36][R16.64], R2 ;  /* 0x0000000210007986 */ /* 0x0011e2000c101b24 */
[----:B------:R-:W-:Y:S05]  /*5e00*/  BRA `(.L_x_11473) ;  /* 0x0000000800b87947 */ /* 0x000fea0003800000 */
.L_x_11468:
        /* <DEDUP_REMOVED lines=13> */
.L_x_11482:
[----:B------:R-:W-:Y:S01]  /*5ee0*/  IMAD.U32 R5, R5, 0x10000, RZ ;  /* 0x0001000005057824 */ /* 0x000fe200078e00ff */
[----:B------:R-:W-:-:S03]  /*5ef0*/  CS2R R6, SRZ ;  /* 0x0000000000067805 */ /* 0x000fc6000001ff00 */
[----:B------:R-:W-:-:S06]  /*5f00*/  FMUL.FTZ R5, R5, 1 ;  /* 0x3f80000005057820 */ /* 0x000fcc0000410000 */
[----:B------:R-:W0:Y:S02]  /*5f10*/  F2F.F64.F32 R4, R5 ;  /* 0x0000000500047310 */ /* 0x000e240000201800 */
[----:B0-----:R0:W-:Y:S01]  /*5f20*/  STG.E.128 desc[UR36][R16.64], R4 ;  /* 0x0000000410007986 */ /* 0x0011e2000c101d24 */
[----:B------:R-:W-:Y:S05]  /*5f30*/  BRA `(.L_x_11473) ;  /* 0x00000008006c7947 */ /* 0x000fea0003800000 */
.L_x_11481:
        /* <DEDUP_REMOVED lines=21> */
.L_x_11486:
[----:B------:R-:W-:Y:S05]  /*6090*/  BSYNC B0 ;  /* 0x0000000000007941 */ /* 0x000fea0003800000 */
.L_x_11485:
[----:B------:R-:W-:-:S05]  /*60a0*/  LOP3.LUT R3, R0, R3, RZ, 0xfc, !PT ;  /* 0x0000000300037212 */ /* 0x000fca00078efcff */
[----:B------:R0:W-:Y:S01]  /*60b0*/  STG.E.U8 desc[UR36][R16.64], R3 ;  /* 0x0000000310007986 */ /* 0x0001e2000c101124 */
[----:B------:R-:W-:Y:S05]  /*60c0*/  BRA `(.L_x_11473) ;  /* 0x0000000800087947 */ /* 0x000fea0003800000 */
.L_x_11484:
        /* <DEDUP_REMOVED lines=13> */
.L_x_11488:
[----:B------:R-:W-:Y:S01]  /*61a0*/  IMAD.MOV.U32 R0, RZ, RZ, 0x7f ;  /* 0x0000007fff007424 */ /* 0x000fe200078e00ff */
[----:B------:R-:W-:-:S04]  /*61b0*/  ISETP.GT.U32.AND P0, PT, R2, 0x7f800000, PT ;  /* 0x7f8000000200780c */ /* 0x000fc80003f04070 */
[----:B------:R-:W-:-:S09]  /*61c0*/  SEL R0, R0, 0x7c, P0 ;  /* 0x0000007c00007807 */ /* 0x000fd20000000000 */
.L_x_11489:
[----:B------:R-:W-:Y:S05]  /*61d0*/  BSYNC B0 ;  /* 0x0000000000007941 */ /* 0x000fea0003800000 */
.L_x_11487:
[----:B------:R-:W-:-:S04]  /*61e0*/  LOP3.LUT R2, R5, 0x80000000, RZ, 0xc0, !PT ;  /* 0x8000000005027812 */ /* 0x000fc800078ec0ff */
[----:B------:R-:W-:-:S04]  /*61f0*/  SHF.R.U32.HI R3, RZ, 0x18, R2 ;  /* 0x00000018ff037819 */ /* 0x000fc80000011602 */
[----:B------:R-:W-:-:S05]  /*6200*/  LOP3.LUT R3, R0, R3, RZ, 0xfc, !PT ;  /* 0x0000000300037212 */ /* 0x000fca00078efcff */
[----:B------:R0:W-:Y:S01]  /*6210*/  STG.E.U8 desc[UR36][R16.64], R3 ;  /* 0x0000000310007986 */ /* 0x0001e2000c101124 */
[----:B------:R-:W-:Y:S05]  /*6220*/  BRA `(.L_x_11473) ;  /* 0x0000000400b07947 */ /* 0x000fea0003800000 */
.L_x_11483:
[----:B------:R0:W-:Y:S01]  /*6230*/  STG.E.U16 desc[UR36][R16.64], R5 ;  /* 0x0000000510007986 */ /* 0x0001e2000c101524 */
[----:B------:R-:W-:Y:S05]  /*6240*/  BRA `(.L_x_11473) ;  /* 0x0000000400a87947 */ /* 0x000fea0003800000 */
.L_x_11480:
        /* <DEDUP_REMOVED lines=12> */
.L_x_11492:
        /* <DEDUP_REMOVED lines=17> */
.L_x_11495:
[----:B------:R-:W-:-:S04]  /*6420*/  LOP3.LUT R2, R5, 0x80000000, RZ, 0xc0, !PT ;  /* 0x8000000005027812 */ /* 0x000fc800078ec0ff */
[----:B------:R-:W-:-:S04]  /*6430*/  SHF.R.U32.HI R3, RZ, 0x18, R2 ;  /* 0x00000018ff037819 */ /* 0x000fc80000011602 */
[----:B------:R-:W-:-:S04]  /*6440*/  LOP3.LUT R0, R0, R3, RZ, 0xfc, !PT ;  /* 0x0000000300007212 */ /* 0x000fc800078efcff */
[----:B------:R-:W-:-:S07]  /*6450*/  PRMT R8, R0, 0x7610, R8 ;  /* 0x0000761000087816 */ /* 0x000fce0000000008 */
.L_x_11494:
[----:B------:R-:W-:Y:S05]  /*6460*/  BSYNC B0 ;  /* 0x0000000000007941 */ /* 0x000fea0003800000 */
.L_x_11493:
[----:B------:R3:W-:Y:S01]  /*6470*/  STG.E.U8 desc[UR36][R16.64], R8 ;  /* 0x0000000810007986 */ /* 0x0007e2000c101124 */
[----:B------:R-:W-:Y:S05]  /*6480*/  BRA `(.L_x_11473) ;  /* 0x0000000400187947 */ /* 0x000fea0003800000 */
.L_x_11491:
        /* <DEDUP_REMOVED lines=17> */
.L_x_11498:
[----:B------:R-:W-:-:S04]  /*65a0*/  LOP3.LUT R2, R5, 0x80000000, RZ, 0xc0, !PT ;  /* 0x8000000005027812 */ /* 0x000fc800078ec0ff */
[----:B------:R-:W-:-:S04]  /*65b0*/  SHF.R.U32.HI R3, RZ, 0x18, R2 ;  /* 0x00000018ff037819 */ /* 0x000fc80000011602 */
[----:B------:R-:W-:-:S04]  /*65c0*/  LOP3.LUT R0, R0, R3, RZ, 0xfc, !PT ;  /* 0x0000000300007212 */ /* 0x000fc800078efcff */
[----:B------:R-:W-:-:S07]  /*65d0*/  PRMT R8, R0, 0x7610, R8 ;  /* 0x0000761000087816 */ /* 0x000fce0000000008 */
.L_x_11497:
[----:B------:R-:W-:Y:S05]  /*65e0*/  BSYNC B0 ;  /* 0x0000000000007941 */ /* 0x000fea0003800000 */
.L_x_11496:
[----:B------:R0:W-:Y:S01]  /*65f0*/  STG.E.U8 desc[UR36][R16.64], R8 ;  /* 0x0000000810007986 */ /* 0x0001e2000c101124 */
[----:B------:R-:W-:Y:S05]  /*6600*/  BRA `(.L_x_11473) ;  /* 0x0000000000b87947 */ /* 0x000fea0003800000 */
.L_x_11490:
        /* <DEDUP_REMOVED lines=22> */
.L_x_11472:
        /* <DEDUP_REMOVED lines=16> */
.L_x_11501:
[----:B------:R-:W-:Y:S05]  /*6870*/  BRA `(.L_x_11473) ;  /* 0x00000000001c7947 */ /* 0x000fea0003800000 */
.L_x_11500:
[----:B------:R-:W-:-:S06]  /*6880*/  IMAD.U32 R2, R5, 0x10000, RZ ;  /* 0x0001000005027824 */ /* 0x000fcc00078e00ff */
[----:B------:R-:W0:Y:S02]  /*6890*/  F2I.U64.TRUNC R2, R2 ;  /* 0x0000000200027311 */ /* 0x000e24000020d800 */
[----:B0-----:R2:W-:Y:S01]  /*68a0*/  STG.E.64 desc[UR36][R16.64], R2 ;  /* 0x0000000210007986 */ /* 0x0015e2000c101b24 */
[----:B------:R-:W-:Y:S05]  /*68b0*/  BRA `(.L_x_11473) ;  /* 0x00000000000c7947 */ /* 0x000fea0003800000 */
.L_x_11499:
[----:B------:R-:W-:-:S06]  /*68c0*/  IMAD.U32 R5, R5, 0x10000, RZ ;  /* 0x0001000005057824 */ /* 0x000fcc00078e00ff */
[----:B------:R-:W0:Y:S02]  /*68d0*/  F2I.FTZ.U32.TRUNC.NTZ R5, R5 ;  /* 0x0000000500057305 */ /* 0x000e24000021f000 */
[----:B0-----:R0:W-:Y:S02]  /*68e0*/  STG.E desc[UR36][R16.64], R5 ;  /* 0x0000000510007986 */ /* 0x0011e4000c101924 */
.L_x_11473:
[----:B------:R-:W-:-:S07]  /*68f0*/  VIADD R19, R19, 0x80 ;  /* 0x0000008013137836 */ /* 0x000fce0000000000 */
.L_x_11430:
[----:B------:R-:W-:Y:S05]  /*6900*/  BSYNC B6 ;  /* 0x0000000000067941 */ /* 0x000fea0003800000 */
.L_x_11429:
        /* <DEDUP_REMOVED lines=307> */
.L_x_11504:
        /* <DEDUP_REMOVED lines=23> */
.L_x_11508:
[----:B------:R-:W2:Y:S02]  /*7db0*/  LDG.E.U8 R2, desc[UR36][R2.64] ;  /* 0x0000002402027981 */ /* 0x000ea4000c1e1100 */
[----:B--2---:R-:W-:-:S04]  /*7dc0*/  I2FP.F32.U32 R0, R2 ;  /* 0x0000000200007245 */ /* 0x004fc80000201000 */
[----:B------:R-:W-:-:S04]  /*7dd0*/  F2FP.BF16.F32.PACK_AB R0, RZ, R0 ;  /* 0x00000000ff00723e */ /* 0x000fc800000010ff */
[----:B------:R-:W-:Y:S01]  /*7de0*/  PRMT R5, R0, 0x7610, R5 ;  /* 0x0000761000057816 */ /* 0x000fe20000000005 */
[----:B------:R-:W-:Y:S06]  /*7df0*/  BRA `(.L_x_11510) ;  /* 0x0000000c00c47947 */ /* 0x000fec0003800000 */
.L_x_11507:
        /* <DEDUP_REMOVED lines=11> */
.L_x_11512:
[----:B------:R-:W2:Y:S02]  /*7eb0*/  LDG.E R2, desc[UR36][R2.64] ;  /* 0x0000002402027981 */ /* 0x000ea4000c1e1900 */
[----:B--2---:R-:W-:-:S04]  /*7ec0*/  I2FP.F32.S32 R0, R2 ;  /* 0x0000000200007245 */ /* 0x004fc80000201400 */
[----:B------:R-:W-:-:S04]  /*7ed0*/  F2FP.BF16.F32.PACK_AB R0, RZ, R0 ;  /* 0x00000000ff00723e */ /* 0x000fc800000010ff */
[----:B------:R-:W-:Y:S01]  /*7ee0*/  PRMT R5, R0, 0x7610, R5 ;  /* 0x0000761000057816 */ /* 0x000fe20000000005 */
[----:B------:R-:W-:Y:S06]  /*7ef0*/  BRA `(.L_x_11510) ;  /* 0x0000000c00847947 */ /* 0x000fec0003800000 */
.L_x_11511:
[----:B------:R-:W2:Y:S02]  /*7f00*/  LDG.E.U16 R2, desc[UR36][R2.64] ;  /* 0x0000002402027981 */ /* 0x000ea4000c1e1500 */
[----:B--2---:R-:W0:Y:S02]  /*7f10*/  I2F.S16 R0, R2 ;  /* 0x0000000200007306 */ /* 0x004e240000101400 */
[----:B0-----:R-:W-:-:S04]  /*7f20*/  F2FP.BF16.F32.PACK_AB R0, RZ, R0 ;  /* 0x00000000ff00723e */ /* 0x001fc800000010ff */
[----:B------:R-:W-:Y:S01]  /*7f30*/  PRMT R5, R0, 0x7610, R5 ;  /* 0x0000761000057816 */ /* 0x000fe20000000005 */
[----:B------:R-:W-:Y:S06]  /*7f40*/  BRA `(.L_x_11510) ;  /* 0x0000000c00707947 */ /* 0x000fec0003800000 */
.L_x_11506:
        /* <DEDUP_REMOVED lines=9> */
.L_x_11514:
[----:B------:R-:W2:Y:S02]  /*7fe0*/  LDG.E.U16 R0, desc[UR36][R2.64] ;  /* 0x0000002402007981 */ /* 0x000ea4000c1e1500 */
[----:B--2---:R-:W-:-:S05]  /*7ff0*/  HADD2.F32 R0, -RZ, R0.H0_H0 ;  /* 0x20000000ff007230 */ /* 0x004fca0000004100 */
[----:B------:R-:W-:-:S04]  /*8000*/  F2FP.BF16.F32.PACK_AB R0, RZ, R0 ;  /* 0x00000000ff00723e */ /* 0x000fc800000010ff */
[----:B------:R-:W-:Y:S01]  /*8010*/  PRMT R5, R0, 0x7610, R5 ;  /* 0x0000761000057816 */ /* 0x000fe20000000005 */
[----:B------:R-:W-:Y:S06]  /*8020*/  BRA `(.L_x_11510) ;  /* 0x0000000c00387947 */ /* 0x000fec0003800000 */
.L_x_11513:
        /* <DEDUP_REMOVED lines=9> */
.L_x_11516:
[----:B------:R-:W2:Y:S02]  /*80c0*/  LDG.E.U16 R2, desc[UR36][R2.64] ;  /* 0x0000002402027981 */ /* 0x000ea4000c1e1500 */
[----:B--2---:R-:W-:-:S05]  /*80d0*/  HADD2.F32 R0, -RZ, R2.H0_H0 ;  /* 0x20000002ff007230 */ /* 0x004fca0000004100 */
[----:B------:R-:W-:-:S04]  /*80e0*/  F2FP.BF16.F32.PACK_AB R0, RZ, R0 ;  /* 0x00000000ff00723e */ /* 0x000fc800000010ff */
[----:B------:R-:W-:Y:S01]  /*80f0*/  PRMT R5, R0, 0x7610, R5 ;  /* 0x0000761000057816 */ /* 0x000fe20000000005 */
[----:B------:R-:W-:Y:S06]  /*8100*/  BRA `(.L_x_11510) ;  /* 0x0000000c00007947 */ /* 0x000fec0003800000 */
.L_x_11515:
        /* <DEDUP_REMOVED lines=9> */
.L_x_11505:
        /* <DEDUP_REMOVED lines=14> */
.L_x_11519:
        /* <DEDUP_REMOVED lines=9> */
.L_x_11518:
        /* <DEDUP_REMOVED lines=27> */
.L_x_11521:
        /* <DEDUP_REMOVED lines=15> */
.L_x_11520:
[----:B------:R0:W5:Y:S01]  /*85b0*/  LDG.E.U16 R5, desc[UR36][R2.64] ;  /* 0x0000002402057981 */ /* 0x000162000c1e1500 */
[----:B------:R-:W-:Y:S05]  /*85c0*/  BRA `(.L_x_11510) ;  /* 0x0000000400d07947 */ /* 0x000fea0003800000 */
.L_x_11517:
        /* <DEDUP_REMOVED lines=13> */
.L_x_11524:
        /* <DEDUP_REMOVED lines=21> */
.L_x_11528:
[----:B------:R-:W-:Y:S05]  /*87f0*/  BSYNC B1 ;  /* 0x0000000000017941 */ /* 0x000fea0003800000 */
.L_x_11527:
[----:B------:R-:W-:Y:S01]  /*8800*/  LEA R3, R0, 0x3b800000, 0x17 ;  /* 0x3b80000000037811 */ /* 0x000fe200078eb8ff */
[----:B------:R-:W-:-:S05]  /*8810*/  IMAD.SHL.U32 R0, R2, 0x100000, RZ ;  /* 0x0010000002007824 */ /* 0x000fca00078e00ff */
[----:B------:R-:W-:-:S07]  /*8820*/  LOP3.LUT R0, R3, R0, R4, 0xfe, !PT ;  /* 0x0000000003007212 */ /* 0x000fce00078efe04 */
.L_x_11526:
[----:B------:R-:W-:Y:S05]  /*8830*/  BSYNC B0 ;  /* 0x0000000000007941 */ /* 0x000fea0003800000 */
.L_x_11525:
[----:B------:R-:W-:-:S04]  /*8840*/  F2FP.BF16.F32.PACK_AB R0, RZ, R0 ;  /* 0x00000000ff00723e */ /* 0x000fc800000010ff */
[----:B------:R-:W-:Y:S01]  /*8850*/  PRMT R5, R0, 0x7610, R5 ;  /* 0x0000761000057816 */ /* 0x000fe20000000005 */
[----:B------:R-:W-:Y:S06]  /*8860*/  BRA `(.L_x_11510) ;  /* 0x0000000400287947 */ /* 0x000fec0003800000 */
.L_x_11523:
        /* <DEDUP_REMOVED lines=21> */
.L_x_11532:
[----:B------:R-:W-:Y:S05]  /*89c0*/  BSYNC B1 ;  /* 0x0000000000017941 */ /* 0x000fea0003800000 */
.L_x_11531:
[----:B------:R-:W-:Y:S01]  /*89d0*/  LEA R3, R0, 0x37800000, 0x17 ;  /* 0x3780000000037811 */ /* 0x000fe200078eb8ff */
[----:B------:R-:W-:-:S05]  /*89e0*/  IMAD.SHL.U32 R0, R2, 0x200000, RZ ;  /* 0x0020000002007824 */ /* 0x000fca00078e00ff */
[----:B------:R-:W-:-:S07]  /*89f0*/  LOP3.LUT R0, R3, R0, R4, 0xfe, !PT ;  /* 0x0000000003007212 */ /* 0x000fce00078efe04 */
.L_x_11530:
[----:B------:R-:W-:Y:S05]  /*8a00*/  BSYNC B0 ;  /* 0x0000000000007941 */ /* 0x000fea0003800000 */
.L_x_11529:
[----:B------:R-:W-:-:S04]  /*8a10*/  F2FP.BF16.F32.PACK_AB R0, RZ, R0 ;  /* 0x00000000ff00723e */ /* 0x000fc800000010ff */
[----:B------:R-:W-:Y:S01]  /*8a20*/  PRMT R5, R0, 0x7610, R5 ;  /* 0x0000761000057816 */ /* 0x000fe20000000005 */
[----:B------:R-:W-:Y:S06]  /*8a30*/  BRA `(.L_x_11510) ;  /* 0x0000000000b47947 */ /* 0x000fec0003800000 */
.L_x_11522:
        /* <DEDUP_REMOVED lines=14> */
.L_x_11536:
[----:B------:R-:W-:Y:S05]  /*8b20*/  BSYNC B0 ;  /* 0x0000000000007941 */ /* 0x000fea0003800000 */
.L_x_11535:
[----:B------:R-:W-:-:S04]  /*8b30*/  F2FP.BF16.F32.PACK_AB R0, RZ, R0 ;  /* 0x00000000ff00723e */ /* 0x000fc800000010ff */
[----:B------:R-:W-:Y:S01]  /*8b40*/  PRMT R5, R0, 0x7610, R5 ;  /* 0x0000761000057816 */ /* 0x000fe20000000005 */
[----:B------:R-:W-:Y:S06]  /*8b50*/  BRA `(.L_x_11510) ;  /* 0x00000000006c7947 */ /* 0x000fec0003800000 */
.L_x_11509:
        /* <DEDUP_REMOVED lines=16> */
.L_x_11537:
[----:B------:R-:W-:Y:S01]  /*8c60*/  PRMT R5, RZ, 0x7610, R5 ;  /* 0x00007610ff057816 */ /* 0x000fe20000000005 */
[----:B------:R-:W-:Y:S06]  /*8c70*/  BRA `(.L_x_11510) ;  /* 0x0000000000247947 */ /* 0x000fec0003800000 */
.L_x_11534:
[----:B------:R-:W2:Y:S02]  /*8c80*/  LDG.E.64 R2, desc[UR36][R2.64] ;  /* 0x0000002402027981 */ /* 0x000ea4000c1e1b00 */
[----:B--2---:R-:W0:Y:S02]  /*8c90*/  I2F.U64 R0, R2 ;  /* 0x0000000200007312 */ /* 0x004e240000301000 */
[----:B0-----:R-:W-:-:S04]  /*8ca0*/  F2FP.BF16.F32.PACK_AB R0, RZ, R0 ;  /* 0x00000000ff00723e */ /* 0x001fc800000010ff */
[----:B------:R-:W-:Y:S01]  /*8cb0*/  PRMT R5, R0, 0x7610, R5 ;  /* 0x0000761000057816 */ /* 0x000fe20000000005 */
[----:B------:R-:W-:Y:S06]  /*8cc0*/  BRA `(.L_x_11510) ;  /* 0x0000000000107947 */ /* 0x000fec0003800000 */
.L_x_11533:
[----:B------:R-:W2:Y:S02]  /*8cd0*/  LDG.E R2, desc[UR36][R2.64] ;  /* 0x0000002402027981 */ /* 0x000ea4000c1e1900 */
[----:B--2---:R-:W-:-:S04]  /*8ce0*/  I2FP.F32.U32 R0, R2 ;  /* 0x0000000200007245 */ /* 0x004fc80000201000 */
[----:B------:R-:W-:-:S04]  /*8cf0*/  F2FP.BF16.F32.PACK_AB R0, RZ, R0 ;  /* 0x00000000ff00723e */ /* 0x000fc800000010ff */
[----:B------:R-:W-:-:S07]  /*8d00*/  PRMT R5, R0, 0x7610, R5 ;  /* 0x0000761000057816 */ /* 0x000fce0000000005 */
.L_x_11510:
        /* <DEDUP_REMOVED lines=12> */
.L_x_11539:
[----:B-----5:R-:W-:-:S07]  /*8dd0*/  IMAD.MOV.U32 R5, RZ, RZ, R0 ;  /* 0x000000ffff057224 */ /* 0x020fce00078e0000 */
.L_x_11540:
[----:B------:R-:W-:Y:S05]  /*8de0*/  BSYNC B0 ;  /* 0x0000000000007941 */ /* 0x000fea0003800000 */
.L_x_11538:
        /* <DEDUP_REMOVED lines=16> */
.L_x_11544:
[----:B------:R-:W-:-:S06]  /*8ef0*/  IMAD.U32 R3, R5, 0x10000, RZ ;  /* 0x0001000005037824 */ /* 0x000fcc00078e00ff */
[----:B------:R-:W0:Y:S02]  /*8f00*/  F2I.S64.TRUNC R2, R3 ;  /* 0x0000000300027311 */ /* 0x000e24000020d900 */
[----:B0-----:R0:W-:Y:S01]  /*8f10*/  STG.E.U8 desc[UR36][R16.64], R2 ;  /* 0x0000000210007986 */ /* 0x0011e2000c101124 */
[----:B------:R-:W-:Y:S05]  /*8f20*/  BRA `(.L_x_11546) ;  /* 0x0000000c00847947 */ /* 0x000fea0003800000 */
.L_x_11543:
        /* <DEDUP_REMOVED lines=10> */
.L_x_11548:
[----:B------:R-:W-:-:S06]  /*8fd0*/  IMAD.U32 R5, R5, 0x10000, RZ ;  /* 0x0001000005057824 */ /* 0x000fcc00078e00ff */
[----:B------:R-:W0:Y:S02]  /*8fe0*/  F2I.FTZ.TRUNC.NTZ R5, R5 ;  /* 0x0000000500057305 */ /* 0x000e24000021f100 */
[----:B0-----:R0:W-:Y:S01]  /*8ff0*/  STG.E desc[UR36][R16.64], R5 ;  /* 0x0000000510007986 */ /* 0x0011e2000c101924 */
[----:B------:R-:W-:Y:S05]  /*9000*/  BRA `(.L_x_11546) ;  /* 0x0000000c004c7947 */ /* 0x000fea0003800000 */
.L_x_11547:
[----:B------:R-:W-:-:S06]  /*9010*/  IMAD.U32 R5, R5, 0x10000, RZ ;  /* 0x0001000005057824 */ /* 0x000fcc00078e00ff */
[----:B------:R-:W0:Y:S02]  /*9020*/  F2I.FTZ.TRUNC.NTZ R5, R5 ;  /* 0x0000000500057305 */ /* 0x000e24000021f100 */
[----:B0-----:R0:W-:Y:S01]  /*9030*/  STG.E.U16 desc[UR36][R16.64], R5 ;  /* 0x0000000510007986 */ /* 0x0011e2000c101524 */
[----:B------:R-:W-:Y:S05]  /*9040*/  BRA `(.L_x_11546) ;  /* 0x0000000c003c7947 */ /* 0x000fea0003800000 */
.L_x_11542:
        /* <DEDUP_REMOVED lines=9> */
.L_x_11550:
[----:B------:R-:W-:-:S05]  /*90e0*/  IMAD.U32 R0, R5, 0x10000, RZ ;  /* 0x0001000005007824 */ /* 0x000fca00078e00ff */
[----:B------:R-:W-:-:S05]  /*90f0*/  F2FP.F16.F32.PACK_AB R0, RZ, R0 ;  /* 0x00000000ff00723e */ /* 0x000fca00000000ff */
[----:B------:R0:W-:Y:S01]  /*9100*/  STG.E.U16 desc[UR36][R16.64], R0 ;  /* 0x0000000010007986 */ /* 0x0001e2000c101524 */
[----:B------:R-:W-:Y:S05]  /*9110*/  BRA `(.L_x_11546) ;  /* 0x0000000c00087947 */ /* 0x000fea0003800000 */
.L_x_11549:
        /* <DEDUP_REMOVED lines=10> */
.L_x_11552:
[----:B------:R-:W-:-:S05]  /*91c0*/  IMAD.U32 R5, R5, 0x10000, RZ ;  /* 0x0001000005057824 */ /* 0x000fca00078e00ff */
[----:B------:R-:W-:-:S04]  /*91d0*/  F2FP.F16.F32.PACK_AB R3, RZ, R5 ;  /* 0x00000005ff03723e */ /* 0x000fc800000000ff */
[----:B------:R-:W-:-:S05]  /*91e0*/  PRMT R3, R3, 0x5410, RZ ;  /* 0x0000541003037816 */ /* 0x000fca00000000ff */
[----:B------:R0:W-:Y:S01]  /*91f0*/  STG.E desc[UR36][R16.64], R3 ;  /* 0x0000000310007986 */ /* 0x0001e2000c101924 */
[----:B------:R-:W-:Y:S05]  /*9200*/  BRA `(.L_x_11546) ;  /* 0x0000000800cc7947 */ /* 0x000fea0003800000 */
.L_x_11551:
[----:B------:R-:W-:-:S04]  /*9210*/  IMAD.U32 R2, R5, 0x10000, RZ ;  /* 0x0001000005027824 */ /* 0x000fc800078e00ff */
[----:B------:R-:W-:-:S06]  /*9220*/  FMUL.FTZ R2, R2, 1 ;  /* 0x3f80000002027820 */ /* 0x000fcc0000410000 */
[----:B------:R-:W0:Y:S02]  /*9230*/  F2F.F64.F32 R2, R2 ;  /* 0x0000000200027310 */ /* 0x000e240000201800 */
[----:B0-----:R0:W-:Y:S01]  /*9240*/  STG.E.64 desc[UR36][R16.64], R2 ;  /* 0x0000000210007986 */ /* 0x0011e2000c101b24 */
[----:B------:R-:W-:Y:S05]  /*9250*/  BRA `(.L_x_11546) ;  /* 0x0000000800b87947 */ /* 0x000fea0003800000 */
.L_x_11541:
        /* <DEDUP_REMOVED lines=13> */
.L_x_11555:
[----:B------:R-:W-:Y:S01]  /*9330*/  IMAD.U32 R5, R5, 0x10000, RZ ;  /* 0x0001000005057824 */ /* 0x000fe200078e00ff */
[----:B------:R-:W-:-:S03]  /*9340*/  CS2R R6, SRZ ;  /* 0x0000000000067805 */ /* 0x000fc6000001ff00 */
[----:B------:R-:W-:-:S06]  /*9350*/  FMUL.FTZ R5, R5, 1 ;  /* 0x3f80000005057820 */ /* 0x000fcc0000410000 */
[----:B------:R-:W0:Y:S02]  /*9360*/  F2F.F64.F32 R4, R5 ;  /* 0x0000000500047310 */ /* 0x000e240000201800 */
[----:B0-----:R0:W-:Y:S01]  /*9370*/  STG.E.128 desc[UR36][R16.64], R4 ;  /* 0x0000000410007986 */ /* 0x0011e2000c101d24 */
[----:B------:R-:W-:Y:S05]  /*9380*/  BRA `(.L_x_11546) ;  /* 0x00000008006c7947 */ /* 0x000fea0003800000 */
.L_x_11554:
        /* <DEDUP_REMOVED lines=21> */
.L_x_11559:
[----:B------:R-:W-:Y:S05]  /*94e0*/  BSYNC B0 ;  /* 0x0000000000007941 */ /* 0x000fea0003800000 */
.L_x_11558:
[----:B------:R-:W-:-:S05]  /*94f0*/  LOP3.LUT R3, R0, R3, RZ, 0xfc, !PT ;  /* 0x0000000300037212 */ /* 0x000fca00078efcff */
[----:B------:R0:W-:Y:S01]  /*9500*/  STG.E.U8 desc[UR36][R16.64], R3 ;  /* 0x0000000310007986 */ /* 0x0001e2000c101124 */
[----:B------:R-:W-:Y:S05]  /*9510*/  BRA `(.L_x_11546) ;  /* 0x0000000800087947 */ /* 0x000fea0003800000 */
.L_x_11557:
        /* <DEDUP_REMOVED lines=13> */
.L_x_11561:
[----:B------:R-:W-:Y:S01]  /*95f0*/  IMAD.MOV.U32 R0, RZ, RZ, 0x7f ;  /* 0x0000007fff007424 */ /* 0x000fe200078e00ff */
[----:B------:R-:W-:-:S04]  /*9600*/  ISETP.GT.U32.AND P0, PT, R2, 0x7f800000, PT ;  /* 0x7f8000000200780c */ /* 0x000fc80003f04070 */
[----:B------:R-:W-:-:S09]  /*9610*/  SEL R0, R0, 0x7c, P0 ;  /* 0x0000007c00007807 */ /* 0x000fd20000000000 */
.L_x_11562:
[----:B------:R-:W-:Y:S05]  /*9620*/  BSYNC B0 ;  /* 0x0000000000007941 */ /* 0x000fea0003800000 */
.L_x_11560:
[----:B------:R-:W-:-:S04]  /*9630*/  LOP3.LUT R2, R5, 0x80000000, RZ, 0xc0, !PT ;  /* 0x8000000005027812 */ /* 0x000fc800078ec0ff */
[----:B------:R-:W-:-:S04]  /*9640*/  SHF.R.U32.HI R3, RZ, 0x18, R2 ;  /* 0x00000018ff037819 */ /* 0x000fc80000011602 */
[----:B------:R-:W-:-:S05]  /*9650*/  LOP3.LUT R3, R0, R3, RZ, 0xfc, !PT ;  /* 0x0000000300037212 */ /* 0x000fca00078efcff */
[----:B------:R0:W-:Y:S01]  /*9660*/  STG.E.U8 desc[UR36][R16.64], R3 ;  /* 0x0000000310007986 */ /* 0x0001e2000c101124 */
[----:B------:R-:W-:Y:S05]  /*9670*/  BRA `(.L_x_11546) ;  /* 0x0000000400b07947 */ /* 0x000fea0003800000 */
.L_x_11556:
[----:B------:R0:W-:Y:S01]  /*9680*/  STG.E.U16 desc[UR36][R16.64], R5 ;  /* 0x0000000510007986 */ /* 0x0001e2000c101524 */
[----:B------:R-:W-:Y:S05]  /*9690*/  BRA `(.L_x_11546) ;  /* 0x0000000400a87947 */ /* 0x000fea0003800000 */
.L_x_11553:
        /* <DEDUP_REMOVED lines=12> */
.L_x_11565:
        /* <DEDUP_REMOVED lines=17> */
.L_x_11568:
[----:B------:R-:W-:-:S04]  /*9870*/  LOP3.LUT R2, R5, 0x80000000, RZ, 0xc0, !PT ;  /* 0x8000000005027812 */ /* 0x000fc800078ec0ff */
[----:B------:R-:W-:-:S04]  /*9880*/  SHF.R.U32.HI R3, RZ, 0x18, R2 ;  /* 0x00000018ff037819 */ /* 0x000fc80000011602 */
[----:B------:R-:W-:-:S04]  /*9890*/  LOP3.LUT R0, R0, R3, RZ, 0xfc, !PT ;  /* 0x0000000300007212 */ /* 0x000fc800078efcff */
[----:B------:R-:W-:-:S07]  /*98a0*/  PRMT R8, R0, 0x7610, R8 ;  /* 0x0000761000087816 */ /* 0x000fce0000000008 */
.L_x_11567:
[----:B------:R-:W-:Y:S05]  /*98b0*/  BSYNC B0 ;  /* 0x0000000000007941 */ /* 0x000fea0003800000 */
.L_x_11566:
[----:B------:R3:W-:Y:S01]  /*98c0*/  STG.E.U8 desc[UR36][R16.64], R8 ;  /* 0x0000000810007986 */ /* 0x0007e2000c101124 */
[----:B------:R-:W-:Y:S05]  /*98d0*/  BRA `(.L_x_11546) ;  /* 0x0000000400187947 */ /* 0x000fea0003800000 */
.L_x_11564:
        /* <DEDUP_REMOVED lines=17> */
.L_x_11571:
[----:B------:R-:W-:-:S04]  /*99f0*/  LOP3.LUT R2, R5, 0x80000000, RZ, 0xc0, !PT ;  /* 0x8000000005027812 */ /* 0x000fc800078ec0ff */
[----:B------:R-:W-:-:S04]  /*9a00*/  SHF.R.U32.HI R3, RZ, 0x18, R2 ;  /* 0x00000018ff037819 */ /* 0x000fc80000011602 */
[----:B------:R-:W-:-:S04]  /*9a10*/  LOP3.LUT R0, R0, R3, RZ, 0xfc, !PT ;  /* 0x0000000300007212 */ /* 0x000fc800078efcff */
[----:B------:R-:W-:-:S07]  /*9a20*/  PRMT R8, R0, 0x7610, R8 ;  /* 0x0000761000087816 */ /* 0x000fce0000000008 */
.L_x_11570:
[----:B------:R-:W-:Y:S05]  /*9a30*/  BSYNC B0 ;  /* 0x0000000000007941 */ /* 0x000fea0003800000 */
.L_x_11569:
[----:B------:R0:W-:Y:S01]  /*9a40*/  STG.E.U8 desc[UR36][R16.64], R8 ;  /* 0x0000000810007986 */ /* 0x0001e2000c101124 */
[----:B------:R-:W-:Y:S05]  /*9a50*/  BRA `(.L_x_11546) ;  /* 0x0000000000b87947 */ /* 0x000fea0003800000 */
.L_x_11563:
        /* <DEDUP_REMOVED lines=22> */
.L_x_11545:
        /* <DEDUP_REMOVED lines=16> */
.L_x_11574:
[----:B------:R-:W-:Y:S05]  /*9cc0*/  BRA `(.L_x_11546) ;  /* 0x00000000001c7947 */ /* 0x000fea0003800000 */
.L_x_11573:
[----:B------:R-:W-:-:S06]  /*9cd0*/  IMAD.U32 R2, R5, 0x10000, RZ ;  /* 0x0001000005027824 */ /* 0x000fcc00078e00ff */
[----:B------:R-:W0:Y:S02]  /*9ce0*/  F2I.U64.TRUNC R2, R2 ;  /* 0x0000000200027311 */ /* 0x000e24000020d800 */
[----:B0-----:R1:W-:Y:S01]  /*9cf0*/  STG.E.64 desc[UR36][R16.64], R2 ;  /* 0x0000000210007986 */ /* 0x0013e2000c101b24 */
[----:B------:R-:W-:Y:S05]  /*9d00*/  BRA `(.L_x_11546) ;  /* 0x00000000000c7947 */ /* 0x000fea0003800000 */
.L_x_11572:
[----:B------:R-:W-:-:S06]  /*9d10*/  IMAD.U32 R5, R5, 0x10000, RZ ;  /* 0x0001000005057824 */ /* 0x000fcc00078e00ff */
[----:B------:R-:W0:Y:S02]  /*9d20*/  F2I.FTZ.U32.TRUNC.NTZ R5, R5 ;  /* 0x0000000500057305 */ /* 0x000e24000021f000 */
[----:B0-----:R2:W-:Y:S02]  /*9d30*/  STG.E desc[UR36][R16.64], R5 ;  /* 0x0000000510007986 */ /* 0x0015e4000c101924 */
.L_x_11546:
[----:B------:R-:W-:-:S07]  /*9d40*/  VIADD R19, R19, 0x80 ;  /* 0x0000008013137836 */ /* 0x000fce0000000000 */
.L_x_11503:
[----:B------:R-:W-:Y:S05]  /*9d50*/  BSYNC B6 ;  /* 0x0000000000067941 */ /* 0x000fea0003800000 */
.L_x_11502:
        /* <DEDUP_REMOVED lines=306> */
.L_x_11575:
        /* <DEDUP_REMOVED lines=23> */
.L_x_11579:
[----:B------:R-:W2:Y:S02]  /*b1f0*/  LDG.E.U8 R2, desc[UR36][R2.64] ;  /* 0x0000002402027981 */ /* 0x000ea4000c1e1100 */
[----:B--2---:R-:W-:-:S04]  /*b200*/  I2FP.F32.U32 R0, R2 ;  /* 0x0000000200007245 */ /* 0x004fc80000201000 */
[----:B------:R-:W-:-:S04]  /*b210*/  F2FP.BF16.F32.PACK_AB R0, RZ, R0 ;  /* 0x00000000ff00723e */ /* 0x000fc800000010ff */
[----:B------:R-:W-:Y:S01]  /*b220*/  PRMT R5, R0, 0x7610, R5 ;  /* 0x0000761000057816 */ /* 0x000fe20000000005 */
[----:B------:R-:W-:Y:S06]  /*b230*/  BRA `(.L_x_11581) ;  /* 0x0000000c00c47947 */ /* 0x000fec0003800000 */
.L_x_11578:
        /* <DEDUP_REMOVED lines=11> */
.L_x_11583:
[----:B------:R-:W2:Y:S02]  /*b2f0*/  LDG.E R2, desc[UR36][R2.64] ;  /* 0x0000002402027981 */ /* 0x000ea4000c1e1900 */
[----:B--2---:R-:W-:-:S04]  /*b300*/  I2FP.F32.S32 R0, R2 ;  /* 0x0000000200007245 */ /* 0x004fc80000201400 */
[----:B------:R-:W-:-:S04]  /*b310*/  F2FP.BF16.F32.PACK_AB R0, RZ, R0 ;  /* 0x00000000ff00723e */ /* 0x000fc800000010ff */
[----:B------:R-:W-:Y:S01]  /*b320*/  PRMT R5, R0, 0x7610, R5 ;  /* 0x0000761000057816 */ /* 0x000fe20000000005 */
[----:B------:R-:W-:Y:S06]  /*b330*/  BRA `(.L_x_11581) ;  /* 0x0000000c00847947 */ /* 0x000fec0003800000 */
.L_x_11582:
[----:B------:R-:W2:Y:S02]  /*b340*/  LDG.E.U16 R2, desc[UR36][R2.64] ;  /* 0x0000002402027981 */ /* 0x000ea4000c1e1500 */
[----:B--2---:R-:W0:Y:S02]  /*b350*/  I2F.S16 R0, R2 ;  /* 0x0000000200007306 */ /* 0x004e240000101400 */
[----:B0-----:R-:W-:-:S04]  /*b360*/  F2FP.BF16.F32.PACK_AB R0, RZ, R0 ;  /* 0x00000000ff00723e */ /* 0x001fc800000010ff */
[----:B------:R-:W-:Y:S01]  /*b370*/  PRMT R5, R0, 0x7610, R5 ;  /* 0x0000761000057816 */ /* 0x000fe20000000005 */
[----:B------:R-:W-:Y:S06]  /*b380*/  BRA `(.L_x_11581) ;  /* 0x0000000c00707947 */ /* 0x000fec0003800000 */
.L_x_11577:
        /* <DEDUP_REMOVED lines=9> */
.L_x_11585:
[----:B------:R-:W2:Y:S02]  /*b420*/  LDG.E.U16 R0, desc[UR36][R2.64] ;  /* 0x0000002402007981 */ /* 0x000ea4000c1e1500 */
[----:B--2---:R-:W-:-:S05]  /*b430*/  HADD2.F32 R0, -RZ, R0.H0_H0 ;  /* 0x20000000ff007230 */ /* 0x004fca0000004100 */
[----:B------:R-:W-:-:S04]  /*b440*/  F2FP.BF16.F32.PACK_AB R0, RZ, R0 ;  /* 0x00000000ff00723e */ /* 0x000fc800000010ff */
[----:B------:R-:W-:Y:S01]  /*b450*/  PRMT R5, R0, 0x7610, R5 ;  /* 0x0000761000057816 */ /* 0x000fe20000000005 */
[----:B------:R-:W-:Y:S06]  /*b460*/  BRA `(.L_x_11581) ;  /* 0x0000000c00387947 */ /* 0x000fec0003800000 */
.L_x_11584:
        /* <DEDUP_REMOVED lines=9> */
.L_x_11587:
[----:B------:R-:W2:Y:S02]  /*b500*/  LDG.E.U16 R2, desc[UR36][R2.64] ;  /* 0x0000002402027981 */ /* 0x000ea4000c1e1500 */
[----:B--2---:R-:W-:-:S05]  /*b510*/  HADD2.F32 R0, -RZ, R2.H0_H0 ;  /* 0x20000002ff007230 */ /* 0x004fca0000004100 */
[----:B------:R-:W-:-:S04]  /*b520*/  F2FP.BF16.F32.PACK_AB R0, RZ, R0 ;  /* 0x00000000ff00723e */ /* 0x000fc800000010ff */
[----:B------:R-:W-:Y:S01]  /*b530*/  PRMT R5, R0, 0x7610, R5 ;  /* 0x0000761000057816 */ /* 0x000fe20000000005 */
[----:B------:R-:W-:Y:S06]  /*b540*/  BRA `(.L_x_11581) ;  /* 0x0000000c00007947 */ /* 0x000fec0003800000 */
.L_x_11586:
        /* <DEDUP_REMOVED lines=9> */
.L_x_11576:
        /* <DEDUP_REMOVED lines=14> */
.L_x_11590:
        /* <DEDUP_REMOVED lines=9> */
.L_x_11589:
        /* <DEDUP_REMOVED lines=27> */
.L_x_11592:
        /* <DEDUP_REMOVED lines=15> */
.L_x_11591:
[----:B------:R0:W5:Y:S01]  /*b9f0*/  LDG.E.U16 R5, desc[UR36][R2.64] ;  /* 0x0000002402057981 */ /* 0x000162000c1e1500 */
[----:B------:R-:W-:Y:S05]  /*ba00*/  BRA `(.L_x_11581) ;  /* 0x0000000400d07947 */ /* 0x000fea0003800000 */
.L_x_11588:
        /* <DEDUP_REMOVED lines=13> */
.L_x_11595:
        /* <DEDUP_REMOVED lines=21> */
.L_x_11599:
[----:B------:R-:W-:Y:S05]  /*bc30*/  BSYNC B1 ;  /* 0x0000000000017941 */ /* 0x000fea0003800000 */
.L_x_11598:
[----:B------:R-:W-:Y:S01]  /*bc40*/  LEA R3, R0, 0x3b800000, 0x17 ;  /* 0x3b80000000037811 */ /* 0x000fe200078eb8ff */
[----:B------:R-:W-:-:S05]  /*bc50*/  IMAD.SHL.U32 R0, R2, 0x100000, RZ ;  /* 0x0010000002007824 */ /* 0x000fca00078e00ff */
[----:B------:R-:W-:-:S07]  /*bc60*/  LOP3.LUT R0, R3, R0, R4, 0xfe, !PT ;  /* 0x0000000003007212 */ /* 0x000fce00078efe04 */
.L_x_11597:
[----:B------:R-:W-:Y:S05]  /*bc70*/  BSYNC B0 ;  /* 0x0000000000007941 */ /* 0x000fea0003800000 */
.L_x_11596:
[----:B------:R-:W-:-:S04]  /*bc80*/  F2FP.BF16.F32.PACK_AB R0, RZ, R0 ;  /* 0x00000000ff00723e */ /* 0x000fc800000010ff */
[----:B------:R-:W-:Y:S01]  /*bc90*/  PRMT R5, R0, 0x7610, R5 ;  /* 0x0000761000057816 */ /* 0x000fe20000000005 */
[----:B------:R-:W-:Y:S06]  /*bca0*/  BRA `(.L_x_11581) ;  /* 0x0000000400287947 */ /* 0x000fec0003800000 */
.L_x_11594:
        /* <DEDUP_REMOVED lines=21> */
.L_x_11603:
[----:B------:R-:W-:Y:S05]  /*be00*/  BSYNC B1 ;  /* 0x0000000000017941 */ /* 0x000fea0003800000 */
.L_x_11602:
[----:B------:R-:W-:Y:S01]  /*be10*/  LEA R3, R0, 0x37800000, 0x17 ;  /* 0x3780000000037811 */ /* 0x000fe200078eb8ff */
[----:B------:R-:W-:-:S05]  /*be20*/  IMAD.SHL.U32 R0, R2, 0x200000, RZ ;  /* 0x0020000002007824 */ /* 0x000fca00078e00ff */
[----:B------:R-:W-:-:S07]  /*be30*/  LOP3.LUT R0, R3, R0, R4, 0xfe, !PT ;  /* 0x0000000003007212 */ /* 0x000fce00078efe04 */
.L_x_11601:
[----:B------:R-:W-:Y:S05]  /*be40*/  BSYNC B0 ;  /* 0x0000000000007941 */ /* 0x000fea0003800000 */
.L_x_11600:
[----:B------:R-:W-:-:S04]  /*be50*/  F2FP.BF16.F32.PACK_AB R0, RZ, R0 ;  /* 0x00000000ff00723e */ /* 0x000fc800000010ff */
[----:B------:R-:W-:Y:S01]  /*be60*/  PRMT R5, R0, 0x7610, R5 ;  /* 0x0000761000057816 */ /* 0x000fe20000000005 */
[----:B------:R-:W-:Y:S06]  /*be70*/  BRA `(.L_x_11581) ;  /* 0x0000000000b47947 */ /* 0x000fec0003800000 */
.L_x_11593:
        /* <DEDUP_REMOVED lines=14> */
.L_x_11607:
[----:B------:R-:W-:Y:S05]  /*bf60*/  BSYNC B0 ;  /* 0x0000000000007941 */ /* 0x000fea0003800000 */
.L_x_11606:
[----:B------:R-:W-:-:S04]  /*bf70*/  F2FP.BF16.F32.PACK_AB R0, RZ, R0 ;  /* 0x00000000ff00723e */ /* 0x000fc800000010ff */
[----:B------:R-:W-:Y:S01]  /*bf80*/  PRMT R5, R0, 0x7610, R5 ;  /* 0x0000761000057816 */ /* 0x000fe20000000005 */
[----:B------:R-:W-:Y:S06]  /*bf90*/  BRA `(.L_x_11581) ;  /* 0x00000000006c7947 */ /* 0x000fec0003800000 */
.L_x_11580:
        /* <DEDUP_REMOVED lines=16> */
.L_x_11608:
[----:B------:R-:W-:Y:S01]  /*c0a0*/  PRMT R5, RZ, 0x7610, R5 ;  /* 0x00007610ff057816 */ /* 0x000fe20000000005 */
[----:B------:R-:W-:Y:S06]  /*c0b0*/  BRA `(.L_x_11581) ;  /* 0x0000000000247947 */ /* 0x000fec0003800000 */
.L_x_11605:
[----:B------:R-:W2:Y:S02]  /*c0c0*/  LDG.E.64 R2, desc[UR36][R2.64] ;  /* 0x0000002402027981 */ /* 0x000ea4000c1e1b00 */
[----:B--2---:R-:W0:Y:S02]  /*c0d0*/  I2F.U64 R0, R2 ;  /* 0x0000000200007312 */ /* 0x004e240000301000 */
[----:B0-----:R-:W-:-:S04]  /*c0e0*/  F2FP.BF16.F32.PACK_AB R0, RZ, R0 ;  /* 0x00000000ff00723e */ /* 0x001fc800000010ff */
[----:B------:R-:W-:Y:S01]  /*c0f0*/  PRMT R5, R0, 0x7610, R5 ;  /* 0x0000761000057816 */ /* 0x000fe20000000005 */
[----:B------:R-:W-:Y:S06]  /*c100*/  BRA `(.L_x_11581) ;  /* 0x0000000000107947 */ /* 0x000fec0003800000 */
.L_x_11604:
[----:B------:R-:W2:Y:S02]  /*c110*/  LDG.E R2, desc[UR36][R2.64] ;  /* 0x0000002402027981 */ /* 0x000ea4000c1e1900 */
[----:B--2---:R-:W-:-:S04]  /*c120*/  I2FP.F32.U32 R0, R2 ;  /* 0x0000000200007245 */ /* 0x004fc80000201000 */
[----:B------:R-:W-:-:S04]  /*c130*/  F2FP.BF16.F32.PACK_AB R0, RZ, R0 ;  /* 0x00000000ff00723e */ /* 0x000fc800000010ff */
[----:B------:R-:W-:-:S07]  /*c140*/  PRMT R5, R0, 0x7610, R5 ;  /* 0x0000761000057816 */ /* 0x000fce0000000005 */
.L_x_11581:
        /* <DEDUP_REMOVED lines=12> */
.L_x_11610:
[----:B-----5:R-:W-:-:S07]  /*c210*/  IMAD.MOV.U32 R5, RZ, RZ, R0 ;  /* 0x000000ffff057224 */ /* 0x020fce00078e0000 */
.L_x_11611:
[----:B------:R-:W-:Y:S05]  /*c220*/  BSYNC B0 ;  /* 0x0000000000007941 */ /* 0x000fea0003800000 */
.L_x_11609:
        /* <DEDUP_REMOVED lines=16> */
.L_x_11615:
[----:B------:R-:W-:-:S06]  /*c330*/  IMAD.U32 R3, R5, 0x10000, RZ ;  /* 0x0001000005037824 */ /* 0x000fcc00078e00ff */
[----:B------:R-:W0:Y:S02]  /*c340*/  F2I.S64.TRUNC R2, R3 ;  /* 0x0000000300027311 */ /* 0x000e24000020d900 */
[----:B0-----:R-:W-:Y:S01]  /*c350*/  STG.E.U8 desc[UR36][R16.64], R2 ;  /* 0x0000000210007986 */ /* 0x001fe2000c101124 */
[----:B------:R-:W-:Y:S05]  /*c360*/  EXIT ;  /* 0x000000000000794d */ /* 0x000fea0003800000 */
.L_x_11614:
        /* <DEDUP_REMOVED lines=10> */
.L_x_11618:
[----:B------:R-:W-:-:S06]  /*c410*/  IMAD.U32 R5, R5, 0x10000, RZ ;  /* 0x0001000005057824 */ /* 0x000fcc00078e00ff */
[----:B------:R-:W0:Y:S02]  /*c420*/  F2I.FTZ.TRUNC.NTZ R5, R5 ;  /* 0x0000000500057305 */ /* 0x000e24000021f100 */
[----:B0-----:R-:W-:Y:S01]  /*c430*/  STG.E desc[UR36][R16.64], R5 ;  /* 0x0000000510007986 */ /* 0x001fe2000c101924 */
[----:B------:R-:W-:Y:S05]  /*c440*/  EXIT ;  /* 0x000000000000794d */ /* 0x000fea0003800000 */
.L_x_11617:
[----:B------:R-:W-:-:S06]  /*c450*/  IMAD.U32 R5, R5, 0x10000, RZ ;  /* 0x0001000005057824 */ /* 0x000fcc00078e00ff */
[----:B------:R-:W0:Y:S02]  /*c460*/  F2I.FTZ.TRUNC.NTZ R5, R5 ;  /* 0x0000000500057305 */ /* 0x000e24000021f100 */
[----:B0-----:R-:W-:Y:S01]  /*c470*/  STG.E.U16 desc[UR36][R16.64], R5 ;  /* 0x0000000510007986 */ /* 0x001fe2000c101524 */
[----:B------:R-:W-:Y:S05]  /*c480*/  EXIT ;  /* 0x000000000000794d */ /* 0x000fea0003800000 */
.L_x_11613:
        /* <DEDUP_REMOVED lines=9> */
.L_x_11620:
[----:B------:R-:W-:-:S05]  /*c520*/  IMAD.U32 R0, R5, 0x10000, RZ ;  /* 0x0001000005007824 */ /* 0x000fca00078e00ff */
[----:B------:R-:W-:-:S05]  /*c530*/  F2FP.F16.F32.PACK_AB R0, RZ, R0 ;  /* 0x00000000ff00723e */ /* 0x000fca00000000ff */
[----:B------:R-:W-:Y:S01]  /*c540*/  STG.E.U16 desc[UR36][R16.64], R0 ;  /* 0x0000000010007986 */ /* 0x000fe2000c101524 */
[----:B------:R-:W-:Y:S05]  /*c550*/  EXIT ;  /* 0x000000000000794d */ /* 0x000fea0003800000 */
.L_x_11619:
        /* <DEDUP_REMOVED lines=10> */
.L_x_11622:
[----:B------:R-:W-:-:S05]  /*c600*/  IMAD.U32 R5, R5, 0x10000, RZ ;  /* 0x0001000005057824 */ /* 0x000fca00078e00ff */
[----:B------:R-:W-:-:S04]  /*c610*/  F2FP.F16.F32.PACK_AB R3, RZ, R5 ;  /* 0x00000005ff03723e */ /* 0x000fc800000000ff */
[----:B------:R-:W-:-:S05]  /*c620*/  PRMT R3, R3, 0x5410, RZ ;  /* 0x0000541003037816 */ /* 0x000fca00000000ff */
[----:B------:R-:W-:Y:S01]  /*c630*/  STG.E desc[UR36][R16.64], R3 ;  /* 0x0000000310007986 */ /* 0x000fe2000c101924 */
[----:B------:R-:W-:Y:S05]  /*c640*/  EXIT ;  /* 0x000000000000794d */ /* 0x000fea0003800000 */
.L_x_11621:
[----:B------:R-:W-:-:S04]  /*c650*/  IMAD.U32 R2, R5, 0x10000, RZ ;  /* 0x0001000005027824 */ /* 0x000fc800078e00ff */
[----:B------:R-:W-:-:S06]  /*c660*/  FMUL.FTZ R2, R2, 1 ;  /* 0x3f80000002027820 */ /* 0x000fcc0000410000 */
[----:B------:R-:W0:Y:S02]  /*c670*/  F2F.F64.F32 R2, R2 ;  /* 0x0000000200027310 */ /* 0x000e240000201800 */
[----:B0-----:R-:W-:Y:S01]  /*c680*/  STG.E.64 desc[UR36][R16.64], R2 ;  /* 0x0000000210007986 */ /* 0x001fe2000c101b24 */
[----:B------:R-:W-:Y:S05]  /*c690*/  EXIT ;  /* 0x000000000000794d */ /* 0x000fea0003800000 */
.L_x_11612:
        /* <DEDUP_REMOVED lines=13> */
.L_x_11625:
[----:B------:R-:W-:Y:S01]  /*c770*/  IMAD.U32 R5, R5, 0x10000, RZ ;  /* 0x0001000005057824 */ /* 0x000fe200078e00ff */
[----:B------:R-:W-:-:S03]  /*c780*/  CS2R R6, SRZ ;  /* 0x0000000000067805 */ /* 0x000fc6000001ff00 */
[----:B------:R-:W-:-:S06]  /*c790*/  FMUL.FTZ R5, R5, 1 ;  /* 0x3f80000005057820 */ /* 0x000fcc0000410000 */
[----:B------:R-:W0:Y:S02]  /*c7a0*/  F2F.F64.F32 R4, R5 ;  /* 0x0000000500047310 */ /* 0x000e240000201800 */
[----:B0-----:R-:W-:Y:S01]  /*c7b0*/  STG.E.128 desc[UR36][R16.64], R4 ;  /* 0x0000000410007986 */ /* 0x001fe2000c101d24 */
[----:B------:R-:W-:Y:S05]  /*c7c0*/  EXIT ;  /* 0x000000000000794d */ /* 0x000fea0003800000 */
.L_x_11624:
        /* <DEDUP_REMOVED lines=21> */
.L_x_11629:
[----:B------:R-:W-:Y:S05]  /*c920*/  BSYNC B0 ;  /* 0x0000000000007941 */ /* 0x000fea0003800000 */
.L_x_11628:
[----:B------:R-:W-:-:S05]  /*c930*/  LOP3.LUT R3, R0, R3, RZ, 0xfc, !PT ;  /* 0x0000000300037212 */ /* 0x000fca00078efcff */
[----:B------:R-:W-:Y:S01]  /*c940*/  STG.E.U8 desc[UR36][R16.64], R3 ;  /* 0x0000000310007986 */ /* 0x000fe2000c101124 */
[----:B------:R-:W-:Y:S05]  /*c950*/  EXIT ;  /* 0x000000000000794d */ /* 0x000fea0003800000 */
.L_x_11627:
        /* <DEDUP_REMOVED lines=13> */
.L_x_11631:
[----:B------:R-:W-:Y:S01]  /*ca30*/  IMAD.MOV.U32 R0, RZ, RZ, 0x7f ;  /* 0x0000007fff007424 */ /* 0x000fe200078e00ff */
[----:B------:R-:W-:-:S04]  /*ca40*/  ISETP.GT.U32.AND P0, PT, R2, 0x7f800000, PT ;  /* 0x7f8000000200780c */ /* 0x000fc80003f04070 */
[----:B------:R-:W-:-:S09]  /*ca50*/  SEL R0, R0, 0x7c, P0 ;  /* 0x0000007c00007807 */ /* 0x000fd20000000000 */
.L_x_11632:
[----:B------:R-:W-:Y:S05]  /*ca60*/  BSYNC B0 ;  /* 0x0000000000007941 */ /* 0x000fea0003800000 */
.L_x_11630:
[----:B------:R-:W-:-:S04]  /*ca70*/  LOP3.LUT R2, R5, 0x80000000, RZ, 0xc0, !PT ;  /* 0x8000000005027812 */ /* 0x000fc800078ec0ff */
[----:B------:R-:W-:-:S04]  /*ca80*/  SHF.R.U32.HI R3, RZ, 0x18, R2 ;  /* 0x00000018ff037819 */ /* 0x000fc80000011602 */
[----:B------:R-:W-:-:S05]  /*ca90*/  LOP3.LUT R3, R0, R3, RZ, 0xfc, !PT ;  /* 0x0000000300037212 */ /* 0x000fca00078efcff */
[----:B------:R-:W-:Y:S01]  /*caa0*/  STG.E.U8 desc[UR36][R16.64], R3 ;  /* 0x0000000310007986 */ /* 0x000fe2000c101124 */
[----:B------:R-:W-:Y:S05]  /*cab0*/  EXIT ;  /* 0x000000000000794d */ /* 0x000fea0003800000 */
.L_x_11626:
[----:B------:R-:W-:Y:S01]  /*cac0*/  STG.E.U16 desc[UR36][R16.64], R5 ;  /* 0x0000000510007986 */ /* 0x000fe2000c101524 */
[----:B------:R-:W-:Y:S05]  /*cad0*/  EXIT ;  /* 0x000000000000794d */ /* 0x000fea0003800000 */
.L_x_11623:
        /* <DEDUP_REMOVED lines=12> */
.L_x_11635:
        /* <DEDUP_REMOVED lines=17> */
.L_x_11638:
[----:B------:R-:W-:-:S04]  /*ccb0*/  LOP3.LUT R2, R5, 0x80000000, RZ, 0xc0, !PT ;  /* 0x8000000005027812 */ /* 0x000fc800078ec0ff */
[----:B------:R-:W-:-:S04]  /*ccc0*/  SHF.R.U32.HI R3, RZ, 0x18, R2 ;  /* 0x00000018ff037819 */ /* 0x000fc80000011602 */
[----:B------:R-:W-:-:S04]  /*ccd0*/  LOP3.LUT R0, R0, R3, RZ, 0xfc, !PT ;  /* 0x0000000300007212 */ /* 0x000fc800078efcff */
[----:B------:R-:W-:-:S07]  /*cce0*/  PRMT R8, R0, 0x7610, R8 ;  /* 0x0000761000087816 */ /* 0x000fce0000000008 */
.L_x_11637:
[----:B------:R-:W-:Y:S05]  /*ccf0*/  BSYNC B0 ;  /* 0x0000000000007941 */ /* 0x000fea0003800000 */
.L_x_11636:
[----:B------:R-:W-:Y:S01]  /*cd00*/  STG.E.U8 desc[UR36][R16.64], R8 ;  /* 0x0000000810007986 */ /* 0x000fe2000c101124 */
[----:B------:R-:W-:Y:S05]  /*cd10*/  EXIT ;  /* 0x000000000000794d */ /* 0x000fea0003800000 */
.L_x_11634:
        /* <DEDUP_REMOVED lines=17> */
.L_x_11641:
[----:B------:R-:W-:-:S04]  /*ce30*/  LOP3.LUT R2, R5, 0x80000000, RZ, 0xc0, !PT ;  /* 0x8000000005027812 */ /* 0x000fc800078ec0ff */
[----:B------:R-:W-:-:S04]  /*ce40*/  SHF.R.U32.HI R3, RZ, 0x18, R2 ;  /* 0x00000018ff037819 */ /* 0x000fc80000011602 */
[----:B------:R-:W-:-:S04]  /*ce50*/  LOP3.LUT R0, R0, R3, RZ, 0xfc, !PT ;  /* 0x0000000300007212 */ /* 0x000fc800078efcff */
[----:B------:R-:W-:-:S07]  /*ce60*/  PRMT R8, R0, 0x7610, R8 ;  /* 0x0000761000087816 */ /* 0x000fce0000000008 */
.L_x_11640:
[----:B------:R-:W-:Y:S05]  /*ce70*/  BSYNC B0 ;  /* 0x0000000000007941 */ /* 0x000fea0003800000 */
.L_x_11639:
[----:B------:R-:W-:Y:S01]  /*ce80*/  STG.E.U8 desc[UR36][R16.64], R8 ;  /* 0x0000000810007986 */ /* 0x000fe2000c101124 */
[----:B------:R-:W-:Y:S05]  /*ce90*/  EXIT ;  /* 0x000000000000794d */ /* 0x000fea0003800000 */
.L_x_11633:
        /* <DEDUP_REMOVED lines=22> */
.L_x_11616:
        /* <DEDUP_REMOVED lines=16> */
.L_x_11644:
[----:B------:R-:W-:Y:S05]  /*d100*/  EXIT ;  /* 0x000000000000794d */ /* 0x000fea0003800000 */
.L_x_11643:
[----:B------:R-:W-:-:S06]  /*d110*/  IMAD.U32 R2, R5, 0x10000, RZ ;  /* 0x0001000005027824 */ /* 0x000fcc00078e00ff */
[----:B------:R-:W0:Y:S02]  /*d120*/  F2I.U64.TRUNC R2, R2 ;  /* 0x0000000200027311 */ /* 0x000e24000020d800 */
[----:B0-----:R-:W-:Y:S01]  /*d130*/  STG.E.64 desc[UR36][R16.64], R2 ;  /* 0x0000000210007986 */ /* 0x001fe2000c101b24 */
[----:B------:R-:W-:Y:S05]  /*d140*/  EXIT ;  /* 0x000000000000794d */ /* 0x000fea0003800000 */
.L_x_11642:
[----:B------:R-:W-:-:S06]  /*d150*/  IMAD.U32 R5, R5, 0x10000, RZ ;  /* 0x0001000005057824 */ /* 0x000fcc00078e00ff */
[----:B------:R-:W0:Y:S02]  /*d160*/  F2I.FTZ.U32.TRUNC.NTZ R5, R5 ;  /* 0x0000000500057305 */ /* 0x000e24000021f000 */
[----:B0-----:R-:W-:Y:S01]  /*d170*/  STG.E desc[UR36][R16.64], R5 ;  /* 0x0000000510007986 */ /* 0x001fe2000c101924 */
[----:B------:R-:W-:Y:S05]  /*d180*/  EXIT ;  /* 0x000000000000794d */ /* 0x000fea0003800000 */
.L_x_11645:
        /* <DEDUP_REMOVED lines=15> */
.L_x_42215:


//--------------------- .text._ZN2at6native27unrolled_elementwise_kernelINS0_13AUnaryFunctorIN3c108BFloat16ES4_S4_ZZZNS0_19minimum_kernel_cudaERNS_18TensorIteratorBaseEENKUlvE0_clEvENKUlvE2_clEvEUlS4_S4_E_EESt5arrayIPcLm2EELi4E23TrivialOffsetCalculatorILi1EjESF_NS0_6memory12LoadWithCastILi1EEENSG_13StoreWithCastILi1EEEEEviT_T0_T2_T3_T4_T5_ --------------------------
	.section	.text._ZN2at6native27unrolled_elementwise_kernelINS0_13AUnaryFunctorIN3c108BFloat16ES4_S4_ZZZNS0_19minimum_kernel_cudaERNS_18TensorIteratorBaseEENKUlvE0_clEvENKUlvE2_clEvEUlS4_S4_E_EESt5arrayIPcLm2EELi4E23TrivialOffsetCalculatorILi1EjESF_NS0_6memory12LoadWithCastILi1EEENSG_13StoreWithCastILi1EEEEEviT_T0_T2_T3_T4_T5_,"ax",@progbits
	.align	128
        .global         _ZN2at6native27unrolled_elementwise_kernelINS0_13AUnaryFunctorIN3c108BFloat16ES4_S4_ZZZNS0_19minimum_kernel_cudaERNS_18TensorIteratorBaseEENKUlvE0_clEvENKUlvE2_clEvEUlS4_S4_E_EESt5arrayIPcLm2EELi4E23TrivialOffsetCalculatorILi1EjESF_NS0_6memory12LoadWithCastILi1EEENSG_13StoreWithCastILi1EEEEEviT_T0_T2_T3_T4_T5_
        .type           _ZN2at6native27unrolled_elementwise_kernelINS0_13AUnaryFunctorIN3c108BFloat16ES4_S4_ZZZNS0_19minimum_kernel_cudaERNS_18TensorIteratorBaseEENKUlvE0_clEvENKUlvE2_clEvEUlS4_S4_E_EESt5arrayIPcLm2EELi4E23TrivialOffsetCalculatorILi1EjESF_NS0_6memory12LoadWithCastILi1EEENSG_13StoreWithCastILi1EEEEEviT_T0_T2_T3_T4_T5_,@function
        .size           _ZN2at6native27unrolled_elementwise_kernelINS0_13AUnaryFunctorIN3c108BFloat16ES4_S4_ZZZNS0_19minimum_kernel_cudaERNS_18TensorIteratorBaseEENKUlvE0_clEvENKUlvE2_clEvEUlS4_S4_E_EESt5arrayIPcLm2EELi4E23TrivialOffsetCalculatorILi1EjESF_NS0_6memory12LoadWithCastILi1EEENSG_13StoreWithCastILi1EEEEEviT_T0_T2_T3_T4_T5_,(.L_x_42216 - _ZN2at6native27unrolled_elementwise_kernelINS0_13AUnaryFunctorIN3c108BFloat16ES4_S4_ZZZNS0_19minimum_kernel_cudaERNS_18TensorIteratorBaseEENKUlvE0_clEvENKUlvE2_clEvEUlS4_S4_E_EESt5arrayIPcLm2EELi4E23TrivialOffsetCalculatorILi1EjESF_NS0_6memory12LoadWithCastILi1EEENSG_13StoreWithCastILi1EEEEEviT_T0_T2_T3_T4_T5_)
        .other          _ZN2at6native27unrolled_elementwise_kernelINS0_13AUnaryFunctorIN3c108BFloat16ES4_S4_ZZZNS0_19minimum_kernel_cudaERNS_18TensorIteratorBaseEENKUlvE0_clEvENKUlvE2_clEvEUlS4_S4_E_EESt5arrayIPcLm2EELi4E23TrivialOffsetCalculatorILi1EjESF_NS0_6memory12LoadWithCastILi1EEENSG_13StoreWithCastILi1EEEEEviT_T0_T2_T3_T4_T5_,@"STO_CUDA_ENTRY STV_DEFAULT"
_ZN2at6native27unrolled_elementwise_kernelINS0_13AUnaryFunctorIN3c108BFloat16ES4_S4_ZZZNS0_19minimum_kernel_cudaERNS_18TensorIteratorBaseEENKUlvE0_clEvENKUlvE2_clEvEUlS4_S4_E_EESt5arrayIPcLm2EELi4E23TrivialOffsetCalculatorILi1EjESF_NS0_6memory12LoadWithCastILi1EEENSG_13StoreWithCastILi1EEEEEviT_T0_T2_T3_T4_T5_:
.text._ZN2at6native27unrolled_elementwise_kernelINS0_13AUnaryFunctorIN3c108BFloat16ES4_S4_ZZZNS0_19minimum_kernel_cudaERNS_18TensorIteratorBaseEENKUlvE0_clEvENKUlvE2_clEvEUlS4_S4_E_EESt5arrayIPcLm2EELi4E23TrivialOffsetCalculatorILi1EjESF_NS0_6memory12LoadWithCastILi1EEENSG_13StoreWithCastILi1EEEEEviT_T0_T2_T3_T4_T5_:
[----:B------:R-:W0:Y:S01]  /*0000*/  LDC R1, c[0x0][0x28] ;  /* 0x00000a00ff017b82 */ /* 0x000e220000000800 */
[----:B------:R-:W1:Y:S07]  /*0010*/  S2R R2, SR_CTAID.X ;  /* 0x0000000000027919 */ /* 0x000e6e0000002500 */
[----:B------:R-:W1:Y:S01]  /*0020*/  LDC R3, c[0x0][0x210] ;  /* 0x00008400ff037b82 */ /* 0x000e620000000800 */
[----:B------:R-:W-:Y:S01]  /*0030*/  ULDC.U16 UR4, c[0x0][0x216] ;  /* 0x0000858000047ab9 */ /* 0x000fe20000000400 */
[----:B------:R-:W-:Y:S01]  /*0040*/  ULDC.64 UR36, c[0x0][0x208] ;  /* 0x0000820000247ab9 */ /* 0x000fe20000000a00 */
[----:B------:R-:W2:Y:S01]  /*0050*/  S2R R23, SR_TID.X ;  /* 0x0000000000177919 */ /* 0x000ea20000002100 */
[----:B------:R-:W-:Y:S01]  /*0060*/  IMAD.U32 R17, RZ, RZ, UR4 ;  /* 0x00000004ff117e24 */ /* 0x000fe2000f8e00ff */
[----:B------:R-:W-:Y:S01]  /*0070*/  BSSY B6, `(.L_x_11646) ;  /* 0x0000117000067945 */ /* 0x000fe20003800000 */
[----:B------:R-:W-:-:S02]  /*0080*/  PRMT R19, RZ, 0x7610, R19 ;  /* 0x00007610ff137816 */ /* 0x000fc40000000013 */
[----:B------:R-:W3:Y:S01]  /*0090*/  LDC.U8 R18, c[0x0][0x22c] ;  /* 0x00008b00ff127b82 */ /* 0x000ee20000000000 */
[----:B------:R-:W-:Y:S01]  /*00a0*/  PRMT R22, RZ, 0x7610, R22 ;  /* 0x00007610ff167816 */ /* 0x000fe20000000016 */
        /* <DEDUP_REMOVED lines=25> */
.L_x_11651:
[----:B------:R-:W2:Y:S02]  /*0240*/  LDG.E.U8 R4, desc[UR36][R4.64] ;  /* 0x0000002404047981 */ /* 0x000ea4000c1e1100 */
[----:B--2---:R-:W-:-:S04]  /*0250*/  I2FP.F32.U32 R0, R4 ;  /* 0x0000000400007245 */ /* 0x004fc80000201000 */
[----:B------:R-:W-:-:S04]  /*0260*/  F2FP.BF16.F32.PACK_AB R0, RZ, R0 ;  /* 0x00000000ff00723e */ /* 0x000fc800000010ff */
[----:B------:R-:W-:Y:S01]  /*0270*/  PRMT R22, R0, 0x7610, R22 ;  /* 0x0000761000167816 */ /* 0x000fe20000000016 */
[----:B------:R-:W-:Y:S06]  /*0280*/  BRA `(.L_x_11653) ;  /* 0x0000000c00cc7947 */ /* 0x000fec0003800000 */
.L_x_11650:
        /* <DEDUP_REMOVED lines=11> */
.L_x_11655:
[----:B------:R-:W2:Y:S02]  /*0340*/  LDG.E R4, desc[UR36][R4.64] ;  /* 0x0000002404047981 */ /* 0x000ea4000c1e1900 */
[----:B--2---:R-:W-:-:S04]  /*0350*/  I2FP.F32.S32 R0, R4 ;  /* 0x0000000400007245 */ /* 0x004fc80000201400 */
[----:B------:R-:W-:-:S04]  /*0360*/  F2FP.BF16.F32.PACK_AB R0, RZ, R0 ;  /* 0x00000000ff00723e */ /* 0x000fc800000010ff */
[----:B------:R-:W-:Y:S01]  /*0370*/  PRMT R22, R0, 0x7610, R22 ;  /* 0x0000761000167816 */ /* 0x000fe20000000016 */
[----:B------:R-:W-:Y:S06]  /*0380*/  BRA `(.L_x_11653) ;  /* 0x0000000c008c7947 */ /* 0x000fec0003800000 */
.L_x_11654:
[----:B------:R-:W2:Y:S02]  /*0390*/  LDG.E.U16 R4, desc[UR36][R4.64] ;  /* 0x0000002404047981 */ /* 0x000ea4000c1e1500 */
[----:B--2---:R-:W0:Y:S02]  /*03a0*/  I2F.S16 R0, R4 ;  /* 0x0000000400007306 */ /* 0x004e240000101400 */
[----:B0-----:R-:W-:-:S04]  /*03b0*/  F2FP.BF16.F32.PACK_AB R0, RZ, R0 ;  /* 0x00000000ff00723e */ /* 0x001fc800000010ff */
[----:B------:R-:W-:Y:S01]  /*03c0*/  PRMT R22, R0, 0x7610, R22 ;  /* 0x0000761000167816 */ /* 0x000fe20000000016 */
[----:B------:R-:W-:Y:S06]  /*03d0*/  BRA `(.L_x_11653) ;  /* 0x0000000c00787947 */ /* 0x000fec0003800000 */
.L_x_11649:
        /* <DEDUP_REMOVED lines=9> */
.L_x_11657:
[----:B------:R-:W2:Y:S02]  /*0470*/  LDG.E.U16 R0, desc[UR36][R4.64] ;  /* 0x0000002404007981 */ /* 0x000ea4000c1e1500 */
[----:B--2---:R-:W-:-:S05]  /*0480*/  HADD2.F32 R0, -RZ, R0.H0_H0 ;  /* 0x20000000ff007230 */ /* 0x004fca0000004100 */
[----:B------:R-:W-:-:S04]  /*0490*/  F2FP.BF16.F32.PACK_AB R0, RZ, R0 ;  /* 0x00000000ff00723e */ /* 0x000fc800000010ff */
[----:B------:R-:W-:Y:S01]  /*04a0*/  PRMT R22, R0, 0x7610, R22 ;  /* 0x0000761000167816 */ /* 0x000fe20000000016 */
[----:B------:R-:W-:Y:S06]  /*04b0*/  BRA `(.L_x_11653) ;  /* 0x0000000c00407947 */ /* 0x000fec0003800000 */
.L_x_11656:
        /* <DEDUP_REMOVED lines=9> */
.L_x_11659:
[----:B------:R-:W2:Y:S02]  /*0550*/  LDG.E.U16 R4, desc[UR36][R4.64] ;  /* 0x0000002404047981 */ /* 0x000ea4000c1e1500 */
[----:B--2---:R-:W-:-:S05]  /*0560*/  HADD2.F32 R0, -RZ, R4.H0_H0 ;  /* 0x20000004ff007230 */ /* 0x004fca0000004100 */
[----:B------:R-:W-:-:S04]  /*0570*/  F2FP.BF16.F32.PACK_AB R0, RZ, R0 ;  /* 0x00000000ff00723e */ /* 0x000fc800000010ff */
[----:B------:R-:W-:Y:S01]  /*0580*/  PRMT R22, R0, 0x7610, R22 ;  /* 0x0000761000167816 */ /* 0x000fe20000000016 */
[----:B------:R-:W-:Y:S06]  /*0590*/  BRA `(.L_x_11653) ;  /* 0x0000000c00087947 */ /* 0x000fec0003800000 */
.L_x_11658:
        /* <DEDUP_REMOVED lines=9> */
.L_x_11648:
        /* <DEDUP_REMOVED lines=14> */
.L_x_11662:
        /* <DEDUP_REMOVED lines=9> */
.L_x_11661:
        /* <DEDUP_REMOVED lines=28> */
.L_x_11664:
        /* <DEDUP_REMOVED lines=16> */
.L_x_11663:
[----:B------:R0:W5:Y:S01]  /*0a60*/  LDG.E.U16 R22, desc[UR36][R4.64] ;  /* 0x0000002404167981 */ /* 0x000162000c1e1500 */
[----:B------:R-:W-:Y:S05]  /*0a70*/  BRA `(.L_x_11653) ;  /* 0x0000000400d07947 */ /* 0x000fea0003800000 */
.L_x_11660:
        /* <DEDUP_REMOVED lines=13> */
.L_x_11667:
        /* <DEDUP_REMOVED lines=21> */
.L_x_11671:
[----:B------:R-:W-:Y:S05]  /*0ca0*/  BSYNC B1 ;  /* 0x0000000000017941 */ /* 0x000fea0003800000 */
.L_x_11670:
[----:B------:R-:W-:Y:S01]  /*0cb0*/  LEA R5, R0, 0x3b800000, 0x17 ;  /* 0x3b80000000057811 */ /* 0x000fe200078eb8ff */
[----:B------:R-:W-:-:S05]  /*0cc0*/  IMAD.SHL.U32 R0, R3, 0x100000, RZ ;  /* 0x0010000003007824 */ /* 0x000fca00078e00ff */
[----:B------:R-:W-:-:S07]  /*0cd0*/  LOP3.LUT R0, R5, R0, R6, 0xfe, !PT ;  /* 0x0000000005007212 */ /* 0x000fce00078efe06 */
.L_x_11669:
[----:B------:R-:W-:Y:S05]  /*0ce0*/  BSYNC B0 ;  /* 0x0000000000007941 */ /* 0x000fea0003800000 */
.L_x_11668:
[----:B------:R-:W-:-:S04]  /*0cf0*/  F2FP.BF16.F32.PACK_AB R0, RZ, R0 ;  /* 0x00000000ff00723e */ /* 0x000fc800000010ff */
[----:B------:R-:W-:Y:S01]  /*0d00*/  PRMT R22, R0, 0x7610, R22 ;  /* 0x0000761000167816 */ /* 0x000fe20000000016 */
[----:B------:R-:W-:Y:S06]  /*0d10*/  BRA `(.L_x_11653) ;  /* 0x0000000400287947 */ /* 0x000fec0003800000 */
.L_x_11666:
        /* <DEDUP_REMOVED lines=21> */
.L_x_11675:
[----:B------:R-:W-:Y:S05]  /*0e70*/  BSYNC B1 ;  /* 0x0000000000017941 */ /* 0x000fea0003800000 */
.L_x_11674:
[----:B------:R-:W-:Y:S01]  /*0e80*/  LEA R5, R0, 0x37800000, 0x17 ;  /* 0x3780000000057811 */ /* 0x000fe200078eb8ff */
[----:B------:R-:W-:-:S05]  /*0e90*/  IMAD.SHL.U32 R0, R3, 0x200000, RZ ;  /* 0x0020000003007824 */ /* 0x000fca00078e00ff */
[----:B------:R-:W-:-:S07]  /*0ea0*/  LOP3.LUT R0, R5, R0, R6, 0xfe, !PT ;  /* 0x0000000005007212 */ /* 0x000fce00078efe06 */
.L_x_11673:
[----:B------:R-:W-:Y:S05]  /*0eb0*/  BSYNC B0 ;  /* 0x0000000000007941 */ /* 0x000fea0003800000 */
.L_x_11672:
[----:B------:R-:W-:-:S04]  /*0ec0*/  F2FP.BF16.F32.PACK_AB R0, RZ, R0 ;  /* 0x00000000ff00723e */ /* 0x000fc800000010ff */
[----:B------:R-:W-:Y:S01]  /*0ed0*/  PRMT R22, R0, 0x7610, R22 ;  /* 0x0000761000167816 */ /* 0x000fe20000000016 */
[----:B------:R-:W-:Y:S06]  /*0ee0*/  BRA `(.L_x_11653) ;  /* 0x0000000000b47947 */ /* 0x000fec0003800000 */
.L_x_11665:
        /* <DEDUP_REMOVED lines=14> */
.L_x_11679:
[----:B------:R-:W-:Y:S05]  /*0fd0*/  BSYNC B0 ;  /* 0x0000000000007941 */ /* 0x000fea0003800000 */
.L_x_11678:
[----:B------:R-:W-:-:S04]  /*0fe0*/  F2FP.BF16.F32.PACK_AB R0, RZ, R0 ;  /* 0x00000000ff00723e */ /* 0x000fc800000010ff */
[----:B------:R-:W-:Y:S01]  /*0ff0*/  PRMT R22, R0, 0x7610, R22 ;  /* 0x0000761000167816 */ /* 0x000fe20000000016 */
[----:B------:R-:W-:Y:S06]  /*1000*/  BRA `(.L_x_11653) ;  /* 0x00000000006c7947 */ /* 0x000fec0003800000 */
.L_x_11652:
        /* <DEDUP_REMOVED lines=16> */
.L_x_11680:
[----:B------:R-:W-:Y:S01]  /*1110*/  PRMT R22, RZ, 0x7610, R22 ;  /* 0x00007610ff167816 */ /* 0x000fe20000000016 */
[----:B------:R-:W-:Y:S06]  /*1120*/  BRA `(.L_x_11653) ;  /* 0x0000000000247947 */ /* 0x000fec0003800000 */
.L_x_11677:
[----:B------:R-:W2:Y:S02]  /*1130*/  LDG.E.64 R4, desc[UR36][R4.64] ;  /* 0x0000002404047981 */ /* 0x000ea4000c1e1b00 */
[----:B--2---:R-:W0:Y:S02]  /*1140*/  I2F.U64 R0, R4 ;  /* 0x0000000400007312 */ /* 0x004e240000301000 */
[----:B0-----:R-:W-:-:S04]  /*1150*/  F2FP.BF16.F32.PACK_AB R0, RZ, R0 ;  /* 0x00000000ff00723e */ /* 0x001fc800000010ff */
[----:B------:R-:W-:Y:S01]  /*1160*/  PRMT R22, R0, 0x7610, R22 ;  /* 0x0000761000167816 */ /* 0x000fe20000000016 */
[----:B------:R-:W-:Y:S06]  /*1170*/  BRA `(.L_x_11653) ;  /* 0x0000000000107947 */ /* 0x000fec0003800000 */
.L_x_11676:
[----:B------:R-:W2:Y:S02]  /*1180*/  LDG.E R4, desc[UR36][R4.64] ;  /* 0x0000002404047981 */ /* 0x000ea4000c1e1900 */
[----:B--2---:R-:W-:-:S04]  /*1190*/  I2FP.F32.U32 R0, R4 ;  /* 0x0000000400007245 */ /* 0x004fc80000201000 */
[----:B------:R-:W-:-:S04]  /*11a0*/  F2FP.BF16.F32.PACK_AB R0, RZ, R0 ;  /* 0x00000000ff00723e */ /* 0x000fc800000010ff */
[----:B------:R-:W-:-:S07]  /*11b0*/  PRMT R22, R0, 0x7610, R22 ;  /* 0x0000761000167816 */ /* 0x000fce0000000016 */
.L_x_11653:
[----:B------:R-:W1:Y:S02]  /*11c0*/  S2R R23, SR_TID.X ;  /* 0x0000000000177919 */ /* 0x000e640000002100 */
[----:B-1----:R-:W-:-:S07]  /*11d0*/  VIADD R23, R23, 0x80 ;  /* 0x0000008017177836 */ /* 0x002fce0000000000 */
.L_x_11647:
[----:B------:R-:W-:Y:S05]  /*11e0*/  BSYNC B6 ;  /* 0x0000000000067941 */ /* 0x000fea0003800000 */
.L_x_11646:
        /* <DEDUP_REMOVED lines=26> */
.L_x_11686:
[----:B------:R-:W2:Y:S02]  /*1390*/  LDG.E.U8 R4, desc[UR36][R4.64] ;  /* 0x0000002404047981 */ /* 0x000ea4000c1e1100 */
[----:B--2---:R-:W-:-:S04]  /*13a0*/  I2FP.F32.U32 R0, R4 ;  /* 0x0000000400007245 */ /* 0x004fc80000201000 */
[----:B------:R-:W-:-:S04]  /*13b0*/  F2FP.BF16.F32.PACK_AB R0, RZ, R0 ;  /* 0x00000000ff00723e */ /* 0x000fc800000010ff */
[----:B------:R-:W-:Y:S01]  /*13c0*/  PRMT R19, R0, 0x7610, R19 ;  /* 0x0000761000137816 */ /* 0x000fe20000000013 */
[----:B------:R-:W-:Y:S06]  /*13d0*/  BRA `(.L_x_11688) ;  /* 0x0000000c00c87947 */ /* 0x000fec0003800000 */
.L_x_11685:
        /* <DEDUP_REMOVED lines=11> */
.L_x_11690:
[----:B------:R-:W2:Y:S02]  /*1490*/  LDG.E R4, desc[UR36][R4.64] ;  /* 0x0000002404047981 */ /* 0x000ea4000c1e1900 */
[----:B--2---:R-:W-:-:S04]  /*14a0*/  I2FP.F32.S32 R0, R4 ;  /* 0x0000000400007245 */ /* 0x004fc80000201400 */
[----:B------:R-:W-:-:S04]  /*14b0*/  F2FP.BF16.F32.PACK_AB R0, RZ, R0 ;  /* 0x00000000ff00723e */ /* 0x000fc800000010ff */
[----:B------:R-:W-:Y:S01]  /*14c0*/  PRMT R19, R0, 0x7610, R19 ;  /* 0x0000761000137816 */ /* 0x000fe20000000013 */
[----:B------:R-:W-:Y:S06]  /*14d0*/  BRA `(.L_x_11688) ;  /* 0x0000000c00887947 */ /* 0x000fec0003800000 */
.L_x_11689:
[----:B------:R-:W2:Y:S02]  /*14e0*/  LDG.E.U16 R4, desc[UR36][R4.64] ;  /* 0x0000002404047981 */ /* 0x000ea4000c1e1500 */
[----:B--2---:R-:W0:Y:S02]  /*14f0*/  I2F.S16 R0, R4 ;  /* 0x0000000400007306 */ /* 0x004e240000101400 */
[----:B0-----:R-:W-:-:S04]  /*1500*/  F2FP.BF16.F32.PACK_AB R0, RZ, R0 ;  /* 0x00000000ff00723e */ /* 0x001fc800000010ff */
[----:B------:R-:W-:Y:S01]  /*1510*/  PRMT R19, R0, 0x7610, R19 ;  /* 0x0000761000137816 */ /* 0x000fe20000000013 */
[----:B------:R-:W-:Y:S06]  /*1520*/  BRA `(.L_x_11688) ;  /* 0x0000000c00747947 */ /* 0x000fec0003800000 */
.L_x_11684:
        /* <DEDUP_REMOVED lines=9> */
.L_x_11692:
[----:B------:R-:W2:Y:S02]  /*15c0*/  LDG.E.U16 R0, desc[UR36][R4.64] ;  /* 0x0000002404007981 */ /* 0x000ea4000c1e1500 */
[----:B--2---:R-:W-:-:S05]  /*15d0*/  HADD2.F32 R0, -RZ, R0.H0_H0 ;  /* 0x20000000ff007230 */ /* 0x004fca0000004100 */
[----:B------:R-:W-:-:S04]  /*15e0*/  F2FP.BF16.F32.PACK_AB R0, RZ, R0 ;  /* 0x00000000ff00723e */ /* 0x000fc800000010ff */
[----:B------:R-:W-:Y:S01]  /*15f0*/  PRMT R19, R0, 0x7610, R19 ;  /* 0x0000761000137816 */ /* 0x000fe20000000013 */
[----:B------:R-:W-:Y:S06]  /*1600*/  BRA `(.L_x_11688) ;  /* 0x0000000c003c7947 */ /* 0x000fec0003800000 */
.L_x_11691:
        /* <DEDUP_REMOVED lines=9> */
.L_x_11694:
[----:B------:R-:W2:Y:S02]  /*16a0*/  LDG.E.U16 R4, desc[UR36][R4.64] ;  /* 0x0000002404047981 */ /* 0x000ea4000c1e1500 */
[----:B--2---:R-:W-:-:S05]  /*16b0*/  HADD2.F32 R0, -RZ, R4.H0_H0 ;  /* 0x20000004ff007230 */ /* 0x004fca0000004100 */
[----:B------:R-:W-:-:S04]  /*16c0*/  F2FP.BF16.F32.PACK_AB R0, RZ, R0 ;  /* 0x00000000ff00723e */ /* 0x000fc800000010ff */
[----:B------:R-:W-:Y:S01]  /*16d0*/  PRMT R19, R0, 0x7610, R19 ;  /* 0x0000761000137816 */ /* 0x000fe20000000013 */
[----:B------:R-:W-:Y:S06]  /*16e0*/  BRA `(.L_x_11688) ;  /* 0x0000000c00047947 */ /* 0x000fec0003800000 */
.L_x_11693:
        /* <DEDUP_REMOVED lines=9> */
.L_x_11683:
        /* <DEDUP_REMOVED lines=14> */
.L_x_11697:
        /* <DEDUP_REMOVED lines=9> */
.L_x_11696:
        /* <DEDUP_REMOVED lines=28> */
.L_x_11699:
        /* <DEDUP_REMOVED lines=15> */
.L_x_11698:
[----:B------:R0:W5:Y:S01]  /*1ba0*/  LDG.E.U16 R19, desc[UR36][R4.64] ;  /* 0x0000002404137981 */ /* 0x000162000c1e1500 */
[----:B------:R-:W-:Y:S05]  /*1bb0*/  BRA `(.L_x_11688) ;  /* 0x0000000400d07947 */ /* 0x000fea0003800000 */
.L_x_11695:
        /* <DEDUP_REMOVED lines=13> */
.L_x_11702:
        /* <DEDUP_REMOVED lines=21> */
.L_x_11706:
[----:B------:R-:W-:Y:S05]  /*1de0*/  BSYNC B1 ;  /* 0x0000000000017941 */ /* 0x000fea0003800000 */
.L_x_11705:
[----:B------:R-:W-:Y:S01]  /*1df0*/  LEA R5, R0, 0x3b800000, 0x17 ;  /* 0x3b80000000057811 */ /* 0x000fe200078eb8ff */
[----:B------:R-:W-:-:S05]  /*1e00*/  IMAD.SHL.U32 R0, R3, 0x100000, RZ ;  /* 0x0010000003007824 */ /* 0x000fca00078e00ff */
[----:B------:R-:W-:-:S07]  /*1e10*/  LOP3.LUT R0, R5, R0, R6, 0xfe, !PT ;  /* 0x0000000005007212 */ /* 0x000fce00078efe06 */
.L_x_11704:
[----:B------:R-:W-:Y:S05]  /*1e20*/  BSYNC B0 ;  /* 0x0000000000007941 */ /* 0x000fea0003800000 */
.L_x_11703:
[----:B------:R-:W-:-:S04]  /*1e30*/  F2FP.BF16.F32.PACK_AB R0, RZ, R0 ;  /* 0x00000000ff00723e */ /* 0x000fc800000010ff */
[----:B------:R-:W-:Y:S01]  /*1e40*/  PRMT R19, R0, 0x7610, R19 ;  /* 0x0000761000137816 */ /* 0x000fe20000000013 */
[----:B------:R-:W-:Y:S06]  /*1e50*/  BRA `(.L_x_11688) ;  /* 0x0000000400287947 */ /* 0x000fec0003800000 */
.L_x_11701:
        /* <DEDUP_REMOVED lines=21> */
.L_x_11710:
[----:B------:R-:W-:Y:S05]  /*1fb0*/  BSYNC B1 ;  /* 0x0000000000017941 */ /* 0x000fea0003800000 */
.L_x_11709:
[----:B------:R-:W-:Y:S01]  /*1fc0*/  LEA R5, R0, 0x37800000, 0x17 ;  /* 0x3780000000057811 */ /* 0x000fe200078eb8ff */
[----:B------:R-:W-:-:S05]  /*1fd0*/  IMAD.SHL.U32 R0, R3, 0x200000, RZ ;  /* 0x0020000003007824 */ /* 0x000fca00078e00ff */
[----:B------:R-:W-:-:S07]  /*1fe0*/  LOP3.LUT R0, R5, R0, R6, 0xfe, !PT ;  /* 0x0000000005007212 */ /* 0x000fce00078efe06 */
.L_x_11708:
[----:B------:R-:W-:Y:S05]  /*1ff0*/  BSYNC B0 ;  /* 0x0000000000007941 */ /* 0x000fea0003800000 */
.L_x_11707:
[----:B------:R-:W-:-:S04]  /*2000*/  F2FP.BF16.F32.PACK_AB R0, RZ, R0 ;  /* 0x00000000ff00723e */ /* 0x000fc800000010ff */
[----:B------:R-:W-:Y:S01]  /*2010*/  PRMT R19, R0, 0x7610, R19 ;  /* 0x0000761000137816 */ /* 0x000fe20000000013 */
[----:B------:R-:W-:Y:S06]  /*2020*/  BRA `(.L_x_11688) ;  /* 0x0000000000b47947 */ /* 0x000fec0003800000 */
.L_x_11700:
        /* <DEDUP_REMOVED lines=14> */
.L_x_11714:
[----:B------:R-:W-:Y:S05]  /*2110*/  BSYNC B0 ;  /* 0x0000000000007941 */ /* 0x000fea0003800000 */
.L_x_11713:
[----:B------:R-:W-:-:S04]  /*2120*/  F2FP.BF16.F32.PACK_AB R0, RZ, R0 ;  /* 0x00000000ff00723e */ /* 0x000fc800000010ff */
[----:B------:R-:W-:Y:S01]  /*2130*/  PRMT R19, R0, 0x7610, R19 ;  /* 0x0000761000137816 */ /* 0x000fe20000000013 */
[----:B------:R-:W-:Y:S06]  /*2140*/  BRA `(.L_x_11688) ;  /* 0x00000000006c7947 */ /* 0x000fec0003800000 */
.L_x_11687:
        /* <DEDUP_REMOVED lines=16> */
.L_x_11715:
[----:B------:R-:W-:Y:S01]  /*2250*/  PRMT R19, RZ, 0x7610, R19 ;  /* 0x00007610ff137816 */ /* 0x000fe20000000013 */
[----:B------:R-:W-:Y:S06]  /*2260*/  BRA `(.L_x_11688) ;  /* 0x0000000000247947 */ /* 0x000fec0003800000 */
.L_x_11712:
[----:B------:R-:W2:Y:S02]  /*2270*/  LDG.E.64 R4, desc[UR36][R4.64] ;  /* 0x0000002404047981 */ /* 0x000ea4000c1e1b00 */
[----:B--2---:R-:W0:Y:S02]  /*2280*/  I2F.U64 R0, R4 ;  /* 0x0000000400007312 */ /* 0x004e240000301000 */
[----:B0-----:R-:W-:-:S04]  /*2290*/  F2FP.BF16.F32.PACK_AB R0, RZ, R0 ;  /* 0x00000000ff00723e */ /* 0x001fc800000010ff */
[----:B------:R-:W-:Y:S01]  /*22a0*/  PRMT R19, R0, 0x7610, R19 ;  /* 0x0000761000137816 */ /* 0x000fe20000000013 */
[----:B------:R-:W-:Y:S06]  /*22b0*/  BRA `(.L_x_11688) ;  /* 0x0000000000107947 */ /* 0x000fec0003800000 */
.L_x_11711:
[----:B------:R-:W2:Y:S02]  /*22c0*/  LDG.E R4, desc[UR36][R4.64] ;  /* 0x0000002404047981 */ /* 0x000ea4000c1e1900 */
[----:B--2---:R-:W-:-:S04]  /*22d0*/  I2FP.F32.U32 R0, R4 ;  /* 0x0000000400007245 */ /* 0x004fc80000201000 */
[----:B------:R-:W-:-:S04]  /*22e0*/  F2FP.BF16.F32.PACK_AB R0, RZ, R0 ;  /* 0x00000000ff00723e */ /* 0x000fc800000010ff */
[----:B------:R-:W-:-:S07]  /*22f0*/  PRMT R19, R0, 0x7610, R19 ;  /* 0x0000761000137816 */ /* 0x000fce0000000013 */
.L_x_11688:
[----:B------:R-:W-:-:S07]  /*2300*/  VIADD R23, R23, 0x80 ;  /* 0x0000008017177836 */ /* 0x000fce0000000000 */
.L_x_11682:
[----:B------:R-:W-:Y:S05]  /*2310*/  BSYNC B6 ;  /* 0x0000000000067941 */ /* 0x000fea0003800000 */
.L_x_11681:
        /* <DEDUP_REMOVED lines=28> */
.L_x_11721:
[----:B------:R-:W2:Y:S02]  /*24e0*/  LDG.E.U8 R4, desc[UR36][R4.64] ;  /* 0x0000002404047981 */ /* 0x000ea4000c1e1100 */
[----:B--2---:R-:W-:-:S04]  /*24f0*/  I2FP.F32.U32 R0, R4 ;  /* 0x0000000400007245 */ /* 0x004fc80000201000 */
[----:B------:R-:W-:-:S04]  /*2500*/  F2FP.BF16.F32.PACK_AB R0, RZ, R0 ;  /* 0x00000000ff00723e */ /* 0x000fc800000010ff */
[----:B------:R-:W-:Y:S01]  /*2510*/  PRMT R26, R0, 0x7610, R26 ;  /* 0x00007610001a7816 */ /* 0x000fe2000000001a */
[----:B------:R-:W-:Y:S06]  /*2520*/  BRA `(.L_x_11723) ;  /* 0x0000000c00c87947 */ /* 0x000fec0003800000 */
.L_x_11720:
        /* <DEDUP_REMOVED lines=11> */
.L_x_11725:
[----:B------:R-:W2:Y:S02]  /*25e0*/  LDG.E R4, desc[UR36][R4.64] ;  /* 0x0000002404047981 */ /* 0x000ea4000c1e1900 */
[----:B--2---:R-:W-:-:S04]  /*25f0*/  I2FP.F32.S32 R0, R4 ;  /* 0x0000000400007245 */ /* 0x004fc80000201400 */
[----:B------:R-:W-:-:S04]  /*2600*/  F2FP.BF16.F32.PACK_AB R0, RZ, R0 ;  /* 0x00000000ff00723e */ /* 0x000fc800000010ff */
[----:B------:R-:W-:Y:S01]  /*2610*/  PRMT R26, R0, 0x7610, R26 ;  /* 0x00007610001a7816 */ /* 0x000fe2000000001a */
[----:B------:R-:W-:Y:S06]  /*2620*/  BRA `(.L_x_11723) ;  /* 0x0000000c00887947 */ /* 0x000fec0003800000 */
.L_x_11724:
[----:B------:R-:W2:Y:S02]  /*2630*/  LDG.E.U16 R4, desc[UR36][R4.64] ;  /* 0x0000002404047981 */ /* 0x000ea4000c1e1500 */
[----:B--2---:R-:W0:Y:S02]  /*2640*/  I2F.S16 R0, R4 ;  /* 0x0000000400007306 */ /* 0x004e240000101400 */
[----:B0-----:R-:W-:-:S04]  /*2650*/  F2FP.BF16.F32.PACK_AB R0, RZ, R0 ;  /* 0x00000000ff00723e */ /* 0x001fc800000010ff */
[----:B------:R-:W-:Y:S01]  /*2660*/  PRMT R26, R0, 0x7610, R26 ;  /* 0x00007610001a7816 */ /* 0x000fe2000000001a */
[----:B------:R-:W-:Y:S06]  /*2670*/  BRA `(.L_x_11723) ;  /* 0x0000000c00747947 */ /* 0x000fec0003800000 */
.L_x_11719:
        /* <DEDUP_REMOVED lines=9> */
.L_x_11727:
[----:B------:R-:W2:Y:S02]  /*2710*/  LDG.E.U16 R0, desc[UR36][R4.64] ;  /* 0x0000002404007981 */ /* 0x000ea4000c1e1500 */
[----:B--2---:R-:W-:-:S05]  /*2720*/  HADD2.F32 R0, -RZ, R0.H0_H0 ;  /* 0x20000000ff007230 */ /* 0x004fca0000004100 */
[----:B------:R-:W-:-:S04]  /*2730*/  F2FP.BF16.F32.PACK_AB R0, RZ, R0 ;  /* 0x00000000ff00723e */ /* 0x000fc800000010ff */
[----:B------:R-:W-:Y:S01]  /*2740*/  PRMT R26, R0, 0x7610, R26 ;  /* 0x00007610001a7816 */ /* 0x000fe2000000001a */
[----:B------:R-:W-:Y:S06]  /*2750*/  BRA `(.L_x_11723) ;  /* 0x0000000c003c7947 */ /* 0x000fec0003800000 */
.L_x_11726:
        /* <DEDUP_REMOVED lines=9> */
.L_x_11729:
[----:B------:R-:W2:Y:S02]  /*27f0*/  LDG.E.U16 R4, desc[UR36][R4.64] ;  /* 0x0000002404047981 */ /* 0x000ea4000c1e1500 */
[----:B--2---:R-:W-:-:S05]  /*2800*/  HADD2.F32 R0, -RZ, R4.H0_H0 ;  /* 0x20000004ff007230 */ /* 0x004fca0000004100 */
[----:B------:R-:W-:-:S04]  /*2810*/  F2FP.BF16.F32.PACK_AB R0, RZ, R0 ;  /* 0x00000000ff00723e */ /* 0x000fc800000010ff */
[----:B------:R-:W-:Y:S01]  /*2820*/  PRMT R26, R0, 0x7610, R26 ;  /* 0x00007610001a7816 */ /* 0x000fe2000000001a */
[----:B------:R-:W-:Y:S06]  /*2830*/  BRA `(.L_x_11723) ;  /* 0x0000000c00047947 */ /* 0x000fec0003800000 */
.L_x_11728:
        /* <DEDUP_REMOVED lines=9> */
.L_x_11718:
        /* <DEDUP_REMOVED lines=14> */
.L_x_11732:
        /* <DEDUP_REMOVED lines=9> */
.L_x_11731:
        /* <DEDUP_REMOVED lines=28> */
.L_x_11734:
        /* <DEDUP_REMOVED lines=15> */
.L_x_11733:
[----:B------:R0:W5:Y:S01]  /*2cf0*/  LDG.E.U16 R26, desc[UR36][R4.64] ;  /* 0x00000024041a7981 */ /* 0x000162000c1e1500 */
[----:B------:R-:W-:Y:S05]  /*2d00*/  BRA `(.L_x_11723) ;  /* 0x0000000400d07947 */ /* 0x000fea0003800000 */
.L_x_11730:
        /* <DEDUP_REMOVED lines=13> */
.L_x_11737:
        /* <DEDUP_REMOVED lines=21> */
.L_x_11741:
[----:B------:R-:W-:Y:S05]  /*2f30*/  BSYNC B1 ;  /* 0x0000000000017941 */ /* 0x000fea0003800000 */
.L_x_11740:
[----:B------:R-:W-:Y:S01]  /*2f40*/  LEA R5, R0, 0x3b800000, 0x17 ;  /* 0x3b80000000057811 */ /* 0x000fe200078eb8ff */
[----:B------:R-:W-:-:S05]  /*2f50*/  IMAD.SHL.U32 R0, R3, 0x100000, RZ ;  /* 0x0010000003007824 */ /* 0x000fca00078e00ff */
[----:B------:R-:W-:-:S07]  /*2f60*/  LOP3.LUT R0, R5, R0, R6, 0xfe, !PT ;  /* 0x0000000005007212 */ /* 0x000fce00078efe06 */
.L_x_11739:
[----:B------:R-:W-:Y:S05]  /*2f70*/  BSYNC B0 ;  /* 0x0000000000007941 */ /* 0x000fea0003800000 */
.L_x_11738:
[----:B------:R-:W-:-:S04]  /*2f80*/  F2FP.BF16.F32.PACK_AB R0, RZ, R0 ;  /* 0x00000000ff00723e */ /* 0x000fc800000010ff */
[----:B------:R-:W-:Y:S01]  /*2f90*/  PRMT R26, R0, 0x7610, R26 ;  /* 0x00007610001a7816 */ /* 0x000fe2000000001a */
[----:B------:R-:W-:Y:S06]  /*2fa0*/  BRA `(.L_x_11723) ;  /* 0x0000000400287947 */ /* 0x000fec0003800000 */
.L_x_11736:
        /* <DEDUP_REMOVED lines=21> */
.L_x_11745:
[----:B------:R-:W-:Y:S05]  /*3100*/  BSYNC B1 ;  /* 0x0000000000017941 */ /* 0x000fea0003800000 */
.L_x_11744:
[----:B------:R-:W-:Y:S01]  /*3110*/  LEA R5, R0, 0x37800000, 0x17 ;  /* 0x3780000000057811 */ /* 0x000fe200078eb8ff */
[----:B------:R-:W-:-:S05]  /*3120*/  IMAD.SHL.U32 R0, R3, 0x200000, RZ ;  /* 0x0020000003007824 */ /* 0x000fca00078e00ff */
[----:B------:R-:W-:-:S07]  /*3130*/  LOP3.LUT R0, R5, R0, R6, 0xfe, !PT ;  /* 0x0000000005007212 */ /* 0x000fce00078efe06 */
.L_x_11743:
[----:B------:R-:W-:Y:S05]  /*3140*/  BSYNC B0 ;  /* 0x0000000000007941 */ /* 0x000fea0003800000 */
.L_x_11742:
[----:B------:R-:W-:-:S04]  /*3150*/  F2FP.BF16.F32.PACK_AB R0, RZ, R0 ;  /* 0x00000000ff00723e */ /* 0x000fc800000010ff */
[----:B------:R-:W-:Y:S01]  /*3160*/  PRMT R26, R0, 0x7610, R26 ;  /* 0x00007610001a7816 */ /* 0x000fe2000000001a */
[----:B------:R-:W-:Y:S06]  /*3170*/  BRA `(.L_x_11723) ;  /* 0x0000000000b47947 */ /* 0x000fec0003800000 */
.L_x_11735:
        /* <DEDUP_REMOVED lines=14> */
.L_x_11749:
[----:B------:R-:W-:Y:S05]  /*3260*/  BSYNC B0 ;  /* 0x0000000000007941 */ /* 0x000fea0003800000 */
.L_x_11748:
[----:B------:R-:W-:-:S04]  /*3270*/  F2FP.BF16.F32.PACK_AB R0, RZ, R0 ;  /* 0x00000000ff00723e */ /* 0x000fc800000010ff */
[----:B------:R-:W-:Y:S01]  /*3280*/  PRMT R26, R0, 0x7610, R26 ;  /* 0x00007610001a7816 */ /* 0x000fe2000000001a */
[----:B------:R-:W-:Y:S06]  /*3290*/  BRA `(.L_x_11723) ;  /* 0x00000000006c7947 */ /* 0x000fec0003800000 */
.L_x_11722:
        /* <DEDUP_REMOVED lines=16> */
.L_x_11750:
[----:B------:R-:W-:Y:S01]  /*33a0*/  PRMT R26, RZ, 0x7610, R26 ;  /* 0x00007610ff1a7816 */ /* 0x000fe2000000001a */
[----:B------:R-:W-:Y:S06]  /*33b0*/  BRA `(.L_x_11723) ;  /* 0x0000000000247947 */ /* 0x000fec0003800000 */
.L_x_11747:
[----:B------:R-:W2:Y:S02]  /*33c0*/  LDG.E.64 R4, desc[UR36][R4.64] ;  /* 0x0000002404047981 */ /* 0x000ea4000c1e1b00 */
[----:B--2---:R-:W0:Y:S02]  /*33d0*/  I2F.U64 R0, R4 ;  /* 0x0000000400007312 */ /* 0x004e240000301000 */
[----:B0-----:R-:W-:-:S04]  /*33e0*/  F2FP.BF16.F32.PACK_AB R0, RZ, R0 ;  /* 0x00000000ff00723e */ /* 0x001fc800000010ff */
[----:B------:R-:W-:Y:S01]  /*33f0*/  PRMT R26, R0, 0x7610, R26 ;  /* 0x00007610001a7816 */ /* 0x000fe2000000001a */
[----:B------:R-:W-:Y:S06]  /*3400*/  BRA `(.L_x_11723) ;  /* 0x0000000000107947 */ /* 0x000fec0003800000 */
.L_x_11746:
[----:B------:R-:W2:Y:S02]  /*3410*/  LDG.E R4, desc[UR36][R4.64] ;  /* 0x0000002404047981 */ /* 0x000ea4000c1e1900 */
[----:B--2---:R-:W-:-:S04]  /*3420*/  I2FP.F32.U32 R0, R4 ;  /* 0x0000000400007245 */ /* 0x004fc80000201000 */
[----:B------:R-:W-:-:S04]  /*3430*/  F2FP.BF16.F32.PACK_AB R0, RZ, R0 ;  /* 0x00000000ff00723e */ /* 0x000fc800000010ff */
[----:B------:R-:W-:-:S07]  /*3440*/  PRMT R26, R0, 0x7610, R26 ;  /* 0x00007610001a7816 */ /* 0x000fce000000001a */
.L_x_11723:
[----:B------:R-:W-:-:S07]  /*3450*/  VIADD R23, R23, 0x80 ;  /* 0x0000008017177836 */ /* 0x000fce0000000000 */
.L_x_11717:
[----:B------:R-:W-:Y:S05]  /*3460*/  BSYNC B6 ;  /* 0x0000000000067941 */ /* 0x000fea0003800000 */
.L_x_11716:
        /* <DEDUP_REMOVED lines=25> */
.L_x_11756:
[----:B------:R-:W2:Y:S02]  /*3600*/  LDG.E.U8 R4, desc[UR36][R4.64] ;  /* 0x0000002404047981 */ /* 0x000ea4000c1e1100 */
[----:B--2---:R-:W-:-:S04]  /*3610*/  I2FP.F32.U32 R0, R4 ;  /* 0x0000000400007245 */ /* 0x004fc80000201000 */
[----:B------:R-:W-:-:S04]  /*3620*/  F2FP.BF16.F32.PACK_AB R0, RZ, R0 ;  /* 0x00000000ff00723e */ /* 0x000fc800000010ff */
[----:B------:R-:W-:Y:S01]  /*3630*/  PRMT R24, R0, 0x7610, R24 ;  /* 0x0000761000187816 */ /* 0x000fe20000000018 */
[----:B------:R-:W-:Y:S06]  /*3640*/  BRA `(.L_x_11752) ;  /* 0x0000000c00c87947 */ /* 0x000fec0003800000 */
.L_x_11755:
        /* <DEDUP_REMOVED lines=11> */
.L_x_11759:
[----:B------:R-:W2:Y:S02]  /*3700*/  LDG.E R4, desc[UR36][R4.64] ;  /* 0x0000002404047981 */ /* 0x000ea4000c1e1900 */
[----:B--2---:R-:W-:-:S04]  /*3710*/  I2FP.F32.S32 R0, R4 ;  /* 0x0000000400007245 */ /* 0x004fc80000201400 */
[----:B------:R-:W-:-:S04]  /*3720*/  F2FP.BF16.F32.PACK_AB R0, RZ, R0 ;  /* 0x00000000ff00723e */ /* 0x000fc800000010ff */
[----:B------:R-:W-:Y:S01]  /*3730*/  PRMT R24, R0, 0x7610, R24 ;  /* 0x0000761000187816 */ /* 0x000fe20000000018 */
[----:B------:R-:W-:Y:S06]  /*3740*/  BRA `(.L_x_11752) ;  /* 0x0000000c00887947 */ /* 0x000fec0003800000 */
.L_x_11758:
[----:B------:R-:W2:Y:S02]  /*3750*/  LDG.E.U16 R4, desc[UR36][R4.64] ;  /* 0x0000002404047981 */ /* 0x000ea4000c1e1500 */
[----:B--2---:R-:W0:Y:S02]  /*3760*/  I2F.S16 R0, R4 ;  /* 0x0000000400007306 */ /* 0x004e240000101400 */
[----:B0-----:R-:W-:-:S04]  /*3770*/  F2FP.BF16.F32.PACK_AB R0, RZ, R0 ;  /* 0x00000000ff00723e */ /* 0x001fc800000010ff */
[----:B------:R-:W-:Y:S01]  /*3780*/  PRMT R24, R0, 0x7610, R24 ;  /* 0x0000761000187816 */ /* 0x000fe20000000018 */
[----:B------:R-:W-:Y:S06]  /*3790*/  BRA `(.L_x_11752) ;  /* 0x0000000c00747947 */ /* 0x000fec0003800000 */
.L_x_11754:
        /* <DEDUP_REMOVED lines=9> */
.L_x_11761:
[----:B------:R-:W2:Y:S02]  /*3830*/  LDG.E.U16 R0, desc[UR36][R4.64] ;  /* 0x0000002404007981 */ /* 0x000ea4000c1e1500 */
[----:B--2---:R-:W-:-:S05]  /*3840*/  HADD2.F32 R0, -RZ, R0.H0_H0 ;  /* 0x20000000ff007230 */ /* 0x004fca0000004100 */
[----:B------:R-:W-:-:S04]  /*3850*/  F2FP.BF16.F32.PACK_AB R0, RZ, R0 ;  /* 0x00000000ff00723e */ /* 0x000fc800000010ff */
[----:B------:R-:W-:Y:S01]  /*3860*/  PRMT R24, R0, 0x7610, R24 ;  /* 0x0000761000187816 */ /* 0x000fe20000000018 */
[----:B------:R-:W-:Y:S06]  /*3870*/  BRA `(.L_x_11752) ;  /* 0x0000000c003c7947 */ /* 0x000fec0003800000 */
.L_x_11760:
        /* <DEDUP_REMOVED lines=9> */
.L_x_11763:
[----:B------:R-:W2:Y:S02]  /*3910*/  LDG.E.U16 R4, desc[UR36][R4.64] ;  /* 0x0000002404047981 */ /* 0x000ea4000c1e1500 */
[----:B--2---:R-:W-:-:S05]  /*3920*/  HADD2.F32 R0, -RZ, R4.H0_H0 ;  /* 0x20000004ff007230 */ /* 0x004fca0000004100 */
[----:B------:R-:W-:-:S04]  /*3930*/  F2FP.BF16.F32.PACK_AB R0, RZ, R0 ;  /* 0x00000000ff00723e */ /* 0x000fc800000010ff */
[----:B------:R-:W-:Y:S01]  /*3940*/  PRMT R24, R0, 0x7610, R24 ;  /* 0x0000761000187816 */ /* 0x000fe20000000018 */
[----:B------:R-:W-:Y:S06]  /*3950*/  BRA `(.L_x_11752) ;  /* 0x0000000c00047947 */ /* 0x000fec0003800000 */
.L_x_11762:
        /* <DEDUP_REMOVED lines=9> */
.L_x_11753:
        /* <DEDUP_REMOVED lines=14> */
.L_x_11766:
        /* <DEDUP_REMOVED lines=9> */
.L_x_11765:
        /* <DEDUP_REMOVED lines=28> */
.L_x_11768:
        /* <DEDUP_REMOVED lines=15> */
.L_x_11767:
[----:B------:R1:W5:Y:S01]  /*3e10*/  LDG.E.U16 R24, desc[UR36][R4.64] ;  /* 0x0000002404187981 */ /* 0x000362000c1e1500 */
[----:B------:R-:W-:Y:S05]  /*3e20*/  BRA `(.L_x_11752) ;  /* 0x0000000400d07947 */ /* 0x000fea0003800000 */
.L_x_11764:
        /* <DEDUP_REMOVED lines=13> */
.L_x_11771:
        /* <DEDUP_REMOVED lines=21> */
.L_x_11775:
[----:B------:R-:W-:Y:S05]  /*4050*/  BSYNC B1 ;  /* 0x0000000000017941 */ /* 0x000fea0003800000 */
.L_x_11774:
[----:B------:R-:W-:Y:S01]  /*4060*/  LEA R5, R0, 0x3b800000, 0x17 ;  /* 0x3b80000000057811 */ /* 0x000fe200078eb8ff */
[----:B------:R-:W-:-:S05]  /*4070*/  IMAD.SHL.U32 R0, R3, 0x100000, RZ ;  /* 0x0010000003007824 */ /* 0x000fca00078e00ff */
[----:B------:R-:W-:-:S07]  /*4080*/  LOP3.LUT R0, R5, R0, R6, 0xfe, !PT ;  /* 0x0000000005007212 */ /* 0x000fce00078efe06 */
.L_x_11773:
[----:B------:R-:W-:Y:S05]  /*4090*/  BSYNC B0 ;  /* 0x0000000000007941 */ /* 0x000fea0003800000 */
.L_x_11772:
[----:B------:R-:W-:-:S04]  /*40a0*/  F2FP.BF16.F32.PACK_AB R0, RZ, R0 ;  /* 0x00000000ff00723e */ /* 0x000fc800000010ff */
[----:B------:R-:W-:Y:S01]  /*40b0*/  PRMT R24, R0, 0x7610, R24 ;  /* 0x0000761000187816 */ /* 0x000fe20000000018 */
[----:B------:R-:W-:Y:S06]  /*40c0*/  BRA `(.L_x_11752) ;  /* 0x0000000400287947 */ /* 0x000fec0003800000 */
.L_x_11770:
        /* <DEDUP_REMOVED lines=21> */
.L_x_11779:
[----:B------:R-:W-:Y:S05]  /*4220*/  BSYNC B1 ;  /* 0x0000000000017941 */ /* 0x000fea0003800000 */
.L_x_11778:
[----:B------:R-:W-:Y:S01]  /*4230*/  LEA R5, R0, 0x37800000, 0x17 ;  /* 0x3780000000057811 */ /* 0x000fe200078eb8ff */
[----:B------:R-:W-:-:S05]  /*4240*/  IMAD.SHL.U32 R0, R3, 0x200000, RZ ;  /* 0x0020000003007824 */ /* 0x000fca00078e00ff */
[----:B------:R-:W-:-:S07]  /*4250*/  LOP3.LUT R0, R5, R0, R6, 0xfe, !PT ;  /* 0x0000000005007212 */ /* 0x000fce00078efe06 */
.L_x_11777:
[----:B------:R-:W-:Y:S05]  /*4260*/  BSYNC B0 ;  /* 0x0000000000007941 */ /* 0x000fea0003800000 */
.L_x_11776:
[----:B------:R-:W-:-:S04]  /*4270*/  F2FP.BF16.F32.PACK_AB R0, RZ, R0 ;  /* 0x00000000ff00723e */ /* 0x000fc800000010ff */
[----:B------:R-:W-:Y:S01]  /*4280*/  PRMT R24, R0, 0x7610, R24 ;  /* 0x0000761000187816 */ /* 0x000fe20000000018 */
[----:B------:R-:W-:Y:S06]  /*4290*/  BRA `(.L_x_11752) ;  /* 0x0000000000b47947 */ /* 0x000fec0003800000 */
.L_x_11769:
        /* <DEDUP_REMOVED lines=14> */
.L_x_11783:
[----:B------:R-:W-:Y:S05]  /*4380*/  BSYNC B0 ;  /* 0x0000000000007941 */ /* 0x000fea0003800000 */
.L_x_11782:
[----:B------:R-:W-:-:S04]  /*4390*/  F2FP.BF16.F32.PACK_AB R0, RZ, R0 ;  /* 0x00000000ff00723e */ /* 0x000fc800000010ff */
[----:B------:R-:W-:Y:S01]  /*43a0*/  PRMT R24, R0, 0x7610, R24 ;  /* 0x0000761000187816 */ /* 0x000fe20000000018 */
[----:B------:R-:W-:Y:S06]  /*43b0*/  BRA `(.L_x_11752) ;  /* 0x00000000006c7947 */ /* 0x000fec0003800000 */
.L_x_11757:
        /* <DEDUP_REMOVED lines=16> */
.L_x_11784:
[----:B------:R-:W-:Y:S01]  /*44c0*/  PRMT R24, RZ, 0x7610, R24 ;  /* 0x00007610ff187816 */ /* 0x000fe20000000018 */
[----:B------:R-:W-:Y:S06]  /*44d0*/  BRA `(.L_x_11752) ;  /* 0x0000000000247947 */ /* 0x000fec0003800000 */
.L_x_11781:
[----:B------:R-:W2:Y:S02]  /*44e0*/  LDG.E.64 R4, desc[UR36][R4.64] ;  /* 0x0000002404047981 */ /* 0x000ea4000c1e1b00 */
[----:B--2---:R-:W0:Y:S02]  /*44f0*/  I2F.U64 R0, R4 ;  /* 0x0000000400007312 */ /* 0x004e240000301000 */
[----:B0-----:R-:W-:-:S04]  /*4500*/  F2FP.BF16.F32.PACK_AB R0, RZ, R0 ;  /* 0x00000000ff00723e */ /* 0x001fc800000010ff */
[----:B------:R-:W-:Y:S01]  /*4510*/  PRMT R24, R0, 0x7610, R24 ;  /* 0x0000761000187816 */ /* 0x000fe20000000018 */
[----:B------:R-:W-:Y:S06]  /*4520*/  BRA `(.L_x_11752) ;  /* 0x0000000000107947 */ /* 0x000fec0003800000 */
.L_x_11780:
[----:B------:R-:W2:Y:S02]  /*4530*/  LDG.E R4, desc[UR36][R4.64] ;  /* 0x0000002404047981 */ /* 0x000ea4000c1e1900 */
[----:B--2---:R-:W-:-:S04]  /*4540*/  I2FP.F32.U32 R0, R4 ;  /* 0x0000000400007245 */ /* 0x004fc80000201000 */
[----:B------:R-:W-:-:S04]  /*4550*/  F2FP.BF16.F32.PACK_AB R0, RZ, R0 ;  /* 0x00000000ff00723e */ /* 0x000fc800000010ff */
[----:B------:R-:W-:-:S07]  /*4560*/  PRMT R24, R0, 0x7610, R24 ;  /* 0x0000761000187816 */ /* 0x000fce0000000018 */
.L_x_11752:
[----:B------:R-:W-:Y:S05]  /*4570*/  BSYNC B6 ;  /* 0x0000000000067941 */ /* 0x000fea0003800000 */
.L_x_11751:
[----:B------:R-:W2:Y:S01]  /*4580*/  S2R R25, SR_TID.X ;  /* 0x0000000000197919 */ /* 0x000ea20000002100 */
[----:B------:R-:W3:Y:S01]  /*4590*/  LDC.U8 R18, c[0x0][0x234] ;  /* 0x00008d00ff127b82 */ /* 0x000ee20000000000 */
[----:B------:R-:W-:Y:S01]  /*45a0*/  IMAD.U32 R0, R17, 0x10000, RZ ;  /* 0x0001000011007824 */ /* 0x000fe200078e00ff */
[----:B------:R-:W-:Y:S04]  /*45b0*/  BSSY B0, `(.L_x_11785) ;  /* 0x0000014000007945 */ /* 0x000fe80003800000 */
[----:B------:R-:W-:Y:S02]  /*45c0*/  FSETP.NEU.FTZ.AND P0, PT, R0, R0, PT ;  /* 0x000000000000720b */ /* 0x000fe40003f1d000 */
[C---:B--2---:R-:W-:Y:S01]  /*45d0*/  ISETP.GE.AND P2, PT, R25.reuse, R16, PT ;  /* 0x000000101900720c */ /* 0x044fe20003f46270 */
[----:B------:R-:W-:-:S02]  /*45e0*/  VIADD R3, R25, 0x100 ;  /* 0x0000010019037836 */ /* 0x000fc40000000000 */
[C---:B01----:R-:W-:Y:S02]  /*45f0*/  VIADD R5, R25.reuse, 0x180 ;  /* 0x0000018019057836 */ /* 0x043fe40000000000 */
[----:B------:R-:W-:Y:S01]  /*4600*/  VIADD R23, R25, 0x80 ;  /* 0x0000008019177836 */ /* 0x000fe20000000000 */
[-C--:B------:R-:W-:Y:S02]  /*4610*/  ISETP.GE.AND P1, PT, R3, R16.reuse, PT ;  /* 0x000000100300720c */ /* 0x080fe40003f26270 */
[-C--:B------:R-:W-:Y:S02]  /*4620*/  ISETP.GE.OR P0, PT, R5, R16.reuse, P0 ;  /* 0x000000100500720c */ /* 0x080fe40000706670 */
[----:B------:R-:W-:-:S03]  /*4630*/  ISETP.GE.AND P3, PT, R23, R16, PT ;  /* 0x000000101700720c */ /* 0x000fc60003f66270 */
[----:B------:R-:W-:Y:S10]  /*4640*/  @P2 BRA `(.L_x_11786) ;  /* 0x0000000000282947 */ /* 0x000ff40003800000 */
[----:B------:R-:W-:Y:S01]  /*4650*/  IMAD.U32 R4, R17, 0x10000, RZ ;  /* 0x0001000011047824 */ /* 0x000fe200078e00ff */
[----:B------:R-:W-:Y:S02]  /*4660*/  ULDC.U16 UR4, c[0x0][0x216] ;  /* 0x0000858000047ab9 */ /* 0x000fe40000000400 */
[----:B------:R-:W-:Y:S02]  /*4670*/  IMAD.U32 R3, RZ, RZ, UR4 ;  /* 0x00000004ff037e24 */ /* 0x000fe4000f8e00ff */
[----:B------:R-:W-:-:S13]  /*4680*/  FSETP.NEU.FTZ.AND P4, PT, R4, R4, PT ;  /* 0x000000040400720b */ /* 0x000fda0003f9d000 */
[----:B------:R-:W-:Y:S05]  /*4690*/  @P4 BRA `(.L_x_11786) ;  /* 0x0000000000144947 */ /* 0x000fea0003800000 */
[----:B-----5:R-:W-:-:S05]  /*46a0*/  IMAD.U32 R3, R22, 0x10000, RZ ;  /* 0x0001000016037824 */ /* 0x020fca00078e00ff */
[----:B------:R-:W-:-:S13]  /*46b0*/  FSETP.NEU.FTZ.AND P4, PT, R3, R3, PT ;  /* 0x000000030300720b */ /* 0x000fda0003f9d000 */
[----:B------:R-:W-:-:S04]  /*46c0*/  @!P4 FMNMX.FTZ R3, R4, R3, PT ;  /* 0x000000030403c209 */ /* 0x000fc80003810000 */
[----:B------:R-:W-:-:S04]  /*46d0*/  @!P4 F2FP.BF16.F32.PACK_AB R3, RZ, R3 ;  /* 0x00000003ff03c23e */ /* 0x000fc800000010ff */
[----:B------:R-:W-:-:S07]  /*46e0*/  @P4 PRMT R3, R22, 0x7610, R3 ;  /* 0x0000761016034816 */ /* 0x000fce0000000003 */
.L_x_11786:
[----:B------:R-:W-:Y:S05]  /*46f0*/  BSYNC B0 ;  /* 0x0000000000007941 */ /* 0x000fea0003800000 */
.L_x_11785:
[----:B------:R-:W-:Y:S04]  /*4700*/  BSSY B0, `(.L_x_11787) ;  /* 0x000000d000007945 */ /* 0x000fe80003800000 */
[----:B------:R-:W-:Y:S05]  /*4710*/  @P3 BRA `(.L_x_11788) ;  /* 0x00000000002c3947 */ /* 0x000fea0003800000 */
[----:B------:R-:W-:Y:S01]  /*4720*/  IMAD.U32 R5, R17, 0x10000, RZ ;  /* 0x0001000011057824 */ /* 0x000fe200078e00ff */
[----:B------:R-:W-:Y:S02]  /*4730*/  ULDC.U16 UR4, c[0x0][0x216] ;  /* 0x0000858000047ab9 */ /* 0x000fe40000000400 */
[----:B-----5:R-:W-:Y:S02]  /*4740*/  IMAD.U32 R22, RZ, RZ, UR4 ;  /* 0x00000004ff167e24 */ /* 0x020fe4000f8e00ff */
[----:B------:R-:W-:-:S13]  /*4750*/  FSETP.NEU.FTZ.AND P3, PT, R5, R5, PT ;  /* 0x000000050500720b */ /* 0x000fda0003f7d000 */
[----:B------:R-:W-:Y:S05]  /*4760*/  @P3 BRA `(.L_x_11788) ;  /* 0x0000000000183947 */ /* 0x000fea0003800000 */
[----:B------:R-:W-:-:S05]  /*4770*/  IMAD.U32 R4, R19, 0x10000, RZ ;  /* 0x0001000013047824 */ /* 0x000fca00078e00ff */
[----:B------:R-:W-:-:S13]  /*4780*/  FSETP.NEU.FTZ.AND P3, PT, R4, R4, PT ;  /* 0x000000040400720b */ /* 0x000fda0003f7d000 */
[----:B------:R-:W-:-:S04]  /*4790*/  @!P3 FMNMX.FTZ R4, R5, R4, PT ;  /* 0x000000040504b209 */ /* 0x000fc80003810000 */
[----:B------:R-:W-:-:S04]  /*47a0*/  @!P3 F2FP.BF16.F32.PACK_AB R4, RZ, R4 ;  /* 0x00000004ff04b23e */ /* 0x000fc800000010ff */
[----:B------:R-:W-:-:S04]  /*47b0*/  @!P3 PRMT R22, R4, 0x7610, R22 ;  /* 0x000076100416b816 */ /* 0x000fc80000000016 */
[----:B------:R-:W-:-:S07]  /*47c0*/  @P3 PRMT R22, R19, 0x7610, R22 ;  /* 0x0000761013163816 */ /* 0x000fce0000000016 */
.L_x_11788:
[----:B------:R-:W-:Y:S05]  /*47d0*/  BSYNC B0 ;  /* 0x0000000000007941 */ /* 0x000fea0003800000 */
.L_x_11787:
        /* <DEDUP_REMOVED lines=13> */
.L_x_11790:
[----:B------:R-:W-:Y:S05]  /*48b0*/  BSYNC B0 ;  /* 0x0000000000007941 */ /* 0x000fea0003800000 */
.L_x_11789:
[----:B------:R-:W-:Y:S04]  /*48c0*/  BSSY B0, `(.L_x_11791) ;  /* 0x0000008000007945 */ /* 0x000fe80003800000 */
[----:B------:R-:W-:Y:S05]  /*48d0*/  @P0 BRA `(.L_x_11792) ;  /* 0x0000000000180947 */ /* 0x000fea0003800000 */
[----:B-----5:R-:W-:-:S05]  /*48e0*/  IMAD.U32 R5, R24, 0x10000, RZ ;  /* 0x0001000018057824 */ /* 0x020fca00078e00ff */
[----:B------:R-:W-:-:S13]  /*48f0*/  FSETP.NEU.FTZ.AND P0, PT, R5, R5, PT ;  /* 0x000000050500720b */ /* 0x000fda0003f1d000 */
[----:B------:R-:W-:-:S04]  /*4900*/  @!P0 FMNMX.FTZ R0, R0, R5, PT ;  /* 0x0000000500008209 */ /* 0x000fc80003810000 */
[----:B------:R-:W-:-:S04]  /*4910*/  @!P0 F2FP.BF16.F32.PACK_AB R0, RZ, R0 ;  /* 0x00000000ff00823e */ /* 0x000fc800000010ff */
[----:B------:R-:W-:-:S04]  /*4920*/  @!P0 PRMT R17, R0, 0x7610, R17 ;  /* 0x0000761000118816 */ /* 0x000fc80000000011 */
[----:B------:R-:W-:-:S07]  /*4930*/  @P0 PRMT R17, R24, 0x7610, R17 ;  /* 0x0000761018110816 */ /* 0x000fce0000000011 */
.L_x_11792:
[----:B------:R-:W-:Y:S05]  /*4940*/  BSYNC B0 ;  /* 0x0000000000007941 */ /* 0x000fea0003800000 */
.L_x_11791:
[----:B------:R-:W-:Y:S04]  /*4950*/  BSSY B6, `(.L_x_11793) ;  /* 0x0000112000067945 */ /* 0x000fe80003800000 */
[----:B------:R-:W-:Y:S05]  /*4960*/  @P2 BRA `(.L_x_11794) ;  /* 0x0000001000402947 */ /* 0x000fea0003800000 */
[----:B------:R-:W0:Y:S01]  /*4970*/  LDC.64 R8, c[0x0][0x218] ;  /* 0x00008600ff087b82 */ /* 0x000e220000000a00 */
        /* <DEDUP_REMOVED lines=21> */
.L_x_11798:
[----:B------:R-:W-:Y:S02]  /*4ad0*/  IMAD.U32 R5, R3, 0x10000, RZ ;  /* 0x0001000003057824 */ /* 0x000fe400078e00ff */
[----:B------:R-:W-:-:S04]  /*4ae0*/  IMAD.MOV.U32 R25, RZ, RZ, R23 ;  /* 0x000000ffff197224 */ /* 0x000fc800078e0017 */
[----:B------:R-:W0:Y:S02]  /*4af0*/  F2I.S64.TRUNC R4, R5 ;  /* 0x0000000500047311 */ /* 0x000e24000020d900 */
[----:B0-----:R4:W-:Y:S01]  /*4b00*/  STG.E.U8 desc[UR36][R8.64], R4 ;  /* 0x0000000408007986 */ /* 0x0019e2000c101124 */
[----:B------:R-:W-:Y:S05]  /*4b10*/  BRA `(.L_x_11794) ;  /* 0x0000000c00d47947 */ /* 0x000fea0003800000 */
.L_x_11797:
        /* <DEDUP_REMOVED lines=11> */
.L_x_11801:
[----:B------:R-:W-:Y:S02]  /*4bd0*/  IMAD.U32 R3, R3, 0x10000, RZ ;  /* 0x0001000003037824 */ /* 0x000fe400078e00ff */
[----:B------:R-:W-:-:S04]  /*4be0*/  IMAD.MOV.U32 R25, RZ, RZ, R23 ;  /* 0x000000ffff197224 */ /* 0x000fc800078e0017 */
[----:B------:R-:W0:Y:S02]  /*4bf0*/  F2I.FTZ.TRUNC.NTZ R3, R3 ;  /* 0x0000000300037305 */ /* 0x000e24000021f100 */
[----:B0-----:R2:W-:Y:S01]  /*4c00*/  STG.E desc[UR36][R8.64], R3 ;  /* 0x0000000308007986 */ /* 0x0015e2000c101924 */
[----:B------:R-:W-:Y:S05]  /*4c10*/  BRA `(.L_x_11794) ;  /* 0x0000000c00947947 */ /* 0x000fea0003800000 */
.L_x_11800:
[----:B------:R-:W-:Y:S02]  /*4c20*/  IMAD.U32 R3, R3, 0x10000, RZ ;  /* 0x0001000003037824 */ /* 0x000fe400078e00ff */
[----:B------:R-:W-:-:S04]  /*4c30*/  IMAD.MOV.U32 R25, RZ, RZ, R23 ;  /* 0x000000ffff197224 */ /* 0x000fc800078e0017 */
[----:B------:R-:W0:Y:S02]  /*4c40*/  F2I.FTZ.TRUNC.NTZ R3, R3 ;  /* 0x0000000300037305 */ /* 0x000e24000021f100 */
[----:B0-----:R0:W-:Y:S01]  /*4c50*/  STG.E.U16 desc[UR36][R8.64], R3 ;  /* 0x0000000308007986 */ /* 0x0011e2000c101524 */
[----:B------:R-:W-:Y:S05]  /*4c60*/  BRA `(.L_x_11794) ;  /* 0x0000000c00807947 */ /* 0x000fea0003800000 */
.L_x_11796:
        /* <DEDUP_REMOVED lines=10> */
.L_x_11803:
[----:B------:R-:W-:Y:S02]  /*4d10*/  IMAD.U32 R0, R3, 0x10000, RZ ;  /* 0x0001000003007824 */ /* 0x000fe400078e00ff */
[----:B------:R-:W-:-:S03]  /*4d20*/  IMAD.MOV.U32 R25, RZ, RZ, R23 ;  /* 0x000000ffff197224 */ /* 0x000fc600078e0017 */
[----:B------:R-:W-:-:S05]  /*4d30*/  F2FP.F16.F32.PACK_AB R0, RZ, R0 ;  /* 0x00000000ff00723e */ /* 0x000fca00000000ff */
[----:B------:R0:W-:Y:S01]  /*4d40*/  STG.E.U16 desc[UR36][R8.64], R0 ;  /* 0x0000000008007986 */ /* 0x0001e2000c101524 */
[----:B------:R-:W-:Y:S05]  /*4d50*/  BRA `(.L_x_11794) ;  /* 0x0000000c00447947 */ /* 0x000fea0003800000 */
.L_x_11802:
        /* <DEDUP_REMOVED lines=11> */
.L_x_11805:
[----:B------:R-:W-:Y:S02]  /*4e10*/  IMAD.U32 R3, R3, 0x10000, RZ ;  /* 0x0001000003037824 */ /* 0x000fe400078e00ff */
[----:B------:R-:W-:-:S03]  /*4e20*/  IMAD.MOV.U32 R25, RZ, RZ, R23 ;  /* 0x000000ffff197224 */ /* 0x000fc600078e0017 */
[----:B------:R-:W-:-:S04]  /*4e30*/  F2FP.F16.F32.PACK_AB R3, RZ, R3 ;  /* 0x00000003ff03723e */ /* 0x000fc800000000ff */
[----:B------:R-:W-:-:S05]  /*4e40*/  PRMT R3, R3, 0x5410, RZ ;  /* 0x0000541003037816 */ /* 0x000fca00000000ff */
[----:B------:R0:W-:Y:S01]  /*4e50*/  STG.E desc[UR36][R8.64], R3 ;  /* 0x0000000308007986 */ /* 0x0001e2000c101924 */
[----:B------:R-:W-:Y:S05]  /*4e60*/  BRA `(.L_x_11794) ;  /* 0x0000000c00007947 */ /* 0x000fea0003800000 */
.L_x_11804:
[----:B------:R-:W-:Y:S02]  /*4e70*/  IMAD.U32 R4, R3, 0x10000, RZ ;  /* 0x0001000003047824 */ /* 0x000fe400078e00ff */
[----:B------:R-:W-:Y:S02]  /*4e80*/  IMAD.MOV.U32 R25, RZ, RZ, R23 ;  /* 0x000000ffff197224 */ /* 0x000fe400078e0017 */
[----:B------:R-:W-:-:S06]  /*4e90*/  FMUL.FTZ R4, R4, 1 ;  /* 0x3f80000004047820 */ /* 0x000fcc0000410000 */
[----:B------:R-:W0:Y:S02]  /*4ea0*/  F2F.F64.F32 R4, R4 ;  /* 0x0000000400047310 */ /* 0x000e240000201800 */
[----:B0-----:R0:W-:Y:S01]  /*4eb0*/  STG.E.64 desc[UR36][R8.64], R4 ;  /* 0x0000000408007986 */ /* 0x0011e2000c101b24 */
[----:B------:R-:W-:Y:S05]  /*4ec0*/  BRA `(.L_x_11794) ;  /* 0x0000000800e87947 */ /* 0x000fea0003800000 */
.L_x_11795:
        /* <DEDUP_REMOVED lines=14> */
.L_x_11808:
[----:B------:R-:W-:Y:S01]  /*4fb0*/  IMAD.U32 R3, R3, 0x10000, RZ ;  /* 0x0001000003037824 */ /* 0x000fe200078e00ff */
[----:B------:R-:W-:Y:S01]  /*4fc0*/  CS2R R6, SRZ ;  /* 0x0000000000067805 */ /* 0x000fe2000001ff00 */
[----:B------:R-:W-:Y:S02]  /*4fd0*/  IMAD.MOV.U32 R25, RZ, RZ, R23 ;  /* 0x000000ffff197224 */ /* 0x000fe400078e0017 */
[----:B------:R-:W-:-:S04]  /*4fe0*/  FMUL.FTZ R3, R3, 1 ;  /* 0x3f80000003037820 */ /* 0x000fc80000410000 */
[----:B------:R-:W0:Y:S02]  /*4ff0*/  F2F.F64.F32 R4, R3 ;  /* 0x0000000300047310 */ /* 0x000e240000201800 */
[----:B0-----:R0:W-:Y:S01]  /*5000*/  STG.E.128 desc[UR36][R8.64], R4 ;  /* 0x0000000408007986 */ /* 0x0011e2000c101d24 */
[----:B------:R-:W-:Y:S05]  /*5010*/  BRA `(.L_x_11794) ;  /* 0x0000000800947947 */ /* 0x000fea0003800000 */
.L_x_11807:
        /* <DEDUP_REMOVED lines=21> */
.L_x_11812:
[----:B------:R-:W-:Y:S05]  /*5170*/  BSYNC B0 ;  /* 0x0000000000007941 */ /* 0x000fea0003800000 */
.L_x_11811:
[----:B------:R-:W-:Y:S01]  /*5180*/  LOP3.LUT R5, R0, R5, RZ, 0xfc, !PT ;  /* 0x0000000500057212 */ /* 0x000fe200078efcff */
[----:B------:R-:W-:-:S04]  /*5190*/  IMAD.MOV.U32 R25, RZ, RZ, R23 ;  /* 0x000000ffff197224 */ /* 0x000fc800078e0017 */
[----:B------:R0:W-:Y:S01]  /*51a0*/  STG.E.U8 desc[UR36][R8.64], R5 ;  /* 0x0000000508007986 */ /* 0x0001e2000c101124 */
[----:B------:R-:W-:Y:S05]  /*51b0*/  BRA `(.L_x_11794) ;  /* 0x00000008002c7947 */ /* 0x000fea0003800000 */
.L_x_11810:
        /* <DEDUP_REMOVED lines=13> */
.L_x_11814:
[----:B------:R-:W-:Y:S01]  /*5290*/  IMAD.MOV.U32 R0, RZ, RZ, 0x7f ;  /* 0x0000007fff007424 */ /* 0x000fe200078e00ff */
[----:B------:R-:W-:-:S04]  /*52a0*/  ISETP.GT.U32.AND P0, PT, R3, 0x7f800000, PT ;  /* 0x7f8000000300780c */ /* 0x000fc80003f04070 */
[----:B------:R-:W-:-:S09]  /*52b0*/  SEL R0, R0, 0x7c, P0 ;  /* 0x0000007c00007807 */ /* 0x000fd20000000000 */
.L_x_11815:
[----:B------:R-:W-:Y:S05]  /*52c0*/  BSYNC B0 ;  /* 0x0000000000007941 */ /* 0x000fea0003800000 */
.L_x_11813:
[----:B------:R-:W-:Y:S01]  /*52d0*/  LOP3.LUT R3, R5, 0x80000000, RZ, 0xc0, !PT ;  /* 0x8000000005037812 */ /* 0x000fe200078ec0ff */
[----:B------:R-:W-:-:S03]  /*52e0*/  IMAD.MOV.U32 R25, RZ, RZ, R23 ;  /* 0x000000ffff197224 */ /* 0x000fc600078e0017 */
[----:B------:R-:W-:-:S04]  /*52f0*/  SHF.R.U32.HI R3, RZ, 0x18, R3 ;  /* 0x00000018ff037819 */ /* 0x000fc80000011603 */
[----:B------:R-:W-:-:S05]  /*5300*/  LOP3.LUT R3, R0, R3, RZ, 0xfc, !PT ;  /* 0x0000000300037212 */ /* 0x000fca00078efcff */
[----:B------:R0:W-:Y:S01]  /*5310*/  STG.E.U8 desc[UR36][R8.64], R3 ;  /* 0x0000000308007986 */ /* 0x0001e2000c101124 */
[----:B------:R-:W-:Y:S05]  /*5320*/  BRA `(.L_x_11794) ;  /* 0x0000000400d07947 */ /* 0x000fea0003800000 */
.L_x_11809:
[----:B------:R0:W-:Y:S01]  /*5330*/  STG.E.U16 desc[UR36][R8.64], R3 ;  /* 0x0000000308007986 */ /* 0x0001e2000c101524 */
[----:B------:R-:W-:Y:S01]  /*5340*/  IMAD.MOV.U32 R25, RZ, RZ, R23 ;  /* 0x000000ffff197224 */ /* 0x000fe200078e0017 */
[----:B------:R-:W-:Y:S06]  /*5350*/  BRA `(.L_x_11794) ;  /* 0x0000000400c47947 */ /* 0x000fec0003800000 */
.L_x_11806:
        /* <DEDUP_REMOVED lines=13> */
.L_x_11818:
        /* <DEDUP_REMOVED lines=17> */
.L_x_11821:
[----:B------:R-:W-:-:S04]  /*5540*/  LOP3.LUT R3, R5, 0x80000000, RZ, 0xc0, !PT ;  /* 0x8000000005037812 */ /* 0x000fc800078ec0ff */
[----:B------:R-:W-:-:S04]  /*5550*/  SHF.R.U32.HI R3, RZ, 0x18, R3 ;  /* 0x00000018ff037819 */ /* 0x000fc80000011603 */
[----:B------:R-:W-:-:S04]  /*5560*/  LOP3.LUT R0, R0, R3, RZ, 0xfc, !PT ;  /* 0x0000000300007212 */ /* 0x000fc800078efcff */
[----:B------:R-:W-:-:S07]  /*5570*/  PRMT R4, R0, 0x7610, R4 ;  /* 0x0000761000047816 */ /* 0x000fce0000000004 */
.L_x_11820:
[----:B------:R-:W-:Y:S05]  /*5580*/  BSYNC B0 ;  /* 0x0000000000007941 */ /* 0x000fea0003800000 */
.L_x_11819:
[----:B------:R0:W-:Y:S01]  /*5590*/  STG.E.U8 desc[UR36][R8.64], R4 ;  /* 0x0000000408007986 */ /* 0x0001e2000c101124 */
[----:B------:R-:W-:Y:S01]  /*55a0*/  IMAD.MOV.U32 R25, RZ, RZ, R23 ;  /* 0x000000ffff197224 */ /* 0x000fe200078e0017 */
[----:B------:R-:W-:Y:S06]  /*55b0*/  BRA `(.L_x_11794) ;  /* 0x00000004002c7947 */ /* 0x000fec0003800000 */
.L_x_11817:
        /* <DEDUP_REMOVED lines=17> */
.L_x_11824:
[----:B------:R-:W-:-:S04]  /*56d0*/  LOP3.LUT R3, R5, 0x80000000, RZ, 0xc0, !PT ;  /* 0x8000000005037812 */ /* 0x000fc800078ec0ff */
[----:B------:R-:W-:-:S04]  /*56e0*/  SHF.R.U32.HI R3, RZ, 0x18, R3 ;  /* 0x00000018ff037819 */ /* 0x000fc80000011603 */
[----:B------:R-:W-:-:S04]  /*56f0*/  LOP3.LUT R0, R0, R3, RZ, 0xfc, !PT ;  /* 0x0000000300007212 */ /* 0x000fc800078efcff */
[----:B------:R-:W-:-:S07]  /*5700*/  PRMT R4, R0, 0x7610, R4 ;  /* 0x0000761000047816 */ /* 0x000fce0000000004 */
.L_x_11823:
[----:B------:R-:W-:Y:S05]  /*5710*/  BSYNC B0 ;  /* 0x0000000000007941 */ /* 0x000fea0003800000 */
.L_x_11822:
[----:B------:R0:W-:Y:S01]  /*5720*/  STG.E.U8 desc[UR36][R8.64], R4 ;  /* 0x0000000408007986 */ /* 0x0001e2000c101124 */
[----:B------:R-:W-:Y:S01]  /*5730*/  IMAD.MOV.U32 R25, RZ, RZ, R23 ;  /* 0x000000ffff197224 */ /* 0x000fe200078e0017 */
[----:B------:R-:W-:Y:S06]  /*5740*/  BRA `(.L_x_11794) ;  /* 0x0000000000c87947 */ /* 0x000fec0003800000 */
.L_x_11816:
        /* <DEDUP_REMOVED lines=23> */
.L_x_11799:
        /* <DEDUP_REMOVED lines=16> */
.L_x_11827:
[----:B------:R-:W-:Y:S01]  /*59c0*/  IMAD.MOV.U32 R25, RZ, RZ, R23 ;  /* 0x000000ffff197224 */ /* 0x000fe200078e0017 */
[----:B------:R-:W-:Y:S06]  /*59d0*/  BRA `(.L_x_11794) ;  /* 0x0000000000247947 */ /* 0x000fec0003800000 */
.L_x_11826:
[----:B------:R-:W-:Y:S02]  /*59e0*/  IMAD.U32 R4, R3, 0x10000, RZ ;  /* 0x0001000003047824 */ /* 0x000fe400078e00ff */
[----:B------:R-:W-:-:S04]  /*59f0*/  IMAD.MOV.U32 R25, RZ, RZ, R23 ;  /* 0x000000ffff197224 */ /* 0x000fc800078e0017 */
[----:B------:R-:W0:Y:S02]  /*5a00*/  F2I.U64.TRUNC R4, R4 ;  /* 0x0000000400047311 */ /* 0x000e24000020d800 */
[----:B0-----:R0:W-:Y:S01]  /*5a10*/  STG.E.64 desc[UR36][R8.64], R4 ;  /* 0x0000000408007986 */ /* 0x0011e2000c101b24 */
[----:B------:R-:W-:Y:S05]  /*5a20*/  BRA `(.L_x_11794) ;  /* 0x0000000000107947 */ /* 0x000fea0003800000 */
.L_x_11825:
[----:B------:R-:W-:Y:S02]  /*5a30*/  IMAD.U32 R3, R3, 0x10000, RZ ;  /* 0x0001000003037824 */ /* 0x000fe400078e00ff */
[----:B------:R-:W-:-:S04]  /*5a40*/  IMAD.MOV.U32 R25, RZ, RZ, R23 ;  /* 0x000000ffff197224 */ /* 0x000fc800078e0017 */
[----:B------:R-:W0:Y:S02]  /*5a50*/  F2I.FTZ.U32.TRUNC.NTZ R3, R3 ;  /* 0x0000000300037305 */ /* 0x000e24000021f000 */
[----:B0-----:R0:W-:Y:S02]  /*5a60*/  STG.E desc[UR36][R8.64], R3 ;  /* 0x0000000308007986 */ /* 0x0011e4000c101924 */
.L_x_11794:
[----:B------:R-:W-:Y:S05]  /*5a70*/  BSYNC B6 ;  /* 0x0000000000067941 */ /* 0x000fea0003800000 */
.L_x_11793:
[----:B------:R-:W-:Y:S01]  /*5a80*/  ISETP.GE.AND P0, PT, R25, R16, PT ;  /* 0x000000101900720c */ /* 0x000fe20003f06270 */
[----:B------:R-:W-:-:S12]  /*5a90*/  BSSY B6, `(.L_x_11828) ;  /* 0x00001fc000067945 */ /* 0x000fd80003800000 */
[----:B------:R-:W-:Y:S05]  /*5aa0*/  @P0 BRA `(.L_x_11829) ;  /* 0x0000001c00e80947 */ /* 0x000fea0003800000 */
[----:B012-4-:R-:W0:Y:S01]  /*5ab0*/  LDC.64 R8, c[0x0][0x218] ;  /* 0x00008600ff087b82 */ /* 0x017e220000000a00 */
[----:B------:R-:W-:Y:S01]  /*5ac0*/  IMAD R0, R2, 0x200, R25 ;  /* 0x0000020002007824 */ /* 0x000fe200078e0219 */
[----:B---3--:R-:W-:Y:S01]  /*5ad0*/  PRMT R4, R18, 0x9910, RZ ;  /* 0x0000991012047816 */ /* 0x008fe200000000ff */
        /* <DEDUP_REMOVED lines=15> */
[----:B-----5:R-:W-:-:S04]  /*5bd0*/  IMAD.U32 R22, R22, 0x10000, RZ ;  /* 0x0001000016167824 */ /* 0x020fc800078e00ff */
[----:B------:R-:W0:Y:S02]  /*5be0*/  F2I.FTZ.TRUNC.NTZ R3, R22 ;  /* 0x0000001600037305 */ /* 0x000e24000021f100 */
[----:B0-----:R4:W-:Y:S01]  /*5bf0*/  STG.E.U8 desc[UR36][R8.64], R3 ;  /* 0x0000000308007986 */ /* 0x0019e2000c101124 */
[----:B------:R-:W-:Y:S05]  /*5c00*/  BRA `(.L_x_11835) ;  /* 0x0000000c00947947 */ /* 0x000fea0003800000 */
.L_x_11833:
[----:B-----5:R-:W-:-:S06]  /*5c10*/  IMAD.U32 R5, R22, 0x10000, RZ ;  /* 0x0001000016057824 */ /* 0x020fcc00078e00ff */
[----:B------:R-:W0:Y:S02]  /*5c20*/  F2I.S64.TRUNC R4, R5 ;  /* 0x0000000500047311 */ /* 0x000e24000020d900 */
[----:B0-----:R3:W-:Y:S01]  /*5c30*/  STG.E.U8 desc[UR36][R8.64], R4 ;  /* 0x0000000408007986 */ /* 0x0017e2000c101124 */
[----:B------:R-:W-:Y:S05]  /*5c40*/  BRA `(.L_x_11835) ;  /* 0x0000000c00847947 */ /* 0x000fea0003800000 */
.L_x_11832:
[----:B------:R-:W-:-:S13]  /*5c50*/  ISETP.NE.AND P0, PT, R0, 0x2, PT ;  /* 0x000000020000780c */ /* 0x000fda0003f05270 */
[----:B------:R-:W-:Y:S05]  /*5c60*/  @!P0 BRA `(.L_x_11836) ;  /* 0x0000000000308947 */ /* 0x000fea0003800000 */
[----:B------:R-:W-:-:S13]  /*5c70*/  ISETP.NE.AND P0, PT, R0, 0x3, PT ;  /* 0x000000030000780c */ /* 0x000fda0003f05270 */
[----:B------:R-:W-:Y:S05]  /*5c80*/  @!P0 BRA `(.L_x_11837) ;  /* 0x0000000000188947 */ /* 0x000fea0003800000 */
[----:B------:R-:W-:-:S13]  /*5c90*/  ISETP.NE.AND P0, PT, R0, 0x4, PT ;  /* 0x000000040000780c */ /* 0x000fda0003f05270 */
[----:B------:R-:W-:Y:S05]  /*5ca0*/  @P0 BRA `(.L_x_11834) ;  /* 0x0000000c000c0947 */ /* 0x000fea0003800000 */
[----:B-----5:R-:W-:-:S06]  /*5cb0*/  IMAD.U32 R4, R22, 0x10000, RZ ;  /* 0x0001000016047824 */ /* 0x020fcc00078e00ff */
[----:B------:R-:W0:Y:S02]  /*5cc0*/  F2I.S64.TRUNC R4, R4 ;  /* 0x0000000400047311 */ /* 0x000e24000020d900 */
[----:B0-----:R1:W-:Y:S01]  /*5cd0*/  STG.E.64 desc[UR36][R8.64], R4 ;  /* 0x0000000408007986 */ /* 0x0013e2000c101b24 */
[----:B------:R-:W-:Y:S05]  /*5ce0*/  BRA `(.L_x_11835) ;  /* 0x0000000c005c7947 */ /* 0x000fea0003800000 */
.L_x_11837:
[----:B-----5:R-:W-:-:S04]  /*5cf0*/  IMAD.U32 R22, R22, 0x10000, RZ ;  /* 0x0001000016167824 */ /* 0x020fc800078e00ff */
[----:B------:R-:W0:Y:S02]  /*5d00*/  F2I.FTZ.TRUNC.NTZ R3, R22 ;  /* 0x0000001600037305 */ /* 0x000e24000021f100 */
[----:B0-----:R2:W-:Y:S01]  /*5d10*/  STG.E desc[UR36][R8.64], R3 ;  /* 0x0000000308007986 */ /* 0x0015e2000c101924 */
[----:B------:R-:W-:Y:S05]  /*5d20*/  BRA `(.L_x_11835) ;  /* 0x0000000c004c7947 */ /* 0x000fea0003800000 */
.L_x_11836:
[----:B-----5:R-:W-:-:S04]  /*5d30*/  IMAD.U32 R22, R22, 0x10000, RZ ;  /* 0x0001000016167824 */ /* 0x020fc800078e00ff */
[----:B------:R-:W0:Y:S02]  /*5d40*/  F2I.FTZ.TRUNC.NTZ R3, R22 ;  /* 0x0000001600037305 */ /* 0x000e24000021f100 */
[----:B0-----:R0:W-:Y:S01]  /*5d50*/  STG.E.U16 desc[UR36][R8.64], R3 ;  /* 0x0000000308007986 */ /* 0x0011e2000c101524 */
[----:B------:R-:W-:Y:S05]  /*5d60*/  BRA `(.L_x_11835) ;  /* 0x0000000c003c7947 */ /* 0x000fea0003800000 */
.L_x_11831:
[----:B------:R-:W-:-:S13]  /*5d70*/  ISETP.GT.AND P0, PT, R0, 0x6, PT ;  /* 0x000000060000780c */ /* 0x000fda0003f04270 */
[----:B------:R-:W-:Y:S05]  /*5d80*/  @P0 BRA `(.L_x_11838) ;  /* 0x00000000002c0947 */ /* 0x000fea0003800000 */
[----:B------:R-:W-:-:S13]  /*5d90*/  ISETP.NE.AND P0, PT, R0, 0x5, PT ;  /* 0x000000050000780c */ /* 0x000fda0003f05270 */
[----:B------:R-:W-:Y:S05]  /*5da0*/  @!P0 BRA `(.L_x_11839) ;  /* 0x0000000000148947 */ /* 0x000fea0003800000 */
[----:B------:R-:W-:-:S13]  /*5db0*/  ISETP.NE.AND P0, PT, R0, 0x6, PT ;  /* 0x000000060000780c */ /* 0x000fda0003f05270 */
[----:B------:R-:W-:Y:S05]  /*5dc0*/  @P0 BRA `(.L_x_11834) ;  /* 0x0000000800c40947 */ /* 0x000fea0003800000 */
[----:B-----5:R-:W-:-:S05]  /*5dd0*/  IMAD.U32 R3, R22, 0x10000, RZ ;  /* 0x0001000016037824 */ /* 0x020fca00078e00ff */
[----:B------:R0:W-:Y:S01]  /*5de0*/  STG.E desc[UR36][R8.64], R3 ;  /* 0x0000000308007986 */ /* 0x0001e2000c101924 */
[----:B------:R-:W-:Y:S05]  /*5df0*/  BRA `(.L_x_11835) ;  /* 0x0000000c00187947 */ /* 0x000fea0003800000 */
.L_x_11839:
[----:B-----5:R-:W-:-:S05]  /*5e00*/  IMAD.U32 R0, R22, 0x10000, RZ ;  /* 0x0001000016007824 */ /* 0x020fca00078e00ff */
[----:B------:R-:W-:-:S05]  /*5e10*/  F2FP.F16.F32.PACK_AB R0, RZ, R0 ;  /* 0x00000000ff00723e */ /* 0x000fca00000000ff */
[----:B------:R0:W-:Y:S01]  /*5e20*/  STG.E.U16 desc[UR36][R8.64], R0 ;  /* 0x0000000008007986 */ /* 0x0001e2000c101524 */
[----:B------:R-:W-:Y:S05]  /*5e30*/  BRA `(.L_x_11835) ;  /* 0x0000000c00087947 */ /* 0x000fea0003800000 */
.L_x_11838:
[----:B------:R-:W-:-:S13]  /*5e40*/  ISETP.NE.AND P0, PT, R0, 0x7, PT ;  /* 0x000000070000780c */ /* 0x000fda0003f05270 */
[----:B------:R-:W-:Y:S05]  /*5e50*/  @!P0 BRA `(.L_x_11840) ;  /* 0x0000000000348947 */ /* 0x000fea0003800000 */
[----:B------:R-:W-:-:S13]  /*5e60*/  ISETP.NE.AND P0, PT, R0, 0x8, PT ;  /* 0x000000080000780c */ /* 0x000fda0003f05270 */
[----:B------:R-:W-:Y:S05]  /*5e70*/  @!P0 BRA `(.L_x_11841) ;  /* 0x0000000000188947 */ /* 0x000fea0003800000 */
[----:B------:R-:W-:-:S13]  /*5e80*/  ISETP.NE.AND P0, PT, R0, 0x9, PT ;  /* 0x000000090000780c */ /* 0x000fda0003f05270 */
[----:B------:R-:W-:Y:S05]  /*5e90*/  @P0 BRA `(.L_x_11834) ;  /* 0x0000000800900947 */ /* 0x000fea0003800000 */
[----:B-----5:R-:W-:Y:S02]  /*5ea0*/  IMAD.U32 R22, R22, 0x10000, RZ ;  /* 0x0001000016167824 */ /* 0x020fe400078e00ff */
[----:B------:R-:W-:-:S05]  /*5eb0*/  IMAD.MOV.U32 R23, RZ, RZ, RZ ;  /* 0x000000ffff177224 */ /* 0x000fca00078e00ff */
[----:B------:R0:W-:Y:S01]  /*5ec0*/  STG.E.64 desc[UR36][R8.64], R22 ;  /* 0x0000001608007986 */ /* 0x0001e2000c101b24 */
[----:B------:R-:W-:Y:S05]  /*5ed0*/  BRA `(.L_x_11835) ;  /* 0x0000000800e07947 */ /* 0x000fea0003800000 */
.L_x_11841:
[----:B-----5:R-:W-:-:S05]  /*5ee0*/  IMAD.U32 R22, R22, 0x10000, RZ ;  /* 0x0001000016167824 */ /* 0x020fca00078e00ff */
[----:B------:R-:W-:-:S04]  /*5ef0*/  F2FP.F16.F32.PACK_AB R3, RZ, R22 ;  /* 0x00000016ff03723e */ /* 0x000fc800000000ff */
[----:B------:R-:W-:-:S05]  /*5f00*/  PRMT R3, R3, 0x5410, RZ ;  /* 0x0000541003037816 */ /* 0x000fca00000000ff */
[----:B------:R0:W-:Y:S01]  /*5f10*/  STG.E desc[UR36][R8.64], R3 ;  /* 0x0000000308007986 */ /* 0x0001e2000c101924 */
[----:B------:R-:W-:Y:S05]  /*5f20*/  BRA `(.L_x_11835) ;  /* 0x0000000800cc7947 */ /* 0x000fea0003800000 */
.L_x_11840:
[----:B-----5:R-:W-:-:S04]  /*5f30*/  IMAD.U32 R4, R22, 0x10000, RZ ;  /* 0x0001000016047824 */ /* 0x020fc800078e00ff */
[----:B------:R-:W-:-:S06]  /*5f40*/  FMUL.FTZ R4, R4, 1 ;  /* 0x3f80000004047820 */ /* 0x000fcc0000410000 */
[----:B------:R-:W0:Y:S02]  /*5f50*/  F2F.F64.F32 R4, R4 ;  /* 0x0000000400047310 */ /* 0x000e240000201800 */
[----:B0-----:R0:W-:Y:S01]  /*5f60*/  STG.E.64 desc[UR36][R8.64], R4 ;  /* 0x0000000408007986 */ /* 0x0011e2000c101b24 */
[----:B------:R-:W-:Y:S05]  /*5f70*/  BRA `(.L_x_11835) ;  /* 0x0000000800b87947 */ /* 0x000fea0003800000 */
.L_x_11830:
        /* <DEDUP_REMOVED lines=8> */
[----:B-----5:R-:W-:-:S05]  /*6000*/  IMAD.U32 R22, R22, 0x10000, RZ ;  /* 0x0001000016167824 */ /* 0x020fca00078e00ff */
[----:B------:R-:W-:-:S04]  /*6010*/  FSETP.NEU.FTZ.AND P0, PT, R22, RZ, PT ;  /* 0x000000ff1600720b */ /* 0x000fc80003f1d000 */
[----:B------:R-:W-:-:S05]  /*6020*/  SEL R3, RZ, 0x1, !P0 ;  /* 0x00000001ff037807 */ /* 0x000fca0004000000 */
[----:B------:R0:W-:Y:S01]  /*6030*/  STG.E.U8 desc[UR36][R8.64], R3 ;  /* 0x0000000308007986 */ /* 0x0001e2000c101124 */
[----:B------:R-:W-:Y:S05]  /*6040*/  BRA `(.L_x_11835) ;  /* 0x0000000800847947 */ /* 0x000fea0003800000 */
.L_x_11844:
[----:B-----5:R-:W-:Y:S01]  /*6050*/  IMAD.U32 R22, R22, 0x10000, RZ ;  /* 0x0001000016167824 */ /* 0x020fe200078e00ff */
[----:B------:R-:W-:-:S03]  /*6060*/  CS2R R6, SRZ ;  /* 0x0000000000067805 */ /* 0x000fc6000001ff00 */
[----:B------:R-:W-:-:S06]  /*6070*/  FMUL.FTZ R4, R22, 1 ;  /* 0x3f80000016047820 */ /* 0x000fcc0000410000 */
[----:B------:R-:W0:Y:S02]  /*6080*/  F2F.F64.F32 R4, R4 ;  /* 0x0000000400047310 */ /* 0x000e240000201800 */
[----:B0-----:R0:W-:Y:S01]  /*6090*/  STG.E.128 desc[UR36][R8.64], R4 ;  /* 0x0000000408007986 */ /* 0x0011e2000c101d24 */
[----:B------:R-:W-:Y:S05]  /*60a0*/  BRA `(.L_x_11835) ;  /* 0x00000008006c7947 */ /* 0x000fea0003800000 */
.L_x_11843:
[----:B------:R-:W-:-:S13]  /*60b0*/  ISETP.NE.AND P0, PT, R0, 0xf, PT ;  /* 0x0000000f0000780c */ /* 0x000fda0003f05270 */
[----:B------:R-:W-:Y:S05]  /*60c0*/  @!P0 BRA `(.L_x_11845) ;  /* 0x0000000000b48947 */ /* 0x000fea0003800000 */
[----:B------:R-:W-:-:S13]  /*60d0*/  ISETP.NE.AND P0, PT, R0, 0x17, PT ;  /* 0x000000170000780c */ /* 0x000fda0003f05270 */
[----:B------:R-:W-:Y:S05]  /*60e0*/  @!P0 BRA `(.L_x_11846) ;  /* 0x0000000000548947 */ /* 0x000fea0003800000 */
[----:B------:R-:W-:-:S13]  /*60f0*/  ISETP.NE.AND P0, PT, R0, 0x18, PT ;  /* 0x000000180000780c */ /* 0x000fda0003f05270 */
[----:B------:R-:W-:Y:S05]  /*6100*/  @P0 BRA `(.L_x_11834) ;  /* 0x0000000400f40947 */ /* 0x000fea0003800000 */
[----:B-----5:R-:W-:Y:S01]  /*6110*/  IMAD.U32 R7, R22, 0x10000, RZ ;  /* 0x0001000016077824 */ /* 0x020fe200078e00ff */
        /* <DEDUP_REMOVED lines=14> */
.L_x_11848:
[----:B------:R-:W-:Y:S05]  /*6200*/  BSYNC B0 ;  /* 0x0000000000007941 */ /* 0x000fea0003800000 */
.L_x_11847:
[----:B------:R-:W-:-:S05]  /*6210*/  LOP3.LUT R5, R0, R5, RZ, 0xfc, !PT ;  /* 0x0000000500057212 */ /* 0x000fca00078efcff */
[----:B------:R0:W-:Y:S01]  /*6220*/  STG.E.U8 desc[UR36][R8.64], R5 ;  /* 0x0000000508007986 */ /* 0x0001e2000c101124 */
[----:B------:R-:W-:Y:S05]  /*6230*/  BRA `(.L_x_11835) ;  /* 0x0000000800087947 */ /* 0x000fea0003800000 */
.L_x_11846:
[----:B-----5:R-:W-:Y:S01]  /*6240*/  IMAD.U32 R5, R22, 0x10000, RZ ;  /* 0x0001000016057824 */ /* 0x020fe200078e00ff */
        /* <DEDUP_REMOVED lines=12> */
.L_x_11850:
[----:B------:R-:W-:Y:S01]  /*6310*/  IMAD.MOV.U32 R0, RZ, RZ, 0x7f ;  /* 0x0000007fff007424 */ /* 0x000fe200078e00ff */
[----:B------:R-:W-:-:S04]  /*6320*/  ISETP.GT.U32.AND P0, PT, R3, 0x7f800000, PT ;  /* 0x7f8000000300780c */ /* 0x000fc80003f04070 */
[----:B------:R-:W-:-:S09]  /*6330*/  SEL R0, R0, 0x7c, P0 ;  /* 0x0000007c00007807 */ /* 0x000fd20000000000 */
.L_x_11851:
[----:B------:R-:W-:Y:S05]  /*6340*/  BSYNC B0 ;  /* 0x0000000000007941 */ /* 0x000fea0003800000 */
.L_x_11849:
[----:B------:R-:W-:-:S04]  /*6350*/  LOP3.LUT R3, R5, 0x80000000, RZ, 0xc0, !PT ;  /* 0x8000000005037812 */ /* 0x000fc800078ec0ff */
[----:B------:R-:W-:-:S04]  /*6360*/  SHF.R.U32.HI R3, RZ, 0x18, R3 ;  /* 0x00000018ff037819 */ /* 0x000fc80000011603 */
[----:B------:R-:W-:-:S05]  /*6370*/  LOP3.LUT R3, R0, R3, RZ, 0xfc, !PT ;  /* 0x0000000300037212 */ /* 0x000fca00078efcff */
[----:B------:R0:W-:Y:S01]  /*6380*/  STG.E.U8 desc[UR36][R8.64], R3 ;  /* 0x0000000308007986 */ /* 0x0001e2000c101124 */
[----:B------:R-:W-:Y:S05]  /*6390*/  BRA `(.L_x_11835) ;  /* 0x0000000400b07947 */ /* 0x000fea0003800000 */
.L_x_11845:
[----:B-----5:R0:W-:Y:S01]  /*63a0*/  STG.E.U16 desc[UR36][R8.64], R22 ;  /* 0x0000001608007986 */ /* 0x0201e2000c101524 */
[----:B------:R-:W-:Y:S05]  /*63b0*/  BRA `(.L_x_11835) ;  /* 0x0000000400a87947 */ /* 0x000fea0003800000 */
.L_x_11842:
        /* <DEDUP_REMOVED lines=8> */
[----:B-----5:R-:W-:-:S06]  /*6440*/  IMAD.U32 R3, R22, 0x10000, RZ ;  /* 0x0001000016037824 */ /* 0x020fcc00078e00ff */
[----:B------:R-:W0:Y:S02]  /*6450*/  F2I.FTZ.U32.TRUNC.NTZ R3, R3 ;  /* 0x0000000300037305 */ /* 0x000e24000021f000 */
[----:B0-----:R0:W-:Y:S01]  /*6460*/  STG.E.U16 desc[UR36][R8.64], R3 ;  /* 0x0000000308007986 */ /* 0x0011e2000c101524 */
[----:B------:R-:W-:Y:S05]  /*6470*/  BRA `(.L_x_11835) ;  /* 0x0000000400787947 */ /* 0x000fea0003800000 */
.L_x_11854:
[----:B-----5:R-:W-:Y:S01]  /*6480*/  IMAD.U32 R5, R22, 0x10000, RZ ;  /* 0x0001000016057824 */ /* 0x020fe200078e00ff */
        /* <DEDUP_REMOVED lines=16> */
.L_x_11857:
[----:B------:R-:W-:-:S04]  /*6590*/  LOP3.LUT R3, R5, 0x80000000, RZ, 0xc0, !PT ;  /* 0x8000000005037812 */ /* 0x000fc800078ec0ff */
[----:B------:R-:W-:-:S04]  /*65a0*/  SHF.R.U32.HI R3, RZ, 0x18, R3 ;  /* 0x00000018ff037819 */ /* 0x000fc80000011603 */
[----:B------:R-:W-:-:S04]  /*65b0*/  LOP3.LUT R0, R0, R3, RZ, 0xfc, !PT ;  /* 0x0000000300007212 */ /* 0x000fc800078efcff */
[----:B------:R-:W-:-:S07]  /*65c0*/  PRMT R4, R0, 0x7610, R4 ;  /* 0x0000761000047816 */ /* 0x000fce0000000004 */
.L_x_11856:
[----:B------:R-:W-:Y:S05]  /*65d0*/  BSYNC B0 ;  /* 0x0000000000007941 */ /* 0x000fea0003800000 */
.L_x_11855:
[----:B------:R0:W-:Y:S01]  /*65e0*/  STG.E.U8 desc[UR36][R8.64], R4 ;  /* 0x0000000408007986 */ /* 0x0001e2000c101124 */
[----:B------:R-:W-:Y:S05]  /*65f0*/  BRA `(.L_x_11835) ;  /* 0x0000000400187947 */ /* 0x000fea0003800000 */
.L_x_11853:
        /* <DEDUP_REMOVED lines=17> */
.L_x_11860:
[----:B------:R-:W-:-:S04]  /*6710*/  LOP3.LUT R3, R5, 0x80000000, RZ, 0xc0, !PT ;  /* 0x8000000005037812 */ /* 0x000fc800078ec0ff */
[----:B------:R-:W-:-:S04]  /*6720*/  SHF.R.U32.HI R3, RZ, 0x18, R3 ;  /* 0x00000018ff037819 */ /* 0x000fc80000011603 */
[----:B------:R-:W-:-:S04]  /*6730*/  LOP3.LUT R0, R0, R3, RZ, 0xfc, !PT ;  /* 0x0000000300007212 */ /* 0x000fc800078efcff */
[----:B------:R-:W-:-:S07]  /*6740*/  PRMT R4, R0, 0x7610, R4 ;  /* 0x0000761000047816 */ /* 0x000fce0000000004 */
.L_x_11859:
[----:B------:R-:W-:Y:S05]  /*6750*/  BSYNC B0 ;  /* 0x0000000000007941 */ /* 0x000fea0003800000 */
.L_x_11858:
[----:B------:R0:W-:Y:S01]  /*6760*/  STG.E.U8 desc[UR36][R8.64], R4 ;  /* 0x0000000408007986 */ /* 0x0001e2000c101124 */
[----:B------:R-:W-:Y:S05]  /*6770*/  BRA `(.L_x_11835) ;  /* 0x0000000000b87947 */ /* 0x000fea0003800000 */
.L_x_11852:
[----:B------:R-:W-:-:S13]  /*6780*/  ISETP.NE.AND P0, PT, R0, 0x1c, PT ;  /* 0x0000001c0000780c */ /* 0x000fda0003f05270 */
[----:B------:R-:W-:Y:S05]  /*6790*/  @!P0 BRA `(.L_x_11861) ;  /* 0x0000000000a48947 */ /* 0x000fea0003800000 */
[----:B------:R-:W-:-:S13]  /*67a0*/  ISETP.NE.AND P0, PT, R0, 0x1d, PT ;  /* 0x0000001d0000780c */ /* 0x000fda0003f05270 */
[----:B------:R-:W-:Y:S05]  /*67b0*/  @!P0 BRA `(.L_x_11862) ;  /* 0x00000000008c8947 */ /* 0x000fea0003800000 */
[----:B------:R-:W-:-:S13]  /*67c0*/  ISETP.NE.AND P0, PT, R0, 0x2c, PT ;  /* 0x0000002c0000780c */ /* 0x000fda0003f05270 */
[----:B------:R-:W-:Y:S05]  /*67d0*/  @P0 BRA `(.L_x_11834) ;  /* 0x0000000000400947 */ /* 0x000fea0003800000 */
[----:B-----5:R-:W-:-:S05]  /*67e0*/  IMAD.U32 R22, R22, 0x10000, RZ ;  /* 0x0001000016167824 */ /* 0x020fca00078e00ff */
        /* <DEDUP_REMOVED lines=15> */
.L_x_11834:
        /* <DEDUP_REMOVED lines=16> */
.L_x_11863:
[----:B------:R-:W-:Y:S05]  /*69e0*/  BRA `(.L_x_11835) ;  /* 0x00000000001c7947 */ /* 0x000fea0003800000 */
.L_x_11862:
[----:B-----5:R-:W-:-:S06]  /*69f0*/  IMAD.U32 R4, R22, 0x10000, RZ ;  /* 0x0001000016047824 */ /* 0x020fcc00078e00ff */
[----:B------:R-:W0:Y:S02]  /*6a00*/  F2I.U64.TRUNC R4, R4 ;  /* 0x0000000400047311 */ /* 0x000e24000020d800 */
[----:B0-----:R0:W-:Y:S01]  /*6a10*/  STG.E.64 desc[UR36][R8.64], R4 ;  /* 0x0000000408007986 */ /* 0x0011e2000c101b24 */
[----:B------:R-:W-:Y:S05]  /*6a20*/  BRA `(.L_x_11835) ;  /* 0x00000000000c7947 */ /* 0x000fea0003800000 */
.L_x_11861:
[----:B-----5:R-:W-:-:S04]  /*6a30*/  IMAD.U32 R22, R22, 0x10000, RZ ;  /* 0x0001000016167824 */ /* 0x020fc800078e00ff */
[----:B------:R-:W0:Y:S02]  /*6a40*/  F2I.FTZ.U32.TRUNC.NTZ R3, R22 ;  /* 0x0000001600037305 */ /* 0x000e24000021f000 */
[----:B0-----:R0:W-:Y:S02]  /*6a50*/  STG.E desc[UR36][R8.64], R3 ;  /* 0x0000000308007986 */ /* 0x0011e4000c101924 */
.L_x_11835:
        /* <DEDUP_REMOVED lines=25> */
.L_x_11867:
[----:B------:R-:W-:-:S06]  /*6bf0*/  IMAD.U32 R5, R19, 0x10000, RZ ;  /* 0x0001000013057824 */ /* 0x000fcc00078e00ff */
[----:B------:R-:W0:Y:S02]  /*6c00*/  F2I.S64.TRUNC R4, R5 ;  /* 0x0000000500047311 */ /* 0x000e24000020d900 */
[----:B0-----:R0:W-:Y:S01]  /*6c10*/  STG.E.U8 desc[UR36][R8.64], R4 ;  /* 0x0000000408007986 */ /* 0x0011e2000c101124 */
[----:B------:R-:W-:Y:S05]  /*6c20*/  BRA `(.L_x_11869) ;  /* 0x0000000c00847947 */ /* 0x000fea0003800000 */
.L_x_11866:
        /* <DEDUP_REMOVED lines=10> */
.L_x_11871:
[----:B------:R-:W-:-:S06]  /*6cd0*/  IMAD.U32 R19, R19, 0x10000, RZ ;  /* 0x0001000013137824 */ /* 0x000fcc00078e00ff */
[----:B------:R-:W0:Y:S02]  /*6ce0*/  F2I.FTZ.TRUNC.NTZ R19, R19 ;  /* 0x0000001300137305 */ /* 0x000e24000021f100 */
[----:B0-----:R0:W-:Y:S01]  /*6cf0*/  STG.E desc[UR36][R8.64], R19 ;  /* 0x0000001308007986 */ /* 0x0011e2000c101924 */
[----:B------:R-:W-:Y:S05]  /*6d00*/  BRA `(.L_x_11869) ;  /* 0x0000000c004c7947 */ /* 0x000fea0003800000 */
.L_x_11870:
[----:B------:R-:W-:-:S06]  /*6d10*/  IMAD.U32 R19, R19, 0x10000, RZ ;  /* 0x0001000013137824 */ /* 0x000fcc00078e00ff */
[----:B------:R-:W0:Y:S02]  /*6d20*/  F2I.FTZ.TRUNC.NTZ R19, R19 ;  /* 0x0000001300137305 */ /* 0x000e24000021f100 */
[----:B0-----:R0:W-:Y:S01]  /*6d30*/  STG.E.U16 desc[UR36][R8.64], R19 ;  /* 0x0000001308007986 */ /* 0x0011e2000c101524 */
[----:B------:R-:W-:Y:S05]  /*6d40*/  BRA `(.L_x_11869) ;  /* 0x0000000c003c7947 */ /* 0x000fea0003800000 */
.L_x_11865:
        /* <DEDUP_REMOVED lines=9> */
.L_x_11873:
[----:B------:R-:W-:-:S05]  /*6de0*/  IMAD.U32 R0, R19, 0x10000, RZ ;  /* 0x0001000013007824 */ /* 0x000fca00078e00ff */
[----:B------:R-:W-:-:S05]  /*6df0*/  F2FP.F16.F32.PACK_AB R0, RZ, R0 ;  /* 0x00000000ff00723e */ /* 0x000fca00000000ff */
[----:B------:R0:W-:Y:S01]  /*6e00*/  STG.E.U16 desc[UR36][R8.64], R0 ;  /* 0x0000000008007986 */ /* 0x0001e2000c101524 */
[----:B------:R-:W-:Y:S05]  /*6e10*/  BRA `(.L_x_11869) ;  /* 0x0000000c00087947 */ /* 0x000fea0003800000 */
.L_x_11872:
        /* <DEDUP_REMOVED lines=10> */
.L_x_11875:
[----:B------:R-:W-:-:S05]  /*6ec0*/  IMAD.U32 R19, R19, 0x10000, RZ ;  /* 0x0001000013137824 */ /* 0x000fca00078e00ff */
[----:B------:R-:W-:-:S04]  /*6ed0*/  F2FP.F16.F32.PACK_AB R3, RZ, R19 ;  /* 0x00000013ff03723e */ /* 0x000fc800000000ff */
[----:B------:R-:W-:-:S05]  /*6ee0*/  PRMT R3, R3, 0x5410, RZ ;  /* 0x0000541003037816 */ /* 0x000fca00000000ff */
[----:B------:R0:W-:Y:S01]  /*6ef0*/  STG.E desc[UR36][R8.64], R3 ;  /* 0x0000000308007986 */ /* 0x0001e2000c101924 */
[----:B------:R-:W-:Y:S05]  /*6f00*/  BRA `(.L_x_11869) ;  /* 0x0000000800cc7947 */ /* 0x000fea0003800000 */
.L_x_11874:
[----:B------:R-:W-:-:S04]  /*6f10*/  IMAD.U32 R4, R19, 0x10000, RZ ;  /* 0x0001000013047824 */ /* 0x000fc800078e00ff */
[----:B------:R-:W-:-:S06]  /*6f20*/  FMUL.FTZ R4, R4, 1 ;  /* 0x3f80000004047820 */ /* 0x000fcc0000410000 */
[----:B------:R-:W0:Y:S02]  /*6f30*/  F2F.F64.F32 R4, R4 ;  /* 0x0000000400047310 */ /* 0x000e240000201800 */
[----:B0-----:R0:W-:Y:S01]  /*6f40*/  STG.E.64 desc[UR36][R8.64], R4 ;  /* 0x0000000408007986 */ /* 0x0011e2000c101b24 */
[----:B------:R-:W-:Y:S05]  /*6f50*/  BRA `(.L_x_11869) ;  /* 0x0000000800b87947 */ /* 0x000fea0003800000 */
.L_x_11864:
        /* <DEDUP_REMOVED lines=13> */
.L_x_11878:
[----:B------:R-:W-:Y:S01]  /*7030*/  IMAD.U32 R19, R19, 0x10000, RZ ;  /* 0x0001000013137824 */ /* 0x000fe200078e00ff */
[----:B------:R-:W-:-:S03]  /*7040*/  CS2R R6, SRZ ;  /* 0x0000000000067805 */ /* 0x000fc6000001ff00 */
[----:B------:R-:W-:-:S06]  /*7050*/  FMUL.FTZ R4, R19, 1 ;  /* 0x3f80000013047820 */ /* 0x000fcc0000410000 */
[----:B------:R-:W0:Y:S02]  /*7060*/  F2F.F64.F32 R4, R4 ;  /* 0x0000000400047310 */ /* 0x000e240000201800 */
[----:B0-----:R0:W-:Y:S01]  /*7070*/  STG.E.128 desc[UR36][R8.64], R4 ;  /* 0x0000000408007986 */ /* 0x0011e2000c101d24 */
[----:B------:R-:W-:Y:S05]  /*7080*/  BRA `(.L_x_11869) ;  /* 0x00000008006c7947 */ /* 0x000fea0003800000 */
.L_x_11877:
        /* <DEDUP_REMOVED lines=21> */
.L_x_11882:
[----:B------:R-:W-:Y:S05]  /*71e0*/  BSYNC B0 ;  /* 0x0000000000007941 */ /* 0x000fea0003800000 */
.L_x_11881:
[----:B------:R-:W-:-:S05]  /*71f0*/  LOP3.LUT R5, R0, R5, RZ, 0xfc, !PT ;  /* 0x0000000500057212 */ /* 0x000fca00078efcff */
[----:B------:R0:W-:Y:S01]  /*7200*/  STG.E.U8 desc[UR36][R8.64], R5 ;  /* 0x0000000508007986 */ /* 0x0001e2000c101124 */
[----:B------:R-:W-:Y:S05]  /*7210*/  BRA `(.L_x_11869) ;  /* 0x0000000800087947 */ /* 0x000fea0003800000 */
.L_x_11880:
        /* <DEDUP_REMOVED lines=13> */
.L_x_11884:
[----:B------:R-:W-:Y:S01]  /*72f0*/  IMAD.MOV.U32 R0, RZ, RZ, 0x7f ;  /* 0x0000007fff007424 */ /* 0x000fe200078e00ff */
[----:B------:R-:W-:-:S04]  /*7300*/  ISETP.GT.U32.AND P0, PT, R3, 0x7f800000, PT ;  /* 0x7f8000000300780c */ /* 0x000fc80003f04070 */
[----:B------:R-:W-:-:S09]  /*7310*/  SEL R0, R0, 0x7c, P0 ;  /* 0x0000007c00007807 */ /* 0x000fd20000000000 */
.L_x_11885:
[----:B------:R-:W-:Y:S05]  /*7320*/  BSYNC B0 ;  /* 0x0000000000007941 */ /* 0x000fea0003800000 */
.L_x_11883:
[----:B------:R-:W-:-:S04]  /*7330*/  LOP3.LUT R3, R19, 0x80000000, RZ, 0xc0, !PT ;  /* 0x8000000013037812 */ /* 0x000fc800078ec0ff */
[----:B------:R-:W-:-:S04]  /*7340*/  SHF.R.U32.HI R3, RZ, 0x18, R3 ;  /* 0x00000018ff037819 */ /* 0x000fc80000011603 */
[----:B------:R-:W-:-:S05]  /*7350*/  LOP3.LUT R3, R0, R3, RZ, 0xfc, !PT ;  /* 0x0000000300037212 */ /* 0x000fca00078efcff */
[----:B------:R0:W-:Y:S01]  /*7360*/  STG.E.U8 desc[UR36][R8.64], R3 ;  /* 0x0000000308007986 */ /* 0x0001e2000c101124 */
[----:B------:R-:W-:Y:S05]  /*7370*/  BRA `(.L_x_11869) ;  /* 0x0000000400b07947 */ /* 0x000fea0003800000 */
.L_x_11879:
[----:B------:R0:W-:Y:S01]  /*7380*/  STG.E.U16 desc[UR36][R8.64], R19 ;  /* 0x0000001308007986 */ /* 0x0001e2000c101524 */
[----:B------:R-:W-:Y:S05]  /*7390*/  BRA `(.L_x_11869) ;  /* 0x0000000400a87947 */ /* 0x000fea0003800000 */
.L_x_11876:
        /* <DEDUP_REMOVED lines=12> */
.L_x_11888:
        /* <DEDUP_REMOVED lines=17> */
.L_x_11891:
[----:B------:R-:W-:-:S04]  /*7570*/  LOP3.LUT R3, R19, 0x80000000, RZ, 0xc0, !PT ;  /* 0x8000000013037812 */ /* 0x000fc800078ec0ff */
[----:B------:R-:W-:-:S04]  /*7580*/  SHF.R.U32.HI R3, RZ, 0x18, R3 ;  /* 0x00000018ff037819 */ /* 0x000fc80000011603 */
[----:B------:R-:W-:-:S04]  /*7590*/  LOP3.LUT R0, R0, R3, RZ, 0xfc, !PT ;  /* 0x0000000300007212 */ /* 0x000fc800078efcff */
[----:B------:R-:W-:-:S07]  /*75a0*/  PRMT R4, R0, 0x7610, R4 ;  /* 0x0000761000047816 */ /* 0x000fce0000000004 */
.L_x_11890:
[----:B------:R-:W-:Y:S05]  /*75b0*/  BSYNC B0 ;  /* 0x0000000000007941 */ /* 0x000fea0003800000 */
.L_x_11889:
[----:B------:R3:W-:Y:S01]  /*75c0*/  STG.E.U8 desc[UR36][R8.64], R4 ;  /* 0x0000000408007986 */ /* 0x0007e2000c101124 */
[----:B------:R-:W-:Y:S05]  /*75d0*/  BRA `(.L_x_11869) ;  /* 0x0000000400187947 */ /* 0x000fea0003800000 */
.L_x_11887:
        /* <DEDUP_REMOVED lines=17> */
.L_x_11894:
[----:B------:R-:W-:-:S04]  /*76f0*/  LOP3.LUT R3, R19, 0x80000000, RZ, 0xc0, !PT ;  /* 0x8000000013037812 */ /* 0x000fc800078ec0ff */
[----:B------:R-:W-:-:S04]  /*7700*/  SHF.R.U32.HI R3, RZ, 0x18, R3 ;  /* 0x00000018ff037819 */ /* 0x000fc80000011603 */
[----:B------:R-:W-:-:S04]  /*7710*/  LOP3.LUT R0, R0, R3, RZ, 0xfc, !PT ;  /* 0x0000000300007212 */ /* 0x000fc800078efcff */
[----:B------:R-:W-:-:S07]  /*7720*/  PRMT R4, R0, 0x7610, R4 ;  /* 0x0000761000047816 */ /* 0x000fce0000000004 */
.L_x_11893:
[----:B------:R-:W-:Y:S05]  /*7730*/  BSYNC B0 ;  /* 0x0000000000007941 */ /* 0x000fea0003800000 */
.L_x_11892:
[----:B------:R0:W-:Y:S01]  /*7740*/  STG.E.U8 desc[UR36][R8.64], R4 ;  /* 0x0000000408007986 */ /* 0x0001e2000c101124 */
[----:B------:R-:W-:Y:S05]  /*7750*/  BRA `(.L_x_11869) ;  /* 0x0000000000b87947 */ /* 0x000fea0003800000 */
.L_x_11886:
        /* <DEDUP_REMOVED lines=22> */
.L_x_11868:
        /* <DEDUP_REMOVED lines=16> */
.L_x_11897:
[----:B------:R-:W-:Y:S05]  /*79c0*/  BRA `(.L_x_11869) ;  /* 0x00000000001c7947 */ /* 0x000fea0003800000 */
.L_x_11896:
[----:B------:R-:W-:-:S06]  /*79d0*/  IMAD.U32 R4, R19, 0x10000, RZ ;  /* 0x0001000013047824 */ /* 0x000fcc00078e00ff */
[----:B------:R-:W0:Y:S02]  /*79e0*/  F2I.U64.TRUNC R4, R4 ;  /* 0x0000000400047311 */ /* 0x000e24000020d800 */
[----:B0-----:R1:W-:Y:S01]  /*79f0*/  STG.E.64 desc[UR36][R8.64], R4 ;  /* 0x0000000408007986 */ /* 0x0013e2000c101b24 */
[----:B------:R-:W-:Y:S05]  /*7a00*/  BRA `(.L_x_11869) ;  /* 0x00000000000c7947 */ /* 0x000fea0003800000 */
.L_x_11895:
[----:B------:R-:W-:-:S06]  /*7a10*/  IMAD.U32 R19, R19, 0x10000, RZ ;  /* 0x0001000013137824 */ /* 0x000fcc00078e00ff */
[----:B------:R-:W0:Y:S02]  /*7a20*/  F2I.FTZ.U32.TRUNC.NTZ R19, R19 ;  /* 0x0000001300137305 */ /* 0x000e24000021f000 */
[----:B0-----:R2:W-:Y:S02]  /*7a30*/  STG.E desc[UR36][R8.64], R19 ;  /* 0x0000001308007986 */ /* 0x0015e4000c101924 */
.L_x_11869:
[----:B------:R-:W-:-:S07]  /*7a40*/  VIADD R25, R25, 0x80 ;  /* 0x0000008019197836 */ /* 0x000fce0000000000 */
.L_x_11829:
[----:B------:R-:W-:Y:S05]  /*7a50*/  BSYNC B6 ;  /* 0x0000000000067941 */ /* 0x000fea0003800000 */
.L_x_11828:
        /* <DEDUP_REMOVED lines=23> */
.L_x_11901:
[----:B------:R-:W-:-:S06]  /*7bd0*/  IMAD.U32 R5, R17, 0x10000, RZ ;  /* 0x0001000011057824 */ /* 0x000fcc00078e00ff */
[----:B------:R-:W0:Y:S02]  /*7be0*/  F2I.S64.TRUNC R4, R5 ;  /* 0x0000000500047311 */ /* 0x000e24000020d900 */
[----:B0-----:R-:W-:Y:S01]  /*7bf0*/  STG.E.U8 desc[UR36][R2.64], R4 ;  /* 0x0000000402007986 */ /* 0x001fe2000c101124 */
[----:B------:R-:W-:Y:S05]  /*7c00*/  EXIT ;  /* 0x000000000000794d */ /* 0x000fea0003800000 */
.L_x_11900:
        /* <DEDUP_REMOVED lines=10> */
.L_x_11904:
[----:B------:R-:W-:-:S06]  /*7cb0*/  IMAD.U32 R17, R17, 0x10000, RZ ;  /* 0x0001000011117824 */ /* 0x000fcc00078e00ff */
[----:B------:R-:W0:Y:S02]  /*7cc0*/  F2I.FTZ.TRUNC.NTZ R17, R17 ;  /* 0x0000001100117305 */ /* 0x000e24000021f100 */
[----:B0-----:R-:W-:Y:S01]  /*7cd0*/  STG.E desc[UR36][R2.64], R17 ;  /* 0x0000001102007986 */ /* 0x001fe2000c101924 */
[----:B------:R-:W-:Y:S05]  /*7ce0*/  EXIT ;  /* 0x000000000000794d */ /* 0x000fea0003800000 */
.L_x_11903:
[----:B------:R-:W-:-:S06]  /*7cf0*/  IMAD.U32 R17, R17, 0x10000, RZ ;  /* 0x0001000011117824 */ /* 0x000fcc00078e00ff */
[----:B------:R-:W0:Y:S02]  /*7d00*/  F2I.FTZ.TRUNC.NTZ R17, R17 ;  /* 0x0000001100117305 */ /* 0x000e24000021f100 */
[----:B0-----:R-:W-:Y:S01]  /*7d10*/  STG.E.U16 desc[UR36][R2.64], R17 ;  /* 0x0000001102007986 */ /* 0x001fe2000c101524 */
[----:B------:R-:W-:Y:S05]  /*7d20*/  EXIT ;  /* 0x000000000000794d */ /* 0x000fea0003800000 */
.L_x_11899:
        /* <DEDUP_REMOVED lines=9> */
.L_x_11906:
[----:B------:R-:W-:-:S05]  /*7dc0*/  IMAD.U32 R0, R17, 0x10000, RZ ;  /* 0x0001000011007824 */ /* 0x000fca00078e00ff */
[----:B------:R-:W-:-:S05]  /*7dd0*/  F2FP.F16.F32.PACK_AB R0, RZ, R0 ;  /* 0x00000000ff00723e */ /* 0x000fca00000000ff */
[----:B------:R-:W-:Y:S01]  /*7de0*/  STG.E.U16 desc[UR36][R2.64], R0 ;  /* 0x0000000002007986 */ /* 0x000fe2000c101524 */
[----:B------:R-:W-:Y:S05]  /*7df0*/  EXIT ;  /* 0x000000000000794d */ /* 0x000fea0003800000 */
.L_x_11905:
        /* <DEDUP_REMOVED lines=10> */
.L_x_11908:
[----:B------:R-:W-:-:S05]  /*7ea0*/  IMAD.U32 R17, R17, 0x10000, RZ ;  /* 0x0001000011117824 */ /* 0x000fca00078e00ff */
[----:B------:R-:W-:-:S04]  /*7eb0*/  F2FP.F16.F32.PACK_AB R5, RZ, R17 ;  /* 0x00000011ff05723e */ /* 0x000fc800000000ff */
[----:B------:R-:W-:-:S05]  /*7ec0*/  PRMT R5, R5, 0x5410, RZ ;  /* 0x0000541005057816 */ /* 0x000fca00000000ff */
[----:B------:R-:W-:Y:S01]  /*7ed0*/  STG.E desc[UR36][R2.64], R5 ;  /* 0x0000000502007986 */ /* 0x000fe2000c101924 */
[----:B------:R-:W-:Y:S05]  /*7ee0*/  EXIT ;  /* 0x000000000000794d */ /* 0x000fea0003800000 */
.L_x_11907:
[----:B------:R-:W-:-:S04]  /*7ef0*/  IMAD.U32 R4, R17, 0x10000, RZ ;  /* 0x0001000011047824 */ /* 0x000fc800078e00ff */
[----:B------:R-:W-:-:S06]  /*7f00*/  FMUL.FTZ R4, R4, 1 ;  /* 0x3f80000004047820 */ /* 0x000fcc0000410000 */
[----:B------:R-:W0:Y:S02]  /*7f10*/  F2F.F64.F32 R4, R4 ;  /* 0x0000000400047310 */ /* 0x000e240000201800 */
[----:B0-----:R-:W-:Y:S01]  /*7f20*/  STG.E.64 desc[UR36][R2.64], R4 ;  /* 0x0000000402007986 */ /* 0x001fe2000c101b24 */
[----:B------:R-:W-:Y:S05]  /*7f30*/  EXIT ;  /* 0x000000000000794d */ /* 0x000fea0003800000 */
.L_x_11898:
        /* <DEDUP_REMOVED lines=13> */
.L_x_11911:
[----:B------:R-:W-:Y:S01]  /*8010*/  IMAD.U32 R17, R17, 0x10000, RZ ;  /* 0x0001000011117824 */ /* 0x000fe200078e00ff */
[----:B------:R-:W-:-:S03]  /*8020*/  CS2R R6, SRZ ;  /* 0x0000000000067805 */ /* 0x000fc6000001ff00 */
[----:B------:R-:W-:-:S06]  /*8030*/  FMUL.FTZ R4, R17, 1 ;  /* 0x3f80000011047820 */ /* 0x000fcc0000410000 */
[----:B------:R-:W0:Y:S02]  /*8040*/  F2F.F64.F32 R4, R4 ;  /* 0x0000000400047310 */ /* 0x000e240000201800 */
[----:B0-----:R-:W-:Y:S01]  /*8050*/  STG.E.128 desc[UR36][R2.64], R4 ;  /* 0x0000000402007986 */ /* 0x001fe2000c101d24 */
[----:B------:R-:W-:Y:S05]  /*8060*/  EXIT ;  /* 0x000000000000794d */ /* 0x000fea0003800000 */
.L_x_11910:
        /* <DEDUP_REMOVED lines=21> */
.L_x_11915:
[----:B------:R-:W-:Y:S05]  /*81c0*/  BSYNC B0 ;  /* 0x0000000000007941 */ /* 0x000fea0003800000 */
.L_x_11914:
[----:B------:R-:W-:-:S05]  /*81d0*/  LOP3.LUT R5, R0, R5, RZ, 0xfc, !PT ;  /* 0x0000000500057212 */ /* 0x000fca00078efcff */
[----:B------:R-:W-:Y:S01]  /*81e0*/  STG.E.U8 desc[UR36][R2.64], R5 ;  /* 0x0000000502007986 */ /* 0x000fe2000c101124 */
[----:B------:R-:W-:Y:S05]  /*81f0*/  EXIT ;  /* 0x000000000000794d */ /* 0x000fea0003800000 */
.L_x_11913:
        /* <DEDUP_REMOVED lines=13> */
.L_x_11917:
[----:B------:R-:W-:Y:S01]  /*82d0*/  IMAD.MOV.U32 R0, RZ, RZ, 0x7f ;  /* 0x0000007fff007424 */ /* 0x000fe200078e00ff */
[----:B------:R-:W-:-:S04]  /*82e0*/  ISETP.GT.U32.AND P0, PT, R4, 0x7f800000, PT ;  /* 0x7f8000000400780c */ /* 0x000fc80003f04070 */
[----:B------:R-:W-:-:S09]  /*82f0*/  SEL R0, R0, 0x7c, P0 ;  /* 0x0000007c00007807 */ /* 0x000fd20000000000 */
.L_x_11918:
[----:B------:R-:W-:Y:S05]  /*8300*/  BSYNC B0 ;  /* 0x0000000000007941 */ /* 0x000fea0003800000 */
.L_x_11916:
[----:B------:R-:W-:-:S04]  /*8310*/  LOP3.LUT R4, R17, 0x80000000, RZ, 0xc0, !PT ;  /* 0x8000000011047812 */ /* 0x000fc800078ec0ff */
[----:B------:R-:W-:-:S04]  /*8320*/  SHF.R.U32.HI R5, RZ, 0x18, R4 ;  /* 0x00000018ff057819 */ /* 0x000fc80000011604 */
[----:B------:R-:W-:-:S05]  /*8330*/  LOP3.LUT R5, R0, R5, RZ, 0xfc, !PT ;  /* 0x0000000500057212 */ /* 0x000fca00078efcff */
[----:B------:R-:W-:Y:S01]  /*8340*/  STG.E.U8 desc[UR36][R2.64], R5 ;  /* 0x0000000502007986 */ /* 0x000fe2000c101124 */
[----:B------:R-:W-:Y:S05]  /*8350*/  EXIT ;  /* 0x000000000000794d */ /* 0x000fea0003800000 */
.L_x_11912:
[----:B------:R-:W-:Y:S01]  /*8360*/  STG.E.U16 desc[UR36][R2.64], R17 ;  /* 0x0000001102007986 */ /* 0x000fe2000c101524 */
[----:B------:R-:W-:Y:S05]  /*8370*/  EXIT ;  /* 0x000000000000794d */ /* 0x000fea0003800000 */
.L_x_11909:
        /* <DEDUP_REMOVED lines=12> */
.L_x_11921:
        /* <DEDUP_REMOVED lines=17> */
.L_x_11924:
[----:B------:R-:W-:-:S04]  /*8550*/  LOP3.LUT R0, R17, 0x80000000, RZ, 0xc0, !PT ;  /* 0x8000000011007812 */ /* 0x000fc800078ec0ff */
[----:B------:R-:W-:-:S04]  /*8560*/  SHF.R.U32.HI R5, RZ, 0x18, R0 ;  /* 0x00000018ff057819 */ /* 0x000fc80000011600 */
[----:B------:R-:W-:-:S04]  /*8570*/  LOP3.LUT R4, R4, R5, RZ, 0xfc, !PT ;  /* 0x0000000504047212 */ /* 0x000fc800078efcff */
[----:B------:R-:W-:-:S07]  /*8580*/  PRMT R0, R4, 0x7610, R0 ;  /* 0x0000761004007816 */ /* 0x000fce0000000000 */
.L_x_11923:
[----:B------:R-:W-:Y:S05]  /*8590*/  BSYNC B0 ;  /* 0x0000000000007941 */ /* 0x000fea0003800000 */
.L_x_11922:
[----:B------:R-:W-:Y:S01]  /*85a0*/  STG.E.U8 desc[UR36][R2.64], R0 ;  /* 0x0000000002007986 */ /* 0x000fe2000c101124 */
[----:B------:R-:W-:Y:S05]  /*85b0*/  EXIT ;  /* 0x000000000000794d */ /* 0x000fea0003800000 */
.L_x_11920:
        /* <DEDUP_REMOVED lines=17> */
.L_x_11927:
[----:B------:R-:W-:-:S04]  /*86d0*/  LOP3.LUT R0, R17, 0x80000000, RZ, 0xc0, !PT ;  /* 0x8000000011007812 */ /* 0x000fc800078ec0ff */
[----:B------:R-:W-:-:S04]  /*86e0*/  SHF.R.U32.HI R5, RZ, 0x18, R0 ;  /* 0x00000018ff057819 */ /* 0x000fc80000011600 */
[----:B------:R-:W-:-:S04]  /*86f0*/  LOP3.LUT R4, R4, R5, RZ, 0xfc, !PT ;  /* 0x0000000504047212 */ /* 0x000fc800078efcff */
[----:B------:R-:W-:-:S07]  /*8700*/  PRMT R0, R4, 0x7610, R0 ;  /* 0x0000761004007816 */ /* 0x000fce0000000000 */
.L_x_11926:
[----:B------:R-:W-:Y:S05]  /*8710*/  BSYNC B0 ;  /* 0x0000000000007941 */ /* 0x000fea0003800000 */
.L_x_11925:
[----:B------:R-:W-:Y:S01]  /*8720*/  STG.E.U8 desc[UR36][R2.64], R0 ;  /* 0x0000000002007986 */ /* 0x000fe2000c101124 */
[----:B------:R-:W-:Y:S05]  /*8730*/  EXIT ;  /* 0x000000000000794d */ /* 0x000fea0003800000 */
.L_x_11919:
        /* <DEDUP_REMOVED lines=22> */
.L_x_11902:
        /* <DEDUP_REMOVED lines=15> */
[----:B-1---5:R-:W-:Y:S05]  /*8990*/  CALL.ABS.NOINC R2 ;  /* 0x0000000002007343 */ /* 0x022fea0003c00000 */
.L_x_11930:
[----:B------:R-:W-:Y:S05]  /*89a0*/  EXIT ;  /* 0x000000000000794d */ /* 0x000fea0003800000 */
.L_x_11929:
[----:B------:R-:W-:-:S06]  /*89b0*/  IMAD.U32 R4, R17, 0x10000, RZ ;  /* 0x0001000011047824 */ /* 0x000fcc00078e00ff */
[----:B------:R-:W0:Y:S02]  /*89c0*/  F2I.U64.TRUNC R4, R4 ;  /* 0x0000000400047311 */ /* 0x000e24000020d800 */
[----:B0-----:R-:W-:Y:S01]  /*89d0*/  STG.E.64 desc[UR36][R2.64], R4 ;  /* 0x0000000402007986 */ /* 0x001fe2000c101b24 */
[----:B------:R-:W-:Y:S05]  /*89e0*/  EXIT ;  /* 0x000000000000794d */ /* 0x000fea0003800000 */
.L_x_11928:
[----:B------:R-:W-:-:S06]  /*89f0*/  IMAD.U32 R17, R17, 0x10000, RZ ;  /* 0x0001000011117824 */ /* 0x000fcc00078e00ff */
[----:B------:R-:W0:Y:S02]  /*8a00*/  F2I.FTZ.U32.TRUNC.NTZ R17, R17 ;  /* 0x0000001100117305 */ /* 0x000e24000021f000 */
[----:B0-----:R-:W-:Y:S01]  /*8a10*/  STG.E desc[UR36][R2.64], R17 ;  /* 0x0000001102007986 */ /* 0x001fe2000c101924 */
[----:B------:R-:W-:Y:S05]  /*8a20*/  EXIT ;  /* 0x000000000000794d */ /* 0x000fea0003800000 */
.L_x_11931:
        /* <DEDUP_REMOVED lines=13> */
.L_x_42216:


//--------------------- .text._ZN2at6native18elementwise_kernelILi128ELi4EZNS0_22gpu_kernel_impl_nocastINS0_13AUnaryFunctorIN3c108BFloat16ES5_S5_ZZZNS0_19minimum_kernel_cudaERNS_18TensorIteratorBaseEENKUlvE0_clEvENKUlvE2_clEvEUlS5_S5_E_EEEEvS7_RKT_EUliE_EEviT1_ --------------------------
	.section	.text._ZN2at6native18elementwise_kernelILi128ELi4EZNS0_22gpu_kernel_impl_nocastINS0_13AUnaryFunctorIN3c108BFloat16ES5_S5_ZZZNS0_19minimum_kernel_cudaERNS_18TensorIteratorBaseEENKUlvE0_clEvENKUlvE2_clEvEUlS5_S5_E_EEEEvS7_RKT_EUliE_EEviT1_,"ax",@progbits
	.align	128
        .global         _ZN2at6native18elementwise_kernelILi128ELi4EZNS0_22gpu_kernel_impl_nocastINS0_13AUnaryFunctorIN3c108BFloat16ES5_S5_ZZZNS0_19minimum_kernel_cudaERNS_18TensorIteratorBaseEENKUlvE0_clEvENKUlvE2_clEvEUlS5_S5_E_EEEEvS7_RKT_EUliE_EEviT1_
        .type           _ZN2at6native18elementwise_kernelILi128ELi4EZNS0_22gpu_kernel_impl_nocastINS0_13AUnaryFunctorIN3c108BFloat16ES5_S5_ZZZNS0_19minimum_kernel_cudaERNS_18TensorIteratorBaseEENKUlvE0_clEvENKUlvE2_clEvEUlS5_S5_E_EEEEvS7_RKT_EUliE_EEviT1_,@function
        .size           _ZN2at6native18elementwise_kernelILi128ELi4EZNS0_22gpu_kernel_impl_nocastINS0_13AUnaryFunctorIN3c108BFloat16ES5_S5_ZZZNS0_19minimum_kernel_cudaERNS_18TensorIteratorBaseEENKUlvE0_clEvENKUlvE2_clEvEUlS5_S5_E_EEEEvS7_RKT_EUliE_EEviT1_,(.L_x_42217 - _ZN2at6native18elementwise_kernelILi128ELi4EZNS0_22gpu_kernel_impl_nocastINS0_13AUnaryFunctorIN3c108BFloat16ES5_S5_ZZZNS0_19minimum_kernel_cudaERNS_18TensorIteratorBaseEENKUlvE0_clEvENKUlvE2_clEvEUlS5_S5_E_EEEEvS7_RKT_EUliE_EEviT1_)
        .other          _ZN2at6native18elementwise_kernelILi128ELi4EZNS0_22gpu_kernel_impl_nocastINS0_13AUnaryFunctorIN3c108BFloat16ES5_S5_ZZZNS0_19minimum_kernel_cudaERNS_18TensorIteratorBaseEENKUlvE0_clEvENKUlvE2_clEvEUlS5_S5_E_EEEEvS7_RKT_EUliE_EEviT1_,@"STO_CUDA_ENTRY STV_DEFAULT"
_ZN2at6native18elementwise_kernelILi128ELi4EZNS0_22gpu_kernel_impl_nocastINS0_13AUnaryFunctorIN3c108BFloat16ES5_S5_ZZZNS0_19minimum_kernel_cudaERNS_18TensorIteratorBaseEENKUlvE0_clEvENKUlvE2_clEvEUlS5_S5_E_EEEEvS7_RKT_EUliE_EEviT1_:
.text._ZN2at6native18elementwise_kernelILi128ELi4EZNS0_22gpu_kernel_impl_nocastINS0_13AUnaryFunctorIN3c108BFloat16ES5_S5_ZZZNS0_19minimum_kernel_cudaERNS_18TensorIteratorBaseEENKUlvE0_clEvENKUlvE2_clEvEUlS5_S5_E_EEEEvS7_RKT_EUliE_EEviT1_:
[----:B------:R-:W-:Y:S01]  /*0000*/  LDC R1, c[0x0][0x28] ;  /* 0x00000a00ff017b82 */ /* 0x000fe20000000800 */
[----:B------:R-:W0:Y:S01]  /*0010*/  S2R R3, SR_CTAID.X ;  /* 0x0000000000037919 */ /* 0x000e220000002500 */
[----:B------:R-:W-:Y:S01]  /*0020*/  ULDC UR6, c[0x0][0x210] ;  /* 0x0000840000067ab9 */ /* 0x000fe20000000800 */
[----:B------:R-:W-:Y:S01]  /*0030*/  ULDC.U16 UR7, c[0x0][0x422] ;  /* 0x0001088000077ab9 */ /* 0x000fe20000000400 */
[----:B------:R-:W-:Y:S01]  /*0040*/  ULDC.64 UR4, c[0x0][0x208] ;  /* 0x0000820000047ab9 */ /* 0x000fe20000000a00 */
[----:B------:R-:W0:Y:S01]  /*0050*/  S2R R0, SR_TID.X ;  /* 0x0000000000007919 */ /* 0x000e220000002100 */
[----:B------:R-:W-:Y:S01]  /*0060*/  BSSY B0, `(.L_x_11932) ;  /* 0x0000147000007945 */ /* 0x000fe20003800000 */
[----:B0-----:R-:W-:Y:S02]  /*0070*/  LEA R3, R3, R0, 0x9 ;  /* 0x0000000003037211 */ /* 0x001fe400078e48ff */
[----:B------:R-:W-:Y:S02]  /*0080*/  MOV R0, UR7 ;  /* 0x0000000700007c02 */ /* 0x000fe40008000f00 */
[----:B------:R-:W-:-:S13]  /*0090*/  ISETP.GE.AND P0, PT, R3, UR6, PT ;  /* 0x0000000603007c0c */ /* 0x000fda000bf06270 */
[----:B------:R-:W-:Y:S05]  /*00a0*/  @P0 BRA `(.L_x_11933) ;  /* 0x0000001400080947 */ /* 0x000fea0003800000 */
[----:B------:R-:W0:Y:S01]  /*00b0*/  LDC R10, c[0x0][0x218] ;  /* 0x00008600ff0a7b82 */ /* 0x000e220000000800 */
[----:B------:R-:W-:Y:S01]  /*00c0*/  HFMA2.MMA R2, -RZ, RZ, 0, 0 ;  /* 0x00000000ff027435 */ /* 0x000fe200000001ff */
[----:B------:R-:W-:Y:S02]  /*00d0*/  MOV R5, RZ ;  /* 0x000000ff00057202 */ /* 0x000fe40000000f00 */
[----:B0-----:R-:W-:-:S13]  /*00e0*/  ISETP.NE.AND P0, PT, R10, RZ, PT ;  /* 0x000000ff0a00720c */ /* 0x001fda0003f05270 */
[----:B------:R-:W-:Y:S05]  /*00f0*/  @!P0 BRA `(.L_x_11934) ;  /* 0x0000001000a88947 */ /* 0x000fea0003800000 */
[----:B------:R-:W-:Y:S01]  /*0100*/  MOV R4, RZ ;  /* 0x000000ff00047202 */ /* 0x000fe20000000f00 */
[----:B------:R-:W-:Y:S01]  /*0110*/  IMAD.MOV.U32 R5, RZ, RZ, R3 ;  /* 0x000000ffff057224 */ /* 0x000fe200078e0003 */
        /* <DEDUP_REMOVED lines=285> */
[----:B------:R-:W-:-:S04]  /*12f0*/  IMAD.MOV R6, RZ, RZ, -R11 ;  /* 0x000000ffff067224 */ /* 0x000fc800078e0a0b */
[----:B------:R-:W-:-:S03]  /*1300*/  IMAD R6, R6, UR10, R7 ;  /* 0x0000000a06067c24 */ /* 0x000fc6000f8e0207 */
        /* <DEDUP_REMOVED lines=9> */
.L_x_11934:
[----:B------:R-:W-:Y:S01]  /*13a0*/  SHF.L.U32 R8, R0, 0x10, RZ ;  /* 0x0000001000087819 */ /* 0x000fe200000006ff */
[----:B------:R-:W-:Y:S01]  /*13b0*/  ULDC.64 UR10, c[0x0][0x418] ;  /* 0x00010600000a7ab9 */ /* 0x000fe20000000a00 */
[----:B------:R-:W-:Y:S01]  /*13c0*/  ULDC.64 UR8, c[0x0][0x410] ;  /* 0x0001040000087ab9 */ /* 0x000fe20000000a00 */
[----:B------:R-:W-:Y:S02]  /*13d0*/  IADD3 R4, P2, R2, UR10, RZ ;  /* 0x0000000a02047c10 */ /* 0x000fe4000ff5e0ff */
[----:B------:R-:W-:Y:S02]  /*13e0*/  FSETP.NEU.FTZ.AND P0, PT, R8, R8, PT ;  /* 0x000000080800720b */ /* 0x000fe40003f1d000 */
[----:B------:R-:W-:Y:S02]  /*13f0*/  IADD3 R6, P1, R5, UR8, RZ ;  /* 0x0000000805067c10 */ /* 0x000fe4000ff3e0ff */
[----:B------:R-:W-:Y:S02]  /*1400*/  IADD3.X R5, RZ, UR11, RZ, P2, !PT ;  /* 0x0000000bff057c10 */ /* 0x000fe400097fe4ff */
[----:B------:R-:W-:-:S02]  /*1410*/  IADD3.X R7, RZ, UR9, RZ, P1, !PT ;  /* 0x00000009ff077c10 */ /* 0x000fc40008ffe4ff */
[----:B------:R-:W-:-:S05]  /*1420*/  MOV R9, UR7 ;  /* 0x0000000700097c02 */ /* 0x000fca0008000f00 */
[----:B------:R-:W-:Y:S05]  /*1430*/  @P0 BRA `(.L_x_11935) ;  /* 0x00000000001c0947 */ /* 0x000fea0003800000 */
[----:B------:R-:W2:Y:S02]  /*1440*/  LDG.E.U16 R4, desc[UR4][R4.64] ;  /* 0x0000000404047981 */ /* 0x000ea4000c1e1500 */
[----:B--2---:R-:W-:-:S05]  /*1450*/  IMAD.U32 R9, R4, 0x10000, RZ ;  /* 0x0001000004097824 */ /* 0x004fca00078e00ff */
[----:B------:R-:W-:-:S13]  /*1460*/  FSETP.NEU.FTZ.AND P0, PT, R9, R9, PT ;  /* 0x000000090900720b */ /* 0x000fda0003f1d000 */
[----:B------:R-:W-:-:S04]  /*1470*/  @!P0 FMNMX.FTZ R8, R8, R9, PT ;  /* 0x0000000908088209 */ /* 0x000fc80003810000 */
[----:B------:R-:W-:-:S04]  /*1480*/  @!P0 F2FP.BF16.F32.PACK_AB R8, RZ, R8 ;  /* 0x00000008ff08823e */ /* 0x000fc800000010ff */
[----:B------:R-:W-:-:S04]  /*1490*/  @!P0 PRMT R9, R8, 0x7610, R9 ;  /* 0x0000761008098816 */ /* 0x000fc80000000009 */
[----:B------:R-:W-:-:S07]  /*14a0*/  @P0 PRMT R9, R4, 0x7610, R9 ;  /* 0x0000761004090816 */ /* 0x000fce0000000009 */
.L_x_11935:
[----:B------:R0:W-:Y:S01]  /*14b0*/  STG.E.U16 desc[UR4][R6.64], R9 ;  /* 0x0000000906007986 */ /* 0x0001e2000c101504 */
[----:B------:R-:W-:-:S07]  /*14c0*/  IADD3 R3, R3, 0x80, RZ ;  /* 0x0000008003037810 */ /* 0x000fce0007ffe0ff */
.L_x_11933:
[----:B------:R-:W-:Y:S05]  /*14d0*/  BSYNC B0 ;  /* 0x0000000000007941 */ /* 0x000fea0003800000 */
.L_x_11932:
[----:B------:R-:W-:Y:S01]  /*14e0*/  ISETP.GE.AND P0, PT, R3, UR6, PT ;  /* 0x0000000603007c0c */ /* 0x000fe2000bf06270 */
[----:B------:R-:W-:-:S12]  /*14f0*/  BSSY B0, `(.L_x_11936) ;  /* 0x0000286000007945 */ /* 0x000fd80003800000 */
[----:B------:R-:W-:Y:S05]  /*1500*/  @P0 BRA `(.L_x_11937) ;  /* 0x0000002800100947 */ /* 0x000fea0003800000 */
[----:B------:R-:W1:Y:S01]  /*1510*/  LDC R4, c[0x0][0x218] ;  /* 0x00008600ff047b82 */ /* 0x000e620000000800 */
[----:B------:R-:W-:Y:S01]  /*1520*/  HFMA2.MMA R2, -RZ, RZ, 0, 0 ;  /* 0x00000000ff027435 */ /* 0x000fe200000001ff */
[----:B------:R-:W-:Y:S02]  /*1530*/  MOV R5, RZ ;  /* 0x000000ff00057202 */ /* 0x000fe40000000f00 */
[----:B-1----:R-:W-:-:S13]  /*1540*/  ISETP.NE.AND P0, PT, R4, RZ, PT ;  /* 0x000000ff0400720c */ /* 0x002fda0003f05270 */
[----:B------:R-:W-:Y:S05]  /*1550*/  @!P0 BRA `(.L_x_11938) ;  /* 0x0000001000a48947 */ /* 0x000fea0003800000 */
[----:B------:R-:W-:Y:S01]  /*1560*/  MOV R2, RZ ;  /* 0x000000ff00027202 */ /* 0x000fe20000000f00 */
[----:B------:R-:W-:Y:S01]  /*1570*/  ULDC.64 UR8, c[0x0][0x220] ;  /* 0x0000880000087ab9 */ /* 0x000fe20000000a00 */
[----:B------:R-:W-:-:S03]  /*1580*/  ISETP.NE.AND P0, PT, R4, 0x1, PT ;  /* 0x000000010400780c */ /* 0x000fc60003f05270 */
[----:B0-----:R-:W-:Y:S01]  /*1590*/  IMAD.HI.U32 R6, R3, UR8, R2 ;  /* 0x0000000803067c27 */ /* 0x001fe2000f8e0002 */
        /* <DEDUP_REMOVED lines=293> */
.L_x_11938:
[----:B------:R-:W-:Y:S01]  /*27f0*/  SHF.L.U32 R11, R0, 0x10, RZ ;  /* 0x00000010000b7819 */ /* 0x000fe200000006ff */
[----:B------:R-:W-:Y:S01]  /*2800*/  ULDC.64 UR10, c[0x0][0x418] ;  /* 0x00010600000a7ab9 */ /* 0x000fe20000000a00 */
[----:B------:R-:W-:Y:S01]  /*2810*/  ULDC.64 UR8, c[0x0][0x410] ;  /* 0x0001040000087ab9 */ /* 0x000fe20000000a00 */
[----:B------:R-:W-:Y:S02]  /*2820*/  IADD3 R4, P1, R2, UR10, RZ ;  /* 0x0000000a02047c10 */ /* 0x000fe4000ff3e0ff */
[----:B------:R-:W-:Y:S02]  /*2830*/  FSETP.NEU.FTZ.AND P2, PT, R11, R11, PT ;  /* 0x0000000b0b00720b */ /* 0x000fe40003f5d000 */
[----:B0-----:R-:W-:Y:S01]  /*2840*/  IADD3 R6, P0, R5, UR8, RZ ;  /* 0x0000000805067c10 */ /* 0x001fe2000ff1e0ff */
[----:B------:R-:W-:Y:S01]  /*2850*/  IMAD.X R5, RZ, RZ, UR11, P1 ;  /* 0x0000000bff057e24 */ /* 0x000fe200088e06ff */
[----:B------:R-:W-:Y:S02]  /*2860*/  MOV R9, UR7 ;  /* 0x0000000700097c02 */ /* 0x000fe40008000f00 */
[----:B------:R-:W-:-:S07]  /*2870*/  IADD3.X R7, RZ, UR9, RZ, P0, !PT ;  /* 0x00000009ff077c10 */ /* 0x000fce00087fe4ff */
[----:B------:R-:W-:Y:S05]  /*2880*/  @P2 BRA `(.L_x_11939) ;  /* 0x00000000001c2947 */ /* 0x000fea0003800000 */
[----:B------:R-:W2:Y:S02]  /*2890*/  LDG.E.U16 R4, desc[UR4][R4.64] ;  /* 0x0000000404047981 */ /* 0x000ea4000c1e1500 */
[----:B--2---:R-:W-:-:S04]  /*28a0*/  SHF.L.U32 R2, R4, 0x10, RZ ;  /* 0x0000001004027819 */ /* 0x004fc800000006ff */
[----:B------:R-:W-:-:S13]  /*28b0*/  FSETP.NEU.FTZ.AND P0, PT, R2, R2, PT ;  /* 0x000000020200720b */ /* 0x000fda0003f1d000 */
[----:B------:R-:W-:-:S04]  /*28c0*/  @!P0 FMNMX.FTZ R2, R11, R2, PT ;  /* 0x000000020b028209 */ /* 0x000fc80003810000 */
[----:B------:R-:W-:-:S04]  /*28d0*/  @!P0 F2FP.BF16.F32.PACK_AB R2, RZ, R2 ;  /* 0x00000002ff02823e */ /* 0x000fc800000010ff */
[----:B------:R-:W-:-:S04]  /*28e0*/  @!P0 PRMT R9, R2, 0x7610, R9 ;  /* 0x0000761002098816 */ /* 0x000fc80000000009 */
[----:B------:R-:W-:-:S07]  /*28f0*/  @P0 PRMT R9, R4, 0x7610, R9 ;  /* 0x0000761004090816 */ /* 0x000fce0000000009 */
.L_x_11939:
[----:B------:R1:W-:Y:S01]  /*2900*/  STG.E.U16 desc[UR4][R6.64], R9 ;  /* 0x0000000906007986 */ /* 0x0003e2000c101504 */
[----:B------:R-:W-:-:S04]  /*2910*/  IADD3 R3, R3, 0x80, RZ ;  /* 0x0000008003037810 */ /* 0x000fc80007ffe0ff */
[----:B------:R-:W-:-:S13]  /*2920*/  ISETP.GE.AND P0, PT, R3, UR6, PT ;  /* 0x0000000603007c0c */ /* 0x000fda000bf06270 */
[----:B-1----:R-:W-:Y:S05]  /*2930*/  @P0 BRA `(.L_x_11937) ;  /* 0x0000001400040947 */ /* 0x002fea0003800000 */
[----:B------:R-:W0:Y:S01]  /*2940*/  LDC R4, c[0x0][0x218] ;  /* 0x00008600ff047b82 */ /* 0x000e220000000800 */
[----:B------:R-:W-:Y:S01]  /*2950*/  HFMA2.MMA R2, -RZ, RZ, 0, 0 ;  /* 0x00000000ff027435 */ /* 0x000fe200000001ff */
[----:B------:R-:W-:Y:S02]  /*2960*/  MOV R5, RZ ;  /* 0x000000ff00057202 */ /* 0x000fe40000000f00 */
[----:B0-----:R-:W-:-:S13]  /*2970*/  ISETP.NE.AND P0, PT, R4, RZ, PT ;  /* 0x000000ff0400720c */ /* 0x001fda0003f05270 */
[----:B------:R-:W-:Y:S05]  /*2980*/  @!P0 BRA `(.L_x_11940) ;  /* 0x0000001000a48947 */ /* 0x000fea0003800000 */
        /* <DEDUP_REMOVED lines=292> */
[----:B------:R-:W-:-:S05]  /*3bd0*/  @P0 SHF.R.U32.HI R4, RZ, R13, R4 ;  /* 0x0000000dff040219 */ /* 0x000fca0000011604 */
[----:B------:R-:W-:-:S04]  /*3be0*/  @P0 IMAD.MOV R10, RZ, RZ, -R4 ;  /* 0x000000ffff0a0224 */ /* 0x000fc800078e0a04 */
[----:B-1----:R-:W-:-:S04]  /*3bf0*/  @P0 IMAD R10, R15, R10, R11 ;  /* 0x0000000a0f0a0224 */ /* 0x002fc800078e020b */
[C---:B--2---:R-:W-:Y:S02]  /*3c00*/  @P0 IMAD R5, R10.reuse, R8, R5 ;  /* 0x000000080a050224 */ /* 0x044fe400078e0205 */
[----:B------:R-:W-:-:S07]  /*3c10*/  @P0 IMAD R2, R10, R9, R2 ;  /* 0x000000090a020224 */ /* 0x000fce00078e0202 */
.L_x_11940:
        /* <DEDUP_REMOVED lines=17> */
.L_x_11941:
[----:B------:R1:W-:Y:S01]  /*3d30*/  STG.E.U16 desc[UR4][R6.64], R9 ;  /* 0x0000000906007986 */ /* 0x0003e2000c101504 */
[----:B------:R-:W-:-:S07]  /*3d40*/  IADD3 R3, R3, 0x80, RZ ;  /* 0x0000008003037810 */ /* 0x000fce0007ffe0ff */
.L_x_11937:
[----:B------:R-:W-:Y:S05]  /*3d50*/  BSYNC B0 ;  /* 0x0000000000007941 */ /* 0x000fea0003800000 */
.L_x_11936:
[----:B------:R-:W-:-:S13]  /*3d60*/  ISETP.GE.AND P0, PT, R3, UR6, PT ;  /* 0x0000000603007c0c */ /* 0x000fda000bf06270 */
[----:B------:R-:W-:Y:S05]  /*3d70*/  @P0 EXIT ;  /* 0x000000000000094d */ /* 0x000fea0003800000 */
[----:B------:R-:W2:Y:S01]  /*3d80*/  LDC R4, c[0x0][0x218] ;  /* 0x00008600ff047b82 */ /* 0x000ea20000000800 */
[----:B------:R-:W-:Y:S01]  /*3d90*/  IMAD.MOV.U32 R2, RZ, RZ, RZ ;  /* 0x000000ffff027224 */ /* 0x000fe200078e00ff */
[----:B------:R-:W-:Y:S02]  /*3da0*/  MOV R5, RZ ;  /* 0x000000ff00057202 */ /* 0x000fe40000000f00 */
[----:B--2---:R-:W-:-:S13]  /*3db0*/  ISETP.NE.AND P0, PT, R4, RZ, PT ;  /* 0x000000ff0400720c */ /* 0x004fda0003f05270 */
[----:B------:R-:W-:Y:S05]  /*3dc0*/  @!P0 BRA `(.L_x_11942) ;  /* 0x0000001000a48947 */ /* 0x000fea0003800000 */
[----:B------:R-:W-:Y:S01]  /*3dd0*/  HFMA2.MMA R2, -RZ, RZ, 0, 0 ;  /* 0x00000000ff027435 */ /* 0x000fe200000001ff */
[----:B------:R-:W-:Y:S01]  /*3de0*/  ULDC.64 UR6, c[0x0][0x220] ;  /* 0x0000880000067ab9 */ /* 0x000fe20000000a00 */
[----:B------:R-:W-:-:S08]  /*3df0*/  ISETP.NE.AND P0, PT, R4, 0x1, PT ;  /* 0x000000010400780c */ /* 0x000fd00003f05270 */
[----:B01----:R-:W-:Y:S01]  /*3e00*/  IMAD.HI.U32 R6, R3, UR6, R2 ;  /* 0x0000000603067c27 */ /* 0x003fe2000f8e0002 */
        /* <DEDUP_REMOVED lines=279> */
[----:B------:R-:W-:Y:S01]  /*4f80*/  @P0 IMAD.MOV.U32 R10, RZ, RZ, RZ ;  /* 0x000000ffff0a0224 */ /* 0x000fe200078e00ff */
        /* <DEDUP_REMOVED lines=13> */
.L_x_11942:
[----:B01----:R-:W-:Y:S01]  /*5060*/  SHF.L.U32 R7, R0, 0x10, RZ ;  /* 0x0000001000077819 */ /* 0x003fe200000006ff */
[----:B------:R-:W-:Y:S01]  /*5070*/  ULDC.64 UR8, c[0x0][0x418] ;  /* 0x0001060000087ab9 */ /* 0x000fe20000000a00 */
[----:B------:R-:W-:Y:S01]  /*5080*/  ULDC.64 UR6, c[0x0][0x410] ;  /* 0x0001040000067ab9 */ /* 0x000fe20000000a00 */
[----:B------:R-:W-:Y:S02]  /*5090*/  IADD3 R2, P1, R2, UR8, RZ ;  /* 0x0000000802027c10 */ /* 0x000fe4000ff3e0ff */
[----:B------:R-:W-:Y:S02]  /*50a0*/  FSETP.NEU.FTZ.AND P2, PT, R7, R7, PT ;  /* 0x000000070700720b */ /* 0x000fe40003f5d000 */
[----:B------:R-:W-:Y:S02]  /*50b0*/  IADD3 R4, P0, R5, UR6, RZ ;  /* 0x0000000605047c10 */ /* 0x000fe4000ff1e0ff */
[----:B------:R-:W-:Y:S02]  /*50c0*/  IADD3.X R3, RZ, UR9, RZ, P1, !PT ;  /* 0x00000009ff037c10 */ /* 0x000fe40008ffe4ff */
[----:B------:R-:W-:-:S07]  /*50d0*/  IADD3.X R5, RZ, UR7, RZ, P0, !PT ;  /* 0x00000007ff057c10 */ /* 0x000fce00087fe4ff */
[----:B------:R-:W-:Y:S05]  /*50e0*/  @P2 BRA `(.L_x_11943) ;  /* 0x0000000000182947 */ /* 0x000fea0003800000 */
[----:B------:R-:W2:Y:S02]  /*50f0*/  LDG.E.U16 R2, desc[UR4][R2.64] ;  /* 0x0000000402027981 */ /* 0x000ea4000c1e1500 */
[----:B--2---:R-:W-:-:S04]  /*5100*/  SHF.L.U32 R0, R2, 0x10, RZ ;  /* 0x0000001002007819 */ /* 0x004fc800000006ff */
[----:B------:R-:W-:-:S13]  /*5110*/  FSETP.NEU.FTZ.AND P0, PT, R0, R0, PT ;  /* 0x000000000000720b */ /* 0x000fda0003f1d000 */
[----:B------:R-:W-:-:S04]  /*5120*/  @!P0 FMNMX.FTZ R0, R7, R0, PT ;  /* 0x0000000007008209 */ /* 0x000fc80003810000 */
[----:B------:R-:W-:-:S04]  /*5130*/  @!P0 F2FP.BF16.F32.PACK_AB R0, RZ, R0 ;  /* 0x00000000ff00823e */ /* 0x000fc800000010ff */
[----:B------:R-:W-:-:S07]  /*5140*/  @P0 PRMT R0, R2, 0x7610, R0 ;  /* 0x0000761002000816 */ /* 0x000fce0000000000 */
.L_x_11943:
[----:B------:R-:W-:Y:S01]  /*5150*/  STG.E.U16 desc[UR4][R4.64], R0 ;  /* 0x0000000004007986 */ /* 0x000fe2000c101504 */
[----:B------:R-:W-:Y:S05]  /*5160*/  EXIT ;  /* 0x000000000000794d */ /* 0x000fea0003800000 */
.L_x_11944:
        /* <DEDUP_REMOVED lines=9> */
.L_x_42217:


//--------------------- .text._ZN2at6native27unrolled_elementwise_kernelINS0_13AUnaryFunctorIN3c108BFloat16ES4_S4_ZZZNS0_19minimum_kernel_cudaERNS_18TensorIteratorBaseEENKUlvE0_clEvENKUlvE2_clEvEUlS4_S4_E_EESt5arrayIPcLm2EELi4E23TrivialOffsetCalculatorILi1EjESF_NS0_6memory15LoadWithoutCastENSG_16StoreWithoutCastEEEviT_T0_T2_T3_T4_T5_ --------------------------
	.section	.text._ZN2at6native27unrolled_elementwise_kernelINS0_13AUnaryFunctorIN3c108BFloat16ES4_S4_ZZZNS0_19minimum_kernel_cudaERNS_18TensorIteratorBaseEENKUlvE0_clEvENKUlvE2_clEvEUlS4_S4_E_EESt5arrayIPcLm2EELi4E23TrivialOffsetCalculatorILi1EjESF_NS0_6memory15LoadWithoutCastENSG_16StoreWithoutCastEEEviT_T0_T2_T3_T4_T5_,"ax",@progbits
	.align	128
        .global         _ZN2at6native27unrolled_elementwise_kernelINS0_13AUnaryFunctorIN3c108BFloat16ES4_S4_ZZZNS0_19minimum_kernel_cudaERNS_18TensorIteratorBaseEENKUlvE0_clEvENKUlvE2_clEvEUlS4_S4_E_EESt5arrayIPcLm2EELi4E23TrivialOffsetCalculatorILi1EjESF_NS0_6memory15LoadWithoutCastENSG_16StoreWithoutCastEEEviT_T0_T2_T3_T4_T5_
        .type           _ZN2at6native27unrolled_elementwise_kernelINS0_13AUnaryFunctorIN3c108BFloat16ES4_S4_ZZZNS0_19minimum_kernel_cudaERNS_18TensorIteratorBaseEENKUlvE0_clEvENKUlvE2_clEvEUlS4_S4_E_EESt5arrayIPcLm2EELi4E23TrivialOffsetCalculatorILi1EjESF_NS0_6memory15LoadWithoutCastENSG_16StoreWithoutCastEEEviT_T0_T2_T3_T4_T5_,@function
        .size           _ZN2at6native27unrolled_elementwise_kernelINS0_13AUnaryFunctorIN3c108BFloat16ES4_S4_ZZZNS0_19minimum_kernel_cudaERNS_18TensorIteratorBaseEENKUlvE0_clEvENKUlvE2_clEvEUlS4_S4_E_EESt5arrayIPcLm2EELi4E23TrivialOffsetCalculatorILi1EjESF_NS0_6memory15LoadWithoutCastENSG_16StoreWithoutCastEEEviT_T0_T2_T3_T4_T5_,(.L_x_42218 - _ZN2at6native27unrolled_elementwise_kernelINS0_13AUnaryFunctorIN3c108BFloat16ES4_S4_ZZZNS0_19minimum_kernel_cudaERNS_18TensorIteratorBaseEENKUlvE0_clEvENKUlvE2_clEvEUlS4_S4_E_EESt5arrayIPcLm2EELi4E23TrivialOffsetCalculatorILi1EjESF_NS0_6memory15LoadWithoutCastENSG_16StoreWithoutCastEEEviT_T0_T2_T3_T4_T5_)
        .other          _ZN2at6native27unrolled_elementwise_kernelINS0_13AUnaryFunctorIN3c108BFloat16ES4_S4_ZZZNS0_19minimum_kernel_cudaERNS_18TensorIteratorBaseEENKUlvE0_clEvENKUlvE2_clEvEUlS4_S4_E_EESt5arrayIPcLm2EELi4E23TrivialOffsetCalculatorILi1EjESF_NS0_6memory15LoadWithoutCastENSG_16StoreWithoutCastEEEviT_T0_T2_T3_T4_T5_,@"STO_CUDA_ENTRY STV_DEFAULT"
_ZN2at6native27unrolled_elementwise_kernelINS0_13AUnaryFunctorIN3c108BFloat16ES4_S4_ZZZNS0_19minimum_kernel_cudaERNS_18TensorIteratorBaseEENKUlvE0_clEvENKUlvE2_clEvEUlS4_S4_E_EESt5arrayIPcLm2EELi4E23TrivialOffsetCalculatorILi1EjESF_NS0_6memory15LoadWithoutCastENSG_16StoreWithoutCastEEEviT_T0_T2_T3_T4_T5_:
.text._ZN2at6native27unrolled_elementwise_kernelINS0_13AUnaryFunctorIN3c108BFloat16ES4_S4_ZZZNS0_19minimum_kernel_cudaERNS_18TensorIteratorBaseEENKUlvE0_clEvENKUlvE2_clEvEUlS4_S4_E_EESt5arrayIPcLm2EELi4E23TrivialOffsetCalculatorILi1EjESF_NS0_6memory15LoadWithoutCastENSG_16StoreWithoutCastEEEviT_T0_T2_T3_T4_T5_:
[----:B------:R-:W-:Y:S01]  /*0000*/  LDC R1, c[0x0][0x28] ;  /* 0x00000a00ff017b82 */ /* 0x000fe20000000800 */
[----:B------:R-:W0:Y:S07]  /*0010*/  S2R R0, SR_CTAID.X ;  /* 0x0000000000007919 */ /* 0x000e2e0000002500 */
[----:B------:R-:W0:Y:S01]  /*0020*/  LDC R5, c[0x0][0x210] ;  /* 0x00008400ff057b82 */ /* 0x000e220000000800 */
[----:B------:R-:W-:Y:S01]  /*0030*/  ULDC.64 UR4, c[0x0][0x208] ;  /* 0x0000820000047ab9 */ /* 0x000fe20000000a00 */
[----:B------:R-:W-:Y:S01]  /*0040*/  PRMT R20, RZ, 0x7610, R20 ;  /* 0x00007610ff147816 */ /* 0x000fe20000000014 */
[----:B------:R-:W1:Y:S01]  /*0050*/  S2R R3, SR_TID.X ;  /* 0x0000000000037919 */ /* 0x000e620000002100 */
[----:B0-----:R-:W-:-:S02]  /*0060*/  IMAD R2, R0, -0x200, R5 ;  /* 0xfffffe0000027824 */ /* 0x001fc400078e0205 */
[----:B-1----:R-:W-:-:S03]  /*0070*/  IMAD.MOV.U32 R9, RZ, RZ, R3 ;  /* 0x000000ffff097224 */ /* 0x002fc600078e0003 */
[----:B------:R-:W-:-:S13]  /*0080*/  ISETP.GE.AND P1, PT, R3, R2, PT ;  /* 0x000000020300720c */ /* 0x000fda0003f26270 */
[----:B------:R-:W0:Y:S01]  /*0090*/  @!P1 LDC.64 R12, c[0x0][0x220] ;  /* 0x00008800ff0c9b82 */ /* 0x000e220000000a00 */
[----:B------:R-:W-:Y:S01]  /*00a0*/  @!P1 IMAD R19, R0, 0x200, R9 ;  /* 0x0000020000139824 */ /* 0x000fe200078e0209 */
[----:B------:R-:W-:Y:S01]  /*00b0*/  PRMT R18, RZ, 0x7610, R18 ;  /* 0x00007610ff127816 */ /* 0x000fe20000000012 */
[----:B------:R-:W-:-:S05]  /*00c0*/  @!P1 VIADD R9, R9, 0x80 ;  /* 0x0000008009099836 */ /* 0x000fca0000000000 */
[----:B------:R-:W-:-:S13]  /*00d0*/  ISETP.GE.AND P0, PT, R9, R2, PT ;  /* 0x000000020900720c */ /* 0x000fda0003f06270 */
[----:B------:R-:W-:Y:S01]  /*00e0*/  @!P0 IMAD R11, R0, 0x200, R9 ;  /* 0x00000200000b8824 */ /* 0x000fe200078e0209 */
[----:B------:R-:W1:Y:S01]  /*00f0*/  @!P0 LDC.64 R4, c[0x0][0x220] ;  /* 0x00008800ff048b82 */ /* 0x000e620000000a00 */
[----:B------:R-:W-:Y:S02]  /*0100*/  @!P0 VIADD R9, R9, 0x80 ;  /* 0x0000008009098836 */ /* 0x000fe40000000000 */
[----:B0-----:R-:W-:-:S03]  /*0110*/  @!P1 IMAD.WIDE.U32 R12, R19, 0x2, R12 ;  /* 0x00000002130c9825 */ /* 0x001fc600078e000c */
[C---:B------:R-:W-:Y:S02]  /*0120*/  ISETP.GE.AND P3, PT, R9.reuse, R2, PT ;  /* 0x000000020900720c */ /* 0x040fe40003f66270 */
[----:B------:R-:W5:Y:S11]  /*0130*/  @!P1 LDG.E.U16 R18, desc[UR4][R12.64] ;  /* 0x000000040c129981 */ /* 0x000f76000c1e1500 */
[----:B------:R-:W-:Y:S01]  /*0140*/  @!P3 IMAD R17, R0, 0x200, R9 ;  /* 0x000002000011b824 */ /* 0x000fe200078e0209 */
[----:B------:R-:W0:Y:S01]  /*0150*/  @!P3 LDC.64 R6, c[0x0][0x220] ;  /* 0x00008800ff06bb82 */ /* 0x000e220000000a00 */
[----:B------:R-:W-:Y:S01]  /*0160*/  @!P3 VIADD R9, R9, 0x80 ;  /* 0x000000800909b836 */ /* 0x000fe20000000000 */
[----:B------:R-:W-:Y:S01]  /*0170*/  ULDC.U16 UR6, c[0x0][0x216] ;  /* 0x0000858000067ab9 */ /* 0x000fe20000000400 */
[----:B-1----:R-:W-:Y:S01]  /*0180*/  @!P0 IMAD.WIDE.U32 R10, R11, 0x2, R4 ;  /* 0x000000020b0a8825 */ /* 0x002fe200078e0004 */
[----:B------:R-:W-:-:S02]  /*0190*/  PRMT R4, RZ, 0x7610, R4 ;  /* 0x00007610ff047816 */ /* 0x000fc40000000004 */
[----:B------:R-:W-:Y:S01]  /*01a0*/  ISETP.GE.AND P2, PT, R9, R2, PT ;  /* 0x000000020900720c */ /* 0x000fe20003f46270 */
[----:B------:R-:W-:Y:S01]  /*01b0*/  IMAD.U32 R8, RZ, RZ, UR6 ;  /* 0x00000006ff087e24 */ /* 0x000fe2000f8e00ff */
[----:B------:R-:W-:Y:S01]  /*01c0*/  PRMT R5, RZ, 0x7610, R5 ;  /* 0x00007610ff057816 */ /* 0x000fe20000000005 */
[----:B------:R1:W5:Y:S10]  /*01d0*/  @!P0 LDG.E.U16 R20, desc[UR4][R10.64] ;  /* 0x000000040a148981 */ /* 0x000374000c1e1500 */
[----:B------:R-:W2:Y:S01]  /*01e0*/  @!P2 LDC.64 R14, c[0x0][0x220] ;  /* 0x00008800ff0eab82 */ /* 0x000ea20000000a00 */
[----:B------:R-:W-:-:S02]  /*01f0*/  @!P2 IMAD R9, R0, 0x200, R9 ;  /* 0x000002000009a824 */ /* 0x000fc400078e0209 */
[----:B0-----:R-:W-:-:S05]  /*0200*/  @!P3 IMAD.WIDE.U32 R16, R17, 0x2, R6 ;  /* 0x000000021110b825 */ /* 0x001fca00078e0006 */
[----:B------:R-:W0:Y:S01]  /*0210*/  @!P1 LDC.64 R6, c[0x0][0x218] ;  /* 0x00008600ff069b82 */ /* 0x000e220000000a00 */
[----:B-1----:R-:W-:Y:S01]  /*0220*/  SHF.L.U32 R10, R8, 0x10, RZ ;  /* 0x00000010080a7819 */ /* 0x002fe200000006ff */
[----:B------:R1:W5:Y:S01]  /*0230*/  @!P3 LDG.E.U16 R4, desc[UR4][R16.64] ;  /* 0x000000041004b981 */ /* 0x000362000c1e1500 */
[----:B------:R-:W-:Y:S02]  /*0240*/  BSSY B0, `(.L_x_11945) ;  /* 0x000001a000007945 */ /* 0x000fe40003800000 */
[----:B------:R-:W-:Y:S01]  /*0250*/  FSETP.NEU.FTZ.AND P0, PT, R10, R10, PT ;  /* 0x0000000a0a00720b */ /* 0x000fe20003f1d000 */
[----:B--2---:R-:W-:-:S04]  /*0260*/  @!P2 IMAD.WIDE.U32 R14, R9, 0x2, R14 ;  /* 0x00000002090ea825 */ /* 0x004fc800078e000e */
[----:B------:R-:W-:Y:S01]  /*0270*/  IMAD.MOV.U32 R9, RZ, RZ, R3 ;  /* 0x000000ffff097224 */ /* 0x000fe200078e0003 */
[----:B------:R2:W5:Y:S03]  /*0280*/  @!P2 LDG.E.U16 R5, desc[UR4][R14.64] ;  /* 0x000000040e05a981 */ /* 0x000566000c1e1500 */
[C---:B------:R-:W-:Y:S02]  /*0290*/  VIADD R11, R9.reuse, 0x80 ;  /* 0x00000080090b7836 */ /* 0x040fe40000000000 */
[C---:B-1----:R-:W-:Y:S02]  /*02a0*/  VIADD R17, R9.reuse, 0x180 ;  /* 0x0000018009117836 */ /* 0x042fe40000000000 */
[----:B--2---:R-:W-:Y:S02]  /*02b0*/  VIADD R15, R9, 0x100 ;  /* 0x00000100090f7836 */ /* 0x004fe40000000000 */
[----:B------:R-:W-:-:S02]  /*02c0*/  @!P1 VIADD R9, R3, 0x80 ;  /* 0x0000008003099836 */ /* 0x000fc40000000000 */
[----:B------:R-:W-:Y:S01]  /*02d0*/  @!P1 IMAD R3, R0, 0x200, R3 ;  /* 0x0000020000039824 */ /* 0x000fe200078e0203 */
[-C--:B------:R-:W-:Y:S02]  /*02e0*/  ISETP.GE.AND P2, PT, R11, R2.reuse, PT ;  /* 0x000000020b00720c */ /* 0x080fe40003f46270 */
[-C--:B------:R-:W-:Y:S01]  /*02f0*/  ISETP.GE.AND P3, PT, R15, R2.reuse, PT ;  /* 0x000000020f00720c */ /* 0x080fe20003f66270 */
[----:B0-----:R-:W-:Y:S01]  /*0300*/  @!P1 IMAD.WIDE.U32 R6, R3, 0x2, R6 ;  /* 0x0000000203069825 */ /* 0x001fe200078e0006 */
[-C--:B------:R-:W-:Y:S02]  /*0310*/  ISETP.GE.OR P0, PT, R17, R2.reuse, P0 ;  /* 0x000000021100720c */ /* 0x080fe40000706670 */
[----:B------:R-:W-:Y:S01]  /*0320*/  ISETP.GE.AND P4, PT, R9, R2, PT ;  /* 0x000000020900720c */ /* 0x000fe20003f86270 */
[----:B------:R-:W-:-:S12]  /*0330*/  @P1 BRA `(.L_x_11946) ;  /* 0x0000000000281947 */ /* 0x000fd80003800000 */
[----:B------:R-:W-:Y:S02]  /*0340*/  IMAD.U32 R3, R8, 0x10000, RZ ;  /* 0x0001000008037824 */ /* 0x000fe400078e00ff */
[----:B------:R-:W-:-:S03]  /*0350*/  IMAD.U32 R11, RZ, RZ, UR6 ;  /* 0x00000006ff0b7e24 */ /* 0x000fc6000f8e00ff */
[----:B------:R-:W-:-:S13]  /*0360*/  FSETP.NEU.FTZ.AND P5, PT, R3, R3, PT ;  /* 0x000000030300720b */ /* 0x000fda0003fbd000 */
[----:B------:R-:W-:Y:S05]  /*0370*/  @P5 BRA `(.L_x_11946) ;  /* 0x0000000000185947 */ /* 0x000fea0003800000 */
[----:B-----5:R-:W-:-:S04]  /*0380*/  SHF.L.U32 R12, R18, 0x10, RZ ;  /* 0x00000010120c7819 */ /* 0x020fc800000006ff */
[----:B------:R-:W-:-:S13]  /*0390*/  FSETP.NEU.FTZ.AND P5, PT, R12, R12, PT ;  /* 0x0000000c0c00720b */ /* 0x000fda0003fbd000 */
[----:B------:R-:W-:-:S04]  /*03a0*/  @!P5 FMNMX.FTZ R3, R3, R12, PT ;  /* 0x0000000c0303d209 */ /* 0x000fc80003810000 */
[----:B------:R-:W-:-:S04]  /*03b0*/  @!P5 F2FP.BF16.F32.PACK_AB R3, RZ, R3 ;  /* 0x00000003ff03d23e */ /* 0x000fc800000010ff */
[----:B------:R-:W-:-:S04]  /*03c0*/  @!P5 PRMT R11, R3, 0x7610, R11 ;  /* 0x00007610030bd816 */ /* 0x000fc8000000000b */
[----:B------:R-:W-:-:S07]  /*03d0*/  @P5 PRMT R11, R18, 0x7610, R11 ;  /* 0x00007610120b5816 */ /* 0x000fce000000000b */
.L_x_11946:
[----:B------:R-:W-:Y:S05]  /*03e0*/  BSYNC B0 ;  /* 0x0000000000007941 */ /* 0x000fea0003800000 */
.L_x_11945:
[----:B------:R-:W-:Y:S04]  /*03f0*/  BSSY B0, `(.L_x_11947) ;  /* 0x000000b000007945 */ /* 0x000fe80003800000 */
[----:B------:R-:W-:Y:S05]  /*0400*/  @P2 BRA `(.L_x_11948) ;  /* 0x0000000000242947 */ /* 0x000fea0003800000 */
[----:B------:R-:W-:Y:S02]  /*0410*/  IMAD.U32 R12, R8, 0x10000, RZ ;  /* 0x00010000080c7824 */ /* 0x000fe400078e00ff */
[----:B------:R-:W-:-:S03]  /*0420*/  IMAD.U32 R3, RZ, RZ, UR6 ;  /* 0x00000006ff037e24 */ /* 0x000fc6000f8e00ff */
[----:B------:R-:W-:-:S13]  /*0430*/  FSETP.NEU.FTZ.AND P2, PT, R12, R12, PT ;  /* 0x0000000c0c00720b */ /* 0x000fda0003f5d000 */
[----:B------:R-:W-:Y:S05]  /*0440*/  @P2 BRA `(.L_x_11948) ;  /* 0x0000000000142947 */ /* 0x000fea0003800000 */
[----:B-----5:R-:W-:-:S05]  /*0450*/  IMAD.U32 R3, R20, 0x10000, RZ ;  /* 0x0001000014037824 */ /* 0x020fca00078e00ff */
[----:B------:R-:W-:-:S13]  /*0460*/  FSETP.NEU.FTZ.AND P2, PT, R3, R3, PT ;  /* 0x000000030300720b */ /* 0x000fda0003f5d000 */
[----:B------:R-:W-:-:S04]  /*0470*/  @!P2 FMNMX.FTZ R3, R12, R3, PT ;  /* 0x000000030c03a209 */ /* 0x000fc80003810000 */
[----:B------:R-:W-:-:S04]  /*0480*/  @!P2 F2FP.BF16.F32.PACK_AB R3, RZ, R3 ;  /* 0x00000003ff03a23e */ /* 0x000fc800000010ff */
[----:B------:R-:W-:-:S07]  /*0490*/  @P2 PRMT R3, R20, 0x7610, R3 ;  /* 0x0000761014032816 */ /* 0x000fce0000000003 */
.L_x_11948:
[----:B------:R-:W-:Y:S05]  /*04a0*/  BSYNC B0 ;  /* 0x0000000000007941 */ /* 0x000fea0003800000 */
.L_x_11947:
        /* <DEDUP_REMOVED lines=10> */
[----:B------:R-:W-:-:S04]  /*0550*/  @!P2 PRMT R13, R12, 0x7610, R13 ;  /* 0x000076100c0da816 */ /* 0x000fc8000000000d */
[----:B------:R-:W-:-:S07]  /*0560*/  @P2 PRMT R13, R4, 0x7610, R13 ;  /* 0x00007610040d2816 */ /* 0x000fce000000000d */
.L_x_11950:
[----:B------:R-:W-:Y:S05]  /*0570*/  BSYNC B0 ;  /* 0x0000000000007941 */ /* 0x000fea0003800000 */
.L_x_11949:
[----:B------:R-:W-:Y:S04]  /*0580*/  BSSY B0, `(.L_x_11951) ;  /* 0x0000008000007945 */ /* 0x000fe80003800000 */
[----:B------:R-:W-:Y:S05]  /*0590*/  @P0 BRA `(.L_x_11952) ;  /* 0x0000000000180947 */ /* 0x000fea0003800000 */
[----:B-----5:R-:W-:-:S04]  /*05a0*/  SHF.L.U32 R15, R5, 0x10, RZ ;  /* 0x00000010050f7819 */ /* 0x020fc800000006ff */
[----:B------:R-:W-:-:S13]  /*05b0*/  FSETP.NEU.FTZ.AND P0, PT, R15, R15, PT ;  /* 0x0000000f0f00720b */ /* 0x000fda0003f1d000 */
[----:B------:R-:W-:-:S04]  /*05c0*/  @!P0 FMNMX.FTZ R10, R10, R15, PT ;  /* 0x0000000f0a0a8209 */ /* 0x000fc80003810000 */
[----:B------:R-:W-:-:S04]  /*05d0*/  @!P0 F2FP.BF16.F32.PACK_AB R10, RZ, R10 ;  /* 0x0000000aff0a823e */ /* 0x000fc800000010ff */
[----:B------:R-:W-:-:S04]  /*05e0*/  @!P0 PRMT R8, R10, 0x7610, R8 ;  /* 0x000076100a088816 */ /* 0x000fc80000000008 */
[----:B------:R-:W-:-:S07]  /*05f0*/  @P0 PRMT R8, R5, 0x7610, R8 ;  /* 0x0000761005080816 */ /* 0x000fce0000000008 */
.L_x_11952:
[----:B------:R-:W-:Y:S05]  /*0600*/  BSYNC B0 ;  /* 0x0000000000007941 */ /* 0x000fea0003800000 */
.L_x_11951:
[----:B------:R0:W-:Y:S01]  /*0610*/  @!P1 STG.E.U16 desc[UR4][R6.64], R11 ;  /* 0x0000000b06009986 */ /* 0x0001e2000c101504 */
[----:B------:R-:W-:Y:S04]  /*0620*/  BSSY B0, `(.L_x_11953) ;  /* 0x000000c000007945 */ /* 0x000fe80003800000 */
[----:B------:R-:W-:Y:S05]  /*0630*/  @P4 BRA `(.L_x_11954) ;  /* 0x0000000000284947 */ /* 0x000fea0003800000 */
[----:B0-----:R-:W0:Y:S01]  /*0640*/  LDC.64 R6, c[0x0][0x218] ;  /* 0x00008600ff067b82 */ /* 0x001e220000000a00 */
[----:B-----5:R-:W-:Y:S02]  /*0650*/  IMAD R5, R0, 0x200, R9 ;  /* 0x0000020000057824 */ /* 0x020fe400078e0209 */
[----:B------:R-:W-:-:S05]  /*0660*/  VIADD R9, R9, 0x80 ;  /* 0x0000008009097836 */ /* 0x000fca0000000000 */
[----:B------:R-:W-:-:S13]  /*0670*/  ISETP.GE.AND P0, PT, R9, R2, PT ;  /* 0x000000020900720c */ /* 0x000fda0003f06270 */
[----:B------:R-:W-:Y:S02]  /*0680*/  @!P0 IMAD R11, R0, 0x200, R9 ;  /* 0x00000200000b8824 */ /* 0x000fe400078e0209 */
[----:B------:R-:W-:Y:S02]  /*0690*/  @!P0 VIADD R9, R9, 0x80 ;  /* 0x0000008009098836 */ /* 0x000fe40000000000 */
[----:B0-----:R-:W-:-:S04]  /*06a0*/  IMAD.WIDE.U32 R4, R5, 0x2, R6 ;  /* 0x0000000205047825 */ /* 0x001fc800078e0006 */
[----:B------:R-:W-:Y:S01]  /*06b0*/  @!P0 IMAD.WIDE.U32 R6, R11, 0x2, R6 ;  /* 0x000000020b068825 */ /* 0x000fe200078e0006 */
[----:B------:R1:W-:Y:S04]  /*06c0*/  STG.E.U16 desc[UR4][R4.64], R3 ;  /* 0x0000000304007986 */ /* 0x0003e8000c101504 */
[----:B------:R1:W-:Y:S02]  /*06d0*/  @!P0 STG.E.U16 desc[UR4][R6.64], R13 ;  /* 0x0000000d06008986 */ /* 0x0003e4000c101504 */
.L_x_11954:
[----:B------:R-:W-:Y:S05]  /*06e0*/  BSYNC B0 ;  /* 0x0000000000007941 */ /* 0x000fea0003800000 */
.L_x_11953:
[----:B------:R-:W-:-:S13]  /*06f0*/  ISETP.GE.AND P0, PT, R9, R2, PT ;  /* 0x000000020900720c */ /* 0x000fda0003f06270 */
[----:B------:R-:W-:Y:S05]  /*0700*/  @P0 EXIT ;  /* 0x000000000000094d */ /* 0x000fea0003800000 */
[----:B-1----:R-:W1:Y:S01]  /*0710*/  LDC.64 R2, c[0x0][0x218] ;  /* 0x00008600ff027b82 */ /* 0x002e620000000a00 */
[----:B------:R-:W-:-:S04]  /*0720*/  IMAD R9, R0, 0x200, R9 ;  /* 0x0000020000097824 */ /* 0x000fc800078e0209 */
[----:B-1----:R-:W-:-:S05]  /*0730*/  IMAD.WIDE.U32 R2, R9, 0x2, R2 ;  /* 0x0000000209027825 */ /* 0x002fca00078e0002 */
[----:B------:R-:W-:Y:S01]  /*0740*/  STG.E.U16 desc[UR4][R2.64], R8 ;  /* 0x0000000802007986 */ /* 0x000fe2000c101504 */
[----:B------:R-:W-:Y:S05]  /*0750*/  EXIT ;  /* 0x000000000000794d */ /* 0x000fea0003800000 */
.L_x_11955:
        /* <DEDUP_REMOVED lines=10> */
.L_x_42218:


//--------------------- .text._ZN2at6native29vectorized_elementwise_kernelILi2ENS0_13AUnaryFunctorIN3c108BFloat16ES4_S4_ZZZNS0_19minimum_kernel_cudaERNS_18TensorIteratorBaseEENKUlvE0_clEvENKUlvE2_clEvEUlS4_S4_E_EESt5arrayIPcLm2EEEEviT0_T1_ --------------------------
	.section	.text._ZN2at6native29vectorized_elementwise_kernelILi2ENS0_13AUnaryFunctorIN3c108BFloat16ES4_S4_ZZZNS0_19minimum_kernel_cudaERNS_18TensorIteratorBaseEENKUlvE0_clEvENKUlvE2_clEvEUlS4_S4_E_EESt5arrayIPcLm2EEEEviT0_T1_,"ax",@progbits
	.align	128
        .global         _ZN2at6native29vectorized_elementwise_kernelILi2ENS0_13AUnaryFunctorIN3c108BFloat16ES4_S4_ZZZNS0_19minimum_kernel_cudaERNS_18TensorIteratorBaseEENKUlvE0_clEvENKUlvE2_clEvEUlS4_S4_E_EESt5arrayIPcLm2EEEEviT0_T1_
        .type           _ZN2at6native29vectorized_elementwise_kernelILi2ENS0_13AUnaryFunctorIN3c108BFloat16ES4_S4_ZZZNS0_19minimum_kernel_cudaERNS_18TensorIteratorBaseEENKUlvE0_clEvENKUlvE2_clEvEUlS4_S4_E_EESt5arrayIPcLm2EEEEviT0_T1_,@function
        .size           _ZN2at6native29vectorized_elementwise_kernelILi2ENS0_13AUnaryFunctorIN3c108BFloat16ES4_S4_ZZZNS0_19minimum_kernel_cudaERNS_18TensorIteratorBaseEENKUlvE0_clEvENKUlvE2_clEvEUlS4_S4_E_EESt5arrayIPcLm2EEEEviT0_T1_,(.L_x_42219 - _ZN2at6native29vectorized_elementwise_kernelILi2ENS0_13AUnaryFunctorIN3c108BFloat16ES4_S4_ZZZNS0_19minimum_kernel_cudaERNS_18TensorIteratorBaseEENKUlvE0_clEvENKUlvE2_clEvEUlS4_S4_E_EESt5arrayIPcLm2EEEEviT0_T1_)
        .other          _ZN2at6native29vectorized_elementwise_kernelILi2ENS0_13AUnaryFunctorIN3c108BFloat16ES4_S4_ZZZNS0_19minimum_kernel_cudaERNS_18TensorIteratorBaseEENKUlvE0_clEvENKUlvE2_clEvEUlS4_S4_E_EESt5arrayIPcLm2EEEEviT0_T1_,@"STO_CUDA_ENTRY STV_DEFAULT"
_ZN2at6native29vectorized_elementwise_kernelILi2ENS0_13AUnaryFunctorIN3c108BFloat16ES4_S4_ZZZNS0_19minimum_kernel_cudaERNS_18TensorIteratorBaseEENKUlvE0_clEvENKUlvE2_clEvEUlS4_S4_E_EESt5arrayIPcLm2EEEEviT0_T1_:
.text._ZN2at6native29vectorized_elementwise_kernelILi2ENS0_13AUnaryFunctorIN3c108BFloat16ES4_S4_ZZZNS0_19minimum_kernel_cudaERNS_18TensorIteratorBaseEENKUlvE0_clEvENKUlvE2_clEvEUlS4_S4_E_EESt5arrayIPcLm2EEEEviT0_T1_:
[----:B------:R-:W-:Y:S01]  /*0000*/  LDC R1, c[0x0][0x28] ;  /* 0x00000a00ff017b82 */ /* 0x000fe20000000800 */
[----:B------:R-:W0:Y:S01]  /*0010*/  S2R R5, SR_CTAID.X ;  /* 0x0000000000057919 */ /* 0x000e220000002500 */
[----:B------:R-:W-:Y:S01]  /*0020*/  ULDC UR4, c[0x0][0x210] ;  /* 0x0000840000047ab9 */ /* 0x000fe20000000800 */
[----:B------:R-:W-:Y:S02]  /*0030*/  ULDC.U16 UR6, c[0x0][0x216] ;  /* 0x0000858000067ab9 */ /* 0x000fe40000000400 */
[----:B------:R-:W-:Y:S02]  /*0040*/  IMAD.U32 R2, RZ, RZ, UR6 ;  /* 0x00000006ff027e24 */ /* 0x000fe4000f8e00ff */
        /* <DEDUP_REMOVED lines=9> */
[----:B0-----:R-:W-:-:S05]  /*00e0*/  IMAD.WIDE.U32 R12, R6, 0x4, R8 ;  /* 0x00000004060c7825 */ /* 0x001fca00078e0008 */
[----:B------:R0:W5:Y:S04]  /*00f0*/  LDG.E R15, desc[UR4][R12.64+0x200] ;  /* 0x000200040c0f7981 */ /* 0x000168000c1e1900 */
[----:B------:R0:W5:Y:S04]  /*0100*/  LDG.E R3, desc[UR4][R12.64+0x400] ;  /* 0x000400040c037981 */ /* 0x000168000c1e1900 */
[----:B------:R0:W5:Y:S04]  /*0110*/  LDG.E R0, desc[UR4][R12.64+0x600] ;  /* 0x000600040c007981 */ /* 0x000168000c1e1900 */
[----:B------:R0:W5:Y:S01]  /*0120*/  LDG.E R14, desc[UR4][R12.64] ;  /* 0x000000040c0e7981 */ /* 0x000162000c1e1900 */
[----:B------:R-:W-:-:S02]  /*0130*/  IMAD.U32 R4, R2, 0x10000, RZ ;  /* 0x0001000002047824 */ /* 0x000fc400078e00ff */
[----:B------:R-:W-:Y:S02]  /*0140*/  IMAD.U32 R8, RZ, RZ, UR6 ;  /* 0x00000006ff087e24 */ /* 0x000fe4000f8e00ff */
[----:B------:R-:W-:Y:S01]  /*0150*/  IMAD.U32 R9, RZ, RZ, UR6 ;  /* 0x00000006ff097e24 */ /* 0x000fe2000f8e00ff */
[----:B------:R-:W-:-:S13]  /*0160*/  FSETP.NEU.FTZ.AND P0, PT, R4, R4, PT ;  /* 0x000000040400720b */ /* 0x000fda0003f1d000 */
[----:B0-2---:R-:W-:Y:S05]  /*0170*/  @P0 BRA `(.L_x_11957) ;  /* 0x0000000000180947 */ /* 0x005fea0003800000 */
[----:B-----5:R-:W-:-:S05]  /*0180*/  IMAD.U32 R7, R14, 0x10000, RZ ;  /* 0x000100000e077824 */ /* 0x020fca00078e00ff */
[----:B------:R-:W-:-:S13]  /*0190*/  FSETP.NEU.FTZ.AND P1, PT, R7, R7, PT ;  /* 0x000000070700720b */ /* 0x000fda0003f3d000 */
[----:B------:R-:W-:-:S04]  /*01a0*/  @!P1 FMNMX.FTZ R7, R4, R7, PT ;  /* 0x0000000704079209 */ /* 0x000fc80003810000 */
[----:B------:R-:W-:-:S04]  /*01b0*/  @!P1 F2FP.BF16.F32.PACK_AB R7, RZ, R7 ;  /* 0x00000007ff07923e */ /* 0x000fc800000010ff */
[----:B------:R-:W-:-:S04]  /*01c0*/  @!P1 PRMT R9, R7, 0x7610, R9 ;  /* 0x0000761007099816 */ /* 0x000fc80000000009 */
[----:B------:R-:W-:-:S07]  /*01d0*/  @P1 PRMT R9, R14, 0x7610, R9 ;  /* 0x000076100e091816 */ /* 0x000fce0000000009 */
.L_x_11957:
[----:B------:R-:W-:Y:S05]  /*01e0*/  @P0 BRA `(.L_x_11958) ;  /* 0x00000000001c0947 */ /* 0x000fea0003800000 */
[----:B-----5:R-:W-:-:S05]  /*01f0*/  PRMT R7, R14, 0x7632, R7 ;  /* 0x000076320e077816 */ /* 0x020fca0000000007 */
[----:B------:R-:W-:-:S05]  /*0200*/  IMAD.U32 R7, R7, 0x10000, RZ ;  /* 0x0001000007077824 */ /* 0x000fca00078e00ff */
[----:B------:R-:W-:-:S13]  /*0210*/  FSETP.NEU.FTZ.AND P1, PT, R7, R7, PT ;  /* 0x000000070700720b */ /* 0x000fda0003f3d000 */
[----:B------:R-:W-:-:S04]  /*0220*/  @!P1 FMNMX.FTZ R7, R4, R7, PT ;  /* 0x0000000704079209 */ /* 0x000fc80003810000 */
[----:B------:R-:W-:-:S04]  /*0230*/  @!P1 F2FP.BF16.F32.PACK_AB R7, RZ, R7 ;  /* 0x00000007ff07923e */ /* 0x000fc800000010ff */
[----:B------:R-:W-:-:S04]  /*0240*/  @!P1 PRMT R8, R7, 0x7610, R8 ;  /* 0x0000761007089816 */ /* 0x000fc80000000008 */
[----:B------:R-:W-:-:S07]  /*0250*/  @P1 PRMT R8, R14, 0x7632, R8 ;  /* 0x000076320e081816 */ /* 0x000fce0000000008 */
.L_x_11958:
[----:B------:R-:W-:-:S04]  /*0260*/  IMAD.WIDE.U32 R10, R5, 0x2, R10 ;  /* 0x00000002050a7825 */ /* 0x000fc800078e000a */
[----:B------:R-:W-:Y:S02]  /*0270*/  IMAD.U32 R12, RZ, RZ, UR6 ;  /* 0x00000006ff0c7e24 */ /* 0x000fe4000f8e00ff */
[----:B------:R-:W-:Y:S01]  /*0280*/  IMAD.U32 R5, RZ, RZ, UR6 ;  /* 0x00000006ff057e24 */ /* 0x000fe2000f8e00ff */
[----:B------:R-:W-:Y:S06]  /*0290*/  @P0 BRA `(.L_x_11959) ;  /* 0x0000000000140947 */ /* 0x000fec0003800000 */
[----:B-----5:R-:W-:-:S05]  /*02a0*/  IMAD.U32 R5, R15, 0x10000, RZ ;  /* 0x000100000f057824 */ /* 0x020fca00078e00ff */
[----:B------:R-:W-:-:S13]  /*02b0*/  FSETP.NEU.FTZ.AND P1, PT, R5, R5, PT ;  /* 0x000000050500720b */ /* 0x000fda0003f3d000 */
[----:B------:R-:W-:-:S04]  /*02c0*/  @!P1 FMNMX.FTZ R5, R4, R5, PT ;  /* 0x0000000504059209 */ /* 0x000fc80003810000 */
[----:B------:R-:W-:-:S04]  /*02d0*/  @!P1 F2FP.BF16.F32.PACK_AB R5, RZ, R5 ;  /* 0x00000005ff05923e */ /* 0x000fc800000010ff */
[----:B------:R-:W-:-:S07]  /*02e0*/  @P1 PRMT R5, R15, 0x7610, R5 ;  /* 0x000076100f051816 */ /* 0x000fce0000000005 */
.L_x_11959:
        /* <DEDUP_REMOVED lines=8> */
.L_x_11960:
[----:B------:R-:W-:-:S04]  /*0370*/  IMAD.WIDE R6, R6, 0x4, R10 ;  /* 0x0000000406067825 */ /* 0x000fc800078e020a */
[----:B------:R-:W-:Y:S02]  /*0380*/  IMAD.U32 R13, RZ, RZ, UR6 ;  /* 0x00000006ff0d7e24 */ /* 0x000fe4000f8e00ff */
[----:B------:R-:W-:Y:S01]  /*0390*/  IMAD.U32 R10, RZ, RZ, UR6 ;  /* 0x00000006ff0a7e24 */ /* 0x000fe2000f8e00ff */
[----:B------:R-:W-:Y:S06]  /*03a0*/  @P0 BRA `(.L_x_11961) ;  /* 0x0000000000180947 */ /* 0x000fec0003800000 */
[----:B-----5:R-:W-:-:S05]  /*03b0*/  IMAD.U32 R11, R3, 0x10000, RZ ;  /* 0x00010000030b7824 */ /* 0x020fca00078e00ff */
[----:B------:R-:W-:-:S13]  /*03c0*/  FSETP.NEU.FTZ.AND P1, PT, R11, R11, PT ;  /* 0x0000000b0b00720b */ /* 0x000fda0003f3d000 */
[----:B------:R-:W-:-:S04]  /*03d0*/  @!P1 FMNMX.FTZ R11, R4, R11, PT ;  /* 0x0000000b040b9209 */ /* 0x000fc80003810000 */
[----:B------:R-:W-:-:S04]  /*03e0*/  @!P1 F2FP.BF16.F32.PACK_AB R11, RZ, R11 ;  /* 0x0000000bff0b923e */ /* 0x000fc800000010ff */
[----:B------:R-:W-:-:S04]  /*03f0*/  @!P1 PRMT R10, R11, 0x7610, R10 ;  /* 0x000076100b0a9816 */ /* 0x000fc8000000000a */
[----:B------:R-:W-:-:S07]  /*0400*/  @P1 PRMT R10, R3, 0x7610, R10 ;  /* 0x00007610030a1816 */ /* 0x000fce000000000a */
.L_x_11961:
        /* <DEDUP_REMOVED lines=8> */
.L_x_11962:
[----:B-----5:R-:W-:Y:S01]  /*0490*/  IMAD.U32 R3, RZ, RZ, UR6 ;  /* 0x00000006ff037e24 */ /* 0x020fe2000f8e00ff */
[----:B------:R-:W-:Y:S06]  /*04a0*/  @P0 BRA `(.L_x_11963) ;  /* 0x0000000000140947 */ /* 0x000fec0003800000 */
[----:B------:R-:W-:-:S05]  /*04b0*/  IMAD.U32 R3, R0, 0x10000, RZ ;  /* 0x0001000000037824 */ /* 0x000fca00078e00ff */
[----:B------:R-:W-:-:S13]  /*04c0*/  FSETP.NEU.FTZ.AND P1, PT, R3, R3, PT ;  /* 0x000000030300720b */ /* 0x000fda0003f3d000 */
[----:B------:R-:W-:-:S04]  /*04d0*/  @!P1 FMNMX.FTZ R3, R4, R3, PT ;  /* 0x0000000304039209 */ /* 0x000fc80003810000 */
[----:B------:R-:W-:-:S04]  /*04e0*/  @!P1 F2FP.BF16.F32.PACK_AB R3, RZ, R3 ;  /* 0x00000003ff03923e */ /* 0x000fc800000010ff */
[----:B------:R-:W-:-:S07]  /*04f0*/  @P1 PRMT R3, R0, 0x7610, R3 ;  /* 0x0000761000031816 */ /* 0x000fce0000000003 */
.L_x_11963:
[----:B------:R-:W-:Y:S05]  /*0500*/  @P0 BRA `(.L_x_11964) ;  /* 0x00000000001c0947 */ /* 0x000fea0003800000 */
[----:B------:R-:W-:-:S05]  /*0510*/  PRMT R11, R0, 0x7632, R11 ;  /* 0x00007632000b7816 */ /* 0x000fca000000000b */
[----:B------:R-:W-:-:S05]  /*0520*/  IMAD.U32 R11, R11, 0x10000, RZ ;  /* 0x000100000b0b7824 */ /* 0x000fca00078e00ff */
[----:B------:R-:W-:-:S13]  /*0530*/  FSETP.NEU.FTZ.AND P0, PT, R11, R11, PT ;  /* 0x0000000b0b00720b */ /* 0x000fda0003f1d000 */
[----:B------:R-:W-:-:S04]  /*0540*/  @!P0 FMNMX.FTZ R4, R4, R11, PT ;  /* 0x0000000b04048209 */ /* 0x000fc80003810000 */
[----:B------:R-:W-:-:S04]  /*0550*/  @!P0 F2FP.BF16.F32.PACK_AB R4, RZ, R4 ;  /* 0x00000004ff04823e */ /* 0x000fc800000010ff */
[----:B------:R-:W-:-:S04]  /*0560*/  @!P0 PRMT R2, R4, 0x7610, R2 ;  /* 0x0000761004028816 */ /* 0x000fc80000000002 */
[----:B------:R-:W-:-:S07]  /*0570*/  @P0 PRMT R2, R0, 0x7632, R2 ;  /* 0x0000763200020816 */ /* 0x000fce0000000002 */
.L_x_11964:
[----:B------:R-:W-:Y:S02]  /*0580*/  PRMT R9, R9, 0x5410, R8 ;  /* 0x0000541009097816 */ /* 0x000fe40000000008 */
[----:B------:R-:W-:Y:S02]  /*0590*/  PRMT R5, R5, 0x5410, R12 ;  /* 0x0000541005057816 */ /* 0x000fe4000000000c */
[----:B------:R-:W-:Y:S01]  /*05a0*/  PRMT R13, R10, 0x5410, R13 ;  /* 0x000054100a0d7816 */ /* 0x000fe2000000000d */
[----:B------:R-:W-:Y:S01]  /*05b0*/  STG.E desc[UR4][R6.64], R9 ;  /* 0x0000000906007986 */ /* 0x000fe2000c101904 */
[----:B------:R-:W-:-:S03]  /*05c0*/  PRMT R3, R3, 0x5410, R2 ;  /* 0x0000541003037816 */ /* 0x000fc60000000002 */
[----:B------:R-:W-:Y:S04]  /*05d0*/  STG.E desc[UR4][R6.64+0x200], R5 ;  /* 0x0002000506007986 */ /* 0x000fe8000c101904 */
[----:B------:R-:W-:Y:S04]  /*05e0*/  STG.E desc[UR4][R6.64+0x400], R13 ;  /* 0x0004000d06007986 */ /* 0x000fe8000c101904 */
[----:B------:R-:W-:Y:S01]  /*05f0*/  STG.E desc[UR4][R6.64+0x600], R3 ;  /* 0x0006000306007986 */ /* 0x000fe2000c101904 */
[----:B------:R-:W-:Y:S05]  /*0600*/  EXIT ;  /* 0x000000000000794d */ /* 0x000fea0003800000 */
.L_x_11956:
[----:B------:R-:W0:Y:S01]  /*0610*/  S2R R0, SR_TID.X ;  /* 0x0000000000007919 */ /* 0x000e220000002100 */
[----:B------:R-:W-:Y:S02]  /*0620*/  PRMT R22, RZ, 0x7610, R22 ;  /* 0x00007610ff167816 */ /* 0x000fe40000000016 */
[----:B0-----:R-:W-:Y:S01]  /*0630*/  ISETP.GE.AND P6, PT, R0, R3, PT ;  /* 0x000000030000720c */ /* 0x001fe20003fc6270 */
[----:B------:R-:W-:-:S12]  /*0640*/  IMAD.MOV.U32 R24, RZ, RZ, R0 ;  /* 0x000000ffff187224 */ /* 0x000fd800078e0000 */
[----:B------:R-:W-:Y:S02]  /*0650*/  @!P6 IMAD.IADD R12, R5, 0x1, R24 ;  /* 0x00000001050ce824 */ /* 0x000fe400078e0218 */
[----:B------:R-:W-:-:S05]  /*0660*/  @!P6 VIADD R24, R24, 0x80 ;  /* 0x000000801818e836 */ /* 0x000fca0000000000 */
[----:B------:R-:W-:-:S13]  /*0670*/  ISETP.GE.AND P5, PT, R24, R3, PT ;  /* 0x000000031800720c */ /* 0x000fda0003fa6270 */
[----:B------:R-:W-:Y:S01]  /*0680*/  @!P5 IMAD.IADD R9, R5, 0x1, R24 ;  /* 0x000000010509d824 */ /* 0x000fe200078e0218 */
[----:B------:R-:W0:Y:S01]  /*0690*/  @!P5 LDC.64 R6, c[0x0][0x220] ;  /* 0x00008800ff06db82 */ /* 0x000e220000000a00 */
[----:B------:R-:W-:-:S05]  /*06a0*/  @!P5 VIADD R24, R24, 0x80 ;  /* 0x000000801818d836 */ /* 0x000fca0000000000 */
[----:B------:R-:W-:-:S13]  /*06b0*/  ISETP.GE.AND P4, PT, R24, R3, PT ;  /* 0x000000031800720c */ /* 0x000fda0003f86270 */
[----:B------:R-:W-:Y:S01]  /*06c0*/  @!P4 IMAD.IADD R11, R5, 0x1, R24 ;  /* 0x00000001050bc824 */ /* 0x000fe200078e0218 */
[----:B------:R-:W1:Y:S01]  /*06d0*/  @!P4 LDC.64 R16, c[0x0][0x220] ;  /* 0x00008800ff10cb82 */ /* 0x000e620000000a00 */
[----:B------:R-:W-:Y:S02]  /*06e0*/  @!P4 VIADD R24, R24, 0x80 ;  /* 0x000000801818c836 */ /* 0x000fe40000000000 */
[----:B0-----:R-:W-:-:S03]  /*06f0*/  @!P5 IMAD.WIDE.U32 R8, R9, 0x2, R6 ;  /* 0x000000020908d825 */ /* 0x001fc600078e0006 */
[----:B------:R-:W-:Y:S02]  /*0700*/  ISETP.GE.AND P3, PT, R24, R3, PT ;  /* 0x000000031800720c */ /* 0x000fe40003f66270 */
[----:B------:R-:W-:Y:S01]  /*0710*/  PRMT R6, RZ, 0x7610, R6 ;  /* 0x00007610ff067816 */ /* 0x000fe20000000006 */
[----:B------:R-:W5:Y:S10]  /*0720*/  @!P5 LDG.E.U16 R22, desc[UR4][R8.64] ;  /* 0x000000040816d981 */ /* 0x000f74000c1e1500 */
[----:B------:R-:W0:Y:S01]  /*0730*/  @!P3 LDC.64 R18, c[0x0][0x220] ;  /* 0x00008800ff12bb82 */ /* 0x000e220000000a00 */
[----:B------:R-:W-:-:S02]  /*0740*/  @!P3 IMAD.IADD R15, R5, 0x1, R24 ;  /* 0x00000001050fb824 */ /* 0x000fc400078e0218 */
[----:B------:R-:W-:-:S05]  /*0750*/  @!P3 VIADD R24, R24, 0x80 ;  /* 0x000000801818b836 */ /* 0x000fca0000000000 */
[----:B------:R-:W-:-:S13]  /*0760*/  ISETP.GE.AND P2, PT, R24, R3, PT ;  /* 0x000000031800720c */ /* 0x000fda0003f46270 */
[----:B------:R-:W2:Y:S01]  /*0770*/  @!P2 LDC.64 R20, c[0x0][0x220] ;  /* 0x00008800ff14ab82 */ /* 0x000ea20000000a00 */
[----:B------:R-:W-:Y:S02]  /*0780*/  @!P2 IMAD.IADD R25, R5, 0x1, R24 ;  /* 0x000000010519a824 */ /* 0x000fe400078e0218 */
[----:B0-----:R-:W-:Y:S01]  /*0790*/  @!P3 IMAD.WIDE.U32 R18, R15, 0x2, R18 ;  /* 0x000000020f12b825 */ /* 0x001fe200078e0012 */
[----:B------:R-:W-:-:S03]  /*07a0*/  PRMT R7, RZ, 0x7610, R7 ;  /* 0x00007610ff077816 */ /* 0x000fc60000000007 */
[----:B------:R-:W-:Y:S01]  /*07b0*/  @!P2 VIADD R24, R24, 0x80 ;  /* 0x000000801818a836 */ /* 0x000fe20000000000 */
[----:B------:R0:W5:Y:S04]  /*07c0*/  @!P3 LDG.E.U16 R6, desc[UR4][R18.64] ;  /* 0x000000041206b981 */ /* 0x000168000c1e1500 */
[----:B------:R-:W-:Y:S01]  /*07d0*/  ISETP.GE.AND P1, PT, R24, R3, PT ;  /* 0x000000031800720c */ /* 0x000fe20003f26270 */
[----:B0-----:R-:W0:Y:S01]  /*07e0*/  @!P6 LDC.64 R18, c[0x0][0x220] ;  /* 0x00008800ff12eb82 */ /* 0x001e220000000a00 */
[----:B--2---:R-:W-:-:S11]  /*07f0*/  @!P2 IMAD.WIDE.U32 R20, R25, 0x2, R20 ;  /* 0x000000021914a825 */ /* 0x004fd600078e0014 */
[----:B------:R-:W-:Y:S01]  /*0800*/  @!P1 IMAD.IADD R23, R5, 0x1, R24 ;  /* 0x0000000105179824 */ /* 0x000fe200078e0218 */
[----:B------:R2:W5:Y:S01]  /*0810*/  @!P2 LDG.E.U16 R7, desc[UR4][R20.64] ;  /* 0x000000041407a981 */ /* 0x000562000c1e1500 */
[----:B------:R-:W-:-:S05]  /*0820*/  @!P1 VIADD R24, R24, 0x80 ;  /* 0x0000008018189836 */ /* 0x000fca0000000000 */
[----:B------:R-:W-:Y:S02]  /*0830*/  ISETP.GE.AND P0, PT, R24, R3, PT ;  /* 0x000000031800720c */ /* 0x000fe40003f06270 */
[----:B--2---:R-:W-:Y:S01]  /*0840*/  PRMT R20, RZ, 0x7610, R20 ;  /* 0x00007610ff147816 */ /* 0x004fe20000000014 */
[----:B0-----:R-:W-:-:S05]  /*0850*/  @!P6 IMAD.WIDE.U32 R18, R12, 0x2, R18 ;  /* 0x000000020c12e825 */ /* 0x001fca00078e0012 */
[----:B------:R-:W5:Y:S05]  /*0860*/  @!P6 LDG.E.U16 R20, desc[UR4][R18.64] ;  /* 0x000000041214e981 */ /* 0x000f6a000c1e1500 */
[----:B------:R-:W-:Y:S01]  /*0870*/  @!P0 IMAD.IADD R13, R5, 0x1, R24 ;  /* 0x00000001050d8824 */ /* 0x000fe200078e0218 */
[----:B------:R-:W0:Y:S01]  /*0880*/  @!P0 LDC.64 R14, c[0x0][0x220] ;  /* 0x00008800ff0e8b82 */ /* 0x000e220000000a00 */
[----:B------:R-:W-:-:S05]  /*0890*/  @!P0 VIADD R24, R24, 0x80 ;  /* 0x0000008018188836 */ /* 0x000fca0000000000 */
[----:B------:R-:W-:Y:S01]  /*08a0*/  ISETP.GE.AND P5, PT, R24, R3, PT ;  /* 0x000000031800720c */ /* 0x000fe20003fa6270 */
[----:B-1----:R-:W-:Y:S02]  /*08b0*/  @!P4 IMAD.WIDE.U32 R16, R11, 0x2, R16 ;  /* 0x000000020b10c825 */ /* 0x002fe400078e0010 */
[----:B------:R-:W1:Y:S10]  /*08c0*/  @!P1 LDC.64 R10, c[0x0][0x220] ;  /* 0x00008800ff0a9b82 */ /* 0x000e740000000a00 */
[----:B------:R-:W2:Y:S01]  /*08d0*/  @!P5 LDC.64 R8, c[0x0][0x220] ;  /* 0x00008800ff08db82 */ /* 0x000ea20000000a00 */
[----:B------:R-:W-:Y:S01]  /*08e0*/  PRMT R4, RZ, 0x7610, R4 ;  /* 0x00007610ff047816 */ /* 0x000fe20000000004 */
[----:B0-----:R-:W-:-:S05]  /*08f0*/  @!P0 IMAD.WIDE.U32 R14, R13, 0x2, R14 ;  /* 0x000000020d0e8825 */ /* 0x001fca00078e000e */
[----:B------:R0:W5:Y:S01]  /*0900*/  @!P4 LDG.E.U16 R4, desc[UR4][R16.64] ;  /* 0x000000041004c981 */ /* 0x000162000c1e1500 */
[----:B------:R-:W3:Y:S01]  /*0910*/  @!P6 LDC.64 R12, c[0x0][0x218] ;  /* 0x00008600ff0ceb82 */ /* 0x000ee20000000a00 */
[----:B------:R-:W-:Y:S02]  /*0920*/  @!P5 IMAD.IADD R25, R5, 0x1, R24 ;  /* 0x000000010519d824 */ /* 0x000fe400078e0218 */
[----:B-1----:R-:W-:Y:S01]  /*0930*/  @!P1 IMAD.WIDE.U32 R10, R23, 0x2, R10 ;  /* 0x00000002170a9825 */ /* 0x002fe200078e000a */
[----:B------:R-:W-:Y:S02]  /*0940*/  PRMT R23, RZ, 0x7610, R23 ;  /* 0x00007610ff177816 */ /* 0x000fe40000000017 */
[----:B0-----:R-:W-:Y:S02]  /*0950*/  PRMT R17, RZ, 0x7610, R17 ;  /* 0x00007610ff117816 */ /* 0x001fe40000000011 */
[----:B------:R-:W-:Y:S01]  /*0960*/  PRMT R16, RZ, 0x7610, R16 ;  /* 0x00007610ff107816 */ /* 0x000fe20000000010 */
[----:B------:R-:W-:Y:S01]  /*0970*/  VIADD R24, R0, 0x80 ;  /* 0x0000008000187836 */ /* 0x000fe20000000000 */
[----:B------:R0:W5:Y:S01]  /*0980*/  @!P1 LDG.E.U16 R23, desc[UR4][R10.64] ;  /* 0x000000040a179981 */ /* 0x000162000c1e1500 */
[----:B--2---:R-:W-:-:S03]  /*0990*/  @!P5 IMAD.WIDE.U32 R8, R25, 0x2, R8 ;  /* 0x000000021908d825 */ /* 0x004fc600078e0008 */
[----:B------:R1:W5:Y:S01]  /*09a0*/  @!P0 LDG.E.U16 R17, desc[UR4][R14.64] ;  /* 0x000000040e118981 */ /* 0x000362000c1e1500 */
[----:B------:R-:W-:Y:S01]  /*09b0*/  BSSY B0, `(.L_x_11965) ;  /* 0x0000017000007945 */ /* 0x000fe20003800000 */
[C---:B------:R-:W-:Y:S02]  /*09c0*/  VIADD R26, R0.reuse, 0x100 ;  /* 0x00000100001a7836 */ /* 0x040fe40000000000 */
[----:B------:R2:W5:Y:S01]  /*09d0*/  @!P5 LDG.E.U16 R16, desc[UR4][R8.64] ;  /* 0x000000040810d981 */ /* 0x000562000c1e1500 */
[C---:B0-----:R-:W-:Y:S02]  /*09e0*/  VIADD R10, R0.reuse, 0x200 ;  /* 0x00000200000a7836 */ /* 0x041fe40000000000 */
[C---:B-1----:R-:W-:Y:S02]  /*09f0*/  VIADD R14, R0.reuse, 0x280 ;  /* 0x00000280000e7836 */ /* 0x042fe40000000000 */
[----:B--2---:R-:W-:Y:S01]  /*0a00*/  VIADD R8, R0, 0x180 ;  /* 0x0000018000087836 */ /* 0x004fe20000000000 */
[-C--:B------:R-:W-:Y:S01]  /*0a10*/  ISETP.GE.AND P1, PT, R24, R3.reuse, PT ;  /* 0x000000031800720c */ /* 0x080fe20003f26270 */
[----:B------:R-:W-:Y:S01]  /*0a20*/  IMAD.U32 R11, R2, 0x10000, RZ ;  /* 0x00010000020b7824 */ /* 0x000fe200078e00ff */
[----:B------:R-:W-:-:S02]  /*0a30*/  ISETP.GE.AND P5, PT, R26, R3, PT ;  /* 0x000000031a00720c */ /* 0x000fc40003fa6270 */
[-C--:B------:R-:W-:Y:S02]  /*0a40*/  ISETP.GE.AND P4, PT, R8, R3.reuse, PT ;  /* 0x000000030800720c */ /* 0x080fe40003f86270 */
[-C--:B------:R-:W-:Y:S02]  /*0a50*/  ISETP.GE.AND P3, PT, R10, R3.reuse, PT ;  /* 0x000000030a00720c */ /* 0x080fe40003f66270 */
[----:B------:R-:W-:Y:S01]  /*0a60*/  ISETP.GE.AND P2, PT, R14, R3, PT ;  /* 0x000000030e00720c */ /* 0x000fe20003f46270 */
[----:B------:R-:W-:-:S12]  /*0a70*/  @P6 BRA `(.L_x_11966) ;  /* 0x0000000000286947 */ /* 0x000fd80003800000 */
        /* <DEDUP_REMOVED lines=10> */
.L_x_11966:
[----:B------:R-:W-:Y:S05]  /*0b20*/  BSYNC B0 ;  /* 0x0000000000007941 */ /* 0x000fea0003800000 */
.L_x_11965:
[----:B------:R-:W-:Y:S01]  /*0b30*/  BSSY B0, `(.L_x_11967) ;  /* 0x000000f000007945 */ /* 0x000fe20003800000 */
[----:B------:R-:W-:Y:S01]  /*0b40*/  FSETP.NEU.FTZ.AND P0, PT, R11, R11, PT ;  /* 0x0000000b0b00720b */ /* 0x000fe20003f1d000 */
[C---:B------:R-:W-:Y:S02]  /*0b50*/  VIADD R10, R0.reuse, 0x300 ;  /* 0x00000300000a7836 */ /* 0x040fe40000000000 */
[----:B------:R-:W-:Y:S01]  /*0b60*/  VIADD R18, R0, 0x380 ;  /* 0x0000038000127836 */ /* 0x000fe20000000000 */
[----:B------:R-:W-:Y:S09]  /*0b70*/  @P1 BRA `(.L_x_11968) ;  /* 0x0000000000281947 */ /* 0x000ff20003800000 */
        /* <DEDUP_REMOVED lines=10> */
.L_x_11968:
[----:B------:R-:W-:Y:S05]  /*0c20*/  BSYNC B0 ;  /* 0x0000000000007941 */ /* 0x000fea0003800000 */
.L_x_11967:
[----:B------:R-:W-:Y:S01]  /*0c30*/  @!P6 IMAD.IADD R9, R5, 0x1, R0 ;  /* 0x000000010509e824 */ /* 0x000fe200078e0200 */
[----:B------:R-:W-:Y:S01]  /*0c40*/  BSSY B0, `(.L_x_11969) ;  /* 0x000000f000007945 */ /* 0x000fe20003800000 */
[-C--:B------:R-:W-:Y:S02]  /*0c50*/  ISETP.GE.AND P1, PT, R10, R3.reuse, PT ;  /* 0x000000030a00720c */ /* 0x080fe40003f26270 */
[----:B------:R-:W-:Y:S01]  /*0c60*/  ISETP.GE.OR P0, PT, R18, R3, P0 ;  /* 0x000000031200720c */ /* 0x000fe20000706670 */
[----:B---3--:R-:W-:Y:S01]  /*0c70*/  @!P6 IMAD.WIDE.U32 R8, R9, 0x2, R12 ;  /* 0x000000020908e825 */ /* 0x008fe200078e000c */
[----:B------:R-:W-:Y:S11]  /*0c80*/  @P5 BRA `(.L_x_11970) ;  /* 0x0000000000285947 */ /* 0x000ff60003800000 */
        /* <DEDUP_REMOVED lines=10> */
.L_x_11970:
[----:B------:R-:W-:Y:S05]  /*0d30*/  BSYNC B0 ;  /* 0x0000000000007941 */ /* 0x000fea0003800000 */
.L_x_11969:
[----:B------:R-:W-:Y:S04]  /*0d40*/  BSSY B0, `(.L_x_11971) ;  /* 0x000000b000007945 */ /* 0x000fe80003800000 */
[----:B------:R-:W-:Y:S05]  /*0d50*/  @P4 BRA `(.L_x_11972) ;  /* 0x0000000000244947 */ /* 0x000fea0003800000 */
[----:B------:R-:W-:Y:S02]  /*0d60*/  IMAD.U32 R13, R2, 0x10000, RZ ;  /* 0x00010000020d7824 */ /* 0x000fe400078e00ff */
[----:B-----5:R-:W-:-:S03]  /*0d70*/  IMAD.U32 R4, RZ, RZ, UR6 ;  /* 0x00000006ff047e24 */ /* 0x020fc6000f8e00ff */
[----:B------:R-:W-:-:S13]  /*0d80*/  FSETP.NEU.FTZ.AND P4, PT, R13, R13, PT ;  /* 0x0000000d0d00720b */ /* 0x000fda0003f9d000 */
[----:B------:R-:W-:Y:S05]  /*0d90*/  @P4 BRA `(.L_x_11972) ;  /* 0x0000000000144947 */ /* 0x000fea0003800000 */
[----:B------:R-:W-:-:S05]  /*0da0*/  IMAD.U32 R4, R6, 0x10000, RZ ;  /* 0x0001000006047824 */ /* 0x000fca00078e00ff */
[----:B------:R-:W-:-:S13]  /*0db0*/  FSETP.NEU.FTZ.AND P4, PT, R4, R4, PT ;  /* 0x000000040400720b */ /* 0x000fda0003f9d000 */
[----:B------:R-:W-:-:S04]  /*0dc0*/  @!P4 FMNMX.FTZ R4, R13, R4, PT ;  /* 0x000000040d04c209 */ /* 0x000fc80003810000 */
[----:B------:R-:W-:-:S04]  /*0dd0*/  @!P4 F2FP.BF16.F32.PACK_AB R4, RZ, R4 ;  /* 0x00000004ff04c23e */ /* 0x000fc800000010ff */
[----:B------:R-:W-:-:S07]  /*0de0*/  @P4 PRMT R4, R6, 0x7610, R4 ;  /* 0x0000761006044816 */ /* 0x000fce0000000004 */
.L_x_11972:
[----:B------:R-:W-:Y:S05]  /*0df0*/  BSYNC B0 ;  /* 0x0000000000007941 */ /* 0x000fea0003800000 */
.L_x_11971:
        /* <DEDUP_REMOVED lines=11> */
.L_x_11974:
[----:B------:R-:W-:Y:S05]  /*0eb0*/  BSYNC B0 ;  /* 0x0000000000007941 */ /* 0x000fea0003800000 */
.L_x_11973:
        /* <DEDUP_REMOVED lines=11> */
.L_x_11976:
[----:B------:R-:W-:Y:S05]  /*0f70*/  BSYNC B0 ;  /* 0x0000000000007941 */ /* 0x000fea0003800000 */
.L_x_11975:
        /* <DEDUP_REMOVED lines=11> */
.L_x_11978:
[----:B------:R-:W-:Y:S05]  /*1030*/  BSYNC B0 ;  /* 0x0000000000007941 */ /* 0x000fea0003800000 */
.L_x_11977:
[----:B------:R-:W-:Y:S04]  /*1040*/  BSSY B0, `(.L_x_11979) ;  /* 0x0000007000007945 */ /* 0x000fe80003800000 */
[----:B------:R-:W-:Y:S05]  /*1050*/  @P0 BRA `(.L_x_11980) ;  /* 0x0000000000140947 */ /* 0x000fea0003800000 */
[----:B-----5:R-:W-:-:S05]  /*1060*/  IMAD.U32 R2, R16, 0x10000, RZ ;  /* 0x0001000010027824 */ /* 0x020fca00078e00ff */
[----:B------:R-:W-:-:S13]  /*1070*/  FSETP.NEU.FTZ.AND P0, PT, R2, R2, PT ;  /* 0x000000020200720b */ /* 0x000fda0003f1d000 */
[----:B------:R-:W-:-:S04]  /*1080*/  @!P0 FMNMX.FTZ R2, R11, R2, PT ;  /* 0x000000020b028209 */ /* 0x000fc80003810000 */
[----:B------:R-:W-:-:S04]  /*1090*/  @!P0 F2FP.BF16.F32.PACK_AB R2, RZ, R2 ;  /* 0x00000002ff02823e */ /* 0x000fc800000010ff */
[----:B------:R-:W-:-:S07]  /*10a0*/  @P0 PRMT R2, R16, 0x7610, R2 ;  /* 0x0000761010020816 */ /* 0x000fce0000000002 */
.L_x_11980:
[----:B------:R-:W-:Y:S05]  /*10b0*/  BSYNC B0 ;  /* 0x0000000000007941 */ /* 0x000fea0003800000 */
.L_x_11979:
[----:B------:R0:W-:Y:S01]  /*10c0*/  @!P6 STG.E.U16 desc[UR4][R8.64], R15 ;  /* 0x0000000f0800e986 */ /* 0x0001e2000c101504 */
[----:B------:R-:W-:Y:S01]  /*10d0*/  @!P6 VIADD R0, R0, 0x80 ;  /* 0x000000800000e836 */ /* 0x000fe20000000000 */
[----:B------:R-:W-:Y:S04]  /*10e0*/  BSSY B0, `(.L_x_11981) ;  /* 0x000002d000007945 */ /* 0x000fe80003800000 */
[----:B------:R-:W-:Y:S01]  /*10f0*/  BSSY B1, `(.L_x_11982) ;  /* 0x0000025000017945 */ /* 0x000fe20003800000 */
[----:B------:R-:W-:-:S13]  /*1100*/  ISETP.GE.AND P0, PT, R0, R3, PT ;  /* 0x000000030000720c */ /* 0x000fda0003f06270 */
[----:B0-----:R-:W-:Y:S05]  /*1110*/  @P0 BRA `(.L_x_11983) ;  /* 0x0000000000300947 */ /* 0x001fea0003800000 */
        /* <DEDUP_REMOVED lines=12> */
.L_x_11983:
[----:B------:R-:W-:-:S13]  /*11e0*/  ISETP.GE.AND P0, PT, R0, R3, PT ;  /* 0x000000030000720c */ /* 0x000fda0003f06270 */
[----:B------:R-:W-:Y:S05]  /*11f0*/  @P0 BRA `(.L_x_11985) ;  /* 0x0000000000300947 */ /* 0x000fea0003800000 */
[----:B0-----:R-:W0:Y:S01]  /*1200*/  LDC.64 R8, c[0x0][0x218] ;  /* 0x00008600ff087b82 */ /* 0x001e220000000a00 */
[----:B------:R-:W-:Y:S02]  /*1210*/  IMAD.IADD R11, R5, 0x1, R0 ;  /* 0x00000001050b7824 */ /* 0x000fe400078e0200 */
[----:B------:R-:W-:Y:S02]  /*1220*/  VIADD R0, R0, 0x80 ;  /* 0x0000008000007836 */ /* 0x000fe40000000000 */
[----:B0-----:R-:W-:-:S05]  /*1230*/  IMAD.WIDE.U32 R8, R11, 0x2, R8 ;  /* 0x000000020b087825 */ /* 0x001fca00078e0008 */
[----:B-----5:R1:W-:Y:S02]  /*1240*/  STG.E.U16 desc[UR4][R8.64], R4 ;  /* 0x0000000408007986 */ /* 0x0203e4000c101504 */
.L_x_11984:
[----:B------:R-:W-:-:S13]  /*1250*/  ISETP.GE.AND P0, PT, R0, R3, PT ;  /* 0x000000030000720c */ /* 0x000fda0003f06270 */
[----:B------:R-:W-:Y:S05]  /*1260*/  @P0 BRA `(.L_x_11986) ;  /* 0x0000000000340947 */ /* 0x000fea0003800000 */
[----:B01----:R-:W0:Y:S01]  /*1270*/  LDC.64 R8, c[0x0][0x218] ;  /* 0x00008600ff087b82 */ /* 0x003e220000000a00 */
[----:B------:R-:W-:Y:S02]  /*1280*/  IMAD.IADD R11, R5, 0x1, R0 ;  /* 0x00000001050b7824 */ /* 0x000fe400078e0200 */
[----:B------:R-:W-:Y:S02]  /*1290*/  VIADD R0, R0, 0x80 ;  /* 0x0000008000007836 */ /* 0x000fe40000000000 */
[----:B0-----:R-:W-:-:S05]  /*12a0*/  IMAD.WIDE.U32 R8, R11, 0x2, R8 ;  /* 0x000000020b087825 */ /* 0x001fca00078e0008 */
[----:B-----5:R1:W-:Y:S02]  /*12b0*/  STG.E.U16 desc[UR4][R8.64], R6 ;  /* 0x0000000608007986 */ /* 0x0203e4000c101504 */
.L_x_11985:
[----:B------:R-:W-:-:S13]  /*12c0*/  ISETP.GE.AND P0, PT, R0, R3, PT ;  /* 0x000000030000720c */ /* 0x000fda0003f06270 */
[----:B------:R-:W-:Y:S05]  /*12d0*/  @P0 BREAK B1 ;  /* 0x0000000000010942 */ /* 0x000fea0003800000 */
[----:B------:R-:W-:Y:S05]  /*12e0*/  @P0 BRA `(.L_x_11987) ;  /* 0x0000000000300947 */ /* 0x000fea0003800000 */
[----:B01----:R-:W0:Y:S01]  /*12f0*/  LDC.64 R8, c[0x0][0x218] ;  /* 0x00008600ff087b82 */ /* 0x003e220000000a00 */
[----:B------:R-:W-:Y:S02]  /*1300*/  IMAD.IADD R11, R5, 0x1, R0 ;  /* 0x00000001050b7824 */ /* 0x000fe400078e0200 */
[----:B------:R-:W-:Y:S02]  /*1310*/  VIADD R0, R0, 0x80 ;  /* 0x0000008000007836 */ /* 0x000fe40000000000 */
[----:B0-----:R-:W-:-:S05]  /*1320*/  IMAD.WIDE.U32 R8, R11, 0x2, R8 ;  /* 0x000000020b087825 */ /* 0x001fca00078e0008 */
[----:B-----5:R2:W-:Y:S02]  /*1330*/  STG.E.U16 desc[UR4][R8.64], R7 ;  /* 0x0000000708007986 */ /* 0x0205e4000c101504 */
.L_x_11986:
[----:B------:R-:W-:Y:S05]  /*1340*/  BSYNC B1 ;  /* 0x0000000000017941 */ /* 0x000fea0003800000 */
.L_x_11982:
[----:B------:R-:W-:-:S13]  /*1350*/  ISETP.GE.AND P0, PT, R0, R3, PT ;  /* 0x000000030000720c */ /* 0x000fda0003f06270 */
[----:B--2--5:R-:W2:Y:S01]  /*1360*/  @!P0 LDC.64 R6, c[0x0][0x218] ;  /* 0x00008600ff068b82 */ /* 0x024ea20000000a00 */
[----:B01----:R-:W-:Y:S02]  /*1370*/  @!P0 IMAD.IADD R9, R5, 0x1, R0 ;  /* 0x0000000105098824 */ /* 0x003fe400078e0200 */
[----:B------:R-:W-:Y:S02]  /*1380*/  @!P0 VIADD R0, R0, 0x80 ;  /* 0x0000008000008836 */ /* 0x000fe40000000000 */
[----:B--2---:R-:W-:-:S05]  /*1390*/  @!P0 IMAD.WIDE.U32 R6, R9, 0x2, R6 ;  /* 0x0000000209068825 */ /* 0x004fca00078e0006 */
[----:B------:R2:W-:Y:S02]  /*13a0*/  @!P0 STG.E.U16 desc[UR4][R6.64], R10 ;  /* 0x0000000a06008986 */ /* 0x0005e4000c101504 */
.L_x_11987:
[----:B------:R-:W-:Y:S05]  /*13b0*/  BSYNC B0 ;  /* 0x0000000000007941 */ /* 0x000fea0003800000 */
.L_x_11981:
[----:B------:R-:W-:Y:S05]  /*13c0*/  WARPSYNC.ALL ;  /* 0x0000000000007948 */ /* 0x000fea0003800000 */
[----:B------:R-:W-:-:S13]  /*13d0*/  ISETP.GE.AND P0, PT, R0, R3, PT ;  /* 0x000000030000720c */ /* 0x000fda0003f06270 */
[----:B------:R-:W-:Y:S05]  /*13e0*/  @P0 EXIT ;  /* 0x000000000000094d */ /* 0x000fea0003800000 */
[----:B-12--5:R-:W1:Y:S01]  /*13f0*/  LDC.64 R6, c[0x0][0x218] ;  /* 0x00008600ff067b82 */ /* 0x026e620000000a00 */
[----:B------:R-:W-:-:S04]  /*1400*/  IMAD.IADD R5, R5, 0x1, R0 ;  /* 0x0000000105057824 */ /* 0x000fc800078e0200 */
[----:B-1----:R-:W-:-:S05]  /*1410*/  IMAD.WIDE.U32 R4, R5, 0x2, R6 ;  /* 0x0000000205047825 */ /* 0x002fca00078e0006 */
[----:B------:R-:W-:Y:S01]  /*1420*/  STG.E.U16 desc[UR4][R4.64], R2 ;  /* 0x0000000204007986 */ /* 0x000fe2000c101504 */
[----:B------:R-:W-:Y:S05]  /*1430*/  EXIT ;  /* 0x000000000000794d */ /* 0x000fea0003800000 */
.L_x_11988:
        /* <DEDUP_REMOVED lines=12> */
.L_x_42219:


//--------------------- .text._ZN2at6native29vectorized_elementwise_kernelILi4ENS0_13AUnaryFunctorIN3c108BFloat16ES4_S4_ZZZNS0_19minimum_kernel_cudaERNS_18TensorIteratorBaseEENKUlvE0_clEvENKUlvE2_clEvEUlS4_S4_E_EESt5arrayIPcLm2EEEEviT0_T1_ --------------------------
	.section	.text._ZN2at6native29vectorized_elementwise_kernelILi4ENS0_13AUnaryFunctorIN3c108BFloat16ES4_S4_ZZZNS0_19minimum_kernel_cudaERNS_18TensorIteratorBaseEENKUlvE0_clEvENKUlvE2_clEvEUlS4_S4_E_EESt5arrayIPcLm2EEEEviT0_T1_,"ax",@progbits
	.align	128
        .global         _ZN2at6native29vectorized_elementwise_kernelILi4ENS0_13AUnaryFunctorIN3c108BFloat16ES4_S4_ZZZNS0_19minimum_kernel_cudaERNS_18TensorIteratorBaseEENKUlvE0_clEvENKUlvE2_clEvEUlS4_S4_E_EESt5arrayIPcLm2EEEEviT0_T1_
        .type           _ZN2at6native29vectorized_elementwise_kernelILi4ENS0_13AUnaryFunctorIN3c108BFloat16ES4_S4_ZZZNS0_19minimum_kernel_cudaERNS_18TensorIteratorBaseEENKUlvE0_clEvENKUlvE2_clEvEUlS4_S4_E_EESt5arrayIPcLm2EEEEviT0_T1_,@function
        .size           _ZN2at6native29vectorized_elementwise_kernelILi4ENS0_13AUnaryFunctorIN3c108BFloat16ES4_S4_ZZZNS0_19minimum_kernel_cudaERNS_18TensorIteratorBaseEENKUlvE0_clEvENKUlvE2_clEvEUlS4_S4_E_EESt5arrayIPcLm2EEEEviT0_T1_,(.L_x_42220 - _ZN2at6native29vectorized_elementwise_kernelILi4ENS0_13AUnaryFunctorIN3c108BFloat16ES4_S4_ZZZNS0_19minimum_kernel_cudaERNS_18TensorIteratorBaseEENKUlvE0_clEvENKUlvE2_clEvEUlS4_S4_E_EESt5arrayIPcLm2EEEEviT0_T1_)
        .other          _ZN2at6native29vectorized_elementwise_kernelILi4ENS0_13AUnaryFunctorIN3c108BFloat16ES4_S4_ZZZNS0_19minimum_kernel_cudaERNS_18TensorIteratorBaseEENKUlvE0_clEvENKUlvE2_clEvEUlS4_S4_E_EESt5arrayIPcLm2EEEEviT0_T1_,@"STO_CUDA_ENTRY STV_DEFAULT"
_ZN2at6native29vectorized_elementwise_kernelILi4ENS0_13AUnaryFunctorIN3c108BFloat16ES4_S4_ZZZNS0_19minimum_kernel_cudaERNS_18TensorIteratorBaseEENKUlvE0_clEvENKUlvE2_clEvEUlS4_S4_E_EESt5arrayIPcLm2EEEEviT0_T1_:
.text._ZN2at6native29vectorized_elementwise_kernelILi4ENS0_13AUnaryFunctorIN3c108BFloat16ES4_S4_ZZZNS0_19minimum_kernel_cudaERNS_18TensorIteratorBaseEENKUlvE0_clEvENKUlvE2_clEvEUlS4_S4_E_EESt5arrayIPcLm2EEEEviT0_T1_:
        /* <DEDUP_REMOVED lines=15> */
[----:B------:R0:W5:Y:S04]  /*00f0*/  LDG.E.64 R12, desc[UR4][R10.64+0x400] ;  /* 0x000400040a0c7981 */ /* 0x000168000c1e1b00 */
[----:B------:R0:W5:Y:S01]  /*0100*/  LDG.E.64 R6, desc[UR4][R10.64] ;  /* 0x000000040a067981 */ /* 0x000162000c1e1b00 */
[----:B------:R-:W-:Y:S02]  /*0110*/  IMAD.U32 R0, R2, 0x10000, RZ ;  /* 0x0001000002007824 */ /* 0x000fe400078e00ff */
[----:B--2---:R-:W-:-:S03]  /*0120*/  IMAD.WIDE.U32 R4, R5, 0x2, R8 ;  /* 0x0000000205047825 */ /* 0x004fc600078e0008 */
[----:B------:R-:W-:Y:S01]  /*0130*/  FSETP.NEU.FTZ.AND P0, PT, R0, R0, PT ;  /* 0x000000000000720b */ /* 0x000fe20003f1d000 */
[----:B------:R-:W-:Y:S02]  /*0140*/  IMAD.U32 R8, RZ, RZ, UR6 ;  /* 0x00000006ff087e24 */ /* 0x000fe4000f8e00ff */
[----:B------:R-:W-:-:S04]  /*0150*/  IMAD.WIDE R4, R3, 0x8, R4 ;  /* 0x0000000803047825 */ /* 0x000fc800078e0204 */
[----:B------:R-:W-:-:S06]  /*0160*/  IMAD.U32 R3, RZ, RZ, UR6 ;  /* 0x00000006ff037e24 */ /* 0x000fcc000f8e00ff */
[----:B0-----:R-:W-:Y:S05]  /*0170*/  @P0 BRA `(.L_x_11990) ;  /* 0x0000000000140947 */ /* 0x001fea0003800000 */
[----:B-----5:R-:W-:-:S05]  /*0180*/  IMAD.U32 R3, R6, 0x10000, RZ ;  /* 0x0001000006037824 */ /* 0x020fca00078e00ff */
[----:B------:R-:W-:-:S13]  /*0190*/  FSETP.NEU.FTZ.AND P1, PT, R3, R3, PT ;  /* 0x000000030300720b */ /* 0x000fda0003f3d000 */
[----:B------:R-:W-:-:S04]  /*01a0*/  @!P1 FMNMX.FTZ R3, R0, R3, PT ;  /* 0x0000000300039209 */ /* 0x000fc80003810000 */
[----:B------:R-:W-:-:S04]  /*01b0*/  @!P1 F2FP.BF16.F32.PACK_AB R3, RZ, R3 ;  /* 0x00000003ff03923e */ /* 0x000fc800000010ff */
[----:B------:R-:W-:-:S07]  /*01c0*/  @P1 PRMT R3, R6, 0x7610, R3 ;  /* 0x0000761006031816 */ /* 0x000fce0000000003 */
.L_x_11990:
        /* <DEDUP_REMOVED lines=8> */
.L_x_11991:
[----:B------:R-:W-:Y:S02]  /*0250*/  IMAD.U32 R9, RZ, RZ, UR6 ;  /* 0x00000006ff097e24 */ /* 0x000fe4000f8e00ff */
[----:B-----5:R-:W-:Y:S01]  /*0260*/  IMAD.U32 R6, RZ, RZ, UR6 ;  /* 0x00000006ff067e24 */ /* 0x020fe2000f8e00ff */
[----:B------:R-:W-:Y:S06]  /*0270*/  @P0 BRA `(.L_x_11992) ;  /* 0x0000000000180947 */ /* 0x000fec0003800000 */
[----:B------:R-:W-:-:S05]  /*0280*/  IMAD.U32 R11, R7, 0x10000, RZ ;  /* 0x00010000070b7824 */ /* 0x000fca00078e00ff */
[----:B------:R-:W-:-:S13]  /*0290*/  FSETP.NEU.FTZ.AND P1, PT, R11, R11, PT ;  /* 0x0000000b0b00720b */ /* 0x000fda0003f3d000 */
[----:B------:R-:W-:-:S04]  /*02a0*/  @!P1 FMNMX.FTZ R11, R0, R11, PT ;  /* 0x0000000b000b9209 */ /* 0x000fc80003810000 */
[----:B------:R-:W-:-:S04]  /*02b0*/  @!P1 F2FP.BF16.F32.PACK_AB R11, RZ, R11 ;  /* 0x0000000bff0b923e */ /* 0x000fc800000010ff */
[----:B------:R-:W-:-:S04]  /*02c0*/  @!P1 PRMT R6, R11, 0x7610, R6 ;  /* 0x000076100b069816 */ /* 0x000fc80000000006 */
[----:B------:R-:W-:-:S07]  /*02d0*/  @P1 PRMT R6, R7, 0x7610, R6 ;  /* 0x0000761007061816 */ /* 0x000fce0000000006 */
.L_x_11992:
[----:B------:R-:W-:Y:S05]  /*02e0*/  @P0 BRA `(.L_x_11993) ;  /* 0x0000000000180947 */ /* 0x000fea0003800000 */
[----:B------:R-:W-:-:S05]  /*02f0*/  PRMT R9, R7, 0x7632, R9 ;  /* 0x0000763207097816 */ /* 0x000fca0000000009 */
[----:B------:R-:W-:-:S05]  /*0300*/  IMAD.U32 R9, R9, 0x10000, RZ ;  /* 0x0001000009097824 */ /* 0x000fca00078e00ff */
[----:B------:R-:W-:-:S13]  /*0310*/  FSETP.NEU.FTZ.AND P1, PT, R9, R9, PT ;  /* 0x000000090900720b */ /* 0x000fda0003f3d000 */
[----:B------:R-:W-:-:S04]  /*0320*/  @!P1 FMNMX.FTZ R9, R0, R9, PT ;  /* 0x0000000900099209 */ /* 0x000fc80003810000 */
[----:B------:R-:W-:-:S04]  /*0330*/  @!P1 F2FP.BF16.F32.PACK_AB R9, RZ, R9 ;  /* 0x00000009ff09923e */ /* 0x000fc800000010ff */
[----:B------:R-:W-:-:S07]  /*0340*/  @P1 PRMT R9, R7, 0x7632, R9 ;  /* 0x0000763207091816 */ /* 0x000fce0000000009 */
.L_x_11993:
[----:B------:R-:W-:Y:S02]  /*0350*/  IMAD.U32 R10, RZ, RZ, UR6 ;  /* 0x00000006ff0a7e24 */ /* 0x000fe4000f8e00ff */
[----:B------:R-:W-:Y:S02]  /*0360*/  IMAD.U32 R15, RZ, RZ, UR6 ;  /* 0x00000006ff0f7e24 */ /* 0x000fe4000f8e00ff */
[----:B------:R-:W-:Y:S01]  /*0370*/  IMAD.U32 R7, RZ, RZ, UR6 ;  /* 0x00000006ff077e24 */ /* 0x000fe2000f8e00ff */
[----:B------:R-:W-:Y:S06]  /*0380*/  @P0 BRA `(.L_x_11994) ;  /* 0x0000000000140947 */ /* 0x000fec0003800000 */
[----:B------:R-:W-:-:S05]  /*0390*/  IMAD.U32 R7, R12, 0x10000, RZ ;  /* 0x000100000c077824 */ /* 0x000fca00078e00ff */
[----:B------:R-:W-:-:S13]  /*03a0*/  FSETP.NEU.FTZ.AND P1, PT, R7, R7, PT ;  /* 0x000000070700720b */ /* 0x000fda0003f3d000 */
[----:B------:R-:W-:-:S04]  /*03b0*/  @!P1 FMNMX.FTZ R7, R0, R7, PT ;  /* 0x0000000700079209 */ /* 0x000fc80003810000 */
[----:B------:R-:W-:-:S04]  /*03c0*/  @!P1 F2FP.BF16.F32.PACK_AB R7, RZ, R7 ;  /* 0x00000007ff07923e */ /* 0x000fc800000010ff */
[----:B------:R-:W-:-:S07]  /*03d0*/  @P1 PRMT R7, R12, 0x7610, R7 ;  /* 0x000076100c071816 */ /* 0x000fce0000000007 */
.L_x_11994:
        /* <DEDUP_REMOVED lines=8> */
.L_x_11995:
[----:B------:R-:W-:Y:S05]  /*0460*/  @P0 BRA `(.L_x_11996) ;  /* 0x0000000000180947 */ /* 0x000fea0003800000 */
[----:B------:R-:W-:-:S05]  /*0470*/  IMAD.U32 R11, R13, 0x10000, RZ ;  /* 0x000100000d0b7824 */ /* 0x000fca00078e00ff */
[----:B------:R-:W-:-:S13]  /*0480*/  FSETP.NEU.FTZ.AND P1, PT, R11, R11, PT ;  /* 0x0000000b0b00720b */ /* 0x000fda0003f3d000 */
[----:B------:R-:W-:-:S04]  /*0490*/  @!P1 FMNMX.FTZ R11, R0, R11, PT ;  /* 0x0000000b000b9209 */ /* 0x000fc80003810000 */
[----:B------:R-:W-:-:S04]  /*04a0*/  @!P1 F2FP.BF16.F32.PACK_AB R11, RZ, R11 ;  /* 0x0000000bff0b923e */ /* 0x000fc800000010ff */
[----:B------:R-:W-:-:S04]  /*04b0*/  @!P1 PRMT R15, R11, 0x7610, R15 ;  /* 0x000076100b0f9816 */ /* 0x000fc8000000000f */
[----:B------:R-:W-:-:S07]  /*04c0*/  @P1 PRMT R15, R13, 0x7610, R15 ;  /* 0x000076100d0f1816 */ /* 0x000fce000000000f */
.L_x_11996:
        /* <DEDUP_REMOVED lines=8> */
.L_x_11997:
[----:B------:R-:W-:Y:S02]  /*0550*/  PRMT R8, R3, 0x5410, R8 ;  /* 0x0000541003087816 */ /* 0x000fe40000000008 */
[----:B------:R-:W-:Y:S02]  /*0560*/  PRMT R9, R6, 0x5410, R9 ;  /* 0x0000541006097816 */ /* 0x000fe40000000009 */
[----:B------:R-:W-:Y:S02]  /*0570*/  PRMT R10, R7, 0x5410, R10 ;  /* 0x00005410070a7816 */ /* 0x000fe4000000000a */
[----:B------:R-:W-:Y:S01]  /*0580*/  PRMT R11, R15, 0x5410, R2 ;  /* 0x000054100f0b7816 */ /* 0x000fe20000000002 */
[----:B------:R-:W-:Y:S04]  /*0590*/  STG.E.64 desc[UR4][R4.64], R8 ;  /* 0x0000000804007986 */ /* 0x000fe8000c101b04 */
[----:B------:R-:W-:Y:S01]  /*05a0*/  STG.E.64 desc[UR4][R4.64+0x400], R10 ;  /* 0x0004000a04007986 */ /* 0x000fe2000c101b04 */
[----:B------:R-:W-:Y:S05]  /*05b0*/  EXIT ;  /* 0x000000000000794d */ /* 0x000fea0003800000 */
.L_x_11989:
        /* <DEDUP_REMOVED lines=81> */
.L_x_11999:
[----:B------:R-:W-:Y:S05]  /*0ad0*/  BSYNC B0 ;  /* 0x0000000000007941 */ /* 0x000fea0003800000 */
.L_x_11998:
        /* <DEDUP_REMOVED lines=15> */
.L_x_12001:
[----:B------:R-:W-:Y:S05]  /*0bd0*/  BSYNC B0 ;  /* 0x0000000000007941 */ /* 0x000fea0003800000 */
.L_x_12000:
        /* <DEDUP_REMOVED lines=16> */
.L_x_12003:
[----:B------:R-:W-:Y:S05]  /*0ce0*/  BSYNC B0 ;  /* 0x0000000000007941 */ /* 0x000fea0003800000 */
.L_x_12002:
        /* <DEDUP_REMOVED lines=11> */
.L_x_12005:
[----:B------:R-:W-:Y:S05]  /*0da0*/  BSYNC B0 ;  /* 0x0000000000007941 */ /* 0x000fea0003800000 */
.L_x_12004:
        /* <DEDUP_REMOVED lines=11> */
.L_x_12007:
[----:B------:R-:W-:Y:S05]  /*0e60*/  BSYNC B0 ;  /* 0x0000000000007941 */ /* 0x000fea0003800000 */
.L_x_12006:
        /* <DEDUP_REMOVED lines=11> */
.L_x_12009:
[----:B------:R-:W-:Y:S05]  /*0f20*/  BSYNC B0 ;  /* 0x0000000000007941 */ /* 0x000fea0003800000 */
.L_x_12008:
        /* <DEDUP_REMOVED lines=11> */
.L_x_12011:
[----:B------:R-:W-:Y:S05]  /*0fe0*/  BSYNC B0 ;  /* 0x0000000000007941 */ /* 0x000fea0003800000 */
.L_x_12010:
[----:B------:R-:W-:Y:S04]  /*0ff0*/  BSSY B0, `(.L_x_12012) ;  /* 0x0000007000007945 */ /* 0x000fe80003800000 */
[----:B------:R-:W-:Y:S05]  /*1000*/  @P0 BRA `(.L_x_12013) ;  /* 0x0000000000140947 */ /* 0x000fea0003800000 */
[----:B-----5:R-:W-:-:S05]  /*1010*/  IMAD.U32 R2, R16, 0x10000, RZ ;  /* 0x0001000010027824 */ /* 0x020fca00078e00ff */
[----:B------:R-:W-:-:S13]  /*1020*/  FSETP.NEU.FTZ.AND P0, PT, R2, R2, PT ;  /* 0x000000020200720b */ /* 0x000fda0003f1d000 */
[----:B------:R-:W-:-:S04]  /*1030*/  @!P0 FMNMX.FTZ R2, R11, R2, PT ;  /* 0x000000020b028209 */ /* 0x000fc80003810000 */
[----:B------:R-:W-:-:S04]  /*1040*/  @!P0 F2FP.BF16.F32.PACK_AB R2, RZ, R2 ;  /* 0x00000002ff02823e */ /* 0x000fc800000010ff */
[----:B------:R-:W-:-:S07]  /*1050*/  @P0 PRMT R2, R16, 0x7610, R2 ;  /* 0x0000761010020816 */ /* 0x000fce0000000002 */
.L_x_12013:
[----:B------:R-:W-:Y:S05]  /*1060*/  BSYNC B0 ;  /* 0x0000000000007941 */ /* 0x000fea0003800000 */
.L_x_12012:
        /* <DEDUP_REMOVED lines=18> */
.L_x_12016:
[----:B------:R-:W-:-:S13]  /*1190*/  ISETP.GE.AND P0, PT, R0, R3, PT ;  /* 0x000000030000720c */ /* 0x000fda0003f06270 */
[----:B------:R-:W-:Y:S05]  /*11a0*/  @P0 BRA `(.L_x_12018) ;  /* 0x0000000000300947 */ /* 0x000fea0003800000 */
[----:B0-----:R-:W0:Y:S01]  /*11b0*/  LDC.64 R8, c[0x0][0x218] ;  /* 0x00008600ff087b82 */ /* 0x001e220000000a00 */
[----:B------:R-:W-:Y:S02]  /*11c0*/  IMAD.IADD R11, R5, 0x1, R0 ;  /* 0x00000001050b7824 */ /* 0x000fe400078e0200 */
[----:B------:R-:W-:Y:S02]  /*11d0*/  VIADD R0, R0, 0x80 ;  /* 0x0000008000007836 */ /* 0x000fe40000000000 */
[----:B0-----:R-:W-:-:S05]  /*11e0*/  IMAD.WIDE.U32 R8, R11, 0x2, R8 ;  /* 0x000000020b087825 */ /* 0x001fca00078e0008 */
[----:B-----5:R1:W-:Y:S02]  /*11f0*/  STG.E.U16 desc[UR4][R8.64], R4 ;  /* 0x0000000408007986 */ /* 0x0203e4000c101504 */
.L_x_12017:
[----:B------:R-:W-:-:S13]  /*1200*/  ISETP.GE.AND P0, PT, R0, R3, PT ;  /* 0x000000030000720c */ /* 0x000fda0003f06270 */
[----:B------:R-:W-:Y:S05]  /*1210*/  @P0 BRA `(.L_x_12019) ;  /* 0x0000000000340947 */ /* 0x000fea0003800000 */
[----:B01----:R-:W0:Y:S01]  /*1220*/  LDC.64 R8, c[0x0][0x218] ;  /* 0x00008600ff087b82 */ /* 0x003e220000000a00 */
[----:B------:R-:W-:Y:S02]  /*1230*/  IMAD.IADD R11, R5, 0x1, R0 ;  /* 0x00000001050b7824 */ /* 0x000fe400078e0200 */
[----:B------:R-:W-:Y:S02]  /*1240*/  VIADD R0, R0, 0x80 ;  /* 0x0000008000007836 */ /* 0x000fe40000000000 */
[----:B0-----:R-:W-:-:S05]  /*1250*/  IMAD.WIDE.U32 R8, R11, 0x2, R8 ;  /* 0x000000020b087825 */ /* 0x001fca00078e0008 */
[----:B-----5:R1:W-:Y:S02]  /*1260*/  STG.E.U16 desc[UR4][R8.64], R6 ;  /* 0x0000000608007986 */ /* 0x0203e4000c101504 */
.L_x_12018:
        /* <DEDUP_REMOVED lines=8> */
.L_x_12019:
[----:B------:R-:W-:Y:S05]  /*12f0*/  BSYNC B1 ;  /* 0x0000000000017941 */ /* 0x000fea0003800000 */
.L_x_12015:
[----:B------:R-:W-:-:S13]  /*1300*/  ISETP.GE.AND P0, PT, R0, R3, PT ;  /* 0x000000030000720c */ /* 0x000fda0003f06270 */
[----:B--2--5:R-:W2:Y:S01]  /*1310*/  @!P0 LDC.64 R6, c[0x0][0x218] ;  /* 0x00008600ff068b82 */ /* 0x024ea20000000a00 */
[----:B01----:R-:W-:Y:S02]  /*1320*/  @!P0 IMAD.IADD R9, R5, 0x1, R0 ;  /* 0x0000000105098824 */ /* 0x003fe400078e0200 */
[----:B------:R-:W-:Y:S02]  /*1330*/  @!P0 VIADD R0, R0, 0x80 ;  /* 0x0000008000008836 */ /* 0x000fe40000000000 */
[----:B--2---:R-:W-:-:S05]  /*1340*/  @!P0 IMAD.WIDE.U32 R6, R9, 0x2, R6 ;  /* 0x0000000209068825 */ /* 0x004fca00078e0006 */
[----:B------:R2:W-:Y:S02]  /*1350*/  @!P0 STG.E.U16 desc[UR4][R6.64], R10 ;  /* 0x0000000a06008986 */ /* 0x0005e4000c101504 */
.L_x_12020:
[----:B------:R-:W-:Y:S05]  /*1360*/  BSYNC B0 ;  /* 0x0000000000007941 */ /* 0x000fea0003800000 */
.L_x_12014:
        /* <DEDUP_REMOVED lines=8> */
.L_x_12021:
        /* <DEDUP_REMOVED lines=9> */
.L_x_42220:


//--------------------- .text._ZN2at6native29vectorized_elementwise_kernelILi8ENS0_13AUnaryFunctorIN3c108BFloat16ES4_S4_ZZZNS0_19minimum_kernel_cudaERNS_18TensorIteratorBaseEENKUlvE0_clEvENKUlvE2_clEvEUlS4_S4_E_EESt5arrayIPcLm2EEEEviT0_T1_ --------------------------
	.section	.text._ZN2at6native29vectorized_elementwise_kernelILi8ENS0_13AUnaryFunctorIN3c108BFloat16ES4_S4_ZZZNS0_19minimum_kernel_cudaERNS_18TensorIteratorBaseEENKUlvE0_clEvENKUlvE2_clEvEUlS4_S4_E_EESt5arrayIPcLm2EEEEviT0_T1_,"ax",@progbits
	.align	128
        .global         _ZN2at6native29vectorized_elementwise_kernelILi8ENS0_13AUnaryFunctorIN3c108BFloat16ES4_S4_ZZZNS0_19minimum_kernel_cudaERNS_18TensorIteratorBaseEENKUlvE0_clEvENKUlvE2_clEvEUlS4_S4_E_EESt5arrayIPcLm2EEEEviT0_T1_
        .type           _ZN2at6native29vectorized_elementwise_kernelILi8ENS0_13AUnaryFunctorIN3c108BFloat16ES4_S4_ZZZNS0_19minimum_kernel_cudaERNS_18TensorIteratorBaseEENKUlvE0_clEvENKUlvE2_clEvEUlS4_S4_E_EESt5arrayIPcLm2EEEEviT0_T1_,@function
        .size           _ZN2at6native29vectorized_elementwise_kernelILi8ENS0_13AUnaryFunctorIN3c108BFloat16ES4_S4_ZZZNS0_19minimum_kernel_cudaERNS_18TensorIteratorBaseEENKUlvE0_clEvENKUlvE2_clEvEUlS4_S4_E_EESt5arrayIPcLm2EEEEviT0_T1_,(.L_x_42221 - _ZN2at6native29vectorized_elementwise_kernelILi8ENS0_13AUnaryFunctorIN3c108BFloat16ES4_S4_ZZZNS0_19minimum_kernel_cudaERNS_18TensorIteratorBaseEENKUlvE0_clEvENKUlvE2_clEvEUlS4_S4_E_EESt5arrayIPcLm2EEEEviT0_T1_)
        .other          _ZN2at6native29vectorized_elementwise_kernelILi8ENS0_13AUnaryFunctorIN3c108BFloat16ES4_S4_ZZZNS0_19minimum_kernel_cudaERNS_18TensorIteratorBaseEENKUlvE0_clEvENKUlvE2_clEvEUlS4_S4_E_EESt5arrayIPcLm2EEEEviT0_T1_,@"STO_CUDA_ENTRY STV_DEFAULT"
_ZN2at6native29vectorized_elementwise_kernelILi8ENS0_13AUnaryFunctorIN3c108BFloat16ES4_S4_ZZZNS0_19minimum_kernel_cudaERNS_18TensorIteratorBaseEENKUlvE0_clEvENKUlvE2_clEvEUlS4_S4_E_EESt5arrayIPcLm2EEEEviT0_T1_:
.text._ZN2at6native29vectorized_elementwise_kernelILi8ENS0_13AUnaryFunctorIN3c108BFloat16ES4_S4_ZZZNS0_19minimum_kernel_cudaERNS_18TensorIteratorBaseEENKUlvE0_clEvENKUlvE2_clEvEUlS4_S4_E_EESt5arrayIPcLm2EEEEviT0_T1_:
        /* <DEDUP_REMOVED lines=14> */
[----:B0-----:R-:W-:-:S06]  /*00e0*/  IMAD.WIDE.U32 R4, R9, 0x10, R4 ;  /* 0x0000001009047825 */ /* 0x001fcc00078e0004 */
[----:B------:R-:W5:Y:S01]  /*00f0*/  LDG.E.128 R4, desc[UR4][R4.64] ;  /* 0x0000000404047981 */ /* 0x000f62000c1e1d00 */
[----:B------:R-:W-:Y:S02]  /*0100*/  IMAD.U32 R8, R0, 0x10000, RZ ;  /* 0x0001000000087824 */ /* 0x000fe400078e00ff */
[----:B--2---:R-:W-:-:S03]  /*0110*/  IMAD.WIDE.U32 R2, R2, 0x2, R10 ;  /* 0x0000000202027825 */ /* 0x004fc600078e000a */
[----:B------:R-:W-:Y:S01]  /*0120*/  FSETP.NEU.FTZ.AND P0, PT, R8, R8, PT ;  /* 0x000000080800720b */ /* 0x000fe20003f1d000 */
[----:B------:R-:W-:Y:S02]  /*0130*/  IMAD.U32 R11, RZ, RZ, UR6 ;  /* 0x00000006ff0b7e24 */ /* 0x000fe4000f8e00ff */
[----:B------:R-:W-:-:S04]  /*0140*/  IMAD.WIDE R2, R9, 0x10, R2 ;  /* 0x0000001009027825 */ /* 0x000fc800078e0202 */
[----:B------:R-:W-:Y:S02]  /*0150*/  IMAD.U32 R9, RZ, RZ, UR6 ;  /* 0x00000006ff097e24 */ /* 0x000fe4000f8e00ff */
[----:B------:R-:W-:-:S04]  /*0160*/  IMAD.U32 R10, RZ, RZ, UR6 ;  /* 0x00000006ff0a7e24 */ /* 0x000fc8000f8e00ff */
[----:B------:R-:W-:Y:S05]  /*0170*/  @P0 BRA `(.L_x_12023) ;  /* 0x0000000000180947 */ /* 0x000fea0003800000 */
[----:B-----5:R-:W-:-:S05]  /*0180*/  IMAD.U32 R13, R4, 0x10000, RZ ;  /* 0x00010000040d7824 */ /* 0x020fca00078e00ff */
[----:B------:R-:W-:-:S13]  /*0190*/  FSETP.NEU.FTZ.AND P1, PT, R13, R13, PT ;  /* 0x0000000d0d00720b */ /* 0x000fda0003f3d000 */
[----:B------:R-:W-:-:S04]  /*01a0*/  @!P1 FMNMX.FTZ R13, R8, R13, PT ;  /* 0x0000000d080d9209 */ /* 0x000fc80003810000 */
[----:B------:R-:W-:-:S04]  /*01b0*/  @!P1 F2FP.BF16.F32.PACK_AB R13, RZ, R13 ;  /* 0x0000000dff0d923e */ /* 0x000fc800000010ff */
[----:B------:R-:W-:-:S04]  /*01c0*/  @!P1 PRMT R10, R13, 0x7610, R10 ;  /* 0x000076100d0a9816 */ /* 0x000fc8000000000a */
[----:B------:R-:W-:-:S07]  /*01d0*/  @P1 PRMT R10, R4, 0x7610, R10 ;  /* 0x00007610040a1816 */ /* 0x000fce000000000a */
.L_x_12023:
[----:B------:R-:W-:Y:S05]  /*01e0*/  @P0 BRA `(.L_x_12024) ;  /* 0x0000000000180947 */ /* 0x000fea0003800000 */
[----:B-----5:R-:W-:-:S05]  /*01f0*/  PRMT R9, R4, 0x7632, R9 ;  /* 0x0000763204097816 */ /* 0x020fca0000000009 */
[----:B------:R-:W-:-:S05]  /*0200*/  IMAD.U32 R9, R9, 0x10000, RZ ;  /* 0x0001000009097824 */ /* 0x000fca00078e00ff */
[----:B------:R-:W-:-:S13]  /*0210*/  FSETP.NEU.FTZ.AND P1, PT, R9, R9, PT ;  /* 0x000000090900720b */ /* 0x000fda0003f3d000 */
[----:B------:R-:W-:-:S04]  /*0220*/  @!P1 FMNMX.FTZ R9, R8, R9, PT ;  /* 0x0000000908099209 */ /* 0x000fc80003810000 */
[----:B------:R-:W-:-:S04]  /*0230*/  @!P1 F2FP.BF16.F32.PACK_AB R9, RZ, R9 ;  /* 0x00000009ff09923e */ /* 0x000fc800000010ff */
[----:B------:R-:W-:-:S07]  /*0240*/  @P1 PRMT R9, R4, 0x7632, R9 ;  /* 0x0000763204091816 */ /* 0x000fce0000000009 */
.L_x_12024:
        /* <DEDUP_REMOVED lines=9> */
.L_x_12025:
[----:B------:R-:W-:Y:S05]  /*02e0*/  @P0 BRA `(.L_x_12026) ;  /* 0x0000000000180947 */ /* 0x000fea0003800000 */
[----:B------:R-:W-:-:S05]  /*02f0*/  PRMT R11, R5, 0x7632, R11 ;  /* 0x00007632050b7816 */ /* 0x000fca000000000b */
[----:B------:R-:W-:-:S05]  /*0300*/  IMAD.U32 R11, R11, 0x10000, RZ ;  /* 0x000100000b0b7824 */ /* 0x000fca00078e00ff */
[----:B------:R-:W-:-:S13]  /*0310*/  FSETP.NEU.FTZ.AND P1, PT, R11, R11, PT ;  /* 0x0000000b0b00720b */ /* 0x000fda0003f3d000 */
[----:B------:R-:W-:-:S04]  /*0320*/  @!P1 FMNMX.FTZ R11, R8, R11, PT ;  /* 0x0000000b080b9209 */ /* 0x000fc80003810000 */
[----:B------:R-:W-:-:S04]  /*0330*/  @!P1 F2FP.BF16.F32.PACK_AB R11, RZ, R11 ;  /* 0x0000000bff0b923e */ /* 0x000fc800000010ff */
[----:B------:R-:W-:-:S07]  /*0340*/  @P1 PRMT R11, R5, 0x7632, R11 ;  /* 0x00007632050b1816 */ /* 0x000fce000000000b */
.L_x_12026:
        /* <DEDUP_REMOVED lines=8> */
.L_x_12027:
        /* <DEDUP_REMOVED lines=8> */
.L_x_12028:
[----:B------:R-:W-:Y:S05]  /*0450*/  @P0 BRA `(.L_x_12029) ;  /* 0x0000000000180947 */ /* 0x000fea0003800000 */
[----:B------:R-:W-:-:S05]  /*0460*/  IMAD.U32 R13, R7, 0x10000, RZ ;  /* 0x00010000070d7824 */ /* 0x000fca00078e00ff */
[----:B------:R-:W-:-:S13]  /*0470*/  FSETP.NEU.FTZ.AND P1, PT, R13, R13, PT ;  /* 0x0000000d0d00720b */ /* 0x000fda0003f3d000 */
[----:B------:R-:W-:-:S04]  /*0480*/  @!P1 FMNMX.FTZ R13, R8, R13, PT ;  /* 0x0000000d080d9209 */ /* 0x000fc80003810000 */
[----:B------:R-:W-:-:S04]  /*0490*/  @!P1 F2FP.BF16.F32.PACK_AB R13, RZ, R13 ;  /* 0x0000000dff0d923e */ /* 0x000fc800000010ff */
[----:B------:R-:W-:-:S04]  /*04a0*/  @!P1 PRMT R15, R13, 0x7610, R15 ;  /* 0x000076100d0f9816 */ /* 0x000fc8000000000f */
[----:B------:R-:W-:-:S07]  /*04b0*/  @P1 PRMT R15, R7, 0x7610, R15 ;  /* 0x00007610070f1816 */ /* 0x000fce000000000f */
.L_x_12029:
        /* <DEDUP_REMOVED lines=8> */
.L_x_12030:
[----:B------:R-:W-:Y:S02]  /*0540*/  PRMT R6, R5, 0x5410, R12 ;  /* 0x0000541005067816 */ /* 0x000fe4000000000c */
[----:B------:R-:W-:Y:S02]  /*0550*/  PRMT R5, R4, 0x5410, R11 ;  /* 0x0000541004057816 */ /* 0x000fe4000000000b */
[----:B------:R-:W-:Y:S02]  /*0560*/  PRMT R7, R15, 0x5410, R0 ;  /* 0x000054100f077816 */ /* 0x000fe40000000000 */
[----:B------:R-:W-:-:S05]  /*0570*/  PRMT R4, R10, 0x5410, R9 ;  /* 0x000054100a047816 */ /* 0x000fca0000000009 */
[----:B------:R-:W-:Y:S01]  /*0580*/  STG.E.128 desc[UR4][R2.64], R4 ;  /* 0x0000000402007986 */ /* 0x000fe2000c101d04 */
[----:B------:R-:W-:Y:S05]  /*0590*/  EXIT ;  /* 0x000000000000794d */ /* 0x000fea0003800000 */
.L_x_12022:
        /* <DEDUP_REMOVED lines=31> */
[----:B------:R-:W2:Y:S01]  /*0790*/  @!P1 LDC.64 R10, c[0x0][0x220] ;  /* 0x00008800ff0a9b82 */ /* 0x000ea20000000a00 */
[----:B------:R-:W-:Y:S01]  /*07a0*/  @!P1 IMAD.IADD R25, R2, 0x1, R23 ;  /* 0x0000000102199824 */ /* 0x000fe200078e0217 */
[----:B------:R3:W5:Y:S01]  /*07b0*/  @!P2 LDG.E.U16 R7, desc[UR4][R20.64] ;  /* 0x000000041407a981 */ /* 0x000762000c1e1500 */
[----:B------:R-:W-:-:S05]  /*07c0*/  @!P1 VIADD R23, R23, 0x80 ;  /* 0x0000008017179836 */ /* 0x000fca0000000000 */
[----:B------:R-:W-:Y:S02]  /*07d0*/  ISETP.GE.AND P0, PT, R23, R4, PT ;  /* 0x000000041700720c */ /* 0x000fe40003f06270 */
[----:B---3--:R-:W-:Y:S01]  /*07e0*/  PRMT R20, RZ, 0x7610, R20 ;  /* 0x00007610ff147816 */ /* 0x008fe20000000014 */
[----:B0-----:R-:W-:-:S05]  /*07f0*/  @!P6 IMAD.WIDE.U32 R18, R12, 0x2, R18 ;  /* 0x000000020c12e825 */ /* 0x001fca00078e0012 */
[----:B------:R-:W5:Y:S05]  /*0800*/  @!P6 LDG.E.U16 R20, desc[UR4][R18.64] ;  /* 0x000000041214e981 */ /* 0x000f6a000c1e1500 */
[----:B------:R-:W-:Y:S01]  /*0810*/  @!P0 IMAD.IADD R13, R2, 0x1, R23 ;  /* 0x00000001020d8824 */ /* 0x000fe200078e0217 */
[----:B------:R-:W0:Y:S01]  /*0820*/  @!P0 LDC.64 R14, c[0x0][0x220] ;  /* 0x00008800ff0e8b82 */ /* 0x000e220000000a00 */
[----:B------:R-:W-:-:S05]  /*0830*/  @!P0 VIADD R23, R23, 0x80 ;  /* 0x0000008017178836 */ /* 0x000fca0000000000 */
[----:B------:R-:W-:-:S13]  /*0840*/  ISETP.GE.AND P5, PT, R23, R4, PT ;  /* 0x000000041700720c */ /* 0x000fda0003fa6270 */
[----:B------:R-:W3:Y:S01]  /*0850*/  @!P5 LDC.64 R8, c[0x0][0x220] ;  /* 0x00008800ff08db82 */ /* 0x000ee20000000a00 */
[----:B-1----:R-:W-:Y:S01]  /*0860*/  @!P4 IMAD.WIDE.U32 R16, R5, 0x2, R16 ;  /* 0x000000020510c825 */ /* 0x002fe200078e0010 */
[----:B------:R-:W-:-:S03]  /*0870*/  PRMT R5, RZ, 0x7610, R5 ;  /* 0x00007610ff057816 */ /* 0x000fc60000000005 */
[----:B0-----:R-:W-:-:S03]  /*0880*/  @!P0 IMAD.WIDE.U32 R14, R13, 0x2, R14 ;  /* 0x000000020d0e8825 */ /* 0x001fc600078e000e */
[----:B------:R-:W0:Y:S01]  /*0890*/  @!P6 LDC.64 R12, c[0x0][0x218] ;  /* 0x00008600ff0ceb82 */ /* 0x000e220000000a00 */
[----:B------:R-:W-:Y:S01]  /*08a0*/  @!P5 IMAD.IADD R23, R2, 0x1, R23 ;  /* 0x000000010217d824 */ /* 0x000fe200078e0217 */
[----:B------:R1:W5:Y:S01]  /*08b0*/  @!P4 LDG.E.U16 R5, desc[UR4][R16.64] ;  /* 0x000000041005c981 */ /* 0x000362000c1e1500 */
[----:B--2---:R-:W-:Y:S01]  /*08c0*/  @!P1 IMAD.WIDE.U32 R10, R25, 0x2, R10 ;  /* 0x00000002190a9825 */ /* 0x004fe200078e000a */
[----:B-1----:R-:W-:Y:S02]  /*08d0*/  PRMT R17, RZ, 0x7610, R17 ;  /* 0x00007610ff117816 */ /* 0x002fe40000000011 */
[----:B------:R-:W-:Y:S01]  /*08e0*/  PRMT R16, RZ, 0x7610, R16 ;  /* 0x00007610ff107816 */ /* 0x000fe20000000010 */
[----:B---3--:R-:W-:Y:S01]  /*08f0*/  @!P5 IMAD.WIDE.U32 R8, R23, 0x2, R8 ;  /* 0x000000021708d825 */ /* 0x008fe200078e0008 */
[----:B------:R-:W-:Y:S02]  /*0900*/  PRMT R23, RZ, 0x7610, R23 ;  /* 0x00007610ff177816 */ /* 0x000fe40000000017 */
[----:B------:R1:W5:Y:S01]  /*0910*/  @!P0 LDG.E.U16 R17, desc[UR4][R14.64] ;  /* 0x000000040e118981 */ /* 0x000362000c1e1500 */
[----:B------:R-:W-:-:S03]  /*0920*/  VIADD R21, R3, 0x80 ;  /* 0x0000008003157836 */ /* 0x000fc60000000000 */
[----:B------:R2:W5:Y:S01]  /*0930*/  @!P5 LDG.E.U16 R16, desc[UR4][R8.64] ;  /* 0x000000040810d981 */ /* 0x000562000c1e1500 */
[----:B------:R-:W-:-:S03]  /*0940*/  VIADD R25, R3, 0x100 ;  /* 0x0000010003197836 */ /* 0x000fc60000000000 */
[----:B------:R3:W5:Y:S01]  /*0950*/  @!P1 LDG.E.U16 R23, desc[UR4][R10.64] ;  /* 0x000000040a179981 */ /* 0x000762000c1e1500 */
[C---:B-1----:R-:W-:Y:S01]  /*0960*/  VIADD R15, R3.reuse, 0x280 ;  /* 0x00000280030f7836 */ /* 0x042fe20000000000 */
[----:B------:R-:W-:Y:S01]  /*0970*/  BSSY B0, `(.L_x_12031) ;  /* 0x0000014000007945 */ /* 0x000fe20003800000 */
[C---:B--2---:R-:W-:Y:S02]  /*0980*/  VIADD R9, R3.reuse, 0x180 ;  /* 0x0000018003097836 */ /* 0x044fe40000000000 */
[----:B---3--:R-:W-:Y:S01]  /*0990*/  VIADD R11, R3, 0x200 ;  /* 0x00000200030b7836 */ /* 0x008fe20000000000 */
[-C--:B------:R-:W-:Y:S02]  /*09a0*/  ISETP.GE.AND P1, PT, R21, R4.reuse, PT ;  /* 0x000000041500720c */ /* 0x080fe40003f26270 */
[-C--:B------:R-:W-:Y:S02]  /*09b0*/  ISETP.GE.AND P5, PT, R25, R4.reuse, PT ;  /* 0x000000041900720c */ /* 0x080fe40003fa6270 */
[-C--:B------:R-:W-:Y:S01]  /*09c0*/  ISETP.GE.AND P3, PT, R11, R4.reuse, PT ;  /* 0x000000040b00720c */ /* 0x080fe20003f66270 */
[----:B------:R-:W-:Y:S01]  /*09d0*/  IMAD.U32 R11, R0, 0x10000, RZ ;  /* 0x00010000000b7824 */ /* 0x000fe200078e00ff */
[----:B------:R-:W-:-:S02]  /*09e0*/  ISETP.GE.AND P4, PT, R9, R4, PT ;  /* 0x000000040900720c */ /* 0x000fc40003f86270 */
        /* <DEDUP_REMOVED lines=12> */
.L_x_12032:
[----:B------:R-:W-:Y:S05]  /*0ab0*/  BSYNC B0 ;  /* 0x0000000000007941 */ /* 0x000fea0003800000 */
.L_x_12031:
        /* <DEDUP_REMOVED lines=15> */
.L_x_12034:
[----:B------:R-:W-:Y:S05]  /*0bb0*/  BSYNC B0 ;  /* 0x0000000000007941 */ /* 0x000fea0003800000 */
.L_x_12033:
[-C--:B------:R-:W-:Y:S01]  /*0bc0*/  ISETP.GE.AND P1, PT, R9, R4.reuse, PT ;  /* 0x000000040900720c */ /* 0x080fe20003f26270 */
[----:B------:R-:W-:Y:S01]  /*0bd0*/  @!P6 IMAD.IADD R9, R2, 0x1, R3 ;  /* 0x000000010209e824 */ /* 0x000fe200078e0203 */
[----:B------:R-:W-:Y:S01]  /*0be0*/  BSSY B0, `(.L_x_12035) ;  /* 0x000000e000007945 */ /* 0x000fe20003800000 */
[----:B------:R-:W-:Y:S02]  /*0bf0*/  ISETP.GE.OR P0, PT, R19, R4, P0 ;  /* 0x000000041300720c */ /* 0x000fe40000706670 */
[----:B0-----:R-:W-:Y:S01]  /*0c00*/  @!P6 IMAD.WIDE.U32 R8, R9, 0x2, R12 ;  /* 0x000000020908e825 */ /* 0x001fe200078e000c */
[----:B------:R-:W-:Y:S10]  /*0c10*/  @P5 BRA `(.L_x_12036) ;  /* 0x0000000000285947 */ /* 0x000ff40003800000 */
        /* <DEDUP_REMOVED lines=10> */
.L_x_12036:
[----:B------:R-:W-:Y:S05]  /*0cc0*/  BSYNC B0 ;  /* 0x0000000000007941 */ /* 0x000fea0003800000 */
.L_x_12035:
        /* <DEDUP_REMOVED lines=11> */
.L_x_12038:
[----:B------:R-:W-:Y:S05]  /*0d80*/  BSYNC B0 ;  /* 0x0000000000007941 */ /* 0x000fea0003800000 */
.L_x_12037:
        /* <DEDUP_REMOVED lines=11> */
.L_x_12040:
[----:B------:R-:W-:Y:S05]  /*0e40*/  BSYNC B0 ;  /* 0x0000000000007941 */ /* 0x000fea0003800000 */
.L_x_12039:
        /* <DEDUP_REMOVED lines=11> */
.L_x_12042:
[----:B------:R-:W-:Y:S05]  /*0f00*/  BSYNC B0 ;  /* 0x0000000000007941 */ /* 0x000fea0003800000 */
.L_x_12041:
        /* <DEDUP_REMOVED lines=11> */
.L_x_12044:
[----:B------:R-:W-:Y:S05]  /*0fc0*/  BSYNC B0 ;  /* 0x0000000000007941 */ /* 0x000fea0003800000 */
.L_x_12043:
[----:B------:R-:W-:Y:S04]  /*0fd0*/  BSSY B0, `(.L_x_12045) ;  /* 0x0000007000007945 */ /* 0x000fe80003800000 */
[----:B------:R-:W-:Y:S05]  /*0fe0*/  @P0 BRA `(.L_x_12046) ;  /* 0x0000000000140947 */ /* 0x000fea0003800000 */
[----:B-----5:R-:W-:-:S05]  /*0ff0*/  IMAD.U32 R0, R16, 0x10000, RZ ;  /* 0x0001000010007824 */ /* 0x020fca00078e00ff */
[----:B------:R-:W-:-:S13]  /*1000*/  FSETP.NEU.FTZ.AND P0, PT, R0, R0, PT ;  /* 0x000000000000720b */ /* 0x000fda0003f1d000 */
[----:B------:R-:W-:-:S04]  /*1010*/  @!P0 FMNMX.FTZ R0, R11, R0, PT ;  /* 0x000000000b008209 */ /* 0x000fc80003810000 */
[----:B------:R-:W-:-:S04]  /*1020*/  @!P0 F2FP.BF16.F32.PACK_AB R0, RZ, R0 ;  /* 0x00000000ff00823e */ /* 0x000fc800000010ff */
[----:B------:R-:W-:-:S07]  /*1030*/  @P0 PRMT R0, R16, 0x7610, R0 ;  /* 0x0000761010000816 */ /* 0x000fce0000000000 */
.L_x_12046:
[----:B------:R-:W-:Y:S05]  /*1040*/  BSYNC B0 ;  /* 0x0000000000007941 */ /* 0x000fea0003800000 */
.L_x_12045:
        /* <DEDUP_REMOVED lines=18> */
.L_x_12049:
[----:B------:R-:W-:-:S13]  /*1170*/  ISETP.GE.AND P0, PT, R3, R4, PT ;  /* 0x000000040300720c */ /* 0x000fda0003f06270 */
[----:B------:R-:W-:Y:S05]  /*1180*/  @P0 BRA `(.L_x_12051) ;  /* 0x0000000000300947 */ /* 0x000fea0003800000 */
[----:B0-----:R-:W0:Y:S01]  /*1190*/  LDC.64 R8, c[0x0][0x218] ;  /* 0x00008600ff087b82 */ /* 0x001e220000000a00 */
[----:B------:R-:W-:Y:S02]  /*11a0*/  IMAD.IADD R11, R2, 0x1, R3 ;  /* 0x00000001020b7824 */ /* 0x000fe400078e0203 */
[----:B------:R-:W-:Y:S02]  /*11b0*/  VIADD R3, R3, 0x80 ;  /* 0x0000008003037836 */ /* 0x000fe40000000000 */
[----:B0-----:R-:W-:-:S05]  /*11c0*/  IMAD.WIDE.U32 R8, R11, 0x2, R8 ;  /* 0x000000020b087825 */ /* 0x001fca00078e0008 */
[----:B-----5:R1:W-:Y:S02]  /*11d0*/  STG.E.U16 desc[UR4][R8.64], R5 ;  /* 0x0000000508007986 */ /* 0x0203e4000c101504 */
.L_x_12050:
[----:B------:R-:W-:-:S13]  /*11e0*/  ISETP.GE.AND P0, PT, R3, R4, PT ;  /* 0x000000040300720c */ /* 0x000fda0003f06270 */
[----:B------:R-:W-:Y:S05]  /*11f0*/  @P0 BRA `(.L_x_12052) ;  /* 0x0000000000340947 */ /* 0x000fea0003800000 */
[----:B01----:R-:W0:Y:S01]  /*1200*/  LDC.64 R8, c[0x0][0x218] ;  /* 0x00008600ff087b82 */ /* 0x003e220000000a00 */
[----:B-----5:R-:W-:Y:S02]  /*1210*/  IMAD.IADD R5, R2, 0x1, R3 ;  /* 0x0000000102057824 */ /* 0x020fe400078e0203 */
[----:B------:R-:W-:Y:S02]  /*1220*/  VIADD R3, R3, 0x80 ;  /* 0x0000008003037836 */ /* 0x000fe40000000000 */
[----:B0-----:R-:W-:-:S05]  /*1230*/  IMAD.WIDE.U32 R8, R5, 0x2, R8 ;  /* 0x0000000205087825 */ /* 0x001fca00078e0008 */
[----:B------:R1:W-:Y:S02]  /*1240*/  STG.E.U16 desc[UR4][R8.64], R6 ;  /* 0x0000000608007986 */ /* 0x0003e4000c101504 */
.L_x_12051:
[----:B------:R-:W-:-:S13]  /*1250*/  ISETP.GE.AND P0, PT, R3, R4, PT ;  /* 0x000000040300720c */ /* 0x000fda0003f06270 */
[----:B------:R-:W-:Y:S05]  /*1260*/  @P0 BREAK B1 ;  /* 0x0000000000010942 */ /* 0x000fea0003800000 */
[----:B------:R-:W-:Y:S05]  /*1270*/  @P0 BRA `(.L_x_12053) ;  /* 0x0000000000300947 */ /* 0x000fea0003800000 */
[----:B01----:R-:W0:Y:S01]  /*1280*/  LDC.64 R8, c[0x0][0x218] ;  /* 0x00008600ff087b82 */ /* 0x003e220000000a00 */
[----:B-----5:R-:W-:Y:S02]  /*1290*/  IMAD.IADD R5, R2, 0x1, R3 ;  /* 0x0000000102057824 */ /* 0x020fe400078e0203 */
[----:B------:R-:W-:Y:S02]  /*12a0*/  VIADD R3, R3, 0x80 ;  /* 0x0000008003037836 */ /* 0x000fe40000000000 */
[----:B0-----:R-:W-:-:S05]  /*12b0*/  IMAD.WIDE.U32 R8, R5, 0x2, R8 ;  /* 0x0000000205087825 */ /* 0x001fca00078e0008 */
[----:B------:R2:W-:Y:S02]  /*12c0*/  STG.E.U16 desc[UR4][R8.64], R7 ;  /* 0x0000000708007986 */ /* 0x0005e4000c101504 */
.L_x_12052:
[----:B------:R-:W-:Y:S05]  /*12d0*/  BSYNC B1 ;  /* 0x0000000000017941 */ /* 0x000fea0003800000 */
.L_x_12048:
[----:B------:R-:W-:-:S13]  /*12e0*/  ISETP.GE.AND P0, PT, R3, R4, PT ;  /* 0x000000040300720c */ /* 0x000fda0003f06270 */
[----:B--2--5:R-:W2:Y:S01]  /*12f0*/  @!P0 LDC.64 R6, c[0x0][0x218] ;  /* 0x00008600ff068b82 */ /* 0x024ea20000000a00 */
[----:B-1----:R-:W-:Y:S02]  /*1300*/  @!P0 IMAD.IADD R5, R2, 0x1, R3 ;  /* 0x0000000102058824 */ /* 0x002fe400078e0203 */
[----:B------:R-:W-:Y:S02]  /*1310*/  @!P0 VIADD R3, R3, 0x80 ;  /* 0x0000008003038836 */ /* 0x000fe40000000000 */
[----:B--2---:R-:W-:-:S05]  /*1320*/  @!P0 IMAD.WIDE.U32 R6, R5, 0x2, R6 ;  /* 0x0000000205068825 */ /* 0x004fca00078e0006 */
[----:B------:R2:W-:Y:S02]  /*1330*/  @!P0 STG.E.U16 desc[UR4][R6.64], R10 ;  /* 0x0000000a06008986 */ /* 0x0005e4000c101504 */
.L_x_12053:
[----:B------:R-:W-:Y:S05]  /*1340*/  BSYNC B0 ;  /* 0x0000000000007941 */ /* 0x000fea0003800000 */
.L_x_12047:
[----:B------:R-:W-:Y:S05]  /*1350*/  WARPSYNC.ALL ;  /* 0x0000000000007948 */ /* 0x000fea0003800000 */
[----:B------:R-:W-:-:S13]  /*1360*/  ISETP.GE.AND P0, PT, R3, R4, PT ;  /* 0x000000040300720c */ /* 0x000fda0003f06270 */
[----:B------:R-:W-:Y:S05]  /*1370*/  @P0 EXIT ;  /* 0x000000000000094d */ /* 0x000fea0003800000 */
[----:B-----5:R-:W3:Y:S01]  /*1380*/  LDC.64 R4, c[0x0][0x218] ;  /* 0x00008600ff047b82 */ /* 0x020ee20000000a00 */
[----:B------:R-:W-:-:S04]  /*1390*/  IMAD.IADD R3, R2, 0x1, R3 ;  /* 0x0000000102037824 */ /* 0x000fc800078e0203 */
[----:B---3--:R-:W-:-:S05]  /*13a0*/  IMAD.WIDE.U32 R2, R3, 0x2, R4 ;  /* 0x0000000203027825 */ /* 0x008fca00078e0004 */
[----:B------:R-:W-:Y:S01]  /*13b0*/  STG.E.U16 desc[UR4][R2.64], R0 ;  /* 0x0000000002007986 */ /* 0x000fe2000c101504 */
[----:B------:R-:W-:Y:S05]  /*13c0*/  EXIT ;  /* 0x000000000000794d */ /* 0x000fea0003800000 */
.L_x_12054:
        /* <DEDUP_REMOVED lines=11> */
.L_x_42221:


//--------------------- .text._ZN2at6native18elementwise_kernelILi128ELi4EZNS0_15gpu_kernel_implINS0_13BinaryFunctorIN3c108BFloat16ES5_S5_ZZZNS0_19minimum_kernel_cudaERNS_18TensorIteratorBaseEENKUlvE0_clEvENKUlvE2_clEvEUlS5_S5_E_EEEEvS7_RKT_EUliE_EEviT1_ --------------------------
	.section	.text._ZN2at6native18elementwise_kernelILi128ELi4EZNS0_15gpu_kernel_implINS0_13BinaryFunctorIN3c108BFloat16ES5_S5_ZZZNS0_19minimum_kernel_cudaERNS_18TensorIteratorBaseEENKUlvE0_clEvENKUlvE2_clEvEUlS5_S5_E_EEEEvS7_RKT_EUliE_EEviT1_,"ax",@progbits
	.align	128
        .global         _ZN2at6native18elementwise_kernelILi128ELi4EZNS0_15gpu_kernel_implINS0_13BinaryFunctorIN3c108BFloat16ES5_S5_ZZZNS0_19minimum_kernel_cudaERNS_18TensorIteratorBaseEENKUlvE0_clEvENKUlvE2_clEvEUlS5_S5_E_EEEEvS7_RKT_EUliE_EEviT1_
        .type           _ZN2at6native18elementwise_kernelILi128ELi4EZNS0_15gpu_kernel_implINS0_13BinaryFunctorIN3c108BFloat16ES5_S5_ZZZNS0_19minimum_kernel_cudaERNS_18TensorIteratorBaseEENKUlvE0_clEvENKUlvE2_clEvEUlS5_S5_E_EEEEvS7_RKT_EUliE_EEviT1_,@function
        .size           _ZN2at6native18elementwise_kernelILi128ELi4EZNS0_15gpu_kernel_implINS0_13BinaryFunctorIN3c108BFloat16ES5_S5_ZZZNS0_19minimum_kernel_cudaERNS_18TensorIteratorBaseEENKUlvE0_clEvENKUlvE2_clEvEUlS5_S5_E_EEEEvS7_RKT_EUliE_EEviT1_,(.L_x_42222 - _ZN2at6native18elementwise_kernelILi128ELi4EZNS0_15gpu_kernel_implINS0_13BinaryFunctorIN3c108BFloat16ES5_S5_ZZZNS0_19minimum_kernel_cudaERNS_18TensorIteratorBaseEENKUlvE0_clEvENKUlvE2_clEvEUlS5_S5_E_EEEEvS7_RKT_EUliE_EEviT1_)
        .other          _ZN2at6native18elementwise_kernelILi128ELi4EZNS0_15gpu_kernel_implINS0_13BinaryFunctorIN3c108BFloat16ES5_S5_ZZZNS0_19minimum_kernel_cudaERNS_18TensorIteratorBaseEENKUlvE0_clEvENKUlvE2_clEvEUlS5_S5_E_EEEEvS7_RKT_EUliE_EEviT1_,@"STO_CUDA_ENTRY STV_DEFAULT"
_ZN2at6native18elementwise_kernelILi128ELi4EZNS0_15gpu_kernel_implINS0_13BinaryFunctorIN3c108BFloat16ES5_S5_ZZZNS0_19minimum_kernel_cudaERNS_18TensorIteratorBaseEENKUlvE0_clEvENKUlvE2_clEvEUlS5_S5_E_EEEEvS7_RKT_EUliE_EEviT1_:
.text._ZN2at6native18elementwise_kernelILi128ELi4EZNS0_15gpu_kernel_implINS0_13BinaryFunctorIN3c108BFloat16ES5_S5_ZZZNS0_19minimum_kernel_cudaERNS_18TensorIteratorBaseEENKUlvE0_clEvENKUlvE2_clEvEUlS5_S5_E_EEEEvS7_RKT_EUliE_EEviT1_:
        /* <DEDUP_REMOVED lines=365> */
.L_x_12057:
        /* <DEDUP_REMOVED lines=23> */
.L_x_12061:
[----:B------:R-:W2:Y:S02]  /*1840*/  LDG.E.U8 R2, desc[UR36][R2.64] ;  /* 0x0000002402027981 */ /* 0x000ea4000c1e1100 */
[----:B--2---:R-:W-:-:S04]  /*1850*/  I2FP.F32.U32 R0, R2 ;  /* 0x0000000200007245 */ /* 0x004fc80000201000 */
[----:B------:R-:W-:-:S04]  /*1860*/  F2FP.BF16.F32.PACK_AB R0, RZ, R0 ;  /* 0x00000000ff00723e */ /* 0x000fc800000010ff */
[----:B------:R-:W-:Y:S01]  /*1870*/  PRMT R19, R0, 0x7610, R19 ;  /* 0x0000761000137816 */ /* 0x000fe20000000013 */
[----:B------:R-:W-:Y:S06]  /*1880*/  BRA `(.L_x_12063) ;  /* 0x0000000c00c87947 */ /* 0x000fec0003800000 */
.L_x_12060:
        /* <DEDUP_REMOVED lines=11> */
.L_x_12065:
[----:B------:R-:W2:Y:S02]  /*1940*/  LDG.E R2, desc[UR36][R2.64] ;  /* 0x0000002402027981 */ /* 0x000ea4000c1e1900 */
[----:B--2---:R-:W-:-:S04]  /*1950*/  I2FP.F32.S32 R0, R2 ;  /* 0x0000000200007245 */ /* 0x004fc80000201400 */
[----:B------:R-:W-:-:S04]  /*1960*/  F2FP.BF16.F32.PACK_AB R0, RZ, R0 ;  /* 0x00000000ff00723e */ /* 0x000fc800000010ff */
[----:B------:R-:W-:Y:S01]  /*1970*/  PRMT R19, R0, 0x7610, R19 ;  /* 0x0000761000137816 */ /* 0x000fe20000000013 */
[----:B------:R-:W-:Y:S06]  /*1980*/  BRA `(.L_x_12063) ;  /* 0x0000000c00887947 */ /* 0x000fec0003800000 */
.L_x_12064:
[----:B------:R-:W2:Y:S02]  /*1990*/  LDG.E.U16 R2, desc[UR36][R2.64] ;  /* 0x0000002402027981 */ /* 0x000ea4000c1e1500 */
[----:B--2---:R-:W0:Y:S02]  /*19a0*/  I2F.S16 R0, R2 ;  /* 0x0000000200007306 */ /* 0x004e240000101400 */
[----:B0-----:R-:W-:-:S04]  /*19b0*/  F2FP.BF16.F32.PACK_AB R0, RZ, R0 ;  /* 0x00000000ff00723e */ /* 0x001fc800000010ff */
[----:B------:R-:W-:Y:S01]  /*19c0*/  PRMT R19, R0, 0x7610, R19 ;  /* 0x0000761000137816 */ /* 0x000fe20000000013 */
[----:B------:R-:W-:Y:S06]  /*19d0*/  BRA `(.L_x_12063) ;  /* 0x0000000c00747947 */ /* 0x000fec0003800000 */
.L_x_12059:
        /* <DEDUP_REMOVED lines=9> */
.L_x_12067:
[----:B------:R-:W2:Y:S02]  /*1a70*/  LDG.E.U16 R0, desc[UR36][R2.64] ;  /* 0x0000002402007981 */ /* 0x000ea4000c1e1500 */
[----:B--2---:R-:W-:-:S05]  /*1a80*/  HADD2.F32 R0, -RZ, R0.H0_H0 ;  /* 0x20000000ff007230 */ /* 0x004fca0000004100 */
[----:B------:R-:W-:-:S04]  /*1a90*/  F2FP.BF16.F32.PACK_AB R0, RZ, R0 ;  /* 0x00000000ff00723e */ /* 0x000fc800000010ff */
[----:B------:R-:W-:Y:S01]  /*1aa0*/  PRMT R19, R0, 0x7610, R19 ;  /* 0x0000761000137816 */ /* 0x000fe20000000013 */
[----:B------:R-:W-:Y:S06]  /*1ab0*/  BRA `(.L_x_12063) ;  /* 0x0000000c003c7947 */ /* 0x000fec0003800000 */
.L_x_12066:
        /* <DEDUP_REMOVED lines=9> */
.L_x_12069:
[----:B------:R-:W2:Y:S02]  /*1b50*/  LDG.E.U16 R2, desc[UR36][R2.64] ;  /* 0x0000002402027981 */ /* 0x000ea4000c1e1500 */
[----:B--2---:R-:W-:-:S05]  /*1b60*/  HADD2.F32 R0, -RZ, R2.H0_H0 ;  /* 0x20000002ff007230 */ /* 0x004fca0000004100 */
[----:B------:R-:W-:-:S04]  /*1b70*/  F2FP.BF16.F32.PACK_AB R0, RZ, R0 ;  /* 0x00000000ff00723e */ /* 0x000fc800000010ff */
[----:B------:R-:W-:Y:S01]  /*1b80*/  PRMT R19, R0, 0x7610, R19 ;  /* 0x0000761000137816 */ /* 0x000fe20000000013 */
[----:B------:R-:W-:Y:S06]  /*1b90*/  BRA `(.L_x_12063) ;  /* 0x0000000c00047947 */ /* 0x000fec0003800000 */
.L_x_12068:
        /* <DEDUP_REMOVED lines=9> */
.L_x_12058:
        /* <DEDUP_REMOVED lines=14> */
.L_x_12072:
        /* <DEDUP_REMOVED lines=9> */
.L_x_12071:
        /* <DEDUP_REMOVED lines=28> */
.L_x_12074:
        /* <DEDUP_REMOVED lines=15> */
.L_x_12073:
[----:B------:R0:W5:Y:S01]  /*2050*/  LDG.E.U16 R19, desc[UR36][R2.64] ;  /* 0x0000002402137981 */ /* 0x000162000c1e1500 */
[----:B------:R-:W-:Y:S05]  /*2060*/  BRA `(.L_x_12063) ;  /* 0x0000000400d07947 */ /* 0x000fea0003800000 */
.L_x_12070:
        /* <DEDUP_REMOVED lines=13> */
.L_x_12077:
        /* <DEDUP_REMOVED lines=21> */
.L_x_12081:
[----:B------:R-:W-:Y:S05]  /*2290*/  BSYNC B1 ;  /* 0x0000000000017941 */ /* 0x000fea0003800000 */
.L_x_12080:
[----:B------:R-:W-:Y:S01]  /*22a0*/  LEA R3, R0, 0x3b800000, 0x17 ;  /* 0x3b80000000037811 */ /* 0x000fe200078eb8ff */
[----:B------:R-:W-:-:S05]  /*22b0*/  IMAD.SHL.U32 R0, R2, 0x100000, RZ ;  /* 0x0010000002007824 */ /* 0x000fca00078e00ff */
[----:B------:R-:W-:-:S07]  /*22c0*/  LOP3.LUT R0, R3, R0, R4, 0xfe, !PT ;  /* 0x0000000003007212 */ /* 0x000fce00078efe04 */
.L_x_12079:
[----:B------:R-:W-:Y:S05]  /*22d0*/  BSYNC B0 ;  /* 0x0000000000007941 */ /* 0x000fea0003800000 */
.L_x_12078:
[----:B------:R-:W-:-:S04]  /*22e0*/  F2FP.BF16.F32.PACK_AB R0, RZ, R0 ;  /* 0x00000000ff00723e */ /* 0x000fc800000010ff */
[----:B------:R-:W-:Y:S01]  /*22f0*/  PRMT R19, R0, 0x7610, R19 ;  /* 0x0000761000137816 */ /* 0x000fe20000000013 */
[----:B------:R-:W-:Y:S06]  /*2300*/  BRA `(.L_x_12063) ;  /* 0x0000000400287947 */ /* 0x000fec0003800000 */
.L_x_12076:
        /* <DEDUP_REMOVED lines=21> */
.L_x_12085:
[----:B------:R-:W-:Y:S05]  /*2460*/  BSYNC B1 ;  /* 0x0000000000017941 */ /* 0x000fea0003800000 */
.L_x_12084:
[----:B------:R-:W-:Y:S01]  /*2470*/  LEA R3, R0, 0x37800000, 0x17 ;  /* 0x3780000000037811 */ /* 0x000fe200078eb8ff */
[----:B------:R-:W-:-:S05]  /*2480*/  IMAD.SHL.U32 R0, R2, 0x200000, RZ ;  /* 0x0020000002007824 */ /* 0x000fca00078e00ff */
[----:B------:R-:W-:-:S07]  /*2490*/  LOP3.LUT R0, R3, R0, R4, 0xfe, !PT ;  /* 0x0000000003007212 */ /* 0x000fce00078efe04 */
.L_x_12083:
[----:B------:R-:W-:Y:S05]  /*24a0*/  BSYNC B0 ;  /* 0x0000000000007941 */ /* 0x000fea0003800000 */
.L_x_12082:
[----:B------:R-:W-:-:S04]  /*24b0*/  F2FP.BF16.F32.PACK_AB R0, RZ, R0 ;  /* 0x00000000ff00723e */ /* 0x000fc800000010ff */
[----:B------:R-:W-:Y:S01]  /*24c0*/  PRMT R19, R0, 0x7610, R19 ;  /* 0x0000761000137816 */ /* 0x000fe20000000013 */
[----:B------:R-:W-:Y:S06]  /*24d0*/  BRA `(.L_x_12063) ;  /* 0x0000000000b47947 */ /* 0x000fec0003800000 */
.L_x_12075:
        /* <DEDUP_REMOVED lines=14> */
.L_x_12089:
[----:B------:R-:W-:Y:S05]  /*25c0*/  BSYNC B0 ;  /* 0x0000000000007941 */ /* 0x000fea0003800000 */
.L_x_12088:
[----:B------:R-:W-:-:S04]  /*25d0*/  F2FP.BF16.F32.PACK_AB R0, RZ, R0 ;  /* 0x00000000ff00723e */ /* 0x000fc800000010ff */
[----:B------:R-:W-:Y:S01]  /*25e0*/  PRMT R19, R0, 0x7610, R19 ;  /* 0x0000761000137816 */ /* 0x000fe20000000013 */
[----:B------:R-:W-:Y:S06]  /*25f0*/  BRA `(.L_x_12063) ;  /* 0x00000000006c7947 */ /* 0x000fec0003800000 */
.L_x_12062:
        /* <DEDUP_REMOVED lines=16> */
.L_x_12090:
[----:B------:R-:W-:Y:S01]  /*2700*/  PRMT R19, RZ, 0x7610, R19 ;  /* 0x00007610ff137816 */ /* 0x000fe20000000013 */
[----:B------:R-:W-:Y:S06]  /*2710*/  BRA `(.L_x_12063) ;  /* 0x0000000000247947 */ /* 0x000fec0003800000 */
.L_x_12087:
[----:B------:R-:W2:Y:S02]  /*2720*/  LDG.E.64 R2, desc[UR36][R2.64] ;  /* 0x0000002402027981 */ /* 0x000ea4000c1e1b00 */
[----:B--2---:R-:W0:Y:S02]  /*2730*/  I2F.U64 R0, R2 ;  /* 0x0000000200007312 */ /* 0x004e240000301000 */
[----:B0-----:R-:W-:-:S04]  /*2740*/  F2FP.BF16.F32.PACK_AB R0, RZ, R0 ;  /* 0x00000000ff00723e */ /* 0x001fc800000010ff */
[----:B------:R-:W-:Y:S01]  /*2750*/  PRMT R19, R0, 0x7610, R19 ;  /* 0x0000761000137816 */ /* 0x000fe20000000013 */
[----:B------:R-:W-:Y:S06]  /*2760*/  BRA `(.L_x_12063) ;  /* 0x0000000000107947 */ /* 0x000fec0003800000 */
.L_x_12086:
[----:B------:R-:W2:Y:S02]  /*2770*/  LDG.E R2, desc[UR36][R2.64] ;  /* 0x0000002402027981 */ /* 0x000ea4000c1e1900 */
[----:B--2---:R-:W-:-:S04]  /*2780*/  I2FP.F32.U32 R0, R2 ;  /* 0x0000000200007245 */ /* 0x004fc80000201000 */
[----:B------:R-:W-:-:S04]  /*2790*/  F2FP.BF16.F32.PACK_AB R0, RZ, R0 ;  /* 0x00000000ff00723e */ /* 0x000fc800000010ff */
[----:B------:R-:W-:-:S07]  /*27a0*/  PRMT R19, R0, 0x7610, R19 ;  /* 0x0000761000137816 */ /* 0x000fce0000000013 */
.L_x_12063:
        /* <DEDUP_REMOVED lines=20> */
.L_x_12094:
[----:B------:R-:W2:Y:S02]  /*28f0*/  LDG.E.U8 R2, desc[UR36][R2.64] ;  /* 0x0000002402027981 */ /* 0x000ea4000c1e1100 */
[----:B--2---:R-:W-:-:S04]  /*2900*/  I2FP.F32.U32 R0, R2 ;  /* 0x0000000200007245 */ /* 0x004fc80000201000 */
[----:B------:R-:W-:-:S04]  /*2910*/  F2FP.BF16.F32.PACK_AB R0, RZ, R0 ;  /* 0x00000000ff00723e */ /* 0x000fc800000010ff */
[----:B------:R-:W-:Y:S01]  /*2920*/  PRMT R5, R0, 0x7610, R5 ;  /* 0x0000761000057816 */ /* 0x000fe20000000005 */
[----:B------:R-:W-:Y:S06]  /*2930*/  BRA `(.L_x_12096) ;  /* 0x0000000c00c47947 */ /* 0x000fec0003800000 */
.L_x_12093:
        /* <DEDUP_REMOVED lines=11> */
.L_x_12098:
[----:B------:R-:W2:Y:S02]  /*29f0*/  LDG.E R2, desc[UR36][R2.64] ;  /* 0x0000002402027981 */ /* 0x000ea4000c1e1900 */
[----:B--2---:R-:W-:-:S04]  /*2a00*/  I2FP.F32.S32 R0, R2 ;  /* 0x0000000200007245 */ /* 0x004fc80000201400 */
[----:B------:R-:W-:-:S04]  /*2a10*/  F2FP.BF16.F32.PACK_AB R0, RZ, R0 ;  /* 0x00000000ff00723e */ /* 0x000fc800000010ff */
[----:B------:R-:W-:Y:S01]  /*2a20*/  PRMT R5, R0, 0x7610, R5 ;  /* 0x0000761000057816 */ /* 0x000fe20000000005 */
[----:B------:R-:W-:Y:S06]  /*2a30*/  BRA `(.L_x_12096) ;  /* 0x0000000c00847947 */ /* 0x000fec0003800000 */
.L_x_12097:
[----:B------:R-:W2:Y:S02]  /*2a40*/  LDG.E.U16 R2, desc[UR36][R2.64] ;  /* 0x0000002402027981 */ /* 0x000ea4000c1e1500 */
[----:B--2---:R-:W0:Y:S02]  /*2a50*/  I2F.S16 R0, R2 ;  /* 0x0000000200007306 */ /* 0x004e240000101400 */
[----:B0-----:R-:W-:-:S04]  /*2a60*/  F2FP.BF16.F32.PACK_AB R0, RZ, R0 ;  /* 0x00000000ff00723e */ /* 0x001fc800000010ff */
[----:B------:R-:W-:Y:S01]  /*2a70*/  PRMT R5, R0, 0x7610, R5 ;  /* 0x0000761000057816 */ /* 0x000fe20000000005 */
[----:B------:R-:W-:Y:S06]  /*2a80*/  BRA `(.L_x_12096) ;  /* 0x0000000c00707947 */ /* 0x000fec0003800000 */
.L_x_12092:
        /* <DEDUP_REMOVED lines=9> */
.L_x_12100:
[----:B------:R-:W2:Y:S02]  /*2b20*/  LDG.E.U16 R0, desc[UR36][R2.64] ;  /* 0x0000002402007981 */ /* 0x000ea4000c1e1500 */
[----:B--2---:R-:W-:-:S05]  /*2b30*/  HADD2.F32 R0, -RZ, R0.H0_H0 ;  /* 0x20000000ff007230 */ /* 0x004fca0000004100 */
[----:B------:R-:W-:-:S04]  /*2b40*/  F2FP.BF16.F32.PACK_AB R0, RZ, R0 ;  /* 0x00000000ff00723e */ /* 0x000fc800000010ff */
[----:B------:R-:W-:Y:S01]  /*2b50*/  PRMT R5, R0, 0x7610, R5 ;  /* 0x0000761000057816 */ /* 0x000fe20000000005 */
[----:B------:R-:W-:Y:S06]  /*2b60*/  BRA `(.L_x_12096) ;  /* 0x0000000c00387947 */ /* 0x000fec0003800000 */
.L_x_12099:
        /* <DEDUP_REMOVED lines=9> */
.L_x_12102:
[----:B------:R-:W2:Y:S02]  /*2c00*/  LDG.E.U16 R2, desc[UR36][R2.64] ;  /* 0x0000002402027981 */ /* 0x000ea4000c1e1500 */
[----:B--2---:R-:W-:-:S05]  /*2c10*/  HADD2.F32 R0, -RZ, R2.H0_H0 ;  /* 0x20000002ff007230 */ /* 0x004fca0000004100 */
[----:B------:R-:W-:-:S04]  /*2c20*/  F2FP.BF16.F32.PACK_AB R0, RZ, R0 ;  /* 0x00000000ff00723e */ /* 0x000fc800000010ff */
[----:B------:R-:W-:Y:S01]  /*2c30*/  PRMT R5, R0, 0x7610, R5 ;  /* 0x0000761000057816 */ /* 0x000fe20000000005 */
[----:B------:R-:W-:Y:S06]  /*2c40*/  BRA `(.L_x_12096) ;  /* 0x0000000c00007947 */ /* 0x000fec0003800000 */
.L_x_12101:
        /* <DEDUP_REMOVED lines=9> */
.L_x_12091:
        /* <DEDUP_REMOVED lines=14> */
.L_x_12105:
        /* <DEDUP_REMOVED lines=9> */
.L_x_12104:
        /* <DEDUP_REMOVED lines=27> */
.L_x_12107:
        /* <DEDUP_REMOVED lines=15> */
.L_x_12106:
[----:B------:R0:W5:Y:S01]  /*30f0*/  LDG.E.U16 R5, desc[UR36][R2.64] ;  /* 0x0000002402057981 */ /* 0x000162000c1e1500 */
[----:B------:R-:W-:Y:S05]  /*3100*/  BRA `(.L_x_12096) ;  /* 0x0000000400d07947 */ /* 0x000fea0003800000 */
.L_x_12103:
        /* <DEDUP_REMOVED lines=13> */
.L_x_12110:
        /* <DEDUP_REMOVED lines=21> */
.L_x_12114:
[----:B------:R-:W-:Y:S05]  /*3330*/  BSYNC B1 ;  /* 0x0000000000017941 */ /* 0x000fea0003800000 */
.L_x_12113:
[----:B------:R-:W-:Y:S01]  /*3340*/  LEA R3, R0, 0x3b800000, 0x17 ;  /* 0x3b80000000037811 */ /* 0x000fe200078eb8ff */
[----:B------:R-:W-:-:S05]  /*3350*/  IMAD.SHL.U32 R0, R2, 0x100000, RZ ;  /* 0x0010000002007824 */ /* 0x000fca00078e00ff */
[----:B------:R-:W-:-:S07]  /*3360*/  LOP3.LUT R0, R3, R0, R4, 0xfe, !PT ;  /* 0x0000000003007212 */ /* 0x000fce00078efe04 */
.L_x_12112:
[----:B------:R-:W-:Y:S05]  /*3370*/  BSYNC B0 ;  /* 0x0000000000007941 */ /* 0x000fea0003800000 */
.L_x_12111:
[----:B------:R-:W-:-:S04]  /*3380*/  F2FP.BF16.F32.PACK_AB R0, RZ, R0 ;  /* 0x00000000ff00723e */ /* 0x000fc800000010ff */
[----:B------:R-:W-:Y:S01]  /*3390*/  PRMT R5, R0, 0x7610, R5 ;  /* 0x0000761000057816 */ /* 0x000fe20000000005 */
[----:B------:R-:W-:Y:S06]  /*33a0*/  BRA `(.L_x_12096) ;  /* 0x0000000400287947 */ /* 0x000fec0003800000 */
.L_x_12109:
        /* <DEDUP_REMOVED lines=21> */
.L_x_12118:
[----:B------:R-:W-:Y:S05]  /*3500*/  BSYNC B1 ;  /* 0x0000000000017941 */ /* 0x000fea0003800000 */
.L_x_12117:
[----:B------:R-:W-:Y:S01]  /*3510*/  LEA R3, R0, 0x37800000, 0x17 ;  /* 0x3780000000037811 */ /* 0x000fe200078eb8ff */
[----:B------:R-:W-:-:S05]  /*3520*/  IMAD.SHL.U32 R0, R2, 0x200000, RZ ;  /* 0x0020000002007824 */ /* 0x000fca00078e00ff */
[----:B------:R-:W-:-:S07]  /*3530*/  LOP3.LUT R0, R3, R0, R4, 0xfe, !PT ;  /* 0x0000000003007212 */ /* 0x000fce00078efe04 */
.L_x_12116:
[----:B------:R-:W-:Y:S05]  /*3540*/  BSYNC B0 ;  /* 0x0000000000007941 */ /* 0x000fea0003800000 */
.L_x_12115:
[----:B------:R-:W-:-:S04]  /*3550*/  F2FP.BF16.F32.PACK_AB R0, RZ, R0 ;  /* 0x00000000ff00723e */ /* 0x000fc800000010ff */
[----:B------:R-:W-:Y:S01]  /*3560*/  PRMT R5, R0, 0x7610, R5 ;  /* 0x0000761000057816 */ /* 0x000fe20000000005 */
[----:B------:R-:W-:Y:S06]  /*3570*/  BRA `(.L_x_12096) ;  /* 0x0000000000b47947 */ /* 0x000fec0003800000 */
.L_x_12108:
        /* <DEDUP_REMOVED lines=14> */
.L_x_12122:
[----:B------:R-:W-:Y:S05]  /*3660*/  BSYNC B0 ;  /* 0x0000000000007941 */ /* 0x000fea0003800000 */
.L_x_12121:
[----:B------:R-:W-:-:S04]  /*3670*/  F2FP.BF16.F32.PACK_AB R0, RZ, R0 ;  /* 0x00000000ff00723e */ /* 0x000fc800000010ff */
[----:B------:R-:W-:Y:S01]  /*3680*/  PRMT R5, R0, 0x7610, R5 ;  /* 0x0000761000057816 */ /* 0x000fe20000000005 */
[----:B------:R-:W-:Y:S06]  /*3690*/  BRA `(.L_x_12096) ;  /* 0x00000000006c7947 */ /* 0x000fec0003800000 */
.L_x_12095:
        /* <DEDUP_REMOVED lines=16> */
.L_x_12123:
[----:B------:R-:W-:Y:S01]  /*37a0*/  PRMT R5, RZ, 0x7610, R5 ;  /* 0x00007610ff057816 */ /* 0x000fe20000000005 */
[----:B------:R-:W-:Y:S06]  /*37b0*/  BRA `(.L_x_12096) ;  /* 0x0000000000247947 */ /* 0x000fec0003800000 */
.L_x_12120:
[----:B------:R-:W2:Y:S02]  /*37c0*/  LDG.E.64 R2, desc[UR36][R2.64] ;  /* 0x0000002402027981 */ /* 0x000ea4000c1e1b00 */
[----:B--2---:R-:W0:Y:S02]  /*37d0*/  I2F.U64 R0, R2 ;  /* 0x0000000200007312 */ /* 0x004e240000301000 */
[----:B0-----:R-:W-:-:S04]  /*37e0*/  F2FP.BF16.F32.PACK_AB R0, RZ, R0 ;  /* 0x00000000ff00723e */ /* 0x001fc800000010ff */
[----:B------:R-:W-:Y:S01]  /*37f0*/  PRMT R5, R0, 0x7610, R5 ;  /* 0x0000761000057816 */ /* 0x000fe20000000005 */
[----:B------:R-:W-:Y:S06]  /*3800*/  BRA `(.L_x_12096) ;  /* 0x0000000000107947 */ /* 0x000fec0003800000 */
.L_x_12119:
[----:B------:R-:W2:Y:S02]  /*3810*/  LDG.E R2, desc[UR36][R2.64] ;  /* 0x0000002402027981 */ /* 0x000ea4000c1e1900 */
[----:B--2---:R-:W-:-:S04]  /*3820*/  I2FP.F32.U32 R0, R2 ;  /* 0x0000000200007245 */ /* 0x004fc80000201000 */
[----:B------:R-:W-:-:S04]  /*3830*/  F2FP.BF16.F32.PACK_AB R0, RZ, R0 ;  /* 0x00000000ff00723e */ /* 0x000fc800000010ff */
[----:B------:R-:W-:-:S07]  /*3840*/  PRMT R5, R0, 0x7610, R5 ;  /* 0x0000761000057816 */ /* 0x000fce0000000005 */
.L_x_12096:
[----:B-----5:R-:W-:Y:S01]  /*3850*/  IMAD.U32 R0, R19, 0x10000, RZ ;  /* 0x0001000013007824 */ /* 0x020fe200078e00ff */
[----:B------:R-:W-:Y:S04]  /*3860*/  BSSY B0, `(.L_x_12124) ;  /* 0x000000b000007945 */ /* 0x000fe80003800000 */
[----:B------:R-:W-:-:S13]  /*3870*/  FSETP.NEU.FTZ.AND P0, PT, R0, R0, PT ;  /* 0x000000000000720b */ /* 0x000fda0003f1d000 */
[----:B------:R-:W-:Y:S05]  /*3880*/  @P0 BRA `(.L_x_12125) ;  /* 0x00000000001c0947 */ /* 0x000fea0003800000 */
[----:B0-----:R-:W-:-:S05]  /*3890*/  IMAD.U32 R3, R5, 0x10000, RZ ;  /* 0x0001000005037824 */ /* 0x001fca00078e00ff */
[----:B------:R-:W-:-:S13]  /*38a0*/  FSETP.NEU.FTZ.AND P0, PT, R3, R3, PT ;  /* 0x000000030300720b */ /* 0x000fda0003f1d000 */
[----:B------:R-:W-:Y:S05]  /*38b0*/  @P0 BRA `(.L_x_12126) ;  /* 0x0000000000140947 */ /* 0x000fea0003800000 */
[----:B------:R-:W-:-:S04]  /*38c0*/  FMNMX.FTZ R0, R0, R3, PT ;  /* 0x0000000300007209 */ /* 0x000fc80003810000 */
[----:B------:R-:W-:-:S04]  /*38d0*/  F2FP.BF16.F32.PACK_AB R0, RZ, R0 ;  /* 0x00000000ff00723e */ /* 0x000fc800000010ff */
[----:B------:R-:W-:Y:S01]  /*38e0*/  PRMT R5, R0, 0x7610, R5 ;  /* 0x0000761000057816 */ /* 0x000fe20000000005 */
[----:B------:R-:W-:Y:S06]  /*38f0*/  BRA `(.L_x_12126) ;  /* 0x0000000000047947 */ /* 0x000fec0003800000 */
.L_x_12125:
[----:B------:R-:W-:-:S07]  /*3900*/  PRMT R5, R19, 0x7610, R5 ;  /* 0x0000761013057816 */ /* 0x000fce0000000005 */
.L_x_12126:
[----:B------:R-:W-:Y:S05]  /*3910*/  BSYNC B0 ;  /* 0x0000000000007941 */ /* 0x000fea0003800000 */
.L_x_12124:
[----:B0-----:R-:W0:Y:S02]  /*3920*/  LDC.U8 R2, c[0x0][0x491] ;  /* 0x00012440ff027b82 */ /* 0x001e240000000000 */
        /* <DEDUP_REMOVED lines=15> */
.L_x_12130:
[----:B------:R-:W-:-:S06]  /*3a20*/  IMAD.U32 R3, R5, 0x10000, RZ ;  /* 0x0001000005037824 */ /* 0x000fcc00078e00ff */
[----:B------:R-:W0:Y:S02]  /*3a30*/  F2I.S64.TRUNC R2, R3 ;  /* 0x0000000300027311 */ /* 0x000e24000020d900 */
[----:B0-----:R0:W-:Y:S01]  /*3a40*/  STG.E.U8 desc[UR36][R16.64], R2 ;  /* 0x0000000210007986 */ /* 0x0011e2000c101124 */
[----:B------:R-:W-:Y:S05]  /*3a50*/  BRA `(.L_x_12132) ;  /* 0x0000000c00847947 */ /* 0x000fea0003800000 */
.L_x_12129:
        /* <DEDUP_REMOVED lines=10> */
.L_x_12134:
[----:B------:R-:W-:-:S06]  /*3b00*/  IMAD.U32 R5, R5, 0x10000, RZ ;  /* 0x0001000005057824 */ /* 0x000fcc00078e00ff */
[----:B------:R-:W0:Y:S02]  /*3b10*/  F2I.FTZ.TRUNC.NTZ R5, R5 ;  /* 0x0000000500057305 */ /* 0x000e24000021f100 */
[----:B0-----:R0:W-:Y:S01]  /*3b20*/  STG.E desc[UR36][R16.64], R5 ;  /* 0x0000000510007986 */ /* 0x0011e2000c101924 */
[----:B------:R-:W-:Y:S05]  /*3b30*/  BRA `(.L_x_12132) ;  /* 0x0000000c004c7947 */ /* 0x000fea0003800000 */
.L_x_12133:
[----:B------:R-:W-:-:S06]  /*3b40*/  IMAD.U32 R5, R5, 0x10000, RZ ;  /* 0x0001000005057824 */ /* 0x000fcc00078e00ff */
[----:B------:R-:W0:Y:S02]  /*3b50*/  F2I.FTZ.TRUNC.NTZ R5, R5 ;  /* 0x0000000500057305 */ /* 0x000e24000021f100 */
[----:B0-----:R0:W-:Y:S01]  /*3b60*/  STG.E.U16 desc[UR36][R16.64], R5 ;  /* 0x0000000510007986 */ /* 0x0011e2000c101524 */
[----:B------:R-:W-:Y:S05]  /*3b70*/  BRA `(.L_x_12132) ;  /* 0x0000000c003c7947 */ /* 0x000fea0003800000 */
.L_x_12128:
        /* <DEDUP_REMOVED lines=9> */
.L_x_12136:
[----:B------:R-:W-:-:S05]  /*3c10*/  IMAD.U32 R0, R5, 0x10000, RZ ;  /* 0x0001000005007824 */ /* 0x000fca00078e00ff */
[----:B------:R-:W-:-:S05]  /*3c20*/  F2FP.F16.F32.PACK_AB R0, RZ, R0 ;  /* 0x00000000ff00723e */ /* 0x000fca00000000ff */
[----:B------:R0:W-:Y:S01]  /*3c30*/  STG.E.U16 desc[UR36][R16.64], R0 ;  /* 0x0000000010007986 */ /* 0x0001e2000c101524 */
[----:B------:R-:W-:Y:S05]  /*3c40*/  BRA `(.L_x_12132) ;  /* 0x0000000c00087947 */ /* 0x000fea0003800000 */
.L_x_12135:
        /* <DEDUP_REMOVED lines=10> */
.L_x_12138:
[----:B------:R-:W-:-:S05]  /*3cf0*/  IMAD.U32 R5, R5, 0x10000, RZ ;  /* 0x0001000005057824 */ /* 0x000fca00078e00ff */
[----:B------:R-:W-:-:S04]  /*3d00*/  F2FP.F16.F32.PACK_AB R3, RZ, R5 ;  /* 0x00000005ff03723e */ /* 0x000fc800000000ff */
[----:B------:R-:W-:-:S05]  /*3d10*/  PRMT R3, R3, 0x5410, RZ ;  /* 0x0000541003037816 */ /* 0x000fca00000000ff */
[----:B------:R0:W-:Y:S01]  /*3d20*/  STG.E desc[UR36][R16.64], R3 ;  /* 0x0000000310007986 */ /* 0x0001e2000c101924 */
[----:B------:R-:W-:Y:S05]  /*3d30*/  BRA `(.L_x_12132) ;  /* 0x0000000800cc7947 */ /* 0x000fea0003800000 */
.L_x_12137:
[----:B------:R-:W-:-:S04]  /*3d40*/  IMAD.U32 R2, R5, 0x10000, RZ ;  /* 0x0001000005027824 */ /* 0x000fc800078e00ff */
[----:B------:R-:W-:-:S06]  /*3d50*/  FMUL.FTZ R2, R2, 1 ;  /* 0x3f80000002027820 */ /* 0x000fcc0000410000 */
[----:B------:R-:W0:Y:S02]  /*3d60*/  F2F.F64.F32 R2, R2 ;  /* 0x0000000200027310 */ /* 0x000e240000201800 */
[----:B0-----:R0:W-:Y:S01]  /*3d70*/  STG.E.64 desc[UR36][R16.64], R2 ;  /* 0x0000000210007986 */ /* 0x0011e2000c101b24 */
[----:B------:R-:W-:Y:S05]  /*3d80*/  BRA `(.L_x_12132) ;  /* 0x0000000800b87947 */ /* 0x000fea0003800000 */
.L_x_12127:
        /* <DEDUP_REMOVED lines=13> */
.L_x_12141:
[----:B------:R-:W-:Y:S01]  /*3e60*/  IMAD.U32 R5, R5, 0x10000, RZ ;  /* 0x0001000005057824 */ /* 0x000fe200078e00ff */
[----:B------:R-:W-:-:S03]  /*3e70*/  CS2R R6, SRZ ;  /* 0x0000000000067805 */ /* 0x000fc6000001ff00 */
[----:B------:R-:W-:-:S06]  /*3e80*/  FMUL.FTZ R5, R5, 1 ;  /* 0x3f80000005057820 */ /* 0x000fcc0000410000 */
[----:B------:R-:W0:Y:S02]  /*3e90*/  F2F.F64.F32 R4, R5 ;  /* 0x0000000500047310 */ /* 0x000e240000201800 */
[----:B0-----:R0:W-:Y:S01]  /*3ea0*/  STG.E.128 desc[UR36][R16.64], R4 ;  /* 0x0000000410007986 */ /* 0x0011e2000c101d24 */
[----:B------:R-:W-:Y:S05]  /*3eb0*/  BRA `(.L_x_12132) ;  /* 0x00000008006c7947 */ /* 0x000fea0003800000 */
.L_x_12140:
        /* <DEDUP_REMOVED lines=21> */
.L_x_12145:
[----:B------:R-:W-:Y:S05]  /*4010*/  BSYNC B0 ;  /* 0x0000000000007941 */ /* 0x000fea0003800000 */
.L_x_12144:
[----:B------:R-:W-:-:S05]  /*4020*/  LOP3.LUT R3, R0, R3, RZ, 0xfc, !PT ;  /* 0x0000000300037212 */ /* 0x000fca00078efcff */
[----:B------:R0:W-:Y:S01]  /*4030*/  STG.E.U8 desc[UR36][R16.64], R3 ;  /* 0x0000000310007986 */ /* 0x0001e2000c101124 */
[----:B------:R-:W-:Y:S05]  /*4040*/  BRA `(.L_x_12132) ;  /* 0x0000000800087947 */ /* 0x000fea0003800000 */
.L_x_12143:
        /* <DEDUP_REMOVED lines=13> */
.L_x_12147:
[----:B------:R-:W-:Y:S01]  /*4120*/  IMAD.MOV.U32 R0, RZ, RZ, 0x7f ;  /* 0x0000007fff007424 */ /* 0x000fe200078e00ff */
[----:B------:R-:W-:-:S04]  /*4130*/  ISETP.GT.U32.AND P0, PT, R2, 0x7f800000, PT ;  /* 0x7f8000000200780c */ /* 0x000fc80003f04070 */
[----:B------:R-:W-:-:S09]  /*4140*/  SEL R0, R0, 0x7c, P0 ;  /* 0x0000007c00007807 */ /* 0x000fd20000000000 */
.L_x_12148:
[----:B------:R-:W-:Y:S05]  /*4150*/  BSYNC B0 ;  /* 0x0000000000007941 */ /* 0x000fea0003800000 */
.L_x_12146:
[----:B------:R-:W-:-:S04]  /*4160*/  LOP3.LUT R2, R5, 0x80000000, RZ, 0xc0, !PT ;  /* 0x8000000005027812 */ /* 0x000fc800078ec0ff */
[----:B------:R-:W-:-:S04]  /*4170*/  SHF.R.U32.HI R3, RZ, 0x18, R2 ;  /* 0x00000018ff037819 */ /* 0x000fc80000011602 */
[----:B------:R-:W-:-:S05]  /*4180*/  LOP3.LUT R3, R0, R3, RZ, 0xfc, !PT ;  /* 0x0000000300037212 */ /* 0x000fca00078efcff */
[----:B------:R0:W-:Y:S01]  /*4190*/  STG.E.U8 desc[UR36][R16.64], R3 ;  /* 0x0000000310007986 */ /* 0x0001e2000c101124 */
[----:B------:R-:W-:Y:S05]  /*41a0*/  BRA `(.L_x_12132) ;  /* 0x0000000400b07947 */ /* 0x000fea0003800000 */
.L_x_12142:
[----:B------:R0:W-:Y:S01]  /*41b0*/  STG.E.U16 desc[UR36][R16.64], R5 ;  /* 0x0000000510007986 */ /* 0x0001e2000c101524 */
[----:B------:R-:W-:Y:S05]  /*41c0*/  BRA `(.L_x_12132) ;  /* 0x0000000400a87947 */ /* 0x000fea0003800000 */
.L_x_12139:
        /* <DEDUP_REMOVED lines=12> */
.L_x_12151:
        /* <DEDUP_REMOVED lines=17> */
.L_x_12154:
[----:B------:R-:W-:-:S04]  /*43a0*/  LOP3.LUT R2, R5, 0x80000000, RZ, 0xc0, !PT ;  /* 0x8000000005027812 */ /* 0x000fc800078ec0ff */
[----:B------:R-:W-:-:S04]  /*43b0*/  SHF.R.U32.HI R3, RZ, 0x18, R2 ;  /* 0x00000018ff037819 */ /* 0x000fc80000011602 */
[----:B------:R-:W-:-:S04]  /*43c0*/  LOP3.LUT R0, R0, R3, RZ, 0xfc, !PT ;  /* 0x0000000300007212 */ /* 0x000fc800078efcff */
[----:B------:R-:W-:-:S07]  /*43d0*/  PRMT R8, R0, 0x7610, R8 ;  /* 0x0000761000087816 */ /* 0x000fce0000000008 */
.L_x_12153:
[----:B------:R-:W-:Y:S05]  /*43e0*/  BSYNC B0 ;  /* 0x0000000000007941 */ /* 0x000fea0003800000 */
.L_x_12152:
[----:B------:R0:W-:Y:S01]  /*43f0*/  STG.E.U8 desc[UR36][R16.64], R8 ;  /* 0x0000000810007986 */ /* 0x0001e2000c101124 */
[----:B------:R-:W-:Y:S05]  /*4400*/  BRA `(.L_x_12132) ;  /* 0x0000000400187947 */ /* 0x000fea0003800000 */
.L_x_12150:
        /* <DEDUP_REMOVED lines=17> */
.L_x_12157:
[----:B------:R-:W-:-:S04]  /*4520*/  LOP3.LUT R2, R5, 0x80000000, RZ, 0xc0, !PT ;  /* 0x8000000005027812 */ /* 0x000fc800078ec0ff */
[----:B------:R-:W-:-:S04]  /*4530*/  SHF.R.U32.HI R3, RZ, 0x18, R2 ;  /* 0x00000018ff037819 */ /* 0x000fc80000011602 */
[----:B------:R-:W-:-:S04]  /*4540*/  LOP3.LUT R0, R0, R3, RZ, 0xfc, !PT ;  /* 0x0000000300007212 */ /* 0x000fc800078efcff */
[----:B------:R-:W-:-:S07]  /*4550*/  PRMT R8, R0, 0x7610, R8 ;  /* 0x0000761000087816 */ /* 0x000fce0000000008 */
.L_x_12156:
[----:B------:R-:W-:Y:S05]  /*4560*/  BSYNC B0 ;  /* 0x0000000000007941 */ /* 0x000fea0003800000 */
.L_x_12155:
[----:B------:R3:W-:Y:S01]  /*4570*/  STG.E.U8 desc[UR36][R16.64], R8 ;  /* 0x0000000810007986 */ /* 0x0007e2000c101124 */
[----:B------:R-:W-:Y:S05]  /*4580*/  BRA `(.L_x_12132) ;  /* 0x0000000000b87947 */ /* 0x000fea0003800000 */
.L_x_12149:
        /* <DEDUP_REMOVED lines=22> */
.L_x_12131:
        /* <DEDUP_REMOVED lines=16> */
.L_x_12160:
[----:B------:R-:W-:Y:S05]  /*47f0*/  BRA `(.L_x_12132) ;  /* 0x00000000001c7947 */ /* 0x000fea0003800000 */
.L_x_12159:
[----:B------:R-:W-:-:S06]  /*4800*/  IMAD.U32 R2, R5, 0x10000, RZ ;  /* 0x0001000005027824 */ /* 0x000fcc00078e00ff */
[----:B------:R-:W0:Y:S02]  /*4810*/  F2I.U64.TRUNC R2, R2 ;  /* 0x0000000200027311 */ /* 0x000e24000020d800 */
[----:B0-----:R2:W-:Y:S01]  /*4820*/  STG.E.64 desc[UR36][R16.64], R2 ;  /* 0x0000000210007986 */ /* 0x0015e2000c101b24 */
[----:B------:R-:W-:Y:S05]  /*4830*/  BRA `(.L_x_12132) ;  /* 0x00000000000c7947 */ /* 0x000fea0003800000 */
.L_x_12158:
[----:B------:R-:W-:-:S06]  /*4840*/  IMAD.U32 R5, R5, 0x10000, RZ ;  /* 0x0001000005057824 */ /* 0x000fcc00078e00ff */
[----:B------:R-:W0:Y:S02]  /*4850*/  F2I.FTZ.U32.TRUNC.NTZ R5, R5 ;  /* 0x0000000500057305 */ /* 0x000e24000021f000 */
[----:B0-----:R0:W-:Y:S02]  /*4860*/  STG.E desc[UR36][R16.64], R5 ;  /* 0x0000000510007986 */ /* 0x0011e4000c101924 */
.L_x_12132:
[----:B------:R-:W-:-:S04]  /*4870*/  IMAD R18, R18, 0x200, R23 ;  /* 0x0000020012127824 */ /* 0x000fc800078e0217 */
[----:B------:R-:W-:-:S07]  /*4880*/  VIADD R19, R18, 0x80 ;  /* 0x0000008012137836 */ /* 0x000fce0000000000 */
.L_x_12056:
[----:B------:R-:W-:Y:S05]  /*4890*/  BSYNC B6 ;  /* 0x0000000000067941 */ /* 0x000fea0003800000 */
.L_x_12055:
        /* <DEDUP_REMOVED lines=358> */
.L_x_12163:
        /* <DEDUP_REMOVED lines=23> */
.L_x_12167:
[----:B------:R-:W2:Y:S02]  /*6070*/  LDG.E.U8 R2, desc[UR36][R2.64] ;  /* 0x0000002402027981 */ /* 0x000ea4000c1e1100 */
[----:B--2---:R-:W-:-:S04]  /*6080*/  I2FP.F32.U32 R0, R2 ;  /* 0x0000000200007245 */ /* 0x004fc80000201000 */
[----:B------:R-:W-:-:S04]  /*6090*/  F2FP.BF16.F32.PACK_AB R0, RZ, R0 ;  /* 0x00000000ff00723e */ /* 0x000fc800000010ff */
[----:B------:R-:W-:Y:S01]  /*60a0*/  PRMT R22, R0, 0x7610, R22 ;  /* 0x0000761000167816 */ /* 0x000fe20000000016 */
[----:B------:R-:W-:Y:S06]  /*60b0*/  BRA `(.L_x_12169) ;  /* 0x0000000c00c87947 */ /* 0x000fec0003800000 */
.L_x_12166:
        /* <DEDUP_REMOVED lines=11> */
.L_x_12171:
[----:B------:R-:W2:Y:S02]  /*6170*/  LDG.E R2, desc[UR36][R2.64] ;  /* 0x0000002402027981 */ /* 0x000ea4000c1e1900 */
[----:B--2---:R-:W-:-:S04]  /*6180*/  I2FP.F32.S32 R0, R2 ;  /* 0x0000000200007245 */ /* 0x004fc80000201400 */
[----:B------:R-:W-:-:S04]  /*6190*/  F2FP.BF16.F32.PACK_AB R0, RZ, R0 ;  /* 0x00000000ff00723e */ /* 0x000fc800000010ff */
[----:B------:R-:W-:Y:S01]  /*61a0*/  PRMT R22, R0, 0x7610, R22 ;  /* 0x0000761000167816 */ /* 0x000fe20000000016 */
[----:B------:R-:W-:Y:S06]  /*61b0*/  BRA `(.L_x_12169) ;  /* 0x0000000c00887947 */ /* 0x000fec0003800000 */
.L_x_12170:
[----:B------:R-:W2:Y:S02]  /*61c0*/  LDG.E.U16 R2, desc[UR36][R2.64] ;  /* 0x0000002402027981 */ /* 0x000ea4000c1e1500 */
[----:B--2---:R-:W0:Y:S02]  /*61d0*/  I2F.S16 R0, R2 ;  /* 0x0000000200007306 */ /* 0x004e240000101400 */
[----:B0-----:R-:W-:-:S04]  /*61e0*/  F2FP.BF16.F32.PACK_AB R0, RZ, R0 ;  /* 0x00000000ff00723e */ /* 0x001fc800000010ff */
[----:B------:R-:W-:Y:S01]  /*61f0*/  PRMT R22, R0, 0x7610, R22 ;  /* 0x0000761000167816 */ /* 0x000fe20000000016 */
[----:B------:R-:W-:Y:S06]  /*6200*/  BRA `(.L_x_12169) ;  /* 0x0000000c00747947 */ /* 0x000fec0003800000 */
.L_x_12165:
        /* <DEDUP_REMOVED lines=9> */
.L_x_12173:
[----:B------:R-:W2:Y:S02]  /*62a0*/  LDG.E.U16 R0, desc[UR36][R2.64] ;  /* 0x0000002402007981 */ /* 0x000ea4000c1e1500 */
[----:B--2---:R-:W-:-:S05]  /*62b0*/  HADD2.F32 R0, -RZ, R0.H0_H0 ;  /* 0x20000000ff007230 */ /* 0x004fca0000004100 */
[----:B------:R-:W-:-:S04]  /*62c0*/  F2FP.BF16.F32.PACK_AB R0, RZ, R0 ;  /* 0x00000000ff00723e */ /* 0x000fc800000010ff */
[----:B------:R-:W-:Y:S01]  /*62d0*/  PRMT R22, R0, 0x7610, R22 ;  /* 0x0000761000167816 */ /* 0x000fe20000000016 */
[----:B------:R-:W-:Y:S06]  /*62e0*/  BRA `(.L_x_12169) ;  /* 0x0000000c003c7947 */ /* 0x000fec0003800000 */
.L_x_12172:
        /* <DEDUP_REMOVED lines=9> */
.L_x_12175:
[----:B------:R-:W2:Y:S02]  /*6380*/  LDG.E.U16 R2, desc[UR36][R2.64] ;  /* 0x0000002402027981 */ /* 0x000ea4000c1e1500 */
[----:B--2---:R-:W-:-:S05]  /*6390*/  HADD2.F32 R0, -RZ, R2.H0_H0 ;  /* 0x20000002ff007230 */ /* 0x004fca0000004100 */
[----:B------:R-:W-:-:S04]  /*63a0*/  F2FP.BF16.F32.PACK_AB R0, RZ, R0 ;  /* 0x00000000ff00723e */ /* 0x000fc800000010ff */
[----:B------:R-:W-:Y:S01]  /*63b0*/  PRMT R22, R0, 0x7610, R22 ;  /* 0x0000761000167816 */ /* 0x000fe20000000016 */
[----:B------:R-:W-:Y:S06]  /*63c0*/  BRA `(.L_x_12169) ;  /* 0x0000000c00047947 */ /* 0x000fec0003800000 */
.L_x_12174:
        /* <DEDUP_REMOVED lines=9> */
.L_x_12164:
        /* <DEDUP_REMOVED lines=14> */
.L_x_12178:
        /* <DEDUP_REMOVED lines=9> */
.L_x_12177:
        /* <DEDUP_REMOVED lines=28> */
.L_x_12180:
        /* <DEDUP_REMOVED lines=15> */
.L_x_12179:
[----:B------:R0:W5:Y:S01]  /*6880*/  LDG.E.U16 R22, desc[UR36][R2.64] ;  /* 0x0000002402167981 */ /* 0x000162000c1e1500 */
[----:B------:R-:W-:Y:S05]  /*6890*/  BRA `(.L_x_12169) ;  /* 0x0000000400d07947 */ /* 0x000fea0003800000 */
.L_x_12176:
        /* <DEDUP_REMOVED lines=13> */
.L_x_12183:
        /* <DEDUP_REMOVED lines=21> */
.L_x_12187:
[----:B------:R-:W-:Y:S05]  /*6ac0*/  BSYNC B1 ;  /* 0x0000000000017941 */ /* 0x000fea0003800000 */
.L_x_12186:
[----:B------:R-:W-:Y:S01]  /*6ad0*/  LEA R3, R0, 0x3b800000, 0x17 ;  /* 0x3b80000000037811 */ /* 0x000fe200078eb8ff */
[----:B------:R-:W-:-:S05]  /*6ae0*/  IMAD.SHL.U32 R0, R2, 0x100000, RZ ;  /* 0x0010000002007824 */ /* 0x000fca00078e00ff */
[----:B------:R-:W-:-:S07]  /*6af0*/  LOP3.LUT R0, R3, R0, R4, 0xfe, !PT ;  /* 0x0000000003007212 */ /* 0x000fce00078efe04 */
.L_x_12185:
[----:B------:R-:W-:Y:S05]  /*6b00*/  BSYNC B0 ;  /* 0x0000000000007941 */ /* 0x000fea0003800000 */
.L_x_12184:
[----:B------:R-:W-:-:S04]  /*6b10*/  F2FP.BF16.F32.PACK_AB R0, RZ, R0 ;  /* 0x00000000ff00723e */ /* 0x000fc800000010ff */
[----:B------:R-:W-:Y:S01]  /*6b20*/  PRMT R22, R0, 0x7610, R22 ;  /* 0x0000761000167816 */ /* 0x000fe20000000016 */
[----:B------:R-:W-:Y:S06]  /*6b30*/  BRA `(.L_x_12169) ;  /* 0x0000000400287947 */ /* 0x000fec0003800000 */
.L_x_12182:
        /* <DEDUP_REMOVED lines=21> */
.L_x_12191:
[----:B------:R-:W-:Y:S05]  /*6c90*/  BSYNC B1 ;  /* 0x0000000000017941 */ /* 0x000fea0003800000 */
.L_x_12190:
[----:B------:R-:W-:Y:S01]  /*6ca0*/  LEA R3, R0, 0x37800000, 0x17 ;  /* 0x3780000000037811 */ /* 0x000fe200078eb8ff */
[----:B------:R-:W-:-:S05]  /*6cb0*/  IMAD.SHL.U32 R0, R2, 0x200000, RZ ;  /* 0x0020000002007824 */ /* 0x000fca00078e00ff */
[----:B------:R-:W-:-:S07]  /*6cc0*/  LOP3.LUT R0, R3, R0, R4, 0xfe, !PT ;  /* 0x0000000003007212 */ /* 0x000fce00078efe04 */
.L_x_12189:
[----:B------:R-:W-:Y:S05]  /*6cd0*/  BSYNC B0 ;  /* 0x0000000000007941 */ /* 0x000fea0003800000 */
.L_x_12188:
[----:B------:R-:W-:-:S04]  /*6ce0*/  F2FP.BF16.F32.PACK_AB R0, RZ, R0 ;  /* 0x00000000ff00723e */ /* 0x000fc800000010ff */
[----:B------:R-:W-:Y:S01]  /*6cf0*/  PRMT R22, R0, 0x7610, R22 ;  /* 0x0000761000167816 */ /* 0x000fe20000000016 */
[----:B------:R-:W-:Y:S06]  /*6d00*/  BRA `(.L_x_12169) ;  /* 0x0000000000b47947 */ /* 0x000fec0003800000 */
.L_x_12181:
        /* <DEDUP_REMOVED lines=14> */
.L_x_12195:
[----:B------:R-:W-:Y:S05]  /*6df0*/  BSYNC B0 ;  /* 0x0000000000007941 */ /* 0x000fea0003800000 */
.L_x_12194:
[----:B------:R-:W-:-:S04]  /*6e00*/  F2FP.BF16.F32.PACK_AB R0, RZ, R0 ;  /* 0x00000000ff00723e */ /* 0x000fc800000010ff */
[----:B------:R-:W-:Y:S01]  /*6e10*/  PRMT R22, R0, 0x7610, R22 ;  /* 0x0000761000167816 */ /* 0x000fe20000000016 */
[----:B------:R-:W-:Y:S06]  /*6e20*/  BRA `(.L_x_12169) ;  /* 0x00000000006c7947 */ /* 0x000fec0003800000 */
.L_x_12168:
        /* <DEDUP_REMOVED lines=16> */
.L_x_12196:
[----:B------:R-:W-:Y:S01]  /*6f30*/  PRMT R22, RZ, 0x7610, R22 ;  /* 0x00007610ff167816 */ /* 0x000fe20000000016 */
[----:B------:R-:W-:Y:S06]  /*6f40*/  BRA `(.L_x_12169) ;  /* 0x0000000000247947 */ /* 0x000fec0003800000 */
.L_x_12193:
[----:B------:R-:W2:Y:S02]  /*6f50*/  LDG.E.64 R2, desc[UR36][R2.64] ;  /* 0x0000002402027981 */ /* 0x000ea4000c1e1b00 */
[----:B--2---:R-:W0:Y:S02]  /*6f60*/  I2F.U64 R0, R2 ;  /* 0x0000000200007312 */ /* 0x004e240000301000 */
[----:B0-----:R-:W-:-:S04]  /*6f70*/  F2FP.BF16.F32.PACK_AB R0, RZ, R0 ;  /* 0x00000000ff00723e */ /* 0x001fc800000010ff */
[----:B------:R-:W-:Y:S01]  /*6f80*/  PRMT R22, R0, 0x7610, R22 ;  /* 0x0000761000167816 */ /* 0x000fe20000000016 */
[----:B------:R-:W-:Y:S06]  /*6f90*/  BRA `(.L_x_12169) ;  /* 0x0000000000107947 */ /* 0x000fec0003800000 */
.L_x_12192:
[----:B------:R-:W2:Y:S02]  /*6fa0*/  LDG.E R2, desc[UR36][R2.64] ;  /* 0x0000002402027981 */ /* 0x000ea4000c1e1900 */
[----:B--2---:R-:W-:-:S04]  /*6fb0*/  I2FP.F32.U32 R0, R2 ;  /* 0x0000000200007245 */ /* 0x004fc80000201000 */
[----:B------:R-:W-:-:S04]  /*6fc0*/  F2FP.BF16.F32.PACK_AB R0, RZ, R0 ;  /* 0x00000000ff00723e */ /* 0x000fc800000010ff */
[----:B------:R-:W-:-:S07]  /*6fd0*/  PRMT R22, R0, 0x7610, R22 ;  /* 0x0000761000167816 */ /* 0x000fce0000000016 */
.L_x_12169:
        /* <DEDUP_REMOVED lines=20> */
.L_x_12200:
[----:B------:R-:W2:Y:S02]  /*7120*/  LDG.E.U8 R2, desc[UR36][R2.64] ;  /* 0x0000002402027981 */ /* 0x000ea4000c1e1100 */
[----:B--2---:R-:W-:-:S04]  /*7130*/  I2FP.F32.U32 R0, R2 ;  /* 0x0000000200007245 */ /* 0x004fc80000201000 */
[----:B------:R-:W-:-:S04]  /*7140*/  F2FP.BF16.F32.PACK_AB R0, RZ, R0 ;  /* 0x00000000ff00723e */ /* 0x000fc800000010ff */
[----:B------:R-:W-:Y:S01]  /*7150*/  PRMT R5, R0, 0x7610, R5 ;  /* 0x0000761000057816 */ /* 0x000fe20000000005 */
[----:B------:R-:W-:Y:S06]  /*7160*/  BRA `(.L_x_12202) ;  /* 0x0000000c00c47947 */ /* 0x000fec0003800000 */
.L_x_12199:
        /* <DEDUP_REMOVED lines=11> */
.L_x_12204:
[----:B------:R-:W2:Y:S02]  /*7220*/  LDG.E R2, desc[UR36][R2.64] ;  /* 0x0000002402027981 */ /* 0x000ea4000c1e1900 */
[----:B--2---:R-:W-:-:S04]  /*7230*/  I2FP.F32.S32 R0, R2 ;  /* 0x0000000200007245 */ /* 0x004fc80000201400 */
[----:B------:R-:W-:-:S04]  /*7240*/  F2FP.BF16.F32.PACK_AB R0, RZ, R0 ;  /* 0x00000000ff00723e */ /* 0x000fc800000010ff */
[----:B------:R-:W-:Y:S01]  /*7250*/  PRMT R5, R0, 0x7610, R5 ;  /* 0x0000761000057816 */ /* 0x000fe20000000005 */
[----:B------:R-:W-:Y:S06]  /*7260*/  BRA `(.L_x_12202) ;  /* 0x0000000c00847947 */ /* 0x000fec0003800000 */
.L_x_12203:
[----:B------:R-:W2:Y:S02]  /*7270*/  LDG.E.U16 R2, desc[UR36][R2.64] ;  /* 0x0000002402027981 */ /* 0x000ea4000c1e1500 */
[----:B--2---:R-:W0:Y:S02]  /*7280*/  I2F.S16 R0, R2 ;  /* 0x0000000200007306 */ /* 0x004e240000101400 */
[----:B0-----:R-:W-:-:S04]  /*7290*/  F2FP.BF16.F32.PACK_AB R0, RZ, R0 ;  /* 0x00000000ff00723e */ /* 0x001fc800000010ff */
[----:B------:R-:W-:Y:S01]  /*72a0*/  PRMT R5, R0, 0x7610, R5 ;  /* 0x0000761000057816 */ /* 0x000fe20000000005 */
[----:B------:R-:W-:Y:S06]  /*72b0*/  BRA `(.L_x_12202) ;  /* 0x0000000c00707947 */ /* 0x000fec0003800000 */
.L_x_12198:
        /* <DEDUP_REMOVED lines=9> */
.L_x_12206:
[----:B------:R-:W2:Y:S02]  /*7350*/  LDG.E.U16 R0, desc[UR36][R2.64] ;  /* 0x0000002402007981 */ /* 0x000ea4000c1e1500 */
[----:B--2---:R-:W-:-:S05]  /*7360*/  HADD2.F32 R0, -RZ, R0.H0_H0 ;  /* 0x20000000ff007230 */ /* 0x004fca0000004100 */
[----:B------:R-:W-:-:S04]  /*7370*/  F2FP.BF16.F32.PACK_AB R0, RZ, R0 ;  /* 0x00000000ff00723e */ /* 0x000fc800000010ff */
[----:B------:R-:W-:Y:S01]  /*7380*/  PRMT R5, R0, 0x7610, R5 ;  /* 0x0000761000057816 */ /* 0x000fe20000000005 */
[----:B------:R-:W-:Y:S06]  /*7390*/  BRA `(.L_x_12202) ;  /* 0x0000000c00387947 */ /* 0x000fec0003800000 */
.L_x_12205:
        /* <DEDUP_REMOVED lines=9> */
.L_x_12208:
[----:B------:R-:W2:Y:S02]  /*7430*/  LDG.E.U16 R2, desc[UR36][R2.64] ;  /* 0x0000002402027981 */ /* 0x000ea4000c1e1500 */
[----:B--2---:R-:W-:-:S05]  /*7440*/  HADD2.F32 R0, -RZ, R2.H0_H0 ;  /* 0x20000002ff007230 */ /* 0x004fca0000004100 */
[----:B------:R-:W-:-:S04]  /*7450*/  F2FP.BF16.F32.PACK_AB R0, RZ, R0 ;  /* 0x00000000ff00723e */ /* 0x000fc800000010ff */
[----:B------:R-:W-:Y:S01]  /*7460*/  PRMT R5, R0, 0x7610, R5 ;  /* 0x0000761000057816 */ /* 0x000fe20000000005 */
[----:B------:R-:W-:Y:S06]  /*7470*/  BRA `(.L_x_12202) ;  /* 0x0000000c00007947 */ /* 0x000fec0003800000 */
.L_x_12207:
        /* <DEDUP_REMOVED lines=9> */
.L_x_12197:
        /* <DEDUP_REMOVED lines=14> */
.L_x_12211:
        /* <DEDUP_REMOVED lines=9> */
.L_x_12210:
        /* <DEDUP_REMOVED lines=27> */
.L_x_12213:
        /* <DEDUP_REMOVED lines=15> */
.L_x_12212:
[----:B------:R0:W5:Y:S01]  /*7920*/  LDG.E.U16 R5, desc[UR36][R2.64] ;  /* 0x0000002402057981 */ /* 0x000162000c1e1500 */
[----:B------:R-:W-:Y:S05]  /*7930*/  BRA `(.L_x_12202) ;  /* 0x0000000400d07947 */ /* 0x000fea0003800000 */
.L_x_12209:
        /* <DEDUP_REMOVED lines=13> */
.L_x_12216:
        /* <DEDUP_REMOVED lines=21> */
.L_x_12220:
[----:B------:R-:W-:Y:S05]  /*7b60*/  BSYNC B1 ;  /* 0x0000000000017941 */ /* 0x000fea0003800000 */
.L_x_12219:
[----:B------:R-:W-:Y:S01]  /*7b70*/  LEA R3, R0, 0x3b800000, 0x17 ;  /* 0x3b80000000037811 */ /* 0x000fe200078eb8ff */
[----:B------:R-:W-:-:S05]  /*7b80*/  IMAD.SHL.U32 R0, R2, 0x100000, RZ ;  /* 0x0010000002007824 */ /* 0x000fca00078e00ff */
[----:B------:R-:W-:-:S07]  /*7b90*/  LOP3.LUT R0, R3, R0, R4, 0xfe, !PT ;  /* 0x0000000003007212 */ /* 0x000fce00078efe04 */
.L_x_12218:
[----:B------:R-:W-:Y:S05]  /*7ba0*/  BSYNC B0 ;  /* 0x0000000000007941 */ /* 0x000fea0003800000 */
.L_x_12217:
[----:B------:R-:W-:-:S04]  /*7bb0*/  F2FP.BF16.F32.PACK_AB R0, RZ, R0 ;  /* 0x00000000ff00723e */ /* 0x000fc800000010ff */
[----:B------:R-:W-:Y:S01]  /*7bc0*/  PRMT R5, R0, 0x7610, R5 ;  /* 0x0000761000057816 */ /* 0x000fe20000000005 */
[----:B------:R-:W-:Y:S06]  /*7bd0*/  BRA `(.L_x_12202) ;  /* 0x0000000400287947 */ /* 0x000fec0003800000 */
.L_x_12215:
        /* <DEDUP_REMOVED lines=21> */
.L_x_12224:
[----:B------:R-:W-:Y:S05]  /*7d30*/  BSYNC B1 ;  /* 0x0000000000017941 */ /* 0x000fea0003800000 */
.L_x_12223:
[----:B------:R-:W-:Y:S01]  /*7d40*/  LEA R3, R0, 0x37800000, 0x17 ;  /* 0x3780000000037811 */ /* 0x000fe200078eb8ff */
[----:B------:R-:W-:-:S05]  /*7d50*/  IMAD.SHL.U32 R0, R2, 0x200000, RZ ;  /* 0x0020000002007824 */ /* 0x000fca00078e00ff */
[----:B------:R-:W-:-:S07]  /*7d60*/  LOP3.LUT R0, R3, R0, R4, 0xfe, !PT ;  /* 0x0000000003007212 */ /* 0x000fce00078efe04 */
.L_x_12222:
[----:B------:R-:W-:Y:S05]  /*7d70*/  BSYNC B0 ;  /* 0x0000000000007941 */ /* 0x000fea0003800000 */
.L_x_12221:
[----:B------:R-:W-:-:S04]  /*7d80*/  F2FP.BF16.F32.PACK_AB R0, RZ, R0 ;  /* 0x00000000ff00723e */ /* 0x000fc800000010ff */
[----:B------:R-:W-:Y:S01]  /*7d90*/  PRMT R5, R0, 0x7610, R5 ;  /* 0x0000761000057816 */ /* 0x000fe20000000005 */
[----:B------:R-:W-:Y:S06]  /*7da0*/  BRA `(.L_x_12202) ;  /* 0x0000000000b47947 */ /* 0x000fec0003800000 */
.L_x_12214:
        /* <DEDUP_REMOVED lines=14> */
.L_x_12228:
[----:B------:R-:W-:Y:S05]  /*7e90*/  BSYNC B0 ;  /* 0x0000000000007941 */ /* 0x000fea0003800000 */
.L_x_12227:
[----:B------:R-:W-:-:S04]  /*7ea0*/  F2FP.BF16.F32.PACK_AB R0, RZ, R0 ;  /* 0x00000000ff00723e */ /* 0x000fc800000010ff */
[----:B------:R-:W-:Y:S01]  /*7eb0*/  PRMT R5, R0, 0x7610, R5 ;  /* 0x0000761000057816 */ /* 0x000fe20000000005 */
[----:B------:R-:W-:Y:S06]  /*7ec0*/  BRA `(.L_x_12202) ;  /* 0x00000000006c7947 */ /* 0x000fec0003800000 */
.L_x_12201:
        /* <DEDUP_REMOVED lines=16> */
.L_x_12229:
[----:B------:R-:W-:Y:S01]  /*7fd0*/  PRMT R5, RZ, 0x7610, R5 ;  /* 0x00007610ff057816 */ /* 0x000fe20000000005 */
[----:B------:R-:W-:Y:S06]  /*7fe0*/  BRA `(.L_x_12202) ;  /* 0x0000000000247947 */ /* 0x000fec0003800000 */
.L_x_12226:
[----:B------:R-:W2:Y:S02]  /*7ff0*/  LDG.E.64 R2, desc[UR36][R2.64] ;  /* 0x0000002402027981 */ /* 0x000ea4000c1e1b00 */
[----:B--2---:R-:W0:Y:S02]  /*8000*/  I2F.U64 R0, R2 ;  /* 0x0000000200007312 */ /* 0x004e240000301000 */
[----:B0-----:R-:W-:-:S04]  /*8010*/  F2FP.BF16.F32.PACK_AB R0, RZ, R0 ;  /* 0x00000000ff00723e */ /* 0x001fc800000010ff */
[----:B------:R-:W-:Y:S01]  /*8020*/  PRMT R5, R0, 0x7610, R5 ;  /* 0x0000761000057816 */ /* 0x000fe20000000005 */
[----:B------:R-:W-:Y:S06]  /*8030*/  BRA `(.L_x_12202) ;  /* 0x0000000000107947 */ /* 0x000fec0003800000 */
.L_x_12225:
[----:B------:R-:W2:Y:S02]  /*8040*/  LDG.E R2, desc[UR36][R2.64] ;  /* 0x0000002402027981 */ /* 0x000ea4000c1e1900 */
[----:B--2---:R-:W-:-:S04]  /*8050*/  I2FP.F32.U32 R0, R2 ;  /* 0x0000000200007245 */ /* 0x004fc80000201000 */
[----:B------:R-:W-:-:S04]  /*8060*/  F2FP.BF16.F32.PACK_AB R0, RZ, R0 ;  /* 0x00000000ff00723e */ /* 0x000fc800000010ff */
[----:B------:R-:W-:-:S07]  /*8070*/  PRMT R5, R0, 0x7610, R5 ;  /* 0x0000761000057816 */ /* 0x000fce0000000005 */
.L_x_12202:
        /* <DEDUP_REMOVED lines=11> */
.L_x_12231:
[----:B------:R-:W-:-:S07]  /*8130*/  PRMT R5, R22, 0x7610, R5 ;  /* 0x0000761016057816 */ /* 0x000fce0000000005 */
.L_x_12232:
[----:B------:R-:W-:Y:S05]  /*8140*/  BSYNC B0 ;  /* 0x0000000000007941 */ /* 0x000fea0003800000 */
.L_x_12230:
        /* <DEDUP_REMOVED lines=16> */
.L_x_12236:
[----:B------:R-:W-:-:S06]  /*8250*/  IMAD.U32 R3, R5, 0x10000, RZ ;  /* 0x0001000005037824 */ /* 0x000fcc00078e00ff */
[----:B------:R-:W0:Y:S02]  /*8260*/  F2I.S64.TRUNC R2, R3 ;  /* 0x0000000300027311 */ /* 0x000e24000020d900 */
[----:B0-----:R4:W-:Y:S01]  /*8270*/  STG.E.U8 desc[UR36][R16.64], R2 ;  /* 0x0000000210007986 */ /* 0x0019e2000c101124 */
[----:B------:R-:W-:Y:S05]  /*8280*/  BRA `(.L_x_12238) ;  /* 0x0000000c00847947 */ /* 0x000fea0003800000 */
.L_x_12235:
        /* <DEDUP_REMOVED lines=10> */
.L_x_12240:
[----:B------:R-:W-:-:S06]  /*8330*/  IMAD.U32 R5, R5, 0x10000, RZ ;  /* 0x0001000005057824 */ /* 0x000fcc00078e00ff */
[----:B------:R-:W0:Y:S02]  /*8340*/  F2I.FTZ.TRUNC.NTZ R5, R5 ;  /* 0x0000000500057305 */ /* 0x000e24000021f100 */
[----:B0-----:R2:W-:Y:S01]  /*8350*/  STG.E desc[UR36][R16.64], R5 ;  /* 0x0000000510007986 */ /* 0x0015e2000c101924 */
[----:B------:R-:W-:Y:S05]  /*8360*/  BRA `(.L_x_12238) ;  /* 0x0000000c004c7947 */ /* 0x000fea0003800000 */
.L_x_12239:
[----:B------:R-:W-:-:S06]  /*8370*/  IMAD.U32 R5, R5, 0x10000, RZ ;  /* 0x0001000005057824 */ /* 0x000fcc00078e00ff */
[----:B------:R-:W0:Y:S02]  /*8380*/  F2I.FTZ.TRUNC.NTZ R5, R5 ;  /* 0x0000000500057305 */ /* 0x000e24000021f100 */
[----:B0-----:R0:W-:Y:S01]  /*8390*/  STG.E.U16 desc[UR36][R16.64], R5 ;  /* 0x0000000510007986 */ /* 0x0011e2000c101524 */
[----:B------:R-:W-:Y:S05]  /*83a0*/  BRA `(.L_x_12238) ;  /* 0x0000000c003c7947 */ /* 0x000fea0003800000 */
.L_x_12234:
        /* <DEDUP_REMOVED lines=9> */
.L_x_12242:
[----:B------:R-:W-:-:S05]  /*8440*/  IMAD.U32 R0, R5, 0x10000, RZ ;  /* 0x0001000005007824 */ /* 0x000fca00078e00ff */
[----:B------:R-:W-:-:S05]  /*8450*/  F2FP.F16.F32.PACK_AB R0, RZ, R0 ;  /* 0x00000000ff00723e */ /* 0x000fca00000000ff */
[----:B------:R0:W-:Y:S01]  /*8460*/  STG.E.U16 desc[UR36][R16.64], R0 ;  /* 0x0000000010007986 */ /* 0x0001e2000c101524 */
[----:B------:R-:W-:Y:S05]  /*8470*/  BRA `(.L_x_12238) ;  /* 0x0000000c00087947 */ /* 0x000fea0003800000 */
.L_x_12241:
        /* <DEDUP_REMOVED lines=10> */
.L_x_12244:
[----:B------:R-:W-:-:S05]  /*8520*/  IMAD.U32 R5, R5, 0x10000, RZ ;  /* 0x0001000005057824 */ /* 0x000fca00078e00ff */
[----:B------:R-:W-:-:S04]  /*8530*/  F2FP.F16.F32.PACK_AB R3, RZ, R5 ;  /* 0x00000005ff03723e */ /* 0x000fc800000000ff */
[----:B------:R-:W-:-:S05]  /*8540*/  PRMT R3, R3, 0x5410, RZ ;  /* 0x0000541003037816 */ /* 0x000fca00000000ff */
[----:B------:R0:W-:Y:S01]  /*8550*/  STG.E desc[UR36][R16.64], R3 ;  /* 0x0000000310007986 */ /* 0x0001e2000c101924 */
[----:B------:R-:W-:Y:S05]  /*8560*/  BRA `(.L_x_12238) ;  /* 0x0000000800cc7947 */ /* 0x000fea0003800000 */
.L_x_12243:
[----:B------:R-:W-:-:S04]  /*8570*/  IMAD.U32 R2, R5, 0x10000, RZ ;  /* 0x0001000005027824 */ /* 0x000fc800078e00ff */
[----:B------:R-:W-:-:S06]  /*8580*/  FMUL.FTZ R2, R2, 1 ;  /* 0x3f80000002027820 */ /* 0x000fcc0000410000 */
[----:B------:R-:W0:Y:S02]  /*8590*/  F2F.F64.F32 R2, R2 ;  /* 0x0000000200027310 */ /* 0x000e240000201800 */
[----:B0-----:R0:W-:Y:S01]  /*85a0*/  STG.E.64 desc[UR36][R16.64], R2 ;  /* 0x0000000210007986 */ /* 0x0011e2000c101b24 */
[----:B------:R-:W-:Y:S05]  /*85b0*/  BRA `(.L_x_12238) ;  /* 0x0000000800b87947 */ /* 0x000fea0003800000 */
.L_x_12233:
        /* <DEDUP_REMOVED lines=13> */
.L_x_12247:
[----:B------:R-:W-:Y:S01]  /*8690*/  IMAD.U32 R5, R5, 0x10000, RZ ;  /* 0x0001000005057824 */ /* 0x000fe200078e00ff */
[----:B------:R-:W-:-:S03]  /*86a0*/  CS2R R6, SRZ ;  /* 0x0000000000067805 */ /* 0x000fc6000001ff00 */
[----:B------:R-:W-:-:S06]  /*86b0*/  FMUL.FTZ R5, R5, 1 ;  /* 0x3f80000005057820 */ /* 0x000fcc0000410000 */
[----:B------:R-:W0:Y:S02]  /*86c0*/  F2F.F64.F32 R4, R5 ;  /* 0x0000000500047310 */ /* 0x000e240000201800 */
[----:B0-----:R0:W-:Y:S01]  /*86d0*/  STG.E.128 desc[UR36][R16.64], R4 ;  /* 0x0000000410007986 */ /* 0x0011e2000c101d24 */
[----:B------:R-:W-:Y:S05]  /*86e0*/  BRA `(.L_x_12238) ;  /* 0x00000008006c7947 */ /* 0x000fea0003800000 */
.L_x_12246:
        /* <DEDUP_REMOVED lines=21> */
.L_x_12251:
[----:B------:R-:W-:Y:S05]  /*8840*/  BSYNC B0 ;  /* 0x0000000000007941 */ /* 0x000fea0003800000 */
.L_x_12250:
[----:B------:R-:W-:-:S05]  /*8850*/  LOP3.LUT R3, R0, R3, RZ, 0xfc, !PT ;  /* 0x0000000300037212 */ /* 0x000fca00078efcff */
[----:B------:R0:W-:Y:S01]  /*8860*/  STG.E.U8 desc[UR36][R16.64], R3 ;  /* 0x0000000310007986 */ /* 0x0001e2000c101124 */
[----:B------:R-:W-:Y:S05]  /*8870*/  BRA `(.L_x_12238) ;  /* 0x0000000800087947 */ /* 0x000fea0003800000 */
.L_x_12249:
        /* <DEDUP_REMOVED lines=13> */
.L_x_12253:
[----:B------:R-:W-:Y:S01]  /*8950*/  IMAD.MOV.U32 R0, RZ, RZ, 0x7f ;  /* 0x0000007fff007424 */ /* 0x000fe200078e00ff */
[----:B------:R-:W-:-:S04]  /*8960*/  ISETP.GT.U32.AND P0, PT, R2, 0x7f800000, PT ;  /* 0x7f8000000200780c */ /* 0x000fc80003f04070 */
[----:B------:R-:W-:-:S09]  /*8970*/  SEL R0, R0, 0x7c, P0 ;  /* 0x0000007c00007807 */ /* 0x000fd20000000000 */
.L_x_12254:
[----:B------:R-:W-:Y:S05]  /*8980*/  BSYNC B0 ;  /* 0x0000000000007941 */ /* 0x000fea0003800000 */
.L_x_12252:
[----:B------:R-:W-:-:S04]  /*8990*/  LOP3.LUT R2, R5, 0x80000000, RZ, 0xc0, !PT ;  /* 0x8000000005027812 */ /* 0x000fc800078ec0ff */
[----:B------:R-:W-:-:S04]  /*89a0*/  SHF.R.U32.HI R3, RZ, 0x18, R2 ;  /* 0x00000018ff037819 */ /* 0x000fc80000011602 */
[----:B------:R-:W-:-:S05]  /*89b0*/  LOP3.LUT R3, R0, R3, RZ, 0xfc, !PT ;  /* 0x0000000300037212 */ /* 0x000fca00078efcff */
[----:B------:R0:W-:Y:S01]  /*89c0*/  STG.E.U8 desc[UR36][R16.64], R3 ;  /* 0x0000000310007986 */ /* 0x0001e2000c101124 */
[----:B------:R-:W-:Y:S05]  /*89d0*/  BRA `(.L_x_12238) ;  /* 0x0000000400b07947 */ /* 0x000fea0003800000 */
.L_x_12248:
[----:B------:R0:W-:Y:S01]  /*89e0*/  STG.E.U16 desc[UR36][R16.64], R5 ;  /* 0x0000000510007986 */ /* 0x0001e2000c101524 */
[----:B------:R-:W-:Y:S05]  /*89f0*/  BRA `(.L_x_12238) ;  /* 0x0000000400a87947 */ /* 0x000fea0003800000 */
.L_x_12245:
        /* <DEDUP_REMOVED lines=12> */
.L_x_12257:
        /* <DEDUP_REMOVED lines=17> */
.L_x_12260:
[----:B------:R-:W-:-:S04]  /*8bd0*/  LOP3.LUT R2, R5, 0x80000000, RZ, 0xc0, !PT ;  /* 0x8000000005027812 */ /* 0x000fc800078ec0ff */
[----:B------:R-:W-:-:S04]  /*8be0*/  SHF.R.U32.HI R3, RZ, 0x18, R2 ;  /* 0x00000018ff037819 */ /* 0x000fc80000011602 */
[----:B------:R-:W-:-:S04]  /*8bf0*/  LOP3.LUT R0, R0, R3, RZ, 0xfc, !PT ;  /* 0x0000000300007212 */ /* 0x000fc800078efcff */
[----:B------:R-:W-:-:S07]  /*8c00*/  PRMT R8, R0, 0x7610, R8 ;  /* 0x0000761000087816 */ /* 0x000fce0000000008 */
.L_x_12259:
[----:B------:R-:W-:Y:S05]  /*8c10*/  BSYNC B0 ;  /* 0x0000000000007941 */ /* 0x000fea0003800000 */
.L_x_12258:
[----:B------:R0:W-:Y:S01]  /*8c20*/  STG.E.U8 desc[UR36][R16.64], R8 ;  /* 0x0000000810007986 */ /* 0x0001e2000c101124 */
[----:B------:R-:W-:Y:S05]  /*8c30*/  BRA `(.L_x_12238) ;  /* 0x0000000400187947 */ /* 0x000fea0003800000 */
.L_x_12256:
        /* <DEDUP_REMOVED lines=17> */
.L_x_12263:
[----:B------:R-:W-:-:S04]  /*8d50*/  LOP3.LUT R2, R5, 0x80000000, RZ, 0xc0, !PT ;  /* 0x8000000005027812 */ /* 0x000fc800078ec0ff */
[----:B------:R-:W-:-:S04]  /*8d60*/  SHF.R.U32.HI R3, RZ, 0x18, R2 ;  /* 0x00000018ff037819 */ /* 0x000fc80000011602 */
[----:B------:R-:W-:-:S04]  /*8d70*/  LOP3.LUT R0, R0, R3, RZ, 0xfc, !PT ;  /* 0x0000000300007212 */ /* 0x000fc800078efcff */
[----:B------:R-:W-:-:S07]  /*8d80*/  PRMT R8, R0, 0x7610, R8 ;  /* 0x0000761000087816 */ /* 0x000fce0000000008 */
.L_x_12262:
[----:B------:R-:W-:Y:S05]  /*8d90*/  BSYNC B0 ;  /* 0x0000000000007941 */ /* 0x000fea0003800000 */
.L_x_12261:
[----:B------:R0:W-:Y:S01]  /*8da0*/  STG.E.U8 desc[UR36][R16.64], R8 ;  /* 0x0000000810007986 */ /* 0x0001e2000c101124 */
[----:B------:R-:W-:Y:S05]  /*8db0*/  BRA `(.L_x_12238) ;  /* 0x0000000000b87947 */ /* 0x000fea0003800000 */
.L_x_12255:
        /* <DEDUP_REMOVED lines=22> */
.L_x_12237:
        /* <DEDUP_REMOVED lines=16> */
.L_x_12266:
[----:B------:R-:W-:Y:S05]  /*9020*/  BRA `(.L_x_12238) ;  /* 0x00000000001c7947 */ /* 0x000fea0003800000 */
.L_x_12265:
[----:B------:R-:W-:-:S06]  /*9030*/  IMAD.U32 R2, R5, 0x10000, RZ ;  /* 0x0001000005027824 */ /* 0x000fcc00078e00ff */
[----:B------:R-:W0:Y:S02]  /*9040*/  F2I.U64.TRUNC R2, R2 ;  /* 0x0000000200027311 */ /* 0x000e24000020d800 */
[----:B0-----:R0:W-:Y:S01]  /*9050*/  STG.E.64 desc[UR36][R16.64], R2 ;  /* 0x0000000210007986 */ /* 0x0011e2000c101b24 */
[----:B------:R-:W-:Y:S05]  /*9060*/  BRA `(.L_x_12238) ;  /* 0x00000000000c7947 */ /* 0x000fea0003800000 */
.L_x_12264:
[----:B------:R-:W-:-:S06]  /*9070*/  IMAD.U32 R5, R5, 0x10000, RZ ;  /* 0x0001000005057824 */ /* 0x000fcc00078e00ff */
[----:B------:R-:W0:Y:S02]  /*9080*/  F2I.FTZ.U32.TRUNC.NTZ R5, R5 ;  /* 0x0000000500057305 */ /* 0x000e24000021f000 */
[----:B0-----:R0:W-:Y:S02]  /*9090*/  STG.E desc[UR36][R16.64], R5 ;  /* 0x0000000510007986 */ /* 0x0011e4000c101924 */
.L_x_12238:
[----:B------:R-:W-:-:S07]  /*90a0*/  VIADD R19, R19, 0x80 ;  /* 0x0000008013137836 */ /* 0x000fce0000000000 */
.L_x_12162:
[----:B------:R-:W-:Y:S05]  /*90b0*/  BSYNC B6 ;  /* 0x0000000000067941 */ /* 0x000fea0003800000 */
.L_x_12161:
        /* <DEDUP_REMOVED lines=358> */
.L_x_12269:
        /* <DEDUP_REMOVED lines=23> */
.L_x_12273:
[----:B------:R-:W2:Y:S02]  /*a890*/  LDG.E.U8 R2, desc[UR36][R2.64] ;  /* 0x0000002402027981 */ /* 0x000ea4000c1e1100 */
[----:B--2---:R-:W-:-:S04]  /*a8a0*/  I2FP.F32.U32 R0, R2 ;  /* 0x0000000200007245 */ /* 0x004fc80000201000 */
[----:B------:R-:W-:-:S04]  /*a8b0*/  F2FP.BF16.F32.PACK_AB R0, RZ, R0 ;  /* 0x00000000ff00723e */ /* 0x000fc800000010ff */
[----:B------:R-:W-:Y:S01]  /*a8c0*/  PRMT R22, R0, 0x7610, R22 ;  /* 0x0000761000167816 */ /* 0x000fe20000000016 */
[----:B------:R-:W-:Y:S06]  /*a8d0*/  BRA `(.L_x_12275) ;  /* 0x0000000c00c87947 */ /* 0x000fec0003800000 */
.L_x_12272:
        /* <DEDUP_REMOVED lines=11> */
.L_x_12277:
[----:B------:R-:W2:Y:S02]  /*a990*/  LDG.E R2, desc[UR36][R2.64] ;  /* 0x0000002402027981 */ /* 0x000ea4000c1e1900 */
[----:B--2---:R-:W-:-:S04]  /*a9a0*/  I2FP.F32.S32 R0, R2 ;  /* 0x0000000200007245 */ /* 0x004fc80000201400 */
[----:B------:R-:W-:-:S04]  /*a9b0*/  F2FP.BF16.F32.PACK_AB R0, RZ, R0 ;  /* 0x00000000ff00723e */ /* 0x000fc800000010ff */
[----:B------:R-:W-:Y:S01]  /*a9c0*/  PRMT R22, R0, 0x7610, R22 ;  /* 0x0000761000167816 */ /* 0x000fe20000000016 */
[----:B------:R-:W-:Y:S06]  /*a9d0*/  BRA `(.L_x_12275) ;  /* 0x0000000c00887947 */ /* 0x000fec0003800000 */
.L_x_12276:
[----:B------:R-:W2:Y:S02]  /*a9e0*/  LDG.E.U16 R2, desc[UR36][R2.64] ;  /* 0x0000002402027981 */ /* 0x000ea4000c1e1500 */
[----:B--2---:R-:W0:Y:S02]  /*a9f0*/  I2F.S16 R0, R2 ;  /* 0x0000000200007306 */ /* 0x004e240000101400 */
[----:B0-----:R-:W-:-:S04]  /*aa00*/  F2FP.BF16.F32.PACK_AB R0, RZ, R0 ;  /* 0x00000000ff00723e */ /* 0x001fc800000010ff */
[----:B------:R-:W-:Y:S01]  /*aa10*/  PRMT R22, R0, 0x7610, R22 ;  /* 0x0000761000167816 */ /* 0x000fe20000000016 */
[----:B------:R-:W-:Y:S06]  /*aa20*/  BRA `(.L_x_12275) ;  /* 0x0000000c00747947 */ /* 0x000fec0003800000 */
.L_x_12271:
        /* <DEDUP_REMOVED lines=9> */
.L_x_12279:
[----:B------:R-:W2:Y:S02]  /*aac0*/  LDG.E.U16 R0, desc[UR36][R2.64] ;  /* 0x0000002402007981 */ /* 0x000ea4000c1e1500 */
[----:B--2---:R-:W-:-:S05]  /*aad0*/  HADD2.F32 R0, -RZ, R0.H0_H0 ;  /* 0x20000000ff007230 */ /* 0x004fca0000004100 */
[----:B------:R-:W-:-:S04]  /*aae0*/  F2FP.BF16.F32.PACK_AB R0, RZ, R0 ;  /* 0x00000000ff00723e */ /* 0x000fc800000010ff */
[----:B------:R-:W-:Y:S01]  /*aaf0*/  PRMT R22, R0, 0x7610, R22 ;  /* 0x0000761000167816 */ /* 0x000fe20000000016 */
[----:B------:R-:W-:Y:S06]  /*ab00*/  BRA `(.L_x_12275) ;  /* 0x0000000c003c7947 */ /* 0x000fec0003800000 */
.L_x_12278:
        /* <DEDUP_REMOVED lines=9> */
.L_x_12281:
[----:B------:R-:W2:Y:S02]  /*aba0*/  LDG.E.U16 R2, desc[UR36][R2.64] ;  /* 0x0000002402027981 */ /* 0x000ea4000c1e1500 */
[----:B--2---:R-:W-:-:S05]  /*abb0*/  HADD2.F32 R0, -RZ, R2.H0_H0 ;  /* 0x20000002ff007230 */ /* 0x004fca0000004100 */
[----:B------:R-:W-:-:S04]  /*abc0*/  F2FP.BF16.F32.PACK_AB R0, RZ, R0 ;  /* 0x00000000ff00723e */ /* 0x000fc800000010ff */
[----:B------:R-:W-:Y:S01]  /*abd0*/  PRMT R22, R0, 0x7610, R22 ;  /* 0x0000761000167816 */ /* 0x000fe20000000016 */
[----:B------:R-:W-:Y:S06]  /*abe0*/  BRA `(.L_x_12275) ;  /* 0x0000000c00047947 */ /* 0x000fec0003800000 */
.L_x_12280:
        /* <DEDUP_REMOVED lines=9> */
.L_x_12270:
        /* <DEDUP_REMOVED lines=14> */
.L_x_12284:
        /* <DEDUP_REMOVED lines=9> */
.L_x_12283:
        /* <DEDUP_REMOVED lines=28> */
.L_x_12286:
        /* <DEDUP_REMOVED lines=15> */
.L_x_12285:
[----:B------:R0:W5:Y:S01]  /*b0a0*/  LDG.E.U16 R22, desc[UR36][R2.64] ;  /* 0x0000002402167981 */ /* 0x000162000c1e1500 */
[----:B------:R-:W-:Y:S05]  /*b0b0*/  BRA `(.L_x_12275) ;  /* 0x0000000400d07947 */ /* 0x000fea0003800000 */
.L_x_12282:
        /* <DEDUP_REMOVED lines=13> */
.L_x_12289:
        /* <DEDUP_REMOVED lines=21> */
.L_x_12293:
[----:B------:R-:W-:Y:S05]  /*b2e0*/  BSYNC B1 ;  /* 0x0000000000017941 */ /* 0x000fea0003800000 */
.L_x_12292:
[----:B------:R-:W-:Y:S01]  /*b2f0*/  LEA R3, R0, 0x3b800000, 0x17 ;  /* 0x3b80000000037811 */ /* 0x000fe200078eb8ff */
[----:B------:R-:W-:-:S05]  /*b300*/  IMAD.SHL.U32 R0, R2, 0x100000, RZ ;  /* 0x0010000002007824 */ /* 0x000fca00078e00ff */
[----:B------:R-:W-:-:S07]  /*b310*/  LOP3.LUT R0, R3, R0, R4, 0xfe, !PT ;  /* 0x0000000003007212 */ /* 0x000fce00078efe04 */
.L_x_12291:
[----:B------:R-:W-:Y:S05]  /*b320*/  BSYNC B0 ;  /* 0x0000000000007941 */ /* 0x000fea0003800000 */
.L_x_12290:
[----:B------:R-:W-:-:S04]  /*b330*/  F2FP.BF16.F32.PACK_AB R0, RZ, R0 ;  /* 0x00000000ff00723e */ /* 0x000fc800000010ff */
[----:B------:R-:W-:Y:S01]  /*b340*/  PRMT R22, R0, 0x7610, R22 ;  /* 0x0000761000167816 */ /* 0x000fe20000000016 */
[----:B------:R-:W-:Y:S06]  /*b350*/  BRA `(.L_x_12275) ;  /* 0x0000000400287947 */ /* 0x000fec0003800000 */
.L_x_12288:
        /* <DEDUP_REMOVED lines=21> */
.L_x_12297:
[----:B------:R-:W-:Y:S05]  /*b4b0*/  BSYNC B1 ;  /* 0x0000000000017941 */ /* 0x000fea0003800000 */
.L_x_12296:
[----:B------:R-:W-:Y:S01]  /*b4c0*/  LEA R3, R0, 0x37800000, 0x17 ;  /* 0x3780000000037811 */ /* 0x000fe200078eb8ff */
[----:B------:R-:W-:-:S05]  /*b4d0*/  IMAD.SHL.U32 R0, R2, 0x200000, RZ ;  /* 0x0020000002007824 */ /* 0x000fca00078e00ff */
[----:B------:R-:W-:-:S07]  /*b4e0*/  LOP3.LUT R0, R3, R0, R4, 0xfe, !PT ;  /* 0x0000000003007212 */ /* 0x000fce00078efe04 */
.L_x_12295:
[----:B------:R-:W-:Y:S05]  /*b4f0*/  BSYNC B0 ;  /* 0x0000000000007941 */ /* 0x000fea0003800000 */
.L_x_12294:
[----:B------:R-:W-:-:S04]  /*b500*/  F2FP.BF16.F32.PACK_AB R0, RZ, R0 ;  /* 0x00000000ff00723e */ /* 0x000fc800000010ff */
[----:B------:R-:W-:Y:S01]  /*b510*/  PRMT R22, R0, 0x7610, R22 ;  /* 0x0000761000167816 */ /* 0x000fe20000000016 */
[----:B------:R-:W-:Y:S06]  /*b520*/  BRA `(.L_x_12275) ;  /* 0x0000000000b47947 */ /* 0x000fec0003800000 */
.L_x_12287:
        /* <DEDUP_REMOVED lines=14> */
.L_x_12301:
[----:B------:R-:W-:Y:S05]  /*b610*/  BSYNC B0 ;  /* 0x0000000000007941 */ /* 0x000fea0003800000 */
.L_x_12300:
[----:B------:R-:W-:-:S04]  /*b620*/  F2FP.BF16.F32.PACK_AB R0, RZ, R0 ;  /* 0x00000000ff00723e */ /* 0x000fc800000010ff */
[----:B------:R-:W-:Y:S01]  /*b630*/  PRMT R22, R0, 0x7610, R22 ;  /* 0x0000761000167816 */ /* 0x000fe20000000016 */
[----:B------:R-:W-:Y:S06]  /*b640*/  BRA `(.L_x_12275) ;  /* 0x00000000006c7947 */ /* 0x000fec0003800000 */
.L_x_12274:
        /* <DEDUP_REMOVED lines=16> */
.L_x_12302:
[----:B------:R-:W-:Y:S01]  /*b750*/  PRMT R22, RZ, 0x7610, R22 ;  /* 0x00007610ff167816 */ /* 0x000fe20000000016 */
[----:B------:R-:W-:Y:S06]  /*b760*/  BRA `(.L_x_12275) ;  /* 0x0000000000247947 */ /* 0x000fec0003800000 */
.L_x_12299:
[----:B------:R-:W2:Y:S02]  /*b770*/  LDG.E.64 R2, desc[UR36][R2.64] ;  /* 0x0000002402027981 */ /* 0x000ea4000c1e1b00 */
[----:B--2---:R-:W0:Y:S02]  /*b780*/  I2F.U64 R0, R2 ;  /* 0x0000000200007312 */ /* 0x004e240000301000 */
[----:B0-----:R-:W-:-:S04]  /*b790*/  F2FP.BF16.F32.PACK_AB R0, RZ, R0 ;  /* 0x00000000ff00723e */ /* 0x001fc800000010ff */
[----:B------:R-:W-:Y:S01]  /*b7a0*/  PRMT R22, R0, 0x7610, R22 ;  /* 0x0000761000167816 */ /* 0x000fe20000000016 */
[----:B------:R-:W-:Y:S06]  /*b7b0*/  BRA `(.L_x_12275) ;  /* 0x0000000000107947 */ /* 0x000fec0003800000 */
.L_x_12298:
[----:B------:R-:W2:Y:S02]  /*b7c0*/  LDG.E R2, desc[UR36][R2.64] ;  /* 0x0000002402027981 */ /* 0x000ea4000c1e1900 */
[----:B--2---:R-:W-:-:S04]  /*b7d0*/  I2FP.F32.U32 R0, R2 ;  /* 0x0000000200007245 */ /* 0x004fc80000201000 */
[----:B------:R-:W-:-:S04]  /*b7e0*/  F2FP.BF16.F32.PACK_AB R0, RZ, R0 ;  /* 0x00000000ff00723e */ /* 0x000fc800000010ff */
[----:B------:R-:W-:-:S07]  /*b7f0*/  PRMT R22, R0, 0x7610, R22 ;  /* 0x0000761000167816 */ /* 0x000fce0000000016 */
.L_x_12275:
        /* <DEDUP_REMOVED lines=20> */
.L_x_12306:
[----:B------:R-:W2:Y:S02]  /*b940*/  LDG.E.U8 R2, desc[UR36][R2.64] ;  /* 0x0000002402027981 */ /* 0x000ea4000c1e1100 */
[----:B--2---:R-:W-:-:S04]  /*b950*/  I2FP.F32.U32 R0, R2 ;  /* 0x0000000200007245 */ /* 0x004fc80000201000 */
[----:B------:R-:W-:-:S04]  /*b960*/  F2FP.BF16.F32.PACK_AB R0, RZ, R0 ;  /* 0x00000000ff00723e */ /* 0x000fc800000010ff */
[----:B------:R-:W-:Y:S01]  /*b970*/  PRMT R5, R0, 0x7610, R5 ;  /* 0x0000761000057816 */ /* 0x000fe20000000005 */
[----:B------:R-:W-:Y:S06]  /*b980*/  BRA `(.L_x_12308) ;  /* 0x0000000c00c47947 */ /* 0x000fec0003800000 */
.L_x_12305:
        /* <DEDUP_REMOVED lines=11> */
.L_x_12310:
[----:B------:R-:W2:Y:S02]  /*ba40*/  LDG.E R2, desc[UR36][R2.64] ;  /* 0x0000002402027981 */ /* 0x000ea4000c1e1900 */
[----:B--2---:R-:W-:-:S04]  /*ba50*/  I2FP.F32.S32 R0, R2 ;  /* 0x0000000200007245 */ /* 0x004fc80000201400 */
[----:B------:R-:W-:-:S04]  /*ba60*/  F2FP.BF16.F32.PACK_AB R0, RZ, R0 ;  /* 0x00000000ff00723e */ /* 0x000fc800000010ff */
[----:B------:R-:W-:Y:S01]  /*ba70*/  PRMT R5, R0, 0x7610, R5 ;  /* 0x0000761000057816 */ /* 0x000fe20000000005 */
[----:B------:R-:W-:Y:S06]  /*ba80*/  BRA `(.L_x_12308) ;  /* 0x0000000c00847947 */ /* 0x000fec0003800000 */
.L_x_12309:
[----:B------:R-:W2:Y:S02]  /*ba90*/  LDG.E.U16 R2, desc[UR36][R2.64] ;  /* 0x0000002402027981 */ /* 0x000ea4000c1e1500 */
[----:B--2---:R-:W0:Y:S02]  /*baa0*/  I2F.S16 R0, R2 ;  /* 0x0000000200007306 */ /* 0x004e240000101400 */
[----:B0-----:R-:W-:-:S04]  /*bab0*/  F2FP.BF16.F32.PACK_AB R0, RZ, R0 ;  /* 0x00000000ff00723e */ /* 0x001fc800000010ff */
[----:B------:R-:W-:Y:S01]  /*bac0*/  PRMT R5, R0, 0x7610, R5 ;  /* 0x0000761000057816 */ /* 0x000fe20000000005 */
[----:B------:R-:W-:Y:S06]  /*bad0*/  BRA `(.L_x_12308) ;  /* 0x0000000c00707947 */ /* 0x000fec0003800000 */
.L_x_12304:
        /* <DEDUP_REMOVED lines=9> */
.L_x_12312:
[----:B------:R-:W2:Y:S02]  /*bb70*/  LDG.E.U16 R0, desc[UR36][R2.64] ;  /* 0x0000002402007981 */ /* 0x000ea4000c1e1500 */
[----:B--2---:R-:W-:-:S05]  /*bb80*/  HADD2.F32 R0, -RZ, R0.H0_H0 ;  /* 0x20000000ff007230 */ /* 0x004fca0000004100 */
[----:B------:R-:W-:-:S04]  /*bb90*/  F2FP.BF16.F32.PACK_AB R0, RZ, R0 ;  /* 0x00000000ff00723e */ /* 0x000fc800000010ff */
[----:B------:R-:W-:Y:S01]  /*bba0*/  PRMT R5, R0, 0x7610, R5 ;  /* 0x0000761000057816 */ /* 0x000fe20000000005 */
[----:B------:R-:W-:Y:S06]  /*bbb0*/  BRA `(.L_x_12308) ;  /* 0x0000000c00387947 */ /* 0x000fec0003800000 */
.L_x_12311:
        /* <DEDUP_REMOVED lines=9> */
.L_x_12314:
[----:B------:R-:W2:Y:S02]  /*bc50*/  LDG.E.U16 R2, desc[UR36][R2.64] ;  /* 0x0000002402027981 */ /* 0x000ea4000c1e1500 */
[----:B--2---:R-:W-:-:S05]  /*bc60*/  HADD2.F32 R0, -RZ, R2.H0_H0 ;  /* 0x20000002ff007230 */ /* 0x004fca0000004100 */
[----:B------:R-:W-:-:S04]  /*bc70*/  F2FP.BF16.F32.PACK_AB R0, RZ, R0 ;  /* 0x00000000ff00723e */ /* 0x000fc800000010ff */
[----:B------:R-:W-:Y:S01]  /*bc80*/  PRMT R5, R0, 0x7610, R5 ;  /* 0x0000761000057816 */ /* 0x000fe20000000005 */
[----:B------:R-:W-:Y:S06]  /*bc90*/  BRA `(.L_x_12308) ;  /* 0x0000000c00007947 */ /* 0x000fec0003800000 */
.L_x_12313:
        /* <DEDUP_REMOVED lines=9> */
.L_x_12303:
        /* <DEDUP_REMOVED lines=14> */
.L_x_12317:
        /* <DEDUP_REMOVED lines=9> */
.L_x_12316:
        /* <DEDUP_REMOVED lines=27> */
.L_x_12319:
        /* <DEDUP_REMOVED lines=15> */
.L_x_12318:
[----:B------:R0:W5:Y:S01]  /*c140*/  LDG.E.U16 R5, desc[UR36][R2.64] ;  /* 0x0000002402057981 */ /* 0x000162000c1e1500 */
[----:B------:R-:W-:Y:S05]  /*c150*/  BRA `(.L_x_12308) ;  /* 0x0000000400d07947 */ /* 0x000fea0003800000 */
.L_x_12315:
        /* <DEDUP_REMOVED lines=13> */
.L_x_12322:
        /* <DEDUP_REMOVED lines=21> */
.L_x_12326:
[----:B------:R-:W-:Y:S05]  /*c380*/  BSYNC B1 ;  /* 0x0000000000017941 */ /* 0x000fea0003800000 */
.L_x_12325:
[----:B------:R-:W-:Y:S01]  /*c390*/  LEA R3, R0, 0x3b800000, 0x17 ;  /* 0x3b80000000037811 */ /* 0x000fe200078eb8ff */
[----:B------:R-:W-:-:S05]  /*c3a0*/  IMAD.SHL.U32 R0, R2, 0x100000, RZ ;  /* 0x0010000002007824 */ /* 0x000fca00078e00ff */
[----:B------:R-:W-:-:S07]  /*c3b0*/  LOP3.LUT R0, R3, R0, R4, 0xfe, !PT ;  /* 0x0000000003007212 */ /* 0x000fce00078efe04 */
.L_x_12324:
[----:B------:R-:W-:Y:S05]  /*c3c0*/  BSYNC B0 ;  /* 0x0000000000007941 */ /* 0x000fea0003800000 */
.L_x_12323:
[----:B------:R-:W-:-:S04]  /*c3d0*/  F2FP.BF16.F32.PACK_AB R0, RZ, R0 ;  /* 0x00000000ff00723e */ /* 0x000fc800000010ff */
[----:B------:R-:W-:Y:S01]  /*c3e0*/  PRMT R5, R0, 0x7610, R5 ;  /* 0x0000761000057816 */ /* 0x000fe20000000005 */
[----:B------:R-:W-:Y:S06]  /*c3f0*/  BRA `(.L_x_12308) ;  /* 0x0000000400287947 */ /* 0x000fec0003800000 */
.L_x_12321:
        /* <DEDUP_REMOVED lines=21> */
.L_x_12330:
[----:B------:R-:W-:Y:S05]  /*c550*/  BSYNC B1 ;  /* 0x0000000000017941 */ /* 0x000fea0003800000 */
.L_x_12329:
[----:B------:R-:W-:Y:S01]  /*c560*/  LEA R3, R0, 0x37800000, 0x17 ;  /* 0x3780000000037811 */ /* 0x000fe200078eb8ff */
[----:B------:R-:W-:-:S05]  /*c570*/  IMAD.SHL.U32 R0, R2, 0x200000, RZ ;  /* 0x0020000002007824 */ /* 0x000fca00078e00ff */
[----:B------:R-:W-:-:S07]  /*c580*/  LOP3.LUT R0, R3, R0, R4, 0xfe, !PT ;  /* 0x0000000003007212 */ /* 0x000fce00078efe04 */
.L_x_12328:
[----:B------:R-:W-:Y:S05]  /*c590*/  BSYNC B0 ;  /* 0x0000000000007941 */ /* 0x000fea0003800000 */
.L_x_12327:
[----:B------:R-:W-:-:S04]  /*c5a0*/  F2FP.BF16.F32.PACK_AB R0, RZ, R0 ;  /* 0x00000000ff00723e */ /* 0x000fc800000010ff */
[----:B------:R-:W-:Y:S01]  /*c5b0*/  PRMT R5, R0, 0x7610, R5 ;  /* 0x0000761000057816 */ /* 0x000fe20000000005 */
[----:B------:R-:W-:Y:S06]  /*c5c0*/  BRA `(.L_x_12308) ;  /* 0x0000000000b47947 */ /* 0x000fec0003800000 */
.L_x_12320:
        /* <DEDUP_REMOVED lines=14> */
.L_x_12334:
[----:B------:R-:W-:Y:S05]  /*c6b0*/  BSYNC B0 ;  /* 0x0000000000007941 */ /* 0x000fea0003800000 */
.L_x_12333:
[----:B------:R-:W-:-:S04]  /*c6c0*/  F2FP.BF16.F32.PACK_AB R0, RZ, R0 ;  /* 0x00000000ff00723e */ /* 0x000fc800000010ff */
[----:B------:R-:W-:Y:S01]  /*c6d0*/  PRMT R5, R0, 0x7610, R5 ;  /* 0x0000761000057816 */ /* 0x000fe20000000005 */
[----:B------:R-:W-:Y:S06]  /*c6e0*/  BRA `(.L_x_12308) ;  /* 0x00000000006c7947 */ /* 0x000fec0003800000 */
.L_x_12307:
        /* <DEDUP_REMOVED lines=16> */
.L_x_12335:
[----:B------:R-:W-:Y:S01]  /*c7f0*/  PRMT R5, RZ, 0x7610, R5 ;  /* 0x00007610ff057816 */ /* 0x000fe20000000005 */
[----:B------:R-:W-:Y:S06]  /*c800*/  BRA `(.L_x_12308) ;  /* 0x0000000000247947 */ /* 0x000fec0003800000 */
.L_x_12332:
[----:B------:R-:W2:Y:S02]  /*c810*/  LDG.E.64 R2, desc[UR36][R2.64] ;  /* 0x0000002402027981 */ /* 0x000ea4000c1e1b00 */
[----:B--2---:R-:W0:Y:S02]  /*c820*/  I2F.U64 R0, R2 ;  /* 0x0000000200007312 */ /* 0x004e240000301000 */
[----:B0-----:R-:W-:-:S04]  /*c830*/  F2FP.BF16.F32.PACK_AB R0, RZ, R0 ;  /* 0x00000000ff00723e */ /* 0x001fc800000010ff */
[----:B------:R-:W-:Y:S01]  /*c840*/  PRMT R5, R0, 0x7610, R5 ;  /* 0x0000761000057816 */ /* 0x000fe20000000005 */
[----:B------:R-:W-:Y:S06]  /*c850*/  BRA `(.L_x_12308) ;  /* 0x0000000000107947 */ /* 0x000fec0003800000 */
.L_x_12331:
[----:B------:R-:W2:Y:S02]  /*c860*/  LDG.E R2, desc[UR36][R2.64] ;  /* 0x0000002402027981 */ /* 0x000ea4000c1e1900 */
[----:B--2---:R-:W-:-:S04]  /*c870*/  I2FP.F32.U32 R0, R2 ;  /* 0x0000000200007245 */ /* 0x004fc80000201000 */
[----:B------:R-:W-:-:S04]  /*c880*/  F2FP.BF16.F32.PACK_AB R0, RZ, R0 ;  /* 0x00000000ff00723e */ /* 0x000fc800000010ff */
[----:B------:R-:W-:-:S07]  /*c890*/  PRMT R5, R0, 0x7610, R5 ;  /* 0x0000761000057816 */ /* 0x000fce0000000005 */
.L_x_12308:
        /* <DEDUP_REMOVED lines=11> */
.L_x_12337:
[----:B------:R-:W-:-:S07]  /*c950*/  PRMT R5, R22, 0x7610, R5 ;  /* 0x0000761016057816 */ /* 0x000fce0000000005 */
.L_x_12338:
[----:B------:R-:W-:Y:S05]  /*c960*/  BSYNC B0 ;  /* 0x0000000000007941 */ /* 0x000fea0003800000 */
.L_x_12336:
        /* <DEDUP_REMOVED lines=16> */
.L_x_12342:
[----:B------:R-:W-:-:S06]  /*ca70*/  IMAD.U32 R3, R5, 0x10000, RZ ;  /* 0x0001000005037824 */ /* 0x000fcc00078e00ff */
[----:B------:R-:W0:Y:S02]  /*ca80*/  F2I.S64.TRUNC R2, R3 ;  /* 0x0000000300027311 */ /* 0x000e24000020d900 */
[----:B0-----:R0:W-:Y:S01]  /*ca90*/  STG.E.U8 desc[UR36][R16.64], R2 ;  /* 0x0000000210007986 */ /* 0x0011e2000c101124 */
[----:B------:R-:W-:Y:S05]  /*caa0*/  BRA `(.L_x_12344) ;  /* 0x0000000c00847947 */ /* 0x000fea0003800000 */
.L_x_12341:
        /* <DEDUP_REMOVED lines=10> */
.L_x_12346:
[----:B------:R-:W-:-:S06]  /*cb50*/  IMAD.U32 R5, R5, 0x10000, RZ ;  /* 0x0001000005057824 */ /* 0x000fcc00078e00ff */
[----:B------:R-:W0:Y:S02]  /*cb60*/  F2I.FTZ.TRUNC.NTZ R5, R5 ;  /* 0x0000000500057305 */ /* 0x000e24000021f100 */
[----:B0-----:R0:W-:Y:S01]  /*cb70*/  STG.E desc[UR36][R16.64], R5 ;  /* 0x0000000510007986 */ /* 0x0011e2000c101924 */
[----:B------:R-:W-:Y:S05]  /*cb80*/  BRA `(.L_x_12344) ;  /* 0x0000000c004c7947 */ /* 0x000fea0003800000 */
.L_x_12345:
[----:B------:R-:W-:-:S06]  /*cb90*/  IMAD.U32 R5, R5, 0x10000, RZ ;  /* 0x0001000005057824 */ /* 0x000fcc00078e00ff */
[----:B------:R-:W0:Y:S02]  /*cba0*/  F2I.FTZ.TRUNC.NTZ R5, R5 ;  /* 0x0000000500057305 */ /* 0x000e24000021f100 */
[----:B0-----:R0:W-:Y:S01]  /*cbb0*/  STG.E.U16 desc[UR36][R16.64], R5 ;  /* 0x0000000510007986 */ /* 0x0011e2000c101524 */
[----:B------:R-:W-:Y:S05]  /*cbc0*/  BRA `(.L_x_12344) ;  /* 0x0000000c003c7947 */ /* 0x000fea0003800000 */
.L_x_12340:
        /* <DEDUP_REMOVED lines=9> */
.L_x_12348:
[----:B------:R-:W-:-:S05]  /*cc60*/  IMAD.U32 R0, R5, 0x10000, RZ ;  /* 0x0001000005007824 */ /* 0x000fca00078e00ff */
[----:B------:R-:W-:-:S05]  /*cc70*/  F2FP.F16.F32.PACK_AB R0, RZ, R0 ;  /* 0x00000000ff00723e */ /* 0x000fca00000000ff */
[----:B------:R0:W-:Y:S01]  /*cc80*/  STG.E.U16 desc[UR36][R16.64], R0 ;  /* 0x0000000010007986 */ /* 0x0001e2000c101524 */
[----:B------:R-:W-:Y:S05]  /*cc90*/  BRA `(.L_x_12344) ;  /* 0x0000000c00087947 */ /* 0x000fea0003800000 */
.L_x_12347:
        /* <DEDUP_REMOVED lines=10> */
.L_x_12350:
[----:B------:R-:W-:-:S05]  /*cd40*/  IMAD.U32 R5, R5, 0x10000, RZ ;  /* 0x0001000005057824 */ /* 0x000fca00078e00ff */
[----:B------:R-:W-:-:S04]  /*cd50*/  F2FP.F16.F32.PACK_AB R3, RZ, R5 ;  /* 0x00000005ff03723e */ /* 0x000fc800000000ff */
[----:B------:R-:W-:-:S05]  /*cd60*/  PRMT R3, R3, 0x5410, RZ ;  /* 0x0000541003037816 */ /* 0x000fca00000000ff */
[----:B------:R3:W-:Y:S01]  /*cd70*/  STG.E desc[UR36][R16.64], R3 ;  /* 0x0000000310007986 */ /* 0x0007e2000c101924 */
[----:B------:R-:W-:Y:S05]  /*cd80*/  BRA `(.L_x_12344) ;  /* 0x0000000800cc7947 */ /* 0x000fea0003800000 */
.L_x_12349:
[----:B------:R-:W-:-:S04]  /*cd90*/  IMAD.U32 R2, R5, 0x10000, RZ ;  /* 0x0001000005027824 */ /* 0x000fc800078e00ff */
[----:B------:R-:W-:-:S06]  /*cda0*/  FMUL.FTZ R2, R2, 1 ;  /* 0x3f80000002027820 */ /* 0x000fcc0000410000 */
[----:B------:R-:W0:Y:S02]  /*cdb0*/  F2F.F64.F32 R2, R2 ;  /* 0x0000000200027310 */ /* 0x000e240000201800 */
[----:B0-----:R4:W-:Y:S01]  /*cdc0*/  STG.E.64 desc[UR36][R16.64], R2 ;  /* 0x0000000210007986 */ /* 0x0019e2000c101b24 */
[----:B------:R-:W-:Y:S05]  /*cdd0*/  BRA `(.L_x_12344) ;  /* 0x0000000800b87947 */ /* 0x000fea0003800000 */
.L_x_12339:
        /* <DEDUP_REMOVED lines=13> */
.L_x_12353:
[----:B------:R-:W-:Y:S01]  /*ceb0*/  IMAD.U32 R5, R5, 0x10000, RZ ;  /* 0x0001000005057824 */ /* 0x000fe200078e00ff */
[----:B------:R-:W-:-:S03]  /*cec0*/  CS2R R6, SRZ ;  /* 0x0000000000067805 */ /* 0x000fc6000001ff00 */
[----:B------:R-:W-:-:S06]  /*ced0*/  FMUL.FTZ R5, R5, 1 ;  /* 0x3f80000005057820 */ /* 0x000fcc0000410000 */
[----:B------:R-:W0:Y:S02]  /*cee0*/  F2F.F64.F32 R4, R5 ;  /* 0x0000000500047310 */ /* 0x000e240000201800 */
[----:B0-----:R0:W-:Y:S01]  /*cef0*/  STG.E.128 desc[UR36][R16.64], R4 ;  /* 0x0000000410007986 */ /* 0x0011e2000c101d24 */
[----:B------:R-:W-:Y:S05]  /*cf00*/  BRA `(.L_x_12344) ;  /* 0x00000008006c7947 */ /* 0x000fea0003800000 */
.L_x_12352:
        /* <DEDUP_REMOVED lines=21> */
.L_x_12357:
[----:B------:R-:W-:Y:S05]  /*d060*/  BSYNC B0 ;  /* 0x0000000000007941 */ /* 0x000fea0003800000 */
.L_x_12356:
[----:B------:R-:W-:-:S05]  /*d070*/  LOP3.LUT R3, R0, R3, RZ, 0xfc, !PT ;  /* 0x0000000300037212 */ /* 0x000fca00078efcff */
[----:B------:R0:W-:Y:S01]  /*d080*/  STG.E.U8 desc[UR36][R16.64], R3 ;  /* 0x0000000310007986 */ /* 0x0001e2000c101124 */
[----:B------:R-:W-:Y:S05]  /*d090*/  BRA `(.L_x_12344) ;  /* 0x0000000800087947 */ /* 0x000fea0003800000 */
.L_x_12355:
        /* <DEDUP_REMOVED lines=13> */
.L_x_12359:
[----:B------:R-:W-:Y:S01]  /*d170*/  IMAD.MOV.U32 R0, RZ, RZ, 0x7f ;  /* 0x0000007fff007424 */ /* 0x000fe200078e00ff */
[----:B------:R-:W-:-:S04]  /*d180*/  ISETP.GT.U32.AND P0, PT, R2, 0x7f800000, PT ;  /* 0x7f8000000200780c */ /* 0x000fc80003f04070 */
[----:B------:R-:W-:-:S09]  /*d190*/  SEL R0, R0, 0x7c, P0 ;  /* 0x0000007c00007807 */ /* 0x000fd20000000000 */
.L_x_12360:
[----:B------:R-:W-:Y:S05]  /*d1a0*/  BSYNC B0 ;  /* 0x0000000000007941 */ /* 0x000fea0003800000 */
.L_x_12358:
[----:B------:R-:W-:-:S04]  /*d1b0*/  LOP3.LUT R2, R5, 0x80000000, RZ, 0xc0, !PT ;  /* 0x8000000005027812 */ /* 0x000fc800078ec0ff */
[----:B------:R-:W-:-:S04]  /*d1c0*/  SHF.R.U32.HI R3, RZ, 0x18, R2 ;  /* 0x00000018ff037819 */ /* 0x000fc80000011602 */
[----:B------:R-:W-:-:S05]  /*d1d0*/  LOP3.LUT R3, R0, R3, RZ, 0xfc, !PT ;  /* 0x0000000300037212 */ /* 0x000fca00078efcff */
[----:B------:R0:W-:Y:S01]  /*d1e0*/  STG.E.U8 desc[UR36][R16.64], R3 ;  /* 0x0000000310007986 */ /* 0x0001e2000c101124 */
[----:B------:R-:W-:Y:S05]  /*d1f0*/  BRA `(.L_x_12344) ;  /* 0x0000000400b07947 */ /* 0x000fea0003800000 */
.L_x_12354:
[----:B------:R0:W-:Y:S01]  /*d200*/  STG.E.U16 desc[UR36][R16.64], R5 ;  /* 0x0000000510007986 */ /* 0x0001e2000c101524 */
[----:B------:R-:W-:Y:S05]  /*d210*/  BRA `(.L_x_12344) ;  /* 0x0000000400a87947 */ /* 0x000fea0003800000 */
.L_x_12351:
        /* <DEDUP_REMOVED lines=12> */
.L_x_12363:
        /* <DEDUP_REMOVED lines=17> */
.L_x_12366:
[----:B------:R-:W-:-:S04]  /*d3f0*/  LOP3.LUT R2, R5, 0x80000000, RZ, 0xc0, !PT ;  /* 0x8000000005027812 */ /* 0x000fc800078ec0ff */
[----:B------:R-:W-:-:S04]  /*d400*/  SHF.R.U32.HI R3, RZ, 0x18, R2 ;  /* 0x00000018ff037819 */ /* 0x000fc80000011602 */
[----:B------:R-:W-:-:S04]  /*d410*/  LOP3.LUT R0, R0, R3, RZ, 0xfc, !PT ;  /* 0x0000000300007212 */ /* 0x000fc800078efcff */
[----:B------:R-:W-:-:S07]  /*d420*/  PRMT R8, R0, 0x7610, R8 ;  /* 0x0000761000087816 */ /* 0x000fce0000000008 */
.L_x_12365:
[----:B------:R-:W-:Y:S05]  /*d430*/  BSYNC B0 ;  /* 0x0000000000007941 */ /* 0x000fea0003800000 */
.L_x_12364:
[----:B------:R0:W-:Y:S01]  /*d440*/  STG.E.U8 desc[UR36][R16.64], R8 ;  /* 0x0000000810007986 */ /* 0x0001e2000c101124 */
[----:B------:R-:W-:Y:S05]  /*d450*/  BRA `(.L_x_12344) ;  /* 0x0000000400187947 */ /* 0x000fea0003800000 */
.L_x_12362:
        /* <DEDUP_REMOVED lines=17> */
.L_x_12369:
[----:B------:R-:W-:-:S04]  /*d570*/  LOP3.LUT R2, R5, 0x80000000, RZ, 0xc0, !PT ;  /* 0x8000000005027812 */ /* 0x000fc800078ec0ff */
[----:B------:R-:W-:-:S04]  /*d580*/  SHF.R.U32.HI R3, RZ, 0x18, R2 ;  /* 0x00000018ff037819 */ /* 0x000fc80000011602 */
[----:B------:R-:W-:-:S04]  /*d590*/  LOP3.LUT R0, R0, R3, RZ, 0xfc, !PT ;  /* 0x0000000300007212 */ /* 0x000fc800078efcff */
[----:B------:R-:W-:-:S07]  /*d5a0*/  PRMT R8, R0, 0x7610, R8 ;  /* 0x0000761000087816 */ /* 0x000fce0000000008 */
.L_x_12368:
[----:B------:R-:W-:Y:S05]  /*d5b0*/  BSYNC B0 ;  /* 0x0000000000007941 */ /* 0x000fea0003800000 */
.L_x_12367:
[----:B------:R0:W-:Y:S01]  /*d5c0*/  STG.E.U8 desc[UR36][R16.64], R8 ;  /* 0x0000000810007986 */ /* 0x0001e2000c101124 */
[----:B------:R-:W-:Y:S05]  /*d5d0*/  BRA `(.L_x_12344) ;  /* 0x0000000000b87947 */ /* 0x000fea0003800000 */
.L_x_12361:
        /* <DEDUP_REMOVED lines=22> */
.L_x_12343:
        /* <DEDUP_REMOVED lines=16> */
.L_x_12372:
[----:B------:R-:W-:Y:S05]  /*d840*/  BRA `(.L_x_12344) ;  /* 0x00000000001c7947 */ /* 0x000fea0003800000 */
.L_x_12371:
[----:B------:R-:W-:-:S06]  /*d850*/  IMAD.U32 R2, R5, 0x10000, RZ ;  /* 0x0001000005027824 */ /* 0x000fcc00078e00ff */
[----:B------:R-:W0:Y:S02]  /*d860*/  F2I.U64.TRUNC R2, R2 ;  /* 0x0000000200027311 */ /* 0x000e24000020d800 */
[----:B0-----:R0:W-:Y:S01]  /*d870*/  STG.E.64 desc[UR36][R16.64], R2 ;  /* 0x0000000210007986 */ /* 0x0011e2000c101b24 */
[----:B------:R-:W-:Y:S05]  /*d880*/  BRA `(.L_x_12344) ;  /* 0x00000000000c7947 */ /* 0x000fea0003800000 */
.L_x_12370:
[----:B------:R-:W-:-:S06]  /*d890*/  IMAD.U32 R5, R5, 0x10000, RZ ;  /* 0x0001000005057824 */ /* 0x000fcc00078e00ff */
[----:B------:R-:W0:Y:S02]  /*d8a0*/  F2I.FTZ.U32.TRUNC.NTZ R5, R5 ;  /* 0x0000000500057305 */ /* 0x000e24000021f000 */
[----:B0-----:R0:W-:Y:S02]  /*d8b0*/  STG.E desc[UR36][R16.64], R5 ;  /* 0x0000000510007986 */ /* 0x0011e4000c101924 */
.L_x_12344:
[----:B------:R-:W-:-:S07]  /*d8c0*/  VIADD R19, R19, 0x80 ;  /* 0x0000008013137836 */ /* 0x000fce0000000000 */
.L_x_12268:
[----:B------:R-:W-:Y:S05]  /*d8d0*/  BSYNC B6 ;  /* 0x0000000000067941 */ /* 0x000fea0003800000 */
.L_x_12267:
        /* <DEDUP_REMOVED lines=357> */
.L_x_12373:
        /* <DEDUP_REMOVED lines=23> */
.L_x_12377:
[----:B------:R-:W2:Y:S02]  /*f0a0*/  LDG.E.U8 R2, desc[UR36][R2.64] ;  /* 0x0000002402027981 */ /* 0x000ea4000c1e1100 */
[----:B--2---:R-:W-:-:S04]  /*f0b0*/  I2FP.F32.U32 R0, R2 ;  /* 0x0000000200007245 */ /* 0x004fc80000201000 */
[----:B------:R-:W-:-:S04]  /*f0c0*/  F2FP.BF16.F32.PACK_AB R0, RZ, R0 ;  /* 0x00000000ff00723e */ /* 0x000fc800000010ff */
[----:B------:R-:W-:Y:S01]  /*f0d0*/  PRMT R19, R0, 0x7610, R19 ;  /* 0x0000761000137816 */ /* 0x000fe20000000013 */
[----:B------:R-:W-:Y:S06]  /*f0e0*/  BRA `(.L_x_12379) ;  /* 0x0000000c00c87947 */ /* 0x000fec0003800000 */
.L_x_12376:
        /* <DEDUP_REMOVED lines=11> */
.L_x_12381:
[----:B------:R-:W2:Y:S02]  /*f1a0*/  LDG.E R2, desc[UR36][R2.64] ;  /* 0x0000002402027981 */ /* 0x000ea4000c1e1900 */
[----:B--2---:R-:W-:-:S04]  /*f1b0*/  I2FP.F32.S32 R0, R2 ;  /* 0x0000000200007245 */ /* 0x004fc80000201400 */
[----:B------:R-:W-:-:S04]  /*f1c0*/  F2FP.BF16.F32.PACK_AB R0, RZ, R0 ;  /* 0x00000000ff00723e */ /* 0x000fc800000010ff */
[----:B------:R-:W-:Y:S01]  /*f1d0*/  PRMT R19, R0, 0x7610, R19 ;  /* 0x0000761000137816 */ /* 0x000fe20000000013 */
[----:B------:R-:W-:Y:S06]  /*f1e0*/  BRA `(.L_x_12379) ;  /* 0x0000000c00887947 */ /* 0x000fec0003800000 */
.L_x_12380:
[----:B------:R-:W2:Y:S02]  /*f1f0*/  LDG.E.U16 R2, desc[UR36][R2.64] ;  /* 0x0000002402027981 */ /* 0x000ea4000c1e1500 */
[----:B--2---:R-:W0:Y:S02]  /*f200*/  I2F.S16 R0, R2 ;  /* 0x0000000200007306 */ /* 0x004e240000101400 */
[----:B0-----:R-:W-:-:S04]  /*f210*/  F2FP.BF16.F32.PACK_AB R0, RZ, R0 ;  /* 0x00000000ff00723e */ /* 0x001fc800000010ff */
[----:B------:R-:W-:Y:S01]  /*f220*/  PRMT R19, R0, 0x7610, R19 ;  /* 0x0000761000137816 */ /* 0x000fe20000000013 */
[----:B------:R-:W-:Y:S06]  /*f230*/  BRA `(.L_x_12379) ;  /* 0x0000000c00747947 */ /* 0x000fec0003800000 */
.L_x_12375:
        /* <DEDUP_REMOVED lines=9> */
.L_x_12383:
[----:B------:R-:W2:Y:S02]  /*f2d0*/  LDG.E.U16 R0, desc[UR36][R2.64] ;  /* 0x0000002402007981 */ /* 0x000ea4000c1e1500 */
[----:B--2---:R-:W-:-:S05]  /*f2e0*/  HADD2.F32 R0, -RZ, R0.H0_H0 ;  /* 0x20000000ff007230 */ /* 0x004fca0000004100 */
[----:B------:R-:W-:-:S04]  /*f2f0*/  F2FP.BF16.F32.PACK_AB R0, RZ, R0 ;  /* 0x00000000ff00723e */ /* 0x000fc800000010ff */
[----:B------:R-:W-:Y:S01]  /*f300*/  PRMT R19, R0, 0x7610, R19 ;  /* 0x0000761000137816 */ /* 0x000fe20000000013 */
[----:B------:R-:W-:Y:S06]  /*f310*/  BRA `(.L_x_12379) ;  /* 0x0000000c003c7947 */ /* 0x000fec0003800000 */
.L_x_12382:
        /* <DEDUP_REMOVED lines=9> */
.L_x_12385:
[----:B------:R-:W2:Y:S02]  /*f3b0*/  LDG.E.U16 R2, desc[UR36][R2.64] ;  /* 0x0000002402027981 */ /* 0x000ea4000c1e1500 */
[----:B--2---:R-:W-:-:S05]  /*f3c0*/  HADD2.F32 R0, -RZ, R2.H0_H0 ;  /* 0x20000002ff007230 */ /* 0x004fca0000004100 */
[----:B------:R-:W-:-:S04]  /*f3d0*/  F2FP.BF16.F32.PACK_AB R0, RZ, R0 ;  /* 0x00000000ff00723e */ /* 0x000fc800000010ff */
[----:B------:R-:W-:Y:S01]  /*f3e0*/  PRMT R19, R0, 0x7610, R19 ;  /* 0x0000761000137816 */ /* 0x000fe20000000013 */
[----:B------:R-:W-:Y:S06]  /*f3f0*/  BRA `(.L_x_12379) ;  /* 0x0000000c00047947 */ /* 0x000fec0003800000 */
.L_x_12384:
        /* <DEDUP_REMOVED lines=9> */
.L_x_12374:
        /* <DEDUP_REMOVED lines=14> */
.L_x_12388:
        /* <DEDUP_REMOVED lines=9> */
.L_x_12387:
        /* <DEDUP_REMOVED lines=28> */
.L_x_12390:
        /* <DEDUP_REMOVED lines=15> */
.L_x_12389:
[----:B------:R0:W5:Y:S01]  /*f8b0*/  LDG.E.U16 R19, desc[UR36][R2.64] ;  /* 0x0000002402137981 */ /* 0x000162000c1e1500 */
[----:B------:R-:W-:Y:S05]  /*f8c0*/  BRA `(.L_x_12379) ;  /* 0x0000000400d07947 */ /* 0x000fea0003800000 */
.L_x_12386:
        /* <DEDUP_REMOVED lines=13> */
.L_x_12393:
        /* <DEDUP_REMOVED lines=21> */
.L_x_12397:
[----:B------:R-:W-:Y:S05]  /*faf0*/  BSYNC B1 ;  /* 0x0000000000017941 */ /* 0x000fea0003800000 */
.L_x_12396:
[----:B------:R-:W-:Y:S01]  /*fb00*/  LEA R3, R0, 0x3b800000, 0x17 ;  /* 0x3b80000000037811 */ /* 0x000fe200078eb8ff */
[----:B------:R-:W-:-:S05]  /*fb10*/  IMAD.SHL.U32 R0, R2, 0x100000, RZ ;  /* 0x0010000002007824 */ /* 0x000fca00078e00ff */
[----:B------:R-:W-:-:S07]  /*fb20*/  LOP3.LUT R0, R3, R0, R4, 0xfe, !PT ;  /* 0x0000000003007212 */ /* 0x000fce00078efe04 */
.L_x_12395:
[----:B------:R-:W-:Y:S05]  /*fb30*/  BSYNC B0 ;  /* 0x0000000000007941 */ /* 0x000fea0003800000 */
.L_x_12394:
[----:B------:R-:W-:-:S04]  /*fb40*/  F2FP.BF16.F32.PACK_AB R0, RZ, R0 ;  /* 0x00000000ff00723e */ /* 0x000fc800000010ff */
[----:B------:R-:W-:Y:S01]  /*fb50*/  PRMT R19, R0, 0x7610, R19 ;  /* 0x0000761000137816 */ /* 0x000fe20000000013 */
[----:B------:R-:W-:Y:S06]  /*fb60*/  BRA `(.L_x_12379) ;  /* 0x0000000400287947 */ /* 0x000fec0003800000 */
.L_x_12392:
        /* <DEDUP_REMOVED lines=21> */
.L_x_12401:
[----:B------:R-:W-:Y:S05]  /*fcc0*/  BSYNC B1 ;  /* 0x0000000000017941 */ /* 0x000fea0003800000 */
.L_x_12400:
[----:B------:R-:W-:Y:S01]  /*fcd0*/  LEA R3, R0, 0x37800000, 0x17 ;  /* 0x3780000000037811 */ /* 0x000fe200078eb8ff */
[----:B------:R-:W-:-:S05]  /*fce0*/  IMAD.SHL.U32 R0, R2, 0x200000, RZ ;  /* 0x0020000002007824 */ /* 0x000fca00078e00ff */
[----:B------:R-:W-:-:S07]  /*fcf0*/  LOP3.LUT R0, R3, R0, R4, 0xfe, !PT ;  /* 0x0000000003007212 */ /* 0x000fce00078efe04 */
.L_x_12399:
[----:B------:R-:W-:Y:S05]  /*fd00*/  BSYNC B0 ;  /* 0x0000000000007941 */ /* 0x000fea0003800000 */
.L_x_12398:
[----:B------:R-:W-:-:S04]  /*fd10*/  F2FP.BF16.F32.PACK_AB R0, RZ, R0 ;  /* 0x00000000ff00723e */ /* 0x000fc800000010ff */
[----:B------:R-:W-:Y:S01]  /*fd20*/  PRMT R19, R0, 0x7610, R19 ;  /* 0x0000761000137816 */ /* 0x000fe20000000013 */
[----:B------:R-:W-:Y:S06]  /*fd30*/  BRA `(.L_x_12379) ;  /* 0x0000000000b47947 */ /* 0x000fec0003800000 */
.L_x_12391:
        /* <DEDUP_REMOVED lines=14> */
.L_x_12405:
[----:B------:R-:W-:Y:S05]  /*fe20*/  BSYNC B0 ;  /* 0x0000000000007941 */ /* 0x000fea0003800000 */
.L_x_12404:
[----:B------:R-:W-:-:S04]  /*fe30*/  F2FP.BF16.F32.PACK_AB R0, RZ, R0 ;  /* 0x00000000ff00723e */ /* 0x000fc800000010ff */
[----:B------:R-:W-:Y:S01]  /*fe40*/  PRMT R19, R0, 0x7610, R19 ;  /* 0x0000761000137816 */ /* 0x000fe20000000013 */
[----:B------:R-:W-:Y:S06]  /*fe50*/  BRA `(.L_x_12379) ;  /* 0x00000000006c7947 */ /* 0x000fec0003800000 */
.L_x_12378:
        /* <DEDUP_REMOVED lines=16> */
.L_x_12406:
[----:B------:R-:W-:Y:S01]  /*ff60*/  PRMT R19, RZ, 0x7610, R19 ;  /* 0x00007610ff137816 */ /* 0x000fe20000000013 */
[----:B------:R-:W-:Y:S06]  /*ff70*/  BRA `(.L_x_12379) ;  /* 0x0000000000247947 */ /* 0x000fec0003800000 */
.L_x_12403:
[----:B------:R-:W2:Y:S02]  /*ff80*/  LDG.E.64 R2, desc[UR36][R2.64] ;  /* 0x0000002402027981 */ /* 0x000ea4000c1e1b00 */
[----:B--2---:R-:W0:Y:S02]  /*ff90*/  I2F.U64 R0, R2 ;  /* 0x0000000200007312 */ /* 0x004e240000301000 */
[----:B0-----:R-:W-:-:S04]  /*ffa0*/  F2FP.BF16.F32.PACK_AB R0, RZ, R0 ;  /* 0x00000000ff00723e */ /* 0x001fc800000010ff */
[----:B------:R-:W-:Y:S01]  /*ffb0*/  PRMT R19, R0, 0x7610, R19 ;  /* 0x0000761000137816 */ /* 0x000fe20000000013 */
[----:B------:R-:W-:Y:S06]  /*ffc0*/  BRA `(.L_x_12379) ;  /* 0x0000000000107947 */ /* 0x000fec0003800000 */
.L_x_12402:
[----:B------:R-:W2:Y:S02]  /*ffd0*/  LDG.E R2, desc[UR36][R2.64] ;  /* 0x0000002402027981 */ /* 0x000ea4000c1e1900 */
[----:B--2---:R-:W-:-:S04]  /*ffe0*/  I2FP.F32.U32 R0, R2 ;  /* 0x0000000200007245 */ /* 0x004fc80000201000 */
[----:B------:R-:W-:-:S04]  /*fff0*/  F2FP.BF16.F32.PACK_AB R0, RZ, R0 ;  /* 0x00000000ff00723e */ /* 0x000fc800000010ff */
[----:B------:R-:W-:-:S07]  /*10000*/  PRMT R19, R0, 0x7610, R19 ;  /* 0x0000761000137816 */ /* 0x000fce0000000013 */
.L_x_12379:
        /* <DEDUP_REMOVED lines=20> */
.L_x_12410:
[----:B------:R-:W2:Y:S02]  /*10150*/  LDG.E.U8 R2, desc[UR36][R2.64] ;  /* 0x0000002402027981 */ /* 0x000ea4000c1e1100 */
[----:B--2---:R-:W-:-:S04]  /*10160*/  I2FP.F32.U32 R0, R2 ;  /* 0x0000000200007245 */ /* 0x004fc80000201000 */
[----:B------:R-:W-:-:S04]  /*10170*/  F2FP.BF16.F32.PACK_AB R0, RZ, R0 ;  /* 0x00000000ff00723e */ /* 0x000fc800000010ff */
[----:B------:R-:W-:Y:S01]  /*10180*/  PRMT R5, R0, 0x7610, R5 ;  /* 0x0000761000057816 */ /* 0x000fe20000000005 */
[----:B------:R-:W-:Y:S06]  /*10190*/  BRA `(.L_x_12412) ;  /* 0x0000000c00c47947 */ /* 0x000fec0003800000 */
.L_x_12409:
        /* <DEDUP_REMOVED lines=11> */
.L_x_12414:
[----:B------:R-:W2:Y:S02]  /*10250*/  LDG.E R2, desc[UR36][R2.64] ;  /* 0x0000002402027981 */ /* 0x000ea4000c1e1900 */
[----:B--2---:R-:W-:-:S04]  /*10260*/  I2FP.F32.S32 R0, R2 ;  /* 0x0000000200007245 */ /* 0x004fc80000201400 */
[----:B------:R-:W-:-:S04]  /*10270*/  F2FP.BF16.F32.PACK_AB R0, RZ, R0 ;  /* 0x00000000ff00723e */ /* 0x000fc800000010ff */
[----:B------:R-:W-:Y:S01]  /*10280*/  PRMT R5, R0, 0x7610, R5 ;  /* 0x0000761000057816 */ /* 0x000fe20000000005 */
[----:B------:R-:W-:Y:S06]  /*10290*/  BRA `(.L_x_12412) ;  /* 0x0000000c00847947 */ /* 0x000fec0003800000 */
.L_x_12413:
[----:B------:R-:W2:Y:S02]  /*102a0*/  LDG.E.U16 R2, desc[UR36][R2.64] ;  /* 0x0000002402027981 */ /* 0x000ea4000c1e1500 */
[----:B--2---:R-:W0:Y:S02]  /*102b0*/  I2F.S16 R0, R2 ;  /* 0x0000000200007306 */ /* 0x004e240000101400 */
[----:B0-----:R-:W-:-:S04]  /*102c0*/  F2FP.BF16.F32.PACK_AB R0, RZ, R0 ;  /* 0x00000000ff00723e */ /* 0x001fc800000010ff */
[----:B------:R-:W-:Y:S01]  /*102d0*/  PRMT R5, R0, 0x7610, R5 ;  /* 0x0000761000057816 */ /* 0x000fe20000000005 */
[----:B------:R-:W-:Y:S06]  /*102e0*/  BRA `(.L_x_12412) ;  /* 0x0000000c00707947 */ /* 0x000fec0003800000 */
.L_x_12408:
        /* <DEDUP_REMOVED lines=9> */
.L_x_12416:
[----:B------:R-:W2:Y:S02]  /*10380*/  LDG.E.U16 R0, desc[UR36][R2.64] ;  /* 0x0000002402007981 */ /* 0x000ea4000c1e1500 */
[----:B--2---:R-:W-:-:S05]  /*10390*/  HADD2.F32 R0, -RZ, R0.H0_H0 ;  /* 0x20000000ff007230 */ /* 0x004fca0000004100 */
[----:B------:R-:W-:-:S04]  /*103a0*/  F2FP.BF16.F32.PACK_AB R0, RZ, R0 ;  /* 0x00000000ff00723e */ /* 0x000fc800000010ff */
[----:B------:R-:W-:Y:S01]  /*103b0*/  PRMT R5, R0, 0x7610, R5 ;  /* 0x0000761000057816 */ /* 0x000fe20000000005 */
[----:B------:R-:W-:Y:S06]  /*103c0*/  BRA `(.L_x_12412) ;  /* 0x0000000c00387947 */ /* 0x000fec0003800000 */
.L_x_12415:
        /* <DEDUP_REMOVED lines=9> */
.L_x_12418:
[----:B------:R-:W2:Y:S02]  /*10460*/  LDG.E.U16 R2, desc[UR36][R2.64] ;  /* 0x0000002402027981 */ /* 0x000ea4000c1e1500 */
[----:B--2---:R-:W-:-:S05]  /*10470*/  HADD2.F32 R0, -RZ, R2.H0_H0 ;  /* 0x20000002ff007230 */ /* 0x004fca0000004100 */
[----:B------:R-:W-:-:S04]  /*10480*/  F2FP.BF16.F32.PACK_AB R0, RZ, R0 ;  /* 0x00000000ff00723e */ /* 0x000fc800000010ff */
[----:B------:R-:W-:Y:S01]  /*10490*/  PRMT R5, R0, 0x7610, R5 ;  /* 0x0000761000057816 */ /* 0x000fe20000000005 */
[----:B------:R-:W-:Y:S06]  /*104a0*/  BRA `(.L_x_12412) ;  /* 0x0000000c00007947 */ /* 0x000fec0003800000 */
.L_x_12417:
        /* <DEDUP_REMOVED lines=9> */
.L_x_12407:
        /* <DEDUP_REMOVED lines=14> */
.L_x_12421:
        /* <DEDUP_REMOVED lines=9> */
.L_x_12420:
        /* <DEDUP_REMOVED lines=27> */
.L_x_12423:
        /* <DEDUP_REMOVED lines=15> */
.L_x_12422:
[----:B------:R0:W5:Y:S01]  /*10950*/  LDG.E.U16 R5, desc[UR36][R2.64] ;  /* 0x0000002402057981 */ /* 0x000162000c1e1500 */
[----:B------:R-:W-:Y:S05]  /*10960*/  BRA `(.L_x_12412) ;  /* 0x0000000400d07947 */ /* 0x000fea0003800000 */
.L_x_12419:
        /* <DEDUP_REMOVED lines=13> */
.L_x_12426:
        /* <DEDUP_REMOVED lines=21> */
.L_x_12430:
[----:B------:R-:W-:Y:S05]  /*10b90*/  BSYNC B1 ;  /* 0x0000000000017941 */ /* 0x000fea0003800000 */
.L_x_12429:
[----:B------:R-:W-:Y:S01]  /*10ba0*/  LEA R3, R0, 0x3b800000, 0x17 ;  /* 0x3b80000000037811 */ /* 0x000fe200078eb8ff */
[----:B------:R-:W-:-:S05]  /*10bb0*/  IMAD.SHL.U32 R0, R2, 0x100000, RZ ;  /* 0x0010000002007824 */ /* 0x000fca00078e00ff */
[----:B------:R-:W-:-:S07]  /*10bc0*/  LOP3.LUT R0, R3, R0, R4, 0xfe, !PT ;  /* 0x0000000003007212 */ /* 0x000fce00078efe04 */
.L_x_12428:
[----:B------:R-:W-:Y:S05]  /*10bd0*/  BSYNC B0 ;  /* 0x0000000000007941 */ /* 0x000fea0003800000 */
.L_x_12427:
[----:B------:R-:W-:-:S04]  /*10be0*/  F2FP.BF16.F32.PACK_AB R0, RZ, R0 ;  /* 0x00000000ff00723e */ /* 0x000fc800000010ff */
[----:B------:R-:W-:Y:S01]  /*10bf0*/  PRMT R5, R0, 0x7610, R5 ;  /* 0x0000761000057816 */ /* 0x000fe20000000005 */
[----:B------:R-:W-:Y:S06]  /*10c00*/  BRA `(.L_x_12412) ;  /* 0x0000000400287947 */ /* 0x000fec0003800000 */
.L_x_12425:
        /* <DEDUP_REMOVED lines=21> */
.L_x_12434:
[----:B------:R-:W-:Y:S05]  /*10d60*/  BSYNC B1 ;  /* 0x0000000000017941 */ /* 0x000fea0003800000 */
.L_x_12433:
[----:B------:R-:W-:Y:S01]  /*10d70*/  LEA R3, R0, 0x37800000, 0x17 ;  /* 0x3780000000037811 */ /* 0x000fe200078eb8ff */
[----:B------:R-:W-:-:S05]  /*10d80*/  IMAD.SHL.U32 R0, R2, 0x200000, RZ ;  /* 0x0020000002007824 */ /* 0x000fca00078e00ff */
[----:B------:R-:W-:-:S07]  /*10d90*/  LOP3.LUT R0, R3, R0, R4, 0xfe, !PT ;  /* 0x0000000003007212 */ /* 0x000fce00078efe04 */
.L_x_12432:
[----:B------:R-:W-:Y:S05]  /*10da0*/  BSYNC B0 ;  /* 0x0000000000007941 */ /* 0x000fea0003800000 */
.L_x_12431:
[----:B------:R-:W-:-:S04]  /*10db0*/  F2FP.BF16.F32.PACK_AB R0, RZ, R0 ;  /* 0x00000000ff00723e */ /* 0x000fc800000010ff */
[----:B------:R-:W-:Y:S01]  /*10dc0*/  PRMT R5, R0, 0x7610, R5 ;  /* 0x0000761000057816 */ /* 0x000fe20000000005 */
[----:B------:R-:W-:Y:S06]  /*10dd0*/  BRA `(.L_x_12412) ;  /* 0x0000000000b47947 */ /* 0x000fec0003800000 */
.L_x_12424:
        /* <DEDUP_REMOVED lines=14> */
.L_x_12438:
[----:B------:R-:W-:Y:S05]  /*10ec0*/  BSYNC B0 ;  /* 0x0000000000007941 */ /* 0x000fea0003800000 */
.L_x_12437:
[----:B------:R-:W-:-:S04]  /*10ed0*/  F2FP.BF16.F32.PACK_AB R0, RZ, R0 ;  /* 0x00000000ff00723e */ /* 0x000fc800000010ff */
[----:B------:R-:W-:Y:S01]  /*10ee0*/  PRMT R5, R0, 0x7610, R5 ;  /* 0x0000761000057816 */ /* 0x000fe20000000005 */
[----:B------:R-:W-:Y:S06]  /*10ef0*/  BRA `(.L_x_12412) ;  /* 0x00000000006c7947 */ /* 0x000fec0003800000 */
.L_x_12411:
        /* <DEDUP_REMOVED lines=16> */
.L_x_12439:
[----:B------:R-:W-:Y:S01]  /*11000*/  PRMT R5, RZ, 0x7610, R5 ;  /* 0x00007610ff057816 */ /* 0x000fe20000000005 */
[----:B------:R-:W-:Y:S06]  /*11010*/  BRA `(.L_x_12412) ;  /* 0x0000000000247947 */ /* 0x000fec0003800000 */
.L_x_12436:
[----:B------:R-:W2:Y:S02]  /*11020*/  LDG.E.64 R2, desc[UR36][R2.64] ;  /* 0x0000002402027981 */ /* 0x000ea4000c1e1b00 */
[----:B--2---:R-:W0:Y:S02]  /*11030*/  I2F.U64 R0, R2 ;  /* 0x0000000200007312 */ /* 0x004e240000301000 */
[----:B0-----:R-:W-:-:S04]  /*11040*/  F2FP.BF16.F32.PACK_AB R0, RZ, R0 ;  /* 0x00000000ff00723e */ /* 0x001fc800000010ff */
[----:B------:R-:W-:Y:S01]  /*11050*/  PRMT R5, R0, 0x7610, R5 ;  /* 0x0000761000057816 */ /* 0x000fe20000000005 */
[----:B------:R-:W-:Y:S06]  /*11060*/  BRA `(.L_x_12412) ;  /* 0x0000000000107947 */ /* 0x000fec0003800000 */
.L_x_12435:
[----:B------:R-:W2:Y:S02]  /*11070*/  LDG.E R2, desc[UR36][R2.64] ;  /* 0x0000002402027981 */ /* 0x000ea4000c1e1900 */
[----:B--2---:R-:W-:-:S04]  /*11080*/  I2FP.F32.U32 R0, R2 ;  /* 0x0000000200007245 */ /* 0x004fc80000201000 */
[----:B------:R-:W-:-:S04]  /*11090*/  F2FP.BF16.F32.PACK_AB R0, RZ, R0 ;  /* 0x00000000ff00723e */ /* 0x000fc800000010ff */
[----:B------:R-:W-:-:S07]  /*110a0*/  PRMT R5, R0, 0x7610, R5 ;  /* 0x0000761000057816 */ /* 0x000fce0000000005 */
.L_x_12412:
        /* <DEDUP_REMOVED lines=11> */
.L_x_12441:
[----:B------:R-:W-:-:S07]  /*11160*/  PRMT R5, R19, 0x7610, R5 ;  /* 0x0000761013057816 */ /* 0x000fce0000000005 */
.L_x_12442:
[----:B------:R-:W-:Y:S05]  /*11170*/  BSYNC B0 ;  /* 0x0000000000007941 */ /* 0x000fea0003800000 */
.L_x_12440:
        /* <DEDUP_REMOVED lines=16> */
.L_x_12446:
[----:B------:R-:W-:-:S06]  /*11280*/  IMAD.U32 R3, R5, 0x10000, RZ ;  /* 0x0001000005037824 */ /* 0x000fcc00078e00ff */
[----:B------:R-:W0:Y:S02]  /*11290*/  F2I.S64.TRUNC R2, R3 ;  /* 0x0000000300027311 */ /* 0x000e24000020d900 */
[----:B0-----:R-:W-:Y:S01]  /*112a0*/  STG.E.U8 desc[UR36][R16.64], R2 ;  /* 0x0000000210007986 */ /* 0x001fe2000c101124 */
[----:B------:R-:W-:Y:S05]  /*112b0*/  EXIT ;  /* 0x000000000000794d */ /* 0x000fea0003800000 */
.L_x_12445:
        /* <DEDUP_REMOVED lines=10> */
.L_x_12449:
[----:B------:R-:W-:-:S06]  /*11360*/  IMAD.U32 R5, R5, 0x10000, RZ ;  /* 0x0001000005057824 */ /* 0x000fcc00078e00ff */
[----:B------:R-:W0:Y:S02]  /*11370*/  F2I.FTZ.TRUNC.NTZ R5, R5 ;  /* 0x0000000500057305 */ /* 0x000e24000021f100 */
[----:B0-----:R-:W-:Y:S01]  /*11380*/  STG.E desc[UR36][R16.64], R5 ;  /* 0x0000000510007986 */ /* 0x001fe2000c101924 */
[----:B------:R-:W-:Y:S05]  /*11390*/  EXIT ;  /* 0x000000000000794d */ /* 0x000fea0003800000 */
.L_x_12448:
[----:B------:R-:W-:-:S06]  /*113a0*/  IMAD.U32 R5, R5, 0x10000, RZ ;  /* 0x0001000005057824 */ /* 0x000fcc00078e00ff */
[----:B------:R-:W0:Y:S02]  /*113b0*/  F2I.FTZ.TRUNC.NTZ R5, R5 ;  /* 0x0000000500057305 */ /* 0x000e24000021f100 */
[----:B0-----:R-:W-:Y:S01]  /*113c0*/  STG.E.U16 desc[UR36][R16.64], R5 ;  /* 0x0000000510007986 */ /* 0x001fe2000c101524 */
[----:B------:R-:W-:Y:S05]  /*113d0*/  EXIT ;  /* 0x000000000000794d */ /* 0x000fea0003800000 */
.L_x_12444:
        /* <DEDUP_REMOVED lines=9> */
.L_x_12451:
[----:B------:R-:W-:-:S05]  /*11470*/  IMAD.U32 R0, R5, 0x10000, RZ ;  /* 0x0001000005007824 */ /* 0x000fca00078e00ff */
[----:B------:R-:W-:-:S05]  /*11480*/  F2FP.F16.F32.PACK_AB R0, RZ, R0 ;  /* 0x00000000ff00723e */ /* 0x000fca00000000ff */
[----:B------:R-:W-:Y:S01]  /*11490*/  STG.E.U16 desc[UR36][R16.64], R0 ;  /* 0x0000000010007986 */ /* 0x000fe2000c101524 */
[----:B------:R-:W-:Y:S05]  /*114a0*/  EXIT ;  /* 0x000000000000794d */ /* 0x000fea0003800000 */
.L_x_12450:
        /* <DEDUP_REMOVED lines=10> */
.L_x_12453:
[----:B------:R-:W-:-:S05]  /*11550*/  IMAD.U32 R5, R5, 0x10000, RZ ;  /* 0x0001000005057824 */ /* 0x000fca00078e00ff */
[----:B------:R-:W-:-:S04]  /*11560*/  F2FP.F16.F32.PACK_AB R3, RZ, R5 ;  /* 0x00000005ff03723e */ /* 0x000fc800000000ff */
[----:B------:R-:W-:-:S05]  /*11570*/  PRMT R3, R3, 0x5410, RZ ;  /* 0x0000541003037816 */ /* 0x000fca00000000ff */
[----:B------:R-:W-:Y:S01]  /*11580*/  STG.E desc[UR36][R16.64], R3 ;  /* 0x0000000310007986 */ /* 0x000fe2000c101924 */
[----:B------:R-:W-:Y:S05]  /*11590*/  EXIT ;  /* 0x000000000000794d */ /* 0x000fea0003800000 */
.L_x_12452:
[----:B------:R-:W-:-:S04]  /*115a0*/  IMAD.U32 R2, R5, 0x10000, RZ ;  /* 0x0001000005027824 */ /* 0x000fc800078e00ff */
[----:B------:R-:W-:-:S06]  /*115b0*/  FMUL.FTZ R2, R2, 1 ;  /* 0x3f80000002027820 */ /* 0x000fcc0000410000 */
[----:B------:R-:W0:Y:S02]  /*115c0*/  F2F.F64.F32 R2, R2 ;  /* 0x0000000200027310 */ /* 0x000e240000201800 */
[----:B0-----:R-:W-:Y:S01]  /*115d0*/  STG.E.64 desc[UR36][R16.64], R2 ;  /* 0x0000000210007986 */ /* 0x001fe2000c101b24 */
[----:B------:R-:W-:Y:S05]  /*115e0*/  EXIT ;  /* 0x000000000000794d */ /* 0x000fea0003800000 */
.L_x_12443:
        /* <DEDUP_REMOVED lines=13> */
.L_x_12456:
[----:B------:R-:W-:Y:S01]  /*116c0*/  IMAD.U32 R5, R5, 0x10000, RZ ;  /* 0x0001000005057824 */ /* 0x000fe200078e00ff */
[----:B------:R-:W-:-:S03]  /*116d0*/  CS2R R6, SRZ ;  /* 0x0000000000067805 */ /* 0x000fc6000001ff00 */
[----:B------:R-:W-:-:S06]  /*116e0*/  FMUL.FTZ R5, R5, 1 ;  /* 0x3f80000005057820 */ /* 0x000fcc0000410000 */
[----:B------:R-:W0:Y:S02]  /*116f0*/  F2F.F64.F32 R4, R5 ;  /* 0x0000000500047310 */ /* 0x000e240000201800 */
[----:B0-----:R-:W-:Y:S01]  /*11700*/  STG.E.128 desc[UR36][R16.64], R4 ;  /* 0x0000000410007986 */ /* 0x001fe2000c101d24 */
[----:B------:R-:W-:Y:S05]  /*11710*/  EXIT ;  /* 0x000000000000794d */ /* 0x000fea0003800000 */
.L_x_12455:
        /* <DEDUP_REMOVED lines=21> */
.L_x_12460:
[----:B------:R-:W-:Y:S05]  /*11870*/  BSYNC B0 ;  /* 0x0000000000007941 */ /* 0x000fea0003800000 */
.L_x_12459:
[----:B------:R-:W-:-:S05]  /*11880*/  LOP3.LUT R3, R0, R3, RZ, 0xfc, !PT ;  /* 0x0000000300037212 */ /* 0x000fca00078efcff */
[----:B------:R-:W-:Y:S01]  /*11890*/  STG.E.U8 desc[UR36][R16.64], R3 ;  /* 0x0000000310007986 */ /* 0x000fe2000c101124 */
[----:B------:R-:W-:Y:S05]  /*118a0*/  EXIT ;  /* 0x000000000000794d */ /* 0x000fea0003800000 */
.L_x_12458:
        /* <DEDUP_REMOVED lines=13> */
.L_x_12462:
[----:B------:R-:W-:Y:S01]  /*11980*/  IMAD.MOV.U32 R0, RZ, RZ, 0x7f ;  /* 0x0000007fff007424 */ /* 0x000fe200078e00ff */
[----:B------:R-:W-:-:S04]  /*11990*/  ISETP.GT.U32.AND P0, PT, R2, 0x7f800000, PT ;  /* 0x7f8000000200780c */ /* 0x000fc80003f04070 */
[----:B------:R-:W-:-:S09]  /*119a0*/  SEL R0, R0, 0x7c, P0 ;  /* 0x0000007c00007807 */ /* 0x000fd20000000000 */
.L_x_12463:
[----:B------:R-:W-:Y:S05]  /*119b0*/  BSYNC B0 ;  /* 0x0000000000007941 */ /* 0x000fea0003800000 */
.L_x_12461:
[----:B------:R-:W-:-:S04]  /*119c0*/  LOP3.LUT R2, R5, 0x80000000, RZ, 0xc0, !PT ;  /* 0x8000000005027812 */ /* 0x000fc800078ec0ff */
[----:B------:R-:W-:-:S04]  /*119d0*/  SHF.R.U32.HI R3, RZ, 0x18, R2 ;  /* 0x00000018ff037819 */ /* 0x000fc80000011602 */
[----:B------:R-:W-:-:S05]  /*119e0*/  LOP3.LUT R3, R0, R3, RZ, 0xfc, !PT ;  /* 0x0000000300037212 */ /* 0x000fca00078efcff */
[----:B------:R-:W-:Y:S01]  /*119f0*/  STG.E.U8 desc[UR36][R16.64], R3 ;  /* 0x0000000310007986 */ /* 0x000fe2000c101124 */
[----:B------:R-:W-:Y:S05]  /*11a00*/  EXIT ;  /* 0x000000000000794d */ /* 0x000fea0003800000 */
.L_x_12457:
[----:B------:R-:W-:Y:S01]  /*11a10*/  STG.E.U16 desc[UR36][R16.64], R5 ;  /* 0x0000000510007986 */ /* 0x000fe2000c101524 */
[----:B------:R-:W-:Y:S05]  /*11a20*/  EXIT ;  /* 0x000000000000794d */ /* 0x000fea0003800000 */
.L_x_12454:
        /* <DEDUP_REMOVED lines=12> */
.L_x_12466:
        /* <DEDUP_REMOVED lines=17> */
.L_x_12469:
[----:B------:R-:W-:-:S04]  /*11c00*/  LOP3.LUT R2, R5, 0x80000000, RZ, 0xc0, !PT ;  /* 0x8000000005027812 */ /* 0x000fc800078ec0ff */
[----:B------:R-:W-:-:S04]  /*11c10*/  SHF.R.U32.HI R3, RZ, 0x18, R2 ;  /* 0x00000018ff037819 */ /* 0x000fc80000011602 */
[----:B------:R-:W-:-:S04]  /*11c20*/  LOP3.LUT R0, R0, R3, RZ, 0xfc, !PT ;  /* 0x0000000300007212 */ /* 0x000fc800078efcff */
[----:B------:R-:W-:-:S07]  /*11c30*/  PRMT R8, R0, 0x7610, R8 ;  /* 0x0000761000087816 */ /* 0x000fce0000000008 */
.L_x_12468:
[----:B------:R-:W-:Y:S05]  /*11c40*/  BSYNC B0 ;  /* 0x0000000000007941 */ /* 0x000fea0003800000 */
.L_x_12467:
[----:B------:R-:W-:Y:S01]  /*11c50*/  STG.E.U8 desc[UR36][R16.64], R8 ;  /* 0x0000000810007986 */ /* 0x000fe2000c101124 */
[----:B------:R-:W-:Y:S05]  /*11c60*/  EXIT ;  /* 0x000000000000794d */ /* 0x000fea0003800000 */
.L_x_12465:
        /* <DEDUP_REMOVED lines=17> */
.L_x_12472:
[----:B------:R-:W-:-:S04]  /*11d80*/  LOP3.LUT R2, R5, 0x80000000, RZ, 0xc0, !PT ;  /* 0x8000000005027812 */ /* 0x000fc800078ec0ff */
[----:B------:R-:W-:-:S04]  /*11d90*/  SHF.R.U32.HI R3, RZ, 0x18, R2 ;  /* 0x00000018ff037819 */ /* 0x000fc80000011602 */
[----:B------:R-:W-:-:S04]  /*11da0*/  LOP3.LUT R0, R0, R3, RZ, 0xfc, !PT ;  /* 0x0000000300007212 */ /* 0x000fc800078efcff */
[----:B------:R-:W-:-:S07]  /*11db0*/  PRMT R8, R0, 0x7610, R8 ;  /* 0x0000761000087816 */ /* 0x000fce0000000008 */
.L_x_12471:
[----:B------:R-:W-:Y:S05]  /*11dc0*/  BSYNC B0 ;  /* 0x0000000000007941 */ /* 0x000fea0003800000 */
.L_x_12470:
[----:B------:R-:W-:Y:S01]  /*11dd0*/  STG.E.U8 desc[UR36][R16.64], R8 ;  /* 0x0000000810007986 */ /* 0x000fe2000c101124 */
[----:B------:R-:W-:Y:S05]  /*11de0*/  EXIT ;  /* 0x000000000000794d */ /* 0x000fea0003800000 */
.L_x_12464:
        /* <DEDUP_REMOVED lines=22> */
.L_x_12447:
        /* <DEDUP_REMOVED lines=16> */
.L_x_12475:
[----:B------:R-:W-:Y:S05]  /*12050*/  EXIT ;  /* 0x000000000000794d */ /* 0x000fea0003800000 */
.L_x_12474:
[----:B------:R-:W-:-:S06]  /*12060*/  IMAD.U32 R2, R5, 0x10000, RZ ;  /* 0x0001000005027824 */ /* 0x000fcc00078e00ff */
[----:B------:R-:W0:Y:S02]  /*12070*/  F2I.U64.TRUNC R2, R2 ;  /* 0x0000000200027311 */ /* 0x000e24000020d800 */
[----:B0-----:R-:W-:Y:S01]  /*12080*/  STG.E.64 desc[UR36][R16.64], R2 ;  /* 0x0000000210007986 */ /* 0x001fe2000c101b24 */
[----:B------:R-:W-:Y:S05]  /*12090*/  EXIT ;  /* 0x000000000000794d */ /* 0x000fea0003800000 */
.L_x_12473:
[----:B------:R-:W-:-:S06]  /*120a0*/  IMAD.U32 R5, R5, 0x10000, RZ ;  /* 0x0001000005057824 */ /* 0x000fcc00078e00ff */
[----:B------:R-:W0:Y:S02]  /*120b0*/  F2I.FTZ.U32.TRUNC.NTZ R5, R5 ;  /* 0x0000000500057305 */ /* 0x000e24000021f000 */
[----:B0-----:R-:W-:Y:S01]  /*120c0*/  STG.E desc[UR36][R16.64], R5 ;  /* 0x0000000510007986 */ /* 0x001fe2000c101924 */
[----:B------:R-:W-:Y:S05]  /*120d0*/  EXIT ;  /* 0x000000000000794d */ /* 0x000fea0003800000 */
.L_x_12476:
        /* <DEDUP_REMOVED lines=10> */
.L_x_42222:


//--------------------- .text._ZN2at6native27unrolled_elementwise_kernelINS0_13BinaryFunctorIN3c108BFloat16ES4_S4_ZZZNS0_19minimum_kernel_cudaERNS_18TensorIteratorBaseEENKUlvE0_clEvENKUlvE2_clEvEUlS4_S4_E_EESt5arrayIPcLm3EELi4E23TrivialOffsetCalculatorILi2EjESE_ILi1EjENS0_6memory12LoadWithCastILi2EEENSH_13StoreWithCastILi1EEEEEviT_T0_T2_T3_T4_T5_ --------------------------
	.section	.text._ZN2at6native27unrolled_elementwise_kernelINS0_13BinaryFunctorIN3c108BFloat16ES4_S4_ZZZNS0_19minimum_kernel_cudaERNS_18TensorIteratorBaseEENKUlvE0_clEvENKUlvE2_clEvEUlS4_S4_E_EESt5arrayIPcLm3EELi4E23TrivialOffsetCalculatorILi2EjESE_ILi1EjENS0_6memory12LoadWithCastILi2EEENSH_13StoreWithCastILi1EEEEEviT_T0_T2_T3_T4_T5_,"ax",@progbits
	.align	128
        .global         _ZN2at6native27unrolled_elementwise_kernelINS0_13BinaryFunctorIN3c108BFloat16ES4_S4_ZZZNS0_19minimum_kernel_cudaERNS_18TensorIteratorBaseEENKUlvE0_clEvENKUlvE2_clEvEUlS4_S4_E_EESt5arrayIPcLm3EELi4E23TrivialOffsetCalculatorILi2EjESE_ILi1EjENS0_6memory12LoadWithCastILi2EEENSH_13StoreWithCastILi1EEEEEviT_T0_T2_T3_T4_T5_
        .type           _ZN2at6native27unrolled_elementwise_kernelINS0_13BinaryFunctorIN3c108BFloat16ES4_S4_ZZZNS0_19minimum_kernel_cudaERNS_18TensorIteratorBaseEENKUlvE0_clEvENKUlvE2_clEvEUlS4_S4_E_EESt5arrayIPcLm3EELi4E23TrivialOffsetCalculatorILi2EjESE_ILi1EjENS0_6memory12LoadWithCastILi2EEENSH_13StoreWithCastILi1EEEEEviT_T0_T2_T3_T4_T5_,@function
        .size           _ZN2at6native27unrolled_elementwise_kernelINS0_13BinaryFunctorIN3c108BFloat16ES4_S4_ZZZNS0_19minimum_kernel_cudaERNS_18TensorIteratorBaseEENKUlvE0_clEvENKUlvE2_clEvEUlS4_S4_E_EESt5arrayIPcLm3EELi4E23TrivialOffsetCalculatorILi2EjESE_ILi1EjENS0_6memory12LoadWithCastILi2EEENSH_13StoreWithCastILi1EEEEEviT_T0_T2_T3_T4_T5_,(.L_x_42223 - _ZN2at6native27unrolled_elementwise_kernelINS0_13BinaryFunctorIN3c108BFloat16ES4_S4_ZZZNS0_19minimum_kernel_cudaERNS_18TensorIteratorBaseEENKUlvE0_clEvENKUlvE2_clEvEUlS4_S4_E_EESt5arrayIPcLm3EELi4E23TrivialOffsetCalculatorILi2EjESE_ILi1EjENS0_6memory12LoadWithCastILi2EEENSH_13StoreWithCastILi1EEEEEviT_T0_T2_T3_T4_T5_)
        .other          _ZN2at6native27unrolled_elementwise_kernelINS0_13BinaryFunctorIN3c108BFloat16ES4_S4_ZZZNS0_19minimum_kernel_cudaERNS_18TensorIteratorBaseEENKUlvE0_clEvENKUlvE2_clEvEUlS4_S4_E_EESt5arrayIPcLm3EELi4E23TrivialOffsetCalculatorILi2EjESE_ILi1EjENS0_6memory12LoadWithCastILi2EEENSH_13StoreWithCastILi1EEEEEviT_T0_T2_T3_T4_T5_,@"STO_CUDA_ENTRY STV_DEFAULT"
_ZN2at6native27unrolled_elementwise_kernelINS0_13BinaryFunctorIN3c108BFloat16ES4_S4_ZZZNS0_19minimum_kernel_cudaERNS_18TensorIteratorBaseEENKUlvE0_clEvENKUlvE2_clEvEUlS4_S4_E_EESt5arrayIPcLm3EELi4E23TrivialOffsetCalculatorILi2EjESE_ILi1EjENS0_6memory12LoadWithCastILi2EEENSH_13StoreWithCastILi1EEEEEviT_T0_T2_T3_T4_T5_:
.text._ZN2at6native27unrolled_elementwise_kernelINS0_13BinaryFunctorIN3c108BFloat16ES4_S4_ZZZNS0_19minimum_kernel_cudaERNS_18TensorIteratorBaseEENKUlvE0_clEvENKUlvE2_clEvEUlS4_S4_E_EESt5arrayIPcLm3EELi4E23TrivialOffsetCalculatorILi2EjESE_ILi1EjENS0_6memory12LoadWithCastILi2EEENSH_13StoreWithCastILi1EEEEEviT_T0_T2_T3_T4_T5_:
        /* <DEDUP_REMOVED lines=36> */
.L_x_12482:
[----:B------:R-:W2:Y:S02]  /*0240*/  LDG.E.U8 R4, desc[UR36][R4.64] ;  /* 0x0000002404047981 */ /* 0x000ea4000c1e1100 */
[----:B--2---:R-:W-:-:S04]  /*0250*/  I2FP.F32.U32 R0, R4 ;  /* 0x0000000400007245 */ /* 0x004fc80000201000 */
[----:B------:R-:W-:-:S04]  /*0260*/  F2FP.BF16.F32.PACK_AB R0, RZ, R0 ;  /* 0x00000000ff00723e */ /* 0x000fc800000010ff */
[----:B------:R-:W-:Y:S01]  /*0270*/  PRMT R25, R0, 0x7610, R25 ;  /* 0x0000761000197816 */ /* 0x000fe20000000019 */
[----:B------:R-:W-:Y:S06]  /*0280*/  BRA `(.L_x_12484) ;  /* 0x0000000c00c87947 */ /* 0x000fec0003800000 */
.L_x_12481:
        /* <DEDUP_REMOVED lines=11> */
.L_x_12486:
[----:B------:R-:W2:Y:S02]  /*0340*/  LDG.E R4, desc[UR36][R4.64] ;  /* 0x0000002404047981 */ /* 0x000ea4000c1e1900 */
[----:B--2---:R-:W-:-:S04]  /*0350*/  I2FP.F32.S32 R0, R4 ;  /* 0x0000000400007245 */ /* 0x004fc80000201400 */
[----:B------:R-:W-:-:S04]  /*0360*/  F2FP.BF16.F32.PACK_AB R0, RZ, R0 ;  /* 0x00000000ff00723e */ /* 0x000fc800000010ff */
[----:B------:R-:W-:Y:S01]  /*0370*/  PRMT R25, R0, 0x7610, R25 ;  /* 0x0000761000197816 */ /* 0x000fe20000000019 */
[----:B------:R-:W-:Y:S06]  /*0380*/  BRA `(.L_x_12484) ;  /* 0x0000000c00887947 */ /* 0x000fec0003800000 */
.L_x_12485:
[----:B------:R-:W2:Y:S02]  /*0390*/  LDG.E.U16 R4, desc[UR36][R4.64] ;  /* 0x0000002404047981 */ /* 0x000ea4000c1e1500 */
[----:B--2---:R-:W0:Y:S02]  /*03a0*/  I2F.S16 R0, R4 ;  /* 0x0000000400007306 */ /* 0x004e240000101400 */
[----:B0-----:R-:W-:-:S04]  /*03b0*/  F2FP.BF16.F32.PACK_AB R0, RZ, R0 ;  /* 0x00000000ff00723e */ /* 0x001fc800000010ff */
[----:B------:R-:W-:Y:S01]  /*03c0*/  PRMT R25, R0, 0x7610, R25 ;  /* 0x0000761000197816 */ /* 0x000fe20000000019 */
[----:B------:R-:W-:Y:S06]  /*03d0*/  BRA `(.L_x_12484) ;  /* 0x0000000c00747947 */ /* 0x000fec0003800000 */
.L_x_12480:
        /* <DEDUP_REMOVED lines=9> */
.L_x_12488:
[----:B------:R-:W2:Y:S02]  /*0470*/  LDG.E.U16 R0, desc[UR36][R4.64] ;  /* 0x0000002404007981 */ /* 0x000ea4000c1e1500 */
[----:B--2---:R-:W-:-:S05]  /*0480*/  HADD2.F32 R0, -RZ, R0.H0_H0 ;  /* 0x20000000ff007230 */ /* 0x004fca0000004100 */
[----:B------:R-:W-:-:S04]  /*0490*/  F2FP.BF16.F32.PACK_AB R0, RZ, R0 ;  /* 0x00000000ff00723e */ /* 0x000fc800000010ff */
[----:B------:R-:W-:Y:S01]  /*04a0*/  PRMT R25, R0, 0x7610, R25 ;  /* 0x0000761000197816 */ /* 0x000fe20000000019 */
[----:B------:R-:W-:Y:S06]  /*04b0*/  BRA `(.L_x_12484) ;  /* 0x0000000c003c7947 */ /* 0x000fec0003800000 */
.L_x_12487:
        /* <DEDUP_REMOVED lines=9> */
.L_x_12490:
[----:B------:R-:W2:Y:S02]  /*0550*/  LDG.E.U16 R4, desc[UR36][R4.64] ;  /* 0x0000002404047981 */ /* 0x000ea4000c1e1500 */
[----:B--2---:R-:W-:-:S05]  /*0560*/  HADD2.F32 R0, -RZ, R4.H0_H0 ;  /* 0x20000004ff007230 */ /* 0x004fca0000004100 */
[----:B------:R-:W-:-:S04]  /*0570*/  F2FP.BF16.F32.PACK_AB R0, RZ, R0 ;  /* 0x00000000ff00723e */ /* 0x000fc800000010ff */
[----:B------:R-:W-:Y:S01]  /*0580*/  PRMT R25, R0, 0x7610, R25 ;  /* 0x0000761000197816 */ /* 0x000fe20000000019 */
[----:B------:R-:W-:Y:S06]  /*0590*/  BRA `(.L_x_12484) ;  /* 0x0000000c00047947 */ /* 0x000fec0003800000 */
.L_x_12489:
        /* <DEDUP_REMOVED lines=9> */
.L_x_12479:
        /* <DEDUP_REMOVED lines=14> */
.L_x_12493:
        /* <DEDUP_REMOVED lines=9> */
.L_x_12492:
        /* <DEDUP_REMOVED lines=28> */
.L_x_12495:
        /* <DEDUP_REMOVED lines=15> */
.L_x_12494:
[----:B------:R0:W5:Y:S01]  /*0a50*/  LDG.E.U16 R25, desc[UR36][R4.64] ;  /* 0x0000002404197981 */ /* 0x000162000c1e1500 */
[----:B------:R-:W-:Y:S05]  /*0a60*/  BRA `(.L_x_12484) ;  /* 0x0000000400d07947 */ /* 0x000fea0003800000 */
.L_x_12491:
        /* <DEDUP_REMOVED lines=13> */
.L_x_12498:
        /* <DEDUP_REMOVED lines=21> */
.L_x_12502:
[----:B------:R-:W-:Y:S05]  /*0c90*/  BSYNC B1 ;  /* 0x0000000000017941 */ /* 0x000fea0003800000 */
.L_x_12501:
[----:B------:R-:W-:Y:S01]  /*0ca0*/  LEA R5, R0, 0x3b800000, 0x17 ;  /* 0x3b80000000057811 */ /* 0x000fe200078eb8ff */
[----:B------:R-:W-:-:S05]  /*0cb0*/  IMAD.SHL.U32 R0, R3, 0x100000, RZ ;  /* 0x0010000003007824 */ /* 0x000fca00078e00ff */
[----:B------:R-:W-:-:S07]  /*0cc0*/  LOP3.LUT R0, R5, R0, R6, 0xfe, !PT ;  /* 0x0000000005007212 */ /* 0x000fce00078efe06 */
.L_x_12500:
[----:B------:R-:W-:Y:S05]  /*0cd0*/  BSYNC B0 ;  /* 0x0000000000007941 */ /* 0x000fea0003800000 */
.L_x_12499:
[----:B------:R-:W-:-:S04]  /*0ce0*/  F2FP.BF16.F32.PACK_AB R0, RZ, R0 ;  /* 0x00000000ff00723e */ /* 0x000fc800000010ff */
[----:B------:R-:W-:Y:S01]  /*0cf0*/  PRMT R25, R0, 0x7610, R25 ;  /* 0x0000761000197816 */ /* 0x000fe20000000019 */
[----:B------:R-:W-:Y:S06]  /*0d00*/  BRA `(.L_x_12484) ;  /* 0x0000000400287947 */ /* 0x000fec0003800000 */
.L_x_12497:
        /* <DEDUP_REMOVED lines=21> */
.L_x_12506:
[----:B------:R-:W-:Y:S05]  /*0e60*/  BSYNC B1 ;  /* 0x0000000000017941 */ /* 0x000fea0003800000 */
.L_x_12505:
[----:B------:R-:W-:Y:S01]  /*0e70*/  LEA R5, R0, 0x37800000, 0x17 ;  /* 0x3780000000057811 */ /* 0x000fe200078eb8ff */
[----:B------:R-:W-:-:S05]  /*0e80*/  IMAD.SHL.U32 R0, R3, 0x200000, RZ ;  /* 0x0020000003007824 */ /* 0x000fca00078e00ff */
[----:B------:R-:W-:-:S07]  /*0e90*/  LOP3.LUT R0, R5, R0, R6, 0xfe, !PT ;  /* 0x0000000005007212 */ /* 0x000fce00078efe06 */
.L_x_12504:
[----:B------:R-:W-:Y:S05]  /*0ea0*/  BSYNC B0 ;  /* 0x0000000000007941 */ /* 0x000fea0003800000 */
.L_x_12503:
[----:B------:R-:W-:-:S04]  /*0eb0*/  F2FP.BF16.F32.PACK_AB R0, RZ, R0 ;  /* 0x00000000ff00723e */ /* 0x000fc800000010ff */
[----:B------:R-:W-:Y:S01]  /*0ec0*/  PRMT R25, R0, 0x7610, R25 ;  /* 0x0000761000197816 */ /* 0x000fe20000000019 */
[----:B------:R-:W-:Y:S06]  /*0ed0*/  BRA `(.L_x_12484) ;  /* 0x0000000000b47947 */ /* 0x000fec0003800000 */
.L_x_12496:
        /* <DEDUP_REMOVED lines=14> */
.L_x_12510:
[----:B------:R-:W-:Y:S05]  /*0fc0*/  BSYNC B0 ;  /* 0x0000000000007941 */ /* 0x000fea0003800000 */
.L_x_12509:
[----:B------:R-:W-:-:S04]  /*0fd0*/  F2FP.BF16.F32.PACK_AB R0, RZ, R0 ;  /* 0x00000000ff00723e */ /* 0x000fc800000010ff */
[----:B------:R-:W-:Y:S01]  /*0fe0*/  PRMT R25, R0, 0x7610, R25 ;  /* 0x0000761000197816 */ /* 0x000fe20000000019 */
[----:B------:R-:W-:Y:S06]  /*0ff0*/  BRA `(.L_x_12484) ;  /* 0x00000000006c7947 */ /* 0x000fec0003800000 */
.L_x_12483:
        /* <DEDUP_REMOVED lines=16> */
.L_x_12511:
[----:B------:R-:W-:Y:S01]  /*1100*/  PRMT R25, RZ, 0x7610, R25 ;  /* 0x00007610ff197816 */ /* 0x000fe20000000019 */
[----:B------:R-:W-:Y:S06]  /*1110*/  BRA `(.L_x_12484) ;  /* 0x0000000000247947 */ /* 0x000fec0003800000 */
.L_x_12508:
[----:B------:R-:W2:Y:S02]  /*1120*/  LDG.E.64 R4, desc[UR36][R4.64] ;  /* 0x0000002404047981 */ /* 0x000ea4000c1e1b00 */
[----:B--2---:R-:W0:Y:S02]  /*1130*/  I2F.U64 R0, R4 ;  /* 0x0000000400007312 */ /* 0x004e240000301000 */
[----:B0-----:R-:W-:-:S04]  /*1140*/  F2FP.BF16.F32.PACK_AB R0, RZ, R0 ;  /* 0x00000000ff00723e */ /* 0x001fc800000010ff */
[----:B------:R-:W-:Y:S01]  /*1150*/  PRMT R25, R0, 0x7610, R25 ;  /* 0x0000761000197816 */ /* 0x000fe20000000019 */
[----:B------:R-:W-:Y:S06]  /*1160*/  BRA `(.L_x_12484) ;  /* 0x0000000000107947 */ /* 0x000fec0003800000 */
.L_x_12507:
[----:B------:R-:W2:Y:S02]  /*1170*/  LDG.E R4, desc[UR36][R4.64] ;  /* 0x0000002404047981 */ /* 0x000ea4000c1e1900 */
[----:B--2---:R-:W-:-:S04]  /*1180*/  I2FP.F32.U32 R0, R4 ;  /* 0x0000000400007245 */ /* 0x004fc80000201000 */
[----:B------:R-:W-:-:S04]  /*1190*/  F2FP.BF16.F32.PACK_AB R0, RZ, R0 ;  /* 0x00000000ff00723e */ /* 0x000fc800000010ff */
[----:B------:R-:W-:-:S07]  /*11a0*/  PRMT R25, R0, 0x7610, R25 ;  /* 0x0000761000197816 */ /* 0x000fce0000000019 */
.L_x_12484:
        /* <DEDUP_REMOVED lines=21> */
.L_x_12515:
[----:B------:R-:W2:Y:S02]  /*1300*/  LDG.E.U8 R4, desc[UR36][R4.64] ;  /* 0x0000002404047981 */ /* 0x000ea4000c1e1100 */
[----:B--2---:R-:W-:-:S04]  /*1310*/  I2FP.F32.U32 R0, R4 ;  /* 0x0000000400007245 */ /* 0x004fc80000201000 */
[----:B------:R-:W-:-:S04]  /*1320*/  F2FP.BF16.F32.PACK_AB R0, RZ, R0 ;  /* 0x00000000ff00723e */ /* 0x000fc800000010ff */
[----:B------:R-:W-:Y:S01]  /*1330*/  PRMT R24, R0, 0x7610, R24 ;  /* 0x0000761000187816 */ /* 0x000fe20000000018 */
[----:B------:R-:W-:Y:S06]  /*1340*/  BRA `(.L_x_12517) ;  /* 0x0000000c00c87947 */ /* 0x000fec0003800000 */
.L_x_12514:
        /* <DEDUP_REMOVED lines=11> */
.L_x_12519:
[----:B------:R-:W2:Y:S02]  /*1400*/  LDG.E R4, desc[UR36][R4.64] ;  /* 0x0000002404047981 */ /* 0x000ea4000c1e1900 */
[----:B--2---:R-:W-:-:S04]  /*1410*/  I2FP.F32.S32 R0, R4 ;  /* 0x0000000400007245 */ /* 0x004fc80000201400 */
[----:B------:R-:W-:-:S04]  /*1420*/  F2FP.BF16.F32.PACK_AB R0, RZ, R0 ;  /* 0x00000000ff00723e */ /* 0x000fc800000010ff */
[----:B------:R-:W-:Y:S01]  /*1430*/  PRMT R24, R0, 0x7610, R24 ;  /* 0x0000761000187816 */ /* 0x000fe20000000018 */
[----:B------:R-:W-:Y:S06]  /*1440*/  BRA `(.L_x_12517) ;  /* 0x0000000c00887947 */ /* 0x000fec0003800000 */
.L_x_12518:
[----:B------:R-:W2:Y:S02]  /*1450*/  LDG.E.U16 R4, desc[UR36][R4.64] ;  /* 0x0000002404047981 */ /* 0x000ea4000c1e1500 */
[----:B--2---:R-:W0:Y:S02]  /*1460*/  I2F.S16 R0, R4 ;  /* 0x0000000400007306 */ /* 0x004e240000101400 */
[----:B0-----:R-:W-:-:S04]  /*1470*/  F2FP.BF16.F32.PACK_AB R0, RZ, R0 ;  /* 0x00000000ff00723e */ /* 0x001fc800000010ff */
[----:B------:R-:W-:Y:S01]  /*1480*/  PRMT R24, R0, 0x7610, R24 ;  /* 0x0000761000187816 */ /* 0x000fe20000000018 */
[----:B------:R-:W-:Y:S06]  /*1490*/  BRA `(.L_x_12517) ;  /* 0x0000000c00747947 */ /* 0x000fec0003800000 */
.L_x_12513:
        /* <DEDUP_REMOVED lines=9> */
.L_x_12521:
[----:B------:R-:W2:Y:S02]  /*1530*/  LDG.E.U16 R0, desc[UR36][R4.64] ;  /* 0x0000002404007981 */ /* 0x000ea4000c1e1500 */
[----:B--2---:R-:W-:-:S05]  /*1540*/  HADD2.F32 R0, -RZ, R0.H0_H0 ;  /* 0x20000000ff007230 */ /* 0x004fca0000004100 */
[----:B------:R-:W-:-:S04]  /*1550*/  F2FP.BF16.F32.PACK_AB R0, RZ, R0 ;  /* 0x00000000ff00723e */ /* 0x000fc800000010ff */
[----:B------:R-:W-:Y:S01]  /*1560*/  PRMT R24, R0, 0x7610, R24 ;  /* 0x0000761000187816 */ /* 0x000fe20000000018 */
[----:B------:R-:W-:Y:S06]  /*1570*/  BRA `(.L_x_12517) ;  /* 0x0000000c003c7947 */ /* 0x000fec0003800000 */
.L_x_12520:
        /* <DEDUP_REMOVED lines=9> */
.L_x_12523:
[----:B------:R-:W2:Y:S02]  /*1610*/  LDG.E.U16 R4, desc[UR36][R4.64] ;  /* 0x0000002404047981 */ /* 0x000ea4000c1e1500 */
[----:B--2---:R-:W-:-:S05]  /*1620*/  HADD2.F32 R0, -RZ, R4.H0_H0 ;  /* 0x20000004ff007230 */ /* 0x004fca0000004100 */
[----:B------:R-:W-:-:S04]  /*1630*/  F2FP.BF16.F32.PACK_AB R0, RZ, R0 ;  /* 0x00000000ff00723e */ /* 0x000fc800000010ff */
[----:B------:R-:W-:Y:S01]  /*1640*/  PRMT R24, R0, 0x7610, R24 ;  /* 0x0000761000187816 */ /* 0x000fe20000000018 */
[----:B------:R-:W-:Y:S06]  /*1650*/  BRA `(.L_x_12517) ;  /* 0x0000000c00047947 */ /* 0x000fec0003800000 */
.L_x_12522:
        /* <DEDUP_REMOVED lines=9> */
.L_x_12512:
        /* <DEDUP_REMOVED lines=14> */
.L_x_12526:
        /* <DEDUP_REMOVED lines=9> */
.L_x_12525:
        /* <DEDUP_REMOVED lines=28> */
.L_x_12528:
        /* <DEDUP_REMOVED lines=15> */
.L_x_12527:
[----:B------:R0:W5:Y:S01]  /*1b10*/  LDG.E.U16 R24, desc[UR36][R4.64] ;  /* 0x0000002404187981 */ /* 0x000162000c1e1500 */
[----:B------:R-:W-:Y:S05]  /*1b20*/  BRA `(.L_x_12517) ;  /* 0x0000000400d07947 */ /* 0x000fea0003800000 */
.L_x_12524:
        /* <DEDUP_REMOVED lines=13> */
.L_x_12531:
        /* <DEDUP_REMOVED lines=21> */
.L_x_12535:
[----:B------:R-:W-:Y:S05]  /*1d50*/  BSYNC B1 ;  /* 0x0000000000017941 */ /* 0x000fea0003800000 */
.L_x_12534:
[----:B------:R-:W-:Y:S01]  /*1d60*/  LEA R5, R0, 0x3b800000, 0x17 ;  /* 0x3b80000000057811 */ /* 0x000fe200078eb8ff */
[----:B------:R-:W-:-:S05]  /*1d70*/  IMAD.SHL.U32 R0, R3, 0x100000, RZ ;  /* 0x0010000003007824 */ /* 0x000fca00078e00ff */
[----:B------:R-:W-:-:S07]  /*1d80*/  LOP3.LUT R0, R5, R0, R6, 0xfe, !PT ;  /* 0x0000000005007212 */ /* 0x000fce00078efe06 */
.L_x_12533:
[----:B------:R-:W-:Y:S05]  /*1d90*/  BSYNC B0 ;  /* 0x0000000000007941 */ /* 0x000fea0003800000 */
.L_x_12532:
[----:B------:R-:W-:-:S04]  /*1da0*/  F2FP.BF16.F32.PACK_AB R0, RZ, R0 ;  /* 0x00000000ff00723e */ /* 0x000fc800000010ff */
[----:B------:R-:W-:Y:S01]  /*1db0*/  PRMT R24, R0, 0x7610, R24 ;  /* 0x0000761000187816 */ /* 0x000fe20000000018 */
[----:B------:R-:W-:Y:S06]  /*1dc0*/  BRA `(.L_x_12517) ;  /* 0x0000000400287947 */ /* 0x000fec0003800000 */
.L_x_12530:
        /* <DEDUP_REMOVED lines=21> */
.L_x_12539:
[----:B------:R-:W-:Y:S05]  /*1f20*/  BSYNC B1 ;  /* 0x0000000000017941 */ /* 0x000fea0003800000 */
.L_x_12538:
[----:B------:R-:W-:Y:S01]  /*1f30*/  LEA R5, R0, 0x37800000, 0x17 ;  /* 0x3780000000057811 */ /* 0x000fe200078eb8ff */
[----:B------:R-:W-:-:S05]  /*1f40*/  IMAD.SHL.U32 R0, R3, 0x200000, RZ ;  /* 0x0020000003007824 */ /* 0x000fca00078e00ff */
[----:B------:R-:W-:-:S07]  /*1f50*/  LOP3.LUT R0, R5, R0, R6, 0xfe, !PT ;  /* 0x0000000005007212 */ /* 0x000fce00078efe06 */
.L_x_12537:
[----:B------:R-:W-:Y:S05]  /*1f60*/  BSYNC B0 ;  /* 0x0000000000007941 */ /* 0x000fea0003800000 */
.L_x_12536:
[----:B------:R-:W-:-:S04]  /*1f70*/  F2FP.BF16.F32.PACK_AB R0, RZ, R0 ;  /* 0x00000000ff00723e */ /* 0x000fc800000010ff */
[----:B------:R-:W-:Y:S01]  /*1f80*/  PRMT R24, R0, 0x7610, R24 ;  /* 0x0000761000187816 */ /* 0x000fe20000000018 */
[----:B------:R-:W-:Y:S06]  /*1f90*/  BRA `(.L_x_12517) ;  /* 0x0000000000b47947 */ /* 0x000fec0003800000 */
.L_x_12529:
        /* <DEDUP_REMOVED lines=14> */
.L_x_12543:
[----:B------:R-:W-:Y:S05]  /*2080*/  BSYNC B0 ;  /* 0x0000000000007941 */ /* 0x000fea0003800000 */
.L_x_12542:
[----:B------:R-:W-:-:S04]  /*2090*/  F2FP.BF16.F32.PACK_AB R0, RZ, R0 ;  /* 0x00000000ff00723e */ /* 0x000fc800000010ff */
[----:B------:R-:W-:Y:S01]  /*20a0*/  PRMT R24, R0, 0x7610, R24 ;  /* 0x0000761000187816 */ /* 0x000fe20000000018 */
[----:B------:R-:W-:Y:S06]  /*20b0*/  BRA `(.L_x_12517) ;  /* 0x00000000006c7947 */ /* 0x000fec0003800000 */
.L_x_12516:
        /* <DEDUP_REMOVED lines=16> */
.L_x_12544:
[----:B------:R-:W-:Y:S01]  /*21c0*/  PRMT R24, RZ, 0x7610, R24 ;  /* 0x00007610ff187816 */ /* 0x000fe20000000018 */
[----:B------:R-:W-:Y:S06]  /*21d0*/  BRA `(.L_x_12517) ;  /* 0x0000000000247947 */ /* 0x000fec0003800000 */
.L_x_12541:
[----:B------:R-:W2:Y:S02]  /*21e0*/  LDG.E.64 R4, desc[UR36][R4.64] ;  /* 0x0000002404047981 */ /* 0x000ea4000c1e1b00 */
[----:B--2---:R-:W0:Y:S02]  /*21f0*/  I2F.U64 R0, R4 ;  /* 0x0000000400007312 */ /* 0x004e240000301000 */
[----:B0-----:R-:W-:-:S04]  /*2200*/  F2FP.BF16.F32.PACK_AB R0, RZ, R0 ;  /* 0x00000000ff00723e */ /* 0x001fc800000010ff */
[----:B------:R-:W-:Y:S01]  /*2210*/  PRMT R24, R0, 0x7610, R24 ;  /* 0x0000761000187816 */ /* 0x000fe20000000018 */
[----:B------:R-:W-:Y:S06]  /*2220*/  BRA `(.L_x_12517) ;  /* 0x0000000000107947 */ /* 0x000fec0003800000 */
.L_x_12540:
[----:B------:R-:W2:Y:S02]  /*2230*/  LDG.E R4, desc[UR36][R4.64] ;  /* 0x0000002404047981 */ /* 0x000ea4000c1e1900 */
[----:B--2---:R-:W-:-:S04]  /*2240*/  I2FP.F32.U32 R0, R4 ;  /* 0x0000000400007245 */ /* 0x004fc80000201000 */
[----:B------:R-:W-:-:S04]  /*2250*/  F2FP.BF16.F32.PACK_AB R0, RZ, R0 ;  /* 0x00000000ff00723e */ /* 0x000fc800000010ff */
[----:B------:R-:W-:-:S07]  /*2260*/  PRMT R24, R0, 0x7610, R24 ;  /* 0x0000761000187816 */ /* 0x000fce0000000018 */
.L_x_12517:
[----:B------:R-:W-:-:S07]  /*2270*/  VIADD R29, R29, 0x80 ;  /* 0x000000801d1d7836 */ /* 0x000fce0000000000 */
.L_x_12478:
[----:B------:R-:W-:Y:S05]  /*2280*/  BSYNC B6 ;  /* 0x0000000000067941 */ /* 0x000fea0003800000 */
.L_x_12477:
        /* <DEDUP_REMOVED lines=26> */
.L_x_12550:
[----:B------:R-:W2:Y:S02]  /*2430*/  LDG.E.U8 R4, desc[UR36][R4.64] ;  /* 0x0000002404047981 */ /* 0x000ea4000c1e1100 */
[----:B--2---:R-:W-:-:S04]  /*2440*/  I2FP.F32.U32 R0, R4 ;  /* 0x0000000400007245 */ /* 0x004fc80000201000 */
[----:B------:R-:W-:-:S04]  /*2450*/  F2FP.BF16.F32.PACK_AB R0, RZ, R0 ;  /* 0x00000000ff00723e */ /* 0x000fc800000010ff */
[----:B------:R-:W-:Y:S01]  /*2460*/  PRMT R19, R0, 0x7610, R19 ;  /* 0x0000761000137816 */ /* 0x000fe20000000013 */
[----:B------:R-:W-:Y:S06]  /*2470*/  BRA `(.L_x_12552) ;  /* 0x0000000c00cc7947 */ /* 0x000fec0003800000 */
.L_x_12549:
        /* <DEDUP_REMOVED lines=11> */
.L_x_12554:
[----:B------:R-:W2:Y:S02]  /*2530*/  LDG.E R4, desc[UR36][R4.64] ;  /* 0x0000002404047981 */ /* 0x000ea4000c1e1900 */
[----:B--2---:R-:W-:-:S04]  /*2540*/  I2FP.F32.S32 R0, R4 ;  /* 0x0000000400007245 */ /* 0x004fc80000201400 */
[----:B------:R-:W-:-:S04]  /*2550*/  F2FP.BF16.F32.PACK_AB R0, RZ, R0 ;  /* 0x00000000ff00723e */ /* 0x000fc800000010ff */
[----:B------:R-:W-:Y:S01]  /*2560*/  PRMT R19, R0, 0x7610, R19 ;  /* 0x0000761000137816 */ /* 0x000fe20000000013 */
[----:B------:R-:W-:Y:S06]  /*2570*/  BRA `(.L_x_12552) ;  /* 0x0000000c008c7947 */ /* 0x000fec0003800000 */
.L_x_12553:
[----:B------:R-:W2:Y:S02]  /*2580*/  LDG.E.U16 R4, desc[UR36][R4.64] ;  /* 0x0000002404047981 */ /* 0x000ea4000c1e1500 */
[----:B--2---:R-:W0:Y:S02]  /*2590*/  I2F.S16 R0, R4 ;  /* 0x0000000400007306 */ /* 0x004e240000101400 */
[----:B0-----:R-:W-:-:S04]  /*25a0*/  F2FP.BF16.F32.PACK_AB R0, RZ, R0 ;  /* 0x00000000ff00723e */ /* 0x001fc800000010ff */
[----:B------:R-:W-:Y:S01]  /*25b0*/  PRMT R19, R0, 0x7610, R19 ;  /* 0x0000761000137816 */ /* 0x000fe20000000013 */
[----:B------:R-:W-:Y:S06]  /*25c0*/  BRA `(.L_x_12552) ;  /* 0x0000000c00787947 */ /* 0x000fec0003800000 */
.L_x_12548:
        /* <DEDUP_REMOVED lines=9> */
.L_x_12556:
[----:B------:R-:W2:Y:S02]  /*2660*/  LDG.E.U16 R0, desc[UR36][R4.64] ;  /* 0x0000002404007981 */ /* 0x000ea4000c1e1500 */
[----:B--2---:R-:W-:-:S05]  /*2670*/  HADD2.F32 R0, -RZ, R0.H0_H0 ;  /* 0x20000000ff007230 */ /* 0x004fca0000004100 */
[----:B------:R-:W-:-:S04]  /*2680*/  F2FP.BF16.F32.PACK_AB R0, RZ, R0 ;  /* 0x00000000ff00723e */ /* 0x000fc800000010ff */
[----:B------:R-:W-:Y:S01]  /*2690*/  PRMT R19, R0, 0x7610, R19 ;  /* 0x0000761000137816 */ /* 0x000fe20000000013 */
[----:B------:R-:W-:Y:S06]  /*26a0*/  BRA `(.L_x_12552) ;  /* 0x0000000c00407947 */ /* 0x000fec0003800000 */
.L_x_12555:
        /* <DEDUP_REMOVED lines=9> */
.L_x_12558:
[----:B------:R-:W2:Y:S02]  /*2740*/  LDG.E.U16 R4, desc[UR36][R4.64] ;  /* 0x0000002404047981 */ /* 0x000ea4000c1e1500 */
[----:B--2---:R-:W-:-:S05]  /*2750*/  HADD2.F32 R0, -RZ, R4.H0_H0 ;  /* 0x20000004ff007230 */ /* 0x004fca0000004100 */
[----:B------:R-:W-:-:S04]  /*2760*/  F2FP.BF16.F32.PACK_AB R0, RZ, R0 ;  /* 0x00000000ff00723e */ /* 0x000fc800000010ff */
[----:B------:R-:W-:Y:S01]  /*2770*/  PRMT R19, R0, 0x7610, R19 ;  /* 0x0000761000137816 */ /* 0x000fe20000000013 */
[----:B------:R-:W-:Y:S06]  /*2780*/  BRA `(.L_x_12552) ;  /* 0x0000000c00087947 */ /* 0x000fec0003800000 */
.L_x_12557:
        /* <DEDUP_REMOVED lines=9> */
.L_x_12547:
        /* <DEDUP_REMOVED lines=14> */
.L_x_12561:
        /* <DEDUP_REMOVED lines=9> */
.L_x_12560:
        /* <DEDUP_REMOVED lines=28> */
.L_x_12563:
        /* <DEDUP_REMOVED lines=16> */
.L_x_12562:
[----:B------:R0:W5:Y:S01]  /*2c50*/  LDG.E.U16 R19, desc[UR36][R4.64] ;  /* 0x0000002404137981 */ /* 0x000162000c1e1500 */
[----:B------:R-:W-:Y:S05]  /*2c60*/  BRA `(.L_x_12552) ;  /* 0x0000000400d07947 */ /* 0x000fea0003800000 */
.L_x_12559:
        /* <DEDUP_REMOVED lines=13> */
.L_x_12566:
        /* <DEDUP_REMOVED lines=21> */
.L_x_12570:
[----:B------:R-:W-:Y:S05]  /*2e90*/  BSYNC B1 ;  /* 0x0000000000017941 */ /* 0x000fea0003800000 */
.L_x_12569:
[----:B------:R-:W-:Y:S01]  /*2ea0*/  LEA R5, R0, 0x3b800000, 0x17 ;  /* 0x3b80000000057811 */ /* 0x000fe200078eb8ff */
[----:B------:R-:W-:-:S05]  /*2eb0*/  IMAD.SHL.U32 R0, R3, 0x100000, RZ ;  /* 0x0010000003007824 */ /* 0x000fca00078e00ff */
[----:B------:R-:W-:-:S07]  /*2ec0*/  LOP3.LUT R0, R5, R0, R6, 0xfe, !PT ;  /* 0x0000000005007212 */ /* 0x000fce00078efe06 */
.L_x_12568:
[----:B------:R-:W-:Y:S05]  /*2ed0*/  BSYNC B0 ;  /* 0x0000000000007941 */ /* 0x000fea0003800000 */
.L_x_12567:
[----:B------:R-:W-:-:S04]  /*2ee0*/  F2FP.BF16.F32.PACK_AB R0, RZ, R0 ;  /* 0x00000000ff00723e */ /* 0x000fc800000010ff */
[----:B------:R-:W-:Y:S01]  /*2ef0*/  PRMT R19, R0, 0x7610, R19 ;  /* 0x0000761000137816 */ /* 0x000fe20000000013 */
[----:B------:R-:W-:Y:S06]  /*2f00*/  BRA `(.L_x_12552) ;  /* 0x0000000400287947 */ /* 0x000fec0003800000 */
.L_x_12565:
        /* <DEDUP_REMOVED lines=21> */
.L_x_12574:
[----:B------:R-:W-:Y:S05]  /*3060*/  BSYNC B1 ;  /* 0x0000000000017941 */ /* 0x000fea0003800000 */
.L_x_12573:
[----:B------:R-:W-:Y:S01]  /*3070*/  LEA R5, R0, 0x37800000, 0x17 ;  /* 0x3780000000057811 */ /* 0x000fe200078eb8ff */
[----:B------:R-:W-:-:S05]  /*3080*/  IMAD.SHL.U32 R0, R3, 0x200000, RZ ;  /* 0x0020000003007824 */ /* 0x000fca00078e00ff */
[----:B------:R-:W-:-:S07]  /*3090*/  LOP3.LUT R0, R5, R0, R6, 0xfe, !PT ;  /* 0x0000000005007212 */ /* 0x000fce00078efe06 */
.L_x_12572:
[----:B------:R-:W-:Y:S05]  /*30a0*/  BSYNC B0 ;  /* 0x0000000000007941 */ /* 0x000fea0003800000 */
.L_x_12571:
[----:B------:R-:W-:-:S04]  /*30b0*/  F2FP.BF16.F32.PACK_AB R0, RZ, R0 ;  /* 0x00000000ff00723e */ /* 0x000fc800000010ff */
[----:B------:R-:W-:Y:S01]  /*30c0*/  PRMT R19, R0, 0x7610, R19 ;  /* 0x0000761000137816 */ /* 0x000fe20000000013 */
[----:B------:R-:W-:Y:S06]  /*30d0*/  BRA `(.L_x_12552) ;  /* 0x0000000000b47947 */ /* 0x000fec0003800000 */
.L_x_12564:
        /* <DEDUP_REMOVED lines=14> */
.L_x_12578:
[----:B------:R-:W-:Y:S05]  /*31c0*/  BSYNC B0 ;  /* 0x0000000000007941 */ /* 0x000fea0003800000 */
.L_x_12577:
[----:B------:R-:W-:-:S04]  /*31d0*/  F2FP.BF16.F32.PACK_AB R0, RZ, R0 ;  /* 0x00000000ff00723e */ /* 0x000fc800000010ff */
[----:B------:R-:W-:Y:S01]  /*31e0*/  PRMT R19, R0, 0x7610, R19 ;  /* 0x0000761000137816 */ /* 0x000fe20000000013 */
[----:B------:R-:W-:Y:S06]  /*31f0*/  BRA `(.L_x_12552) ;  /* 0x00000000006c7947 */ /* 0x000fec0003800000 */
.L_x_12551:
        /* <DEDUP_REMOVED lines=16> */
.L_x_12579:
[----:B------:R-:W-:Y:S01]  /*3300*/  PRMT R19, RZ, 0x7610, R19 ;  /* 0x00007610ff137816 */ /* 0x000fe20000000013 */
[----:B------:R-:W-:Y:S06]  /*3310*/  BRA `(.L_x_12552) ;  /* 0x0000000000247947 */ /* 0x000fec0003800000 */
.L_x_12576:
[----:B------:R-:W2:Y:S02]  /*3320*/  LDG.E.64 R4, desc[UR36][R4.64] ;  /* 0x0000002404047981 */ /* 0x000ea4000c1e1b00 */
[----:B--2---:R-:W0:Y:S02]  /*3330*/  I2F.U64 R0, R4 ;  /* 0x0000000400007312 */ /* 0x004e240000301000 */
[----:B0-----:R-:W-:-:S04]  /*3340*/  F2FP.BF16.F32.PACK_AB R0, RZ, R0 ;  /* 0x00000000ff00723e */ /* 0x001fc800000010ff */
[----:B------:R-:W-:Y:S01]  /*3350*/  PRMT R19, R0, 0x7610, R19 ;  /* 0x0000761000137816 */ /* 0x000fe20000000013 */
[----:B------:R-:W-:Y:S06]  /*3360*/  BRA `(.L_x_12552) ;  /* 0x0000000000107947 */ /* 0x000fec0003800000 */
.L_x_12575:
[----:B------:R-:W2:Y:S02]  /*3370*/  LDG.E R4, desc[UR36][R4.64] ;  /* 0x0000002404047981 */ /* 0x000ea4000c1e1900 */
[----:B--2---:R-:W-:-:S04]  /*3380*/  I2FP.F32.U32 R0, R4 ;  /* 0x0000000400007245 */ /* 0x004fc80000201000 */
[----:B------:R-:W-:-:S04]  /*3390*/  F2FP.BF16.F32.PACK_AB R0, RZ, R0 ;  /* 0x00000000ff00723e */ /* 0x000fc800000010ff */
[----:B------:R-:W-:-:S07]  /*33a0*/  PRMT R19, R0, 0x7610, R19 ;  /* 0x0000761000137816 */ /* 0x000fce0000000013 */
.L_x_12552:
        /* <DEDUP_REMOVED lines=21> */
.L_x_12583:
[----:B------:R-:W2:Y:S02]  /*3500*/  LDG.E.U8 R4, desc[UR36][R4.64] ;  /* 0x0000002404047981 */ /* 0x000ea4000c1e1100 */
[----:B--2---:R-:W-:-:S04]  /*3510*/  I2FP.F32.U32 R0, R4 ;  /* 0x0000000400007245 */ /* 0x004fc80000201000 */
[----:B------:R-:W-:-:S04]  /*3520*/  F2FP.BF16.F32.PACK_AB R0, RZ, R0 ;  /* 0x00000000ff00723e */ /* 0x000fc800000010ff */
[----:B------:R-:W-:Y:S01]  /*3530*/  PRMT R22, R0, 0x7610, R22 ;  /* 0x0000761000167816 */ /* 0x000fe20000000016 */
[----:B------:R-:W-:Y:S06]  /*3540*/  BRA `(.L_x_12585) ;  /* 0x0000000c00c87947 */ /* 0x000fec0003800000 */
.L_x_12582:
        /* <DEDUP_REMOVED lines=11> */
.L_x_12587:
[----:B------:R-:W2:Y:S02]  /*3600*/  LDG.E R4, desc[UR36][R4.64] ;  /* 0x0000002404047981 */ /* 0x000ea4000c1e1900 */
[----:B--2---:R-:W-:-:S04]  /*3610*/  I2FP.F32.S32 R0, R4 ;  /* 0x0000000400007245 */ /* 0x004fc80000201400 */
[----:B------:R-:W-:-:S04]  /*3620*/  F2FP.BF16.F32.PACK_AB R0, RZ, R0 ;  /* 0x00000000ff00723e */ /* 0x000fc800000010ff */
[----:B------:R-:W-:Y:S01]  /*3630*/  PRMT R22, R0, 0x7610, R22 ;  /* 0x0000761000167816 */ /* 0x000fe20000000016 */
[----:B------:R-:W-:Y:S06]  /*3640*/  BRA `(.L_x_12585) ;  /* 0x0000000c00887947 */ /* 0x000fec0003800000 */
.L_x_12586:
[----:B------:R-:W2:Y:S02]  /*3650*/  LDG.E.U16 R4, desc[UR36][R4.64] ;  /* 0x0000002404047981 */ /* 0x000ea4000c1e1500 */
[----:B--2---:R-:W0:Y:S02]  /*3660*/  I2F.S16 R0, R4 ;  /* 0x0000000400007306 */ /* 0x004e240000101400 */
[----:B0-----:R-:W-:-:S04]  /*3670*/  F2FP.BF16.F32.PACK_AB R0, RZ, R0 ;  /* 0x00000000ff00723e */ /* 0x001fc800000010ff */
[----:B------:R-:W-:Y:S01]  /*3680*/  PRMT R22, R0, 0x7610, R22 ;  /* 0x0000761000167816 */ /* 0x000fe20000000016 */
[----:B------:R-:W-:Y:S06]  /*3690*/  BRA `(.L_x_12585) ;  /* 0x0000000c00747947 */ /* 0x000fec0003800000 */
.L_x_12581:
        /* <DEDUP_REMOVED lines=9> */
.L_x_12589:
[----:B------:R-:W2:Y:S02]  /*3730*/  LDG.E.U16 R0, desc[UR36][R4.64] ;  /* 0x0000002404007981 */ /* 0x000ea4000c1e1500 */
[----:B--2---:R-:W-:-:S05]  /*3740*/  HADD2.F32 R0, -RZ, R0.H0_H0 ;  /* 0x20000000ff007230 */ /* 0x004fca0000004100 */
[----:B------:R-:W-:-:S04]  /*3750*/  F2FP.BF16.F32.PACK_AB R0, RZ, R0 ;  /* 0x00000000ff00723e */ /* 0x000fc800000010ff */
[----:B------:R-:W-:Y:S01]  /*3760*/  PRMT R22, R0, 0x7610, R22 ;  /* 0x0000761000167816 */ /* 0x000fe20000000016 */
[----:B------:R-:W-:Y:S06]  /*3770*/  BRA `(.L_x_12585) ;  /* 0x0000000c003c7947 */ /* 0x000fec0003800000 */
.L_x_12588:
        /* <DEDUP_REMOVED lines=9> */
.L_x_12591:
[----:B------:R-:W2:Y:S02]  /*3810*/  LDG.E.U16 R4, desc[UR36][R4.64] ;  /* 0x0000002404047981 */ /* 0x000ea4000c1e1500 */
[----:B--2---:R-:W-:-:S05]  /*3820*/  HADD2.F32 R0, -RZ, R4.H0_H0 ;  /* 0x20000004ff007230 */ /* 0x004fca0000004100 */
[----:B------:R-:W-:-:S04]  /*3830*/  F2FP.BF16.F32.PACK_AB R0, RZ, R0 ;  /* 0x00000000ff00723e */ /* 0x000fc800000010ff */
[----:B------:R-:W-:Y:S01]  /*3840*/  PRMT R22, R0, 0x7610, R22 ;  /* 0x0000761000167816 */ /* 0x000fe20000000016 */
[----:B------:R-:W-:Y:S06]  /*3850*/  BRA `(.L_x_12585) ;  /* 0x0000000c00047947 */ /* 0x000fec0003800000 */
.L_x_12590:
        /* <DEDUP_REMOVED lines=9> */
.L_x_12580:
        /* <DEDUP_REMOVED lines=14> */
.L_x_12594:
        /* <DEDUP_REMOVED lines=9> */
.L_x_12593:
        /* <DEDUP_REMOVED lines=28> */
.L_x_12596:
        /* <DEDUP_REMOVED lines=15> */
.L_x_12595:
[----:B------:R0:W5:Y:S01]  /*3d10*/  LDG.E.U16 R22, desc[UR36][R4.64] ;  /* 0x0000002404167981 */ /* 0x000162000c1e1500 */
[----:B------:R-:W-:Y:S05]  /*3d20*/  BRA `(.L_x_12585) ;  /* 0x0000000400d07947 */ /* 0x000fea0003800000 */
.L_x_12592:
        /* <DEDUP_REMOVED lines=13> */
.L_x_12599:
        /* <DEDUP_REMOVED lines=21> */
.L_x_12603:
[----:B------:R-:W-:Y:S05]  /*3f50*/  BSYNC B1 ;  /* 0x0000000000017941 */ /* 0x000fea0003800000 */
.L_x_12602:
[----:B------:R-:W-:Y:S01]  /*3f60*/  LEA R5, R0, 0x3b800000, 0x17 ;  /* 0x3b80000000057811 */ /* 0x000fe200078eb8ff */
[----:B------:R-:W-:-:S05]  /*3f70*/  IMAD.SHL.U32 R0, R3, 0x100000, RZ ;  /* 0x0010000003007824 */ /* 0x000fca00078e00ff */
[----:B------:R-:W-:-:S07]  /*3f80*/  LOP3.LUT R0, R5, R0, R6, 0xfe, !PT ;  /* 0x0000000005007212 */ /* 0x000fce00078efe06 */
.L_x_12601:
[----:B------:R-:W-:Y:S05]  /*3f90*/  BSYNC B0 ;  /* 0x0000000000007941 */ /* 0x000fea0003800000 */
.L_x_12600:
[----:B------:R-:W-:-:S04]  /*3fa0*/  F2FP.BF16.F32.PACK_AB R0, RZ, R0 ;  /* 0x00000000ff00723e */ /* 0x000fc800000010ff */
[----:B------:R-:W-:Y:S01]  /*3fb0*/  PRMT R22, R0, 0x7610, R22 ;  /* 0x0000761000167816 */ /* 0x000fe20000000016 */
[----:B------:R-:W-:Y:S06]  /*3fc0*/  BRA `(.L_x_12585) ;  /* 0x0000000400287947 */ /* 0x000fec0003800000 */
.L_x_12598:
        /* <DEDUP_REMOVED lines=21> */
.L_x_12607:
[----:B------:R-:W-:Y:S05]  /*4120*/  BSYNC B1 ;  /* 0x0000000000017941 */ /* 0x000fea0003800000 */
.L_x_12606:
[----:B------:R-:W-:Y:S01]  /*4130*/  LEA R5, R0, 0x37800000, 0x17 ;  /* 0x3780000000057811 */ /* 0x000fe200078eb8ff */
[----:B------:R-:W-:-:S05]  /*4140*/  IMAD.SHL.U32 R0, R3, 0x200000, RZ ;  /* 0x0020000003007824 */ /* 0x000fca00078e00ff */
[----:B------:R-:W-:-:S07]  /*4150*/  LOP3.LUT R0, R5, R0, R6, 0xfe, !PT ;  /* 0x0000000005007212 */ /* 0x000fce00078efe06 */
.L_x_12605:
[----:B------:R-:W-:Y:S05]  /*4160*/  BSYNC B0 ;  /* 0x0000000000007941 */ /* 0x000fea0003800000 */
.L_x_12604:
[----:B------:R-:W-:-:S04]  /*4170*/  F2FP.BF16.F32.PACK_AB R0, RZ, R0 ;  /* 0x00000000ff00723e */ /* 0x000fc800000010ff */
[----:B------:R-:W-:Y:S01]  /*4180*/  PRMT R22, R0, 0x7610, R22 ;  /* 0x0000761000167816 */ /* 0x000fe20000000016 */
[----:B------:R-:W-:Y:S06]  /*4190*/  BRA `(.L_x_12585) ;  /* 0x0000000000b47947 */ /* 0x000fec0003800000 */
.L_x_12597:
        /* <DEDUP_REMOVED lines=14> */
.L_x_12611:
[----:B------:R-:W-:Y:S05]  /*4280*/  BSYNC B0 ;  /* 0x0000000000007941 */ /* 0x000fea0003800000 */
.L_x_12610:
[----:B------:R-:W-:-:S04]  /*4290*/  F2FP.BF16.F32.PACK_AB R0, RZ, R0 ;  /* 0x00000000ff00723e */ /* 0x000fc800000010ff */
[----:B------:R-:W-:Y:S01]  /*42a0*/  PRMT R22, R0, 0x7610, R22 ;  /* 0x0000761000167816 */ /* 0x000fe20000000016 */
[----:B------:R-:W-:Y:S06]  /*42b0*/  BRA `(.L_x_12585) ;  /* 0x00000000006c7947 */ /* 0x000fec0003800000 */
.L_x_12584:
        /* <DEDUP_REMOVED lines=16> */
.L_x_12612:
[----:B------:R-:W-:Y:S01]  /*43c0*/  PRMT R22, RZ, 0x7610, R22 ;  /* 0x00007610ff167816 */ /* 0x000fe20000000016 */
[----:B------:R-:W-:Y:S06]  /*43d0*/  BRA `(.L_x_12585) ;  /* 0x0000000000247947 */ /* 0x000fec0003800000 */
.L_x_12609:
[----:B------:R-:W2:Y:S02]  /*43e0*/  LDG.E.64 R4, desc[UR36][R4.64] ;  /* 0x0000002404047981 */ /* 0x000ea4000c1e1b00 */
[----:B--2---:R-:W0:Y:S02]  /*43f0*/  I2F.U64 R0, R4 ;  /* 0x0000000400007312 */ /* 0x004e240000301000 */
[----:B0-----:R-:W-:-:S04]  /*4400*/  F2FP.BF16.F32.PACK_AB R0, RZ, R0 ;  /* 0x00000000ff00723e */ /* 0x001fc800000010ff */
[----:B------:R-:W-:Y:S01]  /*4410*/  PRMT R22, R0, 0x7610, R22 ;  /* 0x0000761000167816 */ /* 0x000fe20000000016 */
[----:B------:R-:W-:Y:S06]  /*4420*/  BRA `(.L_x_12585) ;  /* 0x0000000000107947 */ /* 0x000fec0003800000 */
.L_x_12608:
[----:B------:R-:W2:Y:S02]  /*4430*/  LDG.E R4, desc[UR36][R4.64] ;  /* 0x0000002404047981 */ /* 0x000ea4000c1e1900 */
[----:B--2---:R-:W-:-:S04]  /*4440*/  I2FP.F32.U32 R0, R4 ;  /* 0x0000000400007245 */ /* 0x004fc80000201000 */
[----:B------:R-:W-:-:S04]  /*4450*/  F2FP.BF16.F32.PACK_AB R0, RZ, R0 ;  /* 0x00000000ff00723e */ /* 0x000fc800000010ff */
[----:B------:R-:W-:-:S07]  /*4460*/  PRMT R22, R0, 0x7610, R22 ;  /* 0x0000761000167816 */ /* 0x000fce0000000016 */
.L_x_12585:
[----:B------:R-:W-:-:S07]  /*4470*/  VIADD R29, R29, 0x80 ;  /* 0x000000801d1d7836 */ /* 0x000fce0000000000 */
.L_x_12546:
[----:B------:R-:W-:Y:S05]  /*4480*/  BSYNC B6 ;  /* 0x0000000000067941 */ /* 0x000fea0003800000 */
.L_x_12545:
        /* <DEDUP_REMOVED lines=28> */
.L_x_12618:
[----:B------:R-:W2:Y:S02]  /*4650*/  LDG.E.U8 R4, desc[UR36][R4.64] ;  /* 0x0000002404047981 */ /* 0x000ea4000c1e1100 */
[----:B--2---:R-:W-:-:S04]  /*4660*/  I2FP.F32.U32 R0, R4 ;  /* 0x0000000400007245 */ /* 0x004fc80000201000 */
[----:B------:R-:W-:-:S04]  /*4670*/  F2FP.BF16.F32.PACK_AB R0, RZ, R0 ;  /* 0x00000000ff00723e */ /* 0x000fc800000010ff */
[----:B------:R-:W-:Y:S01]  /*4680*/  PRMT R27, R0, 0x7610, R27 ;  /* 0x00007610001b7816 */ /* 0x000fe2000000001b */
[----:B------:R-:W-:Y:S06]  /*4690*/  BRA `(.L_x_12620) ;  /* 0x0000000c00c87947 */ /* 0x000fec0003800000 */
.L_x_12617:
        /* <DEDUP_REMOVED lines=11> */
.L_x_12622:
[----:B------:R-:W2:Y:S02]  /*4750*/  LDG.E R4, desc[UR36][R4.64] ;  /* 0x0000002404047981 */ /* 0x000ea4000c1e1900 */
[----:B--2---:R-:W-:-:S04]  /*4760*/  I2FP.F32.S32 R0, R4 ;  /* 0x0000000400007245 */ /* 0x004fc80000201400 */
[----:B------:R-:W-:-:S04]  /*4770*/  F2FP.BF16.F32.PACK_AB R0, RZ, R0 ;  /* 0x00000000ff00723e */ /* 0x000fc800000010ff */
[----:B------:R-:W-:Y:S01]  /*4780*/  PRMT R27, R0, 0x7610, R27 ;  /* 0x00007610001b7816 */ /* 0x000fe2000000001b */
[----:B------:R-:W-:Y:S06]  /*4790*/  BRA `(.L_x_12620) ;  /* 0x0000000c00887947 */ /* 0x000fec0003800000 */
.L_x_12621:
[----:B------:R-:W2:Y:S02]  /*47a0*/  LDG.E.U16 R4, desc[UR36][R4.64] ;  /* 0x0000002404047981 */ /* 0x000ea4000c1e1500 */
[----:B--2---:R-:W0:Y:S02]  /*47b0*/  I2F.S16 R0, R4 ;  /* 0x0000000400007306 */ /* 0x004e240000101400 */
[----:B0-----:R-:W-:-:S04]  /*47c0*/  F2FP.BF16.F32.PACK_AB R0, RZ, R0 ;  /* 0x00000000ff00723e */ /* 0x001fc800000010ff */
[----:B------:R-:W-:Y:S01]  /*47d0*/  PRMT R27, R0, 0x7610, R27 ;  /* 0x00007610001b7816 */ /* 0x000fe2000000001b */
[----:B------:R-:W-:Y:S06]  /*47e0*/  BRA `(.L_x_12620) ;  /* 0x0000000c00747947 */ /* 0x000fec0003800000 */
.L_x_12616:
        /* <DEDUP_REMOVED lines=9> */
.L_x_12624:
[----:B------:R-:W2:Y:S02]  /*4880*/  LDG.E.U16 R0, desc[UR36][R4.64] ;  /* 0x0000002404007981 */ /* 0x000ea4000c1e1500 */
[----:B--2---:R-:W-:-:S05]  /*4890*/  HADD2.F32 R0, -RZ, R0.H0_H0 ;  /* 0x20000000ff007230 */ /* 0x004fca0000004100 */
[----:B------:R-:W-:-:S04]  /*48a0*/  F2FP.BF16.F32.PACK_AB R0, RZ, R0 ;  /* 0x00000000ff00723e */ /* 0x000fc800000010ff */
[----:B------:R-:W-:Y:S01]  /*48b0*/  PRMT R27, R0, 0x7610, R27 ;  /* 0x00007610001b7816 */ /* 0x000fe2000000001b */
[----:B------:R-:W-:Y:S06]  /*48c0*/  BRA `(.L_x_12620) ;  /* 0x0000000c003c7947 */ /* 0x000fec0003800000 */
.L_x_12623:
        /* <DEDUP_REMOVED lines=9> */
.L_x_12626:
[----:B------:R-:W2:Y:S02]  /*4960*/  LDG.E.U16 R4, desc[UR36][R4.64] ;  /* 0x0000002404047981 */ /* 0x000ea4000c1e1500 */
[----:B--2---:R-:W-:-:S05]  /*4970*/  HADD2.F32 R0, -RZ, R4.H0_H0 ;  /* 0x20000004ff007230 */ /* 0x004fca0000004100 */
[----:B------:R-:W-:-:S04]  /*4980*/  F2FP.BF16.F32.PACK_AB R0, RZ, R0 ;  /* 0x00000000ff00723e */ /* 0x000fc800000010ff */
[----:B------:R-:W-:Y:S01]  /*4990*/  PRMT R27, R0, 0x7610, R27 ;  /* 0x00007610001b7816 */ /* 0x000fe2000000001b */
[----:B------:R-:W-:Y:S06]  /*49a0*/  BRA `(.L_x_12620) ;  /* 0x0000000c00047947 */ /* 0x000fec0003800000 */
.L_x_12625:
        /* <DEDUP_REMOVED lines=9> */
.L_x_12615:
        /* <DEDUP_REMOVED lines=14> */
.L_x_12629:
        /* <DEDUP_REMOVED lines=9> */
.L_x_12628:
        /* <DEDUP_REMOVED lines=28> */
.L_x_12631:
        /* <DEDUP_REMOVED lines=15> */
.L_x_12630:
[----:B------:R0:W5:Y:S01]  /*4e60*/  LDG.E.U16 R27, desc[UR36][R4.64] ;  /* 0x00000024041b7981 */ /* 0x000162000c1e1500 */
[----:B------:R-:W-:Y:S05]  /*4e70*/  BRA `(.L_x_12620) ;  /* 0x0000000400d07947 */ /* 0x000fea0003800000 */
.L_x_12627:
        /* <DEDUP_REMOVED lines=13> */
.L_x_12634:
        /* <DEDUP_REMOVED lines=21> */
.L_x_12638:
[----:B------:R-:W-:Y:S05]  /*50a0*/  BSYNC B1 ;  /* 0x0000000000017941 */ /* 0x000fea0003800000 */
.L_x_12637:
[----:B------:R-:W-:Y:S01]  /*50b0*/  LEA R5, R0, 0x3b800000, 0x17 ;  /* 0x3b80000000057811 */ /* 0x000fe200078eb8ff */
[----:B------:R-:W-:-:S05]  /*50c0*/  IMAD.SHL.U32 R0, R3, 0x100000, RZ ;  /* 0x0010000003007824 */ /* 0x000fca00078e00ff */
[----:B------:R-:W-:-:S07]  /*50d0*/  LOP3.LUT R0, R5, R0, R6, 0xfe, !PT ;  /* 0x0000000005007212 */ /* 0x000fce00078efe06 */
.L_x_12636:
[----:B------:R-:W-:Y:S05]  /*50e0*/  BSYNC B0 ;  /* 0x0000000000007941 */ /* 0x000fea0003800000 */
.L_x_12635:
[----:B------:R-:W-:-:S04]  /*50f0*/  F2FP.BF16.F32.PACK_AB R0, RZ, R0 ;  /* 0x00000000ff00723e */ /* 0x000fc800000010ff */
[----:B------:R-:W-:Y:S01]  /*5100*/  PRMT R27, R0, 0x7610, R27 ;  /* 0x00007610001b7816 */ /* 0x000fe2000000001b */
[----:B------:R-:W-:Y:S06]  /*5110*/  BRA `(.L_x_12620) ;  /* 0x0000000400287947 */ /* 0x000fec0003800000 */
.L_x_12633:
        /* <DEDUP_REMOVED lines=21> */
.L_x_12642:
[----:B------:R-:W-:Y:S05]  /*5270*/  BSYNC B1 ;  /* 0x0000000000017941 */ /* 0x000fea0003800000 */
.L_x_12641:
[----:B------:R-:W-:Y:S01]  /*5280*/  LEA R5, R0, 0x37800000, 0x17 ;  /* 0x3780000000057811 */ /* 0x000fe200078eb8ff */
[----:B------:R-:W-:-:S05]  /*5290*/  IMAD.SHL.U32 R0, R3, 0x200000, RZ ;  /* 0x0020000003007824 */ /* 0x000fca00078e00ff */
[----:B------:R-:W-:-:S07]  /*52a0*/  LOP3.LUT R0, R5, R0, R6, 0xfe, !PT ;  /* 0x0000000005007212 */ /* 0x000fce00078efe06 */
.L_x_12640:
[----:B------:R-:W-:Y:S05]  /*52b0*/  BSYNC B0 ;  /* 0x0000000000007941 */ /* 0x000fea0003800000 */
.L_x_12639:
[----:B------:R-:W-:-:S04]  /*52c0*/  F2FP.BF16.F32.PACK_AB R0, RZ, R0 ;  /* 0x00000000ff00723e */ /* 0x000fc800000010ff */
[----:B------:R-:W-:Y:S01]  /*52d0*/  PRMT R27, R0, 0x7610, R27 ;  /* 0x00007610001b7816 */ /* 0x000fe2000000001b */
[----:B------:R-:W-:Y:S06]  /*52e0*/  BRA `(.L_x_12620) ;  /* 0x0000000000b47947 */ /* 0x000fec0003800000 */
.L_x_12632:
        /* <DEDUP_REMOVED lines=14> */
.L_x_12646:
[----:B------:R-:W-:Y:S05]  /*53d0*/  BSYNC B0 ;  /* 0x0000000000007941 */ /* 0x000fea0003800000 */
.L_x_12645:
[----:B------:R-:W-:-:S04]  /*53e0*/  F2FP.BF16.F32.PACK_AB R0, RZ, R0 ;  /* 0x00000000ff00723e */ /* 0x000fc800000010ff */
[----:B------:R-:W-:Y:S01]  /*53f0*/  PRMT R27, R0, 0x7610, R27 ;  /* 0x00007610001b7816 */ /* 0x000fe2000000001b */
[----:B------:R-:W-:Y:S06]  /*5400*/  BRA `(.L_x_12620) ;  /* 0x00000000006c7947 */ /* 0x000fec0003800000 */
.L_x_12619:
        /* <DEDUP_REMOVED lines=16> */
.L_x_12647:
[----:B------:R-:W-:Y:S01]  /*5510*/  PRMT R27, RZ, 0x7610, R27 ;  /* 0x00007610ff1b7816 */ /* 0x000fe2000000001b */
[----:B------:R-:W-:Y:S06]  /*5520*/  BRA `(.L_x_12620) ;  /* 0x0000000000247947 */ /* 0x000fec0003800000 */
.L_x_12644:
[----:B------:R-:W2:Y:S02]  /*5530*/  LDG.E.64 R4, desc[UR36][R4.64] ;  /* 0x0000002404047981 */ /* 0x000ea4000c1e1b00 */
[----:B--2---:R-:W0:Y:S02]  /*5540*/  I2F.U64 R0, R4 ;  /* 0x0000000400007312 */ /* 0x004e240000301000 */
[----:B0-----:R-:W-:-:S04]  /*5550*/  F2FP.BF16.F32.PACK_AB R0, RZ, R0 ;  /* 0x00000000ff00723e */ /* 0x001fc800000010ff */
[----:B------:R-:W-:Y:S01]  /*5560*/  PRMT R27, R0, 0x7610, R27 ;  /* 0x00007610001b7816 */ /* 0x000fe2000000001b */
[----:B------:R-:W-:Y:S06]  /*5570*/  BRA `(.L_x_12620) ;  /* 0x0000000000107947 */ /* 0x000fec0003800000 */
.L_x_12643:
[----:B------:R-:W2:Y:S02]  /*5580*/  LDG.E R4, desc[UR36][R4.64] ;  /* 0x0000002404047981 */ /* 0x000ea4000c1e1900 */
[----:B--2---:R-:W-:-:S04]  /*5590*/  I2FP.F32.U32 R0, R4 ;  /* 0x0000000400007245 */ /* 0x004fc80000201000 */
[----:B------:R-:W-:-:S04]  /*55a0*/  F2FP.BF16.F32.PACK_AB R0, RZ, R0 ;  /* 0x00000000ff00723e */ /* 0x000fc800000010ff */
[----:B------:R-:W-:-:S07]  /*55b0*/  PRMT R27, R0, 0x7610, R27 ;  /* 0x00007610001b7816 */ /* 0x000fce000000001b */
.L_x_12620:
        /* <DEDUP_REMOVED lines=22> */
.L_x_12651:
[----:B------:R-:W2:Y:S02]  /*5720*/  LDG.E.U8 R4, desc[UR36][R4.64] ;  /* 0x0000002404047981 */ /* 0x000ea4000c1e1100 */
[----:B--2---:R-:W-:-:S04]  /*5730*/  I2FP.F32.U32 R0, R4 ;  /* 0x0000000400007245 */ /* 0x004fc80000201000 */
[----:B------:R-:W-:-:S04]  /*5740*/  F2FP.BF16.F32.PACK_AB R0, RZ, R0 ;  /* 0x00000000ff00723e */ /* 0x000fc800000010ff */
[----:B------:R-:W-:Y:S01]  /*5750*/  PRMT R17, R0, 0x7610, R17 ;  /* 0x0000761000117816 */ /* 0x000fe20000000011 */
[----:B------:R-:W-:Y:S06]  /*5760*/  BRA `(.L_x_12653) ;  /* 0x0000000c00c87947 */ /* 0x000fec0003800000 */
.L_x_12650:
        /* <DEDUP_REMOVED lines=11> */
.L_x_12655:
[----:B------:R-:W2:Y:S02]  /*5820*/  LDG.E R4, desc[UR36][R4.64] ;  /* 0x0000002404047981 */ /* 0x000ea4000c1e1900 */
[----:B--2---:R-:W-:-:S04]  /*5830*/  I2FP.F32.S32 R0, R4 ;  /* 0x0000000400007245 */ /* 0x004fc80000201400 */
[----:B------:R-:W-:-:S04]  /*5840*/  F2FP.BF16.F32.PACK_AB R0, RZ, R0 ;  /* 0x00000000ff00723e */ /* 0x000fc800000010ff */
[----:B------:R-:W-:Y:S01]  /*5850*/  PRMT R17, R0, 0x7610, R17 ;  /* 0x0000761000117816 */ /* 0x000fe20000000011 */
[----:B------:R-:W-:Y:S06]  /*5860*/  BRA `(.L_x_12653) ;  /* 0x0000000c00887947 */ /* 0x000fec0003800000 */
.L_x_12654:
[----:B------:R-:W2:Y:S02]  /*5870*/  LDG.E.U16 R4, desc[UR36][R4.64] ;  /* 0x0000002404047981 */ /* 0x000ea4000c1e1500 */
[----:B--2---:R-:W0:Y:S02]  /*5880*/  I2F.S16 R0, R4 ;  /* 0x0000000400007306 */ /* 0x004e240000101400 */
[----:B0-----:R-:W-:-:S04]  /*5890*/  F2FP.BF16.F32.PACK_AB R0, RZ, R0 ;  /* 0x00000000ff00723e */ /* 0x001fc800000010ff */
[----:B------:R-:W-:Y:S01]  /*58a0*/  PRMT R17, R0, 0x7610, R17 ;  /* 0x0000761000117816 */ /* 0x000fe20000000011 */
[----:B------:R-:W-:Y:S06]  /*58b0*/  BRA `(.L_x_12653) ;  /* 0x0000000c00747947 */ /* 0x000fec0003800000 */
.L_x_12649:
        /* <DEDUP_REMOVED lines=9> */
.L_x_12657:
[----:B------:R-:W2:Y:S02]  /*5950*/  LDG.E.U16 R0, desc[UR36][R4.64] ;  /* 0x0000002404007981 */ /* 0x000ea4000c1e1500 */
[----:B--2---:R-:W-:-:S05]  /*5960*/  HADD2.F32 R0, -RZ, R0.H0_H0 ;  /* 0x20000000ff007230 */ /* 0x004fca0000004100 */
[----:B------:R-:W-:-:S04]  /*5970*/  F2FP.BF16.F32.PACK_AB R0, RZ, R0 ;  /* 0x00000000ff00723e */ /* 0x000fc800000010ff */
[----:B------:R-:W-:Y:S01]  /*5980*/  PRMT R17, R0, 0x7610, R17 ;  /* 0x0000761000117816 */ /* 0x000fe20000000011 */
[----:B------:R-:W-:Y:S06]  /*5990*/  BRA `(.L_x_12653) ;  /* 0x0000000c003c7947 */ /* 0x000fec0003800000 */
.L_x_12656:
        /* <DEDUP_REMOVED lines=9> */
.L_x_12659:
[----:B------:R-:W2:Y:S02]  /*5a30*/  LDG.E.U16 R4, desc[UR36][R4.64] ;  /* 0x0000002404047981 */ /* 0x000ea4000c1e1500 */
[----:B--2---:R-:W-:-:S05]  /*5a40*/  HADD2.F32 R0, -RZ, R4.H0_H0 ;  /* 0x20000004ff007230 */ /* 0x004fca0000004100 */
[----:B------:R-:W-:-:S04]  /*5a50*/  F2FP.BF16.F32.PACK_AB R0, RZ, R0 ;  /* 0x00000000ff00723e */ /* 0x000fc800000010ff */
[----:B------:R-:W-:Y:S01]  /*5a60*/  PRMT R17, R0, 0x7610, R17 ;  /* 0x0000761000117816 */ /* 0x000fe20000000011 */
[----:B------:R-:W-:Y:S06]  /*5a70*/  BRA `(.L_x_12653) ;  /* 0x0000000c00047947 */ /* 0x000fec0003800000 */
.L_x_12658:
        /* <DEDUP_REMOVED lines=9> */
.L_x_12648:
        /* <DEDUP_REMOVED lines=14> */
.L_x_12662:
        /* <DEDUP_REMOVED lines=9> */
.L_x_12661:
        /* <DEDUP_REMOVED lines=28> */
.L_x_12664:
        /* <DEDUP_REMOVED lines=15> */
.L_x_12663:
[----:B------:R0:W5:Y:S01]  /*5f30*/  LDG.E.U16 R17, desc[UR36][R4.64] ;  /* 0x0000002404117981 */ /* 0x000162000c1e1500 */
[----:B------:R-:W-:Y:S05]  /*5f40*/  BRA `(.L_x_12653) ;  /* 0x0000000400d07947 */ /* 0x000fea0003800000 */
.L_x_12660:
        /* <DEDUP_REMOVED lines=13> */
.L_x_12667:
        /* <DEDUP_REMOVED lines=21> */
.L_x_12671:
[----:B------:R-:W-:Y:S05]  /*6170*/  BSYNC B1 ;  /* 0x0000000000017941 */ /* 0x000fea0003800000 */
.L_x_12670:
[----:B------:R-:W-:Y:S01]  /*6180*/  LEA R5, R0, 0x3b800000, 0x17 ;  /* 0x3b80000000057811 */ /* 0x000fe200078eb8ff */
[----:B------:R-:W-:-:S05]  /*6190*/  IMAD.SHL.U32 R0, R3, 0x100000, RZ ;  /* 0x0010000003007824 */ /* 0x000fca00078e00ff */
[----:B------:R-:W-:-:S07]  /*61a0*/  LOP3.LUT R0, R5, R0, R6, 0xfe, !PT ;  /* 0x0000000005007212 */ /* 0x000fce00078efe06 */
.L_x_12669:
[----:B------:R-:W-:Y:S05]  /*61b0*/  BSYNC B0 ;  /* 0x0000000000007941 */ /* 0x000fea0003800000 */
.L_x_12668:
[----:B------:R-:W-:-:S04]  /*61c0*/  F2FP.BF16.F32.PACK_AB R0, RZ, R0 ;  /* 0x00000000ff00723e */ /* 0x000fc800000010ff */
[----:B------:R-:W-:Y:S01]  /*61d0*/  PRMT R17, R0, 0x7610, R17 ;  /* 0x0000761000117816 */ /* 0x000fe20000000011 */
[----:B------:R-:W-:Y:S06]  /*61e0*/  BRA `(.L_x_12653) ;  /* 0x0000000400287947 */ /* 0x000fec0003800000 */
.L_x_12666:
        /* <DEDUP_REMOVED lines=21> */
.L_x_12675:
[----:B------:R-:W-:Y:S05]  /*6340*/  BSYNC B1 ;  /* 0x0000000000017941 */ /* 0x000fea0003800000 */
.L_x_12674:
[----:B------:R-:W-:Y:S01]  /*6350*/  LEA R5, R0, 0x37800000, 0x17 ;  /* 0x3780000000057811 */ /* 0x000fe200078eb8ff */
[----:B------:R-:W-:-:S05]  /*6360*/  IMAD.SHL.U32 R0, R3, 0x200000, RZ ;  /* 0x0020000003007824 */ /* 0x000fca00078e00ff */
[----:B------:R-:W-:-:S07]  /*6370*/  LOP3.LUT R0, R5, R0, R6, 0xfe, !PT ;  /* 0x0000000005007212 */ /* 0x000fce00078efe06 */
.L_x_12673:
[----:B------:R-:W-:Y:S05]  /*6380*/  BSYNC B0 ;  /* 0x0000000000007941 */ /* 0x000fea0003800000 */
.L_x_12672:
[----:B------:R-:W-:-:S04]  /*6390*/  F2FP.BF16.F32.PACK_AB R0, RZ, R0 ;  /* 0x00000000ff00723e */ /* 0x000fc800000010ff */
[----:B------:R-:W-:Y:S01]  /*63a0*/  PRMT R17, R0, 0x7610, R17 ;  /* 0x0000761000117816 */ /* 0x000fe20000000011 */
[----:B------:R-:W-:Y:S06]  /*63b0*/  BRA `(.L_x_12653) ;  /* 0x0000000000b47947 */ /* 0x000fec0003800000 */
.L_x_12665:
        /* <DEDUP_REMOVED lines=14> */
.L_x_12679:
[----:B------:R-:W-:Y:S05]  /*64a0*/  BSYNC B0 ;  /* 0x0000000000007941 */ /* 0x000fea0003800000 */
.L_x_12678:
[----:B------:R-:W-:-:S04]  /*64b0*/  F2FP.BF16.F32.PACK_AB R0, RZ, R0 ;  /* 0x00000000ff00723e */ /* 0x000fc800000010ff */
[----:B------:R-:W-:Y:S01]  /*64c0*/  PRMT R17, R0, 0x7610, R17 ;  /* 0x0000761000117816 */ /* 0x000fe20000000011 */
[----:B------:R-:W-:Y:S06]  /*64d0*/  BRA `(.L_x_12653) ;  /* 0x00000000006c7947 */ /* 0x000fec0003800000 */
.L_x_12652:
        /* <DEDUP_REMOVED lines=16> */
.L_x_12680:
[----:B------:R-:W-:Y:S01]  /*65e0*/  PRMT R17, RZ, 0x7610, R17 ;  /* 0x00007610ff117816 */ /* 0x000fe20000000011 */
[----:B------:R-:W-:Y:S06]  /*65f0*/  BRA `(.L_x_12653) ;  /* 0x0000000000247947 */ /* 0x000fec0003800000 */
.L_x_12677:
[----:B------:R-:W2:Y:S02]  /*6600*/  LDG.E.64 R4, desc[UR36][R4.64] ;  /* 0x0000002404047981 */ /* 0x000ea4000c1e1b00 */
[----:B--2---:R-:W0:Y:S02]  /*6610*/  I2F.U64 R0, R4 ;  /* 0x0000000400007312 */ /* 0x004e240000301000 */
[----:B0-----:R-:W-:-:S04]  /*6620*/  F2FP.BF16.F32.PACK_AB R0, RZ, R0 ;  /* 0x00000000ff00723e */ /* 0x001fc800000010ff */
[----:B------:R-:W-:Y:S01]  /*6630*/  PRMT R17, R0, 0x7610, R17 ;  /* 0x0000761000117816 */ /* 0x000fe20000000011 */
[----:B------:R-:W-:Y:S06]  /*6640*/  BRA `(.L_x_12653) ;  /* 0x0000000000107947 */ /* 0x000fec0003800000 */
.L_x_12676:
[----:B------:R-:W2:Y:S02]  /*6650*/  LDG.E R4, desc[UR36][R4.64] ;  /* 0x0000002404047981 */ /* 0x000ea4000c1e1900 */
[----:B--2---:R-:W-:-:S04]  /*6660*/  I2FP.F32.U32 R0, R4 ;  /* 0x0000000400007245 */ /* 0x004fc80000201000 */
[----:B------:R-:W-:-:S04]  /*6670*/  F2FP.BF16.F32.PACK_AB R0, RZ, R0 ;  /* 0x00000000ff00723e */ /* 0x000fc800000010ff */
[----:B------:R-:W-:-:S07]  /*6680*/  PRMT R17, R0, 0x7610, R17 ;  /* 0x0000761000117816 */ /* 0x000fce0000000011 */
.L_x_12653:
[----:B------:R-:W-:-:S07]  /*6690*/  VIADD R29, R29, 0x80 ;  /* 0x000000801d1d7836 */ /* 0x000fce0000000000 */
.L_x_12614:
[----:B------:R-:W-:Y:S05]  /*66a0*/  BSYNC B6 ;  /* 0x0000000000067941 */ /* 0x000fea0003800000 */
.L_x_12613:
        /* <DEDUP_REMOVED lines=26> */
.L_x_12686:
[----:B------:R-:W2:Y:S02]  /*6850*/  LDG.E.U8 R4, desc[UR36][R4.64] ;  /* 0x0000002404047981 */ /* 0x000ea4000c1e1100 */
[----:B--2---:R-:W-:-:S04]  /*6860*/  I2FP.F32.U32 R0, R4 ;  /* 0x0000000400007245 */ /* 0x004fc80000201000 */
[----:B------:R-:W-:-:S04]  /*6870*/  F2FP.BF16.F32.PACK_AB R0, RZ, R0 ;  /* 0x00000000ff00723e */ /* 0x000fc800000010ff */
[----:B------:R-:W-:Y:S01]  /*6880*/  PRMT R26, R0, 0x7610, R26 ;  /* 0x00007610001a7816 */ /* 0x000fe2000000001a */
[----:B------:R-:W-:Y:S06]  /*6890*/  BRA `(.L_x_12688) ;  /* 0x0000000c00c87947 */ /* 0x000fec0003800000 */
.L_x_12685:
        /* <DEDUP_REMOVED lines=11> */
.L_x_12690:
[----:B------:R-:W2:Y:S02]  /*6950*/  LDG.E R4, desc[UR36][R4.64] ;  /* 0x0000002404047981 */ /* 0x000ea4000c1e1900 */
[----:B--2---:R-:W-:-:S04]  /*6960*/  I2FP.F32.S32 R0, R4 ;  /* 0x0000000400007245 */ /* 0x004fc80000201400 */
[----:B------:R-:W-:-:S04]  /*6970*/  F2FP.BF16.F32.PACK_AB R0, RZ, R0 ;  /* 0x00000000ff00723e */ /* 0x000fc800000010ff */
[----:B------:R-:W-:Y:S01]  /*6980*/  PRMT R26, R0, 0x7610, R26 ;  /* 0x00007610001a7816 */ /* 0x000fe2000000001a */
[----:B------:R-:W-:Y:S06]  /*6990*/  BRA `(.L_x_12688) ;  /* 0x0000000c00887947 */ /* 0x000fec0003800000 */
.L_x_12689:
[----:B------:R-:W2:Y:S02]  /*69a0*/  LDG.E.U16 R4, desc[UR36][R4.64] ;  /* 0x0000002404047981 */ /* 0x000ea4000c1e1500 */
[----:B--2---:R-:W0:Y:S02]  /*69b0*/  I2F.S16 R0, R4 ;  /* 0x0000000400007306 */ /* 0x004e240000101400 */
[----:B0-----:R-:W-:-:S04]  /*69c0*/  F2FP.BF16.F32.PACK_AB R0, RZ, R0 ;  /* 0x00000000ff00723e */ /* 0x001fc800000010ff */
[----:B------:R-:W-:Y:S01]  /*69d0*/  PRMT R26, R0, 0x7610, R26 ;  /* 0x00007610001a7816 */ /* 0x000fe2000000001a */
[----:B------:R-:W-:Y:S06]  /*69e0*/  BRA `(.L_x_12688) ;  /* 0x0000000c00747947 */ /* 0x000fec0003800000 */
.L_x_12684:
        /* <DEDUP_REMOVED lines=9> */
.L_x_12692:
[----:B------:R-:W2:Y:S02]  /*6a80*/  LDG.E.U16 R0, desc[UR36][R4.64] ;  /* 0x0000002404007981 */ /* 0x000ea4000c1e1500 */
[----:B--2---:R-:W-:-:S05]  /*6a90*/  HADD2.F32 R0, -RZ, R0.H0_H0 ;  /* 0x20000000ff007230 */ /* 0x004fca0000004100 */
[----:B------:R-:W-:-:S04]  /*6aa0*/  F2FP.BF16.F32.PACK_AB R0, RZ, R0 ;  /* 0x00000000ff00723e */ /* 0x000fc800000010ff */
[----:B------:R-:W-:Y:S01]  /*6ab0*/  PRMT R26, R0, 0x7610, R26 ;  /* 0x00007610001a7816 */ /* 0x000fe2000000001a */
[----:B------:R-:W-:Y:S06]  /*6ac0*/  BRA `(.L_x_12688) ;  /* 0x0000000c003c7947 */ /* 0x000fec0003800000 */
.L_x_12691:
        /* <DEDUP_REMOVED lines=9> */
.L_x_12694:
[----:B------:R-:W2:Y:S02]  /*6b60*/  LDG.E.U16 R4, desc[UR36][R4.64] ;  /* 0x0000002404047981 */ /* 0x000ea4000c1e1500 */
[----:B--2---:R-:W-:-:S05]  /*6b70*/  HADD2.F32 R0, -RZ, R4.H0_H0 ;  /* 0x20000004ff007230 */ /* 0x004fca0000004100 */
[----:B------:R-:W-:-:S04]  /*6b80*/  F2FP.BF16.F32.PACK_AB R0, RZ, R0 ;  /* 0x00000000ff00723e */ /* 0x000fc800000010ff */
[----:B------:R-:W-:Y:S01]  /*6b90*/  PRMT R26, R0, 0x7610, R26 ;  /* 0x00007610001a7816 */ /* 0x000fe2000000001a */
[----:B------:R-:W-:Y:S06]  /*6ba0*/  BRA `(.L_x_12688) ;  /* 0x0000000c00047947 */ /* 0x000fec0003800000 */
.L_x_12693:
        /* <DEDUP_REMOVED lines=9> */
.L_x_12683:
        /* <DEDUP_REMOVED lines=14> */
.L_x_12697:
        /* <DEDUP_REMOVED lines=9> */
.L_x_12696:
        /* <DEDUP_REMOVED lines=28> */
.L_x_12699:
        /* <DEDUP_REMOVED lines=15> */
.L_x_12698:
[----:B------:R0:W5:Y:S01]  /*7060*/  LDG.E.U16 R26, desc[UR36][R4.64] ;  /* 0x00000024041a7981 */ /* 0x000162000c1e1500 */
[----:B------:R-:W-:Y:S05]  /*7070*/  BRA `(.L_x_12688) ;  /* 0x0000000400d07947 */ /* 0x000fea0003800000 */
.L_x_12695:
        /* <DEDUP_REMOVED lines=13> */
.L_x_12702:
        /* <DEDUP_REMOVED lines=21> */
.L_x_12706:
[----:B------:R-:W-:Y:S05]  /*72a0*/  BSYNC B1 ;  /* 0x0000000000017941 */ /* 0x000fea0003800000 */
.L_x_12705:
[----:B------:R-:W-:Y:S01]  /*72b0*/  LEA R5, R0, 0x3b800000, 0x17 ;  /* 0x3b80000000057811 */ /* 0x000fe200078eb8ff */
[----:B------:R-:W-:-:S05]  /*72c0*/  IMAD.SHL.U32 R0, R3, 0x100000, RZ ;  /* 0x0010000003007824 */ /* 0x000fca00078e00ff */
[----:B------:R-:W-:-:S07]  /*72d0*/  LOP3.LUT R0, R5, R0, R6, 0xfe, !PT ;  /* 0x0000000005007212 */ /* 0x000fce00078efe06 */
.L_x_12704:
[----:B------:R-:W-:Y:S05]  /*72e0*/  BSYNC B0 ;  /* 0x0000000000007941 */ /* 0x000fea0003800000 */
.L_x_12703:
[----:B------:R-:W-:-:S04]  /*72f0*/  F2FP.BF16.F32.PACK_AB R0, RZ, R0 ;  /* 0x00000000ff00723e */ /* 0x000fc800000010ff */
[----:B------:R-:W-:Y:S01]  /*7300*/  PRMT R26, R0, 0x7610, R26 ;  /* 0x00007610001a7816 */ /* 0x000fe2000000001a */
[----:B------:R-:W-:Y:S06]  /*7310*/  BRA `(.L_x_12688) ;  /* 0x0000000400287947 */ /* 0x000fec0003800000 */
.L_x_12701:
        /* <DEDUP_REMOVED lines=21> */
.L_x_12710:
[----:B------:R-:W-:Y:S05]  /*7470*/  BSYNC B1 ;  /* 0x0000000000017941 */ /* 0x000fea0003800000 */
.L_x_12709:
[----:B------:R-:W-:Y:S01]  /*7480*/  LEA R5, R0, 0x37800000, 0x17 ;  /* 0x3780000000057811 */ /* 0x000fe200078eb8ff */
[----:B------:R-:W-:-:S05]  /*7490*/  IMAD.SHL.U32 R0, R3, 0x200000, RZ ;  /* 0x0020000003007824 */ /* 0x000fca00078e00ff */
[----:B------:R-:W-:-:S07]  /*74a0*/  LOP3.LUT R0, R5, R0, R6, 0xfe, !PT ;  /* 0x0000000005007212 */ /* 0x000fce00078efe06 */
.L_x_12708:
[----:B------:R-:W-:Y:S05]  /*74b0*/  BSYNC B0 ;  /* 0x0000000000007941 */ /* 0x000fea0003800000 */
.L_x_12707:
[----:B------:R-:W-:-:S04]  /*74c0*/  F2FP.BF16.F32.PACK_AB R0, RZ, R0 ;  /* 0x00000000ff00723e */ /* 0x000fc800000010ff */
[----:B------:R-:W-:Y:S01]  /*74d0*/  PRMT R26, R0, 0x7610, R26 ;  /* 0x00007610001a7816 */ /* 0x000fe2000000001a */
[----:B------:R-:W-:Y:S06]  /*74e0*/  BRA `(.L_x_12688) ;  /* 0x0000000000b47947 */ /* 0x000fec0003800000 */
.L_x_12700:
        /* <DEDUP_REMOVED lines=14> */
.L_x_12714:
[----:B------:R-:W-:Y:S05]  /*75d0*/  BSYNC B0 ;  /* 0x0000000000007941 */ /* 0x000fea0003800000 */
.L_x_12713:
[----:B------:R-:W-:-:S04]  /*75e0*/  F2FP.BF16.F32.PACK_AB R0, RZ, R0 ;  /* 0x00000000ff00723e */ /* 0x000fc800000010ff */
[----:B------:R-:W-:Y:S01]  /*75f0*/  PRMT R26, R0, 0x7610, R26 ;  /* 0x00007610001a7816 */ /* 0x000fe2000000001a */
[----:B------:R-:W-:Y:S06]  /*7600*/  BRA `(.L_x_12688) ;  /* 0x00000000006c7947 */ /* 0x000fec0003800000 */
.L_x_12687:
        /* <DEDUP_REMOVED lines=16> */
.L_x_12715:
[----:B------:R-:W-:Y:S01]  /*7710*/  PRMT R26, RZ, 0x7610, R26 ;  /* 0x00007610ff1a7816 */ /* 0x000fe2000000001a */
[----:B------:R-:W-:Y:S06]  /*7720*/  BRA `(.L_x_12688) ;  /* 0x0000000000247947 */ /* 0x000fec0003800000 */
.L_x_12712:
[----:B------:R-:W2:Y:S02]  /*7730*/  LDG.E.64 R4, desc[UR36][R4.64] ;  /* 0x0000002404047981 */ /* 0x000ea4000c1e1b00 */
[----:B--2---:R-:W0:Y:S02]  /*7740*/  I2F.U64 R0, R4 ;  /* 0x0000000400007312 */ /* 0x004e240000301000 */
[----:B0-----:R-:W-:-:S04]  /*7750*/  F2FP.BF16.F32.PACK_AB R0, RZ, R0 ;  /* 0x00000000ff00723e */ /* 0x001fc800000010ff */
[----:B------:R-:W-:Y:S01]  /*7760*/  PRMT R26, R0, 0x7610, R26 ;  /* 0x00007610001a7816 */ /* 0x000fe2000000001a */
[----:B------:R-:W-:Y:S06]  /*7770*/  BRA `(.L_x_12688) ;  /* 0x0000000000107947 */ /* 0x000fec0003800000 */
.L_x_12711:
[----:B------:R-:W2:Y:S02]  /*7780*/  LDG.E R4, desc[UR36][R4.64] ;  /* 0x0000002404047981 */ /* 0x000ea4000c1e1900 */
[----:B--2---:R-:W-:-:S04]  /*7790*/  I2FP.F32.U32 R0, R4 ;  /* 0x0000000400007245 */ /* 0x004fc80000201000 */
[----:B------:R-:W-:-:S04]  /*77a0*/  F2FP.BF16.F32.PACK_AB R0, RZ, R0 ;  /* 0x00000000ff00723e */ /* 0x000fc800000010ff */
[----:B------:R-:W-:-:S07]  /*77b0*/  PRMT R26, R0, 0x7610, R26 ;  /* 0x00007610001a7816 */ /* 0x000fce000000001a */
.L_x_12688:
        /* <DEDUP_REMOVED lines=22> */
.L_x_12719:
[----:B------:R-:W2:Y:S02]  /*7920*/  LDG.E.U8 R4, desc[UR36][R4.64] ;  /* 0x0000002404047981 */ /* 0x000ea4000c1e1100 */
[----:B--2---:R-:W-:-:S04]  /*7930*/  I2FP.F32.U32 R0, R4 ;  /* 0x0000000400007245 */ /* 0x004fc80000201000 */
[----:B------:R-:W-:-:S04]  /*7940*/  F2FP.BF16.F32.PACK_AB R0, RZ, R0 ;  /* 0x00000000ff00723e */ /* 0x000fc800000010ff */
[----:B------:R-:W-:Y:S01]  /*7950*/  PRMT R18, R0, 0x7610, R18 ;  /* 0x0000761000127816 */ /* 0x000fe20000000012 */
[----:B------:R-:W-:Y:S06]  /*7960*/  BRA `(.L_x_12682) ;  /* 0x0000000c00c87947 */ /* 0x000fec0003800000 */
.L_x_12718:
        /* <DEDUP_REMOVED lines=11> */
.L_x_12722:
[----:B------:R-:W2:Y:S02]  /*7a20*/  LDG.E R4, desc[UR36][R4.64] ;  /* 0x0000002404047981 */ /* 0x000ea4000c1e1900 */
[----:B--2---:R-:W-:-:S04]  /*7a30*/  I2FP.F32.S32 R0, R4 ;  /* 0x0000000400007245 */ /* 0x004fc80000201400 */
[----:B------:R-:W-:-:S04]  /*7a40*/  F2FP.BF16.F32.PACK_AB R0, RZ, R0 ;  /* 0x00000000ff00723e */ /* 0x000fc800000010ff */
[----:B------:R-:W-:Y:S01]  /*7a50*/  PRMT R18, R0, 0x7610, R18 ;  /* 0x0000761000127816 */ /* 0x000fe20000000012 */
[----:B------:R-:W-:Y:S06]  /*7a60*/  BRA `(.L_x_12682) ;  /* 0x0000000c00887947 */ /* 0x000fec0003800000 */
.L_x_12721:
[----:B------:R-:W2:Y:S02]  /*7a70*/  LDG.E.U16 R4, desc[UR36][R4.64] ;  /* 0x0000002404047981 */ /* 0x000ea4000c1e1500 */
[----:B--2---:R-:W0:Y:S02]  /*7a80*/  I2F.S16 R0, R4 ;  /* 0x0000000400007306 */ /* 0x004e240000101400 */
[----:B0-----:R-:W-:-:S04]  /*7a90*/  F2FP.BF16.F32.PACK_AB R0, RZ, R0 ;  /* 0x00000000ff00723e */ /* 0x001fc800000010ff */
[----:B------:R-:W-:Y:S01]  /*7aa0*/  PRMT R18, R0, 0x7610, R18 ;  /* 0x0000761000127816 */ /* 0x000fe20000000012 */
[----:B------:R-:W-:Y:S06]  /*7ab0*/  BRA `(.L_x_12682) ;  /* 0x0000000c00747947 */ /* 0x000fec0003800000 */
.L_x_12717:
        /* <DEDUP_REMOVED lines=9> */
.L_x_12724:
[----:B------:R-:W2:Y:S02]  /*7b50*/  LDG.E.U16 R0, desc[UR36][R4.64] ;  /* 0x0000002404007981 */ /* 0x000ea4000c1e1500 */
[----:B--2---:R-:W-:-:S05]  /*7b60*/  HADD2.F32 R0, -RZ, R0.H0_H0 ;  /* 0x20000000ff007230 */ /* 0x004fca0000004100 */
[----:B------:R-:W-:-:S04]  /*7b70*/  F2FP.BF16.F32.PACK_AB R0, RZ, R0 ;  /* 0x00000000ff00723e */ /* 0x000fc800000010ff */
[----:B------:R-:W-:Y:S01]  /*7b80*/  PRMT R18, R0, 0x7610, R18 ;  /* 0x0000761000127816 */ /* 0x000fe20000000012 */
[----:B------:R-:W-:Y:S06]  /*7b90*/  BRA `(.L_x_12682) ;  /* 0x0000000c003c7947 */ /* 0x000fec0003800000 */
.L_x_12723:
        /* <DEDUP_REMOVED lines=9> */
.L_x_12726:
[----:B------:R-:W2:Y:S02]  /*7c30*/  LDG.E.U16 R4, desc[UR36][R4.64] ;  /* 0x0000002404047981 */ /* 0x000ea4000c1e1500 */
[----:B--2---:R-:W-:-:S05]  /*7c40*/  HADD2.F32 R0, -RZ, R4.H0_H0 ;  /* 0x20000004ff007230 */ /* 0x004fca0000004100 */
[----:B------:R-:W-:-:S04]  /*7c50*/  F2FP.BF16.F32.PACK_AB R0, RZ, R0 ;  /* 0x00000000ff00723e */ /* 0x000fc800000010ff */
[----:B------:R-:W-:Y:S01]  /*7c60*/  PRMT R18, R0, 0x7610, R18 ;  /* 0x0000761000127816 */ /* 0x000fe20000000012 */
[----:B------:R-:W-:Y:S06]  /*7c70*/  BRA `(.L_x_12682) ;  /* 0x0000000c00047947 */ /* 0x000fec0003800000 */
.L_x_12725:
        /* <DEDUP_REMOVED lines=9> */
.L_x_12716:
        /* <DEDUP_REMOVED lines=14> */
.L_x_12729:
        /* <DEDUP_REMOVED lines=9> */
.L_x_12728:
        /* <DEDUP_REMOVED lines=28> */
.L_x_12731:
        /* <DEDUP_REMOVED lines=15> */
.L_x_12730:
[----:B------:R1:W5:Y:S01]  /*8130*/  LDG.E.U16 R18, desc[UR36][R4.64] ;  /* 0x0000002404127981 */ /* 0x000362000c1e1500 */
[----:B------:R-:W-:Y:S05]  /*8140*/  BRA `(.L_x_12682) ;  /* 0x0000000400d07947 */ /* 0x000fea0003800000 */
.L_x_12727:
        /* <DEDUP_REMOVED lines=13> */
.L_x_12734:
        /* <DEDUP_REMOVED lines=21> */
.L_x_12738:
[----:B------:R-:W-:Y:S05]  /*8370*/  BSYNC B1 ;  /* 0x0000000000017941 */ /* 0x000fea0003800000 */
.L_x_12737:
[----:B------:R-:W-:Y:S01]  /*8380*/  LEA R5, R0, 0x3b800000, 0x17 ;  /* 0x3b80000000057811 */ /* 0x000fe200078eb8ff */
[----:B------:R-:W-:-:S05]  /*8390*/  IMAD.SHL.U32 R0, R3, 0x100000, RZ ;  /* 0x0010000003007824 */ /* 0x000fca00078e00ff */
[----:B------:R-:W-:-:S07]  /*83a0*/  LOP3.LUT R0, R5, R0, R6, 0xfe, !PT ;  /* 0x0000000005007212 */ /* 0x000fce00078efe06 */
.L_x_12736:
[----:B------:R-:W-:Y:S05]  /*83b0*/  BSYNC B0 ;  /* 0x0000000000007941 */ /* 0x000fea0003800000 */
.L_x_12735:
[----:B------:R-:W-:-:S04]  /*83c0*/  F2FP.BF16.F32.PACK_AB R0, RZ, R0 ;  /* 0x00000000ff00723e */ /* 0x000fc800000010ff */
[----:B------:R-:W-:Y:S01]  /*83d0*/  PRMT R18, R0, 0x7610, R18 ;  /* 0x0000761000127816 */ /* 0x000fe20000000012 */
[----:B------:R-:W-:Y:S06]  /*83e0*/  BRA `(.L_x_12682) ;  /* 0x0000000400287947 */ /* 0x000fec0003800000 */
.L_x_12733:
        /* <DEDUP_REMOVED lines=21> */
.L_x_12742:
[----:B------:R-:W-:Y:S05]  /*8540*/  BSYNC B1 ;  /* 0x0000000000017941 */ /* 0x000fea0003800000 */
.L_x_12741:
[----:B------:R-:W-:Y:S01]  /*8550*/  LEA R5, R0, 0x37800000, 0x17 ;  /* 0x3780000000057811 */ /* 0x000fe200078eb8ff */
[----:B------:R-:W-:-:S05]  /*8560*/  IMAD.SHL.U32 R0, R3, 0x200000, RZ ;  /* 0x0020000003007824 */ /* 0x000fca00078e00ff */
[----:B------:R-:W-:-:S07]  /*8570*/  LOP3.LUT R0, R5, R0, R6, 0xfe, !PT ;  /* 0x0000000005007212 */ /* 0x000fce00078efe06 */
.L_x_12740:
[----:B------:R-:W-:Y:S05]  /*8580*/  BSYNC B0 ;  /* 0x0000000000007941 */ /* 0x000fea0003800000 */
.L_x_12739:
[----:B------:R-:W-:-:S04]  /*8590*/  F2FP.BF16.F32.PACK_AB R0, RZ, R0 ;  /* 0x00000000ff00723e */ /* 0x000fc800000010ff */
[----:B------:R-:W-:Y:S01]  /*85a0*/  PRMT R18, R0, 0x7610, R18 ;  /* 0x0000761000127816 */ /* 0x000fe20000000012 */
[----:B------:R-:W-:Y:S06]  /*85b0*/  BRA `(.L_x_12682) ;  /* 0x0000000000b47947 */ /* 0x000fec0003800000 */
.L_x_12732:
        /* <DEDUP_REMOVED lines=14> */
.L_x_12746:
[----:B------:R-:W-:Y:S05]  /*86a0*/  BSYNC B0 ;  /* 0x0000000000007941 */ /* 0x000fea0003800000 */
.L_x_12745:
[----:B------:R-:W-:-:S04]  /*86b0*/  F2FP.BF16.F32.PACK_AB R0, RZ, R0 ;  /* 0x00000000ff00723e */ /* 0x000fc800000010ff */
[----:B------:R-:W-:Y:S01]  /*86c0*/  PRMT R18, R0, 0x7610, R18 ;  /* 0x0000761000127816 */ /* 0x000fe20000000012 */
[----:B------:R-:W-:Y:S06]  /*86d0*/  BRA `(.L_x_12682) ;  /* 0x00000000006c7947 */ /* 0x000fec0003800000 */
.L_x_12720:
        /* <DEDUP_REMOVED lines=16> */
.L_x_12747:
[----:B------:R-:W-:Y:S01]  /*87e0*/  PRMT R18, RZ, 0x7610, R18 ;  /* 0x00007610ff127816 */ /* 0x000fe20000000012 */
[----:B------:R-:W-:Y:S06]  /*87f0*/  BRA `(.L_x_12682) ;  /* 0x0000000000247947 */ /* 0x000fec0003800000 */
.L_x_12744:
[----:B------:R-:W2:Y:S02]  /*8800*/  LDG.E.64 R4, desc[UR36][R4.64] ;  /* 0x0000002404047981 */ /* 0x000ea4000c1e1b00 */
[----:B--2---:R-:W0:Y:S02]  /*8810*/  I2F.U64 R0, R4 ;  /* 0x0000000400007312 */ /* 0x004e240000301000 */
[----:B0-----:R-:W-:-:S04]  /*8820*/  F2FP.BF16.F32.PACK_AB R0, RZ, R0 ;  /* 0x00000000ff00723e */ /* 0x001fc800000010ff */
[----:B------:R-:W-:Y:S01]  /*8830*/  PRMT R18, R0, 0x7610, R18 ;  /* 0x0000761000127816 */ /* 0x000fe20000000012 */
[----:B------:R-:W-:Y:S06]  /*8840*/  BRA `(.L_x_12682) ;  /* 0x0000000000107947 */ /* 0x000fec0003800000 */
.L_x_12743:
[----:B------:R-:W2:Y:S02]  /*8850*/  LDG.E R4, desc[UR36][R4.64] ;  /* 0x0000002404047981 */ /* 0x000ea4000c1e1900 */
[----:B--2---:R-:W-:-:S04]  /*8860*/  I2FP.F32.U32 R0, R4 ;  /* 0x0000000400007245 */ /* 0x004fc80000201000 */
[----:B------:R-:W-:-:S04]  /*8870*/  F2FP.BF16.F32.PACK_AB R0, RZ, R0 ;  /* 0x00000000ff00723e */ /* 0x000fc800000010ff */
[----:B------:R-:W-:-:S07]  /*8880*/  PRMT R18, R0, 0x7610, R18 ;  /* 0x0000761000127816 */ /* 0x000fce0000000012 */
.L_x_12682:
[----:B------:R-:W-:Y:S05]  /*8890*/  BSYNC B6 ;  /* 0x0000000000067941 */ /* 0x000fea0003800000 */
.L_x_12681:
[----:B------:R-:W2:Y:S01]  /*88a0*/  S2R R23, SR_TID.X ;  /* 0x0000000000177919 */ /* 0x000ea20000002100 */
[----:B------:R-:W-:Y:S01]  /*88b0*/  BSSY B0, `(.L_x_12748) ;  /* 0x000000e000007945 */ /* 0x000fe20003800000 */
[----:B--2---:R-:W-:-:S13]  /*88c0*/  ISETP.GE.AND P0, PT, R23, R16, PT ;  /* 0x000000101700720c */ /* 0x004fda0003f06270 */
[----:B------:R-:W-:Y:S05]  /*88d0*/  @P0 BRA `(.L_x_12749) ;  /* 0x00000000002c0947 */ /* 0x000fea0003800000 */
[----:B-----5:R-:W-:-:S05]  /*88e0*/  IMAD.U32 R0, R25, 0x10000, RZ ;  /* 0x0001000019007824 */ /* 0x020fca00078e00ff */
[----:B------:R-:W-:-:S13]  /*88f0*/  FSETP.NEU.FTZ.AND P1, PT, R0, R0, PT ;  /* 0x000000000000720b */ /* 0x000fda0003f3d000 */
[----:B------:R-:W-:Y:S05]  /*8900*/  @P1 BRA `(.L_x_12750) ;  /* 0x00000000001c1947 */ /* 0x000fea0003800000 */
[----:B------:R-:W-:-:S05]  /*8910*/  IMAD.U32 R3, R24, 0x10000, RZ ;  /* 0x0001000018037824 */ /* 0x000fca00078e00ff */
[----:B------:R-:W-:-:S13]  /*8920*/  FSETP.NEU.FTZ.AND P1, PT, R3, R3, PT ;  /* 0x000000030300720b */ /* 0x000fda0003f3d000 */
[----:B------:R-:W-:Y:S05]  /*8930*/  @P1 BRA `(.L_x_12749) ;  /* 0x0000000000141947 */ /* 0x000fea0003800000 */
[----:B------:R-:W-:-:S04]  /*8940*/  FMNMX.FTZ R0, R0, R3, PT ;  /* 0x0000000300007209 */ /* 0x000fc80003810000 */
[----:B------:R-:W-:-:S04]  /*8950*/  F2FP.BF16.F32.PACK_AB R0, RZ, R0 ;  /* 0x00000000ff00723e */ /* 0x000fc800000010ff */
[----:B------:R-:W-:Y:S01]  /*8960*/  PRMT R24, R0, 0x7610, R24 ;  /* 0x0000761000187816 */ /* 0x000fe20000000018 */
[----:B------:R-:W-:Y:S06]  /*8970*/  BRA `(.L_x_12749) ;  /* 0x0000000000047947 */ /* 0x000fec0003800000 */
.L_x_12750:
[----:B------:R-:W-:-:S07]  /*8980*/  PRMT R24, R25, 0x7610, R24 ;  /* 0x0000761019187816 */ /* 0x000fce0000000018 */
.L_x_12749:
[----:B------:R-:W-:Y:S05]  /*8990*/  BSYNC B0 ;  /* 0x0000000000007941 */ /* 0x000fea0003800000 */
.L_x_12748:
[----:B-----5:R-:W-:Y:S01]  /*89a0*/  VIADD R25, R23, 0x80 ;  /* 0x0000008017197836 */ /* 0x020fe20000000000 */
[----:B------:R-:W-:Y:S04]  /*89b0*/  BSSY B0, `(.L_x_12751) ;  /* 0x000000e000007945 */ /* 0x000fe80003800000 */
[----:B------:R-:W-:-:S13]  /*89c0*/  ISETP.GE.AND P1, PT, R25, R16, PT ;  /* 0x000000101900720c */ /* 0x000fda0003f26270 */
[----:B------:R-:W-:Y:S05]  /*89d0*/  @P1 BRA `(.L_x_12752) ;  /* 0x00000000002c1947 */ /* 0x000fea0003800000 */
[----:B------:R-:W-:-:S05]  /*89e0*/  IMAD.U32 R0, R19, 0x10000, RZ ;  /* 0x0001000013007824 */ /* 0x000fca00078e00ff */
        /* <DEDUP_REMOVED lines=9> */
.L_x_12753:
[----:B------:R-:W-:-:S07]  /*8a80*/  PRMT R22, R19, 0x7610, R22 ;  /* 0x0000761013167816 */ /* 0x000fce0000000016 */
.L_x_12752:
[----:B------:R-:W-:Y:S05]  /*8a90*/  BSYNC B0 ;  /* 0x0000000000007941 */ /* 0x000fea0003800000 */
.L_x_12751:
[----:B------:R-:W-:Y:S01]  /*8aa0*/  VIADD R3, R23, 0x100 ;  /* 0x0000010017037836 */ /* 0x000fe20000000000 */
        /* <DEDUP_REMOVED lines=13> */
.L_x_12756:
[----:B------:R-:W-:-:S07]  /*8b80*/  PRMT R17, R27, 0x7610, R17 ;  /* 0x000076101b117816 */ /* 0x000fce0000000011 */
.L_x_12755:
[----:B------:R-:W-:Y:S05]  /*8b90*/  BSYNC B0 ;  /* 0x0000000000007941 */ /* 0x000fea0003800000 */
.L_x_12754:
        /* <DEDUP_REMOVED lines=14> */
.L_x_12759:
[----:B------:R-:W-:-:S07]  /*8c80*/  PRMT R18, R26, 0x7610, R18 ;  /* 0x000076101a127816 */ /* 0x000fce0000000012 */
.L_x_12758:
[----:B------:R-:W-:Y:S05]  /*8c90*/  BSYNC B0 ;  /* 0x0000000000007941 */ /* 0x000fea0003800000 */
.L_x_12757:
[----:B------:R-:W2:Y:S01]  /*8ca0*/  LDC.U8 R19, c[0x0][0x240] ;  /* 0x00009000ff137b82 */ /* 0x000ea20000000000 */
[----:B------:R-:W-:Y:S04]  /*8cb0*/  BSSY B6, `(.L_x_12760) ;  /* 0x0000112000067945 */ /* 0x000fe80003800000 */
[----:B------:R-:W-:Y:S05]  /*8cc0*/  @P0 BRA `(.L_x_12761) ;  /* 0x0000001000400947 */ /* 0x000fea0003800000 */
[----:B------:R-:W3:Y:S01]  /*8cd0*/  LDC.64 R8, c[0x0][0x218] ;  /* 0x00008600ff087b82 */ /* 0x000ee20000000a00 */
[----:B--2---:R-:W-:Y:S01]  /*8ce0*/  PRMT R0, R19, 0x9910, RZ ;  /* 0x0000991013007816 */ /* 0x004fe200000000ff */
[----:B------:R-:W-:Y:S01]  /*8cf0*/  IMAD R23, R2, 0x200, R23 ;  /* 0x0000020002177824 */ /* 0x000fe200078e0217 */
[----:B------:R-:W-:Y:S02]  /*8d00*/  ULDC UR4, c[0x0][0x244] ;  /* 0x0000910000047ab9 */ /* 0x000fe40000000800 */
[----:B------:R-:W-:Y:S01]  /*8d10*/  ISETP.GT.AND P0, PT, R0, 0x9, PT ;  /* 0x000000090000780c */ /* 0x000fe20003f04270 */
[----:B------:R-:W-:-:S05]  /*8d20*/  IMAD R23, R23, UR4, RZ ;  /* 0x0000000417177c24 */ /* 0x000fca000f8e02ff */
[----:B---3--:R-:W-:-:S05]  /*8d30*/  IADD3 R8, P1, R23, R8, RZ ;  /* 0x0000000817087210 */ /* 0x008fca0007f3e0ff */
        /* <DEDUP_REMOVED lines=11> */
[----:B------:R-:W-:Y:S02]  /*8df0*/  IMAD.MOV.U32 R23, RZ, RZ, R25 ;  /* 0x000000ffff177224 */ /* 0x000fe400078e0019 */
[----:B------:R-:W2:Y:S02]  /*8e00*/  F2I.FTZ.TRUNC.NTZ R3, R24 ;  /* 0x0000001800037305 */ /* 0x000ea4000021f100 */
[----:B--2---:R2:W-:Y:S01]  /*8e10*/  STG.E.U8 desc[UR36][R8.64], R3 ;  /* 0x0000000308007986 */ /* 0x0045e2000c101124 */
[----:B------:R-:W-:Y:S05]  /*8e20*/  BRA `(.L_x_12761) ;  /* 0x0000000c00e87947 */ /* 0x000fea0003800000 */
.L_x_12765:
[----:B01----:R-:W-:Y:S02]  /*8e30*/  IMAD.U32 R5, R24, 0x10000, RZ ;  /* 0x0001000018057824 */ /* 0x003fe400078e00ff */
[----:B------:R-:W-:-:S04]  /*8e40*/  IMAD.MOV.U32 R23, RZ, RZ, R25 ;  /* 0x000000ffff177224 */ /* 0x000fc800078e0019 */
[----:B------:R-:W0:Y:S02]  /*8e50*/  F2I.S64.TRUNC R4, R5 ;  /* 0x0000000500047311 */ /* 0x000e24000020d900 */
[----:B0-----:R0:W-:Y:S01]  /*8e60*/  STG.E.U8 desc[UR36][R8.64], R4 ;  /* 0x0000000408007986 */ /* 0x0011e2000c101124 */
[----:B------:R-:W-:Y:S05]  /*8e70*/  BRA `(.L_x_12761) ;  /* 0x0000000c00d47947 */ /* 0x000fea0003800000 */
.L_x_12764:
[----:B------:R-:W-:-:S13]  /*8e80*/  ISETP.NE.AND P0, PT, R0, 0x2, PT ;  /* 0x000000020000780c */ /* 0x000fda0003f05270 */
[----:B------:R-:W-:Y:S05]  /*8e90*/  @!P0 BRA `(.L_x_12767) ;  /* 0x0000000000388947 */ /* 0x000fea0003800000 */
[----:B------:R-:W-:-:S13]  /*8ea0*/  ISETP.NE.AND P0, PT, R0, 0x3, PT ;  /* 0x000000030000780c */ /* 0x000fda0003f05270 */
[----:B------:R-:W-:Y:S05]  /*8eb0*/  @!P0 BRA `(.L_x_12768) ;  /* 0x00000000001c8947 */ /* 0x000fea0003800000 */
[----:B------:R-:W-:-:S13]  /*8ec0*/  ISETP.NE.AND P0, PT, R0, 0x4, PT ;  /* 0x000000040000780c */ /* 0x000fda0003f05270 */
[----:B------:R-:W-:Y:S05]  /*8ed0*/  @P0 BRA `(.L_x_12766) ;  /* 0x0000000c00500947 */ /* 0x000fea0003800000 */
[----:B01----:R-:W-:Y:S02]  /*8ee0*/  IMAD.U32 R4, R24, 0x10000, RZ ;  /* 0x0001000018047824 */ /* 0x003fe400078e00ff */
[----:B------:R-:W-:-:S04]  /*8ef0*/  IMAD.MOV.U32 R23, RZ, RZ, R25 ;  /* 0x000000ffff177224 */ /* 0x000fc800078e0019 */
[----:B------:R-:W0:Y:S02]  /*8f00*/  F2I.S64.TRUNC R4, R4 ;  /* 0x0000000400047311 */ /* 0x000e24000020d900 */
[----:B0-----:R0:W-:Y:S01]  /*8f10*/  STG.E.64 desc[UR36][R8.64], R4 ;  /* 0x0000000408007986 */ /* 0x0011e2000c101b24 */
[----:B------:R-:W-:Y:S05]  /*8f20*/  BRA `(.L_x_12761) ;  /* 0x0000000c00a87947 */ /* 0x000fea0003800000 */
.L_x_12768:
[----:B------:R-:W-:Y:S02]  /*8f30*/  IMAD.U32 R24, R24, 0x10000, RZ ;  /* 0x0001000018187824 */ /* 0x000fe400078e00ff */
[----:B------:R-:W-:Y:S02]  /*8f40*/  IMAD.MOV.U32 R23, RZ, RZ, R25 ;  /* 0x000000ffff177224 */ /* 0x000fe400078e0019 */
[----:B------:R-:W2:Y:S02]  /*8f50*/  F2I.FTZ.TRUNC.NTZ R3, R24 ;  /* 0x0000001800037305 */ /* 0x000ea4000021f100 */
[----:B--2---:R2:W-:Y:S01]  /*8f60*/  STG.E desc[UR36][R8.64], R3 ;  /* 0x0000000308007986 */ /* 0x0045e2000c101924 */
[----:B------:R-:W-:Y:S05]  /*8f70*/  BRA `(.L_x_12761) ;  /* 0x0000000c00947947 */ /* 0x000fea0003800000 */
.L_x_12767:
[----:B------:R-:W-:Y:S02]  /*8f80*/  IMAD.U32 R24, R24, 0x10000, RZ ;  /* 0x0001000018187824 */ /* 0x000fe400078e00ff */
[----:B------:R-:W-:Y:S02]  /*8f90*/  IMAD.MOV.U32 R23, RZ, RZ, R25 ;  /* 0x000000ffff177224 */ /* 0x000fe400078e0019 */
[----:B------:R-:W2:Y:S02]  /*8fa0*/  F2I.FTZ.TRUNC.NTZ R3, R24 ;  /* 0x0000001800037305 */ /* 0x000ea4000021f100 */
[----:B--2---:R2:W-:Y:S01]  /*8fb0*/  STG.E.U16 desc[UR36][R8.64], R3 ;  /* 0x0000000308007986 */ /* 0x0045e2000c101524 */
[----:B------:R-:W-:Y:S05]  /*8fc0*/  BRA `(.L_x_12761) ;  /* 0x0000000c00807947 */ /* 0x000fea0003800000 */
.L_x_12763:
        /* <DEDUP_REMOVED lines=10> */
.L_x_12770:
[----:B------:R-:W-:Y:S02]  /*9070*/  IMAD.U32 R0, R24, 0x10000, RZ ;  /* 0x0001000018007824 */ /* 0x000fe400078e00ff */
[----:B------:R-:W-:-:S03]  /*9080*/  IMAD.MOV.U32 R23, RZ, RZ, R25 ;  /* 0x000000ffff177224 */ /* 0x000fc600078e0019 */
[----:B------:R-:W-:-:S05]  /*9090*/  F2FP.F16.F32.PACK_AB R0, RZ, R0 ;  /* 0x00000000ff00723e */ /* 0x000fca00000000ff */
[----:B------:R3:W-:Y:S01]  /*90a0*/  STG.E.U16 desc[UR36][R8.64], R0 ;  /* 0x0000000008007986 */ /* 0x0007e2000c101524 */
[----:B------:R-:W-:Y:S05]  /*90b0*/  BRA `(.L_x_12761) ;  /* 0x0000000c00447947 */ /* 0x000fea0003800000 */
.L_x_12769:
[----:B------:R-:W-:-:S13]  /*90c0*/  ISETP.NE.AND P0, PT, R0, 0x7, PT ;  /* 0x000000070000780c */ /* 0x000fda0003f05270 */
[----:B------:R-:W-:Y:S05]  /*90d0*/  @!P0 BRA `(.L_x_12771) ;  /* 0x00000000003c8947 */ /* 0x000fea0003800000 */
[----:B------:R-:W-:-:S13]  /*90e0*/  ISETP.NE.AND P0, PT, R0, 0x8, PT ;  /* 0x000000080000780c */ /* 0x000fda0003f05270 */
[----:B------:R-:W-:Y:S05]  /*90f0*/  @!P0 BRA `(.L_x_12772) ;  /* 0x00000000001c8947 */ /* 0x000fea0003800000 */
[----:B------:R-:W-:-:S13]  /*9100*/  ISETP.NE.AND P0, PT, R0, 0x9, PT ;  /* 0x000000090000780c */ /* 0x000fda0003f05270 */
[----:B------:R-:W-:Y:S05]  /*9110*/  @P0 BRA `(.L_x_12766) ;  /* 0x0000000800c00947 */ /* 0x000fea0003800000 */
[----:B01----:R-:W-:Y:S02]  /*9120*/  IMAD.U32 R4, R24, 0x10000, RZ ;  /* 0x0001000018047824 */ /* 0x003fe400078e00ff */
[----:B------:R-:W-:Y:S02]  /*9130*/  IMAD.MOV.U32 R5, RZ, RZ, RZ ;  /* 0x000000ffff057224 */ /* 0x000fe400078e00ff */
[----:B------:R-:W-:-:S03]  /*9140*/  IMAD.MOV.U32 R23, RZ, RZ, R25 ;  /* 0x000000ffff177224 */ /* 0x000fc600078e0019 */
[----:B------:R0:W-:Y:S01]  /*9150*/  STG.E.64 desc[UR36][R8.64], R4 ;  /* 0x0000000408007986 */ /* 0x0001e2000c101b24 */
[----:B------:R-:W-:Y:S05]  /*9160*/  BRA `(.L_x_12761) ;  /* 0x0000000c00187947 */ /* 0x000fea0003800000 */
.L_x_12772:
[----:B------:R-:W-:Y:S02]  /*9170*/  IMAD.U32 R24, R24, 0x10000, RZ ;  /* 0x0001000018187824 */ /* 0x000fe400078e00ff */
[----:B------:R-:W-:-:S03]  /*9180*/  IMAD.MOV.U32 R23, RZ, RZ, R25 ;  /* 0x000000ffff177224 */ /* 0x000fc600078e0019 */
[----:B------:R-:W-:-:S04]  /*9190*/  F2FP.F16.F32.PACK_AB R3, RZ, R24 ;  /* 0x00000018ff03723e */ /* 0x000fc800000000ff */
[----:B------:R-:W-:-:S05]  /*91a0*/  PRMT R3, R3, 0x5410, RZ ;  /* 0x0000541003037816 */ /* 0x000fca00000000ff */
[----:B------:R2:W-:Y:S01]  /*91b0*/  STG.E desc[UR36][R8.64], R3 ;  /* 0x0000000308007986 */ /* 0x0005e2000c101924 */
[----:B------:R-:W-:Y:S05]  /*91c0*/  BRA `(.L_x_12761) ;  /* 0x0000000c00007947 */ /* 0x000fea0003800000 */
.L_x_12771:
[----:B01----:R-:W-:Y:S02]  /*91d0*/  IMAD.U32 R4, R24, 0x10000, RZ ;  /* 0x0001000018047824 */ /* 0x003fe400078e00ff */
[----:B------:R-:W-:Y:S02]  /*91e0*/  IMAD.MOV.U32 R23, RZ, RZ, R25 ;  /* 0x000000ffff177224 */ /* 0x000fe400078e0019 */
[----:B------:R-:W-:-:S06]  /*91f0*/  FMUL.FTZ R4, R4, 1 ;  /* 0x3f80000004047820 */ /* 0x000fcc0000410000 */
[----:B------:R-:W0:Y:S02]  /*9200*/  F2F.F64.F32 R4, R4 ;  /* 0x0000000400047310 */ /* 0x000e240000201800 */
[----:B0-----:R0:W-:Y:S01]  /*9210*/  STG.E.64 desc[UR36][R8.64], R4 ;  /* 0x0000000408007986 */ /* 0x0011e2000c101b24 */
[----:B------:R-:W-:Y:S05]  /*9220*/  BRA `(.L_x_12761) ;  /* 0x0000000800e87947 */ /* 0x000fea0003800000 */
.L_x_12762:
        /* <DEDUP_REMOVED lines=14> */
.L_x_12775:
[----:B------:R-:W-:Y:S01]  /*9310*/  IMAD.U32 R24, R24, 0x10000, RZ ;  /* 0x0001000018187824 */ /* 0x000fe200078e00ff */
[----:B------:R-:W-:Y:S01]  /*9320*/  CS2R R6, SRZ ;  /* 0x0000000000067805 */ /* 0x000fe2000001ff00 */
[----:B------:R-:W-:Y:S02]  /*9330*/  IMAD.MOV.U32 R23, RZ, RZ, R25 ;  /* 0x000000ffff177224 */ /* 0x000fe400078e0019 */
[----:B01----:R-:W-:-:S06]  /*9340*/  FMUL.FTZ R4, R24, 1 ;  /* 0x3f80000018047820 */ /* 0x003fcc0000410000 */
[----:B------:R-:W0:Y:S02]  /*9350*/  F2F.F64.F32 R4, R4 ;  /* 0x0000000400047310 */ /* 0x000e240000201800 */
[----:B0-----:R0:W-:Y:S01]  /*9360*/  STG.E.128 desc[UR36][R8.64], R4 ;  /* 0x0000000408007986 */ /* 0x0011e2000c101d24 */
[----:B------:R-:W-:Y:S05]  /*9370*/  BRA `(.L_x_12761) ;  /* 0x0000000800947947 */ /* 0x000fea0003800000 */
.L_x_12774:
        /* <DEDUP_REMOVED lines=11> */
[----:B01----:R-:W-:Y:S01]  /*9430*/  SHF.R.U32.HI R5, RZ, 0x18, R0 ;  /* 0x00000018ff057819 */ /* 0x003fe20000011600 */
        /* <DEDUP_REMOVED lines=9> */
.L_x_12779:
[----:B------:R-:W-:Y:S05]  /*94d0*/  BSYNC B0 ;  /* 0x0000000000007941 */ /* 0x000fea0003800000 */
.L_x_12778:
[----:B------:R-:W-:Y:S01]  /*94e0*/  LOP3.LUT R5, R0, R5, RZ, 0xfc, !PT ;  /* 0x0000000500057212 */ /* 0x000fe200078efcff */
[----:B------:R-:W-:-:S04]  /*94f0*/  IMAD.MOV.U32 R23, RZ, RZ, R25 ;  /* 0x000000ffff177224 */ /* 0x000fc800078e0019 */
[----:B------:R0:W-:Y:S01]  /*9500*/  STG.E.U8 desc[UR36][R8.64], R5 ;  /* 0x0000000508007986 */ /* 0x0001e2000c101124 */
[----:B------:R-:W-:Y:S05]  /*9510*/  BRA `(.L_x_12761) ;  /* 0x00000008002c7947 */ /* 0x000fea0003800000 */
.L_x_12777:
[----:B01----:R-:W-:Y:S01]  /*9520*/  IMAD.U32 R5, R24, 0x10000, RZ ;  /* 0x0001000018057824 */ /* 0x003fe200078e00ff */
        /* <DEDUP_REMOVED lines=12> */
.L_x_12781:
[----:B------:R-:W-:Y:S01]  /*95f0*/  IMAD.MOV.U32 R0, RZ, RZ, 0x7f ;  /* 0x0000007fff007424 */ /* 0x000fe200078e00ff */
[----:B------:R-:W-:-:S04]  /*9600*/  ISETP.GT.U32.AND P0, PT, R3, 0x7f800000, PT ;  /* 0x7f8000000300780c */ /* 0x000fc80003f04070 */
[----:B------:R-:W-:-:S09]  /*9610*/  SEL R0, R0, 0x7c, P0 ;  /* 0x0000007c00007807 */ /* 0x000fd20000000000 */
.L_x_12782:
[----:B------:R-:W-:Y:S05]  /*9620*/  BSYNC B0 ;  /* 0x0000000000007941 */ /* 0x000fea0003800000 */
.L_x_12780:
[----:B------:R-:W-:Y:S01]  /*9630*/  LOP3.LUT R3, R5, 0x80000000, RZ, 0xc0, !PT ;  /* 0x8000000005037812 */ /* 0x000fe200078ec0ff */
[----:B------:R-:W-:-:S03]  /*9640*/  IMAD.MOV.U32 R23, RZ, RZ, R25 ;  /* 0x000000ffff177224 */ /* 0x000fc600078e0019 */
[----:B------:R-:W-:-:S04]  /*9650*/  SHF.R.U32.HI R3, RZ, 0x18, R3 ;  /* 0x00000018ff037819 */ /* 0x000fc80000011603 */
[----:B------:R-:W-:-:S05]  /*9660*/  LOP3.LUT R3, R0, R3, RZ, 0xfc, !PT ;  /* 0x0000000300037212 */ /* 0x000fca00078efcff */
[----:B------:R0:W-:Y:S01]  /*9670*/  STG.E.U8 desc[UR36][R8.64], R3 ;  /* 0x0000000308007986 */ /* 0x0001e2000c101124 */
[----:B------:R-:W-:Y:S05]  /*9680*/  BRA `(.L_x_12761) ;  /* 0x0000000400d07947 */ /* 0x000fea0003800000 */
.L_x_12776:
[----:B------:R2:W-:Y:S01]  /*9690*/  STG.E.U16 desc[UR36][R8.64], R24 ;  /* 0x0000001808007986 */ /* 0x0005e2000c101524 */
[----:B------:R-:W-:Y:S01]  /*96a0*/  IMAD.MOV.U32 R23, RZ, RZ, R25 ;  /* 0x000000ffff177224 */ /* 0x000fe200078e0019 */
[----:B------:R-:W-:Y:S06]  /*96b0*/  BRA `(.L_x_12761) ;  /* 0x0000000400c47947 */ /* 0x000fec0003800000 */
.L_x_12773:
        /* <DEDUP_REMOVED lines=10> */
[----:B------:R-:W2:Y:S02]  /*9760*/  F2I.FTZ.U32.TRUNC.NTZ R3, R3 ;  /* 0x0000000300037305 */ /* 0x000ea4000021f000 */
[----:B--2---:R2:W-:Y:S01]  /*9770*/  STG.E.U16 desc[UR36][R8.64], R3 ;  /* 0x0000000308007986 */ /* 0x0045e2000c101524 */
[----:B------:R-:W-:Y:S05]  /*9780*/  BRA `(.L_x_12761) ;  /* 0x0000000400907947 */ /* 0x000fea0003800000 */
.L_x_12785:
[----:B01----:R-:W-:Y:S01]  /*9790*/  IMAD.U32 R5, R24, 0x10000, RZ ;  /* 0x0001000018057824 */ /* 0x003fe200078e00ff */
        /* <DEDUP_REMOVED lines=16> */
.L_x_12788:
[----:B------:R-:W-:-:S04]  /*98a0*/  LOP3.LUT R3, R5, 0x80000000, RZ, 0xc0, !PT ;  /* 0x8000000005037812 */ /* 0x000fc800078ec0ff */
[----:B------:R-:W-:-:S04]  /*98b0*/  SHF.R.U32.HI R3, RZ, 0x18, R3 ;  /* 0x00000018ff037819 */ /* 0x000fc80000011603 */
[----:B------:R-:W-:-:S04]  /*98c0*/  LOP3.LUT R0, R0, R3, RZ, 0xfc, !PT ;  /* 0x0000000300007212 */ /* 0x000fc800078efcff */
[----:B------:R-:W-:-:S07]  /*98d0*/  PRMT R4, R0, 0x7610, R4 ;  /* 0x0000761000047816 */ /* 0x000fce0000000004 */
.L_x_12787:
[----:B------:R-:W-:Y:S05]  /*98e0*/  BSYNC B0 ;  /* 0x0000000000007941 */ /* 0x000fea0003800000 */
.L_x_12786:
[----:B------:R0:W-:Y:S01]  /*98f0*/  STG.E.U8 desc[UR36][R8.64], R4 ;  /* 0x0000000408007986 */ /* 0x0001e2000c101124 */
[----:B------:R-:W-:Y:S01]  /*9900*/  IMAD.MOV.U32 R23, RZ, RZ, R25 ;  /* 0x000000ffff177224 */ /* 0x000fe200078e0019 */
[----:B------:R-:W-:Y:S06]  /*9910*/  BRA `(.L_x_12761) ;  /* 0x00000004002c7947 */ /* 0x000fec0003800000 */
.L_x_12784:
        /* <DEDUP_REMOVED lines=17> */
.L_x_12791:
[----:B------:R-:W-:-:S04]  /*9a30*/  LOP3.LUT R3, R5, 0x80000000, RZ, 0xc0, !PT ;  /* 0x8000000005037812 */ /* 0x000fc800078ec0ff */
[----:B------:R-:W-:-:S04]  /*9a40*/  SHF.R.U32.HI R3, RZ, 0x18, R3 ;  /* 0x00000018ff037819 */ /* 0x000fc80000011603 */
[----:B------:R-:W-:-:S04]  /*9a50*/  LOP3.LUT R0, R0, R3, RZ, 0xfc, !PT ;  /* 0x0000000300007212 */ /* 0x000fc800078efcff */
[----:B------:R-:W-:-:S07]  /*9a60*/  PRMT R4, R0, 0x7610, R4 ;  /* 0x0000761000047816 */ /* 0x000fce0000000004 */
.L_x_12790:
[----:B------:R-:W-:Y:S05]  /*9a70*/  BSYNC B0 ;  /* 0x0000000000007941 */ /* 0x000fea0003800000 */
.L_x_12789:
[----:B------:R0:W-:Y:S01]  /*9a80*/  STG.E.U8 desc[UR36][R8.64], R4 ;  /* 0x0000000408007986 */ /* 0x0001e2000c101124 */
[----:B------:R-:W-:Y:S01]  /*9a90*/  IMAD.MOV.U32 R23, RZ, RZ, R25 ;  /* 0x000000ffff177224 */ /* 0x000fe200078e0019 */
[----:B------:R-:W-:Y:S06]  /*9aa0*/  BRA `(.L_x_12761) ;  /* 0x0000000000c87947 */ /* 0x000fec0003800000 */
.L_x_12783:
        /* <DEDUP_REMOVED lines=8> */
[----:B01----:R-:W-:-:S04]  /*9b30*/  SHF.R.U32.HI R4, RZ, 0x17, R24 ;  /* 0x00000017ff047819 */ /* 0x003fc80000011618 */
        /* <DEDUP_REMOVED lines=14> */
.L_x_12766:
[----:B------:R-:W-:Y:S01]  /*9c20*/  MOV R14, 0x0 ;  /* 0x00000000000e7802 */ /* 0x000fe20000000f00 */
[----:B------:R-:W-:Y:S01]  /*9c30*/  ULDC.64 UR4, c[0x4][0x188] ;  /* 0x0100620000047ab9 */ /* 0x000fe20000000a00 */
[----:B------:R-:W-:Y:S01]  /*9c40*/  ULDC.64 UR6, c[0x4][0x190] ;  /* 0x0100640000067ab9 */ /* 0x000fe20000000a00 */
[----:B01----:R-:W-:Y:S02]  /*9c50*/  IMAD.U32 R4, RZ, RZ, UR4 ;  /* 0x00000004ff047e24 */ /* 0x003fe4000f8e00ff */
        /* <DEDUP_REMOVED lines=12> */
.L_x_12794:
[----:B------:R-:W-:Y:S01]  /*9d20*/  IMAD.MOV.U32 R23, RZ, RZ, R25 ;  /* 0x000000ffff177224 */ /* 0x000fe200078e0019 */
[----:B------:R-:W-:Y:S06]  /*9d30*/  BRA `(.L_x_12761) ;  /* 0x0000000000247947 */ /* 0x000fec0003800000 */
.L_x_12793:
[----:B01----:R-:W-:Y:S02]  /*9d40*/  IMAD.U32 R4, R24, 0x10000, RZ ;  /* 0x0001000018047824 */ /* 0x003fe400078e00ff */
[----:B------:R-:W-:-:S04]  /*9d50*/  IMAD.MOV.U32 R23, RZ, RZ, R25 ;  /* 0x000000ffff177224 */ /* 0x000fc800078e0019 */
[----:B------:R-:W0:Y:S02]  /*9d60*/  F2I.U64.TRUNC R4, R4 ;  /* 0x0000000400047311 */ /* 0x000e24000020d800 */
[----:B0-----:R0:W-:Y:S01]  /*9d70*/  STG.E.64 desc[UR36][R8.64], R4 ;  /* 0x0000000408007986 */ /* 0x0011e2000c101b24 */
[----:B------:R-:W-:Y:S05]  /*9d80*/  BRA `(.L_x_12761) ;  /* 0x0000000000107947 */ /* 0x000fea0003800000 */
.L_x_12792:
[----:B------:R-:W-:Y:S02]  /*9d90*/  IMAD.U32 R24, R24, 0x10000, RZ ;  /* 0x0001000018187824 */ /* 0x000fe400078e00ff */
[----:B------:R-:W-:Y:S02]  /*9da0*/  IMAD.MOV.U32 R23, RZ, RZ, R25 ;  /* 0x000000ffff177224 */ /* 0x000fe400078e0019 */
[----:B------:R-:W2:Y:S02]  /*9db0*/  F2I.FTZ.U32.TRUNC.NTZ R3, R24 ;  /* 0x0000001800037305 */ /* 0x000ea4000021f000 */
[----:B--2---:R2:W-:Y:S03]  /*9dc0*/  STG.E desc[UR36][R8.64], R3 ;  /* 0x0000000308007986 */ /* 0x0045e6000c101924 */
.L_x_12761:
[----:B------:R-:W-:Y:S05]  /*9dd0*/  BSYNC B6 ;  /* 0x0000000000067941 */ /* 0x000fea0003800000 */
.L_x_12760:
[----:B------:R-:W-:Y:S01]  /*9de0*/  ISETP.GE.AND P0, PT, R23, R16, PT ;  /* 0x000000101700720c */ /* 0x000fe20003f06270 */
[----:B------:R-:W-:-:S12]  /*9df0*/  BSSY B6, `(.L_x_12795) ;  /* 0x00001fc000067945 */ /* 0x000fd80003800000 */
[----:B------:R-:W-:Y:S05]  /*9e00*/  @P0 BRA `(.L_x_12796) ;  /* 0x0000001c00e80947 */ /* 0x000fea0003800000 */
[----:B0-234-:R-:W0:Y:S01]  /*9e10*/  LDC.64 R8, c[0x0][0x218] ;  /* 0x00008600ff087b82 */ /* 0x01de220000000a00 */
[----:B------:R-:W-:Y:S01]  /*9e20*/  IMAD R0, R2, 0x200, R23 ;  /* 0x0000020002007824 */ /* 0x000fe200078e0217 */
[----:B-1----:R-:W-:Y:S01]  /*9e30*/  PRMT R4, R19, 0x9910, RZ ;  /* 0x0000991013047816 */ /* 0x002fe200000000ff */
        /* <DEDUP_REMOVED lines=19> */
.L_x_12800:
[----:B------:R-:W-:-:S06]  /*9f70*/  IMAD.U32 R5, R22, 0x10000, RZ ;  /* 0x0001000016057824 */ /* 0x000fcc00078e00ff */
[----:B------:R-:W0:Y:S02]  /*9f80*/  F2I.S64.TRUNC R4, R5 ;  /* 0x0000000500047311 */ /* 0x000e24000020d900 */
[----:B0-----:R0:W-:Y:S01]  /*9f90*/  STG.E.U8 desc[UR36][R8.64], R4 ;  /* 0x0000000408007986 */ /* 0x0011e2000c101124 */
[----:B------:R-:W-:Y:S05]  /*9fa0*/  BRA `(.L_x_12802) ;  /* 0x0000000c00847947 */ /* 0x000fea0003800000 */
.L_x_12799:
        /* <DEDUP_REMOVED lines=10> */
.L_x_12804:
[----:B------:R-:W-:-:S04]  /*a050*/  IMAD.U32 R22, R22, 0x10000, RZ ;  /* 0x0001000016167824 */ /* 0x000fc800078e00ff */
[----:B------:R-:W0:Y:S02]  /*a060*/  F2I.FTZ.TRUNC.NTZ R3, R22 ;  /* 0x0000001600037305 */ /* 0x000e24000021f100 */
[----:B0-----:R0:W-:Y:S01]  /*a070*/  STG.E desc[UR36][R8.64], R3 ;  /* 0x0000000308007986 */ /* 0x0011e2000c101924 */
[----:B------:R-:W-:Y:S05]  /*a080*/  BRA `(.L_x_12802) ;  /* 0x0000000c004c7947 */ /* 0x000fea0003800000 */
.L_x_12803:
[----:B------:R-:W-:-:S04]  /*a090*/  IMAD.U32 R22, R22, 0x10000, RZ ;  /* 0x0001000016167824 */ /* 0x000fc800078e00ff */
[----:B------:R-:W0:Y:S02]  /*a0a0*/  F2I.FTZ.TRUNC.NTZ R3, R22 ;  /* 0x0000001600037305 */ /* 0x000e24000021f100 */
[----:B0-----:R0:W-:Y:S01]  /*a0b0*/  STG.E.U16 desc[UR36][R8.64], R3 ;  /* 0x0000000308007986 */ /* 0x0011e2000c101524 */
[----:B------:R-:W-:Y:S05]  /*a0c0*/  BRA `(.L_x_12802) ;  /* 0x0000000c003c7947 */ /* 0x000fea0003800000 */
.L_x_12798:
        /* <DEDUP_REMOVED lines=9> */
.L_x_12806:
[----:B------:R-:W-:-:S05]  /*a160*/  IMAD.U32 R0, R22, 0x10000, RZ ;  /* 0x0001000016007824 */ /* 0x000fca00078e00ff */
[----:B------:R-:W-:-:S05]  /*a170*/  F2FP.F16.F32.PACK_AB R0, RZ, R0 ;  /* 0x00000000ff00723e */ /* 0x000fca00000000ff */
[----:B------:R0:W-:Y:S01]  /*a180*/  STG.E.U16 desc[UR36][R8.64], R0 ;  /* 0x0000000008007986 */ /* 0x0001e2000c101524 */
[----:B------:R-:W-:Y:S05]  /*a190*/  BRA `(.L_x_12802) ;  /* 0x0000000c00087947 */ /* 0x000fea0003800000 */
.L_x_12805:
        /* <DEDUP_REMOVED lines=10> */
.L_x_12808:
[----:B------:R-:W-:-:S05]  /*a240*/  IMAD.U32 R22, R22, 0x10000, RZ ;  /* 0x0001000016167824 */ /* 0x000fca00078e00ff */
[----:B------:R-:W-:-:S04]  /*a250*/  F2FP.F16.F32.PACK_AB R3, RZ, R22 ;  /* 0x00000016ff03723e */ /* 0x000fc800000000ff */
[----:B------:R-:W-:-:S05]  /*a260*/  PRMT R3, R3, 0x5410, RZ ;  /* 0x0000541003037816 */ /* 0x000fca00000000ff */
[----:B------:R3:W-:Y:S01]  /*a270*/  STG.E desc[UR36][R8.64], R3 ;  /* 0x0000000308007986 */ /* 0x0007e2000c101924 */
[----:B------:R-:W-:Y:S05]  /*a280*/  BRA `(.L_x_12802) ;  /* 0x0000000800cc7947 */ /* 0x000fea0003800000 */
.L_x_12807:
[----:B------:R-:W-:-:S04]  /*a290*/  IMAD.U32 R4, R22, 0x10000, RZ ;  /* 0x0001000016047824 */ /* 0x000fc800078e00ff */
[----:B------:R-:W-:-:S06]  /*a2a0*/  FMUL.FTZ R4, R4, 1 ;  /* 0x3f80000004047820 */ /* 0x000fcc0000410000 */
[----:B------:R-:W0:Y:S02]  /*a2b0*/  F2F.F64.F32 R4, R4 ;  /* 0x0000000400047310 */ /* 0x000e240000201800 */
[----:B0-----:R4:W-:Y:S01]  /*a2c0*/  STG.E.64 desc[UR36][R8.64], R4 ;  /* 0x0000000408007986 */ /* 0x0019e2000c101b24 */
[----:B------:R-:W-:Y:S05]  /*a2d0*/  BRA `(.L_x_12802) ;  /* 0x0000000800b87947 */ /* 0x000fea0003800000 */
.L_x_12797:
        /* <DEDUP_REMOVED lines=13> */
.L_x_12811:
[----:B------:R-:W-:Y:S01]  /*a3b0*/  IMAD.U32 R22, R22, 0x10000, RZ ;  /* 0x0001000016167824 */ /* 0x000fe200078e00ff */
[----:B------:R-:W-:-:S03]  /*a3c0*/  CS2R R6, SRZ ;  /* 0x0000000000067805 */ /* 0x000fc6000001ff00 */
[----:B------:R-:W-:-:S06]  /*a3d0*/  FMUL.FTZ R4, R22, 1 ;  /* 0x3f80000016047820 */ /* 0x000fcc0000410000 */
[----:B------:R-:W0:Y:S02]  /*a3e0*/  F2F.F64.F32 R4, R4 ;  /* 0x0000000400047310 */ /* 0x000e240000201800 */
[----:B0-----:R0:W-:Y:S01]  /*a3f0*/  STG.E.128 desc[UR36][R8.64], R4 ;  /* 0x0000000408007986 */ /* 0x0011e2000c101d24 */
[----:B------:R-:W-:Y:S05]  /*a400*/  BRA `(.L_x_12802) ;  /* 0x00000008006c7947 */ /* 0x000fea0003800000 */
.L_x_12810:
        /* <DEDUP_REMOVED lines=21> */
.L_x_12815:
[----:B------:R-:W-:Y:S05]  /*a560*/  BSYNC B0 ;  /* 0x0000000000007941 */ /* 0x000fea0003800000 */
.L_x_12814:
[----:B------:R-:W-:-:S05]  /*a570*/  LOP3.LUT R5, R0, R5, RZ, 0xfc, !PT ;  /* 0x0000000500057212 */ /* 0x000fca00078efcff */
[----:B------:R0:W-:Y:S01]  /*a580*/  STG.E.U8 desc[UR36][R8.64], R5 ;  /* 0x0000000508007986 */ /* 0x0001e2000c101124 */
[----:B------:R-:W-:Y:S05]  /*a590*/  BRA `(.L_x_12802) ;  /* 0x0000000800087947 */ /* 0x000fea0003800000 */
.L_x_12813:
        /* <DEDUP_REMOVED lines=13> */
.L_x_12817:
[----:B------:R-:W-:Y:S01]  /*a670*/  IMAD.MOV.U32 R0, RZ, RZ, 0x7f ;  /* 0x0000007fff007424 */ /* 0x000fe200078e00ff */
[----:B------:R-:W-:-:S04]  /*a680*/  ISETP.GT.U32.AND P0, PT, R3, 0x7f800000, PT ;  /* 0x7f8000000300780c */ /* 0x000fc80003f04070 */
[----:B------:R-:W-:-:S09]  /*a690*/  SEL R0, R0, 0x7c, P0 ;  /* 0x0000007c00007807 */ /* 0x000fd20000000000 */
.L_x_12818:
[----:B------:R-:W-:Y:S05]  /*a6a0*/  BSYNC B0 ;  /* 0x0000000000007941 */ /* 0x000fea0003800000 */
.L_x_12816:
[----:B------:R-:W-:-:S04]  /*a6b0*/  LOP3.LUT R3, R5, 0x80000000, RZ, 0xc0, !PT ;  /* 0x8000000005037812 */ /* 0x000fc800078ec0ff */
[----:B------:R-:W-:-:S04]  /*a6c0*/  SHF.R.U32.HI R3, RZ, 0x18, R3 ;  /* 0x00000018ff037819 */ /* 0x000fc80000011603 */
[----:B------:R-:W-:-:S05]  /*a6d0*/  LOP3.LUT R3, R0, R3, RZ, 0xfc, !PT ;  /* 0x0000000300037212 */ /* 0x000fca00078efcff */
[----:B------:R0:W-:Y:S01]  /*a6e0*/  STG.E.U8 desc[UR36][R8.64], R3 ;  /* 0x0000000308007986 */ /* 0x0001e2000c101124 */
[----:B------:R-:W-:Y:S05]  /*a6f0*/  BRA `(.L_x_12802) ;  /* 0x0000000400b07947 */ /* 0x000fea0003800000 */
.L_x_12812:
[----:B------:R0:W-:Y:S01]  /*a700*/  STG.E.U16 desc[UR36][R8.64], R22 ;  /* 0x0000001608007986 */ /* 0x0001e2000c101524 */
[----:B------:R-:W-:Y:S05]  /*a710*/  BRA `(.L_x_12802) ;  /* 0x0000000400a87947 */ /* 0x000fea0003800000 */
.L_x_12809:
        /* <DEDUP_REMOVED lines=12> */
.L_x_12821:
        /* <DEDUP_REMOVED lines=17> */
.L_x_12824:
[----:B------:R-:W-:-:S04]  /*a8f0*/  LOP3.LUT R3, R5, 0x80000000, RZ, 0xc0, !PT ;  /* 0x8000000005037812 */ /* 0x000fc800078ec0ff */
[----:B------:R-:W-:-:S04]  /*a900*/  SHF.R.U32.HI R3, RZ, 0x18, R3 ;  /* 0x00000018ff037819 */ /* 0x000fc80000011603 */
[----:B------:R-:W-:-:S04]  /*a910*/  LOP3.LUT R0, R0, R3, RZ, 0xfc, !PT ;  /* 0x0000000300007212 */ /* 0x000fc800078efcff */
[----:B------:R-:W-:-:S07]  /*a920*/  PRMT R4, R0, 0x7610, R4 ;  /* 0x0000761000047816 */ /* 0x000fce0000000004 */
.L_x_12823:
[----:B------:R-:W-:Y:S05]  /*a930*/  BSYNC B0 ;  /* 0x0000000000007941 */ /* 0x000fea0003800000 */
.L_x_12822:
[----:B------:R0:W-:Y:S01]  /*a940*/  STG.E.U8 desc[UR36][R8.64], R4 ;  /* 0x0000000408007986 */ /* 0x0001e2000c101124 */
[----:B------:R-:W-:Y:S05]  /*a950*/  BRA `(.L_x_12802) ;  /* 0x0000000400187947 */ /* 0x000fea0003800000 */
.L_x_12820:
        /* <DEDUP_REMOVED lines=17> */
.L_x_12827:
[----:B------:R-:W-:-:S04]  /*aa70*/  LOP3.LUT R3, R5, 0x80000000, RZ, 0xc0, !PT ;  /* 0x8000000005037812 */ /* 0x000fc800078ec0ff */
[----:B------:R-:W-:-:S04]  /*aa80*/  SHF.R.U32.HI R3, RZ, 0x18, R3 ;  /* 0x00000018ff037819 */ /* 0x000fc80000011603 */
[----:B------:R-:W-:-:S04]  /*aa90*/  LOP3.LUT R0, R0, R3, RZ, 0xfc, !PT ;  /* 0x0000000300007212 */ /* 0x000fc800078efcff */
[----:B------:R-:W-:-:S07]  /*aaa0*/  PRMT R4, R0, 0x7610, R4 ;  /* 0x0000761000047816 */ /* 0x000fce0000000004 */
.L_x_12826:
[----:B------:R-:W-:Y:S05]  /*aab0*/  BSYNC B0 ;  /* 0x0000000000007941 */ /* 0x000fea0003800000 */
.L_x_12825:
[----:B------:R0:W-:Y:S01]  /*aac0*/  STG.E.U8 desc[UR36][R8.64], R4 ;  /* 0x0000000408007986 */ /* 0x0001e2000c101124 */
[----:B------:R-:W-:Y:S05]  /*aad0*/  BRA `(.L_x_12802) ;  /* 0x0000000000b87947 */ /* 0x000fea0003800000 */
.L_x_12819:
        /* <DEDUP_REMOVED lines=22> */
.L_x_12801:
        /* <DEDUP_REMOVED lines=16> */
.L_x_12830:
[----:B------:R-:W-:Y:S05]  /*ad40*/  BRA `(.L_x_12802) ;  /* 0x00000000001c7947 */ /* 0x000fea0003800000 */
.L_x_12829:
[----:B------:R-:W-:-:S06]  /*ad50*/  IMAD.U32 R4, R22, 0x10000, RZ ;  /* 0x0001000016047824 */ /* 0x000fcc00078e00ff */
[----:B------:R-:W0:Y:S02]  /*ad60*/  F2I.U64.TRUNC R4, R4 ;  /* 0x0000000400047311 */ /* 0x000e24000020d800 */
[----:B0-----:R0:W-:Y:S01]  /*ad70*/  STG.E.64 desc[UR36][R8.64], R4 ;  /* 0x0000000408007986 */ /* 0x0011e2000c101b24 */
[----:B------:R-:W-:Y:S05]  /*ad80*/  BRA `(.L_x_12802) ;  /* 0x00000000000c7947 */ /* 0x000fea0003800000 */
.L_x_12828:
[----:B------:R-:W-:-:S04]  /*ad90*/  IMAD.U32 R22, R22, 0x10000, RZ ;  /* 0x0001000016167824 */ /* 0x000fc800078e00ff */
[----:B------:R-:W0:Y:S02]  /*ada0*/  F2I.FTZ.U32.TRUNC.NTZ R3, R22 ;  /* 0x0000001600037305 */ /* 0x000e24000021f000 */
[----:B0-----:R0:W-:Y:S02]  /*adb0*/  STG.E desc[UR36][R8.64], R3 ;  /* 0x0000000308007986 */ /* 0x0011e4000c101924 */
.L_x_12802:
        /* <DEDUP_REMOVED lines=25> */
.L_x_12834:
[----:B------:R-:W-:-:S06]  /*af50*/  IMAD.U32 R5, R17, 0x10000, RZ ;  /* 0x0001000011057824 */ /* 0x000fcc00078e00ff */
[----:B------:R-:W0:Y:S02]  /*af60*/  F2I.S64.TRUNC R4, R5 ;  /* 0x0000000500047311 */ /* 0x000e24000020d900 */
[----:B0-----:R0:W-:Y:S01]  /*af70*/  STG.E.U8 desc[UR36][R8.64], R4 ;  /* 0x0000000408007986 */ /* 0x0011e2000c101124 */
[----:B------:R-:W-:Y:S05]  /*af80*/  BRA `(.L_x_12836) ;  /* 0x0000000c00847947 */ /* 0x000fea0003800000 */
.L_x_12833:
        /* <DEDUP_REMOVED lines=10> */
.L_x_12838:
[----:B------:R-:W-:-:S06]  /*b030*/  IMAD.U32 R17, R17, 0x10000, RZ ;  /* 0x0001000011117824 */ /* 0x000fcc00078e00ff */
[----:B------:R-:W0:Y:S02]  /*b040*/  F2I.FTZ.TRUNC.NTZ R17, R17 ;  /* 0x0000001100117305 */ /* 0x000e24000021f100 */
[----:B0-----:R0:W-:Y:S01]  /*b050*/  STG.E desc[UR36][R8.64], R17 ;  /* 0x0000001108007986 */ /* 0x0011e2000c101924 */
[----:B------:R-:W-:Y:S05]  /*b060*/  BRA `(.L_x_12836) ;  /* 0x0000000c004c7947 */ /* 0x000fea0003800000 */
.L_x_12837:
[----:B------:R-:W-:-:S06]  /*b070*/  IMAD.U32 R17, R17, 0x10000, RZ ;  /* 0x0001000011117824 */ /* 0x000fcc00078e00ff */
[----:B------:R-:W0:Y:S02]  /*b080*/  F2I.FTZ.TRUNC.NTZ R17, R17 ;  /* 0x0000001100117305 */ /* 0x000e24000021f100 */
[----:B0-----:R0:W-:Y:S01]  /*b090*/  STG.E.U16 desc[UR36][R8.64], R17 ;  /* 0x0000001108007986 */ /* 0x0011e2000c101524 */
[----:B------:R-:W-:Y:S05]  /*b0a0*/  BRA `(.L_x_12836) ;  /* 0x0000000c003c7947 */ /* 0x000fea0003800000 */
.L_x_12832:
        /* <DEDUP_REMOVED lines=9> */
.L_x_12840:
[----:B------:R-:W-:-:S05]  /*b140*/  IMAD.U32 R0, R17, 0x10000, RZ ;  /* 0x0001000011007824 */ /* 0x000fca00078e00ff */
[----:B------:R-:W-:-:S05]  /*b150*/  F2FP.F16.F32.PACK_AB R0, RZ, R0 ;  /* 0x00000000ff00723e */ /* 0x000fca00000000ff */
[----:B------:R4:W-:Y:S01]  /*b160*/  STG.E.U16 desc[UR36][R8.64], R0 ;  /* 0x0000000008007986 */ /* 0x0009e2000c101524 */
[----:B------:R-:W-:Y:S05]  /*b170*/  BRA `(.L_x_12836) ;  /* 0x0000000c00087947 */ /* 0x000fea0003800000 */
.L_x_12839:
        /* <DEDUP_REMOVED lines=10> */
.L_x_12842:
[----:B------:R-:W-:-:S05]  /*b220*/  IMAD.U32 R17, R17, 0x10000, RZ ;  /* 0x0001000011117824 */ /* 0x000fca00078e00ff */
[----:B------:R-:W-:-:S04]  /*b230*/  F2FP.F16.F32.PACK_AB R3, RZ, R17 ;  /* 0x00000011ff03723e */ /* 0x000fc800000000ff */
[----:B------:R-:W-:-:S05]  /*b240*/  PRMT R3, R3, 0x5410, RZ ;  /* 0x0000541003037816 */ /* 0x000fca00000000ff */
[----:B------:R2:W-:Y:S01]  /*b250*/  STG.E desc[UR36][R8.64], R3 ;  /* 0x0000000308007986 */ /* 0x0005e2000c101924 */
[----:B------:R-:W-:Y:S05]  /*b260*/  BRA `(.L_x_12836) ;  /* 0x0000000800cc7947 */ /* 0x000fea0003800000 */
.L_x_12841:
[----:B------:R-:W-:-:S04]  /*b270*/  IMAD.U32 R4, R17, 0x10000, RZ ;  /* 0x0001000011047824 */ /* 0x000fc800078e00ff */
[----:B------:R-:W-:-:S06]  /*b280*/  FMUL.FTZ R4, R4, 1 ;  /* 0x3f80000004047820 */ /* 0x000fcc0000410000 */
[----:B------:R-:W0:Y:S02]  /*b290*/  F2F.F64.F32 R4, R4 ;  /* 0x0000000400047310 */ /* 0x000e240000201800 */
[----:B0-----:R0:W-:Y:S01]  /*b2a0*/  STG.E.64 desc[UR36][R8.64], R4 ;  /* 0x0000000408007986 */ /* 0x0011e2000c101b24 */
[----:B------:R-:W-:Y:S05]  /*b2b0*/  BRA `(.L_x_12836) ;  /* 0x0000000800b87947 */ /* 0x000fea0003800000 */
.L_x_12831:
        /* <DEDUP_REMOVED lines=13> */
.L_x_12845:
[----:B------:R-:W-:Y:S01]  /*b390*/  IMAD.U32 R17, R17, 0x10000, RZ ;  /* 0x0001000011117824 */ /* 0x000fe200078e00ff */
[----:B------:R-:W-:-:S03]  /*b3a0*/  CS2R R6, SRZ ;  /* 0x0000000000067805 */ /* 0x000fc6000001ff00 */
[----:B------:R-:W-:-:S06]  /*b3b0*/  FMUL.FTZ R4, R17, 1 ;  /* 0x3f80000011047820 */ /* 0x000fcc0000410000 */
[----:B------:R-:W0:Y:S02]  /*b3c0*/  F2F.F64.F32 R4, R4 ;  /* 0x0000000400047310 */ /* 0x000e240000201800 */
[----:B0-----:R0:W-:Y:S01]  /*b3d0*/  STG.E.128 desc[UR36][R8.64], R4 ;  /* 0x0000000408007986 */ /* 0x0011e2000c101d24 */
[----:B------:R-:W-:Y:S05]  /*b3e0*/  BRA `(.L_x_12836) ;  /* 0x00000008006c7947 */ /* 0x000fea0003800000 */
.L_x_12844:
        /* <DEDUP_REMOVED lines=21> */
.L_x_12849:
[----:B------:R-:W-:Y:S05]  /*b540*/  BSYNC B0 ;  /* 0x0000000000007941 */ /* 0x000fea0003800000 */
.L_x_12848:
[----:B------:R-:W-:-:S05]  /*b550*/  LOP3.LUT R5, R0, R5, RZ, 0xfc, !PT ;  /* 0x0000000500057212 */ /* 0x000fca00078efcff */
[----:B------:R0:W-:Y:S01]  /*b560*/  STG.E.U8 desc[UR36][R8.64], R5 ;  /* 0x0000000508007986 */ /* 0x0001e2000c101124 */
[----:B------:R-:W-:Y:S05]  /*b570*/  BRA `(.L_x_12836) ;  /* 0x0000000800087947 */ /* 0x000fea0003800000 */
.L_x_12847:
        /* <DEDUP_REMOVED lines=13> */
.L_x_12851:
[----:B------:R-:W-:Y:S01]  /*b650*/  IMAD.MOV.U32 R0, RZ, RZ, 0x7f ;  /* 0x0000007fff007424 */ /* 0x000fe200078e00ff */
[----:B------:R-:W-:-:S04]  /*b660*/  ISETP.GT.U32.AND P0, PT, R3, 0x7f800000, PT ;  /* 0x7f8000000300780c */ /* 0x000fc80003f04070 */
[----:B------:R-:W-:-:S09]  /*b670*/  SEL R0, R0, 0x7c, P0 ;  /* 0x0000007c00007807 */ /* 0x000fd20000000000 */
.L_x_12852:
[----:B------:R-:W-:Y:S05]  /*b680*/  BSYNC B0 ;  /* 0x0000000000007941 */ /* 0x000fea0003800000 */
.L_x_12850:
[----:B------:R-:W-:-:S04]  /*b690*/  LOP3.LUT R3, R17, 0x80000000, RZ, 0xc0, !PT ;  /* 0x8000000011037812 */ /* 0x000fc800078ec0ff */
[----:B------:R-:W-:-:S04]  /*b6a0*/  SHF.R.U32.HI R3, RZ, 0x18, R3 ;  /* 0x00000018ff037819 */ /* 0x000fc80000011603 */
[----:B------:R-:W-:-:S05]  /*b6b0*/  LOP3.LUT R3, R0, R3, RZ, 0xfc, !PT ;  /* 0x0000000300037212 */ /* 0x000fca00078efcff */
[----:B------:R0:W-:Y:S01]  /*b6c0*/  STG.E.U8 desc[UR36][R8.64], R3 ;  /* 0x0000000308007986 */ /* 0x0001e2000c101124 */
[----:B------:R-:W-:Y:S05]  /*b6d0*/  BRA `(.L_x_12836) ;  /* 0x0000000400b07947 */ /* 0x000fea0003800000 */
.L_x_12846:
[----:B------:R0:W-:Y:S01]  /*b6e0*/  STG.E.U16 desc[UR36][R8.64], R17 ;  /* 0x0000001108007986 */ /* 0x0001e2000c101524 */
[----:B------:R-:W-:Y:S05]  /*b6f0*/  BRA `(.L_x_12836) ;  /* 0x0000000400a87947 */ /* 0x000fea0003800000 */
.L_x_12843:
        /* <DEDUP_REMOVED lines=12> */
.L_x_12855:
        /* <DEDUP_REMOVED lines=17> */
.L_x_12858:
[----:B------:R-:W-:-:S04]  /*b8d0*/  LOP3.LUT R3, R17, 0x80000000, RZ, 0xc0, !PT ;  /* 0x8000000011037812 */ /* 0x000fc800078ec0ff */
[----:B------:R-:W-:-:S04]  /*b8e0*/  SHF.R.U32.HI R3, RZ, 0x18, R3 ;  /* 0x00000018ff037819 */ /* 0x000fc80000011603 */
[----:B------:R-:W-:-:S04]  /*b8f0*/  LOP3.LUT R0, R0, R3, RZ, 0xfc, !PT ;  /* 0x0000000300007212 */ /* 0x000fc800078efcff */
[----:B------:R-:W-:-:S07]  /*b900*/  PRMT R4, R0, 0x7610, R4 ;  /* 0x0000761000047816 */ /* 0x000fce0000000004 */
.L_x_12857:
[----:B------:R-:W-:Y:S05]  /*b910*/  BSYNC B0 ;  /* 0x0000000000007941 */ /* 0x000fea0003800000 */
.L_x_12856:
[----:B------:R0:W-:Y:S01]  /*b920*/  STG.E.U8 desc[UR36][R8.64], R4 ;  /* 0x0000000408007986 */ /* 0x0001e2000c101124 */
[----:B------:R-:W-:Y:S05]  /*b930*/  BRA `(.L_x_12836) ;  /* 0x0000000400187947 */ /* 0x000fea0003800000 */
.L_x_12854:
        /* <DEDUP_REMOVED lines=17> */
.L_x_12861:
[----:B------:R-:W-:-:S04]  /*ba50*/  LOP3.LUT R3, R17, 0x80000000, RZ, 0xc0, !PT ;  /* 0x8000000011037812 */ /* 0x000fc800078ec0ff */
[----:B------:R-:W-:-:S04]  /*ba60*/  SHF.R.U32.HI R3, RZ, 0x18, R3 ;  /* 0x00000018ff037819 */ /* 0x000fc80000011603 */
[----:B------:R-:W-:-:S04]  /*ba70*/  LOP3.LUT R0, R0, R3, RZ, 0xfc, !PT ;  /* 0x0000000300007212 */ /* 0x000fc800078efcff */
[----:B------:R-:W-:-:S07]  /*ba80*/  PRMT R4, R0, 0x7610, R4 ;  /* 0x0000761000047816 */ /* 0x000fce0000000004 */
.L_x_12860:
[----:B------:R-:W-:Y:S05]  /*ba90*/  BSYNC B0 ;  /* 0x0000000000007941 */ /* 0x000fea0003800000 */
.L_x_12859:
[----:B------:R0:W-:Y:S01]  /*baa0*/  STG.E.U8 desc[UR36][R8.64], R4 ;  /* 0x0000000408007986 */ /* 0x0001e2000c101124 */
[----:B------:R-:W-:Y:S05]  /*bab0*/  BRA `(.L_x_12836) ;  /* 0x0000000000b87947 */ /* 0x000fea0003800000 */
.L_x_12853:
        /* <DEDUP_REMOVED lines=22> */
.L_x_12835:
        /* <DEDUP_REMOVED lines=16> */
.L_x_12864:
[----:B------:R-:W-:Y:S05]  /*bd20*/  BRA `(.L_x_12836) ;  /* 0x00000000001c7947 */ /* 0x000fea0003800000 */
.L_x_12863:
[----:B------:R-:W-:-:S06]  /*bd30*/  IMAD.U32 R4, R17, 0x10000, RZ ;  /* 0x0001000011047824 */ /* 0x000fcc00078e00ff */
[----:B------:R-:W0:Y:S02]  /*bd40*/  F2I.U64.TRUNC R4, R4 ;  /* 0x0000000400047311 */ /* 0x000e24000020d800 */
[----:B0-----:R0:W-:Y:S01]  /*bd50*/  STG.E.64 desc[UR36][R8.64], R4 ;  /* 0x0000000408007986 */ /* 0x0011e2000c101b24 */
[----:B------:R-:W-:Y:S05]  /*bd60*/  BRA `(.L_x_12836) ;  /* 0x00000000000c7947 */ /* 0x000fea0003800000 */
.L_x_12862:
[----:B------:R-:W-:-:S06]  /*bd70*/  IMAD.U32 R17, R17, 0x10000, RZ ;  /* 0x0001000011117824 */ /* 0x000fcc00078e00ff */
[----:B------:R-:W0:Y:S02]  /*bd80*/  F2I.FTZ.U32.TRUNC.NTZ R17, R17 ;  /* 0x0000001100117305 */ /* 0x000e24000021f000 */
[----:B0-----:R0:W-:Y:S02]  /*bd90*/  STG.E desc[UR36][R8.64], R17 ;  /* 0x0000001108007986 */ /* 0x0011e4000c101924 */
.L_x_12836:
[----:B------:R-:W-:-:S07]  /*bda0*/  VIADD R23, R23, 0x80 ;  /* 0x0000008017177836 */ /* 0x000fce0000000000 */
.L_x_12796:
[----:B------:R-:W-:Y:S05]  /*bdb0*/  BSYNC B6 ;  /* 0x0000000000067941 */ /* 0x000fea0003800000 */
.L_x_12795:
        /* <DEDUP_REMOVED lines=23> */
.L_x_12868:
[----:B------:R-:W-:-:S06]  /*bf30*/  IMAD.U32 R5, R18, 0x10000, RZ ;  /* 0x0001000012057824 */ /* 0x000fcc00078e00ff */
[----:B------:R-:W0:Y:S02]  /*bf40*/  F2I.S64.TRUNC R4, R5 ;  /* 0x0000000500047311 */ /* 0x000e24000020d900 */
[----:B0-----:R-:W-:Y:S01]  /*bf50*/  STG.E.U8 desc[UR36][R2.64], R4 ;  /* 0x0000000402007986 */ /* 0x001fe2000c101124 */
[----:B------:R-:W-:Y:S05]  /*bf60*/  EXIT ;  /* 0x000000000000794d */ /* 0x000fea0003800000 */
.L_x_12867:
        /* <DEDUP_REMOVED lines=10> */
.L_x_12871:
[----:B------:R-:W-:-:S04]  /*c010*/  IMAD.U32 R18, R18, 0x10000, RZ ;  /* 0x0001000012127824 */ /* 0x000fc800078e00ff */
[----:B------:R-:W0:Y:S02]  /*c020*/  F2I.FTZ.TRUNC.NTZ R5, R18 ;  /* 0x0000001200057305 */ /* 0x000e24000021f100 */
[----:B0-----:R-:W-:Y:S01]  /*c030*/  STG.E desc[UR36][R2.64], R5 ;  /* 0x0000000502007986 */ /* 0x001fe2000c101924 */
[----:B------:R-:W-:Y:S05]  /*c040*/  EXIT ;  /* 0x000000000000794d */ /* 0x000fea0003800000 */
.L_x_12870:
[----:B------:R-:W-:-:S04]  /*c050*/  IMAD.U32 R18, R18, 0x10000, RZ ;  /* 0x0001000012127824 */ /* 0x000fc800078e00ff */
[----:B------:R-:W0:Y:S02]  /*c060*/  F2I.FTZ.TRUNC.NTZ R5, R18 ;  /* 0x0000001200057305 */ /* 0x000e24000021f100 */
[----:B0-----:R-:W-:Y:S01]  /*c070*/  STG.E.U16 desc[UR36][R2.64], R5 ;  /* 0x0000000502007986 */ /* 0x001fe2000c101524 */
[----:B------:R-:W-:Y:S05]  /*c080*/  EXIT ;  /* 0x000000000000794d */ /* 0x000fea0003800000 */
.L_x_12866:
        /* <DEDUP_REMOVED lines=9> */
.L_x_12873:
[----:B------:R-:W-:-:S05]  /*c120*/  IMAD.U32 R0, R18, 0x10000, RZ ;  /* 0x0001000012007824 */ /* 0x000fca00078e00ff */
[----:B------:R-:W-:-:S05]  /*c130*/  F2FP.F16.F32.PACK_AB R0, RZ, R0 ;  /* 0x00000000ff00723e */ /* 0x000fca00000000ff */
[----:B------:R-:W-:Y:S01]  /*c140*/  STG.E.U16 desc[UR36][R2.64], R0 ;  /* 0x0000000002007986 */ /* 0x000fe2000c101524 */
[----:B------:R-:W-:Y:S05]  /*c150*/  EXIT ;  /* 0x000000000000794d */ /* 0x000fea0003800000 */
.L_x_12872:
        /* <DEDUP_REMOVED lines=10> */
.L_x_12875:
[----:B------:R-:W-:-:S05]  /*c200*/  IMAD.U32 R18, R18, 0x10000, RZ ;  /* 0x0001000012127824 */ /* 0x000fca00078e00ff */
[----:B------:R-:W-:-:S04]  /*c210*/  F2FP.F16.F32.PACK_AB R5, RZ, R18 ;  /* 0x00000012ff05723e */ /* 0x000fc800000000ff */
[----:B------:R-:W-:-:S05]  /*c220*/  PRMT R5, R5, 0x5410, RZ ;  /* 0x0000541005057816 */ /* 0x000fca00000000ff */
[----:B------:R-:W-:Y:S01]  /*c230*/  STG.E desc[UR36][R2.64], R5 ;  /* 0x0000000502007986 */ /* 0x000fe2000c101924 */
[----:B------:R-:W-:Y:S05]  /*c240*/  EXIT ;  /* 0x000000000000794d */ /* 0x000fea0003800000 */
.L_x_12874:
[----:B------:R-:W-:-:S04]  /*c250*/  IMAD.U32 R4, R18, 0x10000, RZ ;  /* 0x0001000012047824 */ /* 0x000fc800078e00ff */
[----:B------:R-:W-:-:S06]  /*c260*/  FMUL.FTZ R4, R4, 1 ;  /* 0x3f80000004047820 */ /* 0x000fcc0000410000 */
[----:B------:R-:W0:Y:S02]  /*c270*/  F2F.F64.F32 R4, R4 ;  /* 0x0000000400047310 */ /* 0x000e240000201800 */
[----:B0-----:R-:W-:Y:S01]  /*c280*/  STG.E.64 desc[UR36][R2.64], R4 ;  /* 0x0000000402007986 */ /* 0x001fe2000c101b24 */
[----:B------:R-:W-:Y:S05]  /*c290*/  EXIT ;  /* 0x000000000000794d */ /* 0x000fea0003800000 */
.L_x_12865:
        /* <DEDUP_REMOVED lines=13> */
.L_x_12878:
[----:B------:R-:W-:Y:S01]  /*c370*/  IMAD.U32 R18, R18, 0x10000, RZ ;  /* 0x0001000012127824 */ /* 0x000fe200078e00ff */
[----:B------:R-:W-:-:S03]  /*c380*/  CS2R R6, SRZ ;  /* 0x0000000000067805 */ /* 0x000fc6000001ff00 */
[----:B------:R-:W-:-:S06]  /*c390*/  FMUL.FTZ R4, R18, 1 ;  /* 0x3f80000012047820 */ /* 0x000fcc0000410000 */
[----:B------:R-:W0:Y:S02]  /*c3a0*/  F2F.F64.F32 R4, R4 ;  /* 0x0000000400047310 */ /* 0x000e240000201800 */
[----:B0-----:R-:W-:Y:S01]  /*c3b0*/  STG.E.128 desc[UR36][R2.64], R4 ;  /* 0x0000000402007986 */ /* 0x001fe2000c101d24 */
[----:B------:R-:W-:Y:S05]  /*c3c0*/  EXIT ;  /* 0x000000000000794d */ /* 0x000fea0003800000 */
.L_x_12877:
        /* <DEDUP_REMOVED lines=21> */
.L_x_12882:
[----:B------:R-:W-:Y:S05]  /*c520*/  BSYNC B0 ;  /* 0x0000000000007941 */ /* 0x000fea0003800000 */
.L_x_12881:
[----:B------:R-:W-:-:S05]  /*c530*/  LOP3.LUT R5, R0, R5, RZ, 0xfc, !PT ;  /* 0x0000000500057212 */ /* 0x000fca00078efcff */
[----:B------:R-:W-:Y:S01]  /*c540*/  STG.E.U8 desc[UR36][R2.64], R5 ;  /* 0x0000000502007986 */ /* 0x000fe2000c101124 */
[----:B------:R-:W-:Y:S05]  /*c550*/  EXIT ;  /* 0x000000000000794d */ /* 0x000fea0003800000 */
.L_x_12880:
        /* <DEDUP_REMOVED lines=13> */
.L_x_12884:
[----:B------:R-:W-:Y:S01]  /*c630*/  IMAD.MOV.U32 R0, RZ, RZ, 0x7f ;  /* 0x0000007fff007424 */ /* 0x000fe200078e00ff */
[----:B------:R-:W-:-:S04]  /*c640*/  ISETP.GT.U32.AND P0, PT, R4, 0x7f800000, PT ;  /* 0x7f8000000400780c */ /* 0x000fc80003f04070 */
[----:B------:R-:W-:-:S09]  /*c650*/  SEL R0, R0, 0x7c, P0 ;  /* 0x0000007c00007807 */ /* 0x000fd20000000000 */
.L_x_12885:
[----:B------:R-:W-:Y:S05]  /*c660*/  BSYNC B0 ;  /* 0x0000000000007941 */ /* 0x000fea0003800000 */
.L_x_12883:
[----:B------:R-:W-:-:S04]  /*c670*/  LOP3.LUT R4, R5, 0x80000000, RZ, 0xc0, !PT ;  /* 0x8000000005047812 */ /* 0x000fc800078ec0ff */
[----:B------:R-:W-:-:S04]  /*c680*/  SHF.R.U32.HI R5, RZ, 0x18, R4 ;  /* 0x00000018ff057819 */ /* 0x000fc80000011604 */
[----:B------:R-:W-:-:S05]  /*c690*/  LOP3.LUT R5, R0, R5, RZ, 0xfc, !PT ;  /* 0x0000000500057212 */ /* 0x000fca00078efcff */
[----:B------:R-:W-:Y:S01]  /*c6a0*/  STG.E.U8 desc[UR36][R2.64], R5 ;  /* 0x0000000502007986 */ /* 0x000fe2000c101124 */
[----:B------:R-:W-:Y:S05]  /*c6b0*/  EXIT ;  /* 0x000000000000794d */ /* 0x000fea0003800000 */
.L_x_12879:
[----:B------:R-:W-:Y:S01]  /*c6c0*/  STG.E.U16 desc[UR36][R2.64], R18 ;  /* 0x0000001202007986 */ /* 0x000fe2000c101524 */
[----:B------:R-:W-:Y:S05]  /*c6d0*/  EXIT ;  /* 0x000000000000794d */ /* 0x000fea0003800000 */
.L_x_12876:
        /* <DEDUP_REMOVED lines=12> */
.L_x_12888:
        /* <DEDUP_REMOVED lines=17> */
.L_x_12891:
[----:B------:R-:W-:-:S04]  /*c8b0*/  LOP3.LUT R0, R7, 0x80000000, RZ, 0xc0, !PT ;  /* 0x8000000007007812 */ /* 0x000fc800078ec0ff */
[----:B------:R-:W-:-:S04]  /*c8c0*/  SHF.R.U32.HI R5, RZ, 0x18, R0 ;  /* 0x00000018ff057819 */ /* 0x000fc80000011600 */
[----:B------:R-:W-:-:S04]  /*c8d0*/  LOP3.LUT R4, R4, R5, RZ, 0xfc, !PT ;  /* 0x0000000504047212 */ /* 0x000fc800078efcff */
[----:B------:R-:W-:-:S07]  /*c8e0*/  PRMT R0, R4, 0x7610, R0 ;  /* 0x0000761004007816 */ /* 0x000fce0000000000 */
.L_x_12890:
[----:B------:R-:W-:Y:S05]  /*c8f0*/  BSYNC B0 ;  /* 0x0000000000007941 */ /* 0x000fea0003800000 */
.L_x_12889:
[----:B------:R-:W-:Y:S01]  /*c900*/  STG.E.U8 desc[UR36][R2.64], R0 ;  /* 0x0000000002007986 */ /* 0x000fe2000c101124 */
[----:B------:R-:W-:Y:S05]  /*c910*/  EXIT ;  /* 0x000000000000794d */ /* 0x000fea0003800000 */
.L_x_12887:
        /* <DEDUP_REMOVED lines=17> */
.L_x_12894:
[----:B------:R-:W-:-:S04]  /*ca30*/  LOP3.LUT R0, R7, 0x80000000, RZ, 0xc0, !PT ;  /* 0x8000000007007812 */ /* 0x000fc800078ec0ff */
[----:B------:R-:W-:-:S04]  /*ca40*/  SHF.R.U32.HI R5, RZ, 0x18, R0 ;  /* 0x00000018ff057819 */ /* 0x000fc80000011600 */
[----:B------:R-:W-:-:S04]  /*ca50*/  LOP3.LUT R4, R4, R5, RZ, 0xfc, !PT ;  /* 0x0000000504047212 */ /* 0x000fc800078efcff */
[----:B------:R-:W-:-:S07]  /*ca60*/  PRMT R0, R4, 0x7610, R0 ;  /* 0x0000761004007816 */ /* 0x000fce0000000000 */
.L_x_12893:
[----:B------:R-:W-:Y:S05]  /*ca70*/  BSYNC B0 ;  /* 0x0000000000007941 */ /* 0x000fea0003800000 */
.L_x_12892:
[----:B------:R-:W-:Y:S01]  /*ca80*/  STG.E.U8 desc[UR36][R2.64], R0 ;  /* 0x0000000002007986 */ /* 0x000fe2000c101124 */
[----:B------:R-:W-:Y:S05]  /*ca90*/  EXIT ;  /* 0x000000000000794d */ /* 0x000fea0003800000 */
.L_x_12886:
        /* <DEDUP_REMOVED lines=22> */
.L_x_12869:
        /* <DEDUP_REMOVED lines=16> */
.L_x_12897:
[----:B------:R-:W-:Y:S05]  /*cd00*/  EXIT ;  /* 0x000000000000794d */ /* 0x000fea0003800000 */
.L_x_12896:
[----:B------:R-:W-:-:S06]  /*cd10*/  IMAD.U32 R4, R18, 0x10000, RZ ;  /* 0x0001000012047824 */ /* 0x000fcc00078e00ff */
[----:B------:R-:W0:Y:S02]  /*cd20*/  F2I.U64.TRUNC R4, R4 ;  /* 0x0000000400047311 */ /* 0x000e24000020d800 */
[----:B0-----:R-:W-:Y:S01]  /*cd30*/  STG.E.64 desc[UR36][R2.64], R4 ;  /* 0x0000000402007986 */ /* 0x001fe2000c101b24 */
[----:B------:R-:W-:Y:S05]  /*cd40*/  EXIT ;  /* 0x000000000000794d */ /* 0x000fea0003800000 */
.L_x_12895:
[----:B------:R-:W-:-:S04]  /*cd50*/  IMAD.U32 R18, R18, 0x10000, RZ ;  /* 0x0001000012127824 */ /* 0x000fc800078e00ff */
[----:B------:R-:W0:Y:S02]  /*cd60*/  F2I.FTZ.U32.TRUNC.NTZ R5, R18 ;  /* 0x0000001200057305 */ /* 0x000e24000021f000 */
[----:B0-----:R-:W-:Y:S01]  /*cd70*/  STG.E desc[UR36][R2.64], R5 ;  /* 0x0000000502007986 */ /* 0x001fe2000c101924 */
[----:B------:R-:W-:Y:S05]  /*cd80*/  EXIT ;  /* 0x000000000000794d */ /* 0x000fea0003800000 */
.L_x_12898:
        /* <DEDUP_REMOVED lines=15> */
.L_x_42223:


//--------------------- .text._ZN2at6native18elementwise_kernelILi128ELi4EZNS0_22gpu_kernel_impl_nocastINS0_13BinaryFunctorIN3c108BFloat16ES5_S5_ZZZNS0_19minimum_kernel_cudaERNS_18TensorIteratorBaseEENKUlvE0_clEvENKUlvE2_clEvEUlS5_S5_E_EEEEvS7_RKT_EUliE_EEviT1_ --------------------------
	.section	.text._ZN2at6native18elementwise_kernelILi128ELi4EZNS0_22gpu_kernel_impl_nocastINS0_13BinaryFunctorIN3c108BFloat16ES5_S5_ZZZNS0_19minimum_kernel_cudaERNS_18TensorIteratorBaseEENKUlvE0_clEvENKUlvE2_clEvEUlS5_S5_E_EEEEvS7_RKT_EUliE_EEviT1_,"ax",@progbits
	.align	128
        .global         _ZN2at6native18elementwise_kernelILi128ELi4EZNS0_22gpu_kernel_impl_nocastINS0_13BinaryFunctorIN3c108BFloat16ES5_S5_ZZZNS0_19minimum_kernel_cudaERNS_18TensorIteratorBaseEENKUlvE0_clEvENKUlvE2_clEvEUlS5_S5_E_EEEEvS7_RKT_EUliE_EEviT1_
        .type           _ZN2at6native18elementwise_kernelILi128ELi4EZNS0_22gpu_kernel_impl_nocastINS0_13BinaryFunctorIN3c108BFloat16ES5_S5_ZZZNS0_19minimum_kernel_cudaERNS_18TensorIteratorBaseEENKUlvE0_clEvENKUlvE2_clEvEUlS5_S5_E_EEEEvS7_RKT_EUliE_EEviT1_,@function
        .size           _ZN2at6native18elementwise_kernelILi128ELi4EZNS0_22gpu_kernel_impl_nocastINS0_13BinaryFunctorIN3c108BFloat16ES5_S5_ZZZNS0_19minimum_kernel_cudaERNS_18TensorIteratorBaseEENKUlvE0_clEvENKUlvE2_clEvEUlS5_S5_E_EEEEvS7_RKT_EUliE_EEviT1_,(.L_x_42224 - _ZN2at6native18elementwise_kernelILi128ELi4EZNS0_22gpu_kernel_impl_nocastINS0_13BinaryFunctorIN3c108BFloat16ES5_S5_ZZZNS0_19minimum_kernel_cudaERNS_18TensorIteratorBaseEENKUlvE0_clEvENKUlvE2_clEvEUlS5_S5_E_EEEEvS7_RKT_EUliE_EEviT1_)
        .other          _ZN2at6native18elementwise_kernelILi128ELi4EZNS0_22gpu_kernel_impl_nocastINS0_13BinaryFunctorIN3c108BFloat16ES5_S5_ZZZNS0_19minimum_kernel_cudaERNS_18TensorIteratorBaseEENKUlvE0_clEvENKUlvE2_clEvEUlS5_S5_E_EEEEvS7_RKT_EUliE_EEviT1_,@"STO_CUDA_ENTRY STV_DEFAULT"
_ZN2at6native18elementwise_kernelILi128ELi4EZNS0_22gpu_kernel_impl_nocastINS0_13BinaryFunctorIN3c108BFloat16ES5_S5_ZZZNS0_19minimum_kernel_cudaERNS_18TensorIteratorBaseEENKUlvE0_clEvENKUlvE2_clEvEUlS5_S5_E_EEEEvS7_RKT_EUliE_EEviT1_:
.text._ZN2at6native18elementwise_kernelILi128ELi4EZNS0_22gpu_kernel_impl_nocastINS0_13BinaryFunctorIN3c108BFloat16ES5_S5_ZZZNS0_19minimum_kernel_cudaERNS_18TensorIteratorBaseEENKUlvE0_clEvENKUlvE2_clEvEUlS5_S5_E_EEEEvS7_RKT_EUliE_EEviT1_:
        /* <DEDUP_REMOVED lines=363> */
.L_x_12901:
[----:B------:R-:W-:Y:S01]  /*16b0*/  ULDC.64 UR8, c[0x0][0x480] ;  /* 0x0001200000087ab9 */ /* 0x000fe20000000a00 */
[----:B------:R-:W-:Y:S01]  /*16c0*/  ULDC.64 UR10, c[0x0][0x488] ;  /* 0x00012200000a7ab9 */ /* 0x000fe20000000a00 */
[----:B------:R-:W-:-:S04]  /*16d0*/  IADD3 R6, P0, R2, UR8, RZ ;  /* 0x0000000802067c10 */ /* 0x000fc8000ff1e0ff */
[----:B------:R-:W-:Y:S01]  /*16e0*/  IADD3.X R7, RZ, UR9, RZ, P0, !PT ;  /* 0x00000009ff077c10 */ /* 0x000fe200087fe4ff */
[----:B------:R-:W-:-:S04]  /*16f0*/  ULDC.64 UR8, c[0x0][0x478] ;  /* 0x00011e0000087ab9 */ /* 0x000fc80000000a00 */
[----:B------:R-:W2:Y:S01]  /*1700*/  LDG.E.U16 R6, desc[UR4][R6.64] ;  /* 0x0000000406067981 */ /* 0x000ea2000c1e1500 */
[----:B------:R-:W-:Y:S01]  /*1710*/  IADD3 R8, P1, R5, UR8, RZ ;  /* 0x0000000805087c10 */ /* 0x000fe2000ff3e0ff */
[----:B------:R-:W-:Y:S01]  /*1720*/  BSSY B1, `(.L_x_12902) ;  /* 0x0000010000017945 */ /* 0x000fe20003800000 */
[----:B------:R-:W-:Y:S02]  /*1730*/  IADD3 R4, P2, R0, UR10, RZ ;  /* 0x0000000a00047c10 */ /* 0x000fe4000ff5e0ff */
[----:B------:R-:W-:Y:S02]  /*1740*/  IADD3.X R9, RZ, UR9, RZ, P1, !PT ;  /* 0x00000009ff097c10 */ /* 0x000fe40008ffe4ff */
[----:B------:R-:W-:Y:S02]  /*1750*/  IADD3.X R5, RZ, UR11, RZ, P2, !PT ;  /* 0x0000000bff057c10 */ /* 0x000fe400097fe4ff */
[----:B--2---:R-:W-:-:S04]  /*1760*/  SHF.L.U32 R2, R6, 0x10, RZ ;  /* 0x0000001006027819 */ /* 0x004fc800000006ff */
[----:B------:R-:W-:-:S13]  /*1770*/  FSETP.NEU.FTZ.AND P0, PT, R2, R2, PT ;  /* 0x000000020200720b */ /* 0x000fda0003f1d000 */
[----:B------:R-:W-:Y:S05]  /*1780*/  @P0 BRA `(.L_x_12903) ;  /* 0x0000000000200947 */ /* 0x000fea0003800000 */
[----:B------:R-:W2:Y:S02]  /*1790*/  LDG.E.U16 R5, desc[UR4][R4.64] ;  /* 0x0000000404057981 */ /* 0x000ea4000c1e1500 */
[----:B--2---:R-:W-:-:S04]  /*17a0*/  SHF.L.U32 R7, R5, 0x10, RZ ;  /* 0x0000001005077819 */ /* 0x004fc800000006ff */
[----:B------:R-:W-:-:S13]  /*17b0*/  FSETP.NEU.FTZ.AND P0, PT, R7, R7, PT ;  /* 0x000000070700720b */ /* 0x000fda0003f1d000 */
[----:B------:R-:W-:Y:S05]  /*17c0*/  @P0 BRA `(.L_x_12904) ;  /* 0x0000000000140947 */ /* 0x000fea0003800000 */
[----:B------:R-:W-:-:S04]  /*17d0*/  FMNMX.FTZ R2, R2, R7, PT ;  /* 0x0000000702027209 */ /* 0x000fc80003810000 */
[----:B------:R-:W-:-:S04]  /*17e0*/  F2FP.BF16.F32.PACK_AB R2, RZ, R2 ;  /* 0x00000002ff02723e */ /* 0x000fc800000010ff */
[----:B------:R-:W-:Y:S01]  /*17f0*/  PRMT R5, R2, 0x7610, R5 ;  /* 0x0000761002057816 */ /* 0x000fe20000000005 */
[----:B------:R-:W-:Y:S06]  /*1800*/  BRA `(.L_x_12904) ;  /* 0x0000000000047947 */ /* 0x000fec0003800000 */
.L_x_12903:
[----:B------:R-:W-:-:S07]  /*1810*/  PRMT R5, R6, 0x7610, R5 ;  /* 0x0000761006057816 */ /* 0x000fce0000000005 */
.L_x_12904:
[----:B------:R-:W-:Y:S05]  /*1820*/  BSYNC B1 ;  /* 0x0000000000017941 */ /* 0x000fea0003800000 */
.L_x_12902:
[----:B------:R0:W-:Y:S01]  /*1830*/  STG.E.U16 desc[UR4][R8.64], R5 ;  /* 0x0000000508007986 */ /* 0x0001e2000c101504 */
[----:B------:R-:W-:-:S07]  /*1840*/  IADD3 R3, R3, 0x80, RZ ;  /* 0x0000008003037810 */ /* 0x000fce0007ffe0ff */
.L_x_12900:
[----:B------:R-:W-:Y:S05]  /*1850*/  BSYNC B0 ;  /* 0x0000000000007941 */ /* 0x000fea0003800000 */
.L_x_12899:
[----:B------:R-:W-:Y:S01]  /*1860*/  ISETP.GE.AND P0, PT, R3, UR6, PT ;  /* 0x0000000603007c0c */ /* 0x000fe2000bf06270 */
[----:B------:R-:W-:-:S12]  /*1870*/  BSSY B0, `(.L_x_12905) ;  /* 0x00002fa000007945 */ /* 0x000fd80003800000 */
[----:B------:R-:W-:Y:S05]  /*1880*/  @P0 BRA `(.L_x_12906) ;  /* 0x0000002c00e00947 */ /* 0x000fea0003800000 */
[----:B------:R-:W1:Y:S01]  /*1890*/  LDC R4, c[0x0][0x218] ;  /* 0x00008600ff047b82 */ /* 0x000e620000000800 */
[----:B------:R-:W-:Y:S01]  /*18a0*/  HFMA2.MMA R0, -RZ, RZ, 0, 0 ;  /* 0x00000000ff007435 */ /* 0x000fe200000001ff */
[----:B------:R-:W-:Y:S01]  /*18b0*/  MOV R2, RZ ;  /* 0x000000ff00027202 */ /* 0x000fe20000000f00 */
[----:B0-----:R-:W-:Y:S01]  /*18c0*/  HFMA2.MMA R5, -RZ, RZ, 0, 0 ;  /* 0x00000000ff057435 */ /* 0x001fe200000001ff */
[----:B-1----:R-:W-:-:S13]  /*18d0*/  ISETP.NE.AND P0, PT, R4, RZ, PT ;  /* 0x000000ff0400720c */ /* 0x002fda0003f05270 */
        /* <DEDUP_REMOVED lines=348> */
.L_x_12907:
        /* <DEDUP_REMOVED lines=22> */
.L_x_12909:
[----:B------:R-:W-:-:S07]  /*3000*/  PRMT R5, R6, 0x7610, R5 ;  /* 0x0000761006057816 */ /* 0x000fce0000000005 */
.L_x_12910:
[----:B------:R-:W-:Y:S05]  /*3010*/  BSYNC B1 ;  /* 0x0000000000017941 */ /* 0x000fea0003800000 */
.L_x_12908:
[----:B------:R1:W-:Y:S01]  /*3020*/  STG.E.U16 desc[UR4][R8.64], R5 ;  /* 0x0000000508007986 */ /* 0x0003e2000c101504 */
[----:B------:R-:W-:-:S04]  /*3030*/  IADD3 R3, R3, 0x80, RZ ;  /* 0x0000008003037810 */ /* 0x000fc80007ffe0ff */
[----:B------:R-:W-:-:S13]  /*3040*/  ISETP.GE.AND P0, PT, R3, UR6, PT ;  /* 0x0000000603007c0c */ /* 0x000fda000bf06270 */
[----:B-1----:R-:W-:Y:S05]  /*3050*/  @P0 BRA `(.L_x_12906) ;  /* 0x0000001400ec0947 */ /* 0x002fea0003800000 */
        /* <DEDUP_REMOVED lines=353> */
.L_x_12911:
        /* <DEDUP_REMOVED lines=22> */
.L_x_12913:
[----:B------:R-:W-:-:S07]  /*47d0*/  PRMT R5, R6, 0x7610, R5 ;  /* 0x0000761006057816 */ /* 0x000fce0000000005 */
.L_x_12914:
[----:B------:R-:W-:Y:S05]  /*47e0*/  BSYNC B1 ;  /* 0x0000000000017941 */ /* 0x000fea0003800000 */
.L_x_12912:
[----:B------:R1:W-:Y:S01]  /*47f0*/  STG.E.U16 desc[UR4][R8.64], R5 ;  /* 0x0000000508007986 */ /* 0x0003e2000c101504 */
[----:B------:R-:W-:-:S07]  /*4800*/  IADD3 R3, R3, 0x80, RZ ;  /* 0x0000008003037810 */ /* 0x000fce0007ffe0ff */
.L_x_12906:
[----:B------:R-:W-:Y:S05]  /*4810*/  BSYNC B0 ;  /* 0x0000000000007941 */ /* 0x000fea0003800000 */
.L_x_12905:
[----:B------:R-:W-:-:S13]  /*4820*/  ISETP.GE.AND P0, PT, R3, UR6, PT ;  /* 0x0000000603007c0c */ /* 0x000fda000bf06270 */
[----:B------:R-:W-:Y:S05]  /*4830*/  @P0 EXIT ;  /* 0x000000000000094d */ /* 0x000fea0003800000 */
[----:B------:R-:W2:Y:S01]  /*4840*/  LDC R4, c[0x0][0x218] ;  /* 0x00008600ff047b82 */ /* 0x000ea20000000800 */
[----:B------:R-:W-:Y:S01]  /*4850*/  HFMA2.MMA R0, -RZ, RZ, 0, 0 ;  /* 0x00000000ff007435 */ /* 0x000fe200000001ff */
[----:B------:R-:W-:Y:S01]  /*4860*/  MOV R2, RZ ;  /* 0x000000ff00027202 */ /* 0x000fe20000000f00 */
[----:B01----:R-:W-:Y:S01]  /*4870*/  HFMA2.MMA R5, -RZ, RZ, 0, 0 ;  /* 0x00000000ff057435 */ /* 0x003fe200000001ff */
[----:B--2---:R-:W-:-:S13]  /*4880*/  ISETP.NE.AND P0, PT, R4, RZ, PT ;  /* 0x000000ff0400720c */ /* 0x004fda0003f05270 */
        /* <DEDUP_REMOVED lines=348> */
.L_x_12915:
        /* <DEDUP_REMOVED lines=22> */
.L_x_12917:
[----:B------:R-:W-:-:S07]  /*5fb0*/  PRMT R5, R2, 0x7610, R5 ;  /* 0x0000761002057816 */ /* 0x000fce0000000005 */
.L_x_12918:
[----:B------:R-:W-:Y:S05]  /*5fc0*/  BSYNC B0 ;  /* 0x0000000000007941 */ /* 0x000fea0003800000 */
.L_x_12916:
[----:B------:R-:W-:Y:S01]  /*5fd0*/  STG.E.U16 desc[UR4][R6.64], R5 ;  /* 0x0000000506007986 */ /* 0x000fe2000c101504 */
[----:B------:R-:W-:Y:S05]  /*5fe0*/  EXIT ;  /* 0x000000000000794d */ /* 0x000fea0003800000 */
.L_x_12919:
        /* <DEDUP_REMOVED lines=9> */
.L_x_42224:


//--------------------- .text._ZN2at6native27unrolled_elementwise_kernelINS0_13BinaryFunctorIN3c108BFloat16ES4_S4_ZZZNS0_19minimum_kernel_cudaERNS_18TensorIteratorBaseEENKUlvE0_clEvENKUlvE2_clEvEUlS4_S4_E_EESt5arrayIPcLm3EELi4E23TrivialOffsetCalculatorILi2EjESE_ILi1EjENS0_6memory15LoadWithoutCastENSH_16StoreWithoutCastEEEviT_T0_T2_T3_T4_T5_ --------------------------
	.section	.text._ZN2at6native27unrolled_elementwise_kernelINS0_13BinaryFunctorIN3c108BFloat16ES4_S4_ZZZNS0_19minimum_kernel_cudaERNS_18TensorIteratorBaseEENKUlvE0_clEvENKUlvE2_clEvEUlS4_S4_E_EESt5arrayIPcLm3EELi4E23TrivialOffsetCalculatorILi2EjESE_ILi1EjENS0_6memory15LoadWithoutCastENSH_16StoreWithoutCastEEEviT_T0_T2_T3_T4_T5_,"ax",@progbits
	.align	128
        .global         _ZN2at6native27unrolled_elementwise_kernelINS0_13BinaryFunctorIN3c108BFloat16ES4_S4_ZZZNS0_19minimum_kernel_cudaERNS_18TensorIteratorBaseEENKUlvE0_clEvENKUlvE2_clEvEUlS4_S4_E_EESt5arrayIPcLm3EELi4E23TrivialOffsetCalculatorILi2EjESE_ILi1EjENS0_6memory15LoadWithoutCastENSH_16StoreWithoutCastEEEviT_T0_T2_T3_T4_T5_
        .type           _ZN2at6native27unrolled_elementwise_kernelINS0_13BinaryFunctorIN3c108BFloat16ES4_S4_ZZZNS0_19minimum_kernel_cudaERNS_18TensorIteratorBaseEENKUlvE0_clEvENKUlvE2_clEvEUlS4_S4_E_EESt5arrayIPcLm3EELi4E23TrivialOffsetCalculatorILi2EjESE_ILi1EjENS0_6memory15LoadWithoutCastENSH_16StoreWithoutCastEEEviT_T0_T2_T3_T4_T5_,@function
        .size           _ZN2at6native27unrolled_elementwise_kernelINS0_13BinaryFunctorIN3c108BFloat16ES4_S4_ZZZNS0_19minimum_kernel_cudaERNS_18TensorIteratorBaseEENKUlvE0_clEvENKUlvE2_clEvEUlS4_S4_E_EESt5arrayIPcLm3EELi4E23TrivialOffsetCalculatorILi2EjESE_ILi1EjENS0_6memory15LoadWithoutCastENSH_16StoreWithoutCastEEEviT_T0_T2_T3_T4_T5_,(.L_x_42225 - _ZN2at6native27unrolled_elementwise_kernelINS0_13BinaryFunctorIN3c108BFloat16ES4_S4_ZZZNS0_19minimum_kernel_cudaERNS_18TensorIteratorBaseEENKUlvE0_clEvENKUlvE2_clEvEUlS4_S4_E_EESt5arrayIPcLm3EELi4E23TrivialOffsetCalculatorILi2EjESE_ILi1EjENS0_6memory15LoadWithoutCastENSH_16StoreWithoutCastEEEviT_T0_T2_T3_T4_T5_)
        .other          _ZN2at6native27unrolled_elementwise_kernelINS0_13BinaryFunctorIN3c108BFloat16ES4_S4_ZZZNS0_19minimum_kernel_cudaERNS_18TensorIteratorBaseEENKUlvE0_clEvENKUlvE2_clEvEUlS4_S4_E_EESt5arrayIPcLm3EELi4E23TrivialOffsetCalculatorILi2EjESE_ILi1EjENS0_6memory15LoadWithoutCastENSH_16StoreWithoutCastEEEviT_T0_T2_T3_T4_T5_,@"STO_CUDA_ENTRY STV_DEFAULT"
_ZN2at6native27unrolled_elementwise_kernelINS0_13BinaryFunctorIN3c108BFloat16ES4_S4_ZZZNS0_19minimum_kernel_cudaERNS_18TensorIteratorBaseEENKUlvE0_clEvENKUlvE2_clEvEUlS4_S4_E_EESt5arrayIPcLm3EELi4E23TrivialOffsetCalculatorILi2EjESE_ILi1EjENS0_6memory15LoadWithoutCastENSH_16StoreWithoutCastEEEviT_T0_T2_T3_T4_T5_:
.text._ZN2at6native27unrolled_elementwise_kernelINS0_13BinaryFunctorIN3c108BFloat16ES4_S4_ZZZNS0_19minimum_kernel_cudaERNS_18TensorIteratorBaseEENKUlvE0_clEvENKUlvE2_clEvEUlS4_S4_E_EESt5arrayIPcLm3EELi4E23TrivialOffsetCalculatorILi2EjESE_ILi1EjENS0_6memory15LoadWithoutCastENSH_16StoreWithoutCastEEEviT_T0_T2_T3_T4_T5_:
[----:B------:R-:W-:Y:S01]  /*0000*/  LDC R1, c[0x0][0x28] ;  /* 0x00000a00ff017b82 */ /* 0x000fe20000000800 */
[----:B------:R-:W0:Y:S07]  /*0010*/  S2R R0, SR_CTAID.X ;  /* 0x0000000000007919 */ /* 0x000e2e0000002500 */
[----:B------:R-:W0:Y:S01]  /*0020*/  LDC R3, c[0x0][0x210] ;  /* 0x00008400ff037b82 */ /* 0x000e220000000800 */
[----:B------:R-:W-:Y:S01]  /*0030*/  PRMT R20, RZ, 0x7610, R20 ;  /* 0x00007610ff147816 */ /* 0x000fe20000000014 */
[----:B------:R-:W-:Y:S01]  /*0040*/  ULDC.64 UR4, c[0x0][0x208] ;  /* 0x0000820000047ab9 */ /* 0x000fe20000000a00 */
[----:B------:R-:W1:Y:S01]  /*0050*/  S2R R19, SR_TID.X ;  /* 0x0000000000137919 */ /* 0x000e620000002100 */
[----:B------:R-:W-:Y:S01]  /*0060*/  PRMT R22, RZ, 0x7610, R22 ;  /* 0x00007610ff167816 */ /* 0x000fe20000000016 */
        /* <DEDUP_REMOVED lines=8> */
[----:B------:R-:W-:Y:S01]  /*00f0*/  @!P1 IMAD R27, R0, 0x200, R25 ;  /* 0x00000200001b9824 */ /* 0x000fe200078e0219 */
[----:B------:R-:W2:Y:S01]  /*0100*/  @!P1 LDC.64 R16, c[0x0][0x220] ;  /* 0x00008800ff109b82 */ /* 0x000ea20000000a00 */
[----:B------:R-:W-:-:S02]  /*0110*/  @!P1 VIADD R25, R25, 0x80 ;  /* 0x0000008019199836 */ /* 0x000fc40000000000 */
[----:B0-----:R-:W-:-:S03]  /*0120*/  @!P0 IMAD.WIDE.U32 R12, R21, 0x2, R12 ;  /* 0x00000002150c8825 */ /* 0x001fc600078e000c */
[----:B------:R-:W-:Y:S02]  /*0130*/  ISETP.GE.AND P3, PT, R25, R18, PT ;  /* 0x000000121900720c */ /* 0x000fe40003f66270 */
[----:B------:R-:W0:Y:S01]  /*0140*/  @!P1 LDC.64 R10, c[0x0][0x228] ;  /* 0x00008a00ff0a9b82 */ /* 0x000e220000000a00 */
[----:B------:R3:W5:Y:S01]  /*0150*/  @!P0 LDG.E.U16 R20, desc[UR4][R12.64] ;  /* 0x000000040c148981 */ /* 0x000762000c1e1500 */
[----:B-1----:R-:W-:Y:S01]  /*0160*/  @!P0 IMAD.WIDE.U32 R14, R21, 0x2, R14 ;  /* 0x00000002150e8825 */ /* 0x002fe200078e000e */
[----:B------:R-:W-:-:S08]  /*0170*/  PRMT R21, RZ, 0x7610, R21 ;  /* 0x00007610ff157816 */ /* 0x000fd00000000015 */
[C---:B------:R-:W-:Y:S01]  /*0180*/  @!P3 IMAD R23, R0.reuse, 0x200, R25 ;  /* 0x000002000017b824 */ /* 0x040fe200078e0219 */
[----:B------:R-:W1:Y:S01]  /*0190*/  @!P3 LDC.64 R8, c[0x0][0x220] ;  /* 0x00008800ff08bb82 */ /* 0x000e620000000a00 */
[----:B------:R-:W-:Y:S01]  /*01a0*/  @!P3 VIADD R25, R25, 0x80 ;  /* 0x000000801919b836 */ /* 0x000fe20000000000 */
[----:B------:R4:W5:Y:S01]  /*01b0*/  @!P0 LDG.E.U16 R21, desc[UR4][R14.64] ;  /* 0x000000040e158981 */ /* 0x000962000c1e1500 */
[----:B------:R-:W-:Y:S01]  /*01c0*/  PRMT R24, RZ, 0x7610, R24 ;  /* 0x00007610ff187816 */ /* 0x000fe20000000018 */
[----:B--2---:R-:W-:Y:S02]  /*01d0*/  @!P1 IMAD.WIDE.U32 R16, R27, 0x2, R16 ;  /* 0x000000021b109825 */ /* 0x004fe400078e0010 */
[----:B------:R-:W-:Y:S02]  /*01e0*/  ISETP.GE.AND P2, PT, R25, R18, PT ;  /* 0x000000121900720c */ /* 0x000fe40003f46270 */
[----:B------:R-:W2:Y:S01]  /*01f0*/  @!P3 LDC.64 R6, c[0x0][0x228] ;  /* 0x00008a00ff06bb82 */ /* 0x000ea20000000a00 */
[----:B---3--:R-:W-:Y:S01]  /*0200*/  PRMT R13, RZ, 0x7610, R13 ;  /* 0x00007610ff0d7816 */ /* 0x008fe2000000000d */
[----:B------:R3:W5:Y:S09]  /*0210*/  @!P1 LDG.E.U16 R22, desc[UR4][R16.64] ;  /* 0x0000000410169981 */ /* 0x000772000c1e1500 */
[----:B------:R-:W3:Y:S08]  /*0220*/  @!P2 LDC.64 R4, c[0x0][0x220] ;  /* 0x00008800ff04ab82 */ /* 0x000ef00000000a00 */
[----:B------:R-:W3:Y:S01]  /*0230*/  @!P2 LDC.64 R2, c[0x0][0x228] ;  /* 0x00008a00ff02ab82 */ /* 0x000ee20000000a00 */
[----:B------:R-:W-:Y:S01]  /*0240*/  @!P2 IMAD R25, R0, 0x200, R25 ;  /* 0x000002000019a824 */ /* 0x000fe200078e0219 */
[----:B----4-:R-:W-:Y:S01]  /*0250*/  PRMT R14, RZ, 0x7610, R14 ;  /* 0x00007610ff0e7816 */ /* 0x010fe2000000000e */
[----:B-1----:R-:W-:Y:S01]  /*0260*/  @!P3 IMAD.WIDE.U32 R8, R23, 0x2, R8 ;  /* 0x000000021708b825 */ /* 0x002fe200078e0008 */
[----:B------:R-:W-:-:S03]  /*0270*/  PRMT R12, RZ, 0x7610, R12 ;  /* 0x00007610ff0c7816 */ /* 0x000fc6000000000c */
[----:B--2---:R-:W-:Y:S01]  /*0280*/  @!P3 IMAD.WIDE.U32 R6, R23, 0x2, R6 ;  /* 0x000000021706b825 */ /* 0x004fe200078e0006 */
[----:B------:R-:W-:Y:S01]  /*0290*/  PRMT R23, RZ, 0x7610, R23 ;  /* 0x00007610ff177816 */ /* 0x000fe20000000017 */
[----:B------:R1:W5:Y:S02]  /*02a0*/  @!P3 LDG.E.U16 R24, desc[UR4][R8.64] ;  /* 0x000000040818b981 */ /* 0x000364000c1e1500 */
[----:B0-----:R-:W-:Y:S02]  /*02b0*/  @!P1 IMAD.WIDE.U32 R10, R27, 0x2, R10 ;  /* 0x000000021b0a9825 */ /* 0x001fe400078e000a */
[----:B------:R1:W5:Y:S02]  /*02c0*/  @!P3 LDG.E.U16 R13, desc[UR4][R6.64] ;  /* 0x00000004060db981 */ /* 0x000364000c1e1500 */
[C---:B---3--:R-:W-:Y:S02]  /*02d0*/  @!P2 IMAD.WIDE.U32 R4, R25.reuse, 0x2, R4 ;  /* 0x000000021904a825 */ /* 0x048fe400078e0004 */
[----:B------:R1:W5:Y:S04]  /*02e0*/  @!P1 LDG.E.U16 R23, desc[UR4][R10.64] ;  /* 0x000000040a179981 */ /* 0x000368000c1e1500 */
[----:B------:R1:W5:Y:S01]  /*02f0*/  @!P2 LDG.E.U16 R14, desc[UR4][R4.64] ;  /* 0x00000004040ea981 */ /* 0x000362000c1e1500 */
[----:B------:R-:W-:-:S05]  /*0300*/  @!P2 IMAD.WIDE.U32 R2, R25, 0x2, R2 ;  /* 0x000000021902a825 */ /* 0x000fca00078e0002 */
[----:B------:R1:W5:Y:S01]  /*0310*/  @!P2 LDG.E.U16 R12, desc[UR4][R2.64] ;  /* 0x00000004020ca981 */ /* 0x000362000c1e1500 */
[----:B------:R-:W-:Y:S01]  /*0320*/  BSSY B0, `(.L_x_12920) ;  /* 0x000000e000007945 */ /* 0x000fe20003800000 */
[----:B------:R-:W-:-:S03]  /*0330*/  IMAD.MOV.U32 R15, RZ, RZ, R19 ;  /* 0x000000ffff0f7224 */ /* 0x000fc600078e0013 */
[----:B------:R-:W-:Y:S05]  /*0340*/  @P0 BRA `(.L_x_12921) ;  /* 0x00000000002c0947 */ /* 0x000fea0003800000 */
[----:B-1---5:R-:W-:-:S05]  /*0350*/  IMAD.U32 R2, R20, 0x10000, RZ ;  /* 0x0001000014027824 */ /* 0x022fca00078e00ff */
        /* <DEDUP_REMOVED lines=9> */
.L_x_12922:
[----:B------:R-:W-:-:S07]  /*03f0*/  PRMT R21, R20, 0x7610, R21 ;  /* 0x0000761014157816 */ /* 0x000fce0000000015 */
.L_x_12921:
[----:B------:R-:W-:Y:S05]  /*0400*/  BSYNC B0 ;  /* 0x0000000000007941 */ /* 0x000fea0003800000 */
.L_x_12920:
[----:B-1----:R-:W-:Y:S01]  /*0410*/  VIADD R5, R15, 0x80 ;  /* 0x000000800f057836 */ /* 0x002fe20000000000 */
[----:B------:R-:W-:Y:S04]  /*0420*/  BSSY B0, `(.L_x_12923) ;  /* 0x000000e000007945 */ /* 0x000fe80003800000 */
[----:B------:R-:W-:-:S13]  /*0430*/  ISETP.GE.AND P1, PT, R5, R18, PT ;  /* 0x000000120500720c */ /* 0x000fda0003f26270 */
        /* <DEDUP_REMOVED lines=11> */
.L_x_12925:
[----:B------:R-:W-:-:S07]  /*04f0*/  PRMT R23, R22, 0x7610, R23 ;  /* 0x0000761016177816 */ /* 0x000fce0000000017 */
.L_x_12924:
[----:B------:R-:W-:Y:S05]  /*0500*/  BSYNC B0 ;  /* 0x0000000000007941 */ /* 0x000fea0003800000 */
.L_x_12923:
[----:B------:R-:W-:Y:S01]  /*0510*/  VIADD R3, R15, 0x100 ;  /* 0x000001000f037836 */ /* 0x000fe20000000000 */
        /* <DEDUP_REMOVED lines=13> */
.L_x_12928:
[----:B------:R-:W-:-:S07]  /*05f0*/  PRMT R13, R24, 0x7610, R13 ;  /* 0x00007610180d7816 */ /* 0x000fce000000000d */
.L_x_12927:
[----:B------:R-:W-:Y:S05]  /*0600*/  BSYNC B0 ;  /* 0x0000000000007941 */ /* 0x000fea0003800000 */
.L_x_12926:
        /* <DEDUP_REMOVED lines=14> */
.L_x_12931:
[----:B------:R-:W-:-:S07]  /*06f0*/  PRMT R12, R14, 0x7610, R12 ;  /* 0x000076100e0c7816 */ /* 0x000fce000000000c */
.L_x_12930:
[----:B------:R-:W-:Y:S05]  /*0700*/  BSYNC B0 ;  /* 0x0000000000007941 */ /* 0x000fea0003800000 */
.L_x_12929:
[----:B------:R-:W0:Y:S01]  /*0710*/  @!P0 LDC.64 R2, c[0x0][0x218] ;  /* 0x00008600ff028b82 */ /* 0x000e220000000a00 */
[----:B------:R-:W-:Y:S01]  /*0720*/  @!P0 IMAD.MOV.U32 R15, RZ, RZ, R5 ;  /* 0x000000ffff0f8224 */ /* 0x000fe200078e0005 */
[----:B------:R-:W-:Y:S01]  /*0730*/  BSSY B0, `(.L_x_12932) ;  /* 0x0000010000007945 */ /* 0x000fe20003800000 */
[----:B------:R-:W-:-:S03]  /*0740*/  @!P0 IMAD R5, R0, 0x200, R19 ;  /* 0x0000020000058824 */ /* 0x000fc600078e0213 */
[----:B------:R-:W-:Y:S01]  /*0750*/  ISETP.GE.AND P1, PT, R15, R18, PT ;  /* 0x000000120f00720c */ /* 0x000fe20003f26270 */
[----:B0-----:R-:W-:-:S05]  /*0760*/  @!P0 IMAD.WIDE.U32 R2, R5, 0x2, R2 ;  /* 0x0000000205028825 */ /* 0x001fca00078e0002 */
[----:B-----5:R0:W-:Y:S07]  /*0770*/  @!P0 STG.E.U16 desc[UR4][R2.64], R21 ;  /* 0x0000001502008986 */ /* 0x0201ee000c101504 */
[----:B------:R-:W-:Y:S05]  /*0780*/  @P1 BRA `(.L_x_12933) ;  /* 0x0000000000281947 */ /* 0x000fea0003800000 */
[----:B------:R-:W1:Y:S01]  /*0790*/  LDC.64 R4, c[0x0][0x218] ;  /* 0x00008600ff047b82 */ /* 0x000e620000000a00 */
[----:B0-----:R-:W-:Y:S02]  /*07a0*/  IMAD R3, R0, 0x200, R15 ;  /* 0x0000020000037824 */ /* 0x001fe400078e020f */
[----:B------:R-:W-:-:S05]  /*07b0*/  VIADD R15, R15, 0x80 ;  /* 0x000000800f0f7836 */ /* 0x000fca0000000000 */
[----:B------:R-:W-:-:S13]  /*07c0*/  ISETP.GE.AND P0, PT, R15, R18, PT ;  /* 0x000000120f00720c */ /* 0x000fda0003f06270 */
[----:B------:R-:W-:Y:S02]  /*07d0*/  @!P0 IMAD R7, R0, 0x200, R15 ;  /* 0x0000020000078824 */ /* 0x000fe400078e020f */
[----:B------:R-:W-:Y:S02]  /*07e0*/  @!P0 VIADD R15, R15, 0x80 ;  /* 0x000000800f0f8836 */ /* 0x000fe40000000000 */
[----:B-1----:R-:W-:-:S04]  /*07f0*/  IMAD.WIDE.U32 R2, R3, 0x2, R4 ;  /* 0x0000000203027825 */ /* 0x002fc800078e0004 */
[----:B------:R-:W-:Y:S01]  /*0800*/  @!P0 IMAD.WIDE.U32 R4, R7, 0x2, R4 ;  /* 0x0000000207048825 */ /* 0x000fe200078e0004 */
[----:B------:R1:W-:Y:S04]  /*0810*/  STG.E.U16 desc[UR4][R2.64], R23 ;  /* 0x0000001702007986 */ /* 0x0003e8000c101504 */
[----:B------:R1:W-:Y:S02]  /*0820*/  @!P0 STG.E.U16 desc[UR4][R4.64], R13 ;  /* 0x0000000d04008986 */ /* 0x0003e4000c101504 */
.L_x_12933:
[----:B------:R-:W-:Y:S05]  /*0830*/  BSYNC B0 ;  /* 0x0000000000007941 */ /* 0x000fea0003800000 */
.L_x_12932:
[----:B------:R-:W-:-:S13]  /*0840*/  ISETP.GE.AND P0, PT, R15, R18, PT ;  /* 0x000000120f00720c */ /* 0x000fda0003f06270 */
[----:B------:R-:W-:Y:S05]  /*0850*/  @P0 EXIT ;  /* 0x000000000000094d */ /* 0x000fea0003800000 */
[----:B01----:R-:W0:Y:S01]  /*0860*/  LDC.64 R2, c[0x0][0x218] ;  /* 0x00008600ff027b82 */ /* 0x003e220000000a00 */
[----:B------:R-:W-:-:S04]  /*0870*/  IMAD R15, R0, 0x200, R15 ;  /* 0x00000200000f7824 */ /* 0x000fc800078e020f */
[----:B0-----:R-:W-:-:S05]  /*0880*/  IMAD.WIDE.U32 R2, R15, 0x2, R2 ;  /* 0x000000020f027825 */ /* 0x001fca00078e0002 */
[----:B------:R-:W-:Y:S01]  /*0890*/  STG.E.U16 desc[UR4][R2.64], R12 ;  /* 0x0000000c02007986 */ /* 0x000fe2000c101504 */
[----:B------:R-:W-:Y:S05]  /*08a0*/  EXIT ;  /* 0x000000000000794d */ /* 0x000fea0003800000 */
.L_x_12934:
        /* <DEDUP_REMOVED lines=13> */
.L_x_42225:


//--------------------- .text._ZN2at6native29vectorized_elementwise_kernelILi2ENS0_13BinaryFunctorIN3c108BFloat16ES4_S4_ZZZNS0_19minimum_kernel_cudaERNS_18TensorIteratorBaseEENKUlvE0_clEvENKUlvE2_clEvEUlS4_S4_E_EESt5arrayIPcLm3EEEEviT0_T1_ --------------------------
	.section	.text._ZN2at6native29vectorized_elementwise_kernelILi2ENS0_13BinaryFunctorIN3c108BFloat16ES4_S4_ZZZNS0_19minimum_kernel_cudaERNS_18TensorIteratorBaseEENKUlvE0_clEvENKUlvE2_clEvEUlS4_S4_E_EESt5arrayIPcLm3EEEEviT0_T1_,"ax",@progbits
	.align	128
        .global         _ZN2at6native29vectorized_elementwise_kernelILi2ENS0_13BinaryFunctorIN3c108BFloat16ES4_S4_ZZZNS0_19minimum_kernel_cudaERNS_18TensorIteratorBaseEENKUlvE0_clEvENKUlvE2_clEvEUlS4_S4_E_EESt5arrayIPcLm3EEEEviT0_T1_
        .type           _ZN2at6native29vectorized_elementwise_kernelILi2ENS0_13BinaryFunctorIN3c108BFloat16ES4_S4_ZZZNS0_19minimum_kernel_cudaERNS_18TensorIteratorBaseEENKUlvE0_clEvENKUlvE2_clEvEUlS4_S4_E_EESt5arrayIPcLm3EEEEviT0_T1_,@function
        .size           _ZN2at6native29vectorized_elementwise_kernelILi2ENS0_13BinaryFunctorIN3c108BFloat16ES4_S4_ZZZNS0_19minimum_kernel_cudaERNS_18TensorIteratorBaseEENKUlvE0_clEvENKUlvE2_clEvEUlS4_S4_E_EESt5arrayIPcLm3EEEEviT0_T1_,(.L_x_42226 - _ZN2at6native29vectorized_elementwise_kernelILi2ENS0_13BinaryFunctorIN3c108BFloat16ES4_S4_ZZZNS0_19minimum_kernel_cudaERNS_18TensorIteratorBaseEENKUlvE0_clEvENKUlvE2_clEvEUlS4_S4_E_EESt5arrayIPcLm3EEEEviT0_T1_)
        .other          _ZN2at6native29vectorized_elementwise_kernelILi2ENS0_13BinaryFunctorIN3c108BFloat16ES4_S4_ZZZNS0_19minimum_kernel_cudaERNS_18TensorIteratorBaseEENKUlvE0_clEvENKUlvE2_clEvEUlS4_S4_E_EESt5arrayIPcLm3EEEEviT0_T1_,@"STO_CUDA_ENTRY STV_DEFAULT"
_ZN2at6native29vectorized_elementwise_kernelILi2ENS0_13BinaryFunctorIN3c108BFloat16ES4_S4_ZZZNS0_19minimum_kernel_cudaERNS_18TensorIteratorBaseEENKUlvE0_clEvENKUlvE2_clEvEUlS4_S4_E_EESt5arrayIPcLm3EEEEviT0_T1_:
.text._ZN2at6native29vectorized_elementwise_kernelILi2ENS0_13BinaryFunctorIN3c108BFloat16ES4_S4_ZZZNS0_19minimum_kernel_cudaERNS_18TensorIteratorBaseEENKUlvE0_clEvENKUlvE2_clEvEUlS4_S4_E_EESt5arrayIPcLm3EEEEviT0_T1_:
        /* <DEDUP_REMOVED lines=14> */
[----:B------:R-:W2:Y:S04]  /*00e0*/  LDG.E R18, desc[UR4][R14.64] ;  /* 0x000000040e127981 */ /* 0x000ea8000c1e1900 */
[----:B------:R0:W5:Y:S01]  /*00f0*/  LDG.E R13, desc[UR4][R14.64+0x200] ;  /* 0x000200040e0d7981 */ /* 0x000162000c1e1900 */
[----:B------:R-:W-:-:S03]  /*0100*/  IMAD.WIDE.U32 R2, R0, 0x4, R6 ;  /* 0x0000000400027825 */ /* 0x000fc600078e0006 */
[----:B------:R0:W5:Y:S04]  /*0110*/  LDG.E R11, desc[UR4][R14.64+0x400] ;  /* 0x000400040e0b7981 */ /* 0x000168000c1e1900 */
[----:B------:R-:W3:Y:S04]  /*0120*/  LDG.E R7, desc[UR4][R2.64+0x200] ;  /* 0x0002000402077981 */ /* 0x000ee8000c1e1900 */
[----:B------:R-:W4:Y:S04]  /*0130*/  LDG.E R5, desc[UR4][R2.64+0x400] ;  /* 0x0004000402057981 */ /* 0x000f28000c1e1900 */
[----:B------:R-:W4:Y:S04]  /*0140*/  LDG.E R8, desc[UR4][R2.64] ;  /* 0x0000000402087981 */ /* 0x000f28000c1e1900 */
[----:B------:R-:W4:Y:S04]  /*0150*/  LDG.E R19, desc[UR4][R2.64+0x600] ;  /* 0x0006000402137981 */ /* 0x000f28000c1e1900 */
[----:B------:R0:W5:Y:S01]  /*0160*/  LDG.E R12, desc[UR4][R14.64+0x600] ;  /* 0x000600040e0c7981 */ /* 0x000162000c1e1900 */
[----:B------:R-:W-:Y:S01]  /*0170*/  BSSY B0, `(.L_x_12936) ;  /* 0x0000014000007945 */ /* 0x000fe20003800000 */
[----:B--2---:R-:W-:-:S05]  /*0180*/  IMAD.U32 R16, R18, 0x10000, RZ ;  /* 0x0001000012107824 */ /* 0x004fca00078e00ff */
[----:B------:R-:W-:Y:S02]  /*0190*/  FSETP.NEU.FTZ.AND P0, PT, R16, R16, PT ;  /* 0x000000101000720b */ /* 0x000fe40003f1d000 */
[----:B------:R-:W-:Y:S02]  /*01a0*/  PRMT R17, R18, 0x7632, R17 ;  /* 0x0000763212117816 */ /* 0x000fe40000000011 */
[C---:B---3--:R-:W-:Y:S02]  /*01b0*/  PRMT R10, R7.reuse, 0x7610, R10 ;  /* 0x00007610070a7816 */ /* 0x048fe4000000000a */
[----:B------:R-:W-:Y:S02]  /*01c0*/  PRMT R7, R7, 0x7632, R7 ;  /* 0x0000763207077816 */ /* 0x000fe40000000007 */
[C---:B----4-:R-:W-:Y:S02]  /*01d0*/  PRMT R6, R5.reuse, 0x7610, R6 ;  /* 0x0000761005067816 */ /* 0x050fe40000000006 */
[----:B------:R-:W-:-:S02]  /*01e0*/  PRMT R5, R5, 0x7632, R5 ;  /* 0x0000763205057816 */ /* 0x000fc40000000005 */
[----:B------:R-:W-:Y:S02]  /*01f0*/  PRMT R9, R8, 0x7632, R9 ;  /* 0x0000763208097816 */ /* 0x000fe40000000009 */
[C---:B------:R-:W-:Y:S02]  /*0200*/  PRMT R3, R19.reuse, 0x7610, R3 ;  /* 0x0000761013037816 */ /* 0x040fe40000000003 */
[----:B------:R-:W-:Y:S01]  /*0210*/  PRMT R2, R19, 0x7632, R2 ;  /* 0x0000763213027816 */ /* 0x000fe20000000002 */
[----:B0-----:R-:W-:Y:S06]  /*0220*/  @P0 BRA `(.L_x_12937) ;  /* 0x00000000001c0947 */ /* 0x001fec0003800000 */
[----:B------:R-:W-:-:S05]  /*0230*/  IMAD.U32 R15, R8, 0x10000, RZ ;  /* 0x00010000080f7824 */ /* 0x000fca00078e00ff */
[----:B------:R-:W-:-:S13]  /*0240*/  FSETP.NEU.FTZ.AND P0, PT, R15, R15, PT ;  /* 0x0000000f0f00720b */ /* 0x000fda0003f1d000 */
[----:B------:R-:W-:Y:S05]  /*0250*/  @P0 BRA `(.L_x_12938) ;  /* 0x0000000000140947 */ /* 0x000fea0003800000 */
[----:B------:R-:W-:-:S04]  /*0260*/  FMNMX.FTZ R15, R16, R15, PT ;  /* 0x0000000f100f7209 */ /* 0x000fc80003810000 */
[----:B------:R-:W-:-:S04]  /*0270*/  F2FP.BF16.F32.PACK_AB R15, RZ, R15 ;  /* 0x0000000fff0f723e */ /* 0x000fc800000010ff */
[----:B------:R-:W-:Y:S01]  /*0280*/  PRMT R8, R15, 0x7610, R8 ;  /* 0x000076100f087816 */ /* 0x000fe20000000008 */
[----:B------:R-:W-:Y:S06]  /*0290*/  BRA `(.L_x_12938) ;  /* 0x0000000000047947 */ /* 0x000fec0003800000 */
.L_x_12937:
[----:B------:R-:W-:-:S07]  /*02a0*/  PRMT R8, R18, 0x7610, R8 ;  /* 0x0000761012087816 */ /* 0x000fce0000000008 */
.L_x_12938:
[----:B------:R-:W-:Y:S05]  /*02b0*/  BSYNC B0 ;  /* 0x0000000000007941 */ /* 0x000fea0003800000 */
.L_x_12936:
[----:B------:R-:W-:Y:S01]  /*02c0*/  IMAD.U32 R17, R17, 0x10000, RZ ;  /* 0x0001000011117824 */ /* 0x000fe200078e00ff */
[----:B------:R-:W-:Y:S04]  /*02d0*/  BSSY B0, `(.L_x_12939) ;  /* 0x000000b000007945 */ /* 0x000fe80003800000 */
        /* <DEDUP_REMOVED lines=9> */
.L_x_12940:
[----:B------:R-:W-:-:S07]  /*0370*/  PRMT R9, R18, 0x7632, R9 ;  /* 0x0000763212097816 */ /* 0x000fce0000000009 */
.L_x_12941:
[----:B------:R-:W-:Y:S05]  /*0380*/  BSYNC B0 ;  /* 0x0000000000007941 */ /* 0x000fea0003800000 */
.L_x_12939:
[C---:B-----5:R-:W-:Y:S01]  /*0390*/  IMAD.U32 R14, R13.reuse, 0x10000, RZ ;  /* 0x000100000d0e7824 */ /* 0x060fe200078e00ff */
[----:B------:R-:W-:Y:S01]  /*03a0*/  BSSY B0, `(.L_x_12942) ;  /* 0x000000c000007945 */ /* 0x000fe20003800000 */
[----:B------:R-:W-:-:S03]  /*03b0*/  PRMT R16, R13, 0x7632, R16 ;  /* 0x000076320d107816 */ /* 0x000fc60000000010 */
        /* <DEDUP_REMOVED lines=9> */
.L_x_12943:
[----:B------:R-:W-:-:S07]  /*0450*/  PRMT R10, R13, 0x7610, R10 ;  /* 0x000076100d0a7816 */ /* 0x000fce000000000a */
.L_x_12944:
[----:B------:R-:W-:Y:S05]  /*0460*/  BSYNC B0 ;  /* 0x0000000000007941 */ /* 0x000fea0003800000 */
.L_x_12942:
        /* <DEDUP_REMOVED lines=11> */
.L_x_12946:
[----:B------:R-:W-:-:S07]  /*0520*/  PRMT R7, R13, 0x7632, R7 ;  /* 0x000076320d077816 */ /* 0x000fce0000000007 */
.L_x_12947:
[----:B------:R-:W-:Y:S05]  /*0530*/  BSYNC B0 ;  /* 0x0000000000007941 */ /* 0x000fea0003800000 */
.L_x_12945:
[C---:B------:R-:W-:Y:S01]  /*0540*/  IMAD.U32 R13, R11.reuse, 0x10000, RZ ;  /* 0x000100000b0d7824 */ /* 0x040fe200078e00ff */
        /* <DEDUP_REMOVED lines=11> */
.L_x_12949:
[----:B------:R-:W-:-:S07]  /*0600*/  PRMT R6, R11, 0x7610, R6 ;  /* 0x000076100b067816 */ /* 0x000fce0000000006 */
.L_x_12950:
[----:B------:R-:W-:Y:S05]  /*0610*/  BSYNC B0 ;  /* 0x0000000000007941 */ /* 0x000fea0003800000 */
.L_x_12948:
        /* <DEDUP_REMOVED lines=11> */
.L_x_12952:
[----:B------:R-:W-:-:S07]  /*06d0*/  PRMT R5, R11, 0x7632, R5 ;  /* 0x000076320b057816 */ /* 0x000fce0000000005 */
.L_x_12953:
[----:B------:R-:W-:Y:S05]  /*06e0*/  BSYNC B0 ;  /* 0x0000000000007941 */ /* 0x000fea0003800000 */
.L_x_12951:
        /* <DEDUP_REMOVED lines=12> */
.L_x_12955:
[----:B------:R-:W-:-:S07]  /*07b0*/  PRMT R3, R12, 0x7610, R3 ;  /* 0x000076100c037816 */ /* 0x000fce0000000003 */
.L_x_12956:
[----:B------:R-:W-:Y:S05]  /*07c0*/  BSYNC B0 ;  /* 0x0000000000007941 */ /* 0x000fea0003800000 */
.L_x_12954:
        /* <DEDUP_REMOVED lines=11> */
.L_x_12958:
[----:B------:R-:W-:-:S07]  /*0880*/  PRMT R2, R12, 0x7632, R2 ;  /* 0x000076320c027816 */ /* 0x000fce0000000002 */
.L_x_12959:
[----:B------:R-:W-:Y:S05]  /*0890*/  BSYNC B0 ;  /* 0x0000000000007941 */ /* 0x000fea0003800000 */
.L_x_12957:
[----:B------:R-:W0:Y:S01]  /*08a0*/  LDC.64 R12, c[0x0][0x218] ;  /* 0x00008600ff0c7b82 */ /* 0x000e220000000a00 */
[----:B------:R-:W-:Y:S02]  /*08b0*/  PRMT R9, R8, 0x5410, R9 ;  /* 0x0000541008097816 */ /* 0x000fe40000000009 */
[----:B------:R-:W-:Y:S02]  /*08c0*/  PRMT R7, R10, 0x5410, R7 ;  /* 0x000054100a077816 */ /* 0x000fe40000000007 */
[----:B------:R-:W-:Y:S02]  /*08d0*/  PRMT R5, R6, 0x5410, R5 ;  /* 0x0000541006057816 */ /* 0x000fe40000000005 */
[----:B------:R-:W-:Y:S01]  /*08e0*/  PRMT R3, R3, 0x5410, R2 ;  /* 0x0000541003037816 */ /* 0x000fe20000000002 */
[----:B0-----:R-:W-:-:S04]  /*08f0*/  IMAD.WIDE.U32 R12, R4, 0x2, R12 ;  /* 0x00000002040c7825 */ /* 0x001fc800078e000c */
[----:B------:R-:W-:-:S05]  /*0900*/  IMAD.WIDE R12, R0, 0x4, R12 ;  /* 0x00000004000c7825 */ /* 0x000fca00078e020c */
[----:B------:R-:W-:Y:S04]  /*0910*/  STG.E desc[UR4][R12.64], R9 ;  /* 0x000000090c007986 */ /* 0x000fe8000c101904 */
[----:B------:R-:W-:Y:S04]  /*0920*/  STG.E desc[UR4][R12.64+0x200], R7 ;  /* 0x000200070c007986 */ /* 0x000fe8000c101904 */
[----:B------:R-:W-:Y:S04]  /*0930*/  STG.E desc[UR4][R12.64+0x400], R5 ;  /* 0x000400050c007986 */ /* 0x000fe8000c101904 */
[----:B------:R-:W-:Y:S01]  /*0940*/  STG.E desc[UR4][R12.64+0x600], R3 ;  /* 0x000600030c007986 */ /* 0x000fe2000c101904 */
[----:B------:R-:W-:Y:S05]  /*0950*/  EXIT ;  /* 0x000000000000794d */ /* 0x000fea0003800000 */
.L_x_12935:
[----:B------:R-:W0:Y:S01]  /*0960*/  S2R R6, SR_TID.X ;  /* 0x0000000000067919 */ /* 0x000e220000002100 */
[----:B------:R-:W-:Y:S02]  /*0970*/  PRMT R8, RZ, 0x7610, R8 ;  /* 0x00007610ff087816 */ /* 0x000fe40000000008 */
[----:B0-----:R-:W-:Y:S01]  /*0980*/  ISETP.GE.AND P0, PT, R6, R5, PT ;  /* 0x000000050600720c */ /* 0x001fe20003f06270 */
[----:B------:R-:W-:-:S12]  /*0990*/  IMAD.MOV.U32 R27, RZ, RZ, R6 ;  /* 0x000000ffff1b7224 */ /* 0x000fd800078e0006 */
[----:B------:R-:W-:Y:S01]  /*09a0*/  @!P0 IMAD.IADD R7, R4, 0x1, R27 ;  /* 0x0000000104078824 */ /* 0x000fe200078e021b */
[----:B------:R-:W0:Y:S01]  /*09b0*/  @!P0 LDC.64 R16, c[0x0][0x220] ;  /* 0x00008800ff108b82 */ /* 0x000e220000000a00 */
[----:B------:R-:W-:-:S05]  /*09c0*/  @!P0 VIADD R27, R27, 0x80 ;  /* 0x000000801b1b8836 */ /* 0x000fca0000000000 */
[C---:B------:R-:W-:Y:S02]  /*09d0*/  ISETP.GE.AND P4, PT, R27.reuse, R5, PT ;  /* 0x000000051b00720c */ /* 0x040fe40003f86270 */
[----:B------:R-:W1:Y:S11]  /*09e0*/  @!P0 LDC.64 R22, c[0x0][0x228] ;  /* 0x00008a00ff168b82 */ /* 0x000e760000000a00 */
[----:B------:R-:W-:Y:S01]  /*09f0*/  @!P4 IMAD.IADD R10, R4, 0x1, R27 ;  /* 0x00000001040ac824 */ /* 0x000fe200078e021b */
[----:B------:R-:W2:Y:S01]  /*0a00*/  @!P4 LDC.64 R14, c[0x0][0x220] ;  /* 0x00008800ff0ecb82 */ /* 0x000ea20000000a00 */
[----:B------:R-:W-:Y:S01]  /*0a10*/  @!P4 VIADD R27, R27, 0x80 ;  /* 0x000000801b1bc836 */ /* 0x000fe20000000000 */
[----:B------:R-:W-:Y:S01]  /*0a20*/  PRMT R20, RZ, 0x7610, R20 ;  /* 0x00007610ff147816 */ /* 0x000fe20000000014 */
[----:B0-----:R-:W-:-:S03]  /*0a30*/  @!P0 IMAD.WIDE.U32 R16, R7, 0x2, R16 ;  /* 0x0000000207108825 */ /* 0x001fc600078e0010 */
[----:B------:R-:W-:Y:S02]  /*0a40*/  ISETP.GE.AND P5, PT, R27, R5, PT ;  /* 0x000000051b00720c */ /* 0x000fe40003fa6270 */
[----:B------:R-:W0:Y:S01]  /*0a50*/  @!P4 LDC.64 R12, c[0x0][0x228] ;  /* 0x00008a00ff0ccb82 */ /* 0x000e220000000a00 */
[----:B------:R-:W-:Y:S01]  /*0a60*/  PRMT R9, RZ, 0x7610, R9 ;  /* 0x00007610ff097816 */ /* 0x000fe20000000009 */
[----:B-1----:R-:W-:Y:S01]  /*0a70*/  @!P0 IMAD.WIDE.U32 R22, R7, 0x2, R22 ;  /* 0x0000000207168825 */ /* 0x002fe200078e0016 */
[----:B------:R-:W-:-:S04]  /*0a80*/  PRMT R7, RZ, 0x7610, R7 ;  /* 0x00007610ff077816 */ /* 0x000fc80000000007 */
[----:B------:R-:W5:Y:S04]  /*0a90*/  @!P0 LDG.E.U16 R8, desc[UR4][R22.64] ;  /* 0x0000000416088981 */ /* 0x000f68000c1e1500 */
[----:B------:R-:W-:Y:S01]  /*0aa0*/  @!P5 IMAD.IADD R11, R4, 0x1, R27 ;  /* 0x00000001040bd824 */ /* 0x000fe200078e021b */
[----:B------:R-:W1:Y:S01]  /*0ab0*/  @!P5 LDC.64 R2, c[0x0][0x228] ;  /* 0x00008a00ff02db82 */ /* 0x000e620000000a00 */
[----:B------:R-:W-:Y:S01]  /*0ac0*/  @!P5 VIADD R27, R27, 0x80 ;  /* 0x000000801b1bd836 */ /* 0x000fe20000000000 */
[----:B------:R3:W5:Y:S04]  /*0ad0*/  @!P0 LDG.E.U16 R7, desc[UR4][R16.64] ;  /* 0x0000000410078981 */ /* 0x000768000c1e1500 */
[----:B------:R-:W-:-:S02]  /*0ae0*/  ISETP.GE.AND P3, PT, R27, R5, PT ;  /* 0x000000051b00720c */ /* 0x000fc40003f66270 */
[----:B------:R-:W4:Y:S11]  /*0af0*/  @!P5 LDC.64 R24, c[0x0][0x220] ;  /* 0x00008800ff18db82 */ /* 0x000f360000000a00 */
[----:B------:R-:W-:Y:S01]  /*0b00*/  @!P3 IMAD.IADD R21, R4, 0x1, R27 ;  /* 0x000000010415b824 */ /* 0x000fe200078e021b */
[----:B------:R-:W4:Y:S01]  /*0b10*/  @!P3 LDC.64 R28, c[0x0][0x220] ;  /* 0x00008800ff1cbb82 */ /* 0x000f220000000a00 */
[----:B------:R-:W-:-:S05]  /*0b20*/  @!P3 VIADD R27, R27, 0x80 ;  /* 0x000000801b1bb836 */ /* 0x000fca0000000000 */
[C---:B------:R-:W-:Y:S02]  /*0b30*/  ISETP.GE.AND P1, PT, R27.reuse, R5, PT ;  /* 0x000000051b00720c */ /* 0x040fe40003f26270 */
[----:B------:R-:W4:Y:S11]  /*0b40*/  @!P3 LDC.64 R18, c[0x0][0x228] ;  /* 0x00008a00ff12bb82 */ /* 0x000f360000000a00 */
[----:B------:R-:W-:Y:S01]  /*0b50*/  @!P1 IMAD.IADD R0, R4, 0x1, R27 ;  /* 0x0000000104009824 */ /* 0x000fe200078e021b */
[----:B---3--:R-:W3:Y:S01]  /*0b60*/  @!P1 LDC.64 R16, c[0x0][0x220] ;  /* 0x00008800ff109b82 */ /* 0x008ee20000000a00 */
[----:B------:R-:W-:-:S05]  /*0b70*/  @!P1 VIADD R27, R27, 0x80 ;  /* 0x000000801b1b9836 */ /* 0x000fca0000000000 */
[----:B------:R-:W-:Y:S01]  /*0b80*/  ISETP.GE.AND P2, PT, R27, R5, PT ;  /* 0x000000051b00720c */ /* 0x000fe20003f46270 */
[----:B-1----:R-:W-:-:S04]  /*0b90*/  @!P5 IMAD.WIDE.U32 R2, R11, 0x2, R2 ;  /* 0x000000020b02d825 */ /* 0x002fc800078e0002 */
[C---:B--2---:R-:W-:Y:S01]  /*0ba0*/  @!P4 IMAD.WIDE.U32 R14, R10.reuse, 0x2, R14 ;  /* 0x000000020a0ec825 */ /* 0x044fe200078e000e */
[----:B------:R1:W5:Y:S03]  /*0bb0*/  @!P5 LDG.E.U16 R20, desc[UR4][R2.64] ;  /* 0x000000040214d981 */ /* 0x000366000c1e1500 */
[----:B0-----:R-:W-:Y:S01]  /*0bc0*/  @!P4 IMAD.WIDE.U32 R12, R10, 0x2, R12 ;  /* 0x000000020a0cc825 */ /* 0x001fe200078e000c */
[----:B------:R-:W-:Y:S01]  /*0bd0*/  PRMT R10, RZ, 0x7610, R10 ;  /* 0x00007610ff0a7816 */ /* 0x000fe2000000000a */
[----:B------:R0:W5:Y:S02]  /*0be0*/  @!P4 LDG.E.U16 R9, desc[UR4][R14.64] ;  /* 0x000000040e09c981 */ /* 0x000164000c1e1500 */
[----:B------:R-:W2:Y:S01]  /*0bf0*/  @!P2 LDC.64 R22, c[0x0][0x228] ;  /* 0x00008a00ff16ab82 */ /* 0x000ea20000000a00 */
[----:B-1----:R-:W-:Y:S02]  /*0c00*/  @!P2 IMAD.IADD R3, R4, 0x1, R27 ;  /* 0x000000010403a824 */ /* 0x002fe400078e021b */
[----:B------:R1:W5:Y:S01]  /*0c10*/  @!P4 LDG.E.U16 R10, desc[UR4][R12.64] ;  /* 0x000000040c0ac981 */ /* 0x000362000c1e1500 */
[----:B------:R-:W-:-:S04]  /*0c20*/  @!P2 VIADD R27, R27, 0x80 ;  /* 0x000000801b1ba836 */ /* 0x000fc80000000000 */
[----:B0-----:R-:W0:Y:S01]  /*0c30*/  @!P1 LDC.64 R14, c[0x0][0x228] ;  /* 0x00008a00ff0e9b82 */ /* 0x001e220000000a00 */
[----:B------:R-:W-:Y:S01]  /*0c40*/  ISETP.GE.AND P4, PT, R27, R5, PT ;  /* 0x000000051b00720c */ /* 0x000fe20003f86270 */
[----:B----4-:R-:W-:-:S06]  /*0c50*/  @!P5 IMAD.WIDE.U32 R24, R11, 0x2, R24 ;  /* 0x000000020b18d825 */ /* 0x010fcc00078e0018 */
[----:B-1----:R-:W1:Y:S01]  /*0c60*/  @!P2 LDC.64 R12, c[0x0][0x220] ;  /* 0x00008800ff0cab82 */ /* 0x002e620000000a00 */
[----:B------:R-:W-:Y:S01]  /*0c70*/  PRMT R11, RZ, 0x7610, R11 ;  /* 0x00007610ff0b7816 */ /* 0x000fe2000000000b */
[----:B------:R-:W-:-:S04]  /*0c80*/  @!P3 IMAD.WIDE.U32 R28, R21, 0x2, R28 ;  /* 0x00000002151cb825 */ /* 0x000fc800078e001c */
[----:B------:R-:W-:Y:S01]  /*0c90*/  @!P3 IMAD.WIDE.U32 R18, R21, 0x2, R18 ;  /* 0x000000021512b825 */ /* 0x000fe200078e0012 */
[----:B------:R-:W-:Y:S01]  /*0ca0*/  PRMT R21, RZ, 0x7610, R21 ;  /* 0x00007610ff157816 */ /* 0x000fe20000000015 */
[----:B------:R4:W5:Y:S05]  /*0cb0*/  @!P5 LDG.E.U16 R11, desc[UR4][R24.64] ;  /* 0x00000004180bd981 */ /* 0x00096a000c1e1500 */
[----:B------:R3:W5:Y:S01]  /*0cc0*/  @!P3 LDG.E.U16 R21, desc[UR4][R28.64] ;  /* 0x000000041c15b981 */ /* 0x000762000c1e1500 */
[----:B----4-:R-:W-:Y:S01]  /*0cd0*/  PRMT R24, RZ, 0x7610, R24 ;  /* 0x00007610ff187816 */ /* 0x010fe20000000018 */
[----:B---3--:R-:W-:-:S05]  /*0ce0*/  @!P4 IMAD.IADD R29, R4, 0x1, R27 ;  /* 0x00000001041dc824 */ /* 0x008fca00078e021b */
[----:B------:R3:W5:Y:S01]  /*0cf0*/  @!P3 LDG.E.U16 R24, desc[UR4][R18.64] ;  /* 0x000000041218b981 */ /* 0x000762000c1e1500 */
[----:B------:R-:W-:-:S05]  /*0d00*/  @!P4 VIADD R27, R27, 0x80 ;  /* 0x000000801b1bc836 */ /* 0x000fca0000000000 */
[----:B------:R-:W-:Y:S01]  /*0d10*/  ISETP.GE.AND P3, PT, R27, R5, PT ;  /* 0x000000051b00720c */ /* 0x000fe20003f66270 */
[C---:B-1----:R-:W-:Y:S01]  /*0d20*/  @!P2 IMAD.WIDE.U32 R12, R3.reuse, 0x2, R12 ;  /* 0x00000002030ca825 */ /* 0x042fe200078e000c */
[----:B------:R-:W-:Y:S01]  /*0d30*/  PRMT R25, RZ, 0x7610, R25 ;  /* 0x00007610ff197816 */ /* 0x000fe20000000019 */
[----:B---3--:R-:W1:Y:S02]  /*0d40*/  @!P4 LDC.64 R18, c[0x0][0x220] ;  /* 0x00008800ff12cb82 */ /* 0x008e640000000a00 */
[----:B--2---:R-:W-:Y:S01]  /*0d50*/  @!P2 IMAD.WIDE.U32 R22, R3, 0x2, R22 ;  /* 0x000000020316a825 */ /* 0x004fe200078e0016 */
[----:B------:R-:W-:-:S03]  /*0d60*/  PRMT R3, RZ, 0x7610, R3 ;  /* 0x00007610ff037816 */ /* 0x000fc60000000003 */
[----:B------:R-:W-:-:S03]  /*0d70*/  @!P1 IMAD.WIDE.U32 R16, R0, 0x2, R16 ;  /* 0x0000000200109825 */ /* 0x000fc600078e0010 */
[----:B------:R2:W5:Y:S01]  /*0d80*/  @!P2 LDG.E.U16 R3, desc[UR4][R12.64] ;  /* 0x000000040c03a981 */ /* 0x000562000c1e1500 */
[----:B0-----:R-:W-:Y:S01]  /*0d90*/  @!P1 IMAD.WIDE.U32 R14, R0, 0x2, R14 ;  /* 0x00000002000e9825 */ /* 0x001fe200078e000e */
[----:B------:R-:W-:Y:S02]  /*0da0*/  PRMT R0, RZ, 0x7610, R0 ;  /* 0x00007610ff007816 */ /* 0x000fe40000000000 */
[----:B------:R0:W5:Y:S04]  /*0db0*/  @!P1 LDG.E.U16 R25, desc[UR4][R16.64] ;  /* 0x0000000410199981 */ /* 0x000168000c1e1500 */
[----:B------:R3:W5:Y:S01]  /*0dc0*/  @!P1 LDG.E.U16 R0, desc[UR4][R14.64] ;  /* 0x000000040e009981 */ /* 0x000762000c1e1500 */
[----:B--2---:R-:W2:Y:S08]  /*0dd0*/  @!P3 LDC.64 R12, c[0x0][0x220] ;  /* 0x00008800ff0cbb82 */ /* 0x004eb00000000a00 */
[----:B0-----:R-:W0:Y:S08]  /*0de0*/  @!P4 LDC.64 R16, c[0x0][0x228] ;  /* 0x00008a00ff10cb82 */ /* 0x001e300000000a00 */
[----:B---3--:R-:W3:Y:S01]  /*0df0*/  @!P3 LDC.64 R14, c[0x0][0x228] ;  /* 0x00008a00ff0ebb82 */ /* 0x008ee20000000a00 */
[----:B------:R-:W-:Y:S01]  /*0e00*/  PRMT R2, RZ, 0x7610, R2 ;  /* 0x00007610ff027816 */ /* 0x000fe20000000002 */
[----:B------:R-:W-:-:S02]  /*0e10*/  @!P3 IMAD.IADD R27, R4, 0x1, R27 ;  /* 0x00000001041bb824 */ /* 0x000fc400078e021b */
[C---:B-1----:R-:W-:Y:S01]  /*0e20*/  @!P4 IMAD.WIDE.U32 R18, R29.reuse, 0x2, R18 ;  /* 0x000000021d12c825 */ /* 0x042fe200078e0012 */
[----:B------:R-:W-:Y:S02]  /*0e30*/  PRMT R26, RZ, 0x7610, R26 ;  /* 0x00007610ff1a7816 */ /* 0x000fe4000000001a */
[----:B------:R1:W5:Y:S04]  /*0e40*/  @!P2 LDG.E.U16 R2, desc[UR4][R22.64] ;  /* 0x000000041602a981 */ /* 0x000368000c1e1500 */
[----:B------:R4:W5:Y:S01]  /*0e50*/  @!P4 LDG.E.U16 R26, desc[UR4][R18.64] ;  /* 0x00000004121ac981 */ /* 0x000962000c1e1500 */
[----:B0-----:R-:W-:Y:S01]  /*0e60*/  @!P4 IMAD.WIDE.U32 R16, R29, 0x2, R16 ;  /* 0x000000021d10c825 */ /* 0x001fe200078e0010 */
[----:B-1----:R-:W-:-:S03]  /*0e70*/  PRMT R22, RZ, 0x7610, R22 ;  /* 0x00007610ff167816 */ /* 0x002fc60000000016 */
[C-C-:B--2---:R-:W-:Y:S01]  /*0e80*/  @!P3 IMAD.WIDE.U32 R28, R27.reuse, 0x2, R12.reuse ;  /* 0x000000021b1cb825 */ /* 0x144fe200078e000c */
[----:B------:R-:W-:Y:S02]  /*0e90*/  PRMT R12, RZ, 0x7610, R12 ;  /* 0x00007610ff0c7816 */ /* 0x000fe4000000000c */
[----:B------:R-:W-:Y:S01]  /*0ea0*/  PRMT R13, RZ, 0x7610, R13 ;  /* 0x00007610ff0d7816 */ /* 0x000fe2000000000d */
[----:B---3--:R-:W-:Y:S01]  /*0eb0*/  @!P3 IMAD.WIDE.U32 R14, R27, 0x2, R14 ;  /* 0x000000021b0eb825 */ /* 0x008fe200078e000e */
[----:B------:R4:W5:Y:S04]  /*0ec0*/  @!P3 LDG.E.U16 R22, desc[UR4][R28.64] ;  /* 0x000000041c16b981 */ /* 0x000968000c1e1500 */
[----:B------:R4:W5:Y:S04]  /*0ed0*/  @!P4 LDG.E.U16 R12, desc[UR4][R16.64] ;  /* 0x00000004100cc981 */ /* 0x000968000c1e1500 */
[----:B------:R4:W5:Y:S01]  /*0ee0*/  @!P3 LDG.E.U16 R13, desc[UR4][R14.64] ;  /* 0x000000040e0db981 */ /* 0x000962000c1e1500 */
[----:B------:R-:W-:Y:S04]  /*0ef0*/  BSSY B0, `(.L_x_12960) ;  /* 0x000000d000007945 */ /* 0x000fe80003800000 */
[----:B------:R-:W-:Y:S05]  /*0f00*/  @P0 BRA `(.L_x_12961) ;  /* 0x00000000002c0947 */ /* 0x000fea0003800000 */
[----:B----45:R-:W-:-:S05]  /*0f10*/  IMAD.U32 R14, R7, 0x10000, RZ ;  /* 0x00010000070e7824 */ /* 0x030fca00078e00ff */
        /* <DEDUP_REMOVED lines=9> */
.L_x_12962:
[----:B------:R-:W-:-:S07]  /*0fb0*/  PRMT R8, R7, 0x7610, R8 ;  /* 0x0000761007087816 */ /* 0x000fce0000000008 */
.L_x_12961:
[----:B------:R-:W-:Y:S05]  /*0fc0*/  BSYNC B0 ;  /* 0x0000000000007941 */ /* 0x000fea0003800000 */
.L_x_12960:
[----:B----4-:R-:W-:Y:S01]  /*0fd0*/  VIADD R14, R6, 0x80 ;  /* 0x00000080060e7836 */ /* 0x010fe20000000000 */
        /* <DEDUP_REMOVED lines=13> */
.L_x_12965:
[----:B------:R-:W-:-:S07]  /*10b0*/  PRMT R10, R9, 0x7610, R10 ;  /* 0x00007610090a7816 */ /* 0x000fce000000000a */
.L_x_12964:
[----:B------:R-:W-:Y:S05]  /*10c0*/  BSYNC B0 ;  /* 0x0000000000007941 */ /* 0x000fea0003800000 */
.L_x_12963:
        /* <DEDUP_REMOVED lines=14> */
.L_x_12968:
[----:B------:R-:W-:-:S07]  /*11b0*/  PRMT R20, R11, 0x7610, R20 ;  /* 0x000076100b147816 */ /* 0x000fce0000000014 */
.L_x_12967:
[----:B------:R-:W-:Y:S05]  /*11c0*/  BSYNC B0 ;  /* 0x0000000000007941 */ /* 0x000fea0003800000 */
.L_x_12966:
        /* <DEDUP_REMOVED lines=14> */
.L_x_12971:
[----:B------:R-:W-:-:S07]  /*12b0*/  PRMT R24, R21, 0x7610, R24 ;  /* 0x0000761015187816 */ /* 0x000fce0000000018 */
.L_x_12970:
[----:B------:R-:W-:Y:S05]  /*12c0*/  BSYNC B0 ;  /* 0x0000000000007941 */ /* 0x000fea0003800000 */
.L_x_12969:
        /* <DEDUP_REMOVED lines=14> */
.L_x_12974:
[----:B------:R-:W-:-:S07]  /*13b0*/  PRMT R0, R25, 0x7610, R0 ;  /* 0x0000761019007816 */ /* 0x000fce0000000000 */
.L_x_12973:
[----:B------:R-:W-:Y:S05]  /*13c0*/  BSYNC B0 ;  /* 0x0000000000007941 */ /* 0x000fea0003800000 */
.L_x_12972:
        /* <DEDUP_REMOVED lines=14> */
.L_x_12977:
[----:B------:R-:W-:-:S07]  /*14b0*/  PRMT R2, R3, 0x7610, R2 ;  /* 0x0000761003027816 */ /* 0x000fce0000000002 */
.L_x_12976:
[----:B------:R-:W-:Y:S05]  /*14c0*/  BSYNC B0 ;  /* 0x0000000000007941 */ /* 0x000fea0003800000 */
.L_x_12975:
        /* <DEDUP_REMOVED lines=14> */
.L_x_12980:
[----:B------:R-:W-:-:S07]  /*15b0*/  PRMT R12, R26, 0x7610, R12 ;  /* 0x000076101a0c7816 */ /* 0x000fce000000000c */
.L_x_12979:
[----:B------:R-:W-:Y:S05]  /*15c0*/  BSYNC B0 ;  /* 0x0000000000007941 */ /* 0x000fea0003800000 */
.L_x_12978:
        /* <DEDUP_REMOVED lines=14> */
.L_x_12983:
[----:B------:R-:W-:-:S07]  /*16b0*/  PRMT R13, R22, 0x7610, R13 ;  /* 0x00007610160d7816 */ /* 0x000fce000000000d */
.L_x_12982:
[----:B------:R-:W-:Y:S05]  /*16c0*/  BSYNC B0 ;  /* 0x0000000000007941 */ /* 0x000fea0003800000 */
.L_x_12981:
[----:B------:R-:W0:Y:S01]  /*16d0*/  @!P0 LDC.64 R16, c[0x0][0x218] ;  /* 0x00008600ff108b82 */ /* 0x000e220000000a00 */
[----:B-----5:R-:W-:Y:S01]  /*16e0*/  @!P0 IMAD.IADD R3, R4, 0x1, R6 ;  /* 0x0000000104038824 */ /* 0x020fe200078e0206 */
[----:B------:R-:W-:Y:S01]  /*16f0*/  BSSY B0, `(.L_x_12984) ;  /* 0x0000030000007945 */ /* 0x000fe20003800000 */
[----:B------:R-:W-:-:S03]  /*1700*/  @!P0 IMAD.MOV.U32 R6, RZ, RZ, R14 ;  /* 0x000000ffff068224 */ /* 0x000fc600078e000e */
[----:B------:R-:W-:Y:S01]  /*1710*/  BSSY B1, `(.L_x_12985) ;  /* 0x0000027000017945 */ /* 0x000fe20003800000 */
[----:B0-----:R-:W-:-:S05]  /*1720*/  @!P0 IMAD.WIDE.U32 R16, R3, 0x2, R16 ;  /* 0x0000000203108825 */ /* 0x001fca00078e0010 */
[----:B------:R0:W-:Y:S01]  /*1730*/  @!P0 STG.E.U16 desc[UR4][R16.64], R8 ;  /* 0x0000000810008986 */ /* 0x0001e2000c101504 */
        /* <DEDUP_REMOVED lines=14> */
.L_x_12986:
[----:B------:R-:W-:-:S13]  /*1820*/  ISETP.GE.AND P0, PT, R6, R5, PT ;  /* 0x000000050600720c */ /* 0x000fda0003f06270 */
[----:B------:R-:W-:Y:S05]  /*1830*/  @P0 BRA `(.L_x_12988) ;  /* 0x0000000000300947 */ /* 0x000fea0003800000 */
[----:B0-----:R-:W0:Y:S01]  /*1840*/  LDC.64 R8, c[0x0][0x218] ;  /* 0x00008600ff087b82 */ /* 0x001e220000000a00 */
[----:B------:R-:W-:Y:S02]  /*1850*/  IMAD.IADD R3, R4, 0x1, R6 ;  /* 0x0000000104037824 */ /* 0x000fe400078e0206 */
[----:B------:R-:W-:Y:S02]  /*1860*/  VIADD R6, R6, 0x80 ;  /* 0x0000008006067836 */ /* 0x000fe40000000000 */
[----:B0-----:R-:W-:-:S05]  /*1870*/  IMAD.WIDE.U32 R8, R3, 0x2, R8 ;  /* 0x0000000203087825 */ /* 0x001fca00078e0008 */
[----:B------:R1:W-:Y:S02]  /*1880*/  STG.E.U16 desc[UR4][R8.64], R24 ;  /* 0x0000001808007986 */ /* 0x0003e4000c101504 */
.L_x_12987:
[----:B------:R-:W-:-:S13]  /*1890*/  ISETP.GE.AND P0, PT, R6, R5, PT ;  /* 0x000000050600720c */ /* 0x000fda0003f06270 */
[----:B------:R-:W-:Y:S05]  /*18a0*/  @P0 BRA `(.L_x_12989) ;  /* 0x0000000000340947 */ /* 0x000fea0003800000 */
[----:B01----:R-:W0:Y:S01]  /*18b0*/  LDC.64 R8, c[0x0][0x218] ;  /* 0x00008600ff087b82 */ /* 0x003e220000000a00 */
[----:B------:R-:W-:Y:S02]  /*18c0*/  IMAD.IADD R3, R4, 0x1, R6 ;  /* 0x0000000104037824 */ /* 0x000fe400078e0206 */
[----:B------:R-:W-:Y:S02]  /*18d0*/  VIADD R6, R6, 0x80 ;  /* 0x0000008006067836 */ /* 0x000fe40000000000 */
[----:B0-----:R-:W-:-:S05]  /*18e0*/  IMAD.WIDE.U32 R8, R3, 0x2, R8 ;  /* 0x0000000203087825 */ /* 0x001fca00078e0008 */
[----:B------:R1:W-:Y:S02]  /*18f0*/  STG.E.U16 desc[UR4][R8.64], R0 ;  /* 0x0000000008007986 */ /* 0x0003e4000c101504 */
.L_x_12988:
        /* <DEDUP_REMOVED lines=8> */
.L_x_12989:
[----:B------:R-:W-:Y:S05]  /*1980*/  BSYNC B1 ;  /* 0x0000000000017941 */ /* 0x000fea0003800000 */
.L_x_12985:
[----:B------:R-:W-:-:S13]  /*1990*/  ISETP.GE.AND P0, PT, R6, R5, PT ;  /* 0x000000050600720c */ /* 0x000fda0003f06270 */
[----:B--2---:R-:W2:Y:S01]  /*19a0*/  @!P0 LDC.64 R2, c[0x0][0x218] ;  /* 0x00008600ff028b82 */ /* 0x004ea20000000a00 */
[----:B------:R-:W-:Y:S02]  /*19b0*/  @!P0 IMAD.IADD R7, R4, 0x1, R6 ;  /* 0x0000000104078824 */ /* 0x000fe400078e0206 */
[----:B------:R-:W-:Y:S02]  /*19c0*/  @!P0 VIADD R6, R6, 0x80 ;  /* 0x0000008006068836 */ /* 0x000fe40000000000 */
[----:B--2---:R-:W-:-:S05]  /*19d0*/  @!P0 IMAD.WIDE.U32 R2, R7, 0x2, R2 ;  /* 0x0000000207028825 */ /* 0x004fca00078e0002 */
[----:B------:R2:W-:Y:S02]  /*19e0*/  @!P0 STG.E.U16 desc[UR4][R2.64], R12 ;  /* 0x0000000c02008986 */ /* 0x0005e4000c101504 */
.L_x_12990:
[----:B------:R-:W-:Y:S05]  /*19f0*/  BSYNC B0 ;  /* 0x0000000000007941 */ /* 0x000fea0003800000 */
.L_x_12984:
[----:B------:R-:W-:Y:S05]  /*1a00*/  WARPSYNC.ALL ;  /* 0x0000000000007948 */ /* 0x000fea0003800000 */
[----:B------:R-:W-:-:S13]  /*1a10*/  ISETP.GE.AND P0, PT, R6, R5, PT ;  /* 0x000000050600720c */ /* 0x000fda0003f06270 */
[----:B------:R-:W-:Y:S05]  /*1a20*/  @P0 EXIT ;  /* 0x000000000000094d */ /* 0x000fea0003800000 */
[----:B--2---:R-:W2:Y:S01]  /*1a30*/  LDC.64 R2, c[0x0][0x218] ;  /* 0x00008600ff027b82 */ /* 0x004ea20000000a00 */
[----:B------:R-:W-:-:S04]  /*1a40*/  IMAD.IADD R5, R4, 0x1, R6 ;  /* 0x0000000104057824 */ /* 0x000fc800078e0206 */
[----:B--2---:R-:W-:-:S05]  /*1a50*/  IMAD.WIDE.U32 R2, R5, 0x2, R2 ;  /* 0x0000000205027825 */ /* 0x004fca00078e0002 */
[----:B------:R-:W-:Y:S01]  /*1a60*/  STG.E.U16 desc[UR4][R2.64], R13 ;  /* 0x0000000d02007986 */ /* 0x000fe2000c101504 */
[----:B------:R-:W-:Y:S05]  /*1a70*/  EXIT ;  /* 0x000000000000794d */ /* 0x000fea0003800000 */
.L_x_12991:
        /* <DEDUP_REMOVED lines=16> */
.L_x_42226:


//--------------------- .text._ZN2at6native29vectorized_elementwise_kernelILi4ENS0_13BinaryFunctorIN3c108BFloat16ES4_S4_ZZZNS0_19minimum_kernel_cudaERNS_18TensorIteratorBaseEENKUlvE0_clEvENKUlvE2_clEvEUlS4_S4_E_EESt5arrayIPcLm3EEEEviT0_T1_ --------------------------
	.section	.text._ZN2at6native29vectorized_elementwise_kernelILi4ENS0_13BinaryFunctorIN3c108BFloat16ES4_S4_ZZZNS0_19minimum_kernel_cudaERNS_18TensorIteratorBaseEENKUlvE0_clEvENKUlvE2_clEvEUlS4_S4_E_EESt5arrayIPcLm3EEEEviT0_T1_,"ax",@progbits
	.align	128
        .global         _ZN2at6native29vectorized_elementwise_kernelILi4ENS0_13BinaryFunctorIN3c108BFloat16ES4_S4_ZZZNS0_19minimum_kernel_cudaERNS_18TensorIteratorBaseEENKUlvE0_clEvENKUlvE2_clEvEUlS4_S4_E_EESt5arrayIPcLm3EEEEviT0_T1_
        .type           _ZN2at6native29vectorized_elementwise_kernelILi4ENS0_13BinaryFunctorIN3c108BFloat16ES4_S4_ZZZNS0_19minimum_kernel_cudaERNS_18TensorIteratorBaseEENKUlvE0_clEvENKUlvE2_clEvEUlS4_S4_E_EESt5arrayIPcLm3EEEEviT0_T1_,@function
        .size           _ZN2at6native29vectorized_elementwise_kernelILi4ENS0_13BinaryFunctorIN3c108BFloat16ES4_S4_ZZZNS0_19minimum_kernel_cudaERNS_18TensorIteratorBaseEENKUlvE0_clEvENKUlvE2_clEvEUlS4_S4_E_EESt5arrayIPcLm3EEEEviT0_T1_,(.L_x_42227 - _ZN2at6native29vectorized_elementwise_kernelILi4ENS0_13BinaryFunctorIN3c108BFloat16ES4_S4_ZZZNS0_19minimum_kernel_cudaERNS_18TensorIteratorBaseEENKUlvE0_clEvENKUlvE2_clEvEUlS4_S4_E_EESt5arrayIPcLm3EEEEviT0_T1_)
        .other          _ZN2at6native29vectorized_elementwise_kernelILi4ENS0_13BinaryFunctorIN3c108BFloat16ES4_S4_ZZZNS0_19minimum_kernel_cudaERNS_18TensorIteratorBaseEENKUlvE0_clEvENKUlvE2_clEvEUlS4_S4_E_EESt5arrayIPcLm3EEEEviT0_T1_,@"STO_CUDA_ENTRY STV_DEFAULT"
_ZN2at6native29vectorized_elementwise_kernelILi4ENS0_13BinaryFunctorIN3c108BFloat16ES4_S4_ZZZNS0_19minimum_kernel_cudaERNS_18TensorIteratorBaseEENKUlvE0_clEvENKUlvE2_clEvEUlS4_S4_E_EESt5arrayIPcLm3EEEEviT0_T1_:
.text._ZN2at6native29vectorized_elementwise_kernelILi4ENS0_13BinaryFunctorIN3c108BFloat16ES4_S4_ZZZNS0_19minimum_kernel_cudaERNS_18TensorIteratorBaseEENKUlvE0_clEvENKUlvE2_clEvEUlS4_S4_E_EESt5arrayIPcLm3EEEEviT0_T1_:
        /* <DEDUP_REMOVED lines=14> */
[----:B------:R-:W2:Y:S03]  /*00e0*/  LDG.E.64 R2, desc[UR4][R16.64] ;  /* 0x0000000410027981 */ /* 0x000ea6000c1e1b00 */
[----:B------:R-:W-:Y:S02]  /*00f0*/  IMAD.WIDE.U32 R18, R0, 0x8, R6 ;  /* 0x0000000800127825 */ /* 0x000fe400078e0006 */
[----:B------:R0:W5:Y:S04]  /*0100*/  LDG.E.64 R6, desc[UR4][R16.64+0x400] ;  /* 0x0004000410067981 */ /* 0x000168000c1e1b00 */
[----:B------:R-:W3:Y:S04]  /*0110*/  LDG.E.64 R12, desc[UR4][R18.64+0x400] ;  /* 0x00040004120c7981 */ /* 0x000ee8000c1e1b00 */
[----:B------:R-:W4:Y:S01]  /*0120*/  LDG.E.64 R8, desc[UR4][R18.64] ;  /* 0x0000000412087981 */ /* 0x000f22000c1e1b00 */
[----:B------:R-:W-:Y:S01]  /*0130*/  BSSY B0, `(.L_x_12993) ;  /* 0x0000013000007945 */ /* 0x000fe20003800000 */
[----:B--2---:R-:W-:-:S05]  /*0140*/  IMAD.U32 R15, R2, 0x10000, RZ ;  /* 0x00010000020f7824 */ /* 0x004fca00078e00ff */
[----:B------:R-:W-:Y:S02]  /*0150*/  FSETP.NEU.FTZ.AND P0, PT, R15, R15, PT ;  /* 0x0000000f0f00720b */ /* 0x000fe40003f1d000 */
[----:B------:R-:W-:Y:S02]  /*0160*/  PRMT R20, R2, 0x7632, R20 ;  /* 0x0000763202147816 */ /* 0x000fe40000000014 */
[C---:B---3--:R-:W-:Y:S02]  /*0170*/  PRMT R10, R13.reuse, 0x7610, R10 ;  /* 0x000076100d0a7816 */ /* 0x048fe4000000000a */
[----:B------:R-:W-:Y:S02]  /*0180*/  PRMT R5, R13, 0x7632, R5 ;  /* 0x000076320d057816 */ /* 0x000fe40000000005 */
[----:B----4-:R-:W-:Y:S02]  /*0190*/  PRMT R14, R9, 0x7610, R14 ;  /* 0x00007610090e7816 */ /* 0x010fe4000000000e */
[----:B------:R-:W-:-:S02]  /*01a0*/  PRMT R11, R12, 0x7632, R11 ;  /* 0x000076320c0b7816 */ /* 0x000fc4000000000b */
[----:B------:R-:W-:Y:S02]  /*01b0*/  PRMT R9, R9, 0x7632, R9 ;  /* 0x0000763209097816 */ /* 0x000fe40000000009 */
        /* <DEDUP_REMOVED lines=9> */
.L_x_12994:
[----:B------:R-:W-:-:S07]  /*0250*/  PRMT R8, R2, 0x7610, R8 ;  /* 0x0000761002087816 */ /* 0x000fce0000000008 */
.L_x_12995:
[----:B------:R-:W-:Y:S05]  /*0260*/  BSYNC B0 ;  /* 0x0000000000007941 */ /* 0x000fea0003800000 */
.L_x_12993:
        /* <DEDUP_REMOVED lines=11> */
.L_x_12997:
[----:B------:R-:W-:-:S07]  /*0320*/  PRMT R13, R2, 0x7632, R13 ;  /* 0x00007632020d7816 */ /* 0x000fce000000000d */
.L_x_12998:
[----:B------:R-:W-:Y:S05]  /*0330*/  BSYNC B0 ;  /* 0x0000000000007941 */ /* 0x000fea0003800000 */
.L_x_12996:
        /* <DEDUP_REMOVED lines=12> */
.L_x_13000:
[----:B------:R-:W-:-:S07]  /*0400*/  PRMT R14, R3, 0x7610, R14 ;  /* 0x00007610030e7816 */ /* 0x000fce000000000e */
.L_x_13001:
[----:B------:R-:W-:Y:S05]  /*0410*/  BSYNC B0 ;  /* 0x0000000000007941 */ /* 0x000fea0003800000 */
.L_x_12999:
        /* <DEDUP_REMOVED lines=11> */
.L_x_13003:
[----:B------:R-:W-:-:S07]  /*04d0*/  PRMT R9, R3, 0x7632, R9 ;  /* 0x0000763203097816 */ /* 0x000fce0000000009 */
.L_x_13004:
[----:B------:R-:W-:Y:S05]  /*04e0*/  BSYNC B0 ;  /* 0x0000000000007941 */ /* 0x000fea0003800000 */
.L_x_13002:
        /* <DEDUP_REMOVED lines=12> */
.L_x_13006:
[----:B------:R-:W-:-:S07]  /*05b0*/  PRMT R12, R6, 0x7610, R12 ;  /* 0x00007610060c7816 */ /* 0x000fce000000000c */
.L_x_13007:
[----:B------:R-:W-:Y:S05]  /*05c0*/  BSYNC B0 ;  /* 0x0000000000007941 */ /* 0x000fea0003800000 */
.L_x_13005:
        /* <DEDUP_REMOVED lines=11> */
.L_x_13009:
[----:B------:R-:W-:-:S07]  /*0680*/  PRMT R11, R6, 0x7632, R11 ;  /* 0x00007632060b7816 */ /* 0x000fce000000000b */
.L_x_13010:
[----:B------:R-:W-:Y:S05]  /*0690*/  BSYNC B0 ;  /* 0x0000000000007941 */ /* 0x000fea0003800000 */
.L_x_13008:
        /* <DEDUP_REMOVED lines=12> */
.L_x_13012:
[----:B------:R-:W-:-:S07]  /*0760*/  PRMT R10, R7, 0x7610, R10 ;  /* 0x00007610070a7816 */ /* 0x000fce000000000a */
.L_x_13013:
[----:B------:R-:W-:Y:S05]  /*0770*/  BSYNC B0 ;  /* 0x0000000000007941 */ /* 0x000fea0003800000 */
.L_x_13011:
        /* <DEDUP_REMOVED lines=11> */
.L_x_13015:
[----:B------:R-:W-:-:S07]  /*0830*/  PRMT R5, R7, 0x7632, R5 ;  /* 0x0000763207057816 */ /* 0x000fce0000000005 */
.L_x_13016:
[----:B------:R-:W-:Y:S05]  /*0840*/  BSYNC B0 ;  /* 0x0000000000007941 */ /* 0x000fea0003800000 */
.L_x_13014:
[----:B------:R-:W0:Y:S01]  /*0850*/  LDC.64 R2, c[0x0][0x218] ;  /* 0x00008600ff027b82 */ /* 0x000e220000000a00 */
[----:B------:R-:W-:Y:S02]  /*0860*/  PRMT R8, R8, 0x5410, R13 ;  /* 0x0000541008087816 */ /* 0x000fe4000000000d */
[----:B------:R-:W-:Y:S02]  /*0870*/  PRMT R9, R14, 0x5410, R9 ;  /* 0x000054100e097816 */ /* 0x000fe40000000009 */
[----:B------:R-:W-:Y:S01]  /*0880*/  PRMT R5, R10, 0x5410, R5 ;  /* 0x000054100a057816 */ /* 0x000fe20000000005 */
[----:B0-----:R-:W-:Y:S01]  /*0890*/  IMAD.WIDE.U32 R2, R4, 0x2, R2 ;  /* 0x0000000204027825 */ /* 0x001fe200078e0002 */
[----:B------:R-:W-:-:S03]  /*08a0*/  PRMT R4, R12, 0x5410, R11 ;  /* 0x000054100c047816 */ /* 0x000fc6000000000b */
[----:B------:R-:W-:-:S05]  /*08b0*/  IMAD.WIDE R2, R0, 0x8, R2 ;  /* 0x0000000800027825 */ /* 0x000fca00078e0202 */
[----:B------:R-:W-:Y:S04]  /*08c0*/  STG.E.64 desc[UR4][R2.64], R8 ;  /* 0x0000000802007986 */ /* 0x000fe8000c101b04 */
[----:B------:R-:W-:Y:S01]  /*08d0*/  STG.E.64 desc[UR4][R2.64+0x400], R4 ;  /* 0x0004000402007986 */ /* 0x000fe2000c101b04 */
[----:B------:R-:W-:Y:S05]  /*08e0*/  EXIT ;  /* 0x000000000000794d */ /* 0x000fea0003800000 */
.L_x_12992:
        /* <DEDUP_REMOVED lines=101> */
.L_x_13019:
[----:B------:R-:W-:-:S07]  /*0f40*/  PRMT R8, R7, 0x7610, R8 ;  /* 0x0000761007087816 */ /* 0x000fce0000000008 */
.L_x_13018:
[----:B------:R-:W-:Y:S05]  /*0f50*/  BSYNC B0 ;  /* 0x0000000000007941 */ /* 0x000fea0003800000 */
.L_x_13017:
        /* <DEDUP_REMOVED lines=14> */
.L_x_13022:
[----:B------:R-:W-:-:S07]  /*1040*/  PRMT R10, R9, 0x7610, R10 ;  /* 0x00007610090a7816 */ /* 0x000fce000000000a */
.L_x_13021:
[----:B------:R-:W-:Y:S05]  /*1050*/  BSYNC B0 ;  /* 0x0000000000007941 */ /* 0x000fea0003800000 */
.L_x_13020:
        /* <DEDUP_REMOVED lines=14> */
.L_x_13025:
[----:B------:R-:W-:-:S07]  /*1140*/  PRMT R20, R11, 0x7610, R20 ;  /* 0x000076100b147816 */ /* 0x000fce0000000014 */
.L_x_13024:
[----:B------:R-:W-:Y:S05]  /*1150*/  BSYNC B0 ;  /* 0x0000000000007941 */ /* 0x000fea0003800000 */
.L_x_13023:
        /* <DEDUP_REMOVED lines=14> */
.L_x_13028:
[----:B------:R-:W-:-:S07]  /*1240*/  PRMT R24, R21, 0x7610, R24 ;  /* 0x0000761015187816 */ /* 0x000fce0000000018 */
.L_x_13027:
[----:B------:R-:W-:Y:S05]  /*1250*/  BSYNC B0 ;  /* 0x0000000000007941 */ /* 0x000fea0003800000 */
.L_x_13026:
        /* <DEDUP_REMOVED lines=14> */
.L_x_13031:
[----:B------:R-:W-:-:S07]  /*1340*/  PRMT R0, R25, 0x7610, R0 ;  /* 0x0000761019007816 */ /* 0x000fce0000000000 */
.L_x_13030:
[----:B------:R-:W-:Y:S05]  /*1350*/  BSYNC B0 ;  /* 0x0000000000007941 */ /* 0x000fea0003800000 */
.L_x_13029:
        /* <DEDUP_REMOVED lines=14> */
.L_x_13034:
[----:B------:R-:W-:-:S07]  /*1440*/  PRMT R2, R3, 0x7610, R2 ;  /* 0x0000761003027816 */ /* 0x000fce0000000002 */
.L_x_13033:
[----:B------:R-:W-:Y:S05]  /*1450*/  BSYNC B0 ;  /* 0x0000000000007941 */ /* 0x000fea0003800000 */
.L_x_13032:
        /* <DEDUP_REMOVED lines=14> */
.L_x_13037:
[----:B------:R-:W-:-:S07]  /*1540*/  PRMT R12, R26, 0x7610, R12 ;  /* 0x000076101a0c7816 */ /* 0x000fce000000000c */
.L_x_13036:
[----:B------:R-:W-:Y:S05]  /*1550*/  BSYNC B0 ;  /* 0x0000000000007941 */ /* 0x000fea0003800000 */
.L_x_13035:
        /* <DEDUP_REMOVED lines=14> */
.L_x_13040:
[----:B------:R-:W-:-:S07]  /*1640*/  PRMT R13, R22, 0x7610, R13 ;  /* 0x00007610160d7816 */ /* 0x000fce000000000d */
.L_x_13039:
[----:B------:R-:W-:Y:S05]  /*1650*/  BSYNC B0 ;  /* 0x0000000000007941 */ /* 0x000fea0003800000 */
.L_x_13038:
        /* <DEDUP_REMOVED lines=21> */
.L_x_13043:
[----:B------:R-:W-:-:S13]  /*17b0*/  ISETP.GE.AND P0, PT, R6, R5, PT ;  /* 0x000000050600720c */ /* 0x000fda0003f06270 */
[----:B------:R-:W-:Y:S05]  /*17c0*/  @P0 BRA `(.L_x_13045) ;  /* 0x0000000000300947 */ /* 0x000fea0003800000 */
[----:B0-----:R-:W0:Y:S01]  /*17d0*/  LDC.64 R8, c[0x0][0x218] ;  /* 0x00008600ff087b82 */ /* 0x001e220000000a00 */
[----:B------:R-:W-:Y:S02]  /*17e0*/  IMAD.IADD R3, R4, 0x1, R6 ;  /* 0x0000000104037824 */ /* 0x000fe400078e0206 */
[----:B------:R-:W-:Y:S02]  /*17f0*/  VIADD R6, R6, 0x80 ;  /* 0x0000008006067836 */ /* 0x000fe40000000000 */
[----:B0-----:R-:W-:-:S05]  /*1800*/  IMAD.WIDE.U32 R8, R3, 0x2, R8 ;  /* 0x0000000203087825 */ /* 0x001fca00078e0008 */
[----:B------:R1:W-:Y:S02]  /*1810*/  STG.E.U16 desc[UR4][R8.64], R24 ;  /* 0x0000001808007986 */ /* 0x0003e4000c101504 */
.L_x_13044:
[----:B------:R-:W-:-:S13]  /*1820*/  ISETP.GE.AND P0, PT, R6, R5, PT ;  /* 0x000000050600720c */ /* 0x000fda0003f06270 */
[----:B------:R-:W-:Y:S05]  /*1830*/  @P0 BRA `(.L_x_13046) ;  /* 0x0000000000340947 */ /* 0x000fea0003800000 */
[----:B01----:R-:W0:Y:S01]  /*1840*/  LDC.64 R8, c[0x0][0x218] ;  /* 0x00008600ff087b82 */ /* 0x003e220000000a00 */
[----:B------:R-:W-:Y:S02]  /*1850*/  IMAD.IADD R3, R4, 0x1, R6 ;  /* 0x0000000104037824 */ /* 0x000fe400078e0206 */
[----:B------:R-:W-:Y:S02]  /*1860*/  VIADD R6, R6, 0x80 ;  /* 0x0000008006067836 */ /* 0x000fe40000000000 */
[----:B0-----:R-:W-:-:S05]  /*1870*/  IMAD.WIDE.U32 R8, R3, 0x2, R8 ;  /* 0x0000000203087825 */ /* 0x001fca00078e0008 */
[----:B------:R1:W-:Y:S02]  /*1880*/  STG.E.U16 desc[UR4][R8.64], R0 ;  /* 0x0000000008007986 */ /* 0x0003e4000c101504 */
.L_x_13045:
        /* <DEDUP_REMOVED lines=8> */
.L_x_13046:
[----:B------:R-:W-:Y:S05]  /*1910*/  BSYNC B1 ;  /* 0x0000000000017941 */ /* 0x000fea0003800000 */
.L_x_13042:
[----:B------:R-:W-:-:S13]  /*1920*/  ISETP.GE.AND P0, PT, R6, R5, PT ;  /* 0x000000050600720c */ /* 0x000fda0003f06270 */
[----:B--2---:R-:W2:Y:S01]  /*1930*/  @!P0 LDC.64 R2, c[0x0][0x218] ;  /* 0x00008600ff028b82 */ /* 0x004ea20000000a00 */
[----:B------:R-:W-:Y:S02]  /*1940*/  @!P0 IMAD.IADD R7, R4, 0x1, R6 ;  /* 0x0000000104078824 */ /* 0x000fe400078e0206 */
[----:B------:R-:W-:Y:S02]  /*1950*/  @!P0 VIADD R6, R6, 0x80 ;  /* 0x0000008006068836 */ /* 0x000fe40000000000 */
[----:B--2---:R-:W-:-:S05]  /*1960*/  @!P0 IMAD.WIDE.U32 R2, R7, 0x2, R2 ;  /* 0x0000000207028825 */ /* 0x004fca00078e0002 */
[----:B------:R2:W-:Y:S02]  /*1970*/  @!P0 STG.E.U16 desc[UR4][R2.64], R12 ;  /* 0x0000000c02008986 */ /* 0x0005e4000c101504 */
.L_x_13047:
[----:B------:R-:W-:Y:S05]  /*1980*/  BSYNC B0 ;  /* 0x0000000000007941 */ /* 0x000fea0003800000 */
.L_x_13041:
        /* <DEDUP_REMOVED lines=8> */
.L_x_13048:
        /* <DEDUP_REMOVED lines=15> */
.L_x_42227:


//--------------------- .text._ZN2at6native29vectorized_elementwise_kernelILi8ENS0_13BinaryFunctorIN3c108BFloat16ES4_S4_ZZZNS0_19minimum_kernel_cudaERNS_18TensorIteratorBaseEENKUlvE0_clEvENKUlvE2_clEvEUlS4_S4_E_EESt5arrayIPcLm3EEEEviT0_T1_ --------------------------
	.section	.text._ZN2at6native29vectorized_elementwise_kernelILi8ENS0_13BinaryFunctorIN3c108BFloat16ES4_S4_ZZZNS0_19minimum_kernel_cudaERNS_18TensorIteratorBaseEENKUlvE0_clEvENKUlvE2_clEvEUlS4_S4_E_EESt5arrayIPcLm3EEEEviT0_T1_,"ax",@progbits
	.align	128
        .global         _ZN2at6native29vectorized_elementwise_kernelILi8ENS0_13BinaryFunctorIN3c108BFloat16ES4_S4_ZZZNS0_19minimum_kernel_cudaERNS_18TensorIteratorBaseEENKUlvE0_clEvENKUlvE2_clEvEUlS4_S4_E_EESt5arrayIPcLm3EEEEviT0_T1_
        .type           _ZN2at6native29vectorized_elementwise_kernelILi8ENS0_13BinaryFunctorIN3c108BFloat16ES4_S4_ZZZNS0_19minimum_kernel_cudaERNS_18TensorIteratorBaseEENKUlvE0_clEvENKUlvE2_clEvEUlS4_S4_E_EESt5arrayIPcLm3EEEEviT0_T1_,@function
        .size           _ZN2at6native29vectorized_elementwise_kernelILi8ENS0_13BinaryFunctorIN3c108BFloat16ES4_S4_ZZZNS0_19minimum_kernel_cudaERNS_18TensorIteratorBaseEENKUlvE0_clEvENKUlvE2_clEvEUlS4_S4_E_EESt5arrayIPcLm3EEEEviT0_T1_,(.L_x_42228 - _ZN2at6native29vectorized_elementwise_kernelILi8ENS0_13BinaryFunctorIN3c108BFloat16ES4_S4_ZZZNS0_19minimum_kernel_cudaERNS_18TensorIteratorBaseEENKUlvE0_clEvENKUlvE2_clEvEUlS4_S4_E_EESt5arrayIPcLm3EEEEviT0_T1_)
        .other          _ZN2at6native29vectorized_elementwise_kernelILi8ENS0_13BinaryFunctorIN3c108BFloat16ES4_S4_ZZZNS0_19minimum_kernel_cudaERNS_18TensorIteratorBaseEENKUlvE0_clEvENKUlvE2_clEvEUlS4_S4_E_EESt5arrayIPcLm3EEEEviT0_T1_,@"STO_CUDA_ENTRY STV_DEFAULT"
_ZN2at6native29vectorized_elementwise_kernelILi8ENS0_13BinaryFunctorIN3c108BFloat16ES4_S4_ZZZNS0_19minimum_kernel_cudaERNS_18TensorIteratorBaseEENKUlvE0_clEvENKUlvE2_clEvEUlS4_S4_E_EESt5arrayIPcLm3EEEEviT0_T1_:
.text._ZN2at6native29vectorized_elementwise_kernelILi8ENS0_13BinaryFunctorIN3c108BFloat16ES4_S4_ZZZNS0_19minimum_kernel_cudaERNS_18TensorIteratorBaseEENKUlvE0_clEvENKUlvE2_clEvEUlS4_S4_E_EESt5arrayIPcLm3EEEEviT0_T1_:
        /* <DEDUP_REMOVED lines=13> */
[----:B--2---:R-:W-:Y:S02]  /*00d0*/  IMAD.WIDE R6, R4, 0x2, R6 ;  /* 0x0000000204067825 */ /* 0x004fe400078e0206 */
[----:B------:R-:W2:Y:S02]  /*00e0*/  LDG.E.128 R8, desc[UR4][R8.64] ;  /* 0x0000000408087981 */ /* 0x000ea4000c1e1d00 */
[----:B------:R-:W-:-:S05]  /*00f0*/  IMAD.WIDE.U32 R16, R0, 0x10, R6 ;  /* 0x0000001000107825 */ /* 0x000fca00078e0006 */
[----:B------:R-:W3:Y:S01]  /*0100*/  LDG.E.128 R12, desc[UR4][R16.64] ;  /* 0x00000004100c7981 */ /* 0x000ee2000c1e1d00 */
[----:B------:R-:W-:Y:S01]  /*0110*/  BSSY B0, `(.L_x_13050) ;  /* 0x0000014000007945 */ /* 0x000fe20003800000 */
[----:B--2---:R-:W-:-:S05]  /*0120*/  IMAD.U32 R18, R8, 0x10000, RZ ;  /* 0x0001000008127824 */ /* 0x004fca00078e00ff */
[----:B------:R-:W-:Y:S02]  /*0130*/  FSETP.NEU.FTZ.AND P0, PT, R18, R18, PT ;  /* 0x000000121200720b */ /* 0x000fe40003f1d000 */
[C---:B---3--:R-:W-:Y:S02]  /*0140*/  PRMT R2, R13.reuse, 0x7610, R2 ;  /* 0x000076100d027816 */ /* 0x048fe40000000002 */
[----:B------:R-:W-:Y:S02]  /*0150*/  PRMT R5, R13, 0x7632, R5 ;  /* 0x000076320d057816 */ /* 0x000fe40000000005 */
[C---:B------:R-:W-:Y:S02]  /*0160*/  PRMT R6, R14.reuse, 0x7610, R6 ;  /* 0x000076100e067816 */ /* 0x040fe40000000006 */
[----:B------:R-:W-:Y:S02]  /*0170*/  PRMT R13, R14, 0x7632, R13 ;  /* 0x000076320e0d7816 */ /* 0x000fe4000000000d */
[----:B------:R-:W-:-:S02]  /*0180*/  PRMT R14, R15, 0x7610, R14 ;  /* 0x000076100f0e7816 */ /* 0x000fc4000000000e */
[----:B------:R-:W-:Y:S02]  /*0190*/  PRMT R7, R15, 0x7632, R7 ;  /* 0x000076320f077816 */ /* 0x000fe40000000007 */
[----:B------:R-:W-:Y:S02]  /*01a0*/  PRMT R3, R12, 0x7632, R3 ;  /* 0x000076320c037816 */ /* 0x000fe40000000003 */
[----:B------:R-:W-:Y:S01]  /*01b0*/  PRMT R15, R8, 0x7632, R15 ;  /* 0x00007632080f7816 */ /* 0x000fe2000000000f */
[----:B------:R-:W-:Y:S06]  /*01c0*/  @P0 BRA `(.L_x_13051) ;  /* 0x00000000001c0947 */ /* 0x000fec0003800000 */
[----:B------:R-:W-:-:S05]  /*01d0*/  IMAD.U32 R17, R12, 0x10000, RZ ;  /* 0x000100000c117824 */ /* 0x000fca00078e00ff */
[----:B------:R-:W-:-:S13]  /*01e0*/  FSETP.NEU.FTZ.AND P0, PT, R17, R17, PT ;  /* 0x000000111100720b */ /* 0x000fda0003f1d000 */
[----:B------:R-:W-:Y:S05]  /*01f0*/  @P0 BRA `(.L_x_13052) ;  /* 0x0000000000140947 */ /* 0x000fea0003800000 */
[----:B------:R-:W-:-:S04]  /*0200*/  FMNMX.FTZ R17, R18, R17, PT ;  /* 0x0000001112117209 */ /* 0x000fc80003810000 */
[----:B------:R-:W-:-:S04]  /*0210*/  F2FP.BF16.F32.PACK_AB R17, RZ, R17 ;  /* 0x00000011ff11723e */ /* 0x000fc800000010ff */
[----:B------:R-:W-:Y:S01]  /*0220*/  PRMT R12, R17, 0x7610, R12 ;  /* 0x00007610110c7816 */ /* 0x000fe2000000000c */
[----:B------:R-:W-:Y:S06]  /*0230*/  BRA `(.L_x_13052) ;  /* 0x0000000000047947 */ /* 0x000fec0003800000 */
.L_x_13051:
[----:B------:R-:W-:-:S07]  /*0240*/  PRMT R12, R8, 0x7610, R12 ;  /* 0x00007610080c7816 */ /* 0x000fce000000000c */
.L_x_13052:
[----:B------:R-:W-:Y:S05]  /*0250*/  BSYNC B0 ;  /* 0x0000000000007941 */ /* 0x000fea0003800000 */
.L_x_13050:
        /* <DEDUP_REMOVED lines=11> */
.L_x_13054:
[----:B------:R-:W-:-:S07]  /*0310*/  PRMT R3, R8, 0x7632, R3 ;  /* 0x0000763208037816 */ /* 0x000fce0000000003 */
.L_x_13055:
[----:B------:R-:W-:Y:S05]  /*0320*/  BSYNC B0 ;  /* 0x0000000000007941 */ /* 0x000fea0003800000 */
.L_x_13053:
        /* <DEDUP_REMOVED lines=12> */
.L_x_13057:
[----:B------:R-:W-:-:S07]  /*03f0*/  PRMT R2, R9, 0x7610, R2 ;  /* 0x0000761009027816 */ /* 0x000fce0000000002 */
.L_x_13058:
[----:B------:R-:W-:Y:S05]  /*0400*/  BSYNC B0 ;  /* 0x0000000000007941 */ /* 0x000fea0003800000 */
.L_x_13056:
        /* <DEDUP_REMOVED lines=11> */
.L_x_13060:
[----:B------:R-:W-:-:S07]  /*04c0*/  PRMT R5, R9, 0x7632, R5 ;  /* 0x0000763209057816 */ /* 0x000fce0000000005 */
.L_x_13061:
[----:B------:R-:W-:Y:S05]  /*04d0*/  BSYNC B0 ;  /* 0x0000000000007941 */ /* 0x000fea0003800000 */
.L_x_13059:
        /* <DEDUP_REMOVED lines=12> */
.L_x_13063:
[----:B------:R-:W-:-:S07]  /*05a0*/  PRMT R6, R10, 0x7610, R6 ;  /* 0x000076100a067816 */ /* 0x000fce0000000006 */
.L_x_13064:
[----:B------:R-:W-:Y:S05]  /*05b0*/  BSYNC B0 ;  /* 0x0000000000007941 */ /* 0x000fea0003800000 */
.L_x_13062:
        /* <DEDUP_REMOVED lines=11> */
.L_x_13066:
[----:B------:R-:W-:-:S07]  /*0670*/  PRMT R13, R10, 0x7632, R13 ;  /* 0x000076320a0d7816 */ /* 0x000fce000000000d */
.L_x_13067:
[----:B------:R-:W-:Y:S05]  /*0680*/  BSYNC B0 ;  /* 0x0000000000007941 */ /* 0x000fea0003800000 */
.L_x_13065:
        /* <DEDUP_REMOVED lines=12> */
.L_x_13069:
[----:B------:R-:W-:-:S07]  /*0750*/  PRMT R14, R11, 0x7610, R14 ;  /* 0x000076100b0e7816 */ /* 0x000fce000000000e */
.L_x_13070:
[----:B------:R-:W-:Y:S05]  /*0760*/  BSYNC B0 ;  /* 0x0000000000007941 */ /* 0x000fea0003800000 */
.L_x_13068:
        /* <DEDUP_REMOVED lines=11> */
.L_x_13072:
[----:B------:R-:W-:-:S07]  /*0820*/  PRMT R7, R11, 0x7632, R7 ;  /* 0x000076320b077816 */ /* 0x000fce0000000007 */
.L_x_13073:
[----:B------:R-:W-:Y:S05]  /*0830*/  BSYNC B0 ;  /* 0x0000000000007941 */ /* 0x000fea0003800000 */
.L_x_13071:
[----:B------:R-:W0:Y:S01]  /*0840*/  LDC.64 R8, c[0x0][0x218] ;  /* 0x00008600ff087b82 */ /* 0x000e220000000a00 */
[----:B------:R-:W-:Y:S02]  /*0850*/  PRMT R7, R14, 0x5410, R7 ;  /* 0x000054100e077816 */ /* 0x000fe40000000007 */
[----:B------:R-:W-:Y:S02]  /*0860*/  PRMT R6, R6, 0x5410, R13 ;  /* 0x0000541006067816 */ /* 0x000fe4000000000d */
[----:B------:R-:W-:Y:S01]  /*0870*/  PRMT R5, R2, 0x5410, R5 ;  /* 0x0000541002057816 */ /* 0x000fe20000000005 */
[----:B0-----:R-:W-:Y:S01]  /*0880*/  IMAD.WIDE.U32 R8, R4, 0x2, R8 ;  /* 0x0000000204087825 */ /* 0x001fe200078e0008 */
[----:B------:R-:W-:-:S03]  /*0890*/  PRMT R4, R12, 0x5410, R3 ;  /* 0x000054100c047816 */ /* 0x000fc60000000003 */
[----:B------:R-:W-:-:S05]  /*08a0*/  IMAD.WIDE R8, R0, 0x10, R8 ;  /* 0x0000001000087825 */ /* 0x000fca00078e0208 */
[----:B------:R-:W-:Y:S01]  /*08b0*/  STG.E.128 desc[UR4][R8.64], R4 ;  /* 0x0000000408007986 */ /* 0x000fe2000c101d04 */
[----:B------:R-:W-:Y:S05]  /*08c0*/  EXIT ;  /* 0x000000000000794d */ /* 0x000fea0003800000 */
.L_x_13049:
        /* <DEDUP_REMOVED lines=101> */
.L_x_13076:
[----:B------:R-:W-:-:S07]  /*0f20*/  PRMT R8, R7, 0x7610, R8 ;  /* 0x0000761007087816 */ /* 0x000fce0000000008 */
.L_x_13075:
[----:B------:R-:W-:Y:S05]  /*0f30*/  BSYNC B0 ;  /* 0x0000000000007941 */ /* 0x000fea0003800000 */
.L_x_13074:
        /* <DEDUP_REMOVED lines=14> */
.L_x_13079:
[----:B------:R-:W-:-:S07]  /*1020*/  PRMT R10, R9, 0x7610, R10 ;  /* 0x00007610090a7816 */ /* 0x000fce000000000a */
.L_x_13078:
[----:B------:R-:W-:Y:S05]  /*1030*/  BSYNC B0 ;  /* 0x0000000000007941 */ /* 0x000fea0003800000 */
.L_x_13077:
        /* <DEDUP_REMOVED lines=14> */
.L_x_13082:
[----:B------:R-:W-:-:S07]  /*1120*/  PRMT R20, R11, 0x7610, R20 ;  /* 0x000076100b147816 */ /* 0x000fce0000000014 */
.L_x_13081:
[----:B------:R-:W-:Y:S05]  /*1130*/  BSYNC B0 ;  /* 0x0000000000007941 */ /* 0x000fea0003800000 */
.L_x_13080:
        /* <DEDUP_REMOVED lines=14> */
.L_x_13085:
[----:B------:R-:W-:-:S07]  /*1220*/  PRMT R24, R21, 0x7610, R24 ;  /* 0x0000761015187816 */ /* 0x000fce0000000018 */
.L_x_13084:
[----:B------:R-:W-:Y:S05]  /*1230*/  BSYNC B0 ;  /* 0x0000000000007941 */ /* 0x000fea0003800000 */
.L_x_13083:
        /* <DEDUP_REMOVED lines=14> */
.L_x_13088:
[----:B------:R-:W-:-:S07]  /*1320*/  PRMT R0, R25, 0x7610, R0 ;  /* 0x0000761019007816 */ /* 0x000fce0000000000 */
.L_x_13087:
[----:B------:R-:W-:Y:S05]  /*1330*/  BSYNC B0 ;  /* 0x0000000000007941 */ /* 0x000fea0003800000 */
.L_x_13086:
        /* <DEDUP_REMOVED lines=14> */
.L_x_13091:
[----:B------:R-:W-:-:S07]  /*1420*/  PRMT R2, R3, 0x7610, R2 ;  /* 0x0000761003027816 */ /* 0x000fce0000000002 */
.L_x_13090:
[----:B------:R-:W-:Y:S05]  /*1430*/  BSYNC B0 ;  /* 0x0000000000007941 */ /* 0x000fea0003800000 */
.L_x_13089:
        /* <DEDUP_REMOVED lines=14> */
.L_x_13094:
[----:B------:R-:W-:-:S07]  /*1520*/  PRMT R12, R26, 0x7610, R12 ;  /* 0x000076101a0c7816 */ /* 0x000fce000000000c */
.L_x_13093:
[----:B------:R-:W-:Y:S05]  /*1530*/  BSYNC B0 ;  /* 0x0000000000007941 */ /* 0x000fea0003800000 */
.L_x_13092:
        /* <DEDUP_REMOVED lines=14> */
.L_x_13097:
[----:B------:R-:W-:-:S07]  /*1620*/  PRMT R13, R22, 0x7610, R13 ;  /* 0x00007610160d7816 */ /* 0x000fce000000000d */
.L_x_13096:
[----:B------:R-:W-:Y:S05]  /*1630*/  BSYNC B0 ;  /* 0x0000000000007941 */ /* 0x000fea0003800000 */
.L_x_13095:
        /* <DEDUP_REMOVED lines=21> */
.L_x_13100:
[----:B------:R-:W-:-:S13]  /*1790*/  ISETP.GE.AND P0, PT, R6, R5, PT ;  /* 0x000000050600720c */ /* 0x000fda0003f06270 */
[----:B------:R-:W-:Y:S05]  /*17a0*/  @P0 BRA `(.L_x_13102) ;  /* 0x0000000000300947 */ /* 0x000fea0003800000 */
[----:B0-----:R-:W0:Y:S01]  /*17b0*/  LDC.64 R8, c[0x0][0x218] ;  /* 0x00008600ff087b82 */ /* 0x001e220000000a00 */
[----:B------:R-:W-:Y:S02]  /*17c0*/  IMAD.IADD R3, R4, 0x1, R6 ;  /* 0x0000000104037824 */ /* 0x000fe400078e0206 */
[----:B------:R-:W-:Y:S02]  /*17d0*/  VIADD R6, R6, 0x80 ;  /* 0x0000008006067836 */ /* 0x000fe40000000000 */
[----:B0-----:R-:W-:-:S05]  /*17e0*/  IMAD.WIDE.U32 R8, R3, 0x2, R8 ;  /* 0x0000000203087825 */ /* 0x001fca00078e0008 */
[----:B------:R1:W-:Y:S02]  /*17f0*/  STG.E.U16 desc[UR4][R8.64], R24 ;  /* 0x0000001808007986 */ /* 0x0003e4000c101504 */
.L_x_13101:
[----:B------:R-:W-:-:S13]  /*1800*/  ISETP.GE.AND P0, PT, R6, R5, PT ;  /* 0x000000050600720c */ /* 0x000fda0003f06270 */
[----:B------:R-:W-:Y:S05]  /*1810*/  @P0 BRA `(.L_x_13103) ;  /* 0x0000000000340947 */ /* 0x000fea0003800000 */
[----:B01----:R-:W0:Y:S01]  /*1820*/  LDC.64 R8, c[0x0][0x218] ;  /* 0x00008600ff087b82 */ /* 0x003e220000000a00 */
[----:B------:R-:W-:Y:S02]  /*1830*/  IMAD.IADD R3, R4, 0x1, R6 ;  /* 0x0000000104037824 */ /* 0x000fe400078e0206 */
[----:B------:R-:W-:Y:S02]  /*1840*/  VIADD R6, R6, 0x80 ;  /* 0x0000008006067836 */ /* 0x000fe40000000000 */
[----:B0-----:R-:W-:-:S05]  /*1850*/  IMAD.WIDE.U32 R8, R3, 0x2, R8 ;  /* 0x0000000203087825 */ /* 0x001fca00078e0008 */
[----:B------:R1:W-:Y:S02]  /*1860*/  STG.E.U16 desc[UR4][R8.64], R0 ;  /* 0x0000000008007986 */ /* 0x0003e4000c101504 */
.L_x_13102:
        /* <DEDUP_REMOVED lines=8> */
.L_x_13103:
[----:B------:R-:W-:Y:S05]  /*18f0*/  BSYNC B1 ;  /* 0x0000000000017941 */ /* 0x000fea0003800000 */
.L_x_13099:
[----:B------:R-:W-:-:S13]  /*1900*/  ISETP.GE.AND P0, PT, R6, R5, PT ;  /* 0x000000050600720c */ /* 0x000fda0003f06270 */
[----:B--2---:R-:W2:Y:S01]  /*1910*/  @!P0 LDC.64 R2, c[0x0][0x218] ;  /* 0x00008600ff028b82 */ /* 0x004ea20000000a00 */
[----:B------:R-:W-:Y:S02]  /*1920*/  @!P0 IMAD.IADD R7, R4, 0x1, R6 ;  /* 0x0000000104078824 */ /* 0x000fe400078e0206 */
[----:B------:R-:W-:Y:S02]  /*1930*/  @!P0 VIADD R6, R6, 0x80 ;  /* 0x0000008006068836 */ /* 0x000fe40000000000 */
[----:B--2---:R-:W-:-:S05]  /*1940*/  @!P0 IMAD.WIDE.U32 R2, R7, 0x2, R2 ;  /* 0x0000000207028825 */ /* 0x004fca00078e0002 */
[----:B------:R2:W-:Y:S02]  /*1950*/  @!P0 STG.E.U16 desc[UR4][R2.64], R12 ;  /* 0x0000000c02008986 */ /* 0x0005e4000c101504 */
.L_x_13104:
[----:B------:R-:W-:Y:S05]  /*1960*/  BSYNC B0 ;  /* 0x0000000000007941 */ /* 0x000fea0003800000 */
.L_x_13098:
        /* <DEDUP_REMOVED lines=8> */
.L_x_13105:
        /* <DEDUP_REMOVED lines=9> */
.L_x_42228:


//--------------------- .text._ZN2at6native18elementwise_kernelILi128ELi4EZNS0_15gpu_kernel_implINS0_13AUnaryFunctorIN3c104HalfES5_S5_ZZZNS0_19minimum_kernel_cudaERNS_18TensorIteratorBaseEENKUlvE0_clEvENKUlvE1_clEvEUlS5_S5_E_EEEEvS7_RKT_EUliE_EEviT1_ --------------------------
	.section	.text._ZN2at6native18elementwise_kernelILi128ELi4EZNS0_15gpu_kernel_implINS0_13AUnaryFunctorIN3c104HalfES5_S5_ZZZNS0_19minimum_kernel_cudaERNS_18TensorIteratorBaseEENKUlvE0_clEvENKUlvE1_clEvEUlS5_S5_E_EEEEvS7_RKT_EUliE_EEviT1_,"ax",@progbits
	.align	128
        .global         _ZN2at6native18elementwise_kernelILi128ELi4EZNS0_15gpu_kernel_implINS0_13AUnaryFunctorIN3c104HalfES5_S5_ZZZNS0_19minimum_kernel_cudaERNS_18TensorIteratorBaseEENKUlvE0_clEvENKUlvE1_clEvEUlS5_S5_E_EEEEvS7_RKT_EUliE_EEviT1_
        .type           _ZN2at6native18elementwise_kernelILi128ELi4EZNS0_15gpu_kernel_implINS0_13AUnaryFunctorIN3c104HalfES5_S5_ZZZNS0_19minimum_kernel_cudaERNS_18TensorIteratorBaseEENKUlvE0_clEvENKUlvE1_clEvEUlS5_S5_E_EEEEvS7_RKT_EUliE_EEviT1_,@function
        .size           _ZN2at6native18elementwise_kernelILi128ELi4EZNS0_15gpu_kernel_implINS0_13AUnaryFunctorIN3c104HalfES5_S5_ZZZNS0_19minimum_kernel_cudaERNS_18TensorIteratorBaseEENKUlvE0_clEvENKUlvE1_clEvEUlS5_S5_E_EEEEvS7_RKT_EUliE_EEviT1_,(.L_x_42229 - _ZN2at6native18elementwise_kernelILi128ELi4EZNS0_15gpu_kernel_implINS0_13AUnaryFunctorIN3c104HalfES5_S5_ZZZNS0_19minimum_kernel_cudaERNS_18TensorIteratorBaseEENKUlvE0_clEvENKUlvE1_clEvEUlS5_S5_E_EEEEvS7_RKT_EUliE_EEviT1_)
        .other          _ZN2at6native18elementwise_kernelILi128ELi4EZNS0_15gpu_kernel_implINS0_13AUnaryFunctorIN3c104HalfES5_S5_ZZZNS0_19minimum_kernel_cudaERNS_18TensorIteratorBaseEENKUlvE0_clEvENKUlvE1_clEvEUlS5_S5_E_EEEEvS7_RKT_EUliE_EEviT1_,@"STO_CUDA_ENTRY STV_DEFAULT"
_ZN2at6native18elementwise_kernelILi128ELi4EZNS0_15gpu_kernel_implINS0_13AUnaryFunctorIN3c104HalfES5_S5_ZZZNS0_19minimum_kernel_cudaERNS_18TensorIteratorBaseEENKUlvE0_clEvENKUlvE1_clEvEUlS5_S5_E_EEEEvS7_RKT_EUliE_EEviT1_:
.text._ZN2at6native18elementwise_kernelILi128ELi4EZNS0_15gpu_kernel_implINS0_13AUnaryFunctorIN3c104HalfES5_S5_ZZZNS0_19minimum_kernel_cudaERNS_18TensorIteratorBaseEENKUlvE0_clEvENKUlvE1_clEvEUlS5_S5_E_EEEEvS7_RKT_EUliE_EEviT1_:
        /* <DEDUP_REMOVED lines=313> */
.L_x_13108:
        /* <DEDUP_REMOVED lines=23> */
.L_x_13112:
[----:B------:R-:W2:Y:S02]  /*1500*/  LDG.E.U8 R2, desc[UR36][R2.64] ;  /* 0x0000002402027981 */ /* 0x000ea4000c1e1100 */
[----:B--2---:R-:W-:-:S04]  /*1510*/  I2FP.F32.U32 R0, R2 ;  /* 0x0000000200007245 */ /* 0x004fc80000201000 */
[----:B------:R-:W-:-:S04]  /*1520*/  F2FP.F16.F32.PACK_AB R0, RZ, R0 ;  /* 0x00000000ff00723e */ /* 0x000fc800000000ff */
[----:B------:R-:W-:Y:S01]  /*1530*/  PRMT R5, R0, 0x7610, R5 ;  /* 0x0000761000057816 */ /* 0x000fe20000000005 */
[----:B------:R-:W-:Y:S06]  /*1540*/  BRA `(.L_x_13114) ;  /* 0x0000000c00b87947 */ /* 0x000fec0003800000 */
.L_x_13111:
        /* <DEDUP_REMOVED lines=11> */
.L_x_13116:
[----:B------:R-:W2:Y:S02]  /*1600*/  LDG.E R2, desc[UR36][R2.64] ;  /* 0x0000002402027981 */ /* 0x000ea4000c1e1900 */
[----:B--2---:R-:W-:-:S04]  /*1610*/  I2FP.F32.S32 R0, R2 ;  /* 0x0000000200007245 */ /* 0x004fc80000201400 */
[----:B------:R-:W-:-:S04]  /*1620*/  F2FP.F16.F32.PACK_AB R0, RZ, R0 ;  /* 0x00000000ff00723e */ /* 0x000fc800000000ff */
[----:B------:R-:W-:Y:S01]  /*1630*/  PRMT R5, R0, 0x7610, R5 ;  /* 0x0000761000057816 */ /* 0x000fe20000000005 */
[----:B------:R-:W-:Y:S06]  /*1640*/  BRA `(.L_x_13114) ;  /* 0x0000000c00787947 */ /* 0x000fec0003800000 */
.L_x_13115:
[----:B------:R-:W2:Y:S02]  /*1650*/  LDG.E.U16 R2, desc[UR36][R2.64] ;  /* 0x0000002402027981 */ /* 0x000ea4000c1e1500 */
[----:B--2---:R-:W0:Y:S02]  /*1660*/  I2F.S16 R0, R2 ;  /* 0x0000000200007306 */ /* 0x004e240000101400 */
[----:B0-----:R-:W-:-:S04]  /*1670*/  F2FP.F16.F32.PACK_AB R0, RZ, R0 ;  /* 0x00000000ff00723e */ /* 0x001fc800000000ff */
[----:B------:R-:W-:Y:S01]  /*1680*/  PRMT R5, R0, 0x7610, R5 ;  /* 0x0000761000057816 */ /* 0x000fe20000000005 */
[----:B------:R-:W-:Y:S06]  /*1690*/  BRA `(.L_x_13114) ;  /* 0x0000000c00647947 */ /* 0x000fec0003800000 */
.L_x_13110:
        /* <DEDUP_REMOVED lines=9> */
.L_x_13118:
[----:B------:R0:W5:Y:S01]  /*1730*/  LDG.E.U16 R5, desc[UR36][R2.64] ;  /* 0x0000002402057981 */ /* 0x000162000c1e1500 */
[----:B------:R-:W-:Y:S05]  /*1740*/  BRA `(.L_x_13114) ;  /* 0x0000000c00387947 */ /* 0x000fea0003800000 */
.L_x_13117:
        /* <DEDUP_REMOVED lines=9> */
.L_x_13120:
[----:B------:R1:W5:Y:S01]  /*17e0*/  LDG.E.U16 R5, desc[UR36][R2.64] ;  /* 0x0000002402057981 */ /* 0x000362000c1e1500 */
[----:B------:R-:W-:Y:S05]  /*17f0*/  BRA `(.L_x_13114) ;  /* 0x0000000c000c7947 */ /* 0x000fea0003800000 */
.L_x_13119:
        /* <DEDUP_REMOVED lines=9> */
.L_x_13109:
        /* <DEDUP_REMOVED lines=14> */
.L_x_13123:
        /* <DEDUP_REMOVED lines=9> */
.L_x_13122:
        /* <DEDUP_REMOVED lines=25> */
[----:B------:R-:W-:Y:S01]  /*1b90*/  F2FP.F16.F32.PACK_AB R5, RZ, R5 ;  /* 0x00000005ff05723e */ /* 0x000fe200000000ff */
[----:B------:R-:W-:Y:S06]  /*1ba0*/  BRA `(.L_x_13114) ;  /* 0x0000000800207947 */ /* 0x000fec0003800000 */
.L_x_13125:
        /* <DEDUP_REMOVED lines=15> */
.L_x_13124:
[----:B------:R-:W2:Y:S02]  /*1ca0*/  LDG.E.U16 R0, desc[UR36][R2.64] ;  /* 0x0000002402007981 */ /* 0x000ea4000c1e1500 */
[----:B--2---:R-:W-:-:S05]  /*1cb0*/  IMAD.U32 R0, R0, 0x10000, RZ ;  /* 0x0001000000007824 */ /* 0x004fca00078e00ff */
[----:B------:R-:W-:-:S04]  /*1cc0*/  F2FP.F16.F32.PACK_AB R0, RZ, R0 ;  /* 0x00000000ff00723e */ /* 0x000fc800000000ff */
[----:B------:R-:W-:Y:S01]  /*1cd0*/  PRMT R5, R0, 0x7610, R5 ;  /* 0x0000761000057816 */ /* 0x000fe20000000005 */
[----:B------:R-:W-:Y:S06]  /*1ce0*/  BRA `(.L_x_13114) ;  /* 0x0000000400d07947 */ /* 0x000fec0003800000 */
.L_x_13121:
        /* <DEDUP_REMOVED lines=13> */
.L_x_13128:
        /* <DEDUP_REMOVED lines=21> */
.L_x_13132:
[----:B------:R-:W-:Y:S05]  /*1f10*/  BSYNC B1 ;  /* 0x0000000000017941 */ /* 0x000fea0003800000 */
.L_x_13131:
[----:B------:R-:W-:Y:S01]  /*1f20*/  LEA R3, R0, 0x3b800000, 0x17 ;  /* 0x3b80000000037811 */ /* 0x000fe200078eb8ff */
[----:B------:R-:W-:-:S05]  /*1f30*/  IMAD.SHL.U32 R0, R2, 0x100000, RZ ;  /* 0x0010000002007824 */ /* 0x000fca00078e00ff */
[----:B------:R-:W-:-:S07]  /*1f40*/  LOP3.LUT R0, R3, R0, R4, 0xfe, !PT ;  /* 0x0000000003007212 */ /* 0x000fce00078efe04 */
.L_x_13130:
[----:B------:R-:W-:Y:S05]  /*1f50*/  BSYNC B0 ;  /* 0x0000000000007941 */ /* 0x000fea0003800000 */
.L_x_13129:
[----:B------:R-:W-:-:S04]  /*1f60*/  F2FP.F16.F32.PACK_AB R0, RZ, R0 ;  /* 0x00000000ff00723e */ /* 0x000fc800000000ff */
[----:B------:R-:W-:Y:S01]  /*1f70*/  PRMT R5, R0, 0x7610, R5 ;  /* 0x0000761000057816 */ /* 0x000fe20000000005 */
[----:B------:R-:W-:Y:S06]  /*1f80*/  BRA `(.L_x_13114) ;  /* 0x0000000400287947 */ /* 0x000fec0003800000 */
.L_x_13127:
        /* <DEDUP_REMOVED lines=21> */
.L_x_13136:
[----:B------:R-:W-:Y:S05]  /*20e0*/  BSYNC B1 ;  /* 0x0000000000017941 */ /* 0x000fea0003800000 */
.L_x_13135:
[----:B------:R-:W-:Y:S01]  /*20f0*/  LEA R3, R0, 0x37800000, 0x17 ;  /* 0x3780000000037811 */ /* 0x000fe200078eb8ff */
[----:B------:R-:W-:-:S05]  /*2100*/  IMAD.SHL.U32 R0, R2, 0x200000, RZ ;  /* 0x0020000002007824 */ /* 0x000fca00078e00ff */
[----:B------:R-:W-:-:S07]  /*2110*/  LOP3.LUT R0, R3, R0, R4, 0xfe, !PT ;  /* 0x0000000003007212 */ /* 0x000fce00078efe04 */
.L_x_13134:
[----:B------:R-:W-:Y:S05]  /*2120*/  BSYNC B0 ;  /* 0x0000000000007941 */ /* 0x000fea0003800000 */
.L_x_13133:
[----:B------:R-:W-:-:S04]  /*2130*/  F2FP.F16.F32.PACK_AB R0, RZ, R0 ;  /* 0x00000000ff00723e */ /* 0x000fc800000000ff */
[----:B------:R-:W-:Y:S01]  /*2140*/  PRMT R5, R0, 0x7610, R5 ;  /* 0x0000761000057816 */ /* 0x000fe20000000005 */
[----:B------:R-:W-:Y:S06]  /*2150*/  BRA `(.L_x_13114) ;  /* 0x0000000000b47947 */ /* 0x000fec0003800000 */
.L_x_13126:
        /* <DEDUP_REMOVED lines=14> */
.L_x_13140:
[----:B------:R-:W-:Y:S05]  /*2240*/  BSYNC B0 ;  /* 0x0000000000007941 */ /* 0x000fea0003800000 */
.L_x_13139:
[----:B------:R-:W-:-:S04]  /*2250*/  F2FP.F16.F32.PACK_AB R0, RZ, R0 ;  /* 0x00000000ff00723e */ /* 0x000fc800000000ff */
[----:B------:R-:W-:Y:S01]  /*2260*/  PRMT R5, R0, 0x7610, R5 ;  /* 0x0000761000057816 */ /* 0x000fe20000000005 */
[----:B------:R-:W-:Y:S06]  /*2270*/  BRA `(.L_x_13114) ;  /* 0x00000000006c7947 */ /* 0x000fec0003800000 */
.L_x_13113:
        /* <DEDUP_REMOVED lines=16> */
.L_x_13141:
[----:B------:R-:W-:Y:S01]  /*2380*/  PRMT R5, RZ, 0x7610, R5 ;  /* 0x00007610ff057816 */ /* 0x000fe20000000005 */
[----:B------:R-:W-:Y:S06]  /*2390*/  BRA `(.L_x_13114) ;  /* 0x0000000000247947 */ /* 0x000fec0003800000 */
.L_x_13138:
[----:B------:R-:W2:Y:S02]  /*23a0*/  LDG.E.64 R2, desc[UR36][R2.64] ;  /* 0x0000002402027981 */ /* 0x000ea4000c1e1b00 */
[----:B--2---:R-:W0:Y:S02]  /*23b0*/  I2F.U64 R0, R2 ;  /* 0x0000000200007312 */ /* 0x004e240000301000 */
[----:B0-----:R-:W-:-:S04]  /*23c0*/  F2FP.F16.F32.PACK_AB R0, RZ, R0 ;  /* 0x00000000ff00723e */ /* 0x001fc800000000ff */
[----:B------:R-:W-:Y:S01]  /*23d0*/  PRMT R5, R0, 0x7610, R5 ;  /* 0x0000761000057816 */ /* 0x000fe20000000005 */
[----:B------:R-:W-:Y:S06]  /*23e0*/  BRA `(.L_x_13114) ;  /* 0x0000000000107947 */ /* 0x000fec0003800000 */
.L_x_13137:
[----:B------:R-:W2:Y:S02]  /*23f0*/  LDG.E R2, desc[UR36][R2.64] ;  /* 0x0000002402027981 */ /* 0x000ea4000c1e1900 */
[----:B--2---:R-:W-:-:S04]  /*2400*/  I2FP.F32.U32 R0, R2 ;  /* 0x0000000200007245 */ /* 0x004fc80000201000 */
[----:B------:R-:W-:-:S04]  /*2410*/  F2FP.F16.F32.PACK_AB R0, RZ, R0 ;  /* 0x00000000ff00723e */ /* 0x000fc800000000ff */
[----:B------:R-:W-:-:S07]  /*2420*/  PRMT R5, R0, 0x7610, R5 ;  /* 0x0000761000057816 */ /* 0x000fce0000000005 */
.L_x_13114:
[----:B01----:R-:W0:Y:S01]  /*2430*/  LDC.U16 R2, c[0x0][0x422] ;  /* 0x00010880ff027b82 */ /* 0x003e220000000400 */
[----:B------:R-:W-:Y:S01]  /*2440*/  BSSY B0, `(.L_x_13142) ;  /* 0x000000c000007945 */ /* 0x000fe20003800000 */
[----:B0-----:R-:W-:-:S05]  /*2450*/  HADD2.F32 R0, -RZ, R2.H0_H0 ;  /* 0x20000002ff007230 */ /* 0x001fca0000004100 */
[----:B------:R-:W-:-:S13]  /*2460*/  FSETP.NEU.FTZ.AND P0, PT, R0, R0, PT ;  /* 0x000000000000720b */ /* 0x000fda0003f1d000 */
[----:B------:R-:W-:Y:S05]  /*2470*/  @P0 BRA `(.L_x_13143) ;  /* 0x00000000001c0947 */ /* 0x000fea0003800000 */
[----:B-----5:R-:W-:-:S05]  /*2480*/  HADD2.F32 R3, -RZ, R5.H0_H0 ;  /* 0x20000005ff037230 */ /* 0x020fca0000004100 */
[----:B------:R-:W-:-:S13]  /*2490*/  FSETP.NEU.FTZ.AND P0, PT, R3, R3, PT ;  /* 0x000000030300720b */ /* 0x000fda0003f1d000 */
[----:B------:R-:W-:Y:S05]  /*24a0*/  @P0 BRA `(.L_x_13144) ;  /* 0x0000000000140947 */ /* 0x000fea0003800000 */
[----:B------:R-:W-:-:S04]  /*24b0*/  FMNMX.FTZ R0, R0, R3, PT ;  /* 0x0000000300007209 */ /* 0x000fc80003810000 */
[----:B------:R-:W-:-:S04]  /*24c0*/  F2FP.F16.F32.PACK_AB R0, RZ, R0 ;  /* 0x00000000ff00723e */ /* 0x000fc800000000ff */
[----:B------:R-:W-:Y:S01]  /*24d0*/  PRMT R5, R0, 0x7610, R5 ;  /* 0x0000761000057816 */ /* 0x000fe20000000005 */
[----:B------:R-:W-:Y:S06]  /*24e0*/  BRA `(.L_x_13144) ;  /* 0x0000000000047947 */ /* 0x000fec0003800000 */
.L_x_13143:
[----:B-----5:R-:W-:-:S07]  /*24f0*/  IMAD.MOV.U32 R5, RZ, RZ, R2 ;  /* 0x000000ffff057224 */ /* 0x020fce00078e0002 */
.L_x_13144:
[----:B------:R-:W-:Y:S05]  /*2500*/  BSYNC B0 ;  /* 0x0000000000007941 */ /* 0x000fea0003800000 */
.L_x_13142:
        /* <DEDUP_REMOVED lines=16> */
.L_x_13148:
[----:B------:R-:W-:-:S06]  /*2610*/  HADD2.F32 R3, -RZ, R5.H0_H0 ;  /* 0x20000005ff037230 */ /* 0x000fcc0000004100 */
[----:B------:R-:W0:Y:S02]  /*2620*/  F2I.S64.TRUNC R2, R3 ;  /* 0x0000000300027311 */ /* 0x000e24000020d900 */
[----:B0-----:R0:W-:Y:S01]  /*2630*/  STG.E.U8 desc[UR36][R16.64], R2 ;  /* 0x0000000210007986 */ /* 0x0011e2000c101124 */
[----:B------:R-:W-:Y:S05]  /*2640*/  BRA `(.L_x_13150) ;  /* 0x0000000c00847947 */ /* 0x000fea0003800000 */
.L_x_13147:
        /* <DEDUP_REMOVED lines=10> */
.L_x_13152:
[----:B------:R-:W-:-:S06]  /*26f0*/  HADD2.F32 R5, -RZ, R5.H0_H0 ;  /* 0x20000005ff057230 */ /* 0x000fcc0000004100 */
[----:B------:R-:W0:Y:S02]  /*2700*/  F2I.FTZ.TRUNC.NTZ R5, R5 ;  /* 0x0000000500057305 */ /* 0x000e24000021f100 */
[----:B0-----:R0:W-:Y:S01]  /*2710*/  STG.E desc[UR36][R16.64], R5 ;  /* 0x0000000510007986 */ /* 0x0011e2000c101924 */
[----:B------:R-:W-:Y:S05]  /*2720*/  BRA `(.L_x_13150) ;  /* 0x0000000c004c7947 */ /* 0x000fea0003800000 */
.L_x_13151:
[----:B------:R-:W-:-:S06]  /*2730*/  HADD2.F32 R5, -RZ, R5.H0_H0 ;  /* 0x20000005ff057230 */ /* 0x000fcc0000004100 */
[----:B------:R-:W0:Y:S02]  /*2740*/  F2I.FTZ.TRUNC.NTZ R5, R5 ;  /* 0x0000000500057305 */ /* 0x000e24000021f100 */
[----:B0-----:R0:W-:Y:S01]  /*2750*/  STG.E.U16 desc[UR36][R16.64], R5 ;  /* 0x0000000510007986 */ /* 0x0011e2000c101524 */
[----:B------:R-:W-:Y:S05]  /*2760*/  BRA `(.L_x_13150) ;  /* 0x0000000c003c7947 */ /* 0x000fea0003800000 */
.L_x_13146:
        /* <DEDUP_REMOVED lines=9> */
.L_x_13154:
[----:B------:R0:W-:Y:S01]  /*2800*/  STG.E.U16 desc[UR36][R16.64], R5 ;  /* 0x0000000510007986 */ /* 0x0001e2000c101524 */
[----:B------:R-:W-:Y:S05]  /*2810*/  BRA `(.L_x_13150) ;  /* 0x0000000c00107947 */ /* 0x000fea0003800000 */
.L_x_13153:
        /* <DEDUP_REMOVED lines=10> */
.L_x_13156:
[----:B------:R-:W-:-:S05]  /*28c0*/  HADD2.F32 R0, -RZ, R5.H0_H0 ;  /* 0x20000005ff007230 */ /* 0x000fca0000004100 */
[----:B------:R-:W-:-:S04]  /*28d0*/  F2FP.F16.F32.PACK_AB R0, RZ, R0 ;  /* 0x00000000ff00723e */ /* 0x000fc800000000ff */
[----:B------:R-:W-:-:S05]  /*28e0*/  PRMT R0, R0, 0x5410, RZ ;  /* 0x0000541000007816 */ /* 0x000fca00000000ff */
[----:B------:R0:W-:Y:S01]  /*28f0*/  STG.E desc[UR36][R16.64], R0 ;  /* 0x0000000010007986 */ /* 0x0001e2000c101924 */
[----:B------:R-:W-:Y:S05]  /*2900*/  BRA `(.L_x_13150) ;  /* 0x0000000800d47947 */ /* 0x000fea0003800000 */
.L_x_13155:
[----:B------:R-:W-:-:S05]  /*2910*/  HADD2.F32 R2, -RZ, R5.H0_H0 ;  /* 0x20000005ff027230 */ /* 0x000fca0000004100 */
[----:B------:R-:W-:-:S06]  /*2920*/  FMUL.FTZ R2, R2, 1 ;  /* 0x3f80000002027820 */ /* 0x000fcc0000410000 */
[----:B------:R-:W0:Y:S02]  /*2930*/  F2F.F64.F32 R2, R2 ;  /* 0x0000000200027310 */ /* 0x000e240000201800 */
[----:B0-----:R0:W-:Y:S01]  /*2940*/  STG.E.64 desc[UR36][R16.64], R2 ;  /* 0x0000000210007986 */ /* 0x0011e2000c101b24 */
[----:B------:R-:W-:Y:S05]  /*2950*/  BRA `(.L_x_13150) ;  /* 0x0000000800c07947 */ /* 0x000fea0003800000 */
.L_x_13145:
        /* <DEDUP_REMOVED lines=13> */
.L_x_13159:
[----:B------:R-:W-:Y:S01]  /*2a30*/  HADD2.F32 R5, -RZ, R5.H0_H0 ;  /* 0x20000005ff057230 */ /* 0x000fe20000004100 */
[----:B------:R-:W-:-:S04]  /*2a40*/  CS2R R6, SRZ ;  /* 0x0000000000067805 */ /* 0x000fc8000001ff00 */
[----:B------:R-:W-:-:S06]  /*2a50*/  FMUL.FTZ R5, R5, 1 ;  /* 0x3f80000005057820 */ /* 0x000fcc0000410000 */
[----:B------:R-:W0:Y:S02]  /*2a60*/  F2F.F64.F32 R4, R5 ;  /* 0x0000000500047310 */ /* 0x000e240000201800 */
[----:B0-----:R0:W-:Y:S01]  /*2a70*/  STG.E.128 desc[UR36][R16.64], R4 ;  /* 0x0000000410007986 */ /* 0x0011e2000c101d24 */
[----:B------:R-:W-:Y:S05]  /*2a80*/  BRA `(.L_x_13150) ;  /* 0x0000000800747947 */ /* 0x000fea0003800000 */
.L_x_13158:
        /* <DEDUP_REMOVED lines=21> */
.L_x_13163:
[----:B------:R-:W-:Y:S05]  /*2be0*/  BSYNC B0 ;  /* 0x0000000000007941 */ /* 0x000fea0003800000 */
.L_x_13162:
[----:B------:R-:W-:-:S05]  /*2bf0*/  LOP3.LUT R3, R0, R3, RZ, 0xfc, !PT ;  /* 0x0000000300037212 */ /* 0x000fca00078efcff */
[----:B------:R0:W-:Y:S01]  /*2c00*/  STG.E.U8 desc[UR36][R16.64], R3 ;  /* 0x0000000310007986 */ /* 0x0001e2000c101124 */
[----:B------:R-:W-:Y:S05]  /*2c10*/  BRA `(.L_x_13150) ;  /* 0x0000000800107947 */ /* 0x000fea0003800000 */
.L_x_13161:
        /* <DEDUP_REMOVED lines=13> */
.L_x_13165:
[----:B------:R-:W-:Y:S01]  /*2cf0*/  IMAD.MOV.U32 R0, RZ, RZ, 0x7f ;  /* 0x0000007fff007424 */ /* 0x000fe200078e00ff */
[----:B------:R-:W-:-:S04]  /*2d00*/  ISETP.GT.U32.AND P0, PT, R2, 0x7f800000, PT ;  /* 0x7f8000000200780c */ /* 0x000fc80003f04070 */
[----:B------:R-:W-:-:S09]  /*2d10*/  SEL R0, R0, 0x7c, P0 ;  /* 0x0000007c00007807 */ /* 0x000fd20000000000 */
.L_x_13166:
[----:B------:R-:W-:Y:S05]  /*2d20*/  BSYNC B0 ;  /* 0x0000000000007941 */ /* 0x000fea0003800000 */
.L_x_13164:
[----:B------:R-:W-:-:S04]  /*2d30*/  LOP3.LUT R2, R5, 0x80000000, RZ, 0xc0, !PT ;  /* 0x8000000005027812 */ /* 0x000fc800078ec0ff */
[----:B------:R-:W-:-:S04]  /*2d40*/  SHF.R.U32.HI R3, RZ, 0x18, R2 ;  /* 0x00000018ff037819 */ /* 0x000fc80000011602 */
[----:B------:R-:W-:-:S05]  /*2d50*/  LOP3.LUT R3, R0, R3, RZ, 0xfc, !PT ;  /* 0x0000000300037212 */ /* 0x000fca00078efcff */
[----:B------:R0:W-:Y:S01]  /*2d60*/  STG.E.U8 desc[UR36][R16.64], R3 ;  /* 0x0000000310007986 */ /* 0x0001e2000c101124 */
[----:B------:R-:W-:Y:S05]  /*2d70*/  BRA `(.L_x_13150) ;  /* 0x0000000400b87947 */ /* 0x000fea0003800000 */
.L_x_13160:
[----:B------:R-:W-:-:S05]  /*2d80*/  HADD2.F32 R0, -RZ, R5.H0_H0 ;  /* 0x20000005ff007230 */ /* 0x000fca0000004100 */
[----:B------:R-:W-:-:S05]  /*2d90*/  F2FP.BF16.F32.PACK_AB R0, RZ, R0 ;  /* 0x00000000ff00723e */ /* 0x000fca00000010ff */
[----:B------:R0:W-:Y:S01]  /*2da0*/  STG.E.U16 desc[UR36][R16.64], R0 ;  /* 0x0000000010007986 */ /* 0x0001e2000c101524 */
[----:B------:R-:W-:Y:S05]  /*2db0*/  BRA `(.L_x_13150) ;  /* 0x0000000400a87947 */ /* 0x000fea0003800000 */
.L_x_13157:
        /* <DEDUP_REMOVED lines=12> */
.L_x_13169:
        /* <DEDUP_REMOVED lines=17> */
.L_x_13172:
[----:B------:R-:W-:-:S04]  /*2f90*/  LOP3.LUT R2, R5, 0x80000000, RZ, 0xc0, !PT ;  /* 0x8000000005027812 */ /* 0x000fc800078ec0ff */
[----:B------:R-:W-:-:S04]  /*2fa0*/  SHF.R.U32.HI R3, RZ, 0x18, R2 ;  /* 0x00000018ff037819 */ /* 0x000fc80000011602 */
[----:B------:R-:W-:-:S04]  /*2fb0*/  LOP3.LUT R0, R0, R3, RZ, 0xfc, !PT ;  /* 0x0000000300007212 */ /* 0x000fc800078efcff */
[----:B------:R-:W-:-:S07]  /*2fc0*/  PRMT R8, R0, 0x7610, R8 ;  /* 0x0000761000087816 */ /* 0x000fce0000000008 */
.L_x_13171:
[----:B------:R-:W-:Y:S05]  /*2fd0*/  BSYNC B0 ;  /* 0x0000000000007941 */ /* 0x000fea0003800000 */
.L_x_13170:
[----:B------:R3:W-:Y:S01]  /*2fe0*/  STG.E.U8 desc[UR36][R16.64], R8 ;  /* 0x0000000810007986 */ /* 0x0007e2000c101124 */
[----:B------:R-:W-:Y:S05]  /*2ff0*/  BRA `(.L_x_13150) ;  /* 0x0000000400187947 */ /* 0x000fea0003800000 */
.L_x_13168:
        /* <DEDUP_REMOVED lines=17> */
.L_x_13175:
[----:B------:R-:W-:-:S04]  /*3110*/  LOP3.LUT R2, R5, 0x80000000, RZ, 0xc0, !PT ;  /* 0x8000000005027812 */ /* 0x000fc800078ec0ff */
[----:B------:R-:W-:-:S04]  /*3120*/  SHF.R.U32.HI R3, RZ, 0x18, R2 ;  /* 0x00000018ff037819 */ /* 0x000fc80000011602 */
[----:B------:R-:W-:-:S04]  /*3130*/  LOP3.LUT R0, R0, R3, RZ, 0xfc, !PT ;  /* 0x0000000300007212 */ /* 0x000fc800078efcff */
[----:B------:R-:W-:-:S07]  /*3140*/  PRMT R8, R0, 0x7610, R8 ;  /* 0x0000761000087816 */ /* 0x000fce0000000008 */
.L_x_13174:
[----:B------:R-:W-:Y:S05]  /*3150*/  BSYNC B0 ;  /* 0x0000000000007941 */ /* 0x000fea0003800000 */
.L_x_13173:
[----:B------:R0:W-:Y:S01]  /*3160*/  STG.E.U8 desc[UR36][R16.64], R8 ;  /* 0x0000000810007986 */ /* 0x0001e2000c101124 */
[----:B------:R-:W-:Y:S05]  /*3170*/  BRA `(.L_x_13150) ;  /* 0x0000000000b87947 */ /* 0x000fea0003800000 */
.L_x_13167:
        /* <DEDUP_REMOVED lines=22> */
.L_x_13149:
        /* <DEDUP_REMOVED lines=16> */
.L_x_13178:
[----:B------:R-:W-:Y:S05]  /*33e0*/  BRA `(.L_x_13150) ;  /* 0x00000000001c7947 */ /* 0x000fea0003800000 */
.L_x_13177:
[----:B------:R-:W-:-:S06]  /*33f0*/  HADD2.F32 R2, -RZ, R5.H0_H0 ;  /* 0x20000005ff027230 */ /* 0x000fcc0000004100 */
[----:B------:R-:W0:Y:S02]  /*3400*/  F2I.U64.TRUNC R2, R2 ;  /* 0x0000000200027311 */ /* 0x000e24000020d800 */
[----:B0-----:R1:W-:Y:S01]  /*3410*/  STG.E.64 desc[UR36][R16.64], R2 ;  /* 0x0000000210007986 */ /* 0x0013e2000c101b24 */
[----:B------:R-:W-:Y:S05]  /*3420*/  BRA `(.L_x_13150) ;  /* 0x00000000000c7947 */ /* 0x000fea0003800000 */
.L_x_13176:
[----:B------:R-:W-:-:S06]  /*3430*/  HADD2.F32 R5, -RZ, R5.H0_H0 ;  /* 0x20000005ff057230 */ /* 0x000fcc0000004100 */
[----:B------:R-:W0:Y:S02]  /*3440*/  F2I.FTZ.U32.TRUNC.NTZ R5, R5 ;  /* 0x0000000500057305 */ /* 0x000e24000021f000 */
[----:B0-----:R0:W-:Y:S02]  /*3450*/  STG.E desc[UR36][R16.64], R5 ;  /* 0x0000000510007986 */ /* 0x0011e4000c101924 */
.L_x_13150:
[----:B------:R-:W-:-:S04]  /*3460*/  IMAD R18, R23, 0x200, R18 ;  /* 0x0000020017127824 */ /* 0x000fc800078e0212 */
[----:B------:R-:W-:-:S07]  /*3470*/  VIADD R19, R18, 0x80 ;  /* 0x0000008012137836 */ /* 0x000fce0000000000 */
.L_x_13107:
[----:B------:R-:W-:Y:S05]  /*3480*/  BSYNC B6 ;  /* 0x0000000000067941 */ /* 0x000fea0003800000 */
.L_x_13106:
        /* <DEDUP_REMOVED lines=307> */
.L_x_13181:
        /* <DEDUP_REMOVED lines=23> */
.L_x_13185:
[----:B------:R-:W2:Y:S02]  /*4930*/  LDG.E.U8 R2, desc[UR36][R2.64] ;  /* 0x0000002402027981 */ /* 0x000ea4000c1e1100 */
[----:B--2---:R-:W-:-:S04]  /*4940*/  I2FP.F32.U32 R0, R2 ;  /* 0x0000000200007245 */ /* 0x004fc80000201000 */
[----:B------:R-:W-:-:S04]  /*4950*/  F2FP.F16.F32.PACK_AB R0, RZ, R0 ;  /* 0x00000000ff00723e */ /* 0x000fc800000000ff */
[----:B------:R-:W-:Y:S01]  /*4960*/  PRMT R5, R0, 0x7610, R5 ;  /* 0x0000761000057816 */ /* 0x000fe20000000005 */
[----:B------:R-:W-:Y:S06]  /*4970*/  BRA `(.L_x_13187) ;  /* 0x0000000c00b87947 */ /* 0x000fec0003800000 */
.L_x_13184:
        /* <DEDUP_REMOVED lines=11> */
.L_x_13189:
[----:B------:R-:W2:Y:S02]  /*4a30*/  LDG.E R2, desc[UR36][R2.64] ;  /* 0x0000002402027981 */ /* 0x000ea4000c1e1900 */
[----:B--2---:R-:W-:-:S04]  /*4a40*/  I2FP.F32.S32 R0, R2 ;  /* 0x0000000200007245 */ /* 0x004fc80000201400 */
[----:B------:R-:W-:-:S04]  /*4a50*/  F2FP.F16.F32.PACK_AB R0, RZ, R0 ;  /* 0x00000000ff00723e */ /* 0x000fc800000000ff */
[----:B------:R-:W-:Y:S01]  /*4a60*/  PRMT R5, R0, 0x7610, R5 ;  /* 0x0000761000057816 */ /* 0x000fe20000000005 */
[----:B------:R-:W-:Y:S06]  /*4a70*/  BRA `(.L_x_13187) ;  /* 0x0000000c00787947 */ /* 0x000fec0003800000 */
.L_x_13188:
[----:B------:R-:W2:Y:S02]  /*4a80*/  LDG.E.U16 R2, desc[UR36][R2.64] ;  /* 0x0000002402027981 */ /* 0x000ea4000c1e1500 */
[----:B--2---:R-:W0:Y:S02]  /*4a90*/  I2F.S16 R0, R2 ;  /* 0x0000000200007306 */ /* 0x004e240000101400 */
[----:B0-----:R-:W-:-:S04]  /*4aa0*/  F2FP.F16.F32.PACK_AB R0, RZ, R0 ;  /* 0x00000000ff00723e */ /* 0x001fc800000000ff */
[----:B------:R-:W-:Y:S01]  /*4ab0*/  PRMT R5, R0, 0x7610, R5 ;  /* 0x0000761000057816 */ /* 0x000fe20000000005 */
[----:B------:R-:W-:Y:S06]  /*4ac0*/  BRA `(.L_x_13187) ;  /* 0x0000000c00647947 */ /* 0x000fec0003800000 */
.L_x_13183:
        /* <DEDUP_REMOVED lines=9> */
.L_x_13191:
[----:B------:R1:W5:Y:S01]  /*4b60*/  LDG.E.U16 R5, desc[UR36][R2.64] ;  /* 0x0000002402057981 */ /* 0x000362000c1e1500 */
[----:B------:R-:W-:Y:S05]  /*4b70*/  BRA `(.L_x_13187) ;  /* 0x0000000c00387947 */ /* 0x000fea0003800000 */
.L_x_13190:
        /* <DEDUP_REMOVED lines=9> */
.L_x_13193:
[----:B------:R0:W5:Y:S01]  /*4c10*/  LDG.E.U16 R5, desc[UR36][R2.64] ;  /* 0x0000002402057981 */ /* 0x000162000c1e1500 */
[----:B------:R-:W-:Y:S05]  /*4c20*/  BRA `(.L_x_13187) ;  /* 0x0000000c000c7947 */ /* 0x000fea0003800000 */
.L_x_13192:
        /* <DEDUP_REMOVED lines=9> */
.L_x_13182:
        /* <DEDUP_REMOVED lines=14> */
.L_x_13196:
        /* <DEDUP_REMOVED lines=9> */
.L_x_13195:
        /* <DEDUP_REMOVED lines=27> */
.L_x_13198:
        /* <DEDUP_REMOVED lines=15> */
.L_x_13197:
[----:B------:R-:W2:Y:S02]  /*50d0*/  LDG.E.U16 R0, desc[UR36][R2.64] ;  /* 0x0000002402007981 */ /* 0x000ea4000c1e1500 */
[----:B--2---:R-:W-:-:S05]  /*50e0*/  IMAD.U32 R0, R0, 0x10000, RZ ;  /* 0x0001000000007824 */ /* 0x004fca00078e00ff */
[----:B------:R-:W-:-:S04]  /*50f0*/  F2FP.F16.F32.PACK_AB R0, RZ, R0 ;  /* 0x00000000ff00723e */ /* 0x000fc800000000ff */
[----:B------:R-:W-:Y:S01]  /*5100*/  PRMT R5, R0, 0x7610, R5 ;  /* 0x0000761000057816 */ /* 0x000fe20000000005 */
[----:B------:R-:W-:Y:S06]  /*5110*/  BRA `(.L_x_13187) ;  /* 0x0000000400d07947 */ /* 0x000fec0003800000 */
.L_x_13194:
        /* <DEDUP_REMOVED lines=13> */
.L_x_13201:
        /* <DEDUP_REMOVED lines=21> */
.L_x_13205:
[----:B------:R-:W-:Y:S05]  /*5340*/  BSYNC B1 ;  /* 0x0000000000017941 */ /* 0x000fea0003800000 */
.L_x_13204:
[----:B------:R-:W-:Y:S01]  /*5350*/  LEA R3, R0, 0x3b800000, 0x17 ;  /* 0x3b80000000037811 */ /* 0x000fe200078eb8ff */
[----:B------:R-:W-:-:S05]  /*5360*/  IMAD.SHL.U32 R0, R2, 0x100000, RZ ;  /* 0x0010000002007824 */ /* 0x000fca00078e00ff */
[----:B------:R-:W-:-:S07]  /*5370*/  LOP3.LUT R0, R3, R0, R4, 0xfe, !PT ;  /* 0x0000000003007212 */ /* 0x000fce00078efe04 */
.L_x_13203:
[----:B------:R-:W-:Y:S05]  /*5380*/  BSYNC B0 ;  /* 0x0000000000007941 */ /* 0x000fea0003800000 */
.L_x_13202:
[----:B------:R-:W-:-:S04]  /*5390*/  F2FP.F16.F32.PACK_AB R0, RZ, R0 ;  /* 0x00000000ff00723e */ /* 0x000fc800000000ff */
[----:B------:R-:W-:Y:S01]  /*53a0*/  PRMT R5, R0, 0x7610, R5 ;  /* 0x0000761000057816 */ /* 0x000fe20000000005 */
[----:B------:R-:W-:Y:S06]  /*53b0*/  BRA `(.L_x_13187) ;  /* 0x0000000400287947 */ /* 0x000fec0003800000 */
.L_x_13200:
        /* <DEDUP_REMOVED lines=21> */
.L_x_13209:
[----:B------:R-:W-:Y:S05]  /*5510*/  BSYNC B1 ;  /* 0x0000000000017941 */ /* 0x000fea0003800000 */
.L_x_13208:
[----:B------:R-:W-:Y:S01]  /*5520*/  LEA R3, R0, 0x37800000, 0x17 ;  /* 0x3780000000037811 */ /* 0x000fe200078eb8ff */
[----:B------:R-:W-:-:S05]  /*5530*/  IMAD.SHL.U32 R0, R2, 0x200000, RZ ;  /* 0x0020000002007824 */ /* 0x000fca00078e00ff */
[----:B------:R-:W-:-:S07]  /*5540*/  LOP3.LUT R0, R3, R0, R4, 0xfe, !PT ;  /* 0x0000000003007212 */ /* 0x000fce00078efe04 */
.L_x_13207:
[----:B------:R-:W-:Y:S05]  /*5550*/  BSYNC B0 ;  /* 0x0000000000007941 */ /* 0x000fea0003800000 */
.L_x_13206:
[----:B------:R-:W-:-:S04]  /*5560*/  F2FP.F16.F32.PACK_AB R0, RZ, R0 ;  /* 0x00000000ff00723e */ /* 0x000fc800000000ff */
[----:B------:R-:W-:Y:S01]  /*5570*/  PRMT R5, R0, 0x7610, R5 ;  /* 0x0000761000057816 */ /* 0x000fe20000000005 */
[----:B------:R-:W-:Y:S06]  /*5580*/  BRA `(.L_x_13187) ;  /* 0x0000000000b47947 */ /* 0x000fec0003800000 */
.L_x_13199:
        /* <DEDUP_REMOVED lines=14> */
.L_x_13213:
[----:B------:R-:W-:Y:S05]  /*5670*/  BSYNC B0 ;  /* 0x0000000000007941 */ /* 0x000fea0003800000 */
.L_x_13212:
[----:B------:R-:W-:-:S04]  /*5680*/  F2FP.F16.F32.PACK_AB R0, RZ, R0 ;  /* 0x00000000ff00723e */ /* 0x000fc800000000ff */
[----:B------:R-:W-:Y:S01]  /*5690*/  PRMT R5, R0, 0x7610, R5 ;  /* 0x0000761000057816 */ /* 0x000fe20000000005 */
[----:B------:R-:W-:Y:S06]  /*56a0*/  BRA `(.L_x_13187) ;  /* 0x00000000006c7947 */ /* 0x000fec0003800000 */
.L_x_13186:
        /* <DEDUP_REMOVED lines=16> */
.L_x_13214:
[----:B------:R-:W-:Y:S01]  /*57b0*/  PRMT R5, RZ, 0x7610, R5 ;  /* 0x00007610ff057816 */ /* 0x000fe20000000005 */
[----:B------:R-:W-:Y:S06]  /*57c0*/  BRA `(.L_x_13187) ;  /* 0x0000000000247947 */ /* 0x000fec0003800000 */
.L_x_13211:
[----:B------:R-:W2:Y:S02]  /*57d0*/  LDG.E.64 R2, desc[UR36][R2.64] ;  /* 0x0000002402027981 */ /* 0x000ea4000c1e1b00 */
[----:B--2---:R-:W0:Y:S02]  /*57e0*/  I2F.U64 R0, R2 ;  /* 0x0000000200007312 */ /* 0x004e240000301000 */
[----:B0-----:R-:W-:-:S04]  /*57f0*/  F2FP.F16.F32.PACK_AB R0, RZ, R0 ;  /* 0x00000000ff00723e */ /* 0x001fc800000000ff */
[----:B------:R-:W-:Y:S01]  /*5800*/  PRMT R5, R0, 0x7610, R5 ;  /* 0x0000761000057816 */ /* 0x000fe20000000005 */
[----:B------:R-:W-:Y:S06]  /*5810*/  BRA `(.L_x_13187) ;  /* 0x0000000000107947 */ /* 0x000fec0003800000 */
.L_x_13210:
[----:B------:R-:W2:Y:S02]  /*5820*/  LDG.E R2, desc[UR36][R2.64] ;  /* 0x0000002402027981 */ /* 0x000ea4000c1e1900 */
[----:B--2---:R-:W-:-:S04]  /*5830*/  I2FP.F32.U32 R0, R2 ;  /* 0x0000000200007245 */ /* 0x004fc80000201000 */
[----:B------:R-:W-:-:S04]  /*5840*/  F2FP.F16.F32.PACK_AB R0, RZ, R0 ;  /* 0x00000000ff00723e */ /* 0x000fc800000000ff */
[----:B------:R-:W-:-:S07]  /*5850*/  PRMT R5, R0, 0x7610, R5 ;  /* 0x0000761000057816 */ /* 0x000fce0000000005 */
.L_x_13187:
[----:B------:R-:W0:Y:S01]  /*5860*/  LDC.U16 R0, c[0x0][0x422] ;  /* 0x00010880ff007b82 */ /* 0x000e220000000400 */
[----:B------:R-:W-:Y:S01]  /*5870*/  BSSY B0, `(.L_x_13215) ;  /* 0x000000c000007945 */ /* 0x000fe20003800000 */
[----:B01----:R-:W-:-:S05]  /*5880*/  HADD2.F32 R3, -RZ, R0.H0_H0 ;  /* 0x20000000ff037230 */ /* 0x003fca0000004100 */
        /* <DEDUP_REMOVED lines=9> */
.L_x_13216:
[----:B-----5:R-:W-:-:S07]  /*5920*/  IMAD.MOV.U32 R5, RZ, RZ, R0 ;  /* 0x000000ffff057224 */ /* 0x020fce00078e0000 */
.L_x_13217:
[----:B------:R-:W-:Y:S05]  /*5930*/  BSYNC B0 ;  /* 0x0000000000007941 */ /* 0x000fea0003800000 */
.L_x_13215:
        /* <DEDUP_REMOVED lines=16> */
.L_x_13221:
[----:B------:R-:W-:-:S06]  /*5a40*/  HADD2.F32 R3, -RZ, R5.H0_H0 ;  /* 0x20000005ff037230 */ /* 0x000fcc0000004100 */
[----:B------:R-:W0:Y:S02]  /*5a50*/  F2I.S64.TRUNC R2, R3 ;  /* 0x0000000300027311 */ /* 0x000e24000020d900 */
[----:B0-----:R0:W-:Y:S01]  /*5a60*/  STG.E.U8 desc[UR36][R16.64], R2 ;  /* 0x0000000210007986 */ /* 0x0011e2000c101124 */
[----:B------:R-:W-:Y:S05]  /*5a70*/  BRA `(.L_x_13223) ;  /* 0x0000000c00847947 */ /* 0x000fea0003800000 */
.L_x_13220:
        /* <DEDUP_REMOVED lines=10> */
.L_x_13225:
[----:B------:R-:W-:-:S06]  /*5b20*/  HADD2.F32 R5, -RZ, R5.H0_H0 ;  /* 0x20000005ff057230 */ /* 0x000fcc0000004100 */
[----:B------:R-:W0:Y:S02]  /*5b30*/  F2I.FTZ.TRUNC.NTZ R5, R5 ;  /* 0x0000000500057305 */ /* 0x000e24000021f100 */
[----:B0-----:R0:W-:Y:S01]  /*5b40*/  STG.E desc[UR36][R16.64], R5 ;  /* 0x0000000510007986 */ /* 0x0011e2000c101924 */
[----:B------:R-:W-:Y:S05]  /*5b50*/  BRA `(.L_x_13223) ;  /* 0x0000000c004c7947 */ /* 0x000fea0003800000 */
.L_x_13224:
[----:B------:R-:W-:-:S06]  /*5b60*/  HADD2.F32 R5, -RZ, R5.H0_H0 ;  /* 0x20000005ff057230 */ /* 0x000fcc0000004100 */
[----:B------:R-:W0:Y:S02]  /*5b70*/  F2I.FTZ.TRUNC.NTZ R5, R5 ;  /* 0x0000000500057305 */ /* 0x000e24000021f100 */
[----:B0-----:R0:W-:Y:S01]  /*5b80*/  STG.E.U16 desc[UR36][R16.64], R5 ;  /* 0x0000000510007986 */ /* 0x0011e2000c101524 */
[----:B------:R-:W-:Y:S05]  /*5b90*/  BRA `(.L_x_13223) ;  /* 0x0000000c003c7947 */ /* 0x000fea0003800000 */
.L_x_13219:
        /* <DEDUP_REMOVED lines=9> */
.L_x_13227:
[----:B------:R0:W-:Y:S01]  /*5c30*/  STG.E.U16 desc[UR36][R16.64], R5 ;  /* 0x0000000510007986 */ /* 0x0001e2000c101524 */
[----:B------:R-:W-:Y:S05]  /*5c40*/  BRA `(.L_x_13223) ;  /* 0x0000000c00107947 */ /* 0x000fea0003800000 */
.L_x_13226:
        /* <DEDUP_REMOVED lines=10> */
.L_x_13229:
[----:B------:R-:W-:-:S05]  /*5cf0*/  HADD2.F32 R0, -RZ, R5.H0_H0 ;  /* 0x20000005ff007230 */ /* 0x000fca0000004100 */
[----:B------:R-:W-:-:S04]  /*5d00*/  F2FP.F16.F32.PACK_AB R0, RZ, R0 ;  /* 0x00000000ff00723e */ /* 0x000fc800000000ff */
[----:B------:R-:W-:-:S05]  /*5d10*/  PRMT R0, R0, 0x5410, RZ ;  /* 0x0000541000007816 */ /* 0x000fca00000000ff */
[----:B------:R0:W-:Y:S01]  /*5d20*/  STG.E desc[UR36][R16.64], R0 ;  /* 0x0000000010007986 */ /* 0x0001e2000c101924 */
[----:B------:R-:W-:Y:S05]  /*5d30*/  BRA `(.L_x_13223) ;  /* 0x0000000800d47947 */ /* 0x000fea0003800000 */
.L_x_13228:
[----:B------:R-:W-:-:S05]  /*5d40*/  HADD2.F32 R2, -RZ, R5.H0_H0 ;  /* 0x20000005ff027230 */ /* 0x000fca0000004100 */
[----:B------:R-:W-:-:S06]  /*5d50*/  FMUL.FTZ R2, R2, 1 ;  /* 0x3f80000002027820 */ /* 0x000fcc0000410000 */
[----:B------:R-:W0:Y:S02]  /*5d60*/  F2F.F64.F32 R2, R2 ;  /* 0x0000000200027310 */ /* 0x000e240000201800 */
[----:B0-----:R0:W-:Y:S01]  /*5d70*/  STG.E.64 desc[UR36][R16.64], R2 ;  /* 0x0000000210007986 */ /* 0x0011e2000c101b24 */
[----:B------:R-:W-:Y:S05]  /*5d80*/  BRA `(.L_x_13223) ;  /* 0x0000000800c07947 */ /* 0x000fea0003800000 */
.L_x_13218:
        /* <DEDUP_REMOVED lines=13> */
.L_x_13232:
[----:B------:R-:W-:Y:S01]  /*5e60*/  HADD2.F32 R5, -RZ, R5.H0_H0 ;  /* 0x20000005ff057230 */ /* 0x000fe20000004100 */
[----:B------:R-:W-:-:S04]  /*5e70*/  CS2R R6, SRZ ;  /* 0x0000000000067805 */ /* 0x000fc8000001ff00 */
[----:B------:R-:W-:-:S06]  /*5e80*/  FMUL.FTZ R5, R5, 1 ;  /* 0x3f80000005057820 */ /* 0x000fcc0000410000 */
[----:B------:R-:W0:Y:S02]  /*5e90*/  F2F.F64.F32 R4, R5 ;  /* 0x0000000500047310 */ /* 0x000e240000201800 */
[----:B0-----:R0:W-:Y:S01]  /*5ea0*/  STG.E.128 desc[UR36][R16.64], R4 ;  /* 0x0000000410007986 */ /* 0x0011e2000c101d24 */
[----:B------:R-:W-:Y:S05]  /*5eb0*/  BRA `(.L_x_13223) ;  /* 0x0000000800747947 */ /* 0x000fea0003800000 */
.L_x_13231:
        /* <DEDUP_REMOVED lines=21> */
.L_x_13236:
[----:B------:R-:W-:Y:S05]  /*6010*/  BSYNC B0 ;  /* 0x0000000000007941 */ /* 0x000fea0003800000 */
.L_x_13235:
[----:B------:R-:W-:-:S05]  /*6020*/  LOP3.LUT R3, R0, R3, RZ, 0xfc, !PT ;  /* 0x0000000300037212 */ /* 0x000fca00078efcff */
[----:B------:R0:W-:Y:S01]  /*6030*/  STG.E.U8 desc[UR36][R16.64], R3 ;  /* 0x0000000310007986 */ /* 0x0001e2000c101124 */
[----:B------:R-:W-:Y:S05]  /*6040*/  BRA `(.L_x_13223) ;  /* 0x0000000800107947 */ /* 0x000fea0003800000 */
.L_x_13234:
        /* <DEDUP_REMOVED lines=13> */
.L_x_13238:
[----:B------:R-:W-:Y:S01]  /*6120*/  IMAD.MOV.U32 R0, RZ, RZ, 0x7f ;  /* 0x0000007fff007424 */ /* 0x000fe200078e00ff */
[----:B------:R-:W-:-:S04]  /*6130*/  ISETP.GT.U32.AND P0, PT, R2, 0x7f800000, PT ;  /* 0x7f8000000200780c */ /* 0x000fc80003f04070 */
[----:B------:R-:W-:-:S09]  /*6140*/  SEL R0, R0, 0x7c, P0 ;  /* 0x0000007c00007807 */ /* 0x000fd20000000000 */
.L_x_13239:
[----:B------:R-:W-:Y:S05]  /*6150*/  BSYNC B0 ;  /* 0x0000000000007941 */ /* 0x000fea0003800000 */
.L_x_13237:
[----:B------:R-:W-:-:S04]  /*6160*/  LOP3.LUT R2, R5, 0x80000000, RZ, 0xc0, !PT ;  /* 0x8000000005027812 */ /* 0x000fc800078ec0ff */
[----:B------:R-:W-:-:S04]  /*6170*/  SHF.R.U32.HI R3, RZ, 0x18, R2 ;  /* 0x00000018ff037819 */ /* 0x000fc80000011602 */
[----:B------:R-:W-:-:S05]  /*6180*/  LOP3.LUT R3, R0, R3, RZ, 0xfc, !PT ;  /* 0x0000000300037212 */ /* 0x000fca00078efcff */
[----:B------:R0:W-:Y:S01]  /*6190*/  STG.E.U8 desc[UR36][R16.64], R3 ;  /* 0x0000000310007986 */ /* 0x0001e2000c101124 */
[----:B------:R-:W-:Y:S05]  /*61a0*/  BRA `(.L_x_13223) ;  /* 0x0000000400b87947 */ /* 0x000fea0003800000 */
.L_x_13233:
[----:B------:R-:W-:-:S05]  /*61b0*/  HADD2.F32 R0, -RZ, R5.H0_H0 ;  /* 0x20000005ff007230 */ /* 0x000fca0000004100 */
[----:B------:R-:W-:-:S05]  /*61c0*/  F2FP.BF16.F32.PACK_AB R0, RZ, R0 ;  /* 0x00000000ff00723e */ /* 0x000fca00000010ff */
[----:B------:R0:W-:Y:S01]  /*61d0*/  STG.E.U16 desc[UR36][R16.64], R0 ;  /* 0x0000000010007986 */ /* 0x0001e2000c101524 */
[----:B------:R-:W-:Y:S05]  /*61e0*/  BRA `(.L_x_13223) ;  /* 0x0000000400a87947 */ /* 0x000fea0003800000 */
.L_x_13230:
        /* <DEDUP_REMOVED lines=12> */
.L_x_13242:
        /* <DEDUP_REMOVED lines=17> */
.L_x_13245:
[----:B------:R-:W-:-:S04]  /*63c0*/  LOP3.LUT R2, R5, 0x80000000, RZ, 0xc0, !PT ;  /* 0x8000000005027812 */ /* 0x000fc800078ec0ff */
[----:B------:R-:W-:-:S04]  /*63d0*/  SHF.R.U32.HI R3, RZ, 0x18, R2 ;  /* 0x00000018ff037819 */ /* 0x000fc80000011602 */
[----:B------:R-:W-:-:S04]  /*63e0*/  LOP3.LUT R0, R0, R3, RZ, 0xfc, !PT ;  /* 0x0000000300007212 */ /* 0x000fc800078efcff */
[----:B------:R-:W-:-:S07]  /*63f0*/  PRMT R8, R0, 0x7610, R8 ;  /* 0x0000761000087816 */ /* 0x000fce0000000008 */
.L_x_13244:
[----:B------:R-:W-:Y:S05]  /*6400*/  BSYNC B0 ;  /* 0x0000000000007941 */ /* 0x000fea0003800000 */
.L_x_13243:
[----:B------:R3:W-:Y:S01]  /*6410*/  STG.E.U8 desc[UR36][R16.64], R8 ;  /* 0x0000000810007986 */ /* 0x0007e2000c101124 */
[----:B------:R-:W-:Y:S05]  /*6420*/  BRA `(.L_x_13223) ;  /* 0x0000000400187947 */ /* 0x000fea0003800000 */
.L_x_13241:
        /* <DEDUP_REMOVED lines=17> */
.L_x_13248:
[----:B------:R-:W-:-:S04]  /*6540*/  LOP3.LUT R2, R5, 0x80000000, RZ, 0xc0, !PT ;  /* 0x8000000005027812 */ /* 0x000fc800078ec0ff */
[----:B------:R-:W-:-:S04]  /*6550*/  SHF.R.U32.HI R3, RZ, 0x18, R2 ;  /* 0x00000018ff037819 */ /* 0x000fc80000011602 */
[----:B------:R-:W-:-:S04]  /*6560*/  LOP3.LUT R0, R0, R3, RZ, 0xfc, !PT ;  /* 0x0000000300007212 */ /* 0x000fc800078efcff */
[----:B------:R-:W-:-:S07]  /*6570*/  PRMT R8, R0, 0x7610, R8 ;  /* 0x0000761000087816 */ /* 0x000fce0000000008 */
.L_x_13247:
[----:B------:R-:W-:Y:S05]  /*6580*/  BSYNC B0 ;  /* 0x0000000000007941 */ /* 0x000fea0003800000 */
.L_x_13246:
[----:B------:R0:W-:Y:S01]  /*6590*/  STG.E.U8 desc[UR36][R16.64], R8 ;  /* 0x0000000810007986 */ /* 0x0001e2000c101124 */
[----:B------:R-:W-:Y:S05]  /*65a0*/  BRA `(.L_x_13223) ;  /* 0x0000000000b87947 */ /* 0x000fea0003800000 */
.L_x_13240:
        /* <DEDUP_REMOVED lines=22> */
.L_x_13222:
        /* <DEDUP_REMOVED lines=16> */
.L_x_13251:
[----:B------:R-:W-:Y:S05]  /*6810*/  BRA `(.L_x_13223) ;  /* 0x00000000001c7947 */ /* 0x000fea0003800000 */
.L_x_13250:
[----:B------:R-:W-:-:S06]  /*6820*/  HADD2.F32 R2, -RZ, R5.H0_H0 ;  /* 0x20000005ff027230 */ /* 0x000fcc0000004100 */
[----:B------:R-:W0:Y:S02]  /*6830*/  F2I.U64.TRUNC R2, R2 ;  /* 0x0000000200027311 */ /* 0x000e24000020d800 */
[----:B0-----:R2:W-:Y:S01]  /*6840*/  STG.E.64 desc[UR36][R16.64], R2 ;  /* 0x0000000210007986 */ /* 0x0015e2000c101b24 */
[----:B------:R-:W-:Y:S05]  /*6850*/  BRA `(.L_x_13223) ;  /* 0x00000000000c7947 */ /* 0x000fea0003800000 */
.L_x_13249:
[----:B------:R-:W-:-:S06]  /*6860*/  HADD2.F32 R5, -RZ, R5.H0_H0 ;  /* 0x20000005ff057230 */ /* 0x000fcc0000004100 */
[----:B------:R-:W0:Y:S02]  /*6870*/  F2I.FTZ.U32.TRUNC.NTZ R5, R5 ;  /* 0x0000000500057305 */ /* 0x000e24000021f000 */
[----:B0-----:R0:W-:Y:S02]  /*6880*/  STG.E desc[UR36][R16.64], R5 ;  /* 0x0000000510007986 */ /* 0x0011e4000c101924 */
.L_x_13223:
[----:B------:R-:W-:-:S07]  /*6890*/  VIADD R19, R19, 0x80 ;  /* 0x0000008013137836 */ /* 0x000fce0000000000 */
.L_x_13180:
[----:B------:R-:W-:Y:S05]  /*68a0*/  BSYNC B6 ;  /* 0x0000000000067941 */ /* 0x000fea0003800000 */
.L_x_13179:
        /* <DEDUP_REMOVED lines=307> */
.L_x_13254:
        /* <DEDUP_REMOVED lines=23> */
.L_x_13258:
[----:B------:R-:W2:Y:S02]  /*7d50*/  LDG.E.U8 R2, desc[UR36][R2.64] ;  /* 0x0000002402027981 */ /* 0x000ea4000c1e1100 */
[----:B--2---:R-:W-:-:S04]  /*7d60*/  I2FP.F32.U32 R0, R2 ;  /* 0x0000000200007245 */ /* 0x004fc80000201000 */
[----:B------:R-:W-:-:S04]  /*7d70*/  F2FP.F16.F32.PACK_AB R0, RZ, R0 ;  /* 0x00000000ff00723e */ /* 0x000fc800000000ff */
[----:B------:R-:W-:Y:S01]  /*7d80*/  PRMT R5, R0, 0x7610, R5 ;  /* 0x0000761000057816 */ /* 0x000fe20000000005 */
[----:B------:R-:W-:Y:S06]  /*7d90*/  BRA `(.L_x_13260) ;  /* 0x0000000c00b87947 */ /* 0x000fec0003800000 */
.L_x_13257:
        /* <DEDUP_REMOVED lines=11> */
.L_x_13262:
[----:B------:R-:W2:Y:S02]  /*7e50*/  LDG.E R2, desc[UR36][R2.64] ;  /* 0x0000002402027981 */ /* 0x000ea4000c1e1900 */
[----:B--2---:R-:W-:-:S04]  /*7e60*/  I2FP.F32.S32 R0, R2 ;  /* 0x0000000200007245 */ /* 0x004fc80000201400 */
[----:B------:R-:W-:-:S04]  /*7e70*/  F2FP.F16.F32.PACK_AB R0, RZ, R0 ;  /* 0x00000000ff00723e */ /* 0x000fc800000000ff */
[----:B------:R-:W-:Y:S01]  /*7e80*/  PRMT R5, R0, 0x7610, R5 ;  /* 0x0000761000057816 */ /* 0x000fe20000000005 */
[----:B------:R-:W-:Y:S06]  /*7e90*/  BRA `(.L_x_13260) ;  /* 0x0000000c00787947 */ /* 0x000fec0003800000 */
.L_x_13261:
[----:B------:R-:W2:Y:S02]  /*7ea0*/  LDG.E.U16 R2, desc[UR36][R2.64] ;  /* 0x0000002402027981 */ /* 0x000ea4000c1e1500 */
[----:B--2---:R-:W0:Y:S02]  /*7eb0*/  I2F.S16 R0, R2 ;  /* 0x0000000200007306 */ /* 0x004e240000101400 */
[----:B0-----:R-:W-:-:S04]  /*7ec0*/  F2FP.F16.F32.PACK_AB R0, RZ, R0 ;  /* 0x00000000ff00723e */ /* 0x001fc800000000ff */
[----:B------:R-:W-:Y:S01]  /*7ed0*/  PRMT R5, R0, 0x7610, R5 ;  /* 0x0000761000057816 */ /* 0x000fe20000000005 */
[----:B------:R-:W-:Y:S06]  /*7ee0*/  BRA `(.L_x_13260) ;  /* 0x0000000c00647947 */ /* 0x000fec0003800000 */
.L_x_13256:
        /* <DEDUP_REMOVED lines=9> */
.L_x_13264:
[----:B------:R1:W5:Y:S01]  /*7f80*/  LDG.E.U16 R5, desc[UR36][R2.64] ;  /* 0x0000002402057981 */ /* 0x000362000c1e1500 */
[----:B------:R-:W-:Y:S05]  /*7f90*/  BRA `(.L_x_13260) ;  /* 0x0000000c00387947 */ /* 0x000fea0003800000 */
.L_x_13263:
        /* <DEDUP_REMOVED lines=9> */
.L_x_13266:
[----:B------:R0:W5:Y:S01]  /*8030*/  LDG.E.U16 R5, desc[UR36][R2.64] ;  /* 0x0000002402057981 */ /* 0x000162000c1e1500 */
[----:B------:R-:W-:Y:S05]  /*8040*/  BRA `(.L_x_13260) ;  /* 0x0000000c000c7947 */ /* 0x000fea0003800000 */
.L_x_13265:
        /* <DEDUP_REMOVED lines=9> */
.L_x_13255:
        /* <DEDUP_REMOVED lines=14> */
.L_x_13269:
        /* <DEDUP_REMOVED lines=9> */
.L_x_13268:
        /* <DEDUP_REMOVED lines=27> */
.L_x_13271:
        /* <DEDUP_REMOVED lines=15> */
.L_x_13270:
[----:B------:R-:W2:Y:S02]  /*84f0*/  LDG.E.U16 R0, desc[UR36][R2.64] ;  /* 0x0000002402007981 */ /* 0x000ea4000c1e1500 */
[----:B--2---:R-:W-:-:S05]  /*8500*/  IMAD.U32 R0, R0, 0x10000, RZ ;  /* 0x0001000000007824 */ /* 0x004fca00078e00ff */
[----:B------:R-:W-:-:S04]  /*8510*/  F2FP.F16.F32.PACK_AB R0, RZ, R0 ;  /* 0x00000000ff00723e */ /* 0x000fc800000000ff */
[----:B------:R-:W-:Y:S01]  /*8520*/  PRMT R5, R0, 0x7610, R5 ;  /* 0x0000761000057816 */ /* 0x000fe20000000005 */
[----:B------:R-:W-:Y:S06]  /*8530*/  BRA `(.L_x_13260) ;  /* 0x0000000400d07947 */ /* 0x000fec0003800000 */
.L_x_13267:
        /* <DEDUP_REMOVED lines=13> */
.L_x_13274:
        /* <DEDUP_REMOVED lines=21> */
.L_x_13278:
[----:B------:R-:W-:Y:S05]  /*8760*/  BSYNC B1 ;  /* 0x0000000000017941 */ /* 0x000fea0003800000 */
.L_x_13277:
[----:B------:R-:W-:Y:S01]  /*8770*/  LEA R3, R0, 0x3b800000, 0x17 ;  /* 0x3b80000000037811 */ /* 0x000fe200078eb8ff */
[----:B------:R-:W-:-:S05]  /*8780*/  IMAD.SHL.U32 R0, R2, 0x100000, RZ ;  /* 0x0010000002007824 */ /* 0x000fca00078e00ff */
[----:B------:R-:W-:-:S07]  /*8790*/  LOP3.LUT R0, R3, R0, R4, 0xfe, !PT ;  /* 0x0000000003007212 */ /* 0x000fce00078efe04 */
.L_x_13276:
[----:B------:R-:W-:Y:S05]  /*87a0*/  BSYNC B0 ;  /* 0x0000000000007941 */ /* 0x000fea0003800000 */
.L_x_13275:
[----:B------:R-:W-:-:S04]  /*87b0*/  F2FP.F16.F32.PACK_AB R0, RZ, R0 ;  /* 0x00000000ff00723e */ /* 0x000fc800000000ff */
[----:B------:R-:W-:Y:S01]  /*87c0*/  PRMT R5, R0, 0x7610, R5 ;  /* 0x0000761000057816 */ /* 0x000fe20000000005 */
[----:B------:R-:W-:Y:S06]  /*87d0*/  BRA `(.L_x_13260) ;  /* 0x0000000400287947 */ /* 0x000fec0003800000 */
.L_x_13273:
        /* <DEDUP_REMOVED lines=21> */
.L_x_13282:
[----:B------:R-:W-:Y:S05]  /*8930*/  BSYNC B1 ;  /* 0x0000000000017941 */ /* 0x000fea0003800000 */
.L_x_13281:
[----:B------:R-:W-:Y:S01]  /*8940*/  LEA R3, R0, 0x37800000, 0x17 ;  /* 0x3780000000037811 */ /* 0x000fe200078eb8ff */
[----:B------:R-:W-:-:S05]  /*8950*/  IMAD.SHL.U32 R0, R2, 0x200000, RZ ;  /* 0x0020000002007824 */ /* 0x000fca00078e00ff */
[----:B------:R-:W-:-:S07]  /*8960*/  LOP3.LUT R0, R3, R0, R4, 0xfe, !PT ;  /* 0x0000000003007212 */ /* 0x000fce00078efe04 */
.L_x_13280:
[----:B------:R-:W-:Y:S05]  /*8970*/  BSYNC B0 ;  /* 0x0000000000007941 */ /* 0x000fea0003800000 */
.L_x_13279:
[----:B------:R-:W-:-:S04]  /*8980*/  F2FP.F16.F32.PACK_AB R0, RZ, R0 ;  /* 0x00000000ff00723e */ /* 0x000fc800000000ff */
[----:B------:R-:W-:Y:S01]  /*8990*/  PRMT R5, R0, 0x7610, R5 ;  /* 0x0000761000057816 */ /* 0x000fe20000000005 */
[----:B------:R-:W-:Y:S06]  /*89a0*/  BRA `(.L_x_13260) ;  /* 0x0000000000b47947 */ /* 0x000fec0003800000 */
.L_x_13272:
        /* <DEDUP_REMOVED lines=14> */
.L_x_13286:
[----:B------:R-:W-:Y:S05]  /*8a90*/  BSYNC B0 ;  /* 0x0000000000007941 */ /* 0x000fea0003800000 */
.L_x_13285:
[----:B------:R-:W-:-:S04]  /*8aa0*/  F2FP.F16.F32.PACK_AB R0, RZ, R0 ;  /* 0x00000000ff00723e */ /* 0x000fc800000000ff */
[----:B------:R-:W-:Y:S01]  /*8ab0*/  PRMT R5, R0, 0x7610, R5 ;  /* 0x0000761000057816 */ /* 0x000fe20000000005 */
[----:B------:R-:W-:Y:S06]  /*8ac0*/  BRA `(.L_x_13260) ;  /* 0x00000000006c7947 */ /* 0x000fec0003800000 */
.L_x_13259:
        /* <DEDUP_REMOVED lines=16> */
.L_x_13287:
[----:B------:R-:W-:Y:S01]  /*8bd0*/  PRMT R5, RZ, 0x7610, R5 ;  /* 0x00007610ff057816 */ /* 0x000fe20000000005 */
[----:B------:R-:W-:Y:S06]  /*8be0*/  BRA `(.L_x_13260) ;  /* 0x0000000000247947 */ /* 0x000fec0003800000 */
.L_x_13284:
[----:B------:R-:W2:Y:S02]  /*8bf0*/  LDG.E.64 R2, desc[UR36][R2.64] ;  /* 0x0000002402027981 */ /* 0x000ea4000c1e1b00 */
[----:B--2---:R-:W0:Y:S02]  /*8c00*/  I2F.U64 R0, R2 ;  /* 0x0000000200007312 */ /* 0x004e240000301000 */
[----:B0-----:R-:W-:-:S04]  /*8c10*/  F2FP.F16.F32.PACK_AB R0, RZ, R0 ;  /* 0x00000000ff00723e */ /* 0x001fc800000000ff */
[----:B------:R-:W-:Y:S01]  /*8c20*/  PRMT R5, R0, 0x7610, R5 ;  /* 0x0000761000057816 */ /* 0x000fe20000000005 */
[----:B------:R-:W-:Y:S06]  /*8c30*/  BRA `(.L_x_13260) ;  /* 0x0000000000107947 */ /* 0x000fec0003800000 */
.L_x_13283:
[----:B------:R-:W2:Y:S02]  /*8c40*/  LDG.E R2, desc[UR36][R2.64] ;  /* 0x0000002402027981 */ /* 0x000ea4000c1e1900 */
[----:B--2---:R-:W-:-:S04]  /*8c50*/  I2FP.F32.U32 R0, R2 ;  /* 0x0000000200007245 */ /* 0x004fc80000201000 */
[----:B------:R-:W-:-:S04]  /*8c60*/  F2FP.F16.F32.PACK_AB R0, RZ, R0 ;  /* 0x00000000ff00723e */ /* 0x000fc800000000ff */
[----:B------:R-:W-:-:S07]  /*8c70*/  PRMT R5, R0, 0x7610, R5 ;  /* 0x0000761000057816 */ /* 0x000fce0000000005 */
.L_x_13260:
        /* <DEDUP_REMOVED lines=12> */
.L_x_13289:
[----:B-----5:R-:W-:-:S07]  /*8d40*/  IMAD.MOV.U32 R5, RZ, RZ, R0 ;  /* 0x000000ffff057224 */ /* 0x020fce00078e0000 */
.L_x_13290:
[----:B------:R-:W-:Y:S05]  /*8d50*/  BSYNC B0 ;  /* 0x0000000000007941 */ /* 0x000fea0003800000 */
.L_x_13288:
        /* <DEDUP_REMOVED lines=16> */
.L_x_13294:
[----:B------:R-:W-:-:S06]  /*8e60*/  HADD2.F32 R3, -RZ, R5.H0_H0 ;  /* 0x20000005ff037230 */ /* 0x000fcc0000004100 */
[----:B------:R-:W0:Y:S02]  /*8e70*/  F2I.S64.TRUNC R2, R3 ;  /* 0x0000000300027311 */ /* 0x000e24000020d900 */
[----:B0-----:R0:W-:Y:S01]  /*8e80*/  STG.E.U8 desc[UR36][R16.64], R2 ;  /* 0x0000000210007986 */ /* 0x0011e2000c101124 */
[----:B------:R-:W-:Y:S05]  /*8e90*/  BRA `(.L_x_13296) ;  /* 0x0000000c00847947 */ /* 0x000fea0003800000 */
.L_x_13293:
        /* <DEDUP_REMOVED lines=10> */
.L_x_13298:
[----:B------:R-:W-:-:S06]  /*8f40*/  HADD2.F32 R5, -RZ, R5.H0_H0 ;  /* 0x20000005ff057230 */ /* 0x000fcc0000004100 */
[----:B------:R-:W0:Y:S02]  /*8f50*/  F2I.FTZ.TRUNC.NTZ R5, R5 ;  /* 0x0000000500057305 */ /* 0x000e24000021f100 */
[----:B0-----:R0:W-:Y:S01]  /*8f60*/  STG.E desc[UR36][R16.64], R5 ;  /* 0x0000000510007986 */ /* 0x0011e2000c101924 */
[----:B------:R-:W-:Y:S05]  /*8f70*/  BRA `(.L_x_13296) ;  /* 0x0000000c004c7947 */ /* 0x000fea0003800000 */
.L_x_13297:
[----:B------:R-:W-:-:S06]  /*8f80*/  HADD2.F32 R5, -RZ, R5.H0_H0 ;  /* 0x20000005ff057230 */ /* 0x000fcc0000004100 */
[----:B------:R-:W0:Y:S02]  /*8f90*/  F2I.FTZ.TRUNC.NTZ R5, R5 ;  /* 0x0000000500057305 */ /* 0x000e24000021f100 */
[----:B0-----:R0:W-:Y:S01]  /*8fa0*/  STG.E.U16 desc[UR36][R16.64], R5 ;  /* 0x0000000510007986 */ /* 0x0011e2000c101524 */
[----:B------:R-:W-:Y:S05]  /*8fb0*/  BRA `(.L_x_13296) ;  /* 0x0000000c003c7947 */ /* 0x000fea0003800000 */
.L_x_13292:
        /* <DEDUP_REMOVED lines=9> */
.L_x_13300:
[----:B------:R0:W-:Y:S01]  /*9050*/  STG.E.U16 desc[UR36][R16.64], R5 ;  /* 0x0000000510007986 */ /* 0x0001e2000c101524 */
[----:B------:R-:W-:Y:S05]  /*9060*/  BRA `(.L_x_13296) ;  /* 0x0000000c00107947 */ /* 0x000fea0003800000 */
.L_x_13299:
        /* <DEDUP_REMOVED lines=10> */
.L_x_13302:
[----:B------:R-:W-:-:S05]  /*9110*/  HADD2.F32 R0, -RZ, R5.H0_H0 ;  /* 0x20000005ff007230 */ /* 0x000fca0000004100 */
[----:B------:R-:W-:-:S04]  /*9120*/  F2FP.F16.F32.PACK_AB R0, RZ, R0 ;  /* 0x00000000ff00723e */ /* 0x000fc800000000ff */
[----:B------:R-:W-:-:S05]  /*9130*/  PRMT R0, R0, 0x5410, RZ ;  /* 0x0000541000007816 */ /* 0x000fca00000000ff */
[----:B------:R0:W-:Y:S01]  /*9140*/  STG.E desc[UR36][R16.64], R0 ;  /* 0x0000000010007986 */ /* 0x0001e2000c101924 */
[----:B------:R-:W-:Y:S05]  /*9150*/  BRA `(.L_x_13296) ;  /* 0x0000000800d47947 */ /* 0x000fea0003800000 */
.L_x_13301:
[----:B------:R-:W-:-:S05]  /*9160*/  HADD2.F32 R2, -RZ, R5.H0_H0 ;  /* 0x20000005ff027230 */ /* 0x000fca0000004100 */
[----:B------:R-:W-:-:S06]  /*9170*/  FMUL.FTZ R2, R2, 1 ;  /* 0x3f80000002027820 */ /* 0x000fcc0000410000 */
[----:B------:R-:W0:Y:S02]  /*9180*/  F2F.F64.F32 R2, R2 ;  /* 0x0000000200027310 */ /* 0x000e240000201800 */
[----:B0-----:R0:W-:Y:S01]  /*9190*/  STG.E.64 desc[UR36][R16.64], R2 ;  /* 0x0000000210007986 */ /* 0x0011e2000c101b24 */
[----:B------:R-:W-:Y:S05]  /*91a0*/  BRA `(.L_x_13296) ;  /* 0x0000000800c07947 */ /* 0x000fea0003800000 */
.L_x_13291:
        /* <DEDUP_REMOVED lines=13> */
.L_x_13305:
[----:B------:R-:W-:Y:S01]  /*9280*/  HADD2.F32 R5, -RZ, R5.H0_H0 ;  /* 0x20000005ff057230 */ /* 0x000fe20000004100 */
[----:B------:R-:W-:-:S04]  /*9290*/  CS2R R6, SRZ ;  /* 0x0000000000067805 */ /* 0x000fc8000001ff00 */
[----:B------:R-:W-:-:S06]  /*92a0*/  FMUL.FTZ R5, R5, 1 ;  /* 0x3f80000005057820 */ /* 0x000fcc0000410000 */
[----:B------:R-:W0:Y:S02]  /*92b0*/  F2F.F64.F32 R4, R5 ;  /* 0x0000000500047310 */ /* 0x000e240000201800 */
[----:B0-----:R0:W-:Y:S01]  /*92c0*/  STG.E.128 desc[UR36][R16.64], R4 ;  /* 0x0000000410007986 */ /* 0x0011e2000c101d24 */
[----:B------:R-:W-:Y:S05]  /*92d0*/  BRA `(.L_x_13296) ;  /* 0x0000000800747947 */ /* 0x000fea0003800000 */
.L_x_13304:
        /* <DEDUP_REMOVED lines=21> */
.L_x_13309:
[----:B------:R-:W-:Y:S05]  /*9430*/  BSYNC B0 ;  /* 0x0000000000007941 */ /* 0x000fea0003800000 */
.L_x_13308:
[----:B------:R-:W-:-:S05]  /*9440*/  LOP3.LUT R3, R0, R3, RZ, 0xfc, !PT ;  /* 0x0000000300037212 */ /* 0x000fca00078efcff */
[----:B------:R0:W-:Y:S01]  /*9450*/  STG.E.U8 desc[UR36][R16.64], R3 ;  /* 0x0000000310007986 */ /* 0x0001e2000c101124 */
[----:B------:R-:W-:Y:S05]  /*9460*/  BRA `(.L_x_13296) ;  /* 0x0000000800107947 */ /* 0x000fea0003800000 */
.L_x_13307:
        /* <DEDUP_REMOVED lines=13> */
.L_x_13311:
[----:B------:R-:W-:Y:S01]  /*9540*/  IMAD.MOV.U32 R0, RZ, RZ, 0x7f ;  /* 0x0000007fff007424 */ /* 0x000fe200078e00ff */
[----:B------:R-:W-:-:S04]  /*9550*/  ISETP.GT.U32.AND P0, PT, R2, 0x7f800000, PT ;  /* 0x7f8000000200780c */ /* 0x000fc80003f04070 */
[----:B------:R-:W-:-:S09]  /*9560*/  SEL R0, R0, 0x7c, P0 ;  /* 0x0000007c00007807 */ /* 0x000fd20000000000 */
.L_x_13312:
[----:B------:R-:W-:Y:S05]  /*9570*/  BSYNC B0 ;  /* 0x0000000000007941 */ /* 0x000fea0003800000 */
.L_x_13310:
[----:B------:R-:W-:-:S04]  /*9580*/  LOP3.LUT R2, R5, 0x80000000, RZ, 0xc0, !PT ;  /* 0x8000000005027812 */ /* 0x000fc800078ec0ff */
[----:B------:R-:W-:-:S04]  /*9590*/  SHF.R.U32.HI R3, RZ, 0x18, R2 ;  /* 0x00000018ff037819 */ /* 0x000fc80000011602 */
[----:B------:R-:W-:-:S05]  /*95a0*/  LOP3.LUT R3, R0, R3, RZ, 0xfc, !PT ;  /* 0x0000000300037212 */ /* 0x000fca00078efcff */
[----:B------:R0:W-:Y:S01]  /*95b0*/  STG.E.U8 desc[UR36][R16.64], R3 ;  /* 0x0000000310007986 */ /* 0x0001e2000c101124 */
[----:B------:R-:W-:Y:S05]  /*95c0*/  BRA `(.L_x_13296) ;  /* 0x0000000400b87947 */ /* 0x000fea0003800000 */
.L_x_13306:
[----:B------:R-:W-:-:S05]  /*95d0*/  HADD2.F32 R0, -RZ, R5.H0_H0 ;  /* 0x20000005ff007230 */ /* 0x000fca0000004100 */
[----:B------:R-:W-:-:S05]  /*95e0*/  F2FP.BF16.F32.PACK_AB R0, RZ, R0 ;  /* 0x00000000ff00723e */ /* 0x000fca00000010ff */
[----:B------:R0:W-:Y:S01]  /*95f0*/  STG.E.U16 desc[UR36][R16.64], R0 ;  /* 0x0000000010007986 */ /* 0x0001e2000c101524 */
[----:B------:R-:W-:Y:S05]  /*9600*/  BRA `(.L_x_13296) ;  /* 0x0000000400a87947 */ /* 0x000fea0003800000 */
.L_x_13303:
        /* <DEDUP_REMOVED lines=12> */
.L_x_13315:
        /* <DEDUP_REMOVED lines=17> */
.L_x_13318:
[----:B------:R-:W-:-:S04]  /*97e0*/  LOP3.LUT R2, R5, 0x80000000, RZ, 0xc0, !PT ;  /* 0x8000000005027812 */ /* 0x000fc800078ec0ff */
[----:B------:R-:W-:-:S04]  /*97f0*/  SHF.R.U32.HI R3, RZ, 0x18, R2 ;  /* 0x00000018ff037819 */ /* 0x000fc80000011602 */
[----:B------:R-:W-:-:S04]  /*9800*/  LOP3.LUT R0, R0, R3, RZ, 0xfc, !PT ;  /* 0x0000000300007212 */ /* 0x000fc800078efcff */
[----:B------:R-:W-:-:S07]  /*9810*/  PRMT R8, R0, 0x7610, R8 ;  /* 0x0000761000087816 */ /* 0x000fce0000000008 */
.L_x_13317:
[----:B------:R-:W-:Y:S05]  /*9820*/  BSYNC B0 ;  /* 0x0000000000007941 */ /* 0x000fea0003800000 */
.L_x_13316:
[----:B------:R3:W-:Y:S01]  /*9830*/  STG.E.U8 desc[UR36][R16.64], R8 ;  /* 0x0000000810007986 */ /* 0x0007e2000c101124 */
[----:B------:R-:W-:Y:S05]  /*9840*/  BRA `(.L_x_13296) ;  /* 0x0000000400187947 */ /* 0x000fea0003800000 */
.L_x_13314:
        /* <DEDUP_REMOVED lines=17> */
.L_x_13321:
[----:B------:R-:W-:-:S04]  /*9960*/  LOP3.LUT R2, R5, 0x80000000, RZ, 0xc0, !PT ;  /* 0x8000000005027812 */ /* 0x000fc800078ec0ff */
[----:B------:R-:W-:-:S04]  /*9970*/  SHF.R.U32.HI R3, RZ, 0x18, R2 ;  /* 0x00000018ff037819 */ /* 0x000fc80000011602 */
[----:B------:R-:W-:-:S04]  /*9980*/  LOP3.LUT R0, R0, R3, RZ, 0xfc, !PT ;  /* 0x0000000300007212 */ /* 0x000fc800078efcff */
[----:B------:R-:W-:-:S07]  /*9990*/  PRMT R8, R0, 0x7610, R8 ;  /* 0x0000761000087816 */ /* 0x000fce0000000008 */
.L_x_13320:
[----:B------:R-:W-:Y:S05]  /*99a0*/  BSYNC B0 ;  /* 0x0000000000007941 */ /* 0x000fea0003800000 */
.L_x_13319:
[----:B------:R0:W-:Y:S01]  /*99b0*/  STG.E.U8 desc[UR36][R16.64], R8 ;  /* 0x0000000810007986 */ /* 0x0001e2000c101124 */
[----:B------:R-:W-:Y:S05]  /*99c0*/  BRA `(.L_x_13296) ;  /* 0x0000000000b87947 */ /* 0x000fea0003800000 */
.L_x_13313:
        /* <DEDUP_REMOVED lines=22> */
.L_x_13295:
        /* <DEDUP_REMOVED lines=16> */
.L_x_13324:
[----:B------:R-:W-:Y:S05]  /*9c30*/  BRA `(.L_x_13296) ;  /* 0x00000000001c7947 */ /* 0x000fea0003800000 */
.L_x_13323:
[----:B------:R-:W-:-:S06]  /*9c40*/  HADD2.F32 R2, -RZ, R5.H0_H0 ;  /* 0x20000005ff027230 */ /* 0x000fcc0000004100 */
[----:B------:R-:W0:Y:S02]  /*9c50*/  F2I.U64.TRUNC R2, R2 ;  /* 0x0000000200027311 */ /* 0x000e24000020d800 */
[----:B0-----:R1:W-:Y:S01]  /*9c60*/  STG.E.64 desc[UR36][R16.64], R2 ;  /* 0x0000000210007986 */ /* 0x0013e2000c101b24 */
[----:B------:R-:W-:Y:S05]  /*9c70*/  BRA `(.L_x_13296) ;  /* 0x00000000000c7947 */ /* 0x000fea0003800000 */
.L_x_13322:
[----:B------:R-:W-:-:S06]  /*9c80*/  HADD2.F32 R5, -RZ, R5.H0_H0 ;  /* 0x20000005ff057230 */ /* 0x000fcc0000004100 */
[----:B------:R-:W0:Y:S02]  /*9c90*/  F2I.FTZ.U32.TRUNC.NTZ R5, R5 ;  /* 0x0000000500057305 */ /* 0x000e24000021f000 */
[----:B0-----:R2:W-:Y:S02]  /*9ca0*/  STG.E desc[UR36][R16.64], R5 ;  /* 0x0000000510007986 */ /* 0x0015e4000c101924 */
.L_x_13296:
[----:B------:R-:W-:-:S07]  /*9cb0*/  VIADD R19, R19, 0x80 ;  /* 0x0000008013137836 */ /* 0x000fce0000000000 */
.L_x_13253:
[----:B------:R-:W-:Y:S05]  /*9cc0*/  BSYNC B6 ;  /* 0x0000000000067941 */ /* 0x000fea0003800000 */
.L_x_13252:
        /* <DEDUP_REMOVED lines=306> */
.L_x_13325:
        /* <DEDUP_REMOVED lines=23> */
.L_x_13329:
[----:B------:R-:W2:Y:S02]  /*b160*/  LDG.E.U8 R2, desc[UR36][R2.64] ;  /* 0x0000002402027981 */ /* 0x000ea4000c1e1100 */
[----:B--2---:R-:W-:-:S04]  /*b170*/  I2FP.F32.U32 R0, R2 ;  /* 0x0000000200007245 */ /* 0x004fc80000201000 */
[----:B------:R-:W-:-:S04]  /*b180*/  F2FP.F16.F32.PACK_AB R0, RZ, R0 ;  /* 0x00000000ff00723e */ /* 0x000fc800000000ff */
[----:B------:R-:W-:Y:S01]  /*b190*/  PRMT R5, R0, 0x7610, R5 ;  /* 0x0000761000057816 */ /* 0x000fe20000000005 */
[----:B------:R-:W-:Y:S06]  /*b1a0*/  BRA `(.L_x_13331) ;  /* 0x0000000c00b87947 */ /* 0x000fec0003800000 */
.L_x_13328:
        /* <DEDUP_REMOVED lines=11> */
.L_x_13333:
[----:B------:R-:W2:Y:S02]  /*b260*/  LDG.E R2, desc[UR36][R2.64] ;  /* 0x0000002402027981 */ /* 0x000ea4000c1e1900 */
[----:B--2---:R-:W-:-:S04]  /*b270*/  I2FP.F32.S32 R0, R2 ;  /* 0x0000000200007245 */ /* 0x004fc80000201400 */
[----:B------:R-:W-:-:S04]  /*b280*/  F2FP.F16.F32.PACK_AB R0, RZ, R0 ;  /* 0x00000000ff00723e */ /* 0x000fc800000000ff */
[----:B------:R-:W-:Y:S01]  /*b290*/  PRMT R5, R0, 0x7610, R5 ;  /* 0x0000761000057816 */ /* 0x000fe20000000005 */
[----:B------:R-:W-:Y:S06]  /*b2a0*/  BRA `(.L_x_13331) ;  /* 0x0000000c00787947 */ /* 0x000fec0003800000 */
.L_x_13332:
[----:B------:R-:W2:Y:S02]  /*b2b0*/  LDG.E.U16 R2, desc[UR36][R2.64] ;  /* 0x0000002402027981 */ /* 0x000ea4000c1e1500 */
[----:B--2---:R-:W0:Y:S02]  /*b2c0*/  I2F.S16 R0, R2 ;  /* 0x0000000200007306 */ /* 0x004e240000101400 */
[----:B0-----:R-:W-:-:S04]  /*b2d0*/  F2FP.F16.F32.PACK_AB R0, RZ, R0 ;  /* 0x00000000ff00723e */ /* 0x001fc800000000ff */
[----:B------:R-:W-:Y:S01]  /*b2e0*/  PRMT R5, R0, 0x7610, R5 ;  /* 0x0000761000057816 */ /* 0x000fe20000000005 */
[----:B------:R-:W-:Y:S06]  /*b2f0*/  BRA `(.L_x_13331) ;  /* 0x0000000c00647947 */ /* 0x000fec0003800000 */
.L_x_13327:
        /* <DEDUP_REMOVED lines=9> */
.L_x_13335:
[----:B------:R1:W5:Y:S01]  /*b390*/  LDG.E.U16 R5, desc[UR36][R2.64] ;  /* 0x0000002402057981 */ /* 0x000362000c1e1500 */
[----:B------:R-:W-:Y:S05]  /*b3a0*/  BRA `(.L_x_13331) ;  /* 0x0000000c00387947 */ /* 0x000fea0003800000 */
.L_x_13334:
        /* <DEDUP_REMOVED lines=9> */
.L_x_13337:
[----:B------:R0:W5:Y:S01]  /*b440*/  LDG.E.U16 R5, desc[UR36][R2.64] ;  /* 0x0000002402057981 */ /* 0x000162000c1e1500 */
[----:B------:R-:W-:Y:S05]  /*b450*/  BRA `(.L_x_13331) ;  /* 0x0000000c000c7947 */ /* 0x000fea0003800000 */
.L_x_13336:
        /* <DEDUP_REMOVED lines=9> */
.L_x_13326:
        /* <DEDUP_REMOVED lines=14> */
.L_x_13340:
        /* <DEDUP_REMOVED lines=9> */
.L_x_13339:
        /* <DEDUP_REMOVED lines=27> */
.L_x_13342:
        /* <DEDUP_REMOVED lines=15> */
.L_x_13341:
[----:B------:R-:W2:Y:S02]  /*b900*/  LDG.E.U16 R0, desc[UR36][R2.64] ;  /* 0x0000002402007981 */ /* 0x000ea4000c1e1500 */
[----:B--2---:R-:W-:-:S05]  /*b910*/  IMAD.U32 R0, R0, 0x10000, RZ ;  /* 0x0001000000007824 */ /* 0x004fca00078e00ff */
[----:B------:R-:W-:-:S04]  /*b920*/  F2FP.F16.F32.PACK_AB R0, RZ, R0 ;  /* 0x00000000ff00723e */ /* 0x000fc800000000ff */
[----:B------:R-:W-:Y:S01]  /*b930*/  PRMT R5, R0, 0x7610, R5 ;  /* 0x0000761000057816 */ /* 0x000fe20000000005 */
[----:B------:R-:W-:Y:S06]  /*b940*/  BRA `(.L_x_13331) ;  /* 0x0000000400d07947 */ /* 0x000fec0003800000 */
.L_x_13338:
        /* <DEDUP_REMOVED lines=13> */
.L_x_13345:
        /* <DEDUP_REMOVED lines=21> */
.L_x_13349:
[----:B------:R-:W-:Y:S05]  /*bb70*/  BSYNC B1 ;  /* 0x0000000000017941 */ /* 0x000fea0003800000 */
.L_x_13348:
[----:B------:R-:W-:Y:S01]  /*bb80*/  LEA R3, R0, 0x3b800000, 0x17 ;  /* 0x3b80000000037811 */ /* 0x000fe200078eb8ff */
[----:B------:R-:W-:-:S05]  /*bb90*/  IMAD.SHL.U32 R0, R2, 0x100000, RZ ;  /* 0x0010000002007824 */ /* 0x000fca00078e00ff */
[----:B------:R-:W-:-:S07]  /*bba0*/  LOP3.LUT R0, R3, R0, R4, 0xfe, !PT ;  /* 0x0000000003007212 */ /* 0x000fce00078efe04 */
.L_x_13347:
[----:B------:R-:W-:Y:S05]  /*bbb0*/  BSYNC B0 ;  /* 0x0000000000007941 */ /* 0x000fea0003800000 */
.L_x_13346:
[----:B------:R-:W-:-:S04]  /*bbc0*/  F2FP.F16.F32.PACK_AB R0, RZ, R0 ;  /* 0x00000000ff00723e */ /* 0x000fc800000000ff */
[----:B------:R-:W-:Y:S01]  /*bbd0*/  PRMT R5, R0, 0x7610, R5 ;  /* 0x0000761000057816 */ /* 0x000fe20000000005 */
[----:B------:R-:W-:Y:S06]  /*bbe0*/  BRA `(.L_x_13331) ;  /* 0x0000000400287947 */ /* 0x000fec0003800000 */
.L_x_13344:
        /* <DEDUP_REMOVED lines=21> */
.L_x_13353:
[----:B------:R-:W-:Y:S05]  /*bd40*/  BSYNC B1 ;  /* 0x0000000000017941 */ /* 0x000fea0003800000 */
.L_x_13352:
[----:B------:R-:W-:Y:S01]  /*bd50*/  LEA R3, R0, 0x37800000, 0x17 ;  /* 0x3780000000037811 */ /* 0x000fe200078eb8ff */
[----:B------:R-:W-:-:S05]  /*bd60*/  IMAD.SHL.U32 R0, R2, 0x200000, RZ ;  /* 0x0020000002007824 */ /* 0x000fca00078e00ff */
[----:B------:R-:W-:-:S07]  /*bd70*/  LOP3.LUT R0, R3, R0, R4, 0xfe, !PT ;  /* 0x0000000003007212 */ /* 0x000fce00078efe04 */
.L_x_13351:
[----:B------:R-:W-:Y:S05]  /*bd80*/  BSYNC B0 ;  /* 0x0000000000007941 */ /* 0x000fea0003800000 */
.L_x_13350:
[----:B------:R-:W-:-:S04]  /*bd90*/  F2FP.F16.F32.PACK_AB R0, RZ, R0 ;  /* 0x00000000ff00723e */ /* 0x000fc800000000ff */
[----:B------:R-:W-:Y:S01]  /*bda0*/  PRMT R5, R0, 0x7610, R5 ;  /* 0x0000761000057816 */ /* 0x000fe20000000005 */
[----:B------:R-:W-:Y:S06]  /*bdb0*/  BRA `(.L_x_13331) ;  /* 0x0000000000b47947 */ /* 0x000fec0003800000 */
.L_x_13343:
        /* <DEDUP_REMOVED lines=14> */
.L_x_13357:
[----:B------:R-:W-:Y:S05]  /*bea0*/  BSYNC B0 ;  /* 0x0000000000007941 */ /* 0x000fea0003800000 */
.L_x_13356:
[----:B------:R-:W-:-:S04]  /*beb0*/  F2FP.F16.F32.PACK_AB R0, RZ, R0 ;  /* 0x00000000ff00723e */ /* 0x000fc800000000ff */
[----:B------:R-:W-:Y:S01]  /*bec0*/  PRMT R5, R0, 0x7610, R5 ;  /* 0x0000761000057816 */ /* 0x000fe20000000005 */
[----:B------:R-:W-:Y:S06]  /*bed0*/  BRA `(.L_x_13331) ;  /* 0x00000000006c7947 */ /* 0x000fec0003800000 */
.L_x_13330:
        /* <DEDUP_REMOVED lines=16> */
.L_x_13358:
[----:B------:R-:W-:Y:S01]  /*bfe0*/  PRMT R5, RZ, 0x7610, R5 ;  /* 0x00007610ff057816 */ /* 0x000fe20000000005 */
[----:B------:R-:W-:Y:S06]  /*bff0*/  BRA `(.L_x_13331) ;  /* 0x0000000000247947 */ /* 0x000fec0003800000 */
.L_x_13355:
[----:B------:R-:W2:Y:S02]  /*c000*/  LDG.E.64 R2, desc[UR36][R2.64] ;  /* 0x0000002402027981 */ /* 0x000ea4000c1e1b00 */
[----:B--2---:R-:W0:Y:S02]  /*c010*/  I2F.U64 R0, R2 ;  /* 0x0000000200007312 */ /* 0x004e240000301000 */
[----:B0-----:R-:W-:-:S04]  /*c020*/  F2FP.F16.F32.PACK_AB R0, RZ, R0 ;  /* 0x00000000ff00723e */ /* 0x001fc800000000ff */
[----:B------:R-:W-:Y:S01]  /*c030*/  PRMT R5, R0, 0x7610, R5 ;  /* 0x0000761000057816 */ /* 0x000fe20000000005 */
[----:B------:R-:W-:Y:S06]  /*c040*/  BRA `(.L_x_13331) ;  /* 0x0000000000107947 */ /* 0x000fec0003800000 */
.L_x_13354:
[----:B------:R-:W2:Y:S02]  /*c050*/  LDG.E R2, desc[UR36][R2.64] ;  /* 0x0000002402027981 */ /* 0x000ea4000c1e1900 */
[----:B--2---:R-:W-:-:S04]  /*c060*/  I2FP.F32.U32 R0, R2 ;  /* 0x0000000200007245 */ /* 0x004fc80000201000 */
[----:B------:R-:W-:-:S04]  /*c070*/  F2FP.F16.F32.PACK_AB R0, RZ, R0 ;  /* 0x00000000ff00723e */ /* 0x000fc800000000ff */
[----:B------:R-:W-:-:S07]  /*c080*/  PRMT R5, R0, 0x7610, R5 ;  /* 0x0000761000057816 */ /* 0x000fce0000000005 */
.L_x_13331:
        /* <DEDUP_REMOVED lines=12> */
.L_x_13360:
[----:B-----5:R-:W-:-:S07]  /*c150*/  IMAD.MOV.U32 R5, RZ, RZ, R0 ;  /* 0x000000ffff057224 */ /* 0x020fce00078e0000 */
.L_x_13361:
[----:B------:R-:W-:Y:S05]  /*c160*/  BSYNC B0 ;  /* 0x0000000000007941 */ /* 0x000fea0003800000 */
.L_x_13359:
        /* <DEDUP_REMOVED lines=14> */
[----:B0-----:R-:W-:Y:S01]  /*c250*/  STG.E.U8 desc[UR36][R16.64], R5 ;  /* 0x0000000510007986 */ /* 0x001fe2000c101124 */
[----:B------:R-:W-:Y:S05]  /*c260*/  EXIT ;  /* 0x000000000000794d */ /* 0x000fea0003800000 */
.L_x_13365:
[----:B------:R-:W-:-:S06]  /*c270*/  HADD2.F32 R3, -RZ, R5.H0_H0 ;  /* 0x20000005ff037230 */ /* 0x000fcc0000004100 */
[----:B------:R-:W0:Y:S02]  /*c280*/  F2I.S64.TRUNC R2, R3 ;  /* 0x0000000300027311 */ /* 0x000e24000020d900 */
[----:B0-----:R-:W-:Y:S01]  /*c290*/  STG.E.U8 desc[UR36][R16.64], R2 ;  /* 0x0000000210007986 */ /* 0x001fe2000c101124 */
[----:B------:R-:W-:Y:S05]  /*c2a0*/  EXIT ;  /* 0x000000000000794d */ /* 0x000fea0003800000 */
.L_x_13364:
        /* <DEDUP_REMOVED lines=10> */
.L_x_13368:
[----:B------:R-:W-:-:S06]  /*c350*/  HADD2.F32 R5, -RZ, R5.H0_H0 ;  /* 0x20000005ff057230 */ /* 0x000fcc0000004100 */
[----:B------:R-:W0:Y:S02]  /*c360*/  F2I.FTZ.TRUNC.NTZ R5, R5 ;  /* 0x0000000500057305 */ /* 0x000e24000021f100 */
[----:B0-----:R-:W-:Y:S01]  /*c370*/  STG.E desc[UR36][R16.64], R5 ;  /* 0x0000000510007986 */ /* 0x001fe2000c101924 */
[----:B------:R-:W-:Y:S05]  /*c380*/  EXIT ;  /* 0x000000000000794d */ /* 0x000fea0003800000 */
.L_x_13367:
[----:B------:R-:W-:-:S06]  /*c390*/  HADD2.F32 R5, -RZ, R5.H0_H0 ;  /* 0x20000005ff057230 */ /* 0x000fcc0000004100 */
[----:B------:R-:W0:Y:S02]  /*c3a0*/  F2I.FTZ.TRUNC.NTZ R5, R5 ;  /* 0x0000000500057305 */ /* 0x000e24000021f100 */
[----:B0-----:R-:W-:Y:S01]  /*c3b0*/  STG.E.U16 desc[UR36][R16.64], R5 ;  /* 0x0000000510007986 */ /* 0x001fe2000c101524 */
[----:B------:R-:W-:Y:S05]  /*c3c0*/  EXIT ;  /* 0x000000000000794d */ /* 0x000fea0003800000 */
.L_x_13363:
        /* <DEDUP_REMOVED lines=9> */
.L_x_13370:
[----:B------:R-:W-:Y:S01]  /*c460*/  STG.E.U16 desc[UR36][R16.64], R5 ;  /* 0x0000000510007986 */ /* 0x000fe2000c101524 */
[----:B------:R-:W-:Y:S05]  /*c470*/  EXIT ;  /* 0x000000000000794d */ /* 0x000fea0003800000 */
.L_x_13369:
        /* <DEDUP_REMOVED lines=10> */
.L_x_13372:
[----:B------:R-:W-:-:S05]  /*c520*/  HADD2.F32 R0, -RZ, R5.H0_H0 ;  /* 0x20000005ff007230 */ /* 0x000fca0000004100 */
[----:B------:R-:W-:-:S04]  /*c530*/  F2FP.F16.F32.PACK_AB R0, RZ, R0 ;  /* 0x00000000ff00723e */ /* 0x000fc800000000ff */
[----:B------:R-:W-:-:S05]  /*c540*/  PRMT R0, R0, 0x5410, RZ ;  /* 0x0000541000007816 */ /* 0x000fca00000000ff */
[----:B------:R-:W-:Y:S01]  /*c550*/  STG.E desc[UR36][R16.64], R0 ;  /* 0x0000000010007986 */ /* 0x000fe2000c101924 */
[----:B------:R-:W-:Y:S05]  /*c560*/  EXIT ;  /* 0x000000000000794d */ /* 0x000fea0003800000 */
.L_x_13371:
[----:B------:R-:W-:-:S05]  /*c570*/  HADD2.F32 R2, -RZ, R5.H0_H0 ;  /* 0x20000005ff027230 */ /* 0x000fca0000004100 */
[----:B------:R-:W-:-:S06]  /*c580*/  FMUL.FTZ R2, R2, 1 ;  /* 0x3f80000002027820 */ /* 0x000fcc0000410000 */
[----:B------:R-:W0:Y:S02]  /*c590*/  F2F.F64.F32 R2, R2 ;  /* 0x0000000200027310 */ /* 0x000e240000201800 */
[----:B0-----:R-:W-:Y:S01]  /*c5a0*/  STG.E.64 desc[UR36][R16.64], R2 ;  /* 0x0000000210007986 */ /* 0x001fe2000c101b24 */
[----:B------:R-:W-:Y:S05]  /*c5b0*/  EXIT ;  /* 0x000000000000794d */ /* 0x000fea0003800000 */
.L_x_13362:
        /* <DEDUP_REMOVED lines=13> */
.L_x_13375:
[----:B------:R-:W-:Y:S01]  /*c690*/  HADD2.F32 R5, -RZ, R5.H0_H0 ;  /* 0x20000005ff057230 */ /* 0x000fe20000004100 */
[----:B------:R-:W-:-:S04]  /*c6a0*/  CS2R R6, SRZ ;  /* 0x0000000000067805 */ /* 0x000fc8000001ff00 */
[----:B------:R-:W-:-:S06]  /*c6b0*/  FMUL.FTZ R5, R5, 1 ;  /* 0x3f80000005057820 */ /* 0x000fcc0000410000 */
[----:B------:R-:W0:Y:S02]  /*c6c0*/  F2F.F64.F32 R4, R5 ;  /* 0x0000000500047310 */ /* 0x000e240000201800 */
[----:B0-----:R-:W-:Y:S01]  /*c6d0*/  STG.E.128 desc[UR36][R16.64], R4 ;  /* 0x0000000410007986 */ /* 0x001fe2000c101d24 */
[----:B------:R-:W-:Y:S05]  /*c6e0*/  EXIT ;  /* 0x000000000000794d */ /* 0x000fea0003800000 */
.L_x_13374:
        /* <DEDUP_REMOVED lines=21> */
.L_x_13379:
[----:B------:R-:W-:Y:S05]  /*c840*/  BSYNC B0 ;  /* 0x0000000000007941 */ /* 0x000fea0003800000 */
.L_x_13378:
[----:B------:R-:W-:-:S05]  /*c850*/  LOP3.LUT R3, R0, R3, RZ, 0xfc, !PT ;  /* 0x0000000300037212 */ /* 0x000fca00078efcff */
[----:B------:R-:W-:Y:S01]  /*c860*/  STG.E.U8 desc[UR36][R16.64], R3 ;  /* 0x0000000310007986 */ /* 0x000fe2000c101124 */
[----:B------:R-:W-:Y:S05]  /*c870*/  EXIT ;  /* 0x000000000000794d */ /* 0x000fea0003800000 */
.L_x_13377:
        /* <DEDUP_REMOVED lines=13> */
.L_x_13381:
[----:B------:R-:W-:Y:S01]  /*c950*/  IMAD.MOV.U32 R0, RZ, RZ, 0x7f ;  /* 0x0000007fff007424 */ /* 0x000fe200078e00ff */
[----:B------:R-:W-:-:S04]  /*c960*/  ISETP.GT.U32.AND P0, PT, R2, 0x7f800000, PT ;  /* 0x7f8000000200780c */ /* 0x000fc80003f04070 */
[----:B------:R-:W-:-:S09]  /*c970*/  SEL R0, R0, 0x7c, P0 ;  /* 0x0000007c00007807 */ /* 0x000fd20000000000 */
.L_x_13382:
[----:B------:R-:W-:Y:S05]  /*c980*/  BSYNC B0 ;  /* 0x0000000000007941 */ /* 0x000fea0003800000 */
.L_x_13380:
[----:B------:R-:W-:-:S04]  /*c990*/  LOP3.LUT R2, R5, 0x80000000, RZ, 0xc0, !PT ;  /* 0x8000000005027812 */ /* 0x000fc800078ec0ff */
[----:B------:R-:W-:-:S04]  /*c9a0*/  SHF.R.U32.HI R3, RZ, 0x18, R2 ;  /* 0x00000018ff037819 */ /* 0x000fc80000011602 */
[----:B------:R-:W-:-:S05]  /*c9b0*/  LOP3.LUT R3, R0, R3, RZ, 0xfc, !PT ;  /* 0x0000000300037212 */ /* 0x000fca00078efcff */
[----:B------:R-:W-:Y:S01]  /*c9c0*/  STG.E.U8 desc[UR36][R16.64], R3 ;  /* 0x0000000310007986 */ /* 0x000fe2000c101124 */
[----:B------:R-:W-:Y:S05]  /*c9d0*/  EXIT ;  /* 0x000000000000794d */ /* 0x000fea0003800000 */
.L_x_13376:
[----:B------:R-:W-:-:S05]  /*c9e0*/  HADD2.F32 R0, -RZ, R5.H0_H0 ;  /* 0x20000005ff007230 */ /* 0x000fca0000004100 */
[----:B------:R-:W-:-:S05]  /*c9f0*/  F2FP.BF16.F32.PACK_AB R0, RZ, R0 ;  /* 0x00000000ff00723e */ /* 0x000fca00000010ff */
[----:B------:R-:W-:Y:S01]  /*ca00*/  STG.E.U16 desc[UR36][R16.64], R0 ;  /* 0x0000000010007986 */ /* 0x000fe2000c101524 */
[----:B------:R-:W-:Y:S05]  /*ca10*/  EXIT ;  /* 0x000000000000794d */ /* 0x000fea0003800000 */
.L_x_13373:
        /* <DEDUP_REMOVED lines=12> */
.L_x_13385:
        /* <DEDUP_REMOVED lines=17> */
.L_x_13388:
[----:B------:R-:W-:-:S04]  /*cbf0*/  LOP3.LUT R2, R5, 0x80000000, RZ, 0xc0, !PT ;  /* 0x8000000005027812 */ /* 0x000fc800078ec0ff */
[----:B------:R-:W-:-:S04]  /*cc00*/  SHF.R.U32.HI R3, RZ, 0x18, R2 ;  /* 0x00000018ff037819 */ /* 0x000fc80000011602 */
[----:B------:R-:W-:-:S04]  /*cc10*/  LOP3.LUT R0, R0, R3, RZ, 0xfc, !PT ;  /* 0x0000000300007212 */ /* 0x000fc800078efcff */
[----:B------:R-:W-:-:S07]  /*cc20*/  PRMT R8, R0, 0x7610, R8 ;  /* 0x0000761000087816 */ /* 0x000fce0000000008 */
.L_x_13387:
[----:B------:R-:W-:Y:S05]  /*cc30*/  BSYNC B0 ;  /* 0x0000000000007941 */ /* 0x000fea0003800000 */
.L_x_13386:
[----:B------:R-:W-:Y:S01]  /*cc40*/  STG.E.U8 desc[UR36][R16.64], R8 ;  /* 0x0000000810007986 */ /* 0x000fe2000c101124 */
[----:B------:R-:W-:Y:S05]  /*cc50*/  EXIT ;  /* 0x000000000000794d */ /* 0x000fea0003800000 */
.L_x_13384:
        /* <DEDUP_REMOVED lines=17> */
.L_x_13391:
[----:B------:R-:W-:-:S04]  /*cd70*/  LOP3.LUT R2, R5, 0x80000000, RZ, 0xc0, !PT ;  /* 0x8000000005027812 */ /* 0x000fc800078ec0ff */
[----:B------:R-:W-:-:S04]  /*cd80*/  SHF.R.U32.HI R3, RZ, 0x18, R2 ;  /* 0x00000018ff037819 */ /* 0x000fc80000011602 */
[----:B------:R-:W-:-:S04]  /*cd90*/  LOP3.LUT R0, R0, R3, RZ, 0xfc, !PT ;  /* 0x0000000300007212 */ /* 0x000fc800078efcff */
[----:B------:R-:W-:-:S07]  /*cda0*/  PRMT R8, R0, 0x7610, R8 ;  /* 0x0000761000087816 */ /* 0x000fce0000000008 */
.L_x_13390:
[----:B------:R-:W-:Y:S05]  /*cdb0*/  BSYNC B0 ;  /* 0x0000000000007941 */ /* 0x000fea0003800000 */
.L_x_13389:
[----:B------:R-:W-:Y:S01]  /*cdc0*/  STG.E.U8 desc[UR36][R16.64], R8 ;  /* 0x0000000810007986 */ /* 0x000fe2000c101124 */
[----:B------:R-:W-:Y:S05]  /*cdd0*/  EXIT ;  /* 0x000000000000794d */ /* 0x000fea0003800000 */
.L_x_13383:
        /* <DEDUP_REMOVED lines=22> */
.L_x_13366:
        /* <DEDUP_REMOVED lines=16> */
.L_x_13394:
[----:B------:R-:W-:Y:S05]  /*d040*/  EXIT ;  /* 0x000000000000794d */ /* 0x000fea0003800000 */
.L_x_13393:
[----:B------:R-:W-:-:S06]  /*d050*/  HADD2.F32 R2, -RZ, R5.H0_H0 ;  /* 0x20000005ff027230 */ /* 0x000fcc0000004100 */
[----:B------:R-:W0:Y:S02]  /*d060*/  F2I.U64.TRUNC R2, R2 ;  /* 0x0000000200027311 */ /* 0x000e24000020d800 */
[----:B0-----:R-:W-:Y:S01]  /*d070*/  STG.E.64 desc[UR36][R16.64], R2 ;  /* 0x0000000210007986 */ /* 0x001fe2000c101b24 */
[----:B------:R-:W-:Y:S05]  /*d080*/  EXIT ;  /* 0x000000000000794d */ /* 0x000fea0003800000 */
.L_x_13392:
[----:B------:R-:W-:-:S06]  /*d090*/  HADD2.F32 R5, -RZ, R5.H0_H0 ;  /* 0x20000005ff057230 */ /* 0x000fcc0000004100 */
[----:B------:R-:W0:Y:S02]  /*d0a0*/  F2I.FTZ.U32.TRUNC.NTZ R5, R5 ;  /* 0x0000000500057305 */ /* 0x000e24000021f000 */
[----:B0-----:R-:W-:Y:S01]  /*d0b0*/  STG.E desc[UR36][R16.64], R5 ;  /* 0x0000000510007986 */ /* 0x001fe2000c101924 */
[----:B------:R-:W-:Y:S05]  /*d0c0*/  EXIT ;  /* 0x000000000000794d */ /* 0x000fea0003800000 */
.L_x_13395:
        /* <DEDUP_REMOVED lines=11> */
.L_x_42229:


//--------------------- .text._ZN2at6native27unrolled_elementwise_kernelINS0_13AUnaryFunctorIN3c104HalfES4_S4_ZZZNS0_19minimum_kernel_cudaERNS_18TensorIteratorBaseEENKUlvE0_clEvENKUlvE1_clEvEUlS4_S4_E_EESt5arrayIPcLm2EELi4E23TrivialOffsetCalculatorILi1EjESF_NS0_6memory12LoadWithCastILi1EEENSG_13StoreWithCastILi1EEEEEviT_T0_T2_T3_T4_T5_ --------------------------
	.section	.text._ZN2at6native27unrolled_elementwise_kernelINS0_13AUnaryFunctorIN3c104HalfES4_S4_ZZZNS0_19minimum_kernel_cudaERNS_18TensorIteratorBaseEENKUlvE0_clEvENKUlvE1_clEvEUlS4_S4_E_EESt5arrayIPcLm2EELi4E23TrivialOffsetCalculatorILi1EjESF_NS0_6memory12LoadWithCastILi1EEENSG_13StoreWithCastILi1EEEEEviT_T0_T2_T3_T4_T5_,"ax",@progbits
	.align	128
        .global         _ZN2at6native27unrolled_elementwise_kernelINS0_13AUnaryFunctorIN3c104HalfES4_S4_ZZZNS0_19minimum_kernel_cudaERNS_18TensorIteratorBaseEENKUlvE0_clEvENKUlvE1_clEvEUlS4_S4_E_EESt5arrayIPcLm2EELi4E23TrivialOffsetCalculatorILi1EjESF_NS0_6memory12LoadWithCastILi1EEENSG_13StoreWithCastILi1EEEEEviT_T0_T2_T3_T4_T5_
        .type           _ZN2at6native27unrolled_elementwise_kernelINS0_13AUnaryFunctorIN3c104HalfES4_S4_ZZZNS0_19minimum_kernel_cudaERNS_18TensorIteratorBaseEENKUlvE0_clEvENKUlvE1_clEvEUlS4_S4_E_EESt5arrayIPcLm2EELi4E23TrivialOffsetCalculatorILi1EjESF_NS0_6memory12LoadWithCastILi1EEENSG_13StoreWithCastILi1EEEEEviT_T0_T2_T3_T4_T5_,@function
        .size           _ZN2at6native27unrolled_elementwise_kernelINS0_13AUnaryFunctorIN3c104HalfES4_S4_ZZZNS0_19minimum_kernel_cudaERNS_18TensorIteratorBaseEENKUlvE0_clEvENKUlvE1_clEvEUlS4_S4_E_EESt5arrayIPcLm2EELi4E23TrivialOffsetCalculatorILi1EjESF_NS0_6memory12LoadWithCastILi1EEENSG_13StoreWithCastILi1EEEEEviT_T0_T2_T3_T4_T5_,(.L_x_42230 - _ZN2at6native27unrolled_elementwise_kernelINS0_13AUnaryFunctorIN3c104HalfES4_S4_ZZZNS0_19minimum_kernel_cudaERNS_18TensorIteratorBaseEENKUlvE0_clEvENKUlvE1_clEvEUlS4_S4_E_EESt5arrayIPcLm2EELi4E23TrivialOffsetCalculatorILi1EjESF_NS0_6memory12LoadWithCastILi1EEENSG_13StoreWithCastILi1EEEEEviT_T0_T2_T3_T4_T5_)
        .other          _ZN2at6native27unrolled_elementwise_kernelINS0_13AUnaryFunctorIN3c104HalfES4_S4_ZZZNS0_19minimum_kernel_cudaERNS_18TensorIteratorBaseEENKUlvE0_clEvENKUlvE1_clEvEUlS4_S4_E_EESt5arrayIPcLm2EELi4E23TrivialOffsetCalculatorILi1EjESF_NS0_6memory12LoadWithCastILi1EEENSG_13StoreWithCastILi1EEEEEviT_T0_T2_T3_T4_T5_,@"STO_CUDA_ENTRY STV_DEFAULT"
_ZN2at6native27unrolled_elementwise_kernelINS0_13AUnaryFunctorIN3c104HalfES4_S4_ZZZNS0_19minimum_kernel_cudaERNS_18TensorIteratorBaseEENKUlvE0_clEvENKUlvE1_clEvEUlS4_S4_E_EESt5arrayIPcLm2EELi4E23TrivialOffsetCalculatorILi1EjESF_NS0_6memory12LoadWithCastILi1EEENSG_13StoreWithCastILi1EEEEEviT_T0_T2_T3_T4_T5_:
.text._ZN2at6native27unrolled_elementwise_kernelINS0_13AUnaryFunctorIN3c104HalfES4_S4_ZZZNS0_19minimum_kernel_cudaERNS_18TensorIteratorBaseEENKUlvE0_clEvENKUlvE1_clEvEUlS4_S4_E_EESt5arrayIPcLm2EELi4E23TrivialOffsetCalculatorILi1EjESF_NS0_6memory12LoadWithCastILi1EEENSG_13StoreWithCastILi1EEEEEviT_T0_T2_T3_T4_T5_:
        /* <DEDUP_REMOVED lines=36> */
.L_x_13401:
[----:B------:R-:W2:Y:S02]  /*0240*/  LDG.E.U8 R4, desc[UR36][R4.64] ;  /* 0x0000002404047981 */ /* 0x000ea4000c1e1100 */
[----:B--2---:R-:W-:-:S04]  /*0250*/  I2FP.F32.U32 R0, R4 ;  /* 0x0000000400007245 */ /* 0x004fc80000201000 */
[----:B------:R-:W-:-:S04]  /*0260*/  F2FP.F16.F32.PACK_AB R0, RZ, R0 ;  /* 0x00000000ff00723e */ /* 0x000fc800000000ff */
[----:B------:R-:W-:Y:S01]  /*0270*/  PRMT R22, R0, 0x7610, R22 ;  /* 0x0000761000167816 */ /* 0x000fe20000000016 */
[----:B------:R-:W-:Y:S06]  /*0280*/  BRA `(.L_x_13403) ;  /* 0x0000000c00c07947 */ /* 0x000fec0003800000 */
.L_x_13400:
        /* <DEDUP_REMOVED lines=11> */
.L_x_13405:
[----:B------:R-:W2:Y:S02]  /*0340*/  LDG.E R4, desc[UR36][R4.64] ;  /* 0x0000002404047981 */ /* 0x000ea4000c1e1900 */
[----:B--2---:R-:W-:-:S04]  /*0350*/  I2FP.F32.S32 R0, R4 ;  /* 0x0000000400007245 */ /* 0x004fc80000201400 */
[----:B------:R-:W-:-:S04]  /*0360*/  F2FP.F16.F32.PACK_AB R0, RZ, R0 ;  /* 0x00000000ff00723e */ /* 0x000fc800000000ff */
[----:B------:R-:W-:Y:S01]  /*0370*/  PRMT R22, R0, 0x7610, R22 ;  /* 0x0000761000167816 */ /* 0x000fe20000000016 */
[----:B------:R-:W-:Y:S06]  /*0380*/  BRA `(.L_x_13403) ;  /* 0x0000000c00807947 */ /* 0x000fec0003800000 */
.L_x_13404:
[----:B------:R-:W2:Y:S02]  /*0390*/  LDG.E.U16 R4, desc[UR36][R4.64] ;  /* 0x0000002404047981 */ /* 0x000ea4000c1e1500 */
[----:B--2---:R-:W0:Y:S02]  /*03a0*/  I2F.S16 R0, R4 ;  /* 0x0000000400007306 */ /* 0x004e240000101400 */
[----:B0-----:R-:W-:-:S04]  /*03b0*/  F2FP.F16.F32.PACK_AB R0, RZ, R0 ;  /* 0x00000000ff00723e */ /* 0x001fc800000000ff */
[----:B------:R-:W-:Y:S01]  /*03c0*/  PRMT R22, R0, 0x7610, R22 ;  /* 0x0000761000167816 */ /* 0x000fe20000000016 */
[----:B------:R-:W-:Y:S06]  /*03d0*/  BRA `(.L_x_13403) ;  /* 0x0000000c006c7947 */ /* 0x000fec0003800000 */
.L_x_13399:
        /* <DEDUP_REMOVED lines=9> */
.L_x_13407:
[----:B------:R1:W5:Y:S01]  /*0470*/  LDG.E.U16 R22, desc[UR36][R4.64] ;  /* 0x0000002404167981 */ /* 0x000362000c1e1500 */
[----:B------:R-:W-:Y:S05]  /*0480*/  BRA `(.L_x_13403) ;  /* 0x0000000c00407947 */ /* 0x000fea0003800000 */
.L_x_13406:
        /* <DEDUP_REMOVED lines=9> */
.L_x_13409:
[----:B------:R0:W5:Y:S01]  /*0520*/  LDG.E.U16 R22, desc[UR36][R4.64] ;  /* 0x0000002404167981 */ /* 0x000162000c1e1500 */
[----:B------:R-:W-:Y:S05]  /*0530*/  BRA `(.L_x_13403) ;  /* 0x0000000c00147947 */ /* 0x000fea0003800000 */
.L_x_13408:
        /* <DEDUP_REMOVED lines=9> */
.L_x_13398:
        /* <DEDUP_REMOVED lines=14> */
.L_x_13412:
        /* <DEDUP_REMOVED lines=9> */
.L_x_13411:
        /* <DEDUP_REMOVED lines=28> */
.L_x_13414:
        /* <DEDUP_REMOVED lines=16> */
.L_x_13413:
[----:B------:R-:W2:Y:S02]  /*0a00*/  LDG.E.U16 R0, desc[UR36][R4.64] ;  /* 0x0000002404007981 */ /* 0x000ea4000c1e1500 */
[----:B--2---:R-:W-:-:S05]  /*0a10*/  IMAD.U32 R0, R0, 0x10000, RZ ;  /* 0x0001000000007824 */ /* 0x004fca00078e00ff */
[----:B------:R-:W-:-:S04]  /*0a20*/  F2FP.F16.F32.PACK_AB R0, RZ, R0 ;  /* 0x00000000ff00723e */ /* 0x000fc800000000ff */
[----:B------:R-:W-:Y:S01]  /*0a30*/  PRMT R22, R0, 0x7610, R22 ;  /* 0x0000761000167816 */ /* 0x000fe20000000016 */
[----:B------:R-:W-:Y:S06]  /*0a40*/  BRA `(.L_x_13403) ;  /* 0x0000000400d07947 */ /* 0x000fec0003800000 */
.L_x_13410:
        /* <DEDUP_REMOVED lines=13> */
.L_x_13417:
        /* <DEDUP_REMOVED lines=21> */
.L_x_13421:
[----:B------:R-:W-:Y:S05]  /*0c70*/  BSYNC B1 ;  /* 0x0000000000017941 */ /* 0x000fea0003800000 */
.L_x_13420:
[----:B------:R-:W-:Y:S01]  /*0c80*/  LEA R5, R0, 0x3b800000, 0x17 ;  /* 0x3b80000000057811 */ /* 0x000fe200078eb8ff */
[----:B------:R-:W-:-:S05]  /*0c90*/  IMAD.SHL.U32 R0, R3, 0x100000, RZ ;  /* 0x0010000003007824 */ /* 0x000fca00078e00ff */
[----:B------:R-:W-:-:S07]  /*0ca0*/  LOP3.LUT R0, R5, R0, R6, 0xfe, !PT ;  /* 0x0000000005007212 */ /* 0x000fce00078efe06 */
.L_x_13419:
[----:B------:R-:W-:Y:S05]  /*0cb0*/  BSYNC B0 ;  /* 0x0000000000007941 */ /* 0x000fea0003800000 */
.L_x_13418:
[----:B------:R-:W-:-:S04]  /*0cc0*/  F2FP.F16.F32.PACK_AB R0, RZ, R0 ;  /* 0x00000000ff00723e */ /* 0x000fc800000000ff */
[----:B------:R-:W-:Y:S01]  /*0cd0*/  PRMT R22, R0, 0x7610, R22 ;  /* 0x0000761000167816 */ /* 0x000fe20000000016 */
[----:B------:R-:W-:Y:S06]  /*0ce0*/  BRA `(.L_x_13403) ;  /* 0x0000000400287947 */ /* 0x000fec0003800000 */
.L_x_13416:
        /* <DEDUP_REMOVED lines=21> */
.L_x_13425:
[----:B------:R-:W-:Y:S05]  /*0e40*/  BSYNC B1 ;  /* 0x0000000000017941 */ /* 0x000fea0003800000 */
.L_x_13424:
[----:B------:R-:W-:Y:S01]  /*0e50*/  LEA R5, R0, 0x37800000, 0x17 ;  /* 0x3780000000057811 */ /* 0x000fe200078eb8ff */
[----:B------:R-:W-:-:S05]  /*0e60*/  IMAD.SHL.U32 R0, R3, 0x200000, RZ ;  /* 0x0020000003007824 */ /* 0x000fca00078e00ff */
[----:B------:R-:W-:-:S07]  /*0e70*/  LOP3.LUT R0, R5, R0, R6, 0xfe, !PT ;  /* 0x0000000005007212 */ /* 0x000fce00078efe06 */
.L_x_13423:
[----:B------:R-:W-:Y:S05]  /*0e80*/  BSYNC B0 ;  /* 0x0000000000007941 */ /* 0x000fea0003800000 */
.L_x_13422:
[----:B------:R-:W-:-:S04]  /*0e90*/  F2FP.F16.F32.PACK_AB R0, RZ, R0 ;  /* 0x00000000ff00723e */ /* 0x000fc800000000ff */
[----:B------:R-:W-:Y:S01]  /*0ea0*/  PRMT R22, R0, 0x7610, R22 ;  /* 0x0000761000167816 */ /* 0x000fe20000000016 */
[----:B------:R-:W-:Y:S06]  /*0eb0*/  BRA `(.L_x_13403) ;  /* 0x0000000000b47947 */ /* 0x000fec0003800000 */
.L_x_13415:
        /* <DEDUP_REMOVED lines=14> */
.L_x_13429:
[----:B------:R-:W-:Y:S05]  /*0fa0*/  BSYNC B0 ;  /* 0x0000000000007941 */ /* 0x000fea0003800000 */
.L_x_13428:
[----:B------:R-:W-:-:S04]  /*0fb0*/  F2FP.F16.F32.PACK_AB R0, RZ, R0 ;  /* 0x00000000ff00723e */ /* 0x000fc800000000ff */
[----:B------:R-:W-:Y:S01]  /*0fc0*/  PRMT R22, R0, 0x7610, R22 ;  /* 0x0000761000167816 */ /* 0x000fe20000000016 */
[----:B------:R-:W-:Y:S06]  /*0fd0*/  BRA `(.L_x_13403) ;  /* 0x00000000006c7947 */ /* 0x000fec0003800000 */
.L_x_13402:
        /* <DEDUP_REMOVED lines=16> */
.L_x_13430:
[----:B------:R-:W-:Y:S01]  /*10e0*/  PRMT R22, RZ, 0x7610, R22 ;  /* 0x00007610ff167816 */ /* 0x000fe20000000016 */
[----:B------:R-:W-:Y:S06]  /*10f0*/  BRA `(.L_x_13403) ;  /* 0x0000000000247947 */ /* 0x000fec0003800000 */
.L_x_13427:
[----:B------:R-:W2:Y:S02]  /*1100*/  LDG.E.64 R4, desc[UR36][R4.64] ;  /* 0x0000002404047981 */ /* 0x000ea4000c1e1b00 */
[----:B--2---:R-:W0:Y:S02]  /*1110*/  I2F.U64 R0, R4 ;  /* 0x0000000400007312 */ /* 0x004e240000301000 */
[----:B0-----:R-:W-:-:S04]  /*1120*/  F2FP.F16.F32.PACK_AB R0, RZ, R0 ;  /* 0x00000000ff00723e */ /* 0x001fc800000000ff */
[----:B------:R-:W-:Y:S01]  /*1130*/  PRMT R22, R0, 0x7610, R22 ;  /* 0x0000761000167816 */ /* 0x000fe20000000016 */
[----:B------:R-:W-:Y:S06]  /*1140*/  BRA `(.L_x_13403) ;  /* 0x0000000000107947 */ /* 0x000fec0003800000 */
.L_x_13426:
[----:B------:R-:W2:Y:S02]  /*1150*/  LDG.E R4, desc[UR36][R4.64] ;  /* 0x0000002404047981 */ /* 0x000ea4000c1e1900 */
[----:B--2---:R-:W-:-:S04]  /*1160*/  I2FP.F32.U32 R0, R4 ;  /* 0x0000000400007245 */ /* 0x004fc80000201000 */
[----:B------:R-:W-:-:S04]  /*1170*/  F2FP.F16.F32.PACK_AB R0, RZ, R0 ;  /* 0x00000000ff00723e */ /* 0x000fc800000000ff */
[----:B------:R-:W-:-:S07]  /*1180*/  PRMT R22, R0, 0x7610, R22 ;  /* 0x0000761000167816 */ /* 0x000fce0000000016 */
.L_x_13403:
[----:B------:R-:W2:Y:S02]  /*1190*/  S2R R23, SR_TID.X ;  /* 0x0000000000177919 */ /* 0x000ea40000002100 */
[----:B--2---:R-:W-:-:S07]  /*11a0*/  VIADD R23, R23, 0x80 ;  /* 0x0000008017177836 */ /* 0x004fce0000000000 */
.L_x_13397:
[----:B------:R-:W-:Y:S05]  /*11b0*/  BSYNC B6 ;  /* 0x0000000000067941 */ /* 0x000fea0003800000 */
.L_x_13396:
        /* <DEDUP_REMOVED lines=26> */
.L_x_13436:
[----:B------:R-:W2:Y:S02]  /*1360*/  LDG.E.U8 R4, desc[UR36][R4.64] ;  /* 0x0000002404047981 */ /* 0x000ea4000c1e1100 */
[----:B--2---:R-:W-:-:S04]  /*1370*/  I2FP.F32.U32 R0, R4 ;  /* 0x0000000400007245 */ /* 0x004fc80000201000 */
[----:B------:R-:W-:-:S04]  /*1380*/  F2FP.F16.F32.PACK_AB R0, RZ, R0 ;  /* 0x00000000ff00723e */ /* 0x000fc800000000ff */
[----:B------:R-:W-:Y:S01]  /*1390*/  PRMT R19, R0, 0x7610, R19 ;  /* 0x0000761000137816 */ /* 0x000fe20000000013 */
[----:B------:R-:W-:Y:S06]  /*13a0*/  BRA `(.L_x_13438) ;  /* 0x0000000c00bc7947 */ /* 0x000fec0003800000 */
.L_x_13435:
        /* <DEDUP_REMOVED lines=11> */
.L_x_13440:
[----:B------:R-:W2:Y:S02]  /*1460*/  LDG.E R4, desc[UR36][R4.64] ;  /* 0x0000002404047981 */ /* 0x000ea4000c1e1900 */
[----:B--2---:R-:W-:-:S04]  /*1470*/  I2FP.F32.S32 R0, R4 ;  /* 0x0000000400007245 */ /* 0x004fc80000201400 */
[----:B------:R-:W-:-:S04]  /*1480*/  F2FP.F16.F32.PACK_AB R0, RZ, R0 ;  /* 0x00000000ff00723e */ /* 0x000fc800000000ff */
[----:B------:R-:W-:Y:S01]  /*1490*/  PRMT R19, R0, 0x7610, R19 ;  /* 0x0000761000137816 */ /* 0x000fe20000000013 */
[----:B------:R-:W-:Y:S06]  /*14a0*/  BRA `(.L_x_13438) ;  /* 0x0000000c007c7947 */ /* 0x000fec0003800000 */
.L_x_13439:
[----:B------:R-:W2:Y:S02]  /*14b0*/  LDG.E.U16 R4, desc[UR36][R4.64] ;  /* 0x0000002404047981 */ /* 0x000ea4000c1e1500 */
[----:B--2---:R-:W0:Y:S02]  /*14c0*/  I2F.S16 R0, R4 ;  /* 0x0000000400007306 */ /* 0x004e240000101400 */
[----:B0-----:R-:W-:-:S04]  /*14d0*/  F2FP.F16.F32.PACK_AB R0, RZ, R0 ;  /* 0x00000000ff00723e */ /* 0x001fc800000000ff */
[----:B------:R-:W-:Y:S01]  /*14e0*/  PRMT R19, R0, 0x7610, R19 ;  /* 0x0000761000137816 */ /* 0x000fe20000000013 */
[----:B------:R-:W-:Y:S06]  /*14f0*/  BRA `(.L_x_13438) ;  /* 0x0000000c00687947 */ /* 0x000fec0003800000 */
.L_x_13434:
        /* <DEDUP_REMOVED lines=9> */
.L_x_13442:
[----:B------:R0:W5:Y:S01]  /*1590*/  LDG.E.U16 R19, desc[UR36][R4.64] ;  /* 0x0000002404137981 */ /* 0x000162000c1e1500 */
[----:B------:R-:W-:Y:S05]  /*15a0*/  BRA `(.L_x_13438) ;  /* 0x0000000c003c7947 */ /* 0x000fea0003800000 */
.L_x_13441:
        /* <DEDUP_REMOVED lines=9> */
.L_x_13444:
[----:B------:R1:W5:Y:S01]  /*1640*/  LDG.E.U16 R19, desc[UR36][R4.64] ;  /* 0x0000002404137981 */ /* 0x000362000c1e1500 */
[----:B------:R-:W-:Y:S05]  /*1650*/  BRA `(.L_x_13438) ;  /* 0x0000000c00107947 */ /* 0x000fea0003800000 */
.L_x_13443:
        /* <DEDUP_REMOVED lines=9> */
.L_x_13433:
        /* <DEDUP_REMOVED lines=14> */
.L_x_13447:
        /* <DEDUP_REMOVED lines=9> */
.L_x_13446:
        /* <DEDUP_REMOVED lines=28> */
.L_x_13449:
        /* <DEDUP_REMOVED lines=15> */
.L_x_13448:
[----:B------:R-:W2:Y:S02]  /*1b10*/  LDG.E.U16 R0, desc[UR36][R4.64] ;  /* 0x0000002404007981 */ /* 0x000ea4000c1e1500 */
[----:B--2---:R-:W-:-:S05]  /*1b20*/  IMAD.U32 R0, R0, 0x10000, RZ ;  /* 0x0001000000007824 */ /* 0x004fca00078e00ff */
[----:B------:R-:W-:-:S04]  /*1b30*/  F2FP.F16.F32.PACK_AB R0, RZ, R0 ;  /* 0x00000000ff00723e */ /* 0x000fc800000000ff */
[----:B------:R-:W-:Y:S01]  /*1b40*/  PRMT R19, R0, 0x7610, R19 ;  /* 0x0000761000137816 */ /* 0x000fe20000000013 */
[----:B------:R-:W-:Y:S06]  /*1b50*/  BRA `(.L_x_13438) ;  /* 0x0000000400d07947 */ /* 0x000fec0003800000 */
.L_x_13445:
        /* <DEDUP_REMOVED lines=13> */
.L_x_13452:
        /* <DEDUP_REMOVED lines=21> */
.L_x_13456:
[----:B------:R-:W-:Y:S05]  /*1d80*/  BSYNC B1 ;  /* 0x0000000000017941 */ /* 0x000fea0003800000 */
.L_x_13455:
[----:B------:R-:W-:Y:S01]  /*1d90*/  LEA R5, R0, 0x3b800000, 0x17 ;  /* 0x3b80000000057811 */ /* 0x000fe200078eb8ff */
[----:B------:R-:W-:-:S05]  /*1da0*/  IMAD.SHL.U32 R0, R3, 0x100000, RZ ;  /* 0x0010000003007824 */ /* 0x000fca00078e00ff */
[----:B------:R-:W-:-:S07]  /*1db0*/  LOP3.LUT R0, R5, R0, R6, 0xfe, !PT ;  /* 0x0000000005007212 */ /* 0x000fce00078efe06 */
.L_x_13454:
[----:B------:R-:W-:Y:S05]  /*1dc0*/  BSYNC B0 ;  /* 0x0000000000007941 */ /* 0x000fea0003800000 */
.L_x_13453:
[----:B------:R-:W-:-:S04]  /*1dd0*/  F2FP.F16.F32.PACK_AB R0, RZ, R0 ;  /* 0x00000000ff00723e */ /* 0x000fc800000000ff */
[----:B------:R-:W-:Y:S01]  /*1de0*/  PRMT R19, R0, 0x7610, R19 ;  /* 0x0000761000137816 */ /* 0x000fe20000000013 */
[----:B------:R-:W-:Y:S06]  /*1df0*/  BRA `(.L_x_13438) ;  /* 0x0000000400287947 */ /* 0x000fec0003800000 */
.L_x_13451:
        /* <DEDUP_REMOVED lines=21> */
.L_x_13460:
[----:B------:R-:W-:Y:S05]  /*1f50*/  BSYNC B1 ;  /* 0x0000000000017941 */ /* 0x000fea0003800000 */
.L_x_13459:
[----:B------:R-:W-:Y:S01]  /*1f60*/  LEA R5, R0, 0x37800000, 0x17 ;  /* 0x3780000000057811 */ /* 0x000fe200078eb8ff */
[----:B------:R-:W-:-:S05]  /*1f70*/  IMAD.SHL.U32 R0, R3, 0x200000, RZ ;  /* 0x0020000003007824 */ /* 0x000fca00078e00ff */
[----:B------:R-:W-:-:S07]  /*1f80*/  LOP3.LUT R0, R5, R0, R6, 0xfe, !PT ;  /* 0x0000000005007212 */ /* 0x000fce00078efe06 */
.L_x_13458:
[----:B------:R-:W-:Y:S05]  /*1f90*/  BSYNC B0 ;  /* 0x0000000000007941 */ /* 0x000fea0003800000 */
.L_x_13457:
[----:B------:R-:W-:-:S04]  /*1fa0*/  F2FP.F16.F32.PACK_AB R0, RZ, R0 ;  /* 0x00000000ff00723e */ /* 0x000fc800000000ff */
[----:B------:R-:W-:Y:S01]  /*1fb0*/  PRMT R19, R0, 0x7610, R19 ;  /* 0x0000761000137816 */ /* 0x000fe20000000013 */
[----:B------:R-:W-:Y:S06]  /*1fc0*/  BRA `(.L_x_13438) ;  /* 0x0000000000b47947 */ /* 0x000fec0003800000 */
.L_x_13450:
        /* <DEDUP_REMOVED lines=14> */
.L_x_13464:
[----:B------:R-:W-:Y:S05]  /*20b0*/  BSYNC B0 ;  /* 0x0000000000007941 */ /* 0x000fea0003800000 */
.L_x_13463:
[----:B------:R-:W-:-:S04]  /*20c0*/  F2FP.F16.F32.PACK_AB R0, RZ, R0 ;  /* 0x00000000ff00723e */ /* 0x000fc800000000ff */
[----:B------:R-:W-:Y:S01]  /*20d0*/  PRMT R19, R0, 0x7610, R19 ;  /* 0x0000761000137816 */ /* 0x000fe20000000013 */
[----:B------:R-:W-:Y:S06]  /*20e0*/  BRA `(.L_x_13438) ;  /* 0x00000000006c7947 */ /* 0x000fec0003800000 */
.L_x_13437:
        /* <DEDUP_REMOVED lines=16> */
.L_x_13465:
[----:B------:R-:W-:Y:S01]  /*21f0*/  PRMT R19, RZ, 0x7610, R19 ;  /* 0x00007610ff137816 */ /* 0x000fe20000000013 */
[----:B------:R-:W-:Y:S06]  /*2200*/  BRA `(.L_x_13438) ;  /* 0x0000000000247947 */ /* 0x000fec0003800000 */
.L_x_13462:
[----:B------:R-:W2:Y:S02]  /*2210*/  LDG.E.64 R4, desc[UR36][R4.64] ;  /* 0x0000002404047981 */ /* 0x000ea4000c1e1b00 */
[----:B--2---:R-:W0:Y:S02]  /*2220*/  I2F.U64 R0, R4 ;  /* 0x0000000400007312 */ /* 0x004e240000301000 */
[----:B0-----:R-:W-:-:S04]  /*2230*/  F2FP.F16.F32.PACK_AB R0, RZ, R0 ;  /* 0x00000000ff00723e */ /* 0x001fc800000000ff */
[----:B------:R-:W-:Y:S01]  /*2240*/  PRMT R19, R0, 0x7610, R19 ;  /* 0x0000761000137816 */ /* 0x000fe20000000013 */
[----:B------:R-:W-:Y:S06]  /*2250*/  BRA `(.L_x_13438) ;  /* 0x0000000000107947 */ /* 0x000fec0003800000 */
.L_x_13461:
[----:B------:R-:W2:Y:S02]  /*2260*/  LDG.E R4, desc[UR36][R4.64] ;  /* 0x0000002404047981 */ /* 0x000ea4000c1e1900 */
[----:B--2---:R-:W-:-:S04]  /*2270*/  I2FP.F32.U32 R0, R4 ;  /* 0x0000000400007245 */ /* 0x004fc80000201000 */
[----:B------:R-:W-:-:S04]  /*2280*/  F2FP.F16.F32.PACK_AB R0, RZ, R0 ;  /* 0x00000000ff00723e */ /* 0x000fc800000000ff */
[----:B------:R-:W-:-:S07]  /*2290*/  PRMT R19, R0, 0x7610, R19 ;  /* 0x0000761000137816 */ /* 0x000fce0000000013 */
.L_x_13438:
[----:B------:R-:W-:-:S07]  /*22a0*/  VIADD R23, R23, 0x80 ;  /* 0x0000008017177836 */ /* 0x000fce0000000000 */
.L_x_13432:
[----:B------:R-:W-:Y:S05]  /*22b0*/  BSYNC B6 ;  /* 0x0000000000067941 */ /* 0x000fea0003800000 */
.L_x_13431:
        /* <DEDUP_REMOVED lines=28> */
.L_x_13471:
[----:B------:R-:W2:Y:S02]  /*2480*/  LDG.E.U8 R4, desc[UR36][R4.64] ;  /* 0x0000002404047981 */ /* 0x000ea4000c1e1100 */
[----:B--2---:R-:W-:-:S04]  /*2490*/  I2FP.F32.U32 R0, R4 ;  /* 0x0000000400007245 */ /* 0x004fc80000201000 */
[----:B------:R-:W-:-:S04]  /*24a0*/  F2FP.F16.F32.PACK_AB R0, RZ, R0 ;  /* 0x00000000ff00723e */ /* 0x000fc800000000ff */
[----:B------:R-:W-:Y:S01]  /*24b0*/  PRMT R26, R0, 0x7610, R26 ;  /* 0x00007610001a7816 */ /* 0x000fe2000000001a */
[----:B------:R-:W-:Y:S06]  /*24c0*/  BRA `(.L_x_13473) ;  /* 0x0000000c00bc7947 */ /* 0x000fec0003800000 */
.L_x_13470:
        /* <DEDUP_REMOVED lines=11> */
.L_x_13475:
[----:B------:R-:W2:Y:S02]  /*2580*/  LDG.E R4, desc[UR36][R4.64] ;  /* 0x0000002404047981 */ /* 0x000ea4000c1e1900 */
[----:B--2---:R-:W-:-:S04]  /*2590*/  I2FP.F32.S32 R0, R4 ;  /* 0x0000000400007245 */ /* 0x004fc80000201400 */
[----:B------:R-:W-:-:S04]  /*25a0*/  F2FP.F16.F32.PACK_AB R0, RZ, R0 ;  /* 0x00000000ff00723e */ /* 0x000fc800000000ff */
[----:B------:R-:W-:Y:S01]  /*25b0*/  PRMT R26, R0, 0x7610, R26 ;  /* 0x00007610001a7816 */ /* 0x000fe2000000001a */
[----:B------:R-:W-:Y:S06]  /*25c0*/  BRA `(.L_x_13473) ;  /* 0x0000000c007c7947 */ /* 0x000fec0003800000 */
.L_x_13474:
[----:B------:R-:W2:Y:S02]  /*25d0*/  LDG.E.U16 R4, desc[UR36][R4.64] ;  /* 0x0000002404047981 */ /* 0x000ea4000c1e1500 */
[----:B--2---:R-:W0:Y:S02]  /*25e0*/  I2F.S16 R0, R4 ;  /* 0x0000000400007306 */ /* 0x004e240000101400 */
[----:B0-----:R-:W-:-:S04]  /*25f0*/  F2FP.F16.F32.PACK_AB R0, RZ, R0 ;  /* 0x00000000ff00723e */ /* 0x001fc800000000ff */
[----:B------:R-:W-:Y:S01]  /*2600*/  PRMT R26, R0, 0x7610, R26 ;  /* 0x00007610001a7816 */ /* 0x000fe2000000001a */
[----:B------:R-:W-:Y:S06]  /*2610*/  BRA `(.L_x_13473) ;  /* 0x0000000c00687947 */ /* 0x000fec0003800000 */
.L_x_13469:
        /* <DEDUP_REMOVED lines=9> */
.L_x_13477:
[----:B------:R0:W5:Y:S01]  /*26b0*/  LDG.E.U16 R26, desc[UR36][R4.64] ;  /* 0x00000024041a7981 */ /* 0x000162000c1e1500 */
[----:B------:R-:W-:Y:S05]  /*26c0*/  BRA `(.L_x_13473) ;  /* 0x0000000c003c7947 */ /* 0x000fea0003800000 */
.L_x_13476:
        /* <DEDUP_REMOVED lines=9> */
.L_x_13479:
[----:B------:R1:W5:Y:S01]  /*2760*/  LDG.E.U16 R26, desc[UR36][R4.64] ;  /* 0x00000024041a7981 */ /* 0x000362000c1e1500 */
[----:B------:R-:W-:Y:S05]  /*2770*/  BRA `(.L_x_13473) ;  /* 0x0000000c00107947 */ /* 0x000fea0003800000 */
.L_x_13478:
        /* <DEDUP_REMOVED lines=9> */
.L_x_13468:
        /* <DEDUP_REMOVED lines=14> */
.L_x_13482:
        /* <DEDUP_REMOVED lines=9> */
.L_x_13481:
        /* <DEDUP_REMOVED lines=28> */
.L_x_13484:
        /* <DEDUP_REMOVED lines=15> */
.L_x_13483:
[----:B------:R-:W2:Y:S02]  /*2c30*/  LDG.E.U16 R0, desc[UR36][R4.64] ;  /* 0x0000002404007981 */ /* 0x000ea4000c1e1500 */
[----:B--2---:R-:W-:-:S05]  /*2c40*/  IMAD.U32 R0, R0, 0x10000, RZ ;  /* 0x0001000000007824 */ /* 0x004fca00078e00ff */
[----:B------:R-:W-:-:S04]  /*2c50*/  F2FP.F16.F32.PACK_AB R0, RZ, R0 ;  /* 0x00000000ff00723e */ /* 0x000fc800000000ff */
[----:B------:R-:W-:Y:S01]  /*2c60*/  PRMT R26, R0, 0x7610, R26 ;  /* 0x00007610001a7816 */ /* 0x000fe2000000001a */
[----:B------:R-:W-:Y:S06]  /*2c70*/  BRA `(.L_x_13473) ;  /* 0x0000000400d07947 */ /* 0x000fec0003800000 */
.L_x_13480:
        /* <DEDUP_REMOVED lines=13> */
.L_x_13487:
        /* <DEDUP_REMOVED lines=21> */
.L_x_13491:
[----:B------:R-:W-:Y:S05]  /*2ea0*/  BSYNC B1 ;  /* 0x0000000000017941 */ /* 0x000fea0003800000 */
.L_x_13490:
[----:B------:R-:W-:Y:S01]  /*2eb0*/  LEA R5, R0, 0x3b800000, 0x17 ;  /* 0x3b80000000057811 */ /* 0x000fe200078eb8ff */
[----:B------:R-:W-:-:S05]  /*2ec0*/  IMAD.SHL.U32 R0, R3, 0x100000, RZ ;  /* 0x0010000003007824 */ /* 0x000fca00078e00ff */
[----:B------:R-:W-:-:S07]  /*2ed0*/  LOP3.LUT R0, R5, R0, R6, 0xfe, !PT ;  /* 0x0000000005007212 */ /* 0x000fce00078efe06 */
.L_x_13489:
[----:B------:R-:W-:Y:S05]  /*2ee0*/  BSYNC B0 ;  /* 0x0000000000007941 */ /* 0x000fea0003800000 */
.L_x_13488:
[----:B------:R-:W-:-:S04]  /*2ef0*/  F2FP.F16.F32.PACK_AB R0, RZ, R0 ;  /* 0x00000000ff00723e */ /* 0x000fc800000000ff */
[----:B------:R-:W-:Y:S01]  /*2f00*/  PRMT R26, R0, 0x7610, R26 ;  /* 0x00007610001a7816 */ /* 0x000fe2000000001a */
[----:B------:R-:W-:Y:S06]  /*2f10*/  BRA `(.L_x_13473) ;  /* 0x0000000400287947 */ /* 0x000fec0003800000 */
.L_x_13486:
        /* <DEDUP_REMOVED lines=21> */
.L_x_13495:
[----:B------:R-:W-:Y:S05]  /*3070*/  BSYNC B1 ;  /* 0x0000000000017941 */ /* 0x000fea0003800000 */
.L_x_13494:
[----:B------:R-:W-:Y:S01]  /*3080*/  LEA R5, R0, 0x37800000, 0x17 ;  /* 0x3780000000057811 */ /* 0x000fe200078eb8ff */
[----:B------:R-:W-:-:S05]  /*3090*/  IMAD.SHL.U32 R0, R3, 0x200000, RZ ;  /* 0x0020000003007824 */ /* 0x000fca00078e00ff */
[----:B------:R-:W-:-:S07]  /*30a0*/  LOP3.LUT R0, R5, R0, R6, 0xfe, !PT ;  /* 0x0000000005007212 */ /* 0x000fce00078efe06 */
.L_x_13493:
[----:B------:R-:W-:Y:S05]  /*30b0*/  BSYNC B0 ;  /* 0x0000000000007941 */ /* 0x000fea0003800000 */
.L_x_13492:
[----:B------:R-:W-:-:S04]  /*30c0*/  F2FP.F16.F32.PACK_AB R0, RZ, R0 ;  /* 0x00000000ff00723e */ /* 0x000fc800000000ff */
[----:B------:R-:W-:Y:S01]  /*30d0*/  PRMT R26, R0, 0x7610, R26 ;  /* 0x00007610001a7816 */ /* 0x000fe2000000001a */
[----:B------:R-:W-:Y:S06]  /*30e0*/  BRA `(.L_x_13473) ;  /* 0x0000000000b47947 */ /* 0x000fec0003800000 */
.L_x_13485:
        /* <DEDUP_REMOVED lines=14> */
.L_x_13499:
[----:B------:R-:W-:Y:S05]  /*31d0*/  BSYNC B0 ;  /* 0x0000000000007941 */ /* 0x000fea0003800000 */
.L_x_13498:
[----:B------:R-:W-:-:S04]  /*31e0*/  F2FP.F16.F32.PACK_AB R0, RZ, R0 ;  /* 0x00000000ff00723e */ /* 0x000fc800000000ff */
[----:B------:R-:W-:Y:S01]  /*31f0*/  PRMT R26, R0, 0x7610, R26 ;  /* 0x00007610001a7816 */ /* 0x000fe2000000001a */
[----:B------:R-:W-:Y:S06]  /*3200*/  BRA `(.L_x_13473) ;  /* 0x00000000006c7947 */ /* 0x000fec0003800000 */
.L_x_13472:
        /* <DEDUP_REMOVED lines=16> */
.L_x_13500:
[----:B------:R-:W-:Y:S01]  /*3310*/  PRMT R26, RZ, 0x7610, R26 ;  /* 0x00007610ff1a7816 */ /* 0x000fe2000000001a */
[----:B------:R-:W-:Y:S06]  /*3320*/  BRA `(.L_x_13473) ;  /* 0x0000000000247947 */ /* 0x000fec0003800000 */
.L_x_13497:
[----:B------:R-:W2:Y:S02]  /*3330*/  LDG.E.64 R4, desc[UR36][R4.64] ;  /* 0x0000002404047981 */ /* 0x000ea4000c1e1b00 */
[----:B--2---:R-:W0:Y:S02]  /*3340*/  I2F.U64 R0, R4 ;  /* 0x0000000400007312 */ /* 0x004e240000301000 */
[----:B0-----:R-:W-:-:S04]  /*3350*/  F2FP.F16.F32.PACK_AB R0, RZ, R0 ;  /* 0x00000000ff00723e */ /* 0x001fc800000000ff */
[----:B------:R-:W-:Y:S01]  /*3360*/  PRMT R26, R0, 0x7610, R26 ;  /* 0x00007610001a7816 */ /* 0x000fe2000000001a */
[----:B------:R-:W-:Y:S06]  /*3370*/  BRA `(.L_x_13473) ;  /* 0x0000000000107947 */ /* 0x000fec0003800000 */
.L_x_13496:
[----:B------:R-:W2:Y:S02]  /*3380*/  LDG.E R4, desc[UR36][R4.64] ;  /* 0x0000002404047981 */ /* 0x000ea4000c1e1900 */
[----:B--2---:R-:W-:-:S04]  /*3390*/  I2FP.F32.U32 R0, R4 ;  /* 0x0000000400007245 */ /* 0x004fc80000201000 */
[----:B------:R-:W-:-:S04]  /*33a0*/  F2FP.F16.F32.PACK_AB R0, RZ, R0 ;  /* 0x00000000ff00723e */ /* 0x000fc800000000ff */
[----:B------:R-:W-:-:S07]  /*33b0*/  PRMT R26, R0, 0x7610, R26 ;  /* 0x00007610001a7816 */ /* 0x000fce000000001a */
.L_x_13473:
[----:B------:R-:W-:-:S07]  /*33c0*/  VIADD R23, R23, 0x80 ;  /* 0x0000008017177836 */ /* 0x000fce0000000000 */
.L_x_13467:
[----:B------:R-:W-:Y:S05]  /*33d0*/  BSYNC B6 ;  /* 0x0000000000067941 */ /* 0x000fea0003800000 */
.L_x_13466:
        /* <DEDUP_REMOVED lines=25> */
.L_x_13506:
[----:B------:R-:W2:Y:S02]  /*3570*/  LDG.E.U8 R4, desc[UR36][R4.64] ;  /* 0x0000002404047981 */ /* 0x000ea4000c1e1100 */
[----:B--2---:R-:W-:-:S04]  /*3580*/  I2FP.F32.U32 R0, R4 ;  /* 0x0000000400007245 */ /* 0x004fc80000201000 */
[----:B------:R-:W-:-:S04]  /*3590*/  F2FP.F16.F32.PACK_AB R0, RZ, R0 ;  /* 0x00000000ff00723e */ /* 0x000fc800000000ff */
[----:B------:R-:W-:Y:S01]  /*35a0*/  PRMT R24, R0, 0x7610, R24 ;  /* 0x0000761000187816 */ /* 0x000fe20000000018 */
[----:B------:R-:W-:Y:S06]  /*35b0*/  BRA `(.L_x_13502) ;  /* 0x0000000c00bc7947 */ /* 0x000fec0003800000 */
.L_x_13505:
        /* <DEDUP_REMOVED lines=11> */
.L_x_13509:
[----:B------:R-:W2:Y:S02]  /*3670*/  LDG.E R4, desc[UR36][R4.64] ;  /* 0x0000002404047981 */ /* 0x000ea4000c1e1900 */
[----:B--2---:R-:W-:-:S04]  /*3680*/  I2FP.F32.S32 R0, R4 ;  /* 0x0000000400007245 */ /* 0x004fc80000201400 */
[----:B------:R-:W-:-:S04]  /*3690*/  F2FP.F16.F32.PACK_AB R0, RZ, R0 ;  /* 0x00000000ff00723e */ /* 0x000fc800000000ff */
[----:B------:R-:W-:Y:S01]  /*36a0*/  PRMT R24, R0, 0x7610, R24 ;  /* 0x0000761000187816 */ /* 0x000fe20000000018 */
[----:B------:R-:W-:Y:S06]  /*36b0*/  BRA `(.L_x_13502) ;  /* 0x0000000c007c7947 */ /* 0x000fec0003800000 */
.L_x_13508:
[----:B------:R-:W2:Y:S02]  /*36c0*/  LDG.E.U16 R4, desc[UR36][R4.64] ;  /* 0x0000002404047981 */ /* 0x000ea4000c1e1500 */
[----:B--2---:R-:W0:Y:S02]  /*36d0*/  I2F.S16 R0, R4 ;  /* 0x0000000400007306 */ /* 0x004e240000101400 */
[----:B0-----:R-:W-:-:S04]  /*36e0*/  F2FP.F16.F32.PACK_AB R0, RZ, R0 ;  /* 0x00000000ff00723e */ /* 0x001fc800000000ff */
[----:B------:R-:W-:Y:S01]  /*36f0*/  PRMT R24, R0, 0x7610, R24 ;  /* 0x0000761000187816 */ /* 0x000fe20000000018 */
[----:B------:R-:W-:Y:S06]  /*3700*/  BRA `(.L_x_13502) ;  /* 0x0000000c00687947 */ /* 0x000fec0003800000 */
.L_x_13504:
        /* <DEDUP_REMOVED lines=9> */
.L_x_13511:
[----:B------:R2:W5:Y:S01]  /*37a0*/  LDG.E.U16 R24, desc[UR36][R4.64] ;  /* 0x0000002404187981 */ /* 0x000562000c1e1500 */
[----:B------:R-:W-:Y:S05]  /*37b0*/  BRA `(.L_x_13502) ;  /* 0x0000000c003c7947 */ /* 0x000fea0003800000 */
.L_x_13510:
        /* <DEDUP_REMOVED lines=9> */
.L_x_13513:
[----:B------:R3:W5:Y:S01]  /*3850*/  LDG.E.U16 R24, desc[UR36][R4.64] ;  /* 0x0000002404187981 */ /* 0x000762000c1e1500 */
[----:B------:R-:W-:Y:S05]  /*3860*/  BRA `(.L_x_13502) ;  /* 0x0000000c00107947 */ /* 0x000fea0003800000 */
.L_x_13512:
        /* <DEDUP_REMOVED lines=9> */
.L_x_13503:
        /* <DEDUP_REMOVED lines=14> */
.L_x_13516:
        /* <DEDUP_REMOVED lines=9> */
.L_x_13515:
        /* <DEDUP_REMOVED lines=28> */
.L_x_13518:
        /* <DEDUP_REMOVED lines=15> */
.L_x_13517:
[----:B------:R-:W2:Y:S02]  /*3d20*/  LDG.E.U16 R0, desc[UR36][R4.64] ;  /* 0x0000002404007981 */ /* 0x000ea4000c1e1500 */
[----:B--2---:R-:W-:-:S05]  /*3d30*/  IMAD.U32 R0, R0, 0x10000, RZ ;  /* 0x0001000000007824 */ /* 0x004fca00078e00ff */
[----:B------:R-:W-:-:S04]  /*3d40*/  F2FP.F16.F32.PACK_AB R0, RZ, R0 ;  /* 0x00000000ff00723e */ /* 0x000fc800000000ff */
[----:B------:R-:W-:Y:S01]  /*3d50*/  PRMT R24, R0, 0x7610, R24 ;  /* 0x0000761000187816 */ /* 0x000fe20000000018 */
[----:B------:R-:W-:Y:S06]  /*3d60*/  BRA `(.L_x_13502) ;  /* 0x0000000400d07947 */ /* 0x000fec0003800000 */
.L_x_13514:
        /* <DEDUP_REMOVED lines=13> */
.L_x_13521:
        /* <DEDUP_REMOVED lines=21> */
.L_x_13525:
[----:B------:R-:W-:Y:S05]  /*3f90*/  BSYNC B1 ;  /* 0x0000000000017941 */ /* 0x000fea0003800000 */
.L_x_13524:
[----:B------:R-:W-:Y:S01]  /*3fa0*/  LEA R5, R0, 0x3b800000, 0x17 ;  /* 0x3b80000000057811 */ /* 0x000fe200078eb8ff */
[----:B------:R-:W-:-:S05]  /*3fb0*/  IMAD.SHL.U32 R0, R3, 0x100000, RZ ;  /* 0x0010000003007824 */ /* 0x000fca00078e00ff */
[----:B------:R-:W-:-:S07]  /*3fc0*/  LOP3.LUT R0, R5, R0, R6, 0xfe, !PT ;  /* 0x0000000005007212 */ /* 0x000fce00078efe06 */
.L_x_13523:
[----:B------:R-:W-:Y:S05]  /*3fd0*/  BSYNC B0 ;  /* 0x0000000000007941 */ /* 0x000fea0003800000 */
.L_x_13522:
[----:B------:R-:W-:-:S04]  /*3fe0*/  F2FP.F16.F32.PACK_AB R0, RZ, R0 ;  /* 0x00000000ff00723e */ /* 0x000fc800000000ff */
[----:B------:R-:W-:Y:S01]  /*3ff0*/  PRMT R24, R0, 0x7610, R24 ;  /* 0x0000761000187816 */ /* 0x000fe20000000018 */
[----:B------:R-:W-:Y:S06]  /*4000*/  BRA `(.L_x_13502) ;  /* 0x0000000400287947 */ /* 0x000fec0003800000 */
.L_x_13520:
        /* <DEDUP_REMOVED lines=21> */
.L_x_13529:
[----:B------:R-:W-:Y:S05]  /*4160*/  BSYNC B1 ;  /* 0x0000000000017941 */ /* 0x000fea0003800000 */
.L_x_13528:
[----:B------:R-:W-:Y:S01]  /*4170*/  LEA R5, R0, 0x37800000, 0x17 ;  /* 0x3780000000057811 */ /* 0x000fe200078eb8ff */
[----:B------:R-:W-:-:S05]  /*4180*/  IMAD.SHL.U32 R0, R3, 0x200000, RZ ;  /* 0x0020000003007824 */ /* 0x000fca00078e00ff */
[----:B------:R-:W-:-:S07]  /*4190*/  LOP3.LUT R0, R5, R0, R6, 0xfe, !PT ;  /* 0x0000000005007212 */ /* 0x000fce00078efe06 */
.L_x_13527:
[----:B------:R-:W-:Y:S05]  /*41a0*/  BSYNC B0 ;  /* 0x0000000000007941 */ /* 0x000fea0003800000 */
.L_x_13526:
[----:B------:R-:W-:-:S04]  /*41b0*/  F2FP.F16.F32.PACK_AB R0, RZ, R0 ;  /* 0x00000000ff00723e */ /* 0x000fc800000000ff */
[----:B------:R-:W-:Y:S01]  /*41c0*/  PRMT R24, R0, 0x7610, R24 ;  /* 0x0000761000187816 */ /* 0x000fe20000000018 */
[----:B------:R-:W-:Y:S06]  /*41d0*/  BRA `(.L_x_13502) ;  /* 0x0000000000b47947 */ /* 0x000fec0003800000 */
.L_x_13519:
        /* <DEDUP_REMOVED lines=14> */
.L_x_13533:
[----:B------:R-:W-:Y:S05]  /*42c0*/  BSYNC B0 ;  /* 0x0000000000007941 */ /* 0x000fea0003800000 */
.L_x_13532:
[----:B------:R-:W-:-:S04]  /*42d0*/  F2FP.F16.F32.PACK_AB R0, RZ, R0 ;  /* 0x00000000ff00723e */ /* 0x000fc800000000ff */
[----:B------:R-:W-:Y:S01]  /*42e0*/  PRMT R24, R0, 0x7610, R24 ;  /* 0x0000761000187816 */ /* 0x000fe20000000018 */
[----:B------:R-:W-:Y:S06]  /*42f0*/  BRA `(.L_x_13502) ;  /* 0x00000000006c7947 */ /* 0x000fec0003800000 */
.L_x_13507:
        /* <DEDUP_REMOVED lines=16> */
.L_x_13534:
[----:B------:R-:W-:Y:S01]  /*4400*/  PRMT R24, RZ, 0x7610, R24 ;  /* 0x00007610ff187816 */ /* 0x000fe20000000018 */
[----:B------:R-:W-:Y:S06]  /*4410*/  BRA `(.L_x_13502) ;  /* 0x0000000000247947 */ /* 0x000fec0003800000 */
.L_x_13531:
[----:B------:R-:W2:Y:S02]  /*4420*/  LDG.E.64 R4, desc[UR36][R4.64] ;  /* 0x0000002404047981 */ /* 0x000ea4000c1e1b00 */
[----:B--2---:R-:W0:Y:S02]  /*4430*/  I2F.U64 R0, R4 ;  /* 0x0000000400007312 */ /* 0x004e240000301000 */
[----:B0-----:R-:W-:-:S04]  /*4440*/  F2FP.F16.F32.PACK_AB R0, RZ, R0 ;  /* 0x00000000ff00723e */ /* 0x001fc800000000ff */
[----:B------:R-:W-:Y:S01]  /*4450*/  PRMT R24, R0, 0x7610, R24 ;  /* 0x0000761000187816 */ /* 0x000fe20000000018 */
[----:B------:R-:W-:Y:S06]  /*4460*/  BRA `(.L_x_13502) ;  /* 0x0000000000107947 */ /* 0x000fec0003800000 */
.L_x_13530:
[----:B------:R-:W2:Y:S02]  /*4470*/  LDG.E R4, desc[UR36][R4.64] ;  /* 0x0000002404047981 */ /* 0x000ea4000c1e1900 */
[----:B--2---:R-:W-:-:S04]  /*4480*/  I2FP.F32.U32 R0, R4 ;  /* 0x0000000400007245 */ /* 0x004fc80000201000 */
[----:B------:R-:W-:-:S04]  /*4490*/  F2FP.F16.F32.PACK_AB R0, RZ, R0 ;  /* 0x00000000ff00723e */ /* 0x000fc800000000ff */
[----:B------:R-:W-:-:S07]  /*44a0*/  PRMT R24, R0, 0x7610, R24 ;  /* 0x0000761000187816 */ /* 0x000fce0000000018 */
.L_x_13502:
[----:B------:R-:W-:Y:S05]  /*44b0*/  BSYNC B6 ;  /* 0x0000000000067941 */ /* 0x000fea0003800000 */
.L_x_13501:
[----:B------:R-:W4:Y:S01]  /*44c0*/  S2R R25, SR_TID.X ;  /* 0x0000000000197919 */ /* 0x000f220000002100 */
[----:B------:R-:W0:Y:S01]  /*44d0*/  LDC.U16 R0, c[0x0][0x216] ;  /* 0x00008580ff007b82 */ /* 0x000e220000000400 */
[----:B------:R-:W-:Y:S07]  /*44e0*/  BSSY B0, `(.L_x_13535) ;  /* 0x0000015000007945 */ /* 0x000fee0003800000 */
[----:B------:R-:W1:Y:S01]  /*44f0*/  LDC.U8 R18, c[0x0][0x234] ;  /* 0x00008d00ff127b82 */ /* 0x000e620000000000 */
[----:B0-----:R-:W-:-:S05]  /*4500*/  HADD2.F32 R0, -RZ, R0.H0_H0 ;  /* 0x20000000ff007230 */ /* 0x001fca0000004100 */
[----:B------:R-:W-:Y:S02]  /*4510*/  FSETP.NEU.FTZ.AND P0, PT, R0, R0, PT ;  /* 0x000000000000720b */ /* 0x000fe40003f1d000 */
[CC--:B----4-:R-:W-:Y:S01]  /*4520*/  ISETP.GE.AND P2, PT, R25.reuse, R16.reuse, PT ;  /* 0x000000101900720c */ /* 0x0d0fe20003f46270 */
[C---:B------:R-:W-:Y:S02]  /*4530*/  VIADD R3, R25.reuse, 0x100 ;  /* 0x0000010019037836 */ /* 0x040fe40000000000 */
[C---:B-123--:R-:W-:Y:S02]  /*4540*/  VIADD R5, R25.reuse, 0x180 ;  /* 0x0000018019057836 */ /* 0x04efe40000000000 */
[----:B------:R-:W-:Y:S01]  /*4550*/  VIADD R23, R25, 0x80 ;  /* 0x0000008019177836 */ /* 0x000fe20000000000 */
[-C--:B------:R-:W-:Y:S02]  /*4560*/  ISETP.GE.AND P1, PT, R3, R16.reuse, PT ;  /* 0x000000100300720c */ /* 0x080fe40003f26270 */
[----:B------:R-:W-:-:S02]  /*4570*/  ISETP.GE.OR P0, PT, R5, R16, P0 ;  /* 0x000000100500720c */ /* 0x000fc40000706670 */
[----:B------:R-:W-:-:S03]  /*4580*/  ISETP.GE.AND P3, PT, R23, R16, PT ;  /* 0x000000101700720c */ /* 0x000fc60003f66270 */
[----:B------:R-:W-:Y:S10]  /*4590*/  @P2 BRA `(.L_x_13536) ;  /* 0x0000000000242947 */ /* 0x000ff40003800000 */
[----:B------:R-:W0:Y:S02]  /*45a0*/  LDC.U16 R3, c[0x0][0x216] ;  /* 0x00008580ff037b82 */ /* 0x000e240000000400 */
[----:B0-----:R-:W-:-:S05]  /*45b0*/  HADD2.F32 R4, -RZ, R3.H0_H0 ;  /* 0x20000003ff047230 */ /* 0x001fca0000004100 */
[----:B------:R-:W-:-:S13]  /*45c0*/  FSETP.NEU.FTZ.AND P4, PT, R4, R4, PT ;  /* 0x000000040400720b */ /* 0x000fda0003f9d000 */
[----:B------:R-:W-:Y:S05]  /*45d0*/  @P4 BRA `(.L_x_13536) ;  /* 0x0000000000144947 */ /* 0x000fea0003800000 */
[----:B-----5:R-:W-:-:S05]  /*45e0*/  HADD2.F32 R3, -RZ, R22.H0_H0 ;  /* 0x20000016ff037230 */ /* 0x020fca0000004100 */
[----:B------:R-:W-:-:S13]  /*45f0*/  FSETP.NEU.FTZ.AND P4, PT, R3, R3, PT ;  /* 0x000000030300720b */ /* 0x000fda0003f9d000 */
[----:B------:R-:W-:-:S04]  /*4600*/  @!P4 FMNMX.FTZ R3, R4, R3, PT ;  /* 0x000000030403c209 */ /* 0x000fc80003810000 */
[----:B------:R-:W-:-:S04]  /*4610*/  @!P4 F2FP.F16.F32.PACK_AB R3, RZ, R3 ;  /* 0x00000003ff03c23e */ /* 0x000fc800000000ff */
[----:B------:R-:W-:-:S07]  /*4620*/  @P4 PRMT R3, R22, 0x7610, R3 ;  /* 0x0000761016034816 */ /* 0x000fce0000000003 */
.L_x_13536:
[----:B------:R-:W-:Y:S05]  /*4630*/  BSYNC B0 ;  /* 0x0000000000007941 */ /* 0x000fea0003800000 */
.L_x_13535:
[----:B------:R-:W-:Y:S04]  /*4640*/  BSSY B0, `(.L_x_13537) ;  /* 0x000000c000007945 */ /* 0x000fe80003800000 */
[----:B------:R-:W-:Y:S05]  /*4650*/  @P3 BRA `(.L_x_13538) ;  /* 0x0000000000283947 */ /* 0x000fea0003800000 */
[----:B-----5:R-:W0:Y:S02]  /*4660*/  LDC.U16 R22, c[0x0][0x216] ;  /* 0x00008580ff167b82 */ /* 0x020e240000000400 */
[----:B0-----:R-:W-:-:S05]  /*4670*/  HADD2.F32 R5, -RZ, R22.H0_H0 ;  /* 0x20000016ff057230 */ /* 0x001fca0000004100 */
[----:B------:R-:W-:-:S13]  /*4680*/  FSETP.NEU.FTZ.AND P3, PT, R5, R5, PT ;  /* 0x000000050500720b */ /* 0x000fda0003f7d000 */
[----:B------:R-:W-:Y:S05]  /*4690*/  @P3 BRA `(.L_x_13538) ;  /* 0x0000000000183947 */ /* 0x000fea0003800000 */
[----:B------:R-:W-:-:S05]  /*46a0*/  HADD2.F32 R4, -RZ, R19.H0_H0 ;  /* 0x20000013ff047230 */ /* 0x000fca0000004100 */
[----:B------:R-:W-:-:S13]  /*46b0*/  FSETP.NEU.FTZ.AND P3, PT, R4, R4, PT ;  /* 0x000000040400720b */ /* 0x000fda0003f7d000 */
[----:B------:R-:W-:-:S04]  /*46c0*/  @!P3 FMNMX.FTZ R4, R5, R4, PT ;  /* 0x000000040504b209 */ /* 0x000fc80003810000 */
[----:B------:R-:W-:-:S04]  /*46d0*/  @!P3 F2FP.F16.F32.PACK_AB R4, RZ, R4 ;  /* 0x00000004ff04b23e */ /* 0x000fc800000000ff */
[----:B------:R-:W-:-:S04]  /*46e0*/  @!P3 PRMT R22, R4, 0x7610, R22 ;  /* 0x000076100416b816 */ /* 0x000fc80000000016 */
[----:B------:R-:W-:-:S07]  /*46f0*/  @P3 PRMT R22, R19, 0x7610, R22 ;  /* 0x0000761013163816 */ /* 0x000fce0000000016 */
.L_x_13538:
[----:B------:R-:W-:Y:S05]  /*4700*/  BSYNC B0 ;  /* 0x0000000000007941 */ /* 0x000fea0003800000 */
.L_x_13537:
        /* <DEDUP_REMOVED lines=12> */
.L_x_13540:
[----:B------:R-:W-:Y:S05]  /*47d0*/  BSYNC B0 ;  /* 0x0000000000007941 */ /* 0x000fea0003800000 */
.L_x_13539:
[----:B------:R-:W-:Y:S04]  /*47e0*/  BSSY B0, `(.L_x_13541) ;  /* 0x0000008000007945 */ /* 0x000fe80003800000 */
[----:B------:R-:W-:Y:S05]  /*47f0*/  @P0 BRA `(.L_x_13542) ;  /* 0x0000000000180947 */ /* 0x000fea0003800000 */
[----:B-----5:R-:W-:-:S05]  /*4800*/  HADD2.F32 R5, -RZ, R24.H0_H0 ;  /* 0x20000018ff057230 */ /* 0x020fca0000004100 */
[----:B------:R-:W-:-:S13]  /*4810*/  FSETP.NEU.FTZ.AND P0, PT, R5, R5, PT ;  /* 0x000000050500720b */ /* 0x000fda0003f1d000 */
[----:B------:R-:W-:-:S04]  /*4820*/  @!P0 FMNMX.FTZ R0, R0, R5, PT ;  /* 0x0000000500008209 */ /* 0x000fc80003810000 */
[----:B------:R-:W-:-:S04]  /*4830*/  @!P0 F2FP.F16.F32.PACK_AB R0, RZ, R0 ;  /* 0x00000000ff00823e */ /* 0x000fc800000000ff */
[----:B------:R-:W-:-:S04]  /*4840*/  @!P0 PRMT R17, R0, 0x7610, R17 ;  /* 0x0000761000118816 */ /* 0x000fc80000000011 */
[----:B------:R-:W-:-:S07]  /*4850*/  @P0 PRMT R17, R24, 0x7610, R17 ;  /* 0x0000761018110816 */ /* 0x000fce0000000011 */
.L_x_13542:
[----:B------:R-:W-:Y:S05]  /*4860*/  BSYNC B0 ;  /* 0x0000000000007941 */ /* 0x000fea0003800000 */
.L_x_13541:
[----:B------:R-:W-:Y:S04]  /*4870*/  BSSY B6, `(.L_x_13543) ;  /* 0x0000112000067945 */ /* 0x000fe80003800000 */
[----:B------:R-:W-:Y:S05]  /*4880*/  @P2 BRA `(.L_x_13544) ;  /* 0x0000001000402947 */ /* 0x000fea0003800000 */
        /* <DEDUP_REMOVED lines=18> */
[----:B------:R-:W-:-:S04]  /*49b0*/  IMAD.MOV.U32 R25, RZ, RZ, R23 ;  /* 0x000000ffff197224 */ /* 0x000fc800078e0017 */
[----:B------:R-:W0:Y:S02]  /*49c0*/  F2I.FTZ.TRUNC.NTZ R3, R3 ;  /* 0x0000000300037305 */ /* 0x000e24000021f100 */
[----:B0-----:R4:W-:Y:S01]  /*49d0*/  STG.E.U8 desc[UR36][R8.64], R3 ;  /* 0x0000000308007986 */ /* 0x0019e2000c101124 */
[----:B------:R-:W-:Y:S05]  /*49e0*/  BRA `(.L_x_13544) ;  /* 0x0000000c00e87947 */ /* 0x000fea0003800000 */
.L_x_13548:
[----:B------:R-:W-:Y:S02]  /*49f0*/  HADD2.F32 R5, -RZ, R3.H0_H0 ;  /* 0x20000003ff057230 */ /* 0x000fe40000004100 */
[----:B------:R-:W-:-:S04]  /*4a00*/  IMAD.MOV.U32 R25, RZ, RZ, R23 ;  /* 0x000000ffff197224 */ /* 0x000fc800078e0017 */
[----:B------:R-:W0:Y:S02]  /*4a10*/  F2I.S64.TRUNC R4, R5 ;  /* 0x0000000500047311 */ /* 0x000e24000020d900 */
[----:B0-----:R3:W-:Y:S01]  /*4a20*/  STG.E.U8 desc[UR36][R8.64], R4 ;  /* 0x0000000408007986 */ /* 0x0017e2000c101124 */
[----:B------:R-:W-:Y:S05]  /*4a30*/  BRA `(.L_x_13544) ;  /* 0x0000000c00d47947 */ /* 0x000fea0003800000 */
.L_x_13547:
        /* <DEDUP_REMOVED lines=11> */
.L_x_13551:
[----:B------:R-:W-:Y:S02]  /*4af0*/  HADD2.F32 R3, -RZ, R3.H0_H0 ;  /* 0x20000003ff037230 */ /* 0x000fe40000004100 */
[----:B------:R-:W-:-:S04]  /*4b00*/  IMAD.MOV.U32 R25, RZ, RZ, R23 ;  /* 0x000000ffff197224 */ /* 0x000fc800078e0017 */
[----:B------:R-:W0:Y:S02]  /*4b10*/  F2I.FTZ.TRUNC.NTZ R3, R3 ;  /* 0x0000000300037305 */ /* 0x000e24000021f100 */
[----:B0-----:R2:W-:Y:S01]  /*4b20*/  STG.E desc[UR36][R8.64], R3 ;  /* 0x0000000308007986 */ /* 0x0015e2000c101924 */
[----:B------:R-:W-:Y:S05]  /*4b30*/  BRA `(.L_x_13544) ;  /* 0x0000000c00947947 */ /* 0x000fea0003800000 */
.L_x_13550:
[----:B------:R-:W-:Y:S02]  /*4b40*/  HADD2.F32 R3, -RZ, R3.H0_H0 ;  /* 0x20000003ff037230 */ /* 0x000fe40000004100 */
[----:B------:R-:W-:-:S04]  /*4b50*/  IMAD.MOV.U32 R25, RZ, RZ, R23 ;  /* 0x000000ffff197224 */ /* 0x000fc800078e0017 */
[----:B------:R-:W0:Y:S02]  /*4b60*/  F2I.FTZ.TRUNC.NTZ R3, R3 ;  /* 0x0000000300037305 */ /* 0x000e24000021f100 */
[----:B0-----:R0:W-:Y:S01]  /*4b70*/  STG.E.U16 desc[UR36][R8.64], R3 ;  /* 0x0000000308007986 */ /* 0x0011e2000c101524 */
[----:B------:R-:W-:Y:S05]  /*4b80*/  BRA `(.L_x_13544) ;  /* 0x0000000c00807947 */ /* 0x000fea0003800000 */
.L_x_13546:
        /* <DEDUP_REMOVED lines=10> */
.L_x_13553:
[----:B------:R0:W-:Y:S01]  /*4c30*/  STG.E.U16 desc[UR36][R8.64], R3 ;  /* 0x0000000308007986 */ /* 0x0001e2000c101524 */
[----:B------:R-:W-:Y:S01]  /*4c40*/  IMAD.MOV.U32 R25, RZ, RZ, R23 ;  /* 0x000000ffff197224 */ /* 0x000fe200078e0017 */
[----:B------:R-:W-:Y:S06]  /*4c50*/  BRA `(.L_x_13544) ;  /* 0x0000000c004c7947 */ /* 0x000fec0003800000 */
.L_x_13552:
        /* <DEDUP_REMOVED lines=11> */
.L_x_13555:
[----:B------:R-:W-:Y:S02]  /*4d10*/  HADD2.F32 R0, -RZ, R3.H0_H0 ;  /* 0x20000003ff007230 */ /* 0x000fe40000004100 */
[----:B------:R-:W-:-:S03]  /*4d20*/  IMAD.MOV.U32 R25, RZ, RZ, R23 ;  /* 0x000000ffff197224 */ /* 0x000fc600078e0017 */
[----:B------:R-:W-:-:S04]  /*4d30*/  F2FP.F16.F32.PACK_AB R0, RZ, R0 ;  /* 0x00000000ff00723e */ /* 0x000fc800000000ff */
[----:B------:R-:W-:-:S05]  /*4d40*/  PRMT R0, R0, 0x5410, RZ ;  /* 0x0000541000007816 */ /* 0x000fca00000000ff */
[----:B------:R0:W-:Y:S01]  /*4d50*/  STG.E desc[UR36][R8.64], R0 ;  /* 0x0000000008007986 */ /* 0x0001e2000c101924 */
[----:B------:R-:W-:Y:S05]  /*4d60*/  BRA `(.L_x_13544) ;  /* 0x0000000c00087947 */ /* 0x000fea0003800000 */
.L_x_13554:
[----:B------:R-:W-:Y:S02]  /*4d70*/  HADD2.F32 R4, -RZ, R3.H0_H0 ;  /* 0x20000003ff047230 */ /* 0x000fe40000004100 */
[----:B------:R-:W-:-:S03]  /*4d80*/  IMAD.MOV.U32 R25, RZ, RZ, R23 ;  /* 0x000000ffff197224 */ /* 0x000fc600078e0017 */
[----:B------:R-:W-:-:S06]  /*4d90*/  FMUL.FTZ R4, R4, 1 ;  /* 0x3f80000004047820 */ /* 0x000fcc0000410000 */
[----:B------:R-:W0:Y:S02]  /*4da0*/  F2F.F64.F32 R4, R4 ;  /* 0x0000000400047310 */ /* 0x000e240000201800 */
[----:B0-----:R0:W-:Y:S01]  /*4db0*/  STG.E.64 desc[UR36][R8.64], R4 ;  /* 0x0000000408007986 */ /* 0x0011e2000c101b24 */
[----:B------:R-:W-:Y:S05]  /*4dc0*/  BRA `(.L_x_13544) ;  /* 0x0000000800f07947 */ /* 0x000fea0003800000 */
.L_x_13545:
        /* <DEDUP_REMOVED lines=14> */
.L_x_13558:
[----:B------:R-:W-:Y:S01]  /*4eb0*/  HADD2.F32 R3, -RZ, R3.H0_H0 ;  /* 0x20000003ff037230 */ /* 0x000fe20000004100 */
[----:B------:R-:W-:Y:S01]  /*4ec0*/  CS2R R6, SRZ ;  /* 0x0000000000067805 */ /* 0x000fe2000001ff00 */
[----:B------:R-:W-:-:S03]  /*4ed0*/  IMAD.MOV.U32 R25, RZ, RZ, R23 ;  /* 0x000000ffff197224 */ /* 0x000fc600078e0017 */
[----:B------:R-:W-:-:S04]  /*4ee0*/  FMUL.FTZ R3, R3, 1 ;  /* 0x3f80000003037820 */ /* 0x000fc80000410000 */
[----:B------:R-:W0:Y:S02]  /*4ef0*/  F2F.F64.F32 R4, R3 ;  /* 0x0000000300047310 */ /* 0x000e240000201800 */
[----:B0-----:R0:W-:Y:S01]  /*4f00*/  STG.E.128 desc[UR36][R8.64], R4 ;  /* 0x0000000408007986 */ /* 0x0011e2000c101d24 */
[----:B------:R-:W-:Y:S05]  /*4f10*/  BRA `(.L_x_13544) ;  /* 0x00000008009c7947 */ /* 0x000fea0003800000 */
.L_x_13557:
        /* <DEDUP_REMOVED lines=21> */
.L_x_13562:
[----:B------:R-:W-:Y:S05]  /*5070*/  BSYNC B0 ;  /* 0x0000000000007941 */ /* 0x000fea0003800000 */
.L_x_13561:
[----:B------:R-:W-:Y:S01]  /*5080*/  LOP3.LUT R5, R0, R5, RZ, 0xfc, !PT ;  /* 0x0000000500057212 */ /* 0x000fe200078efcff */
[----:B------:R-:W-:-:S04]  /*5090*/  IMAD.MOV.U32 R25, RZ, RZ, R23 ;  /* 0x000000ffff197224 */ /* 0x000fc800078e0017 */
[----:B------:R0:W-:Y:S01]  /*50a0*/  STG.E.U8 desc[UR36][R8.64], R5 ;  /* 0x0000000508007986 */ /* 0x0001e2000c101124 */
[----:B------:R-:W-:Y:S05]  /*50b0*/  BRA `(.L_x_13544) ;  /* 0x0000000800347947 */ /* 0x000fea0003800000 */
.L_x_13560:
        /* <DEDUP_REMOVED lines=13> */
.L_x_13564:
[----:B------:R-:W-:Y:S01]  /*5190*/  IMAD.MOV.U32 R0, RZ, RZ, 0x7f ;  /* 0x0000007fff007424 */ /* 0x000fe200078e00ff */
[----:B------:R-:W-:-:S04]  /*51a0*/  ISETP.GT.U32.AND P0, PT, R3, 0x7f800000, PT ;  /* 0x7f8000000300780c */ /* 0x000fc80003f04070 */
[----:B------:R-:W-:-:S09]  /*51b0*/  SEL R0, R0, 0x7c, P0 ;  /* 0x0000007c00007807 */ /* 0x000fd20000000000 */
.L_x_13565:
[----:B------:R-:W-:Y:S05]  /*51c0*/  BSYNC B0 ;  /* 0x0000000000007941 */ /* 0x000fea0003800000 */
.L_x_13563:
[----:B------:R-:W-:Y:S01]  /*51d0*/  LOP3.LUT R3, R5, 0x80000000, RZ, 0xc0, !PT ;  /* 0x8000000005037812 */ /* 0x000fe200078ec0ff */
[----:B------:R-:W-:-:S03]  /*51e0*/  IMAD.MOV.U32 R25, RZ, RZ, R23 ;  /* 0x000000ffff197224 */ /* 0x000fc600078e0017 */
[----:B------:R-:W-:-:S04]  /*51f0*/  SHF.R.U32.HI R3, RZ, 0x18, R3 ;  /* 0x00000018ff037819 */ /* 0x000fc80000011603 */
[----:B------:R-:W-:-:S05]  /*5200*/  LOP3.LUT R3, R0, R3, RZ, 0xfc, !PT ;  /* 0x0000000300037212 */ /* 0x000fca00078efcff */
[----:B------:R0:W-:Y:S01]  /*5210*/  STG.E.U8 desc[UR36][R8.64], R3 ;  /* 0x0000000308007986 */ /* 0x0001e2000c101124 */
[----:B------:R-:W-:Y:S05]  /*5220*/  BRA `(.L_x_13544) ;  /* 0x0000000400d87947 */ /* 0x000fea0003800000 */
.L_x_13559:
[----:B------:R-:W-:Y:S02]  /*5230*/  HADD2.F32 R0, -RZ, R3.H0_H0 ;  /* 0x20000003ff007230 */ /* 0x000fe40000004100 */
[----:B------:R-:W-:-:S03]  /*5240*/  IMAD.MOV.U32 R25, RZ, RZ, R23 ;  /* 0x000000ffff197224 */ /* 0x000fc600078e0017 */
[----:B------:R-:W-:-:S05]  /*5250*/  F2FP.BF16.F32.PACK_AB R0, RZ, R0 ;  /* 0x00000000ff00723e */ /* 0x000fca00000010ff */
[----:B------:R0:W-:Y:S01]  /*5260*/  STG.E.U16 desc[UR36][R8.64], R0 ;  /* 0x0000000008007986 */ /* 0x0001e2000c101524 */
[----:B------:R-:W-:Y:S05]  /*5270*/  BRA `(.L_x_13544) ;  /* 0x0000000400c47947 */ /* 0x000fea0003800000 */
.L_x_13556:
        /* <DEDUP_REMOVED lines=13> */
.L_x_13568:
        /* <DEDUP_REMOVED lines=17> */
.L_x_13571:
[----:B------:R-:W-:-:S04]  /*5460*/  LOP3.LUT R3, R5, 0x80000000, RZ, 0xc0, !PT ;  /* 0x8000000005037812 */ /* 0x000fc800078ec0ff */
[----:B------:R-:W-:-:S04]  /*5470*/  SHF.R.U32.HI R3, RZ, 0x18, R3 ;  /* 0x00000018ff037819 */ /* 0x000fc80000011603 */
[----:B------:R-:W-:-:S04]  /*5480*/  LOP3.LUT R0, R0, R3, RZ, 0xfc, !PT ;  /* 0x0000000300007212 */ /* 0x000fc800078efcff */
[----:B------:R-:W-:-:S07]  /*5490*/  PRMT R4, R0, 0x7610, R4 ;  /* 0x0000761000047816 */ /* 0x000fce0000000004 */
.L_x_13570:
[----:B------:R-:W-:Y:S05]  /*54a0*/  BSYNC B0 ;  /* 0x0000000000007941 */ /* 0x000fea0003800000 */
.L_x_13569:
[----:B------:R0:W-:Y:S01]  /*54b0*/  STG.E.U8 desc[UR36][R8.64], R4 ;  /* 0x0000000408007986 */ /* 0x0001e2000c101124 */
[----:B------:R-:W-:Y:S01]  /*54c0*/  IMAD.MOV.U32 R25, RZ, RZ, R23 ;  /* 0x000000ffff197224 */ /* 0x000fe200078e0017 */
[----:B------:R-:W-:Y:S06]  /*54d0*/  BRA `(.L_x_13544) ;  /* 0x00000004002c7947 */ /* 0x000fec0003800000 */
.L_x_13567:
        /* <DEDUP_REMOVED lines=17> */
.L_x_13574:
[----:B------:R-:W-:-:S04]  /*55f0*/  LOP3.LUT R3, R5, 0x80000000, RZ, 0xc0, !PT ;  /* 0x8000000005037812 */ /* 0x000fc800078ec0ff */
[----:B------:R-:W-:-:S04]  /*5600*/  SHF.R.U32.HI R3, RZ, 0x18, R3 ;  /* 0x00000018ff037819 */ /* 0x000fc80000011603 */
[----:B------:R-:W-:-:S04]  /*5610*/  LOP3.LUT R0, R0, R3, RZ, 0xfc, !PT ;  /* 0x0000000300007212 */ /* 0x000fc800078efcff */
[----:B------:R-:W-:-:S07]  /*5620*/  PRMT R4, R0, 0x7610, R4 ;  /* 0x0000761000047816 */ /* 0x000fce0000000004 */
.L_x_13573:
[----:B------:R-:W-:Y:S05]  /*5630*/  BSYNC B0 ;  /* 0x0000000000007941 */ /* 0x000fea0003800000 */
.L_x_13572:
[----:B------:R0:W-:Y:S01]  /*5640*/  STG.E.U8 desc[UR36][R8.64], R4 ;  /* 0x0000000408007986 */ /* 0x0001e2000c101124 */
[----:B------:R-:W-:Y:S01]  /*5650*/  IMAD.MOV.U32 R25, RZ, RZ, R23 ;  /* 0x000000ffff197224 */ /* 0x000fe200078e0017 */
[----:B------:R-:W-:Y:S06]  /*5660*/  BRA `(.L_x_13544) ;  /* 0x0000000000c87947 */ /* 0x000fec0003800000 */
.L_x_13566:
        /* <DEDUP_REMOVED lines=23> */
.L_x_13549:
        /* <DEDUP_REMOVED lines=16> */
.L_x_13577:
[----:B------:R-:W-:Y:S01]  /*58e0*/  IMAD.MOV.U32 R25, RZ, RZ, R23 ;  /* 0x000000ffff197224 */ /* 0x000fe200078e0017 */
[----:B------:R-:W-:Y:S06]  /*58f0*/  BRA `(.L_x_13544) ;  /* 0x0000000000247947 */ /* 0x000fec0003800000 */
.L_x_13576:
[----:B------:R-:W-:Y:S02]  /*5900*/  HADD2.F32 R4, -RZ, R3.H0_H0 ;  /* 0x20000003ff047230 */ /* 0x000fe40000004100 */
[----:B------:R-:W-:-:S04]  /*5910*/  IMAD.MOV.U32 R25, RZ, RZ, R23 ;  /* 0x000000ffff197224 */ /* 0x000fc800078e0017 */
[----:B------:R-:W0:Y:S02]  /*5920*/  F2I.U64.TRUNC R4, R4 ;  /* 0x0000000400047311 */ /* 0x000e24000020d800 */
[----:B0-----:R0:W-:Y:S01]  /*5930*/  STG.E.64 desc[UR36][R8.64], R4 ;  /* 0x0000000408007986 */ /* 0x0011e2000c101b24 */
[----:B------:R-:W-:Y:S05]  /*5940*/  BRA `(.L_x_13544) ;  /* 0x0000000000107947 */ /* 0x000fea0003800000 */
.L_x_13575:
[----:B------:R-:W-:Y:S02]  /*5950*/  HADD2.F32 R3, -RZ, R3.H0_H0 ;  /* 0x20000003ff037230 */ /* 0x000fe40000004100 */
[----:B------:R-:W-:-:S04]  /*5960*/  IMAD.MOV.U32 R25, RZ, RZ, R23 ;  /* 0x000000ffff197224 */ /* 0x000fc800078e0017 */
[----:B------:R-:W0:Y:S02]  /*5970*/  F2I.FTZ.U32.TRUNC.NTZ R3, R3 ;  /* 0x0000000300037305 */ /* 0x000e24000021f000 */
[----:B0-----:R0:W-:Y:S02]  /*5980*/  STG.E desc[UR36][R8.64], R3 ;  /* 0x0000000308007986 */ /* 0x0011e4000c101924 */
.L_x_13544:
[----:B------:R-:W-:Y:S05]  /*5990*/  BSYNC B6 ;  /* 0x0000000000067941 */ /* 0x000fea0003800000 */
.L_x_13543:
        /* <DEDUP_REMOVED lines=21> */
[----:B-----5:R-:W-:-:S04]  /*5af0*/  HADD2.F32 R22, -RZ, R22.H0_H0 ;  /* 0x20000016ff167230 */ /* 0x020fc80000004100 */
[----:B------:R-:W0:Y:S02]  /*5b00*/  F2I.FTZ.TRUNC.NTZ R3, R22 ;  /* 0x0000001600037305 */ /* 0x000e24000021f100 */
[----:B0-----:R4:W-:Y:S01]  /*5b10*/  STG.E.U8 desc[UR36][R8.64], R3 ;  /* 0x0000000308007986 */ /* 0x0019e2000c101124 */
[----:B------:R-:W-:Y:S05]  /*5b20*/  BRA `(.L_x_13585) ;  /* 0x0000000c00947947 */ /* 0x000fea0003800000 */
.L_x_13583:
[----:B-----5:R-:W-:-:S06]  /*5b30*/  HADD2.F32 R5, -RZ, R22.H0_H0 ;  /* 0x20000016ff057230 */ /* 0x020fcc0000004100 */
[----:B------:R-:W0:Y:S02]  /*5b40*/  F2I.S64.TRUNC R4, R5 ;  /* 0x0000000500047311 */ /* 0x000e24000020d900 */
[----:B0-----:R3:W-:Y:S01]  /*5b50*/  STG.E.U8 desc[UR36][R8.64], R4 ;  /* 0x0000000408007986 */ /* 0x0017e2000c101124 */
[----:B------:R-:W-:Y:S05]  /*5b60*/  BRA `(.L_x_13585) ;  /* 0x0000000c00847947 */ /* 0x000fea0003800000 */
.L_x_13582:
[----:B------:R-:W-:-:S13]  /*5b70*/  ISETP.NE.AND P0, PT, R0, 0x2, PT ;  /* 0x000000020000780c */ /* 0x000fda0003f05270 */
[----:B------:R-:W-:Y:S05]  /*5b80*/  @!P0 BRA `(.L_x_13586) ;  /* 0x0000000000308947 */ /* 0x000fea0003800000 */
[----:B------:R-:W-:-:S13]  /*5b90*/  ISETP.NE.AND P0, PT, R0, 0x3, PT ;  /* 0x000000030000780c */ /* 0x000fda0003f05270 */
[----:B------:R-:W-:Y:S05]  /*5ba0*/  @!P0 BRA `(.L_x_13587) ;  /* 0x0000000000188947 */ /* 0x000fea0003800000 */
[----:B------:R-:W-:-:S13]  /*5bb0*/  ISETP.NE.AND P0, PT, R0, 0x4, PT ;  /* 0x000000040000780c */ /* 0x000fda0003f05270 */
[----:B------:R-:W-:Y:S05]  /*5bc0*/  @P0 BRA `(.L_x_13584) ;  /* 0x0000000c000c0947 */ /* 0x000fea0003800000 */
[----:B-----5:R-:W-:-:S06]  /*5bd0*/  HADD2.F32 R4, -RZ, R22.H0_H0 ;  /* 0x20000016ff047230 */ /* 0x020fcc0000004100 */
[----:B------:R-:W0:Y:S02]  /*5be0*/  F2I.S64.TRUNC R4, R4 ;  /* 0x0000000400047311 */ /* 0x000e24000020d900 */
[----:B0-----:R1:W-:Y:S01]  /*5bf0*/  STG.E.64 desc[UR36][R8.64], R4 ;  /* 0x0000000408007986 */ /* 0x0013e2000c101b24 */
[----:B------:R-:W-:Y:S05]  /*5c00*/  BRA `(.L_x_13585) ;  /* 0x0000000c005c7947 */ /* 0x000fea0003800000 */
.L_x_13587:
[----:B-----5:R-:W-:-:S04]  /*5c10*/  HADD2.F32 R22, -RZ, R22.H0_H0 ;  /* 0x20000016ff167230 */ /* 0x020fc80000004100 */
[----:B------:R-:W0:Y:S02]  /*5c20*/  F2I.FTZ.TRUNC.NTZ R3, R22 ;  /* 0x0000001600037305 */ /* 0x000e24000021f100 */
[----:B0-----:R2:W-:Y:S01]  /*5c30*/  STG.E desc[UR36][R8.64], R3 ;  /* 0x0000000308007986 */ /* 0x0015e2000c101924 */
[----:B------:R-:W-:Y:S05]  /*5c40*/  BRA `(.L_x_13585) ;  /* 0x0000000c004c7947 */ /* 0x000fea0003800000 */
.L_x_13586:
[----:B-----5:R-:W-:-:S04]  /*5c50*/  HADD2.F32 R22, -RZ, R22.H0_H0 ;  /* 0x20000016ff167230 */ /* 0x020fc80000004100 */
[----:B------:R-:W0:Y:S02]  /*5c60*/  F2I.FTZ.TRUNC.NTZ R3, R22 ;  /* 0x0000001600037305 */ /* 0x000e24000021f100 */
[----:B0-----:R0:W-:Y:S01]  /*5c70*/  STG.E.U16 desc[UR36][R8.64], R3 ;  /* 0x0000000308007986 */ /* 0x0011e2000c101524 */
[----:B------:R-:W-:Y:S05]  /*5c80*/  BRA `(.L_x_13585) ;  /* 0x0000000c003c7947 */ /* 0x000fea0003800000 */
.L_x_13581:
[----:B------:R-:W-:-:S13]  /*5c90*/  ISETP.GT.AND P0, PT, R0, 0x6, PT ;  /* 0x000000060000780c */ /* 0x000fda0003f04270 */
[----:B------:R-:W-:Y:S05]  /*5ca0*/  @P0 BRA `(.L_x_13588) ;  /* 0x0000000000240947 */ /* 0x000fea0003800000 */
[----:B------:R-:W-:-:S13]  /*5cb0*/  ISETP.NE.AND P0, PT, R0, 0x5, PT ;  /* 0x000000050000780c */ /* 0x000fda0003f05270 */
[----:B------:R-:W-:Y:S05]  /*5cc0*/  @!P0 BRA `(.L_x_13589) ;  /* 0x0000000000148947 */ /* 0x000fea0003800000 */
[----:B------:R-:W-:-:S13]  /*5cd0*/  ISETP.NE.AND P0, PT, R0, 0x6, PT ;  /* 0x000000060000780c */ /* 0x000fda0003f05270 */
[----:B------:R-:W-:Y:S05]  /*5ce0*/  @P0 BRA `(.L_x_13584) ;  /* 0x0000000800c40947 */ /* 0x000fea0003800000 */
[----:B-----5:R-:W-:-:S05]  /*5cf0*/  HADD2.F32 R3, -RZ, R22.H0_H0 ;  /* 0x20000016ff037230 */ /* 0x020fca0000004100 */
[----:B------:R0:W-:Y:S01]  /*5d00*/  STG.E desc[UR36][R8.64], R3 ;  /* 0x0000000308007986 */ /* 0x0001e2000c101924 */
[----:B------:R-:W-:Y:S05]  /*5d10*/  BRA `(.L_x_13585) ;  /* 0x0000000c00187947 */ /* 0x000fea0003800000 */
.L_x_13589:
[----:B-----5:R0:W-:Y:S01]  /*5d20*/  STG.E.U16 desc[UR36][R8.64], R22 ;  /* 0x0000001608007986 */ /* 0x0201e2000c101524 */
[----:B------:R-:W-:Y:S05]  /*5d30*/  BRA `(.L_x_13585) ;  /* 0x0000000c00107947 */ /* 0x000fea0003800000 */
.L_x_13588:
[----:B------:R-:W-:-:S13]  /*5d40*/  ISETP.NE.AND P0, PT, R0, 0x7, PT ;  /* 0x000000070000780c */ /* 0x000fda0003f05270 */
[----:B------:R-:W-:Y:S05]  /*5d50*/  @!P0 BRA `(.L_x_13590) ;  /* 0x0000000000348947 */ /* 0x000fea0003800000 */
[----:B------:R-:W-:-:S13]  /*5d60*/  ISETP.NE.AND P0, PT, R0, 0x8, PT ;  /* 0x000000080000780c */ /* 0x000fda0003f05270 */
[----:B------:R-:W-:Y:S05]  /*5d70*/  @!P0 BRA `(.L_x_13591) ;  /* 0x0000000000188947 */ /* 0x000fea0003800000 */
[----:B------:R-:W-:-:S13]  /*5d80*/  ISETP.NE.AND P0, PT, R0, 0x9, PT ;  /* 0x000000090000780c */ /* 0x000fda0003f05270 */
[----:B------:R-:W-:Y:S05]  /*5d90*/  @P0 BRA `(.L_x_13584) ;  /* 0x0000000800980947 */ /* 0x000fea0003800000 */
[----:B-----5:R-:W-:Y:S02]  /*5da0*/  HADD2.F32 R22, -RZ, R22.H0_H0 ;  /* 0x20000016ff167230 */ /* 0x020fe40000004100 */
[----:B------:R-:W-:-:S05]  /*5db0*/  IMAD.MOV.U32 R23, RZ, RZ, RZ ;  /* 0x000000ffff177224 */ /* 0x000fca00078e00ff */
[----:B------:R0:W-:Y:S01]  /*5dc0*/  STG.E.64 desc[UR36][R8.64], R22 ;  /* 0x0000001608007986 */ /* 0x0001e2000c101b24 */
[----:B------:R-:W-:Y:S05]  /*5dd0*/  BRA `(.L_x_13585) ;  /* 0x0000000800e87947 */ /* 0x000fea0003800000 */
.L_x_13591:
[----:B-----5:R-:W-:-:S05]  /*5de0*/  HADD2.F32 R0, -RZ, R22.H0_H0 ;  /* 0x20000016ff007230 */ /* 0x020fca0000004100 */
[----:B------:R-:W-:-:S04]  /*5df0*/  F2FP.F16.F32.PACK_AB R0, RZ, R0 ;  /* 0x00000000ff00723e */ /* 0x000fc800000000ff */
[----:B------:R-:W-:-:S05]  /*5e00*/  PRMT R0, R0, 0x5410, RZ ;  /* 0x0000541000007816 */ /* 0x000fca00000000ff */
[----:B------:R0:W-:Y:S01]  /*5e10*/  STG.E desc[UR36][R8.64], R0 ;  /* 0x0000000008007986 */ /* 0x0001e2000c101924 */
[----:B------:R-:W-:Y:S05]  /*5e20*/  BRA `(.L_x_13585) ;  /* 0x0000000800d47947 */ /* 0x000fea0003800000 */
.L_x_13590:
[----:B-----5:R-:W-:-:S05]  /*5e30*/  HADD2.F32 R4, -RZ, R22.H0_H0 ;  /* 0x20000016ff047230 */ /* 0x020fca0000004100 */
[----:B------:R-:W-:-:S06]  /*5e40*/  FMUL.FTZ R4, R4, 1 ;  /* 0x3f80000004047820 */ /* 0x000fcc0000410000 */
[----:B------:R-:W0:Y:S02]  /*5e50*/  F2F.F64.F32 R4, R4 ;  /* 0x0000000400047310 */ /* 0x000e240000201800 */
[----:B0-----:R0:W-:Y:S01]  /*5e60*/  STG.E.64 desc[UR36][R8.64], R4 ;  /* 0x0000000408007986 */ /* 0x0011e2000c101b24 */
[----:B------:R-:W-:Y:S05]  /*5e70*/  BRA `(.L_x_13585) ;  /* 0x0000000800c07947 */ /* 0x000fea0003800000 */
.L_x_13580:
        /* <DEDUP_REMOVED lines=8> */
[----:B-----5:R-:W-:-:S05]  /*5f00*/  HADD2.F32 R22, -RZ, R22.H0_H0 ;  /* 0x20000016ff167230 */ /* 0x020fca0000004100 */
[----:B------:R-:W-:-:S04]  /*5f10*/  FSETP.NEU.FTZ.AND P0, PT, R22, RZ, PT ;  /* 0x000000ff1600720b */ /* 0x000fc80003f1d000 */
[----:B------:R-:W-:-:S05]  /*5f20*/  SEL R3, RZ, 0x1, !P0 ;  /* 0x00000001ff037807 */ /* 0x000fca0004000000 */
[----:B------:R0:W-:Y:S01]  /*5f30*/  STG.E.U8 desc[UR36][R8.64], R3 ;  /* 0x0000000308007986 */ /* 0x0001e2000c101124 */
[----:B------:R-:W-:Y:S05]  /*5f40*/  BRA `(.L_x_13585) ;  /* 0x00000008008c7947 */ /* 0x000fea0003800000 */
.L_x_13594:
[----:B-----5:R-:W-:Y:S01]  /*5f50*/  HADD2.F32 R22, -RZ, R22.H0_H0 ;  /* 0x20000016ff167230 */ /* 0x020fe20000004100 */
[----:B------:R-:W-:-:S04]  /*5f60*/  CS2R R6, SRZ ;  /* 0x0000000000067805 */ /* 0x000fc8000001ff00 */
[----:B------:R-:W-:-:S06]  /*5f70*/  FMUL.FTZ R4, R22, 1 ;  /* 0x3f80000016047820 */ /* 0x000fcc0000410000 */
[----:B------:R-:W0:Y:S02]  /*5f80*/  F2F.F64.F32 R4, R4 ;  /* 0x0000000400047310 */ /* 0x000e240000201800 */
[----:B0-----:R0:W-:Y:S01]  /*5f90*/  STG.E.128 desc[UR36][R8.64], R4 ;  /* 0x0000000408007986 */ /* 0x0011e2000c101d24 */
[----:B------:R-:W-:Y:S05]  /*5fa0*/  BRA `(.L_x_13585) ;  /* 0x0000000800747947 */ /* 0x000fea0003800000 */
.L_x_13593:
[----:B------:R-:W-:-:S13]  /*5fb0*/  ISETP.NE.AND P0, PT, R0, 0xf, PT ;  /* 0x0000000f0000780c */ /* 0x000fda0003f05270 */
[----:B------:R-:W-:Y:S05]  /*5fc0*/  @!P0 BRA `(.L_x_13595) ;  /* 0x0000000000b48947 */ /* 0x000fea0003800000 */
[----:B------:R-:W-:-:S13]  /*5fd0*/  ISETP.NE.AND P0, PT, R0, 0x17, PT ;  /* 0x000000170000780c */ /* 0x000fda0003f05270 */
[----:B------:R-:W-:Y:S05]  /*5fe0*/  @!P0 BRA `(.L_x_13596) ;  /* 0x0000000000548947 */ /* 0x000fea0003800000 */
[----:B------:R-:W-:-:S13]  /*5ff0*/  ISETP.NE.AND P0, PT, R0, 0x18, PT ;  /* 0x000000180000780c */ /* 0x000fda0003f05270 */
[----:B------:R-:W-:Y:S05]  /*6000*/  @P0 BRA `(.L_x_13584) ;  /* 0x0000000400fc0947 */ /* 0x000fea0003800000 */
[----:B-----5:R-:W-:Y:S01]  /*6010*/  HADD2.F32 R7, -RZ, R22.H0_H0 ;  /* 0x20000016ff077230 */ /* 0x020fe20000004100 */
        /* <DEDUP_REMOVED lines=14> */
.L_x_13598:
[----:B------:R-:W-:Y:S05]  /*6100*/  BSYNC B0 ;  /* 0x0000000000007941 */ /* 0x000fea0003800000 */
.L_x_13597:
[----:B------:R-:W-:-:S05]  /*6110*/  LOP3.LUT R5, R0, R5, RZ, 0xfc, !PT ;  /* 0x0000000500057212 */ /* 0x000fca00078efcff */
[----:B------:R0:W-:Y:S01]  /*6120*/  STG.E.U8 desc[UR36][R8.64], R5 ;  /* 0x0000000508007986 */ /* 0x0001e2000c101124 */
[----:B------:R-:W-:Y:S05]  /*6130*/  BRA `(.L_x_13585) ;  /* 0x0000000800107947 */ /* 0x000fea0003800000 */
.L_x_13596:
[----:B-----5:R-:W-:Y:S01]  /*6140*/  HADD2.F32 R5, -RZ, R22.H0_H0 ;  /* 0x20000016ff057230 */ /* 0x020fe20000004100 */
        /* <DEDUP_REMOVED lines=12> */
.L_x_13600:
[----:B------:R-:W-:Y:S01]  /*6210*/  IMAD.MOV.U32 R0, RZ, RZ, 0x7f ;  /* 0x0000007fff007424 */ /* 0x000fe200078e00ff */
[----:B------:R-:W-:-:S04]  /*6220*/  ISETP.GT.U32.AND P0, PT, R3, 0x7f800000, PT ;  /* 0x7f8000000300780c */ /* 0x000fc80003f04070 */
[----:B------:R-:W-:-:S09]  /*6230*/  SEL R0, R0, 0x7c, P0 ;  /* 0x0000007c00007807 */ /* 0x000fd20000000000 */
.L_x_13601:
[----:B------:R-:W-:Y:S05]  /*6240*/  BSYNC B0 ;  /* 0x0000000000007941 */ /* 0x000fea0003800000 */
.L_x_13599:
[----:B------:R-:W-:-:S04]  /*6250*/  LOP3.LUT R3, R5, 0x80000000, RZ, 0xc0, !PT ;  /* 0x8000000005037812 */ /* 0x000fc800078ec0ff */
[----:B------:R-:W-:-:S04]  /*6260*/  SHF.R.U32.HI R3, RZ, 0x18, R3 ;  /* 0x00000018ff037819 */ /* 0x000fc80000011603 */
[----:B------:R-:W-:-:S05]  /*6270*/  LOP3.LUT R3, R0, R3, RZ, 0xfc, !PT ;  /* 0x0000000300037212 */ /* 0x000fca00078efcff */
[----:B------:R0:W-:Y:S01]  /*6280*/  STG.E.U8 desc[UR36][R8.64], R3 ;  /* 0x0000000308007986 */ /* 0x0001e2000c101124 */
[----:B------:R-:W-:Y:S05]  /*6290*/  BRA `(.L_x_13585) ;  /* 0x0000000400b87947 */ /* 0x000fea0003800000 */
.L_x_13595:
[----:B-----5:R-:W-:-:S05]  /*62a0*/  HADD2.F32 R0, -RZ, R22.H0_H0 ;  /* 0x20000016ff007230 */ /* 0x020fca0000004100 */
[----:B------:R-:W-:-:S05]  /*62b0*/  F2FP.BF16.F32.PACK_AB R0, RZ, R0 ;  /* 0x00000000ff00723e */ /* 0x000fca00000010ff */
[----:B------:R0:W-:Y:S01]  /*62c0*/  STG.E.U16 desc[UR36][R8.64], R0 ;  /* 0x0000000008007986 */ /* 0x0001e2000c101524 */
[----:B------:R-:W-:Y:S05]  /*62d0*/  BRA `(.L_x_13585) ;  /* 0x0000000400a87947 */ /* 0x000fea0003800000 */
.L_x_13592:
        /* <DEDUP_REMOVED lines=8> */
[----:B-----5:R-:W-:-:S06]  /*6360*/  HADD2.F32 R3, -RZ, R22.H0_H0 ;  /* 0x20000016ff037230 */ /* 0x020fcc0000004100 */
[----:B------:R-:W0:Y:S02]  /*6370*/  F2I.FTZ.U32.TRUNC.NTZ R3, R3 ;  /* 0x0000000300037305 */ /* 0x000e24000021f000 */
[----:B0-----:R0:W-:Y:S01]  /*6380*/  STG.E.U16 desc[UR36][R8.64], R3 ;  /* 0x0000000308007986 */ /* 0x0011e2000c101524 */
[----:B------:R-:W-:Y:S05]  /*6390*/  BRA `(.L_x_13585) ;  /* 0x0000000400787947 */ /* 0x000fea0003800000 */
.L_x_13604:
[----:B-----5:R-:W-:Y:S01]  /*63a0*/  HADD2.F32 R5, -RZ, R22.H0_H0 ;  /* 0x20000016ff057230 */ /* 0x020fe20000004100 */
        /* <DEDUP_REMOVED lines=16> */
.L_x_13607:
[----:B------:R-:W-:-:S04]  /*64b0*/  LOP3.LUT R3, R5, 0x80000000, RZ, 0xc0, !PT ;  /* 0x8000000005037812 */ /* 0x000fc800078ec0ff */
[----:B------:R-:W-:-:S04]  /*64c0*/  SHF.R.U32.HI R3, RZ, 0x18, R3 ;  /* 0x00000018ff037819 */ /* 0x000fc80000011603 */
[----:B------:R-:W-:-:S04]  /*64d0*/  LOP3.LUT R0, R0, R3, RZ, 0xfc, !PT ;  /* 0x0000000300007212 */ /* 0x000fc800078efcff */
[----:B------:R-:W-:-:S07]  /*64e0*/  PRMT R4, R0, 0x7610, R4 ;  /* 0x0000761000047816 */ /* 0x000fce0000000004 */
.L_x_13606:
[----:B------:R-:W-:Y:S05]  /*64f0*/  BSYNC B0 ;  /* 0x0000000000007941 */ /* 0x000fea0003800000 */
.L_x_13605:
[----:B------:R0:W-:Y:S01]  /*6500*/  STG.E.U8 desc[UR36][R8.64], R4 ;  /* 0x0000000408007986 */ /* 0x0001e2000c101124 */
[----:B------:R-:W-:Y:S05]  /*6510*/  BRA `(.L_x_13585) ;  /* 0x0000000400187947 */ /* 0x000fea0003800000 */
.L_x_13603:
        /* <DEDUP_REMOVED lines=17> */
.L_x_13610:
[----:B------:R-:W-:-:S04]  /*6630*/  LOP3.LUT R3, R5, 0x80000000, RZ, 0xc0, !PT ;  /* 0x8000000005037812 */ /* 0x000fc800078ec0ff */
[----:B------:R-:W-:-:S04]  /*6640*/  SHF.R.U32.HI R3, RZ, 0x18, R3 ;  /* 0x00000018ff037819 */ /* 0x000fc80000011603 */
[----:B------:R-:W-:-:S04]  /*6650*/  LOP3.LUT R0, R0, R3, RZ, 0xfc, !PT ;  /* 0x0000000300007212 */ /* 0x000fc800078efcff */
[----:B------:R-:W-:-:S07]  /*6660*/  PRMT R4, R0, 0x7610, R4 ;  /* 0x0000761000047816 */ /* 0x000fce0000000004 */
.L_x_13609:
[----:B------:R-:W-:Y:S05]  /*6670*/  BSYNC B0 ;  /* 0x0000000000007941 */ /* 0x000fea0003800000 */
.L_x_13608:
[----:B------:R0:W-:Y:S01]  /*6680*/  STG.E.U8 desc[UR36][R8.64], R4 ;  /* 0x0000000408007986 */ /* 0x0001e2000c101124 */
[----:B------:R-:W-:Y:S05]  /*6690*/  BRA `(.L_x_13585) ;  /* 0x0000000000b87947 */ /* 0x000fea0003800000 */
.L_x_13602:
[----:B------:R-:W-:-:S13]  /*66a0*/  ISETP.NE.AND P0, PT, R0, 0x1c, PT ;  /* 0x0000001c0000780c */ /* 0x000fda0003f05270 */
[----:B------:R-:W-:Y:S05]  /*66b0*/  @!P0 BRA `(.L_x_13611) ;  /* 0x0000000000a48947 */ /* 0x000fea0003800000 */
[----:B------:R-:W-:-:S13]  /*66c0*/  ISETP.NE.AND P0, PT, R0, 0x1d, PT ;  /* 0x0000001d0000780c */ /* 0x000fda0003f05270 */
[----:B------:R-:W-:Y:S05]  /*66d0*/  @!P0 BRA `(.L_x_13612) ;  /* 0x00000000008c8947 */ /* 0x000fea0003800000 */
[----:B------:R-:W-:-:S13]  /*66e0*/  ISETP.NE.AND P0, PT, R0, 0x2c, PT ;  /* 0x0000002c0000780c */ /* 0x000fda0003f05270 */
[----:B------:R-:W-:Y:S05]  /*66f0*/  @P0 BRA `(.L_x_13584) ;  /* 0x0000000000400947 */ /* 0x000fea0003800000 */
[----:B-----5:R-:W-:-:S05]  /*6700*/  HADD2.F32 R22, -RZ, R22.H0_H0 ;  /* 0x20000016ff167230 */ /* 0x020fca0000004100 */
        /* <DEDUP_REMOVED lines=15> */
.L_x_13584:
        /* <DEDUP_REMOVED lines=16> */
.L_x_13613:
[----:B------:R-:W-:Y:S05]  /*6900*/  BRA `(.L_x_13585) ;  /* 0x00000000001c7947 */ /* 0x000fea0003800000 */
.L_x_13612:
[----:B-----5:R-:W-:-:S06]  /*6910*/  HADD2.F32 R4, -RZ, R22.H0_H0 ;  /* 0x20000016ff047230 */ /* 0x020fcc0000004100 */
[----:B------:R-:W0:Y:S02]  /*6920*/  F2I.U64.TRUNC R4, R4 ;  /* 0x0000000400047311 */ /* 0x000e24000020d800 */
[----:B0-----:R0:W-:Y:S01]  /*6930*/  STG.E.64 desc[UR36][R8.64], R4 ;  /* 0x0000000408007986 */ /* 0x0011e2000c101b24 */
[----:B------:R-:W-:Y:S05]  /*6940*/  BRA `(.L_x_13585) ;  /* 0x00000000000c7947 */ /* 0x000fea0003800000 */
.L_x_13611:
[----:B-----5:R-:W-:-:S04]  /*6950*/  HADD2.F32 R22, -RZ, R22.H0_H0 ;  /* 0x20000016ff167230 */ /* 0x020fc80000004100 */
[----:B------:R-:W0:Y:S02]  /*6960*/  F2I.FTZ.U32.TRUNC.NTZ R3, R22 ;  /* 0x0000001600037305 */ /* 0x000e24000021f000 */
[----:B0-----:R0:W-:Y:S02]  /*6970*/  STG.E desc[UR36][R8.64], R3 ;  /* 0x0000000308007986 */ /* 0x0011e4000c101924 */
.L_x_13585:
        /* <DEDUP_REMOVED lines=25> */
.L_x_13617:
[----:B------:R-:W-:-:S06]  /*6b10*/  HADD2.F32 R5, -RZ, R19.H0_H0 ;  /* 0x20000013ff057230 */ /* 0x000fcc0000004100 */
[----:B------:R-:W0:Y:S02]  /*6b20*/  F2I.S64.TRUNC R4, R5 ;  /* 0x0000000500047311 */ /* 0x000e24000020d900 */
[----:B0-----:R0:W-:Y:S01]  /*6b30*/  STG.E.U8 desc[UR36][R8.64], R4 ;  /* 0x0000000408007986 */ /* 0x0011e2000c101124 */
[----:B------:R-:W-:Y:S05]  /*6b40*/  BRA `(.L_x_13619) ;  /* 0x0000000c00847947 */ /* 0x000fea0003800000 */
.L_x_13616:
        /* <DEDUP_REMOVED lines=10> */
.L_x_13621:
[----:B------:R-:W-:-:S06]  /*6bf0*/  HADD2.F32 R19, -RZ, R19.H0_H0 ;  /* 0x20000013ff137230 */ /* 0x000fcc0000004100 */
[----:B------:R-:W0:Y:S02]  /*6c00*/  F2I.FTZ.TRUNC.NTZ R19, R19 ;  /* 0x0000001300137305 */ /* 0x000e24000021f100 */
[----:B0-----:R0:W-:Y:S01]  /*6c10*/  STG.E desc[UR36][R8.64], R19 ;  /* 0x0000001308007986 */ /* 0x0011e2000c101924 */
[----:B------:R-:W-:Y:S05]  /*6c20*/  BRA `(.L_x_13619) ;  /* 0x0000000c004c7947 */ /* 0x000fea0003800000 */
.L_x_13620:
[----:B------:R-:W-:-:S06]  /*6c30*/  HADD2.F32 R19, -RZ, R19.H0_H0 ;  /* 0x20000013ff137230 */ /* 0x000fcc0000004100 */
[----:B------:R-:W0:Y:S02]  /*6c40*/  F2I.FTZ.TRUNC.NTZ R19, R19 ;  /* 0x0000001300137305 */ /* 0x000e24000021f100 */
[----:B0-----:R0:W-:Y:S01]  /*6c50*/  STG.E.U16 desc[UR36][R8.64], R19 ;  /* 0x0000001308007986 */ /* 0x0011e2000c101524 */
[----:B------:R-:W-:Y:S05]  /*6c60*/  BRA `(.L_x_13619) ;  /* 0x0000000c003c7947 */ /* 0x000fea0003800000 */
.L_x_13615:
        /* <DEDUP_REMOVED lines=9> */
.L_x_13623:
[----:B------:R0:W-:Y:S01]  /*6d00*/  STG.E.U16 desc[UR36][R8.64], R19 ;  /* 0x0000001308007986 */ /* 0x0001e2000c101524 */
[----:B------:R-:W-:Y:S05]  /*6d10*/  BRA `(.L_x_13619) ;  /* 0x0000000c00107947 */ /* 0x000fea0003800000 */
.L_x_13622:
        /* <DEDUP_REMOVED lines=10> */
.L_x_13625:
[----:B------:R-:W-:-:S05]  /*6dc0*/  HADD2.F32 R0, -RZ, R19.H0_H0 ;  /* 0x20000013ff007230 */ /* 0x000fca0000004100 */
[----:B------:R-:W-:-:S04]  /*6dd0*/  F2FP.F16.F32.PACK_AB R0, RZ, R0 ;  /* 0x00000000ff00723e */ /* 0x000fc800000000ff */
[----:B------:R-:W-:-:S05]  /*6de0*/  PRMT R0, R0, 0x5410, RZ ;  /* 0x0000541000007816 */ /* 0x000fca00000000ff */
[----:B------:R0:W-:Y:S01]  /*6df0*/  STG.E desc[UR36][R8.64], R0 ;  /* 0x0000000008007986 */ /* 0x0001e2000c101924 */
[----:B------:R-:W-:Y:S05]  /*6e00*/  BRA `(.L_x_13619) ;  /* 0x0000000800d47947 */ /* 0x000fea0003800000 */
.L_x_13624:
[----:B------:R-:W-:-:S05]  /*6e10*/  HADD2.F32 R4, -RZ, R19.H0_H0 ;  /* 0x20000013ff047230 */ /* 0x000fca0000004100 */
[----:B------:R-:W-:-:S06]  /*6e20*/  FMUL.FTZ R4, R4, 1 ;  /* 0x3f80000004047820 */ /* 0x000fcc0000410000 */
[----:B------:R-:W0:Y:S02]  /*6e30*/  F2F.F64.F32 R4, R4 ;  /* 0x0000000400047310 */ /* 0x000e240000201800 */
[----:B0-----:R0:W-:Y:S01]  /*6e40*/  STG.E.64 desc[UR36][R8.64], R4 ;  /* 0x0000000408007986 */ /* 0x0011e2000c101b24 */
[----:B------:R-:W-:Y:S05]  /*6e50*/  BRA `(.L_x_13619) ;  /* 0x0000000800c07947 */ /* 0x000fea0003800000 */
.L_x_13614:
        /* <DEDUP_REMOVED lines=13> */
.L_x_13628:
[----:B------:R-:W-:Y:S01]  /*6f30*/  HADD2.F32 R19, -RZ, R19.H0_H0 ;  /* 0x20000013ff137230 */ /* 0x000fe20000004100 */
[----:B------:R-:W-:-:S04]  /*6f40*/  CS2R R6, SRZ ;  /* 0x0000000000067805 */ /* 0x000fc8000001ff00 */
[----:B------:R-:W-:-:S06]  /*6f50*/  FMUL.FTZ R4, R19, 1 ;  /* 0x3f80000013047820 */ /* 0x000fcc0000410000 */
[----:B------:R-:W0:Y:S02]  /*6f60*/  F2F.F64.F32 R4, R4 ;  /* 0x0000000400047310 */ /* 0x000e240000201800 */
[----:B0-----:R0:W-:Y:S01]  /*6f70*/  STG.E.128 desc[UR36][R8.64], R4 ;  /* 0x0000000408007986 */ /* 0x0011e2000c101d24 */
[----:B------:R-:W-:Y:S05]  /*6f80*/  BRA `(.L_x_13619) ;  /* 0x0000000800747947 */ /* 0x000fea0003800000 */
.L_x_13627:
        /* <DEDUP_REMOVED lines=21> */
.L_x_13632:
[----:B------:R-:W-:Y:S05]  /*70e0*/  BSYNC B0 ;  /* 0x0000000000007941 */ /* 0x000fea0003800000 */
.L_x_13631:
[----:B------:R-:W-:-:S05]  /*70f0*/  LOP3.LUT R5, R0, R5, RZ, 0xfc, !PT ;  /* 0x0000000500057212 */ /* 0x000fca00078efcff */
[----:B------:R0:W-:Y:S01]  /*7100*/  STG.E.U8 desc[UR36][R8.64], R5 ;  /* 0x0000000508007986 */ /* 0x0001e2000c101124 */
[----:B------:R-:W-:Y:S05]  /*7110*/  BRA `(.L_x_13619) ;  /* 0x0000000800107947 */ /* 0x000fea0003800000 */
.L_x_13630:
        /* <DEDUP_REMOVED lines=13> */
.L_x_13634:
[----:B------:R-:W-:Y:S01]  /*71f0*/  IMAD.MOV.U32 R0, RZ, RZ, 0x7f ;  /* 0x0000007fff007424 */ /* 0x000fe200078e00ff */
[----:B------:R-:W-:-:S04]  /*7200*/  ISETP.GT.U32.AND P0, PT, R3, 0x7f800000, PT ;  /* 0x7f8000000300780c */ /* 0x000fc80003f04070 */
[----:B------:R-:W-:-:S09]  /*7210*/  SEL R0, R0, 0x7c, P0 ;  /* 0x0000007c00007807 */ /* 0x000fd20000000000 */
.L_x_13635:
[----:B------:R-:W-:Y:S05]  /*7220*/  BSYNC B0 ;  /* 0x0000000000007941 */ /* 0x000fea0003800000 */
.L_x_13633:
[----:B------:R-:W-:-:S04]  /*7230*/  LOP3.LUT R3, R19, 0x80000000, RZ, 0xc0, !PT ;  /* 0x8000000013037812 */ /* 0x000fc800078ec0ff */
[----:B------:R-:W-:-:S04]  /*7240*/  SHF.R.U32.HI R3, RZ, 0x18, R3 ;  /* 0x00000018ff037819 */ /* 0x000fc80000011603 */
[----:B------:R-:W-:-:S05]  /*7250*/  LOP3.LUT R3, R0, R3, RZ, 0xfc, !PT ;  /* 0x0000000300037212 */ /* 0x000fca00078efcff */
[----:B------:R0:W-:Y:S01]  /*7260*/  STG.E.U8 desc[UR36][R8.64], R3 ;  /* 0x0000000308007986 */ /* 0x0001e2000c101124 */
[----:B------:R-:W-:Y:S05]  /*7270*/  BRA `(.L_x_13619) ;  /* 0x0000000400b87947 */ /* 0x000fea0003800000 */
.L_x_13629:
[----:B------:R-:W-:-:S05]  /*7280*/  HADD2.F32 R0, -RZ, R19.H0_H0 ;  /* 0x20000013ff007230 */ /* 0x000fca0000004100 */
[----:B------:R-:W-:-:S05]  /*7290*/  F2FP.BF16.F32.PACK_AB R0, RZ, R0 ;  /* 0x00000000ff00723e */ /* 0x000fca00000010ff */
[----:B------:R0:W-:Y:S01]  /*72a0*/  STG.E.U16 desc[UR36][R8.64], R0 ;  /* 0x0000000008007986 */ /* 0x0001e2000c101524 */
[----:B------:R-:W-:Y:S05]  /*72b0*/  BRA `(.L_x_13619) ;  /* 0x0000000400a87947 */ /* 0x000fea0003800000 */
.L_x_13626:
        /* <DEDUP_REMOVED lines=12> */
.L_x_13638:
        /* <DEDUP_REMOVED lines=17> */
.L_x_13641:
[----:B------:R-:W-:-:S04]  /*7490*/  LOP3.LUT R3, R19, 0x80000000, RZ, 0xc0, !PT ;  /* 0x8000000013037812 */ /* 0x000fc800078ec0ff */
[----:B------:R-:W-:-:S04]  /*74a0*/  SHF.R.U32.HI R3, RZ, 0x18, R3 ;  /* 0x00000018ff037819 */ /* 0x000fc80000011603 */
[----:B------:R-:W-:-:S04]  /*74b0*/  LOP3.LUT R0, R0, R3, RZ, 0xfc, !PT ;  /* 0x0000000300007212 */ /* 0x000fc800078efcff */
[----:B------:R-:W-:-:S07]  /*74c0*/  PRMT R4, R0, 0x7610, R4 ;  /* 0x0000761000047816 */ /* 0x000fce0000000004 */
.L_x_13640:
[----:B------:R-:W-:Y:S05]  /*74d0*/  BSYNC B0 ;  /* 0x0000000000007941 */ /* 0x000fea0003800000 */
.L_x_13639:
[----:B------:R3:W-:Y:S01]  /*74e0*/  STG.E.U8 desc[UR36][R8.64], R4 ;  /* 0x0000000408007986 */ /* 0x0007e2000c101124 */
[----:B------:R-:W-:Y:S05]  /*74f0*/  BRA `(.L_x_13619) ;  /* 0x0000000400187947 */ /* 0x000fea0003800000 */
.L_x_13637:
        /* <DEDUP_REMOVED lines=17> */
.L_x_13644:
[----:B------:R-:W-:-:S04]  /*7610*/  LOP3.LUT R3, R19, 0x80000000, RZ, 0xc0, !PT ;  /* 0x8000000013037812 */ /* 0x000fc800078ec0ff */
[----:B------:R-:W-:-:S04]  /*7620*/  SHF.R.U32.HI R3, RZ, 0x18, R3 ;  /* 0x00000018ff037819 */ /* 0x000fc80000011603 */
[----:B------:R-:W-:-:S04]  /*7630*/  LOP3.LUT R0, R0, R3, RZ, 0xfc, !PT ;  /* 0x0000000300007212 */ /* 0x000fc800078efcff */
[----:B------:R-:W-:-:S07]  /*7640*/  PRMT R4, R0, 0x7610, R4 ;  /* 0x0000761000047816 */ /* 0x000fce0000000004 */
.L_x_13643:
[----:B------:R-:W-:Y:S05]  /*7650*/  BSYNC B0 ;  /* 0x0000000000007941 */ /* 0x000fea0003800000 */
.L_x_13642:
[----:B------:R0:W-:Y:S01]  /*7660*/  STG.E.U8 desc[UR36][R8.64], R4 ;  /* 0x0000000408007986 */ /* 0x0001e2000c101124 */
[----:B------:R-:W-:Y:S05]  /*7670*/  BRA `(.L_x_13619) ;  /* 0x0000000000b87947 */ /* 0x000fea0003800000 */
.L_x_13636:
        /* <DEDUP_REMOVED lines=22> */
.L_x_13618:
        /* <DEDUP_REMOVED lines=16> */
.L_x_13647:
[----:B------:R-:W-:Y:S05]  /*78e0*/  BRA `(.L_x_13619) ;  /* 0x00000000001c7947 */ /* 0x000fea0003800000 */
.L_x_13646:
[----:B------:R-:W-:-:S06]  /*78f0*/  HADD2.F32 R4, -RZ, R19.H0_H0 ;  /* 0x20000013ff047230 */ /* 0x000fcc0000004100 */
[----:B------:R-:W0:Y:S02]  /*7900*/  F2I.U64.TRUNC R4, R4 ;  /* 0x0000000400047311 */ /* 0x000e24000020d800 */
[----:B0-----:R1:W-:Y:S01]  /*7910*/  STG.E.64 desc[UR36][R8.64], R4 ;  /* 0x0000000408007986 */ /* 0x0013e2000c101b24 */
[----:B------:R-:W-:Y:S05]  /*7920*/  BRA `(.L_x_13619) ;  /* 0x00000000000c7947 */ /* 0x000fea0003800000 */
.L_x_13645:
[----:B------:R-:W-:-:S06]  /*7930*/  HADD2.F32 R19, -RZ, R19.H0_H0 ;  /* 0x20000013ff137230 */ /* 0x000fcc0000004100 */
[----:B------:R-:W0:Y:S02]  /*7940*/  F2I.FTZ.U32.TRUNC.NTZ R19, R19 ;  /* 0x0000001300137305 */ /* 0x000e24000021f000 */
[----:B0-----:R2:W-:Y:S02]  /*7950*/  STG.E desc[UR36][R8.64], R19 ;  /* 0x0000001308007986 */ /* 0x0015e4000c101924 */
.L_x_13619:
[----:B------:R-:W-:-:S07]  /*7960*/  VIADD R25, R25, 0x80 ;  /* 0x0000008019197836 */ /* 0x000fce0000000000 */
.L_x_13579:
[----:B------:R-:W-:Y:S05]  /*7970*/  BSYNC B6 ;  /* 0x0000000000067941 */ /* 0x000fea0003800000 */
.L_x_13578:
[----:B------:R-:W-:-:S13]  /*7980*/  ISETP.GE.AND P0, PT, R25, R16, PT ;  /* 0x000000101900720c */ /* 0x000fda0003f06270 */
[----:B------:R-:W-:Y:S05]  /*7990*/  @P0 EXIT ;  /* 0x000000000000094d */ /* 0x000fea0003800000 */
[----:B01-3--:R-:W0:Y:S01]  /*79a0*/  LDC.64 R4, c[0x0][0x218] ;  /* 0x00008600ff047b82 */ /* 0x00be220000000a00 */
[----:B------:R-:W-:Y:S01]  /*79b0*/  PRMT R0, R18, 0x9910, RZ ;  /* 0x0000991012007816 */ /* 0x000fe200000000ff */
[----:B------:R-:W-:Y:S01]  /*79c0*/  IMAD R2, R2, 0x200, R25 ;  /* 0x0000020002027824 */ /* 0x000fe200078e0219 */
[----:B------:R-:W-:Y:S02]  /*79d0*/  ULDC UR4, c[0x0][0x238] ;  /* 0x00008e0000047ab9 */ /* 0x000fe40000000800 */
[----:B------:R-:W-:Y:S01]  /*79e0*/  ISETP.GT.AND P1, PT, R0, 0x9, PT ;  /* 0x000000090000780c */ /* 0x000fe20003f24270 */
[----:B--2-4-:R-:W-:-:S05]  /*79f0*/  IMAD R3, R2, UR4, RZ ;  /* 0x0000000402037c24 */ /* 0x014fca000f8e02ff */
        /* <DEDUP_REMOVED lines=15> */
.L_x_13651:
[----:B------:R-:W-:-:S06]  /*7af0*/  HADD2.F32 R5, -RZ, R17.H0_H0 ;  /* 0x20000011ff057230 */ /* 0x000fcc0000004100 */
[----:B------:R-:W0:Y:S02]  /*7b00*/  F2I.S64.TRUNC R4, R5 ;  /* 0x0000000500047311 */ /* 0x000e24000020d900 */
[----:B0-----:R-:W-:Y:S01]  /*7b10*/  STG.E.U8 desc[UR36][R2.64], R4 ;  /* 0x0000000402007986 */ /* 0x001fe2000c101124 */
[----:B------:R-:W-:Y:S05]  /*7b20*/  EXIT ;  /* 0x000000000000794d */ /* 0x000fea0003800000 */
.L_x_13650:
        /* <DEDUP_REMOVED lines=10> */
.L_x_13654:
[----:B------:R-:W-:-:S06]  /*7bd0*/  HADD2.F32 R17, -RZ, R17.H0_H0 ;  /* 0x20000011ff117230 */ /* 0x000fcc0000004100 */
[----:B------:R-:W0:Y:S02]  /*7be0*/  F2I.FTZ.TRUNC.NTZ R17, R17 ;  /* 0x0000001100117305 */ /* 0x000e24000021f100 */
[----:B0-----:R-:W-:Y:S01]  /*7bf0*/  STG.E desc[UR36][R2.64], R17 ;  /* 0x0000001102007986 */ /* 0x001fe2000c101924 */
[----:B------:R-:W-:Y:S05]  /*7c00*/  EXIT ;  /* 0x000000000000794d */ /* 0x000fea0003800000 */
.L_x_13653:
[----:B------:R-:W-:-:S06]  /*7c10*/  HADD2.F32 R17, -RZ, R17.H0_H0 ;  /* 0x20000011ff117230 */ /* 0x000fcc0000004100 */
[----:B------:R-:W0:Y:S02]  /*7c20*/  F2I.FTZ.TRUNC.NTZ R17, R17 ;  /* 0x0000001100117305 */ /* 0x000e24000021f100 */
[----:B0-----:R-:W-:Y:S01]  /*7c30*/  STG.E.U16 desc[UR36][R2.64], R17 ;  /* 0x0000001102007986 */ /* 0x001fe2000c101524 */
[----:B------:R-:W-:Y:S05]  /*7c40*/  EXIT ;  /* 0x000000000000794d */ /* 0x000fea0003800000 */
.L_x_13649:
        /* <DEDUP_REMOVED lines=9> */
.L_x_13656:
[----:B------:R-:W-:Y:S01]  /*7ce0*/  STG.E.U16 desc[UR36][R2.64], R17 ;  /* 0x0000001102007986 */ /* 0x000fe2000c101524 */
[----:B------:R-:W-:Y:S05]  /*7cf0*/  EXIT ;  /* 0x000000000000794d */ /* 0x000fea0003800000 */
.L_x_13655:
        /* <DEDUP_REMOVED lines=10> */
.L_x_13658:
[----:B------:R-:W-:-:S05]  /*7da0*/  HADD2.F32 R0, -RZ, R17.H0_H0 ;  /* 0x20000011ff007230 */ /* 0x000fca0000004100 */
[----:B------:R-:W-:-:S04]  /*7db0*/  F2FP.F16.F32.PACK_AB R0, RZ, R0 ;  /* 0x00000000ff00723e */ /* 0x000fc800000000ff */
[----:B------:R-:W-:-:S05]  /*7dc0*/  PRMT R0, R0, 0x5410, RZ ;  /* 0x0000541000007816 */ /* 0x000fca00000000ff */
[----:B------:R-:W-:Y:S01]  /*7dd0*/  STG.E desc[UR36][R2.64], R0 ;  /* 0x0000000002007986 */ /* 0x000fe2000c101924 */
[----:B------:R-:W-:Y:S05]  /*7de0*/  EXIT ;  /* 0x000000000000794d */ /* 0x000fea0003800000 */
.L_x_13657:
[----:B------:R-:W-:-:S05]  /*7df0*/  HADD2.F32 R4, -RZ, R17.H0_H0 ;  /* 0x20000011ff047230 */ /* 0x000fca0000004100 */
[----:B------:R-:W-:-:S06]  /*7e00*/  FMUL.FTZ R4, R4, 1 ;  /* 0x3f80000004047820 */ /* 0x000fcc0000410000 */
[----:B------:R-:W0:Y:S02]  /*7e10*/  F2F.F64.F32 R4, R4 ;  /* 0x0000000400047310 */ /* 0x000e240000201800 */
[----:B0-----:R-:W-:Y:S01]  /*7e20*/  STG.E.64 desc[UR36][R2.64], R4 ;  /* 0x0000000402007986 */ /* 0x001fe2000c101b24 */
[----:B------:R-:W-:Y:S05]  /*7e30*/  EXIT ;  /* 0x000000000000794d */ /* 0x000fea0003800000 */
.L_x_13648:
        /* <DEDUP_REMOVED lines=13> */
.L_x_13661:
[----:B------:R-:W-:Y:S01]  /*7f10*/  HADD2.F32 R17, -RZ, R17.H0_H0 ;  /* 0x20000011ff117230 */ /* 0x000fe20000004100 */
[----:B------:R-:W-:-:S04]  /*7f20*/  CS2R R6, SRZ ;  /* 0x0000000000067805 */ /* 0x000fc8000001ff00 */
[----:B------:R-:W-:-:S06]  /*7f30*/  FMUL.FTZ R4, R17, 1 ;  /* 0x3f80000011047820 */ /* 0x000fcc0000410000 */
[----:B------:R-:W0:Y:S02]  /*7f40*/  F2F.F64.F32 R4, R4 ;  /* 0x0000000400047310 */ /* 0x000e240000201800 */
[----:B0-----:R-:W-:Y:S01]  /*7f50*/  STG.E.128 desc[UR36][R2.64], R4 ;  /* 0x0000000402007986 */ /* 0x001fe2000c101d24 */
[----:B------:R-:W-:Y:S05]  /*7f60*/  EXIT ;  /* 0x000000000000794d */ /* 0x000fea0003800000 */
.L_x_13660:
        /* <DEDUP_REMOVED lines=21> */
.L_x_13665:
[----:B------:R-:W-:Y:S05]  /*80c0*/  BSYNC B0 ;  /* 0x0000000000007941 */ /* 0x000fea0003800000 */
.L_x_13664:
[----:B------:R-:W-:-:S05]  /*80d0*/  LOP3.LUT R5, R0, R5, RZ, 0xfc, !PT ;  /* 0x0000000500057212 */ /* 0x000fca00078efcff */
[----:B------:R-:W-:Y:S01]  /*80e0*/  STG.E.U8 desc[UR36][R2.64], R5 ;  /* 0x0000000502007986 */ /* 0x000fe2000c101124 */
[----:B------:R-:W-:Y:S05]  /*80f0*/  EXIT ;  /* 0x000000000000794d */ /* 0x000fea0003800000 */
.L_x_13663:
        /* <DEDUP_REMOVED lines=13> */
.L_x_13667:
[----:B------:R-:W-:Y:S01]  /*81d0*/  IMAD.MOV.U32 R0, RZ, RZ, 0x7f ;  /* 0x0000007fff007424 */ /* 0x000fe200078e00ff */
[----:B------:R-:W-:-:S04]  /*81e0*/  ISETP.GT.U32.AND P0, PT, R4, 0x7f800000, PT ;  /* 0x7f8000000400780c */ /* 0x000fc80003f04070 */
[----:B------:R-:W-:-:S09]  /*81f0*/  SEL R0, R0, 0x7c, P0 ;  /* 0x0000007c00007807 */ /* 0x000fd20000000000 */
.L_x_13668:
[----:B------:R-:W-:Y:S05]  /*8200*/  BSYNC B0 ;  /* 0x0000000000007941 */ /* 0x000fea0003800000 */
.L_x_13666:
[----:B------:R-:W-:-:S04]  /*8210*/  LOP3.LUT R4, R17, 0x80000000, RZ, 0xc0, !PT ;  /* 0x8000000011047812 */ /* 0x000fc800078ec0ff */
[----:B------:R-:W-:-:S04]  /*8220*/  SHF.R.U32.HI R5, RZ, 0x18, R4 ;  /* 0x00000018ff057819 */ /* 0x000fc80000011604 */
[----:B------:R-:W-:-:S05]  /*8230*/  LOP3.LUT R5, R0, R5, RZ, 0xfc, !PT ;  /* 0x0000000500057212 */ /* 0x000fca00078efcff */
[----:B------:R-:W-:Y:S01]  /*8240*/  STG.E.U8 desc[UR36][R2.64], R5 ;  /* 0x0000000502007986 */ /* 0x000fe2000c101124 */
[----:B------:R-:W-:Y:S05]  /*8250*/  EXIT ;  /* 0x000000000000794d */ /* 0x000fea0003800000 */
.L_x_13662:
[----:B------:R-:W-:-:S05]  /*8260*/  HADD2.F32 R0, -RZ, R17.H0_H0 ;  /* 0x20000011ff007230 */ /* 0x000fca0000004100 */
[----:B------:R-:W-:-:S05]  /*8270*/  F2FP.BF16.F32.PACK_AB R0, RZ, R0 ;  /* 0x00000000ff00723e */ /* 0x000fca00000010ff */
[----:B------:R-:W-:Y:S01]  /*8280*/  STG.E.U16 desc[UR36][R2.64], R0 ;  /* 0x0000000002007986 */ /* 0x000fe2000c101524 */
[----:B------:R-:W-:Y:S05]  /*8290*/  EXIT ;  /* 0x000000000000794d */ /* 0x000fea0003800000 */
.L_x_13659:
        /* <DEDUP_REMOVED lines=12> */
.L_x_13671:
        /* <DEDUP_REMOVED lines=17> */
.L_x_13674:
[----:B------:R-:W-:-:S04]  /*8470*/  LOP3.LUT R0, R17, 0x80000000, RZ, 0xc0, !PT ;  /* 0x8000000011007812 */ /* 0x000fc800078ec0ff */
[----:B------:R-:W-:-:S04]  /*8480*/  SHF.R.U32.HI R5, RZ, 0x18, R0 ;  /* 0x00000018ff057819 */ /* 0x000fc80000011600 */
[----:B------:R-:W-:-:S04]  /*8490*/  LOP3.LUT R4, R4, R5, RZ, 0xfc, !PT ;  /* 0x0000000504047212 */ /* 0x000fc800078efcff */
[----:B------:R-:W-:-:S07]  /*84a0*/  PRMT R0, R4, 0x7610, R0 ;  /* 0x0000761004007816 */ /* 0x000fce0000000000 */
.L_x_13673:
[----:B------:R-:W-:Y:S05]  /*84b0*/  BSYNC B0 ;  /* 0x0000000000007941 */ /* 0x000fea0003800000 */
.L_x_13672:
[----:B------:R-:W-:Y:S01]  /*84c0*/  STG.E.U8 desc[UR36][R2.64], R0 ;  /* 0x0000000002007986 */ /* 0x000fe2000c101124 */
[----:B------:R-:W-:Y:S05]  /*84d0*/  EXIT ;  /* 0x000000000000794d */ /* 0x000fea0003800000 */
.L_x_13670:
        /* <DEDUP_REMOVED lines=17> */
.L_x_13677:
[----:B------:R-:W-:-:S04]  /*85f0*/  LOP3.LUT R0, R17, 0x80000000, RZ, 0xc0, !PT ;  /* 0x8000000011007812 */ /* 0x000fc800078ec0ff */
[----:B------:R-:W-:-:S04]  /*8600*/  SHF.R.U32.HI R5, RZ, 0x18, R0 ;  /* 0x00000018ff057819 */ /* 0x000fc80000011600 */
[----:B------:R-:W-:-:S04]  /*8610*/  LOP3.LUT R4, R4, R5, RZ, 0xfc, !PT ;  /* 0x0000000504047212 */ /* 0x000fc800078efcff */
[----:B------:R-:W-:-:S07]  /*8620*/  PRMT R0, R4, 0x7610, R0 ;  /* 0x0000761004007816 */ /* 0x000fce0000000000 */
.L_x_13676:
[----:B------:R-:W-:Y:S05]  /*8630*/  BSYNC B0 ;  /* 0x0000000000007941 */ /* 0x000fea0003800000 */
.L_x_13675:
[----:B------:R-:W-:Y:S01]  /*8640*/  STG.E.U8 desc[UR36][R2.64], R0 ;  /* 0x0000000002007986 */ /* 0x000fe2000c101124 */
[----:B------:R-:W-:Y:S05]  /*8650*/  EXIT ;  /* 0x000000000000794d */ /* 0x000fea0003800000 */
.L_x_13669:
        /* <DEDUP_REMOVED lines=22> */
.L_x_13652:
        /* <DEDUP_REMOVED lines=16> */
.L_x_13680:
[----:B------:R-:W-:Y:S05]  /*88c0*/  EXIT ;  /* 0x000000000000794d */ /* 0x000fea0003800000 */
.L_x_13679:
[----:B------:R-:W-:-:S06]  /*88d0*/  HADD2.F32 R4, -RZ, R17.H0_H0 ;  /* 0x20000011ff047230 */ /* 0x000fcc0000004100 */
[----:B------:R-:W0:Y:S02]  /*88e0*/  F2I.U64.TRUNC R4, R4 ;  /* 0x0000000400047311 */ /* 0x000e24000020d800 */
[----:B0-----:R-:W-:Y:S01]  /*88f0*/  STG.E.64 desc[UR36][R2.64], R4 ;  /* 0x0000000402007986 */ /* 0x001fe2000c101b24 */
[----:B------:R-:W-:Y:S05]  /*8900*/  EXIT ;  /* 0x000000000000794d */ /* 0x000fea0003800000 */
.L_x_13678:
[----:B------:R-:W-:-:S06]  /*8910*/  HADD2.F32 R17, -RZ, R17.H0_H0 ;  /* 0x20000011ff117230 */ /* 0x000fcc0000004100 */
[----:B------:R-:W0:Y:S02]  /*8920*/  F2I.FTZ.U32.TRUNC.NTZ R17, R17 ;  /* 0x0000001100117305 */ /* 0x000e24000021f000 */
[----:B0-----:R-:W-:Y:S01]  /*8930*/  STG.E desc[UR36][R2.64], R17 ;  /* 0x0000001102007986 */ /* 0x001fe2000c101924 */
[----:B------:R-:W-:Y:S05]  /*8940*/  EXIT ;  /* 0x000000000000794d */ /* 0x000fea0003800000 */
.L_x_13681:
        /* <DEDUP_REMOVED lines=11> */
.L_x_42230:


//--------------------- .text._ZN2at6native18elementwise_kernelILi128ELi4EZNS0_22gpu_kernel_impl_nocastINS0_13AUnaryFunctorIN3c104HalfES5_S5_ZZZNS0_19minimum_kernel_cudaERNS_18TensorIteratorBaseEENKUlvE0_clEvENKUlvE1_clEvEUlS5_S5_E_EEEEvS7_RKT_EUliE_EEviT1_ --------------------------
	.section	.text._ZN2at6native18elementwise_kernelILi128ELi4EZNS0_22gpu_kernel_impl_nocastINS0_13AUnaryFunctorIN3c104HalfES5_S5_ZZZNS0_19minimum_kernel_cudaERNS_18TensorIteratorBaseEENKUlvE0_clEvENKUlvE1_clEvEUlS5_S5_E_EEEEvS7_RKT_EUliE_EEviT1_,"ax",@progbits
	.align	128
        .global         _ZN2at6native18elementwise_kernelILi128ELi4EZNS0_22gpu_kernel_impl_nocastINS0_13AUnaryFunctorIN3c104HalfES5_S5_ZZZNS0_19minimum_kernel_cudaERNS_18TensorIteratorBaseEENKUlvE0_clEvENKUlvE1_clEvEUlS5_S5_E_EEEEvS7_RKT_EUliE_EEviT1_
        .type           _ZN2at6native18elementwise_kernelILi128ELi4EZNS0_22gpu_kernel_impl_nocastINS0_13AUnaryFunctorIN3c104HalfES5_S5_ZZZNS0_19minimum_kernel_cudaERNS_18TensorIteratorBaseEENKUlvE0_clEvENKUlvE1_clEvEUlS5_S5_E_EEEEvS7_RKT_EUliE_EEviT1_,@function
        .size           _ZN2at6native18elementwise_kernelILi128ELi4EZNS0_22gpu_kernel_impl_nocastINS0_13AUnaryFunctorIN3c104HalfES5_S5_ZZZNS0_19minimum_kernel_cudaERNS_18TensorIteratorBaseEENKUlvE0_clEvENKUlvE1_clEvEUlS5_S5_E_EEEEvS7_RKT_EUliE_EEviT1_,(.L_x_42231 - _ZN2at6native18elementwise_kernelILi128ELi4EZNS0_22gpu_kernel_impl_nocastINS0_13AUnaryFunctorIN3c104HalfES5_S5_ZZZNS0_19minimum_kernel_cudaERNS_18TensorIteratorBaseEENKUlvE0_clEvENKUlvE1_clEvEUlS5_S5_E_EEEEvS7_RKT_EUliE_EEviT1_)
        .other          _ZN2at6native18elementwise_kernelILi128ELi4EZNS0_22gpu_kernel_impl_nocastINS0_13AUnaryFunctorIN3c104HalfES5_S5_ZZZNS0_19minimum_kernel_cudaERNS_18TensorIteratorBaseEENKUlvE0_clEvENKUlvE1_clEvEUlS5_S5_E_EEEEvS7_RKT_EUliE_EEviT1_,@"STO_CUDA_ENTRY STV_DEFAULT"
_ZN2at6native18elementwise_kernelILi128ELi4EZNS0_22gpu_kernel_impl_nocastINS0_13AUnaryFunctorIN3c104HalfES5_S5_ZZZNS0_19minimum_kernel_cudaERNS_18TensorIteratorBaseEENKUlvE0_clEvENKUlvE1_clEvEUlS5_S5_E_EEEEvS7_RKT_EUliE_EEviT1_:
.text._ZN2at6native18elementwise_kernelILi128ELi4EZNS0_22gpu_kernel_impl_nocastINS0_13AUnaryFunctorIN3c104HalfES5_S5_ZZZNS0_19minimum_kernel_cudaERNS_18TensorIteratorBaseEENKUlvE0_clEvENKUlvE1_clEvEUlS5_S5_E_EEEEvS7_RKT_EUliE_EEviT1_:
[----:B------:R-:W-:Y:S01]  /*0000*/  LDC R1, c[0x0][0x28] ;  /* 0x00000a00ff017b82 */ /* 0x000fe20000000800 */
[----:B------:R-:W0:Y:S07]  /*0010*/  S2R R3, SR_CTAID.X ;  /* 0x0000000000037919 */ /* 0x000e2e0000002500 */
[----:B------:R-:W1:Y:S01]  /*0020*/  LDC.U16 R0, c[0x0][0x422] ;  /* 0x00010880ff007b82 */ /* 0x000e620000000400 */
[----:B------:R-:W-:Y:S01]  /*0030*/  ULDC UR6, c[0x0][0x210] ;  /* 0x0000840000067ab9 */ /* 0x000fe20000000800 */
[----:B------:R-:W-:Y:S01]  /*0040*/  ULDC.64 UR4, c[0x0][0x208] ;  /* 0x0000820000047ab9 */ /* 0x000fe20000000a00 */
[----:B------:R-:W0:Y:S01]  /*0050*/  S2R R2, SR_TID.X ;  /* 0x0000000000027919 */ /* 0x000e220000002100 */
[----:B------:R-:W-:Y:S01]  /*0060*/  BSSY B0, `(.L_x_13682) ;  /* 0x0000146000007945 */ /* 0x000fe20003800000 */
[----:B0-----:R-:W-:-:S04]  /*0070*/  LEA R3, R3, R2, 0x9 ;  /* 0x0000000203037211 */ /* 0x001fc800078e48ff */
[----:B------:R-:W-:-:S13]  /*0080*/  ISETP.GE.AND P0, PT, R3, UR6, PT ;  /* 0x0000000603007c0c */ /* 0x000fda000bf06270 */
[----:B-1----:R-:W-:Y:S05]  /*0090*/  @P0 BRA `(.L_x_13683) ;  /* 0x0000001400080947 */ /* 0x002fea0003800000 */
[----:B------:R-:W0:Y:S01]  /*00a0*/  LDC R10, c[0x0][0x218] ;  /* 0x00008600ff0a7b82 */ /* 0x000e220000000800 */
[----:B------:R-:W-:Y:S01]  /*00b0*/  HFMA2.MMA R2, -RZ, RZ, 0, 0 ;  /* 0x00000000ff027435 */ /* 0x000fe200000001ff */
[----:B------:R-:W-:Y:S02]  /*00c0*/  MOV R5, RZ ;  /* 0x000000ff00057202 */ /* 0x000fe40000000f00 */
        /* <DEDUP_REMOVED lines=288> */
[----:B------:R-:W1:Y:S01]  /*12d0*/  @P0 LDC R15, c[0x0][0x33c] ;  /* 0x0000cf00ff0f0b82 */ /* 0x000e620000000800 */
[----:B------:R-:W-:Y:S01]  /*12e0*/  IMAD R6, R6, UR8, R7 ;  /* 0x0000000806067c24 */ /* 0x000fe2000f8e0207 */
[----:B------:R-:W-:-:S03]  /*12f0*/  ULDC.64 UR8, c[0x0][0x400] ;  /* 0x0001000000087ab9 */ /* 0x000fc60000000a00 */
        /* <DEDUP_REMOVED lines=9> */
.L_x_13684:
[----:B------:R-:W-:Y:S01]  /*1390*/  HADD2.F32 R8, -RZ, R0.H0_H0 ;  /* 0x20000000ff087230 */ /* 0x000fe20000004100 */
[----:B------:R-:W-:Y:S01]  /*13a0*/  ULDC.64 UR8, c[0x0][0x410] ;  /* 0x0001040000087ab9 */ /* 0x000fe20000000a00 */
[----:B------:R-:W-:Y:S01]  /*13b0*/  ULDC.64 UR10, c[0x0][0x418] ;  /* 0x00010600000a7ab9 */ /* 0x000fe20000000a00 */
[----:B------:R-:W-:Y:S02]  /*13c0*/  IADD3 R6, P1, R5, UR8, RZ ;  /* 0x0000000805067c10 */ /* 0x000fe4000ff3e0ff */
[----:B------:R-:W-:Y:S02]  /*13d0*/  FSETP.NEU.FTZ.AND P0, PT, R8, R8, PT ;  /* 0x000000080800720b */ /* 0x000fe40003f1d000 */
[----:B------:R-:W-:Y:S01]  /*13e0*/  IADD3 R4, P2, R2, UR10, RZ ;  /* 0x0000000a02047c10 */ /* 0x000fe2000ff5e0ff */
[----:B------:R-:W-:Y:S01]  /*13f0*/  IMAD.X R7, RZ, RZ, UR9, P1 ;  /* 0x00000009ff077e24 */ /* 0x000fe200088e06ff */
[----:B------:R-:W-:Y:S02]  /*1400*/  MOV R9, R0 ;  /* 0x0000000000097202 */ /* 0x000fe40000000f00 */
[----:B------:R-:W-:-:S07]  /*1410*/  IADD3.X R5, RZ, UR11, RZ, P2, !PT ;  /* 0x0000000bff057c10 */ /* 0x000fce00097fe4ff */
[----:B------:R-:W-:Y:S05]  /*1420*/  @P0 BRA `(.L_x_13685) ;  /* 0x00000000001c0947 */ /* 0x000fea0003800000 */
[----:B------:R-:W2:Y:S02]  /*1430*/  LDG.E.U16 R4, desc[UR4][R4.64] ;  /* 0x0000000404047981 */ /* 0x000ea4000c1e1500 */
[----:B--2---:R-:W-:-:S05]  /*1440*/  HADD2.F32 R9, -RZ, R4.H0_H0 ;  /* 0x20000004ff097230 */ /* 0x004fca0000004100 */
[----:B------:R-:W-:-:S13]  /*1450*/  FSETP.NEU.FTZ.AND P0, PT, R9, R9, PT ;  /* 0x000000090900720b */ /* 0x000fda0003f1d000 */
[----:B------:R-:W-:-:S04]  /*1460*/  @!P0 FMNMX.FTZ R8, R8, R9, PT ;  /* 0x0000000908088209 */ /* 0x000fc80003810000 */
[----:B------:R-:W-:-:S04]  /*1470*/  @!P0 F2FP.F16.F32.PACK_AB R8, RZ, R8 ;  /* 0x00000008ff08823e */ /* 0x000fc800000000ff */
[----:B------:R-:W-:-:S04]  /*1480*/  @!P0 PRMT R9, R8, 0x7610, R9 ;  /* 0x0000761008098816 */ /* 0x000fc80000000009 */
[----:B------:R-:W-:-:S07]  /*1490*/  @P0 PRMT R9, R4, 0x7610, R9 ;  /* 0x0000761004090816 */ /* 0x000fce0000000009 */
.L_x_13685:
[----:B------:R0:W-:Y:S01]  /*14a0*/  STG.E.U16 desc[UR4][R6.64], R9 ;  /* 0x0000000906007986 */ /* 0x0001e2000c101504 */
[----:B------:R-:W-:-:S07]  /*14b0*/  IADD3 R3, R3, 0x80, RZ ;  /* 0x0000008003037810 */ /* 0x000fce0007ffe0ff */
.L_x_13683:
[----:B------:R-:W-:Y:S05]  /*14c0*/  BSYNC B0 ;  /* 0x0000000000007941 */ /* 0x000fea0003800000 */
.L_x_13682:
        /* <DEDUP_REMOVED lines=10> */
[----:B------:R-:W-:Y:S01]  /*1570*/  ISETP.NE.AND P0, PT, R4, 0x1, PT ;  /* 0x000000010400780c */ /* 0x000fe20003f05270 */
[----:B------:R-:W-:Y:S02]  /*1580*/  ULDC UR7, c[0x0][0x21c] ;  /* 0x0000870000077ab9 */ /* 0x000fe40000000800 */
[----:B0-----:R-:W-:-:S05]  /*1590*/  IMAD.HI.U32 R6, R3, UR8, R2 ;  /* 0x0000000803067c27 */ /* 0x001fca000f8e0002 */
        /* <DEDUP_REMOVED lines=278> */
[----:B------:R-:W-:Y:S02]  /*2700*/  @P0 IMAD.MOV.U32 R10, RZ, RZ, RZ ;  /* 0x000000ffff0a0224 */ /* 0x000fe400078e00ff */
        /* <DEDUP_REMOVED lines=13> */
.L_x_13688:
[----:B------:R-:W-:Y:S01]  /*27e0*/  HADD2.F32 R11, -RZ, R0.H0_H0 ;  /* 0x20000000ff0b7230 */ /* 0x000fe20000004100 */
[----:B------:R-:W-:Y:S01]  /*27f0*/  ULDC.64 UR10, c[0x0][0x418] ;  /* 0x00010600000a7ab9 */ /* 0x000fe20000000a00 */
[----:B------:R-:W-:Y:S01]  /*2800*/  ULDC.64 UR8, c[0x0][0x410] ;  /* 0x0001040000087ab9 */ /* 0x000fe20000000a00 */
[----:B------:R-:W-:Y:S02]  /*2810*/  IADD3 R4, P1, R2, UR10, RZ ;  /* 0x0000000a02047c10 */ /* 0x000fe4000ff3e0ff */
[----:B------:R-:W-:Y:S02]  /*2820*/  FSETP.NEU.FTZ.AND P2, PT, R11, R11, PT ;  /* 0x0000000b0b00720b */ /* 0x000fe40003f5d000 */
[----:B0-----:R-:W-:Y:S02]  /*2830*/  IADD3 R6, P0, R5, UR8, RZ ;  /* 0x0000000805067c10 */ /* 0x001fe4000ff1e0ff */
[----:B------:R-:W-:Y:S02]  /*2840*/  IADD3.X R5, RZ, UR11, RZ, P1, !PT ;  /* 0x0000000bff057c10 */ /* 0x000fe40008ffe4ff */
[----:B------:R-:W-:-:S02]  /*2850*/  IADD3.X R7, RZ, UR9, RZ, P0, !PT ;  /* 0x00000009ff077c10 */ /* 0x000fc400087fe4ff */
[----:B------:R-:W-:-:S05]  /*2860*/  MOV R9, R0 ;  /* 0x0000000000097202 */ /* 0x000fca0000000f00 */
        /* <DEDUP_REMOVED lines=8> */
.L_x_13689:
        /* <DEDUP_REMOVED lines=306> */
.L_x_13690:
[----:B------:R-:W-:Y:S01]  /*3c10*/  HADD2.F32 R11, -RZ, R0.H0_H0 ;  /* 0x20000000ff0b7230 */ /* 0x000fe20000004100 */
[----:B------:R-:W-:Y:S01]  /*3c20*/  ULDC.64 UR10, c[0x0][0x418] ;  /* 0x00010600000a7ab9 */ /* 0x000fe20000000a00 */
[----:B------:R-:W-:Y:S01]  /*3c30*/  ULDC.64 UR8, c[0x0][0x410] ;  /* 0x0001040000087ab9 */ /* 0x000fe20000000a00 */
[----:B------:R-:W-:Y:S02]  /*3c40*/  IADD3 R4, P1, R2, UR10, RZ ;  /* 0x0000000a02047c10 */ /* 0x000fe4000ff3e0ff */
[----:B------:R-:W-:Y:S02]  /*3c50*/  FSETP.NEU.FTZ.AND P2, PT, R11, R11, PT ;  /* 0x0000000b0b00720b */ /* 0x000fe40003f5d000 */
[----:B------:R-:W-:Y:S02]  /*3c60*/  IADD3 R6, P0, R5, UR8, RZ ;  /* 0x0000000805067c10 */ /* 0x000fe4000ff1e0ff */
        /* <DEDUP_REMOVED lines=11> */
.L_x_13691:
[----:B------:R1:W-:Y:S01]  /*3d20*/  STG.E.U16 desc[UR4][R6.64], R9 ;  /* 0x0000000906007986 */ /* 0x0003e2000c101504 */
[----:B------:R-:W-:-:S07]  /*3d30*/  IADD3 R3, R3, 0x80, RZ ;  /* 0x0000008003037810 */ /* 0x000fce0007ffe0ff */
.L_x_13687:
[----:B------:R-:W-:Y:S05]  /*3d40*/  BSYNC B0 ;  /* 0x0000000000007941 */ /* 0x000fea0003800000 */
.L_x_13686:
[----:B------:R-:W-:-:S13]  /*3d50*/  ISETP.GE.AND P0, PT, R3, UR6, PT ;  /* 0x0000000603007c0c */ /* 0x000fda000bf06270 */
[----:B------:R-:W-:Y:S05]  /*3d60*/  @P0 EXIT ;  /* 0x000000000000094d */ /* 0x000fea0003800000 */
[----:B------:R-:W2:Y:S01]  /*3d70*/  LDC R4, c[0x0][0x218] ;  /* 0x00008600ff047b82 */ /* 0x000ea20000000800 */
[----:B------:R-:W-:Y:S01]  /*3d80*/  HFMA2.MMA R5, -RZ, RZ, 0, 0 ;  /* 0x00000000ff057435 */ /* 0x000fe200000001ff */
[----:B------:R-:W-:Y:S01]  /*3d90*/  IMAD.MOV.U32 R2, RZ, RZ, RZ ;  /* 0x000000ffff027224 */ /* 0x000fe200078e00ff */
[----:B--2---:R-:W-:-:S13]  /*3da0*/  ISETP.NE.AND P0, PT, R4, RZ, PT ;  /* 0x000000ff0400720c */ /* 0x004fda0003f05270 */
[----:B------:R-:W-:Y:S05]  /*3db0*/  @!P0 BRA `(.L_x_13692) ;  /* 0x0000001000a48947 */ /* 0x000fea0003800000 */
[----:B------:R-:W-:Y:S01]  /*3dc0*/  MOV R2, RZ ;  /* 0x000000ff00027202 */ /* 0x000fe20000000f00 */
[----:B------:R-:W-:Y:S01]  /*3dd0*/  ULDC.64 UR6, c[0x0][0x220] ;  /* 0x0000880000067ab9 */ /* 0x000fe20000000a00 */
[----:B------:R-:W-:-:S03]  /*3de0*/  ISETP.NE.AND P0, PT, R4, 0x1, PT ;  /* 0x000000010400780c */ /* 0x000fc60003f05270 */
        /* <DEDUP_REMOVED lines=294> */
.L_x_13692:
[----:B01----:R-:W-:Y:S01]  /*5050*/  HADD2.F32 R7, -RZ, R0.H0_H0 ;  /* 0x20000000ff077230 */ /* 0x003fe20000004100 */
        /* <DEDUP_REMOVED lines=9> */
[----:B--2---:R-:W-:-:S05]  /*50f0*/  HADD2.F32 R0, -RZ, R2.H0_H0 ;  /* 0x20000002ff007230 */ /* 0x004fca0000004100 */
[----:B------:R-:W-:-:S13]  /*5100*/  FSETP.NEU.FTZ.AND P0, PT, R0, R0, PT ;  /* 0x000000000000720b */ /* 0x000fda0003f1d000 */
[----:B------:R-:W-:-:S04]  /*5110*/  @!P0 FMNMX.FTZ R0, R7, R0, PT ;  /* 0x0000000007008209 */ /* 0x000fc80003810000 */
[----:B------:R-:W-:-:S04]  /*5120*/  @!P0 F2FP.F16.F32.PACK_AB R0, RZ, R0 ;  /* 0x00000000ff00823e */ /* 0x000fc800000000ff */
[----:B------:R-:W-:-:S07]  /*5130*/  @P0 PRMT R0, R2, 0x7610, R0 ;  /* 0x0000761002000816 */ /* 0x000fce0000000000 */
.L_x_13693:
[----:B------:R-:W-:Y:S01]  /*5140*/  STG.E.U16 desc[UR4][R4.64], R0 ;  /* 0x0000000004007986 */ /* 0x000fe2000c101504 */
[----:B------:R-:W-:Y:S05]  /*5150*/  EXIT ;  /* 0x000000000000794d */ /* 0x000fea0003800000 */
.L_x_13694:
        /* <DEDUP_REMOVED lines=10> */
.L_x_42231:


//--------------------- .text._ZN2at6native27unrolled_elementwise_kernelINS0_13AUnaryFunctorIN3c104HalfES4_S4_ZZZNS0_19minimum_kernel_cudaERNS_18TensorIteratorBaseEENKUlvE0_clEvENKUlvE1_clEvEUlS4_S4_E_EESt5arrayIPcLm2EELi4E23TrivialOffsetCalculatorILi1EjESF_NS0_6memory15LoadWithoutCastENSG_16StoreWithoutCastEEEviT_T0_T2_T3_T4_T5_ --------------------------
	.section	.text._ZN2at6native27unrolled_elementwise_kernelINS0_13AUnaryFunctorIN3c104HalfES4_S4_ZZZNS0_19minimum_kernel_cudaERNS_18TensorIteratorBaseEENKUlvE0_clEvENKUlvE1_clEvEUlS4_S4_E_EESt5arrayIPcLm2EELi4E23TrivialOffsetCalculatorILi1EjESF_NS0_6memory15LoadWithoutCastENSG_16StoreWithoutCastEEEviT_T0_T2_T3_T4_T5_,"ax",@progbits
	.align	128
        .global         _ZN2at6native27unrolled_elementwise_kernelINS0_13AUnaryFunctorIN3c104HalfES4_S4_ZZZNS0_19minimum_kernel_cudaERNS_18TensorIteratorBaseEENKUlvE0_clEvENKUlvE1_clEvEUlS4_S4_E_EESt5arrayIPcLm2EELi4E23TrivialOffsetCalculatorILi1EjESF_NS0_6memory15LoadWithoutCastENSG_16StoreWithoutCastEEEviT_T0_T2_T3_T4_T5_
        .type           _ZN2at6native27unrolled_elementwise_kernelINS0_13AUnaryFunctorIN3c104HalfES4_S4_ZZZNS0_19minimum_kernel_cudaERNS_18TensorIteratorBaseEENKUlvE0_clEvENKUlvE1_clEvEUlS4_S4_E_EESt5arrayIPcLm2EELi4E23TrivialOffsetCalculatorILi1EjESF_NS0_6memory15LoadWithoutCastENSG_16StoreWithoutCastEEEviT_T0_T2_T3_T4_T5_,@function
        .size           _ZN2at6native27unrolled_elementwise_kernelINS0_13AUnaryFunctorIN3c104HalfES4_S4_ZZZNS0_19minimum_kernel_cudaERNS_18TensorIteratorBaseEENKUlvE0_clEvENKUlvE1_clEvEUlS4_S4_E_EESt5arrayIPcLm2EELi4E23TrivialOffsetCalculatorILi1EjESF_NS0_6memory15LoadWithoutCastENSG_16StoreWithoutCastEEEviT_T0_T2_T3_T4_T5_,(.L_x_42232 - _ZN2at6native27unrolled_elementwise_kernelINS0_13AUnaryFunctorIN3c104HalfES4_S4_ZZZNS0_19minimum_kernel_cudaERNS_18TensorIteratorBaseEENKUlvE0_clEvENKUlvE1_clEvEUlS4_S4_E_EESt5arrayIPcLm2EELi4E23TrivialOffsetCalculatorILi1EjESF_NS0_6memory15LoadWithoutCastENSG_16StoreWithoutCastEEEviT_T0_T2_T3_T4_T5_)
        .other          _ZN2at6native27unrolled_elementwise_kernelINS0_13AUnaryFunctorIN3c104HalfES4_S4_ZZZNS0_19minimum_kernel_cudaERNS_18TensorIteratorBaseEENKUlvE0_clEvENKUlvE1_clEvEUlS4_S4_E_EESt5arrayIPcLm2EELi4E23TrivialOffsetCalculatorILi1EjESF_NS0_6memory15LoadWithoutCastENSG_16StoreWithoutCastEEEviT_T0_T2_T3_T4_T5_,@"STO_CUDA_ENTRY STV_DEFAULT"
_ZN2at6native27unrolled_elementwise_kernelINS0_13AUnaryFunctorIN3c104HalfES4_S4_ZZZNS0_19minimum_kernel_cudaERNS_18TensorIteratorBaseEENKUlvE0_clEvENKUlvE1_clEvEUlS4_S4_E_EESt5arrayIPcLm2EELi4E23TrivialOffsetCalculatorILi1EjESF_NS0_6memory15LoadWithoutCastENSG_16StoreWithoutCastEEEviT_T0_T2_T3_T4_T5_:
.text._ZN2at6native27unrolled_elementwise_kernelINS0_13AUnaryFunctorIN3c104HalfES4_S4_ZZZNS0_19minimum_kernel_cudaERNS_18TensorIteratorBaseEENKUlvE0_clEvENKUlvE1_clEvEUlS4_S4_E_EESt5arrayIPcLm2EELi4E23TrivialOffsetCalculatorILi1EjESF_NS0_6memory15LoadWithoutCastENSG_16StoreWithoutCastEEEviT_T0_T2_T3_T4_T5_:
        /* <DEDUP_REMOVED lines=22> */
[----:B------:R-:W-:-:S02]  /*0160*/  @!P3 VIADD R9, R9, 0x80 ;  /* 0x000000800909b836 */ /* 0x000fc40000000000 */
[--C-:B-1----:R-:W-:Y:S01]  /*0170*/  @!P0 IMAD.WIDE.U32 R14, R15, 0x2, R4.reuse ;  /* 0x000000020f0e8825 */ /* 0x102fe200078e0004 */
[----:B------:R-:W-:Y:S02]  /*0180*/  PRMT R4, RZ, 0x7610, R4 ;  /* 0x00007610ff047816 */ /* 0x000fe40000000004 */
[----:B------:R-:W-:Y:S02]  /*0190*/  ISETP.GE.AND P2, PT, R9, R2, PT ;  /* 0x000000020900720c */ /* 0x000fe40003f46270 */
[----:B------:R-:W1:Y:S01]  /*01a0*/  LDC.U16 R19, c[0x0][0x216] ;  /* 0x00008580ff137b82 */ /* 0x000e620000000400 */
[----:B------:R-:W-:Y:S01]  /*01b0*/  PRMT R5, RZ, 0x7610, R5 ;  /* 0x00007610ff057816 */ /* 0x000fe20000000005 */
[----:B------:R2:W5:Y:S09]  /*01c0*/  @!P0 LDG.E.U16 R20, desc[UR4][R14.64] ;  /* 0x000000040e148981 */ /* 0x000572000c1e1500 */
[----:B------:R-:W3:Y:S01]  /*01d0*/  @!P2 LDC.64 R12, c[0x0][0x220] ;  /* 0x00008800ff0cab82 */ /* 0x000ee20000000a00 */
[----:B------:R-:W-:Y:S01]  /*01e0*/  @!P2 LEA R9, R0, R9, 0x9 ;  /* 0x000000090009a211 */ /* 0x000fe200078e48ff */
[----:B0-----:R-:W-:-:S06]  /*01f0*/  @!P3 IMAD.WIDE.U32 R16, R17, 0x2, R6 ;  /* 0x000000021110b825 */ /* 0x001fcc00078e0006 */
[----:B------:R-:W0:Y:S01]  /*0200*/  @!P1 LDC.64 R6, c[0x0][0x218] ;  /* 0x00008600ff069b82 */ /* 0x000e220000000a00 */
[----:B------:R4:W5:Y:S01]  /*0210*/  @!P3 LDG.E.U16 R4, desc[UR4][R16.64] ;  /* 0x000000041004b981 */ /* 0x000962000c1e1500 */
[----:B-1----:R-:W-:Y:S01]  /*0220*/  HADD2.F32 R8, -RZ, R19.H0_H0 ;  /* 0x20000013ff087230 */ /* 0x002fe20000004100 */
[----:B------:R-:W-:Y:S01]  /*0230*/  BSSY B0, `(.L_x_13695) ;  /* 0x000001b000007945 */ /* 0x000fe20003800000 */
[----:B---3--:R-:W-:-:S04]  /*0240*/  @!P2 IMAD.WIDE.U32 R12, R9, 0x2, R12 ;  /* 0x00000002090ca825 */ /* 0x008fc800078e000c */
[----:B------:R-:W-:Y:S01]  /*0250*/  IMAD.MOV.U32 R9, RZ, RZ, R3 ;  /* 0x000000ffff097224 */ /* 0x000fe200078e0003 */
[----:B------:R1:W5:Y:S03]  /*0260*/  @!P2 LDG.E.U16 R5, desc[UR4][R12.64] ;  /* 0x000000040c05a981 */ /* 0x000366000c1e1500 */
[C---:B--2---:R-:W-:Y:S02]  /*0270*/  VIADD R15, R9.reuse, 0x80 ;  /* 0x00000080090f7836 */ /* 0x044fe40000000000 */
[C---:B----4-:R-:W-:Y:S01]  /*0280*/  VIADD R17, R9.reuse, 0x100 ;  /* 0x0000010009117836 */ /* 0x050fe20000000000 */
[----:B------:R-:W-:Y:S01]  /*0290*/  FSETP.NEU.FTZ.AND P0, PT, R8, R8, PT ;  /* 0x000000080800720b */ /* 0x000fe20003f1d000 */
[----:B-1----:R-:W-:Y:S02]  /*02a0*/  VIADD R13, R9, 0x180 ;  /* 0x00000180090d7836 */ /* 0x002fe40000000000 */
[----:B------:R-:W-:Y:S01]  /*02b0*/  @!P1 VIADD R9, R3, 0x80 ;  /* 0x0000008003099836 */ /* 0x000fe20000000000 */
[----:B------:R-:W-:-:S02]  /*02c0*/  @!P1 LEA R3, R0, R3, 0x9 ;  /* 0x0000000300039211 */ /* 0x000fc400078e48ff */
[-C--:B------:R-:W-:Y:S02]  /*02d0*/  ISETP.GE.AND P2, PT, R15, R2.reuse, PT ;  /* 0x000000020f00720c */ /* 0x080fe40003f46270 */
[-C--:B------:R-:W-:Y:S01]  /*02e0*/  ISETP.GE.AND P3, PT, R17, R2.reuse, PT ;  /* 0x000000021100720c */ /* 0x080fe20003f66270 */
[----:B0-----:R-:W-:Y:S01]  /*02f0*/  @!P1 IMAD.WIDE.U32 R6, R3, 0x2, R6 ;  /* 0x0000000203069825 */ /* 0x001fe200078e0006 */
[-C--:B------:R-:W-:Y:S02]  /*0300*/  ISETP.GE.OR P0, PT, R13, R2.reuse, P0 ;  /* 0x000000020d00720c */ /* 0x080fe40000706670 */
[----:B------:R-:W-:Y:S01]  /*0310*/  ISETP.GE.AND P4, PT, R9, R2, PT ;  /* 0x000000020900720c */ /* 0x000fe20003f86270 */
[----:B------:R-:W-:Y:S01]  /*0320*/  IMAD.MOV.U32 R3, RZ, RZ, R19 ;  /* 0x000000ffff037224 */ /* 0x000fe200078e0013 */
[----:B------:R-:W-:Y:S11]  /*0330*/  @P1 BRA `(.L_x_13696) ;  /* 0x0000000000281947 */ /* 0x000ff60003800000 */
[----:B------:R-:W-:Y:S02]  /*0340*/  HADD2.F32 R10, -RZ, R19.H0_H0 ;  /* 0x20000013ff0a7230 */ /* 0x000fe40000004100 */
[----:B------:R-:W-:-:S03]  /*0350*/  IMAD.MOV.U32 R11, RZ, RZ, R19 ;  /* 0x000000ffff0b7224 */ /* 0x000fc600078e0013 */
[----:B------:R-:W-:-:S13]  /*0360*/  FSETP.NEU.FTZ.AND P5, PT, R10, R10, PT ;  /* 0x0000000a0a00720b */ /* 0x000fda0003fbd000 */
[----:B------:R-:W-:Y:S05]  /*0370*/  @P5 BRA `(.L_x_13696) ;  /* 0x0000000000185947 */ /* 0x000fea0003800000 */
[----:B-----5:R-:W-:-:S05]  /*0380*/  HADD2.F32 R11, -RZ, R18.H0_H0 ;  /* 0x20000012ff0b7230 */ /* 0x020fca0000004100 */
[----:B------:R-:W-:-:S13]  /*0390*/  FSETP.NEU.FTZ.AND P5, PT, R11, R11, PT ;  /* 0x0000000b0b00720b */ /* 0x000fda0003fbd000 */
[----:B------:R-:W-:-:S04]  /*03a0*/  @!P5 FMNMX.FTZ R10, R10, R11, PT ;  /* 0x0000000b0a0ad209 */ /* 0x000fc80003810000 */
[----:B------:R-:W-:-:S04]  /*03b0*/  @!P5 F2FP.F16.F32.PACK_AB R10, RZ, R10 ;  /* 0x0000000aff0ad23e */ /* 0x000fc800000000ff */
[----:B------:R-:W-:-:S04]  /*03c0*/  @!P5 PRMT R11, R10, 0x7610, R11 ;  /* 0x000076100a0bd816 */ /* 0x000fc8000000000b */
[----:B------:R-:W-:-:S07]  /*03d0*/  @P5 PRMT R11, R18, 0x7610, R11 ;  /* 0x00007610120b5816 */ /* 0x000fce000000000b */
.L_x_13696:
[----:B------:R-:W-:Y:S05]  /*03e0*/  BSYNC B0 ;  /* 0x0000000000007941 */ /* 0x000fea0003800000 */
.L_x_13695:
[----:B------:R-:W-:Y:S04]  /*03f0*/  BSSY B0, `(.L_x_13697) ;  /* 0x000000b000007945 */ /* 0x000fe80003800000 */
[----:B------:R-:W-:Y:S05]  /*0400*/  @P2 BRA `(.L_x_13698) ;  /* 0x0000000000242947 */ /* 0x000fea0003800000 */
        /* <DEDUP_REMOVED lines=8> */
[----:B------:R-:W-:-:S07]  /*0490*/  @P2 PRMT R10, R20, 0x7610, R10 ;  /* 0x00007610140a2816 */ /* 0x000fce000000000a */
.L_x_13698:
[----:B------:R-:W-:Y:S05]  /*04a0*/  BSYNC B0 ;  /* 0x0000000000007941 */ /* 0x000fea0003800000 */
.L_x_13697:
        /* <DEDUP_REMOVED lines=12> */
.L_x_13700:
[----:B------:R-:W-:Y:S05]  /*0570*/  BSYNC B0 ;  /* 0x0000000000007941 */ /* 0x000fea0003800000 */
.L_x_13699:
[----:B------:R-:W-:Y:S04]  /*0580*/  BSSY B0, `(.L_x_13701) ;  /* 0x0000007000007945 */ /* 0x000fe80003800000 */
[----:B------:R-:W-:Y:S05]  /*0590*/  @P0 BRA `(.L_x_13702) ;  /* 0x0000000000140947 */ /* 0x000fea0003800000 */
[----:B-----5:R-:W-:-:S05]  /*05a0*/  HADD2.F32 R3, -RZ, R5.H0_H0 ;  /* 0x20000005ff037230 */ /* 0x020fca0000004100 */
[----:B------:R-:W-:-:S13]  /*05b0*/  FSETP.NEU.FTZ.AND P0, PT, R3, R3, PT ;  /* 0x000000030300720b */ /* 0x000fda0003f1d000 */
[----:B------:R-:W-:-:S04]  /*05c0*/  @!P0 FMNMX.FTZ R3, R8, R3, PT ;  /* 0x0000000308038209 */ /* 0x000fc80003810000 */
[----:B------:R-:W-:-:S04]  /*05d0*/  @!P0 F2FP.F16.F32.PACK_AB R3, RZ, R3 ;  /* 0x00000003ff03823e */ /* 0x000fc800000000ff */
[----:B------:R-:W-:-:S07]  /*05e0*/  @P0 PRMT R3, R5, 0x7610, R3 ;  /* 0x0000761005030816 */ /* 0x000fce0000000003 */
.L_x_13702:
[----:B------:R-:W-:Y:S05]  /*05f0*/  BSYNC B0 ;  /* 0x0000000000007941 */ /* 0x000fea0003800000 */
.L_x_13701:
[----:B------:R0:W-:Y:S01]  /*0600*/  @!P1 STG.E.U16 desc[UR4][R6.64], R11 ;  /* 0x0000000b06009986 */ /* 0x0001e2000c101504 */
[----:B------:R-:W-:Y:S04]  /*0610*/  BSSY B0, `(.L_x_13703) ;  /* 0x000000c000007945 */ /* 0x000fe80003800000 */
[----:B------:R-:W-:Y:S05]  /*0620*/  @P4 BRA `(.L_x_13704) ;  /* 0x0000000000284947 */ /* 0x000fea0003800000 */
[----:B0-----:R-:W0:Y:S01]  /*0630*/  LDC.64 R6, c[0x0][0x218] ;  /* 0x00008600ff067b82 */ /* 0x001e220000000a00 */
[----:B-----5:R-:W-:Y:S01]  /*0640*/  IMAD R5, R0, 0x200, R9 ;  /* 0x0000020000057824 */ /* 0x020fe200078e0209 */
[----:B------:R-:W-:-:S04]  /*0650*/  IADD3 R9, R9, 0x80, RZ ;  /* 0x0000008009097810 */ /* 0x000fc80007ffe0ff */
[----:B------:R-:W-:-:S13]  /*0660*/  ISETP.GE.AND P0, PT, R9, R2, PT ;  /* 0x000000020900720c */ /* 0x000fda0003f06270 */
[----:B------:R-:W-:Y:S02]  /*0670*/  @!P0 IMAD R11, R0, 0x200, R9 ;  /* 0x00000200000b8824 */ /* 0x000fe400078e0209 */
[----:B------:R-:W-:Y:S02]  /*0680*/  @!P0 VIADD R9, R9, 0x80 ;  /* 0x0000008009098836 */ /* 0x000fe40000000000 */
[----:B0-----:R-:W-:-:S04]  /*0690*/  IMAD.WIDE.U32 R4, R5, 0x2, R6 ;  /* 0x0000000205047825 */ /* 0x001fc800078e0006 */
[----:B------:R-:W-:Y:S01]  /*06a0*/  @!P0 IMAD.WIDE.U32 R6, R11, 0x2, R6 ;  /* 0x000000020b068825 */ /* 0x000fe200078e0006 */
[----:B------:R1:W-:Y:S04]  /*06b0*/  STG.E.U16 desc[UR4][R4.64], R10 ;  /* 0x0000000a04007986 */ /* 0x0003e8000c101504 */
[----:B------:R1:W-:Y:S02]  /*06c0*/  @!P0 STG.E.U16 desc[UR4][R6.64], R13 ;  /* 0x0000000d06008986 */ /* 0x0003e4000c101504 */
.L_x_13704:
[----:B------:R-:W-:Y:S05]  /*06d0*/  BSYNC B0 ;  /* 0x0000000000007941 */ /* 0x000fea0003800000 */
.L_x_13703:
[----:B------:R-:W-:-:S13]  /*06e0*/  ISETP.GE.AND P0, PT, R9, R2, PT ;  /* 0x000000020900720c */ /* 0x000fda0003f06270 */
[----:B------:R-:W-:Y:S05]  /*06f0*/  @P0 EXIT ;  /* 0x000000000000094d */ /* 0x000fea0003800000 */
[----:B-1---5:R-:W1:Y:S01]  /*0700*/  LDC.64 R4, c[0x0][0x218] ;  /* 0x00008600ff047b82 */ /* 0x022e620000000a00 */
[----:B------:R-:W-:-:S04]  /*0710*/  IMAD R9, R0, 0x200, R9 ;  /* 0x0000020000097824 */ /* 0x000fc800078e0209 */
[----:B-1----:R-:W-:-:S05]  /*0720*/  IMAD.WIDE.U32 R4, R9, 0x2, R4 ;  /* 0x0000000209047825 */ /* 0x002fca00078e0004 */
[----:B------:R-:W-:Y:S01]  /*0730*/  STG.E.U16 desc[UR4][R4.64], R3 ;  /* 0x0000000304007986 */ /* 0x000fe2000c101504 */
[----:B------:R-:W-:Y:S05]  /*0740*/  EXIT ;  /* 0x000000000000794d */ /* 0x000fea0003800000 */
.L_x_13705:
        /* <DEDUP_REMOVED lines=11> */
.L_x_42232:


//--------------------- .text._ZN2at6native29vectorized_elementwise_kernelILi2ENS0_13AUnaryFunctorIN3c104HalfES4_S4_ZZZNS0_19minimum_kernel_cudaERNS_18TensorIteratorBaseEENKUlvE0_clEvENKUlvE1_clEvEUlS4_S4_E_EESt5arrayIPcLm2EEEEviT0_T1_ --------------------------
	.section	.text._ZN2at6native29vectorized_elementwise_kernelILi2ENS0_13AUnaryFunctorIN3c104HalfES4_S4_ZZZNS0_19minimum_kernel_cudaERNS_18TensorIteratorBaseEENKUlvE0_clEvENKUlvE1_clEvEUlS4_S4_E_EESt5arrayIPcLm2EEEEviT0_T1_,"ax",@progbits
	.align	128
        .global         _ZN2at6native29vectorized_elementwise_kernelILi2ENS0_13AUnaryFunctorIN3c104HalfES4_S4_ZZZNS0_19minimum_kernel_cudaERNS_18TensorIteratorBaseEENKUlvE0_clEvENKUlvE1_clEvEUlS4_S4_E_EESt5arrayIPcLm2EEEEviT0_T1_
        .type           _ZN2at6native29vectorized_elementwise_kernelILi2ENS0_13AUnaryFunctorIN3c104HalfES4_S4_ZZZNS0_19minimum_kernel_cudaERNS_18TensorIteratorBaseEENKUlvE0_clEvENKUlvE1_clEvEUlS4_S4_E_EESt5arrayIPcLm2EEEEviT0_T1_,@function
        .size           _ZN2at6native29vectorized_elementwise_kernelILi2ENS0_13AUnaryFunctorIN3c104HalfES4_S4_ZZZNS0_19minimum_kernel_cudaERNS_18TensorIteratorBaseEENKUlvE0_clEvENKUlvE1_clEvEUlS4_S4_E_EESt5arrayIPcLm2EEEEviT0_T1_,(.L_x_42233 - _ZN2at6native29vectorized_elementwise_kernelILi2ENS0_13AUnaryFunctorIN3c104HalfES4_S4_ZZZNS0_19minimum_kernel_cudaERNS_18TensorIteratorBaseEENKUlvE0_clEvENKUlvE1_clEvEUlS4_S4_E_EESt5arrayIPcLm2EEEEviT0_T1_)
        .other          _ZN2at6native29vectorized_elementwise_kernelILi2ENS0_13AUnaryFunctorIN3c104HalfES4_S4_ZZZNS0_19minimum_kernel_cudaERNS_18TensorIteratorBaseEENKUlvE0_clEvENKUlvE1_clEvEUlS4_S4_E_EESt5arrayIPcLm2EEEEviT0_T1_,@"STO_CUDA_ENTRY STV_DEFAULT"
_ZN2at6native29vectorized_elementwise_kernelILi2ENS0_13AUnaryFunctorIN3c104HalfES4_S4_ZZZNS0_19minimum_kernel_cudaERNS_18TensorIteratorBaseEENKUlvE0_clEvENKUlvE1_clEvEUlS4_S4_E_EESt5arrayIPcLm2EEEEviT0_T1_:
.text._ZN2at6native29vectorized_elementwise_kernelILi2ENS0_13AUnaryFunctorIN3c104HalfES4_S4_ZZZNS0_19minimum_kernel_cudaERNS_18TensorIteratorBaseEENKUlvE0_clEvENKUlvE1_clEvEUlS4_S4_E_EESt5arrayIPcLm2EEEEviT0_T1_:
        /* <DEDUP_REMOVED lines=10> */
[----:B------:R-:W2:Y:S02]  /*00a0*/  LDC.64 R2, c[0x0][0x220] ;  /* 0x00008800ff027b82 */ /* 0x000ea40000000a00 */
[----:B--2---:R-:W-:-:S04]  /*00b0*/  IMAD.WIDE R2, R0, 0x2, R2 ;  /* 0x0000000200027825 */ /* 0x004fc800078e0202 */
[----:B0-----:R-:W-:Y:S02]  /*00c0*/  IMAD.WIDE.U32 R10, R9, 0x4, R2 ;  /* 0x00000004090a7825 */ /* 0x001fe400078e0002 */
[----:B------:R-:W0:Y:S03]  /*00d0*/  LDC.64 R2, c[0x0][0x218] ;  /* 0x00008600ff027b82 */ /* 0x000e260000000a00 */
[----:B------:R2:W5:Y:S04]  /*00e0*/  LDG.E R14, desc[UR4][R10.64+0x200] ;  /* 0x000200040a0e7981 */ /* 0x000568000c1e1900 */
[----:B------:R2:W5:Y:S04]  /*00f0*/  LDG.E R4, desc[UR4][R10.64+0x400] ;  /* 0x000400040a047981 */ /* 0x000568000c1e1900 */
[----:B------:R2:W5:Y:S04]  /*0100*/  LDG.E R5, desc[UR4][R10.64+0x600] ;  /* 0x000600040a057981 */ /* 0x000568000c1e1900 */
[----:B------:R2:W5:Y:S01]  /*0110*/  LDG.E R12, desc[UR4][R10.64] ;  /* 0x000000040a0c7981 */ /* 0x000562000c1e1900 */
[----:B-1----:R-:W-:-:S02]  /*0120*/  HADD2.F32 R6, -RZ, R16.H0_H0 ;  /* 0x20000010ff067230 */ /* 0x002fc40000004100 */
[--C-:B------:R-:W-:Y:S02]  /*0130*/  IMAD.MOV.U32 R8, RZ, RZ, R16.reuse ;  /* 0x000000ffff087224 */ /* 0x100fe400078e0010 */
[----:B------:R-:W-:Y:S01]  /*0140*/  IMAD.MOV.U32 R7, RZ, RZ, R16 ;  /* 0x000000ffff077224 */ /* 0x000fe200078e0010 */
[----:B------:R-:W-:-:S13]  /*0150*/  FSETP.NEU.FTZ.AND P0, PT, R6, R6, PT ;  /* 0x000000060600720b */ /* 0x000fda0003f1d000 */
[----:B--2---:R-:W-:Y:S05]  /*0160*/  @P0 BRA `(.L_x_13707) ;  /* 0x0000000000140947 */ /* 0x004fea0003800000 */
[----:B-----5:R-:W-:-:S05]  /*0170*/  HADD2.F32 R7, -RZ, R12.H0_H0 ;  /* 0x2000000cff077230 */ /* 0x020fca0000004100 */
[----:B------:R-:W-:-:S13]  /*0180*/  FSETP.NEU.FTZ.AND P1, PT, R7, R7, PT ;  /* 0x000000070700720b */ /* 0x000fda0003f3d000 */
[----:B------:R-:W-:-:S04]  /*0190*/  @!P1 FMNMX.FTZ R7, R6, R7, PT ;  /* 0x0000000706079209 */ /* 0x000fc80003810000 */
[----:B------:R-:W-:-:S04]  /*01a0*/  @!P1 F2FP.F16.F32.PACK_AB R7, RZ, R7 ;  /* 0x00000007ff07923e */ /* 0x000fc800000000ff */
[----:B------:R-:W-:-:S07]  /*01b0*/  @P1 PRMT R7, R12, 0x7610, R7 ;  /* 0x000076100c071816 */ /* 0x000fce0000000007 */
.L_x_13707:
[----:B------:R-:W-:Y:S05]  /*01c0*/  @P0 BRA `(.L_x_13708) ;  /* 0x0000000000180947 */ /* 0x000fea0003800000 */
[----:B-----5:R-:W-:-:S05]  /*01d0*/  HADD2.F32 R11, -RZ, R12.H1_H1 ;  /* 0x3000000cff0b7230 */ /* 0x020fca0000004100 */
[----:B------:R-:W-:-:S13]  /*01e0*/  FSETP.NEU.FTZ.AND P1, PT, R11, R11, PT ;  /* 0x0000000b0b00720b */ /* 0x000fda0003f3d000 */
[----:B------:R-:W-:-:S04]  /*01f0*/  @!P1 FMNMX.FTZ R11, R6, R11, PT ;  /* 0x0000000b060b9209 */ /* 0x000fc80003810000 */
[----:B------:R-:W-:-:S04]  /*0200*/  @!P1 F2FP.F16.F32.PACK_AB R11, RZ, R11 ;  /* 0x0000000bff0b923e */ /* 0x000fc800000000ff */
[----:B------:R-:W-:-:S04]  /*0210*/  @!P1 PRMT R8, R11, 0x7610, R8 ;  /* 0x000076100b089816 */ /* 0x000fc80000000008 */
[----:B------:R-:W-:-:S07]  /*0220*/  @P1 PRMT R8, R12, 0x7632, R8 ;  /* 0x000076320c081816 */ /* 0x000fce0000000008 */
.L_x_13708:
[----:B0-----:R-:W-:-:S04]  /*0230*/  IMAD.WIDE.U32 R2, R0, 0x2, R2 ;  /* 0x0000000200027825 */ /* 0x001fc800078e0002 */
[--C-:B------:R-:W-:Y:S02]  /*0240*/  IMAD.MOV.U32 R0, RZ, RZ, R16.reuse ;  /* 0x000000ffff007224 */ /* 0x100fe400078e0010 */
[----:B------:R-:W-:Y:S01]  /*0250*/  IMAD.MOV.U32 R11, RZ, RZ, R16 ;  /* 0x000000ffff0b7224 */ /* 0x000fe200078e0010 */
[----:B------:R-:W-:Y:S06]  /*0260*/  @P0 BRA `(.L_x_13709) ;  /* 0x0000000000140947 */ /* 0x000fec0003800000 */
[----:B-----5:R-:W-:-:S05]  /*0270*/  HADD2.F32 R11, -RZ, R14.H0_H0 ;  /* 0x2000000eff0b7230 */ /* 0x020fca0000004100 */
[----:B------:R-:W-:-:S13]  /*0280*/  FSETP.NEU.FTZ.AND P1, PT, R11, R11, PT ;  /* 0x0000000b0b00720b */ /* 0x000fda0003f3d000 */
[----:B------:R-:W-:-:S04]  /*0290*/  @!P1 FMNMX.FTZ R11, R6, R11, PT ;  /* 0x0000000b060b9209 */ /* 0x000fc80003810000 */
[----:B------:R-:W-:-:S04]  /*02a0*/  @!P1 F2FP.F16.F32.PACK_AB R11, RZ, R11 ;  /* 0x0000000bff0b923e */ /* 0x000fc800000000ff */
[----:B------:R-:W-:-:S07]  /*02b0*/  @P1 PRMT R11, R14, 0x7610, R11 ;  /* 0x000076100e0b1816 */ /* 0x000fce000000000b */
.L_x_13709:
[----:B------:R-:W-:Y:S05]  /*02c0*/  @P0 BRA `(.L_x_13710) ;  /* 0x0000000000180947 */ /* 0x000fea0003800000 */
[----:B-----5:R-:W-:-:S05]  /*02d0*/  HADD2.F32 R13, -RZ, R14.H1_H1 ;  /* 0x3000000eff0d7230 */ /* 0x020fca0000004100 */
[----:B------:R-:W-:-:S13]  /*02e0*/  FSETP.NEU.FTZ.AND P1, PT, R13, R13, PT ;  /* 0x0000000d0d00720b */ /* 0x000fda0003f3d000 */
[----:B------:R-:W-:-:S04]  /*02f0*/  @!P1 FMNMX.FTZ R13, R6, R13, PT ;  /* 0x0000000d060d9209 */ /* 0x000fc80003810000 */
[----:B------:R-:W-:-:S04]  /*0300*/  @!P1 F2FP.F16.F32.PACK_AB R13, RZ, R13 ;  /* 0x0000000dff0d923e */ /* 0x000fc800000000ff */
[----:B------:R-:W-:-:S04]  /*0310*/  @!P1 PRMT R0, R13, 0x7610, R0 ;  /* 0x000076100d009816 */ /* 0x000fc80000000000 */
[----:B------:R-:W-:-:S07]  /*0320*/  @P1 PRMT R0, R14, 0x7632, R0 ;  /* 0x000076320e001816 */ /* 0x000fce0000000000 */
.L_x_13710:
[----:B------:R-:W-:-:S04]  /*0330*/  IMAD.WIDE R2, R9, 0x4, R2 ;  /* 0x0000000409027825 */ /* 0x000fc800078e0202 */
        /* <DEDUP_REMOVED lines=8> */
.L_x_13711:
[----:B------:R-:W-:Y:S05]  /*03c0*/  @P0 BRA `(.L_x_13712) ;  /* 0x0000000000180947 */ /* 0x000fea0003800000 */
[----:B-----5:R-:W-:-:S05]  /*03d0*/  HADD2.F32 R13, -RZ, R4.H1_H1 ;  /* 0x30000004ff0d7230 */ /* 0x020fca0000004100 */
[----:B------:R-:W-:-:S13]  /*03e0*/  FSETP.NEU.FTZ.AND P1, PT, R13, R13, PT ;  /* 0x0000000d0d00720b */ /* 0x000fda0003f3d000 */
[----:B------:R-:W-:-:S04]  /*03f0*/  @!P1 FMNMX.FTZ R13, R6, R13, PT ;  /* 0x0000000d060d9209 */ /* 0x000fc80003810000 */
[----:B------:R-:W-:-:S04]  /*0400*/  @!P1 F2FP.F16.F32.PACK_AB R13, RZ, R13 ;  /* 0x0000000dff0d923e */ /* 0x000fc800000000ff */
[----:B------:R-:W-:-:S04]  /*0410*/  @!P1 PRMT R10, R13, 0x7610, R10 ;  /* 0x000076100d0a9816 */ /* 0x000fc8000000000a */
[----:B------:R-:W-:-:S07]  /*0420*/  @P1 PRMT R10, R4, 0x7632, R10 ;  /* 0x00007632040a1816 */ /* 0x000fce000000000a */
.L_x_13712:
[----:B------:R-:W-:Y:S01]  /*0430*/  IMAD.MOV.U32 R13, RZ, RZ, R16 ;  /* 0x000000ffff0d7224 */ /* 0x000fe200078e0010 */
[----:B------:R-:W-:Y:S06]  /*0440*/  @P0 BRA `(.L_x_13713) ;  /* 0x0000000000140947 */ /* 0x000fec0003800000 */
[----:B-----5:R-:W-:-:S05]  /*0450*/  HADD2.F32 R13, -RZ, R5.H0_H0 ;  /* 0x20000005ff0d7230 */ /* 0x020fca0000004100 */
[----:B------:R-:W-:-:S13]  /*0460*/  FSETP.NEU.FTZ.AND P1, PT, R13, R13, PT ;  /* 0x0000000d0d00720b */ /* 0x000fda0003f3d000 */
[----:B------:R-:W-:-:S04]  /*0470*/  @!P1 FMNMX.FTZ R13, R6, R13, PT ;  /* 0x0000000d060d9209 */ /* 0x000fc80003810000 */
[----:B------:R-:W-:-:S04]  /*0480*/  @!P1 F2FP.F16.F32.PACK_AB R13, RZ, R13 ;  /* 0x0000000dff0d923e */ /* 0x000fc800000000ff */
[----:B------:R-:W-:-:S07]  /*0490*/  @P1 PRMT R13, R5, 0x7610, R13 ;  /* 0x00007610050d1816 */ /* 0x000fce000000000d */
.L_x_13713:
[----:B------:R-:W-:Y:S05]  /*04a0*/  @P0 BRA `(.L_x_13714) ;  /* 0x0000000000180947 */ /* 0x000fea0003800000 */
[----:B-----5:R-:W-:-:S05]  /*04b0*/  HADD2.F32 R15, -RZ, R5.H1_H1 ;  /* 0x30000005ff0f7230 */ /* 0x020fca0000004100 */
[----:B------:R-:W-:-:S13]  /*04c0*/  FSETP.NEU.FTZ.AND P0, PT, R15, R15, PT ;  /* 0x0000000f0f00720b */ /* 0x000fda0003f1d000 */
[----:B------:R-:W-:-:S04]  /*04d0*/  @!P0 FMNMX.FTZ R6, R6, R15, PT ;  /* 0x0000000f06068209 */ /* 0x000fc80003810000 */
[----:B------:R-:W-:-:S04]  /*04e0*/  @!P0 F2FP.F16.F32.PACK_AB R6, RZ, R6 ;  /* 0x00000006ff06823e */ /* 0x000fc800000000ff */
[----:B------:R-:W-:-:S04]  /*04f0*/  @!P0 PRMT R16, R6, 0x7610, R16 ;  /* 0x0000761006108816 */ /* 0x000fc80000000010 */
[----:B------:R-:W-:-:S07]  /*0500*/  @P0 PRMT R16, R5, 0x7632, R16 ;  /* 0x0000763205100816 */ /* 0x000fce0000000010 */
.L_x_13714:
        /* <DEDUP_REMOVED lines=9> */
.L_x_13706:
        /* <DEDUP_REMOVED lines=12> */
[----:B------:R-:W-:Y:S01]  /*0660*/  PRMT R18, RZ, 0x7610, R18 ;  /* 0x00007610ff127816 */ /* 0x000fe20000000012 */
[----:B------:R-:W-:Y:S01]  /*0670*/  @!P5 VIADD R19, R19, 0x80 ;  /* 0x000000801313d836 */ /* 0x000fe20000000000 */
[----:B------:R-:W2:Y:S01]  /*0680*/  @!P5 LDC.64 R2, c[0x0][0x220] ;  /* 0x00008800ff02db82 */ /* 0x000ea20000000a00 */
[----:B0-----:R-:W-:-:S03]  /*0690*/  @!P4 IMAD.WIDE.U32 R24, R25, 0x2, R6 ;  /* 0x000000021918c825 */ /* 0x001fc600078e0006 */
[C---:B------:R-:W-:Y:S02]  /*06a0*/  ISETP.GE.AND P0, PT, R19.reuse, R10, PT ;  /* 0x0000000a1300720c */ /* 0x040fe40003f06270 */
[----:B------:R-:W5:Y:S11]  /*06b0*/  @!P4 LDG.E.U16 R20, desc[UR4][R24.64] ;  /* 0x000000041814c981 */ /* 0x000f76000c1e1500 */
[----:B------:R-:W-:Y:S01]  /*06c0*/  @!P0 IMAD.IADD R17, R0, 0x1, R19 ;  /* 0x0000000100118824 */ /* 0x000fe200078e0213 */
[----:B------:R-:W0:Y:S01]  /*06d0*/  @!P0 LDC.64 R6, c[0x0][0x220] ;  /* 0x00008800ff068b82 */ /* 0x000e220000000a00 */
[----:B------:R-:W-:-:S05]  /*06e0*/  @!P0 VIADD R19, R19, 0x80 ;  /* 0x0000008013138836 */ /* 0x000fca0000000000 */
[----:B------:R-:W-:-:S13]  /*06f0*/  ISETP.GE.AND P2, PT, R19, R10, PT ;  /* 0x0000000a1300720c */ /* 0x000fda0003f46270 */
[----:B------:R-:W3:Y:S01]  /*0700*/  @!P2 LDC.64 R14, c[0x0][0x220] ;  /* 0x00008800ff0eab82 */ /* 0x000ee20000000a00 */
[----:B------:R-:W-:Y:S02]  /*0710*/  @!P2 IMAD.IADD R5, R0, 0x1, R19 ;  /* 0x000000010005a824 */ /* 0x000fe400078e0213 */
[----:B------:R-:W-:Y:S02]  /*0720*/  @!P2 VIADD R19, R19, 0x80 ;  /* 0x000000801313a836 */ /* 0x000fe40000000000 */
[----:B0-----:R-:W-:Y:S01]  /*0730*/  @!P0 IMAD.WIDE.U32 R6, R17, 0x2, R6 ;  /* 0x0000000211068825 */ /* 0x001fe200078e0006 */
[----:B------:R-:W-:Y:S02]  /*0740*/  PRMT R17, RZ, 0x7610, R17 ;  /* 0x00007610ff117816 */ /* 0x000fe40000000011 */
[----:B------:R-:W-:Y:S02]  /*0750*/  ISETP.GE.AND P1, PT, R19, R10, PT ;  /* 0x0000000a1300720c */ /* 0x000fe40003f26270 */
[----:B------:R-:W5:Y:S01]  /*0760*/  @!P0 LDG.E.U16 R18, desc[UR4][R6.64] ;  /* 0x0000000406128981 */ /* 0x000f62000c1e1500 */
[----:B---3--:R-:W-:-:S05]  /*0770*/  @!P2 IMAD.WIDE.U32 R14, R5, 0x2, R14 ;  /* 0x00000002050ea825 */ /* 0x008fca00078e000e */
[----:B------:R0:W5:Y:S02]  /*0780*/  @!P2 LDG.E.U16 R17, desc[UR4][R14.64] ;  /* 0x000000040e11a981 */ /* 0x000164000c1e1500 */
[----:B0-----:R-:W0:Y:S01]  /*0790*/  @!P3 LDC.64 R14, c[0x0][0x220] ;  /* 0x00008800ff0ebb82 */ /* 0x001e220000000a00 */
[----:B------:R-:W-:Y:S01]  /*07a0*/  PRMT R7, RZ, 0x7610, R7 ;  /* 0x00007610ff077816 */ /* 0x000fe20000000007 */
[----:B0-----:R-:W-:-:S05]  /*07b0*/  @!P3 IMAD.WIDE.U32 R14, R13, 0x2, R14 ;  /* 0x000000020d0eb825 */ /* 0x001fca00078e000e */
[----:B------:R-:W5:Y:S01]  /*07c0*/  @!P3 LDG.E.U16 R7, desc[UR4][R14.64] ;  /* 0x000000040e07b981 */ /* 0x000f62000c1e1500 */
[----:B------:R-:W-:Y:S02]  /*07d0*/  @!P1 IMAD.IADD R23, R0, 0x1, R19 ;  /* 0x0000000100179824 */ /* 0x000fe400078e0213 */
[----:B------:R-:W-:-:S05]  /*07e0*/  @!P1 VIADD R19, R19, 0x80 ;  /* 0x0000008013139836 */ /* 0x000fca0000000000 */
[----:B------:R-:W-:Y:S01]  /*07f0*/  ISETP.GE.AND P6, PT, R19, R10, PT ;  /* 0x0000000a1300720c */ /* 0x000fe20003fc6270 */
[----:B--2---:R-:W-:Y:S02]  /*0800*/  @!P5 IMAD.WIDE.U32 R8, R9, 0x2, R2 ;  /* 0x000000020908d825 */ /* 0x004fe400078e0002 */
[----:B------:R-:W0:Y:S10]  /*0810*/  @!P1 LDC.64 R2, c[0x0][0x220] ;  /* 0x00008800ff029b82 */ /* 0x000e340000000a00 */
[----:B------:R-:W-:-:S02]  /*0820*/  @!P6 IMAD.IADD R21, R0, 0x1, R19 ;  /* 0x000000010015e824 */ /* 0x000fc400078e0213 */
[----:B------:R-:W-:-:S05]  /*0830*/  @!P6 VIADD R19, R19, 0x80 ;  /* 0x000000801313e836 */ /* 0x000fca0000000000 */
[----:B------:R-:W-:Y:S02]  /*0840*/  ISETP.GE.AND P4, PT, R19, R10, PT ;  /* 0x0000000a1300720c */ /* 0x000fe40003f86270 */
[----:B------:R-:W-:-:S06]  /*0850*/  PRMT R12, RZ, 0x7610, R12 ;  /* 0x00007610ff0c7816 */ /* 0x000fcc000000000c */
[----:B------:R2:W5:Y:S05]  /*0860*/  @!P5 LDG.E.U16 R12, desc[UR4][R8.64] ;  /* 0x00000004080cd981 */ /* 0x00056a000c1e1500 */
[----:B------:R-:W3:Y:S08]  /*0870*/  @!P4 LDC.64 R4, c[0x0][0x220] ;  /* 0x00008800ff04cb82 */ /* 0x000ef00000000a00 */
[----:B--2---:R-:W2:Y:S01]  /*0880*/  @!P6 LDC.64 R8, c[0x0][0x220] ;  /* 0x00008800ff08eb82 */ /* 0x004ea20000000a00 */
[----:B------:R-:W-:Y:S01]  /*0890*/  PRMT R22, RZ, 0x7610, R22 ;  /* 0x00007610ff167816 */ /* 0x000fe20000000016 */
[----:B0-----:R-:W-:-:S05]  /*08a0*/  @!P1 IMAD.WIDE.U32 R2, R23, 0x2, R2 ;  /* 0x0000000217029825 */ /* 0x001fca00078e0002 */
[----:B------:R0:W5:Y:S01]  /*08b0*/  @!P1 LDG.E.U16 R22, desc[UR4][R2.64] ;  /* 0x0000000402169981 */ /* 0x000162000c1e1500 */
[----:B------:R-:W-:Y:S01]  /*08c0*/  @!P4 IMAD.IADD R19, R0, 0x1, R19 ;  /* 0x000000010013c824 */ /* 0x000fe200078e0213 */
[----:B------:R-:W-:Y:S01]  /*08d0*/  PRMT R6, RZ, 0x7610, R6 ;  /* 0x00007610ff067816 */ /* 0x000fe20000000006 */
[----:B0-----:R-:W0:Y:S02]  /*08e0*/  @!P3 LDC.64 R2, c[0x0][0x218] ;  /* 0x00008600ff02bb82 */ /* 0x001e240000000a00 */
[----:B---3--:R-:W-:Y:S01]  /*08f0*/  @!P4 IMAD.WIDE.U32 R4, R19, 0x2, R4 ;  /* 0x000000021304c825 */ /* 0x008fe200078e0004 */
[----:B------:R-:W-:-:S03]  /*0900*/  PRMT R19, RZ, 0x7610, R19 ;  /* 0x00007610ff137816 */ /* 0x000fc60000000013 */
[----:B------:R-:W-:Y:S01]  /*0910*/  VIADD R13, R11, 0x80 ;  /* 0x000000800b0d7836 */ /* 0x000fe20000000000 */
[----:B------:R3:W5:Y:S01]  /*0920*/  @!P4 LDG.E.U16 R6, desc[UR4][R4.64] ;  /* 0x000000040406c981 */ /* 0x000762000c1e1500 */
[----:B--2---:R-:W-:Y:S01]  /*0930*/  @!P6 IMAD.WIDE.U32 R8, R21, 0x2, R8 ;  /* 0x000000021508e825 */ /* 0x004fe200078e0008 */
[----:B------:R-:W-:Y:S03]  /*0940*/  BSSY B0, `(.L_x_13715) ;  /* 0x0000015000007945 */ /* 0x000fe60003800000 */
[C---:B------:R-:W-:Y:S01]  /*0950*/  VIADD R21, R11.reuse, 0x100 ;  /* 0x000001000b157836 */ /* 0x040fe20000000000 */
[----:B------:R2:W5:Y:S01]  /*0960*/  @!P6 LDG.E.U16 R19, desc[UR4][R8.64] ;  /* 0x000000040813e981 */ /* 0x000562000c1e1500 */
[----:B---3--:R-:W-:Y:S01]  /*0970*/  VIADD R5, R11, 0x180 ;  /* 0x000001800b057836 */ /* 0x008fe20000000000 */
[-C--:B------:R-:W-:Y:S01]  /*0980*/  ISETP.GE.AND P1, PT, R13, R10.reuse, PT ;  /* 0x0000000a0d00720c */ /* 0x080fe20003f26270 */
[----:B--2---:R-:W-:Y:S01]  /*0990*/  VIADD R9, R11, 0x200 ;  /* 0x000002000b097836 */ /* 0x004fe20000000000 */
[-C--:B------:R-:W-:Y:S01]  /*09a0*/  ISETP.GE.AND P6, PT, R21, R10.reuse, PT ;  /* 0x0000000a1500720c */ /* 0x080fe20003fc6270 */
[----:B-1----:R-:W-:Y:S01]  /*09b0*/  HADD2.F32 R13, -RZ, R16.H0_H0 ;  /* 0x20000010ff0d7230 */ /* 0x002fe20000004100 */
[----:B------:R-:W-:-:S02]  /*09c0*/  ISETP.GE.AND P4, PT, R5, R10, PT ;  /* 0x0000000a0500720c */ /* 0x000fc40003f86270 */
[----:B------:R-:W-:Y:S01]  /*09d0*/  ISETP.GE.AND P5, PT, R9, R10, PT ;  /* 0x0000000a0900720c */ /* 0x000fe20003fa6270 */
[----:B------:R-:W-:-:S12]  /*09e0*/  @P3 BRA `(.L_x_13716) ;  /* 0x0000000000283947 */ /* 0x000fd80003800000 */
        /* <DEDUP_REMOVED lines=10> */
.L_x_13716:
[----:B------:R-:W-:Y:S05]  /*0a90*/  BSYNC B0 ;  /* 0x0000000000007941 */ /* 0x000fea0003800000 */
.L_x_13715:
        /* <DEDUP_REMOVED lines=12> */
.L_x_13718:
[----:B------:R-:W-:Y:S05]  /*0b60*/  BSYNC B0 ;  /* 0x0000000000007941 */ /* 0x000fea0003800000 */
.L_x_13717:
[----:B------:R-:W-:Y:S01]  /*0b70*/  VIADD R5, R11, 0x280 ;  /* 0x000002800b057836 */ /* 0x000fe20000000000 */
[----:B------:R-:W-:Y:S01]  /*0b80*/  FSETP.NEU.FTZ.AND P0, PT, R13, R13, PT ;  /* 0x0000000d0d00720b */ /* 0x000fe20003f1d000 */
[C---:B-----5:R-:W-:Y:S01]  /*0b90*/  VIADD R7, R11.reuse, 0x300 ;  /* 0x000003000b077836 */ /* 0x060fe20000000000 */
[----:B------:R-:W-:Y:S01]  /*0ba0*/  BSSY B0, `(.L_x_13719) ;  /* 0x0000011000007945 */ /* 0x000fe20003800000 */
[----:B------:R-:W-:Y:S01]  /*0bb0*/  VIADD R9, R11, 0x380 ;  /* 0x000003800b097836 */ /* 0x000fe20000000000 */
[-C--:B------:R-:W-:Y:S01]  /*0bc0*/  ISETP.GE.AND P2, PT, R5, R10.reuse, PT ;  /* 0x0000000a0500720c */ /* 0x080fe20003f46270 */
[----:B------:R-:W-:Y:S01]  /*0bd0*/  @!P3 IMAD.IADD R5, R0, 0x1, R11 ;  /* 0x000000010005b824 */ /* 0x000fe200078e020b */
[-C--:B------:R-:W-:Y:S02]  /*0be0*/  ISETP.GE.AND P1, PT, R7, R10.reuse, PT ;  /* 0x0000000a0700720c */ /* 0x080fe40003f26270 */
[----:B------:R-:W-:Y:S01]  /*0bf0*/  ISETP.GE.OR P0, PT, R9, R10, P0 ;  /* 0x0000000a0900720c */ /* 0x000fe20000706670 */
[----:B0-----:R-:W-:Y:S01]  /*0c00*/  @!P3 IMAD.WIDE.U32 R2, R5, 0x2, R2 ;  /* 0x000000020502b825 */ /* 0x001fe200078e0002 */
[----:B------:R-:W-:Y:S11]  /*0c10*/  @P6 BRA `(.L_x_13720) ;  /* 0x0000000000246947 */ /* 0x000ff60003800000 */
[----:B------:R-:W-:Y:S02]  /*0c20*/  HADD2.F32 R5, -RZ, R16.H0_H0 ;  /* 0x20000010ff057230 */ /* 0x000fe40000004100 */
[----:B------:R-:W-:-:S03]  /*0c30*/  IMAD.MOV.U32 R4, RZ, RZ, R16 ;  /* 0x000000ffff047224 */ /* 0x000fc600078e0010 */
[----:B------:R-:W-:-:S13]  /*0c40*/  FSETP.NEU.FTZ.AND P6, PT, R5, R5, PT ;  /* 0x000000050500720b */ /* 0x000fda0003fdd000 */
[----:B------:R-:W-:Y:S05]  /*0c50*/  @P6 BRA `(.L_x_13720) ;  /* 0x0000000000146947 */ /* 0x000fea0003800000 */
[----:B------:R-:W-:-:S05]  /*0c60*/  HADD2.F32 R4, -RZ, R12.H0_H0 ;  /* 0x2000000cff047230 */ /* 0x000fca0000004100 */
[----:B------:R-:W-:-:S13]  /*0c70*/  FSETP.NEU.FTZ.AND P6, PT, R4, R4, PT ;  /* 0x000000040400720b */ /* 0x000fda0003fdd000 */
[----:B------:R-:W-:-:S04]  /*0c80*/  @!P6 FMNMX.FTZ R4, R5, R4, PT ;  /* 0x000000040504e209 */ /* 0x000fc80003810000 */
[----:B------:R-:W-:-:S04]  /*0c90*/  @!P6 F2FP.F16.F32.PACK_AB R4, RZ, R4 ;  /* 0x00000004ff04e23e */ /* 0x000fc800000000ff */
[----:B------:R-:W-:-:S07]  /*0ca0*/  @P6 PRMT R4, R12, 0x7610, R4 ;  /* 0x000076100c046816 */ /* 0x000fce0000000004 */
.L_x_13720:
[----:B------:R-:W-:Y:S05]  /*0cb0*/  BSYNC B0 ;  /* 0x0000000000007941 */ /* 0x000fea0003800000 */
.L_x_13719:
[----:B------:R-:W-:Y:S04]  /*0cc0*/  BSSY B0, `(.L_x_13721) ;  /* 0x000000c000007945 */ /* 0x000fe80003800000 */
[----:B------:R-:W-:Y:S05]  /*0cd0*/  @P4 BRA `(.L_x_13722) ;  /* 0x0000000000284947 */ /* 0x000fea0003800000 */
        /* <DEDUP_REMOVED lines=10> */
.L_x_13722:
[----:B------:R-:W-:Y:S05]  /*0d80*/  BSYNC B0 ;  /* 0x0000000000007941 */ /* 0x000fea0003800000 */
.L_x_13721:
        /* <DEDUP_REMOVED lines=11> */
.L_x_13724:
[----:B------:R-:W-:Y:S05]  /*0e40*/  BSYNC B0 ;  /* 0x0000000000007941 */ /* 0x000fea0003800000 */
.L_x_13723:
        /* <DEDUP_REMOVED lines=11> */
.L_x_13726:
[----:B------:R-:W-:Y:S05]  /*0f00*/  BSYNC B0 ;  /* 0x0000000000007941 */ /* 0x000fea0003800000 */
.L_x_13725:
        /* <DEDUP_REMOVED lines=11> */
.L_x_13728:
[----:B------:R-:W-:Y:S05]  /*0fc0*/  BSYNC B0 ;  /* 0x0000000000007941 */ /* 0x000fea0003800000 */
.L_x_13727:
[----:B------:R-:W-:Y:S04]  /*0fd0*/  BSSY B0, `(.L_x_13729) ;  /* 0x0000008000007945 */ /* 0x000fe80003800000 */
[----:B------:R-:W-:Y:S05]  /*0fe0*/  @P0 BRA `(.L_x_13730) ;  /* 0x0000000000180947 */ /* 0x000fea0003800000 */
[----:B------:R-:W-:-:S05]  /*0ff0*/  HADD2.F32 R12, -RZ, R6.H0_H0 ;  /* 0x20000006ff0c7230 */ /* 0x000fca0000004100 */
[----:B------:R-:W-:-:S13]  /*1000*/  FSETP.NEU.FTZ.AND P0, PT, R12, R12, PT ;  /* 0x0000000c0c00720b */ /* 0x000fda0003f1d000 */
[----:B------:R-:W-:-:S04]  /*1010*/  @!P0 FMNMX.FTZ R12, R13, R12, PT ;  /* 0x0000000c0d0c8209 */ /* 0x000fc80003810000 */
[----:B------:R-:W-:-:S04]  /*1020*/  @!P0 F2FP.F16.F32.PACK_AB R12, RZ, R12 ;  /* 0x0000000cff0c823e */ /* 0x000fc800000000ff */
[----:B------:R-:W-:-:S04]  /*1030*/  @!P0 PRMT R16, R12, 0x7610, R16 ;  /* 0x000076100c108816 */ /* 0x000fc80000000010 */
[----:B------:R-:W-:-:S07]  /*1040*/  @P0 PRMT R16, R6, 0x7610, R16 ;  /* 0x0000761006100816 */ /* 0x000fce0000000010 */
.L_x_13730:
[----:B------:R-:W-:Y:S05]  /*1050*/  BSYNC B0 ;  /* 0x0000000000007941 */ /* 0x000fea0003800000 */
.L_x_13729:
        /* <DEDUP_REMOVED lines=18> */
.L_x_13733:
[----:B------:R-:W-:-:S13]  /*1180*/  ISETP.GE.AND P0, PT, R11, R10, PT ;  /* 0x0000000a0b00720c */ /* 0x000fda0003f06270 */
[----:B------:R-:W-:Y:S05]  /*1190*/  @P0 BRA `(.L_x_13735) ;  /* 0x0000000000300947 */ /* 0x000fea0003800000 */
[----:B0-----:R-:W0:Y:S01]  /*11a0*/  LDC.64 R2, c[0x0][0x218] ;  /* 0x00008600ff027b82 */ /* 0x001e220000000a00 */
[----:B------:R-:W-:Y:S02]  /*11b0*/  IMAD.IADD R13, R0, 0x1, R11 ;  /* 0x00000001000d7824 */ /* 0x000fe400078e020b */
[----:B------:R-:W-:Y:S02]  /*11c0*/  VIADD R11, R11, 0x80 ;  /* 0x000000800b0b7836 */ /* 0x000fe40000000000 */
[----:B0-----:R-:W-:-:S05]  /*11d0*/  IMAD.WIDE.U32 R2, R13, 0x2, R2 ;  /* 0x000000020d027825 */ /* 0x001fca00078e0002 */
[----:B------:R1:W-:Y:S02]  /*11e0*/  STG.E.U16 desc[UR4][R2.64], R7 ;  /* 0x0000000702007986 */ /* 0x0003e4000c101504 */
.L_x_13734:
[----:B------:R-:W-:-:S13]  /*11f0*/  ISETP.GE.AND P0, PT, R11, R10, PT ;  /* 0x0000000a0b00720c */ /* 0x000fda0003f06270 */
[----:B------:R-:W-:Y:S05]  /*1200*/  @P0 BRA `(.L_x_13736) ;  /* 0x0000000000340947 */ /* 0x000fea0003800000 */
[----:B01----:R-:W0:Y:S01]  /*1210*/  LDC.64 R2, c[0x0][0x218] ;  /* 0x00008600ff027b82 */ /* 0x003e220000000a00 */
[----:B------:R-:W-:Y:S02]  /*1220*/  IMAD.IADD R7, R0, 0x1, R11 ;  /* 0x0000000100077824 */ /* 0x000fe400078e020b */
[----:B------:R-:W-:Y:S02]  /*1230*/  VIADD R11, R11, 0x80 ;  /* 0x000000800b0b7836 */ /* 0x000fe40000000000 */
[----:B0-----:R-:W-:-:S05]  /*1240*/  IMAD.WIDE.U32 R2, R7, 0x2, R2 ;  /* 0x0000000207027825 */ /* 0x001fca00078e0002 */
[----:B------:R1:W-:Y:S02]  /*1250*/  STG.E.U16 desc[UR4][R2.64], R5 ;  /* 0x0000000502007986 */ /* 0x0003e4000c101504 */
.L_x_13735:
        /* <DEDUP_REMOVED lines=8> */
.L_x_13736:
[----:B------:R-:W-:Y:S05]  /*12e0*/  BSYNC B1 ;  /* 0x0000000000017941 */ /* 0x000fea0003800000 */
.L_x_13732:
[----:B------:R-:W-:-:S13]  /*12f0*/  ISETP.GE.AND P0, PT, R11, R10, PT ;  /* 0x0000000a0b00720c */ /* 0x000fda0003f06270 */
[----:B012---:R-:W0:Y:S01]  /*1300*/  @!P0 LDC.64 R2, c[0x0][0x218] ;  /* 0x00008600ff028b82 */ /* 0x007e220000000a00 */
[----:B------:R-:W-:Y:S02]  /*1310*/  @!P0 IMAD.IADD R5, R0, 0x1, R11 ;  /* 0x0000000100058824 */ /* 0x000fe400078e020b */
[----:B------:R-:W-:Y:S02]  /*1320*/  @!P0 VIADD R11, R11, 0x80 ;  /* 0x000000800b0b8836 */ /* 0x000fe40000000000 */
[----:B0-----:R-:W-:-:S05]  /*1330*/  @!P0 IMAD.WIDE.U32 R2, R5, 0x2, R2 ;  /* 0x0000000205028825 */ /* 0x001fca00078e0002 */
[----:B------:R2:W-:Y:S02]  /*1340*/  @!P0 STG.E.U16 desc[UR4][R2.64], R9 ;  /* 0x0000000902008986 */ /* 0x0005e4000c101504 */
.L_x_13737:
[----:B------:R-:W-:Y:S05]  /*1350*/  BSYNC B0 ;  /* 0x0000000000007941 */ /* 0x000fea0003800000 */
.L_x_13731:
        /* <DEDUP_REMOVED lines=8> */
.L_x_13738:
        /* <DEDUP_REMOVED lines=10> */
.L_x_42233:


//--------------------- .text._ZN2at6native29vectorized_elementwise_kernelILi4ENS0_13AUnaryFunctorIN3c104HalfES4_S4_ZZZNS0_19minimum_kernel_cudaERNS_18TensorIteratorBaseEENKUlvE0_clEvENKUlvE1_clEvEUlS4_S4_E_EESt5arrayIPcLm2EEEEviT0_T1_ --------------------------
	.section	.text._ZN2at6native29vectorized_elementwise_kernelILi4ENS0_13AUnaryFunctorIN3c104HalfES4_S4_ZZZNS0_19minimum_kernel_cudaERNS_18TensorIteratorBaseEENKUlvE0_clEvENKUlvE1_clEvEUlS4_S4_E_EESt5arrayIPcLm2EEEEviT0_T1_,"ax",@progbits
	.align	128
        .global         _ZN2at6native29vectorized_elementwise_kernelILi4ENS0_13AUnaryFunctorIN3c104HalfES4_S4_ZZZNS0_19minimum_kernel_cudaERNS_18TensorIteratorBaseEENKUlvE0_clEvENKUlvE1_clEvEUlS4_S4_E_EESt5arrayIPcLm2EEEEviT0_T1_
        .type           _ZN2at6native29vectorized_elementwise_kernelILi4ENS0_13AUnaryFunctorIN3c104HalfES4_S4_ZZZNS0_19minimum_kernel_cudaERNS_18TensorIteratorBaseEENKUlvE0_clEvENKUlvE1_clEvEUlS4_S4_E_EESt5arrayIPcLm2EEEEviT0_T1_,@function
        .size           _ZN2at6native29vectorized_elementwise_kernelILi4ENS0_13AUnaryFunctorIN3c104HalfES4_S4_ZZZNS0_19minimum_kernel_cudaERNS_18TensorIteratorBaseEENKUlvE0_clEvENKUlvE1_clEvEUlS4_S4_E_EESt5arrayIPcLm2EEEEviT0_T1_,(.L_x_42234 - _ZN2at6native29vectorized_elementwise_kernelILi4ENS0_13AUnaryFunctorIN3c104HalfES4_S4_ZZZNS0_19minimum_kernel_cudaERNS_18TensorIteratorBaseEENKUlvE0_clEvENKUlvE1_clEvEUlS4_S4_E_EESt5arrayIPcLm2EEEEviT0_T1_)
        .other          _ZN2at6native29vectorized_elementwise_kernelILi4ENS0_13AUnaryFunctorIN3c104HalfES4_S4_ZZZNS0_19minimum_kernel_cudaERNS_18TensorIteratorBaseEENKUlvE0_clEvENKUlvE1_clEvEUlS4_S4_E_EESt5arrayIPcLm2EEEEviT0_T1_,@"STO_CUDA_ENTRY STV_DEFAULT"
_ZN2at6native29vectorized_elementwise_kernelILi4ENS0_13AUnaryFunctorIN3c104HalfES4_S4_ZZZNS0_19minimum_kernel_cudaERNS_18TensorIteratorBaseEENKUlvE0_clEvENKUlvE1_clEvEUlS4_S4_E_EESt5arrayIPcLm2EEEEviT0_T1_:
.text._ZN2at6native29vectorized_elementwise_kernelILi4ENS0_13AUnaryFunctorIN3c104HalfES4_S4_ZZZNS0_19minimum_kernel_cudaERNS_18TensorIteratorBaseEENKUlvE0_clEvENKUlvE1_clEvEUlS4_S4_E_EESt5arrayIPcLm2EEEEviT0_T1_:
        /* <DEDUP_REMOVED lines=14> */
[----:B------:R0:W5:Y:S04]  /*00e0*/  LDG.E.64 R10, desc[UR4][R8.64+0x400] ;  /* 0x00040004080a7981 */ /* 0x000168000c1e1b00 */
[----:B------:R0:W5:Y:S01]  /*00f0*/  LDG.E.64 R2, desc[UR4][R8.64] ;  /* 0x0000000408027981 */ /* 0x000162000c1e1b00 */
[----:B-1----:R-:W-:Y:S02]  /*0100*/  HADD2.F32 R6, -RZ, R16.H0_H0 ;  /* 0x20000010ff067230 */ /* 0x002fe40000004100 */
[----:B---3--:R-:W-:-:S03]  /*0110*/  IMAD.WIDE.U32 R4, R0, 0x2, R4 ;  /* 0x0000000200047825 */ /* 0x008fc600078e0004 */
[----:B------:R-:W-:Y:S01]  /*0120*/  FSETP.NEU.FTZ.AND P0, PT, R6, R6, PT ;  /* 0x000000060600720b */ /* 0x000fe20003f1d000 */
[----:B------:R-:W-:Y:S02]  /*0130*/  IMAD.MOV.U32 R0, RZ, RZ, R16 ;  /* 0x000000ffff007224 */ /* 0x000fe400078e0010 */
[----:B------:R-:W-:-:S04]  /*0140*/  IMAD.WIDE R4, R7, 0x8, R4 ;  /* 0x0000000807047825 */ /* 0x000fc800078e0204 */
[----:B------:R-:W-:-:S06]  /*0150*/  IMAD.MOV.U32 R7, RZ, RZ, R16 ;  /* 0x000000ffff077224 */ /* 0x000fcc00078e0010 */
[----:B0-----:R-:W-:Y:S05]  /*0160*/  @P0 BRA `(.L_x_13740) ;  /* 0x0000000000140947 */ /* 0x001fea0003800000 */
[----:B-----5:R-:W-:-:S05]  /*0170*/  HADD2.F32 R7, -RZ, R2.H0_H0 ;  /* 0x20000002ff077230 */ /* 0x020fca0000004100 */
[----:B------:R-:W-:-:S13]  /*0180*/  FSETP.NEU.FTZ.AND P1, PT, R7, R7, PT ;  /* 0x000000070700720b */ /* 0x000fda0003f3d000 */
[----:B------:R-:W-:-:S04]  /*0190*/  @!P1 FMNMX.FTZ R7, R6, R7, PT ;  /* 0x0000000706079209 */ /* 0x000fc80003810000 */
[----:B------:R-:W-:-:S04]  /*01a0*/  @!P1 F2FP.F16.F32.PACK_AB R7, RZ, R7 ;  /* 0x00000007ff07923e */ /* 0x000fc800000000ff */
[----:B------:R-:W-:-:S07]  /*01b0*/  @P1 PRMT R7, R2, 0x7610, R7 ;  /* 0x0000761002071816 */ /* 0x000fce0000000007 */
.L_x_13740:
[----:B------:R-:W-:Y:S05]  /*01c0*/  @P0 BRA `(.L_x_13741) ;  /* 0x0000000000180947 */ /* 0x000fea0003800000 */
[----:B-----5:R-:W-:-:S05]  /*01d0*/  HADD2.F32 R9, -RZ, R2.H1_H1 ;  /* 0x30000002ff097230 */ /* 0x020fca0000004100 */
[----:B------:R-:W-:-:S13]  /*01e0*/  FSETP.NEU.FTZ.AND P1, PT, R9, R9, PT ;  /* 0x000000090900720b */ /* 0x000fda0003f3d000 */
[----:B------:R-:W-:-:S04]  /*01f0*/  @!P1 FMNMX.FTZ R9, R6, R9, PT ;  /* 0x0000000906099209 */ /* 0x000fc80003810000 */
[----:B------:R-:W-:-:S04]  /*0200*/  @!P1 F2FP.F16.F32.PACK_AB R9, RZ, R9 ;  /* 0x00000009ff09923e */ /* 0x000fc800000000ff */
[----:B------:R-:W-:-:S04]  /*0210*/  @!P1 PRMT R0, R9, 0x7610, R0 ;  /* 0x0000761009009816 */ /* 0x000fc80000000000 */
[----:B------:R-:W-:-:S07]  /*0220*/  @P1 PRMT R0, R2, 0x7632, R0 ;  /* 0x0000763202001816 */ /* 0x000fce0000000000 */
.L_x_13741:
[--C-:B-----5:R-:W-:Y:S02]  /*0230*/  IMAD.MOV.U32 R2, RZ, RZ, R16.reuse ;  /* 0x000000ffff027224 */ /* 0x120fe400078e0010 */
[----:B------:R-:W-:Y:S01]  /*0240*/  IMAD.MOV.U32 R9, RZ, RZ, R16 ;  /* 0x000000ffff097224 */ /* 0x000fe200078e0010 */
[----:B------:R-:W-:Y:S06]  /*0250*/  @P0 BRA `(.L_x_13742) ;  /* 0x0000000000140947 */ /* 0x000fec0003800000 */
[----:B------:R-:W-:-:S05]  /*0260*/  HADD2.F32 R9, -RZ, R3.H0_H0 ;  /* 0x20000003ff097230 */ /* 0x000fca0000004100 */
[----:B------:R-:W-:-:S13]  /*0270*/  FSETP.NEU.FTZ.AND P1, PT, R9, R9, PT ;  /* 0x000000090900720b */ /* 0x000fda0003f3d000 */
[----:B------:R-:W-:-:S04]  /*0280*/  @!P1 FMNMX.FTZ R9, R6, R9, PT ;  /* 0x0000000906099209 */ /* 0x000fc80003810000 */
[----:B------:R-:W-:-:S04]  /*0290*/  @!P1 F2FP.F16.F32.PACK_AB R9, RZ, R9 ;  /* 0x00000009ff09923e */ /* 0x000fc800000000ff */
[----:B------:R-:W-:-:S07]  /*02a0*/  @P1 PRMT R9, R3, 0x7610, R9 ;  /* 0x0000761003091816 */ /* 0x000fce0000000009 */
.L_x_13742:
[----:B------:R-:W-:Y:S05]  /*02b0*/  @P0 BRA `(.L_x_13743) ;  /* 0x0000000000180947 */ /* 0x000fea0003800000 */
[----:B------:R-:W-:-:S05]  /*02c0*/  HADD2.F32 R13, -RZ, R3.H1_H1 ;  /* 0x30000003ff0d7230 */ /* 0x000fca0000004100 */
[----:B------:R-:W-:-:S13]  /*02d0*/  FSETP.NEU.FTZ.AND P1, PT, R13, R13, PT ;  /* 0x0000000d0d00720b */ /* 0x000fda0003f3d000 */
[----:B------:R-:W-:-:S04]  /*02e0*/  @!P1 FMNMX.FTZ R13, R6, R13, PT ;  /* 0x0000000d060d9209 */ /* 0x000fc80003810000 */
[----:B------:R-:W-:-:S04]  /*02f0*/  @!P1 F2FP.F16.F32.PACK_AB R13, RZ, R13 ;  /* 0x0000000dff0d923e */ /* 0x000fc800000000ff */
[----:B------:R-:W-:-:S04]  /*0300*/  @!P1 PRMT R2, R13, 0x7610, R2 ;  /* 0x000076100d029816 */ /* 0x000fc80000000002 */
[----:B------:R-:W-:-:S07]  /*0310*/  @P1 PRMT R2, R3, 0x7632, R2 ;  /* 0x0000763203021816 */ /* 0x000fce0000000002 */
.L_x_13743:
[--C-:B------:R-:W-:Y:S02]  /*0320*/  IMAD.MOV.U32 R8, RZ, RZ, R16.reuse ;  /* 0x000000ffff087224 */ /* 0x100fe400078e0010 */
[--C-:B------:R-:W-:Y:S02]  /*0330*/  IMAD.MOV.U32 R15, RZ, RZ, R16.reuse ;  /* 0x000000ffff0f7224 */ /* 0x100fe400078e0010 */
[----:B------:R-:W-:Y:S01]  /*0340*/  IMAD.MOV.U32 R3, RZ, RZ, R16 ;  /* 0x000000ffff037224 */ /* 0x000fe200078e0010 */
[----:B------:R-:W-:Y:S06]  /*0350*/  @P0 BRA `(.L_x_13744) ;  /* 0x0000000000140947 */ /* 0x000fec0003800000 */
[----:B------:R-:W-:-:S05]  /*0360*/  HADD2.F32 R3, -RZ, R10.H0_H0 ;  /* 0x2000000aff037230 */ /* 0x000fca0000004100 */
[----:B------:R-:W-:-:S13]  /*0370*/  FSETP.NEU.FTZ.AND P1, PT, R3, R3, PT ;  /* 0x000000030300720b */ /* 0x000fda0003f3d000 */
[----:B------:R-:W-:-:S04]  /*0380*/  @!P1 FMNMX.FTZ R3, R6, R3, PT ;  /* 0x0000000306039209 */ /* 0x000fc80003810000 */
[----:B------:R-:W-:-:S04]  /*0390*/  @!P1 F2FP.F16.F32.PACK_AB R3, RZ, R3 ;  /* 0x00000003ff03923e */ /* 0x000fc800000000ff */
[----:B------:R-:W-:-:S07]  /*03a0*/  @P1 PRMT R3, R10, 0x7610, R3 ;  /* 0x000076100a031816 */ /* 0x000fce0000000003 */
.L_x_13744:
[----:B------:R-:W-:Y:S05]  /*03b0*/  @P0 BRA `(.L_x_13745) ;  /* 0x0000000000180947 */ /* 0x000fea0003800000 */
[----:B------:R-:W-:-:S05]  /*03c0*/  HADD2.F32 R13, -RZ, R10.H1_H1 ;  /* 0x3000000aff0d7230 */ /* 0x000fca0000004100 */
[----:B------:R-:W-:-:S13]  /*03d0*/  FSETP.NEU.FTZ.AND P1, PT, R13, R13, PT ;  /* 0x0000000d0d00720b */ /* 0x000fda0003f3d000 */
[----:B------:R-:W-:-:S04]  /*03e0*/  @!P1 FMNMX.FTZ R13, R6, R13, PT ;  /* 0x0000000d060d9209 */ /* 0x000fc80003810000 */
[----:B------:R-:W-:-:S04]  /*03f0*/  @!P1 F2FP.F16.F32.PACK_AB R13, RZ, R13 ;  /* 0x0000000dff0d923e */ /* 0x000fc800000000ff */
[----:B------:R-:W-:-:S04]  /*0400*/  @!P1 PRMT R8, R13, 0x7610, R8 ;  /* 0x000076100d089816 */ /* 0x000fc80000000008 */
[----:B------:R-:W-:-:S07]  /*0410*/  @P1 PRMT R8, R10, 0x7632, R8 ;  /* 0x000076320a081816 */ /* 0x000fce0000000008 */
.L_x_13745:
[----:B------:R-:W-:Y:S05]  /*0420*/  @P0 BRA `(.L_x_13746) ;  /* 0x0000000000180947 */ /* 0x000fea0003800000 */
[----:B------:R-:W-:-:S05]  /*0430*/  HADD2.F32 R13, -RZ, R11.H0_H0 ;  /* 0x2000000bff0d7230 */ /* 0x000fca0000004100 */
[----:B------:R-:W-:-:S13]  /*0440*/  FSETP.NEU.FTZ.AND P1, PT, R13, R13, PT ;  /* 0x0000000d0d00720b */ /* 0x000fda0003f3d000 */
[----:B------:R-:W-:-:S04]  /*0450*/  @!P1 FMNMX.FTZ R13, R6, R13, PT ;  /* 0x0000000d060d9209 */ /* 0x000fc80003810000 */
[----:B------:R-:W-:-:S04]  /*0460*/  @!P1 F2FP.F16.F32.PACK_AB R13, RZ, R13 ;  /* 0x0000000dff0d923e */ /* 0x000fc800000000ff */
[----:B------:R-:W-:-:S04]  /*0470*/  @!P1 PRMT R15, R13, 0x7610, R15 ;  /* 0x000076100d0f9816 */ /* 0x000fc8000000000f */
[----:B------:R-:W-:-:S07]  /*0480*/  @P1 PRMT R15, R11, 0x7610, R15 ;  /* 0x000076100b0f1816 */ /* 0x000fce000000000f */
.L_x_13746:
[----:B------:R-:W-:Y:S05]  /*0490*/  @P0 BRA `(.L_x_13747) ;  /* 0x0000000000180947 */ /* 0x000fea0003800000 */
[----:B------:R-:W-:-:S05]  /*04a0*/  HADD2.F32 R13, -RZ, R11.H1_H1 ;  /* 0x3000000bff0d7230 */ /* 0x000fca0000004100 */
[----:B------:R-:W-:-:S13]  /*04b0*/  FSETP.NEU.FTZ.AND P0, PT, R13, R13, PT ;  /* 0x0000000d0d00720b */ /* 0x000fda0003f1d000 */
[----:B------:R-:W-:-:S04]  /*04c0*/  @!P0 FMNMX.FTZ R6, R6, R13, PT ;  /* 0x0000000d06068209 */ /* 0x000fc80003810000 */
[----:B------:R-:W-:-:S04]  /*04d0*/  @!P0 F2FP.F16.F32.PACK_AB R6, RZ, R6 ;  /* 0x00000006ff06823e */ /* 0x000fc800000000ff */
[----:B------:R-:W-:-:S04]  /*04e0*/  @!P0 PRMT R16, R6, 0x7610, R16 ;  /* 0x0000761006108816 */ /* 0x000fc80000000010 */
[----:B------:R-:W-:-:S07]  /*04f0*/  @P0 PRMT R16, R11, 0x7632, R16 ;  /* 0x000076320b100816 */ /* 0x000fce0000000010 */
.L_x_13747:
[----:B------:R-:W-:Y:S02]  /*0500*/  PRMT R6, R7, 0x5410, R0 ;  /* 0x0000541007067816 */ /* 0x000fe40000000000 */
[----:B------:R-:W-:Y:S02]  /*0510*/  PRMT R7, R9, 0x5410, R2 ;  /* 0x0000541009077816 */ /* 0x000fe40000000002 */
[----:B------:R-:W-:Y:S02]  /*0520*/  PRMT R8, R3, 0x5410, R8 ;  /* 0x0000541003087816 */ /* 0x000fe40000000008 */
[----:B------:R-:W-:Y:S01]  /*0530*/  PRMT R9, R15, 0x5410, R16 ;  /* 0x000054100f097816 */ /* 0x000fe20000000010 */
[----:B------:R-:W-:Y:S04]  /*0540*/  STG.E.64 desc[UR4][R4.64], R6 ;  /* 0x0000000604007986 */ /* 0x000fe8000c101b04 */
[----:B------:R-:W-:Y:S01]  /*0550*/  STG.E.64 desc[UR4][R4.64+0x400], R8 ;  /* 0x0004000804007986 */ /* 0x000fe2000c101b04 */
[----:B------:R-:W-:Y:S05]  /*0560*/  EXIT ;  /* 0x000000000000794d */ /* 0x000fea0003800000 */
.L_x_13739:
        /* <DEDUP_REMOVED lines=79> */
.L_x_13749:
[----:B------:R-:W-:Y:S05]  /*0a60*/  BSYNC B0 ;  /* 0x0000000000007941 */ /* 0x000fea0003800000 */
.L_x_13748:
        /* <DEDUP_REMOVED lines=12> */
.L_x_13751:
[----:B------:R-:W-:Y:S05]  /*0b30*/  BSYNC B0 ;  /* 0x0000000000007941 */ /* 0x000fea0003800000 */
.L_x_13750:
        /* <DEDUP_REMOVED lines=20> */
.L_x_13753:
[----:B------:R-:W-:Y:S05]  /*0c80*/  BSYNC B0 ;  /* 0x0000000000007941 */ /* 0x000fea0003800000 */
.L_x_13752:
        /* <DEDUP_REMOVED lines=12> */
.L_x_13755:
[----:B------:R-:W-:Y:S05]  /*0d50*/  BSYNC B0 ;  /* 0x0000000000007941 */ /* 0x000fea0003800000 */
.L_x_13754:
        /* <DEDUP_REMOVED lines=11> */
.L_x_13757:
[----:B------:R-:W-:Y:S05]  /*0e10*/  BSYNC B0 ;  /* 0x0000000000007941 */ /* 0x000fea0003800000 */
.L_x_13756:
        /* <DEDUP_REMOVED lines=11> */
.L_x_13759:
[----:B------:R-:W-:Y:S05]  /*0ed0*/  BSYNC B0 ;  /* 0x0000000000007941 */ /* 0x000fea0003800000 */
.L_x_13758:
        /* <DEDUP_REMOVED lines=11> */
.L_x_13761:
[----:B------:R-:W-:Y:S05]  /*0f90*/  BSYNC B0 ;  /* 0x0000000000007941 */ /* 0x000fea0003800000 */
.L_x_13760:
        /* <DEDUP_REMOVED lines=8> */
.L_x_13763:
[----:B------:R-:W-:Y:S05]  /*1020*/  BSYNC B0 ;  /* 0x0000000000007941 */ /* 0x000fea0003800000 */
.L_x_13762:
        /* <DEDUP_REMOVED lines=18> */
.L_x_13766:
[----:B------:R-:W-:-:S13]  /*1150*/  ISETP.GE.AND P0, PT, R11, R10, PT ;  /* 0x0000000a0b00720c */ /* 0x000fda0003f06270 */
[----:B------:R-:W-:Y:S05]  /*1160*/  @P0 BRA `(.L_x_13768) ;  /* 0x0000000000300947 */ /* 0x000fea0003800000 */
[----:B0-----:R-:W0:Y:S01]  /*1170*/  LDC.64 R2, c[0x0][0x218] ;  /* 0x00008600ff027b82 */ /* 0x001e220000000a00 */
[----:B------:R-:W-:Y:S02]  /*1180*/  IMAD.IADD R13, R0, 0x1, R11 ;  /* 0x00000001000d7824 */ /* 0x000fe400078e020b */
[----:B------:R-:W-:Y:S02]  /*1190*/  VIADD R11, R11, 0x80 ;  /* 0x000000800b0b7836 */ /* 0x000fe40000000000 */
[----:B0-----:R-:W-:-:S05]  /*11a0*/  IMAD.WIDE.U32 R2, R13, 0x2, R2 ;  /* 0x000000020d027825 */ /* 0x001fca00078e0002 */
[----:B------:R1:W-:Y:S02]  /*11b0*/  STG.E.U16 desc[UR4][R2.64], R7 ;  /* 0x0000000702007986 */ /* 0x0003e4000c101504 */
.L_x_13767:
[----:B------:R-:W-:-:S13]  /*11c0*/  ISETP.GE.AND P0, PT, R11, R10, PT ;  /* 0x0000000a0b00720c */ /* 0x000fda0003f06270 */
[----:B------:R-:W-:Y:S05]  /*11d0*/  @P0 BRA `(.L_x_13769) ;  /* 0x0000000000340947 */ /* 0x000fea0003800000 */
[----:B01----:R-:W0:Y:S01]  /*11e0*/  LDC.64 R2, c[0x0][0x218] ;  /* 0x00008600ff027b82 */ /* 0x003e220000000a00 */
[----:B------:R-:W-:Y:S02]  /*11f0*/  IMAD.IADD R7, R0, 0x1, R11 ;  /* 0x0000000100077824 */ /* 0x000fe400078e020b */
[----:B------:R-:W-:Y:S02]  /*1200*/  VIADD R11, R11, 0x80 ;  /* 0x000000800b0b7836 */ /* 0x000fe40000000000 */
[----:B0-----:R-:W-:-:S05]  /*1210*/  IMAD.WIDE.U32 R2, R7, 0x2, R2 ;  /* 0x0000000207027825 */ /* 0x001fca00078e0002 */
[----:B------:R1:W-:Y:S02]  /*1220*/  STG.E.U16 desc[UR4][R2.64], R5 ;  /* 0x0000000502007986 */ /* 0x0003e4000c101504 */
.L_x_13768:
        /* <DEDUP_REMOVED lines=8> */
.L_x_13769:
[----:B------:R-:W-:Y:S05]  /*12b0*/  BSYNC B1 ;  /* 0x0000000000017941 */ /* 0x000fea0003800000 */
.L_x_13765:
[----:B------:R-:W-:-:S13]  /*12c0*/  ISETP.GE.AND P0, PT, R11, R10, PT ;  /* 0x0000000a0b00720c */ /* 0x000fda0003f06270 */
[----:B012---:R-:W0:Y:S01]  /*12d0*/  @!P0 LDC.64 R2, c[0x0][0x218] ;  /* 0x00008600ff028b82 */ /* 0x007e220000000a00 */
[----:B------:R-:W-:Y:S02]  /*12e0*/  @!P0 IMAD.IADD R5, R0, 0x1, R11 ;  /* 0x0000000100058824 */ /* 0x000fe400078e020b */
[----:B------:R-:W-:Y:S02]  /*12f0*/  @!P0 VIADD R11, R11, 0x80 ;  /* 0x000000800b0b8836 */ /* 0x000fe40000000000 */
[----:B0-----:R-:W-:-:S05]  /*1300*/  @!P0 IMAD.WIDE.U32 R2, R5, 0x2, R2 ;  /* 0x0000000205028825 */ /* 0x001fca00078e0002 */
[----:B------:R2:W-:Y:S02]  /*1310*/  @!P0 STG.E.U16 desc[UR4][R2.64], R9 ;  /* 0x0000000902008986 */ /* 0x0005e4000c101504 */
.L_x_13770:
[----:B------:R-:W-:Y:S05]  /*1320*/  BSYNC B0 ;  /* 0x0000000000007941 */ /* 0x000fea0003800000 */
.L_x_13764:
        /* <DEDUP_REMOVED lines=8> */
.L_x_13771:
        /* <DEDUP_REMOVED lines=13> */
.L_x_42234:


//--------------------- .text._ZN2at6native29vectorized_elementwise_kernelILi8ENS0_13AUnaryFunctorIN3c104HalfES4_S4_ZZZNS0_19minimum_kernel_cudaERNS_18TensorIteratorBaseEENKUlvE0_clEvENKUlvE1_clEvEUlS4_S4_E_EESt5arrayIPcLm2EEEEviT0_T1_ --------------------------
	.section	.text._ZN2at6native29vectorized_elementwise_kernelILi8ENS0_13AUnaryFunctorIN3c104HalfES4_S4_ZZZNS0_19minimum_kernel_cudaERNS_18TensorIteratorBaseEENKUlvE0_clEvENKUlvE1_clEvEUlS4_S4_E_EESt5arrayIPcLm2EEEEviT0_T1_,"ax",@progbits
	.align	128
        .global         _ZN2at6native29vectorized_elementwise_kernelILi8ENS0_13AUnaryFunctorIN3c104HalfES4_S4_ZZZNS0_19minimum_kernel_cudaERNS_18TensorIteratorBaseEENKUlvE0_clEvENKUlvE1_clEvEUlS4_S4_E_EESt5arrayIPcLm2EEEEviT0_T1_
        .type           _ZN2at6native29vectorized_elementwise_kernelILi8ENS0_13AUnaryFunctorIN3c104HalfES4_S4_ZZZNS0_19minimum_kernel_cudaERNS_18TensorIteratorBaseEENKUlvE0_clEvENKUlvE1_clEvEUlS4_S4_E_EESt5arrayIPcLm2EEEEviT0_T1_,@function
        .size           _ZN2at6native29vectorized_elementwise_kernelILi8ENS0_13AUnaryFunctorIN3c104HalfES4_S4_ZZZNS0_19minimum_kernel_cudaERNS_18TensorIteratorBaseEENKUlvE0_clEvENKUlvE1_clEvEUlS4_S4_E_EESt5arrayIPcLm2EEEEviT0_T1_,(.L_x_42235 - _ZN2at6native29vectorized_elementwise_kernelILi8ENS0_13AUnaryFunctorIN3c104HalfES4_S4_ZZZNS0_19minimum_kernel_cudaERNS_18TensorIteratorBaseEENKUlvE0_clEvENKUlvE1_clEvEUlS4_S4_E_EESt5arrayIPcLm2EEEEviT0_T1_)
        .other          _ZN2at6native29vectorized_elementwise_kernelILi8ENS0_13AUnaryFunctorIN3c104HalfES4_S4_ZZZNS0_19minimum_kernel_cudaERNS_18TensorIteratorBaseEENKUlvE0_clEvENKUlvE1_clEvEUlS4_S4_E_EESt5arrayIPcLm2EEEEviT0_T1_,@"STO_CUDA_ENTRY STV_DEFAULT"
_ZN2at6native29vectorized_elementwise_kernelILi8ENS0_13AUnaryFunctorIN3c104HalfES4_S4_ZZZNS0_19minimum_kernel_cudaERNS_18TensorIteratorBaseEENKUlvE0_clEvENKUlvE1_clEvEUlS4_S4_E_EESt5arrayIPcLm2EEEEviT0_T1_:
.text._ZN2at6native29vectorized_elementwise_kernelILi8ENS0_13AUnaryFunctorIN3c104HalfES4_S4_ZZZNS0_19minimum_kernel_cudaERNS_18TensorIteratorBaseEENKUlvE0_clEvENKUlvE1_clEvEUlS4_S4_E_EESt5arrayIPcLm2EEEEviT0_T1_:
        /* <DEDUP_REMOVED lines=13> */
[----:B------:R-:W0:Y:S04]  /*00d0*/  LDC.64 R2, c[0x0][0x218] ;  /* 0x00008600ff027b82 */ /* 0x000e280000000a00 */
[----:B------:R-:W5:Y:S01]  /*00e0*/  LDG.E.128 R4, desc[UR4][R4.64] ;  /* 0x0000000404047981 */ /* 0x000f62000c1e1d00 */
[----:B-1----:R-:W-:Y:S02]  /*00f0*/  HADD2.F32 R8, -RZ, R16.H0_H0 ;  /* 0x20000010ff087230 */ /* 0x002fe40000004100 */
[----:B------:R-:W-:-:S03]  /*0100*/  IMAD.MOV.U32 R10, RZ, RZ, R16 ;  /* 0x000000ffff0a7224 */ /* 0x000fc600078e0010 */
[----:B------:R-:W-:Y:S01]  /*0110*/  FSETP.NEU.FTZ.AND P0, PT, R8, R8, PT ;  /* 0x000000080800720b */ /* 0x000fe20003f1d000 */
[----:B0-----:R-:W-:-:S04]  /*0120*/  IMAD.WIDE.U32 R2, R0, 0x2, R2 ;  /* 0x0000000200027825 */ /* 0x001fc800078e0002 */
[----:B------:R-:W-:Y:S02]  /*0130*/  IMAD.MOV.U32 R0, RZ, RZ, R16 ;  /* 0x000000ffff007224 */ /* 0x000fe400078e0010 */
[----:B------:R-:W-:-:S04]  /*0140*/  IMAD.WIDE R2, R9, 0x10, R2 ;  /* 0x0000001009027825 */ /* 0x000fc800078e0202 */
[----:B------:R-:W-:Y:S02]  /*0150*/  IMAD.MOV.U32 R9, RZ, RZ, R16 ;  /* 0x000000ffff097224 */ /* 0x000fe400078e0010 */
[----:B------:R-:W-:Y:S05]  /*0160*/  @P0 BRA `(.L_x_13773) ;  /* 0x0000000000140947 */ /* 0x000fea0003800000 */
[----:B-----5:R-:W-:-:S05]  /*0170*/  HADD2.F32 R9, -RZ, R4.H0_H0 ;  /* 0x20000004ff097230 */ /* 0x020fca0000004100 */
[----:B------:R-:W-:-:S13]  /*0180*/  FSETP.NEU.FTZ.AND P1, PT, R9, R9, PT ;  /* 0x000000090900720b */ /* 0x000fda0003f3d000 */
[----:B------:R-:W-:-:S04]  /*0190*/  @!P1 FMNMX.FTZ R9, R8, R9, PT ;  /* 0x0000000908099209 */ /* 0x000fc80003810000 */
[----:B------:R-:W-:-:S04]  /*01a0*/  @!P1 F2FP.F16.F32.PACK_AB R9, RZ, R9 ;  /* 0x00000009ff09923e */ /* 0x000fc800000000ff */
[----:B------:R-:W-:-:S07]  /*01b0*/  @P1 PRMT R9, R4, 0x7610, R9 ;  /* 0x0000761004091816 */ /* 0x000fce0000000009 */
.L_x_13773:
[----:B------:R-:W-:Y:S05]  /*01c0*/  @P0 BRA `(.L_x_13774) ;  /* 0x0000000000180947 */ /* 0x000fea0003800000 */
[----:B-----5:R-:W-:-:S05]  /*01d0*/  HADD2.F32 R11, -RZ, R4.H1_H1 ;  /* 0x30000004ff0b7230 */ /* 0x020fca0000004100 */
[----:B------:R-:W-:-:S13]  /*01e0*/  FSETP.NEU.FTZ.AND P1, PT, R11, R11, PT ;  /* 0x0000000b0b00720b */ /* 0x000fda0003f3d000 */
[----:B------:R-:W-:-:S04]  /*01f0*/  @!P1 FMNMX.FTZ R11, R8, R11, PT ;  /* 0x0000000b080b9209 */ /* 0x000fc80003810000 */
[----:B------:R-:W-:-:S04]  /*0200*/  @!P1 F2FP.F16.F32.PACK_AB R11, RZ, R11 ;  /* 0x0000000bff0b923e */ /* 0x000fc800000000ff */
[----:B------:R-:W-:-:S04]  /*0210*/  @!P1 PRMT R0, R11, 0x7610, R0 ;  /* 0x000076100b009816 */ /* 0x000fc80000000000 */
[----:B------:R-:W-:-:S07]  /*0220*/  @P1 PRMT R0, R4, 0x7632, R0 ;  /* 0x0000763204001816 */ /* 0x000fce0000000000 */
.L_x_13774:
        /* <DEDUP_REMOVED lines=8> */
.L_x_13775:
[----:B------:R-:W-:Y:S05]  /*02b0*/  @P0 BRA `(.L_x_13776) ;  /* 0x0000000000180947 */ /* 0x000fea0003800000 */
[----:B------:R-:W-:-:S05]  /*02c0*/  HADD2.F32 R13, -RZ, R5.H1_H1 ;  /* 0x30000005ff0d7230 */ /* 0x000fca0000004100 */
[----:B------:R-:W-:-:S13]  /*02d0*/  FSETP.NEU.FTZ.AND P1, PT, R13, R13, PT ;  /* 0x0000000d0d00720b */ /* 0x000fda0003f3d000 */
[----:B------:R-:W-:-:S04]  /*02e0*/  @!P1 FMNMX.FTZ R13, R8, R13, PT ;  /* 0x0000000d080d9209 */ /* 0x000fc80003810000 */
[----:B------:R-:W-:-:S04]  /*02f0*/  @!P1 F2FP.F16.F32.PACK_AB R13, RZ, R13 ;  /* 0x0000000dff0d923e */ /* 0x000fc800000000ff */
[----:B------:R-:W-:-:S04]  /*0300*/  @!P1 PRMT R10, R13, 0x7610, R10 ;  /* 0x000076100d0a9816 */ /* 0x000fc8000000000a */
[----:B------:R-:W-:-:S07]  /*0310*/  @P1 PRMT R10, R5, 0x7632, R10 ;  /* 0x00007632050a1816 */ /* 0x000fce000000000a */
.L_x_13776:
        /* <DEDUP_REMOVED lines=8> */
.L_x_13777:
[----:B------:R-:W-:Y:S05]  /*03a0*/  @P0 BRA `(.L_x_13778) ;  /* 0x0000000000180947 */ /* 0x000fea0003800000 */
[----:B------:R-:W-:-:S05]  /*03b0*/  HADD2.F32 R13, -RZ, R6.H1_H1 ;  /* 0x30000006ff0d7230 */ /* 0x000fca0000004100 */
[----:B------:R-:W-:-:S13]  /*03c0*/  FSETP.NEU.FTZ.AND P1, PT, R13, R13, PT ;  /* 0x0000000d0d00720b */ /* 0x000fda0003f3d000 */
[----:B------:R-:W-:-:S04]  /*03d0*/  @!P1 FMNMX.FTZ R13, R8, R13, PT ;  /* 0x0000000d080d9209 */ /* 0x000fc80003810000 */
[----:B------:R-:W-:-:S04]  /*03e0*/  @!P1 F2FP.F16.F32.PACK_AB R13, RZ, R13 ;  /* 0x0000000dff0d923e */ /* 0x000fc800000000ff */
[----:B------:R-:W-:-:S04]  /*03f0*/  @!P1 PRMT R4, R13, 0x7610, R4 ;  /* 0x000076100d049816 */ /* 0x000fc80000000004 */
[----:B------:R-:W-:-:S07]  /*0400*/  @P1 PRMT R4, R6, 0x7632, R4 ;  /* 0x0000763206041816 */ /* 0x000fce0000000004 */
.L_x_13778:
[----:B------:R-:W-:Y:S05]  /*0410*/  @P0 BRA `(.L_x_13779) ;  /* 0x0000000000180947 */ /* 0x000fea0003800000 */
[----:B------:R-:W-:-:S05]  /*0420*/  HADD2.F32 R13, -RZ, R7.H0_H0 ;  /* 0x20000007ff0d7230 */ /* 0x000fca0000004100 */
[----:B------:R-:W-:-:S13]  /*0430*/  FSETP.NEU.FTZ.AND P1, PT, R13, R13, PT ;  /* 0x0000000d0d00720b */ /* 0x000fda0003f3d000 */
[----:B------:R-:W-:-:S04]  /*0440*/  @!P1 FMNMX.FTZ R13, R8, R13, PT ;  /* 0x0000000d080d9209 */ /* 0x000fc80003810000 */
[----:B------:R-:W-:-:S04]  /*0450*/  @!P1 F2FP.F16.F32.PACK_AB R13, RZ, R13 ;  /* 0x0000000dff0d923e */ /* 0x000fc800000000ff */
[----:B------:R-:W-:-:S04]  /*0460*/  @!P1 PRMT R15, R13, 0x7610, R15 ;  /* 0x000076100d0f9816 */ /* 0x000fc8000000000f */
[----:B------:R-:W-:-:S07]  /*0470*/  @P1 PRMT R15, R7, 0x7610, R15 ;  /* 0x00007610070f1816 */ /* 0x000fce000000000f */
.L_x_13779:
[----:B------:R-:W-:Y:S05]  /*0480*/  @P0 BRA `(.L_x_13780) ;  /* 0x0000000000180947 */ /* 0x000fea0003800000 */
[----:B------:R-:W-:-:S05]  /*0490*/  HADD2.F32 R13, -RZ, R7.H1_H1 ;  /* 0x30000007ff0d7230 */ /* 0x000fca0000004100 */
[----:B------:R-:W-:-:S13]  /*04a0*/  FSETP.NEU.FTZ.AND P0, PT, R13, R13, PT ;  /* 0x0000000d0d00720b */ /* 0x000fda0003f1d000 */
[----:B------:R-:W-:-:S04]  /*04b0*/  @!P0 FMNMX.FTZ R8, R8, R13, PT ;  /* 0x0000000d08088209 */ /* 0x000fc80003810000 */
[----:B------:R-:W-:-:S04]  /*04c0*/  @!P0 F2FP.F16.F32.PACK_AB R8, RZ, R8 ;  /* 0x00000008ff08823e */ /* 0x000fc800000000ff */
[----:B------:R-:W-:-:S04]  /*04d0*/  @!P0 PRMT R16, R8, 0x7610, R16 ;  /* 0x0000761008108816 */ /* 0x000fc80000000010 */
[----:B------:R-:W-:-:S07]  /*04e0*/  @P0 PRMT R16, R7, 0x7632, R16 ;  /* 0x0000763207100816 */ /* 0x000fce0000000010 */
.L_x_13780:
[----:B------:R-:W-:Y:S02]  /*04f0*/  PRMT R6, R5, 0x5410, R4 ;  /* 0x0000541005067816 */ /* 0x000fe40000000004 */
[----:B------:R-:W-:Y:S02]  /*0500*/  PRMT R7, R15, 0x5410, R16 ;  /* 0x000054100f077816 */ /* 0x000fe40000000010 */
[----:B------:R-:W-:Y:S02]  /*0510*/  PRMT R5, R11, 0x5410, R10 ;  /* 0x000054100b057816 */ /* 0x000fe4000000000a */
[----:B------:R-:W-:-:S05]  /*0520*/  PRMT R4, R9, 0x5410, R0 ;  /* 0x0000541009047816 */ /* 0x000fca0000000000 */
[----:B------:R-:W-:Y:S01]  /*0530*/  STG.E.128 desc[UR4][R2.64], R4 ;  /* 0x0000000402007986 */ /* 0x000fe2000c101d04 */
[----:B------:R-:W-:Y:S05]  /*0540*/  EXIT ;  /* 0x000000000000794d */ /* 0x000fea0003800000 */
.L_x_13772:
        /* <DEDUP_REMOVED lines=79> */
.L_x_13782:
[----:B------:R-:W-:Y:S05]  /*0a40*/  BSYNC B0 ;  /* 0x0000000000007941 */ /* 0x000fea0003800000 */
.L_x_13781:
        /* <DEDUP_REMOVED lines=12> */
.L_x_13784:
[----:B------:R-:W-:Y:S05]  /*0b10*/  BSYNC B0 ;  /* 0x0000000000007941 */ /* 0x000fea0003800000 */
.L_x_13783:
        /* <DEDUP_REMOVED lines=20> */
.L_x_13786:
[----:B------:R-:W-:Y:S05]  /*0c60*/  BSYNC B0 ;  /* 0x0000000000007941 */ /* 0x000fea0003800000 */
.L_x_13785:
        /* <DEDUP_REMOVED lines=12> */
.L_x_13788:
[----:B------:R-:W-:Y:S05]  /*0d30*/  BSYNC B0 ;  /* 0x0000000000007941 */ /* 0x000fea0003800000 */
.L_x_13787:
        /* <DEDUP_REMOVED lines=11> */
.L_x_13790:
[----:B------:R-:W-:Y:S05]  /*0df0*/  BSYNC B0 ;  /* 0x0000000000007941 */ /* 0x000fea0003800000 */
.L_x_13789:
        /* <DEDUP_REMOVED lines=11> */
.L_x_13792:
[----:B------:R-:W-:Y:S05]  /*0eb0*/  BSYNC B0 ;  /* 0x0000000000007941 */ /* 0x000fea0003800000 */
.L_x_13791:
        /* <DEDUP_REMOVED lines=11> */
.L_x_13794:
[----:B------:R-:W-:Y:S05]  /*0f70*/  BSYNC B0 ;  /* 0x0000000000007941 */ /* 0x000fea0003800000 */
.L_x_13793:
        /* <DEDUP_REMOVED lines=8> */
.L_x_13796:
[----:B------:R-:W-:Y:S05]  /*1000*/  BSYNC B0 ;  /* 0x0000000000007941 */ /* 0x000fea0003800000 */
.L_x_13795:
        /* <DEDUP_REMOVED lines=18> */
.L_x_13799:
[----:B------:R-:W-:-:S13]  /*1130*/  ISETP.GE.AND P0, PT, R11, R10, PT ;  /* 0x0000000a0b00720c */ /* 0x000fda0003f06270 */
[----:B------:R-:W-:Y:S05]  /*1140*/  @P0 BRA `(.L_x_13801) ;  /* 0x0000000000300947 */ /* 0x000fea0003800000 */
[----:B0-----:R-:W0:Y:S01]  /*1150*/  LDC.64 R2, c[0x0][0x218] ;  /* 0x00008600ff027b82 */ /* 0x001e220000000a00 */
[----:B------:R-:W-:Y:S02]  /*1160*/  IMAD.IADD R13, R0, 0x1, R11 ;  /* 0x00000001000d7824 */ /* 0x000fe400078e020b */
[----:B------:R-:W-:Y:S02]  /*1170*/  VIADD R11, R11, 0x80 ;  /* 0x000000800b0b7836 */ /* 0x000fe40000000000 */
[----:B0-----:R-:W-:-:S05]  /*1180*/  IMAD.WIDE.U32 R2, R13, 0x2, R2 ;  /* 0x000000020d027825 */ /* 0x001fca00078e0002 */
[----:B------:R1:W-:Y:S02]  /*1190*/  STG.E.U16 desc[UR4][R2.64], R7 ;  /* 0x0000000702007986 */ /* 0x0003e4000c101504 */
.L_x_13800:
[----:B------:R-:W-:-:S13]  /*11a0*/  ISETP.GE.AND P0, PT, R11, R10, PT ;  /* 0x0000000a0b00720c */ /* 0x000fda0003f06270 */
[----:B------:R-:W-:Y:S05]  /*11b0*/  @P0 BRA `(.L_x_13802) ;  /* 0x0000000000340947 */ /* 0x000fea0003800000 */
[----:B01----:R-:W0:Y:S01]  /*11c0*/  LDC.64 R2, c[0x0][0x218] ;  /* 0x00008600ff027b82 */ /* 0x003e220000000a00 */
[----:B------:R-:W-:Y:S02]  /*11d0*/  IMAD.IADD R7, R0, 0x1, R11 ;  /* 0x0000000100077824 */ /* 0x000fe400078e020b */
[----:B------:R-:W-:Y:S02]  /*11e0*/  VIADD R11, R11, 0x80 ;  /* 0x000000800b0b7836 */ /* 0x000fe40000000000 */
[----:B0-----:R-:W-:-:S05]  /*11f0*/  IMAD.WIDE.U32 R2, R7, 0x2, R2 ;  /* 0x0000000207027825 */ /* 0x001fca00078e0002 */
[----:B------:R1:W-:Y:S02]  /*1200*/  STG.E.U16 desc[UR4][R2.64], R5 ;  /* 0x0000000502007986 */ /* 0x0003e4000c101504 */
.L_x_13801:
        /* <DEDUP_REMOVED lines=8> */
.L_x_13802:
[----:B------:R-:W-:Y:S05]  /*1290*/  BSYNC B1 ;  /* 0x0000000000017941 */ /* 0x000fea0003800000 */
.L_x_13798:
[----:B------:R-:W-:-:S13]  /*12a0*/  ISETP.GE.AND P0, PT, R11, R10, PT ;  /* 0x0000000a0b00720c */ /* 0x000fda0003f06270 */
[----:B012---:R-:W0:Y:S01]  /*12b0*/  @!P0 LDC.64 R2, c[0x0][0x218] ;  /* 0x00008600ff028b82 */ /* 0x007e220000000a00 */
[----:B------:R-:W-:Y:S02]  /*12c0*/  @!P0 IMAD.IADD R5, R0, 0x1, R11 ;  /* 0x0000000100058824 */ /* 0x000fe400078e020b */
[----:B------:R-:W-:Y:S02]  /*12d0*/  @!P0 VIADD R11, R11, 0x80 ;  /* 0x000000800b0b8836 */ /* 0x000fe40000000000 */
[----:B0-----:R-:W-:-:S05]  /*12e0*/  @!P0 IMAD.WIDE.U32 R2, R5, 0x2, R2 ;  /* 0x0000000205028825 */ /* 0x001fca00078e0002 */
[----:B------:R2:W-:Y:S02]  /*12f0*/  @!P0 STG.E.U16 desc[UR4][R2.64], R9 ;  /* 0x0000000902008986 */ /* 0x0005e4000c101504 */
.L_x_13803:
[----:B------:R-:W-:Y:S05]  /*1300*/  BSYNC B0 ;  /* 0x0000000000007941 */ /* 0x000fea0003800000 */
.L_x_13797:
        /* <DEDUP_REMOVED lines=8> */
.L_x_13804:
        /* <DEDUP_REMOVED lines=15> */
.L_x_42235:


//--------------------- .text._ZN2at6native18elementwise_kernelILi128ELi4EZNS0_15gpu_kernel_implINS0_13BinaryFunctorIN3c104HalfES5_S5_ZZZNS0_19minimum_kernel_cudaERNS_18TensorIteratorBaseEENKUlvE0_clEvENKUlvE1_clEvEUlS5_S5_E_EEEEvS7_RKT_EUliE_EEviT1_ --------------------------
	.section	.text._ZN2at6native18elementwise_kernelILi128ELi4EZNS0_15gpu_kernel_implINS0_13BinaryFunctorIN3c104HalfES5_S5_ZZZNS0_19minimum_kernel_cudaERNS_18TensorIteratorBaseEENKUlvE0_clEvENKUlvE1_clEvEUlS5_S5_E_EEEEvS7_RKT_EUliE_EEviT1_,"ax",@progbits
	.align	128
        .global         _ZN2at6native18elementwise_kernelILi128ELi4EZNS0_15gpu_kernel_implINS0_13BinaryFunctorIN3c104HalfES5_S5_ZZZNS0_19minimum_kernel_cudaERNS_18TensorIteratorBaseEENKUlvE0_clEvENKUlvE1_clEvEUlS5_S5_E_EEEEvS7_RKT_EUliE_EEviT1_
        .type           _ZN2at6native18elementwise_kernelILi128ELi4EZNS0_15gpu_kernel_implINS0_13BinaryFunctorIN3c104HalfES5_S5_ZZZNS0_19minimum_kernel_cudaERNS_18TensorIteratorBaseEENKUlvE0_clEvENKUlvE1_clEvEUlS5_S5_E_EEEEvS7_RKT_EUliE_EEviT1_,@function
        .size           _ZN2at6native18elementwise_kernelILi128ELi4EZNS0_15gpu_kernel_implINS0_13BinaryFunctorIN3c104HalfES5_S5_ZZZNS0_19minimum_kernel_cudaERNS_18TensorIteratorBaseEENKUlvE0_clEvENKUlvE1_clEvEUlS5_S5_E_EEEEvS7_RKT_EUliE_EEviT1_,(.L_x_42236 - _ZN2at6native18elementwise_kernelILi128ELi4EZNS0_15gpu_kernel_implINS0_13BinaryFunctorIN3c104HalfES5_S5_ZZZNS0_19minimum_kernel_cudaERNS_18TensorIteratorBaseEENKUlvE0_clEvENKUlvE1_clEvEUlS5_S5_E_EEEEvS7_RKT_EUliE_EEviT1_)
        .other          _ZN2at6native18elementwise_kernelILi128ELi4EZNS0_15gpu_kernel_implINS0_13BinaryFunctorIN3c104HalfES5_S5_ZZZNS0_19minimum_kernel_cudaERNS_18TensorIteratorBaseEENKUlvE0_clEvENKUlvE1_clEvEUlS5_S5_E_EEEEvS7_RKT_EUliE_EEviT1_,@"STO_CUDA_ENTRY STV_DEFAULT"
_ZN2at6native18elementwise_kernelILi128ELi4EZNS0_15gpu_kernel_implINS0_13BinaryFunctorIN3c104HalfES5_S5_ZZZNS0_19minimum_kernel_cudaERNS_18TensorIteratorBaseEENKUlvE0_clEvENKUlvE1_clEvEUlS5_S5_E_EEEEvS7_RKT_EUliE_EEviT1_:
.text._ZN2at6native18elementwise_kernelILi128ELi4EZNS0_15gpu_kernel_implINS0_13BinaryFunctorIN3c104HalfES5_S5_ZZZNS0_19minimum_kernel_cudaERNS_18TensorIteratorBaseEENKUlvE0_clEvENKUlvE1_clEvEUlS5_S5_E_EEEEvS7_RKT_EUliE_EEviT1_:
        /* <DEDUP_REMOVED lines=365> */
.L_x_13807:
        /* <DEDUP_REMOVED lines=23> */
.L_x_13811:
[----:B------:R-:W2:Y:S02]  /*1840*/  LDG.E.U8 R2, desc[UR36][R2.64] ;  /* 0x0000002402027981 */ /* 0x000ea4000c1e1100 */
[----:B--2---:R-:W-:-:S04]  /*1850*/  I2FP.F32.U32 R0, R2 ;  /* 0x0000000200007245 */ /* 0x004fc80000201000 */
[----:B------:R-:W-:-:S04]  /*1860*/  F2FP.F16.F32.PACK_AB R0, RZ, R0 ;  /* 0x00000000ff00723e */ /* 0x000fc800000000ff */
[----:B------:R-:W-:Y:S01]  /*1870*/  PRMT R19, R0, 0x7610, R19 ;  /* 0x0000761000137816 */ /* 0x000fe20000000013 */
[----:B------:R-:W-:Y:S06]  /*1880*/  BRA `(.L_x_13813) ;  /* 0x0000000c00bc7947 */ /* 0x000fec0003800000 */
.L_x_13810:
        /* <DEDUP_REMOVED lines=11> */
.L_x_13815:
[----:B------:R-:W2:Y:S02]  /*1940*/  LDG.E R2, desc[UR36][R2.64] ;  /* 0x0000002402027981 */ /* 0x000ea4000c1e1900 */
[----:B--2---:R-:W-:-:S04]  /*1950*/  I2FP.F32.S32 R0, R2 ;  /* 0x0000000200007245 */ /* 0x004fc80000201400 */
[----:B------:R-:W-:-:S04]  /*1960*/  F2FP.F16.F32.PACK_AB R0, RZ, R0 ;  /* 0x00000000ff00723e */ /* 0x000fc800000000ff */
[----:B------:R-:W-:Y:S01]  /*1970*/  PRMT R19, R0, 0x7610, R19 ;  /* 0x0000761000137816 */ /* 0x000fe20000000013 */
[----:B------:R-:W-:Y:S06]  /*1980*/  BRA `(.L_x_13813) ;  /* 0x0000000c007c7947 */ /* 0x000fec0003800000 */
.L_x_13814:
[----:B------:R-:W2:Y:S02]  /*1990*/  LDG.E.U16 R2, desc[UR36][R2.64] ;  /* 0x0000002402027981 */ /* 0x000ea4000c1e1500 */
[----:B--2---:R-:W0:Y:S02]  /*19a0*/  I2F.S16 R0, R2 ;  /* 0x0000000200007306 */ /* 0x004e240000101400 */
[----:B0-----:R-:W-:-:S04]  /*19b0*/  F2FP.F16.F32.PACK_AB R0, RZ, R0 ;  /* 0x00000000ff00723e */ /* 0x001fc800000000ff */
[----:B------:R-:W-:Y:S01]  /*19c0*/  PRMT R19, R0, 0x7610, R19 ;  /* 0x0000761000137816 */ /* 0x000fe20000000013 */
[----:B------:R-:W-:Y:S06]  /*19d0*/  BRA `(.L_x_13813) ;  /* 0x0000000c00687947 */ /* 0x000fec0003800000 */
.L_x_13809:
        /* <DEDUP_REMOVED lines=9> */
.L_x_13817:
[----:B------:R0:W5:Y:S01]  /*1a70*/  LDG.E.U16 R19, desc[UR36][R2.64] ;  /* 0x0000002402137981 */ /* 0x000162000c1e1500 */
[----:B------:R-:W-:Y:S05]  /*1a80*/  BRA `(.L_x_13813) ;  /* 0x0000000c003c7947 */ /* 0x000fea0003800000 */
.L_x_13816:
        /* <DEDUP_REMOVED lines=9> */
.L_x_13819:
[----:B------:R1:W5:Y:S01]  /*1b20*/  LDG.E.U16 R19, desc[UR36][R2.64] ;  /* 0x0000002402137981 */ /* 0x000362000c1e1500 */
[----:B------:R-:W-:Y:S05]  /*1b30*/  BRA `(.L_x_13813) ;  /* 0x0000000c00107947 */ /* 0x000fea0003800000 */
.L_x_13818:
        /* <DEDUP_REMOVED lines=9> */
.L_x_13808:
        /* <DEDUP_REMOVED lines=14> */
.L_x_13822:
        /* <DEDUP_REMOVED lines=9> */
.L_x_13821:
        /* <DEDUP_REMOVED lines=28> */
.L_x_13824:
        /* <DEDUP_REMOVED lines=15> */
.L_x_13823:
[----:B------:R-:W2:Y:S02]  /*1ff0*/  LDG.E.U16 R0, desc[UR36][R2.64] ;  /* 0x0000002402007981 */ /* 0x000ea4000c1e1500 */
[----:B--2---:R-:W-:-:S05]  /*2000*/  IMAD.U32 R0, R0, 0x10000, RZ ;  /* 0x0001000000007824 */ /* 0x004fca00078e00ff */
[----:B------:R-:W-:-:S04]  /*2010*/  F2FP.F16.F32.PACK_AB R0, RZ, R0 ;  /* 0x00000000ff00723e */ /* 0x000fc800000000ff */
[----:B------:R-:W-:Y:S01]  /*2020*/  PRMT R19, R0, 0x7610, R19 ;  /* 0x0000761000137816 */ /* 0x000fe20000000013 */
[----:B------:R-:W-:Y:S06]  /*2030*/  BRA `(.L_x_13813) ;  /* 0x0000000400d07947 */ /* 0x000fec0003800000 */
.L_x_13820:
        /* <DEDUP_REMOVED lines=13> */
.L_x_13827:
        /* <DEDUP_REMOVED lines=21> */
.L_x_13831:
[----:B------:R-:W-:Y:S05]  /*2260*/  BSYNC B1 ;  /* 0x0000000000017941 */ /* 0x000fea0003800000 */
.L_x_13830:
[----:B------:R-:W-:Y:S01]  /*2270*/  LEA R3, R0, 0x3b800000, 0x17 ;  /* 0x3b80000000037811 */ /* 0x000fe200078eb8ff */
[----:B------:R-:W-:-:S05]  /*2280*/  IMAD.SHL.U32 R0, R2, 0x100000, RZ ;  /* 0x0010000002007824 */ /* 0x000fca00078e00ff */
[----:B------:R-:W-:-:S07]  /*2290*/  LOP3.LUT R0, R3, R0, R4, 0xfe, !PT ;  /* 0x0000000003007212 */ /* 0x000fce00078efe04 */
.L_x_13829:
[----:B------:R-:W-:Y:S05]  /*22a0*/  BSYNC B0 ;  /* 0x0000000000007941 */ /* 0x000fea0003800000 */
.L_x_13828:
[----:B------:R-:W-:-:S04]  /*22b0*/  F2FP.F16.F32.PACK_AB R0, RZ, R0 ;  /* 0x00000000ff00723e */ /* 0x000fc800000000ff */
[----:B------:R-:W-:Y:S01]  /*22c0*/  PRMT R19, R0, 0x7610, R19 ;  /* 0x0000761000137816 */ /* 0x000fe20000000013 */
[----:B------:R-:W-:Y:S06]  /*22d0*/  BRA `(.L_x_13813) ;  /* 0x0000000400287947 */ /* 0x000fec0003800000 */
.L_x_13826:
        /* <DEDUP_REMOVED lines=21> */
.L_x_13835:
[----:B------:R-:W-:Y:S05]  /*2430*/  BSYNC B1 ;  /* 0x0000000000017941 */ /* 0x000fea0003800000 */
.L_x_13834:
[----:B------:R-:W-:Y:S01]  /*2440*/  LEA R3, R0, 0x37800000, 0x17 ;  /* 0x3780000000037811 */ /* 0x000fe200078eb8ff */
[----:B------:R-:W-:-:S05]  /*2450*/  IMAD.SHL.U32 R0, R2, 0x200000, RZ ;  /* 0x0020000002007824 */ /* 0x000fca00078e00ff */
[----:B------:R-:W-:-:S07]  /*2460*/  LOP3.LUT R0, R3, R0, R4, 0xfe, !PT ;  /* 0x0000000003007212 */ /* 0x000fce00078efe04 */
.L_x_13833:
[----:B------:R-:W-:Y:S05]  /*2470*/  BSYNC B0 ;  /* 0x0000000000007941 */ /* 0x000fea0003800000 */
.L_x_13832:
[----:B------:R-:W-:-:S04]  /*2480*/  F2FP.F16.F32.PACK_AB R0, RZ, R0 ;  /* 0x00000000ff00723e */ /* 0x000fc800000000ff */
[----:B------:R-:W-:Y:S01]  /*2490*/  PRMT R19, R0, 0x7610, R19 ;  /* 0x0000761000137816 */ /* 0x000fe20000000013 */
[----:B------:R-:W-:Y:S06]  /*24a0*/  BRA `(.L_x_13813) ;  /* 0x0000000000b47947 */ /* 0x000fec0003800000 */
.L_x_13825:
        /* <DEDUP_REMOVED lines=14> */
.L_x_13839:
[----:B------:R-:W-:Y:S05]  /*2590*/  BSYNC B0 ;  /* 0x0000000000007941 */ /* 0x000fea0003800000 */
.L_x_13838:
[----:B------:R-:W-:-:S04]  /*25a0*/  F2FP.F16.F32.PACK_AB R0, RZ, R0 ;  /* 0x00000000ff00723e */ /* 0x000fc800000000ff */
[----:B------:R-:W-:Y:S01]  /*25b0*/  PRMT R19, R0, 0x7610, R19 ;  /* 0x0000761000137816 */ /* 0x000fe20000000013 */
[----:B------:R-:W-:Y:S06]  /*25c0*/  BRA `(.L_x_13813) ;  /* 0x00000000006c7947 */ /* 0x000fec0003800000 */
.L_x_13812:
        /* <DEDUP_REMOVED lines=16> */
.L_x_13840:
[----:B------:R-:W-:Y:S01]  /*26d0*/  PRMT R19, RZ, 0x7610, R19 ;  /* 0x00007610ff137816 */ /* 0x000fe20000000013 */
[----:B------:R-:W-:Y:S06]  /*26e0*/  BRA `(.L_x_13813) ;  /* 0x0000000000247947 */ /* 0x000fec0003800000 */
.L_x_13837:
[----:B------:R-:W2:Y:S02]  /*26f0*/  LDG.E.64 R2, desc[UR36][R2.64] ;  /* 0x0000002402027981 */ /* 0x000ea4000c1e1b00 */
[----:B--2---:R-:W0:Y:S02]  /*2700*/  I2F.U64 R0, R2 ;  /* 0x0000000200007312 */ /* 0x004e240000301000 */
[----:B0-----:R-:W-:-:S04]  /*2710*/  F2FP.F16.F32.PACK_AB R0, RZ, R0 ;  /* 0x00000000ff00723e */ /* 0x001fc800000000ff */
[----:B------:R-:W-:Y:S01]  /*2720*/  PRMT R19, R0, 0x7610, R19 ;  /* 0x0000761000137816 */ /* 0x000fe20000000013 */
[----:B------:R-:W-:Y:S06]  /*2730*/  BRA `(.L_x_13813) ;  /* 0x0000000000107947 */ /* 0x000fec0003800000 */
.L_x_13836:
[----:B------:R-:W2:Y:S02]  /*2740*/  LDG.E R2, desc[UR36][R2.64] ;  /* 0x0000002402027981 */ /* 0x000ea4000c1e1900 */
[----:B--2---:R-:W-:-:S04]  /*2750*/  I2FP.F32.U32 R0, R2 ;  /* 0x0000000200007245 */ /* 0x004fc80000201000 */
[----:B------:R-:W-:-:S04]  /*2760*/  F2FP.F16.F32.PACK_AB R0, RZ, R0 ;  /* 0x00000000ff00723e */ /* 0x000fc800000000ff */
[----:B------:R-:W-:-:S07]  /*2770*/  PRMT R19, R0, 0x7610, R19 ;  /* 0x0000761000137816 */ /* 0x000fce0000000013 */
.L_x_13813:
        /* <DEDUP_REMOVED lines=20> */
.L_x_13844:
[----:B------:R-:W2:Y:S02]  /*28c0*/  LDG.E.U8 R2, desc[UR36][R2.64] ;  /* 0x0000002402027981 */ /* 0x000ea4000c1e1100 */
[----:B--2---:R-:W-:-:S04]  /*28d0*/  I2FP.F32.U32 R0, R2 ;  /* 0x0000000200007245 */ /* 0x004fc80000201000 */
[----:B------:R-:W-:-:S04]  /*28e0*/  F2FP.F16.F32.PACK_AB R0, RZ, R0 ;  /* 0x00000000ff00723e */ /* 0x000fc800000000ff */
[----:B------:R-:W-:Y:S01]  /*28f0*/  PRMT R5, R0, 0x7610, R5 ;  /* 0x0000761000057816 */ /* 0x000fe20000000005 */
[----:B------:R-:W-:Y:S06]  /*2900*/  BRA `(.L_x_13846) ;  /* 0x0000000c00b87947 */ /* 0x000fec0003800000 */
.L_x_13843:
        /* <DEDUP_REMOVED lines=11> */
.L_x_13848:
[----:B------:R-:W2:Y:S02]  /*29c0*/  LDG.E R2, desc[UR36][R2.64] ;  /* 0x0000002402027981 */ /* 0x000ea4000c1e1900 */
[----:B--2---:R-:W-:-:S04]  /*29d0*/  I2FP.F32.S32 R0, R2 ;  /* 0x0000000200007245 */ /* 0x004fc80000201400 */
[----:B------:R-:W-:-:S04]  /*29e0*/  F2FP.F16.F32.PACK_AB R0, RZ, R0 ;  /* 0x00000000ff00723e */ /* 0x000fc800000000ff */
[----:B------:R-:W-:Y:S01]  /*29f0*/  PRMT R5, R0, 0x7610, R5 ;  /* 0x0000761000057816 */ /* 0x000fe20000000005 */
[----:B------:R-:W-:Y:S06]  /*2a00*/  BRA `(.L_x_13846) ;  /* 0x0000000c00787947 */ /* 0x000fec0003800000 */
.L_x_13847:
[----:B------:R-:W2:Y:S02]  /*2a10*/  LDG.E.U16 R2, desc[UR36][R2.64] ;  /* 0x0000002402027981 */ /* 0x000ea4000c1e1500 */
[----:B--2---:R-:W0:Y:S02]  /*2a20*/  I2F.S16 R0, R2 ;  /* 0x0000000200007306 */ /* 0x004e240000101400 */
[----:B0-----:R-:W-:-:S04]  /*2a30*/  F2FP.F16.F32.PACK_AB R0, RZ, R0 ;  /* 0x00000000ff00723e */ /* 0x001fc800000000ff */
[----:B------:R-:W-:Y:S01]  /*2a40*/  PRMT R5, R0, 0x7610, R5 ;  /* 0x0000761000057816 */ /* 0x000fe20000000005 */
[----:B------:R-:W-:Y:S06]  /*2a50*/  BRA `(.L_x_13846) ;  /* 0x0000000c00647947 */ /* 0x000fec0003800000 */
.L_x_13842:
        /* <DEDUP_REMOVED lines=9> */
.L_x_13850:
[----:B------:R1:W5:Y:S01]  /*2af0*/  LDG.E.U16 R5, desc[UR36][R2.64] ;  /* 0x0000002402057981 */ /* 0x000362000c1e1500 */
[----:B------:R-:W-:Y:S05]  /*2b00*/  BRA `(.L_x_13846) ;  /* 0x0000000c00387947 */ /* 0x000fea0003800000 */
.L_x_13849:
        /* <DEDUP_REMOVED lines=9> */
.L_x_13852:
[----:B------:R0:W5:Y:S01]  /*2ba0*/  LDG.E.U16 R5, desc[UR36][R2.64] ;  /* 0x0000002402057981 */ /* 0x000162000c1e1500 */
[----:B------:R-:W-:Y:S05]  /*2bb0*/  BRA `(.L_x_13846) ;  /* 0x0000000c000c7947 */ /* 0x000fea0003800000 */
.L_x_13851:
        /* <DEDUP_REMOVED lines=9> */
.L_x_13841:
        /* <DEDUP_REMOVED lines=14> */
.L_x_13855:
        /* <DEDUP_REMOVED lines=9> */
.L_x_13854:
        /* <DEDUP_REMOVED lines=27> */
.L_x_13857:
        /* <DEDUP_REMOVED lines=15> */
.L_x_13856:
[----:B------:R-:W2:Y:S02]  /*3060*/  LDG.E.U16 R0, desc[UR36][R2.64] ;  /* 0x0000002402007981 */ /* 0x000ea4000c1e1500 */
[----:B--2---:R-:W-:-:S05]  /*3070*/  IMAD.U32 R0, R0, 0x10000, RZ ;  /* 0x0001000000007824 */ /* 0x004fca00078e00ff */
[----:B------:R-:W-:-:S04]  /*3080*/  F2FP.F16.F32.PACK_AB R0, RZ, R0 ;  /* 0x00000000ff00723e */ /* 0x000fc800000000ff */
[----:B------:R-:W-:Y:S01]  /*3090*/  PRMT R5, R0, 0x7610, R5 ;  /* 0x0000761000057816 */ /* 0x000fe20000000005 */
[----:B------:R-:W-:Y:S06]  /*30a0*/  BRA `(.L_x_13846) ;  /* 0x0000000400d07947 */ /* 0x000fec0003800000 */
.L_x_13853:
        /* <DEDUP_REMOVED lines=13> */
.L_x_13860:
        /* <DEDUP_REMOVED lines=21> */
.L_x_13864:
[----:B------:R-:W-:Y:S05]  /*32d0*/  BSYNC B1 ;  /* 0x0000000000017941 */ /* 0x000fea0003800000 */
.L_x_13863:
[----:B------:R-:W-:Y:S01]  /*32e0*/  LEA R3, R0, 0x3b800000, 0x17 ;  /* 0x3b80000000037811 */ /* 0x000fe200078eb8ff */
[----:B------:R-:W-:-:S05]  /*32f0*/  IMAD.SHL.U32 R0, R2, 0x100000, RZ ;  /* 0x0010000002007824 */ /* 0x000fca00078e00ff */
[----:B------:R-:W-:-:S07]  /*3300*/  LOP3.LUT R0, R3, R0, R4, 0xfe, !PT ;  /* 0x0000000003007212 */ /* 0x000fce00078efe04 */
.L_x_13862:
[----:B------:R-:W-:Y:S05]  /*3310*/  BSYNC B0 ;  /* 0x0000000000007941 */ /* 0x000fea0003800000 */
.L_x_13861:
[----:B------:R-:W-:-:S04]  /*3320*/  F2FP.F16.F32.PACK_AB R0, RZ, R0 ;  /* 0x00000000ff00723e */ /* 0x000fc800000000ff */
[----:B------:R-:W-:Y:S01]  /*3330*/  PRMT R5, R0, 0x7610, R5 ;  /* 0x0000761000057816 */ /* 0x000fe20000000005 */
[----:B------:R-:W-:Y:S06]  /*3340*/  BRA `(.L_x_13846) ;  /* 0x0000000400287947 */ /* 0x000fec0003800000 */
.L_x_13859:
        /* <DEDUP_REMOVED lines=21> */
.L_x_13868:
[----:B------:R-:W-:Y:S05]  /*34a0*/  BSYNC B1 ;  /* 0x0000000000017941 */ /* 0x000fea0003800000 */
.L_x_13867:
[----:B------:R-:W-:Y:S01]  /*34b0*/  LEA R3, R0, 0x37800000, 0x17 ;  /* 0x3780000000037811 */ /* 0x000fe200078eb8ff */
[----:B------:R-:W-:-:S05]  /*34c0*/  IMAD.SHL.U32 R0, R2, 0x200000, RZ ;  /* 0x0020000002007824 */ /* 0x000fca00078e00ff */
[----:B------:R-:W-:-:S07]  /*34d0*/  LOP3.LUT R0, R3, R0, R4, 0xfe, !PT ;  /* 0x0000000003007212 */ /* 0x000fce00078efe04 */
.L_x_13866:
[----:B------:R-:W-:Y:S05]  /*34e0*/  BSYNC B0 ;  /* 0x0000000000007941 */ /* 0x000fea0003800000 */
.L_x_13865:
[----:B------:R-:W-:-:S04]  /*34f0*/  F2FP.F16.F32.PACK_AB R0, RZ, R0 ;  /* 0x00000000ff00723e */ /* 0x000fc800000000ff */
[----:B------:R-:W-:Y:S01]  /*3500*/  PRMT R5, R0, 0x7610, R5 ;  /* 0x0000761000057816 */ /* 0x000fe20000000005 */
[----:B------:R-:W-:Y:S06]  /*3510*/  BRA `(.L_x_13846) ;  /* 0x0000000000b47947 */ /* 0x000fec0003800000 */
.L_x_13858:
        /* <DEDUP_REMOVED lines=14> */
.L_x_13872:
[----:B------:R-:W-:Y:S05]  /*3600*/  BSYNC B0 ;  /* 0x0000000000007941 */ /* 0x000fea0003800000 */
.L_x_13871:
[----:B------:R-:W-:-:S04]  /*3610*/  F2FP.F16.F32.PACK_AB R0, RZ, R0 ;  /* 0x00000000ff00723e */ /* 0x000fc800000000ff */
[----:B------:R-:W-:Y:S01]  /*3620*/  PRMT R5, R0, 0x7610, R5 ;  /* 0x0000761000057816 */ /* 0x000fe20000000005 */
[----:B------:R-:W-:Y:S06]  /*3630*/  BRA `(.L_x_13846) ;  /* 0x00000000006c7947 */ /* 0x000fec0003800000 */
.L_x_13845:
        /* <DEDUP_REMOVED lines=16> */
.L_x_13873:
[----:B------:R-:W-:Y:S01]  /*3740*/  PRMT R5, RZ, 0x7610, R5 ;  /* 0x00007610ff057816 */ /* 0x000fe20000000005 */
[----:B------:R-:W-:Y:S06]  /*3750*/  BRA `(.L_x_13846) ;  /* 0x0000000000247947 */ /* 0x000fec0003800000 */
.L_x_13870:
[----:B------:R-:W2:Y:S02]  /*3760*/  LDG.E.64 R2, desc[UR36][R2.64] ;  /* 0x0000002402027981 */ /* 0x000ea4000c1e1b00 */
[----:B--2---:R-:W0:Y:S02]  /*3770*/  I2F.U64 R0, R2 ;  /* 0x0000000200007312 */ /* 0x004e240000301000 */
[----:B0-----:R-:W-:-:S04]  /*3780*/  F2FP.F16.F32.PACK_AB R0, RZ, R0 ;  /* 0x00000000ff00723e */ /* 0x001fc800000000ff */
[----:B------:R-:W-:Y:S01]  /*3790*/  PRMT R5, R0, 0x7610, R5 ;  /* 0x0000761000057816 */ /* 0x000fe20000000005 */
[----:B------:R-:W-:Y:S06]  /*37a0*/  BRA `(.L_x_13846) ;  /* 0x0000000000107947 */ /* 0x000fec0003800000 */
.L_x_13869:
[----:B------:R-:W2:Y:S02]  /*37b0*/  LDG.E R2, desc[UR36][R2.64] ;  /* 0x0000002402027981 */ /* 0x000ea4000c1e1900 */
[----:B--2---:R-:W-:-:S04]  /*37c0*/  I2FP.F32.U32 R0, R2 ;  /* 0x0000000200007245 */ /* 0x004fc80000201000 */
[----:B------:R-:W-:-:S04]  /*37d0*/  F2FP.F16.F32.PACK_AB R0, RZ, R0 ;  /* 0x00000000ff00723e */ /* 0x000fc800000000ff */
[----:B------:R-:W-:-:S07]  /*37e0*/  PRMT R5, R0, 0x7610, R5 ;  /* 0x0000761000057816 */ /* 0x000fce0000000005 */
.L_x_13846:
[----:B-----5:R-:W-:Y:S01]  /*37f0*/  HADD2.F32 R0, -RZ, R19.H0_H0 ;  /* 0x20000013ff007230 */ /* 0x020fe20000004100 */
[----:B------:R-:W-:Y:S04]  /*3800*/  BSSY B0, `(.L_x_13874) ;  /* 0x000000b000007945 */ /* 0x000fe80003800000 */
[----:B------:R-:W-:-:S13]  /*3810*/  FSETP.NEU.FTZ.AND P0, PT, R0, R0, PT ;  /* 0x000000000000720b */ /* 0x000fda0003f1d000 */
[----:B------:R-:W-:Y:S05]  /*3820*/  @P0 BRA `(.L_x_13875) ;  /* 0x00000000001c0947 */ /* 0x000fea0003800000 */
[----:B01----:R-:W-:-:S05]  /*3830*/  HADD2.F32 R3, -RZ, R5.H0_H0 ;  /* 0x20000005ff037230 */ /* 0x003fca0000004100 */
[----:B------:R-:W-:-:S13]  /*3840*/  FSETP.NEU.FTZ.AND P0, PT, R3, R3, PT ;  /* 0x000000030300720b */ /* 0x000fda0003f1d000 */
[----:B------:R-:W-:Y:S05]  /*3850*/  @P0 BRA `(.L_x_13876) ;  /* 0x0000000000140947 */ /* 0x000fea0003800000 */
[----:B------:R-:W-:-:S04]  /*3860*/  FMNMX.FTZ R0, R0, R3, PT ;  /* 0x0000000300007209 */ /* 0x000fc80003810000 */
[----:B------:R-:W-:-:S04]  /*3870*/  F2FP.F16.F32.PACK_AB R0, RZ, R0 ;  /* 0x00000000ff00723e */ /* 0x000fc800000000ff */
[----:B------:R-:W-:Y:S01]  /*3880*/  PRMT R5, R0, 0x7610, R5 ;  /* 0x0000761000057816 */ /* 0x000fe20000000005 */
[----:B------:R-:W-:Y:S06]  /*3890*/  BRA `(.L_x_13876) ;  /* 0x0000000000047947 */ /* 0x000fec0003800000 */
.L_x_13875:
[----:B------:R-:W-:-:S07]  /*38a0*/  PRMT R5, R19, 0x7610, R5 ;  /* 0x0000761013057816 */ /* 0x000fce0000000005 */
.L_x_13876:
[----:B------:R-:W-:Y:S05]  /*38b0*/  BSYNC B0 ;  /* 0x0000000000007941 */ /* 0x000fea0003800000 */
.L_x_13874:
[----:B01----:R-:W0:Y:S02]  /*38c0*/  LDC.U8 R2, c[0x0][0x491] ;  /* 0x00012440ff027b82 */ /* 0x003e240000000000 */
        /* <DEDUP_REMOVED lines=15> */
.L_x_13880:
[----:B------:R-:W-:-:S06]  /*39c0*/  HADD2.F32 R3, -RZ, R5.H0_H0 ;  /* 0x20000005ff037230 */ /* 0x000fcc0000004100 */
[----:B------:R-:W0:Y:S02]  /*39d0*/  F2I.S64.TRUNC R2, R3 ;  /* 0x0000000300027311 */ /* 0x000e24000020d900 */
[----:B0-----:R0:W-:Y:S01]  /*39e0*/  STG.E.U8 desc[UR36][R16.64], R2 ;  /* 0x0000000210007986 */ /* 0x0011e2000c101124 */
[----:B------:R-:W-:Y:S05]  /*39f0*/  BRA `(.L_x_13882) ;  /* 0x0000000c00847947 */ /* 0x000fea0003800000 */
.L_x_13879:
        /* <DEDUP_REMOVED lines=10> */
.L_x_13884:
[----:B------:R-:W-:-:S06]  /*3aa0*/  HADD2.F32 R5, -RZ, R5.H0_H0 ;  /* 0x20000005ff057230 */ /* 0x000fcc0000004100 */
[----:B------:R-:W0:Y:S02]  /*3ab0*/  F2I.FTZ.TRUNC.NTZ R5, R5 ;  /* 0x0000000500057305 */ /* 0x000e24000021f100 */
[----:B0-----:R0:W-:Y:S01]  /*3ac0*/  STG.E desc[UR36][R16.64], R5 ;  /* 0x0000000510007986 */ /* 0x0011e2000c101924 */
[----:B------:R-:W-:Y:S05]  /*3ad0*/  BRA `(.L_x_13882) ;  /* 0x0000000c004c7947 */ /* 0x000fea0003800000 */
.L_x_13883:
[----:B------:R-:W-:-:S06]  /*3ae0*/  HADD2.F32 R5, -RZ, R5.H0_H0 ;  /* 0x20000005ff057230 */ /* 0x000fcc0000004100 */
[----:B------:R-:W0:Y:S02]  /*3af0*/  F2I.FTZ.TRUNC.NTZ R5, R5 ;  /* 0x0000000500057305 */ /* 0x000e24000021f100 */
[----:B0-----:R0:W-:Y:S01]  /*3b00*/  STG.E.U16 desc[UR36][R16.64], R5 ;  /* 0x0000000510007986 */ /* 0x0011e2000c101524 */
[----:B------:R-:W-:Y:S05]  /*3b10*/  BRA `(.L_x_13882) ;  /* 0x0000000c003c7947 */ /* 0x000fea0003800000 */
.L_x_13878:
        /* <DEDUP_REMOVED lines=9> */
.L_x_13886:
[----:B------:R0:W-:Y:S01]  /*3bb0*/  STG.E.U16 desc[UR36][R16.64], R5 ;  /* 0x0000000510007986 */ /* 0x0001e2000c101524 */
[----:B------:R-:W-:Y:S05]  /*3bc0*/  BRA `(.L_x_13882) ;  /* 0x0000000c00107947 */ /* 0x000fea0003800000 */
.L_x_13885:
        /* <DEDUP_REMOVED lines=10> */
.L_x_13888:
[----:B------:R-:W-:-:S05]  /*3c70*/  HADD2.F32 R0, -RZ, R5.H0_H0 ;  /* 0x20000005ff007230 */ /* 0x000fca0000004100 */
[----:B------:R-:W-:-:S04]  /*3c80*/  F2FP.F16.F32.PACK_AB R0, RZ, R0 ;  /* 0x00000000ff00723e */ /* 0x000fc800000000ff */
[----:B------:R-:W-:-:S05]  /*3c90*/  PRMT R0, R0, 0x5410, RZ ;  /* 0x0000541000007816 */ /* 0x000fca00000000ff */
[----:B------:R0:W-:Y:S01]  /*3ca0*/  STG.E desc[UR36][R16.64], R0 ;  /* 0x0000000010007986 */ /* 0x0001e2000c101924 */
[----:B------:R-:W-:Y:S05]  /*3cb0*/  BRA `(.L_x_13882) ;  /* 0x0000000800d47947 */ /* 0x000fea0003800000 */
.L_x_13887:
[----:B------:R-:W-:-:S05]  /*3cc0*/  HADD2.F32 R2, -RZ, R5.H0_H0 ;  /* 0x20000005ff027230 */ /* 0x000fca0000004100 */
[----:B------:R-:W-:-:S06]  /*3cd0*/  FMUL.FTZ R2, R2, 1 ;  /* 0x3f80000002027820 */ /* 0x000fcc0000410000 */
[----:B------:R-:W0:Y:S02]  /*3ce0*/  F2F.F64.F32 R2, R2 ;  /* 0x0000000200027310 */ /* 0x000e240000201800 */
[----:B0-----:R0:W-:Y:S01]  /*3cf0*/  STG.E.64 desc[UR36][R16.64], R2 ;  /* 0x0000000210007986 */ /* 0x0011e2000c101b24 */
[----:B------:R-:W-:Y:S05]  /*3d00*/  BRA `(.L_x_13882) ;  /* 0x0000000800c07947 */ /* 0x000fea0003800000 */
.L_x_13877:
        /* <DEDUP_REMOVED lines=13> */
.L_x_13891:
[----:B------:R-:W-:Y:S01]  /*3de0*/  HADD2.F32 R5, -RZ, R5.H0_H0 ;  /* 0x20000005ff057230 */ /* 0x000fe20000004100 */
[----:B------:R-:W-:-:S04]  /*3df0*/  CS2R R6, SRZ ;  /* 0x0000000000067805 */ /* 0x000fc8000001ff00 */
[----:B------:R-:W-:-:S06]  /*3e00*/  FMUL.FTZ R5, R5, 1 ;  /* 0x3f80000005057820 */ /* 0x000fcc0000410000 */
[----:B------:R-:W0:Y:S02]  /*3e10*/  F2F.F64.F32 R4, R5 ;  /* 0x0000000500047310 */ /* 0x000e240000201800 */
[----:B0-----:R0:W-:Y:S01]  /*3e20*/  STG.E.128 desc[UR36][R16.64], R4 ;  /* 0x0000000410007986 */ /* 0x0011e2000c101d24 */
[----:B------:R-:W-:Y:S05]  /*3e30*/  BRA `(.L_x_13882) ;  /* 0x0000000800747947 */ /* 0x000fea0003800000 */
.L_x_13890:
        /* <DEDUP_REMOVED lines=21> */
.L_x_13895:
[----:B------:R-:W-:Y:S05]  /*3f90*/  BSYNC B0 ;  /* 0x0000000000007941 */ /* 0x000fea0003800000 */
.L_x_13894:
[----:B------:R-:W-:-:S05]  /*3fa0*/  LOP3.LUT R3, R0, R3, RZ, 0xfc, !PT ;  /* 0x0000000300037212 */ /* 0x000fca00078efcff */
[----:B------:R0:W-:Y:S01]  /*3fb0*/  STG.E.U8 desc[UR36][R16.64], R3 ;  /* 0x0000000310007986 */ /* 0x0001e2000c101124 */
[----:B------:R-:W-:Y:S05]  /*3fc0*/  BRA `(.L_x_13882) ;  /* 0x0000000800107947 */ /* 0x000fea0003800000 */
.L_x_13893:
        /* <DEDUP_REMOVED lines=13> */
.L_x_13897:
[----:B------:R-:W-:Y:S01]  /*40a0*/  IMAD.MOV.U32 R0, RZ, RZ, 0x7f ;  /* 0x0000007fff007424 */ /* 0x000fe200078e00ff */
[----:B------:R-:W-:-:S04]  /*40b0*/  ISETP.GT.U32.AND P0, PT, R2, 0x7f800000, PT ;  /* 0x7f8000000200780c */ /* 0x000fc80003f04070 */
[----:B------:R-:W-:-:S09]  /*40c0*/  SEL R0, R0, 0x7c, P0 ;  /* 0x0000007c00007807 */ /* 0x000fd20000000000 */
.L_x_13898:
[----:B------:R-:W-:Y:S05]  /*40d0*/  BSYNC B0 ;  /* 0x0000000000007941 */ /* 0x000fea0003800000 */
.L_x_13896:
[----:B------:R-:W-:-:S04]  /*40e0*/  LOP3.LUT R2, R5, 0x80000000, RZ, 0xc0, !PT ;  /* 0x8000000005027812 */ /* 0x000fc800078ec0ff */
[----:B------:R-:W-:-:S04]  /*40f0*/  SHF.R.U32.HI R3, RZ, 0x18, R2 ;  /* 0x00000018ff037819 */ /* 0x000fc80000011602 */
[----:B------:R-:W-:-:S05]  /*4100*/  LOP3.LUT R3, R0, R3, RZ, 0xfc, !PT ;  /* 0x0000000300037212 */ /* 0x000fca00078efcff */
[----:B------:R0:W-:Y:S01]  /*4110*/  STG.E.U8 desc[UR36][R16.64], R3 ;  /* 0x0000000310007986 */ /* 0x0001e2000c101124 */
[----:B------:R-:W-:Y:S05]  /*4120*/  BRA `(.L_x_13882) ;  /* 0x0000000400b87947 */ /* 0x000fea0003800000 */
.L_x_13892:
[----:B------:R-:W-:-:S05]  /*4130*/  HADD2.F32 R0, -RZ, R5.H0_H0 ;  /* 0x20000005ff007230 */ /* 0x000fca0000004100 */
[----:B------:R-:W-:-:S05]  /*4140*/  F2FP.BF16.F32.PACK_AB R0, RZ, R0 ;  /* 0x00000000ff00723e */ /* 0x000fca00000010ff */
[----:B------:R0:W-:Y:S01]  /*4150*/  STG.E.U16 desc[UR36][R16.64], R0 ;  /* 0x0000000010007986 */ /* 0x0001e2000c101524 */
[----:B------:R-:W-:Y:S05]  /*4160*/  BRA `(.L_x_13882) ;  /* 0x0000000400a87947 */ /* 0x000fea0003800000 */
.L_x_13889:
        /* <DEDUP_REMOVED lines=12> */
.L_x_13901:
        /* <DEDUP_REMOVED lines=17> */
.L_x_13904:
[----:B------:R-:W-:-:S04]  /*4340*/  LOP3.LUT R2, R5, 0x80000000, RZ, 0xc0, !PT ;  /* 0x8000000005027812 */ /* 0x000fc800078ec0ff */
[----:B------:R-:W-:-:S04]  /*4350*/  SHF.R.U32.HI R3, RZ, 0x18, R2 ;  /* 0x00000018ff037819 */ /* 0x000fc80000011602 */
[----:B------:R-:W-:-:S04]  /*4360*/  LOP3.LUT R0, R0, R3, RZ, 0xfc, !PT ;  /* 0x0000000300007212 */ /* 0x000fc800078efcff */
[----:B------:R-:W-:-:S07]  /*4370*/  PRMT R8, R0, 0x7610, R8 ;  /* 0x0000761000087816 */ /* 0x000fce0000000008 */
.L_x_13903:
[----:B------:R-:W-:Y:S05]  /*4380*/  BSYNC B0 ;  /* 0x0000000000007941 */ /* 0x000fea0003800000 */
.L_x_13902:
[----:B------:R0:W-:Y:S01]  /*4390*/  STG.E.U8 desc[UR36][R16.64], R8 ;  /* 0x0000000810007986 */ /* 0x0001e2000c101124 */
[----:B------:R-:W-:Y:S05]  /*43a0*/  BRA `(.L_x_13882) ;  /* 0x0000000400187947 */ /* 0x000fea0003800000 */
.L_x_13900:
        /* <DEDUP_REMOVED lines=17> */
.L_x_13907:
[----:B------:R-:W-:-:S04]  /*44c0*/  LOP3.LUT R2, R5, 0x80000000, RZ, 0xc0, !PT ;  /* 0x8000000005027812 */ /* 0x000fc800078ec0ff */
[----:B------:R-:W-:-:S04]  /*44d0*/  SHF.R.U32.HI R3, RZ, 0x18, R2 ;  /* 0x00000018ff037819 */ /* 0x000fc80000011602 */
[----:B------:R-:W-:-:S04]  /*44e0*/  LOP3.LUT R0, R0, R3, RZ, 0xfc, !PT ;  /* 0x0000000300007212 */ /* 0x000fc800078efcff */
[----:B------:R-:W-:-:S07]  /*44f0*/  PRMT R8, R0, 0x7610, R8 ;  /* 0x0000761000087816 */ /* 0x000fce0000000008 */
.L_x_13906:
[----:B------:R-:W-:Y:S05]  /*4500*/  BSYNC B0 ;  /* 0x0000000000007941 */ /* 0x000fea0003800000 */
.L_x_13905:
[----:B------:R3:W-:Y:S01]  /*4510*/  STG.E.U8 desc[UR36][R16.64], R8 ;  /* 0x0000000810007986 */ /* 0x0007e2000c101124 */
[----:B------:R-:W-:Y:S05]  /*4520*/  BRA `(.L_x_13882) ;  /* 0x0000000000b87947 */ /* 0x000fea0003800000 */
.L_x_13899:
        /* <DEDUP_REMOVED lines=22> */
.L_x_13881:
        /* <DEDUP_REMOVED lines=16> */
.L_x_13910:
[----:B------:R-:W-:Y:S05]  /*4790*/  BRA `(.L_x_13882) ;  /* 0x00000000001c7947 */ /* 0x000fea0003800000 */
.L_x_13909:
[----:B------:R-:W-:-:S06]  /*47a0*/  HADD2.F32 R2, -RZ, R5.H0_H0 ;  /* 0x20000005ff027230 */ /* 0x000fcc0000004100 */
[----:B------:R-:W0:Y:S02]  /*47b0*/  F2I.U64.TRUNC R2, R2 ;  /* 0x0000000200027311 */ /* 0x000e24000020d800 */
[----:B0-----:R2:W-:Y:S01]  /*47c0*/  STG.E.64 desc[UR36][R16.64], R2 ;  /* 0x0000000210007986 */ /* 0x0015e2000c101b24 */
[----:B------:R-:W-:Y:S05]  /*47d0*/  BRA `(.L_x_13882) ;  /* 0x00000000000c7947 */ /* 0x000fea0003800000 */
.L_x_13908:
[----:B------:R-:W-:-:S06]  /*47e0*/  HADD2.F32 R5, -RZ, R5.H0_H0 ;  /* 0x20000005ff057230 */ /* 0x000fcc0000004100 */
[----:B------:R-:W0:Y:S02]  /*47f0*/  F2I.FTZ.U32.TRUNC.NTZ R5, R5 ;  /* 0x0000000500057305 */ /* 0x000e24000021f000 */
[----:B0-----:R0:W-:Y:S02]  /*4800*/  STG.E desc[UR36][R16.64], R5 ;  /* 0x0000000510007986 */ /* 0x0011e4000c101924 */
.L_x_13882:
[----:B------:R-:W-:-:S04]  /*4810*/  IMAD R18, R18, 0x200, R23 ;  /* 0x0000020012127824 */ /* 0x000fc800078e0217 */
[----:B------:R-:W-:-:S07]  /*4820*/  VIADD R19, R18, 0x80 ;  /* 0x0000008012137836 */ /* 0x000fce0000000000 */
.L_x_13806:
[----:B------:R-:W-:Y:S05]  /*4830*/  BSYNC B6 ;  /* 0x0000000000067941 */ /* 0x000fea0003800000 */
.L_x_13805:
        /* <DEDUP_REMOVED lines=358> */
.L_x_13913:
        /* <DEDUP_REMOVED lines=23> */
.L_x_13917:
[----:B------:R-:W2:Y:S02]  /*6010*/  LDG.E.U8 R2, desc[UR36][R2.64] ;  /* 0x0000002402027981 */ /* 0x000ea4000c1e1100 */
[----:B--2---:R-:W-:-:S04]  /*6020*/  I2FP.F32.U32 R0, R2 ;  /* 0x0000000200007245 */ /* 0x004fc80000201000 */
[----:B------:R-:W-:-:S04]  /*6030*/  F2FP.F16.F32.PACK_AB R0, RZ, R0 ;  /* 0x00000000ff00723e */ /* 0x000fc800000000ff */
[----:B------:R-:W-:Y:S01]  /*6040*/  PRMT R22, R0, 0x7610, R22 ;  /* 0x0000761000167816 */ /* 0x000fe20000000016 */
[----:B------:R-:W-:Y:S06]  /*6050*/  BRA `(.L_x_13919) ;  /* 0x0000000c00bc7947 */ /* 0x000fec0003800000 */
.L_x_13916:
        /* <DEDUP_REMOVED lines=11> */
.L_x_13921:
[----:B------:R-:W2:Y:S02]  /*6110*/  LDG.E R2, desc[UR36][R2.64] ;  /* 0x0000002402027981 */ /* 0x000ea4000c1e1900 */
[----:B--2---:R-:W-:-:S04]  /*6120*/  I2FP.F32.S32 R0, R2 ;  /* 0x0000000200007245 */ /* 0x004fc80000201400 */
[----:B------:R-:W-:-:S04]  /*6130*/  F2FP.F16.F32.PACK_AB R0, RZ, R0 ;  /* 0x00000000ff00723e */ /* 0x000fc800000000ff */
[----:B------:R-:W-:Y:S01]  /*6140*/  PRMT R22, R0, 0x7610, R22 ;  /* 0x0000761000167816 */ /* 0x000fe20000000016 */
[----:B------:R-:W-:Y:S06]  /*6150*/  BRA `(.L_x_13919) ;  /* 0x0000000c007c7947 */ /* 0x000fec0003800000 */
.L_x_13920:
[----:B------:R-:W2:Y:S02]  /*6160*/  LDG.E.U16 R2, desc[UR36][R2.64] ;  /* 0x0000002402027981 */ /* 0x000ea4000c1e1500 */
[----:B--2---:R-:W0:Y:S02]  /*6170*/  I2F.S16 R0, R2 ;  /* 0x0000000200007306 */ /* 0x004e240000101400 */
[----:B0-----:R-:W-:-:S04]  /*6180*/  F2FP.F16.F32.PACK_AB R0, RZ, R0 ;  /* 0x00000000ff00723e */ /* 0x001fc800000000ff */
[----:B------:R-:W-:Y:S01]  /*6190*/  PRMT R22, R0, 0x7610, R22 ;  /* 0x0000761000167816 */ /* 0x000fe20000000016 */
[----:B------:R-:W-:Y:S06]  /*61a0*/  BRA `(.L_x_13919) ;  /* 0x0000000c00687947 */ /* 0x000fec0003800000 */
.L_x_13915:
        /* <DEDUP_REMOVED lines=9> */
.L_x_13923:
[----:B------:R1:W5:Y:S01]  /*6240*/  LDG.E.U16 R22, desc[UR36][R2.64] ;  /* 0x0000002402167981 */ /* 0x000362000c1e1500 */
[----:B------:R-:W-:Y:S05]  /*6250*/  BRA `(.L_x_13919) ;  /* 0x0000000c003c7947 */ /* 0x000fea0003800000 */
.L_x_13922:
        /* <DEDUP_REMOVED lines=9> */
.L_x_13925:
[----:B------:R0:W5:Y:S01]  /*62f0*/  LDG.E.U16 R22, desc[UR36][R2.64] ;  /* 0x0000002402167981 */ /* 0x000162000c1e1500 */
[----:B------:R-:W-:Y:S05]  /*6300*/  BRA `(.L_x_13919) ;  /* 0x0000000c00107947 */ /* 0x000fea0003800000 */
.L_x_13924:
        /* <DEDUP_REMOVED lines=9> */
.L_x_13914:
        /* <DEDUP_REMOVED lines=14> */
.L_x_13928:
        /* <DEDUP_REMOVED lines=9> */
.L_x_13927:
        /* <DEDUP_REMOVED lines=28> */
.L_x_13930:
        /* <DEDUP_REMOVED lines=15> */
.L_x_13929:
[----:B------:R-:W2:Y:S02]  /*67c0*/  LDG.E.U16 R0, desc[UR36][R2.64] ;  /* 0x0000002402007981 */ /* 0x000ea4000c1e1500 */
[----:B--2---:R-:W-:-:S05]  /*67d0*/  IMAD.U32 R0, R0, 0x10000, RZ ;  /* 0x0001000000007824 */ /* 0x004fca00078e00ff */
[----:B------:R-:W-:-:S04]  /*67e0*/  F2FP.F16.F32.PACK_AB R0, RZ, R0 ;  /* 0x00000000ff00723e */ /* 0x000fc800000000ff */
[----:B------:R-:W-:Y:S01]  /*67f0*/  PRMT R22, R0, 0x7610, R22 ;  /* 0x0000761000167816 */ /* 0x000fe20000000016 */
[----:B------:R-:W-:Y:S06]  /*6800*/  BRA `(.L_x_13919) ;  /* 0x0000000400d07947 */ /* 0x000fec0003800000 */
.L_x_13926:
        /* <DEDUP_REMOVED lines=13> */
.L_x_13933:
        /* <DEDUP_REMOVED lines=21> */
.L_x_13937:
[----:B------:R-:W-:Y:S05]  /*6a30*/  BSYNC B1 ;  /* 0x0000000000017941 */ /* 0x000fea0003800000 */
.L_x_13936:
[----:B------:R-:W-:Y:S01]  /*6a40*/  LEA R3, R0, 0x3b800000, 0x17 ;  /* 0x3b80000000037811 */ /* 0x000fe200078eb8ff */
[----:B------:R-:W-:-:S05]  /*6a50*/  IMAD.SHL.U32 R0, R2, 0x100000, RZ ;  /* 0x0010000002007824 */ /* 0x000fca00078e00ff */
[----:B------:R-:W-:-:S07]  /*6a60*/  LOP3.LUT R0, R3, R0, R4, 0xfe, !PT ;  /* 0x0000000003007212 */ /* 0x000fce00078efe04 */
.L_x_13935:
[----:B------:R-:W-:Y:S05]  /*6a70*/  BSYNC B0 ;  /* 0x0000000000007941 */ /* 0x000fea0003800000 */
.L_x_13934:
[----:B------:R-:W-:-:S04]  /*6a80*/  F2FP.F16.F32.PACK_AB R0, RZ, R0 ;  /* 0x00000000ff00723e */ /* 0x000fc800000000ff */
[----:B------:R-:W-:Y:S01]  /*6a90*/  PRMT R22, R0, 0x7610, R22 ;  /* 0x0000761000167816 */ /* 0x000fe20000000016 */
[----:B------:R-:W-:Y:S06]  /*6aa0*/  BRA `(.L_x_13919) ;  /* 0x0000000400287947 */ /* 0x000fec0003800000 */
.L_x_13932:
        /* <DEDUP_REMOVED lines=21> */
.L_x_13941:
[----:B------:R-:W-:Y:S05]  /*6c00*/  BSYNC B1 ;  /* 0x0000000000017941 */ /* 0x000fea0003800000 */
.L_x_13940:
[----:B------:R-:W-:Y:S01]  /*6c10*/  LEA R3, R0, 0x37800000, 0x17 ;  /* 0x3780000000037811 */ /* 0x000fe200078eb8ff */
[----:B------:R-:W-:-:S05]  /*6c20*/  IMAD.SHL.U32 R0, R2, 0x200000, RZ ;  /* 0x0020000002007824 */ /* 0x000fca00078e00ff */
[----:B------:R-:W-:-:S07]  /*6c30*/  LOP3.LUT R0, R3, R0, R4, 0xfe, !PT ;  /* 0x0000000003007212 */ /* 0x000fce00078efe04 */
.L_x_13939:
[----:B------:R-:W-:Y:S05]  /*6c40*/  BSYNC B0 ;  /* 0x0000000000007941 */ /* 0x000fea0003800000 */
.L_x_13938:
[----:B------:R-:W-:-:S04]  /*6c50*/  F2FP.F16.F32.PACK_AB R0, RZ, R0 ;  /* 0x00000000ff00723e */ /* 0x000fc800000000ff */
[----:B------:R-:W-:Y:S01]  /*6c60*/  PRMT R22, R0, 0x7610, R22 ;  /* 0x0000761000167816 */ /* 0x000fe20000000016 */
[----:B------:R-:W-:Y:S06]  /*6c70*/  BRA `(.L_x_13919) ;  /* 0x0000000000b47947 */ /* 0x000fec0003800000 */
.L_x_13931:
        /* <DEDUP_REMOVED lines=14> */
.L_x_13945:
[----:B------:R-:W-:Y:S05]  /*6d60*/  BSYNC B0 ;  /* 0x0000000000007941 */ /* 0x000fea0003800000 */
.L_x_13944:
[----:B------:R-:W-:-:S04]  /*6d70*/  F2FP.F16.F32.PACK_AB R0, RZ, R0 ;  /* 0x00000000ff00723e */ /* 0x000fc800000000ff */
[----:B------:R-:W-:Y:S01]  /*6d80*/  PRMT R22, R0, 0x7610, R22 ;  /* 0x0000761000167816 */ /* 0x000fe20000000016 */
[----:B------:R-:W-:Y:S06]  /*6d90*/  BRA `(.L_x_13919) ;  /* 0x00000000006c7947 */ /* 0x000fec0003800000 */
.L_x_13918:
        /* <DEDUP_REMOVED lines=16> */
.L_x_13946:
[----:B------:R-:W-:Y:S01]  /*6ea0*/  PRMT R22, RZ, 0x7610, R22 ;  /* 0x00007610ff167816 */ /* 0x000fe20000000016 */
[----:B------:R-:W-:Y:S06]  /*6eb0*/  BRA `(.L_x_13919) ;  /* 0x0000000000247947 */ /* 0x000fec0003800000 */
.L_x_13943:
[----:B------:R-:W2:Y:S02]  /*6ec0*/  LDG.E.64 R2, desc[UR36][R2.64] ;  /* 0x0000002402027981 */ /* 0x000ea4000c1e1b00 */
[----:B--2---:R-:W0:Y:S02]  /*6ed0*/  I2F.U64 R0, R2 ;  /* 0x0000000200007312 */ /* 0x004e240000301000 */
[----:B0-----:R-:W-:-:S04]  /*6ee0*/  F2FP.F16.F32.PACK_AB R0, RZ, R0 ;  /* 0x00000000ff00723e */ /* 0x001fc800000000ff */
[----:B------:R-:W-:Y:S01]  /*6ef0*/  PRMT R22, R0, 0x7610, R22 ;  /* 0x0000761000167816 */ /* 0x000fe20000000016 */
[----:B------:R-:W-:Y:S06]  /*6f00*/  BRA `(.L_x_13919) ;  /* 0x0000000000107947 */ /* 0x000fec0003800000 */
.L_x_13942:
[----:B------:R-:W2:Y:S02]  /*6f10*/  LDG.E R2, desc[UR36][R2.64] ;  /* 0x0000002402027981 */ /* 0x000ea4000c1e1900 */
[----:B--2---:R-:W-:-:S04]  /*6f20*/  I2FP.F32.U32 R0, R2 ;  /* 0x0000000200007245 */ /* 0x004fc80000201000 */
[----:B------:R-:W-:-:S04]  /*6f30*/  F2FP.F16.F32.PACK_AB R0, RZ, R0 ;  /* 0x00000000ff00723e */ /* 0x000fc800000000ff */
[----:B------:R-:W-:-:S07]  /*6f40*/  PRMT R22, R0, 0x7610, R22 ;  /* 0x0000761000167816 */ /* 0x000fce0000000016 */
.L_x_13919:
        /* <DEDUP_REMOVED lines=20> */
.L_x_13950:
[----:B------:R-:W2:Y:S02]  /*7090*/  LDG.E.U8 R2, desc[UR36][R2.64] ;  /* 0x0000002402027981 */ /* 0x000ea4000c1e1100 */
[----:B--2---:R-:W-:-:S04]  /*70a0*/  I2FP.F32.U32 R0, R2 ;  /* 0x0000000200007245 */ /* 0x004fc80000201000 */
[----:B------:R-:W-:-:S04]  /*70b0*/  F2FP.F16.F32.PACK_AB R0, RZ, R0 ;  /* 0x00000000ff00723e */ /* 0x000fc800000000ff */
[----:B------:R-:W-:Y:S01]  /*70c0*/  PRMT R5, R0, 0x7610, R5 ;  /* 0x0000761000057816 */ /* 0x000fe20000000005 */
[----:B------:R-:W-:Y:S06]  /*70d0*/  BRA `(.L_x_13952) ;  /* 0x0000000c00b87947 */ /* 0x000fec0003800000 */
.L_x_13949:
        /* <DEDUP_REMOVED lines=11> */
.L_x_13954:
[----:B------:R-:W2:Y:S02]  /*7190*/  LDG.E R2, desc[UR36][R2.64] ;  /* 0x0000002402027981 */ /* 0x000ea4000c1e1900 */
[----:B--2---:R-:W-:-:S04]  /*71a0*/  I2FP.F32.S32 R0, R2 ;  /* 0x0000000200007245 */ /* 0x004fc80000201400 */
[----:B------:R-:W-:-:S04]  /*71b0*/  F2FP.F16.F32.PACK_AB R0, RZ, R0 ;  /* 0x00000000ff00723e */ /* 0x000fc800000000ff */
[----:B------:R-:W-:Y:S01]  /*71c0*/  PRMT R5, R0, 0x7610, R5 ;  /* 0x0000761000057816 */ /* 0x000fe20000000005 */
[----:B------:R-:W-:Y:S06]  /*71d0*/  BRA `(.L_x_13952) ;  /* 0x0000000c00787947 */ /* 0x000fec0003800000 */
.L_x_13953:
[----:B------:R-:W2:Y:S02]  /*71e0*/  LDG.E.U16 R2, desc[UR36][R2.64] ;  /* 0x0000002402027981 */ /* 0x000ea4000c1e1500 */
[----:B--2---:R-:W0:Y:S02]  /*71f0*/  I2F.S16 R0, R2 ;  /* 0x0000000200007306 */ /* 0x004e240000101400 */
[----:B0-----:R-:W-:-:S04]  /*7200*/  F2FP.F16.F32.PACK_AB R0, RZ, R0 ;  /* 0x00000000ff00723e */ /* 0x001fc800000000ff */
[----:B------:R-:W-:Y:S01]  /*7210*/  PRMT R5, R0, 0x7610, R5 ;  /* 0x0000761000057816 */ /* 0x000fe20000000005 */
[----:B------:R-:W-:Y:S06]  /*7220*/  BRA `(.L_x_13952) ;  /* 0x0000000c00647947 */ /* 0x000fec0003800000 */
.L_x_13948:
        /* <DEDUP_REMOVED lines=9> */
.L_x_13956:
[----:B------:R1:W5:Y:S01]  /*72c0*/  LDG.E.U16 R5, desc[UR36][R2.64] ;  /* 0x0000002402057981 */ /* 0x000362000c1e1500 */
[----:B------:R-:W-:Y:S05]  /*72d0*/  BRA `(.L_x_13952) ;  /* 0x0000000c00387947 */ /* 0x000fea0003800000 */
.L_x_13955:
        /* <DEDUP_REMOVED lines=9> */
.L_x_13958:
[----:B------:R0:W5:Y:S01]  /*7370*/  LDG.E.U16 R5, desc[UR36][R2.64] ;  /* 0x0000002402057981 */ /* 0x000162000c1e1500 */
[----:B------:R-:W-:Y:S05]  /*7380*/  BRA `(.L_x_13952) ;  /* 0x0000000c000c7947 */ /* 0x000fea0003800000 */
.L_x_13957:
        /* <DEDUP_REMOVED lines=9> */
.L_x_13947:
        /* <DEDUP_REMOVED lines=14> */
.L_x_13961:
        /* <DEDUP_REMOVED lines=9> */
.L_x_13960:
        /* <DEDUP_REMOVED lines=27> */
.L_x_13963:
        /* <DEDUP_REMOVED lines=15> */
.L_x_13962:
[----:B------:R-:W2:Y:S02]  /*7830*/  LDG.E.U16 R0, desc[UR36][R2.64] ;  /* 0x0000002402007981 */ /* 0x000ea4000c1e1500 */
[----:B--2---:R-:W-:-:S05]  /*7840*/  IMAD.U32 R0, R0, 0x10000, RZ ;  /* 0x0001000000007824 */ /* 0x004fca00078e00ff */
[----:B------:R-:W-:-:S04]  /*7850*/  F2FP.F16.F32.PACK_AB R0, RZ, R0 ;  /* 0x00000000ff00723e */ /* 0x000fc800000000ff */
[----:B------:R-:W-:Y:S01]  /*7860*/  PRMT R5, R0, 0x7610, R5 ;  /* 0x0000761000057816 */ /* 0x000fe20000000005 */
[----:B------:R-:W-:Y:S06]  /*7870*/  BRA `(.L_x_13952) ;  /* 0x0000000400d07947 */ /* 0x000fec0003800000 */
.L_x_13959:
        /* <DEDUP_REMOVED lines=13> */
.L_x_13966:
        /* <DEDUP_REMOVED lines=21> */
.L_x_13970:
[----:B------:R-:W-:Y:S05]  /*7aa0*/  BSYNC B1 ;  /* 0x0000000000017941 */ /* 0x000fea0003800000 */
.L_x_13969:
[----:B------:R-:W-:Y:S01]  /*7ab0*/  LEA R3, R0, 0x3b800000, 0x17 ;  /* 0x3b80000000037811 */ /* 0x000fe200078eb8ff */
[----:B------:R-:W-:-:S05]  /*7ac0*/  IMAD.SHL.U32 R0, R2, 0x100000, RZ ;  /* 0x0010000002007824 */ /* 0x000fca00078e00ff */
[----:B------:R-:W-:-:S07]  /*7ad0*/  LOP3.LUT R0, R3, R0, R4, 0xfe, !PT ;  /* 0x0000000003007212 */ /* 0x000fce00078efe04 */
.L_x_13968:
[----:B------:R-:W-:Y:S05]  /*7ae0*/  BSYNC B0 ;  /* 0x0000000000007941 */ /* 0x000fea0003800000 */
.L_x_13967:
[----:B------:R-:W-:-:S04]  /*7af0*/  F2FP.F16.F32.PACK_AB R0, RZ, R0 ;  /* 0x00000000ff00723e */ /* 0x000fc800000000ff */
[----:B------:R-:W-:Y:S01]  /*7b00*/  PRMT R5, R0, 0x7610, R5 ;  /* 0x0000761000057816 */ /* 0x000fe20000000005 */
[----:B------:R-:W-:Y:S06]  /*7b10*/  BRA `(.L_x_13952) ;  /* 0x0000000400287947 */ /* 0x000fec0003800000 */
.L_x_13965:
        /* <DEDUP_REMOVED lines=21> */
.L_x_13974:
[----:B------:R-:W-:Y:S05]  /*7c70*/  BSYNC B1 ;  /* 0x0000000000017941 */ /* 0x000fea0003800000 */
.L_x_13973:
[----:B------:R-:W-:Y:S01]  /*7c80*/  LEA R3, R0, 0x37800000, 0x17 ;  /* 0x3780000000037811 */ /* 0x000fe200078eb8ff */
[----:B------:R-:W-:-:S05]  /*7c90*/  IMAD.SHL.U32 R0, R2, 0x200000, RZ ;  /* 0x0020000002007824 */ /* 0x000fca00078e00ff */
[----:B------:R-:W-:-:S07]  /*7ca0*/  LOP3.LUT R0, R3, R0, R4, 0xfe, !PT ;  /* 0x0000000003007212 */ /* 0x000fce00078efe04 */
.L_x_13972:
[----:B------:R-:W-:Y:S05]  /*7cb0*/  BSYNC B0 ;  /* 0x0000000000007941 */ /* 0x000fea0003800000 */
.L_x_13971:
[----:B------:R-:W-:-:S04]  /*7cc0*/  F2FP.F16.F32.PACK_AB R0, RZ, R0 ;  /* 0x00000000ff00723e */ /* 0x000fc800000000ff */
[----:B------:R-:W-:Y:S01]  /*7cd0*/  PRMT R5, R0, 0x7610, R5 ;  /* 0x0000761000057816 */ /* 0x000fe20000000005 */
[----:B------:R-:W-:Y:S06]  /*7ce0*/  BRA `(.L_x_13952) ;  /* 0x0000000000b47947 */ /* 0x000fec0003800000 */
.L_x_13964:
        /* <DEDUP_REMOVED lines=14> */
.L_x_13978:
[----:B------:R-:W-:Y:S05]  /*7dd0*/  BSYNC B0 ;  /* 0x0000000000007941 */ /* 0x000fea0003800000 */
.L_x_13977:
[----:B------:R-:W-:-:S04]  /*7de0*/  F2FP.F16.F32.PACK_AB R0, RZ, R0 ;  /* 0x00000000ff00723e */ /* 0x000fc800000000ff */
[----:B------:R-:W-:Y:S01]  /*7df0*/  PRMT R5, R0, 0x7610, R5 ;  /* 0x0000761000057816 */ /* 0x000fe20000000005 */
[----:B------:R-:W-:Y:S06]  /*7e00*/  BRA `(.L_x_13952) ;  /* 0x00000000006c7947 */ /* 0x000fec0003800000 */
.L_x_13951:
        /* <DEDUP_REMOVED lines=16> */
.L_x_13979:
[----:B------:R-:W-:Y:S01]  /*7f10*/  PRMT R5, RZ, 0x7610, R5 ;  /* 0x00007610ff057816 */ /* 0x000fe20000000005 */
[----:B------:R-:W-:Y:S06]  /*7f20*/  BRA `(.L_x_13952) ;  /* 0x0000000000247947 */ /* 0x000fec0003800000 */
.L_x_13976:
[----:B------:R-:W2:Y:S02]  /*7f30*/  LDG.E.64 R2, desc[UR36][R2.64] ;  /* 0x0000002402027981 */ /* 0x000ea4000c1e1b00 */
[----:B--2---:R-:W0:Y:S02]  /*7f40*/  I2F.U64 R0, R2 ;  /* 0x0000000200007312 */ /* 0x004e240000301000 */
[----:B0-----:R-:W-:-:S04]  /*7f50*/  F2FP.F16.F32.PACK_AB R0, RZ, R0 ;  /* 0x00000000ff00723e */ /* 0x001fc800000000ff */
[----:B------:R-:W-:Y:S01]  /*7f60*/  PRMT R5, R0, 0x7610, R5 ;  /* 0x0000761000057816 */ /* 0x000fe20000000005 */
[----:B------:R-:W-:Y:S06]  /*7f70*/  BRA `(.L_x_13952) ;  /* 0x0000000000107947 */ /* 0x000fec0003800000 */
.L_x_13975:
[----:B------:R-:W2:Y:S02]  /*7f80*/  LDG.E R2, desc[UR36][R2.64] ;  /* 0x0000002402027981 */ /* 0x000ea4000c1e1900 */
[----:B--2---:R-:W-:-:S04]  /*7f90*/  I2FP.F32.U32 R0, R2 ;  /* 0x0000000200007245 */ /* 0x004fc80000201000 */
[----:B------:R-:W-:-:S04]  /*7fa0*/  F2FP.F16.F32.PACK_AB R0, RZ, R0 ;  /* 0x00000000ff00723e */ /* 0x000fc800000000ff */
[----:B------:R-:W-:-:S07]  /*7fb0*/  PRMT R5, R0, 0x7610, R5 ;  /* 0x0000761000057816 */ /* 0x000fce0000000005 */
.L_x_13952:
        /* <DEDUP_REMOVED lines=11> */
.L_x_13981:
[----:B------:R-:W-:-:S07]  /*8070*/  PRMT R5, R22, 0x7610, R5 ;  /* 0x0000761016057816 */ /* 0x000fce0000000005 */
.L_x_13982:
[----:B------:R-:W-:Y:S05]  /*8080*/  BSYNC B0 ;  /* 0x0000000000007941 */ /* 0x000fea0003800000 */
.L_x_13980:
        /* <DEDUP_REMOVED lines=16> */
.L_x_13986:
[----:B------:R-:W-:-:S06]  /*8190*/  HADD2.F32 R3, -RZ, R5.H0_H0 ;  /* 0x20000005ff037230 */ /* 0x000fcc0000004100 */
[----:B------:R-:W0:Y:S02]  /*81a0*/  F2I.S64.TRUNC R2, R3 ;  /* 0x0000000300027311 */ /* 0x000e24000020d900 */
[----:B0-----:R4:W-:Y:S01]  /*81b0*/  STG.E.U8 desc[UR36][R16.64], R2 ;  /* 0x0000000210007986 */ /* 0x0019e2000c101124 */
[----:B------:R-:W-:Y:S05]  /*81c0*/  BRA `(.L_x_13988) ;  /* 0x0000000c00847947 */ /* 0x000fea0003800000 */
.L_x_13985:
        /* <DEDUP_REMOVED lines=10> */
.L_x_13990:
[----:B------:R-:W-:-:S06]  /*8270*/  HADD2.F32 R5, -RZ, R5.H0_H0 ;  /* 0x20000005ff057230 */ /* 0x000fcc0000004100 */
[----:B------:R-:W0:Y:S02]  /*8280*/  F2I.FTZ.TRUNC.NTZ R5, R5 ;  /* 0x0000000500057305 */ /* 0x000e24000021f100 */
[----:B0-----:R2:W-:Y:S01]  /*8290*/  STG.E desc[UR36][R16.64], R5 ;  /* 0x0000000510007986 */ /* 0x0015e2000c101924 */
[----:B------:R-:W-:Y:S05]  /*82a0*/  BRA `(.L_x_13988) ;  /* 0x0000000c004c7947 */ /* 0x000fea0003800000 */
.L_x_13989:
[----:B------:R-:W-:-:S06]  /*82b0*/  HADD2.F32 R5, -RZ, R5.H0_H0 ;  /* 0x20000005ff057230 */ /* 0x000fcc0000004100 */
[----:B------:R-:W0:Y:S02]  /*82c0*/  F2I.FTZ.TRUNC.NTZ R5, R5 ;  /* 0x0000000500057305 */ /* 0x000e24000021f100 */
[----:B0-----:R0:W-:Y:S01]  /*82d0*/  STG.E.U16 desc[UR36][R16.64], R5 ;  /* 0x0000000510007986 */ /* 0x0011e2000c101524 */
[----:B------:R-:W-:Y:S05]  /*82e0*/  BRA `(.L_x_13988) ;  /* 0x0000000c003c7947 */ /* 0x000fea0003800000 */
.L_x_13984:
        /* <DEDUP_REMOVED lines=9> */
.L_x_13992:
[----:B------:R0:W-:Y:S01]  /*8380*/  STG.E.U16 desc[UR36][R16.64], R5 ;  /* 0x0000000510007986 */ /* 0x0001e2000c101524 */
[----:B------:R-:W-:Y:S05]  /*8390*/  BRA `(.L_x_13988) ;  /* 0x0000000c00107947 */ /* 0x000fea0003800000 */
.L_x_13991:
        /* <DEDUP_REMOVED lines=10> */
.L_x_13994:
[----:B------:R-:W-:-:S05]  /*8440*/  HADD2.F32 R0, -RZ, R5.H0_H0 ;  /* 0x20000005ff007230 */ /* 0x000fca0000004100 */
[----:B------:R-:W-:-:S04]  /*8450*/  F2FP.F16.F32.PACK_AB R0, RZ, R0 ;  /* 0x00000000ff00723e */ /* 0x000fc800000000ff */
[----:B------:R-:W-:-:S05]  /*8460*/  PRMT R0, R0, 0x5410, RZ ;  /* 0x0000541000007816 */ /* 0x000fca00000000ff */
[----:B------:R0:W-:Y:S01]  /*8470*/  STG.E desc[UR36][R16.64], R0 ;  /* 0x0000000010007986 */ /* 0x0001e2000c101924 */
[----:B------:R-:W-:Y:S05]  /*8480*/  BRA `(.L_x_13988) ;  /* 0x0000000800d47947 */ /* 0x000fea0003800000 */
.L_x_13993:
[----:B------:R-:W-:-:S05]  /*8490*/  HADD2.F32 R2, -RZ, R5.H0_H0 ;  /* 0x20000005ff027230 */ /* 0x000fca0000004100 */
[----:B------:R-:W-:-:S06]  /*84a0*/  FMUL.FTZ R2, R2, 1 ;  /* 0x3f80000002027820 */ /* 0x000fcc0000410000 */
[----:B------:R-:W0:Y:S02]  /*84b0*/  F2F.F64.F32 R2, R2 ;  /* 0x0000000200027310 */ /* 0x000e240000201800 */
[----:B0-----:R0:W-:Y:S01]  /*84c0*/  STG.E.64 desc[UR36][R16.64], R2 ;  /* 0x0000000210007986 */ /* 0x0011e2000c101b24 */
[----:B------:R-:W-:Y:S05]  /*84d0*/  BRA `(.L_x_13988) ;  /* 0x0000000800c07947 */ /* 0x000fea0003800000 */
.L_x_13983:
        /* <DEDUP_REMOVED lines=13> */
.L_x_13997:
[----:B------:R-:W-:Y:S01]  /*85b0*/  HADD2.F32 R5, -RZ, R5.H0_H0 ;  /* 0x20000005ff057230 */ /* 0x000fe20000004100 */
[----:B------:R-:W-:-:S04]  /*85c0*/  CS2R R6, SRZ ;  /* 0x0000000000067805 */ /* 0x000fc8000001ff00 */
[----:B------:R-:W-:-:S06]  /*85d0*/  FMUL.FTZ R5, R5, 1 ;  /* 0x3f80000005057820 */ /* 0x000fcc0000410000 */
[----:B------:R-:W0:Y:S02]  /*85e0*/  F2F.F64.F32 R4, R5 ;  /* 0x0000000500047310 */ /* 0x000e240000201800 */
[----:B0-----:R0:W-:Y:S01]  /*85f0*/  STG.E.128 desc[UR36][R16.64], R4 ;  /* 0x0000000410007986 */ /* 0x0011e2000c101d24 */
[----:B------:R-:W-:Y:S05]  /*8600*/  BRA `(.L_x_13988) ;  /* 0x0000000800747947 */ /* 0x000fea0003800000 */
.L_x_13996:
        /* <DEDUP_REMOVED lines=21> */
.L_x_14001:
[----:B------:R-:W-:Y:S05]  /*8760*/  BSYNC B0 ;  /* 0x0000000000007941 */ /* 0x000fea0003800000 */
.L_x_14000:
[----:B------:R-:W-:-:S05]  /*8770*/  LOP3.LUT R3, R0, R3, RZ, 0xfc, !PT ;  /* 0x0000000300037212 */ /* 0x000fca00078efcff */
[----:B------:R0:W-:Y:S01]  /*8780*/  STG.E.U8 desc[UR36][R16.64], R3 ;  /* 0x0000000310007986 */ /* 0x0001e2000c101124 */
[----:B------:R-:W-:Y:S05]  /*8790*/  BRA `(.L_x_13988) ;  /* 0x0000000800107947 */ /* 0x000fea0003800000 */
.L_x_13999:
        /* <DEDUP_REMOVED lines=13> */
.L_x_14003:
[----:B------:R-:W-:Y:S01]  /*8870*/  IMAD.MOV.U32 R0, RZ, RZ, 0x7f ;  /* 0x0000007fff007424 */ /* 0x000fe200078e00ff */
[----:B------:R-:W-:-:S04]  /*8880*/  ISETP.GT.U32.AND P0, PT, R2, 0x7f800000, PT ;  /* 0x7f8000000200780c */ /* 0x000fc80003f04070 */
[----:B------:R-:W-:-:S09]  /*8890*/  SEL R0, R0, 0x7c, P0 ;  /* 0x0000007c00007807 */ /* 0x000fd20000000000 */
.L_x_14004:
[----:B------:R-:W-:Y:S05]  /*88a0*/  BSYNC B0 ;  /* 0x0000000000007941 */ /* 0x000fea0003800000 */
.L_x_14002:
[----:B------:R-:W-:-:S04]  /*88b0*/  LOP3.LUT R2, R5, 0x80000000, RZ, 0xc0, !PT ;  /* 0x8000000005027812 */ /* 0x000fc800078ec0ff */
[----:B------:R-:W-:-:S04]  /*88c0*/  SHF.R.U32.HI R3, RZ, 0x18, R2 ;  /* 0x00000018ff037819 */ /* 0x000fc80000011602 */
[----:B------:R-:W-:-:S05]  /*88d0*/  LOP3.LUT R3, R0, R3, RZ, 0xfc, !PT ;  /* 0x0000000300037212 */ /* 0x000fca00078efcff */
[----:B------:R0:W-:Y:S01]  /*88e0*/  STG.E.U8 desc[UR36][R16.64], R3 ;  /* 0x0000000310007986 */ /* 0x0001e2000c101124 */
[----:B------:R-:W-:Y:S05]  /*88f0*/  BRA `(.L_x_13988) ;  /* 0x0000000400b87947 */ /* 0x000fea0003800000 */
.L_x_13998:
[----:B------:R-:W-:-:S05]  /*8900*/  HADD2.F32 R0, -RZ, R5.H0_H0 ;  /* 0x20000005ff007230 */ /* 0x000fca0000004100 */
[----:B------:R-:W-:-:S05]  /*8910*/  F2FP.BF16.F32.PACK_AB R0, RZ, R0 ;  /* 0x00000000ff00723e */ /* 0x000fca00000010ff */
[----:B------:R0:W-:Y:S01]  /*8920*/  STG.E.U16 desc[UR36][R16.64], R0 ;  /* 0x0000000010007986 */ /* 0x0001e2000c101524 */
[----:B------:R-:W-:Y:S05]  /*8930*/  BRA `(.L_x_13988) ;  /* 0x0000000400a87947 */ /* 0x000fea0003800000 */
.L_x_13995:
        /* <DEDUP_REMOVED lines=12> */
.L_x_14007:
        /* <DEDUP_REMOVED lines=17> */
.L_x_14010:
[----:B------:R-:W-:-:S04]  /*8b10*/  LOP3.LUT R2, R5, 0x80000000, RZ, 0xc0, !PT ;  /* 0x8000000005027812 */ /* 0x000fc800078ec0ff */
[----:B------:R-:W-:-:S04]  /*8b20*/  SHF.R.U32.HI R3, RZ, 0x18, R2 ;  /* 0x00000018ff037819 */ /* 0x000fc80000011602 */
[----:B------:R-:W-:-:S04]  /*8b30*/  LOP3.LUT R0, R0, R3, RZ, 0xfc, !PT ;  /* 0x0000000300007212 */ /* 0x000fc800078efcff */
[----:B------:R-:W-:-:S07]  /*8b40*/  PRMT R8, R0, 0x7610, R8 ;  /* 0x0000761000087816 */ /* 0x000fce0000000008 */
.L_x_14009:
[----:B------:R-:W-:Y:S05]  /*8b50*/  BSYNC B0 ;  /* 0x0000000000007941 */ /* 0x000fea0003800000 */
.L_x_14008:
[----:B------:R0:W-:Y:S01]  /*8b60*/  STG.E.U8 desc[UR36][R16.64], R8 ;  /* 0x0000000810007986 */ /* 0x0001e2000c101124 */
[----:B------:R-:W-:Y:S05]  /*8b70*/  BRA `(.L_x_13988) ;  /* 0x0000000400187947 */ /* 0x000fea0003800000 */
.L_x_14006:
        /* <DEDUP_REMOVED lines=17> */
.L_x_14013:
[----:B------:R-:W-:-:S04]  /*8c90*/  LOP3.LUT R2, R5, 0x80000000, RZ, 0xc0, !PT ;  /* 0x8000000005027812 */ /* 0x000fc800078ec0ff */
[----:B------:R-:W-:-:S04]  /*8ca0*/  SHF.R.U32.HI R3, RZ, 0x18, R2 ;  /* 0x00000018ff037819 */ /* 0x000fc80000011602 */
[----:B------:R-:W-:-:S04]  /*8cb0*/  LOP3.LUT R0, R0, R3, RZ, 0xfc, !PT ;  /* 0x0000000300007212 */ /* 0x000fc800078efcff */
[----:B------:R-:W-:-:S07]  /*8cc0*/  PRMT R8, R0, 0x7610, R8 ;  /* 0x0000761000087816 */ /* 0x000fce0000000008 */
.L_x_14012:
[----:B------:R-:W-:Y:S05]  /*8cd0*/  BSYNC B0 ;  /* 0x0000000000007941 */ /* 0x000fea0003800000 */
.L_x_14011:
[----:B------:R0:W-:Y:S01]  /*8ce0*/  STG.E.U8 desc[UR36][R16.64], R8 ;  /* 0x0000000810007986 */ /* 0x0001e2000c101124 */
[----:B------:R-:W-:Y:S05]  /*8cf0*/  BRA `(.L_x_13988) ;  /* 0x0000000000b87947 */ /* 0x000fea0003800000 */
.L_x_14005:
        /* <DEDUP_REMOVED lines=22> */
.L_x_13987:
        /* <DEDUP_REMOVED lines=16> */
.L_x_14016:
[----:B------:R-:W-:Y:S05]  /*8f60*/  BRA `(.L_x_13988) ;  /* 0x00000000001c7947 */ /* 0x000fea0003800000 */
.L_x_14015:
[----:B------:R-:W-:-:S06]  /*8f70*/  HADD2.F32 R2, -RZ, R5.H0_H0 ;  /* 0x20000005ff027230 */ /* 0x000fcc0000004100 */
[----:B------:R-:W0:Y:S02]  /*8f80*/  F2I.U64.TRUNC R2, R2 ;  /* 0x0000000200027311 */ /* 0x000e24000020d800 */
[----:B0-----:R0:W-:Y:S01]  /*8f90*/  STG.E.64 desc[UR36][R16.64], R2 ;  /* 0x0000000210007986 */ /* 0x0011e2000c101b24 */
[----:B------:R-:W-:Y:S05]  /*8fa0*/  BRA `(.L_x_13988) ;  /* 0x00000000000c7947 */ /* 0x000fea0003800000 */
.L_x_14014:
[----:B------:R-:W-:-:S06]  /*8fb0*/  HADD2.F32 R5, -RZ, R5.H0_H0 ;  /* 0x20000005ff057230 */ /* 0x000fcc0000004100 */
[----:B------:R-:W0:Y:S02]  /*8fc0*/  F2I.FTZ.U32.TRUNC.NTZ R5, R5 ;  /* 0x0000000500057305 */ /* 0x000e24000021f000 */
[----:B0-----:R0:W-:Y:S02]  /*8fd0*/  STG.E desc[UR36][R16.64], R5 ;  /* 0x0000000510007986 */ /* 0x0011e4000c101924 */
.L_x_13988:
[----:B------:R-:W-:-:S07]  /*8fe0*/  VIADD R19, R19, 0x80 ;  /* 0x0000008013137836 */ /* 0x000fce0000000000 */
.L_x_13912:
[----:B------:R-:W-:Y:S05]  /*8ff0*/  BSYNC B6 ;  /* 0x0000000000067941 */ /* 0x000fea0003800000 */
.L_x_13911:
        /* <DEDUP_REMOVED lines=358> */
.L_x_14019:
        /* <DEDUP_REMOVED lines=23> */
.L_x_14023:
[----:B------:R-:W2:Y:S02]  /*a7d0*/  LDG.E.U8 R2, desc[UR36][R2.64] ;  /* 0x0000002402027981 */ /* 0x000ea4000c1e1100 */
[----:B--2---:R-:W-:-:S04]  /*a7e0*/  I2FP.F32.U32 R0, R2 ;  /* 0x0000000200007245 */ /* 0x004fc80000201000 */
[----:B------:R-:W-:-:S04]  /*a7f0*/  F2FP.F16.F32.PACK_AB R0, RZ, R0 ;  /* 0x00000000ff00723e */ /* 0x000fc800000000ff */
[----:B------:R-:W-:Y:S01]  /*a800*/  PRMT R22, R0, 0x7610, R22 ;  /* 0x0000761000167816 */ /* 0x000fe20000000016 */
[----:B------:R-:W-:Y:S06]  /*a810*/  BRA `(.L_x_14025) ;  /* 0x0000000c00bc7947 */ /* 0x000fec0003800000 */
.L_x_14022:
        /* <DEDUP_REMOVED lines=11> */
.L_x_14027:
[----:B------:R-:W2:Y:S02]  /*a8d0*/  LDG.E R2, desc[UR36][R2.64] ;  /* 0x0000002402027981 */ /* 0x000ea4000c1e1900 */
[----:B--2---:R-:W-:-:S04]  /*a8e0*/  I2FP.F32.S32 R0, R2 ;  /* 0x0000000200007245 */ /* 0x004fc80000201400 */
[----:B------:R-:W-:-:S04]  /*a8f0*/  F2FP.F16.F32.PACK_AB R0, RZ, R0 ;  /* 0x00000000ff00723e */ /* 0x000fc800000000ff */
[----:B------:R-:W-:Y:S01]  /*a900*/  PRMT R22, R0, 0x7610, R22 ;  /* 0x0000761000167816 */ /* 0x000fe20000000016 */
[----:B------:R-:W-:Y:S06]  /*a910*/  BRA `(.L_x_14025) ;  /* 0x0000000c007c7947 */ /* 0x000fec0003800000 */
.L_x_14026:
[----:B------:R-:W2:Y:S02]  /*a920*/  LDG.E.U16 R2, desc[UR36][R2.64] ;  /* 0x0000002402027981 */ /* 0x000ea4000c1e1500 */
[----:B--2---:R-:W0:Y:S02]  /*a930*/  I2F.S16 R0, R2 ;  /* 0x0000000200007306 */ /* 0x004e240000101400 */
[----:B0-----:R-:W-:-:S04]  /*a940*/  F2FP.F16.F32.PACK_AB R0, RZ, R0 ;  /* 0x00000000ff00723e */ /* 0x001fc800000000ff */
[----:B------:R-:W-:Y:S01]  /*a950*/  PRMT R22, R0, 0x7610, R22 ;  /* 0x0000761000167816 */ /* 0x000fe20000000016 */
[----:B------:R-:W-:Y:S06]  /*a960*/  BRA `(.L_x_14025) ;  /* 0x0000000c00687947 */ /* 0x000fec0003800000 */
.L_x_14021:
        /* <DEDUP_REMOVED lines=9> */
.L_x_14029:
[----:B------:R1:W5:Y:S01]  /*aa00*/  LDG.E.U16 R22, desc[UR36][R2.64] ;  /* 0x0000002402167981 */ /* 0x000362000c1e1500 */
[----:B------:R-:W-:Y:S05]  /*aa10*/  BRA `(.L_x_14025) ;  /* 0x0000000c003c7947 */ /* 0x000fea0003800000 */
.L_x_14028:
        /* <DEDUP_REMOVED lines=9> */
.L_x_14031:
[----:B------:R0:W5:Y:S01]  /*aab0*/  LDG.E.U16 R22, desc[UR36][R2.64] ;  /* 0x0000002402167981 */ /* 0x000162000c1e1500 */
[----:B------:R-:W-:Y:S05]  /*aac0*/  BRA `(.L_x_14025) ;  /* 0x0000000c00107947 */ /* 0x000fea0003800000 */
.L_x_14030:
        /* <DEDUP_REMOVED lines=9> */
.L_x_14020:
        /* <DEDUP_REMOVED lines=14> */
.L_x_14034:
        /* <DEDUP_REMOVED lines=9> */
.L_x_14033:
        /* <DEDUP_REMOVED lines=28> */
.L_x_14036:
        /* <DEDUP_REMOVED lines=15> */
.L_x_14035:
[----:B------:R-:W2:Y:S02]  /*af80*/  LDG.E.U16 R0, desc[UR36][R2.64] ;  /* 0x0000002402007981 */ /* 0x000ea4000c1e1500 */
[----:B--2---:R-:W-:-:S05]  /*af90*/  IMAD.U32 R0, R0, 0x10000, RZ ;  /* 0x0001000000007824 */ /* 0x004fca00078e00ff */
[----:B------:R-:W-:-:S04]  /*afa0*/  F2FP.F16.F32.PACK_AB R0, RZ, R0 ;  /* 0x00000000ff00723e */ /* 0x000fc800000000ff */
[----:B------:R-:W-:Y:S01]  /*afb0*/  PRMT R22, R0, 0x7610, R22 ;  /* 0x0000761000167816 */ /* 0x000fe20000000016 */
[----:B------:R-:W-:Y:S06]  /*afc0*/  BRA `(.L_x_14025) ;  /* 0x0000000400d07947 */ /* 0x000fec0003800000 */
.L_x_14032:
        /* <DEDUP_REMOVED lines=13> */
.L_x_14039:
        /* <DEDUP_REMOVED lines=21> */
.L_x_14043:
[----:B------:R-:W-:Y:S05]  /*b1f0*/  BSYNC B1 ;  /* 0x0000000000017941 */ /* 0x000fea0003800000 */
.L_x_14042:
[----:B------:R-:W-:Y:S01]  /*b200*/  LEA R3, R0, 0x3b800000, 0x17 ;  /* 0x3b80000000037811 */ /* 0x000fe200078eb8ff */
[----:B------:R-:W-:-:S05]  /*b210*/  IMAD.SHL.U32 R0, R2, 0x100000, RZ ;  /* 0x0010000002007824 */ /* 0x000fca00078e00ff */
[----:B------:R-:W-:-:S07]  /*b220*/  LOP3.LUT R0, R3, R0, R4, 0xfe, !PT ;  /* 0x0000000003007212 */ /* 0x000fce00078efe04 */
.L_x_14041:
[----:B------:R-:W-:Y:S05]  /*b230*/  BSYNC B0 ;  /* 0x0000000000007941 */ /* 0x000fea0003800000 */
.L_x_14040:
[----:B------:R-:W-:-:S04]  /*b240*/  F2FP.F16.F32.PACK_AB R0, RZ, R0 ;  /* 0x00000000ff00723e */ /* 0x000fc800000000ff */
[----:B------:R-:W-:Y:S01]  /*b250*/  PRMT R22, R0, 0x7610, R22 ;  /* 0x0000761000167816 */ /* 0x000fe20000000016 */
[----:B------:R-:W-:Y:S06]  /*b260*/  BRA `(.L_x_14025) ;  /* 0x0000000400287947 */ /* 0x000fec0003800000 */
.L_x_14038:
        /* <DEDUP_REMOVED lines=21> */
.L_x_14047:
[----:B------:R-:W-:Y:S05]  /*b3c0*/  BSYNC B1 ;  /* 0x0000000000017941 */ /* 0x000fea0003800000 */
.L_x_14046:
[----:B------:R-:W-:Y:S01]  /*b3d0*/  LEA R3, R0, 0x37800000, 0x17 ;  /* 0x3780000000037811 */ /* 0x000fe200078eb8ff */
[----:B------:R-:W-:-:S05]  /*b3e0*/  IMAD.SHL.U32 R0, R2, 0x200000, RZ ;  /* 0x0020000002007824 */ /* 0x000fca00078e00ff */
[----:B------:R-:W-:-:S07]  /*b3f0*/  LOP3.LUT R0, R3, R0, R4, 0xfe, !PT ;  /* 0x0000000003007212 */ /* 0x000fce00078efe04 */
.L_x_14045:
[----:B------:R-:W-:Y:S05]  /*b400*/  BSYNC B0 ;  /* 0x0000000000007941 */ /* 0x000fea0003800000 */
.L_x_14044:
[----:B------:R-:W-:-:S04]  /*b410*/  F2FP.F16.F32.PACK_AB R0, RZ, R0 ;  /* 0x00000000ff00723e */ /* 0x000fc800000000ff */
[----:B------:R-:W-:Y:S01]  /*b420*/  PRMT R22, R0, 0x7610, R22 ;  /* 0x0000761000167816 */ /* 0x000fe20000000016 */
[----:B------:R-:W-:Y:S06]  /*b430*/  BRA `(.L_x_14025) ;  /* 0x0000000000b47947 */ /* 0x000fec0003800000 */
.L_x_14037:
        /* <DEDUP_REMOVED lines=14> */
.L_x_14051:
[----:B------:R-:W-:Y:S05]  /*b520*/  BSYNC B0 ;  /* 0x0000000000007941 */ /* 0x000fea0003800000 */
.L_x_14050:
[----:B------:R-:W-:-:S04]  /*b530*/  F2FP.F16.F32.PACK_AB R0, RZ, R0 ;  /* 0x00000000ff00723e */ /* 0x000fc800000000ff */
[----:B------:R-:W-:Y:S01]  /*b540*/  PRMT R22, R0, 0x7610, R22 ;  /* 0x0000761000167816 */ /* 0x000fe20000000016 */
[----:B------:R-:W-:Y:S06]  /*b550*/  BRA `(.L_x_14025) ;  /* 0x00000000006c7947 */ /* 0x000fec0003800000 */
.L_x_14024:
        /* <DEDUP_REMOVED lines=16> */
.L_x_14052:
[----:B------:R-:W-:Y:S01]  /*b660*/  PRMT R22, RZ, 0x7610, R22 ;  /* 0x00007610ff167816 */ /* 0x000fe20000000016 */
[----:B------:R-:W-:Y:S06]  /*b670*/  BRA `(.L_x_14025) ;  /* 0x0000000000247947 */ /* 0x000fec0003800000 */
.L_x_14049:
[----:B------:R-:W2:Y:S02]  /*b680*/  LDG.E.64 R2, desc[UR36][R2.64] ;  /* 0x0000002402027981 */ /* 0x000ea4000c1e1b00 */
[----:B--2---:R-:W0:Y:S02]  /*b690*/  I2F.U64 R0, R2 ;  /* 0x0000000200007312 */ /* 0x004e240000301000 */
[----:B0-----:R-:W-:-:S04]  /*b6a0*/  F2FP.F16.F32.PACK_AB R0, RZ, R0 ;  /* 0x00000000ff00723e */ /* 0x001fc800000000ff */
[----:B------:R-:W-:Y:S01]  /*b6b0*/  PRMT R22, R0, 0x7610, R22 ;  /* 0x0000761000167816 */ /* 0x000fe20000000016 */
[----:B------:R-:W-:Y:S06]  /*b6c0*/  BRA `(.L_x_14025) ;  /* 0x0000000000107947 */ /* 0x000fec0003800000 */
.L_x_14048:
[----:B------:R-:W2:Y:S02]  /*b6d0*/  LDG.E R2, desc[UR36][R2.64] ;  /* 0x0000002402027981 */ /* 0x000ea4000c1e1900 */
[----:B--2---:R-:W-:-:S04]  /*b6e0*/  I2FP.F32.U32 R0, R2 ;  /* 0x0000000200007245 */ /* 0x004fc80000201000 */
[----:B------:R-:W-:-:S04]  /*b6f0*/  F2FP.F16.F32.PACK_AB R0, RZ, R0 ;  /* 0x00000000ff00723e */ /* 0x000fc800000000ff */
[----:B------:R-:W-:-:S07]  /*b700*/  PRMT R22, R0, 0x7610, R22 ;  /* 0x0000761000167816 */ /* 0x000fce0000000016 */
.L_x_14025:
        /* <DEDUP_REMOVED lines=20> */
.L_x_14056:
[----:B------:R-:W2:Y:S02]  /*b850*/  LDG.E.U8 R2, desc[UR36][R2.64] ;  /* 0x0000002402027981 */ /* 0x000ea4000c1e1100 */
[----:B--2---:R-:W-:-:S04]  /*b860*/  I2FP.F32.U32 R0, R2 ;  /* 0x0000000200007245 */ /* 0x004fc80000201000 */
[----:B------:R-:W-:-:S04]  /*b870*/  F2FP.F16.F32.PACK_AB R0, RZ, R0 ;  /* 0x00000000ff00723e */ /* 0x000fc800000000ff */
[----:B------:R-:W-:Y:S01]  /*b880*/  PRMT R5, R0, 0x7610, R5 ;  /* 0x0000761000057816 */ /* 0x000fe20000000005 */
[----:B------:R-:W-:Y:S06]  /*b890*/  BRA `(.L_x_14058) ;  /* 0x0000000c00b87947 */ /* 0x000fec0003800000 */
.L_x_14055:
        /* <DEDUP_REMOVED lines=11> */
.L_x_14060:
[----:B------:R-:W2:Y:S02]  /*b950*/  LDG.E R2, desc[UR36][R2.64] ;  /* 0x0000002402027981 */ /* 0x000ea4000c1e1900 */
[----:B--2---:R-:W-:-:S04]  /*b960*/  I2FP.F32.S32 R0, R2 ;  /* 0x0000000200007245 */ /* 0x004fc80000201400 */
[----:B------:R-:W-:-:S04]  /*b970*/  F2FP.F16.F32.PACK_AB R0, RZ, R0 ;  /* 0x00000000ff00723e */ /* 0x000fc800000000ff */
[----:B------:R-:W-:Y:S01]  /*b980*/  PRMT R5, R0, 0x7610, R5 ;  /* 0x0000761000057816 */ /* 0x000fe20000000005 */
[----:B------:R-:W-:Y:S06]  /*b990*/  BRA `(.L_x_14058) ;  /* 0x0000000c00787947 */ /* 0x000fec0003800000 */
.L_x_14059:
[----:B------:R-:W2:Y:S02]  /*b9a0*/  LDG.E.U16 R2, desc[UR36][R2.64] ;  /* 0x0000002402027981 */ /* 0x000ea4000c1e1500 */
[----:B--2---:R-:W0:Y:S02]  /*b9b0*/  I2F.S16 R0, R2 ;  /* 0x0000000200007306 */ /* 0x004e240000101400 */
[----:B0-----:R-:W-:-:S04]  /*b9c0*/  F2FP.F16.F32.PACK_AB R0, RZ, R0 ;  /* 0x00000000ff00723e */ /* 0x001fc800000000ff */
[----:B------:R-:W-:Y:S01]  /*b9d0*/  PRMT R5, R0, 0x7610, R5 ;  /* 0x0000761000057816 */ /* 0x000fe20000000005 */
[----:B------:R-:W-:Y:S06]  /*b9e0*/  BRA `(.L_x_14058) ;  /* 0x0000000c00647947 */ /* 0x000fec0003800000 */
.L_x_14054:
        /* <DEDUP_REMOVED lines=9> */
.L_x_14062:
[----:B------:R0:W5:Y:S01]  /*ba80*/  LDG.E.U16 R5, desc[UR36][R2.64] ;  /* 0x0000002402057981 */ /* 0x000162000c1e1500 */
[----:B------:R-:W-:Y:S05]  /*ba90*/  BRA `(.L_x_14058) ;  /* 0x0000000c00387947 */ /* 0x000fea0003800000 */
.L_x_14061:
        /* <DEDUP_REMOVED lines=9> */
.L_x_14064:
[----:B------:R1:W5:Y:S01]  /*bb30*/  LDG.E.U16 R5, desc[UR36][R2.64] ;  /* 0x0000002402057981 */ /* 0x000362000c1e1500 */
[----:B------:R-:W-:Y:S05]  /*bb40*/  BRA `(.L_x_14058) ;  /* 0x0000000c000c7947 */ /* 0x000fea0003800000 */
.L_x_14063:
        /* <DEDUP_REMOVED lines=9> */
.L_x_14053:
        /* <DEDUP_REMOVED lines=14> */
.L_x_14067:
        /* <DEDUP_REMOVED lines=9> */
.L_x_14066:
        /* <DEDUP_REMOVED lines=27> */
.L_x_14069:
        /* <DEDUP_REMOVED lines=15> */
.L_x_14068:
[----:B------:R-:W2:Y:S02]  /*bff0*/  LDG.E.U16 R0, desc[UR36][R2.64] ;  /* 0x0000002402007981 */ /* 0x000ea4000c1e1500 */
[----:B--2---:R-:W-:-:S05]  /*c000*/  IMAD.U32 R0, R0, 0x10000, RZ ;  /* 0x0001000000007824 */ /* 0x004fca00078e00ff */
[----:B------:R-:W-:-:S04]  /*c010*/  F2FP.F16.F32.PACK_AB R0, RZ, R0 ;  /* 0x00000000ff00723e */ /* 0x000fc800000000ff */
[----:B------:R-:W-:Y:S01]  /*c020*/  PRMT R5, R0, 0x7610, R5 ;  /* 0x0000761000057816 */ /* 0x000fe20000000005 */
[----:B------:R-:W-:Y:S06]  /*c030*/  BRA `(.L_x_14058) ;  /* 0x0000000400d07947 */ /* 0x000fec0003800000 */
.L_x_14065:
        /* <DEDUP_REMOVED lines=13> */
.L_x_14072:
        /* <DEDUP_REMOVED lines=21> */
.L_x_14076:
[----:B------:R-:W-:Y:S05]  /*c260*/  BSYNC B1 ;  /* 0x0000000000017941 */ /* 0x000fea0003800000 */
.L_x_14075:
[----:B------:R-:W-:Y:S01]  /*c270*/  LEA R3, R0, 0x3b800000, 0x17 ;  /* 0x3b80000000037811 */ /* 0x000fe200078eb8ff */
[----:B------:R-:W-:-:S05]  /*c280*/  IMAD.SHL.U32 R0, R2, 0x100000, RZ ;  /* 0x0010000002007824 */ /* 0x000fca00078e00ff */
[----:B------:R-:W-:-:S07]  /*c290*/  LOP3.LUT R0, R3, R0, R4, 0xfe, !PT ;  /* 0x0000000003007212 */ /* 0x000fce00078efe04 */
.L_x_14074:
[----:B------:R-:W-:Y:S05]  /*c2a0*/  BSYNC B0 ;  /* 0x0000000000007941 */ /* 0x000fea0003800000 */
.L_x_14073:
[----:B------:R-:W-:-:S04]  /*c2b0*/  F2FP.F16.F32.PACK_AB R0, RZ, R0 ;  /* 0x00000000ff00723e */ /* 0x000fc800000000ff */
[----:B------:R-:W-:Y:S01]  /*c2c0*/  PRMT R5, R0, 0x7610, R5 ;  /* 0x0000761000057816 */ /* 0x000fe20000000005 */
[----:B------:R-:W-:Y:S06]  /*c2d0*/  BRA `(.L_x_14058) ;  /* 0x0000000400287947 */ /* 0x000fec0003800000 */
.L_x_14071:
        /* <DEDUP_REMOVED lines=21> */
.L_x_14080:
[----:B------:R-:W-:Y:S05]  /*c430*/  BSYNC B1 ;  /* 0x0000000000017941 */ /* 0x000fea0003800000 */
.L_x_14079:
[----:B------:R-:W-:Y:S01]  /*c440*/  LEA R3, R0, 0x37800000, 0x17 ;  /* 0x3780000000037811 */ /* 0x000fe200078eb8ff */
[----:B------:R-:W-:-:S05]  /*c450*/  IMAD.SHL.U32 R0, R2, 0x200000, RZ ;  /* 0x0020000002007824 */ /* 0x000fca00078e00ff */
[----:B------:R-:W-:-:S07]  /*c460*/  LOP3.LUT R0, R3, R0, R4, 0xfe, !PT ;  /* 0x0000000003007212 */ /* 0x000fce00078efe04 */
.L_x_14078:
[----:B------:R-:W-:Y:S05]  /*c470*/  BSYNC B0 ;  /* 0x0000000000007941 */ /* 0x000fea0003800000 */
.L_x_14077:
[----:B------:R-:W-:-:S04]  /*c480*/  F2FP.F16.F32.PACK_AB R0, RZ, R0 ;  /* 0x00000000ff00723e */ /* 0x000fc800000000ff */
[----:B------:R-:W-:Y:S01]  /*c490*/  PRMT R5, R0, 0x7610, R5 ;  /* 0x0000761000057816 */ /* 0x000fe20000000005 */
[----:B------:R-:W-:Y:S06]  /*c4a0*/  BRA `(.L_x_14058) ;  /* 0x0000000000b47947 */ /* 0x000fec0003800000 */
.L_x_14070:
        /* <DEDUP_REMOVED lines=14> */
.L_x_14084:
[----:B------:R-:W-:Y:S05]  /*c590*/  BSYNC B0 ;  /* 0x0000000000007941 */ /* 0x000fea0003800000 */
.L_x_14083:
[----:B------:R-:W-:-:S04]  /*c5a0*/  F2FP.F16.F32.PACK_AB R0, RZ, R0 ;  /* 0x00000000ff00723e */ /* 0x000fc800000000ff */
[----:B------:R-:W-:Y:S01]  /*c5b0*/  PRMT R5, R0, 0x7610, R5 ;  /* 0x0000761000057816 */ /* 0x000fe20000000005 */
[----:B------:R-:W-:Y:S06]  /*c5c0*/  BRA `(.L_x_14058) ;  /* 0x00000000006c7947 */ /* 0x000fec0003800000 */
.L_x_14057:
        /* <DEDUP_REMOVED lines=16> */
.L_x_14085:
[----:B------:R-:W-:Y:S01]  /*c6d0*/  PRMT R5, RZ, 0x7610, R5 ;  /* 0x00007610ff057816 */ /* 0x000fe20000000005 */
[----:B------:R-:W-:Y:S06]  /*c6e0*/  BRA `(.L_x_14058) ;  /* 0x0000000000247947 */ /* 0x000fec0003800000 */
.L_x_14082:
[----:B------:R-:W2:Y:S02]  /*c6f0*/  LDG.E.64 R2, desc[UR36][R2.64] ;  /* 0x0000002402027981 */ /* 0x000ea4000c1e1b00 */
[----:B--2---:R-:W0:Y:S02]  /*c700*/  I2F.U64 R0, R2 ;  /* 0x0000000200007312 */ /* 0x004e240000301000 */
[----:B0-----:R-:W-:-:S04]  /*c710*/  F2FP.F16.F32.PACK_AB R0, RZ, R0 ;  /* 0x00000000ff00723e */ /* 0x001fc800000000ff */
[----:B------:R-:W-:Y:S01]  /*c720*/  PRMT R5, R0, 0x7610, R5 ;  /* 0x0000761000057816 */ /* 0x000fe20000000005 */
[----:B------:R-:W-:Y:S06]  /*c730*/  BRA `(.L_x_14058) ;  /* 0x0000000000107947 */ /* 0x000fec0003800000 */
.L_x_14081:
[----:B------:R-:W2:Y:S02]  /*c740*/  LDG.E R2, desc[UR36][R2.64] ;  /* 0x0000002402027981 */ /* 0x000ea4000c1e1900 */
[----:B--2---:R-:W-:-:S04]  /*c750*/  I2FP.F32.U32 R0, R2 ;  /* 0x0000000200007245 */ /* 0x004fc80000201000 */
[----:B------:R-:W-:-:S04]  /*c760*/  F2FP.F16.F32.PACK_AB R0, RZ, R0 ;  /* 0x00000000ff00723e */ /* 0x000fc800000000ff */
[----:B------:R-:W-:-:S07]  /*c770*/  PRMT R5, R0, 0x7610, R5 ;  /* 0x0000761000057816 */ /* 0x000fce0000000005 */
.L_x_14058:
        /* <DEDUP_REMOVED lines=11> */
.L_x_14087:
[----:B------:R-:W-:-:S07]  /*c830*/  PRMT R5, R22, 0x7610, R5 ;  /* 0x0000761016057816 */ /* 0x000fce0000000005 */
.L_x_14088:
[----:B------:R-:W-:Y:S05]  /*c840*/  BSYNC B0 ;  /* 0x0000000000007941 */ /* 0x000fea0003800000 */
.L_x_14086:
        /* <DEDUP_REMOVED lines=16> */
.L_x_14092:
[----:B------:R-:W-:-:S06]  /*c950*/  HADD2.F32 R3, -RZ, R5.H0_H0 ;  /* 0x20000005ff037230 */ /* 0x000fcc0000004100 */
[----:B------:R-:W0:Y:S02]  /*c960*/  F2I.S64.TRUNC R2, R3 ;  /* 0x0000000300027311 */ /* 0x000e24000020d900 */
[----:B0-----:R0:W-:Y:S01]  /*c970*/  STG.E.U8 desc[UR36][R16.64], R2 ;  /* 0x0000000210007986 */ /* 0x0011e2000c101124 */
[----:B------:R-:W-:Y:S05]  /*c980*/  BRA `(.L_x_14094) ;  /* 0x0000000c00847947 */ /* 0x000fea0003800000 */
.L_x_14091:
        /* <DEDUP_REMOVED lines=10> */
.L_x_14096:
[----:B------:R-:W-:-:S06]  /*ca30*/  HADD2.F32 R5, -RZ, R5.H0_H0 ;  /* 0x20000005ff057230 */ /* 0x000fcc0000004100 */
[----:B------:R-:W0:Y:S02]  /*ca40*/  F2I.FTZ.TRUNC.NTZ R5, R5 ;  /* 0x0000000500057305 */ /* 0x000e24000021f100 */
[----:B0-----:R0:W-:Y:S01]  /*ca50*/  STG.E desc[UR36][R16.64], R5 ;  /* 0x0000000510007986 */ /* 0x0011e2000c101924 */
[----:B------:R-:W-:Y:S05]  /*ca60*/  BRA `(.L_x_14094) ;  /* 0x0000000c004c7947 */ /* 0x000fea0003800000 */
.L_x_14095:
[----:B------:R-:W-:-:S06]  /*ca70*/  HADD2.F32 R5, -RZ, R5.H0_H0 ;  /* 0x20000005ff057230 */ /* 0x000fcc0000004100 */
[----:B------:R-:W0:Y:S02]  /*ca80*/  F2I.FTZ.TRUNC.NTZ R5, R5 ;  /* 0x0000000500057305 */ /* 0x000e24000021f100 */
[----:B0-----:R0:W-:Y:S01]  /*ca90*/  STG.E.U16 desc[UR36][R16.64], R5 ;  /* 0x0000000510007986 */ /* 0x0011e2000c101524 */
[----:B------:R-:W-:Y:S05]  /*caa0*/  BRA `(.L_x_14094) ;  /* 0x0000000c003c7947 */ /* 0x000fea0003800000 */
.L_x_14090:
        /* <DEDUP_REMOVED lines=9> */
.L_x_14098:
[----:B------:R0:W-:Y:S01]  /*cb40*/  STG.E.U16 desc[UR36][R16.64], R5 ;  /* 0x0000000510007986 */ /* 0x0001e2000c101524 */
[----:B------:R-:W-:Y:S05]  /*cb50*/  BRA `(.L_x_14094) ;  /* 0x0000000c00107947 */ /* 0x000fea0003800000 */
.L_x_14097:
        /* <DEDUP_REMOVED lines=10> */
.L_x_14100:
[----:B------:R-:W-:-:S05]  /*cc00*/  HADD2.F32 R0, -RZ, R5.H0_H0 ;  /* 0x20000005ff007230 */ /* 0x000fca0000004100 */
[----:B------:R-:W-:-:S04]  /*cc10*/  F2FP.F16.F32.PACK_AB R0, RZ, R0 ;  /* 0x00000000ff00723e */ /* 0x000fc800000000ff */
[----:B------:R-:W-:-:S05]  /*cc20*/  PRMT R0, R0, 0x5410, RZ ;  /* 0x0000541000007816 */ /* 0x000fca00000000ff */
[----:B------:R3:W-:Y:S01]  /*cc30*/  STG.E desc[UR36][R16.64], R0 ;  /* 0x0000000010007986 */ /* 0x0007e2000c101924 */
[----:B------:R-:W-:Y:S05]  /*cc40*/  BRA `(.L_x_14094) ;  /* 0x0000000800d47947 */ /* 0x000fea0003800000 */
.L_x_14099:
[----:B------:R-:W-:-:S05]  /*cc50*/  HADD2.F32 R2, -RZ, R5.H0_H0 ;  /* 0x20000005ff027230 */ /* 0x000fca0000004100 */
[----:B------:R-:W-:-:S06]  /*cc60*/  FMUL.FTZ R2, R2, 1 ;  /* 0x3f80000002027820 */ /* 0x000fcc0000410000 */
[----:B------:R-:W0:Y:S02]  /*cc70*/  F2F.F64.F32 R2, R2 ;  /* 0x0000000200027310 */ /* 0x000e240000201800 */
[----:B0-----:R4:W-:Y:S01]  /*cc80*/  STG.E.64 desc[UR36][R16.64], R2 ;  /* 0x0000000210007986 */ /* 0x0019e2000c101b24 */
[----:B------:R-:W-:Y:S05]  /*cc90*/  BRA `(.L_x_14094) ;  /* 0x0000000800c07947 */ /* 0x000fea0003800000 */
.L_x_14089:
        /* <DEDUP_REMOVED lines=13> */
.L_x_14103:
[----:B------:R-:W-:Y:S01]  /*cd70*/  HADD2.F32 R5, -RZ, R5.H0_H0 ;  /* 0x20000005ff057230 */ /* 0x000fe20000004100 */
[----:B------:R-:W-:-:S04]  /*cd80*/  CS2R R6, SRZ ;  /* 0x0000000000067805 */ /* 0x000fc8000001ff00 */
[----:B------:R-:W-:-:S06]  /*cd90*/  FMUL.FTZ R5, R5, 1 ;  /* 0x3f80000005057820 */ /* 0x000fcc0000410000 */
[----:B------:R-:W0:Y:S02]  /*cda0*/  F2F.F64.F32 R4, R5 ;  /* 0x0000000500047310 */ /* 0x000e240000201800 */
[----:B0-----:R0:W-:Y:S01]  /*cdb0*/  STG.E.128 desc[UR36][R16.64], R4 ;  /* 0x0000000410007986 */ /* 0x0011e2000c101d24 */
[----:B------:R-:W-:Y:S05]  /*cdc0*/  BRA `(.L_x_14094) ;  /* 0x0000000800747947 */ /* 0x000fea0003800000 */
.L_x_14102:
        /* <DEDUP_REMOVED lines=21> */
.L_x_14107:
[----:B------:R-:W-:Y:S05]  /*cf20*/  BSYNC B0 ;  /* 0x0000000000007941 */ /* 0x000fea0003800000 */
.L_x_14106:
[----:B------:R-:W-:-:S05]  /*cf30*/  LOP3.LUT R3, R0, R3, RZ, 0xfc, !PT ;  /* 0x0000000300037212 */ /* 0x000fca00078efcff */
[----:B------:R0:W-:Y:S01]  /*cf40*/  STG.E.U8 desc[UR36][R16.64], R3 ;  /* 0x0000000310007986 */ /* 0x0001e2000c101124 */
[----:B------:R-:W-:Y:S05]  /*cf50*/  BRA `(.L_x_14094) ;  /* 0x0000000800107947 */ /* 0x000fea0003800000 */
.L_x_14105:
        /* <DEDUP_REMOVED lines=13> */
.L_x_14109:
[----:B------:R-:W-:Y:S01]  /*d030*/  IMAD.MOV.U32 R0, RZ, RZ, 0x7f ;  /* 0x0000007fff007424 */ /* 0x000fe200078e00ff */
[----:B------:R-:W-:-:S04]  /*d040*/  ISETP.GT.U32.AND P0, PT, R2, 0x7f800000, PT ;  /* 0x7f8000000200780c */ /* 0x000fc80003f04070 */
[----:B------:R-:W-:-:S09]  /*d050*/  SEL R0, R0, 0x7c, P0 ;  /* 0x0000007c00007807 */ /* 0x000fd20000000000 */
.L_x_14110:
[----:B------:R-:W-:Y:S05]  /*d060*/  BSYNC B0 ;  /* 0x0000000000007941 */ /* 0x000fea0003800000 */
.L_x_14108:
[----:B------:R-:W-:-:S04]  /*d070*/  LOP3.LUT R2, R5, 0x80000000, RZ, 0xc0, !PT ;  /* 0x8000000005027812 */ /* 0x000fc800078ec0ff */
[----:B------:R-:W-:-:S04]  /*d080*/  SHF.R.U32.HI R3, RZ, 0x18, R2 ;  /* 0x00000018ff037819 */ /* 0x000fc80000011602 */
[----:B------:R-:W-:-:S05]  /*d090*/  LOP3.LUT R3, R0, R3, RZ, 0xfc, !PT ;  /* 0x0000000300037212 */ /* 0x000fca00078efcff */
[----:B------:R0:W-:Y:S01]  /*d0a0*/  STG.E.U8 desc[UR36][R16.64], R3 ;  /* 0x0000000310007986 */ /* 0x0001e2000c101124 */
[----:B------:R-:W-:Y:S05]  /*d0b0*/  BRA `(.L_x_14094) ;  /* 0x0000000400b87947 */ /* 0x000fea0003800000 */
.L_x_14104:
[----:B------:R-:W-:-:S05]  /*d0c0*/  HADD2.F32 R0, -RZ, R5.H0_H0 ;  /* 0x20000005ff007230 */ /* 0x000fca0000004100 */
[----:B------:R-:W-:-:S05]  /*d0d0*/  F2FP.BF16.F32.PACK_AB R0, RZ, R0 ;  /* 0x00000000ff00723e */ /* 0x000fca00000010ff */
[----:B------:R0:W-:Y:S01]  /*d0e0*/  STG.E.U16 desc[UR36][R16.64], R0 ;  /* 0x0000000010007986 */ /* 0x0001e2000c101524 */
[----:B------:R-:W-:Y:S05]  /*d0f0*/  BRA `(.L_x_14094) ;  /* 0x0000000400a87947 */ /* 0x000fea0003800000 */
.L_x_14101:
        /* <DEDUP_REMOVED lines=12> */
.L_x_14113:
        /* <DEDUP_REMOVED lines=17> */
.L_x_14116:
[----:B------:R-:W-:-:S04]  /*d2d0*/  LOP3.LUT R2, R5, 0x80000000, RZ, 0xc0, !PT ;  /* 0x8000000005027812 */ /* 0x000fc800078ec0ff */
[----:B------:R-:W-:-:S04]  /*d2e0*/  SHF.R.U32.HI R3, RZ, 0x18, R2 ;  /* 0x00000018ff037819 */ /* 0x000fc80000011602 */
[----:B------:R-:W-:-:S04]  /*d2f0*/  LOP3.LUT R0, R0, R3, RZ, 0xfc, !PT ;  /* 0x0000000300007212 */ /* 0x000fc800078efcff */
[----:B------:R-:W-:-:S07]  /*d300*/  PRMT R8, R0, 0x7610, R8 ;  /* 0x0000761000087816 */ /* 0x000fce0000000008 */
.L_x_14115:
[----:B------:R-:W-:Y:S05]  /*d310*/  BSYNC B0 ;  /* 0x0000000000007941 */ /* 0x000fea0003800000 */
.L_x_14114:
[----:B------:R0:W-:Y:S01]  /*d320*/  STG.E.U8 desc[UR36][R16.64], R8 ;  /* 0x0000000810007986 */ /* 0x0001e2000c101124 */
[----:B------:R-:W-:Y:S05]  /*d330*/  BRA `(.L_x_14094) ;  /* 0x0000000400187947 */ /* 0x000fea0003800000 */
.L_x_14112:
        /* <DEDUP_REMOVED lines=17> */
.L_x_14119:
[----:B------:R-:W-:-:S04]  /*d450*/  LOP3.LUT R2, R5, 0x80000000, RZ, 0xc0, !PT ;  /* 0x8000000005027812 */ /* 0x000fc800078ec0ff */
[----:B------:R-:W-:-:S04]  /*d460*/  SHF.R.U32.HI R3, RZ, 0x18, R2 ;  /* 0x00000018ff037819 */ /* 0x000fc80000011602 */
[----:B------:R-:W-:-:S04]  /*d470*/  LOP3.LUT R0, R0, R3, RZ, 0xfc, !PT ;  /* 0x0000000300007212 */ /* 0x000fc800078efcff */
[----:B------:R-:W-:-:S07]  /*d480*/  PRMT R8, R0, 0x7610, R8 ;  /* 0x0000761000087816 */ /* 0x000fce0000000008 */
.L_x_14118:
[----:B------:R-:W-:Y:S05]  /*d490*/  BSYNC B0 ;  /* 0x0000000000007941 */ /* 0x000fea0003800000 */
.L_x_14117:
[----:B------:R0:W-:Y:S01]  /*d4a0*/  STG.E.U8 desc[UR36][R16.64], R8 ;  /* 0x0000000810007986 */ /* 0x0001e2000c101124 */
[----:B------:R-:W-:Y:S05]  /*d4b0*/  BRA `(.L_x_14094) ;  /* 0x0000000000b87947 */ /* 0x000fea0003800000 */
.L_x_14111:
        /* <DEDUP_REMOVED lines=22> */
.L_x_14093:
        /* <DEDUP_REMOVED lines=16> */
.L_x_14122:
[----:B------:R-:W-:Y:S05]  /*d720*/  BRA `(.L_x_14094) ;  /* 0x00000000001c7947 */ /* 0x000fea0003800000 */
.L_x_14121:
[----:B------:R-:W-:-:S06]  /*d730*/  HADD2.F32 R2, -RZ, R5.H0_H0 ;  /* 0x20000005ff027230 */ /* 0x000fcc0000004100 */
[----:B------:R-:W0:Y:S02]  /*d740*/  F2I.U64.TRUNC R2, R2 ;  /* 0x0000000200027311 */ /* 0x000e24000020d800 */
[----:B0-----:R0:W-:Y:S01]  /*d750*/  STG.E.64 desc[UR36][R16.64], R2 ;  /* 0x0000000210007986 */ /* 0x0011e2000c101b24 */
[----:B------:R-:W-:Y:S05]  /*d760*/  BRA `(.L_x_14094) ;  /* 0x00000000000c7947 */ /* 0x000fea0003800000 */
.L_x_14120:
[----:B------:R-:W-:-:S06]  /*d770*/  HADD2.F32 R5, -RZ, R5.H0_H0 ;  /* 0x20000005ff057230 */ /* 0x000fcc0000004100 */
[----:B------:R-:W0:Y:S02]  /*d780*/  F2I.FTZ.U32.TRUNC.NTZ R5, R5 ;  /* 0x0000000500057305 */ /* 0x000e24000021f000 */
[----:B0-----:R0:W-:Y:S02]  /*d790*/  STG.E desc[UR36][R16.64], R5 ;  /* 0x0000000510007986 */ /* 0x0011e4000c101924 */
.L_x_14094:
[----:B------:R-:W-:-:S07]  /*d7a0*/  VIADD R19, R19, 0x80 ;  /* 0x0000008013137836 */ /* 0x000fce0000000000 */
.L_x_14018:
[----:B------:R-:W-:Y:S05]  /*d7b0*/  BSYNC B6 ;  /* 0x0000000000067941 */ /* 0x000fea0003800000 */
.L_x_14017:
[----:B------:R-:W-:Y:S02]  /*d7c0*/  ULDC UR4, c[0x0][0x210] ;  /* 0x0000840000047ab9 */ /* 0x000fe40000000800 */
[----:B------:R-:W-:-:S13]  /*d7d0*/  ISETP.GE.AND P0, PT, R19, UR4, PT ;  /* 0x0000000413007c0c */ /* 0x000fda000bf06270 */
[----:B------:R-:W-:Y:S05]  /*d7e0*/  @P0 EXIT ;  /* 0x000000000000094d */ /* 0x000fea0003800000 */
[----:B0-----:R-:W0:Y:S01]  /*d7f0*/  LDC R6, c[0x0][0x218] ;  /* 0x00008600ff067b82 */ /* 0x001e220000000800 */
[----:B------:R-:W-:Y:S02]  /*d800*/  IMAD.MOV.U32 R18, RZ, RZ, RZ ;  /* 0x000000ffff127224 */ /* 0x000fe400078e00ff */
[----:B---3--:R-:W-:Y:S02]  /*d810*/  IMAD.MOV.U32 R0, RZ, RZ, RZ ;  /* 0x000000ffff007224 */ /* 0x008fe400078e00ff */
[----:B-12-4-:R-:W-:Y:S01]  /*d820*/  IMAD.MOV.U32 R16, RZ, RZ, RZ ;  /* 0x000000ffff107224 */ /* 0x016fe200078e00ff */
        /* <DEDUP_REMOVED lines=350> */
.L_x_14123:
        /* <DEDUP_REMOVED lines=23> */
.L_x_14127:
[----:B------:R-:W2:Y:S02]  /*ef80*/  LDG.E.U8 R2, desc[UR36][R2.64] ;  /* 0x0000002402027981 */ /* 0x000ea4000c1e1100 */
[----:B--2---:R-:W-:-:S04]  /*ef90*/  I2FP.F32.U32 R0, R2 ;  /* 0x0000000200007245 */ /* 0x004fc80000201000 */
[----:B------:R-:W-:-:S04]  /*efa0*/  F2FP.F16.F32.PACK_AB R0, RZ, R0 ;  /* 0x00000000ff00723e */ /* 0x000fc800000000ff */
[----:B------:R-:W-:Y:S01]  /*efb0*/  PRMT R19, R0, 0x7610, R19 ;  /* 0x0000761000137816 */ /* 0x000fe20000000013 */
[----:B------:R-:W-:Y:S06]  /*efc0*/  BRA `(.L_x_14129) ;  /* 0x0000000c00bc7947 */ /* 0x000fec0003800000 */
.L_x_14126:
        /* <DEDUP_REMOVED lines=11> */
.L_x_14131:
[----:B------:R-:W2:Y:S02]  /*f080*/  LDG.E R2, desc[UR36][R2.64] ;  /* 0x0000002402027981 */ /* 0x000ea4000c1e1900 */
[----:B--2---:R-:W-:-:S04]  /*f090*/  I2FP.F32.S32 R0, R2 ;  /* 0x0000000200007245 */ /* 0x004fc80000201400 */
[----:B------:R-:W-:-:S04]  /*f0a0*/  F2FP.F16.F32.PACK_AB R0, RZ, R0 ;  /* 0x00000000ff00723e */ /* 0x000fc800000000ff */
[----:B------:R-:W-:Y:S01]  /*f0b0*/  PRMT R19, R0, 0x7610, R19 ;  /* 0x0000761000137816 */ /* 0x000fe20000000013 */
[----:B------:R-:W-:Y:S06]  /*f0c0*/  BRA `(.L_x_14129) ;  /* 0x0000000c007c7947 */ /* 0x000fec0003800000 */
.L_x_14130:
[----:B------:R-:W2:Y:S02]  /*f0d0*/  LDG.E.U16 R2, desc[UR36][R2.64] ;  /* 0x0000002402027981 */ /* 0x000ea4000c1e1500 */
[----:B--2---:R-:W0:Y:S02]  /*f0e0*/  I2F.S16 R0, R2 ;  /* 0x0000000200007306 */ /* 0x004e240000101400 */
[----:B0-----:R-:W-:-:S04]  /*f0f0*/  F2FP.F16.F32.PACK_AB R0, RZ, R0 ;  /* 0x00000000ff00723e */ /* 0x001fc800000000ff */
[----:B------:R-:W-:Y:S01]  /*f100*/  PRMT R19, R0, 0x7610, R19 ;  /* 0x0000761000137816 */ /* 0x000fe20000000013 */
[----:B------:R-:W-:Y:S06]  /*f110*/  BRA `(.L_x_14129) ;  /* 0x0000000c00687947 */ /* 0x000fec0003800000 */
.L_x_14125:
        /* <DEDUP_REMOVED lines=9> */
.L_x_14133:
[----:B------:R1:W5:Y:S01]  /*f1b0*/  LDG.E.U16 R19, desc[UR36][R2.64] ;  /* 0x0000002402137981 */ /* 0x000362000c1e1500 */
[----:B------:R-:W-:Y:S05]  /*f1c0*/  BRA `(.L_x_14129) ;  /* 0x0000000c003c7947 */ /* 0x000fea0003800000 */
.L_x_14132:
        /* <DEDUP_REMOVED lines=9> */
.L_x_14135:
[----:B------:R0:W5:Y:S01]  /*f260*/  LDG.E.U16 R19, desc[UR36][R2.64] ;  /* 0x0000002402137981 */ /* 0x000162000c1e1500 */
[----:B------:R-:W-:Y:S05]  /*f270*/  BRA `(.L_x_14129) ;  /* 0x0000000c00107947 */ /* 0x000fea0003800000 */
.L_x_14134:
        /* <DEDUP_REMOVED lines=9> */
.L_x_14124:
        /* <DEDUP_REMOVED lines=14> */
.L_x_14138:
        /* <DEDUP_REMOVED lines=9> */
.L_x_14137:
        /* <DEDUP_REMOVED lines=28> */
.L_x_14140:
        /* <DEDUP_REMOVED lines=15> */
.L_x_14139:
[----:B------:R-:W2:Y:S02]  /*f730*/  LDG.E.U16 R0, desc[UR36][R2.64] ;  /* 0x0000002402007981 */ /* 0x000ea4000c1e1500 */
[----:B--2---:R-:W-:-:S05]  /*f740*/  IMAD.U32 R0, R0, 0x10000, RZ ;  /* 0x0001000000007824 */ /* 0x004fca00078e00ff */
[----:B------:R-:W-:-:S04]  /*f750*/  F2FP.F16.F32.PACK_AB R0, RZ, R0 ;  /* 0x00000000ff00723e */ /* 0x000fc800000000ff */
[----:B------:R-:W-:Y:S01]  /*f760*/  PRMT R19, R0, 0x7610, R19 ;  /* 0x0000761000137816 */ /* 0x000fe20000000013 */
[----:B------:R-:W-:Y:S06]  /*f770*/  BRA `(.L_x_14129) ;  /* 0x0000000400d07947 */ /* 0x000fec0003800000 */
.L_x_14136:
        /* <DEDUP_REMOVED lines=13> */
.L_x_14143:
        /* <DEDUP_REMOVED lines=21> */
.L_x_14147:
[----:B------:R-:W-:Y:S05]  /*f9a0*/  BSYNC B1 ;  /* 0x0000000000017941 */ /* 0x000fea0003800000 */
.L_x_14146:
[----:B------:R-:W-:Y:S01]  /*f9b0*/  LEA R3, R0, 0x3b800000, 0x17 ;  /* 0x3b80000000037811 */ /* 0x000fe200078eb8ff */
[----:B------:R-:W-:-:S05]  /*f9c0*/  IMAD.SHL.U32 R0, R2, 0x100000, RZ ;  /* 0x0010000002007824 */ /* 0x000fca00078e00ff */
[----:B------:R-:W-:-:S07]  /*f9d0*/  LOP3.LUT R0, R3, R0, R4, 0xfe, !PT ;  /* 0x0000000003007212 */ /* 0x000fce00078efe04 */
.L_x_14145:
[----:B------:R-:W-:Y:S05]  /*f9e0*/  BSYNC B0 ;  /* 0x0000000000007941 */ /* 0x000fea0003800000 */
.L_x_14144:
[----:B------:R-:W-:-:S04]  /*f9f0*/  F2FP.F16.F32.PACK_AB R0, RZ, R0 ;  /* 0x00000000ff00723e */ /* 0x000fc800000000ff */
[----:B------:R-:W-:Y:S01]  /*fa00*/  PRMT R19, R0, 0x7610, R19 ;  /* 0x0000761000137816 */ /* 0x000fe20000000013 */
[----:B------:R-:W-:Y:S06]  /*fa10*/  BRA `(.L_x_14129) ;  /* 0x0000000400287947 */ /* 0x000fec0003800000 */
.L_x_14142:
        /* <DEDUP_REMOVED lines=21> */
.L_x_14151:
[----:B------:R-:W-:Y:S05]  /*fb70*/  BSYNC B1 ;  /* 0x0000000000017941 */ /* 0x000fea0003800000 */
.L_x_14150:
[----:B------:R-:W-:Y:S01]  /*fb80*/  LEA R3, R0, 0x37800000, 0x17 ;  /* 0x3780000000037811 */ /* 0x000fe200078eb8ff */
[----:B------:R-:W-:-:S05]  /*fb90*/  IMAD.SHL.U32 R0, R2, 0x200000, RZ ;  /* 0x0020000002007824 */ /* 0x000fca00078e00ff */
[----:B------:R-:W-:-:S07]  /*fba0*/  LOP3.LUT R0, R3, R0, R4, 0xfe, !PT ;  /* 0x0000000003007212 */ /* 0x000fce00078efe04 */
.L_x_14149:
[----:B------:R-:W-:Y:S05]  /*fbb0*/  BSYNC B0 ;  /* 0x0000000000007941 */ /* 0x000fea0003800000 */
.L_x_14148:
[----:B------:R-:W-:-:S04]  /*fbc0*/  F2FP.F16.F32.PACK_AB R0, RZ, R0 ;  /* 0x00000000ff00723e */ /* 0x000fc800000000ff */
[----:B------:R-:W-:Y:S01]  /*fbd0*/  PRMT R19, R0, 0x7610, R19 ;  /* 0x0000761000137816 */ /* 0x000fe20000000013 */
[----:B------:R-:W-:Y:S06]  /*fbe0*/  BRA `(.L_x_14129) ;  /* 0x0000000000b47947 */ /* 0x000fec0003800000 */
.L_x_14141:
        /* <DEDUP_REMOVED lines=14> */
.L_x_14155:
[----:B------:R-:W-:Y:S05]  /*fcd0*/  BSYNC B0 ;  /* 0x0000000000007941 */ /* 0x000fea0003800000 */
.L_x_14154:
[----:B------:R-:W-:-:S04]  /*fce0*/  F2FP.F16.F32.PACK_AB R0, RZ, R0 ;  /* 0x00000000ff00723e */ /* 0x000fc800000000ff */
[----:B------:R-:W-:Y:S01]  /*fcf0*/  PRMT R19, R0, 0x7610, R19 ;  /* 0x0000761000137816 */ /* 0x000fe20000000013 */
[----:B------:R-:W-:Y:S06]  /*fd00*/  BRA `(.L_x_14129) ;  /* 0x00000000006c7947 */ /* 0x000fec0003800000 */
.L_x_14128:
        /* <DEDUP_REMOVED lines=16> */
.L_x_14156:
[----:B------:R-:W-:Y:S01]  /*fe10*/  PRMT R19, RZ, 0x7610, R19 ;  /* 0x00007610ff137816 */ /* 0x000fe20000000013 */
[----:B------:R-:W-:Y:S06]  /*fe20*/  BRA `(.L_x_14129) ;  /* 0x0000000000247947 */ /* 0x000fec0003800000 */
.L_x_14153:
[----:B------:R-:W2:Y:S02]  /*fe30*/  LDG.E.64 R2, desc[UR36][R2.64] ;  /* 0x0000002402027981 */ /* 0x000ea4000c1e1b00 */
[----:B--2---:R-:W0:Y:S02]  /*fe40*/  I2F.U64 R0, R2 ;  /* 0x0000000200007312 */ /* 0x004e240000301000 */
[----:B0-----:R-:W-:-:S04]  /*fe50*/  F2FP.F16.F32.PACK_AB R0, RZ, R0 ;  /* 0x00000000ff00723e */ /* 0x001fc800000000ff */
[----:B------:R-:W-:Y:S01]  /*fe60*/  PRMT R19, R0, 0x7610, R19 ;  /* 0x0000761000137816 */ /* 0x000fe20000000013 */
[----:B------:R-:W-:Y:S06]  /*fe70*/  BRA `(.L_x_14129) ;  /* 0x0000000000107947 */ /* 0x000fec0003800000 */
.L_x_14152:
[----:B------:R-:W2:Y:S02]  /*fe80*/  LDG.E R2, desc[UR36][R2.64] ;  /* 0x0000002402027981 */ /* 0x000ea4000c1e1900 */
[----:B--2---:R-:W-:-:S04]  /*fe90*/  I2FP.F32.U32 R0, R2 ;  /* 0x0000000200007245 */ /* 0x004fc80000201000 */
[----:B------:R-:W-:-:S04]  /*fea0*/  F2FP.F16.F32.PACK_AB R0, RZ, R0 ;  /* 0x00000000ff00723e */ /* 0x000fc800000000ff */
[----:B------:R-:W-:-:S07]  /*feb0*/  PRMT R19, R0, 0x7610, R19 ;  /* 0x0000761000137816 */ /* 0x000fce0000000013 */
.L_x_14129:
        /* <DEDUP_REMOVED lines=20> */
.L_x_14160:
[----:B------:R-:W2:Y:S02]  /*10000*/  LDG.E.U8 R2, desc[UR36][R2.64] ;  /* 0x0000002402027981 */ /* 0x000ea4000c1e1100 */
[----:B--2---:R-:W-:-:S04]  /*10010*/  I2FP.F32.U32 R0, R2 ;  /* 0x0000000200007245 */ /* 0x004fc80000201000 */
[----:B------:R-:W-:-:S04]  /*10020*/  F2FP.F16.F32.PACK_AB R0, RZ, R0 ;  /* 0x00000000ff00723e */ /* 0x000fc800000000ff */
[----:B------:R-:W-:Y:S01]  /*10030*/  PRMT R5, R0, 0x7610, R5 ;  /* 0x0000761000057816 */ /* 0x000fe20000000005 */
[----:B------:R-:W-:Y:S06]  /*10040*/  BRA `(.L_x_14162) ;  /* 0x0000000c00b87947 */ /* 0x000fec0003800000 */
.L_x_14159:
        /* <DEDUP_REMOVED lines=11> */
.L_x_14164:
[----:B------:R-:W2:Y:S02]  /*10100*/  LDG.E R2, desc[UR36][R2.64] ;  /* 0x0000002402027981 */ /* 0x000ea4000c1e1900 */
[----:B--2---:R-:W-:-:S04]  /*10110*/  I2FP.F32.S32 R0, R2 ;  /* 0x0000000200007245 */ /* 0x004fc80000201400 */
[----:B------:R-:W-:-:S04]  /*10120*/  F2FP.F16.F32.PACK_AB R0, RZ, R0 ;  /* 0x00000000ff00723e */ /* 0x000fc800000000ff */
[----:B------:R-:W-:Y:S01]  /*10130*/  PRMT R5, R0, 0x7610, R5 ;  /* 0x0000761000057816 */ /* 0x000fe20000000005 */
[----:B------:R-:W-:Y:S06]  /*10140*/  BRA `(.L_x_14162) ;  /* 0x0000000c00787947 */ /* 0x000fec0003800000 */
.L_x_14163:
[----:B------:R-:W2:Y:S02]  /*10150*/  LDG.E.U16 R2, desc[UR36][R2.64] ;  /* 0x0000002402027981 */ /* 0x000ea4000c1e1500 */
[----:B--2---:R-:W0:Y:S02]  /*10160*/  I2F.S16 R0, R2 ;  /* 0x0000000200007306 */ /* 0x004e240000101400 */
[----:B0-----:R-:W-:-:S04]  /*10170*/  F2FP.F16.F32.PACK_AB R0, RZ, R0 ;  /* 0x00000000ff00723e */ /* 0x001fc800000000ff */
[----:B------:R-:W-:Y:S01]  /*10180*/  PRMT R5, R0, 0x7610, R5 ;  /* 0x0000761000057816 */ /* 0x000fe20000000005 */
[----:B------:R-:W-:Y:S06]  /*10190*/  BRA `(.L_x_14162) ;  /* 0x0000000c00647947 */ /* 0x000fec0003800000 */
.L_x_14158:
        /* <DEDUP_REMOVED lines=9> */
.L_x_14166:
[----:B------:R1:W5:Y:S01]  /*10230*/  LDG.E.U16 R5, desc[UR36][R2.64] ;  /* 0x0000002402057981 */ /* 0x000362000c1e1500 */
[----:B------:R-:W-:Y:S05]  /*10240*/  BRA `(.L_x_14162) ;  /* 0x0000000c00387947 */ /* 0x000fea0003800000 */
.L_x_14165:
        /* <DEDUP_REMOVED lines=9> */
.L_x_14168:
[----:B------:R0:W5:Y:S01]  /*102e0*/  LDG.E.U16 R5, desc[UR36][R2.64] ;  /* 0x0000002402057981 */ /* 0x000162000c1e1500 */
[----:B------:R-:W-:Y:S05]  /*102f0*/  BRA `(.L_x_14162) ;  /* 0x0000000c000c7947 */ /* 0x000fea0003800000 */
.L_x_14167:
        /* <DEDUP_REMOVED lines=9> */
.L_x_14157:
        /* <DEDUP_REMOVED lines=14> */
.L_x_14171:
        /* <DEDUP_REMOVED lines=9> */
.L_x_14170:
        /* <DEDUP_REMOVED lines=27> */
.L_x_14173:
        /* <DEDUP_REMOVED lines=15> */
.L_x_14172:
[----:B------:R-:W2:Y:S02]  /*107a0*/  LDG.E.U16 R0, desc[UR36][R2.64] ;  /* 0x0000002402007981 */ /* 0x000ea4000c1e1500 */
[----:B--2---:R-:W-:-:S05]  /*107b0*/  IMAD.U32 R0, R0, 0x10000, RZ ;  /* 0x0001000000007824 */ /* 0x004fca00078e00ff */
[----:B------:R-:W-:-:S04]  /*107c0*/  F2FP.F16.F32.PACK_AB R0, RZ, R0 ;  /* 0x00000000ff00723e */ /* 0x000fc800000000ff */
[----:B------:R-:W-:Y:S01]  /*107d0*/  PRMT R5, R0, 0x7610, R5 ;  /* 0x0000761000057816 */ /* 0x000fe20000000005 */
[----:B------:R-:W-:Y:S06]  /*107e0*/  BRA `(.L_x_14162) ;  /* 0x0000000400d07947 */ /* 0x000fec0003800000 */
.L_x_14169:
        /* <DEDUP_REMOVED lines=13> */
.L_x_14176:
        /* <DEDUP_REMOVED lines=21> */
.L_x_14180:
[----:B------:R-:W-:Y:S05]  /*10a10*/  BSYNC B1 ;  /* 0x0000000000017941 */ /* 0x000fea0003800000 */
.L_x_14179:
[----:B------:R-:W-:Y:S01]  /*10a20*/  LEA R3, R0, 0x3b800000, 0x17 ;  /* 0x3b80000000037811 */ /* 0x000fe200078eb8ff */
[----:B------:R-:W-:-:S05]  /*10a30*/  IMAD.SHL.U32 R0, R2, 0x100000, RZ ;  /* 0x0010000002007824 */ /* 0x000fca00078e00ff */
[----:B------:R-:W-:-:S07]  /*10a40*/  LOP3.LUT R0, R3, R0, R4, 0xfe, !PT ;  /* 0x0000000003007212 */ /* 0x000fce00078efe04 */
.L_x_14178:
[----:B------:R-:W-:Y:S05]  /*10a50*/  BSYNC B0 ;  /* 0x0000000000007941 */ /* 0x000fea0003800000 */
.L_x_14177:
[----:B------:R-:W-:-:S04]  /*10a60*/  F2FP.F16.F32.PACK_AB R0, RZ, R0 ;  /* 0x00000000ff00723e */ /* 0x000fc800000000ff */
[----:B------:R-:W-:Y:S01]  /*10a70*/  PRMT R5, R0, 0x7610, R5 ;  /* 0x0000761000057816 */ /* 0x000fe20000000005 */
[----:B------:R-:W-:Y:S06]  /*10a80*/  BRA `(.L_x_14162) ;  /* 0x0000000400287947 */ /* 0x000fec0003800000 */
.L_x_14175:
        /* <DEDUP_REMOVED lines=21> */
.L_x_14184:
[----:B------:R-:W-:Y:S05]  /*10be0*/  BSYNC B1 ;  /* 0x0000000000017941 */ /* 0x000fea0003800000 */
.L_x_14183:
[----:B------:R-:W-:Y:S01]  /*10bf0*/  LEA R3, R0, 0x37800000, 0x17 ;  /* 0x3780000000037811 */ /* 0x000fe200078eb8ff */
[----:B------:R-:W-:-:S05]  /*10c00*/  IMAD.SHL.U32 R0, R2, 0x200000, RZ ;  /* 0x0020000002007824 */ /* 0x000fca00078e00ff */
[----:B------:R-:W-:-:S07]  /*10c10*/  LOP3.LUT R0, R3, R0, R4, 0xfe, !PT ;  /* 0x0000000003007212 */ /* 0x000fce00078efe04 */
.L_x_14182:
[----:B------:R-:W-:Y:S05]  /*10c20*/  BSYNC B0 ;  /* 0x0000000000007941 */ /* 0x000fea0003800000 */
.L_x_14181:
[----:B------:R-:W-:-:S04]  /*10c30*/  F2FP.F16.F32.PACK_AB R0, RZ, R0 ;  /* 0x00000000ff00723e */ /* 0x000fc800000000ff */
[----:B------:R-:W-:Y:S01]  /*10c40*/  PRMT R5, R0, 0x7610, R5 ;  /* 0x0000761000057816 */ /* 0x000fe20000000005 */
[----:B------:R-:W-:Y:S06]  /*10c50*/  BRA `(.L_x_14162) ;  /* 0x0000000000b47947 */ /* 0x000fec0003800000 */
.L_x_14174:
        /* <DEDUP_REMOVED lines=14> */
.L_x_14188:
[----:B------:R-:W-:Y:S05]  /*10d40*/  BSYNC B0 ;  /* 0x0000000000007941 */ /* 0x000fea0003800000 */
.L_x_14187:
[----:B------:R-:W-:-:S04]  /*10d50*/  F2FP.F16.F32.PACK_AB R0, RZ, R0 ;  /* 0x00000000ff00723e */ /* 0x000fc800000000ff */
[----:B------:R-:W-:Y:S01]  /*10d60*/  PRMT R5, R0, 0x7610, R5 ;  /* 0x0000761000057816 */ /* 0x000fe20000000005 */
[----:B------:R-:W-:Y:S06]  /*10d70*/  BRA `(.L_x_14162) ;  /* 0x00000000006c7947 */ /* 0x000fec0003800000 */
.L_x_14161:
        /* <DEDUP_REMOVED lines=16> */
.L_x_14189:
[----:B------:R-:W-:Y:S01]  /*10e80*/  PRMT R5, RZ, 0x7610, R5 ;  /* 0x00007610ff057816 */ /* 0x000fe20000000005 */
[----:B------:R-:W-:Y:S06]  /*10e90*/  BRA `(.L_x_14162) ;  /* 0x0000000000247947 */ /* 0x000fec0003800000 */
.L_x_14186:
[----:B------:R-:W2:Y:S02]  /*10ea0*/  LDG.E.64 R2, desc[UR36][R2.64] ;  /* 0x0000002402027981 */ /* 0x000ea4000c1e1b00 */
[----:B--2---:R-:W0:Y:S02]  /*10eb0*/  I2F.U64 R0, R2 ;  /* 0x0000000200007312 */ /* 0x004e240000301000 */
[----:B0-----:R-:W-:-:S04]  /*10ec0*/  F2FP.F16.F32.PACK_AB R0, RZ, R0 ;  /* 0x00000000ff00723e */ /* 0x001fc800000000ff */
[----:B------:R-:W-:Y:S01]  /*10ed0*/  PRMT R5, R0, 0x7610, R5 ;  /* 0x0000761000057816 */ /* 0x000fe20000000005 */
[----:B------:R-:W-:Y:S06]  /*10ee0*/  BRA `(.L_x_14162) ;  /* 0x0000000000107947 */ /* 0x000fec0003800000 */
.L_x_14185:
[----:B------:R-:W2:Y:S02]  /*10ef0*/  LDG.E R2, desc[UR36][R2.64] ;  /* 0x0000002402027981 */ /* 0x000ea4000c1e1900 */
[----:B--2---:R-:W-:-:S04]  /*10f00*/  I2FP.F32.U32 R0, R2 ;  /* 0x0000000200007245 */ /* 0x004fc80000201000 */
[----:B------:R-:W-:-:S04]  /*10f10*/  F2FP.F16.F32.PACK_AB R0, RZ, R0 ;  /* 0x00000000ff00723e */ /* 0x000fc800000000ff */
[----:B------:R-:W-:-:S07]  /*10f20*/  PRMT R5, R0, 0x7610, R5 ;  /* 0x0000761000057816 */ /* 0x000fce0000000005 */
.L_x_14162:
        /* <DEDUP_REMOVED lines=11> */
.L_x_14191:
[----:B------:R-:W-:-:S07]  /*10fe0*/  PRMT R5, R19, 0x7610, R5 ;  /* 0x0000761013057816 */ /* 0x000fce0000000005 */
.L_x_14192:
[----:B------:R-:W-:Y:S05]  /*10ff0*/  BSYNC B0 ;  /* 0x0000000000007941 */ /* 0x000fea0003800000 */
.L_x_14190:
        /* <DEDUP_REMOVED lines=16> */
.L_x_14196:
[----:B------:R-:W-:-:S06]  /*11100*/  HADD2.F32 R3, -RZ, R5.H0_H0 ;  /* 0x20000005ff037230 */ /* 0x000fcc0000004100 */
[----:B------:R-:W0:Y:S02]  /*11110*/  F2I.S64.TRUNC R2, R3 ;  /* 0x0000000300027311 */ /* 0x000e24000020d900 */
[----:B0-----:R-:W-:Y:S01]  /*11120*/  STG.E.U8 desc[UR36][R16.64], R2 ;  /* 0x0000000210007986 */ /* 0x001fe2000c101124 */
[----:B------:R-:W-:Y:S05]  /*11130*/  EXIT ;  /* 0x000000000000794d */ /* 0x000fea0003800000 */
.L_x_14195:
        /* <DEDUP_REMOVED lines=10> */
.L_x_14199:
[----:B------:R-:W-:-:S06]  /*111e0*/  HADD2.F32 R5, -RZ, R5.H0_H0 ;  /* 0x20000005ff057230 */ /* 0x000fcc0000004100 */
[----:B------:R-:W0:Y:S02]  /*111f0*/  F2I.FTZ.TRUNC.NTZ R5, R5 ;  /* 0x0000000500057305 */ /* 0x000e24000021f100 */
[----:B0-----:R-:W-:Y:S01]  /*11200*/  STG.E desc[UR36][R16.64], R5 ;  /* 0x0000000510007986 */ /* 0x001fe2000c101924 */
[----:B------:R-:W-:Y:S05]  /*11210*/  EXIT ;  /* 0x000000000000794d */ /* 0x000fea0003800000 */
.L_x_14198:
[----:B------:R-:W-:-:S06]  /*11220*/  HADD2.F32 R5, -RZ, R5.H0_H0 ;  /* 0x20000005ff057230 */ /* 0x000fcc0000004100 */
[----:B------:R-:W0:Y:S02]  /*11230*/  F2I.FTZ.TRUNC.NTZ R5, R5 ;  /* 0x0000000500057305 */ /* 0x000e24000021f100 */
[----:B0-----:R-:W-:Y:S01]  /*11240*/  STG.E.U16 desc[UR36][R16.64], R5 ;  /* 0x0000000510007986 */ /* 0x001fe2000c101524 */
[----:B------:R-:W-:Y:S05]  /*11250*/  EXIT ;  /* 0x000000000000794d */ /* 0x000fea0003800000 */
.L_x_14194:
        /* <DEDUP_REMOVED lines=9> */
.L_x_14201:
[----:B------:R-:W-:Y:S01]  /*112f0*/  STG.E.U16 desc[UR36][R16.64], R5 ;  /* 0x0000000510007986 */ /* 0x000fe2000c101524 */
[----:B------:R-:W-:Y:S05]  /*11300*/  EXIT ;  /* 0x000000000000794d */ /* 0x000fea0003800000 */
.L_x_14200:
        /* <DEDUP_REMOVED lines=10> */
.L_x_14203:
[----:B------:R-:W-:-:S05]  /*113b0*/  HADD2.F32 R0, -RZ, R5.H0_H0 ;  /* 0x20000005ff007230 */ /* 0x000fca0000004100 */
[----:B------:R-:W-:-:S04]  /*113c0*/  F2FP.F16.F32.PACK_AB R0, RZ, R0 ;  /* 0x00000000ff00723e */ /* 0x000fc800000000ff */
[----:B------:R-:W-:-:S05]  /*113d0*/  PRMT R0, R0, 0x5410, RZ ;  /* 0x0000541000007816 */ /* 0x000fca00000000ff */
[----:B------:R-:W-:Y:S01]  /*113e0*/  STG.E desc[UR36][R16.64], R0 ;  /* 0x0000000010007986 */ /* 0x000fe2000c101924 */
[----:B------:R-:W-:Y:S05]  /*113f0*/  EXIT ;  /* 0x000000000000794d */ /* 0x000fea0003800000 */
.L_x_14202:
[----:B------:R-:W-:-:S05]  /*11400*/  HADD2.F32 R2, -RZ, R5.H0_H0 ;  /* 0x20000005ff027230 */ /* 0x000fca0000004100 */
[----:B------:R-:W-:-:S06]  /*11410*/  FMUL.FTZ R2, R2, 1 ;  /* 0x3f80000002027820 */ /* 0x000fcc0000410000 */
[----:B------:R-:W0:Y:S02]  /*11420*/  F2F.F64.F32 R2, R2 ;  /* 0x0000000200027310 */ /* 0x000e240000201800 */
[----:B0-----:R-:W-:Y:S01]  /*11430*/  STG.E.64 desc[UR36][R16.64], R2 ;  /* 0x0000000210007986 */ /* 0x001fe2000c101b24 */
[----:B------:R-:W-:Y:S05]  /*11440*/  EXIT ;  /* 0x000000000000794d */ /* 0x000fea0003800000 */
.L_x_14193:
        /* <DEDUP_REMOVED lines=13> */
.L_x_14206:
[----:B------:R-:W-:Y:S01]  /*11520*/  HADD2.F32 R5, -RZ, R5.H0_H0 ;  /* 0x20000005ff057230 */ /* 0x000fe20000004100 */
[----:B------:R-:W-:-:S04]  /*11530*/  CS2R R6, SRZ ;  /* 0x0000000000067805 */ /* 0x000fc8000001ff00 */
[----:B------:R-:W-:-:S06]  /*11540*/  FMUL.FTZ R5, R5, 1 ;  /* 0x3f80000005057820 */ /* 0x000fcc0000410000 */
[----:B------:R-:W0:Y:S02]  /*11550*/  F2F.F64.F32 R4, R5 ;  /* 0x0000000500047310 */ /* 0x000e240000201800 */
[----:B0-----:R-:W-:Y:S01]  /*11560*/  STG.E.128 desc[UR36][R16.64], R4 ;  /* 0x0000000410007986 */ /* 0x001fe2000c101d24 */
[----:B------:R-:W-:Y:S05]  /*11570*/  EXIT ;  /* 0x000000000000794d */ /* 0x000fea0003800000 */
.L_x_14205:
        /* <DEDUP_REMOVED lines=21> */
.L_x_14210:
[----:B------:R-:W-:Y:S05]  /*116d0*/  BSYNC B0 ;  /* 0x0000000000007941 */ /* 0x000fea0003800000 */
.L_x_14209:
[----:B------:R-:W-:-:S05]  /*116e0*/  LOP3.LUT R3, R0, R3, RZ, 0xfc, !PT ;  /* 0x0000000300037212 */ /* 0x000fca00078efcff */
[----:B------:R-:W-:Y:S01]  /*116f0*/  STG.E.U8 desc[UR36][R16.64], R3 ;  /* 0x0000000310007986 */ /* 0x000fe2000c101124 */
[----:B------:R-:W-:Y:S05]  /*11700*/  EXIT ;  /* 0x000000000000794d */ /* 0x000fea0003800000 */
.L_x_14208:
        /* <DEDUP_REMOVED lines=13> */
.L_x_14212:
[----:B------:R-:W-:Y:S01]  /*117e0*/  IMAD.MOV.U32 R0, RZ, RZ, 0x7f ;  /* 0x0000007fff007424 */ /* 0x000fe200078e00ff */
[----:B------:R-:W-:-:S04]  /*117f0*/  ISETP.GT.U32.AND P0, PT, R2, 0x7f800000, PT ;  /* 0x7f8000000200780c */ /* 0x000fc80003f04070 */
[----:B------:R-:W-:-:S09]  /*11800*/  SEL R0, R0, 0x7c, P0 ;  /* 0x0000007c00007807 */ /* 0x000fd20000000000 */
.L_x_14213:
[----:B------:R-:W-:Y:S05]  /*11810*/  BSYNC B0 ;  /* 0x0000000000007941 */ /* 0x000fea0003800000 */
.L_x_14211:
[----:B------:R-:W-:-:S04]  /*11820*/  LOP3.LUT R2, R5, 0x80000000, RZ, 0xc0, !PT ;  /* 0x8000000005027812 */ /* 0x000fc800078ec0ff */
[----:B------:R-:W-:-:S04]  /*11830*/  SHF.R.U32.HI R3, RZ, 0x18, R2 ;  /* 0x00000018ff037819 */ /* 0x000fc80000011602 */
[----:B------:R-:W-:-:S05]  /*11840*/  LOP3.LUT R3, R0, R3, RZ, 0xfc, !PT ;  /* 0x0000000300037212 */ /* 0x000fca00078efcff */
[----:B------:R-:W-:Y:S01]  /*11850*/  STG.E.U8 desc[UR36][R16.64], R3 ;  /* 0x0000000310007986 */ /* 0x000fe2000c101124 */
[----:B------:R-:W-:Y:S05]  /*11860*/  EXIT ;  /* 0x000000000000794d */ /* 0x000fea0003800000 */
.L_x_14207:
[----:B------:R-:W-:-:S05]  /*11870*/  HADD2.F32 R0, -RZ, R5.H0_H0 ;  /* 0x20000005ff007230 */ /* 0x000fca0000004100 */
[----:B------:R-:W-:-:S05]  /*11880*/  F2FP.BF16.F32.PACK_AB R0, RZ, R0 ;  /* 0x00000000ff00723e */ /* 0x000fca00000010ff */
[----:B------:R-:W-:Y:S01]  /*11890*/  STG.E.U16 desc[UR36][R16.64], R0 ;  /* 0x0000000010007986 */ /* 0x000fe2000c101524 */
[----:B------:R-:W-:Y:S05]  /*118a0*/  EXIT ;  /* 0x000000000000794d */ /* 0x000fea0003800000 */
.L_x_14204:
        /* <DEDUP_REMOVED lines=12> */
.L_x_14216:
        /* <DEDUP_REMOVED lines=17> */
.L_x_14219:
[----:B------:R-:W-:-:S04]  /*11a80*/  LOP3.LUT R2, R5, 0x80000000, RZ, 0xc0, !PT ;  /* 0x8000000005027812 */ /* 0x000fc800078ec0ff */
[----:B------:R-:W-:-:S04]  /*11a90*/  SHF.R.U32.HI R3, RZ, 0x18, R2 ;  /* 0x00000018ff037819 */ /* 0x000fc80000011602 */
[----:B------:R-:W-:-:S04]  /*11aa0*/  LOP3.LUT R0, R0, R3, RZ, 0xfc, !PT ;  /* 0x0000000300007212 */ /* 0x000fc800078efcff */
[----:B------:R-:W-:-:S07]  /*11ab0*/  PRMT R8, R0, 0x7610, R8 ;  /* 0x0000761000087816 */ /* 0x000fce0000000008 */
.L_x_14218:
[----:B------:R-:W-:Y:S05]  /*11ac0*/  BSYNC B0 ;  /* 0x0000000000007941 */ /* 0x000fea0003800000 */
.L_x_14217:
[----:B------:R-:W-:Y:S01]  /*11ad0*/  STG.E.U8 desc[UR36][R16.64], R8 ;  /* 0x0000000810007986 */ /* 0x000fe2000c101124 */
[----:B------:R-:W-:Y:S05]  /*11ae0*/  EXIT ;  /* 0x000000000000794d */ /* 0x000fea0003800000 */
.L_x_14215:
        /* <DEDUP_REMOVED lines=17> */
.L_x_14222:
[----:B------:R-:W-:-:S04]  /*11c00*/  LOP3.LUT R2, R5, 0x80000000, RZ, 0xc0, !PT ;  /* 0x8000000005027812 */ /* 0x000fc800078ec0ff */
[----:B------:R-:W-:-:S04]  /*11c10*/  SHF.R.U32.HI R3, RZ, 0x18, R2 ;  /* 0x00000018ff037819 */ /* 0x000fc80000011602 */
[----:B------:R-:W-:-:S04]  /*11c20*/  LOP3.LUT R0, R0, R3, RZ, 0xfc, !PT ;  /* 0x0000000300007212 */ /* 0x000fc800078efcff */
[----:B------:R-:W-:-:S07]  /*11c30*/  PRMT R8, R0, 0x7610, R8 ;  /* 0x0000761000087816 */ /* 0x000fce0000000008 */
.L_x_14221:
[----:B------:R-:W-:Y:S05]  /*11c40*/  BSYNC B0 ;  /* 0x0000000000007941 */ /* 0x000fea0003800000 */
.L_x_14220:
[----:B------:R-:W-:Y:S01]  /*11c50*/  STG.E.U8 desc[UR36][R16.64], R8 ;  /* 0x0000000810007986 */ /* 0x000fe2000c101124 */
[----:B------:R-:W-:Y:S05]  /*11c60*/  EXIT ;  /* 0x000000000000794d */ /* 0x000fea0003800000 */
.L_x_14214:
        /* <DEDUP_REMOVED lines=22> */
.L_x_14197:
        /* <DEDUP_REMOVED lines=16> */
.L_x_14225:
[----:B------:R-:W-:Y:S05]  /*11ed0*/  EXIT ;  /* 0x000000000000794d */ /* 0x000fea0003800000 */
.L_x_14224:
[----:B------:R-:W-:-:S06]  /*11ee0*/  HADD2.F32 R2, -RZ, R5.H0_H0 ;  /* 0x20000005ff027230 */ /* 0x000fcc0000004100 */
[----:B------:R-:W0:Y:S02]  /*11ef0*/  F2I.U64.TRUNC R2, R2 ;  /* 0x0000000200027311 */ /* 0x000e24000020d800 */
[----:B0-----:R-:W-:Y:S01]  /*11f00*/  STG.E.64 desc[UR36][R16.64], R2 ;  /* 0x0000000210007986 */ /* 0x001fe2000c101b24 */
[----:B------:R-:W-:Y:S05]  /*11f10*/  EXIT ;  /* 0x000000000000794d */ /* 0x000fea0003800000 */
.L_x_14223:
[----:B------:R-:W-:-:S06]  /*11f20*/  HADD2.F32 R5, -RZ, R5.H0_H0 ;  /* 0x20000005ff057230 */ /* 0x000fcc0000004100 */
[----:B------:R-:W0:Y:S02]  /*11f30*/  F2I.FTZ.U32.TRUNC.NTZ R5, R5 ;  /* 0x0000000500057305 */ /* 0x000e24000021f000 */
[----:B0-----:R-:W-:Y:S01]  /*11f40*/  STG.E desc[UR36][R16.64], R5 ;  /* 0x0000000510007986 */ /* 0x001fe2000c101924 */
[----:B------:R-:W-:Y:S05]  /*11f50*/  EXIT ;  /* 0x000000000000794d */ /* 0x000fea0003800000 */
.L_x_14226:
        /* <DEDUP_REMOVED lines=10> */
.L_x_42236:


//--------------------- .text._ZN2at6native27unrolled_elementwise_kernelINS0_13BinaryFunctorIN3c104HalfES4_S4_ZZZNS0_19minimum_kernel_cudaERNS_18TensorIteratorBaseEENKUlvE0_clEvENKUlvE1_clEvEUlS4_S4_E_EESt5arrayIPcLm3EELi4E23TrivialOffsetCalculatorILi2EjESE_ILi1EjENS0_6memory12LoadWithCastILi2EEENSH_13StoreWithCastILi1EEEEEviT_T0_T2_T3_T4_T5_ --------------------------
	.section	.text._ZN2at6native27unrolled_elementwise_kernelINS0_13BinaryFunctorIN3c104HalfES4_S4_ZZZNS0_19minimum_kernel_cudaERNS_18TensorIteratorBaseEENKUlvE0_clEvENKUlvE1_clEvEUlS4_S4_E_EESt5arrayIPcLm3EELi4E23TrivialOffsetCalculatorILi2EjESE_ILi1EjENS0_6memory12LoadWithCastILi2EEENSH_13StoreWithCastILi1EEEEEviT_T0_T2_T3_T4_T5_,"ax",@progbits
	.align	128
        .global         _ZN2at6native27unrolled_elementwise_kernelINS0_13BinaryFunctorIN3c104HalfES4_S4_ZZZNS0_19minimum_kernel_cudaERNS_18TensorIteratorBaseEENKUlvE0_clEvENKUlvE1_clEvEUlS4_S4_E_EESt5arrayIPcLm3EELi4E23TrivialOffsetCalculatorILi2EjESE_ILi1EjENS0_6memory12LoadWithCastILi2EEENSH_13StoreWithCastILi1EEEEEviT_T0_T2_T3_T4_T5_
        .type           _ZN2at6native27unrolled_elementwise_kernelINS0_13BinaryFunctorIN3c104HalfES4_S4_ZZZNS0_19minimum_kernel_cudaERNS_18TensorIteratorBaseEENKUlvE0_clEvENKUlvE1_clEvEUlS4_S4_E_EESt5arrayIPcLm3EELi4E23TrivialOffsetCalculatorILi2EjESE_ILi1EjENS0_6memory12LoadWithCastILi2EEENSH_13StoreWithCastILi1EEEEEviT_T0_T2_T3_T4_T5_,@function
        .size           _ZN2at6native27unrolled_elementwise_kernelINS0_13BinaryFunctorIN3c104HalfES4_S4_ZZZNS0_19minimum_kernel_cudaERNS_18TensorIteratorBaseEENKUlvE0_clEvENKUlvE1_clEvEUlS4_S4_E_EESt5arrayIPcLm3EELi4E23TrivialOffsetCalculatorILi2EjESE_ILi1EjENS0_6memory12LoadWithCastILi2EEENSH_13StoreWithCastILi1EEEEEviT_T0_T2_T3_T4_T5_,(.L_x_42237 - _ZN2at6native27unrolled_elementwise_kernelINS0_13BinaryFunctorIN3c104HalfES4_S4_ZZZNS0_19minimum_kernel_cudaERNS_18TensorIteratorBaseEENKUlvE0_clEvENKUlvE1_clEvEUlS4_S4_E_EESt5arrayIPcLm3EELi4E23TrivialOffsetCalculatorILi2EjESE_ILi1EjENS0_6memory12LoadWithCastILi2EEENSH_13StoreWithCastILi1EEEEEviT_T0_T2_T3_T4_T5_)
        .other          _ZN2at6native27unrolled_elementwise_kernelINS0_13BinaryFunctorIN3c104HalfES4_S4_ZZZNS0_19minimum_kernel_cudaERNS_18TensorIteratorBaseEENKUlvE0_clEvENKUlvE1_clEvEUlS4_S4_E_EESt5arrayIPcLm3EELi4E23TrivialOffsetCalculatorILi2EjESE_ILi1EjENS0_6memory12LoadWithCastILi2EEENSH_13StoreWithCastILi1EEEEEviT_T0_T2_T3_T4_T5_,@"STO_CUDA_ENTRY STV_DEFAULT"
_ZN2at6native27unrolled_elementwise_kernelINS0_13BinaryFunctorIN3c104HalfES4_S4_ZZZNS0_19minimum_kernel_cudaERNS_18TensorIteratorBaseEENKUlvE0_clEvENKUlvE1_clEvEUlS4_S4_E_EESt5arrayIPcLm3EELi4E23TrivialOffsetCalculatorILi2EjESE_ILi1EjENS0_6memory12LoadWithCastILi2EEENSH_13StoreWithCastILi1EEEEEviT_T0_T2_T3_T4_T5_:
.text._ZN2at6native27unrolled_elementwise_kernelINS0_13BinaryFunctorIN3c104HalfES4_S4_ZZZNS0_19minimum_kernel_cudaERNS_18TensorIteratorBaseEENKUlvE0_clEvENKUlvE1_clEvEUlS4_S4_E_EESt5arrayIPcLm3EELi4E23TrivialOffsetCalculatorILi2EjESE_ILi1EjENS0_6memory12LoadWithCastILi2EEENSH_13StoreWithCastILi1EEEEEviT_T0_T2_T3_T4_T5_:
        /* <DEDUP_REMOVED lines=36> */
.L_x_14232:
[----:B------:R-:W2:Y:S02]  /*0240*/  LDG.E.U8 R4, desc[UR36][R4.64] ;  /* 0x0000002404047981 */ /* 0x000ea4000c1e1100 */
[----:B--2---:R-:W-:-:S04]  /*0250*/  I2FP.F32.U32 R0, R4 ;  /* 0x0000000400007245 */ /* 0x004fc80000201000 */
[----:B------:R-:W-:-:S04]  /*0260*/  F2FP.F16.F32.PACK_AB R0, RZ, R0 ;  /* 0x00000000ff00723e */ /* 0x000fc800000000ff */
[----:B------:R-:W-:Y:S01]  /*0270*/  PRMT R25, R0, 0x7610, R25 ;  /* 0x0000761000197816 */ /* 0x000fe20000000019 */
[----:B------:R-:W-:Y:S06]  /*0280*/  BRA `(.L_x_14234) ;  /* 0x0000000c00bc7947 */ /* 0x000fec0003800000 */
.L_x_14231:
        /* <DEDUP_REMOVED lines=11> */
.L_x_14236:
[----:B------:R-:W2:Y:S02]  /*0340*/  LDG.E R4, desc[UR36][R4.64] ;  /* 0x0000002404047981 */ /* 0x000ea4000c1e1900 */
[----:B--2---:R-:W-:-:S04]  /*0350*/  I2FP.F32.S32 R0, R4 ;  /* 0x0000000400007245 */ /* 0x004fc80000201400 */
[----:B------:R-:W-:-:S04]  /*0360*/  F2FP.F16.F32.PACK_AB R0, RZ, R0 ;  /* 0x00000000ff00723e */ /* 0x000fc800000000ff */
[----:B------:R-:W-:Y:S01]  /*0370*/  PRMT R25, R0, 0x7610, R25 ;  /* 0x0000761000197816 */ /* 0x000fe20000000019 */
[----:B------:R-:W-:Y:S06]  /*0380*/  BRA `(.L_x_14234) ;  /* 0x0000000c007c7947 */ /* 0x000fec0003800000 */
.L_x_14235:
[----:B------:R-:W2:Y:S02]  /*0390*/  LDG.E.U16 R4, desc[UR36][R4.64] ;  /* 0x0000002404047981 */ /* 0x000ea4000c1e1500 */
[----:B--2---:R-:W0:Y:S02]  /*03a0*/  I2F.S16 R0, R4 ;  /* 0x0000000400007306 */ /* 0x004e240000101400 */
[----:B0-----:R-:W-:-:S04]  /*03b0*/  F2FP.F16.F32.PACK_AB R0, RZ, R0 ;  /* 0x00000000ff00723e */ /* 0x001fc800000000ff */
[----:B------:R-:W-:Y:S01]  /*03c0*/  PRMT R25, R0, 0x7610, R25 ;  /* 0x0000761000197816 */ /* 0x000fe20000000019 */
[----:B------:R-:W-:Y:S06]  /*03d0*/  BRA `(.L_x_14234) ;  /* 0x0000000c00687947 */ /* 0x000fec0003800000 */
.L_x_14230:
        /* <DEDUP_REMOVED lines=9> */
.L_x_14238:
[----:B------:R1:W5:Y:S01]  /*0470*/  LDG.E.U16 R25, desc[UR36][R4.64] ;  /* 0x0000002404197981 */ /* 0x000362000c1e1500 */
[----:B------:R-:W-:Y:S05]  /*0480*/  BRA `(.L_x_14234) ;  /* 0x0000000c003c7947 */ /* 0x000fea0003800000 */
.L_x_14237:
        /* <DEDUP_REMOVED lines=9> */
.L_x_14240:
[----:B------:R0:W5:Y:S01]  /*0520*/  LDG.E.U16 R25, desc[UR36][R4.64] ;  /* 0x0000002404197981 */ /* 0x000162000c1e1500 */
[----:B------:R-:W-:Y:S05]  /*0530*/  BRA `(.L_x_14234) ;  /* 0x0000000c00107947 */ /* 0x000fea0003800000 */
.L_x_14239:
        /* <DEDUP_REMOVED lines=9> */
.L_x_14229:
        /* <DEDUP_REMOVED lines=14> */
.L_x_14243:
        /* <DEDUP_REMOVED lines=9> */
.L_x_14242:
        /* <DEDUP_REMOVED lines=28> */
.L_x_14245:
        /* <DEDUP_REMOVED lines=15> */
.L_x_14244:
[----:B------:R-:W2:Y:S02]  /*09f0*/  LDG.E.U16 R0, desc[UR36][R4.64] ;  /* 0x0000002404007981 */ /* 0x000ea4000c1e1500 */
[----:B--2---:R-:W-:-:S05]  /*0a00*/  IMAD.U32 R0, R0, 0x10000, RZ ;  /* 0x0001000000007824 */ /* 0x004fca00078e00ff */
[----:B------:R-:W-:-:S04]  /*0a10*/  F2FP.F16.F32.PACK_AB R0, RZ, R0 ;  /* 0x00000000ff00723e */ /* 0x000fc800000000ff */
[----:B------:R-:W-:Y:S01]  /*0a20*/  PRMT R25, R0, 0x7610, R25 ;  /* 0x0000761000197816 */ /* 0x000fe20000000019 */
[----:B------:R-:W-:Y:S06]  /*0a30*/  BRA `(.L_x_14234) ;  /* 0x0000000400d07947 */ /* 0x000fec0003800000 */
.L_x_14241:
        /* <DEDUP_REMOVED lines=13> */
.L_x_14248:
        /* <DEDUP_REMOVED lines=21> */
.L_x_14252:
[----:B------:R-:W-:Y:S05]  /*0c60*/  BSYNC B1 ;  /* 0x0000000000017941 */ /* 0x000fea0003800000 */
.L_x_14251:
[----:B------:R-:W-:Y:S01]  /*0c70*/  LEA R5, R0, 0x3b800000, 0x17 ;  /* 0x3b80000000057811 */ /* 0x000fe200078eb8ff */
[----:B------:R-:W-:-:S05]  /*0c80*/  IMAD.SHL.U32 R0, R3, 0x100000, RZ ;  /* 0x0010000003007824 */ /* 0x000fca00078e00ff */
[----:B------:R-:W-:-:S07]  /*0c90*/  LOP3.LUT R0, R5, R0, R6, 0xfe, !PT ;  /* 0x0000000005007212 */ /* 0x000fce00078efe06 */
.L_x_14250:
[----:B------:R-:W-:Y:S05]  /*0ca0*/  BSYNC B0 ;  /* 0x0000000000007941 */ /* 0x000fea0003800000 */
.L_x_14249:
[----:B------:R-:W-:-:S04]  /*0cb0*/  F2FP.F16.F32.PACK_AB R0, RZ, R0 ;  /* 0x00000000ff00723e */ /* 0x000fc800000000ff */
[----:B------:R-:W-:Y:S01]  /*0cc0*/  PRMT R25, R0, 0x7610, R25 ;  /* 0x0000761000197816 */ /* 0x000fe20000000019 */
[----:B------:R-:W-:Y:S06]  /*0cd0*/  BRA `(.L_x_14234) ;  /* 0x0000000400287947 */ /* 0x000fec0003800000 */
.L_x_14247:
        /* <DEDUP_REMOVED lines=21> */
.L_x_14256:
[----:B------:R-:W-:Y:S05]  /*0e30*/  BSYNC B1 ;  /* 0x0000000000017941 */ /* 0x000fea0003800000 */
.L_x_14255:
[----:B------:R-:W-:Y:S01]  /*0e40*/  LEA R5, R0, 0x37800000, 0x17 ;  /* 0x3780000000057811 */ /* 0x000fe200078eb8ff */
[----:B------:R-:W-:-:S05]  /*0e50*/  IMAD.SHL.U32 R0, R3, 0x200000, RZ ;  /* 0x0020000003007824 */ /* 0x000fca00078e00ff */
[----:B------:R-:W-:-:S07]  /*0e60*/  LOP3.LUT R0, R5, R0, R6, 0xfe, !PT ;  /* 0x0000000005007212 */ /* 0x000fce00078efe06 */
.L_x_14254:
[----:B------:R-:W-:Y:S05]  /*0e70*/  BSYNC B0 ;  /* 0x0000000000007941 */ /* 0x000fea0003800000 */
.L_x_14253:
[----:B------:R-:W-:-:S04]  /*0e80*/  F2FP.F16.F32.PACK_AB R0, RZ, R0 ;  /* 0x00000000ff00723e */ /* 0x000fc800000000ff */
[----:B------:R-:W-:Y:S01]  /*0e90*/  PRMT R25, R0, 0x7610, R25 ;  /* 0x0000761000197816 */ /* 0x000fe20000000019 */
[----:B------:R-:W-:Y:S06]  /*0ea0*/  BRA `(.L_x_14234) ;  /* 0x0000000000b47947 */ /* 0x000fec0003800000 */
.L_x_14246:
        /* <DEDUP_REMOVED lines=14> */
.L_x_14260:
[----:B------:R-:W-:Y:S05]  /*0f90*/  BSYNC B0 ;  /* 0x0000000000007941 */ /* 0x000fea0003800000 */
.L_x_14259:
[----:B------:R-:W-:-:S04]  /*0fa0*/  F2FP.F16.F32.PACK_AB R0, RZ, R0 ;  /* 0x00000000ff00723e */ /* 0x000fc800000000ff */
[----:B------:R-:W-:Y:S01]  /*0fb0*/  PRMT R25, R0, 0x7610, R25 ;  /* 0x0000761000197816 */ /* 0x000fe20000000019 */
[----:B------:R-:W-:Y:S06]  /*0fc0*/  BRA `(.L_x_14234) ;  /* 0x00000000006c7947 */ /* 0x000fec0003800000 */
.L_x_14233:
        /* <DEDUP_REMOVED lines=16> */
.L_x_14261:
[----:B------:R-:W-:Y:S01]  /*10d0*/  PRMT R25, RZ, 0x7610, R25 ;  /* 0x00007610ff197816 */ /* 0x000fe20000000019 */
[----:B------:R-:W-:Y:S06]  /*10e0*/  BRA `(.L_x_14234) ;  /* 0x0000000000247947 */ /* 0x000fec0003800000 */
.L_x_14258:
[----:B------:R-:W2:Y:S02]  /*10f0*/  LDG.E.64 R4, desc[UR36][R4.64] ;  /* 0x0000002404047981 */ /* 0x000ea4000c1e1b00 */
[----:B--2---:R-:W0:Y:S02]  /*1100*/  I2F.U64 R0, R4 ;  /* 0x0000000400007312 */ /* 0x004e240000301000 */
[----:B0-----:R-:W-:-:S04]  /*1110*/  F2FP.F16.F32.PACK_AB R0, RZ, R0 ;  /* 0x00000000ff00723e */ /* 0x001fc800000000ff */
[----:B------:R-:W-:Y:S01]  /*1120*/  PRMT R25, R0, 0x7610, R25 ;  /* 0x0000761000197816 */ /* 0x000fe20000000019 */
[----:B------:R-:W-:Y:S06]  /*1130*/  BRA `(.L_x_14234) ;  /* 0x0000000000107947 */ /* 0x000fec0003800000 */
.L_x_14257:
[----:B------:R-:W2:Y:S02]  /*1140*/  LDG.E R4, desc[UR36][R4.64] ;  /* 0x0000002404047981 */ /* 0x000ea4000c1e1900 */
[----:B--2---:R-:W-:-:S04]  /*1150*/  I2FP.F32.U32 R0, R4 ;  /* 0x0000000400007245 */ /* 0x004fc80000201000 */
[----:B------:R-:W-:-:S04]  /*1160*/  F2FP.F16.F32.PACK_AB R0, RZ, R0 ;  /* 0x00000000ff00723e */ /* 0x000fc800000000ff */
[----:B------:R-:W-:-:S07]  /*1170*/  PRMT R25, R0, 0x7610, R25 ;  /* 0x0000761000197816 */ /* 0x000fce0000000019 */
.L_x_14234:
        /* <DEDUP_REMOVED lines=21> */
.L_x_14265:
[----:B------:R-:W2:Y:S02]  /*12d0*/  LDG.E.U8 R4, desc[UR36][R4.64] ;  /* 0x0000002404047981 */ /* 0x000ea4000c1e1100 */
[----:B--2---:R-:W-:-:S04]  /*12e0*/  I2FP.F32.U32 R0, R4 ;  /* 0x0000000400007245 */ /* 0x004fc80000201000 */
[----:B------:R-:W-:-:S04]  /*12f0*/  F2FP.F16.F32.PACK_AB R0, RZ, R0 ;  /* 0x00000000ff00723e */ /* 0x000fc800000000ff */
[----:B------:R-:W-:Y:S01]  /*1300*/  PRMT R24, R0, 0x7610, R24 ;  /* 0x0000761000187816 */ /* 0x000fe20000000018 */
[----:B------:R-:W-:Y:S06]  /*1310*/  BRA `(.L_x_14267) ;  /* 0x0000000c00bc7947 */ /* 0x000fec0003800000 */
.L_x_14264:
        /* <DEDUP_REMOVED lines=11> */
.L_x_14269:
[----:B------:R-:W2:Y:S02]  /*13d0*/  LDG.E R4, desc[UR36][R4.64] ;  /* 0x0000002404047981 */ /* 0x000ea4000c1e1900 */
[----:B--2---:R-:W-:-:S04]  /*13e0*/  I2FP.F32.S32 R0, R4 ;  /* 0x0000000400007245 */ /* 0x004fc80000201400 */
[----:B------:R-:W-:-:S04]  /*13f0*/  F2FP.F16.F32.PACK_AB R0, RZ, R0 ;  /* 0x00000000ff00723e */ /* 0x000fc800000000ff */
[----:B------:R-:W-:Y:S01]  /*1400*/  PRMT R24, R0, 0x7610, R24 ;  /* 0x0000761000187816 */ /* 0x000fe20000000018 */
[----:B------:R-:W-:Y:S06]  /*1410*/  BRA `(.L_x_14267) ;  /* 0x0000000c007c7947 */ /* 0x000fec0003800000 */
.L_x_14268:
[----:B------:R-:W2:Y:S02]  /*1420*/  LDG.E.U16 R4, desc[UR36][R4.64] ;  /* 0x0000002404047981 */ /* 0x000ea4000c1e1500 */
[----:B--2---:R-:W0:Y:S02]  /*1430*/  I2F.S16 R0, R4 ;  /* 0x0000000400007306 */ /* 0x004e240000101400 */
[----:B0-----:R-:W-:-:S04]  /*1440*/  F2FP.F16.F32.PACK_AB R0, RZ, R0 ;  /* 0x00000000ff00723e */ /* 0x001fc800000000ff */
[----:B------:R-:W-:Y:S01]  /*1450*/  PRMT R24, R0, 0x7610, R24 ;  /* 0x0000761000187816 */ /* 0x000fe20000000018 */
[----:B------:R-:W-:Y:S06]  /*1460*/  BRA `(.L_x_14267) ;  /* 0x0000000c00687947 */ /* 0x000fec0003800000 */
.L_x_14263:
        /* <DEDUP_REMOVED lines=9> */
.L_x_14271:
[----:B------:R1:W5:Y:S01]  /*1500*/  LDG.E.U16 R24, desc[UR36][R4.64] ;  /* 0x0000002404187981 */ /* 0x000362000c1e1500 */
[----:B------:R-:W-:Y:S05]  /*1510*/  BRA `(.L_x_14267) ;  /* 0x0000000c003c7947 */ /* 0x000fea0003800000 */
.L_x_14270:
        /* <DEDUP_REMOVED lines=9> */
.L_x_14273:
[----:B------:R0:W5:Y:S01]  /*15b0*/  LDG.E.U16 R24, desc[UR36][R4.64] ;  /* 0x0000002404187981 */ /* 0x000162000c1e1500 */
[----:B------:R-:W-:Y:S05]  /*15c0*/  BRA `(.L_x_14267) ;  /* 0x0000000c00107947 */ /* 0x000fea0003800000 */
.L_x_14272:
        /* <DEDUP_REMOVED lines=9> */
.L_x_14262:
        /* <DEDUP_REMOVED lines=14> */
.L_x_14276:
        /* <DEDUP_REMOVED lines=9> */
.L_x_14275:
        /* <DEDUP_REMOVED lines=28> */
.L_x_14278:
        /* <DEDUP_REMOVED lines=15> */
.L_x_14277:
[----:B------:R-:W2:Y:S02]  /*1a80*/  LDG.E.U16 R0, desc[UR36][R4.64] ;  /* 0x0000002404007981 */ /* 0x000ea4000c1e1500 */
[----:B--2---:R-:W-:-:S05]  /*1a90*/  IMAD.U32 R0, R0, 0x10000, RZ ;  /* 0x0001000000007824 */ /* 0x004fca00078e00ff */
[----:B------:R-:W-:-:S04]  /*1aa0*/  F2FP.F16.F32.PACK_AB R0, RZ, R0 ;  /* 0x00000000ff00723e */ /* 0x000fc800000000ff */
[----:B------:R-:W-:Y:S01]  /*1ab0*/  PRMT R24, R0, 0x7610, R24 ;  /* 0x0000761000187816 */ /* 0x000fe20000000018 */
[----:B------:R-:W-:Y:S06]  /*1ac0*/  BRA `(.L_x_14267) ;  /* 0x0000000400d07947 */ /* 0x000fec0003800000 */
.L_x_14274:
        /* <DEDUP_REMOVED lines=13> */
.L_x_14281:
        /* <DEDUP_REMOVED lines=21> */
.L_x_14285:
[----:B------:R-:W-:Y:S05]  /*1cf0*/  BSYNC B1 ;  /* 0x0000000000017941 */ /* 0x000fea0003800000 */
.L_x_14284:
[----:B------:R-:W-:Y:S01]  /*1d00*/  LEA R5, R0, 0x3b800000, 0x17 ;  /* 0x3b80000000057811 */ /* 0x000fe200078eb8ff */
[----:B------:R-:W-:-:S05]  /*1d10*/  IMAD.SHL.U32 R0, R3, 0x100000, RZ ;  /* 0x0010000003007824 */ /* 0x000fca00078e00ff */
[----:B------:R-:W-:-:S07]  /*1d20*/  LOP3.LUT R0, R5, R0, R6, 0xfe, !PT ;  /* 0x0000000005007212 */ /* 0x000fce00078efe06 */
.L_x_14283:
[----:B------:R-:W-:Y:S05]  /*1d30*/  BSYNC B0 ;  /* 0x0000000000007941 */ /* 0x000fea0003800000 */
.L_x_14282:
[----:B------:R-:W-:-:S04]  /*1d40*/  F2FP.F16.F32.PACK_AB R0, RZ, R0 ;  /* 0x00000000ff00723e */ /* 0x000fc800000000ff */
[----:B------:R-:W-:Y:S01]  /*1d50*/  PRMT R24, R0, 0x7610, R24 ;  /* 0x0000761000187816 */ /* 0x000fe20000000018 */
[----:B------:R-:W-:Y:S06]  /*1d60*/  BRA `(.L_x_14267) ;  /* 0x0000000400287947 */ /* 0x000fec0003800000 */
.L_x_14280:
        /* <DEDUP_REMOVED lines=21> */
.L_x_14289:
[----:B------:R-:W-:Y:S05]  /*1ec0*/  BSYNC B1 ;  /* 0x0000000000017941 */ /* 0x000fea0003800000 */
.L_x_14288:
[----:B------:R-:W-:Y:S01]  /*1ed0*/  LEA R5, R0, 0x37800000, 0x17 ;  /* 0x3780000000057811 */ /* 0x000fe200078eb8ff */
[----:B------:R-:W-:-:S05]  /*1ee0*/  IMAD.SHL.U32 R0, R3, 0x200000, RZ ;  /* 0x0020000003007824 */ /* 0x000fca00078e00ff */
[----:B------:R-:W-:-:S07]  /*1ef0*/  LOP3.LUT R0, R5, R0, R6, 0xfe, !PT ;  /* 0x0000000005007212 */ /* 0x000fce00078efe06 */
.L_x_14287:
[----:B------:R-:W-:Y:S05]  /*1f00*/  BSYNC B0 ;  /* 0x0000000000007941 */ /* 0x000fea0003800000 */
.L_x_14286:
[----:B------:R-:W-:-:S04]  /*1f10*/  F2FP.F16.F32.PACK_AB R0, RZ, R0 ;  /* 0x00000000ff00723e */ /* 0x000fc800000000ff */
[----:B------:R-:W-:Y:S01]  /*1f20*/  PRMT R24, R0, 0x7610, R24 ;  /* 0x0000761000187816 */ /* 0x000fe20000000018 */
[----:B------:R-:W-:Y:S06]  /*1f30*/  BRA `(.L_x_14267) ;  /* 0x0000000000b47947 */ /* 0x000fec0003800000 */
.L_x_14279:
        /* <DEDUP_REMOVED lines=14> */
.L_x_14293:
[----:B------:R-:W-:Y:S05]  /*2020*/  BSYNC B0 ;  /* 0x0000000000007941 */ /* 0x000fea0003800000 */
.L_x_14292:
[----:B------:R-:W-:-:S04]  /*2030*/  F2FP.F16.F32.PACK_AB R0, RZ, R0 ;  /* 0x00000000ff00723e */ /* 0x000fc800000000ff */
[----:B------:R-:W-:Y:S01]  /*2040*/  PRMT R24, R0, 0x7610, R24 ;  /* 0x0000761000187816 */ /* 0x000fe20000000018 */
[----:B------:R-:W-:Y:S06]  /*2050*/  BRA `(.L_x_14267) ;  /* 0x00000000006c7947 */ /* 0x000fec0003800000 */
.L_x_14266:
        /* <DEDUP_REMOVED lines=16> */
.L_x_14294:
[----:B------:R-:W-:Y:S01]  /*2160*/  PRMT R24, RZ, 0x7610, R24 ;  /* 0x00007610ff187816 */ /* 0x000fe20000000018 */
[----:B------:R-:W-:Y:S06]  /*2170*/  BRA `(.L_x_14267) ;  /* 0x0000000000247947 */ /* 0x000fec0003800000 */
.L_x_14291:
[----:B------:R-:W2:Y:S02]  /*2180*/  LDG.E.64 R4, desc[UR36][R4.64] ;  /* 0x0000002404047981 */ /* 0x000ea4000c1e1b00 */
[----:B--2---:R-:W0:Y:S02]  /*2190*/  I2F.U64 R0, R4 ;  /* 0x0000000400007312 */ /* 0x004e240000301000 */
[----:B0-----:R-:W-:-:S04]  /*21a0*/  F2FP.F16.F32.PACK_AB R0, RZ, R0 ;  /* 0x00000000ff00723e */ /* 0x001fc800000000ff */
[----:B------:R-:W-:Y:S01]  /*21b0*/  PRMT R24, R0, 0x7610, R24 ;  /* 0x0000761000187816 */ /* 0x000fe20000000018 */
[----:B------:R-:W-:Y:S06]  /*21c0*/  BRA `(.L_x_14267) ;  /* 0x0000000000107947 */ /* 0x000fec0003800000 */
.L_x_14290:
[----:B------:R-:W2:Y:S02]  /*21d0*/  LDG.E R4, desc[UR36][R4.64] ;  /* 0x0000002404047981 */ /* 0x000ea4000c1e1900 */
[----:B--2---:R-:W-:-:S04]  /*21e0*/  I2FP.F32.U32 R0, R4 ;  /* 0x0000000400007245 */ /* 0x004fc80000201000 */
[----:B------:R-:W-:-:S04]  /*21f0*/  F2FP.F16.F32.PACK_AB R0, RZ, R0 ;  /* 0x00000000ff00723e */ /* 0x000fc800000000ff */
[----:B------:R-:W-:-:S07]  /*2200*/  PRMT R24, R0, 0x7610, R24 ;  /* 0x0000761000187816 */ /* 0x000fce0000000018 */
.L_x_14267:
[----:B------:R-:W-:-:S07]  /*2210*/  VIADD R29, R29, 0x80 ;  /* 0x000000801d1d7836 */ /* 0x000fce0000000000 */
.L_x_14228:
[----:B------:R-:W-:Y:S05]  /*2220*/  BSYNC B6 ;  /* 0x0000000000067941 */ /* 0x000fea0003800000 */
.L_x_14227:
        /* <DEDUP_REMOVED lines=26> */
.L_x_14300:
[----:B------:R-:W2:Y:S02]  /*23d0*/  LDG.E.U8 R4, desc[UR36][R4.64] ;  /* 0x0000002404047981 */ /* 0x000ea4000c1e1100 */
[----:B--2---:R-:W-:-:S04]  /*23e0*/  I2FP.F32.U32 R0, R4 ;  /* 0x0000000400007245 */ /* 0x004fc80000201000 */
[----:B------:R-:W-:-:S04]  /*23f0*/  F2FP.F16.F32.PACK_AB R0, RZ, R0 ;  /* 0x00000000ff00723e */ /* 0x000fc800000000ff */
[----:B------:R-:W-:Y:S01]  /*2400*/  PRMT R19, R0, 0x7610, R19 ;  /* 0x0000761000137816 */ /* 0x000fe20000000013 */
[----:B------:R-:W-:Y:S06]  /*2410*/  BRA `(.L_x_14302) ;  /* 0x0000000c00c07947 */ /* 0x000fec0003800000 */
.L_x_14299:
        /* <DEDUP_REMOVED lines=11> */
.L_x_14304:
[----:B------:R-:W2:Y:S02]  /*24d0*/  LDG.E R4, desc[UR36][R4.64] ;  /* 0x0000002404047981 */ /* 0x000ea4000c1e1900 */
[----:B--2---:R-:W-:-:S04]  /*24e0*/  I2FP.F32.S32 R0, R4 ;  /* 0x0000000400007245 */ /* 0x004fc80000201400 */
[----:B------:R-:W-:-:S04]  /*24f0*/  F2FP.F16.F32.PACK_AB R0, RZ, R0 ;  /* 0x00000000ff00723e */ /* 0x000fc800000000ff */
[----:B------:R-:W-:Y:S01]  /*2500*/  PRMT R19, R0, 0x7610, R19 ;  /* 0x0000761000137816 */ /* 0x000fe20000000013 */
[----:B------:R-:W-:Y:S06]  /*2510*/  BRA `(.L_x_14302) ;  /* 0x0000000c00807947 */ /* 0x000fec0003800000 */
.L_x_14303:
[----:B------:R-:W2:Y:S02]  /*2520*/  LDG.E.U16 R4, desc[UR36][R4.64] ;  /* 0x0000002404047981 */ /* 0x000ea4000c1e1500 */
[----:B--2---:R-:W0:Y:S02]  /*2530*/  I2F.S16 R0, R4 ;  /* 0x0000000400007306 */ /* 0x004e240000101400 */
[----:B0-----:R-:W-:-:S04]  /*2540*/  F2FP.F16.F32.PACK_AB R0, RZ, R0 ;  /* 0x00000000ff00723e */ /* 0x001fc800000000ff */
[----:B------:R-:W-:Y:S01]  /*2550*/  PRMT R19, R0, 0x7610, R19 ;  /* 0x0000761000137816 */ /* 0x000fe20000000013 */
[----:B------:R-:W-:Y:S06]  /*2560*/  BRA `(.L_x_14302) ;  /* 0x0000000c006c7947 */ /* 0x000fec0003800000 */
.L_x_14298:
        /* <DEDUP_REMOVED lines=9> */
.L_x_14306:
[----:B------:R1:W5:Y:S01]  /*2600*/  LDG.E.U16 R19, desc[UR36][R4.64] ;  /* 0x0000002404137981 */ /* 0x000362000c1e1500 */
[----:B------:R-:W-:Y:S05]  /*2610*/  BRA `(.L_x_14302) ;  /* 0x0000000c00407947 */ /* 0x000fea0003800000 */
.L_x_14305:
        /* <DEDUP_REMOVED lines=9> */
.L_x_14308:
[----:B------:R0:W5:Y:S01]  /*26b0*/  LDG.E.U16 R19, desc[UR36][R4.64] ;  /* 0x0000002404137981 */ /* 0x000162000c1e1500 */
[----:B------:R-:W-:Y:S05]  /*26c0*/  BRA `(.L_x_14302) ;  /* 0x0000000c00147947 */ /* 0x000fea0003800000 */
.L_x_14307:
        /* <DEDUP_REMOVED lines=9> */
.L_x_14297:
        /* <DEDUP_REMOVED lines=14> */
.L_x_14311:
        /* <DEDUP_REMOVED lines=9> */
.L_x_14310:
        /* <DEDUP_REMOVED lines=28> */
.L_x_14313:
        /* <DEDUP_REMOVED lines=16> */
.L_x_14312:
[----:B------:R-:W2:Y:S02]  /*2b90*/  LDG.E.U16 R0, desc[UR36][R4.64] ;  /* 0x0000002404007981 */ /* 0x000ea4000c1e1500 */
[----:B--2---:R-:W-:-:S05]  /*2ba0*/  IMAD.U32 R0, R0, 0x10000, RZ ;  /* 0x0001000000007824 */ /* 0x004fca00078e00ff */
[----:B------:R-:W-:-:S04]  /*2bb0*/  F2FP.F16.F32.PACK_AB R0, RZ, R0 ;  /* 0x00000000ff00723e */ /* 0x000fc800000000ff */
[----:B------:R-:W-:Y:S01]  /*2bc0*/  PRMT R19, R0, 0x7610, R19 ;  /* 0x0000761000137816 */ /* 0x000fe20000000013 */
[----:B------:R-:W-:Y:S06]  /*2bd0*/  BRA `(.L_x_14302) ;  /* 0x0000000400d07947 */ /* 0x000fec0003800000 */
.L_x_14309:
        /* <DEDUP_REMOVED lines=13> */
.L_x_14316:
        /* <DEDUP_REMOVED lines=21> */
.L_x_14320:
[----:B------:R-:W-:Y:S05]  /*2e00*/  BSYNC B1 ;  /* 0x0000000000017941 */ /* 0x000fea0003800000 */
.L_x_14319:
[----:B------:R-:W-:Y:S01]  /*2e10*/  LEA R5, R0, 0x3b800000, 0x17 ;  /* 0x3b80000000057811 */ /* 0x000fe200078eb8ff */
[----:B------:R-:W-:-:S05]  /*2e20*/  IMAD.SHL.U32 R0, R3, 0x100000, RZ ;  /* 0x0010000003007824 */ /* 0x000fca00078e00ff */
[----:B------:R-:W-:-:S07]  /*2e30*/  LOP3.LUT R0, R5, R0, R6, 0xfe, !PT ;  /* 0x0000000005007212 */ /* 0x000fce00078efe06 */
.L_x_14318:
[----:B------:R-:W-:Y:S05]  /*2e40*/  BSYNC B0 ;  /* 0x0000000000007941 */ /* 0x000fea0003800000 */
.L_x_14317:
[----:B------:R-:W-:-:S04]  /*2e50*/  F2FP.F16.F32.PACK_AB R0, RZ, R0 ;  /* 0x00000000ff00723e */ /* 0x000fc800000000ff */
[----:B------:R-:W-:Y:S01]  /*2e60*/  PRMT R19, R0, 0x7610, R19 ;  /* 0x0000761000137816 */ /* 0x000fe20000000013 */
[----:B------:R-:W-:Y:S06]  /*2e70*/  BRA `(.L_x_14302) ;  /* 0x0000000400287947 */ /* 0x000fec0003800000 */
.L_x_14315:
        /* <DEDUP_REMOVED lines=21> */
.L_x_14324:
[----:B------:R-:W-:Y:S05]  /*2fd0*/  BSYNC B1 ;  /* 0x0000000000017941 */ /* 0x000fea0003800000 */
.L_x_14323:
[----:B------:R-:W-:Y:S01]  /*2fe0*/  LEA R5, R0, 0x37800000, 0x17 ;  /* 0x3780000000057811 */ /* 0x000fe200078eb8ff */
[----:B------:R-:W-:-:S05]  /*2ff0*/  IMAD.SHL.U32 R0, R3, 0x200000, RZ ;  /* 0x0020000003007824 */ /* 0x000fca00078e00ff */
[----:B------:R-:W-:-:S07]  /*3000*/  LOP3.LUT R0, R5, R0, R6, 0xfe, !PT ;  /* 0x0000000005007212 */ /* 0x000fce00078efe06 */
.L_x_14322:
[----:B------:R-:W-:Y:S05]  /*3010*/  BSYNC B0 ;  /* 0x0000000000007941 */ /* 0x000fea0003800000 */
.L_x_14321:
[----:B------:R-:W-:-:S04]  /*3020*/  F2FP.F16.F32.PACK_AB R0, RZ, R0 ;  /* 0x00000000ff00723e */ /* 0x000fc800000000ff */
[----:B------:R-:W-:Y:S01]  /*3030*/  PRMT R19, R0, 0x7610, R19 ;  /* 0x0000761000137816 */ /* 0x000fe20000000013 */
[----:B------:R-:W-:Y:S06]  /*3040*/  BRA `(.L_x_14302) ;  /* 0x0000000000b47947 */ /* 0x000fec0003800000 */
.L_x_14314:
        /* <DEDUP_REMOVED lines=14> */
.L_x_14328:
[----:B------:R-:W-:Y:S05]  /*3130*/  BSYNC B0 ;  /* 0x0000000000007941 */ /* 0x000fea0003800000 */
.L_x_14327:
[----:B------:R-:W-:-:S04]  /*3140*/  F2FP.F16.F32.PACK_AB R0, RZ, R0 ;  /* 0x00000000ff00723e */ /* 0x000fc800000000ff */
[----:B------:R-:W-:Y:S01]  /*3150*/  PRMT R19, R0, 0x7610, R19 ;  /* 0x0000761000137816 */ /* 0x000fe20000000013 */
[----:B------:R-:W-:Y:S06]  /*3160*/  BRA `(.L_x_14302) ;  /* 0x00000000006c7947 */ /* 0x000fec0003800000 */
.L_x_14301:
        /* <DEDUP_REMOVED lines=16> */
.L_x_14329:
[----:B------:R-:W-:Y:S01]  /*3270*/  PRMT R19, RZ, 0x7610, R19 ;  /* 0x00007610ff137816 */ /* 0x000fe20000000013 */
[----:B------:R-:W-:Y:S06]  /*3280*/  BRA `(.L_x_14302) ;  /* 0x0000000000247947 */ /* 0x000fec0003800000 */
.L_x_14326:
[----:B------:R-:W2:Y:S02]  /*3290*/  LDG.E.64 R4, desc[UR36][R4.64] ;  /* 0x0000002404047981 */ /* 0x000ea4000c1e1b00 */
[----:B--2---:R-:W0:Y:S02]  /*32a0*/  I2F.U64 R0, R4 ;  /* 0x0000000400007312 */ /* 0x004e240000301000 */
[----:B0-----:R-:W-:-:S04]  /*32b0*/  F2FP.F16.F32.PACK_AB R0, RZ, R0 ;  /* 0x00000000ff00723e */ /* 0x001fc800000000ff */
[----:B------:R-:W-:Y:S01]  /*32c0*/  PRMT R19, R0, 0x7610, R19 ;  /* 0x0000761000137816 */ /* 0x000fe20000000013 */
[----:B------:R-:W-:Y:S06]  /*32d0*/  BRA `(.L_x_14302) ;  /* 0x0000000000107947 */ /* 0x000fec0003800000 */
.L_x_14325:
[----:B------:R-:W2:Y:S02]  /*32e0*/  LDG.E R4, desc[UR36][R4.64] ;  /* 0x0000002404047981 */ /* 0x000ea4000c1e1900 */
[----:B--2---:R-:W-:-:S04]  /*32f0*/  I2FP.F32.U32 R0, R4 ;  /* 0x0000000400007245 */ /* 0x004fc80000201000 */
[----:B------:R-:W-:-:S04]  /*3300*/  F2FP.F16.F32.PACK_AB R0, RZ, R0 ;  /* 0x00000000ff00723e */ /* 0x000fc800000000ff */
[----:B------:R-:W-:-:S07]  /*3310*/  PRMT R19, R0, 0x7610, R19 ;  /* 0x0000761000137816 */ /* 0x000fce0000000013 */
.L_x_14302:
        /* <DEDUP_REMOVED lines=21> */
.L_x_14333:
[----:B------:R-:W2:Y:S02]  /*3470*/  LDG.E.U8 R4, desc[UR36][R4.64] ;  /* 0x0000002404047981 */ /* 0x000ea4000c1e1100 */
[----:B--2---:R-:W-:-:S04]  /*3480*/  I2FP.F32.U32 R0, R4 ;  /* 0x0000000400007245 */ /* 0x004fc80000201000 */
[----:B------:R-:W-:-:S04]  /*3490*/  F2FP.F16.F32.PACK_AB R0, RZ, R0 ;  /* 0x00000000ff00723e */ /* 0x000fc800000000ff */
[----:B------:R-:W-:Y:S01]  /*34a0*/  PRMT R22, R0, 0x7610, R22 ;  /* 0x0000761000167816 */ /* 0x000fe20000000016 */
[----:B------:R-:W-:Y:S06]  /*34b0*/  BRA `(.L_x_14335) ;  /* 0x0000000c00bc7947 */ /* 0x000fec0003800000 */
.L_x_14332:
        /* <DEDUP_REMOVED lines=11> */
.L_x_14337:
[----:B------:R-:W2:Y:S02]  /*3570*/  LDG.E R4, desc[UR36][R4.64] ;  /* 0x0000002404047981 */ /* 0x000ea4000c1e1900 */
[----:B--2---:R-:W-:-:S04]  /*3580*/  I2FP.F32.S32 R0, R4 ;  /* 0x0000000400007245 */ /* 0x004fc80000201400 */
[----:B------:R-:W-:-:S04]  /*3590*/  F2FP.F16.F32.PACK_AB R0, RZ, R0 ;  /* 0x00000000ff00723e */ /* 0x000fc800000000ff */
[----:B------:R-:W-:Y:S01]  /*35a0*/  PRMT R22, R0, 0x7610, R22 ;  /* 0x0000761000167816 */ /* 0x000fe20000000016 */
[----:B------:R-:W-:Y:S06]  /*35b0*/  BRA `(.L_x_14335) ;  /* 0x0000000c007c7947 */ /* 0x000fec0003800000 */
.L_x_14336:
[----:B------:R-:W2:Y:S02]  /*35c0*/  LDG.E.U16 R4, desc[UR36][R4.64] ;  /* 0x0000002404047981 */ /* 0x000ea4000c1e1500 */
[----:B--2---:R-:W0:Y:S02]  /*35d0*/  I2F.S16 R0, R4 ;  /* 0x0000000400007306 */ /* 0x004e240000101400 */
[----:B0-----:R-:W-:-:S04]  /*35e0*/  F2FP.F16.F32.PACK_AB R0, RZ, R0 ;  /* 0x00000000ff00723e */ /* 0x001fc800000000ff */
[----:B------:R-:W-:Y:S01]  /*35f0*/  PRMT R22, R0, 0x7610, R22 ;  /* 0x0000761000167816 */ /* 0x000fe20000000016 */
[----:B------:R-:W-:Y:S06]  /*3600*/  BRA `(.L_x_14335) ;  /* 0x0000000c00687947 */ /* 0x000fec0003800000 */
.L_x_14331:
        /* <DEDUP_REMOVED lines=9> */
.L_x_14339:
[----:B------:R1:W5:Y:S01]  /*36a0*/  LDG.E.U16 R22, desc[UR36][R4.64] ;  /* 0x0000002404167981 */ /* 0x000362000c1e1500 */
[----:B------:R-:W-:Y:S05]  /*36b0*/  BRA `(.L_x_14335) ;  /* 0x0000000c003c7947 */ /* 0x000fea0003800000 */
.L_x_14338:
        /* <DEDUP_REMOVED lines=9> */
.L_x_14341:
[----:B------:R0:W5:Y:S01]  /*3750*/  LDG.E.U16 R22, desc[UR36][R4.64] ;  /* 0x0000002404167981 */ /* 0x000162000c1e1500 */
[----:B------:R-:W-:Y:S05]  /*3760*/  BRA `(.L_x_14335) ;  /* 0x0000000c00107947 */ /* 0x000fea0003800000 */
.L_x_14340:
        /* <DEDUP_REMOVED lines=9> */
.L_x_14330:
        /* <DEDUP_REMOVED lines=14> */
.L_x_14344:
        /* <DEDUP_REMOVED lines=9> */
.L_x_14343:
        /* <DEDUP_REMOVED lines=28> */
.L_x_14346:
        /* <DEDUP_REMOVED lines=15> */
.L_x_14345:
[----:B------:R-:W2:Y:S02]  /*3c20*/  LDG.E.U16 R0, desc[UR36][R4.64] ;  /* 0x0000002404007981 */ /* 0x000ea4000c1e1500 */
[----:B--2---:R-:W-:-:S05]  /*3c30*/  IMAD.U32 R0, R0, 0x10000, RZ ;  /* 0x0001000000007824 */ /* 0x004fca00078e00ff */
[----:B------:R-:W-:-:S04]  /*3c40*/  F2FP.F16.F32.PACK_AB R0, RZ, R0 ;  /* 0x00000000ff00723e */ /* 0x000fc800000000ff */
[----:B------:R-:W-:Y:S01]  /*3c50*/  PRMT R22, R0, 0x7610, R22 ;  /* 0x0000761000167816 */ /* 0x000fe20000000016 */
[----:B------:R-:W-:Y:S06]  /*3c60*/  BRA `(.L_x_14335) ;  /* 0x0000000400d07947 */ /* 0x000fec0003800000 */
.L_x_14342:
        /* <DEDUP_REMOVED lines=13> */
.L_x_14349:
        /* <DEDUP_REMOVED lines=21> */
.L_x_14353:
[----:B------:R-:W-:Y:S05]  /*3e90*/  BSYNC B1 ;  /* 0x0000000000017941 */ /* 0x000fea0003800000 */
.L_x_14352:
[----:B------:R-:W-:Y:S01]  /*3ea0*/  LEA R5, R0, 0x3b800000, 0x17 ;  /* 0x3b80000000057811 */ /* 0x000fe200078eb8ff */
[----:B------:R-:W-:-:S05]  /*3eb0*/  IMAD.SHL.U32 R0, R3, 0x100000, RZ ;  /* 0x0010000003007824 */ /* 0x000fca00078e00ff */
[----:B------:R-:W-:-:S07]  /*3ec0*/  LOP3.LUT R0, R5, R0, R6, 0xfe, !PT ;  /* 0x0000000005007212 */ /* 0x000fce00078efe06 */
.L_x_14351:
[----:B------:R-:W-:Y:S05]  /*3ed0*/  BSYNC B0 ;  /* 0x0000000000007941 */ /* 0x000fea0003800000 */
.L_x_14350:
[----:B------:R-:W-:-:S04]  /*3ee0*/  F2FP.F16.F32.PACK_AB R0, RZ, R0 ;  /* 0x00000000ff00723e */ /* 0x000fc800000000ff */
[----:B------:R-:W-:Y:S01]  /*3ef0*/  PRMT R22, R0, 0x7610, R22 ;  /* 0x0000761000167816 */ /* 0x000fe20000000016 */
[----:B------:R-:W-:Y:S06]  /*3f00*/  BRA `(.L_x_14335) ;  /* 0x0000000400287947 */ /* 0x000fec0003800000 */
.L_x_14348:
        /* <DEDUP_REMOVED lines=21> */
.L_x_14357:
[----:B------:R-:W-:Y:S05]  /*4060*/  BSYNC B1 ;  /* 0x0000000000017941 */ /* 0x000fea0003800000 */
.L_x_14356:
[----:B------:R-:W-:Y:S01]  /*4070*/  LEA R5, R0, 0x37800000, 0x17 ;  /* 0x3780000000057811 */ /* 0x000fe200078eb8ff */
[----:B------:R-:W-:-:S05]  /*4080*/  IMAD.SHL.U32 R0, R3, 0x200000, RZ ;  /* 0x0020000003007824 */ /* 0x000fca00078e00ff */
[----:B------:R-:W-:-:S07]  /*4090*/  LOP3.LUT R0, R5, R0, R6, 0xfe, !PT ;  /* 0x0000000005007212 */ /* 0x000fce00078efe06 */
.L_x_14355:
[----:B------:R-:W-:Y:S05]  /*40a0*/  BSYNC B0 ;  /* 0x0000000000007941 */ /* 0x000fea0003800000 */
.L_x_14354:
[----:B------:R-:W-:-:S04]  /*40b0*/  F2FP.F16.F32.PACK_AB R0, RZ, R0 ;  /* 0x00000000ff00723e */ /* 0x000fc800000000ff */
[----:B------:R-:W-:Y:S01]  /*40c0*/  PRMT R22, R0, 0x7610, R22 ;  /* 0x0000761000167816 */ /* 0x000fe20000000016 */
[----:B------:R-:W-:Y:S06]  /*40d0*/  BRA `(.L_x_14335) ;  /* 0x0000000000b47947 */ /* 0x000fec0003800000 */
.L_x_14347:
        /* <DEDUP_REMOVED lines=14> */
.L_x_14361:
[----:B------:R-:W-:Y:S05]  /*41c0*/  BSYNC B0 ;  /* 0x0000000000007941 */ /* 0x000fea0003800000 */
.L_x_14360:
[----:B------:R-:W-:-:S04]  /*41d0*/  F2FP.F16.F32.PACK_AB R0, RZ, R0 ;  /* 0x00000000ff00723e */ /* 0x000fc800000000ff */
[----:B------:R-:W-:Y:S01]  /*41e0*/  PRMT R22, R0, 0x7610, R22 ;  /* 0x0000761000167816 */ /* 0x000fe20000000016 */
[----:B------:R-:W-:Y:S06]  /*41f0*/  BRA `(.L_x_14335) ;  /* 0x00000000006c7947 */ /* 0x000fec0003800000 */
.L_x_14334:
        /* <DEDUP_REMOVED lines=16> */
.L_x_14362:
[----:B------:R-:W-:Y:S01]  /*4300*/  PRMT R22, RZ, 0x7610, R22 ;  /* 0x00007610ff167816 */ /* 0x000fe20000000016 */
[----:B------:R-:W-:Y:S06]  /*4310*/  BRA `(.L_x_14335) ;  /* 0x0000000000247947 */ /* 0x000fec0003800000 */
.L_x_14359:
[----:B------:R-:W2:Y:S02]  /*4320*/  LDG.E.64 R4, desc[UR36][R4.64] ;  /* 0x0000002404047981 */ /* 0x000ea4000c1e1b00 */
[----:B--2---:R-:W0:Y:S02]  /*4330*/  I2F.U64 R0, R4 ;  /* 0x0000000400007312 */ /* 0x004e240000301000 */
[----:B0-----:R-:W-:-:S04]  /*4340*/  F2FP.F16.F32.PACK_AB R0, RZ, R0 ;  /* 0x00000000ff00723e */ /* 0x001fc800000000ff */
[----:B------:R-:W-:Y:S01]  /*4350*/  PRMT R22, R0, 0x7610, R22 ;  /* 0x0000761000167816 */ /* 0x000fe20000000016 */
[----:B------:R-:W-:Y:S06]  /*4360*/  BRA `(.L_x_14335) ;  /* 0x0000000000107947 */ /* 0x000fec0003800000 */
.L_x_14358:
[----:B------:R-:W2:Y:S02]  /*4370*/  LDG.E R4, desc[UR36][R4.64] ;  /* 0x0000002404047981 */ /* 0x000ea4000c1e1900 */
[----:B--2---:R-:W-:-:S04]  /*4380*/  I2FP.F32.U32 R0, R4 ;  /* 0x0000000400007245 */ /* 0x004fc80000201000 */
[----:B------:R-:W-:-:S04]  /*4390*/  F2FP.F16.F32.PACK_AB R0, RZ, R0 ;  /* 0x00000000ff00723e */ /* 0x000fc800000000ff */
[----:B------:R-:W-:-:S07]  /*43a0*/  PRMT R22, R0, 0x7610, R22 ;  /* 0x0000761000167816 */ /* 0x000fce0000000016 */
.L_x_14335:
[----:B------:R-:W-:-:S07]  /*43b0*/  VIADD R29, R29, 0x80 ;  /* 0x000000801d1d7836 */ /* 0x000fce0000000000 */
.L_x_14296:
[----:B------:R-:W-:Y:S05]  /*43c0*/  BSYNC B6 ;  /* 0x0000000000067941 */ /* 0x000fea0003800000 */
.L_x_14295:
        /* <DEDUP_REMOVED lines=28> */
.L_x_14368:
[----:B------:R-:W2:Y:S02]  /*4590*/  LDG.E.U8 R4, desc[UR36][R4.64] ;  /* 0x0000002404047981 */ /* 0x000ea4000c1e1100 */
[----:B--2---:R-:W-:-:S04]  /*45a0*/  I2FP.F32.U32 R0, R4 ;  /* 0x0000000400007245 */ /* 0x004fc80000201000 */
[----:B------:R-:W-:-:S04]  /*45b0*/  F2FP.F16.F32.PACK_AB R0, RZ, R0 ;  /* 0x00000000ff00723e */ /* 0x000fc800000000ff */
[----:B------:R-:W-:Y:S01]  /*45c0*/  PRMT R27, R0, 0x7610, R27 ;  /* 0x00007610001b7816 */ /* 0x000fe2000000001b */
[----:B------:R-:W-:Y:S06]  /*45d0*/  BRA `(.L_x_14370) ;  /* 0x0000000c00bc7947 */ /* 0x000fec0003800000 */
.L_x_14367:
        /* <DEDUP_REMOVED lines=11> */
.L_x_14372:
[----:B------:R-:W2:Y:S02]  /*4690*/  LDG.E R4, desc[UR36][R4.64] ;  /* 0x0000002404047981 */ /* 0x000ea4000c1e1900 */
[----:B--2---:R-:W-:-:S04]  /*46a0*/  I2FP.F32.S32 R0, R4 ;  /* 0x0000000400007245 */ /* 0x004fc80000201400 */
[----:B------:R-:W-:-:S04]  /*46b0*/  F2FP.F16.F32.PACK_AB R0, RZ, R0 ;  /* 0x00000000ff00723e */ /* 0x000fc800000000ff */
[----:B------:R-:W-:Y:S01]  /*46c0*/  PRMT R27, R0, 0x7610, R27 ;  /* 0x00007610001b7816 */ /* 0x000fe2000000001b */
[----:B------:R-:W-:Y:S06]  /*46d0*/  BRA `(.L_x_14370) ;  /* 0x0000000c007c7947 */ /* 0x000fec0003800000 */
.L_x_14371:
[----:B------:R-:W2:Y:S02]  /*46e0*/  LDG.E.U16 R4, desc[UR36][R4.64] ;  /* 0x0000002404047981 */ /* 0x000ea4000c1e1500 */
[----:B--2---:R-:W0:Y:S02]  /*46f0*/  I2F.S16 R0, R4 ;  /* 0x0000000400007306 */ /* 0x004e240000101400 */
[----:B0-----:R-:W-:-:S04]  /*4700*/  F2FP.F16.F32.PACK_AB R0, RZ, R0 ;  /* 0x00000000ff00723e */ /* 0x001fc800000000ff */
[----:B------:R-:W-:Y:S01]  /*4710*/  PRMT R27, R0, 0x7610, R27 ;  /* 0x00007610001b7816 */ /* 0x000fe2000000001b */
[----:B------:R-:W-:Y:S06]  /*4720*/  BRA `(.L_x_14370) ;  /* 0x0000000c00687947 */ /* 0x000fec0003800000 */
.L_x_14366:
        /* <DEDUP_REMOVED lines=9> */
.L_x_14374:
[----:B------:R1:W5:Y:S01]  /*47c0*/  LDG.E.U16 R27, desc[UR36][R4.64] ;  /* 0x00000024041b7981 */ /* 0x000362000c1e1500 */
[----:B------:R-:W-:Y:S05]  /*47d0*/  BRA `(.L_x_14370) ;  /* 0x0000000c003c7947 */ /* 0x000fea0003800000 */
.L_x_14373:
        /* <DEDUP_REMOVED lines=9> */
.L_x_14376:
[----:B------:R0:W5:Y:S01]  /*4870*/  LDG.E.U16 R27, desc[UR36][R4.64] ;  /* 0x00000024041b7981 */ /* 0x000162000c1e1500 */
[----:B------:R-:W-:Y:S05]  /*4880*/  BRA `(.L_x_14370) ;  /* 0x0000000c00107947 */ /* 0x000fea0003800000 */
.L_x_14375:
        /* <DEDUP_REMOVED lines=9> */
.L_x_14365:
        /* <DEDUP_REMOVED lines=14> */
.L_x_14379:
        /* <DEDUP_REMOVED lines=9> */
.L_x_14378:
        /* <DEDUP_REMOVED lines=28> */
.L_x_14381:
        /* <DEDUP_REMOVED lines=15> */
.L_x_14380:
[----:B------:R-:W2:Y:S02]  /*4d40*/  LDG.E.U16 R0, desc[UR36][R4.64] ;  /* 0x0000002404007981 */ /* 0x000ea4000c1e1500 */
[----:B--2---:R-:W-:-:S05]  /*4d50*/  IMAD.U32 R0, R0, 0x10000, RZ ;  /* 0x0001000000007824 */ /* 0x004fca00078e00ff */
[----:B------:R-:W-:-:S04]  /*4d60*/  F2FP.F16.F32.PACK_AB R0, RZ, R0 ;  /* 0x00000000ff00723e */ /* 0x000fc800000000ff */
[----:B------:R-:W-:Y:S01]  /*4d70*/  PRMT R27, R0, 0x7610, R27 ;  /* 0x00007610001b7816 */ /* 0x000fe2000000001b */
[----:B------:R-:W-:Y:S06]  /*4d80*/  BRA `(.L_x_14370) ;  /* 0x0000000400d07947 */ /* 0x000fec0003800000 */
.L_x_14377:
        /* <DEDUP_REMOVED lines=13> */
.L_x_14384:
        /* <DEDUP_REMOVED lines=21> */
.L_x_14388:
[----:B------:R-:W-:Y:S05]  /*4fb0*/  BSYNC B1 ;  /* 0x0000000000017941 */ /* 0x000fea0003800000 */
.L_x_14387:
[----:B------:R-:W-:Y:S01]  /*4fc0*/  LEA R5, R0, 0x3b800000, 0x17 ;  /* 0x3b80000000057811 */ /* 0x000fe200078eb8ff */
[----:B------:R-:W-:-:S05]  /*4fd0*/  IMAD.SHL.U32 R0, R3, 0x100000, RZ ;  /* 0x0010000003007824 */ /* 0x000fca00078e00ff */
[----:B------:R-:W-:-:S07]  /*4fe0*/  LOP3.LUT R0, R5, R0, R6, 0xfe, !PT ;  /* 0x0000000005007212 */ /* 0x000fce00078efe06 */
.L_x_14386:
[----:B------:R-:W-:Y:S05]  /*4ff0*/  BSYNC B0 ;  /* 0x0000000000007941 */ /* 0x000fea0003800000 */
.L_x_14385:
[----:B------:R-:W-:-:S04]  /*5000*/  F2FP.F16.F32.PACK_AB R0, RZ, R0 ;  /* 0x00000000ff00723e */ /* 0x000fc800000000ff */
[----:B------:R-:W-:Y:S01]  /*5010*/  PRMT R27, R0, 0x7610, R27 ;  /* 0x00007610001b7816 */ /* 0x000fe2000000001b */
[----:B------:R-:W-:Y:S06]  /*5020*/  BRA `(.L_x_14370) ;  /* 0x0000000400287947 */ /* 0x000fec0003800000 */
.L_x_14383:
        /* <DEDUP_REMOVED lines=21> */
.L_x_14392:
[----:B------:R-:W-:Y:S05]  /*5180*/  BSYNC B1 ;  /* 0x0000000000017941 */ /* 0x000fea0003800000 */
.L_x_14391:
[----:B------:R-:W-:Y:S01]  /*5190*/  LEA R5, R0, 0x37800000, 0x17 ;  /* 0x3780000000057811 */ /* 0x000fe200078eb8ff */
[----:B------:R-:W-:-:S05]  /*51a0*/  IMAD.SHL.U32 R0, R3, 0x200000, RZ ;  /* 0x0020000003007824 */ /* 0x000fca00078e00ff */
[----:B------:R-:W-:-:S07]  /*51b0*/  LOP3.LUT R0, R5, R0, R6, 0xfe, !PT ;  /* 0x0000000005007212 */ /* 0x000fce00078efe06 */
.L_x_14390:
[----:B------:R-:W-:Y:S05]  /*51c0*/  BSYNC B0 ;  /* 0x0000000000007941 */ /* 0x000fea0003800000 */
.L_x_14389:
[----:B------:R-:W-:-:S04]  /*51d0*/  F2FP.F16.F32.PACK_AB R0, RZ, R0 ;  /* 0x00000000ff00723e */ /* 0x000fc800000000ff */
[----:B------:R-:W-:Y:S01]  /*51e0*/  PRMT R27, R0, 0x7610, R27 ;  /* 0x00007610001b7816 */ /* 0x000fe2000000001b */
[----:B------:R-:W-:Y:S06]  /*51f0*/  BRA `(.L_x_14370) ;  /* 0x0000000000b47947 */ /* 0x000fec0003800000 */
.L_x_14382:
        /* <DEDUP_REMOVED lines=14> */
.L_x_14396:
[----:B------:R-:W-:Y:S05]  /*52e0*/  BSYNC B0 ;  /* 0x0000000000007941 */ /* 0x000fea0003800000 */
.L_x_14395:
[----:B------:R-:W-:-:S04]  /*52f0*/  F2FP.F16.F32.PACK_AB R0, RZ, R0 ;  /* 0x00000000ff00723e */ /* 0x000fc800000000ff */
[----:B------:R-:W-:Y:S01]  /*5300*/  PRMT R27, R0, 0x7610, R27 ;  /* 0x00007610001b7816 */ /* 0x000fe2000000001b */
[----:B------:R-:W-:Y:S06]  /*5310*/  BRA `(.L_x_14370) ;  /* 0x00000000006c7947 */ /* 0x000fec0003800000 */
.L_x_14369:
        /* <DEDUP_REMOVED lines=16> */
.L_x_14397:
[----:B------:R-:W-:Y:S01]  /*5420*/  PRMT R27, RZ, 0x7610, R27 ;  /* 0x00007610ff1b7816 */ /* 0x000fe2000000001b */
[----:B------:R-:W-:Y:S06]  /*5430*/  BRA `(.L_x_14370) ;  /* 0x0000000000247947 */ /* 0x000fec0003800000 */
.L_x_14394:
[----:B------:R-:W2:Y:S02]  /*5440*/  LDG.E.64 R4, desc[UR36][R4.64] ;  /* 0x0000002404047981 */ /* 0x000ea4000c1e1b00 */
[----:B--2---:R-:W0:Y:S02]  /*5450*/  I2F.U64 R0, R4 ;  /* 0x0000000400007312 */ /* 0x004e240000301000 */
[----:B0-----:R-:W-:-:S04]  /*5460*/  F2FP.F16.F32.PACK_AB R0, RZ, R0 ;  /* 0x00000000ff00723e */ /* 0x001fc800000000ff */
[----:B------:R-:W-:Y:S01]  /*5470*/  PRMT R27, R0, 0x7610, R27 ;  /* 0x00007610001b7816 */ /* 0x000fe2000000001b */
[----:B------:R-:W-:Y:S06]  /*5480*/  BRA `(.L_x_14370) ;  /* 0x0000000000107947 */ /* 0x000fec0003800000 */
.L_x_14393:
[----:B------:R-:W2:Y:S02]  /*5490*/  LDG.E R4, desc[UR36][R4.64] ;  /* 0x0000002404047981 */ /* 0x000ea4000c1e1900 */
[----:B--2---:R-:W-:-:S04]  /*54a0*/  I2FP.F32.U32 R0, R4 ;  /* 0x0000000400007245 */ /* 0x004fc80000201000 */
[----:B------:R-:W-:-:S04]  /*54b0*/  F2FP.F16.F32.PACK_AB R0, RZ, R0 ;  /* 0x00000000ff00723e */ /* 0x000fc800000000ff */
[----:B------:R-:W-:-:S07]  /*54c0*/  PRMT R27, R0, 0x7610, R27 ;  /* 0x00007610001b7816 */ /* 0x000fce000000001b */
.L_x_14370:
        /* <DEDUP_REMOVED lines=22> */
.L_x_14401:
[----:B------:R-:W2:Y:S02]  /*5630*/  LDG.E.U8 R4, desc[UR36][R4.64] ;  /* 0x0000002404047981 */ /* 0x000ea4000c1e1100 */
[----:B--2---:R-:W-:-:S04]  /*5640*/  I2FP.F32.U32 R0, R4 ;  /* 0x0000000400007245 */ /* 0x004fc80000201000 */
[----:B------:R-:W-:-:S04]  /*5650*/  F2FP.F16.F32.PACK_AB R0, RZ, R0 ;  /* 0x00000000ff00723e */ /* 0x000fc800000000ff */
[----:B------:R-:W-:Y:S01]  /*5660*/  PRMT R17, R0, 0x7610, R17 ;  /* 0x0000761000117816 */ /* 0x000fe20000000011 */
[----:B------:R-:W-:Y:S06]  /*5670*/  BRA `(.L_x_14403) ;  /* 0x0000000c00bc7947 */ /* 0x000fec0003800000 */
.L_x_14400:
        /* <DEDUP_REMOVED lines=11> */
.L_x_14405:
[----:B------:R-:W2:Y:S02]  /*5730*/  LDG.E R4, desc[UR36][R4.64] ;  /* 0x0000002404047981 */ /* 0x000ea4000c1e1900 */
[----:B--2---:R-:W-:-:S04]  /*5740*/  I2FP.F32.S32 R0, R4 ;  /* 0x0000000400007245 */ /* 0x004fc80000201400 */
[----:B------:R-:W-:-:S04]  /*5750*/  F2FP.F16.F32.PACK_AB R0, RZ, R0 ;  /* 0x00000000ff00723e */ /* 0x000fc800000000ff */
[----:B------:R-:W-:Y:S01]  /*5760*/  PRMT R17, R0, 0x7610, R17 ;  /* 0x0000761000117816 */ /* 0x000fe20000000011 */
[----:B------:R-:W-:Y:S06]  /*5770*/  BRA `(.L_x_14403) ;  /* 0x0000000c007c7947 */ /* 0x000fec0003800000 */
.L_x_14404:
[----:B------:R-:W2:Y:S02]  /*5780*/  LDG.E.U16 R4, desc[UR36][R4.64] ;  /* 0x0000002404047981 */ /* 0x000ea4000c1e1500 */
[----:B--2---:R-:W0:Y:S02]  /*5790*/  I2F.S16 R0, R4 ;  /* 0x0000000400007306 */ /* 0x004e240000101400 */
[----:B0-----:R-:W-:-:S04]  /*57a0*/  F2FP.F16.F32.PACK_AB R0, RZ, R0 ;  /* 0x00000000ff00723e */ /* 0x001fc800000000ff */
[----:B------:R-:W-:Y:S01]  /*57b0*/  PRMT R17, R0, 0x7610, R17 ;  /* 0x0000761000117816 */ /* 0x000fe20000000011 */
[----:B------:R-:W-:Y:S06]  /*57c0*/  BRA `(.L_x_14403) ;  /* 0x0000000c00687947 */ /* 0x000fec0003800000 */
.L_x_14399:
        /* <DEDUP_REMOVED lines=9> */
.L_x_14407:
[----:B------:R1:W5:Y:S01]  /*5860*/  LDG.E.U16 R17, desc[UR36][R4.64] ;  /* 0x0000002404117981 */ /* 0x000362000c1e1500 */
[----:B------:R-:W-:Y:S05]  /*5870*/  BRA `(.L_x_14403) ;  /* 0x0000000c003c7947 */ /* 0x000fea0003800000 */
.L_x_14406:
        /* <DEDUP_REMOVED lines=9> */
.L_x_14409:
[----:B------:R0:W5:Y:S01]  /*5910*/  LDG.E.U16 R17, desc[UR36][R4.64] ;  /* 0x0000002404117981 */ /* 0x000162000c1e1500 */
[----:B------:R-:W-:Y:S05]  /*5920*/  BRA `(.L_x_14403) ;  /* 0x0000000c00107947 */ /* 0x000fea0003800000 */
.L_x_14408:
        /* <DEDUP_REMOVED lines=9> */
.L_x_14398:
        /* <DEDUP_REMOVED lines=14> */
.L_x_14412:
        /* <DEDUP_REMOVED lines=9> */
.L_x_14411:
        /* <DEDUP_REMOVED lines=28> */
.L_x_14414:
        /* <DEDUP_REMOVED lines=15> */
.L_x_14413:
[----:B------:R-:W2:Y:S02]  /*5de0*/  LDG.E.U16 R0, desc[UR36][R4.64] ;  /* 0x0000002404007981 */ /* 0x000ea4000c1e1500 */
[----:B--2---:R-:W-:-:S05]  /*5df0*/  IMAD.U32 R0, R0, 0x10000, RZ ;  /* 0x0001000000007824 */ /* 0x004fca00078e00ff */
[----:B------:R-:W-:-:S04]  /*5e00*/  F2FP.F16.F32.PACK_AB R0, RZ, R0 ;  /* 0x00000000ff00723e */ /* 0x000fc800000000ff */
[----:B------:R-:W-:Y:S01]  /*5e10*/  PRMT R17, R0, 0x7610, R17 ;  /* 0x0000761000117816 */ /* 0x000fe20000000011 */
[----:B------:R-:W-:Y:S06]  /*5e20*/  BRA `(.L_x_14403) ;  /* 0x0000000400d07947 */ /* 0x000fec0003800000 */
.L_x_14410:
        /* <DEDUP_REMOVED lines=13> */
.L_x_14417:
        /* <DEDUP_REMOVED lines=21> */
.L_x_14421:
[----:B------:R-:W-:Y:S05]  /*6050*/  BSYNC B1 ;  /* 0x0000000000017941 */ /* 0x000fea0003800000 */
.L_x_14420:
[----:B------:R-:W-:Y:S01]  /*6060*/  LEA R5, R0, 0x3b800000, 0x17 ;  /* 0x3b80000000057811 */ /* 0x000fe200078eb8ff */
[----:B------:R-:W-:-:S05]  /*6070*/  IMAD.SHL.U32 R0, R3, 0x100000, RZ ;  /* 0x0010000003007824 */ /* 0x000fca00078e00ff */
[----:B------:R-:W-:-:S07]  /*6080*/  LOP3.LUT R0, R5, R0, R6, 0xfe, !PT ;  /* 0x0000000005007212 */ /* 0x000fce00078efe06 */
.L_x_14419:
[----:B------:R-:W-:Y:S05]  /*6090*/  BSYNC B0 ;  /* 0x0000000000007941 */ /* 0x000fea0003800000 */
.L_x_14418:
[----:B------:R-:W-:-:S04]  /*60a0*/  F2FP.F16.F32.PACK_AB R0, RZ, R0 ;  /* 0x00000000ff00723e */ /* 0x000fc800000000ff */
[----:B------:R-:W-:Y:S01]  /*60b0*/  PRMT R17, R0, 0x7610, R17 ;  /* 0x0000761000117816 */ /* 0x000fe20000000011 */
[----:B------:R-:W-:Y:S06]  /*60c0*/  BRA `(.L_x_14403) ;  /* 0x0000000400287947 */ /* 0x000fec0003800000 */
.L_x_14416:
        /* <DEDUP_REMOVED lines=21> */
.L_x_14425:
[----:B------:R-:W-:Y:S05]  /*6220*/  BSYNC B1 ;  /* 0x0000000000017941 */ /* 0x000fea0003800000 */
.L_x_14424:
[----:B------:R-:W-:Y:S01]  /*6230*/  LEA R5, R0, 0x37800000, 0x17 ;  /* 0x3780000000057811 */ /* 0x000fe200078eb8ff */
[----:B------:R-:W-:-:S05]  /*6240*/  IMAD.SHL.U32 R0, R3, 0x200000, RZ ;  /* 0x0020000003007824 */ /* 0x000fca00078e00ff */
[----:B------:R-:W-:-:S07]  /*6250*/  LOP3.LUT R0, R5, R0, R6, 0xfe, !PT ;  /* 0x0000000005007212 */ /* 0x000fce00078efe06 */
.L_x_14423:
[----:B------:R-:W-:Y:S05]  /*6260*/  BSYNC B0 ;  /* 0x0000000000007941 */ /* 0x000fea0003800000 */
.L_x_14422:
[----:B------:R-:W-:-:S04]  /*6270*/  F2FP.F16.F32.PACK_AB R0, RZ, R0 ;  /* 0x00000000ff00723e */ /* 0x000fc800000000ff */
[----:B------:R-:W-:Y:S01]  /*6280*/  PRMT R17, R0, 0x7610, R17 ;  /* 0x0000761000117816 */ /* 0x000fe20000000011 */
[----:B------:R-:W-:Y:S06]  /*6290*/  BRA `(.L_x_14403) ;  /* 0x0000000000b47947 */ /* 0x000fec0003800000 */
.L_x_14415:
        /* <DEDUP_REMOVED lines=14> */
.L_x_14429:
[----:B------:R-:W-:Y:S05]  /*6380*/  BSYNC B0 ;  /* 0x0000000000007941 */ /* 0x000fea0003800000 */
.L_x_14428:
[----:B------:R-:W-:-:S04]  /*6390*/  F2FP.F16.F32.PACK_AB R0, RZ, R0 ;  /* 0x00000000ff00723e */ /* 0x000fc800000000ff */
[----:B------:R-:W-:Y:S01]  /*63a0*/  PRMT R17, R0, 0x7610, R17 ;  /* 0x0000761000117816 */ /* 0x000fe20000000011 */
[----:B------:R-:W-:Y:S06]  /*63b0*/  BRA `(.L_x_14403) ;  /* 0x00000000006c7947 */ /* 0x000fec0003800000 */
.L_x_14402:
        /* <DEDUP_REMOVED lines=16> */
.L_x_14430:
[----:B------:R-:W-:Y:S01]  /*64c0*/  PRMT R17, RZ, 0x7610, R17 ;  /* 0x00007610ff117816 */ /* 0x000fe20000000011 */
[----:B------:R-:W-:Y:S06]  /*64d0*/  BRA `(.L_x_14403) ;  /* 0x0000000000247947 */ /* 0x000fec0003800000 */
.L_x_14427:
[----:B------:R-:W2:Y:S02]  /*64e0*/  LDG.E.64 R4, desc[UR36][R4.64] ;  /* 0x0000002404047981 */ /* 0x000ea4000c1e1b00 */
[----:B--2---:R-:W0:Y:S02]  /*64f0*/  I2F.U64 R0, R4 ;  /* 0x0000000400007312 */ /* 0x004e240000301000 */
[----:B0-----:R-:W-:-:S04]  /*6500*/  F2FP.F16.F32.PACK_AB R0, RZ, R0 ;  /* 0x00000000ff00723e */ /* 0x001fc800000000ff */
[----:B------:R-:W-:Y:S01]  /*6510*/  PRMT R17, R0, 0x7610, R17 ;  /* 0x0000761000117816 */ /* 0x000fe20000000011 */
[----:B------:R-:W-:Y:S06]  /*6520*/  BRA `(.L_x_14403) ;  /* 0x0000000000107947 */ /* 0x000fec0003800000 */
.L_x_14426:
[----:B------:R-:W2:Y:S02]  /*6530*/  LDG.E R4, desc[UR36][R4.64] ;  /* 0x0000002404047981 */ /* 0x000ea4000c1e1900 */
[----:B--2---:R-:W-:-:S04]  /*6540*/  I2FP.F32.U32 R0, R4 ;  /* 0x0000000400007245 */ /* 0x004fc80000201000 */
[----:B------:R-:W-:-:S04]  /*6550*/  F2FP.F16.F32.PACK_AB R0, RZ, R0 ;  /* 0x00000000ff00723e */ /* 0x000fc800000000ff */
[----:B------:R-:W-:-:S07]  /*6560*/  PRMT R17, R0, 0x7610, R17 ;  /* 0x0000761000117816 */ /* 0x000fce0000000011 */
.L_x_14403:
[----:B------:R-:W-:-:S07]  /*6570*/  VIADD R29, R29, 0x80 ;  /* 0x000000801d1d7836 */ /* 0x000fce0000000000 */
.L_x_14364:
[----:B------:R-:W-:Y:S05]  /*6580*/  BSYNC B6 ;  /* 0x0000000000067941 */ /* 0x000fea0003800000 */
.L_x_14363:
        /* <DEDUP_REMOVED lines=26> */
.L_x_14436:
[----:B------:R-:W2:Y:S02]  /*6730*/  LDG.E.U8 R4, desc[UR36][R4.64] ;  /* 0x0000002404047981 */ /* 0x000ea4000c1e1100 */
[----:B--2---:R-:W-:-:S04]  /*6740*/  I2FP.F32.U32 R0, R4 ;  /* 0x0000000400007245 */ /* 0x004fc80000201000 */
[----:B------:R-:W-:-:S04]  /*6750*/  F2FP.F16.F32.PACK_AB R0, RZ, R0 ;  /* 0x00000000ff00723e */ /* 0x000fc800000000ff */
[----:B------:R-:W-:Y:S01]  /*6760*/  PRMT R26, R0, 0x7610, R26 ;  /* 0x00007610001a7816 */ /* 0x000fe2000000001a */
[----:B------:R-:W-:Y:S06]  /*6770*/  BRA `(.L_x_14438) ;  /* 0x0000000c00bc7947 */ /* 0x000fec0003800000 */
.L_x_14435:
        /* <DEDUP_REMOVED lines=11> */
.L_x_14440:
[----:B------:R-:W2:Y:S02]  /*6830*/  LDG.E R4, desc[UR36][R4.64] ;  /* 0x0000002404047981 */ /* 0x000ea4000c1e1900 */
[----:B--2---:R-:W-:-:S04]  /*6840*/  I2FP.F32.S32 R0, R4 ;  /* 0x0000000400007245 */ /* 0x004fc80000201400 */
[----:B------:R-:W-:-:S04]  /*6850*/  F2FP.F16.F32.PACK_AB R0, RZ, R0 ;  /* 0x00000000ff00723e */ /* 0x000fc800000000ff */
[----:B------:R-:W-:Y:S01]  /*6860*/  PRMT R26, R0, 0x7610, R26 ;  /* 0x00007610001a7816 */ /* 0x000fe2000000001a */
[----:B------:R-:W-:Y:S06]  /*6870*/  BRA `(.L_x_14438) ;  /* 0x0000000c007c7947 */ /* 0x000fec0003800000 */
.L_x_14439:
[----:B------:R-:W2:Y:S02]  /*6880*/  LDG.E.U16 R4, desc[UR36][R4.64] ;  /* 0x0000002404047981 */ /* 0x000ea4000c1e1500 */
[----:B--2---:R-:W0:Y:S02]  /*6890*/  I2F.S16 R0, R4 ;  /* 0x0000000400007306 */ /* 0x004e240000101400 */
[----:B0-----:R-:W-:-:S04]  /*68a0*/  F2FP.F16.F32.PACK_AB R0, RZ, R0 ;  /* 0x00000000ff00723e */ /* 0x001fc800000000ff */
[----:B------:R-:W-:Y:S01]  /*68b0*/  PRMT R26, R0, 0x7610, R26 ;  /* 0x00007610001a7816 */ /* 0x000fe2000000001a */
[----:B------:R-:W-:Y:S06]  /*68c0*/  BRA `(.L_x_14438) ;  /* 0x0000000c00687947 */ /* 0x000fec0003800000 */
.L_x_14434:
        /* <DEDUP_REMOVED lines=9> */
.L_x_14442:
[----:B------:R0:W5:Y:S01]  /*6960*/  LDG.E.U16 R26, desc[UR36][R4.64] ;  /* 0x00000024041a7981 */ /* 0x000162000c1e1500 */
[----:B------:R-:W-:Y:S05]  /*6970*/  BRA `(.L_x_14438) ;  /* 0x0000000c003c7947 */ /* 0x000fea0003800000 */
.L_x_14441:
        /* <DEDUP_REMOVED lines=9> */
.L_x_14444:
[----:B------:R1:W5:Y:S01]  /*6a10*/  LDG.E.U16 R26, desc[UR36][R4.64] ;  /* 0x00000024041a7981 */ /* 0x000362000c1e1500 */
[----:B------:R-:W-:Y:S05]  /*6a20*/  BRA `(.L_x_14438) ;  /* 0x0000000c00107947 */ /* 0x000fea0003800000 */
.L_x_14443:
        /* <DEDUP_REMOVED lines=9> */
.L_x_14433:
        /* <DEDUP_REMOVED lines=14> */
.L_x_14447:
        /* <DEDUP_REMOVED lines=9> */
.L_x_14446:
        /* <DEDUP_REMOVED lines=28> */
.L_x_14449:
        /* <DEDUP_REMOVED lines=15> */
.L_x_14448:
[----:B------:R-:W2:Y:S02]  /*6ee0*/  LDG.E.U16 R0, desc[UR36][R4.64] ;  /* 0x0000002404007981 */ /* 0x000ea4000c1e1500 */
[----:B--2---:R-:W-:-:S05]  /*6ef0*/  IMAD.U32 R0, R0, 0x10000, RZ ;  /* 0x0001000000007824 */ /* 0x004fca00078e00ff */
[----:B------:R-:W-:-:S04]  /*6f00*/  F2FP.F16.F32.PACK_AB R0, RZ, R0 ;  /* 0x00000000ff00723e */ /* 0x000fc800000000ff */
[----:B------:R-:W-:Y:S01]  /*6f10*/  PRMT R26, R0, 0x7610, R26 ;  /* 0x00007610001a7816 */ /* 0x000fe2000000001a */
[----:B------:R-:W-:Y:S06]  /*6f20*/  BRA `(.L_x_14438) ;  /* 0x0000000400d07947 */ /* 0x000fec0003800000 */
.L_x_14445:
        /* <DEDUP_REMOVED lines=13> */
.L_x_14452:
        /* <DEDUP_REMOVED lines=21> */
.L_x_14456:
[----:B------:R-:W-:Y:S05]  /*7150*/  BSYNC B1 ;  /* 0x0000000000017941 */ /* 0x000fea0003800000 */
.L_x_14455:
[----:B------:R-:W-:Y:S01]  /*7160*/  LEA R5, R0, 0x3b800000, 0x17 ;  /* 0x3b80000000057811 */ /* 0x000fe200078eb8ff */
[----:B------:R-:W-:-:S05]  /*7170*/  IMAD.SHL.U32 R0, R3, 0x100000, RZ ;  /* 0x0010000003007824 */ /* 0x000fca00078e00ff */
[----:B------:R-:W-:-:S07]  /*7180*/  LOP3.LUT R0, R5, R0, R6, 0xfe, !PT ;  /* 0x0000000005007212 */ /* 0x000fce00078efe06 */
.L_x_14454:
[----:B------:R-:W-:Y:S05]  /*7190*/  BSYNC B0 ;  /* 0x0000000000007941 */ /* 0x000fea0003800000 */
.L_x_14453:
[----:B------:R-:W-:-:S04]  /*71a0*/  F2FP.F16.F32.PACK_AB R0, RZ, R0 ;  /* 0x00000000ff00723e */ /* 0x000fc800000000ff */
[----:B------:R-:W-:Y:S01]  /*71b0*/  PRMT R26, R0, 0x7610, R26 ;  /* 0x00007610001a7816 */ /* 0x000fe2000000001a */
[----:B------:R-:W-:Y:S06]  /*71c0*/  BRA `(.L_x_14438) ;  /* 0x0000000400287947 */ /* 0x000fec0003800000 */
.L_x_14451:
        /* <DEDUP_REMOVED lines=21> */
.L_x_14460:
[----:B------:R-:W-:Y:S05]  /*7320*/  BSYNC B1 ;  /* 0x0000000000017941 */ /* 0x000fea0003800000 */
.L_x_14459:
[----:B------:R-:W-:Y:S01]  /*7330*/  LEA R5, R0, 0x37800000, 0x17 ;  /* 0x3780000000057811 */ /* 0x000fe200078eb8ff */
[----:B------:R-:W-:-:S05]  /*7340*/  IMAD.SHL.U32 R0, R3, 0x200000, RZ ;  /* 0x0020000003007824 */ /* 0x000fca00078e00ff */
[----:B------:R-:W-:-:S07]  /*7350*/  LOP3.LUT R0, R5, R0, R6, 0xfe, !PT ;  /* 0x0000000005007212 */ /* 0x000fce00078efe06 */
.L_x_14458:
[----:B------:R-:W-:Y:S05]  /*7360*/  BSYNC B0 ;  /* 0x0000000000007941 */ /* 0x000fea0003800000 */
.L_x_14457:
[----:B------:R-:W-:-:S04]  /*7370*/  F2FP.F16.F32.PACK_AB R0, RZ, R0 ;  /* 0x00000000ff00723e */ /* 0x000fc800000000ff */
[----:B------:R-:W-:Y:S01]  /*7380*/  PRMT R26, R0, 0x7610, R26 ;  /* 0x00007610001a7816 */ /* 0x000fe2000000001a */
[----:B------:R-:W-:Y:S06]  /*7390*/  BRA `(.L_x_14438) ;  /* 0x0000000000b47947 */ /* 0x000fec0003800000 */
.L_x_14450:
        /* <DEDUP_REMOVED lines=14> */
.L_x_14464:
[----:B------:R-:W-:Y:S05]  /*7480*/  BSYNC B0 ;  /* 0x0000000000007941 */ /* 0x000fea0003800000 */
.L_x_14463:
[----:B------:R-:W-:-:S04]  /*7490*/  F2FP.F16.F32.PACK_AB R0, RZ, R0 ;  /* 0x00000000ff00723e */ /* 0x000fc800000000ff */
[----:B------:R-:W-:Y:S01]  /*74a0*/  PRMT R26, R0, 0x7610, R26 ;  /* 0x00007610001a7816 */ /* 0x000fe2000000001a */
[----:B------:R-:W-:Y:S06]  /*74b0*/  BRA `(.L_x_14438) ;  /* 0x00000000006c7947 */ /* 0x000fec0003800000 */
.L_x_14437:
        /* <DEDUP_REMOVED lines=16> */
.L_x_14465:
[----:B------:R-:W-:Y:S01]  /*75c0*/  PRMT R26, RZ, 0x7610, R26 ;  /* 0x00007610ff1a7816 */ /* 0x000fe2000000001a */
[----:B------:R-:W-:Y:S06]  /*75d0*/  BRA `(.L_x_14438) ;  /* 0x0000000000247947 */ /* 0x000fec0003800000 */
.L_x_14462:
[----:B------:R-:W2:Y:S02]  /*75e0*/  LDG.E.64 R4, desc[UR36][R4.64] ;  /* 0x0000002404047981 */ /* 0x000ea4000c1e1b00 */
[----:B--2---:R-:W0:Y:S02]  /*75f0*/  I2F.U64 R0, R4 ;  /* 0x0000000400007312 */ /* 0x004e240000301000 */
[----:B0-----:R-:W-:-:S04]  /*7600*/  F2FP.F16.F32.PACK_AB R0, RZ, R0 ;  /* 0x00000000ff00723e */ /* 0x001fc800000000ff */
[----:B------:R-:W-:Y:S01]  /*7610*/  PRMT R26, R0, 0x7610, R26 ;  /* 0x00007610001a7816 */ /* 0x000fe2000000001a */
[----:B------:R-:W-:Y:S06]  /*7620*/  BRA `(.L_x_14438) ;  /* 0x0000000000107947 */ /* 0x000fec0003800000 */
.L_x_14461:
[----:B------:R-:W2:Y:S02]  /*7630*/  LDG.E R4, desc[UR36][R4.64] ;  /* 0x0000002404047981 */ /* 0x000ea4000c1e1900 */
[----:B--2---:R-:W-:-:S04]  /*7640*/  I2FP.F32.U32 R0, R4 ;  /* 0x0000000400007245 */ /* 0x004fc80000201000 */
[----:B------:R-:W-:-:S04]  /*7650*/  F2FP.F16.F32.PACK_AB R0, RZ, R0 ;  /* 0x00000000ff00723e */ /* 0x000fc800000000ff */
[----:B------:R-:W-:-:S07]  /*7660*/  PRMT R26, R0, 0x7610, R26 ;  /* 0x00007610001a7816 */ /* 0x000fce000000001a */
.L_x_14438:
        /* <DEDUP_REMOVED lines=22> */
.L_x_14469:
[----:B------:R-:W2:Y:S02]  /*77d0*/  LDG.E.U8 R4, desc[UR36][R4.64] ;  /* 0x0000002404047981 */ /* 0x000ea4000c1e1100 */
[----:B--2---:R-:W-:-:S04]  /*77e0*/  I2FP.F32.U32 R0, R4 ;  /* 0x0000000400007245 */ /* 0x004fc80000201000 */
[----:B------:R-:W-:-:S04]  /*77f0*/  F2FP.F16.F32.PACK_AB R0, RZ, R0 ;  /* 0x00000000ff00723e */ /* 0x000fc800000000ff */
[----:B------:R-:W-:Y:S01]  /*7800*/  PRMT R18, R0, 0x7610, R18 ;  /* 0x0000761000127816 */ /* 0x000fe20000000012 */
[----:B------:R-:W-:Y:S06]  /*7810*/  BRA `(.L_x_14432) ;  /* 0x0000000c00bc7947 */ /* 0x000fec0003800000 */
.L_x_14468:
        /* <DEDUP_REMOVED lines=11> */
.L_x_14472:
[----:B------:R-:W2:Y:S02]  /*78d0*/  LDG.E R4, desc[UR36][R4.64] ;  /* 0x0000002404047981 */ /* 0x000ea4000c1e1900 */
[----:B--2---:R-:W-:-:S04]  /*78e0*/  I2FP.F32.S32 R0, R4 ;  /* 0x0000000400007245 */ /* 0x004fc80000201400 */
[----:B------:R-:W-:-:S04]  /*78f0*/  F2FP.F16.F32.PACK_AB R0, RZ, R0 ;  /* 0x00000000ff00723e */ /* 0x000fc800000000ff */
[----:B------:R-:W-:Y:S01]  /*7900*/  PRMT R18, R0, 0x7610, R18 ;  /* 0x0000761000127816 */ /* 0x000fe20000000012 */
[----:B------:R-:W-:Y:S06]  /*7910*/  BRA `(.L_x_14432) ;  /* 0x0000000c007c7947 */ /* 0x000fec0003800000 */
.L_x_14471:
[----:B------:R-:W2:Y:S02]  /*7920*/  LDG.E.U16 R4, desc[UR36][R4.64] ;  /* 0x0000002404047981 */ /* 0x000ea4000c1e1500 */
[----:B--2---:R-:W0:Y:S02]  /*7930*/  I2F.S16 R0, R4 ;  /* 0x0000000400007306 */ /* 0x004e240000101400 */
[----:B0-----:R-:W-:-:S04]  /*7940*/  F2FP.F16.F32.PACK_AB R0, RZ, R0 ;  /* 0x00000000ff00723e */ /* 0x001fc800000000ff */
[----:B------:R-:W-:Y:S01]  /*7950*/  PRMT R18, R0, 0x7610, R18 ;  /* 0x0000761000127816 */ /* 0x000fe20000000012 */
[----:B------:R-:W-:Y:S06]  /*7960*/  BRA `(.L_x_14432) ;  /* 0x0000000c00687947 */ /* 0x000fec0003800000 */
.L_x_14467:
        /* <DEDUP_REMOVED lines=9> */
.L_x_14474:
[----:B------:R2:W5:Y:S01]  /*7a00*/  LDG.E.U16 R18, desc[UR36][R4.64] ;  /* 0x0000002404127981 */ /* 0x000562000c1e1500 */
[----:B------:R-:W-:Y:S05]  /*7a10*/  BRA `(.L_x_14432) ;  /* 0x0000000c003c7947 */ /* 0x000fea0003800000 */
.L_x_14473:
        /* <DEDUP_REMOVED lines=9> */
.L_x_14476:
[----:B------:R3:W5:Y:S01]  /*7ab0*/  LDG.E.U16 R18, desc[UR36][R4.64] ;  /* 0x0000002404127981 */ /* 0x000762000c1e1500 */
[----:B------:R-:W-:Y:S05]  /*7ac0*/  BRA `(.L_x_14432) ;  /* 0x0000000c00107947 */ /* 0x000fea0003800000 */
.L_x_14475:
        /* <DEDUP_REMOVED lines=9> */
.L_x_14466:
        /* <DEDUP_REMOVED lines=14> */
.L_x_14479:
        /* <DEDUP_REMOVED lines=9> */
.L_x_14478:
        /* <DEDUP_REMOVED lines=28> */
.L_x_14481:
        /* <DEDUP_REMOVED lines=15> */
.L_x_14480:
[----:B------:R-:W2:Y:S02]  /*7f80*/  LDG.E.U16 R0, desc[UR36][R4.64] ;  /* 0x0000002404007981 */ /* 0x000ea4000c1e1500 */
[----:B--2---:R-:W-:-:S05]  /*7f90*/  IMAD.U32 R0, R0, 0x10000, RZ ;  /* 0x0001000000007824 */ /* 0x004fca00078e00ff */
[----:B------:R-:W-:-:S04]  /*7fa0*/  F2FP.F16.F32.PACK_AB R0, RZ, R0 ;  /* 0x00000000ff00723e */ /* 0x000fc800000000ff */
[----:B------:R-:W-:Y:S01]  /*7fb0*/  PRMT R18, R0, 0x7610, R18 ;  /* 0x0000761000127816 */ /* 0x000fe20000000012 */
[----:B------:R-:W-:Y:S06]  /*7fc0*/  BRA `(.L_x_14432) ;  /* 0x0000000400d07947 */ /* 0x000fec0003800000 */
.L_x_14477:
        /* <DEDUP_REMOVED lines=13> */
.L_x_14484:
        /* <DEDUP_REMOVED lines=21> */
.L_x_14488:
[----:B------:R-:W-:Y:S05]  /*81f0*/  BSYNC B1 ;  /* 0x0000000000017941 */ /* 0x000fea0003800000 */
.L_x_14487:
[----:B------:R-:W-:Y:S01]  /*8200*/  LEA R5, R0, 0x3b800000, 0x17 ;  /* 0x3b80000000057811 */ /* 0x000fe200078eb8ff */
[----:B------:R-:W-:-:S05]  /*8210*/  IMAD.SHL.U32 R0, R3, 0x100000, RZ ;  /* 0x0010000003007824 */ /* 0x000fca00078e00ff */
[----:B------:R-:W-:-:S07]  /*8220*/  LOP3.LUT R0, R5, R0, R6, 0xfe, !PT ;  /* 0x0000000005007212 */ /* 0x000fce00078efe06 */
.L_x_14486:
[----:B------:R-:W-:Y:S05]  /*8230*/  BSYNC B0 ;  /* 0x0000000000007941 */ /* 0x000fea0003800000 */
.L_x_14485:
[----:B------:R-:W-:-:S04]  /*8240*/  F2FP.F16.F32.PACK_AB R0, RZ, R0 ;  /* 0x00000000ff00723e */ /* 0x000fc800000000ff */
[----:B------:R-:W-:Y:S01]  /*8250*/  PRMT R18, R0, 0x7610, R18 ;  /* 0x0000761000127816 */ /* 0x000fe20000000012 */
[----:B------:R-:W-:Y:S06]  /*8260*/  BRA `(.L_x_14432) ;  /* 0x0000000400287947 */ /* 0x000fec0003800000 */
.L_x_14483:
        /* <DEDUP_REMOVED lines=21> */
.L_x_14492:
[----:B------:R-:W-:Y:S05]  /*83c0*/  BSYNC B1 ;  /* 0x0000000000017941 */ /* 0x000fea0003800000 */
.L_x_14491:
[----:B------:R-:W-:Y:S01]  /*83d0*/  LEA R5, R0, 0x37800000, 0x17 ;  /* 0x3780000000057811 */ /* 0x000fe200078eb8ff */
[----:B------:R-:W-:-:S05]  /*83e0*/  IMAD.SHL.U32 R0, R3, 0x200000, RZ ;  /* 0x0020000003007824 */ /* 0x000fca00078e00ff */
[----:B------:R-:W-:-:S07]  /*83f0*/  LOP3.LUT R0, R5, R0, R6, 0xfe, !PT ;  /* 0x0000000005007212 */ /* 0x000fce00078efe06 */
.L_x_14490:
[----:B------:R-:W-:Y:S05]  /*8400*/  BSYNC B0 ;  /* 0x0000000000007941 */ /* 0x000fea0003800000 */
.L_x_14489:
[----:B------:R-:W-:-:S04]  /*8410*/  F2FP.F16.F32.PACK_AB R0, RZ, R0 ;  /* 0x00000000ff00723e */ /* 0x000fc800000000ff */
[----:B------:R-:W-:Y:S01]  /*8420*/  PRMT R18, R0, 0x7610, R18 ;  /* 0x0000761000127816 */ /* 0x000fe20000000012 */
[----:B------:R-:W-:Y:S06]  /*8430*/  BRA `(.L_x_14432) ;  /* 0x0000000000b47947 */ /* 0x000fec0003800000 */
.L_x_14482:
        /* <DEDUP_REMOVED lines=14> */
.L_x_14496:
[----:B------:R-:W-:Y:S05]  /*8520*/  BSYNC B0 ;  /* 0x0000000000007941 */ /* 0x000fea0003800000 */
.L_x_14495:
[----:B------:R-:W-:-:S04]  /*8530*/  F2FP.F16.F32.PACK_AB R0, RZ, R0 ;  /* 0x00000000ff00723e */ /* 0x000fc800000000ff */
[----:B------:R-:W-:Y:S01]  /*8540*/  PRMT R18, R0, 0x7610, R18 ;  /* 0x0000761000127816 */ /* 0x000fe20000000012 */
[----:B------:R-:W-:Y:S06]  /*8550*/  BRA `(.L_x_14432) ;  /* 0x00000000006c7947 */ /* 0x000fec0003800000 */
.L_x_14470:
        /* <DEDUP_REMOVED lines=16> */
.L_x_14497:
[----:B------:R-:W-:Y:S01]  /*8660*/  PRMT R18, RZ, 0x7610, R18 ;  /* 0x00007610ff127816 */ /* 0x000fe20000000012 */
[----:B------:R-:W-:Y:S06]  /*8670*/  BRA `(.L_x_14432) ;  /* 0x0000000000247947 */ /* 0x000fec0003800000 */
.L_x_14494:
[----:B------:R-:W2:Y:S02]  /*8680*/  LDG.E.64 R4, desc[UR36][R4.64] ;  /* 0x0000002404047981 */ /* 0x000ea4000c1e1b00 */
[----:B--2---:R-:W0:Y:S02]  /*8690*/  I2F.U64 R0, R4 ;  /* 0x0000000400007312 */ /* 0x004e240000301000 */
[----:B0-----:R-:W-:-:S04]  /*86a0*/  F2FP.F16.F32.PACK_AB R0, RZ, R0 ;  /* 0x00000000ff00723e */ /* 0x001fc800000000ff */
[----:B------:R-:W-:Y:S01]  /*86b0*/  PRMT R18, R0, 0x7610, R18 ;  /* 0x0000761000127816 */ /* 0x000fe20000000012 */
[----:B------:R-:W-:Y:S06]  /*86c0*/  BRA `(.L_x_14432) ;  /* 0x0000000000107947 */ /* 0x000fec0003800000 */
.L_x_14493:
[----:B------:R-:W2:Y:S02]  /*86d0*/  LDG.E R4, desc[UR36][R4.64] ;  /* 0x0000002404047981 */ /* 0x000ea4000c1e1900 */
[----:B--2---:R-:W-:-:S04]  /*86e0*/  I2FP.F32.U32 R0, R4 ;  /* 0x0000000400007245 */ /* 0x004fc80000201000 */
[----:B------:R-:W-:-:S04]  /*86f0*/  F2FP.F16.F32.PACK_AB R0, RZ, R0 ;  /* 0x00000000ff00723e */ /* 0x000fc800000000ff */
[----:B------:R-:W-:-:S07]  /*8700*/  PRMT R18, R0, 0x7610, R18 ;  /* 0x0000761000127816 */ /* 0x000fce0000000012 */
.L_x_14432:
[----:B------:R-:W-:Y:S05]  /*8710*/  BSYNC B6 ;  /* 0x0000000000067941 */ /* 0x000fea0003800000 */
.L_x_14431:
[----:B------:R-:W4:Y:S01]  /*8720*/  S2R R23, SR_TID.X ;  /* 0x0000000000177919 */ /* 0x000f220000002100 */
[----:B------:R-:W-:Y:S01]  /*8730*/  BSSY B0, `(.L_x_14498) ;  /* 0x000000e000007945 */ /* 0x000fe20003800000 */
[----:B----4-:R-:W-:-:S13]  /*8740*/  ISETP.GE.AND P0, PT, R23, R16, PT ;  /* 0x000000101700720c */ /* 0x010fda0003f06270 */
[----:B------:R-:W-:Y:S05]  /*8750*/  @P0 BRA `(.L_x_14499) ;  /* 0x00000000002c0947 */ /* 0x000fea0003800000 */
[----:B-----5:R-:W-:-:S05]  /*8760*/  HADD2.F32 R0, -RZ, R25.H0_H0 ;  /* 0x20000019ff007230 */ /* 0x020fca0000004100 */
[----:B------:R-:W-:-:S13]  /*8770*/  FSETP.NEU.FTZ.AND P1, PT, R0, R0, PT ;  /* 0x000000000000720b */ /* 0x000fda0003f3d000 */
[----:B------:R-:W-:Y:S05]  /*8780*/  @P1 BRA `(.L_x_14500) ;  /* 0x00000000001c1947 */ /* 0x000fea0003800000 */
[----:B------:R-:W-:-:S05]  /*8790*/  HADD2.F32 R3, -RZ, R24.H0_H0 ;  /* 0x20000018ff037230 */ /* 0x000fca0000004100 */
[----:B------:R-:W-:-:S13]  /*87a0*/  FSETP.NEU.FTZ.AND P1, PT, R3, R3, PT ;  /* 0x000000030300720b */ /* 0x000fda0003f3d000 */
[----:B------:R-:W-:Y:S05]  /*87b0*/  @P1 BRA `(.L_x_14499) ;  /* 0x0000000000141947 */ /* 0x000fea0003800000 */
[----:B------:R-:W-:-:S04]  /*87c0*/  FMNMX.FTZ R0, R0, R3, PT ;  /* 0x0000000300007209 */ /* 0x000fc80003810000 */
[----:B------:R-:W-:-:S04]  /*87d0*/  F2FP.F16.F32.PACK_AB R0, RZ, R0 ;  /* 0x00000000ff00723e */ /* 0x000fc800000000ff */
[----:B------:R-:W-:Y:S01]  /*87e0*/  PRMT R24, R0, 0x7610, R24 ;  /* 0x0000761000187816 */ /* 0x000fe20000000018 */
[----:B------:R-:W-:Y:S06]  /*87f0*/  BRA `(.L_x_14499) ;  /* 0x0000000000047947 */ /* 0x000fec0003800000 */
.L_x_14500:
[----:B------:R-:W-:-:S07]  /*8800*/  PRMT R24, R25, 0x7610, R24 ;  /* 0x0000761019187816 */ /* 0x000fce0000000018 */
.L_x_14499:
[----:B------:R-:W-:Y:S05]  /*8810*/  BSYNC B0 ;  /* 0x0000000000007941 */ /* 0x000fea0003800000 */
.L_x_14498:
[----:B-----5:R-:W-:Y:S01]  /*8820*/  VIADD R25, R23, 0x80 ;  /* 0x0000008017197836 */ /* 0x020fe20000000000 */
[----:B------:R-:W-:Y:S04]  /*8830*/  BSSY B0, `(.L_x_14501) ;  /* 0x000000e000007945 */ /* 0x000fe80003800000 */
[----:B------:R-:W-:-:S13]  /*8840*/  ISETP.GE.AND P1, PT, R25, R16, PT ;  /* 0x000000101900720c */ /* 0x000fda0003f26270 */
[----:B------:R-:W-:Y:S05]  /*8850*/  @P1 BRA `(.L_x_14502) ;  /* 0x00000000002c1947 */ /* 0x000fea0003800000 */
[----:B------:R-:W-:-:S05]  /*8860*/  HADD2.F32 R0, -RZ, R19.H0_H0 ;  /* 0x20000013ff007230 */ /* 0x000fca0000004100 */
        /* <DEDUP_REMOVED lines=9> */
.L_x_14503:
[----:B------:R-:W-:-:S07]  /*8900*/  PRMT R22, R19, 0x7610, R22 ;  /* 0x0000761013167816 */ /* 0x000fce0000000016 */
.L_x_14502:
[----:B------:R-:W-:Y:S05]  /*8910*/  BSYNC B0 ;  /* 0x0000000000007941 */ /* 0x000fea0003800000 */
.L_x_14501:
[----:B------:R-:W-:Y:S01]  /*8920*/  VIADD R3, R23, 0x100 ;  /* 0x0000010017037836 */ /* 0x000fe20000000000 */
        /* <DEDUP_REMOVED lines=13> */
.L_x_14506:
[----:B------:R-:W-:-:S07]  /*8a00*/  PRMT R17, R27, 0x7610, R17 ;  /* 0x000076101b117816 */ /* 0x000fce0000000011 */
.L_x_14505:
[----:B------:R-:W-:Y:S05]  /*8a10*/  BSYNC B0 ;  /* 0x0000000000007941 */ /* 0x000fea0003800000 */
.L_x_14504:
        /* <DEDUP_REMOVED lines=14> */
.L_x_14509:
[----:B------:R-:W-:-:S07]  /*8b00*/  PRMT R18, R26, 0x7610, R18 ;  /* 0x000076101a127816 */ /* 0x000fce0000000012 */
.L_x_14508:
[----:B------:R-:W-:Y:S05]  /*8b10*/  BSYNC B0 ;  /* 0x0000000000007941 */ /* 0x000fea0003800000 */
.L_x_14507:
[----:B------:R-:W4:Y:S01]  /*8b20*/  LDC.U8 R19, c[0x0][0x240] ;  /* 0x00009000ff137b82 */ /* 0x000f220000000000 */
[----:B------:R-:W-:Y:S04]  /*8b30*/  BSSY B6, `(.L_x_14510) ;  /* 0x0000112000067945 */ /* 0x000fe80003800000 */
[----:B------:R-:W-:Y:S05]  /*8b40*/  @P0 BRA `(.L_x_14511) ;  /* 0x0000001000400947 */ /* 0x000fea0003800000 */
[----:B------:R-:W5:Y:S01]  /*8b50*/  LDC.64 R8, c[0x0][0x218] ;  /* 0x00008600ff087b82 */ /* 0x000f620000000a00 */
[----:B----4-:R-:W-:Y:S01]  /*8b60*/  PRMT R0, R19, 0x9910, RZ ;  /* 0x0000991013007816 */ /* 0x010fe200000000ff */
[----:B------:R-:W-:Y:S01]  /*8b70*/  IMAD R23, R2, 0x200, R23 ;  /* 0x0000020002177824 */ /* 0x000fe200078e0217 */
[----:B------:R-:W-:Y:S02]  /*8b80*/  ULDC UR4, c[0x0][0x244] ;  /* 0x0000910000047ab9 */ /* 0x000fe40000000800 */
[----:B------:R-:W-:Y:S01]  /*8b90*/  ISETP.GT.AND P0, PT, R0, 0x9, PT ;  /* 0x000000090000780c */ /* 0x000fe20003f04270 */
[----:B------:R-:W-:-:S05]  /*8ba0*/  IMAD R23, R23, UR4, RZ ;  /* 0x0000000417177c24 */ /* 0x000fca000f8e02ff */
[----:B-----5:R-:W-:-:S05]  /*8bb0*/  IADD3 R8, P1, R23, R8, RZ ;  /* 0x0000000817087210 */ /* 0x020fca0007f3e0ff */
        /* <DEDUP_REMOVED lines=12> */
[----:B------:R-:W4:Y:S02]  /*8c80*/  F2I.FTZ.TRUNC.NTZ R3, R24 ;  /* 0x0000001800037305 */ /* 0x000f24000021f100 */
[----:B----4-:R4:W-:Y:S01]  /*8c90*/  STG.E.U8 desc[UR36][R8.64], R3 ;  /* 0x0000000308007986 */ /* 0x0109e2000c101124 */
[----:B------:R-:W-:Y:S05]  /*8ca0*/  BRA `(.L_x_14511) ;  /* 0x0000000c00e87947 */ /* 0x000fea0003800000 */
.L_x_14515:
[----:B0123--:R-:W-:Y:S02]  /*8cb0*/  HADD2.F32 R5, -RZ, R24.H0_H0 ;  /* 0x20000018ff057230 */ /* 0x00ffe40000004100 */
[----:B------:R-:W-:-:S04]  /*8cc0*/  IMAD.MOV.U32 R23, RZ, RZ, R25 ;  /* 0x000000ffff177224 */ /* 0x000fc800078e0019 */
[----:B------:R-:W0:Y:S02]  /*8cd0*/  F2I.S64.TRUNC R4, R5 ;  /* 0x0000000500047311 */ /* 0x000e24000020d900 */
[----:B0-----:R0:W-:Y:S01]  /*8ce0*/  STG.E.U8 desc[UR36][R8.64], R4 ;  /* 0x0000000408007986 */ /* 0x0011e2000c101124 */
[----:B------:R-:W-:Y:S05]  /*8cf0*/  BRA `(.L_x_14511) ;  /* 0x0000000c00d47947 */ /* 0x000fea0003800000 */
.L_x_14514:
[----:B------:R-:W-:-:S13]  /*8d00*/  ISETP.NE.AND P0, PT, R0, 0x2, PT ;  /* 0x000000020000780c */ /* 0x000fda0003f05270 */
[----:B------:R-:W-:Y:S05]  /*8d10*/  @!P0 BRA `(.L_x_14517) ;  /* 0x0000000000388947 */ /* 0x000fea0003800000 */
[----:B------:R-:W-:-:S13]  /*8d20*/  ISETP.NE.AND P0, PT, R0, 0x3, PT ;  /* 0x000000030000780c */ /* 0x000fda0003f05270 */
[----:B------:R-:W-:Y:S05]  /*8d30*/  @!P0 BRA `(.L_x_14518) ;  /* 0x00000000001c8947 */ /* 0x000fea0003800000 */
[----:B------:R-:W-:-:S13]  /*8d40*/  ISETP.NE.AND P0, PT, R0, 0x4, PT ;  /* 0x000000040000780c */ /* 0x000fda0003f05270 */
[----:B------:R-:W-:Y:S05]  /*8d50*/  @P0 BRA `(.L_x_14516) ;  /* 0x0000000c00500947 */ /* 0x000fea0003800000 */
[----:B0123--:R-:W-:Y:S02]  /*8d60*/  HADD2.F32 R4, -RZ, R24.H0_H0 ;  /* 0x20000018ff047230 */ /* 0x00ffe40000004100 */
[----:B------:R-:W-:-:S04]  /*8d70*/  IMAD.MOV.U32 R23, RZ, RZ, R25 ;  /* 0x000000ffff177224 */ /* 0x000fc800078e0019 */
[----:B------:R-:W0:Y:S02]  /*8d80*/  F2I.S64.TRUNC R4, R4 ;  /* 0x0000000400047311 */ /* 0x000e24000020d900 */
[----:B0-----:R0:W-:Y:S01]  /*8d90*/  STG.E.64 desc[UR36][R8.64], R4 ;  /* 0x0000000408007986 */ /* 0x0011e2000c101b24 */
[----:B------:R-:W-:Y:S05]  /*8da0*/  BRA `(.L_x_14511) ;  /* 0x0000000c00a87947 */ /* 0x000fea0003800000 */
.L_x_14518:
[----:B------:R-:W-:Y:S02]  /*8db0*/  HADD2.F32 R24, -RZ, R24.H0_H0 ;  /* 0x20000018ff187230 */ /* 0x000fe40000004100 */
[----:B------:R-:W-:Y:S02]  /*8dc0*/  IMAD.MOV.U32 R23, RZ, RZ, R25 ;  /* 0x000000ffff177224 */ /* 0x000fe400078e0019 */
[----:B------:R-:W4:Y:S02]  /*8dd0*/  F2I.FTZ.TRUNC.NTZ R3, R24 ;  /* 0x0000001800037305 */ /* 0x000f24000021f100 */
[----:B----4-:R4:W-:Y:S01]  /*8de0*/  STG.E desc[UR36][R8.64], R3 ;  /* 0x0000000308007986 */ /* 0x0109e2000c101924 */
[----:B------:R-:W-:Y:S05]  /*8df0*/  BRA `(.L_x_14511) ;  /* 0x0000000c00947947 */ /* 0x000fea0003800000 */
.L_x_14517:
[----:B------:R-:W-:Y:S02]  /*8e00*/  HADD2.F32 R24, -RZ, R24.H0_H0 ;  /* 0x20000018ff187230 */ /* 0x000fe40000004100 */
[----:B------:R-:W-:Y:S02]  /*8e10*/  IMAD.MOV.U32 R23, RZ, RZ, R25 ;  /* 0x000000ffff177224 */ /* 0x000fe400078e0019 */
[----:B------:R-:W4:Y:S02]  /*8e20*/  F2I.FTZ.TRUNC.NTZ R3, R24 ;  /* 0x0000001800037305 */ /* 0x000f24000021f100 */
[----:B----4-:R4:W-:Y:S01]  /*8e30*/  STG.E.U16 desc[UR36][R8.64], R3 ;  /* 0x0000000308007986 */ /* 0x0109e2000c101524 */
[----:B------:R-:W-:Y:S05]  /*8e40*/  BRA `(.L_x_14511) ;  /* 0x0000000c00807947 */ /* 0x000fea0003800000 */
.L_x_14513:
        /* <DEDUP_REMOVED lines=10> */
.L_x_14520:
[----:B------:R4:W-:Y:S01]  /*8ef0*/  STG.E.U16 desc[UR36][R8.64], R24 ;  /* 0x0000001808007986 */ /* 0x0009e2000c101524 */
[----:B------:R-:W-:Y:S01]  /*8f00*/  IMAD.MOV.U32 R23, RZ, RZ, R25 ;  /* 0x000000ffff177224 */ /* 0x000fe200078e0019 */
[----:B------:R-:W-:Y:S06]  /*8f10*/  BRA `(.L_x_14511) ;  /* 0x0000000c004c7947 */ /* 0x000fec0003800000 */
.L_x_14519:
[----:B------:R-:W-:-:S13]  /*8f20*/  ISETP.NE.AND P0, PT, R0, 0x7, PT ;  /* 0x000000070000780c */ /* 0x000fda0003f05270 */
[----:B------:R-:W-:Y:S05]  /*8f30*/  @!P0 BRA `(.L_x_14521) ;  /* 0x00000000003c8947 */ /* 0x000fea0003800000 */
[----:B------:R-:W-:-:S13]  /*8f40*/  ISETP.NE.AND P0, PT, R0, 0x8, PT ;  /* 0x000000080000780c */ /* 0x000fda0003f05270 */
[----:B------:R-:W-:Y:S05]  /*8f50*/  @!P0 BRA `(.L_x_14522) ;  /* 0x00000000001c8947 */ /* 0x000fea0003800000 */
[----:B------:R-:W-:-:S13]  /*8f60*/  ISETP.NE.AND P0, PT, R0, 0x9, PT ;  /* 0x000000090000780c */ /* 0x000fda0003f05270 */
[----:B------:R-:W-:Y:S05]  /*8f70*/  @P0 BRA `(.L_x_14516) ;  /* 0x0000000800c80947 */ /* 0x000fea0003800000 */
[----:B0123--:R-:W-:Y:S02]  /*8f80*/  HADD2.F32 R4, -RZ, R24.H0_H0 ;  /* 0x20000018ff047230 */ /* 0x00ffe40000004100 */
[----:B------:R-:W-:Y:S02]  /*8f90*/  IMAD.MOV.U32 R5, RZ, RZ, RZ ;  /* 0x000000ffff057224 */ /* 0x000fe400078e00ff */
[----:B------:R-:W-:-:S03]  /*8fa0*/  IMAD.MOV.U32 R23, RZ, RZ, R25 ;  /* 0x000000ffff177224 */ /* 0x000fc600078e0019 */
[----:B------:R0:W-:Y:S01]  /*8fb0*/  STG.E.64 desc[UR36][R8.64], R4 ;  /* 0x0000000408007986 */ /* 0x0001e2000c101b24 */
[----:B------:R-:W-:Y:S05]  /*8fc0*/  BRA `(.L_x_14511) ;  /* 0x0000000c00207947 */ /* 0x000fea0003800000 */
.L_x_14522:
[----:B------:R-:W-:Y:S02]  /*8fd0*/  HADD2.F32 R0, -RZ, R24.H0_H0 ;  /* 0x20000018ff007230 */ /* 0x000fe40000004100 */
[----:B------:R-:W-:-:S03]  /*8fe0*/  IMAD.MOV.U32 R23, RZ, RZ, R25 ;  /* 0x000000ffff177224 */ /* 0x000fc600078e0019 */
[----:B------:R-:W-:-:S04]  /*8ff0*/  F2FP.F16.F32.PACK_AB R0, RZ, R0 ;  /* 0x00000000ff00723e */ /* 0x000fc800000000ff */
[----:B------:R-:W-:-:S05]  /*9000*/  PRMT R0, R0, 0x5410, RZ ;  /* 0x0000541000007816 */ /* 0x000fca00000000ff */
[----:B------:R4:W-:Y:S01]  /*9010*/  STG.E desc[UR36][R8.64], R0 ;  /* 0x0000000008007986 */ /* 0x0009e2000c101924 */
[----:B------:R-:W-:Y:S05]  /*9020*/  BRA `(.L_x_14511) ;  /* 0x0000000c00087947 */ /* 0x000fea0003800000 */
.L_x_14521:
[----:B0123--:R-:W-:Y:S02]  /*9030*/  HADD2.F32 R4, -RZ, R24.H0_H0 ;  /* 0x20000018ff047230 */ /* 0x00ffe40000004100 */
[----:B------:R-:W-:-:S03]  /*9040*/  IMAD.MOV.U32 R23, RZ, RZ, R25 ;  /* 0x000000ffff177224 */ /* 0x000fc600078e0019 */
[----:B------:R-:W-:-:S06]  /*9050*/  FMUL.FTZ R4, R4, 1 ;  /* 0x3f80000004047820 */ /* 0x000fcc0000410000 */
[----:B------:R-:W0:Y:S02]  /*9060*/  F2F.F64.F32 R4, R4 ;  /* 0x0000000400047310 */ /* 0x000e240000201800 */
[----:B0-----:R0:W-:Y:S01]  /*9070*/  STG.E.64 desc[UR36][R8.64], R4 ;  /* 0x0000000408007986 */ /* 0x0011e2000c101b24 */
[----:B------:R-:W-:Y:S05]  /*9080*/  BRA `(.L_x_14511) ;  /* 0x0000000800f07947 */ /* 0x000fea0003800000 */
.L_x_14512:
        /* <DEDUP_REMOVED lines=14> */
.L_x_14525:
[----:B------:R-:W-:Y:S01]  /*9170*/  HADD2.F32 R24, -RZ, R24.H0_H0 ;  /* 0x20000018ff187230 */ /* 0x000fe20000004100 */
[----:B------:R-:W-:Y:S01]  /*9180*/  CS2R R6, SRZ ;  /* 0x0000000000067805 */ /* 0x000fe2000001ff00 */
[----:B------:R-:W-:-:S03]  /*9190*/  IMAD.MOV.U32 R23, RZ, RZ, R25 ;  /* 0x000000ffff177224 */ /* 0x000fc600078e0019 */
[----:B0123--:R-:W-:-:S06]  /*91a0*/  FMUL.FTZ R4, R24, 1 ;  /* 0x3f80000018047820 */ /* 0x00ffcc0000410000 */
[----:B------:R-:W0:Y:S02]  /*91b0*/  F2F.F64.F32 R4, R4 ;  /* 0x0000000400047310 */ /* 0x000e240000201800 */
[----:B0-----:R0:W-:Y:S01]  /*91c0*/  STG.E.128 desc[UR36][R8.64], R4 ;  /* 0x0000000408007986 */ /* 0x0011e2000c101d24 */
[----:B------:R-:W-:Y:S05]  /*91d0*/  BRA `(.L_x_14511) ;  /* 0x00000008009c7947 */ /* 0x000fea0003800000 */
.L_x_14524:
        /* <DEDUP_REMOVED lines=11> */
[----:B0123--:R-:W-:Y:S01]  /*9290*/  SHF.R.U32.HI R5, RZ, 0x18, R0 ;  /* 0x00000018ff057819 */ /* 0x00ffe20000011600 */
        /* <DEDUP_REMOVED lines=9> */
.L_x_14529:
[----:B------:R-:W-:Y:S05]  /*9330*/  BSYNC B0 ;  /* 0x0000000000007941 */ /* 0x000fea0003800000 */
.L_x_14528:
[----:B------:R-:W-:Y:S01]  /*9340*/  LOP3.LUT R5, R0, R5, RZ, 0xfc, !PT ;  /* 0x0000000500057212 */ /* 0x000fe200078efcff */
[----:B------:R-:W-:-:S04]  /*9350*/  IMAD.MOV.U32 R23, RZ, RZ, R25 ;  /* 0x000000ffff177224 */ /* 0x000fc800078e0019 */
[----:B------:R0:W-:Y:S01]  /*9360*/  STG.E.U8 desc[UR36][R8.64], R5 ;  /* 0x0000000508007986 */ /* 0x0001e2000c101124 */
[----:B------:R-:W-:Y:S05]  /*9370*/  BRA `(.L_x_14511) ;  /* 0x0000000800347947 */ /* 0x000fea0003800000 */
.L_x_14527:
[----:B0123--:R-:W-:Y:S01]  /*9380*/  HADD2.F32 R5, -RZ, R24.H0_H0 ;  /* 0x20000018ff057230 */ /* 0x00ffe20000004100 */
        /* <DEDUP_REMOVED lines=12> */
.L_x_14531:
[----:B------:R-:W-:Y:S01]  /*9450*/  IMAD.MOV.U32 R0, RZ, RZ, 0x7f ;  /* 0x0000007fff007424 */ /* 0x000fe200078e00ff */
[----:B------:R-:W-:-:S04]  /*9460*/  ISETP.GT.U32.AND P0, PT, R3, 0x7f800000, PT ;  /* 0x7f8000000300780c */ /* 0x000fc80003f04070 */
[----:B------:R-:W-:-:S09]  /*9470*/  SEL R0, R0, 0x7c, P0 ;  /* 0x0000007c00007807 */ /* 0x000fd20000000000 */
.L_x_14532:
[----:B------:R-:W-:Y:S05]  /*9480*/  BSYNC B0 ;  /* 0x0000000000007941 */ /* 0x000fea0003800000 */
.L_x_14530:
[----:B------:R-:W-:Y:S01]  /*9490*/  LOP3.LUT R3, R5, 0x80000000, RZ, 0xc0, !PT ;  /* 0x8000000005037812 */ /* 0x000fe200078ec0ff */
[----:B------:R-:W-:-:S03]  /*94a0*/  IMAD.MOV.U32 R23, RZ, RZ, R25 ;  /* 0x000000ffff177224 */ /* 0x000fc600078e0019 */
[----:B------:R-:W-:-:S04]  /*94b0*/  SHF.R.U32.HI R3, RZ, 0x18, R3 ;  /* 0x00000018ff037819 */ /* 0x000fc80000011603 */
[----:B------:R-:W-:-:S05]  /*94c0*/  LOP3.LUT R3, R0, R3, RZ, 0xfc, !PT ;  /* 0x0000000300037212 */ /* 0x000fca00078efcff */
[----:B------:R0:W-:Y:S01]  /*94d0*/  STG.E.U8 desc[UR36][R8.64], R3 ;  /* 0x0000000308007986 */ /* 0x0001e2000c101124 */
[----:B------:R-:W-:Y:S05]  /*94e0*/  BRA `(.L_x_14511) ;  /* 0x0000000400d87947 */ /* 0x000fea0003800000 */
.L_x_14526:
[----:B------:R-:W-:Y:S02]  /*94f0*/  HADD2.F32 R0, -RZ, R24.H0_H0 ;  /* 0x20000018ff007230 */ /* 0x000fe40000004100 */
[----:B------:R-:W-:-:S03]  /*9500*/  IMAD.MOV.U32 R23, RZ, RZ, R25 ;  /* 0x000000ffff177224 */ /* 0x000fc600078e0019 */
[----:B------:R-:W-:-:S05]  /*9510*/  F2FP.BF16.F32.PACK_AB R0, RZ, R0 ;  /* 0x00000000ff00723e */ /* 0x000fca00000010ff */
[----:B------:R4:W-:Y:S01]  /*9520*/  STG.E.U16 desc[UR36][R8.64], R0 ;  /* 0x0000000008007986 */ /* 0x0009e2000c101524 */
[----:B------:R-:W-:Y:S05]  /*9530*/  BRA `(.L_x_14511) ;  /* 0x0000000400c47947 */ /* 0x000fea0003800000 */
.L_x_14523:
        /* <DEDUP_REMOVED lines=10> */
[----:B------:R-:W4:Y:S02]  /*95e0*/  F2I.FTZ.U32.TRUNC.NTZ R3, R3 ;  /* 0x0000000300037305 */ /* 0x000f24000021f000 */
[----:B----4-:R4:W-:Y:S01]  /*95f0*/  STG.E.U16 desc[UR36][R8.64], R3 ;  /* 0x0000000308007986 */ /* 0x0109e2000c101524 */
[----:B------:R-:W-:Y:S05]  /*9600*/  BRA `(.L_x_14511) ;  /* 0x0000000400907947 */ /* 0x000fea0003800000 */
.L_x_14535:
[----:B0123--:R-:W-:Y:S01]  /*9610*/  HADD2.F32 R5, -RZ, R24.H0_H0 ;  /* 0x20000018ff057230 */ /* 0x00ffe20000004100 */
        /* <DEDUP_REMOVED lines=16> */
.L_x_14538:
[----:B------:R-:W-:-:S04]  /*9720*/  LOP3.LUT R3, R5, 0x80000000, RZ, 0xc0, !PT ;  /* 0x8000000005037812 */ /* 0x000fc800078ec0ff */
[----:B------:R-:W-:-:S04]  /*9730*/  SHF.R.U32.HI R3, RZ, 0x18, R3 ;  /* 0x00000018ff037819 */ /* 0x000fc80000011603 */
[----:B------:R-:W-:-:S04]  /*9740*/  LOP3.LUT R0, R0, R3, RZ, 0xfc, !PT ;  /* 0x0000000300007212 */ /* 0x000fc800078efcff */
[----:B------:R-:W-:-:S07]  /*9750*/  PRMT R4, R0, 0x7610, R4 ;  /* 0x0000761000047816 */ /* 0x000fce0000000004 */
.L_x_14537:
[----:B------:R-:W-:Y:S05]  /*9760*/  BSYNC B0 ;  /* 0x0000000000007941 */ /* 0x000fea0003800000 */
.L_x_14536:
[----:B------:R0:W-:Y:S01]  /*9770*/  STG.E.U8 desc[UR36][R8.64], R4 ;  /* 0x0000000408007986 */ /* 0x0001e2000c101124 */
[----:B------:R-:W-:Y:S01]  /*9780*/  IMAD.MOV.U32 R23, RZ, RZ, R25 ;  /* 0x000000ffff177224 */ /* 0x000fe200078e0019 */
[----:B------:R-:W-:Y:S06]  /*9790*/  BRA `(.L_x_14511) ;  /* 0x00000004002c7947 */ /* 0x000fec0003800000 */
.L_x_14534:
        /* <DEDUP_REMOVED lines=17> */
.L_x_14541:
[----:B------:R-:W-:-:S04]  /*98b0*/  LOP3.LUT R3, R5, 0x80000000, RZ, 0xc0, !PT ;  /* 0x8000000005037812 */ /* 0x000fc800078ec0ff */
[----:B------:R-:W-:-:S04]  /*98c0*/  SHF.R.U32.HI R3, RZ, 0x18, R3 ;  /* 0x00000018ff037819 */ /* 0x000fc80000011603 */
[----:B------:R-:W-:-:S04]  /*98d0*/  LOP3.LUT R0, R0, R3, RZ, 0xfc, !PT ;  /* 0x0000000300007212 */ /* 0x000fc800078efcff */
[----:B------:R-:W-:-:S07]  /*98e0*/  PRMT R4, R0, 0x7610, R4 ;  /* 0x0000761000047816 */ /* 0x000fce0000000004 */
.L_x_14540:
[----:B------:R-:W-:Y:S05]  /*98f0*/  BSYNC B0 ;  /* 0x0000000000007941 */ /* 0x000fea0003800000 */
.L_x_14539:
[----:B------:R0:W-:Y:S01]  /*9900*/  STG.E.U8 desc[UR36][R8.64], R4 ;  /* 0x0000000408007986 */ /* 0x0001e2000c101124 */
[----:B------:R-:W-:Y:S01]  /*9910*/  IMAD.MOV.U32 R23, RZ, RZ, R25 ;  /* 0x000000ffff177224 */ /* 0x000fe200078e0019 */
[----:B------:R-:W-:Y:S06]  /*9920*/  BRA `(.L_x_14511) ;  /* 0x0000000000c87947 */ /* 0x000fec0003800000 */
.L_x_14533:
        /* <DEDUP_REMOVED lines=8> */
[----:B0123--:R-:W-:-:S04]  /*99b0*/  SHF.R.U32.HI R4, RZ, 0x17, R24 ;  /* 0x00000017ff047819 */ /* 0x00ffc80000011618 */
        /* <DEDUP_REMOVED lines=14> */
.L_x_14516:
[----:B------:R-:W-:Y:S01]  /*9aa0*/  MOV R14, 0x0 ;  /* 0x00000000000e7802 */ /* 0x000fe20000000f00 */
[----:B------:R-:W-:Y:S01]  /*9ab0*/  ULDC.64 UR4, c[0x4][0x188] ;  /* 0x0100620000047ab9 */ /* 0x000fe20000000a00 */
[----:B------:R-:W-:Y:S01]  /*9ac0*/  ULDC.64 UR6, c[0x4][0x190] ;  /* 0x0100640000067ab9 */ /* 0x000fe20000000a00 */
[----:B0123--:R-:W-:Y:S02]  /*9ad0*/  IMAD.U32 R4, RZ, RZ, UR4 ;  /* 0x00000004ff047e24 */ /* 0x00ffe4000f8e00ff */
        /* <DEDUP_REMOVED lines=12> */
.L_x_14544:
[----:B------:R-:W-:Y:S01]  /*9ba0*/  IMAD.MOV.U32 R23, RZ, RZ, R25 ;  /* 0x000000ffff177224 */ /* 0x000fe200078e0019 */
[----:B------:R-:W-:Y:S06]  /*9bb0*/  BRA `(.L_x_14511) ;  /* 0x0000000000247947 */ /* 0x000fec0003800000 */
.L_x_14543:
[----:B0123--:R-:W-:Y:S02]  /*9bc0*/  HADD2.F32 R4, -RZ, R24.H0_H0 ;  /* 0x20000018ff047230 */ /* 0x00ffe40000004100 */
[----:B------:R-:W-:-:S04]  /*9bd0*/  IMAD.MOV.U32 R23, RZ, RZ, R25 ;  /* 0x000000ffff177224 */ /* 0x000fc800078e0019 */
[----:B------:R-:W0:Y:S02]  /*9be0*/  F2I.U64.TRUNC R4, R4 ;  /* 0x0000000400047311 */ /* 0x000e24000020d800 */
[----:B0-----:R0:W-:Y:S01]  /*9bf0*/  STG.E.64 desc[UR36][R8.64], R4 ;  /* 0x0000000408007986 */ /* 0x0011e2000c101b24 */
[----:B------:R-:W-:Y:S05]  /*9c00*/  BRA `(.L_x_14511) ;  /* 0x0000000000107947 */ /* 0x000fea0003800000 */
.L_x_14542:
[----:B------:R-:W-:Y:S02]  /*9c10*/  HADD2.F32 R24, -RZ, R24.H0_H0 ;  /* 0x20000018ff187230 */ /* 0x000fe40000004100 */
[----:B------:R-:W-:Y:S02]  /*9c20*/  IMAD.MOV.U32 R23, RZ, RZ, R25 ;  /* 0x000000ffff177224 */ /* 0x000fe400078e0019 */
[----:B------:R-:W4:Y:S02]  /*9c30*/  F2I.FTZ.U32.TRUNC.NTZ R3, R24 ;  /* 0x0000001800037305 */ /* 0x000f24000021f000 */
[----:B----4-:R4:W-:Y:S03]  /*9c40*/  STG.E desc[UR36][R8.64], R3 ;  /* 0x0000000308007986 */ /* 0x0109e6000c101924 */
.L_x_14511:
[----:B------:R-:W-:Y:S05]  /*9c50*/  BSYNC B6 ;  /* 0x0000000000067941 */ /* 0x000fea0003800000 */
.L_x_14510:
[----:B------:R-:W-:Y:S01]  /*9c60*/  ISETP.GE.AND P0, PT, R23, R16, PT ;  /* 0x000000101700720c */ /* 0x000fe20003f06270 */
[----:B------:R-:W-:-:S12]  /*9c70*/  BSSY B6, `(.L_x_14545) ;  /* 0x00001fc000067945 */ /* 0x000fd80003800000 */
[----:B------:R-:W-:Y:S05]  /*9c80*/  @P0 BRA `(.L_x_14546) ;  /* 0x0000001c00e80947 */ /* 0x000fea0003800000 */
[----:B0---4-:R-:W0:Y:S01]  /*9c90*/  LDC.64 R8, c[0x0][0x218] ;  /* 0x00008600ff087b82 */ /* 0x011e220000000a00 */
[----:B------:R-:W-:Y:S01]  /*9ca0*/  IMAD R0, R2, 0x200, R23 ;  /* 0x0000020002007824 */ /* 0x000fe200078e0217 */
[----:B-123--:R-:W-:Y:S01]  /*9cb0*/  PRMT R4, R19, 0x9910, RZ ;  /* 0x0000991013047816 */ /* 0x00efe200000000ff */
        /* <DEDUP_REMOVED lines=19> */
.L_x_14550:
[----:B------:R-:W-:-:S06]  /*9df0*/  HADD2.F32 R5, -RZ, R22.H0_H0 ;  /* 0x20000016ff057230 */ /* 0x000fcc0000004100 */
[----:B------:R-:W0:Y:S02]  /*9e00*/  F2I.S64.TRUNC R4, R5 ;  /* 0x0000000500047311 */ /* 0x000e24000020d900 */
[----:B0-----:R0:W-:Y:S01]  /*9e10*/  STG.E.U8 desc[UR36][R8.64], R4 ;  /* 0x0000000408007986 */ /* 0x0011e2000c101124 */
[----:B------:R-:W-:Y:S05]  /*9e20*/  BRA `(.L_x_14552) ;  /* 0x0000000c00847947 */ /* 0x000fea0003800000 */
.L_x_14549:
        /* <DEDUP_REMOVED lines=10> */
.L_x_14554:
[----:B------:R-:W-:-:S04]  /*9ed0*/  HADD2.F32 R22, -RZ, R22.H0_H0 ;  /* 0x20000016ff167230 */ /* 0x000fc80000004100 */
[----:B------:R-:W0:Y:S02]  /*9ee0*/  F2I.FTZ.TRUNC.NTZ R3, R22 ;  /* 0x0000001600037305 */ /* 0x000e24000021f100 */
[----:B0-----:R0:W-:Y:S01]  /*9ef0*/  STG.E desc[UR36][R8.64], R3 ;  /* 0x0000000308007986 */ /* 0x0011e2000c101924 */
[----:B------:R-:W-:Y:S05]  /*9f00*/  BRA `(.L_x_14552) ;  /* 0x0000000c004c7947 */ /* 0x000fea0003800000 */
.L_x_14553:
[----:B------:R-:W-:-:S04]  /*9f10*/  HADD2.F32 R22, -RZ, R22.H0_H0 ;  /* 0x20000016ff167230 */ /* 0x000fc80000004100 */
[----:B------:R-:W0:Y:S02]  /*9f20*/  F2I.FTZ.TRUNC.NTZ R3, R22 ;  /* 0x0000001600037305 */ /* 0x000e24000021f100 */
[----:B0-----:R0:W-:Y:S01]  /*9f30*/  STG.E.U16 desc[UR36][R8.64], R3 ;  /* 0x0000000308007986 */ /* 0x0011e2000c101524 */
[----:B------:R-:W-:Y:S05]  /*9f40*/  BRA `(.L_x_14552) ;  /* 0x0000000c003c7947 */ /* 0x000fea0003800000 */
.L_x_14548:
        /* <DEDUP_REMOVED lines=9> */
.L_x_14556:
[----:B------:R0:W-:Y:S01]  /*9fe0*/  STG.E.U16 desc[UR36][R8.64], R22 ;  /* 0x0000001608007986 */ /* 0x0001e2000c101524 */
[----:B------:R-:W-:Y:S05]  /*9ff0*/  BRA `(.L_x_14552) ;  /* 0x0000000c00107947 */ /* 0x000fea0003800000 */
.L_x_14555:
        /* <DEDUP_REMOVED lines=10> */
.L_x_14558:
[----:B------:R-:W-:-:S05]  /*a0a0*/  HADD2.F32 R0, -RZ, R22.H0_H0 ;  /* 0x20000016ff007230 */ /* 0x000fca0000004100 */
[----:B------:R-:W-:-:S04]  /*a0b0*/  F2FP.F16.F32.PACK_AB R0, RZ, R0 ;  /* 0x00000000ff00723e */ /* 0x000fc800000000ff */
[----:B------:R-:W-:-:S05]  /*a0c0*/  PRMT R0, R0, 0x5410, RZ ;  /* 0x0000541000007816 */ /* 0x000fca00000000ff */
[----:B------:R3:W-:Y:S01]  /*a0d0*/  STG.E desc[UR36][R8.64], R0 ;  /* 0x0000000008007986 */ /* 0x0007e2000c101924 */
[----:B------:R-:W-:Y:S05]  /*a0e0*/  BRA `(.L_x_14552) ;  /* 0x0000000800d47947 */ /* 0x000fea0003800000 */
.L_x_14557:
[----:B------:R-:W-:-:S05]  /*a0f0*/  HADD2.F32 R4, -RZ, R22.H0_H0 ;  /* 0x20000016ff047230 */ /* 0x000fca0000004100 */
[----:B------:R-:W-:-:S06]  /*a100*/  FMUL.FTZ R4, R4, 1 ;  /* 0x3f80000004047820 */ /* 0x000fcc0000410000 */
[----:B------:R-:W0:Y:S02]  /*a110*/  F2F.F64.F32 R4, R4 ;  /* 0x0000000400047310 */ /* 0x000e240000201800 */
[----:B0-----:R4:W-:Y:S01]  /*a120*/  STG.E.64 desc[UR36][R8.64], R4 ;  /* 0x0000000408007986 */ /* 0x0019e2000c101b24 */
[----:B------:R-:W-:Y:S05]  /*a130*/  BRA `(.L_x_14552) ;  /* 0x0000000800c07947 */ /* 0x000fea0003800000 */
.L_x_14547:
        /* <DEDUP_REMOVED lines=13> */
.L_x_14561:
[----:B------:R-:W-:Y:S01]  /*a210*/  HADD2.F32 R22, -RZ, R22.H0_H0 ;  /* 0x20000016ff167230 */ /* 0x000fe20000004100 */
[----:B------:R-:W-:-:S04]  /*a220*/  CS2R R6, SRZ ;  /* 0x0000000000067805 */ /* 0x000fc8000001ff00 */
[----:B------:R-:W-:-:S06]  /*a230*/  FMUL.FTZ R4, R22, 1 ;  /* 0x3f80000016047820 */ /* 0x000fcc0000410000 */
[----:B------:R-:W0:Y:S02]  /*a240*/  F2F.F64.F32 R4, R4 ;  /* 0x0000000400047310 */ /* 0x000e240000201800 */
[----:B0-----:R0:W-:Y:S01]  /*a250*/  STG.E.128 desc[UR36][R8.64], R4 ;  /* 0x0000000408007986 */ /* 0x0011e2000c101d24 */
[----:B------:R-:W-:Y:S05]  /*a260*/  BRA `(.L_x_14552) ;  /* 0x0000000800747947 */ /* 0x000fea0003800000 */
.L_x_14560:
        /* <DEDUP_REMOVED lines=21> */
.L_x_14565:
[----:B------:R-:W-:Y:S05]  /*a3c0*/  BSYNC B0 ;  /* 0x0000000000007941 */ /* 0x000fea0003800000 */
.L_x_14564:
[----:B------:R-:W-:-:S05]  /*a3d0*/  LOP3.LUT R5, R0, R5, RZ, 0xfc, !PT ;  /* 0x0000000500057212 */ /* 0x000fca00078efcff */
[----:B------:R0:W-:Y:S01]  /*a3e0*/  STG.E.U8 desc[UR36][R8.64], R5 ;  /* 0x0000000508007986 */ /* 0x0001e2000c101124 */
[----:B------:R-:W-:Y:S05]  /*a3f0*/  BRA `(.L_x_14552) ;  /* 0x0000000800107947 */ /* 0x000fea0003800000 */
.L_x_14563:
        /* <DEDUP_REMOVED lines=13> */
.L_x_14567:
[----:B------:R-:W-:Y:S01]  /*a4d0*/  IMAD.MOV.U32 R0, RZ, RZ, 0x7f ;  /* 0x0000007fff007424 */ /* 0x000fe200078e00ff */
[----:B------:R-:W-:-:S04]  /*a4e0*/  ISETP.GT.U32.AND P0, PT, R3, 0x7f800000, PT ;  /* 0x7f8000000300780c */ /* 0x000fc80003f04070 */
[----:B------:R-:W-:-:S09]  /*a4f0*/  SEL R0, R0, 0x7c, P0 ;  /* 0x0000007c00007807 */ /* 0x000fd20000000000 */
.L_x_14568:
[----:B------:R-:W-:Y:S05]  /*a500*/  BSYNC B0 ;  /* 0x0000000000007941 */ /* 0x000fea0003800000 */
.L_x_14566:
[----:B------:R-:W-:-:S04]  /*a510*/  LOP3.LUT R3, R5, 0x80000000, RZ, 0xc0, !PT ;  /* 0x8000000005037812 */ /* 0x000fc800078ec0ff */
[----:B------:R-:W-:-:S04]  /*a520*/  SHF.R.U32.HI R3, RZ, 0x18, R3 ;  /* 0x00000018ff037819 */ /* 0x000fc80000011603 */
[----:B------:R-:W-:-:S05]  /*a530*/  LOP3.LUT R3, R0, R3, RZ, 0xfc, !PT ;  /* 0x0000000300037212 */ /* 0x000fca00078efcff */
[----:B------:R0:W-:Y:S01]  /*a540*/  STG.E.U8 desc[UR36][R8.64], R3 ;  /* 0x0000000308007986 */ /* 0x0001e2000c101124 */
[----:B------:R-:W-:Y:S05]  /*a550*/  BRA `(.L_x_14552) ;  /* 0x0000000400b87947 */ /* 0x000fea0003800000 */
.L_x_14562:
[----:B------:R-:W-:-:S05]  /*a560*/  HADD2.F32 R0, -RZ, R22.H0_H0 ;  /* 0x20000016ff007230 */ /* 0x000fca0000004100 */
[----:B------:R-:W-:-:S05]  /*a570*/  F2FP.BF16.F32.PACK_AB R0, RZ, R0 ;  /* 0x00000000ff00723e */ /* 0x000fca00000010ff */
[----:B------:R0:W-:Y:S01]  /*a580*/  STG.E.U16 desc[UR36][R8.64], R0 ;  /* 0x0000000008007986 */ /* 0x0001e2000c101524 */
[----:B------:R-:W-:Y:S05]  /*a590*/  BRA `(.L_x_14552) ;  /* 0x0000000400a87947 */ /* 0x000fea0003800000 */
.L_x_14559:
        /* <DEDUP_REMOVED lines=12> */
.L_x_14571:
        /* <DEDUP_REMOVED lines=17> */
.L_x_14574:
[----:B------:R-:W-:-:S04]  /*a770*/  LOP3.LUT R3, R5, 0x80000000, RZ, 0xc0, !PT ;  /* 0x8000000005037812 */ /* 0x000fc800078ec0ff */
[----:B------:R-:W-:-:S04]  /*a780*/  SHF.R.U32.HI R3, RZ, 0x18, R3 ;  /* 0x00000018ff037819 */ /* 0x000fc80000011603 */
[----:B------:R-:W-:-:S04]  /*a790*/  LOP3.LUT R0, R0, R3, RZ, 0xfc, !PT ;  /* 0x0000000300007212 */ /* 0x000fc800078efcff */
[----:B------:R-:W-:-:S07]  /*a7a0*/  PRMT R4, R0, 0x7610, R4 ;  /* 0x0000761000047816 */ /* 0x000fce0000000004 */
.L_x_14573:
[----:B------:R-:W-:Y:S05]  /*a7b0*/  BSYNC B0 ;  /* 0x0000000000007941 */ /* 0x000fea0003800000 */
.L_x_14572:
[----:B------:R0:W-:Y:S01]  /*a7c0*/  STG.E.U8 desc[UR36][R8.64], R4 ;  /* 0x0000000408007986 */ /* 0x0001e2000c101124 */
[----:B------:R-:W-:Y:S05]  /*a7d0*/  BRA `(.L_x_14552) ;  /* 0x0000000400187947 */ /* 0x000fea0003800000 */
.L_x_14570:
        /* <DEDUP_REMOVED lines=17> */
.L_x_14577:
[----:B------:R-:W-:-:S04]  /*a8f0*/  LOP3.LUT R3, R5, 0x80000000, RZ, 0xc0, !PT ;  /* 0x8000000005037812 */ /* 0x000fc800078ec0ff */
[----:B------:R-:W-:-:S04]  /*a900*/  SHF.R.U32.HI R3, RZ, 0x18, R3 ;  /* 0x00000018ff037819 */ /* 0x000fc80000011603 */
[----:B------:R-:W-:-:S04]  /*a910*/  LOP3.LUT R0, R0, R3, RZ, 0xfc, !PT ;  /* 0x0000000300007212 */ /* 0x000fc800078efcff */
[----:B------:R-:W-:-:S07]  /*a920*/  PRMT R4, R0, 0x7610, R4 ;  /* 0x0000761000047816 */ /* 0x000fce0000000004 */
.L_x_14576:
[----:B------:R-:W-:Y:S05]  /*a930*/  BSYNC B0 ;  /* 0x0000000000007941 */ /* 0x000fea0003800000 */
.L_x_14575:
[----:B------:R0:W-:Y:S01]  /*a940*/  STG.E.U8 desc[UR36][R8.64], R4 ;  /* 0x0000000408007986 */ /* 0x0001e2000c101124 */
[----:B------:R-:W-:Y:S05]  /*a950*/  BRA `(.L_x_14552) ;  /* 0x0000000000b87947 */ /* 0x000fea0003800000 */
.L_x_14569:
        /* <DEDUP_REMOVED lines=22> */
.L_x_14551:
        /* <DEDUP_REMOVED lines=16> */
.L_x_14580:
[----:B------:R-:W-:Y:S05]  /*abc0*/  BRA `(.L_x_14552) ;  /* 0x00000000001c7947 */ /* 0x000fea0003800000 */
.L_x_14579:
[----:B------:R-:W-:-:S06]  /*abd0*/  HADD2.F32 R4, -RZ, R22.H0_H0 ;  /* 0x20000016ff047230 */ /* 0x000fcc0000004100 */
[----:B------:R-:W0:Y:S02]  /*abe0*/  F2I.U64.TRUNC R4, R4 ;  /* 0x0000000400047311 */ /* 0x000e24000020d800 */
[----:B0-----:R0:W-:Y:S01]  /*abf0*/  STG.E.64 desc[UR36][R8.64], R4 ;  /* 0x0000000408007986 */ /* 0x0011e2000c101b24 */
[----:B------:R-:W-:Y:S05]  /*ac00*/  BRA `(.L_x_14552) ;  /* 0x00000000000c7947 */ /* 0x000fea0003800000 */
.L_x_14578:
[----:B------:R-:W-:-:S04]  /*ac10*/  HADD2.F32 R22, -RZ, R22.H0_H0 ;  /* 0x20000016ff167230 */ /* 0x000fc80000004100 */
[----:B------:R-:W0:Y:S02]  /*ac20*/  F2I.FTZ.U32.TRUNC.NTZ R3, R22 ;  /* 0x0000001600037305 */ /* 0x000e24000021f000 */
[----:B0-----:R0:W-:Y:S02]  /*ac30*/  STG.E desc[UR36][R8.64], R3 ;  /* 0x0000000308007986 */ /* 0x0011e4000c101924 */
.L_x_14552:
        /* <DEDUP_REMOVED lines=25> */
.L_x_14584:
[----:B------:R-:W-:-:S06]  /*add0*/  HADD2.F32 R5, -RZ, R17.H0_H0 ;  /* 0x20000011ff057230 */ /* 0x000fcc0000004100 */
[----:B------:R-:W0:Y:S02]  /*ade0*/  F2I.S64.TRUNC R4, R5 ;  /* 0x0000000500047311 */ /* 0x000e24000020d900 */
[----:B0-----:R0:W-:Y:S01]  /*adf0*/  STG.E.U8 desc[UR36][R8.64], R4 ;  /* 0x0000000408007986 */ /* 0x0011e2000c101124 */
[----:B------:R-:W-:Y:S05]  /*ae00*/  BRA `(.L_x_14586) ;  /* 0x0000000c00847947 */ /* 0x000fea0003800000 */
.L_x_14583:
        /* <DEDUP_REMOVED lines=10> */
.L_x_14588:
[----:B------:R-:W-:-:S06]  /*aeb0*/  HADD2.F32 R17, -RZ, R17.H0_H0 ;  /* 0x20000011ff117230 */ /* 0x000fcc0000004100 */
[----:B------:R-:W0:Y:S02]  /*aec0*/  F2I.FTZ.TRUNC.NTZ R17, R17 ;  /* 0x0000001100117305 */ /* 0x000e24000021f100 */
[----:B0-----:R0:W-:Y:S01]  /*aed0*/  STG.E desc[UR36][R8.64], R17 ;  /* 0x0000001108007986 */ /* 0x0011e2000c101924 */
[----:B------:R-:W-:Y:S05]  /*aee0*/  BRA `(.L_x_14586) ;  /* 0x0000000c004c7947 */ /* 0x000fea0003800000 */
.L_x_14587:
[----:B------:R-:W-:-:S06]  /*aef0*/  HADD2.F32 R17, -RZ, R17.H0_H0 ;  /* 0x20000011ff117230 */ /* 0x000fcc0000004100 */
[----:B------:R-:W0:Y:S02]  /*af00*/  F2I.FTZ.TRUNC.NTZ R17, R17 ;  /* 0x0000001100117305 */ /* 0x000e24000021f100 */
[----:B0-----:R0:W-:Y:S01]  /*af10*/  STG.E.U16 desc[UR36][R8.64], R17 ;  /* 0x0000001108007986 */ /* 0x0011e2000c101524 */
[----:B------:R-:W-:Y:S05]  /*af20*/  BRA `(.L_x_14586) ;  /* 0x0000000c003c7947 */ /* 0x000fea0003800000 */
.L_x_14582:
        /* <DEDUP_REMOVED lines=9> */
.L_x_14590:
[----:B------:R4:W-:Y:S01]  /*afc0*/  STG.E.U16 desc[UR36][R8.64], R17 ;  /* 0x0000001108007986 */ /* 0x0009e2000c101524 */
[----:B------:R-:W-:Y:S05]  /*afd0*/  BRA `(.L_x_14586) ;  /* 0x0000000c00107947 */ /* 0x000fea0003800000 */
.L_x_14589:
        /* <DEDUP_REMOVED lines=10> */
.L_x_14592:
[----:B------:R-:W-:-:S05]  /*b080*/  HADD2.F32 R0, -RZ, R17.H0_H0 ;  /* 0x20000011ff007230 */ /* 0x000fca0000004100 */
[----:B------:R-:W-:-:S04]  /*b090*/  F2FP.F16.F32.PACK_AB R0, RZ, R0 ;  /* 0x00000000ff00723e */ /* 0x000fc800000000ff */
[----:B------:R-:W-:-:S05]  /*b0a0*/  PRMT R0, R0, 0x5410, RZ ;  /* 0x0000541000007816 */ /* 0x000fca00000000ff */
[----:B------:R2:W-:Y:S01]  /*b0b0*/  STG.E desc[UR36][R8.64], R0 ;  /* 0x0000000008007986 */ /* 0x0005e2000c101924 */
[----:B------:R-:W-:Y:S05]  /*b0c0*/  BRA `(.L_x_14586) ;  /* 0x0000000800d47947 */ /* 0x000fea0003800000 */
.L_x_14591:
[----:B------:R-:W-:-:S05]  /*b0d0*/  HADD2.F32 R4, -RZ, R17.H0_H0 ;  /* 0x20000011ff047230 */ /* 0x000fca0000004100 */
[----:B------:R-:W-:-:S06]  /*b0e0*/  FMUL.FTZ R4, R4, 1 ;  /* 0x3f80000004047820 */ /* 0x000fcc0000410000 */
[----:B------:R-:W0:Y:S02]  /*b0f0*/  F2F.F64.F32 R4, R4 ;  /* 0x0000000400047310 */ /* 0x000e240000201800 */
[----:B0-----:R0:W-:Y:S01]  /*b100*/  STG.E.64 desc[UR36][R8.64], R4 ;  /* 0x0000000408007986 */ /* 0x0011e2000c101b24 */
[----:B------:R-:W-:Y:S05]  /*b110*/  BRA `(.L_x_14586) ;  /* 0x0000000800c07947 */ /* 0x000fea0003800000 */
.L_x_14581:
        /* <DEDUP_REMOVED lines=13> */
.L_x_14595:
[----:B------:R-:W-:Y:S01]  /*b1f0*/  HADD2.F32 R17, -RZ, R17.H0_H0 ;  /* 0x20000011ff117230 */ /* 0x000fe20000004100 */
[----:B------:R-:W-:-:S04]  /*b200*/  CS2R R6, SRZ ;  /* 0x0000000000067805 */ /* 0x000fc8000001ff00 */
[----:B------:R-:W-:-:S06]  /*b210*/  FMUL.FTZ R4, R17, 1 ;  /* 0x3f80000011047820 */ /* 0x000fcc0000410000 */
[----:B------:R-:W0:Y:S02]  /*b220*/  F2F.F64.F32 R4, R4 ;  /* 0x0000000400047310 */ /* 0x000e240000201800 */
[----:B0-----:R0:W-:Y:S01]  /*b230*/  STG.E.128 desc[UR36][R8.64], R4 ;  /* 0x0000000408007986 */ /* 0x0011e2000c101d24 */
[----:B------:R-:W-:Y:S05]  /*b240*/  BRA `(.L_x_14586) ;  /* 0x0000000800747947 */ /* 0x000fea0003800000 */
.L_x_14594:
        /* <DEDUP_REMOVED lines=21> */
.L_x_14599:
[----:B------:R-:W-:Y:S05]  /*b3a0*/  BSYNC B0 ;  /* 0x0000000000007941 */ /* 0x000fea0003800000 */
.L_x_14598:
[----:B------:R-:W-:-:S05]  /*b3b0*/  LOP3.LUT R5, R0, R5, RZ, 0xfc, !PT ;  /* 0x0000000500057212 */ /* 0x000fca00078efcff */
[----:B------:R0:W-:Y:S01]  /*b3c0*/  STG.E.U8 desc[UR36][R8.64], R5 ;  /* 0x0000000508007986 */ /* 0x0001e2000c101124 */
[----:B------:R-:W-:Y:S05]  /*b3d0*/  BRA `(.L_x_14586) ;  /* 0x0000000800107947 */ /* 0x000fea0003800000 */
.L_x_14597:
        /* <DEDUP_REMOVED lines=13> */
.L_x_14601:
[----:B------:R-:W-:Y:S01]  /*b4b0*/  IMAD.MOV.U32 R0, RZ, RZ, 0x7f ;  /* 0x0000007fff007424 */ /* 0x000fe200078e00ff */
[----:B------:R-:W-:-:S04]  /*b4c0*/  ISETP.GT.U32.AND P0, PT, R3, 0x7f800000, PT ;  /* 0x7f8000000300780c */ /* 0x000fc80003f04070 */
[----:B------:R-:W-:-:S09]  /*b4d0*/  SEL R0, R0, 0x7c, P0 ;  /* 0x0000007c00007807 */ /* 0x000fd20000000000 */
.L_x_14602:
[----:B------:R-:W-:Y:S05]  /*b4e0*/  BSYNC B0 ;  /* 0x0000000000007941 */ /* 0x000fea0003800000 */
.L_x_14600:
[----:B------:R-:W-:-:S04]  /*b4f0*/  LOP3.LUT R3, R17, 0x80000000, RZ, 0xc0, !PT ;  /* 0x8000000011037812 */ /* 0x000fc800078ec0ff */
[----:B------:R-:W-:-:S04]  /*b500*/  SHF.R.U32.HI R3, RZ, 0x18, R3 ;  /* 0x00000018ff037819 */ /* 0x000fc80000011603 */
[----:B------:R-:W-:-:S05]  /*b510*/  LOP3.LUT R3, R0, R3, RZ, 0xfc, !PT ;  /* 0x0000000300037212 */ /* 0x000fca00078efcff */
[----:B------:R0:W-:Y:S01]  /*b520*/  STG.E.U8 desc[UR36][R8.64], R3 ;  /* 0x0000000308007986 */ /* 0x0001e2000c101124 */
[----:B------:R-:W-:Y:S05]  /*b530*/  BRA `(.L_x_14586) ;  /* 0x0000000400b87947 */ /* 0x000fea0003800000 */
.L_x_14596:
[----:B------:R-:W-:-:S05]  /*b540*/  HADD2.F32 R0, -RZ, R17.H0_H0 ;  /* 0x20000011ff007230 */ /* 0x000fca0000004100 */
[----:B------:R-:W-:-:S05]  /*b550*/  F2FP.BF16.F32.PACK_AB R0, RZ, R0 ;  /* 0x00000000ff00723e */ /* 0x000fca00000010ff */
[----:B------:R0:W-:Y:S01]  /*b560*/  STG.E.U16 desc[UR36][R8.64], R0 ;  /* 0x0000000008007986 */ /* 0x0001e2000c101524 */
[----:B------:R-:W-:Y:S05]  /*b570*/  BRA `(.L_x_14586) ;  /* 0x0000000400a87947 */ /* 0x000fea0003800000 */
.L_x_14593:
        /* <DEDUP_REMOVED lines=12> */
.L_x_14605:
        /* <DEDUP_REMOVED lines=17> */
.L_x_14608:
[----:B------:R-:W-:-:S04]  /*b750*/  LOP3.LUT R3, R17, 0x80000000, RZ, 0xc0, !PT ;  /* 0x8000000011037812 */ /* 0x000fc800078ec0ff */
[----:B------:R-:W-:-:S04]  /*b760*/  SHF.R.U32.HI R3, RZ, 0x18, R3 ;  /* 0x00000018ff037819 */ /* 0x000fc80000011603 */
[----:B------:R-:W-:-:S04]  /*b770*/  LOP3.LUT R0, R0, R3, RZ, 0xfc, !PT ;  /* 0x0000000300007212 */ /* 0x000fc800078efcff */
[----:B------:R-:W-:-:S07]  /*b780*/  PRMT R4, R0, 0x7610, R4 ;  /* 0x0000761000047816 */ /* 0x000fce0000000004 */
.L_x_14607:
[----:B------:R-:W-:Y:S05]  /*b790*/  BSYNC B0 ;  /* 0x0000000000007941 */ /* 0x000fea0003800000 */
.L_x_14606:
[----:B------:R0:W-:Y:S01]  /*b7a0*/  STG.E.U8 desc[UR36][R8.64], R4 ;  /* 0x0000000408007986 */ /* 0x0001e2000c101124 */
[----:B------:R-:W-:Y:S05]  /*b7b0*/  BRA `(.L_x_14586) ;  /* 0x0000000400187947 */ /* 0x000fea0003800000 */
.L_x_14604:
        /* <DEDUP_REMOVED lines=17> */
.L_x_14611:
[----:B------:R-:W-:-:S04]  /*b8d0*/  LOP3.LUT R3, R17, 0x80000000, RZ, 0xc0, !PT ;  /* 0x8000000011037812 */ /* 0x000fc800078ec0ff */
[----:B------:R-:W-:-:S04]  /*b8e0*/  SHF.R.U32.HI R3, RZ, 0x18, R3 ;  /* 0x00000018ff037819 */ /* 0x000fc80000011603 */
[----:B------:R-:W-:-:S04]  /*b8f0*/  LOP3.LUT R0, R0, R3, RZ, 0xfc, !PT ;  /* 0x0000000300007212 */ /* 0x000fc800078efcff */
[----:B------:R-:W-:-:S07]  /*b900*/  PRMT R4, R0, 0x7610, R4 ;  /* 0x0000761000047816 */ /* 0x000fce0000000004 */
.L_x_14610:
[----:B------:R-:W-:Y:S05]  /*b910*/  BSYNC B0 ;  /* 0x0000000000007941 */ /* 0x000fea0003800000 */
.L_x_14609:
[----:B------:R0:W-:Y:S01]  /*b920*/  STG.E.U8 desc[UR36][R8.64], R4 ;  /* 0x0000000408007986 */ /* 0x0001e2000c101124 */
[----:B------:R-:W-:Y:S05]  /*b930*/  BRA `(.L_x_14586) ;  /* 0x0000000000b87947 */ /* 0x000fea0003800000 */
.L_x_14603:
        /* <DEDUP_REMOVED lines=22> */
.L_x_14585:
        /* <DEDUP_REMOVED lines=16> */
.L_x_14614:
[----:B------:R-:W-:Y:S05]  /*bba0*/  BRA `(.L_x_14586) ;  /* 0x00000000001c7947 */ /* 0x000fea0003800000 */
.L_x_14613:
[----:B------:R-:W-:-:S06]  /*bbb0*/  HADD2.F32 R4, -RZ, R17.H0_H0 ;  /* 0x20000011ff047230 */ /* 0x000fcc0000004100 */
[----:B------:R-:W0:Y:S02]  /*bbc0*/  F2I.U64.TRUNC R4, R4 ;  /* 0x0000000400047311 */ /* 0x000e24000020d800 */
[----:B0-----:R0:W-:Y:S01]  /*bbd0*/  STG.E.64 desc[UR36][R8.64], R4 ;  /* 0x0000000408007986 */ /* 0x0011e2000c101b24 */
[----:B------:R-:W-:Y:S05]  /*bbe0*/  BRA `(.L_x_14586) ;  /* 0x00000000000c7947 */ /* 0x000fea0003800000 */
.L_x_14612:
[----:B------:R-:W-:-:S06]  /*bbf0*/  HADD2.F32 R17, -RZ, R17.H0_H0 ;  /* 0x20000011ff117230 */ /* 0x000fcc0000004100 */
[----:B------:R-:W0:Y:S02]  /*bc00*/  F2I.FTZ.U32.TRUNC.NTZ R17, R17 ;  /* 0x0000001100117305 */ /* 0x000e24000021f000 */
[----:B0-----:R0:W-:Y:S02]  /*bc10*/  STG.E desc[UR36][R8.64], R17 ;  /* 0x0000001108007986 */ /* 0x0011e4000c101924 */
.L_x_14586:
[----:B------:R-:W-:-:S07]  /*bc20*/  VIADD R23, R23, 0x80 ;  /* 0x0000008017177836 */ /* 0x000fce0000000000 */
.L_x_14546:
[----:B------:R-:W-:Y:S05]  /*bc30*/  BSYNC B6 ;  /* 0x0000000000067941 */ /* 0x000fea0003800000 */
.L_x_14545:
        /* <DEDUP_REMOVED lines=23> */
.L_x_14618:
[----:B------:R-:W-:-:S06]  /*bdb0*/  HADD2.F32 R5, -RZ, R18.H0_H0 ;  /* 0x20000012ff057230 */ /* 0x000fcc0000004100 */
[----:B------:R-:W0:Y:S02]  /*bdc0*/  F2I.S64.TRUNC R4, R5 ;  /* 0x0000000500047311 */ /* 0x000e24000020d900 */
[----:B0-----:R-:W-:Y:S01]  /*bdd0*/  STG.E.U8 desc[UR36][R2.64], R4 ;  /* 0x0000000402007986 */ /* 0x001fe2000c101124 */
[----:B------:R-:W-:Y:S05]  /*bde0*/  EXIT ;  /* 0x000000000000794d */ /* 0x000fea0003800000 */
.L_x_14617:
        /* <DEDUP_REMOVED lines=10> */
.L_x_14621:
[----:B------:R-:W-:-:S04]  /*be90*/  HADD2.F32 R18, -RZ, R18.H0_H0 ;  /* 0x20000012ff127230 */ /* 0x000fc80000004100 */
[----:B------:R-:W0:Y:S02]  /*bea0*/  F2I.FTZ.TRUNC.NTZ R5, R18 ;  /* 0x0000001200057305 */ /* 0x000e24000021f100 */
[----:B0-----:R-:W-:Y:S01]  /*beb0*/  STG.E desc[UR36][R2.64], R5 ;  /* 0x0000000502007986 */ /* 0x001fe2000c101924 */
[----:B------:R-:W-:Y:S05]  /*bec0*/  EXIT ;  /* 0x000000000000794d */ /* 0x000fea0003800000 */
.L_x_14620:
[----:B------:R-:W-:-:S04]  /*bed0*/  HADD2.F32 R18, -RZ, R18.H0_H0 ;  /* 0x20000012ff127230 */ /* 0x000fc80000004100 */
[----:B------:R-:W0:Y:S02]  /*bee0*/  F2I.FTZ.TRUNC.NTZ R5, R18 ;  /* 0x0000001200057305 */ /* 0x000e24000021f100 */
[----:B0-----:R-:W-:Y:S01]  /*bef0*/  STG.E.U16 desc[UR36][R2.64], R5 ;  /* 0x0000000502007986 */ /* 0x001fe2000c101524 */
[----:B------:R-:W-:Y:S05]  /*bf00*/  EXIT ;  /* 0x000000000000794d */ /* 0x000fea0003800000 */
.L_x_14616:
        /* <DEDUP_REMOVED lines=9> */
.L_x_14623:
[----:B------:R-:W-:Y:S01]  /*bfa0*/  STG.E.U16 desc[UR36][R2.64], R18 ;  /* 0x0000001202007986 */ /* 0x000fe2000c101524 */
[----:B------:R-:W-:Y:S05]  /*bfb0*/  EXIT ;  /* 0x000000000000794d */ /* 0x000fea0003800000 */
.L_x_14622:
        /* <DEDUP_REMOVED lines=10> */
.L_x_14625:
[----:B------:R-:W-:-:S05]  /*c060*/  HADD2.F32 R0, -RZ, R18.H0_H0 ;  /* 0x20000012ff007230 */ /* 0x000fca0000004100 */
[----:B------:R-:W-:-:S04]  /*c070*/  F2FP.F16.F32.PACK_AB R0, RZ, R0 ;  /* 0x00000000ff00723e */ /* 0x000fc800000000ff */
[----:B------:R-:W-:-:S05]  /*c080*/  PRMT R0, R0, 0x5410, RZ ;  /* 0x0000541000007816 */ /* 0x000fca00000000ff */
[----:B------:R-:W-:Y:S01]  /*c090*/  STG.E desc[UR36][R2.64], R0 ;  /* 0x0000000002007986 */ /* 0x000fe2000c101924 */
[----:B------:R-:W-:Y:S05]  /*c0a0*/  EXIT ;  /* 0x000000000000794d */ /* 0x000fea0003800000 */
.L_x_14624:
[----:B------:R-:W-:-:S05]  /*c0b0*/  HADD2.F32 R4, -RZ, R18.H0_H0 ;  /* 0x20000012ff047230 */ /* 0x000fca0000004100 */
[----:B------:R-:W-:-:S06]  /*c0c0*/  FMUL.FTZ R4, R4, 1 ;  /* 0x3f80000004047820 */ /* 0x000fcc0000410000 */
[----:B------:R-:W0:Y:S02]  /*c0d0*/  F2F.F64.F32 R4, R4 ;  /* 0x0000000400047310 */ /* 0x000e240000201800 */
[----:B0-----:R-:W-:Y:S01]  /*c0e0*/  STG.E.64 desc[UR36][R2.64], R4 ;  /* 0x0000000402007986 */ /* 0x001fe2000c101b24 */
[----:B------:R-:W-:Y:S05]  /*c0f0*/  EXIT ;  /* 0x000000000000794d */ /* 0x000fea0003800000 */
.L_x_14615:
        /* <DEDUP_REMOVED lines=13> */
.L_x_14628:
[----:B------:R-:W-:Y:S01]  /*c1d0*/  HADD2.F32 R18, -RZ, R18.H0_H0 ;  /* 0x20000012ff127230 */ /* 0x000fe20000004100 */
[----:B------:R-:W-:-:S04]  /*c1e0*/  CS2R R6, SRZ ;  /* 0x0000000000067805 */ /* 0x000fc8000001ff00 */
[----:B------:R-:W-:-:S06]  /*c1f0*/  FMUL.FTZ R4, R18, 1 ;  /* 0x3f80000012047820 */ /* 0x000fcc0000410000 */
[----:B------:R-:W0:Y:S02]  /*c200*/  F2F.F64.F32 R4, R4 ;  /* 0x0000000400047310 */ /* 0x000e240000201800 */
[----:B0-----:R-:W-:Y:S01]  /*c210*/  STG.E.128 desc[UR36][R2.64], R4 ;  /* 0x0000000402007986 */ /* 0x001fe2000c101d24 */
[----:B------:R-:W-:Y:S05]  /*c220*/  EXIT ;  /* 0x000000000000794d */ /* 0x000fea0003800000 */
.L_x_14627:
        /* <DEDUP_REMOVED lines=21> */
.L_x_14632:
[----:B------:R-:W-:Y:S05]  /*c380*/  BSYNC B0 ;  /* 0x0000000000007941 */ /* 0x000fea0003800000 */
.L_x_14631:
[----:B------:R-:W-:-:S05]  /*c390*/  LOP3.LUT R5, R0, R5, RZ, 0xfc, !PT ;  /* 0x0000000500057212 */ /* 0x000fca00078efcff */
[----:B------:R-:W-:Y:S01]  /*c3a0*/  STG.E.U8 desc[UR36][R2.64], R5 ;  /* 0x0000000502007986 */ /* 0x000fe2000c101124 */
[----:B------:R-:W-:Y:S05]  /*c3b0*/  EXIT ;  /* 0x000000000000794d */ /* 0x000fea0003800000 */
.L_x_14630:
        /* <DEDUP_REMOVED lines=13> */
.L_x_14634:
[----:B------:R-:W-:Y:S01]  /*c490*/  IMAD.MOV.U32 R0, RZ, RZ, 0x7f ;  /* 0x0000007fff007424 */ /* 0x000fe200078e00ff */
[----:B------:R-:W-:-:S04]  /*c4a0*/  ISETP.GT.U32.AND P0, PT, R4, 0x7f800000, PT ;  /* 0x7f8000000400780c */ /* 0x000fc80003f04070 */
[----:B------:R-:W-:-:S09]  /*c4b0*/  SEL R0, R0, 0x7c, P0 ;  /* 0x0000007c00007807 */ /* 0x000fd20000000000 */
.L_x_14635:
[----:B------:R-:W-:Y:S05]  /*c4c0*/  BSYNC B0 ;  /* 0x0000000000007941 */ /* 0x000fea0003800000 */
.L_x_14633:
[----:B------:R-:W-:-:S04]  /*c4d0*/  LOP3.LUT R4, R5, 0x80000000, RZ, 0xc0, !PT ;  /* 0x8000000005047812 */ /* 0x000fc800078ec0ff */
[----:B------:R-:W-:-:S04]  /*c4e0*/  SHF.R.U32.HI R5, RZ, 0x18, R4 ;  /* 0x00000018ff057819 */ /* 0x000fc80000011604 */
[----:B------:R-:W-:-:S05]  /*c4f0*/  LOP3.LUT R5, R0, R5, RZ, 0xfc, !PT ;  /* 0x0000000500057212 */ /* 0x000fca00078efcff */
[----:B------:R-:W-:Y:S01]  /*c500*/  STG.E.U8 desc[UR36][R2.64], R5 ;  /* 0x0000000502007986 */ /* 0x000fe2000c101124 */
[----:B------:R-:W-:Y:S05]  /*c510*/  EXIT ;  /* 0x000000000000794d */ /* 0x000fea0003800000 */
.L_x_14629:
[----:B------:R-:W-:-:S05]  /*c520*/  HADD2.F32 R0, -RZ, R18.H0_H0 ;  /* 0x20000012ff007230 */ /* 0x000fca0000004100 */
[----:B------:R-:W-:-:S05]  /*c530*/  F2FP.BF16.F32.PACK_AB R0, RZ, R0 ;  /* 0x00000000ff00723e */ /* 0x000fca00000010ff */
[----:B------:R-:W-:Y:S01]  /*c540*/  STG.E.U16 desc[UR36][R2.64], R0 ;  /* 0x0000000002007986 */ /* 0x000fe2000c101524 */
[----:B------:R-:W-:Y:S05]  /*c550*/  EXIT ;  /* 0x000000000000794d */ /* 0x000fea0003800000 */
.L_x_14626:
        /* <DEDUP_REMOVED lines=12> */
.L_x_14638:
        /* <DEDUP_REMOVED lines=17> */
.L_x_14641:
[----:B------:R-:W-:-:S04]  /*c730*/  LOP3.LUT R0, R7, 0x80000000, RZ, 0xc0, !PT ;  /* 0x8000000007007812 */ /* 0x000fc800078ec0ff */
[----:B------:R-:W-:-:S04]  /*c740*/  SHF.R.U32.HI R5, RZ, 0x18, R0 ;  /* 0x00000018ff057819 */ /* 0x000fc80000011600 */
[----:B------:R-:W-:-:S04]  /*c750*/  LOP3.LUT R4, R4, R5, RZ, 0xfc, !PT ;  /* 0x0000000504047212 */ /* 0x000fc800078efcff */
[----:B------:R-:W-:-:S07]  /*c760*/  PRMT R0, R4, 0x7610, R0 ;  /* 0x0000761004007816 */ /* 0x000fce0000000000 */
.L_x_14640:
[----:B------:R-:W-:Y:S05]  /*c770*/  BSYNC B0 ;  /* 0x0000000000007941 */ /* 0x000fea0003800000 */
.L_x_14639:
[----:B------:R-:W-:Y:S01]  /*c780*/  STG.E.U8 desc[UR36][R2.64], R0 ;  /* 0x0000000002007986 */ /* 0x000fe2000c101124 */
[----:B------:R-:W-:Y:S05]  /*c790*/  EXIT ;  /* 0x000000000000794d */ /* 0x000fea0003800000 */
.L_x_14637:
        /* <DEDUP_REMOVED lines=17> */
.L_x_14644:
[----:B------:R-:W-:-:S04]  /*c8b0*/  LOP3.LUT R0, R7, 0x80000000, RZ, 0xc0, !PT ;  /* 0x8000000007007812 */ /* 0x000fc800078ec0ff */
[----:B------:R-:W-:-:S04]  /*c8c0*/  SHF.R.U32.HI R5, RZ, 0x18, R0 ;  /* 0x00000018ff057819 */ /* 0x000fc80000011600 */
[----:B------:R-:W-:-:S04]  /*c8d0*/  LOP3.LUT R4, R4, R5, RZ, 0xfc, !PT ;  /* 0x0000000504047212 */ /* 0x000fc800078efcff */
[----:B------:R-:W-:-:S07]  /*c8e0*/  PRMT R0, R4, 0x7610, R0 ;  /* 0x0000761004007816 */ /* 0x000fce0000000000 */
.L_x_14643:
[----:B------:R-:W-:Y:S05]  /*c8f0*/  BSYNC B0 ;  /* 0x0000000000007941 */ /* 0x000fea0003800000 */
.L_x_14642:
[----:B------:R-:W-:Y:S01]  /*c900*/  STG.E.U8 desc[UR36][R2.64], R0 ;  /* 0x0000000002007986 */ /* 0x000fe2000c101124 */
[----:B------:R-:W-:Y:S05]  /*c910*/  EXIT ;  /* 0x000000000000794d */ /* 0x000fea0003800000 */
.L_x_14636:
        /* <DEDUP_REMOVED lines=22> */
.L_x_14619:
        /* <DEDUP_REMOVED lines=16> */
.L_x_14647:
[----:B------:R-:W-:Y:S05]  /*cb80*/  EXIT ;  /* 0x000000000000794d */ /* 0x000fea0003800000 */
.L_x_14646:
[----:B------:R-:W-:-:S06]  /*cb90*/  HADD2.F32 R4, -RZ, R18.H0_H0 ;  /* 0x20000012ff047230 */ /* 0x000fcc0000004100 */
[----:B------:R-:W0:Y:S02]  /*cba0*/  F2I.U64.TRUNC R4, R4 ;  /* 0x0000000400047311 */ /* 0x000e24000020d800 */
[----:B0-----:R-:W-:Y:S01]  /*cbb0*/  STG.E.64 desc[UR36][R2.64], R4 ;  /* 0x0000000402007986 */ /* 0x001fe2000c101b24 */
[----:B------:R-:W-:Y:S05]  /*cbc0*/  EXIT ;  /* 0x000000000000794d */ /* 0x000fea0003800000 */
.L_x_14645:
[----:B------:R-:W-:-:S04]  /*cbd0*/  HADD2.F32 R18, -RZ, R18.H0_H0 ;  /* 0x20000012ff127230 */ /* 0x000fc80000004100 */
[----:B------:R-:W0:Y:S02]  /*cbe0*/  F2I.FTZ.U32.TRUNC.NTZ R5, R18 ;  /* 0x0000001200057305 */ /* 0x000e24000021f000 */
[----:B0-----:R-:W-:Y:S01]  /*cbf0*/  STG.E desc[UR36][R2.64], R5 ;  /* 0x0000000502007986 */ /* 0x001fe2000c101924 */
[----:B------:R-:W-:Y:S05]  /*cc00*/  EXIT ;  /* 0x000000000000794d */ /* 0x000fea0003800000 */
.L_x_14648:
        /* <DEDUP_REMOVED lines=15> */
.L_x_42237:


//--------------------- .text._ZN2at6native18elementwise_kernelILi128ELi4EZNS0_22gpu_kernel_impl_nocastINS0_13BinaryFunctorIN3c104HalfES5_S5_ZZZNS0_19minimum_kernel_cudaERNS_18TensorIteratorBaseEENKUlvE0_clEvENKUlvE1_clEvEUlS5_S5_E_EEEEvS7_RKT_EUliE_EEviT1_ --------------------------
	.section	.text._ZN2at6native18elementwise_kernelILi128ELi4EZNS0_22gpu_kernel_impl_nocastINS0_13BinaryFunctorIN3c104HalfES5_S5_ZZZNS0_19minimum_kernel_cudaERNS_18TensorIteratorBaseEENKUlvE0_clEvENKUlvE1_clEvEUlS5_S5_E_EEEEvS7_RKT_EUliE_EEviT1_,"ax",@progbits
	.align	128
        .global         _ZN2at6native18elementwise_kernelILi128ELi4EZNS0_22gpu_kernel_impl_nocastINS0_13BinaryFunctorIN3c104HalfES5_S5_ZZZNS0_19minimum_kernel_cudaERNS_18TensorIteratorBaseEENKUlvE0_clEvENKUlvE1_clEvEUlS5_S5_E_EEEEvS7_RKT_EUliE_EEviT1_
        .type           _ZN2at6native18elementwise_kernelILi128ELi4EZNS0_22gpu_kernel_impl_nocastINS0_13BinaryFunctorIN3c104HalfES5_S5_ZZZNS0_19minimum_kernel_cudaERNS_18TensorIteratorBaseEENKUlvE0_clEvENKUlvE1_clEvEUlS5_S5_E_EEEEvS7_RKT_EUliE_EEviT1_,@function
        .size           _ZN2at6native18elementwise_kernelILi128ELi4EZNS0_22gpu_kernel_impl_nocastINS0_13BinaryFunctorIN3c104HalfES5_S5_ZZZNS0_19minimum_kernel_cudaERNS_18TensorIteratorBaseEENKUlvE0_clEvENKUlvE1_clEvEUlS5_S5_E_EEEEvS7_RKT_EUliE_EEviT1_,(.L_x_42238 - _ZN2at6native18elementwise_kernelILi128ELi4EZNS0_22gpu_kernel_impl_nocastINS0_13BinaryFunctorIN3c104HalfES5_S5_ZZZNS0_19minimum_kernel_cudaERNS_18TensorIteratorBaseEENKUlvE0_clEvENKUlvE1_clEvEUlS5_S5_E_EEEEvS7_RKT_EUliE_EEviT1_)
        .other          _ZN2at6native18elementwise_kernelILi128ELi4EZNS0_22gpu_kernel_impl_nocastINS0_13BinaryFunctorIN3c104HalfES5_S5_ZZZNS0_19minimum_kernel_cudaERNS_18TensorIteratorBaseEENKUlvE0_clEvENKUlvE1_clEvEUlS5_S5_E_EEEEvS7_RKT_EUliE_EEviT1_,@"STO_CUDA_ENTRY STV_DEFAULT"
_ZN2at6native18elementwise_kernelILi128ELi4EZNS0_22gpu_kernel_impl_nocastINS0_13BinaryFunctorIN3c104HalfES5_S5_ZZZNS0_19minimum_kernel_cudaERNS_18TensorIteratorBaseEENKUlvE0_clEvENKUlvE1_clEvEUlS5_S5_E_EEEEvS7_RKT_EUliE_EEviT1_:
.text._ZN2at6native18elementwise_kernelILi128ELi4EZNS0_22gpu_kernel_impl_nocastINS0_13BinaryFunctorIN3c104HalfES5_S5_ZZZNS0_19minimum_kernel_cudaERNS_18TensorIteratorBaseEENKUlvE0_clEvENKUlvE1_clEvEUlS5_S5_E_EEEEvS7_RKT_EUliE_EEviT1_:
        /* <DEDUP_REMOVED lines=363> */
.L_x_14651:
        /* <DEDUP_REMOVED lines=10> */
[----:B------:R-:W-:Y:S01]  /*1750*/  IADD3.X R5, RZ, UR11, RZ, P2, !PT ;  /* 0x0000000bff057c10 */ /* 0x000fe200097fe4ff */
[----:B--2---:R-:W-:-:S05]  /*1760*/  HADD2.F32 R2, -RZ, R6.H0_H0 ;  /* 0x20000006ff027230 */ /* 0x004fca0000004100 */
[----:B------:R-:W-:-:S13]  /*1770*/  FSETP.NEU.FTZ.AND P0, PT, R2, R2, PT ;  /* 0x000000020200720b */ /* 0x000fda0003f1d000 */
[----:B------:R-:W-:Y:S05]  /*1780*/  @P0 BRA `(.L_x_14653) ;  /* 0x0000000000200947 */ /* 0x000fea0003800000 */
[----:B------:R-:W2:Y:S02]  /*1790*/  LDG.E.U16 R5, desc[UR4][R4.64] ;  /* 0x0000000404057981 */ /* 0x000ea4000c1e1500 */
[----:B--2---:R-:W-:-:S05]  /*17a0*/  HADD2.F32 R7, -RZ, R5.H0_H0 ;  /* 0x20000005ff077230 */ /* 0x004fca0000004100 */
[----:B------:R-:W-:-:S13]  /*17b0*/  FSETP.NEU.FTZ.AND P0, PT, R7, R7, PT ;  /* 0x000000070700720b */ /* 0x000fda0003f1d000 */
[----:B------:R-:W-:Y:S05]  /*17c0*/  @P0 BRA `(.L_x_14654) ;  /* 0x0000000000140947 */ /* 0x000fea0003800000 */
[----:B------:R-:W-:-:S04]  /*17d0*/  FMNMX.FTZ R2, R2, R7, PT ;  /* 0x0000000702027209 */ /* 0x000fc80003810000 */
[----:B------:R-:W-:-:S04]  /*17e0*/  F2FP.F16.F32.PACK_AB R2, RZ, R2 ;  /* 0x00000002ff02723e */ /* 0x000fc800000000ff */
[----:B------:R-:W-:Y:S01]  /*17f0*/  PRMT R5, R2, 0x7610, R5 ;  /* 0x0000761002057816 */ /* 0x000fe20000000005 */
[----:B------:R-:W-:Y:S06]  /*1800*/  BRA `(.L_x_14654) ;  /* 0x0000000000047947 */ /* 0x000fec0003800000 */
.L_x_14653:
[----:B------:R-:W-:-:S07]  /*1810*/  PRMT R5, R6, 0x7610, R5 ;  /* 0x0000761006057816 */ /* 0x000fce0000000005 */
.L_x_14654:
[----:B------:R-:W-:Y:S05]  /*1820*/  BSYNC B1 ;  /* 0x0000000000017941 */ /* 0x000fea0003800000 */
.L_x_14652:
[----:B------:R0:W-:Y:S01]  /*1830*/  STG.E.U16 desc[UR4][R8.64], R5 ;  /* 0x0000000508007986 */ /* 0x0001e2000c101504 */
[----:B------:R-:W-:-:S07]  /*1840*/  IADD3 R3, R3, 0x80, RZ ;  /* 0x0000008003037810 */ /* 0x000fce0007ffe0ff */
.L_x_14650:
[----:B------:R-:W-:Y:S05]  /*1850*/  BSYNC B0 ;  /* 0x0000000000007941 */ /* 0x000fea0003800000 */
.L_x_14649:
        /* <DEDUP_REMOVED lines=356> */
.L_x_14657:
        /* <DEDUP_REMOVED lines=22> */
.L_x_14659:
[----:B------:R-:W-:-:S07]  /*3000*/  PRMT R5, R6, 0x7610, R5 ;  /* 0x0000761006057816 */ /* 0x000fce0000000005 */
.L_x_14660:
[----:B------:R-:W-:Y:S05]  /*3010*/  BSYNC B1 ;  /* 0x0000000000017941 */ /* 0x000fea0003800000 */
.L_x_14658:
        /* <DEDUP_REMOVED lines=357> */
.L_x_14661:
        /* <DEDUP_REMOVED lines=22> */
.L_x_14663:
[----:B------:R-:W-:-:S07]  /*47d0*/  PRMT R5, R6, 0x7610, R5 ;  /* 0x0000761006057816 */ /* 0x000fce0000000005 */
.L_x_14664:
[----:B------:R-:W-:Y:S05]  /*47e0*/  BSYNC B1 ;  /* 0x0000000000017941 */ /* 0x000fea0003800000 */
.L_x_14662:
[----:B------:R1:W-:Y:S01]  /*47f0*/  STG.E.U16 desc[UR4][R8.64], R5 ;  /* 0x0000000508007986 */ /* 0x0003e2000c101504 */
[----:B------:R-:W-:-:S07]  /*4800*/  IADD3 R3, R3, 0x80, RZ ;  /* 0x0000008003037810 */ /* 0x000fce0007ffe0ff */
.L_x_14656:
[----:B------:R-:W-:Y:S05]  /*4810*/  BSYNC B0 ;  /* 0x0000000000007941 */ /* 0x000fea0003800000 */
.L_x_14655:
        /* <DEDUP_REMOVED lines=355> */
.L_x_14665:
        /* <DEDUP_REMOVED lines=22> */
.L_x_14667:
[----:B------:R-:W-:-:S07]  /*5fb0*/  PRMT R5, R2, 0x7610, R5 ;  /* 0x0000761002057816 */ /* 0x000fce0000000005 */
.L_x_14668:
[----:B------:R-:W-:Y:S05]  /*5fc0*/  BSYNC B0 ;  /* 0x0000000000007941 */ /* 0x000fea0003800000 */
.L_x_14666:
[----:B------:R-:W-:Y:S01]  /*5fd0*/  STG.E.U16 desc[UR4][R6.64], R5 ;  /* 0x0000000506007986 */ /* 0x000fe2000c101504 */
[----:B------:R-:W-:Y:S05]  /*5fe0*/  EXIT ;  /* 0x000000000000794d */ /* 0x000fea0003800000 */
.L_x_14669:
        /* <DEDUP_REMOVED lines=9> */
.L_x_42238:


//--------------------- .text._ZN2at6native27unrolled_elementwise_kernelINS0_13BinaryFunctorIN3c104HalfES4_S4_ZZZNS0_19minimum_kernel_cudaERNS_18TensorIteratorBaseEENKUlvE0_clEvENKUlvE1_clEvEUlS4_S4_E_EESt5arrayIPcLm3EELi4E23TrivialOffsetCalculatorILi2EjESE_ILi1EjENS0_6memory15LoadWithoutCastENSH_16StoreWithoutCastEEEviT_T0_T2_T3_T4_T5_ --------------------------
	.section	.text._ZN2at6native27unrolled_elementwise_kernelINS0_13BinaryFunctorIN3c104HalfES4_S4_ZZZNS0_19minimum_kernel_cudaERNS_18TensorIteratorBaseEENKUlvE0_clEvENKUlvE1_clEvEUlS4_S4_E_EESt5arrayIPcLm3EELi4E23TrivialOffsetCalculatorILi2EjESE_ILi1EjENS0_6memory15LoadWithoutCastENSH_16StoreWithoutCastEEEviT_T0_T2_T3_T4_T5_,"ax",@progbits
	.align	128
        .global         _ZN2at6native27unrolled_elementwise_kernelINS0_13BinaryFunctorIN3c104HalfES4_S4_ZZZNS0_19minimum_kernel_cudaERNS_18TensorIteratorBaseEENKUlvE0_clEvENKUlvE1_clEvEUlS4_S4_E_EESt5arrayIPcLm3EELi4E23TrivialOffsetCalculatorILi2EjESE_ILi1EjENS0_6memory15LoadWithoutCastENSH_16StoreWithoutCastEEEviT_T0_T2_T3_T4_T5_
        .type           _ZN2at6native27unrolled_elementwise_kernelINS0_13BinaryFunctorIN3c104HalfES4_S4_ZZZNS0_19minimum_kernel_cudaERNS_18TensorIteratorBaseEENKUlvE0_clEvENKUlvE1_clEvEUlS4_S4_E_EESt5arrayIPcLm3EELi4E23TrivialOffsetCalculatorILi2EjESE_ILi1EjENS0_6memory15LoadWithoutCastENSH_16StoreWithoutCastEEEviT_T0_T2_T3_T4_T5_,@function
        .size           _ZN2at6native27unrolled_elementwise_kernelINS0_13BinaryFunctorIN3c104HalfES4_S4_ZZZNS0_19minimum_kernel_cudaERNS_18TensorIteratorBaseEENKUlvE0_clEvENKUlvE1_clEvEUlS4_S4_E_EESt5arrayIPcLm3EELi4E23TrivialOffsetCalculatorILi2EjESE_ILi1EjENS0_6memory15LoadWithoutCastENSH_16StoreWithoutCastEEEviT_T0_T2_T3_T4_T5_,(.L_x_42239 - _ZN2at6native27unrolled_elementwise_kernelINS0_13BinaryFunctorIN3c104HalfES4_S4_ZZZNS0_19minimum_kernel_cudaERNS_18TensorIteratorBaseEENKUlvE0_clEvENKUlvE1_clEvEUlS4_S4_E_EESt5arrayIPcLm3EELi4E23TrivialOffsetCalculatorILi2EjESE_ILi1EjENS0_6memory15LoadWithoutCastENSH_16StoreWithoutCastEEEviT_T0_T2_T3_T4_T5_)
        .other          _ZN2at6native27unrolled_elementwise_kernelINS0_13BinaryFunctorIN3c104HalfES4_S4_ZZZNS0_19minimum_kernel_cudaERNS_18TensorIteratorBaseEENKUlvE0_clEvENKUlvE1_clEvEUlS4_S4_E_EESt5arrayIPcLm3EELi4E23TrivialOffsetCalculatorILi2EjESE_ILi1EjENS0_6memory15LoadWithoutCastENSH_16StoreWithoutCastEEEviT_T0_T2_T3_T4_T5_,@"STO_CUDA_ENTRY STV_DEFAULT"
_ZN2at6native27unrolled_elementwise_kernelINS0_13BinaryFunctorIN3c104HalfES4_S4_ZZZNS0_19minimum_kernel_cudaERNS_18TensorIteratorBaseEENKUlvE0_clEvENKUlvE1_clEvEUlS4_S4_E_EESt5arrayIPcLm3EELi4E23TrivialOffsetCalculatorILi2EjESE_ILi1EjENS0_6memory15LoadWithoutCastENSH_16StoreWithoutCastEEEviT_T0_T2_T3_T4_T5_:
.text._ZN2at6native27unrolled_elementwise_kernelINS0_13BinaryFunctorIN3c104HalfES4_S4_ZZZNS0_19minimum_kernel_cudaERNS_18TensorIteratorBaseEENKUlvE0_clEvENKUlvE1_clEvEUlS4_S4_E_EESt5arrayIPcLm3EELi4E23TrivialOffsetCalculatorILi2EjESE_ILi1EjENS0_6memory15LoadWithoutCastENSH_16StoreWithoutCastEEEviT_T0_T2_T3_T4_T5_:
        /* <DEDUP_REMOVED lines=53> */
[----:B-1---5:R-:W-:-:S05]  /*0350*/  HADD2.F32 R2, -RZ, R20.H0_H0 ;  /* 0x20000014ff027230 */ /* 0x022fca0000004100 */
        /* <DEDUP_REMOVED lines=9> */
.L_x_14672:
[----:B------:R-:W-:-:S07]  /*03f0*/  PRMT R21, R20, 0x7610, R21 ;  /* 0x0000761014157816 */ /* 0x000fce0000000015 */
.L_x_14671:
[----:B------:R-:W-:Y:S05]  /*0400*/  BSYNC B0 ;  /* 0x0000000000007941 */ /* 0x000fea0003800000 */
.L_x_14670:
[----:B-1----:R-:W-:Y:S01]  /*0410*/  VIADD R5, R15, 0x80 ;  /* 0x000000800f057836 */ /* 0x002fe20000000000 */
[----:B------:R-:W-:Y:S04]  /*0420*/  BSSY B0, `(.L_x_14673) ;  /* 0x000000e000007945 */ /* 0x000fe80003800000 */
[----:B------:R-:W-:-:S13]  /*0430*/  ISETP.GE.AND P1, PT, R5, R18, PT ;  /* 0x000000120500720c */ /* 0x000fda0003f26270 */
        /* <DEDUP_REMOVED lines=11> */
.L_x_14675:
[----:B------:R-:W-:-:S07]  /*04f0*/  PRMT R23, R22, 0x7610, R23 ;  /* 0x0000761016177816 */ /* 0x000fce0000000017 */
.L_x_14674:
[----:B------:R-:W-:Y:S05]  /*0500*/  BSYNC B0 ;  /* 0x0000000000007941 */ /* 0x000fea0003800000 */
.L_x_14673:
[----:B------:R-:W-:Y:S01]  /*0510*/  VIADD R3, R15, 0x100 ;  /* 0x000001000f037836 */ /* 0x000fe20000000000 */
        /* <DEDUP_REMOVED lines=13> */
.L_x_14678:
[----:B------:R-:W-:-:S07]  /*05f0*/  PRMT R13, R24, 0x7610, R13 ;  /* 0x00007610180d7816 */ /* 0x000fce000000000d */
.L_x_14677:
[----:B------:R-:W-:Y:S05]  /*0600*/  BSYNC B0 ;  /* 0x0000000000007941 */ /* 0x000fea0003800000 */
.L_x_14676:
        /* <DEDUP_REMOVED lines=14> */
.L_x_14681:
[----:B------:R-:W-:-:S07]  /*06f0*/  PRMT R12, R14, 0x7610, R12 ;  /* 0x000076100e0c7816 */ /* 0x000fce000000000c */
.L_x_14680:
[----:B------:R-:W-:Y:S05]  /*0700*/  BSYNC B0 ;  /* 0x0000000000007941 */ /* 0x000fea0003800000 */
.L_x_14679:
        /* <DEDUP_REMOVED lines=18> */
.L_x_14683:
[----:B------:R-:W-:Y:S05]  /*0830*/  BSYNC B0 ;  /* 0x0000000000007941 */ /* 0x000fea0003800000 */
.L_x_14682:
[----:B------:R-:W-:-:S13]  /*0840*/  ISETP.GE.AND P0, PT, R15, R18, PT ;  /* 0x000000120f00720c */ /* 0x000fda0003f06270 */
[----:B------:R-:W-:Y:S05]  /*0850*/  @P0 EXIT ;  /* 0x000000000000094d */ /* 0x000fea0003800000 */
[----:B01----:R-:W0:Y:S01]  /*0860*/  LDC.64 R2, c[0x0][0x218] ;  /* 0x00008600ff027b82 */ /* 0x003e220000000a00 */
[----:B------:R-:W-:-:S04]  /*0870*/  IMAD R15, R0, 0x200, R15 ;  /* 0x00000200000f7824 */ /* 0x000fc800078e020f */
[----:B0-----:R-:W-:-:S05]  /*0880*/  IMAD.WIDE.U32 R2, R15, 0x2, R2 ;  /* 0x000000020f027825 */ /* 0x001fca00078e0002 */
[----:B------:R-:W-:Y:S01]  /*0890*/  STG.E.U16 desc[UR4][R2.64], R12 ;  /* 0x0000000c02007986 */ /* 0x000fe2000c101504 */
[----:B------:R-:W-:Y:S05]  /*08a0*/  EXIT ;  /* 0x000000000000794d */ /* 0x000fea0003800000 */
.L_x_14684:
        /* <DEDUP_REMOVED lines=13> */
.L_x_42239:


//--------------------- .text._ZN2at6native29vectorized_elementwise_kernelILi2ENS0_13BinaryFunctorIN3c104HalfES4_S4_ZZZNS0_19minimum_kernel_cudaERNS_18TensorIteratorBaseEENKUlvE0_clEvENKUlvE1_clEvEUlS4_S4_E_EESt5arrayIPcLm3EEEEviT0_T1_ --------------------------
	.section	.text._ZN2at6native29vectorized_elementwise_kernelILi2ENS0_13BinaryFunctorIN3c104HalfES4_S4_ZZZNS0_19minimum_kernel_cudaERNS_18TensorIteratorBaseEENKUlvE0_clEvENKUlvE1_clEvEUlS4_S4_E_EESt5arrayIPcLm3EEEEviT0_T1_,"ax",@progbits
	.align	128
        .global         _ZN2at6native29vectorized_elementwise_kernelILi2ENS0_13BinaryFunctorIN3c104HalfES4_S4_ZZZNS0_19minimum_kernel_cudaERNS_18TensorIteratorBaseEENKUlvE0_clEvENKUlvE1_clEvEUlS4_S4_E_EESt5arrayIPcLm3EEEEviT0_T1_
        .type           _ZN2at6native29vectorized_elementwise_kernelILi2ENS0_13BinaryFunctorIN3c104HalfES4_S4_ZZZNS0_19minimum_kernel_cudaERNS_18TensorIteratorBaseEENKUlvE0_clEvENKUlvE1_clEvEUlS4_S4_E_EESt5arrayIPcLm3EEEEviT0_T1_,@function
        .size           _ZN2at6native29vectorized_elementwise_kernelILi2ENS0_13BinaryFunctorIN3c104HalfES4_S4_ZZZNS0_19minimum_kernel_cudaERNS_18TensorIteratorBaseEENKUlvE0_clEvENKUlvE1_clEvEUlS4_S4_E_EESt5arrayIPcLm3EEEEviT0_T1_,(.L_x_42240 - _ZN2at6native29vectorized_elementwise_kernelILi2ENS0_13BinaryFunctorIN3c104HalfES4_S4_ZZZNS0_19minimum_kernel_cudaERNS_18TensorIteratorBaseEENKUlvE0_clEvENKUlvE1_clEvEUlS4_S4_E_EESt5arrayIPcLm3EEEEviT0_T1_)
        .other          _ZN2at6native29vectorized_elementwise_kernelILi2ENS0_13BinaryFunctorIN3c104HalfES4_S4_ZZZNS0_19minimum_kernel_cudaERNS_18TensorIteratorBaseEENKUlvE0_clEvENKUlvE1_clEvEUlS4_S4_E_EESt5arrayIPcLm3EEEEviT0_T1_,@"STO_CUDA_ENTRY STV_DEFAULT"
_ZN2at6native29vectorized_elementwise_kernelILi2ENS0_13BinaryFunctorIN3c104HalfES4_S4_ZZZNS0_19minimum_kernel_cudaERNS_18TensorIteratorBaseEENKUlvE0_clEvENKUlvE1_clEvEUlS4_S4_E_EESt5arrayIPcLm3EEEEviT0_T1_:
.text._ZN2at6native29vectorized_elementwise_kernelILi2ENS0_13BinaryFunctorIN3c104HalfES4_S4_ZZZNS0_19minimum_kernel_cudaERNS_18TensorIteratorBaseEENKUlvE0_clEvENKUlvE1_clEvEUlS4_S4_E_EESt5arrayIPcLm3EEEEviT0_T1_:
        /* <DEDUP_REMOVED lines=24> */
[----:B--2---:R-:W-:-:S05]  /*0180*/  HADD2.F32 R18, -RZ, R19.H0_H0 ;  /* 0x20000013ff127230 */ /* 0x004fca0000004100 */
[----:B------:R-:W-:Y:S02]  /*0190*/  FSETP.NEU.FTZ.AND P0, PT, R18, R18, PT ;  /* 0x000000121200720b */ /* 0x000fe40003f1d000 */
[C---:B---3--:R-:W-:Y:S02]  /*01a0*/  PRMT R8, R7.reuse, 0x7610, R8 ;  /* 0x0000761007087816 */ /* 0x048fe40000000008 */
[----:B------:R-:W-:Y:S02]  /*01b0*/  PRMT R7, R7, 0x7632, R7 ;  /* 0x0000763207077816 */ /* 0x000fe40000000007 */
[C---:B----4-:R-:W-:Y:S02]  /*01c0*/  PRMT R6, R5.reuse, 0x7610, R6 ;  /* 0x0000761005067816 */ /* 0x050fe40000000006 */
[----:B------:R-:W-:Y:S02]  /*01d0*/  PRMT R5, R5, 0x7632, R5 ;  /* 0x0000763205057816 */ /* 0x000fe40000000005 */
[----:B------:R-:W-:-:S02]  /*01e0*/  PRMT R3, R2, 0x7610, R3 ;  /* 0x0000761002037816 */ /* 0x000fc40000000003 */
[----:B------:R-:W-:Y:S02]  /*01f0*/  PRMT R2, R2, 0x7632, R2 ;  /* 0x0000763202027816 */ /* 0x000fe40000000002 */
[----:B------:R-:W-:Y:S01]  /*0200*/  PRMT R10, R9, 0x7632, R10 ;  /* 0x00007632090a7816 */ /* 0x000fe2000000000a */
[----:B0-----:R-:W-:Y:S06]  /*0210*/  @P0 BRA `(.L_x_14687) ;  /* 0x0000000000180947 */ /* 0x001fec0003800000 */
[----:B------:R-:W-:-:S05]  /*0220*/  HADD2.F32 R15, -RZ, R9.H0_H0 ;  /* 0x20000009ff0f7230 */ /* 0x000fca0000004100 */
[----:B------:R-:W-:-:S13]  /*0230*/  FSETP.NEU.FTZ.AND P0, PT, R15, R15, PT ;  /* 0x0000000f0f00720b */ /* 0x000fda0003f1d000 */
[----:B------:R-:W-:Y:S05]  /*0240*/  @P0 BRA `(.L_x_14688) ;  /* 0x0000000000100947 */ /* 0x000fea0003800000 */
[----:B------:R-:W-:-:S04]  /*0250*/  FMNMX.FTZ R9, R18, R15, PT ;  /* 0x0000000f12097209 */ /* 0x000fc80003810000 */
[----:B------:R-:W-:Y:S01]  /*0260*/  F2FP.F16.F32.PACK_AB R9, RZ, R9 ;  /* 0x00000009ff09723e */ /* 0x000fe200000000ff */
[----:B------:R-:W-:Y:S06]  /*0270*/  BRA `(.L_x_14688) ;  /* 0x0000000000047947 */ /* 0x000fec0003800000 */
.L_x_14687:
[----:B------:R-:W-:-:S07]  /*0280*/  PRMT R9, R19, 0x7610, R9 ;  /* 0x0000761013097816 */ /* 0x000fce0000000009 */
.L_x_14688:
[----:B------:R-:W-:Y:S05]  /*0290*/  BSYNC B0 ;  /* 0x0000000000007941 */ /* 0x000fea0003800000 */
.L_x_14686:
[----:B------:R-:W-:Y:S01]  /*02a0*/  HADD2.F32 R14, -RZ, R19.H1_H1 ;  /* 0x30000013ff0e7230 */ /* 0x000fe20000004100 */
[----:B------:R-:W-:Y:S04]  /*02b0*/  BSSY B0, `(.L_x_14689) ;  /* 0x000000a000007945 */ /* 0x000fe80003800000 */
[----:B------:R-:W-:-:S13]  /*02c0*/  FSETP.NEU.FTZ.AND P0, PT, R14, R14, PT ;  /* 0x0000000e0e00720b */ /* 0x000fda0003f1d000 */
[----:B------:R-:W-:Y:S05]  /*02d0*/  @P0 BRA `(.L_x_14690) ;  /* 0x0000000000180947 */ /* 0x000fea0003800000 */
[----:B------:R-:W-:-:S05]  /*02e0*/  HADD2.F32 R15, -RZ, R10.H0_H0 ;  /* 0x2000000aff0f7230 */ /* 0x000fca0000004100 */
[----:B------:R-:W-:-:S13]  /*02f0*/  FSETP.NEU.FTZ.AND P0, PT, R15, R15, PT ;  /* 0x0000000f0f00720b */ /* 0x000fda0003f1d000 */
[----:B------:R-:W-:Y:S05]  /*0300*/  @P0 BRA `(.L_x_14691) ;  /* 0x0000000000100947 */ /* 0x000fea0003800000 */
[----:B------:R-:W-:-:S04]  /*0310*/  FMNMX.FTZ R10, R14, R15, PT ;  /* 0x0000000f0e0a7209 */ /* 0x000fc80003810000 */
[----:B------:R-:W-:Y:S01]  /*0320*/  F2FP.F16.F32.PACK_AB R10, RZ, R10 ;  /* 0x0000000aff0a723e */ /* 0x000fe200000000ff */
[----:B------:R-:W-:Y:S06]  /*0330*/  BRA `(.L_x_14691) ;  /* 0x0000000000047947 */ /* 0x000fec0003800000 */
.L_x_14690:
[----:B------:R-:W-:-:S07]  /*0340*/  PRMT R10, R19, 0x7632, R10 ;  /* 0x00007632130a7816 */ /* 0x000fce000000000a */
.L_x_14691:
[----:B------:R-:W-:Y:S05]  /*0350*/  BSYNC B0 ;  /* 0x0000000000007941 */ /* 0x000fea0003800000 */
.L_x_14689:
[----:B-----5:R-:W-:Y:S01]  /*0360*/  HADD2.F32 R14, -RZ, R13.H0_H0 ;  /* 0x2000000dff0e7230 */ /* 0x020fe20000004100 */
        /* <DEDUP_REMOVED lines=9> */
.L_x_14693:
[----:B------:R-:W-:-:S07]  /*0400*/  PRMT R8, R13, 0x7610, R8 ;  /* 0x000076100d087816 */ /* 0x000fce0000000008 */
.L_x_14694:
[----:B------:R-:W-:Y:S05]  /*0410*/  BSYNC B0 ;  /* 0x0000000000007941 */ /* 0x000fea0003800000 */
.L_x_14692:
        /* <DEDUP_REMOVED lines=10> */
.L_x_14696:
[----:B------:R-:W-:-:S07]  /*04c0*/  PRMT R7, R13, 0x7632, R7 ;  /* 0x000076320d077816 */ /* 0x000fce0000000007 */
.L_x_14697:
[----:B------:R-:W-:Y:S05]  /*04d0*/  BSYNC B0 ;  /* 0x0000000000007941 */ /* 0x000fea0003800000 */
.L_x_14695:
[----:B------:R-:W-:Y:S01]  /*04e0*/  HADD2.F32 R13, -RZ, R11.H0_H0 ;  /* 0x2000000bff0d7230 */ /* 0x000fe20000004100 */
        /* <DEDUP_REMOVED lines=9> */
.L_x_14699:
[----:B------:R-:W-:-:S07]  /*0580*/  PRMT R6, R11, 0x7610, R6 ;  /* 0x000076100b067816 */ /* 0x000fce0000000006 */
.L_x_14700:
[----:B------:R-:W-:Y:S05]  /*0590*/  BSYNC B0 ;  /* 0x0000000000007941 */ /* 0x000fea0003800000 */
.L_x_14698:
        /* <DEDUP_REMOVED lines=10> */
.L_x_14702:
[----:B------:R-:W-:-:S07]  /*0640*/  PRMT R5, R11, 0x7632, R5 ;  /* 0x000076320b057816 */ /* 0x000fce0000000005 */
.L_x_14703:
[----:B------:R-:W-:Y:S05]  /*0650*/  BSYNC B0 ;  /* 0x0000000000007941 */ /* 0x000fea0003800000 */
.L_x_14701:
        /* <DEDUP_REMOVED lines=10> */
.L_x_14705:
[----:B------:R-:W-:-:S07]  /*0700*/  PRMT R3, R12, 0x7610, R3 ;  /* 0x000076100c037816 */ /* 0x000fce0000000003 */
.L_x_14706:
[----:B------:R-:W-:Y:S05]  /*0710*/  BSYNC B0 ;  /* 0x0000000000007941 */ /* 0x000fea0003800000 */
.L_x_14704:
        /* <DEDUP_REMOVED lines=10> */
.L_x_14708:
[----:B------:R-:W-:-:S07]  /*07c0*/  PRMT R2, R12, 0x7632, R2 ;  /* 0x000076320c027816 */ /* 0x000fce0000000002 */
.L_x_14709:
[----:B------:R-:W-:Y:S05]  /*07d0*/  BSYNC B0 ;  /* 0x0000000000007941 */ /* 0x000fea0003800000 */
.L_x_14707:
        /* <DEDUP_REMOVED lines=12> */
.L_x_14685:
        /* <DEDUP_REMOVED lines=91> */
[----:B----45:R-:W-:-:S05]  /*0e50*/  HADD2.F32 R14, -RZ, R7.H0_H0 ;  /* 0x20000007ff0e7230 */ /* 0x030fca0000004100 */
        /* <DEDUP_REMOVED lines=9> */
.L_x_14712:
[----:B------:R-:W-:-:S07]  /*0ef0*/  PRMT R8, R7, 0x7610, R8 ;  /* 0x0000761007087816 */ /* 0x000fce0000000008 */
.L_x_14711:
[----:B------:R-:W-:Y:S05]  /*0f00*/  BSYNC B0 ;  /* 0x0000000000007941 */ /* 0x000fea0003800000 */
.L_x_14710:
[----:B----4-:R-:W-:Y:S01]  /*0f10*/  VIADD R14, R6, 0x80 ;  /* 0x00000080060e7836 */ /* 0x010fe20000000000 */
        /* <DEDUP_REMOVED lines=13> */
.L_x_14715:
[----:B------:R-:W-:-:S07]  /*0ff0*/  PRMT R10, R9, 0x7610, R10 ;  /* 0x00007610090a7816 */ /* 0x000fce000000000a */
.L_x_14714:
[----:B------:R-:W-:Y:S05]  /*1000*/  BSYNC B0 ;  /* 0x0000000000007941 */ /* 0x000fea0003800000 */
.L_x_14713:
        /* <DEDUP_REMOVED lines=14> */
.L_x_14718:
[----:B------:R-:W-:-:S07]  /*10f0*/  PRMT R20, R11, 0x7610, R20 ;  /* 0x000076100b147816 */ /* 0x000fce0000000014 */
.L_x_14717:
[----:B------:R-:W-:Y:S05]  /*1100*/  BSYNC B0 ;  /* 0x0000000000007941 */ /* 0x000fea0003800000 */
.L_x_14716:
        /* <DEDUP_REMOVED lines=14> */
.L_x_14721:
[----:B------:R-:W-:-:S07]  /*11f0*/  PRMT R24, R21, 0x7610, R24 ;  /* 0x0000761015187816 */ /* 0x000fce0000000018 */
.L_x_14720:
[----:B------:R-:W-:Y:S05]  /*1200*/  BSYNC B0 ;  /* 0x0000000000007941 */ /* 0x000fea0003800000 */
.L_x_14719:
        /* <DEDUP_REMOVED lines=14> */
.L_x_14724:
[----:B------:R-:W-:-:S07]  /*12f0*/  PRMT R0, R25, 0x7610, R0 ;  /* 0x0000761019007816 */ /* 0x000fce0000000000 */
.L_x_14723:
[----:B------:R-:W-:Y:S05]  /*1300*/  BSYNC B0 ;  /* 0x0000000000007941 */ /* 0x000fea0003800000 */
.L_x_14722:
        /* <DEDUP_REMOVED lines=14> */
.L_x_14727:
[----:B------:R-:W-:-:S07]  /*13f0*/  PRMT R2, R3, 0x7610, R2 ;  /* 0x0000761003027816 */ /* 0x000fce0000000002 */
.L_x_14726:
[----:B------:R-:W-:Y:S05]  /*1400*/  BSYNC B0 ;  /* 0x0000000000007941 */ /* 0x000fea0003800000 */
.L_x_14725:
        /* <DEDUP_REMOVED lines=14> */
.L_x_14730:
[----:B------:R-:W-:-:S07]  /*14f0*/  PRMT R12, R26, 0x7610, R12 ;  /* 0x000076101a0c7816 */ /* 0x000fce000000000c */
.L_x_14729:
[----:B------:R-:W-:Y:S05]  /*1500*/  BSYNC B0 ;  /* 0x0000000000007941 */ /* 0x000fea0003800000 */
.L_x_14728:
        /* <DEDUP_REMOVED lines=14> */
.L_x_14733:
[----:B------:R-:W-:-:S07]  /*15f0*/  PRMT R13, R22, 0x7610, R13 ;  /* 0x00007610160d7816 */ /* 0x000fce000000000d */
.L_x_14732:
[----:B------:R-:W-:Y:S05]  /*1600*/  BSYNC B0 ;  /* 0x0000000000007941 */ /* 0x000fea0003800000 */
.L_x_14731:
        /* <DEDUP_REMOVED lines=21> */
.L_x_14736:
[----:B------:R-:W-:-:S13]  /*1760*/  ISETP.GE.AND P0, PT, R6, R5, PT ;  /* 0x000000050600720c */ /* 0x000fda0003f06270 */
[----:B------:R-:W-:Y:S05]  /*1770*/  @P0 BRA `(.L_x_14738) ;  /* 0x0000000000300947 */ /* 0x000fea0003800000 */
[----:B0-----:R-:W0:Y:S01]  /*1780*/  LDC.64 R8, c[0x0][0x218] ;  /* 0x00008600ff087b82 */ /* 0x001e220000000a00 */
[----:B------:R-:W-:Y:S02]  /*1790*/  IMAD.IADD R3, R4, 0x1, R6 ;  /* 0x0000000104037824 */ /* 0x000fe400078e0206 */
[----:B------:R-:W-:Y:S02]  /*17a0*/  VIADD R6, R6, 0x80 ;  /* 0x0000008006067836 */ /* 0x000fe40000000000 */
[----:B0-----:R-:W-:-:S05]  /*17b0*/  IMAD.WIDE.U32 R8, R3, 0x2, R8 ;  /* 0x0000000203087825 */ /* 0x001fca00078e0008 */
[----:B------:R1:W-:Y:S02]  /*17c0*/  STG.E.U16 desc[UR4][R8.64], R24 ;  /* 0x0000001808007986 */ /* 0x0003e4000c101504 */
.L_x_14737:
[----:B------:R-:W-:-:S13]  /*17d0*/  ISETP.GE.AND P0, PT, R6, R5, PT ;  /* 0x000000050600720c */ /* 0x000fda0003f06270 */
[----:B------:R-:W-:Y:S05]  /*17e0*/  @P0 BRA `(.L_x_14739) ;  /* 0x0000000000340947 */ /* 0x000fea0003800000 */
[----:B01----:R-:W0:Y:S01]  /*17f0*/  LDC.64 R8, c[0x0][0x218] ;  /* 0x00008600ff087b82 */ /* 0x003e220000000a00 */
[----:B------:R-:W-:Y:S02]  /*1800*/  IMAD.IADD R3, R4, 0x1, R6 ;  /* 0x0000000104037824 */ /* 0x000fe400078e0206 */
[----:B------:R-:W-:Y:S02]  /*1810*/  VIADD R6, R6, 0x80 ;  /* 0x0000008006067836 */ /* 0x000fe40000000000 */
[----:B0-----:R-:W-:-:S05]  /*1820*/  IMAD.WIDE.U32 R8, R3, 0x2, R8 ;  /* 0x0000000203087825 */ /* 0x001fca00078e0008 */
[----:B------:R1:W-:Y:S02]  /*1830*/  STG.E.U16 desc[UR4][R8.64], R0 ;  /* 0x0000000008007986 */ /* 0x0003e4000c101504 */
.L_x_14738:
        /* <DEDUP_REMOVED lines=8> */
.L_x_14739:
[----:B------:R-:W-:Y:S05]  /*18c0*/  BSYNC B1 ;  /* 0x0000000000017941 */ /* 0x000fea0003800000 */
.L_x_14735:
[----:B------:R-:W-:-:S13]  /*18d0*/  ISETP.GE.AND P0, PT, R6, R5, PT ;  /* 0x000000050600720c */ /* 0x000fda0003f06270 */
[----:B--2---:R-:W2:Y:S01]  /*18e0*/  @!P0 LDC.64 R2, c[0x0][0x218] ;  /* 0x00008600ff028b82 */ /* 0x004ea20000000a00 */
[----:B------:R-:W-:Y:S02]  /*18f0*/  @!P0 IMAD.IADD R7, R4, 0x1, R6 ;  /* 0x0000000104078824 */ /* 0x000fe400078e0206 */
[----:B------:R-:W-:Y:S02]  /*1900*/  @!P0 VIADD R6, R6, 0x80 ;  /* 0x0000008006068836 */ /* 0x000fe40000000000 */
[----:B--2---:R-:W-:-:S05]  /*1910*/  @!P0 IMAD.WIDE.U32 R2, R7, 0x2, R2 ;  /* 0x0000000207028825 */ /* 0x004fca00078e0002 */
[----:B------:R2:W-:Y:S02]  /*1920*/  @!P0 STG.E.U16 desc[UR4][R2.64], R12 ;  /* 0x0000000c02008986 */ /* 0x0005e4000c101504 */
.L_x_14740:
[----:B------:R-:W-:Y:S05]  /*1930*/  BSYNC B0 ;  /* 0x0000000000007941 */ /* 0x000fea0003800000 */
.L_x_14734:
        /* <DEDUP_REMOVED lines=8> */
.L_x_14741:
        /* <DEDUP_REMOVED lines=12> */
.L_x_42240:


//--------------------- .text._ZN2at6native29vectorized_elementwise_kernelILi4ENS0_13BinaryFunctorIN3c104HalfES4_S4_ZZZNS0_19minimum_kernel_cudaERNS_18TensorIteratorBaseEENKUlvE0_clEvENKUlvE1_clEvEUlS4_S4_E_EESt5arrayIPcLm3EEEEviT0_T1_ --------------------------
	.section	.text._ZN2at6native29vectorized_elementwise_kernelILi4ENS0_13BinaryFunctorIN3c104HalfES4_S4_ZZZNS0_19minimum_kernel_cudaERNS_18TensorIteratorBaseEENKUlvE0_clEvENKUlvE1_clEvEUlS4_S4_E_EESt5arrayIPcLm3EEEEviT0_T1_,"ax",@progbits
	.align	128
        .global         _ZN2at6native29vectorized_elementwise_kernelILi4ENS0_13BinaryFunctorIN3c104HalfES4_S4_ZZZNS0_19minimum_kernel_cudaERNS_18TensorIteratorBaseEENKUlvE0_clEvENKUlvE1_clEvEUlS4_S4_E_EESt5arrayIPcLm3EEEEviT0_T1_
        .type           _ZN2at6native29vectorized_elementwise_kernelILi4ENS0_13BinaryFunctorIN3c104HalfES4_S4_ZZZNS0_19minimum_kernel_cudaERNS_18TensorIteratorBaseEENKUlvE0_clEvENKUlvE1_clEvEUlS4_S4_E_EESt5arrayIPcLm3EEEEviT0_T1_,@function
        .size           _ZN2at6native29vectorized_elementwise_kernelILi4ENS0_13BinaryFunctorIN3c104HalfES4_S4_ZZZNS0_19minimum_kernel_cudaERNS_18TensorIteratorBaseEENKUlvE0_clEvENKUlvE1_clEvEUlS4_S4_E_EESt5arrayIPcLm3EEEEviT0_T1_,(.L_x_42241 - _ZN2at6native29vectorized_elementwise_kernelILi4ENS0_13BinaryFunctorIN3c104HalfES4_S4_ZZZNS0_19minimum_kernel_cudaERNS_18TensorIteratorBaseEENKUlvE0_clEvENKUlvE1_clEvEUlS4_S4_E_EESt5arrayIPcLm3EEEEviT0_T1_)
        .other          _ZN2at6native29vectorized_elementwise_kernelILi4ENS0_13BinaryFunctorIN3c104HalfES4_S4_ZZZNS0_19minimum_kernel_cudaERNS_18TensorIteratorBaseEENKUlvE0_clEvENKUlvE1_clEvEUlS4_S4_E_EESt5arrayIPcLm3EEEEviT0_T1_,@"STO_CUDA_ENTRY STV_DEFAULT"
_ZN2at6native29vectorized_elementwise_kernelILi4ENS0_13BinaryFunctorIN3c104HalfES4_S4_ZZZNS0_19minimum_kernel_cudaERNS_18TensorIteratorBaseEENKUlvE0_clEvENKUlvE1_clEvEUlS4_S4_E_EESt5arrayIPcLm3EEEEviT0_T1_:
.text._ZN2at6native29vectorized_elementwise_kernelILi4ENS0_13BinaryFunctorIN3c104HalfES4_S4_ZZZNS0_19minimum_kernel_cudaERNS_18TensorIteratorBaseEENKUlvE0_clEvENKUlvE1_clEvEUlS4_S4_E_EESt5arrayIPcLm3EEEEviT0_T1_:
        /* <DEDUP_REMOVED lines=14> */
[----:B------:R-:W2:Y:S04]  /*00e0*/  LDG.E.64 R2, desc[UR4][R16.64] ;  /* 0x0000000410027981 */ /* 0x000ea8000c1e1b00 */
[----:B------:R0:W5:Y:S01]  /*00f0*/  LDG.E.64 R8, desc[UR4][R16.64+0x400] ;  /* 0x0004000410087981 */ /* 0x000162000c1e1b00 */
[----:B------:R-:W-:-:S05]  /*0100*/  IMAD.WIDE.U32 R18, R0, 0x8, R6 ;  /* 0x0000000800127825 */ /* 0x000fca00078e0006 */
[----:B------:R-:W3:Y:S04]  /*0110*/  LDG.E.64 R6, desc[UR4][R18.64] ;  /* 0x0000000412067981 */ /* 0x000ee8000c1e1b00 */
[----:B------:R-:W4:Y:S01]  /*0120*/  LDG.E.64 R10, desc[UR4][R18.64+0x400] ;  /* 0x00040004120a7981 */ /* 0x000f22000c1e1b00 */
        /* <DEDUP_REMOVED lines=16> */
.L_x_14744:
[----:B------:R-:W-:-:S07]  /*0230*/  PRMT R6, R2, 0x7610, R6 ;  /* 0x0000761002067816 */ /* 0x000fce0000000006 */
.L_x_14745:
[----:B------:R-:W-:Y:S05]  /*0240*/  BSYNC B0 ;  /* 0x0000000000007941 */ /* 0x000fea0003800000 */
.L_x_14743:
        /* <DEDUP_REMOVED lines=10> */
.L_x_14747:
[----:B------:R-:W-:-:S07]  /*02f0*/  PRMT R13, R2, 0x7632, R13 ;  /* 0x00007632020d7816 */ /* 0x000fce000000000d */
.L_x_14748:
[----:B------:R-:W-:Y:S05]  /*0300*/  BSYNC B0 ;  /* 0x0000000000007941 */ /* 0x000fea0003800000 */
.L_x_14746:
        /* <DEDUP_REMOVED lines=10> */
.L_x_14750:
[----:B------:R-:W-:-:S07]  /*03b0*/  PRMT R14, R3, 0x7610, R14 ;  /* 0x00007610030e7816 */ /* 0x000fce000000000e */
.L_x_14751:
[----:B------:R-:W-:Y:S05]  /*03c0*/  BSYNC B0 ;  /* 0x0000000000007941 */ /* 0x000fea0003800000 */
.L_x_14749:
        /* <DEDUP_REMOVED lines=10> */
.L_x_14753:
[----:B------:R-:W-:-:S07]  /*0470*/  PRMT R7, R3, 0x7632, R7 ;  /* 0x0000763203077816 */ /* 0x000fce0000000007 */
.L_x_14754:
[----:B------:R-:W-:Y:S05]  /*0480*/  BSYNC B0 ;  /* 0x0000000000007941 */ /* 0x000fea0003800000 */
.L_x_14752:
        /* <DEDUP_REMOVED lines=10> */
.L_x_14756:
[----:B------:R-:W-:-:S07]  /*0530*/  PRMT R5, R8, 0x7610, R5 ;  /* 0x0000761008057816 */ /* 0x000fce0000000005 */
.L_x_14757:
[----:B------:R-:W-:Y:S05]  /*0540*/  BSYNC B0 ;  /* 0x0000000000007941 */ /* 0x000fea0003800000 */
.L_x_14755:
        /* <DEDUP_REMOVED lines=10> */
.L_x_14759:
[----:B------:R-:W-:-:S07]  /*05f0*/  PRMT R10, R8, 0x7632, R10 ;  /* 0x00007632080a7816 */ /* 0x000fce000000000a */
.L_x_14760:
[----:B------:R-:W-:Y:S05]  /*0600*/  BSYNC B0 ;  /* 0x0000000000007941 */ /* 0x000fea0003800000 */
.L_x_14758:
        /* <DEDUP_REMOVED lines=10> */
.L_x_14762:
[----:B------:R-:W-:-:S07]  /*06b0*/  PRMT R11, R9, 0x7610, R11 ;  /* 0x00007610090b7816 */ /* 0x000fce000000000b */
.L_x_14763:
[----:B------:R-:W-:Y:S05]  /*06c0*/  BSYNC B0 ;  /* 0x0000000000007941 */ /* 0x000fea0003800000 */
.L_x_14761:
        /* <DEDUP_REMOVED lines=10> */
.L_x_14765:
[----:B------:R-:W-:-:S07]  /*0770*/  PRMT R12, R9, 0x7632, R12 ;  /* 0x00007632090c7816 */ /* 0x000fce000000000c */
.L_x_14766:
[----:B------:R-:W-:Y:S05]  /*0780*/  BSYNC B0 ;  /* 0x0000000000007941 */ /* 0x000fea0003800000 */
.L_x_14764:
[----:B------:R-:W0:Y:S01]  /*0790*/  LDC.64 R2, c[0x0][0x218] ;  /* 0x00008600ff027b82 */ /* 0x000e220000000a00 */
[----:B------:R-:W-:Y:S02]  /*07a0*/  PRMT R6, R6, 0x5410, R13 ;  /* 0x0000541006067816 */ /* 0x000fe4000000000d */
[----:B------:R-:W-:Y:S02]  /*07b0*/  PRMT R7, R14, 0x5410, R7 ;  /* 0x000054100e077816 */ /* 0x000fe40000000007 */
[----:B------:R-:W-:Y:S02]  /*07c0*/  PRMT R10, R5, 0x5410, R10 ;  /* 0x00005410050a7816 */ /* 0x000fe4000000000a */
[----:B------:R-:W-:Y:S01]  /*07d0*/  PRMT R11, R11, 0x5410, R12 ;  /* 0x000054100b0b7816 */ /* 0x000fe2000000000c */
[----:B0-----:R-:W-:-:S04]  /*07e0*/  IMAD.WIDE.U32 R2, R4, 0x2, R2 ;  /* 0x0000000204027825 */ /* 0x001fc800078e0002 */
[----:B------:R-:W-:-:S05]  /*07f0*/  IMAD.WIDE R2, R0, 0x8, R2 ;  /* 0x0000000800027825 */ /* 0x000fca00078e0202 */
[----:B------:R-:W-:Y:S04]  /*0800*/  STG.E.64 desc[UR4][R2.64], R6 ;  /* 0x0000000602007986 */ /* 0x000fe8000c101b04 */
[----:B------:R-:W-:Y:S01]  /*0810*/  STG.E.64 desc[UR4][R2.64+0x400], R10 ;  /* 0x0004000a02007986 */ /* 0x000fe2000c101b04 */
[----:B------:R-:W-:Y:S05]  /*0820*/  EXIT ;  /* 0x000000000000794d */ /* 0x000fea0003800000 */
.L_x_14742:
        /* <DEDUP_REMOVED lines=101> */
.L_x_14769:
[----:B------:R-:W-:-:S07]  /*0e80*/  PRMT R8, R7, 0x7610, R8 ;  /* 0x0000761007087816 */ /* 0x000fce0000000008 */
.L_x_14768:
[----:B------:R-:W-:Y:S05]  /*0e90*/  BSYNC B0 ;  /* 0x0000000000007941 */ /* 0x000fea0003800000 */
.L_x_14767:
        /* <DEDUP_REMOVED lines=14> */
.L_x_14772:
[----:B------:R-:W-:-:S07]  /*0f80*/  PRMT R10, R9, 0x7610, R10 ;  /* 0x00007610090a7816 */ /* 0x000fce000000000a */
.L_x_14771:
[----:B------:R-:W-:Y:S05]  /*0f90*/  BSYNC B0 ;  /* 0x0000000000007941 */ /* 0x000fea0003800000 */
.L_x_14770:
        /* <DEDUP_REMOVED lines=14> */
.L_x_14775:
[----:B------:R-:W-:-:S07]  /*1080*/  PRMT R20, R11, 0x7610, R20 ;  /* 0x000076100b147816 */ /* 0x000fce0000000014 */
.L_x_14774:
[----:B------:R-:W-:Y:S05]  /*1090*/  BSYNC B0 ;  /* 0x0000000000007941 */ /* 0x000fea0003800000 */
.L_x_14773:
        /* <DEDUP_REMOVED lines=14> */
.L_x_14778:
[----:B------:R-:W-:-:S07]  /*1180*/  PRMT R24, R21, 0x7610, R24 ;  /* 0x0000761015187816 */ /* 0x000fce0000000018 */
.L_x_14777:
[----:B------:R-:W-:Y:S05]  /*1190*/  BSYNC B0 ;  /* 0x0000000000007941 */ /* 0x000fea0003800000 */
.L_x_14776:
        /* <DEDUP_REMOVED lines=14> */
.L_x_14781:
[----:B------:R-:W-:-:S07]  /*1280*/  PRMT R0, R25, 0x7610, R0 ;  /* 0x0000761019007816 */ /* 0x000fce0000000000 */
.L_x_14780:
[----:B------:R-:W-:Y:S05]  /*1290*/  BSYNC B0 ;  /* 0x0000000000007941 */ /* 0x000fea0003800000 */
.L_x_14779:
        /* <DEDUP_REMOVED lines=14> */
.L_x_14784:
[----:B------:R-:W-:-:S07]  /*1380*/  PRMT R2, R3, 0x7610, R2 ;  /* 0x0000761003027816 */ /* 0x000fce0000000002 */
.L_x_14783:
[----:B------:R-:W-:Y:S05]  /*1390*/  BSYNC B0 ;  /* 0x0000000000007941 */ /* 0x000fea0003800000 */
.L_x_14782:
        /* <DEDUP_REMOVED lines=14> */
.L_x_14787:
[----:B------:R-:W-:-:S07]  /*1480*/  PRMT R12, R26, 0x7610, R12 ;  /* 0x000076101a0c7816 */ /* 0x000fce000000000c */
.L_x_14786:
[----:B------:R-:W-:Y:S05]  /*1490*/  BSYNC B0 ;  /* 0x0000000000007941 */ /* 0x000fea0003800000 */
.L_x_14785:
        /* <DEDUP_REMOVED lines=14> */
.L_x_14790:
[----:B------:R-:W-:-:S07]  /*1580*/  PRMT R13, R22, 0x7610, R13 ;  /* 0x00007610160d7816 */ /* 0x000fce000000000d */
.L_x_14789:
[----:B------:R-:W-:Y:S05]  /*1590*/  BSYNC B0 ;  /* 0x0000000000007941 */ /* 0x000fea0003800000 */
.L_x_14788:
        /* <DEDUP_REMOVED lines=21> */
.L_x_14793:
[----:B------:R-:W-:-:S13]  /*16f0*/  ISETP.GE.AND P0, PT, R6, R5, PT ;  /* 0x000000050600720c */ /* 0x000fda0003f06270 */
[----:B------:R-:W-:Y:S05]  /*1700*/  @P0 BRA `(.L_x_14795) ;  /* 0x0000000000300947 */ /* 0x000fea0003800000 */
[----:B0-----:R-:W0:Y:S01]  /*1710*/  LDC.64 R8, c[0x0][0x218] ;  /* 0x00008600ff087b82 */ /* 0x001e220000000a00 */
[----:B------:R-:W-:Y:S02]  /*1720*/  IMAD.IADD R3, R4, 0x1, R6 ;  /* 0x0000000104037824 */ /* 0x000fe400078e0206 */
[----:B------:R-:W-:Y:S02]  /*1730*/  VIADD R6, R6, 0x80 ;  /* 0x0000008006067836 */ /* 0x000fe40000000000 */
[----:B0-----:R-:W-:-:S05]  /*1740*/  IMAD.WIDE.U32 R8, R3, 0x2, R8 ;  /* 0x0000000203087825 */ /* 0x001fca00078e0008 */
[----:B------:R1:W-:Y:S02]  /*1750*/  STG.E.U16 desc[UR4][R8.64], R24 ;  /* 0x0000001808007986 */ /* 0x0003e4000c101504 */
.L_x_14794:
[----:B------:R-:W-:-:S13]  /*1760*/  ISETP.GE.AND P0, PT, R6, R5, PT ;  /* 0x000000050600720c */ /* 0x000fda0003f06270 */
[----:B------:R-:W-:Y:S05]  /*1770*/  @P0 BRA `(.L_x_14796) ;  /* 0x0000000000340947 */ /* 0x000fea0003800000 */
[----:B01----:R-:W0:Y:S01]  /*1780*/  LDC.64 R8, c[0x0][0x218] ;  /* 0x00008600ff087b82 */ /* 0x003e220000000a00 */
[----:B------:R-:W-:Y:S02]  /*1790*/  IMAD.IADD R3, R4, 0x1, R6 ;  /* 0x0000000104037824 */ /* 0x000fe400078e0206 */
[----:B------:R-:W-:Y:S02]  /*17a0*/  VIADD R6, R6, 0x80 ;  /* 0x0000008006067836 */ /* 0x000fe40000000000 */
[----:B0-----:R-:W-:-:S05]  /*17b0*/  IMAD.WIDE.U32 R8, R3, 0x2, R8 ;  /* 0x0000000203087825 */ /* 0x001fca00078e0008 */
[----:B------:R1:W-:Y:S02]  /*17c0*/  STG.E.U16 desc[UR4][R8.64], R0 ;  /* 0x0000000008007986 */ /* 0x0003e4000c101504 */
.L_x_14795:
        /* <DEDUP_REMOVED lines=8> */
.L_x_14796:
[----:B------:R-:W-:Y:S05]  /*1850*/  BSYNC B1 ;  /* 0x0000000000017941 */ /* 0x000fea0003800000 */
.L_x_14792:
[----:B------:R-:W-:-:S13]  /*1860*/  ISETP.GE.AND P0, PT, R6, R5, PT ;  /* 0x000000050600720c */ /* 0x000fda0003f06270 */
[----:B--2---:R-:W2:Y:S01]  /*1870*/  @!P0 LDC.64 R2, c[0x0][0x218] ;  /* 0x00008600ff028b82 */ /* 0x004ea20000000a00 */
[----:B------:R-:W-:Y:S02]  /*1880*/  @!P0 IMAD.IADD R7, R4, 0x1, R6 ;  /* 0x0000000104078824 */ /* 0x000fe400078e0206 */
[----:B------:R-:W-:Y:S02]  /*1890*/  @!P0 VIADD R6, R6, 0x80 ;  /* 0x0000008006068836 */ /* 0x000fe40000000000 */
[----:B--2---:R-:W-:-:S05]  /*18a0*/  @!P0 IMAD.WIDE.U32 R2, R7, 0x2, R2 ;  /* 0x0000000207028825 */ /* 0x004fca00078e0002 */
[----:B------:R2:W-:Y:S02]  /*18b0*/  @!P0 STG.E.U16 desc[UR4][R2.64], R12 ;  /* 0x0000000c02008986 */ /* 0x0005e4000c101504 */
.L_x_14797:
[----:B------:R-:W-:Y:S05]  /*18c0*/  BSYNC B0 ;  /* 0x0000000000007941 */ /* 0x000fea0003800000 */
.L_x_14791:
        /* <DEDUP_REMOVED lines=8> */
.L_x_14798:
        /* <DEDUP_REMOVED lines=11> */
.L_x_42241:


//--------------------- .text._ZN2at6native29vectorized_elementwise_kernelILi8ENS0_13BinaryFunctorIN3c104HalfES4_S4_ZZZNS0_19minimum_kernel_cudaERNS_18TensorIteratorBaseEENKUlvE0_clEvENKUlvE1_clEvEUlS4_S4_E_EESt5arrayIPcLm3EEEEviT0_T1_ --------------------------
	.section	.text._ZN2at6native29vectorized_elementwise_kernelILi8ENS0_13BinaryFunctorIN3c104HalfES4_S4_ZZZNS0_19minimum_kernel_cudaERNS_18TensorIteratorBaseEENKUlvE0_clEvENKUlvE1_clEvEUlS4_S4_E_EESt5arrayIPcLm3EEEEviT0_T1_,"ax",@progbits
	.align	128
        .global         _ZN2at6native29vectorized_elementwise_kernelILi8ENS0_13BinaryFunctorIN3c104HalfES4_S4_ZZZNS0_19minimum_kernel_cudaERNS_18TensorIteratorBaseEENKUlvE0_clEvENKUlvE1_clEvEUlS4_S4_E_EESt5arrayIPcLm3EEEEviT0_T1_
        .type           _ZN2at6native29vectorized_elementwise_kernelILi8ENS0_13BinaryFunctorIN3c104HalfES4_S4_ZZZNS0_19minimum_kernel_cudaERNS_18TensorIteratorBaseEENKUlvE0_clEvENKUlvE1_clEvEUlS4_S4_E_EESt5arrayIPcLm3EEEEviT0_T1_,@function
        .size           _ZN2at6native29vectorized_elementwise_kernelILi8ENS0_13BinaryFunctorIN3c104HalfES4_S4_ZZZNS0_19minimum_kernel_cudaERNS_18TensorIteratorBaseEENKUlvE0_clEvENKUlvE1_clEvEUlS4_S4_E_EESt5arrayIPcLm3EEEEviT0_T1_,(.L_x_42242 - _ZN2at6native29vectorized_elementwise_kernelILi8ENS0_13BinaryFunctorIN3c104HalfES4_S4_ZZZNS0_19minimum_kernel_cudaERNS_18TensorIteratorBaseEENKUlvE0_clEvENKUlvE1_clEvEUlS4_S4_E_EESt5arrayIPcLm3EEEEviT0_T1_)
        .other          _ZN2at6native29vectorized_elementwise_kernelILi8ENS0_13BinaryFunctorIN3c104HalfES4_S4_ZZZNS0_19minimum_kernel_cudaERNS_18TensorIteratorBaseEENKUlvE0_clEvENKUlvE1_clEvEUlS4_S4_E_EESt5arrayIPcLm3EEEEviT0_T1_,@"STO_CUDA_ENTRY STV_DEFAULT"
_ZN2at6native29vectorized_elementwise_kernelILi8ENS0_13BinaryFunctorIN3c104HalfES4_S4_ZZZNS0_19minimum_kernel_cudaERNS_18TensorIteratorBaseEENKUlvE0_clEvENKUlvE1_clEvEUlS4_S4_E_EESt5arrayIPcLm3EEEEviT0_T1_:
.text._ZN2at6native29vectorized_elementwise_kernelILi8ENS0_13BinaryFunctorIN3c104HalfES4_S4_ZZZNS0_19minimum_kernel_cudaERNS_18TensorIteratorBaseEENKUlvE0_clEvENKUlvE1_clEvEUlS4_S4_E_EESt5arrayIPcLm3EEEEviT0_T1_:
        /* <DEDUP_REMOVED lines=18> */
[----:B--2---:R-:W-:-:S05]  /*0120*/  HADD2.F32 R18, -RZ, R12.H0_H0 ;  /* 0x2000000cff127230 */ /* 0x004fca0000004100 */
[----:B------:R-:W-:Y:S02]  /*0130*/  FSETP.NEU.FTZ.AND P0, PT, R18, R18, PT ;  /* 0x000000121200720b */ /* 0x000fe40003f1d000 */
[C---:B---3--:R-:W-:Y:S02]  /*0140*/  PRMT R2, R9.reuse, 0x7610, R2 ;  /* 0x0000761009027816 */ /* 0x048fe40000000002 */
[----:B------:R-:W-:Y:S02]  /*0150*/  PRMT R5, R9, 0x7632, R5 ;  /* 0x0000763209057816 */ /* 0x000fe40000000005 */
[----:B------:R-:W-:Y:S02]  /*0160*/  PRMT R7, R11, 0x7610, R7 ;  /* 0x000076100b077816 */ /* 0x000fe40000000007 */
[C---:B------:R-:W-:Y:S02]  /*0170*/  PRMT R9, R10.reuse, 0x7610, R9 ;  /* 0x000076100a097816 */ /* 0x040fe40000000009 */
[----:B------:R-:W-:-:S02]  /*0180*/  PRMT R6, R10, 0x7632, R6 ;  /* 0x000076320a067816 */ /* 0x000fc40000000006 */
[----:B------:R-:W-:Y:S02]  /*0190*/  PRMT R11, R11, 0x7632, R11 ;  /* 0x000076320b0b7816 */ /* 0x000fe4000000000b */
[----:B------:R-:W-:Y:S01]  /*01a0*/  PRMT R3, R8, 0x7632, R3 ;  /* 0x0000763208037816 */ /* 0x000fe20000000003 */
[----:B------:R-:W-:Y:S06]  /*01b0*/  @P0 BRA `(.L_x_14801) ;  /* 0x0000000000180947 */ /* 0x000fec0003800000 */
[----:B------:R-:W-:-:S05]  /*01c0*/  HADD2.F32 R17, -RZ, R8.H0_H0 ;  /* 0x20000008ff117230 */ /* 0x000fca0000004100 */
[----:B------:R-:W-:-:S13]  /*01d0*/  FSETP.NEU.FTZ.AND P0, PT, R17, R17, PT ;  /* 0x000000111100720b */ /* 0x000fda0003f1d000 */
[----:B------:R-:W-:Y:S05]  /*01e0*/  @P0 BRA `(.L_x_14802) ;  /* 0x0000000000100947 */ /* 0x000fea0003800000 */
[----:B------:R-:W-:-:S04]  /*01f0*/  FMNMX.FTZ R8, R18, R17, PT ;  /* 0x0000001112087209 */ /* 0x000fc80003810000 */
[----:B------:R-:W-:Y:S01]  /*0200*/  F2FP.F16.F32.PACK_AB R8, RZ, R8 ;  /* 0x00000008ff08723e */ /* 0x000fe200000000ff */
[----:B------:R-:W-:Y:S06]  /*0210*/  BRA `(.L_x_14802) ;  /* 0x0000000000047947 */ /* 0x000fec0003800000 */
.L_x_14801:
[----:B------:R-:W-:-:S07]  /*0220*/  PRMT R8, R12, 0x7610, R8 ;  /* 0x000076100c087816 */ /* 0x000fce0000000008 */
.L_x_14802:
[----:B------:R-:W-:Y:S05]  /*0230*/  BSYNC B0 ;  /* 0x0000000000007941 */ /* 0x000fea0003800000 */
.L_x_14800:
        /* <DEDUP_REMOVED lines=10> */
.L_x_14804:
[----:B------:R-:W-:-:S07]  /*02e0*/  PRMT R3, R12, 0x7632, R3 ;  /* 0x000076320c037816 */ /* 0x000fce0000000003 */
.L_x_14805:
[----:B------:R-:W-:Y:S05]  /*02f0*/  BSYNC B0 ;  /* 0x0000000000007941 */ /* 0x000fea0003800000 */
.L_x_14803:
        /* <DEDUP_REMOVED lines=10> */
.L_x_14807:
[----:B------:R-:W-:-:S07]  /*03a0*/  PRMT R2, R13, 0x7610, R2 ;  /* 0x000076100d027816 */ /* 0x000fce0000000002 */
.L_x_14808:
[----:B------:R-:W-:Y:S05]  /*03b0*/  BSYNC B0 ;  /* 0x0000000000007941 */ /* 0x000fea0003800000 */
.L_x_14806:
        /* <DEDUP_REMOVED lines=10> */
.L_x_14810:
[----:B------:R-:W-:-:S07]  /*0460*/  PRMT R5, R13, 0x7632, R5 ;  /* 0x000076320d057816 */ /* 0x000fce0000000005 */
.L_x_14811:
[----:B------:R-:W-:Y:S05]  /*0470*/  BSYNC B0 ;  /* 0x0000000000007941 */ /* 0x000fea0003800000 */
.L_x_14809:
        /* <DEDUP_REMOVED lines=10> */
.L_x_14813:
[----:B------:R-:W-:-:S07]  /*0520*/  PRMT R9, R14, 0x7610, R9 ;  /* 0x000076100e097816 */ /* 0x000fce0000000009 */
.L_x_14814:
[----:B------:R-:W-:Y:S05]  /*0530*/  BSYNC B0 ;  /* 0x0000000000007941 */ /* 0x000fea0003800000 */
.L_x_14812:
        /* <DEDUP_REMOVED lines=10> */
.L_x_14816:
[----:B------:R-:W-:-:S07]  /*05e0*/  PRMT R6, R14, 0x7632, R6 ;  /* 0x000076320e067816 */ /* 0x000fce0000000006 */
.L_x_14817:
[----:B------:R-:W-:Y:S05]  /*05f0*/  BSYNC B0 ;  /* 0x0000000000007941 */ /* 0x000fea0003800000 */
.L_x_14815:
        /* <DEDUP_REMOVED lines=10> */
.L_x_14819:
[----:B------:R-:W-:-:S07]  /*06a0*/  PRMT R7, R15, 0x7610, R7 ;  /* 0x000076100f077816 */ /* 0x000fce0000000007 */
.L_x_14820:
[----:B------:R-:W-:Y:S05]  /*06b0*/  BSYNC B0 ;  /* 0x0000000000007941 */ /* 0x000fea0003800000 */
.L_x_14818:
        /* <DEDUP_REMOVED lines=10> */
.L_x_14822:
[----:B------:R-:W-:-:S07]  /*0760*/  PRMT R11, R15, 0x7632, R11 ;  /* 0x000076320f0b7816 */ /* 0x000fce000000000b */
.L_x_14823:
[----:B------:R-:W-:Y:S05]  /*0770*/  BSYNC B0 ;  /* 0x0000000000007941 */ /* 0x000fea0003800000 */
.L_x_14821:
        /* <DEDUP_REMOVED lines=9> */
.L_x_14799:
        /* <DEDUP_REMOVED lines=101> */
.L_x_14826:
[----:B------:R-:W-:-:S07]  /*0e60*/  PRMT R8, R7, 0x7610, R8 ;  /* 0x0000761007087816 */ /* 0x000fce0000000008 */
.L_x_14825:
[----:B------:R-:W-:Y:S05]  /*0e70*/  BSYNC B0 ;  /* 0x0000000000007941 */ /* 0x000fea0003800000 */
.L_x_14824:
        /* <DEDUP_REMOVED lines=14> */
.L_x_14829:
[----:B------:R-:W-:-:S07]  /*0f60*/  PRMT R10, R9, 0x7610, R10 ;  /* 0x00007610090a7816 */ /* 0x000fce000000000a */
.L_x_14828:
[----:B------:R-:W-:Y:S05]  /*0f70*/  BSYNC B0 ;  /* 0x0000000000007941 */ /* 0x000fea0003800000 */
.L_x_14827:
        /* <DEDUP_REMOVED lines=14> */
.L_x_14832:
[----:B------:R-:W-:-:S07]  /*1060*/  PRMT R20, R11, 0x7610, R20 ;  /* 0x000076100b147816 */ /* 0x000fce0000000014 */
.L_x_14831:
[----:B------:R-:W-:Y:S05]  /*1070*/  BSYNC B0 ;  /* 0x0000000000007941 */ /* 0x000fea0003800000 */
.L_x_14830:
        /* <DEDUP_REMOVED lines=14> */
.L_x_14835:
[----:B------:R-:W-:-:S07]  /*1160*/  PRMT R24, R21, 0x7610, R24 ;  /* 0x0000761015187816 */ /* 0x000fce0000000018 */
.L_x_14834:
[----:B------:R-:W-:Y:S05]  /*1170*/  BSYNC B0 ;  /* 0x0000000000007941 */ /* 0x000fea0003800000 */
.L_x_14833:
        /* <DEDUP_REMOVED lines=14> */
.L_x_14838:
[----:B------:R-:W-:-:S07]  /*1260*/  PRMT R0, R25, 0x7610, R0 ;  /* 0x0000761019007816 */ /* 0x000fce0000000000 */
.L_x_14837:
[----:B------:R-:W-:Y:S05]  /*1270*/  BSYNC B0 ;  /* 0x0000000000007941 */ /* 0x000fea0003800000 */
.L_x_14836:
        /* <DEDUP_REMOVED lines=14> */
.L_x_14841:
[----:B------:R-:W-:-:S07]  /*1360*/  PRMT R2, R3, 0x7610, R2 ;  /* 0x0000761003027816 */ /* 0x000fce0000000002 */
.L_x_14840:
[----:B------:R-:W-:Y:S05]  /*1370*/  BSYNC B0 ;  /* 0x0000000000007941 */ /* 0x000fea0003800000 */
.L_x_14839:
        /* <DEDUP_REMOVED lines=14> */
.L_x_14844:
[----:B------:R-:W-:-:S07]  /*1460*/  PRMT R12, R26, 0x7610, R12 ;  /* 0x000076101a0c7816 */ /* 0x000fce000000000c */
.L_x_14843:
[----:B------:R-:W-:Y:S05]  /*1470*/  BSYNC B0 ;  /* 0x0000000000007941 */ /* 0x000fea0003800000 */
.L_x_14842:
        /* <DEDUP_REMOVED lines=14> */
.L_x_14847:
[----:B------:R-:W-:-:S07]  /*1560*/  PRMT R13, R22, 0x7610, R13 ;  /* 0x00007610160d7816 */ /* 0x000fce000000000d */
.L_x_14846:
[----:B------:R-:W-:Y:S05]  /*1570*/  BSYNC B0 ;  /* 0x0000000000007941 */ /* 0x000fea0003800000 */
.L_x_14845:
        /* <DEDUP_REMOVED lines=21> */
.L_x_14850:
[----:B------:R-:W-:-:S13]  /*16d0*/  ISETP.GE.AND P0, PT, R6, R5, PT ;  /* 0x000000050600720c */ /* 0x000fda0003f06270 */
[----:B------:R-:W-:Y:S05]  /*16e0*/  @P0 BRA `(.L_x_14852) ;  /* 0x0000000000300947 */ /* 0x000fea0003800000 */
[----:B0-----:R-:W0:Y:S01]  /*16f0*/  LDC.64 R8, c[0x0][0x218] ;  /* 0x00008600ff087b82 */ /* 0x001e220000000a00 */
[----:B------:R-:W-:Y:S02]  /*1700*/  IMAD.IADD R3, R4, 0x1, R6 ;  /* 0x0000000104037824 */ /* 0x000fe400078e0206 */
[----:B------:R-:W-:Y:S02]  /*1710*/  VIADD R6, R6, 0x80 ;  /* 0x0000008006067836 */ /* 0x000fe40000000000 */
[----:B0-----:R-:W-:-:S05]  /*1720*/  IMAD.WIDE.U32 R8, R3, 0x2, R8 ;  /* 0x0000000203087825 */ /* 0x001fca00078e0008 */
[----:B------:R1:W-:Y:S02]  /*1730*/  STG.E.U16 desc[UR4][R8.64], R24 ;  /* 0x0000001808007986 */ /* 0x0003e4000c101504 */
.L_x_14851:
[----:B------:R-:W-:-:S13]  /*1740*/  ISETP.GE.AND P0, PT, R6, R5, PT ;  /* 0x000000050600720c */ /* 0x000fda0003f06270 */
[----:B------:R-:W-:Y:S05]  /*1750*/  @P0 BRA `(.L_x_14853) ;  /* 0x0000000000340947 */ /* 0x000fea0003800000 */
[----:B01----:R-:W0:Y:S01]  /*1760*/  LDC.64 R8, c[0x0][0x218] ;  /* 0x00008600ff087b82 */ /* 0x003e220000000a00 */
[----:B------:R-:W-:Y:S02]  /*1770*/  IMAD.IADD R3, R4, 0x1, R6 ;  /* 0x0000000104037824 */ /* 0x000fe400078e0206 */
[----:B------:R-:W-:Y:S02]  /*1780*/  VIADD R6, R6, 0x80 ;  /* 0x0000008006067836 */ /* 0x000fe40000000000 */
[----:B0-----:R-:W-:-:S05]  /*1790*/  IMAD.WIDE.U32 R8, R3, 0x2, R8 ;  /* 0x0000000203087825 */ /* 0x001fca00078e0008 */
[----:B------:R1:W-:Y:S02]  /*17a0*/  STG.E.U16 desc[UR4][R8.64], R0 ;  /* 0x0000000008007986 */ /* 0x0003e4000c101504 */
.L_x_14852:
        /* <DEDUP_REMOVED lines=8> */
.L_x_14853:
[----:B------:R-:W-:Y:S05]  /*1830*/  BSYNC B1 ;  /* 0x0000000000017941 */ /* 0x000fea0003800000 */
.L_x_14849:
[----:B------:R-:W-:-:S13]  /*1840*/  ISETP.GE.AND P0, PT, R6, R5, PT ;  /* 0x000000050600720c */ /* 0x000fda0003f06270 */
[----:B--2---:R-:W2:Y:S01]  /*1850*/  @!P0 LDC.64 R2, c[0x0][0x218] ;  /* 0x00008600ff028b82 */ /* 0x004ea20000000a00 */
[----:B------:R-:W-:Y:S02]  /*1860*/  @!P0 IMAD.IADD R7, R4, 0x1, R6 ;  /* 0x0000000104078824 */ /* 0x000fe400078e0206 */
[----:B------:R-:W-:Y:S02]  /*1870*/  @!P0 VIADD R6, R6, 0x80 ;  /* 0x0000008006068836 */ /* 0x000fe40000000000 */
[----:B--2---:R-:W-:-:S05]  /*1880*/  @!P0 IMAD.WIDE.U32 R2, R7, 0x2, R2 ;  /* 0x0000000207028825 */ /* 0x004fca00078e0002 */
[----:B------:R2:W-:Y:S02]  /*1890*/  @!P0 STG.E.U16 desc[UR4][R2.64], R12 ;  /* 0x0000000c02008986 */ /* 0x0005e4000c101504 */
.L_x_14854:
[----:B------:R-:W-:Y:S05]  /*18a0*/  BSYNC B0 ;  /* 0x0000000000007941 */ /* 0x000fea0003800000 */
.L_x_14848:
        /* <DEDUP_REMOVED lines=8> */
.L_x_14855:
        /* <DEDUP_REMOVED lines=13> */
.L_x_42242:


//--------------------- .text._ZN2at6native18elementwise_kernelILi128ELi4EZNS0_15gpu_kernel_implINS0_13AUnaryFunctorIfffZZZNS0_19minimum_kernel_cudaERNS_18TensorIteratorBaseEENKUlvE0_clEvENKUlvE0_clEvEUlffE_EEEEvS5_RKT_EUliE_EEviT1_ --------------------------
	.section	.text._ZN2at6native18elementwise_kernelILi128ELi4EZNS0_15gpu_kernel_implINS0_13AUnaryFunctorIfffZZZNS0_19minimum_kernel_cudaERNS_18TensorIteratorBaseEENKUlvE0_clEvENKUlvE0_clEvEUlffE_EEEEvS5_RKT_EUliE_EEviT1_,"ax",@progbits
	.align	128
        .global         _ZN2at6native18elementwise_kernelILi128ELi4EZNS0_15gpu_kernel_implINS0_13AUnaryFunctorIfffZZZNS0_19minimum_kernel_cudaERNS_18TensorIteratorBaseEENKUlvE0_clEvENKUlvE0_clEvEUlffE_EEEEvS5_RKT_EUliE_EEviT1_
        .type           _ZN2at6native18elementwise_kernelILi128ELi4EZNS0_15gpu_kernel_implINS0_13AUnaryFunctorIfffZZZNS0_19minimum_kernel_cudaERNS_18TensorIteratorBaseEENKUlvE0_clEvENKUlvE0_clEvEUlffE_EEEEvS5_RKT_EUliE_EEviT1_,@function
        .size           _ZN2at6native18elementwise_kernelILi128ELi4EZNS0_15gpu_kernel_implINS0_13AUnaryFunctorIfffZZZNS0_19minimum_kernel_cudaERNS_18TensorIteratorBaseEENKUlvE0_clEvENKUlvE0_clEvEUlffE_EEEEvS5_RKT_EUliE_EEviT1_,(.L_x_42243 - _ZN2at6native18elementwise_kernelILi128ELi4EZNS0_15gpu_kernel_implINS0_13AUnaryFunctorIfffZZZNS0_19minimum_kernel_cudaERNS_18TensorIteratorBaseEENKUlvE0_clEvENKUlvE0_clEvEUlffE_EEEEvS5_RKT_EUliE_EEviT1_)
        .other          _ZN2at6native18elementwise_kernelILi128ELi4EZNS0_15gpu_kernel_implINS0_13AUnaryFunctorIfffZZZNS0_19minimum_kernel_cudaERNS_18TensorIteratorBaseEENKUlvE0_clEvENKUlvE0_clEvEUlffE_EEEEvS5_RKT_EUliE_EEviT1_,@"STO_CUDA_ENTRY STV_DEFAULT"
_ZN2at6native18elementwise_kernelILi128ELi4EZNS0_15gpu_kernel_implINS0_13AUnaryFunctorIfffZZZNS0_19minimum_kernel_cudaERNS_18TensorIteratorBaseEENKUlvE0_clEvENKUlvE0_clEvEUlffE_EEEEvS5_RKT_EUliE_EEviT1_:
.text._ZN2at6native18elementwise_kernelILi128ELi4EZNS0_15gpu_kernel_implINS0_13AUnaryFunctorIfffZZZNS0_19minimum_kernel_cudaERNS_18TensorIteratorBaseEENKUlvE0_clEvENKUlvE0_clEvEUlffE_EEEEvS5_RKT_EUliE_EEviT1_:
        /* <DEDUP_REMOVED lines=313> */
.L_x_14858:
        /* <DEDUP_REMOVED lines=22> */
.L_x_14863:
[----:B------:R-:W2:Y:S02]  /*14f0*/  LDG.E.U8 R0, desc[UR36][R2.64] ;  /* 0x0000002402007981 */ /* 0x000ea4000c1e1100 */
[----:B--2---:R-:W-:Y:S01]  /*1500*/  I2FP.F32.U32 R0, R0 ;  /* 0x0000000000007245 */ /* 0x004fe20000201000 */
[----:B------:R-:W-:Y:S06]  /*1510*/  BRA `(.L_x_14865) ;  /* 0x0000000c002c7947 */ /* 0x000fec0003800000 */
.L_x_14862:
        /* <DEDUP_REMOVED lines=9> */
.L_x_14867:
[----:B------:R-:W2:Y:S02]  /*15b0*/  LDG.E R0, desc[UR36][R2.64] ;  /* 0x0000002402007981 */ /* 0x000ea4000c1e1900 */
[----:B--2---:R-:W-:Y:S01]  /*15c0*/  I2FP.F32.S32 R0, R0 ;  /* 0x0000000000007245 */ /* 0x004fe20000201400 */
[----:B------:R-:W-:Y:S06]  /*15d0*/  BRA `(.L_x_14865) ;  /* 0x0000000800fc7947 */ /* 0x000fec0003800000 */
.L_x_14866:
[----:B------:R-:W2:Y:S02]  /*15e0*/  LDG.E.U16 R0, desc[UR36][R2.64] ;  /* 0x0000002402007981 */ /* 0x000ea4000c1e1500 */
[----:B--2---:R-:W0:Y:S01]  /*15f0*/  I2F.S16 R0, R0 ;  /* 0x0000000000007306 */ /* 0x004e220000101400 */
[----:B------:R-:W-:Y:S05]  /*1600*/  BRA `(.L_x_14865) ;  /* 0x0000000800f07947 */ /* 0x000fea0003800000 */
.L_x_14861:
        /* <DEDUP_REMOVED lines=8> */
.L_x_14869:
[----:B------:R-:W2:Y:S02]  /*1690*/  LDG.E.U16 R0, desc[UR36][R2.64] ;  /* 0x0000002402007981 */ /* 0x000ea4000c1e1500 */
[----:B--2---:R-:W-:Y:S01]  /*16a0*/  HADD2.F32 R0, -RZ, R0.H0_H0 ;  /* 0x20000000ff007230 */ /* 0x004fe20000004100 */
[----:B------:R-:W-:Y:S06]  /*16b0*/  BRA `(.L_x_14865) ;  /* 0x0000000800c47947 */ /* 0x000fec0003800000 */
.L_x_14868:
        /* <DEDUP_REMOVED lines=8> */
.L_x_14871:
[----:B------:R-:W2:Y:S02]  /*1740*/  LDG.E.U16 R0, desc[UR36][R2.64] ;  /* 0x0000002402007981 */ /* 0x000ea4000c1e1500 */
[----:B--2---:R-:W-:Y:S01]  /*1750*/  HADD2.F32 R0, -RZ, R0.H0_H0 ;  /* 0x20000000ff007230 */ /* 0x004fe20000004100 */
[----:B------:R-:W-:Y:S06]  /*1760*/  BRA `(.L_x_14865) ;  /* 0x0000000800987947 */ /* 0x000fec0003800000 */
.L_x_14870:
[----:B------:R-:W2:Y:S01]  /*1770*/  LDG.E.64 R2, desc[UR36][R2.64] ;  /* 0x0000002402027981 */ /* 0x000ea2000c1e1b00 */
[----:B------:R-:W-:Y:S01]  /*1780*/  UMOV UR4, 0xf0000000 ;  /* 0xf000000000047882 */ /* 0x000fe20000000000 */
[----:B------:R-:W-:Y:S01]  /*1790*/  UMOV UR5, 0x380fffff ;  /* 0x380fffff00057882 */ /* 0x000fe20000000000 */
[----:B--2---:R-:W0:Y:S01]  /*17a0*/  F2F.F32.F64 R0, R2 ;  /* 0x0000000200007310 */ /* 0x004e220000301000 */
[----:B------:R-:W-:-:S14]  /*17b0*/  DSETP.GEU.AND P0, PT, |R2|, UR4, PT ;  /* 0x0000000402007e2a */ /* 0x000fdc000bf0e200 */
[----:B0-----:R-:W-:Y:S01]  /*17c0*/  @!P0 FMUL R0, R0, 1.175494350822287508e-38 ;  /* 0x0080000000008820 */ /* 0x001fe20000400000 */
[----:B------:R-:W-:Y:S06]  /*17d0*/  BRA `(.L_x_14865) ;  /* 0x00000008007c7947 */ /* 0x000fec0003800000 */
.L_x_14860:
        /* <DEDUP_REMOVED lines=12> */
.L_x_14874:
[----:B------:R-:W2:Y:S01]  /*18a0*/  LDG.E.64 R2, desc[UR36][R2.64] ;  /* 0x0000002402027981 */ /* 0x000ea2000c1e1b00 */
[----:B------:R-:W-:Y:S01]  /*18b0*/  UMOV UR4, 0xf0000000 ;  /* 0xf000000000047882 */ /* 0x000fe20000000000 */
[----:B------:R-:W-:Y:S01]  /*18c0*/  UMOV UR5, 0x380fffff ;  /* 0x380fffff00057882 */ /* 0x000fe20000000000 */
[----:B--2---:R-:W0:Y:S01]  /*18d0*/  F2F.F32.F64 R0, R2 ;  /* 0x0000000200007310 */ /* 0x004e220000301000 */
[----:B------:R-:W-:-:S14]  /*18e0*/  DSETP.GEU.AND P0, PT, |R2|, UR4, PT ;  /* 0x0000000402007e2a */ /* 0x000fdc000bf0e200 */
[----:B0-----:R-:W-:Y:S01]  /*18f0*/  @!P0 FMUL R0, R0, 1.175494350822287508e-38 ;  /* 0x0080000000008820 */ /* 0x001fe20000400000 */
[----:B------:R-:W-:Y:S06]  /*1900*/  BRA `(.L_x_14865) ;  /* 0x0000000800307947 */ /* 0x000fec0003800000 */
.L_x_14873:
        /* <DEDUP_REMOVED lines=26> */
.L_x_14876:
        /* <DEDUP_REMOVED lines=13> */
.L_x_14875:
[----:B------:R-:W2:Y:S02]  /*1b80*/  LDG.E.U16 R0, desc[UR36][R2.64] ;  /* 0x0000002402007981 */ /* 0x000ea4000c1e1500 */
[----:B--2---:R-:W-:Y:S01]  /*1b90*/  IMAD.U32 R0, R0, 0x10000, RZ ;  /* 0x0001000000007824 */ /* 0x004fe200078e00ff */
[----:B------:R-:W-:Y:S06]  /*1ba0*/  BRA `(.L_x_14865) ;  /* 0x0000000400887947 */ /* 0x000fec0003800000 */
.L_x_14872:
        /* <DEDUP_REMOVED lines=11> */
.L_x_14879:
        /* <DEDUP_REMOVED lines=20> */
.L_x_14881:
[----:B------:R-:W-:Y:S05]  /*1da0*/  BSYNC B0 ;  /* 0x0000000000007941 */ /* 0x000fea0003800000 */
.L_x_14880:
[----:B------:R-:W-:Y:S01]  /*1db0*/  LEA R3, R0, 0x3b800000, 0x17 ;  /* 0x3b80000000037811 */ /* 0x000fe200078eb8ff */
[----:B------:R-:W-:-:S05]  /*1dc0*/  IMAD.SHL.U32 R0, R2, 0x100000, RZ ;  /* 0x0010000002007824 */ /* 0x000fca00078e00ff */
[----:B------:R-:W-:Y:S01]  /*1dd0*/  LOP3.LUT R0, R3, R0, R4, 0xfe, !PT ;  /* 0x0000000003007212 */ /* 0x000fe200078efe04 */
[----:B------:R-:W-:Y:S06]  /*1de0*/  BRA `(.L_x_14865) ;  /* 0x0000000000f87947 */ /* 0x000fec0003800000 */
.L_x_14878:
        /* <DEDUP_REMOVED lines=20> */
.L_x_14883:
[----:B------:R-:W-:Y:S05]  /*1f30*/  BSYNC B0 ;  /* 0x0000000000007941 */ /* 0x000fea0003800000 */
.L_x_14882:
[----:B------:R-:W-:Y:S01]  /*1f40*/  LEA R3, R0, 0x37800000, 0x17 ;  /* 0x3780000000037811 */ /* 0x000fe200078eb8ff */
[----:B------:R-:W-:-:S05]  /*1f50*/  IMAD.SHL.U32 R0, R2, 0x200000, RZ ;  /* 0x0020000002007824 */ /* 0x000fca00078e00ff */
[----:B------:R-:W-:Y:S01]  /*1f60*/  LOP3.LUT R0, R3, R0, R4, 0xfe, !PT ;  /* 0x0000000003007212 */ /* 0x000fe200078efe04 */
[----:B------:R-:W-:Y:S06]  /*1f70*/  BRA `(.L_x_14865) ;  /* 0x0000000000947947 */ /* 0x000fec0003800000 */
.L_x_14877:
        /* <DEDUP_REMOVED lines=14> */
.L_x_14864:
        /* <DEDUP_REMOVED lines=16> */
.L_x_14886:
[----:B------:R-:W-:Y:S01]  /*2160*/  IMAD.MOV.U32 R0, RZ, RZ, RZ ;  /* 0x000000ffff007224 */ /* 0x000fe200078e00ff */
[----:B------:R-:W-:Y:S06]  /*2170*/  BRA `(.L_x_14865) ;  /* 0x0000000000147947 */ /* 0x000fec0003800000 */
.L_x_14885:
[----:B------:R-:W2:Y:S02]  /*2180*/  LDG.E.64 R2, desc[UR36][R2.64] ;  /* 0x0000002402027981 */ /* 0x000ea4000c1e1b00 */
[----:B--2---:R0:W1:Y:S01]  /*2190*/  I2F.U64 R0, R2 ;  /* 0x0000000200007312 */ /* 0x0040620000301000 */
[----:B------:R-:W-:Y:S05]  /*21a0*/  BRA `(.L_x_14865) ;  /* 0x0000000000087947 */ /* 0x000fea0003800000 */
.L_x_14884:
[----:B------:R-:W2:Y:S02]  /*21b0*/  LDG.E R0, desc[UR36][R2.64] ;  /* 0x0000002402007981 */ /* 0x000ea4000c1e1900 */
[----:B--2---:R-:W-:-:S07]  /*21c0*/  I2FP.F32.U32 R0, R0 ;  /* 0x0000000000007245 */ /* 0x004fce0000201000 */
.L_x_14865:
[----:B------:R-:W-:Y:S05]  /*21d0*/  BSYNC B6 ;  /* 0x0000000000067941 */ /* 0x000fea0003800000 */
.L_x_14859:
[----:B------:R-:W1:Y:S01]  /*21e0*/  LDC R5, c[0x0][0x424] ;  /* 0x00010900ff057b82 */ /* 0x000e620000000800 */
[----:B------:R-:W-:Y:S02]  /*21f0*/  ULDC UR4, c[0x0][0x424] ;  /* 0x0001090000047ab9 */ /* 0x000fe40000000800 */
[----:B0-234-:R-:W-:-:S05]  /*2200*/  IMAD.U32 R2, RZ, RZ, UR4 ;  /* 0x00000004ff027e24 */ /* 0x01dfca000f8e00ff */
[----:B------:R-:W0:Y:S01]  /*2210*/  LDC.U8 R4, c[0x0][0x428] ;  /* 0x00010a00ff047b82 */ /* 0x000e220000000000 */
[----:B-1----:R-:W-:Y:S02]  /*2220*/  FSETP.NAN.FTZ.AND P0, PT, R5, R5, PT ;  /* 0x000000050500720b */ /* 0x002fe40003f18000 */
[----:B0-----:R-:W-:-:S04]  /*2230*/  PRMT R3, R4, 0x9910, RZ ;  /* 0x0000991004037816 */ /* 0x001fc800000000ff */
[----:B------:R-:W-:-:S07]  /*2240*/  ISETP.GT.AND P1, PT, R3, 0x9, PT ;  /* 0x000000090300780c */ /* 0x000fce0003f24270 */
[----:B------:R-:W-:Y:S06]  /*2250*/  @P0 BRA `(.L_x_14887) ;  /* 0x00000000000c0947 */ /* 0x000fec0003800000 */
[----:B-----5:R-:W-:Y:S01]  /*2260*/  FSETP.NAN.FTZ.AND P0, PT, R0, R0, PT ;  /* 0x000000000000720b */ /* 0x020fe20003f18000 */
[----:B------:R-:W-:-:S12]  /*2270*/  IMAD.MOV.U32 R2, RZ, RZ, R0 ;  /* 0x000000ffff027224 */ /* 0x000fd800078e0000 */
[----:B------:R-:W-:-:S07]  /*2280*/  @!P0 FMNMX.FTZ R2, R0, R5, PT ;  /* 0x0000000500028209 */ /* 0x000fce0003810000 */
.L_x_14887:
        /* <DEDUP_REMOVED lines=12> */
.L_x_14891:
[----:B------:R-:W0:Y:S02]  /*2350*/  F2I.S64.TRUNC R2, R2 ;  /* 0x0000000200027311 */ /* 0x000e24000020d900 */
[----:B0-----:R-:W-:-:S05]  /*2360*/  IMAD.MOV.U32 R5, RZ, RZ, R2 ;  /* 0x000000ffff057224 */ /* 0x001fca00078e0002 */
[----:B------:R0:W-:Y:S01]  /*2370*/  STG.E.U8 desc[UR36][R16.64], R5 ;  /* 0x0000000510007986 */ /* 0x0001e2000c101124 */
[----:B------:R-:W-:Y:S05]  /*2380*/  BRA `(.L_x_14893) ;  /* 0x0000000c00407947 */ /* 0x000fea0003800000 */
.L_x_14890:
        /* <DEDUP_REMOVED lines=9> */
.L_x_14895:
[----:B------:R-:W0:Y:S02]  /*2420*/  F2I.FTZ.TRUNC.NTZ R3, R2 ;  /* 0x0000000200037305 */ /* 0x000e24000021f100 */
[----:B0-----:R0:W-:Y:S01]  /*2430*/  STG.E desc[UR36][R16.64], R3 ;  /* 0x0000000310007986 */ /* 0x0011e2000c101924 */
[----:B------:R-:W-:Y:S05]  /*2440*/  BRA `(.L_x_14893) ;  /* 0x0000000c00107947 */ /* 0x000fea0003800000 */
.L_x_14894:
[----:B------:R-:W0:Y:S02]  /*2450*/  F2I.FTZ.TRUNC.NTZ R3, R2 ;  /* 0x0000000200037305 */ /* 0x000e24000021f100 */
[----:B0-----:R0:W-:Y:S01]  /*2460*/  STG.E.U16 desc[UR36][R16.64], R3 ;  /* 0x0000000310007986 */ /* 0x0011e2000c101524 */
[----:B------:R-:W-:Y:S05]  /*2470*/  BRA `(.L_x_14893) ;  /* 0x0000000c00047947 */ /* 0x000fea0003800000 */
.L_x_14889:
        /* <DEDUP_REMOVED lines=8> */
.L_x_14897:
[----:B------:R-:W-:-:S05]  /*2500*/  F2FP.F16.F32.PACK_AB R2, RZ, R2 ;  /* 0x00000002ff02723e */ /* 0x000fca00000000ff */
[----:B------:R0:W-:Y:S01]  /*2510*/  STG.E.U16 desc[UR36][R16.64], R2 ;  /* 0x0000000210007986 */ /* 0x0001e2000c101524 */
[----:B------:R-:W-:Y:S05]  /*2520*/  BRA `(.L_x_14893) ;  /* 0x0000000800d87947 */ /* 0x000fea0003800000 */
.L_x_14896:
        /* <DEDUP_REMOVED lines=9> */
.L_x_14899:
[----:B------:R-:W-:-:S04]  /*25c0*/  F2FP.F16.F32.PACK_AB R3, RZ, R2 ;  /* 0x00000002ff03723e */ /* 0x000fc800000000ff */
[----:B------:R-:W-:-:S05]  /*25d0*/  PRMT R3, R3, 0x5410, RZ ;  /* 0x0000541003037816 */ /* 0x000fca00000000ff */
[----:B------:R0:W-:Y:S01]  /*25e0*/  STG.E desc[UR36][R16.64], R3 ;  /* 0x0000000310007986 */ /* 0x0001e2000c101924 */
[----:B------:R-:W-:Y:S05]  /*25f0*/  BRA `(.L_x_14893) ;  /* 0x0000000800a47947 */ /* 0x000fea0003800000 */
.L_x_14898:
[----:B------:R-:W-:-:S06]  /*2600*/  FMUL.FTZ R2, R2, 1 ;  /* 0x3f80000002027820 */ /* 0x000fcc0000410000 */
[----:B------:R-:W0:Y:S02]  /*2610*/  F2F.F64.F32 R2, R2 ;  /* 0x0000000200027310 */ /* 0x000e240000201800 */
[----:B0-----:R0:W-:Y:S01]  /*2620*/  STG.E.64 desc[UR36][R16.64], R2 ;  /* 0x0000000210007986 */ /* 0x0011e2000c101b24 */
[----:B------:R-:W-:Y:S05]  /*2630*/  BRA `(.L_x_14893) ;  /* 0x0000000800947947 */ /* 0x000fea0003800000 */
.L_x_14888:
        /* <DEDUP_REMOVED lines=12> */
.L_x_14902:
[----:B------:R-:W-:Y:S01]  /*2700*/  FMUL.FTZ R4, R2, 1 ;  /* 0x3f80000002047820 */ /* 0x000fe20000410000 */
[----:B------:R-:W-:-:S05]  /*2710*/  CS2R R6, SRZ ;  /* 0x0000000000067805 */ /* 0x000fca000001ff00 */
[----:B------:R-:W0:Y:S02]  /*2720*/  F2F.F64.F32 R4, R4 ;  /* 0x0000000400047310 */ /* 0x000e240000201800 */
[----:B0-----:R0:W-:Y:S01]  /*2730*/  STG.E.128 desc[UR36][R16.64], R4 ;  /* 0x0000000410007986 */ /* 0x0011e2000c101d24 */
[----:B------:R-:W-:Y:S05]  /*2740*/  BRA `(.L_x_14893) ;  /* 0x0000000800507947 */ /* 0x000fea0003800000 */
.L_x_14901:
        /* <DEDUP_REMOVED lines=8> */
[----:B-----5:R-:W-:Y:S02]  /*27d0*/  LOP3.LUT R0, R2, 0x80000000, RZ, 0xc0, !PT ;  /* 0x8000000002007812 */ /* 0x020fe400078ec0ff */
        /* <DEDUP_REMOVED lines=11> */
.L_x_14906:
[----:B------:R-:W-:Y:S05]  /*2890*/  BSYNC B0 ;  /* 0x0000000000007941 */ /* 0x000fea0003800000 */
.L_x_14905:
[----:B------:R-:W-:-:S05]  /*28a0*/  LOP3.LUT R5, R0, R5, RZ, 0xfc, !PT ;  /* 0x0000000500057212 */ /* 0x000fca00078efcff */
[----:B------:R0:W-:Y:S01]  /*28b0*/  STG.E.U8 desc[UR36][R16.64], R5 ;  /* 0x0000000510007986 */ /* 0x0001e2000c101124 */
[----:B------:R-:W-:Y:S05]  /*28c0*/  BRA `(.L_x_14893) ;  /* 0x0000000400f07947 */ /* 0x000fea0003800000 */
.L_x_14904:
[----:B------:R-:W-:Y:S01]  /*28d0*/  LOP3.LUT R4, R2, 0x7fffffff, RZ, 0xc0, !PT ;  /* 0x7fffffff02047812 */ /* 0x000fe200078ec0ff */
[----:B------:R-:W-:Y:S03]  /*28e0*/  BSSY B0, `(.L_x_14907) ;  /* 0x000000e000007945 */ /* 0x000fe60003800000 */
[----:B------:R-:W-:-:S13]  /*28f0*/  ISETP.GT.U32.AND P0, PT, R4, 0x477fffff, PT ;  /* 0x477fffff0400780c */ /* 0x000fda0003f04070 */
[----:B------:R-:W-:Y:S05]  /*2900*/  @P0 BRA `(.L_x_14908) ;  /* 0x0000000000200947 */ /* 0x000fea0003800000 */
[----:B------:R-:W-:-:S13]  /*2910*/  ISETP.GE.U32.AND P0, PT, R4, 0x38800000, PT ;  /* 0x388000000400780c */ /* 0x000fda0003f06070 */
[----:B-----5:R-:W-:-:S04]  /*2920*/  @P0 SHF.R.U32.HI R0, RZ, 0x15, R2 ;  /* 0x00000015ff000819 */ /* 0x020fc80000011602 */
[----:B------:R-:W-:-:S04]  /*2930*/  @P0 LOP3.LUT R3, R0, 0x1, RZ, 0xc0, !PT ;  /* 0x0000000100030812 */ /* 0x000fc800078ec0ff */
[----:B------:R-:W-:Y:S01]  /*2940*/  @P0 IADD3 R0, R2, 0x80fffff, R3 ;  /* 0x080fffff02000810 */ /* 0x000fe20007ffe003 */
[----:B------:R-:W-:-:S03]  /*2950*/  @!P0 FADD.FTZ R3, R4, 128 ;  /* 0x4300000004038421 */ /* 0x000fc60000010000 */
[----:B------:R-:W-:Y:S01]  /*2960*/  @P0 SHF.R.U32.HI R0, RZ, 0x15, R0 ;  /* 0x00000015ff000819 */ /* 0x000fe20000011600 */
[----:B------:R-:W-:Y:S01]  /*2970*/  @!P0 VIADD R0, R3, 0xbd000000 ;  /* 0xbd00000003008836 */ /* 0x000fe20000000000 */
[----:B------:R-:W-:Y:S06]  /*2980*/  BRA `(.L_x_14909) ;  /* 0x00000000000c7947 */ /* 0x000fec0003800000 */
.L_x_14908:
[----:B-----5:R-:W-:Y:S01]  /*2990*/  IMAD.MOV.U32 R0, RZ, RZ, 0x7f ;  /* 0x0000007fff007424 */ /* 0x020fe200078e00ff */
[----:B------:R-:W-:-:S04]  /*29a0*/  ISETP.GT.U32.AND P0, PT, R4, 0x7f800000, PT ;  /* 0x7f8000000400780c */ /* 0x000fc80003f04070 */
[----:B------:R-:W-:-:S09]  /*29b0*/  SEL R0, R0, 0x7c, P0 ;  /* 0x0000007c00007807 */ /* 0x000fd20000000000 */
.L_x_14909:
[----:B------:R-:W-:Y:S05]  /*29c0*/  BSYNC B0 ;  /* 0x0000000000007941 */ /* 0x000fea0003800000 */
.L_x_14907:
[----:B------:R-:W-:-:S04]  /*29d0*/  LOP3.LUT R2, R2, 0x80000000, RZ, 0xc0, !PT ;  /* 0x8000000002027812 */ /* 0x000fc800078ec0ff */
[----:B------:R-:W-:-:S04]  /*29e0*/  SHF.R.U32.HI R3, RZ, 0x18, R2 ;  /* 0x00000018ff037819 */ /* 0x000fc80000011602 */
[----:B------:R-:W-:-:S05]  /*29f0*/  LOP3.LUT R3, R0, R3, RZ, 0xfc, !PT ;  /* 0x0000000300037212 */ /* 0x000fca00078efcff */
[----:B------:R0:W-:Y:S01]  /*2a00*/  STG.E.U8 desc[UR36][R16.64], R3 ;  /* 0x0000000310007986 */ /* 0x0001e2000c101124 */
[----:B------:R-:W-:Y:S05]  /*2a10*/  BRA `(.L_x_14893) ;  /* 0x00000004009c7947 */ /* 0x000fea0003800000 */
.L_x_14903:
[----:B------:R-:W-:-:S05]  /*2a20*/  F2FP.BF16.F32.PACK_AB R2, RZ, R2 ;  /* 0x00000002ff02723e */ /* 0x000fca00000010ff */
[----:B------:R0:W-:Y:S01]  /*2a30*/  STG.E.U16 desc[UR36][R16.64], R2 ;  /* 0x0000000210007986 */ /* 0x0001e2000c101524 */
[----:B------:R-:W-:Y:S05]  /*2a40*/  BRA `(.L_x_14893) ;  /* 0x0000000400907947 */ /* 0x000fea0003800000 */
.L_x_14900:
        /* <DEDUP_REMOVED lines=11> */
.L_x_14912:
[----:B------:R-:W-:Y:S01]  /*2b00*/  LOP3.LUT R3, R2, 0x7fffffff, RZ, 0xc0, !PT ;  /* 0x7fffffff02037812 */ /* 0x000fe200078ec0ff */
[----:B------:R-:W-:Y:S01]  /*2b10*/  BSSY B0, `(.L_x_14913) ;  /* 0x0000013000007945 */ /* 0x000fe20003800000 */
[----:B------:R-:W-:Y:S02]  /*2b20*/  IMAD.MOV.U32 R8, RZ, RZ, 0x80 ;  /* 0x00000080ff087424 */ /* 0x000fe400078e00ff */
[----:B------:R-:W-:-:S13]  /*2b30*/  ISETP.GT.U32.AND P0, PT, R3, 0x437fffff, PT ;  /* 0x437fffff0300780c */ /* 0x000fda0003f04070 */
[----:B------:R-:W-:Y:S05]  /*2b40*/  @P0 BRA `(.L_x_14914) ;  /* 0x00000000003c0947 */ /* 0x000fea0003800000 */
[----:B------:R-:W-:-:S13]  /*2b50*/  ISETP.GE.U32.AND P0, PT, R3, 0x3c000000, PT ;  /* 0x3c0000000300780c */ /* 0x000fda0003f06070 */
[----:B-----5:R-:W-:-:S04]  /*2b60*/  @P0 SHF.R.U32.HI R0, RZ, 0x14, R2 ;  /* 0x00000014ff000819 */ /* 0x020fc80000011602 */
        /* <DEDUP_REMOVED lines=9> */
.L_x_14915:
[----:B------:R-:W-:-:S04]  /*2c00*/  LOP3.LUT R2, R2, 0x80000000, RZ, 0xc0, !PT ;  /* 0x8000000002027812 */ /* 0x000fc800078ec0ff */
[----:B------:R-:W-:-:S04]  /*2c10*/  SHF.R.U32.HI R3, RZ, 0x18, R2 ;  /* 0x00000018ff037819 */ /* 0x000fc80000011602 */
[----:B------:R-:W-:-:S04]  /*2c20*/  LOP3.LUT R0, R0, R3, RZ, 0xfc, !PT ;  /* 0x0000000300007212 */ /* 0x000fc800078efcff */
[----:B------:R-:W-:-:S07]  /*2c30*/  PRMT R8, R0, 0x7610, R8 ;  /* 0x0000761000087816 */ /* 0x000fce0000000008 */
.L_x_14914:
[----:B------:R-:W-:Y:S05]  /*2c40*/  BSYNC B0 ;  /* 0x0000000000007941 */ /* 0x000fea0003800000 */
.L_x_14913:
[----:B------:R3:W-:Y:S01]  /*2c50*/  STG.E.U8 desc[UR36][R16.64], R8 ;  /* 0x0000000810007986 */ /* 0x0007e2000c101124 */
[----:B------:R-:W-:Y:S05]  /*2c60*/  BRA `(.L_x_14893) ;  /* 0x0000000400087947 */ /* 0x000fea0003800000 */
.L_x_14911:
        /* <DEDUP_REMOVED lines=16> */
.L_x_14918:
[----:B------:R-:W-:-:S04]  /*2d70*/  LOP3.LUT R2, R2, 0x80000000, RZ, 0xc0, !PT ;  /* 0x8000000002027812 */ /* 0x000fc800078ec0ff */
[----:B------:R-:W-:-:S04]  /*2d80*/  SHF.R.U32.HI R3, RZ, 0x18, R2 ;  /* 0x00000018ff037819 */ /* 0x000fc80000011602 */
[----:B------:R-:W-:-:S04]  /*2d90*/  LOP3.LUT R0, R0, R3, RZ, 0xfc, !PT ;  /* 0x0000000300007212 */ /* 0x000fc800078efcff */
[----:B------:R-:W-:-:S07]  /*2da0*/  PRMT R8, R0, 0x7610, R8 ;  /* 0x0000761000087816 */ /* 0x000fce0000000008 */
.L_x_14917:
[----:B------:R-:W-:Y:S05]  /*2db0*/  BSYNC B0 ;  /* 0x0000000000007941 */ /* 0x000fea0003800000 */
.L_x_14916:
[----:B------:R0:W-:Y:S01]  /*2dc0*/  STG.E.U8 desc[UR36][R16.64], R8 ;  /* 0x0000000810007986 */ /* 0x0001e2000c101124 */
[----:B------:R-:W-:Y:S05]  /*2dd0*/  BRA `(.L_x_14893) ;  /* 0x0000000000ac7947 */ /* 0x000fea0003800000 */
.L_x_14910:
        /* <DEDUP_REMOVED lines=9> */
[--C-:B-----5:R-:W-:Y:S02]  /*2e70*/  @P1 SHF.R.U32.HI R0, RZ, 0x16, R2.reuse ;  /* 0x00000016ff001819 */ /* 0x120fe40000011602 */
        /* <DEDUP_REMOVED lines=11> */
.L_x_14892:
        /* <DEDUP_REMOVED lines=16> */
.L_x_14921:
[----:B------:R-:W-:Y:S05]  /*3030*/  BRA `(.L_x_14893) ;  /* 0x0000000000147947 */ /* 0x000fea0003800000 */
.L_x_14920:
[----:B------:R-:W0:Y:S02]  /*3040*/  F2I.U64.TRUNC R2, R2 ;  /* 0x0000000200027311 */ /* 0x000e24000020d800 */
[----:B0-----:R1:W-:Y:S01]  /*3050*/  STG.E.64 desc[UR36][R16.64], R2 ;  /* 0x0000000210007986 */ /* 0x0013e2000c101b24 */
[----:B------:R-:W-:Y:S05]  /*3060*/  BRA `(.L_x_14893) ;  /* 0x0000000000087947 */ /* 0x000fea0003800000 */
.L_x_14919:
[----:B------:R-:W0:Y:S02]  /*3070*/  F2I.FTZ.U32.TRUNC.NTZ R3, R2 ;  /* 0x0000000200037305 */ /* 0x000e24000021f000 */
[----:B0-----:R0:W-:Y:S02]  /*3080*/  STG.E desc[UR36][R16.64], R3 ;  /* 0x0000000310007986 */ /* 0x0011e4000c101924 */
.L_x_14893:
[----:B------:R-:W-:-:S04]  /*3090*/  IMAD R18, R23, 0x200, R18 ;  /* 0x0000020017127824 */ /* 0x000fc800078e0212 */
[----:B------:R-:W-:-:S07]  /*30a0*/  VIADD R19, R18, 0x80 ;  /* 0x0000008012137836 */ /* 0x000fce0000000000 */
.L_x_14857:
[----:B------:R-:W-:Y:S05]  /*30b0*/  BSYNC B7 ;  /* 0x0000000000077941 */ /* 0x000fea0003800000 */
.L_x_14856:
[----:B------:R-:W-:Y:S01]  /*30c0*/  ULDC UR4, c[0x0][0x210] ;  /* 0x0000840000047ab9 */ /* 0x000fe20000000800 */
[----:B------:R-:W-:Y:S01]  /*30d0*/  BSSY B7, `(.L_x_14922) ;  /* 0x0000303000077945 */ /* 0x000fe20003800000 */
[----:B------:R-:W-:-:S13]  /*30e0*/  ISETP.GE.AND P0, PT, R19, UR4, PT ;  /* 0x0000000413007c0c */ /* 0x000fda000bf06270 */
[----:B------:R-:W-:Y:S05]  /*30f0*/  @P0 BRA `(.L_x_14923) ;  /* 0x0000003000000947 */ /* 0x000fea0003800000 */
[----:B0-----:R-:W0:Y:S01]  /*3100*/  LDC R6, c[0x0][0x218] ;  /* 0x00008600ff067b82 */ /* 0x001e220000000800 */
[----:B-----5:R-:W-:Y:S02]  /*3110*/  IMAD.MOV.U32 R0, RZ, RZ, RZ ;  /* 0x000000ffff007224 */ /* 0x020fe400078e00ff */
        /* <DEDUP_REMOVED lines=301> */
.L_x_14924:
        /* <DEDUP_REMOVED lines=22> */
.L_x_14929:
[----:B------:R-:W2:Y:S02]  /*4550*/  LDG.E.U8 R0, desc[UR36][R2.64] ;  /* 0x0000002402007981 */ /* 0x000ea4000c1e1100 */
[----:B--2---:R-:W-:Y:S01]  /*4560*/  I2FP.F32.U32 R0, R0 ;  /* 0x0000000000007245 */ /* 0x004fe20000201000 */
[----:B------:R-:W-:Y:S06]  /*4570*/  BRA `(.L_x_14931) ;  /* 0x0000000c002c7947 */ /* 0x000fec0003800000 */
.L_x_14928:
        /* <DEDUP_REMOVED lines=9> */
.L_x_14933:
[----:B------:R-:W2:Y:S02]  /*4610*/  LDG.E R0, desc[UR36][R2.64] ;  /* 0x0000002402007981 */ /* 0x000ea4000c1e1900 */
[----:B--2---:R-:W-:Y:S01]  /*4620*/  I2FP.F32.S32 R0, R0 ;  /* 0x0000000000007245 */ /* 0x004fe20000201400 */
[----:B------:R-:W-:Y:S06]  /*4630*/  BRA `(.L_x_14931) ;  /* 0x0000000800fc7947 */ /* 0x000fec0003800000 */
.L_x_14932:
[----:B------:R-:W2:Y:S02]  /*4640*/  LDG.E.U16 R0, desc[UR36][R2.64] ;  /* 0x0000002402007981 */ /* 0x000ea4000c1e1500 */
[----:B--2---:R-:W2:Y:S01]  /*4650*/  I2F.S16 R0, R0 ;  /* 0x0000000000007306 */ /* 0x004ea20000101400 */
[----:B------:R-:W-:Y:S05]  /*4660*/  BRA `(.L_x_14931) ;  /* 0x0000000800f07947 */ /* 0x000fea0003800000 */
.L_x_14927:
        /* <DEDUP_REMOVED lines=8> */
.L_x_14935:
[----:B------:R-:W2:Y:S02]  /*46f0*/  LDG.E.U16 R0, desc[UR36][R2.64] ;  /* 0x0000002402007981 */ /* 0x000ea4000c1e1500 */
[----:B--2---:R-:W-:Y:S01]  /*4700*/  HADD2.F32 R0, -RZ, R0.H0_H0 ;  /* 0x20000000ff007230 */ /* 0x004fe20000004100 */
[----:B------:R-:W-:Y:S06]  /*4710*/  BRA `(.L_x_14931) ;  /* 0x0000000800c47947 */ /* 0x000fec0003800000 */
.L_x_14934:
        /* <DEDUP_REMOVED lines=8> */
.L_x_14937:
[----:B------:R-:W2:Y:S02]  /*47a0*/  LDG.E.U16 R0, desc[UR36][R2.64] ;  /* 0x0000002402007981 */ /* 0x000ea4000c1e1500 */
[----:B--2---:R-:W-:Y:S01]  /*47b0*/  HADD2.F32 R0, -RZ, R0.H0_H0 ;  /* 0x20000000ff007230 */ /* 0x004fe20000004100 */
[----:B------:R-:W-:Y:S06]  /*47c0*/  BRA `(.L_x_14931) ;  /* 0x0000000800987947 */ /* 0x000fec0003800000 */
.L_x_14936:
[----:B------:R-:W2:Y:S01]  /*47d0*/  LDG.E.64 R2, desc[UR36][R2.64] ;  /* 0x0000002402027981 */ /* 0x000ea2000c1e1b00 */
[----:B------:R-:W-:Y:S01]  /*47e0*/  UMOV UR4, 0xf0000000 ;  /* 0xf000000000047882 */ /* 0x000fe20000000000 */
[----:B------:R-:W-:Y:S01]  /*47f0*/  UMOV UR5, 0x380fffff ;  /* 0x380fffff00057882 */ /* 0x000fe20000000000 */
[----:B--2---:R-:W0:Y:S01]  /*4800*/  F2F.F32.F64 R0, R2 ;  /* 0x0000000200007310 */ /* 0x004e220000301000 */
[----:B------:R-:W-:-:S14]  /*4810*/  DSETP.GEU.AND P0, PT, |R2|, UR4, PT ;  /* 0x0000000402007e2a */ /* 0x000fdc000bf0e200 */
[----:B0-----:R-:W-:Y:S01]  /*4820*/  @!P0 FMUL R0, R0, 1.175494350822287508e-38 ;  /* 0x0080000000008820 */ /* 0x001fe20000400000 */
[----:B------:R-:W-:Y:S06]  /*4830*/  BRA `(.L_x_14931) ;  /* 0x00000008007c7947 */ /* 0x000fec0003800000 */
.L_x_14926:
        /* <DEDUP_REMOVED lines=12> */
.L_x_14940:
[----:B------:R-:W2:Y:S01]  /*4900*/  LDG.E.64 R2, desc[UR36][R2.64] ;  /* 0x0000002402027981 */ /* 0x000ea2000c1e1b00 */
[----:B------:R-:W-:Y:S01]  /*4910*/  UMOV UR4, 0xf0000000 ;  /* 0xf000000000047882 */ /* 0x000fe20000000000 */
[----:B------:R-:W-:Y:S01]  /*4920*/  UMOV UR5, 0x380fffff ;  /* 0x380fffff00057882 */ /* 0x000fe20000000000 */
[----:B--2---:R-:W0:Y:S01]  /*4930*/  F2F.F32.F64 R0, R2 ;  /* 0x0000000200007310 */ /* 0x004e220000301000 */
[----:B------:R-:W-:-:S14]  /*4940*/  DSETP.GEU.AND P0, PT, |R2|, UR4, PT ;  /* 0x0000000402007e2a */ /* 0x000fdc000bf0e200 */
[----:B0-----:R-:W-:Y:S01]  /*4950*/  @!P0 FMUL R0, R0, 1.175494350822287508e-38 ;  /* 0x0080000000008820 */ /* 0x001fe20000400000 */
[----:B------:R-:W-:Y:S06]  /*4960*/  BRA `(.L_x_14931) ;  /* 0x0000000800307947 */ /* 0x000fec0003800000 */
.L_x_14939:
        /* <DEDUP_REMOVED lines=26> */
.L_x_14942:
        /* <DEDUP_REMOVED lines=13> */
.L_x_14941:
[----:B------:R-:W2:Y:S02]  /*4be0*/  LDG.E.U16 R0, desc[UR36][R2.64] ;  /* 0x0000002402007981 */ /* 0x000ea4000c1e1500 */
[----:B--2---:R-:W-:Y:S01]  /*4bf0*/  IMAD.U32 R0, R0, 0x10000, RZ ;  /* 0x0001000000007824 */ /* 0x004fe200078e00ff */
[----:B------:R-:W-:Y:S06]  /*4c00*/  BRA `(.L_x_14931) ;  /* 0x0000000400887947 */ /* 0x000fec0003800000 */
.L_x_14938:
        /* <DEDUP_REMOVED lines=11> */
.L_x_14945:
        /* <DEDUP_REMOVED lines=20> */
.L_x_14947:
[----:B------:R-:W-:Y:S05]  /*4e00*/  BSYNC B0 ;  /* 0x0000000000007941 */ /* 0x000fea0003800000 */
.L_x_14946:
[----:B------:R-:W-:Y:S01]  /*4e10*/  LEA R3, R0, 0x3b800000, 0x17 ;  /* 0x3b80000000037811 */ /* 0x000fe200078eb8ff */
[----:B------:R-:W-:-:S05]  /*4e20*/  IMAD.SHL.U32 R0, R2, 0x100000, RZ ;  /* 0x0010000002007824 */ /* 0x000fca00078e00ff */
[----:B------:R-:W-:Y:S01]  /*4e30*/  LOP3.LUT R0, R3, R0, R4, 0xfe, !PT ;  /* 0x0000000003007212 */ /* 0x000fe200078efe04 */
[----:B------:R-:W-:Y:S06]  /*4e40*/  BRA `(.L_x_14931) ;  /* 0x0000000000f87947 */ /* 0x000fec0003800000 */
.L_x_14944:
        /* <DEDUP_REMOVED lines=20> */
.L_x_14949:
[----:B------:R-:W-:Y:S05]  /*4f90*/  BSYNC B0 ;  /* 0x0000000000007941 */ /* 0x000fea0003800000 */
.L_x_14948:
[----:B------:R-:W-:Y:S01]  /*4fa0*/  LEA R3, R0, 0x37800000, 0x17 ;  /* 0x3780000000037811 */ /* 0x000fe200078eb8ff */
[----:B------:R-:W-:-:S05]  /*4fb0*/  IMAD.SHL.U32 R0, R2, 0x200000, RZ ;  /* 0x0020000002007824 */ /* 0x000fca00078e00ff */
[----:B------:R-:W-:Y:S01]  /*4fc0*/  LOP3.LUT R0, R3, R0, R4, 0xfe, !PT ;  /* 0x0000000003007212 */ /* 0x000fe200078efe04 */
[----:B------:R-:W-:Y:S06]  /*4fd0*/  BRA `(.L_x_14931) ;  /* 0x0000000000947947 */ /* 0x000fec0003800000 */
.L_x_14943:
        /* <DEDUP_REMOVED lines=14> */
.L_x_14930:
        /* <DEDUP_REMOVED lines=16> */
.L_x_14952:
[----:B------:R-:W-:Y:S01]  /*51c0*/  IMAD.MOV.U32 R0, RZ, RZ, RZ ;  /* 0x000000ffff007224 */ /* 0x000fe200078e00ff */
[----:B------:R-:W-:Y:S06]  /*51d0*/  BRA `(.L_x_14931) ;  /* 0x0000000000147947 */ /* 0x000fec0003800000 */
.L_x_14951:
[----:B------:R-:W2:Y:S02]  /*51e0*/  LDG.E.64 R2, desc[UR36][R2.64] ;  /* 0x0000002402027981 */ /* 0x000ea4000c1e1b00 */
[----:B--2---:R0:W1:Y:S01]  /*51f0*/  I2F.U64 R0, R2 ;  /* 0x0000000200007312 */ /* 0x0040620000301000 */
[----:B------:R-:W-:Y:S05]  /*5200*/  BRA `(.L_x_14931) ;  /* 0x0000000000087947 */ /* 0x000fea0003800000 */
.L_x_14950:
[----:B------:R-:W2:Y:S02]  /*5210*/  LDG.E R0, desc[UR36][R2.64] ;  /* 0x0000002402007981 */ /* 0x000ea4000c1e1900 */
[----:B--2---:R-:W-:-:S07]  /*5220*/  I2FP.F32.U32 R0, R0 ;  /* 0x0000000000007245 */ /* 0x004fce0000201000 */
.L_x_14931:
[----:B------:R-:W-:Y:S05]  /*5230*/  BSYNC B6 ;  /* 0x0000000000067941 */ /* 0x000fea0003800000 */
.L_x_14925:
[----:B0---4-:R-:W0:Y:S01]  /*5240*/  LDC R3, c[0x0][0x424] ;  /* 0x00010900ff037b82 */ /* 0x011e220000000800 */
[----:B------:R-:W-:Y:S02]  /*5250*/  ULDC UR4, c[0x0][0x424] ;  /* 0x0001090000047ab9 */ /* 0x000fe40000000800 */
[----:B------:R-:W-:-:S05]  /*5260*/  IMAD.U32 R2, RZ, RZ, UR4 ;  /* 0x00000004ff027e24 */ /* 0x000fca000f8e00ff */
[----:B------:R-:W4:Y:S01]  /*5270*/  LDC.U8 R5, c[0x0][0x428] ;  /* 0x00010a00ff057b82 */ /* 0x000f220000000000 */
[----:B0-----:R-:W-:Y:S02]  /*5280*/  FSETP.NAN.FTZ.AND P0, PT, R3, R3, PT ;  /* 0x000000030300720b */ /* 0x001fe40003f18000 */
[----:B----4-:R-:W-:-:S04]  /*5290*/  PRMT R4, R5, 0x9910, RZ ;  /* 0x0000991005047816 */ /* 0x010fc800000000ff */
[----:B------:R-:W-:-:S07]  /*52a0*/  ISETP.GT.AND P1, PT, R4, 0x9, PT ;  /* 0x000000090400780c */ /* 0x000fce0003f24270 */
[----:B------:R-:W-:Y:S06]  /*52b0*/  @P0 BRA `(.L_x_14953) ;  /* 0x00000000000c0947 */ /* 0x000fec0003800000 */
[----:B-123-5:R-:W-:Y:S01]  /*52c0*/  FSETP.NAN.FTZ.AND P0, PT, R0, R0, PT ;  /* 0x000000000000720b */ /* 0x02efe20003f18000 */
[----:B------:R-:W-:-:S12]  /*52d0*/  IMAD.MOV.U32 R2, RZ, RZ, R0 ;  /* 0x000000ffff027224 */ /* 0x000fd800078e0000 */
[----:B------:R-:W-:-:S07]  /*52e0*/  @!P0 FMNMX.FTZ R2, R0, R3, PT ;  /* 0x0000000300028209 */ /* 0x000fce0003810000 */
.L_x_14953:
        /* <DEDUP_REMOVED lines=12> */
.L_x_14957:
[----:B------:R-:W0:Y:S02]  /*53b0*/  F2I.S64.TRUNC R2, R2 ;  /* 0x0000000200027311 */ /* 0x000e24000020d900 */
[----:B0-----:R-:W-:-:S05]  /*53c0*/  IMAD.MOV.U32 R5, RZ, RZ, R2 ;  /* 0x000000ffff057224 */ /* 0x001fca00078e0002 */
[----:B------:R0:W-:Y:S01]  /*53d0*/  STG.E.U8 desc[UR36][R16.64], R5 ;  /* 0x0000000510007986 */ /* 0x0001e2000c101124 */
[----:B------:R-:W-:Y:S05]  /*53e0*/  BRA `(.L_x_14959) ;  /* 0x0000000c00407947 */ /* 0x000fea0003800000 */
.L_x_14956:
        /* <DEDUP_REMOVED lines=9> */
.L_x_14961:
[----:B------:R-:W0:Y:S02]  /*5480*/  F2I.FTZ.TRUNC.NTZ R3, R2 ;  /* 0x0000000200037305 */ /* 0x000e24000021f100 */
[----:B0-----:R0:W-:Y:S01]  /*5490*/  STG.E desc[UR36][R16.64], R3 ;  /* 0x0000000310007986 */ /* 0x0011e2000c101924 */
[----:B------:R-:W-:Y:S05]  /*54a0*/  BRA `(.L_x_14959) ;  /* 0x0000000c00107947 */ /* 0x000fea0003800000 */
.L_x_14960:
[----:B------:R-:W0:Y:S02]  /*54b0*/  F2I.FTZ.TRUNC.NTZ R3, R2 ;  /* 0x0000000200037305 */ /* 0x000e24000021f100 */
[----:B0-----:R0:W-:Y:S01]  /*54c0*/  STG.E.U16 desc[UR36][R16.64], R3 ;  /* 0x0000000310007986 */ /* 0x0011e2000c101524 */
[----:B------:R-:W-:Y:S05]  /*54d0*/  BRA `(.L_x_14959) ;  /* 0x0000000c00047947 */ /* 0x000fea0003800000 */
.L_x_14955:
        /* <DEDUP_REMOVED lines=8> */
.L_x_14963:
[----:B------:R-:W-:-:S05]  /*5560*/  F2FP.F16.F32.PACK_AB R2, RZ, R2 ;  /* 0x00000002ff02723e */ /* 0x000fca00000000ff */
[----:B------:R0:W-:Y:S01]  /*5570*/  STG.E.U16 desc[UR36][R16.64], R2 ;  /* 0x0000000210007986 */ /* 0x0001e2000c101524 */
[----:B------:R-:W-:Y:S05]  /*5580*/  BRA `(.L_x_14959) ;  /* 0x0000000800d87947 */ /* 0x000fea0003800000 */
.L_x_14962:
        /* <DEDUP_REMOVED lines=9> */
.L_x_14965:
[----:B------:R-:W-:-:S04]  /*5620*/  F2FP.F16.F32.PACK_AB R3, RZ, R2 ;  /* 0x00000002ff03723e */ /* 0x000fc800000000ff */
[----:B------:R-:W-:-:S05]  /*5630*/  PRMT R3, R3, 0x5410, RZ ;  /* 0x0000541003037816 */ /* 0x000fca00000000ff */
[----:B------:R0:W-:Y:S01]  /*5640*/  STG.E desc[UR36][R16.64], R3 ;  /* 0x0000000310007986 */ /* 0x0001e2000c101924 */
[----:B------:R-:W-:Y:S05]  /*5650*/  BRA `(.L_x_14959) ;  /* 0x0000000800a47947 */ /* 0x000fea0003800000 */
.L_x_14964:
[----:B------:R-:W-:-:S06]  /*5660*/  FMUL.FTZ R2, R2, 1 ;  /* 0x3f80000002027820 */ /* 0x000fcc0000410000 */
[----:B------:R-:W0:Y:S02]  /*5670*/  F2F.F64.F32 R2, R2 ;  /* 0x0000000200027310 */ /* 0x000e240000201800 */
[----:B0-----:R0:W-:Y:S01]  /*5680*/  STG.E.64 desc[UR36][R16.64], R2 ;  /* 0x0000000210007986 */ /* 0x0011e2000c101b24 */
[----:B------:R-:W-:Y:S05]  /*5690*/  BRA `(.L_x_14959) ;  /* 0x0000000800947947 */ /* 0x000fea0003800000 */
.L_x_14954:
        /* <DEDUP_REMOVED lines=12> */
.L_x_14968:
[----:B------:R-:W-:Y:S01]  /*5760*/  FMUL.FTZ R4, R2, 1 ;  /* 0x3f80000002047820 */ /* 0x000fe20000410000 */
[----:B------:R-:W-:-:S05]  /*5770*/  CS2R R6, SRZ ;  /* 0x0000000000067805 */ /* 0x000fca000001ff00 */
[----:B------:R-:W0:Y:S02]  /*5780*/  F2F.F64.F32 R4, R4 ;  /* 0x0000000400047310 */ /* 0x000e240000201800 */
[----:B0-----:R0:W-:Y:S01]  /*5790*/  STG.E.128 desc[UR36][R16.64], R4 ;  /* 0x0000000410007986 */ /* 0x0011e2000c101d24 */
[----:B------:R-:W-:Y:S05]  /*57a0*/  BRA `(.L_x_14959) ;  /* 0x0000000800507947 */ /* 0x000fea0003800000 */
.L_x_14967:
        /* <DEDUP_REMOVED lines=8> */
[----:B-123-5:R-:W-:Y:S02]  /*5830*/  LOP3.LUT R0, R2, 0x80000000, RZ, 0xc0, !PT ;  /* 0x8000000002007812 */ /* 0x02efe400078ec0ff */
        /* <DEDUP_REMOVED lines=11> */
.L_x_14972:
[----:B------:R-:W-:Y:S05]  /*58f0*/  BSYNC B0 ;  /* 0x0000000000007941 */ /* 0x000fea0003800000 */
.L_x_14971:
[----:B------:R-:W-:-:S05]  /*5900*/  LOP3.LUT R5, R0, R5, RZ, 0xfc, !PT ;  /* 0x0000000500057212 */ /* 0x000fca00078efcff */
[----:B------:R0:W-:Y:S01]  /*5910*/  STG.E.U8 desc[UR36][R16.64], R5 ;  /* 0x0000000510007986 */ /* 0x0001e2000c101124 */
[----:B------:R-:W-:Y:S05]  /*5920*/  BRA `(.L_x_14959) ;  /* 0x0000000400f07947 */ /* 0x000fea0003800000 */
.L_x_14970:
[----:B------:R-:W-:Y:S01]  /*5930*/  LOP3.LUT R4, R2, 0x7fffffff, RZ, 0xc0, !PT ;  /* 0x7fffffff02047812 */ /* 0x000fe200078ec0ff */
[----:B------:R-:W-:Y:S03]  /*5940*/  BSSY B0, `(.L_x_14973) ;  /* 0x000000e000007945 */ /* 0x000fe60003800000 */
[----:B------:R-:W-:-:S13]  /*5950*/  ISETP.GT.U32.AND P0, PT, R4, 0x477fffff, PT ;  /* 0x477fffff0400780c */ /* 0x000fda0003f04070 */
[----:B------:R-:W-:Y:S05]  /*5960*/  @P0 BRA `(.L_x_14974) ;  /* 0x0000000000200947 */ /* 0x000fea0003800000 */
[----:B------:R-:W-:-:S13]  /*5970*/  ISETP.GE.U32.AND P0, PT, R4, 0x38800000, PT ;  /* 0x388000000400780c */ /* 0x000fda0003f06070 */
[----:B-123-5:R-:W-:-:S04]  /*5980*/  @P0 SHF.R.U32.HI R0, RZ, 0x15, R2 ;  /* 0x00000015ff000819 */ /* 0x02efc80000011602 */
[----:B------:R-:W-:-:S04]  /*5990*/  @P0 LOP3.LUT R3, R0, 0x1, RZ, 0xc0, !PT ;  /* 0x0000000100030812 */ /* 0x000fc800078ec0ff */
[----:B------:R-:W-:Y:S01]  /*59a0*/  @P0 IADD3 R0, R2, 0x80fffff, R3 ;  /* 0x080fffff02000810 */ /* 0x000fe20007ffe003 */
[----:B------:R-:W-:-:S03]  /*59b0*/  @!P0 FADD.FTZ R3, R4, 128 ;  /* 0x4300000004038421 */ /* 0x000fc60000010000 */
[----:B------:R-:W-:Y:S01]  /*59c0*/  @P0 SHF.R.U32.HI R0, RZ, 0x15, R0 ;  /* 0x00000015ff000819 */ /* 0x000fe20000011600 */
[----:B------:R-:W-:Y:S01]  /*59d0*/  @!P0 VIADD R0, R3, 0xbd000000 ;  /* 0xbd00000003008836 */ /* 0x000fe20000000000 */
[----:B------:R-:W-:Y:S06]  /*59e0*/  BRA `(.L_x_14975) ;  /* 0x00000000000c7947 */ /* 0x000fec0003800000 */
.L_x_14974:
[----:B-123-5:R-:W-:Y:S01]  /*59f0*/  IMAD.MOV.U32 R0, RZ, RZ, 0x7f ;  /* 0x0000007fff007424 */ /* 0x02efe200078e00ff */
[----:B------:R-:W-:-:S04]  /*5a00*/  ISETP.GT.U32.AND P0, PT, R4, 0x7f800000, PT ;  /* 0x7f8000000400780c */ /* 0x000fc80003f04070 */
[----:B------:R-:W-:-:S09]  /*5a10*/  SEL R0, R0, 0x7c, P0 ;  /* 0x0000007c00007807 */ /* 0x000fd20000000000 */
.L_x_14975:
[----:B------:R-:W-:Y:S05]  /*5a20*/  BSYNC B0 ;  /* 0x0000000000007941 */ /* 0x000fea0003800000 */
.L_x_14973:
[----:B------:R-:W-:-:S04]  /*5a30*/  LOP3.LUT R2, R2, 0x80000000, RZ, 0xc0, !PT ;  /* 0x8000000002027812 */ /* 0x000fc800078ec0ff */
[----:B------:R-:W-:-:S04]  /*5a40*/  SHF.R.U32.HI R3, RZ, 0x18, R2 ;  /* 0x00000018ff037819 */ /* 0x000fc80000011602 */
[----:B------:R-:W-:-:S05]  /*5a50*/  LOP3.LUT R3, R0, R3, RZ, 0xfc, !PT ;  /* 0x0000000300037212 */ /* 0x000fca00078efcff */
[----:B------:R0:W-:Y:S01]  /*5a60*/  STG.E.U8 desc[UR36][R16.64], R3 ;  /* 0x0000000310007986 */ /* 0x0001e2000c101124 */
[----:B------:R-:W-:Y:S05]  /*5a70*/  BRA `(.L_x_14959) ;  /* 0x00000004009c7947 */ /* 0x000fea0003800000 */
.L_x_14969:
[----:B------:R-:W-:-:S05]  /*5a80*/  F2FP.BF16.F32.PACK_AB R2, RZ, R2 ;  /* 0x00000002ff02723e */ /* 0x000fca00000010ff */
[----:B------:R0:W-:Y:S01]  /*5a90*/  STG.E.U16 desc[UR36][R16.64], R2 ;  /* 0x0000000210007986 */ /* 0x0001e2000c101524 */
[----:B------:R-:W-:Y:S05]  /*5aa0*/  BRA `(.L_x_14959) ;  /* 0x0000000400907947 */ /* 0x000fea0003800000 */
.L_x_14966:
        /* <DEDUP_REMOVED lines=11> */
.L_x_14978:
[----:B------:R-:W-:Y:S01]  /*5b60*/  LOP3.LUT R3, R2, 0x7fffffff, RZ, 0xc0, !PT ;  /* 0x7fffffff02037812 */ /* 0x000fe200078ec0ff */
[----:B------:R-:W-:Y:S01]  /*5b70*/  BSSY B0, `(.L_x_14979) ;  /* 0x0000013000007945 */ /* 0x000fe20003800000 */
[----:B------:R-:W-:Y:S02]  /*5b80*/  IMAD.MOV.U32 R8, RZ, RZ, 0x80 ;  /* 0x00000080ff087424 */ /* 0x000fe400078e00ff */
[----:B------:R-:W-:-:S13]  /*5b90*/  ISETP.GT.U32.AND P0, PT, R3, 0x437fffff, PT ;  /* 0x437fffff0300780c */ /* 0x000fda0003f04070 */
[----:B------:R-:W-:Y:S05]  /*5ba0*/  @P0 BRA `(.L_x_14980) ;  /* 0x00000000003c0947 */ /* 0x000fea0003800000 */
[----:B------:R-:W-:-:S13]  /*5bb0*/  ISETP.GE.U32.AND P0, PT, R3, 0x3c000000, PT ;  /* 0x3c0000000300780c */ /* 0x000fda0003f06070 */
[----:B-123-5:R-:W-:-:S04]  /*5bc0*/  @P0 SHF.R.U32.HI R0, RZ, 0x14, R2 ;  /* 0x00000014ff000819 */ /* 0x02efc80000011602 */
        /* <DEDUP_REMOVED lines=9> */
.L_x_14981:
[----:B------:R-:W-:-:S04]  /*5c60*/  LOP3.LUT R2, R2, 0x80000000, RZ, 0xc0, !PT ;  /* 0x8000000002027812 */ /* 0x000fc800078ec0ff */
[----:B------:R-:W-:-:S04]  /*5c70*/  SHF.R.U32.HI R3, RZ, 0x18, R2 ;  /* 0x00000018ff037819 */ /* 0x000fc80000011602 */
[----:B------:R-:W-:-:S04]  /*5c80*/  LOP3.LUT R0, R0, R3, RZ, 0xfc, !PT ;  /* 0x0000000300007212 */ /* 0x000fc800078efcff */
[----:B------:R-:W-:-:S07]  /*5c90*/  PRMT R8, R0, 0x7610, R8 ;  /* 0x0000761000087816 */ /* 0x000fce0000000008 */
.L_x_14980:
[----:B------:R-:W-:Y:S05]  /*5ca0*/  BSYNC B0 ;  /* 0x0000000000007941 */ /* 0x000fea0003800000 */
.L_x_14979:
[----:B------:R0:W-:Y:S01]  /*5cb0*/  STG.E.U8 desc[UR36][R16.64], R8 ;  /* 0x0000000810007986 */ /* 0x0001e2000c101124 */
[----:B------:R-:W-:Y:S05]  /*5cc0*/  BRA `(.L_x_14959) ;  /* 0x0000000400087947 */ /* 0x000fea0003800000 */
.L_x_14977:
        /* <DEDUP_REMOVED lines=16> */
.L_x_14984:
[----:B------:R-:W-:-:S04]  /*5dd0*/  LOP3.LUT R2, R2, 0x80000000, RZ, 0xc0, !PT ;  /* 0x8000000002027812 */ /* 0x000fc800078ec0ff */
[----:B------:R-:W-:-:S04]  /*5de0*/  SHF.R.U32.HI R3, RZ, 0x18, R2 ;  /* 0x00000018ff037819 */ /* 0x000fc80000011602 */
[----:B------:R-:W-:-:S04]  /*5df0*/  LOP3.LUT R0, R0, R3, RZ, 0xfc, !PT ;  /* 0x0000000300007212 */ /* 0x000fc800078efcff */
[----:B------:R-:W-:-:S07]  /*5e00*/  PRMT R8, R0, 0x7610, R8 ;  /* 0x0000761000087816 */ /* 0x000fce0000000008 */
.L_x_14983:
[----:B------:R-:W-:Y:S05]  /*5e10*/  BSYNC B0 ;  /* 0x0000000000007941 */ /* 0x000fea0003800000 */
.L_x_14982:
[----:B------:R0:W-:Y:S01]  /*5e20*/  STG.E.U8 desc[UR36][R16.64], R8 ;  /* 0x0000000810007986 */ /* 0x0001e2000c101124 */
[----:B------:R-:W-:Y:S05]  /*5e30*/  BRA `(.L_x_14959) ;  /* 0x0000000000ac7947 */ /* 0x000fea0003800000 */
.L_x_14976:
        /* <DEDUP_REMOVED lines=9> */
[--C-:B-123-5:R-:W-:Y:S02]  /*5ed0*/  @P1 SHF.R.U32.HI R0, RZ, 0x16, R2.reuse ;  /* 0x00000016ff001819 */ /* 0x12efe40000011602 */
        /* <DEDUP_REMOVED lines=11> */
.L_x_14958:
[----:B-123-5:R-:W-:Y:S01]  /*5f90*/  MOV R0, 0x0 ;  /* 0x0000000000007802 */ /* 0x02efe20000000f00 */
        /* <DEDUP_REMOVED lines=15> */
.L_x_14987:
[----:B------:R-:W-:Y:S05]  /*6090*/  BRA `(.L_x_14959) ;  /* 0x0000000000147947 */ /* 0x000fea0003800000 */
.L_x_14986:
[----:B------:R-:W0:Y:S02]  /*60a0*/  F2I.U64.TRUNC R2, R2 ;  /* 0x0000000200027311 */ /* 0x000e24000020d800 */
[----:B0-----:R0:W-:Y:S01]  /*60b0*/  STG.E.64 desc[UR36][R16.64], R2 ;  /* 0x0000000210007986 */ /* 0x0011e2000c101b24 */
[----:B------:R-:W-:Y:S05]  /*60c0*/  BRA `(.L_x_14959) ;  /* 0x0000000000087947 */ /* 0x000fea0003800000 */
.L_x_14985:
[----:B------:R-:W0:Y:S02]  /*60d0*/  F2I.FTZ.U32.TRUNC.NTZ R3, R2 ;  /* 0x0000000200037305 */ /* 0x000e24000021f000 */
[----:B0-----:R0:W-:Y:S02]  /*60e0*/  STG.E desc[UR36][R16.64], R3 ;  /* 0x0000000310007986 */ /* 0x0011e4000c101924 */
.L_x_14959:
[----:B------:R-:W-:-:S07]  /*60f0*/  VIADD R19, R19, 0x80 ;  /* 0x0000008013137836 */ /* 0x000fce0000000000 */
.L_x_14923:
[----:B------:R-:W-:Y:S05]  /*6100*/  BSYNC B7 ;  /* 0x0000000000077941 */ /* 0x000fea0003800000 */
.L_x_14922:
[----:B------:R-:W-:Y:S01]  /*6110*/  ULDC UR4, c[0x0][0x210] ;  /* 0x0000840000047ab9 */ /* 0x000fe20000000800 */
[----:B------:R-:W-:Y:S01]  /*6120*/  BSSY B7, `(.L_x_14988) ;  /* 0x0000303000077945 */ /* 0x000fe20003800000 */
[----:B------:R-:W-:-:S13]  /*6130*/  ISETP.GE.AND P0, PT, R19, UR4, PT ;  /* 0x0000000413007c0c */ /* 0x000fda000bf06270 */
[----:B------:R-:W-:Y:S05]  /*6140*/  @P0 BRA `(.L_x_14989) ;  /* 0x0000003000000947 */ /* 0x000fea0003800000 */
[----:B0-----:R-:W0:Y:S01]  /*6150*/  LDC R6, c[0x0][0x218] ;  /* 0x00008600ff067b82 */ /* 0x001e220000000800 */
[----:B-123-5:R-:W-:Y:S02]  /*6160*/  IMAD.MOV.U32 R0, RZ, RZ, RZ ;  /* 0x000000ffff007224 */ /* 0x02efe400078e00ff */
[----:B----4-:R-:W-:Y:S01]  /*6170*/  IMAD.MOV.U32 R16, RZ, RZ, RZ ;  /* 0x000000ffff107224 */ /* 0x010fe200078e00ff */
        /* <DEDUP_REMOVED lines=300> */
.L_x_14990:
        /* <DEDUP_REMOVED lines=22> */
.L_x_14995:
[----:B------:R-:W2:Y:S02]  /*75a0*/  LDG.E.U8 R0, desc[UR36][R2.64] ;  /* 0x0000002402007981 */ /* 0x000ea4000c1e1100 */
[----:B--2---:R-:W-:Y:S01]  /*75b0*/  I2FP.F32.U32 R0, R0 ;  /* 0x0000000000007245 */ /* 0x004fe20000201000 */
[----:B------:R-:W-:Y:S06]  /*75c0*/  BRA `(.L_x_14997) ;  /* 0x0000000c002c7947 */ /* 0x000fec0003800000 */
.L_x_14994:
        /* <DEDUP_REMOVED lines=9> */
.L_x_14999:
[----:B------:R-:W2:Y:S02]  /*7660*/  LDG.E R0, desc[UR36][R2.64] ;  /* 0x0000002402007981 */ /* 0x000ea4000c1e1900 */
[----:B--2---:R-:W-:Y:S01]  /*7670*/  I2FP.F32.S32 R0, R0 ;  /* 0x0000000000007245 */ /* 0x004fe20000201400 */
[----:B------:R-:W-:Y:S06]  /*7680*/  BRA `(.L_x_14997) ;  /* 0x0000000800fc7947 */ /* 0x000fec0003800000 */
.L_x_14998:
[----:B------:R-:W2:Y:S02]  /*7690*/  LDG.E.U16 R0, desc[UR36][R2.64] ;  /* 0x0000002402007981 */ /* 0x000ea4000c1e1500 */
[----:B--2---:R-:W0:Y:S01]  /*76a0*/  I2F.S16 R0, R0 ;  /* 0x0000000000007306 */ /* 0x004e220000101400 */
[----:B------:R-:W-:Y:S05]  /*76b0*/  BRA `(.L_x_14997) ;  /* 0x0000000800f07947 */ /* 0x000fea0003800000 */
.L_x_14993:
        /* <DEDUP_REMOVED lines=8> */
.L_x_15001:
[----:B------:R-:W2:Y:S02]  /*7740*/  LDG.E.U16 R0, desc[UR36][R2.64] ;  /* 0x0000002402007981 */ /* 0x000ea4000c1e1500 */
[----:B--2---:R-:W-:Y:S01]  /*7750*/  HADD2.F32 R0, -RZ, R0.H0_H0 ;  /* 0x20000000ff007230 */ /* 0x004fe20000004100 */
[----:B------:R-:W-:Y:S06]  /*7760*/  BRA `(.L_x_14997) ;  /* 0x0000000800c47947 */ /* 0x000fec0003800000 */
.L_x_15000:
        /* <DEDUP_REMOVED lines=8> */
.L_x_15003:
[----:B------:R-:W2:Y:S02]  /*77f0*/  LDG.E.U16 R0, desc[UR36][R2.64] ;  /* 0x0000002402007981 */ /* 0x000ea4000c1e1500 */
[----:B--2---:R-:W-:Y:S01]  /*7800*/  HADD2.F32 R0, -RZ, R0.H0_H0 ;  /* 0x20000000ff007230 */ /* 0x004fe20000004100 */
[----:B------:R-:W-:Y:S06]  /*7810*/  BRA `(.L_x_14997) ;  /* 0x0000000800987947 */ /* 0x000fec0003800000 */
.L_x_15002:
[----:B------:R-:W2:Y:S01]  /*7820*/  LDG.E.64 R2, desc[UR36][R2.64] ;  /* 0x0000002402027981 */ /* 0x000ea2000c1e1b00 */
[----:B------:R-:W-:Y:S01]  /*7830*/  UMOV UR4, 0xf0000000 ;  /* 0xf000000000047882 */ /* 0x000fe20000000000 */
[----:B------:R-:W-:Y:S01]  /*7840*/  UMOV UR5, 0x380fffff ;  /* 0x380fffff00057882 */ /* 0x000fe20000000000 */
[----:B--2---:R-:W0:Y:S01]  /*7850*/  F2F.F32.F64 R0, R2 ;  /* 0x0000000200007310 */ /* 0x004e220000301000 */
[----:B------:R-:W-:-:S14]  /*7860*/  DSETP.GEU.AND P0, PT, |R2|, UR4, PT ;  /* 0x0000000402007e2a */ /* 0x000fdc000bf0e200 */
[----:B0-----:R-:W-:Y:S01]  /*7870*/  @!P0 FMUL R0, R0, 1.175494350822287508e-38 ;  /* 0x0080000000008820 */ /* 0x001fe20000400000 */
[----:B------:R-:W-:Y:S06]  /*7880*/  BRA `(.L_x_14997) ;  /* 0x00000008007c7947 */ /* 0x000fec0003800000 */
.L_x_14992:
        /* <DEDUP_REMOVED lines=12> */
.L_x_15006:
[----:B------:R-:W2:Y:S01]  /*7950*/  LDG.E.64 R2, desc[UR36][R2.64] ;  /* 0x0000002402027981 */ /* 0x000ea2000c1e1b00 */
[----:B------:R-:W-:Y:S01]  /*7960*/  UMOV UR4, 0xf0000000 ;  /* 0xf000000000047882 */ /* 0x000fe20000000000 */
[----:B------:R-:W-:Y:S01]  /*7970*/  UMOV UR5, 0x380fffff ;  /* 0x380fffff00057882 */ /* 0x000fe20000000000 */
[----:B--2---:R-:W0:Y:S01]  /*7980*/  F2F.F32.F64 R0, R2 ;  /* 0x0000000200007310 */ /* 0x004e220000301000 */
[----:B------:R-:W-:-:S14]  /*7990*/  DSETP.GEU.AND P0, PT, |R2|, UR4, PT ;  /* 0x0000000402007e2a */ /* 0x000fdc000bf0e200 */
[----:B0-----:R-:W-:Y:S01]  /*79a0*/  @!P0 FMUL R0, R0, 1.175494350822287508e-38 ;  /* 0x0080000000008820 */ /* 0x001fe20000400000 */
[----:B------:R-:W-:Y:S06]  /*79b0*/  BRA `(.L_x_14997) ;  /* 0x0000000800307947 */ /* 0x000fec0003800000 */
.L_x_15005:
        /* <DEDUP_REMOVED lines=26> */
.L_x_15008:
        /* <DEDUP_REMOVED lines=13> */
.L_x_15007:
[----:B------:R-:W2:Y:S02]  /*7c30*/  LDG.E.U16 R0, desc[UR36][R2.64] ;  /* 0x0000002402007981 */ /* 0x000ea4000c1e1500 */
[----:B--2---:R-:W-:Y:S01]  /*7c40*/  IMAD.U32 R0, R0, 0x10000, RZ ;  /* 0x0001000000007824 */ /* 0x004fe200078e00ff */
[----:B------:R-:W-:Y:S06]  /*7c50*/  BRA `(.L_x_14997) ;  /* 0x0000000400887947 */ /* 0x000fec0003800000 */
.L_x_15004:
        /* <DEDUP_REMOVED lines=11> */
.L_x_15011:
        /* <DEDUP_REMOVED lines=20> */
.L_x_15013:
[----:B------:R-:W-:Y:S05]  /*7e50*/  BSYNC B0 ;  /* 0x0000000000007941 */ /* 0x000fea0003800000 */
.L_x_15012:
[----:B------:R-:W-:Y:S01]  /*7e60*/  LEA R3, R0, 0x3b800000, 0x17 ;  /* 0x3b80000000037811 */ /* 0x000fe200078eb8ff */
[----:B------:R-:W-:-:S05]  /*7e70*/  IMAD.SHL.U32 R0, R2, 0x100000, RZ ;  /* 0x0010000002007824 */ /* 0x000fca00078e00ff */
[----:B------:R-:W-:Y:S01]  /*7e80*/  LOP3.LUT R0, R3, R0, R4, 0xfe, !PT ;  /* 0x0000000003007212 */ /* 0x000fe200078efe04 */
[----:B------:R-:W-:Y:S06]  /*7e90*/  BRA `(.L_x_14997) ;  /* 0x0000000000f87947 */ /* 0x000fec0003800000 */
.L_x_15010:
        /* <DEDUP_REMOVED lines=20> */
.L_x_15015:
[----:B------:R-:W-:Y:S05]  /*7fe0*/  BSYNC B0 ;  /* 0x0000000000007941 */ /* 0x000fea0003800000 */
.L_x_15014:
[----:B------:R-:W-:Y:S01]  /*7ff0*/  LEA R3, R0, 0x37800000, 0x17 ;  /* 0x3780000000037811 */ /* 0x000fe200078eb8ff */
[----:B------:R-:W-:-:S05]  /*8000*/  IMAD.SHL.U32 R0, R2, 0x200000, RZ ;  /* 0x0020000002007824 */ /* 0x000fca00078e00ff */
[----:B------:R-:W-:Y:S01]  /*8010*/  LOP3.LUT R0, R3, R0, R4, 0xfe, !PT ;  /* 0x0000000003007212 */ /* 0x000fe200078efe04 */
[----:B------:R-:W-:Y:S06]  /*8020*/  BRA `(.L_x_14997) ;  /* 0x0000000000947947 */ /* 0x000fec0003800000 */
.L_x_15009:
        /* <DEDUP_REMOVED lines=14> */
.L_x_14996:
        /* <DEDUP_REMOVED lines=16> */
.L_x_15018:
[----:B------:R-:W-:Y:S01]  /*8210*/  IMAD.MOV.U32 R0, RZ, RZ, RZ ;  /* 0x000000ffff007224 */ /* 0x000fe200078e00ff */
[----:B------:R-:W-:Y:S06]  /*8220*/  BRA `(.L_x_14997) ;  /* 0x0000000000147947 */ /* 0x000fec0003800000 */
.L_x_15017:
[----:B------:R-:W2:Y:S02]  /*8230*/  LDG.E.64 R2, desc[UR36][R2.64] ;  /* 0x0000002402027981 */ /* 0x000ea4000c1e1b00 */
[----:B--2---:R0:W1:Y:S01]  /*8240*/  I2F.U64 R0, R2 ;  /* 0x0000000200007312 */ /* 0x0040620000301000 */
[----:B------:R-:W-:Y:S05]  /*8250*/  BRA `(.L_x_14997) ;  /* 0x0000000000087947 */ /* 0x000fea0003800000 */
.L_x_15016:
[----:B------:R-:W2:Y:S02]  /*8260*/  LDG.E R0, desc[UR36][R2.64] ;  /* 0x0000002402007981 */ /* 0x000ea4000c1e1900 */
[----:B--2---:R-:W-:-:S07]  /*8270*/  I2FP.F32.U32 R0, R0 ;  /* 0x0000000000007245 */ /* 0x004fce0000201000 */
.L_x_14997:
[----:B------:R-:W-:Y:S05]  /*8280*/  BSYNC B6 ;  /* 0x0000000000067941 */ /* 0x000fea0003800000 */
.L_x_14991:
[----:B0--3--:R-:W0:Y:S01]  /*8290*/  LDC R3, c[0x0][0x424] ;  /* 0x00010900ff037b82 */ /* 0x009e220000000800 */
[----:B------:R-:W-:Y:S02]  /*82a0*/  ULDC UR4, c[0x0][0x424] ;  /* 0x0001090000047ab9 */ /* 0x000fe40000000800 */
[----:B------:R-:W-:-:S05]  /*82b0*/  IMAD.U32 R2, RZ, RZ, UR4 ;  /* 0x00000004ff027e24 */ /* 0x000fca000f8e00ff */
[----:B------:R-:W3:Y:S01]  /*82c0*/  LDC.U8 R5, c[0x0][0x428] ;  /* 0x00010a00ff057b82 */ /* 0x000ee20000000000 */
[----:B0-----:R-:W-:Y:S02]  /*82d0*/  FSETP.NAN.FTZ.AND P0, PT, R3, R3, PT ;  /* 0x000000030300720b */ /* 0x001fe40003f18000 */
[----:B---3--:R-:W-:-:S04]  /*82e0*/  PRMT R4, R5, 0x9910, RZ ;  /* 0x0000991005047816 */ /* 0x008fc800000000ff */
[----:B------:R-:W-:-:S07]  /*82f0*/  ISETP.GT.AND P1, PT, R4, 0x9, PT ;  /* 0x000000090400780c */ /* 0x000fce0003f24270 */
[----:B------:R-:W-:Y:S06]  /*8300*/  @P0 BRA `(.L_x_15019) ;  /* 0x00000000000c0947 */ /* 0x000fec0003800000 */
[----:B-12-45:R-:W-:Y:S01]  /*8310*/  FSETP.NAN.FTZ.AND P0, PT, R0, R0, PT ;  /* 0x000000000000720b */ /* 0x036fe20003f18000 */
[----:B------:R-:W-:-:S12]  /*8320*/  IMAD.MOV.U32 R2, RZ, RZ, R0 ;  /* 0x000000ffff027224 */ /* 0x000fd800078e0000 */
[----:B------:R-:W-:-:S07]  /*8330*/  @!P0 FMNMX.FTZ R2, R0, R3, PT ;  /* 0x0000000300028209 */ /* 0x000fce0003810000 */
.L_x_15019:
        /* <DEDUP_REMOVED lines=12> */
.L_x_15023:
[----:B------:R-:W0:Y:S02]  /*8400*/  F2I.S64.TRUNC R2, R2 ;  /* 0x0000000200027311 */ /* 0x000e24000020d900 */
[----:B0-----:R-:W-:-:S05]  /*8410*/  IMAD.MOV.U32 R5, RZ, RZ, R2 ;  /* 0x000000ffff057224 */ /* 0x001fca00078e0002 */
[----:B------:R0:W-:Y:S01]  /*8420*/  STG.E.U8 desc[UR36][R16.64], R5 ;  /* 0x0000000510007986 */ /* 0x0001e2000c101124 */
[----:B------:R-:W-:Y:S05]  /*8430*/  BRA `(.L_x_15025) ;  /* 0x0000000c00407947 */ /* 0x000fea0003800000 */
.L_x_15022:
        /* <DEDUP_REMOVED lines=9> */
.L_x_15027:
[----:B------:R-:W0:Y:S02]  /*84d0*/  F2I.FTZ.TRUNC.NTZ R3, R2 ;  /* 0x0000000200037305 */ /* 0x000e24000021f100 */
[----:B0-----:R0:W-:Y:S01]  /*84e0*/  STG.E desc[UR36][R16.64], R3 ;  /* 0x0000000310007986 */ /* 0x0011e2000c101924 */
[----:B------:R-:W-:Y:S05]  /*84f0*/  BRA `(.L_x_15025) ;  /* 0x0000000c00107947 */ /* 0x000fea0003800000 */
.L_x_15026:
[----:B------:R-:W0:Y:S02]  /*8500*/  F2I.FTZ.TRUNC.NTZ R3, R2 ;  /* 0x0000000200037305 */ /* 0x000e24000021f100 */
[----:B0-----:R0:W-:Y:S01]  /*8510*/  STG.E.U16 desc[UR36][R16.64], R3 ;  /* 0x0000000310007986 */ /* 0x0011e2000c101524 */
[----:B------:R-:W-:Y:S05]  /*8520*/  BRA `(.L_x_15025) ;  /* 0x0000000c00047947 */ /* 0x000fea0003800000 */
.L_x_15021:
        /* <DEDUP_REMOVED lines=8> */
.L_x_15029:
[----:B------:R-:W-:-:S05]  /*85b0*/  F2FP.F16.F32.PACK_AB R2, RZ, R2 ;  /* 0x00000002ff02723e */ /* 0x000fca00000000ff */
[----:B------:R0:W-:Y:S01]  /*85c0*/  STG.E.U16 desc[UR36][R16.64], R2 ;  /* 0x0000000210007986 */ /* 0x0001e2000c101524 */
[----:B------:R-:W-:Y:S05]  /*85d0*/  BRA `(.L_x_15025) ;  /* 0x0000000800d87947 */ /* 0x000fea0003800000 */
.L_x_15028:
        /* <DEDUP_REMOVED lines=9> */
.L_x_15031:
[----:B------:R-:W-:-:S04]  /*8670*/  F2FP.F16.F32.PACK_AB R3, RZ, R2 ;  /* 0x00000002ff03723e */ /* 0x000fc800000000ff */
[----:B------:R-:W-:-:S05]  /*8680*/  PRMT R3, R3, 0x5410, RZ ;  /* 0x0000541003037816 */ /* 0x000fca00000000ff */
[----:B------:R0:W-:Y:S01]  /*8690*/  STG.E desc[UR36][R16.64], R3 ;  /* 0x0000000310007986 */ /* 0x0001e2000c101924 */
[----:B------:R-:W-:Y:S05]  /*86a0*/  BRA `(.L_x_15025) ;  /* 0x0000000800a47947 */ /* 0x000fea0003800000 */
.L_x_15030:
[----:B------:R-:W-:-:S06]  /*86b0*/  FMUL.FTZ R2, R2, 1 ;  /* 0x3f80000002027820 */ /* 0x000fcc0000410000 */
[----:B------:R-:W0:Y:S02]  /*86c0*/  F2F.F64.F32 R2, R2 ;  /* 0x0000000200027310 */ /* 0x000e240000201800 */
[----:B0-----:R0:W-:Y:S01]  /*86d0*/  STG.E.64 desc[UR36][R16.64], R2 ;  /* 0x0000000210007986 */ /* 0x0011e2000c101b24 */
[----:B------:R-:W-:Y:S05]  /*86e0*/  BRA `(.L_x_15025) ;  /* 0x0000000800947947 */ /* 0x000fea0003800000 */
.L_x_15020:
        /* <DEDUP_REMOVED lines=12> */
.L_x_15034:
[----:B------:R-:W-:Y:S01]  /*87b0*/  FMUL.FTZ R4, R2, 1 ;  /* 0x3f80000002047820 */ /* 0x000fe20000410000 */
[----:B------:R-:W-:-:S05]  /*87c0*/  CS2R R6, SRZ ;  /* 0x0000000000067805 */ /* 0x000fca000001ff00 */
[----:B------:R-:W0:Y:S02]  /*87d0*/  F2F.F64.F32 R4, R4 ;  /* 0x0000000400047310 */ /* 0x000e240000201800 */
[----:B0-----:R0:W-:Y:S01]  /*87e0*/  STG.E.128 desc[UR36][R16.64], R4 ;  /* 0x0000000410007986 */ /* 0x0011e2000c101d24 */
[----:B------:R-:W-:Y:S05]  /*87f0*/  BRA `(.L_x_15025) ;  /* 0x0000000800507947 */ /* 0x000fea0003800000 */
.L_x_15033:
        /* <DEDUP_REMOVED lines=20> */
.L_x_15038:
[----:B------:R-:W-:Y:S05]  /*8940*/  BSYNC B0 ;  /* 0x0000000000007941 */ /* 0x000fea0003800000 */
.L_x_15037:
[----:B------:R-:W-:-:S05]  /*8950*/  LOP3.LUT R5, R0, R5, RZ, 0xfc, !PT ;  /* 0x0000000500057212 */ /* 0x000fca00078efcff */
[----:B------:R0:W-:Y:S01]  /*8960*/  STG.E.U8 desc[UR36][R16.64], R5 ;  /* 0x0000000510007986 */ /* 0x0001e2000c101124 */
[----:B------:R-:W-:Y:S05]  /*8970*/  BRA `(.L_x_15025) ;  /* 0x0000000400f07947 */ /* 0x000fea0003800000 */
.L_x_15036:
        /* <DEDUP_REMOVED lines=12> */
.L_x_15040:
[----:B-12-45:R-:W-:Y:S01]  /*8a40*/  IMAD.MOV.U32 R0, RZ, RZ, 0x7f ;  /* 0x0000007fff007424 */ /* 0x036fe200078e00ff */
[----:B------:R-:W-:-:S04]  /*8a50*/  ISETP.GT.U32.AND P0, PT, R4, 0x7f800000, PT ;  /* 0x7f8000000400780c */ /* 0x000fc80003f04070 */
[----:B------:R-:W-:-:S09]  /*8a60*/  SEL R0, R0, 0x7c, P0 ;  /* 0x0000007c00007807 */ /* 0x000fd20000000000 */
.L_x_15041:
[----:B------:R-:W-:Y:S05]  /*8a70*/  BSYNC B0 ;  /* 0x0000000000007941 */ /* 0x000fea0003800000 */
.L_x_15039:
[----:B------:R-:W-:-:S04]  /*8a80*/  LOP3.LUT R2, R2, 0x80000000, RZ, 0xc0, !PT ;  /* 0x8000000002027812 */ /* 0x000fc800078ec0ff */
[----:B------:R-:W-:-:S04]  /*8a90*/  SHF.R.U32.HI R3, RZ, 0x18, R2 ;  /* 0x00000018ff037819 */ /* 0x000fc80000011602 */
[----:B------:R-:W-:-:S05]  /*8aa0*/  LOP3.LUT R3, R0, R3, RZ, 0xfc, !PT ;  /* 0x0000000300037212 */ /* 0x000fca00078efcff */
[----:B------:R0:W-:Y:S01]  /*8ab0*/  STG.E.U8 desc[UR36][R16.64], R3 ;  /* 0x0000000310007986 */ /* 0x0001e2000c101124 */
[----:B------:R-:W-:Y:S05]  /*8ac0*/  BRA `(.L_x_15025) ;  /* 0x00000004009c7947 */ /* 0x000fea0003800000 */
.L_x_15035:
[----:B------:R-:W-:-:S05]  /*8ad0*/  F2FP.BF16.F32.PACK_AB R2, RZ, R2 ;  /* 0x00000002ff02723e */ /* 0x000fca00000010ff */
[----:B------:R0:W-:Y:S01]  /*8ae0*/  STG.E.U16 desc[UR36][R16.64], R2 ;  /* 0x0000000210007986 */ /* 0x0001e2000c101524 */
[----:B------:R-:W-:Y:S05]  /*8af0*/  BRA `(.L_x_15025) ;  /* 0x0000000400907947 */ /* 0x000fea0003800000 */
.L_x_15032:
        /* <DEDUP_REMOVED lines=11> */
.L_x_15044:
        /* <DEDUP_REMOVED lines=16> */
.L_x_15047:
[----:B------:R-:W-:-:S04]  /*8cb0*/  LOP3.LUT R2, R2, 0x80000000, RZ, 0xc0, !PT ;  /* 0x8000000002027812 */ /* 0x000fc800078ec0ff */
[----:B------:R-:W-:-:S04]  /*8cc0*/  SHF.R.U32.HI R3, RZ, 0x18, R2 ;  /* 0x00000018ff037819 */ /* 0x000fc80000011602 */
[----:B------:R-:W-:-:S04]  /*8cd0*/  LOP3.LUT R0, R0, R3, RZ, 0xfc, !PT ;  /* 0x0000000300007212 */ /* 0x000fc800078efcff */
[----:B------:R-:W-:-:S07]  /*8ce0*/  PRMT R8, R0, 0x7610, R8 ;  /* 0x0000761000087816 */ /* 0x000fce0000000008 */
.L_x_15046:
[----:B------:R-:W-:Y:S05]  /*8cf0*/  BSYNC B0 ;  /* 0x0000000000007941 */ /* 0x000fea0003800000 */
.L_x_15045:
[----:B------:R0:W-:Y:S01]  /*8d00*/  STG.E.U8 desc[UR36][R16.64], R8 ;  /* 0x0000000810007986 */ /* 0x0001e2000c101124 */
[----:B------:R-:W-:Y:S05]  /*8d10*/  BRA `(.L_x_15025) ;  /* 0x0000000400087947 */ /* 0x000fea0003800000 */
.L_x_15043:
        /* <DEDUP_REMOVED lines=16> */
.L_x_15050:
[----:B------:R-:W-:-:S04]  /*8e20*/  LOP3.LUT R2, R2, 0x80000000, RZ, 0xc0, !PT ;  /* 0x8000000002027812 */ /* 0x000fc800078ec0ff */
[----:B------:R-:W-:-:S04]  /*8e30*/  SHF.R.U32.HI R3, RZ, 0x18, R2 ;  /* 0x00000018ff037819 */ /* 0x000fc80000011602 */
[----:B------:R-:W-:-:S04]  /*8e40*/  LOP3.LUT R0, R0, R3, RZ, 0xfc, !PT ;  /* 0x0000000300007212 */ /* 0x000fc800078efcff */
[----:B------:R-:W-:-:S07]  /*8e50*/  PRMT R8, R0, 0x7610, R8 ;  /* 0x0000761000087816 */ /* 0x000fce0000000008 */
.L_x_15049:
[----:B------:R-:W-:Y:S05]  /*8e60*/  BSYNC B0 ;  /* 0x0000000000007941 */ /* 0x000fea0003800000 */
.L_x_15048:
[----:B------:R0:W-:Y:S01]  /*8e70*/  STG.E.U8 desc[UR36][R16.64], R8 ;  /* 0x0000000810007986 */ /* 0x0001e2000c101124 */
[----:B------:R-:W-:Y:S05]  /*8e80*/  BRA `(.L_x_15025) ;  /* 0x0000000000ac7947 */ /* 0x000fea0003800000 */
.L_x_15042:
        /* <DEDUP_REMOVED lines=21> */
.L_x_15024:
        /* <DEDUP_REMOVED lines=16> */
.L_x_15053:
[----:B------:R-:W-:Y:S05]  /*90e0*/  BRA `(.L_x_15025) ;  /* 0x0000000000147947 */ /* 0x000fea0003800000 */
.L_x_15052:
[----:B------:R-:W0:Y:S02]  /*90f0*/  F2I.U64.TRUNC R2, R2 ;  /* 0x0000000200027311 */ /* 0x000e24000020d800 */
[----:B0-----:R0:W-:Y:S01]  /*9100*/  STG.E.64 desc[UR36][R16.64], R2 ;  /* 0x0000000210007986 */ /* 0x0011e2000c101b24 */
[----:B------:R-:W-:Y:S05]  /*9110*/  BRA `(.L_x_15025) ;  /* 0x0000000000087947 */ /* 0x000fea0003800000 */
.L_x_15051:
[----:B------:R-:W0:Y:S02]  /*9120*/  F2I.FTZ.U32.TRUNC.NTZ R3, R2 ;  /* 0x0000000200037305 */ /* 0x000e24000021f000 */
[----:B0-----:R0:W-:Y:S02]  /*9130*/  STG.E desc[UR36][R16.64], R3 ;  /* 0x0000000310007986 */ /* 0x0011e4000c101924 */
.L_x_15025:
[----:B------:R-:W-:-:S07]  /*9140*/  VIADD R19, R19, 0x80 ;  /* 0x0000008013137836 */ /* 0x000fce0000000000 */
.L_x_14989:
[----:B------:R-:W-:Y:S05]  /*9150*/  BSYNC B7 ;  /* 0x0000000000077941 */ /* 0x000fea0003800000 */
.L_x_14988:
[----:B------:R-:W-:Y:S02]  /*9160*/  ULDC UR4, c[0x0][0x210] ;  /* 0x0000840000047ab9 */ /* 0x000fe40000000800 */
[----:B------:R-:W-:-:S13]  /*9170*/  ISETP.GE.AND P0, PT, R19, UR4, PT ;  /* 0x0000000413007c0c */ /* 0x000fda000bf06270 */
[----:B------:R-:W-:Y:S05]  /*9180*/  @P0 EXIT ;  /* 0x000000000000094d */ /* 0x000fea0003800000 */
[----:B0-----:R-:W0:Y:S01]  /*9190*/  LDC R6, c[0x0][0x218] ;  /* 0x00008600ff067b82 */ /* 0x001e220000000800 */
[----:B-12345:R-:W-:Y:S02]  /*91a0*/  IMAD.MOV.U32 R0, RZ, RZ, RZ ;  /* 0x000000ffff007224 */ /* 0x03efe400078e00ff */
[----:B------:R-:W-:Y:S01]  /*91b0*/  IMAD.MOV.U32 R16, RZ, RZ, RZ ;  /* 0x000000ffff107224 */ /* 0x000fe200078e00ff */
        /* <DEDUP_REMOVED lines=300> */
.L_x_15054:
        /* <DEDUP_REMOVED lines=22> */
.L_x_15059:
[----:B------:R-:W2:Y:S02]  /*a5e0*/  LDG.E.U8 R0, desc[UR36][R2.64] ;  /* 0x0000002402007981 */ /* 0x000ea4000c1e1100 */
[----:B--2---:R-:W-:Y:S01]  /*a5f0*/  I2FP.F32.U32 R0, R0 ;  /* 0x0000000000007245 */ /* 0x004fe20000201000 */
[----:B------:R-:W-:Y:S06]  /*a600*/  BRA `(.L_x_15061) ;  /* 0x0000000c002c7947 */ /* 0x000fec0003800000 */
.L_x_15058:
        /* <DEDUP_REMOVED lines=9> */
.L_x_15063:
[----:B------:R-:W2:Y:S02]  /*a6a0*/  LDG.E R0, desc[UR36][R2.64] ;  /* 0x0000002402007981 */ /* 0x000ea4000c1e1900 */
[----:B--2---:R-:W-:Y:S01]  /*a6b0*/  I2FP.F32.S32 R0, R0 ;  /* 0x0000000000007245 */ /* 0x004fe20000201400 */
[----:B------:R-:W-:Y:S06]  /*a6c0*/  BRA `(.L_x_15061) ;  /* 0x0000000800fc7947 */ /* 0x000fec0003800000 */
.L_x_15062:
[----:B------:R-:W2:Y:S02]  /*a6d0*/  LDG.E.U16 R0, desc[UR36][R2.64] ;  /* 0x0000002402007981 */ /* 0x000ea4000c1e1500 */
[----:B--2---:R-:W0:Y:S01]  /*a6e0*/  I2F.S16 R0, R0 ;  /* 0x0000000000007306 */ /* 0x004e220000101400 */
[----:B------:R-:W-:Y:S05]  /*a6f0*/  BRA `(.L_x_15061) ;  /* 0x0000000800f07947 */ /* 0x000fea0003800000 */
.L_x_15057:
        /* <DEDUP_REMOVED lines=8> */
.L_x_15065:
[----:B------:R-:W2:Y:S02]  /*a780*/  LDG.E.U16 R0, desc[UR36][R2.64] ;  /* 0x0000002402007981 */ /* 0x000ea4000c1e1500 */
[----:B--2---:R-:W-:Y:S01]  /*a790*/  HADD2.F32 R0, -RZ, R0.H0_H0 ;  /* 0x20000000ff007230 */ /* 0x004fe20000004100 */
[----:B------:R-:W-:Y:S06]  /*a7a0*/  BRA `(.L_x_15061) ;  /* 0x0000000800c47947 */ /* 0x000fec0003800000 */
.L_x_15064:
        /* <DEDUP_REMOVED lines=8> */
.L_x_15067:
[----:B------:R-:W2:Y:S02]  /*a830*/  LDG.E.U16 R0, desc[UR36][R2.64] ;  /* 0x0000002402007981 */ /* 0x000ea4000c1e1500 */
[----:B--2---:R-:W-:Y:S01]  /*a840*/  HADD2.F32 R0, -RZ, R0.H0_H0 ;  /* 0x20000000ff007230 */ /* 0x004fe20000004100 */
[----:B------:R-:W-:Y:S06]  /*a850*/  BRA `(.L_x_15061) ;  /* 0x0000000800987947 */ /* 0x000fec0003800000 */
.L_x_15066:
[----:B------:R-:W2:Y:S01]  /*a860*/  LDG.E.64 R2, desc[UR36][R2.64] ;  /* 0x0000002402027981 */ /* 0x000ea2000c1e1b00 */
[----:B------:R-:W-:Y:S01]  /*a870*/  UMOV UR4, 0xf0000000 ;  /* 0xf000000000047882 */ /* 0x000fe20000000000 */
[----:B------:R-:W-:Y:S01]  /*a880*/  UMOV UR5, 0x380fffff ;  /* 0x380fffff00057882 */ /* 0x000fe20000000000 */
[----:B--2---:R-:W0:Y:S01]  /*a890*/  F2F.F32.F64 R0, R2 ;  /* 0x0000000200007310 */ /* 0x004e220000301000 */
[----:B------:R-:W-:-:S14]  /*a8a0*/  DSETP.GEU.AND P0, PT, |R2|, UR4, PT ;  /* 0x0000000402007e2a */ /* 0x000fdc000bf0e200 */
[----:B0-----:R-:W-:Y:S01]  /*a8b0*/  @!P0 FMUL R0, R0, 1.175494350822287508e-38 ;  /* 0x0080000000008820 */ /* 0x001fe20000400000 */
[----:B------:R-:W-:Y:S06]  /*a8c0*/  BRA `(.L_x_15061) ;  /* 0x00000008007c7947 */ /* 0x000fec0003800000 */
.L_x_15056:
        /* <DEDUP_REMOVED lines=12> */
.L_x_15070:
[----:B------:R-:W2:Y:S01]  /*a990*/  LDG.E.64 R2, desc[UR36][R2.64] ;  /* 0x0000002402027981 */ /* 0x000ea2000c1e1b00 */
[----:B------:R-:W-:Y:S01]  /*a9a0*/  UMOV UR4, 0xf0000000 ;  /* 0xf000000000047882 */ /* 0x000fe20000000000 */
[----:B------:R-:W-:Y:S01]  /*a9b0*/  UMOV UR5, 0x380fffff ;  /* 0x380fffff00057882 */ /* 0x000fe20000000000 */
[----:B--2---:R-:W0:Y:S01]  /*a9c0*/  F2F.F32.F64 R0, R2 ;  /* 0x0000000200007310 */ /* 0x004e220000301000 */
[----:B------:R-:W-:-:S14]  /*a9d0*/  DSETP.GEU.AND P0, PT, |R2|, UR4, PT ;  /* 0x0000000402007e2a */ /* 0x000fdc000bf0e200 */
[----:B0-----:R-:W-:Y:S01]  /*a9e0*/  @!P0 FMUL R0, R0, 1.175494350822287508e-38 ;  /* 0x0080000000008820 */ /* 0x001fe20000400000 */
[----:B------:R-:W-:Y:S06]  /*a9f0*/  BRA `(.L_x_15061) ;  /* 0x0000000800307947 */ /* 0x000fec0003800000 */
.L_x_15069:
        /* <DEDUP_REMOVED lines=26> */
.L_x_15072:
        /* <DEDUP_REMOVED lines=13> */
.L_x_15071:
[----:B------:R-:W2:Y:S02]  /*ac70*/  LDG.E.U16 R0, desc[UR36][R2.64] ;  /* 0x0000002402007981 */ /* 0x000ea4000c1e1500 */
[----:B--2---:R-:W-:Y:S01]  /*ac80*/  IMAD.U32 R0, R0, 0x10000, RZ ;  /* 0x0001000000007824 */ /* 0x004fe200078e00ff */
[----:B------:R-:W-:Y:S06]  /*ac90*/  BRA `(.L_x_15061) ;  /* 0x0000000400887947 */ /* 0x000fec0003800000 */
.L_x_15068:
        /* <DEDUP_REMOVED lines=11> */
.L_x_15075:
        /* <DEDUP_REMOVED lines=20> */
.L_x_15077:
[----:B------:R-:W-:Y:S05]  /*ae90*/  BSYNC B0 ;  /* 0x0000000000007941 */ /* 0x000fea0003800000 */
.L_x_15076:
[----:B------:R-:W-:Y:S01]  /*aea0*/  LEA R3, R0, 0x3b800000, 0x17 ;  /* 0x3b80000000037811 */ /* 0x000fe200078eb8ff */
[----:B------:R-:W-:-:S05]  /*aeb0*/  IMAD.SHL.U32 R0, R2, 0x100000, RZ ;  /* 0x0010000002007824 */ /* 0x000fca00078e00ff */
[----:B------:R-:W-:Y:S01]  /*aec0*/  LOP3.LUT R0, R3, R0, R4, 0xfe, !PT ;  /* 0x0000000003007212 */ /* 0x000fe200078efe04 */
[----:B------:R-:W-:Y:S06]  /*aed0*/  BRA `(.L_x_15061) ;  /* 0x0000000000f87947 */ /* 0x000fec0003800000 */
.L_x_15074:
        /* <DEDUP_REMOVED lines=20> */
.L_x_15079:
[----:B------:R-:W-:Y:S05]  /*b020*/  BSYNC B0 ;  /* 0x0000000000007941 */ /* 0x000fea0003800000 */
.L_x_15078:
[----:B------:R-:W-:Y:S01]  /*b030*/  LEA R3, R0, 0x37800000, 0x17 ;  /* 0x3780000000037811 */ /* 0x000fe200078eb8ff */
[----:B------:R-:W-:-:S05]  /*b040*/  IMAD.SHL.U32 R0, R2, 0x200000, RZ ;  /* 0x0020000002007824 */ /* 0x000fca00078e00ff */
[----:B------:R-:W-:Y:S01]  /*b050*/  LOP3.LUT R0, R3, R0, R4, 0xfe, !PT ;  /* 0x0000000003007212 */ /* 0x000fe200078efe04 */
[----:B------:R-:W-:Y:S06]  /*b060*/  BRA `(.L_x_15061) ;  /* 0x0000000000947947 */ /* 0x000fec0003800000 */
.L_x_15073:
        /* <DEDUP_REMOVED lines=14> */
.L_x_15060:
        /* <DEDUP_REMOVED lines=16> */
.L_x_15082:
[----:B------:R-:W-:Y:S01]  /*b250*/  IMAD.MOV.U32 R0, RZ, RZ, RZ ;  /* 0x000000ffff007224 */ /* 0x000fe200078e00ff */
[----:B------:R-:W-:Y:S06]  /*b260*/  BRA `(.L_x_15061) ;  /* 0x0000000000147947 */ /* 0x000fec0003800000 */
.L_x_15081:
[----:B------:R-:W2:Y:S02]  /*b270*/  LDG.E.64 R2, desc[UR36][R2.64] ;  /* 0x0000002402027981 */ /* 0x000ea4000c1e1b00 */
[----:B--2---:R0:W1:Y:S01]  /*b280*/  I2F.U64 R0, R2 ;  /* 0x0000000200007312 */ /* 0x0040620000301000 */
[----:B------:R-:W-:Y:S05]  /*b290*/  BRA `(.L_x_15061) ;  /* 0x0000000000087947 */ /* 0x000fea0003800000 */
.L_x_15080:
[----:B------:R-:W2:Y:S02]  /*b2a0*/  LDG.E R0, desc[UR36][R2.64] ;  /* 0x0000002402007981 */ /* 0x000ea4000c1e1900 */
[----:B--2---:R-:W-:-:S07]  /*b2b0*/  I2FP.F32.U32 R0, R0 ;  /* 0x0000000000007245 */ /* 0x004fce0000201000 */
.L_x_15061:
[----:B------:R-:W-:Y:S05]  /*b2c0*/  BSYNC B6 ;  /* 0x0000000000067941 */ /* 0x000fea0003800000 */
.L_x_15055:
[----:B0-23--:R-:W0:Y:S01]  /*b2d0*/  LDC R3, c[0x0][0x424] ;  /* 0x00010900ff037b82 */ /* 0x00de220000000800 */
[----:B------:R-:W-:Y:S02]  /*b2e0*/  ULDC UR4, c[0x0][0x424] ;  /* 0x0001090000047ab9 */ /* 0x000fe40000000800 */
[----:B------:R-:W-:-:S05]  /*b2f0*/  IMAD.U32 R2, RZ, RZ, UR4 ;  /* 0x00000004ff027e24 */ /* 0x000fca000f8e00ff */
[----:B------:R-:W2:Y:S01]  /*b300*/  LDC.U8 R5, c[0x0][0x428] ;  /* 0x00010a00ff057b82 */ /* 0x000ea20000000000 */
[----:B0-----:R-:W-:Y:S02]  /*b310*/  FSETP.NAN.FTZ.AND P0, PT, R3, R3, PT ;  /* 0x000000030300720b */ /* 0x001fe40003f18000 */
[----:B--2---:R-:W-:-:S04]  /*b320*/  PRMT R4, R5, 0x9910, RZ ;  /* 0x0000991005047816 */ /* 0x004fc800000000ff */
[----:B------:R-:W-:-:S07]  /*b330*/  ISETP.GT.AND P1, PT, R4, 0x9, PT ;  /* 0x000000090400780c */ /* 0x000fce0003f24270 */
[----:B------:R-:W-:Y:S06]  /*b340*/  @P0 BRA `(.L_x_15083) ;  /* 0x00000000000c0947 */ /* 0x000fec0003800000 */
[----:B-1--45:R-:W-:Y:S01]  /*b350*/  FSETP.NAN.FTZ.AND P0, PT, R0, R0, PT ;  /* 0x000000000000720b */ /* 0x032fe20003f18000 */
[----:B------:R-:W-:-:S12]  /*b360*/  IMAD.MOV.U32 R2, RZ, RZ, R0 ;  /* 0x000000ffff027224 */ /* 0x000fd800078e0000 */
[----:B------:R-:W-:-:S07]  /*b370*/  @!P0 FMNMX.FTZ R2, R0, R3, PT ;  /* 0x0000000300028209 */ /* 0x000fce0003810000 */
.L_x_15083:
        /* <DEDUP_REMOVED lines=12> */
.L_x_15087:
[----:B------:R-:W0:Y:S02]  /*b440*/  F2I.S64.TRUNC R2, R2 ;  /* 0x0000000200027311 */ /* 0x000e24000020d900 */
[----:B0-----:R-:W-:-:S05]  /*b450*/  IMAD.MOV.U32 R5, RZ, RZ, R2 ;  /* 0x000000ffff057224 */ /* 0x001fca00078e0002 */
[----:B------:R-:W-:Y:S01]  /*b460*/  STG.E.U8 desc[UR36][R16.64], R5 ;  /* 0x0000000510007986 */ /* 0x000fe2000c101124 */
[----:B------:R-:W-:Y:S05]  /*b470*/  EXIT ;  /* 0x000000000000794d */ /* 0x000fea0003800000 */
.L_x_15086:
        /* <DEDUP_REMOVED lines=9> */
.L_x_15090:
[----:B------:R-:W0:Y:S02]  /*b510*/  F2I.FTZ.TRUNC.NTZ R3, R2 ;  /* 0x0000000200037305 */ /* 0x000e24000021f100 */
[----:B0-----:R-:W-:Y:S01]  /*b520*/  STG.E desc[UR36][R16.64], R3 ;  /* 0x0000000310007986 */ /* 0x001fe2000c101924 */
[----:B------:R-:W-:Y:S05]  /*b530*/  EXIT ;  /* 0x000000000000794d */ /* 0x000fea0003800000 */
.L_x_15089:
[----:B------:R-:W0:Y:S02]  /*b540*/  F2I.FTZ.TRUNC.NTZ R3, R2 ;  /* 0x0000000200037305 */ /* 0x000e24000021f100 */
[----:B0-----:R-:W-:Y:S01]  /*b550*/  STG.E.U16 desc[UR36][R16.64], R3 ;  /* 0x0000000310007986 */ /* 0x001fe2000c101524 */
[----:B------:R-:W-:Y:S05]  /*b560*/  EXIT ;  /* 0x000000000000794d */ /* 0x000fea0003800000 */
.L_x_15085:
        /* <DEDUP_REMOVED lines=8> */
.L_x_15092:
[----:B------:R-:W-:-:S05]  /*b5f0*/  F2FP.F16.F32.PACK_AB R2, RZ, R2 ;  /* 0x00000002ff02723e */ /* 0x000fca00000000ff */
[----:B------:R-:W-:Y:S01]  /*b600*/  STG.E.U16 desc[UR36][R16.64], R2 ;  /* 0x0000000210007986 */ /* 0x000fe2000c101524 */
[----:B------:R-:W-:Y:S05]  /*b610*/  EXIT ;  /* 0x000000000000794d */ /* 0x000fea0003800000 */
.L_x_15091:
        /* <DEDUP_REMOVED lines=9> */
.L_x_15094:
[----:B------:R-:W-:-:S04]  /*b6b0*/  F2FP.F16.F32.PACK_AB R3, RZ, R2 ;  /* 0x00000002ff03723e */ /* 0x000fc800000000ff */
[----:B------:R-:W-:-:S05]  /*b6c0*/  PRMT R3, R3, 0x5410, RZ ;  /* 0x0000541003037816 */ /* 0x000fca00000000ff */
[----:B------:R-:W-:Y:S01]  /*b6d0*/  STG.E desc[UR36][R16.64], R3 ;  /* 0x0000000310007986 */ /* 0x000fe2000c101924 */
[----:B------:R-:W-:Y:S05]  /*b6e0*/  EXIT ;  /* 0x000000000000794d */ /* 0x000fea0003800000 */
.L_x_15093:
[----:B------:R-:W-:-:S06]  /*b6f0*/  FMUL.FTZ R2, R2, 1 ;  /* 0x3f80000002027820 */ /* 0x000fcc0000410000 */
[----:B------:R-:W0:Y:S02]  /*b700*/  F2F.F64.F32 R2, R2 ;  /* 0x0000000200027310 */ /* 0x000e240000201800 */
[----:B0-----:R-:W-:Y:S01]  /*b710*/  STG.E.64 desc[UR36][R16.64], R2 ;  /* 0x0000000210007986 */ /* 0x001fe2000c101b24 */
[----:B------:R-:W-:Y:S05]  /*b720*/  EXIT ;  /* 0x000000000000794d */ /* 0x000fea0003800000 */
.L_x_15084:
        /* <DEDUP_REMOVED lines=12> */
.L_x_15097:
[----:B------:R-:W-:Y:S01]  /*b7f0*/  FMUL.FTZ R4, R2, 1 ;  /* 0x3f80000002047820 */ /* 0x000fe20000410000 */
[----:B------:R-:W-:-:S05]  /*b800*/  CS2R R6, SRZ ;  /* 0x0000000000067805 */ /* 0x000fca000001ff00 */
[----:B------:R-:W0:Y:S02]  /*b810*/  F2F.F64.F32 R4, R4 ;  /* 0x0000000400047310 */ /* 0x000e240000201800 */
[----:B0-----:R-:W-:Y:S01]  /*b820*/  STG.E.128 desc[UR36][R16.64], R4 ;  /* 0x0000000410007986 */ /* 0x001fe2000c101d24 */
[----:B------:R-:W-:Y:S05]  /*b830*/  EXIT ;  /* 0x000000000000794d */ /* 0x000fea0003800000 */
.L_x_15096:
        /* <DEDUP_REMOVED lines=8> */
[----:B-1--45:R-:W-:Y:S02]  /*b8c0*/  LOP3.LUT R0, R2, 0x80000000, RZ, 0xc0, !PT ;  /* 0x8000000002007812 */ /* 0x032fe400078ec0ff */
        /* <DEDUP_REMOVED lines=11> */
.L_x_15101:
[----:B------:R-:W-:Y:S05]  /*b980*/  BSYNC B0 ;  /* 0x0000000000007941 */ /* 0x000fea0003800000 */
.L_x_15100:
[----:B------:R-:W-:-:S05]  /*b990*/  LOP3.LUT R5, R0, R5, RZ, 0xfc, !PT ;  /* 0x0000000500057212 */ /* 0x000fca00078efcff */
[----:B------:R-:W-:Y:S01]  /*b9a0*/  STG.E.U8 desc[UR36][R16.64], R5 ;  /* 0x0000000510007986 */ /* 0x000fe2000c101124 */
[----:B------:R-:W-:Y:S05]  /*b9b0*/  EXIT ;  /* 0x000000000000794d */ /* 0x000fea0003800000 */
.L_x_15099:
[----:B------:R-:W-:Y:S01]  /*b9c0*/  LOP3.LUT R4, R2, 0x7fffffff, RZ, 0xc0, !PT ;  /* 0x7fffffff02047812 */ /* 0x000fe200078ec0ff */
[----:B------:R-:W-:Y:S03]  /*b9d0*/  BSSY B0, `(.L_x_15102) ;  /* 0x000000e000007945 */ /* 0x000fe60003800000 */
[----:B------:R-:W-:-:S13]  /*b9e0*/  ISETP.GT.U32.AND P0, PT, R4, 0x477fffff, PT ;  /* 0x477fffff0400780c */ /* 0x000fda0003f04070 */
[----:B------:R-:W-:Y:S05]  /*b9f0*/  @P0 BRA `(.L_x_15103) ;  /* 0x0000000000200947 */ /* 0x000fea0003800000 */
[----:B------:R-:W-:-:S13]  /*ba00*/  ISETP.GE.U32.AND P0, PT, R4, 0x38800000, PT ;  /* 0x388000000400780c */ /* 0x000fda0003f06070 */
[----:B-1--45:R-:W-:-:S04]  /*ba10*/  @P0 SHF.R.U32.HI R0, RZ, 0x15, R2 ;  /* 0x00000015ff000819 */ /* 0x032fc80000011602 */
[----:B------:R-:W-:-:S04]  /*ba20*/  @P0 LOP3.LUT R3, R0, 0x1, RZ, 0xc0, !PT ;  /* 0x0000000100030812 */ /* 0x000fc800078ec0ff */
[----:B------:R-:W-:Y:S01]  /*ba30*/  @P0 IADD3 R0, R2, 0x80fffff, R3 ;  /* 0x080fffff02000810 */ /* 0x000fe20007ffe003 */
[----:B------:R-:W-:-:S03]  /*ba40*/  @!P0 FADD.FTZ R3, R4, 128 ;  /* 0x4300000004038421 */ /* 0x000fc60000010000 */
[----:B------:R-:W-:Y:S01]  /*ba50*/  @P0 SHF.R.U32.HI R0, RZ, 0x15, R0 ;  /* 0x00000015ff000819 */ /* 0x000fe20000011600 */
[----:B------:R-:W-:Y:S01]  /*ba60*/  @!P0 VIADD R0, R3, 0xbd000000 ;  /* 0xbd00000003008836 */ /* 0x000fe20000000000 */
[----:B------:R-:W-:Y:S06]  /*ba70*/  BRA `(.L_x_15104) ;  /* 0x00000000000c7947 */ /* 0x000fec0003800000 */
.L_x_15103:
[----:B-1--45:R-:W-:Y:S01]  /*ba80*/  IMAD.MOV.U32 R0, RZ, RZ, 0x7f ;  /* 0x0000007fff007424 */ /* 0x032fe200078e00ff */
[----:B------:R-:W-:-:S04]  /*ba90*/  ISETP.GT.U32.AND P0, PT, R4, 0x7f800000, PT ;  /* 0x7f8000000400780c */ /* 0x000fc80003f04070 */
[----:B------:R-:W-:-:S09]  /*baa0*/  SEL R0, R0, 0x7c, P0 ;  /* 0x0000007c00007807 */ /* 0x000fd20000000000 */
.L_x_15104:
[----:B------:R-:W-:Y:S05]  /*bab0*/  BSYNC B0 ;  /* 0x0000000000007941 */ /* 0x000fea0003800000 */
.L_x_15102:
[----:B------:R-:W-:-:S04]  /*bac0*/  LOP3.LUT R2, R2, 0x80000000, RZ, 0xc0, !PT ;  /* 0x8000000002027812 */ /* 0x000fc800078ec0ff */
[----:B------:R-:W-:-:S04]  /*bad0*/  SHF.R.U32.HI R3, RZ, 0x18, R2 ;  /* 0x00000018ff037819 */ /* 0x000fc80000011602 */
[----:B------:R-:W-:-:S05]  /*bae0*/  LOP3.LUT R3, R0, R3, RZ, 0xfc, !PT ;  /* 0x0000000300037212 */ /* 0x000fca00078efcff */
[----:B------:R-:W-:Y:S01]  /*baf0*/  STG.E.U8 desc[UR36][R16.64], R3 ;  /* 0x0000000310007986 */ /* 0x000fe2000c101124 */
[----:B------:R-:W-:Y:S05]  /*bb00*/  EXIT ;  /* 0x000000000000794d */ /* 0x000fea0003800000 */
.L_x_15098:
[----:B------:R-:W-:-:S05]  /*bb10*/  F2FP.BF16.F32.PACK_AB R2, RZ, R2 ;  /* 0x00000002ff02723e */ /* 0x000fca00000010ff */
[----:B------:R-:W-:Y:S01]  /*bb20*/  STG.E.U16 desc[UR36][R16.64], R2 ;  /* 0x0000000210007986 */ /* 0x000fe2000c101524 */
[----:B------:R-:W-:Y:S05]  /*bb30*/  EXIT ;  /* 0x000000000000794d */ /* 0x000fea0003800000 */
.L_x_15095:
        /* <DEDUP_REMOVED lines=11> */
.L_x_15107:
[----:B------:R-:W-:Y:S01]  /*bbf0*/  LOP3.LUT R3, R2, 0x7fffffff, RZ, 0xc0, !PT ;  /* 0x7fffffff02037812 */ /* 0x000fe200078ec0ff */
[----:B------:R-:W-:Y:S01]  /*bc00*/  BSSY B0, `(.L_x_15108) ;  /* 0x0000013000007945 */ /* 0x000fe20003800000 */
[----:B------:R-:W-:Y:S02]  /*bc10*/  IMAD.MOV.U32 R8, RZ, RZ, 0x80 ;  /* 0x00000080ff087424 */ /* 0x000fe400078e00ff */
[----:B------:R-:W-:-:S13]  /*bc20*/  ISETP.GT.U32.AND P0, PT, R3, 0x437fffff, PT ;  /* 0x437fffff0300780c */ /* 0x000fda0003f04070 */
[----:B------:R-:W-:Y:S05]  /*bc30*/  @P0 BRA `(.L_x_15109) ;  /* 0x00000000003c0947 */ /* 0x000fea0003800000 */
[----:B------:R-:W-:-:S13]  /*bc40*/  ISETP.GE.U32.AND P0, PT, R3, 0x3c000000, PT ;  /* 0x3c0000000300780c */ /* 0x000fda0003f06070 */
[----:B-1--45:R-:W-:-:S04]  /*bc50*/  @P0 SHF.R.U32.HI R0, RZ, 0x14, R2 ;  /* 0x00000014ff000819 */ /* 0x032fc80000011602 */
        /* <DEDUP_REMOVED lines=9> */
.L_x_15110:
[----:B------:R-:W-:-:S04]  /*bcf0*/  LOP3.LUT R2, R2, 0x80000000, RZ, 0xc0, !PT ;  /* 0x8000000002027812 */ /* 0x000fc800078ec0ff */
[----:B------:R-:W-:-:S04]  /*bd00*/  SHF.R.U32.HI R3, RZ, 0x18, R2 ;  /* 0x00000018ff037819 */ /* 0x000fc80000011602 */
[----:B------:R-:W-:-:S04]  /*bd10*/  LOP3.LUT R0, R0, R3, RZ, 0xfc, !PT ;  /* 0x0000000300007212 */ /* 0x000fc800078efcff */
[----:B------:R-:W-:-:S07]  /*bd20*/  PRMT R8, R0, 0x7610, R8 ;  /* 0x0000761000087816 */ /* 0x000fce0000000008 */
.L_x_15109:
[----:B------:R-:W-:Y:S05]  /*bd30*/  BSYNC B0 ;  /* 0x0000000000007941 */ /* 0x000fea0003800000 */
.L_x_15108:
[----:B------:R-:W-:Y:S01]  /*bd40*/  STG.E.U8 desc[UR36][R16.64], R8 ;  /* 0x0000000810007986 */ /* 0x000fe2000c101124 */
[----:B------:R-:W-:Y:S05]  /*bd50*/  EXIT ;  /* 0x000000000000794d */ /* 0x000fea0003800000 */
.L_x_15106:
        /* <DEDUP_REMOVED lines=16> */
.L_x_15113:
[----:B------:R-:W-:-:S04]  /*be60*/  LOP3.LUT R2, R2, 0x80000000, RZ, 0xc0, !PT ;  /* 0x8000000002027812 */ /* 0x000fc800078ec0ff */
[----:B------:R-:W-:-:S04]  /*be70*/  SHF.R.U32.HI R3, RZ, 0x18, R2 ;  /* 0x00000018ff037819 */ /* 0x000fc80000011602 */
[----:B------:R-:W-:-:S04]  /*be80*/  LOP3.LUT R0, R0, R3, RZ, 0xfc, !PT ;  /* 0x0000000300007212 */ /* 0x000fc800078efcff */
[----:B------:R-:W-:-:S07]  /*be90*/  PRMT R8, R0, 0x7610, R8 ;  /* 0x0000761000087816 */ /* 0x000fce0000000008 */
.L_x_15112:
[----:B------:R-:W-:Y:S05]  /*bea0*/  BSYNC B0 ;  /* 0x0000000000007941 */ /* 0x000fea0003800000 */
.L_x_15111:
[----:B------:R-:W-:Y:S01]  /*beb0*/  STG.E.U8 desc[UR36][R16.64], R8 ;  /* 0x0000000810007986 */ /* 0x000fe2000c101124 */
[----:B------:R-:W-:Y:S05]  /*bec0*/  EXIT ;  /* 0x000000000000794d */ /* 0x000fea0003800000 */
.L_x_15105:
        /* <DEDUP_REMOVED lines=9> */
[--C-:B-1--45:R-:W-:Y:S02]  /*bf60*/  @P1 SHF.R.U32.HI R0, RZ, 0x16, R2.reuse ;  /* 0x00000016ff001819 */ /* 0x132fe40000011602 */
        /* <DEDUP_REMOVED lines=11> */
.L_x_15088:
[----:B-1--45:R-:W-:Y:S01]  /*c020*/  MOV R0, 0x0 ;  /* 0x0000000000007802 */ /* 0x032fe20000000f00 */
        /* <DEDUP_REMOVED lines=15> */
.L_x_15116:
[----:B------:R-:W-:Y:S05]  /*c120*/  EXIT ;  /* 0x000000000000794d */ /* 0x000fea0003800000 */
.L_x_15115:
[----:B------:R-:W0:Y:S02]  /*c130*/  F2I.U64.TRUNC R2, R2 ;  /* 0x0000000200027311 */ /* 0x000e24000020d800 */
[----:B0-----:R-:W-:Y:S01]  /*c140*/  STG.E.64 desc[UR36][R16.64], R2 ;  /* 0x0000000210007986 */ /* 0x001fe2000c101b24 */
[----:B------:R-:W-:Y:S05]  /*c150*/  EXIT ;  /* 0x000000000000794d */ /* 0x000fea0003800000 */
.L_x_15114:
[----:B------:R-:W0:Y:S02]  /*c160*/  F2I.FTZ.U32.TRUNC.NTZ R3, R2 ;  /* 0x0000000200037305 */ /* 0x000e24000021f000 */
[----:B0-----:R-:W-:Y:S01]  /*c170*/  STG.E desc[UR36][R16.64], R3 ;  /* 0x0000000310007986 */ /* 0x001fe2000c101924 */
[----:B------:R-:W-:Y:S05]  /*c180*/  EXIT ;  /* 0x000000000000794d */ /* 0x000fea0003800000 */
.L_x_15117:
        /* <DEDUP_REMOVED lines=15> */
.L_x_42243:


//--------------------- .text._ZN2at6native27unrolled_elementwise_kernelINS0_13AUnaryFunctorIfffZZZNS0_19minimum_kernel_cudaERNS_18TensorIteratorBaseEENKUlvE0_clEvENKUlvE0_clEvEUlffE_EESt5arrayIPcLm2EELi4E23TrivialOffsetCalculatorILi1EjESD_NS0_6memory12LoadWithCastILi1EEENSE_13StoreWithCastILi1EEEEEviT_T0_T2_T3_T4_T5_ --------------------------
	.section	.text._ZN2at6native27unrolled_elementwise_kernelINS0_13AUnaryFunctorIfffZZZNS0_19minimum_kernel_cudaERNS_18TensorIteratorBaseEENKUlvE0_clEvENKUlvE0_clEvEUlffE_EESt5arrayIPcLm2EELi4E23TrivialOffsetCalculatorILi1EjESD_NS0_6memory12LoadWithCastILi1EEENSE_13StoreWithCastILi1EEEEEviT_T0_T2_T3_T4_T5_,"ax",@progbits
	.align	128
        .global         _ZN2at6native27unrolled_elementwise_kernelINS0_13AUnaryFunctorIfffZZZNS0_19minimum_kernel_cudaERNS_18TensorIteratorBaseEENKUlvE0_clEvENKUlvE0_clEvEUlffE_EESt5arrayIPcLm2EELi4E23TrivialOffsetCalculatorILi1EjESD_NS0_6memory12LoadWithCastILi1EEENSE_13StoreWithCastILi1EEEEEviT_T0_T2_T3_T4_T5_
        .type           _ZN2at6native27unrolled_elementwise_kernelINS0_13AUnaryFunctorIfffZZZNS0_19minimum_kernel_cudaERNS_18TensorIteratorBaseEENKUlvE0_clEvENKUlvE0_clEvEUlffE_EESt5arrayIPcLm2EELi4E23TrivialOffsetCalculatorILi1EjESD_NS0_6memory12LoadWithCastILi1EEENSE_13StoreWithCastILi1EEEEEviT_T0_T2_T3_T4_T5_,@function
        .size           _ZN2at6native27unrolled_elementwise_kernelINS0_13AUnaryFunctorIfffZZZNS0_19minimum_kernel_cudaERNS_18TensorIteratorBaseEENKUlvE0_clEvENKUlvE0_clEvEUlffE_EESt5arrayIPcLm2EELi4E23TrivialOffsetCalculatorILi1EjESD_NS0_6memory12LoadWithCastILi1EEENSE_13StoreWithCastILi1EEEEEviT_T0_T2_T3_T4_T5_,(.L_x_42244 - _ZN2at6native27unrolled_elementwise_kernelINS0_13AUnaryFunctorIfffZZZNS0_19minimum_kernel_cudaERNS_18TensorIteratorBaseEENKUlvE0_clEvENKUlvE0_clEvEUlffE_EESt5arrayIPcLm2EELi4E23TrivialOffsetCalculatorILi1EjESD_NS0_6memory12LoadWithCastILi1EEENSE_13StoreWithCastILi1EEEEEviT_T0_T2_T3_T4_T5_)
        .other          _ZN2at6native27unrolled_elementwise_kernelINS0_13AUnaryFunctorIfffZZZNS0_19minimum_kernel_cudaERNS_18TensorIteratorBaseEENKUlvE0_clEvENKUlvE0_clEvEUlffE_EESt5arrayIPcLm2EELi4E23TrivialOffsetCalculatorILi1EjESD_NS0_6memory12LoadWithCastILi1EEENSE_13StoreWithCastILi1EEEEEviT_T0_T2_T3_T4_T5_,@"STO_CUDA_ENTRY STV_DEFAULT"
_ZN2at6native27unrolled_elementwise_kernelINS0_13AUnaryFunctorIfffZZZNS0_19minimum_kernel_cudaERNS_18TensorIteratorBaseEENKUlvE0_clEvENKUlvE0_clEvEUlffE_EESt5arrayIPcLm2EELi4E23TrivialOffsetCalculatorILi1EjESD_NS0_6memory12LoadWithCastILi1EEENSE_13StoreWithCastILi1EEEEEviT_T0_T2_T3_T4_T5_:
.text._ZN2at6native27unrolled_elementwise_kernelINS0_13AUnaryFunctorIfffZZZNS0_19minimum_kernel_cudaERNS_18TensorIteratorBaseEENKUlvE0_clEvENKUlvE0_clEvEUlffE_EESt5arrayIPcLm2EELi4E23TrivialOffsetCalculatorILi1EjESD_NS0_6memory12LoadWithCastILi1EEENSE_13StoreWithCastILi1EEEEEviT_T0_T2_T3_T4_T5_:
        /* <DEDUP_REMOVED lines=33> */
.L_x_15124:
[----:B------:R-:W2:Y:S02]  /*0210*/  LDG.E.U8 R4, desc[UR36][R4.64] ;  /* 0x0000002404047981 */ /* 0x000ea4000c1e1100 */
[----:B--2---:R-:W-:Y:S01]  /*0220*/  I2FP.F32.U32 R19, R4 ;  /* 0x0000000400137245 */ /* 0x004fe20000201000 */
[----:B------:R-:W-:Y:S06]  /*0230*/  BRA `(.L_x_15126) ;  /* 0x0000000c00307947 */ /* 0x000fec0003800000 */
.L_x_15123:
        /* <DEDUP_REMOVED lines=9> */
.L_x_15128:
[----:B------:R-:W2:Y:S02]  /*02d0*/  LDG.E R4, desc[UR36][R4.64] ;  /* 0x0000002404047981 */ /* 0x000ea4000c1e1900 */
[----:B--2---:R-:W-:Y:S01]  /*02e0*/  I2FP.F32.S32 R19, R4 ;  /* 0x0000000400137245 */ /* 0x004fe20000201400 */
[----:B------:R-:W-:Y:S06]  /*02f0*/  BRA `(.L_x_15126) ;  /* 0x0000000c00007947 */ /* 0x000fec0003800000 */
.L_x_15127:
[----:B------:R-:W2:Y:S02]  /*0300*/  LDG.E.U16 R4, desc[UR36][R4.64] ;  /* 0x0000002404047981 */ /* 0x000ea4000c1e1500 */
[----:B--2---:R2:W3:Y:S01]  /*0310*/  I2F.S16 R19, R4 ;  /* 0x0000000400137306 */ /* 0x0044e20000101400 */
[----:B------:R-:W-:Y:S05]  /*0320*/  BRA `(.L_x_15126) ;  /* 0x0000000800f47947 */ /* 0x000fea0003800000 */
.L_x_15122:
        /* <DEDUP_REMOVED lines=8> */
.L_x_15130:
[----:B------:R-:W2:Y:S02]  /*03b0*/  LDG.E.U16 R4, desc[UR36][R4.64] ;  /* 0x0000002404047981 */ /* 0x000ea4000c1e1500 */
[----:B--2---:R-:W-:Y:S01]  /*03c0*/  HADD2.F32 R19, -RZ, R4.H0_H0 ;  /* 0x20000004ff137230 */ /* 0x004fe20000004100 */
[----:B------:R-:W-:Y:S06]  /*03d0*/  BRA `(.L_x_15126) ;  /* 0x0000000800c87947 */ /* 0x000fec0003800000 */
.L_x_15129:
        /* <DEDUP_REMOVED lines=8> */
.L_x_15132:
[----:B------:R-:W2:Y:S02]  /*0460*/  LDG.E.U16 R4, desc[UR36][R4.64] ;  /* 0x0000002404047981 */ /* 0x000ea4000c1e1500 */
[----:B--2---:R-:W-:Y:S01]  /*0470*/  HADD2.F32 R19, -RZ, R4.H0_H0 ;  /* 0x20000004ff137230 */ /* 0x004fe20000004100 */
[----:B------:R-:W-:Y:S06]  /*0480*/  BRA `(.L_x_15126) ;  /* 0x00000008009c7947 */ /* 0x000fec0003800000 */
.L_x_15131:
[----:B------:R-:W2:Y:S01]  /*0490*/  LDG.E.64 R4, desc[UR36][R4.64] ;  /* 0x0000002404047981 */ /* 0x000ea2000c1e1b00 */
[----:B------:R-:W-:Y:S01]  /*04a0*/  UMOV UR4, 0xf0000000 ;  /* 0xf000000000047882 */ /* 0x000fe20000000000 */
[----:B------:R-:W-:Y:S01]  /*04b0*/  UMOV UR5, 0x380fffff ;  /* 0x380fffff00057882 */ /* 0x000fe20000000000 */
[----:B--2---:R-:W0:Y:S01]  /*04c0*/  F2F.F32.F64 R19, R4 ;  /* 0x0000000400137310 */ /* 0x004e220000301000 */
[----:B------:R-:W-:-:S14]  /*04d0*/  DSETP.GEU.AND P0, PT, |R4|, UR4, PT ;  /* 0x0000000404007e2a */ /* 0x000fdc000bf0e200 */
[----:B0-----:R-:W-:Y:S01]  /*04e0*/  @!P0 FMUL R19, R19, 1.175494350822287508e-38 ;  /* 0x0080000013138820 */ /* 0x001fe20000400000 */
[----:B------:R-:W-:Y:S06]  /*04f0*/  BRA `(.L_x_15126) ;  /* 0x0000000800807947 */ /* 0x000fec0003800000 */
.L_x_15121:
        /* <DEDUP_REMOVED lines=12> */
.L_x_15135:
[----:B------:R-:W2:Y:S01]  /*05c0*/  LDG.E.64 R4, desc[UR36][R4.64] ;  /* 0x0000002404047981 */ /* 0x000ea2000c1e1b00 */
[----:B------:R-:W-:Y:S01]  /*05d0*/  UMOV UR4, 0xf0000000 ;  /* 0xf000000000047882 */ /* 0x000fe20000000000 */
[----:B------:R-:W-:Y:S01]  /*05e0*/  UMOV UR5, 0x380fffff ;  /* 0x380fffff00057882 */ /* 0x000fe20000000000 */
[----:B--2---:R-:W0:Y:S01]  /*05f0*/  F2F.F32.F64 R19, R4 ;  /* 0x0000000400137310 */ /* 0x004e220000301000 */
[----:B------:R-:W-:-:S14]  /*0600*/  DSETP.GEU.AND P0, PT, |R4|, UR4, PT ;  /* 0x0000000404007e2a */ /* 0x000fdc000bf0e200 */
[----:B0-----:R-:W-:Y:S01]  /*0610*/  @!P0 FMUL R19, R19, 1.175494350822287508e-38 ;  /* 0x0080000013138820 */ /* 0x001fe20000400000 */
[----:B------:R-:W-:Y:S06]  /*0620*/  BRA `(.L_x_15126) ;  /* 0x0000000800347947 */ /* 0x000fec0003800000 */
.L_x_15134:
        /* <DEDUP_REMOVED lines=26> */
.L_x_15137:
        /* <DEDUP_REMOVED lines=14> */
.L_x_15136:
[----:B------:R-:W2:Y:S02]  /*08b0*/  LDG.E.U16 R4, desc[UR36][R4.64] ;  /* 0x0000002404047981 */ /* 0x000ea4000c1e1500 */
[----:B--2---:R-:W-:Y:S01]  /*08c0*/  IMAD.U32 R19, R4, 0x10000, RZ ;  /* 0x0001000004137824 */ /* 0x004fe200078e00ff */
[----:B------:R-:W-:Y:S06]  /*08d0*/  BRA `(.L_x_15126) ;  /* 0x0000000400887947 */ /* 0x000fec0003800000 */
.L_x_15133:
        /* <DEDUP_REMOVED lines=11> */
.L_x_15140:
        /* <DEDUP_REMOVED lines=20> */
.L_x_15142:
[----:B------:R-:W-:Y:S05]  /*0ad0*/  BSYNC B0 ;  /* 0x0000000000007941 */ /* 0x000fea0003800000 */
.L_x_15141:
[----:B------:R-:W-:Y:S01]  /*0ae0*/  IMAD.SHL.U32 R3, R3, 0x100000, RZ ;  /* 0x0010000003037824 */ /* 0x000fe200078e00ff */
[----:B------:R-:W-:-:S04]  /*0af0*/  LEA R0, R0, 0x3b800000, 0x17 ;  /* 0x3b80000000007811 */ /* 0x000fc800078eb8ff */
[----:B------:R-:W-:Y:S01]  /*0b00*/  LOP3.LUT R19, R0, R3, R19, 0xfe, !PT ;  /* 0x0000000300137212 */ /* 0x000fe200078efe13 */
[----:B------:R-:W-:Y:S06]  /*0b10*/  BRA `(.L_x_15126) ;  /* 0x0000000000f87947 */ /* 0x000fec0003800000 */
.L_x_15139:
        /* <DEDUP_REMOVED lines=20> */
.L_x_15144:
[----:B------:R-:W-:Y:S05]  /*0c60*/  BSYNC B0 ;  /* 0x0000000000007941 */ /* 0x000fea0003800000 */
.L_x_15143:
[----:B------:R-:W-:Y:S01]  /*0c70*/  IMAD.SHL.U32 R3, R3, 0x200000, RZ ;  /* 0x0020000003037824 */ /* 0x000fe200078e00ff */
[----:B------:R-:W-:-:S04]  /*0c80*/  LEA R0, R0, 0x37800000, 0x17 ;  /* 0x3780000000007811 */ /* 0x000fc800078eb8ff */
[----:B------:R-:W-:Y:S01]  /*0c90*/  LOP3.LUT R19, R0, R3, R19, 0xfe, !PT ;  /* 0x0000000300137212 */ /* 0x000fe200078efe13 */
[----:B------:R-:W-:Y:S06]  /*0ca0*/  BRA `(.L_x_15126) ;  /* 0x0000000000947947 */ /* 0x000fec0003800000 */
.L_x_15138:
        /* <DEDUP_REMOVED lines=14> */
.L_x_15125:
        /* <DEDUP_REMOVED lines=16> */
.L_x_15147:
[----:B------:R-:W-:Y:S01]  /*0e90*/  IMAD.MOV.U32 R19, RZ, RZ, RZ ;  /* 0x000000ffff137224 */ /* 0x000fe200078e00ff */
[----:B------:R-:W-:Y:S06]  /*0ea0*/  BRA `(.L_x_15126) ;  /* 0x0000000000147947 */ /* 0x000fec0003800000 */
.L_x_15146:
[----:B------:R-:W2:Y:S02]  /*0eb0*/  LDG.E.64 R4, desc[UR36][R4.64] ;  /* 0x0000002404047981 */ /* 0x000ea4000c1e1b00 */
[----:B--2---:R0:W1:Y:S01]  /*0ec0*/  I2F.U64 R19, R4 ;  /* 0x0000000400137312 */ /* 0x0040620000301000 */
[----:B------:R-:W-:Y:S05]  /*0ed0*/  BRA `(.L_x_15126) ;  /* 0x0000000000087947 */ /* 0x000fea0003800000 */
.L_x_15145:
[----:B------:R-:W2:Y:S02]  /*0ee0*/  LDG.E R4, desc[UR36][R4.64] ;  /* 0x0000002404047981 */ /* 0x000ea4000c1e1900 */
[----:B--2---:R-:W-:-:S07]  /*0ef0*/  I2FP.F32.U32 R19, R4 ;  /* 0x0000000400137245 */ /* 0x004fce0000201000 */
.L_x_15126:
[----:B------:R-:W-:Y:S05]  /*0f00*/  BSYNC B6 ;  /* 0x0000000000067941 */ /* 0x000fea0003800000 */
.L_x_15120:
[----:B------:R-:W2:Y:S02]  /*0f10*/  S2R R18, SR_TID.X ;  /* 0x0000000000127919 */ /* 0x000ea40000002100 */
[----:B--2---:R-:W-:-:S07]  /*0f20*/  VIADD R18, R18, 0x80 ;  /* 0x0000008012127836 */ /* 0x004fce0000000000 */
.L_x_15119:
[----:B------:R-:W-:Y:S05]  /*0f30*/  BSYNC B7 ;  /* 0x0000000000077941 */ /* 0x000fea0003800000 */
.L_x_15118:
        /* <DEDUP_REMOVED lines=25> */
.L_x_15154:
[----:B------:R-:W2:Y:S02]  /*10d0*/  LDG.E.U8 R4, desc[UR36][R4.64] ;  /* 0x0000002404047981 */ /* 0x000ea4000c1e1100 */
[----:B--2---:R-:W-:Y:S01]  /*10e0*/  I2FP.F32.U32 R23, R4 ;  /* 0x0000000400177245 */ /* 0x004fe20000201000 */
[----:B------:R-:W-:Y:S06]  /*10f0*/  BRA `(.L_x_15156) ;  /* 0x0000000c002c7947 */ /* 0x000fec0003800000 */
.L_x_15153:
        /* <DEDUP_REMOVED lines=9> */
.L_x_15158:
[----:B------:R-:W2:Y:S02]  /*1190*/  LDG.E R4, desc[UR36][R4.64] ;  /* 0x0000002404047981 */ /* 0x000ea4000c1e1900 */
[----:B--2---:R-:W-:Y:S01]  /*11a0*/  I2FP.F32.S32 R23, R4 ;  /* 0x0000000400177245 */ /* 0x004fe20000201400 */
[----:B------:R-:W-:Y:S06]  /*11b0*/  BRA `(.L_x_15156) ;  /* 0x0000000800fc7947 */ /* 0x000fec0003800000 */
.L_x_15157:
[----:B------:R-:W2:Y:S02]  /*11c0*/  LDG.E.U16 R4, desc[UR36][R4.64] ;  /* 0x0000002404047981 */ /* 0x000ea4000c1e1500 */
[----:B--2---:R0:W2:Y:S01]  /*11d0*/  I2F.S16 R23, R4 ;  /* 0x0000000400177306 */ /* 0x0040a20000101400 */
[----:B------:R-:W-:Y:S05]  /*11e0*/  BRA `(.L_x_15156) ;  /* 0x0000000800f07947 */ /* 0x000fea0003800000 */
.L_x_15152:
        /* <DEDUP_REMOVED lines=8> */
.L_x_15160:
[----:B------:R-:W2:Y:S02]  /*1270*/  LDG.E.U16 R4, desc[UR36][R4.64] ;  /* 0x0000002404047981 */ /* 0x000ea4000c1e1500 */
[----:B--2---:R-:W-:Y:S01]  /*1280*/  HADD2.F32 R23, -RZ, R4.H0_H0 ;  /* 0x20000004ff177230 */ /* 0x004fe20000004100 */
[----:B------:R-:W-:Y:S06]  /*1290*/  BRA `(.L_x_15156) ;  /* 0x0000000800c47947 */ /* 0x000fec0003800000 */
.L_x_15159:
        /* <DEDUP_REMOVED lines=8> */
.L_x_15162:
[----:B------:R-:W2:Y:S02]  /*1320*/  LDG.E.U16 R4, desc[UR36][R4.64] ;  /* 0x0000002404047981 */ /* 0x000ea4000c1e1500 */
[----:B--2---:R-:W-:Y:S01]  /*1330*/  HADD2.F32 R23, -RZ, R4.H0_H0 ;  /* 0x20000004ff177230 */ /* 0x004fe20000004100 */
[----:B------:R-:W-:Y:S06]  /*1340*/  BRA `(.L_x_15156) ;  /* 0x0000000800987947 */ /* 0x000fec0003800000 */
.L_x_15161:
[----:B------:R-:W2:Y:S01]  /*1350*/  LDG.E.64 R4, desc[UR36][R4.64] ;  /* 0x0000002404047981 */ /* 0x000ea2000c1e1b00 */
[----:B------:R-:W-:Y:S01]  /*1360*/  UMOV UR4, 0xf0000000 ;  /* 0xf000000000047882 */ /* 0x000fe20000000000 */
[----:B------:R-:W-:Y:S01]  /*1370*/  UMOV UR5, 0x380fffff ;  /* 0x380fffff00057882 */ /* 0x000fe20000000000 */
[----:B--2---:R-:W0:Y:S01]  /*1380*/  F2F.F32.F64 R23, R4 ;  /* 0x0000000400177310 */ /* 0x004e220000301000 */
[----:B------:R-:W-:-:S14]  /*1390*/  DSETP.GEU.AND P0, PT, |R4|, UR4, PT ;  /* 0x0000000404007e2a */ /* 0x000fdc000bf0e200 */
[----:B0-----:R-:W-:Y:S01]  /*13a0*/  @!P0 FMUL R23, R23, 1.175494350822287508e-38 ;  /* 0x0080000017178820 */ /* 0x001fe20000400000 */
[----:B------:R-:W-:Y:S06]  /*13b0*/  BRA `(.L_x_15156) ;  /* 0x00000008007c7947 */ /* 0x000fec0003800000 */
.L_x_15151:
        /* <DEDUP_REMOVED lines=12> */
.L_x_15165:
[----:B------:R-:W2:Y:S01]  /*1480*/  LDG.E.64 R4, desc[UR36][R4.64] ;  /* 0x0000002404047981 */ /* 0x000ea2000c1e1b00 */
[----:B------:R-:W-:Y:S01]  /*1490*/  UMOV UR4, 0xf0000000 ;  /* 0xf000000000047882 */ /* 0x000fe20000000000 */
[----:B------:R-:W-:Y:S01]  /*14a0*/  UMOV UR5, 0x380fffff ;  /* 0x380fffff00057882 */ /* 0x000fe20000000000 */
[----:B--2---:R-:W0:Y:S01]  /*14b0*/  F2F.F32.F64 R23, R4 ;  /* 0x0000000400177310 */ /* 0x004e220000301000 */
[----:B------:R-:W-:-:S14]  /*14c0*/  DSETP.GEU.AND P0, PT, |R4|, UR4, PT ;  /* 0x0000000404007e2a */ /* 0x000fdc000bf0e200 */
[----:B0-----:R-:W-:Y:S01]  /*14d0*/  @!P0 FMUL R23, R23, 1.175494350822287508e-38 ;  /* 0x0080000017178820 */ /* 0x001fe20000400000 */
[----:B------:R-:W-:Y:S06]  /*14e0*/  BRA `(.L_x_15156) ;  /* 0x0000000800307947 */ /* 0x000fec0003800000 */
.L_x_15164:
        /* <DEDUP_REMOVED lines=26> */
.L_x_15167:
        /* <DEDUP_REMOVED lines=13> */
.L_x_15166:
[----:B------:R-:W2:Y:S02]  /*1760*/  LDG.E.U16 R4, desc[UR36][R4.64] ;  /* 0x0000002404047981 */ /* 0x000ea4000c1e1500 */
[----:B--2---:R-:W-:Y:S01]  /*1770*/  IMAD.U32 R23, R4, 0x10000, RZ ;  /* 0x0001000004177824 */ /* 0x004fe200078e00ff */
[----:B------:R-:W-:Y:S06]  /*1780*/  BRA `(.L_x_15156) ;  /* 0x0000000400887947 */ /* 0x000fec0003800000 */
.L_x_15163:
        /* <DEDUP_REMOVED lines=11> */
.L_x_15170:
        /* <DEDUP_REMOVED lines=20> */
.L_x_15172:
[----:B------:R-:W-:Y:S05]  /*1980*/  BSYNC B0 ;  /* 0x0000000000007941 */ /* 0x000fea0003800000 */
.L_x_15171:
[----:B------:R-:W-:Y:S01]  /*1990*/  IMAD.SHL.U32 R3, R3, 0x100000, RZ ;  /* 0x0010000003037824 */ /* 0x000fe200078e00ff */
[----:B------:R-:W-:-:S04]  /*19a0*/  LEA R0, R0, 0x3b800000, 0x17 ;  /* 0x3b80000000007811 */ /* 0x000fc800078eb8ff */
[----:B------:R-:W-:Y:S01]  /*19b0*/  LOP3.LUT R23, R0, R3, R23, 0xfe, !PT ;  /* 0x0000000300177212 */ /* 0x000fe200078efe17 */
[----:B------:R-:W-:Y:S06]  /*19c0*/  BRA `(.L_x_15156) ;  /* 0x0000000000f87947 */ /* 0x000fec0003800000 */
.L_x_15169:
        /* <DEDUP_REMOVED lines=20> */
.L_x_15174:
[----:B------:R-:W-:Y:S05]  /*1b10*/  BSYNC B0 ;  /* 0x0000000000007941 */ /* 0x000fea0003800000 */
.L_x_15173:
[----:B------:R-:W-:Y:S01]  /*1b20*/  IMAD.SHL.U32 R3, R3, 0x200000, RZ ;  /* 0x0020000003037824 */ /* 0x000fe200078e00ff */
[----:B------:R-:W-:-:S04]  /*1b30*/  LEA R0, R0, 0x37800000, 0x17 ;  /* 0x3780000000007811 */ /* 0x000fc800078eb8ff */
[----:B------:R-:W-:Y:S01]  /*1b40*/  LOP3.LUT R23, R0, R3, R23, 0xfe, !PT ;  /* 0x0000000300177212 */ /* 0x000fe200078efe17 */
[----:B------:R-:W-:Y:S06]  /*1b50*/  BRA `(.L_x_15156) ;  /* 0x0000000000947947 */ /* 0x000fec0003800000 */
.L_x_15168:
        /* <DEDUP_REMOVED lines=14> */
.L_x_15155:
        /* <DEDUP_REMOVED lines=16> */
.L_x_15177:
[----:B------:R-:W-:Y:S01]  /*1d40*/  IMAD.MOV.U32 R23, RZ, RZ, RZ ;  /* 0x000000ffff177224 */ /* 0x000fe200078e00ff */
[----:B------:R-:W-:Y:S06]  /*1d50*/  BRA `(.L_x_15156) ;  /* 0x0000000000147947 */ /* 0x000fec0003800000 */
.L_x_15176:
[----:B------:R-:W2:Y:S02]  /*1d60*/  LDG.E.64 R4, desc[UR36][R4.64] ;  /* 0x0000002404047981 */ /* 0x000ea4000c1e1b00 */
[----:B--2---:R0:W2:Y:S01]  /*1d70*/  I2F.U64 R23, R4 ;  /* 0x0000000400177312 */ /* 0x0040a20000301000 */
[----:B------:R-:W-:Y:S05]  /*1d80*/  BRA `(.L_x_15156) ;  /* 0x0000000000087947 */ /* 0x000fea0003800000 */
.L_x_15175:
[----:B------:R-:W2:Y:S02]  /*1d90*/  LDG.E R4, desc[UR36][R4.64] ;  /* 0x0000002404047981 */ /* 0x000ea4000c1e1900 */
[----:B--2---:R-:W-:-:S07]  /*1da0*/  I2FP.F32.U32 R23, R4 ;  /* 0x0000000400177245 */ /* 0x004fce0000201000 */
.L_x_15156:
[----:B------:R-:W-:Y:S05]  /*1db0*/  BSYNC B6 ;  /* 0x0000000000067941 */ /* 0x000fea0003800000 */
.L_x_15150:
[----:B------:R-:W-:-:S07]  /*1dc0*/  VIADD R18, R18, 0x80 ;  /* 0x0000008012127836 */ /* 0x000fce0000000000 */
.L_x_15149:
[----:B------:R-:W-:Y:S05]  /*1dd0*/  BSYNC B7 ;  /* 0x0000000000077941 */ /* 0x000fea0003800000 */
.L_x_15148:
[----:B------:R-:W-:Y:S01]  /*1de0*/  ISETP.GE.AND P0, PT, R18, R17, PT ;  /* 0x000000111200720c */ /* 0x000fe20003f06270 */
[----:B------:R-:W-:Y:S01]  /*1df0*/  BSSY B7, `(.L_x_15178) ;  /* 0x00000ea000077945 */ /* 0x000fe20003800000 */
[----:B------:R-:W-:Y:S02]  /*1e00*/  IMAD.MOV.U32 R16, RZ, RZ, RZ ;  /* 0x000000ffff107224 */ /* 0x000fe400078e00ff */
[----:B------:R-:W-:-:S09]  /*1e10*/  IMAD.MOV.U32 R25, RZ, RZ, RZ ;  /* 0x000000ffff197224 */ /* 0x000fd200078e00ff */
[----:B------:R-:W-:Y:S05]  /*1e20*/  @P0 BRA `(.L_x_15179) ;  /* 0x0000000c00980947 */ /* 0x000fea0003800000 */
[----:B0-2-4-:R-:W0:Y:S01]  /*1e30*/  LDC.64 R4, c[0x0][0x228] ;  /* 0x00008a00ff047b82 */ /* 0x015e220000000a00 */
        /* <DEDUP_REMOVED lines=21> */
.L_x_15184:
[----:B------:R-:W2:Y:S02]  /*1f90*/  LDG.E.U8 R4, desc[UR36][R4.64] ;  /* 0x0000002404047981 */ /* 0x000ea4000c1e1100 */
[----:B--2---:R-:W-:Y:S01]  /*1fa0*/  I2FP.F32.U32 R25, R4 ;  /* 0x0000000400197245 */ /* 0x004fe20000201000 */
[----:B------:R-:W-:Y:S06]  /*1fb0*/  BRA `(.L_x_15186) ;  /* 0x0000000c002c7947 */ /* 0x000fec0003800000 */
.L_x_15183:
        /* <DEDUP_REMOVED lines=9> */
.L_x_15188:
[----:B------:R-:W2:Y:S02]  /*2050*/  LDG.E R4, desc[UR36][R4.64] ;  /* 0x0000002404047981 */ /* 0x000ea4000c1e1900 */
[----:B--2---:R-:W-:Y:S01]  /*2060*/  I2FP.F32.S32 R25, R4 ;  /* 0x0000000400197245 */ /* 0x004fe20000201400 */
[----:B------:R-:W-:Y:S06]  /*2070*/  BRA `(.L_x_15186) ;  /* 0x0000000800fc7947 */ /* 0x000fec0003800000 */
.L_x_15187:
[----:B------:R-:W2:Y:S02]  /*2080*/  LDG.E.U16 R4, desc[UR36][R4.64] ;  /* 0x0000002404047981 */ /* 0x000ea4000c1e1500 */
[----:B--2---:R4:W0:Y:S01]  /*2090*/  I2F.S16 R25, R4 ;  /* 0x0000000400197306 */ /* 0x0048220000101400 */
[----:B------:R-:W-:Y:S05]  /*20a0*/  BRA `(.L_x_15186) ;  /* 0x0000000800f07947 */ /* 0x000fea0003800000 */
.L_x_15182:
        /* <DEDUP_REMOVED lines=8> */
.L_x_15190:
[----:B------:R-:W2:Y:S02]  /*2130*/  LDG.E.U16 R4, desc[UR36][R4.64] ;  /* 0x0000002404047981 */ /* 0x000ea4000c1e1500 */
[----:B--2---:R-:W-:Y:S01]  /*2140*/  HADD2.F32 R25, -RZ, R4.H0_H0 ;  /* 0x20000004ff197230 */ /* 0x004fe20000004100 */
[----:B------:R-:W-:Y:S06]  /*2150*/  BRA `(.L_x_15186) ;  /* 0x0000000800c47947 */ /* 0x000fec0003800000 */
.L_x_15189:
        /* <DEDUP_REMOVED lines=8> */
.L_x_15192:
[----:B------:R-:W2:Y:S02]  /*21e0*/  LDG.E.U16 R4, desc[UR36][R4.64] ;  /* 0x0000002404047981 */ /* 0x000ea4000c1e1500 */
[----:B--2---:R-:W-:Y:S01]  /*21f0*/  HADD2.F32 R25, -RZ, R4.H0_H0 ;  /* 0x20000004ff197230 */ /* 0x004fe20000004100 */
[----:B------:R-:W-:Y:S06]  /*2200*/  BRA `(.L_x_15186) ;  /* 0x0000000800987947 */ /* 0x000fec0003800000 */
.L_x_15191:
[----:B------:R-:W2:Y:S01]  /*2210*/  LDG.E.64 R4, desc[UR36][R4.64] ;  /* 0x0000002404047981 */ /* 0x000ea2000c1e1b00 */
[----:B------:R-:W-:Y:S01]  /*2220*/  UMOV UR4, 0xf0000000 ;  /* 0xf000000000047882 */ /* 0x000fe20000000000 */
[----:B------:R-:W-:Y:S01]  /*2230*/  UMOV UR5, 0x380fffff ;  /* 0x380fffff00057882 */ /* 0x000fe20000000000 */
[----:B--2---:R-:W0:Y:S01]  /*2240*/  F2F.F32.F64 R25, R4 ;  /* 0x0000000400197310 */ /* 0x004e220000301000 */
[----:B------:R-:W-:-:S14]  /*2250*/  DSETP.GEU.AND P0, PT, |R4|, UR4, PT ;  /* 0x0000000404007e2a */ /* 0x000fdc000bf0e200 */
[----:B0-----:R-:W-:Y:S01]  /*2260*/  @!P0 FMUL R25, R25, 1.175494350822287508e-38 ;  /* 0x0080000019198820 */ /* 0x001fe20000400000 */
[----:B------:R-:W-:Y:S06]  /*2270*/  BRA `(.L_x_15186) ;  /* 0x00000008007c7947 */ /* 0x000fec0003800000 */
.L_x_15181:
        /* <DEDUP_REMOVED lines=12> */
.L_x_15195:
[----:B------:R-:W2:Y:S01]  /*2340*/  LDG.E.64 R4, desc[UR36][R4.64] ;  /* 0x0000002404047981 */ /* 0x000ea2000c1e1b00 */
[----:B------:R-:W-:Y:S01]  /*2350*/  UMOV UR4, 0xf0000000 ;  /* 0xf000000000047882 */ /* 0x000fe20000000000 */
[----:B------:R-:W-:Y:S01]  /*2360*/  UMOV UR5, 0x380fffff ;  /* 0x380fffff00057882 */ /* 0x000fe20000000000 */
[----:B--2---:R-:W0:Y:S01]  /*2370*/  F2F.F32.F64 R25, R4 ;  /* 0x0000000400197310 */ /* 0x004e220000301000 */
[----:B------:R-:W-:-:S14]  /*2380*/  DSETP.GEU.AND P0, PT, |R4|, UR4, PT ;  /* 0x0000000404007e2a */ /* 0x000fdc000bf0e200 */
[----:B0-----:R-:W-:Y:S01]  /*2390*/  @!P0 FMUL R25, R25, 1.175494350822287508e-38 ;  /* 0x0080000019198820 */ /* 0x001fe20000400000 */
[----:B------:R-:W-:Y:S06]  /*23a0*/  BRA `(.L_x_15186) ;  /* 0x0000000800307947 */ /* 0x000fec0003800000 */
.L_x_15194:
        /* <DEDUP_REMOVED lines=26> */
.L_x_15197:
        /* <DEDUP_REMOVED lines=13> */
.L_x_15196:
[----:B------:R-:W2:Y:S02]  /*2620*/  LDG.E.U16 R4, desc[UR36][R4.64] ;  /* 0x0000002404047981 */ /* 0x000ea4000c1e1500 */
[----:B--2---:R-:W-:Y:S01]  /*2630*/  IMAD.U32 R25, R4, 0x10000, RZ ;  /* 0x0001000004197824 */ /* 0x004fe200078e00ff */
[----:B------:R-:W-:Y:S06]  /*2640*/  BRA `(.L_x_15186) ;  /* 0x0000000400887947 */ /* 0x000fec0003800000 */
.L_x_15193:
        /* <DEDUP_REMOVED lines=11> */
.L_x_15200:
        /* <DEDUP_REMOVED lines=20> */
.L_x_15202:
[----:B------:R-:W-:Y:S05]  /*2840*/  BSYNC B0 ;  /* 0x0000000000007941 */ /* 0x000fea0003800000 */
.L_x_15201:
[----:B------:R-:W-:Y:S01]  /*2850*/  IMAD.SHL.U32 R3, R3, 0x100000, RZ ;  /* 0x0010000003037824 */ /* 0x000fe200078e00ff */
[----:B------:R-:W-:-:S04]  /*2860*/  LEA R0, R0, 0x3b800000, 0x17 ;  /* 0x3b80000000007811 */ /* 0x000fc800078eb8ff */
[----:B------:R-:W-:Y:S01]  /*2870*/  LOP3.LUT R25, R0, R3, R25, 0xfe, !PT ;  /* 0x0000000300197212 */ /* 0x000fe200078efe19 */
[----:B------:R-:W-:Y:S06]  /*2880*/  BRA `(.L_x_15186) ;  /* 0x0000000000f87947 */ /* 0x000fec0003800000 */
.L_x_15199:
        /* <DEDUP_REMOVED lines=20> */
.L_x_15204:
[----:B------:R-:W-:Y:S05]  /*29d0*/  BSYNC B0 ;  /* 0x0000000000007941 */ /* 0x000fea0003800000 */
.L_x_15203:
[----:B------:R-:W-:Y:S01]  /*29e0*/  IMAD.SHL.U32 R3, R3, 0x200000, RZ ;  /* 0x0020000003037824 */ /* 0x000fe200078e00ff */
[----:B------:R-:W-:-:S04]  /*29f0*/  LEA R0, R0, 0x37800000, 0x17 ;  /* 0x3780000000007811 */ /* 0x000fc800078eb8ff */
[----:B------:R-:W-:Y:S01]  /*2a00*/  LOP3.LUT R25, R0, R3, R25, 0xfe, !PT ;  /* 0x0000000300197212 */ /* 0x000fe200078efe19 */
[----:B------:R-:W-:Y:S06]  /*2a10*/  BRA `(.L_x_15186) ;  /* 0x0000000000947947 */ /* 0x000fec0003800000 */
.L_x_15198:
        /* <DEDUP_REMOVED lines=14> */
.L_x_15185:
        /* <DEDUP_REMOVED lines=16> */
.L_x_15207:
[----:B------:R-:W-:Y:S01]  /*2c00*/  IMAD.MOV.U32 R25, RZ, RZ, RZ ;  /* 0x000000ffff197224 */ /* 0x000fe200078e00ff */
[----:B------:R-:W-:Y:S06]  /*2c10*/  BRA `(.L_x_15186) ;  /* 0x0000000000147947 */ /* 0x000fec0003800000 */
.L_x_15206:
[----:B------:R-:W2:Y:S02]  /*2c20*/  LDG.E.64 R4, desc[UR36][R4.64] ;  /* 0x0000002404047981 */ /* 0x000ea4000c1e1b00 */
[----:B--2---:R0:W2:Y:S01]  /*2c30*/  I2F.U64 R25, R4 ;  /* 0x0000000400197312 */ /* 0x0040a20000301000 */
[----:B------:R-:W-:Y:S05]  /*2c40*/  BRA `(.L_x_15186) ;  /* 0x0000000000087947 */ /* 0x000fea0003800000 */
.L_x_15205:
[----:B------:R-:W2:Y:S02]  /*2c50*/  LDG.E R4, desc[UR36][R4.64] ;  /* 0x0000002404047981 */ /* 0x000ea4000c1e1900 */
[----:B--2---:R-:W-:-:S07]  /*2c60*/  I2FP.F32.U32 R25, R4 ;  /* 0x0000000400197245 */ /* 0x004fce0000201000 */
.L_x_15186:
[----:B------:R-:W-:Y:S05]  /*2c70*/  BSYNC B6 ;  /* 0x0000000000067941 */ /* 0x000fea0003800000 */
.L_x_15180:
[----:B------:R-:W-:-:S07]  /*2c80*/  VIADD R18, R18, 0x80 ;  /* 0x0000008012127836 */ /* 0x000fce0000000000 */
.L_x_15179:
[----:B------:R-:W-:Y:S05]  /*2c90*/  BSYNC B7 ;  /* 0x0000000000077941 */ /* 0x000fea0003800000 */
.L_x_15178:
        /* <DEDUP_REMOVED lines=23> */
.L_x_15213:
[----:B------:R-:W2:Y:S02]  /*2e10*/  LDG.E.U8 R4, desc[UR36][R4.64] ;  /* 0x0000002404047981 */ /* 0x000ea4000c1e1100 */
[----:B--2---:R-:W-:Y:S01]  /*2e20*/  I2FP.F32.U32 R16, R4 ;  /* 0x0000000400107245 */ /* 0x004fe20000201000 */
[----:B------:R-:W-:Y:S06]  /*2e30*/  BRA `(.L_x_15209) ;  /* 0x0000000c00207947 */ /* 0x000fec0003800000 */
.L_x_15212:
        /* <DEDUP_REMOVED lines=9> */
.L_x_15216:
[----:B------:R-:W2:Y:S02]  /*2ed0*/  LDG.E R4, desc[UR36][R4.64] ;  /* 0x0000002404047981 */ /* 0x000ea4000c1e1900 */
[----:B--2---:R-:W-:Y:S01]  /*2ee0*/  I2FP.F32.S32 R16, R4 ;  /* 0x0000000400107245 */ /* 0x004fe20000201400 */
[----:B------:R-:W-:Y:S06]  /*2ef0*/  BRA `(.L_x_15209) ;  /* 0x0000000800f07947 */ /* 0x000fec0003800000 */
.L_x_15215:
[----:B------:R-:W2:Y:S02]  /*2f00*/  LDG.E.U16 R4, desc[UR36][R4.64] ;  /* 0x0000002404047981 */ /* 0x000ea4000c1e1500 */
[----:B--2---:R0:W2:Y:S01]  /*2f10*/  I2F.S16 R16, R4 ;  /* 0x0000000400107306 */ /* 0x0040a20000101400 */
[----:B------:R-:W-:Y:S05]  /*2f20*/  BRA `(.L_x_15209) ;  /* 0x0000000800e47947 */ /* 0x000fea0003800000 */
.L_x_15211:
        /* <DEDUP_REMOVED lines=8> */
.L_x_15218:
[----:B------:R-:W2:Y:S02]  /*2fb0*/  LDG.E.U16 R4, desc[UR36][R4.64] ;  /* 0x0000002404047981 */ /* 0x000ea4000c1e1500 */
[----:B--2---:R-:W-:Y:S01]  /*2fc0*/  HADD2.F32 R16, -RZ, R4.H0_H0 ;  /* 0x20000004ff107230 */ /* 0x004fe20000004100 */
[----:B------:R-:W-:Y:S06]  /*2fd0*/  BRA `(.L_x_15209) ;  /* 0x0000000800b87947 */ /* 0x000fec0003800000 */
.L_x_15217:
        /* <DEDUP_REMOVED lines=8> */
.L_x_15220:
[----:B------:R-:W2:Y:S02]  /*3060*/  LDG.E.U16 R4, desc[UR36][R4.64] ;  /* 0x0000002404047981 */ /* 0x000ea4000c1e1500 */
[----:B--2---:R-:W-:Y:S01]  /*3070*/  HADD2.F32 R16, -RZ, R4.H0_H0 ;  /* 0x20000004ff107230 */ /* 0x004fe20000004100 */
[----:B------:R-:W-:Y:S06]  /*3080*/  BRA `(.L_x_15209) ;  /* 0x00000008008c7947 */ /* 0x000fec0003800000 */
.L_x_15219:
[----:B------:R-:W2:Y:S01]  /*3090*/  LDG.E.64 R4, desc[UR36][R4.64] ;  /* 0x0000002404047981 */ /* 0x000ea2000c1e1b00 */
[----:B------:R-:W-:Y:S01]  /*30a0*/  UMOV UR4, 0xf0000000 ;  /* 0xf000000000047882 */ /* 0x000fe20000000000 */
[----:B------:R-:W-:Y:S01]  /*30b0*/  UMOV UR5, 0x380fffff ;  /* 0x380fffff00057882 */ /* 0x000fe20000000000 */
[----:B--2---:R-:W0:Y:S01]  /*30c0*/  F2F.F32.F64 R16, R4 ;  /* 0x0000000400107310 */ /* 0x004e220000301000 */
[----:B------:R-:W-:-:S14]  /*30d0*/  DSETP.GEU.AND P0, PT, |R4|, UR4, PT ;  /* 0x0000000404007e2a */ /* 0x000fdc000bf0e200 */
[----:B0-----:R-:W-:Y:S01]  /*30e0*/  @!P0 FMUL R16, R16, 1.175494350822287508e-38 ;  /* 0x0080000010108820 */ /* 0x001fe20000400000 */
[----:B------:R-:W-:Y:S06]  /*30f0*/  BRA `(.L_x_15209) ;  /* 0x0000000800707947 */ /* 0x000fec0003800000 */
.L_x_15210:
        /* <DEDUP_REMOVED lines=12> */
.L_x_15223:
[----:B------:R-:W2:Y:S01]  /*31c0*/  LDG.E.64 R4, desc[UR36][R4.64] ;  /* 0x0000002404047981 */ /* 0x000ea2000c1e1b00 */
[----:B------:R-:W-:Y:S01]  /*31d0*/  UMOV UR4, 0xf0000000 ;  /* 0xf000000000047882 */ /* 0x000fe20000000000 */
[----:B------:R-:W-:Y:S01]  /*31e0*/  UMOV UR5, 0x380fffff ;  /* 0x380fffff00057882 */ /* 0x000fe20000000000 */
[----:B--2---:R-:W0:Y:S01]  /*31f0*/  F2F.F32.F64 R16, R4 ;  /* 0x0000000400107310 */ /* 0x004e220000301000 */
[----:B------:R-:W-:-:S14]  /*3200*/  DSETP.GEU.AND P0, PT, |R4|, UR4, PT ;  /* 0x0000000404007e2a */ /* 0x000fdc000bf0e200 */
[----:B0-----:R-:W-:Y:S01]  /*3210*/  @!P0 FMUL R16, R16, 1.175494350822287508e-38 ;  /* 0x0080000010108820 */ /* 0x001fe20000400000 */
[----:B------:R-:W-:Y:S06]  /*3220*/  BRA `(.L_x_15209) ;  /* 0x0000000800247947 */ /* 0x000fec0003800000 */
.L_x_15222:
        /* <DEDUP_REMOVED lines=26> */
.L_x_15225:
        /* <DEDUP_REMOVED lines=13> */
.L_x_15224:
[----:B------:R-:W2:Y:S02]  /*34a0*/  LDG.E.U16 R4, desc[UR36][R4.64] ;  /* 0x0000002404047981 */ /* 0x000ea4000c1e1500 */
[----:B--2---:R-:W-:Y:S01]  /*34b0*/  IMAD.U32 R16, R4, 0x10000, RZ ;  /* 0x0001000004107824 */ /* 0x004fe200078e00ff */
[----:B------:R-:W-:Y:S06]  /*34c0*/  BRA `(.L_x_15209) ;  /* 0x00000004007c7947 */ /* 0x000fec0003800000 */
.L_x_15221:
        /* <DEDUP_REMOVED lines=11> */
.L_x_15228:
        /* <DEDUP_REMOVED lines=19> */
.L_x_15230:
[----:B------:R-:W-:Y:S05]  /*36b0*/  BSYNC B0 ;  /* 0x0000000000007941 */ /* 0x000fea0003800000 */
.L_x_15229:
[----:B------:R-:W-:Y:S01]  /*36c0*/  IMAD.SHL.U32 R3, R3, 0x100000, RZ ;  /* 0x0010000003037824 */ /* 0x000fe200078e00ff */
[----:B------:R-:W-:-:S04]  /*36d0*/  LEA R5, R0, 0x3b800000, 0x17 ;  /* 0x3b80000000057811 */ /* 0x000fc800078eb8ff */
[----:B------:R-:W-:Y:S01]  /*36e0*/  LOP3.LUT R16, R5, R3, R16, 0xfe, !PT ;  /* 0x0000000305107212 */ /* 0x000fe200078efe10 */
[----:B------:R-:W-:Y:S06]  /*36f0*/  BRA `(.L_x_15209) ;  /* 0x0000000000f07947 */ /* 0x000fec0003800000 */
.L_x_15227:
        /* <DEDUP_REMOVED lines=19> */
.L_x_15232:
[----:B------:R-:W-:Y:S05]  /*3830*/  BSYNC B0 ;  /* 0x0000000000007941 */ /* 0x000fea0003800000 */
.L_x_15231:
[----:B------:R-:W-:Y:S01]  /*3840*/  IMAD.SHL.U32 R3, R3, 0x200000, RZ ;  /* 0x0020000003037824 */ /* 0x000fe200078e00ff */
[----:B------:R-:W-:-:S04]  /*3850*/  LEA R5, R0, 0x37800000, 0x17 ;  /* 0x3780000000057811 */ /* 0x000fc800078eb8ff */
[----:B------:R-:W-:Y:S01]  /*3860*/  LOP3.LUT R16, R5, R3, R16, 0xfe, !PT ;  /* 0x0000000305107212 */ /* 0x000fe200078efe10 */
[----:B------:R-:W-:Y:S06]  /*3870*/  BRA `(.L_x_15209) ;  /* 0x0000000000907947 */ /* 0x000fec0003800000 */
.L_x_15226:
        /* <DEDUP_REMOVED lines=14> */
.L_x_15214:
        /* <DEDUP_REMOVED lines=16> */
.L_x_15235:
[----:B------:R-:W-:Y:S05]  /*3a60*/  BRA `(.L_x_15209) ;  /* 0x0000000000147947 */ /* 0x000fea0003800000 */
.L_x_15234:
[----:B------:R-:W2:Y:S02]  /*3a70*/  LDG.E.64 R4, desc[UR36][R4.64] ;  /* 0x0000002404047981 */ /* 0x000ea4000c1e1b00 */
[----:B--2---:R0:W2:Y:S01]  /*3a80*/  I2F.U64 R16, R4 ;  /* 0x0000000400107312 */ /* 0x0040a20000301000 */
[----:B------:R-:W-:Y:S05]  /*3a90*/  BRA `(.L_x_15209) ;  /* 0x0000000000087947 */ /* 0x000fea0003800000 */
.L_x_15233:
[----:B------:R-:W2:Y:S02]  /*3aa0*/  LDG.E R4, desc[UR36][R4.64] ;  /* 0x0000002404047981 */ /* 0x000ea4000c1e1900 */
[----:B--2---:R-:W-:-:S07]  /*3ab0*/  I2FP.F32.U32 R16, R4 ;  /* 0x0000000400107245 */ /* 0x004fce0000201000 */
.L_x_15209:
[----:B------:R-:W-:Y:S05]  /*3ac0*/  BSYNC B6 ;  /* 0x0000000000067941 */ /* 0x000fea0003800000 */
.L_x_15208:
[----:B------:R-:W1:Y:S01]  /*3ad0*/  LDC R8, c[0x0][0x218] ;  /* 0x00008600ff087b82 */ /* 0x000e620000000800 */
[----:B------:R-:W-:Y:S02]  /*3ae0*/  ULDC UR4, c[0x0][0x218] ;  /* 0x0000860000047ab9 */ /* 0x000fe40000000800 */
[----:B------:R-:W-:Y:S02]  /*3af0*/  IMAD.U32 R18, RZ, RZ, UR4 ;  /* 0x00000004ff127e24 */ /* 0x000fe4000f8e00ff */
[----:B------:R-:W-:Y:S02]  /*3b00*/  IMAD.U32 R22, RZ, RZ, UR4 ;  /* 0x00000004ff167e24 */ /* 0x000fe4000f8e00ff */
[----:B------:R-:W-:Y:S02]  /*3b10*/  IMAD.U32 R24, RZ, RZ, UR4 ;  /* 0x00000004ff187e24 */ /* 0x000fe4000f8e00ff */
[----:B0-2-4-:R-:W-:Y:S01]  /*3b20*/  IMAD.U32 R4, RZ, RZ, UR4 ;  /* 0x00000004ff047e24 */ /* 0x015fe2000f8e00ff */
[----:B-1----:R-:W-:-:S13]  /*3b30*/  FSETP.NAN.FTZ.AND P0, PT, R8, R8, PT ;  /* 0x000000080800720b */ /* 0x002fda0003f18000 */
[----:B------:R-:W-:Y:S05]  /*3b40*/  @P0 BRA `(.L_x_15236) ;  /* 0x0000000000800947 */ /* 0x000fea0003800000 */
[----:B------:R-:W0:Y:S01]  /*3b50*/  S2R R10, SR_TID.X ;  /* 0x00000000000a7919 */ /* 0x000e220000002100 */
[----:B------:R-:W-:Y:S01]  /*3b60*/  BSSY B0, `(.L_x_15237) ;  /* 0x000000c000007945 */ /* 0x000fe20003800000 */
[CC--:B0-----:R-:W-:Y:S01]  /*3b70*/  ISETP.GE.AND P3, PT, R10.reuse, R17.reuse, PT ;  /* 0x000000110a00720c */ /* 0x0c1fe20003f66270 */
[C---:B------:R-:W-:Y:S02]  /*3b80*/  VIADD R12, R10.reuse, 0x80 ;  /* 0x000000800a0c7836 */ /* 0x040fe40000000000 */
[C---:B------:R-:W-:Y:S02]  /*3b90*/  VIADD R0, R10.reuse, 0x100 ;  /* 0x000001000a007836 */ /* 0x040fe40000000000 */
[----:B------:R-:W-:Y:S01]  /*3ba0*/  VIADD R6, R10, 0x180 ;  /* 0x000001800a067836 */ /* 0x000fe20000000000 */
[-C--:B------:R-:W-:Y:S02]  /*3bb0*/  ISETP.GE.AND P2, PT, R12, R17.reuse, PT ;  /* 0x000000110c00720c */ /* 0x080fe40003f46270 */
[----:B------:R-:W-:-:S02]  /*3bc0*/  ISETP.GE.AND P0, PT, R0, R17, PT ;  /* 0x000000110000720c */ /* 0x000fc40003f06270 */
[----:B------:R-:W-:-:S03]  /*3bd0*/  ISETP.GE.AND P1, PT, R6, R17, PT ;  /* 0x000000110600720c */ /* 0x000fc60003f26270 */
[----:B------:R-:W-:Y:S10]  /*3be0*/  @P3 BRA `(.L_x_15238) ;  /* 0x00000000000c3947 */ /* 0x000ff40003800000 */
[----:B---3-5:R-:W-:Y:S01]  /*3bf0*/  FSETP.NAN.FTZ.AND P3, PT, R19, R19, PT ;  /* 0x000000131300720b */ /* 0x028fe20003f78000 */
[----:B------:R-:W-:-:S12]  /*3c00*/  IMAD.MOV.U32 R4, RZ, RZ, R19 ;  /* 0x000000ffff047224 */ /* 0x000fd800078e0013 */
[----:B------:R-:W-:-:S07]  /*3c10*/  @!P3 FMNMX.FTZ R4, R19, R8, PT ;  /* 0x000000081304b209 */ /* 0x000fce0003810000 */
.L_x_15238:
[----:B------:R-:W-:Y:S05]  /*3c20*/  BSYNC B0 ;  /* 0x0000000000007941 */ /* 0x000fea0003800000 */
.L_x_15237:
[----:B------:R-:W-:Y:S04]  /*3c30*/  BSSY B0, `(.L_x_15239) ;  /* 0x0000005000007945 */ /* 0x000fe80003800000 */
[----:B------:R-:W-:Y:S05]  /*3c40*/  @P2 BRA `(.L_x_15240) ;  /* 0x00000000000c2947 */ /* 0x000fea0003800000 */
[----:B-----5:R-:W-:Y:S01]  /*3c50*/  FSETP.NAN.FTZ.AND P2, PT, R23, R23, PT ;  /* 0x000000171700720b */ /* 0x020fe20003f58000 */
[----:B------:R-:W-:-:S12]  /*3c60*/  IMAD.MOV.U32 R24, RZ, RZ, R23 ;  /* 0x000000ffff187224 */ /* 0x000fd800078e0017 */
[----:B------:R-:W-:-:S07]  /*3c70*/  @!P2 FMNMX.FTZ R24, R23, R8, PT ;  /* 0x000000081718a209 */ /* 0x000fce0003810000 */
.L_x_15240:
[----:B------:R-:W-:Y:S05]  /*3c80*/  BSYNC B0 ;  /* 0x0000000000007941 */ /* 0x000fea0003800000 */
.L_x_15239:
[----:B------:R-:W-:Y:S04]  /*3c90*/  BSSY B0, `(.L_x_15241) ;  /* 0x0000005000007945 */ /* 0x000fe80003800000 */
[----:B------:R-:W-:Y:S05]  /*3ca0*/  @P0 BRA `(.L_x_15242) ;  /* 0x00000000000c0947 */ /* 0x000fea0003800000 */
[----:B-----5:R-:W-:Y:S01]  /*3cb0*/  FSETP.NAN.FTZ.AND P0, PT, R25, R25, PT ;  /* 0x000000191900720b */ /* 0x020fe20003f18000 */
[----:B------:R-:W-:-:S12]  /*3cc0*/  IMAD.MOV.U32 R22, RZ, RZ, R25 ;  /* 0x000000ffff167224 */ /* 0x000fd800078e0019 */
[----:B------:R-:W-:-:S07]  /*3cd0*/  @!P0 FMNMX.FTZ R22, R25, R8, PT ;  /* 0x0000000819168209 */ /* 0x000fce0003810000 */
.L_x_15242:
[----:B------:R-:W-:Y:S05]  /*3ce0*/  BSYNC B0 ;  /* 0x0000000000007941 */ /* 0x000fea0003800000 */
.L_x_15241:
[----:B------:R-:W-:Y:S04]  /*3cf0*/  BSSY B0, `(.L_x_15236) ;  /* 0x0000005000007945 */ /* 0x000fe80003800000 */
[----:B------:R-:W-:Y:S05]  /*3d00*/  @P1 BRA `(.L_x_15243) ;  /* 0x00000000000c1947 */ /* 0x000fea0003800000 */
[----:B-----5:R-:W-:Y:S01]  /*3d10*/  FSETP.NAN.FTZ.AND P0, PT, R16, R16, PT ;  /* 0x000000101000720b */ /* 0x020fe20003f18000 */
[----:B------:R-:W-:-:S12]  /*3d20*/  IMAD.MOV.U32 R18, RZ, RZ, R16 ;  /* 0x000000ffff127224 */ /* 0x000fd800078e0010 */
[----:B------:R-:W-:-:S07]  /*3d30*/  @!P0 FMNMX.FTZ R18, R16, R8, PT ;  /* 0x0000000810128209 */ /* 0x000fce0003810000 */
.L_x_15243:
[----:B------:R-:W-:Y:S05]  /*3d40*/  BSYNC B0 ;  /* 0x0000000000007941 */ /* 0x000fea0003800000 */
.L_x_15236:
[----:B---3-5:R-:W0:Y:S01]  /*3d50*/  S2R R19, SR_TID.X ;  /* 0x0000000000137919 */ /* 0x028e220000002100 */
[----:B------:R-:W1:Y:S01]  /*3d60*/  LDC.U8 R16, c[0x0][0x23c] ;  /* 0x00008f00ff107b82 */ /* 0x000e620000000000 */
[----:B------:R-:W-:Y:S01]  /*3d70*/  BSSY B6, `(.L_x_15244) ;  /* 0x00000ed000067945 */ /* 0x000fe20003800000 */
[----:B0-----:R-:W-:-:S13]  /*3d80*/  ISETP.GE.AND P0, PT, R19, R17, PT ;  /* 0x000000111300720c */ /* 0x001fda0003f06270 */
[----:B------:R-:W-:Y:S05]  /*3d90*/  @P0 BRA `(.L_x_15245) ;  /* 0x0000000c00a80947 */ /* 0x000fea0003800000 */
[----:B------:R-:W0:Y:S01]  /*3da0*/  LDC.64 R8, c[0x0][0x220] ;  /* 0x00008800ff087b82 */ /* 0x000e220000000a00 */
        /* <DEDUP_REMOVED lines=20> */
.L_x_15249:
[----:B------:R-:W0:Y:S02]  /*3ef0*/  F2I.S64.TRUNC R4, R4 ;  /* 0x0000000400047311 */ /* 0x000e24000020d900 */
[----:B0-----:R-:W-:-:S05]  /*3f00*/  IMAD.MOV.U32 R3, RZ, RZ, R4 ;  /* 0x000000ffff037224 */ /* 0x001fca00078e0004 */
[----:B------:R0:W-:Y:S01]  /*3f10*/  STG.E.U8 desc[UR36][R8.64], R3 ;  /* 0x0000000308007986 */ /* 0x0001e2000c101124 */
[----:B------:R-:W-:Y:S05]  /*3f20*/  BRA `(.L_x_15251) ;  /* 0x0000000c00407947 */ /* 0x000fea0003800000 */
.L_x_15248:
        /* <DEDUP_REMOVED lines=9> */
.L_x_15253:
[----:B------:R-:W0:Y:S02]  /*3fc0*/  F2I.FTZ.TRUNC.NTZ R3, R4 ;  /* 0x0000000400037305 */ /* 0x000e24000021f100 */
[----:B0-----:R0:W-:Y:S01]  /*3fd0*/  STG.E desc[UR36][R8.64], R3 ;  /* 0x0000000308007986 */ /* 0x0011e2000c101924 */
[----:B------:R-:W-:Y:S05]  /*3fe0*/  BRA `(.L_x_15251) ;  /* 0x0000000c00107947 */ /* 0x000fea0003800000 */
.L_x_15252:
[----:B------:R-:W0:Y:S02]  /*3ff0*/  F2I.FTZ.TRUNC.NTZ R3, R4 ;  /* 0x0000000400037305 */ /* 0x000e24000021f100 */
[----:B0-----:R0:W-:Y:S01]  /*4000*/  STG.E.U16 desc[UR36][R8.64], R3 ;  /* 0x0000000308007986 */ /* 0x0011e2000c101524 */
[----:B------:R-:W-:Y:S05]  /*4010*/  BRA `(.L_x_15251) ;  /* 0x0000000c00047947 */ /* 0x000fea0003800000 */
.L_x_15247:
        /* <DEDUP_REMOVED lines=8> */
.L_x_15255:
[----:B------:R-:W-:-:S05]  /*40a0*/  F2FP.F16.F32.PACK_AB R4, RZ, R4 ;  /* 0x00000004ff04723e */ /* 0x000fca00000000ff */
[----:B------:R0:W-:Y:S01]  /*40b0*/  STG.E.U16 desc[UR36][R8.64], R4 ;  /* 0x0000000408007986 */ /* 0x0001e2000c101524 */
[----:B------:R-:W-:Y:S05]  /*40c0*/  BRA `(.L_x_15251) ;  /* 0x0000000800d87947 */ /* 0x000fea0003800000 */
.L_x_15254:
        /* <DEDUP_REMOVED lines=9> */
.L_x_15257:
[----:B------:R-:W-:-:S04]  /*4160*/  F2FP.F16.F32.PACK_AB R3, RZ, R4 ;  /* 0x00000004ff03723e */ /* 0x000fc800000000ff */
[----:B------:R-:W-:-:S05]  /*4170*/  PRMT R3, R3, 0x5410, RZ ;  /* 0x0000541003037816 */ /* 0x000fca00000000ff */
[----:B------:R0:W-:Y:S01]  /*4180*/  STG.E desc[UR36][R8.64], R3 ;  /* 0x0000000308007986 */ /* 0x0001e2000c101924 */
[----:B------:R-:W-:Y:S05]  /*4190*/  BRA `(.L_x_15251) ;  /* 0x0000000800a47947 */ /* 0x000fea0003800000 */
.L_x_15256:
[----:B------:R-:W-:-:S06]  /*41a0*/  FMUL.FTZ R4, R4, 1 ;  /* 0x3f80000004047820 */ /* 0x000fcc0000410000 */
[----:B------:R-:W0:Y:S02]  /*41b0*/  F2F.F64.F32 R4, R4 ;  /* 0x0000000400047310 */ /* 0x000e240000201800 */
[----:B0-----:R0:W-:Y:S01]  /*41c0*/  STG.E.64 desc[UR36][R8.64], R4 ;  /* 0x0000000408007986 */ /* 0x0011e2000c101b24 */
[----:B------:R-:W-:Y:S05]  /*41d0*/  BRA `(.L_x_15251) ;  /* 0x0000000800947947 */ /* 0x000fea0003800000 */
.L_x_15246:
        /* <DEDUP_REMOVED lines=12> */
.L_x_15260:
[----:B------:R-:W-:Y:S01]  /*42a0*/  FMUL.FTZ R4, R4, 1 ;  /* 0x3f80000004047820 */ /* 0x000fe20000410000 */
[----:B------:R-:W-:-:S05]  /*42b0*/  CS2R R6, SRZ ;  /* 0x0000000000067805 */ /* 0x000fca000001ff00 */
[----:B------:R-:W0:Y:S02]  /*42c0*/  F2F.F64.F32 R4, R4 ;  /* 0x0000000400047310 */ /* 0x000e240000201800 */
[----:B0-----:R0:W-:Y:S01]  /*42d0*/  STG.E.128 desc[UR36][R8.64], R4 ;  /* 0x0000000408007986 */ /* 0x0011e2000c101d24 */
[----:B------:R-:W-:Y:S05]  /*42e0*/  BRA `(.L_x_15251) ;  /* 0x0000000800507947 */ /* 0x000fea0003800000 */
.L_x_15259:
        /* <DEDUP_REMOVED lines=20> */
.L_x_15264:
[----:B------:R-:W-:Y:S05]  /*4430*/  BSYNC B0 ;  /* 0x0000000000007941 */ /* 0x000fea0003800000 */
.L_x_15263:
[----:B------:R-:W-:-:S05]  /*4440*/  LOP3.LUT R5, R0, R5, RZ, 0xfc, !PT ;  /* 0x0000000500057212 */ /* 0x000fca00078efcff */
[----:B------:R0:W-:Y:S01]  /*4450*/  STG.E.U8 desc[UR36][R8.64], R5 ;  /* 0x0000000508007986 */ /* 0x0001e2000c101124 */
[----:B------:R-:W-:Y:S05]  /*4460*/  BRA `(.L_x_15251) ;  /* 0x0000000400f07947 */ /* 0x000fea0003800000 */
.L_x_15262:
        /* <DEDUP_REMOVED lines=12> */
.L_x_15266:
[----:B------:R-:W-:Y:S01]  /*4530*/  IMAD.MOV.U32 R0, RZ, RZ, 0x7f ;  /* 0x0000007fff007424 */ /* 0x000fe200078e00ff */
[----:B------:R-:W-:-:S04]  /*4540*/  ISETP.GT.U32.AND P0, PT, R5, 0x7f800000, PT ;  /* 0x7f8000000500780c */ /* 0x000fc80003f04070 */
[----:B------:R-:W-:-:S09]  /*4550*/  SEL R0, R0, 0x7c, P0 ;  /* 0x0000007c00007807 */ /* 0x000fd20000000000 */
.L_x_15267:
[----:B------:R-:W-:Y:S05]  /*4560*/  BSYNC B0 ;  /* 0x0000000000007941 */ /* 0x000fea0003800000 */
.L_x_15265:
[----:B------:R-:W-:-:S04]  /*4570*/  LOP3.LUT R4, R4, 0x80000000, RZ, 0xc0, !PT ;  /* 0x8000000004047812 */ /* 0x000fc800078ec0ff */
[----:B------:R-:W-:-:S04]  /*4580*/  SHF.R.U32.HI R3, RZ, 0x18, R4 ;  /* 0x00000018ff037819 */ /* 0x000fc80000011604 */
[----:B------:R-:W-:-:S05]  /*4590*/  LOP3.LUT R3, R0, R3, RZ, 0xfc, !PT ;  /* 0x0000000300037212 */ /* 0x000fca00078efcff */
[----:B------:R0:W-:Y:S01]  /*45a0*/  STG.E.U8 desc[UR36][R8.64], R3 ;  /* 0x0000000308007986 */ /* 0x0001e2000c101124 */
[----:B------:R-:W-:Y:S05]  /*45b0*/  BRA `(.L_x_15251) ;  /* 0x00000004009c7947 */ /* 0x000fea0003800000 */
.L_x_15261:
[----:B------:R-:W-:-:S05]  /*45c0*/  F2FP.BF16.F32.PACK_AB R4, RZ, R4 ;  /* 0x00000004ff04723e */ /* 0x000fca00000010ff */
[----:B------:R0:W-:Y:S01]  /*45d0*/  STG.E.U16 desc[UR36][R8.64], R4 ;  /* 0x0000000408007986 */ /* 0x0001e2000c101524 */
[----:B------:R-:W-:Y:S05]  /*45e0*/  BRA `(.L_x_15251) ;  /* 0x0000000400907947 */ /* 0x000fea0003800000 */
.L_x_15258:
        /* <DEDUP_REMOVED lines=11> */
.L_x_15270:
        /* <DEDUP_REMOVED lines=16> */
.L_x_15273:
[----:B------:R-:W-:-:S04]  /*47a0*/  LOP3.LUT R4, R4, 0x80000000, RZ, 0xc0, !PT ;  /* 0x8000000004047812 */ /* 0x000fc800078ec0ff */
[----:B------:R-:W-:-:S04]  /*47b0*/  SHF.R.U32.HI R4, RZ, 0x18, R4 ;  /* 0x00000018ff047819 */ /* 0x000fc80000011604 */
[----:B------:R-:W-:-:S04]  /*47c0*/  LOP3.LUT R3, R3, R4, RZ, 0xfc, !PT ;  /* 0x0000000403037212 */ /* 0x000fc800078efcff */
[----:B------:R-:W-:-:S07]  /*47d0*/  PRMT R0, R3, 0x7610, R0 ;  /* 0x0000761003007816 */ /* 0x000fce0000000000 */
.L_x_15272:
[----:B------:R-:W-:Y:S05]  /*47e0*/  BSYNC B0 ;  /* 0x0000000000007941 */ /* 0x000fea0003800000 */
.L_x_15271:
[----:B------:R3:W-:Y:S01]  /*47f0*/  STG.E.U8 desc[UR36][R8.64], R0 ;  /* 0x0000000008007986 */ /* 0x0007e2000c101124 */
[----:B------:R-:W-:Y:S05]  /*4800*/  BRA `(.L_x_15251) ;  /* 0x0000000400087947 */ /* 0x000fea0003800000 */
.L_x_15269:
        /* <DEDUP_REMOVED lines=16> */
.L_x_15276:
[----:B------:R-:W-:-:S04]  /*4910*/  LOP3.LUT R4, R4, 0x80000000, RZ, 0xc0, !PT ;  /* 0x8000000004047812 */ /* 0x000fc800078ec0ff */
[----:B------:R-:W-:-:S04]  /*4920*/  SHF.R.U32.HI R4, RZ, 0x18, R4 ;  /* 0x00000018ff047819 */ /* 0x000fc80000011604 */
[----:B------:R-:W-:-:S04]  /*4930*/  LOP3.LUT R3, R3, R4, RZ, 0xfc, !PT ;  /* 0x0000000403037212 */ /* 0x000fc800078efcff */
[----:B------:R-:W-:-:S07]  /*4940*/  PRMT R0, R3, 0x7610, R0 ;  /* 0x0000761003007816 */ /* 0x000fce0000000000 */
.L_x_15275:
[----:B------:R-:W-:Y:S05]  /*4950*/  BSYNC B0 ;  /* 0x0000000000007941 */ /* 0x000fea0003800000 */
.L_x_15274:
[----:B------:R0:W-:Y:S01]  /*4960*/  STG.E.U8 desc[UR36][R8.64], R0 ;  /* 0x0000000008007986 */ /* 0x0001e2000c101124 */
[----:B------:R-:W-:Y:S05]  /*4970*/  BRA `(.L_x_15251) ;  /* 0x0000000000ac7947 */ /* 0x000fea0003800000 */
.L_x_15268:
        /* <DEDUP_REMOVED lines=21> */
.L_x_15250:
        /* <DEDUP_REMOVED lines=16> */
.L_x_15279:
[----:B------:R-:W-:Y:S05]  /*4bd0*/  BRA `(.L_x_15251) ;  /* 0x0000000000147947 */ /* 0x000fea0003800000 */
.L_x_15278:
[----:B------:R-:W0:Y:S02]  /*4be0*/  F2I.U64.TRUNC R4, R4 ;  /* 0x0000000400047311 */ /* 0x000e24000020d800 */
[----:B0-----:R2:W-:Y:S01]  /*4bf0*/  STG.E.64 desc[UR36][R8.64], R4 ;  /* 0x0000000408007986 */ /* 0x0015e2000c101b24 */
[----:B------:R-:W-:Y:S05]  /*4c00*/  BRA `(.L_x_15251) ;  /* 0x0000000000087947 */ /* 0x000fea0003800000 */
.L_x_15277:
[----:B------:R-:W0:Y:S02]  /*4c10*/  F2I.FTZ.U32.TRUNC.NTZ R3, R4 ;  /* 0x0000000400037305 */ /* 0x000e24000021f000 */
[----:B0-----:R0:W-:Y:S02]  /*4c20*/  STG.E desc[UR36][R8.64], R3 ;  /* 0x0000000308007986 */ /* 0x0011e4000c101924 */
.L_x_15251:
[----:B------:R-:W-:-:S07]  /*4c30*/  VIADD R19, R19, 0x80 ;  /* 0x0000008013137836 */ /* 0x000fce0000000000 */
.L_x_15245:
[----:B------:R-:W-:Y:S05]  /*4c40*/  BSYNC B6 ;  /* 0x0000000000067941 */ /* 0x000fea0003800000 */
.L_x_15244:
        /* <DEDUP_REMOVED lines=24> */
.L_x_15285:
[----:B------:R-:W0:Y:S02]  /*4dd0*/  F2I.S64.TRUNC R24, R24 ;  /* 0x0000001800187311 */ /* 0x000e24000020d900 */
[----:B0-----:R-:W-:-:S05]  /*4de0*/  IMAD.MOV.U32 R3, RZ, RZ, R24 ;  /* 0x000000ffff037224 */ /* 0x001fca00078e0018 */
[----:B------:R0:W-:Y:S01]  /*4df0*/  STG.E.U8 desc[UR36][R8.64], R3 ;  /* 0x0000000308007986 */ /* 0x0001e2000c101124 */
[----:B------:R-:W-:Y:S05]  /*4e00*/  BRA `(.L_x_15287) ;  /* 0x0000000c00407947 */ /* 0x000fea0003800000 */
.L_x_15284:
        /* <DEDUP_REMOVED lines=9> */
.L_x_15289:
[----:B------:R-:W0:Y:S02]  /*4ea0*/  F2I.FTZ.TRUNC.NTZ R3, R24 ;  /* 0x0000001800037305 */ /* 0x000e24000021f100 */
[----:B0-----:R0:W-:Y:S01]  /*4eb0*/  STG.E desc[UR36][R8.64], R3 ;  /* 0x0000000308007986 */ /* 0x0011e2000c101924 */
[----:B------:R-:W-:Y:S05]  /*4ec0*/  BRA `(.L_x_15287) ;  /* 0x0000000c00107947 */ /* 0x000fea0003800000 */
.L_x_15288:
[----:B------:R-:W0:Y:S02]  /*4ed0*/  F2I.FTZ.TRUNC.NTZ R3, R24 ;  /* 0x0000001800037305 */ /* 0x000e24000021f100 */
[----:B0-----:R0:W-:Y:S01]  /*4ee0*/  STG.E.U16 desc[UR36][R8.64], R3 ;  /* 0x0000000308007986 */ /* 0x0011e2000c101524 */
[----:B------:R-:W-:Y:S05]  /*4ef0*/  BRA `(.L_x_15287) ;  /* 0x0000000c00047947 */ /* 0x000fea0003800000 */
.L_x_15283:
        /* <DEDUP_REMOVED lines=8> */
.L_x_15291:
[----:B------:R-:W-:-:S05]  /*4f80*/  F2FP.F16.F32.PACK_AB R24, RZ, R24 ;  /* 0x00000018ff18723e */ /* 0x000fca00000000ff */
[----:B------:R0:W-:Y:S01]  /*4f90*/  STG.E.U16 desc[UR36][R8.64], R24 ;  /* 0x0000001808007986 */ /* 0x0001e2000c101524 */
[----:B------:R-:W-:Y:S05]  /*4fa0*/  BRA `(.L_x_15287) ;  /* 0x0000000800d87947 */ /* 0x000fea0003800000 */
.L_x_15290:
        /* <DEDUP_REMOVED lines=9> */
.L_x_15293:
[----:B------:R-:W-:-:S04]  /*5040*/  F2FP.F16.F32.PACK_AB R3, RZ, R24 ;  /* 0x00000018ff03723e */ /* 0x000fc800000000ff */
[----:B------:R-:W-:-:S05]  /*5050*/  PRMT R3, R3, 0x5410, RZ ;  /* 0x0000541003037816 */ /* 0x000fca00000000ff */
[----:B------:R0:W-:Y:S01]  /*5060*/  STG.E desc[UR36][R8.64], R3 ;  /* 0x0000000308007986 */ /* 0x0001e2000c101924 */
[----:B------:R-:W-:Y:S05]  /*5070*/  BRA `(.L_x_15287) ;  /* 0x0000000800a47947 */ /* 0x000fea0003800000 */
.L_x_15292:
[----:B------:R-:W-:-:S06]  /*5080*/  FMUL.FTZ R4, R24, 1 ;  /* 0x3f80000018047820 */ /* 0x000fcc0000410000 */
[----:B------:R-:W0:Y:S02]  /*5090*/  F2F.F64.F32 R4, R4 ;  /* 0x0000000400047310 */ /* 0x000e240000201800 */
[----:B0-----:R0:W-:Y:S01]  /*50a0*/  STG.E.64 desc[UR36][R8.64], R4 ;  /* 0x0000000408007986 */ /* 0x0011e2000c101b24 */
[----:B------:R-:W-:Y:S05]  /*50b0*/  BRA `(.L_x_15287) ;  /* 0x0000000800947947 */ /* 0x000fea0003800000 */
.L_x_15282:
        /* <DEDUP_REMOVED lines=12> */
.L_x_15296:
[----:B------:R-:W-:Y:S01]  /*5180*/  FMUL.FTZ R4, R24, 1 ;  /* 0x3f80000018047820 */ /* 0x000fe20000410000 */
[----:B------:R-:W-:-:S05]  /*5190*/  CS2R R6, SRZ ;  /* 0x0000000000067805 */ /* 0x000fca000001ff00 */
[----:B------:R-:W0:Y:S02]  /*51a0*/  F2F.F64.F32 R4, R4 ;  /* 0x0000000400047310 */ /* 0x000e240000201800 */
[----:B0-----:R0:W-:Y:S01]  /*51b0*/  STG.E.128 desc[UR36][R8.64], R4 ;  /* 0x0000000408007986 */ /* 0x0011e2000c101d24 */
[----:B------:R-:W-:Y:S05]  /*51c0*/  BRA `(.L_x_15287) ;  /* 0x0000000800507947 */ /* 0x000fea0003800000 */
.L_x_15295:
        /* <DEDUP_REMOVED lines=20> */
.L_x_15300:
[----:B------:R-:W-:Y:S05]  /*5310*/  BSYNC B0 ;  /* 0x0000000000007941 */ /* 0x000fea0003800000 */
.L_x_15299:
[----:B------:R-:W-:-:S05]  /*5320*/  LOP3.LUT R5, R0, R5, RZ, 0xfc, !PT ;  /* 0x0000000500057212 */ /* 0x000fca00078efcff */
[----:B------:R0:W-:Y:S01]  /*5330*/  STG.E.U8 desc[UR36][R8.64], R5 ;  /* 0x0000000508007986 */ /* 0x0001e2000c101124 */
[----:B------:R-:W-:Y:S05]  /*5340*/  BRA `(.L_x_15287) ;  /* 0x0000000400f07947 */ /* 0x000fea0003800000 */
.L_x_15298:
        /* <DEDUP_REMOVED lines=12> */
.L_x_15302:
[----:B------:R-:W-:Y:S01]  /*5410*/  IMAD.MOV.U32 R0, RZ, RZ, 0x7f ;  /* 0x0000007fff007424 */ /* 0x000fe200078e00ff */
[----:B------:R-:W-:-:S04]  /*5420*/  ISETP.GT.U32.AND P0, PT, R4, 0x7f800000, PT ;  /* 0x7f8000000400780c */ /* 0x000fc80003f04070 */
[----:B------:R-:W-:-:S09]  /*5430*/  SEL R0, R0, 0x7c, P0 ;  /* 0x0000007c00007807 */ /* 0x000fd20000000000 */
.L_x_15303:
[----:B------:R-:W-:Y:S05]  /*5440*/  BSYNC B0 ;  /* 0x0000000000007941 */ /* 0x000fea0003800000 */
.L_x_15301:
[----:B------:R-:W-:-:S04]  /*5450*/  LOP3.LUT R24, R24, 0x80000000, RZ, 0xc0, !PT ;  /* 0x8000000018187812 */ /* 0x000fc800078ec0ff */
[----:B------:R-:W-:-:S04]  /*5460*/  SHF.R.U32.HI R3, RZ, 0x18, R24 ;  /* 0x00000018ff037819 */ /* 0x000fc80000011618 */
[----:B------:R-:W-:-:S05]  /*5470*/  LOP3.LUT R3, R0, R3, RZ, 0xfc, !PT ;  /* 0x0000000300037212 */ /* 0x000fca00078efcff */
[----:B------:R0:W-:Y:S01]  /*5480*/  STG.E.U8 desc[UR36][R8.64], R3 ;  /* 0x0000000308007986 */ /* 0x0001e2000c101124 */
[----:B------:R-:W-:Y:S05]  /*5490*/  BRA `(.L_x_15287) ;  /* 0x00000004009c7947 */ /* 0x000fea0003800000 */
.L_x_15297:
[----:B------:R-:W-:-:S05]  /*54a0*/  F2FP.BF16.F32.PACK_AB R24, RZ, R24 ;  /* 0x00000018ff18723e */ /* 0x000fca00000010ff */
[----:B------:R0:W-:Y:S01]  /*54b0*/  STG.E.U16 desc[UR36][R8.64], R24 ;  /* 0x0000001808007986 */ /* 0x0001e2000c101524 */
[----:B------:R-:W-:Y:S05]  /*54c0*/  BRA `(.L_x_15287) ;  /* 0x0000000400907947 */ /* 0x000fea0003800000 */
.L_x_15294:
        /* <DEDUP_REMOVED lines=11> */
.L_x_15306:
        /* <DEDUP_REMOVED lines=16> */
.L_x_15309:
[----:B------:R-:W-:-:S04]  /*5680*/  LOP3.LUT R24, R24, 0x80000000, RZ, 0xc0, !PT ;  /* 0x8000000018187812 */ /* 0x000fc800078ec0ff */
[----:B------:R-:W-:-:S04]  /*5690*/  SHF.R.U32.HI R3, RZ, 0x18, R24 ;  /* 0x00000018ff037819 */ /* 0x000fc80000011618 */
[----:B------:R-:W-:-:S04]  /*56a0*/  LOP3.LUT R0, R0, R3, RZ, 0xfc, !PT ;  /* 0x0000000300007212 */ /* 0x000fc800078efcff */
[----:B------:R-:W-:-:S07]  /*56b0*/  PRMT R4, R0, 0x7610, R4 ;  /* 0x0000761000047816 */ /* 0x000fce0000000004 */
.L_x_15308:
[----:B------:R-:W-:Y:S05]  /*56c0*/  BSYNC B0 ;  /* 0x0000000000007941 */ /* 0x000fea0003800000 */
.L_x_15307:
[----:B------:R3:W-:Y:S01]  /*56d0*/  STG.E.U8 desc[UR36][R8.64], R4 ;  /* 0x0000000408007986 */ /* 0x0007e2000c101124 */
[----:B------:R-:W-:Y:S05]  /*56e0*/  BRA `(.L_x_15287) ;  /* 0x0000000400087947 */ /* 0x000fea0003800000 */
.L_x_15305:
        /* <DEDUP_REMOVED lines=16> */
.L_x_15312:
[----:B------:R-:W-:-:S04]  /*57f0*/  LOP3.LUT R24, R24, 0x80000000, RZ, 0xc0, !PT ;  /* 0x8000000018187812 */ /* 0x000fc800078ec0ff */
[----:B------:R-:W-:-:S04]  /*5800*/  SHF.R.U32.HI R3, RZ, 0x18, R24 ;  /* 0x00000018ff037819 */ /* 0x000fc80000011618 */
[----:B------:R-:W-:-:S04]  /*5810*/  LOP3.LUT R0, R0, R3, RZ, 0xfc, !PT ;  /* 0x0000000300007212 */ /* 0x000fc800078efcff */
[----:B------:R-:W-:-:S07]  /*5820*/  PRMT R4, R0, 0x7610, R4 ;  /* 0x0000761000047816 */ /* 0x000fce0000000004 */
.L_x_15311:
[----:B------:R-:W-:Y:S05]  /*5830*/  BSYNC B0 ;  /* 0x0000000000007941 */ /* 0x000fea0003800000 */
.L_x_15310:
[----:B------:R0:W-:Y:S01]  /*5840*/  STG.E.U8 desc[UR36][R8.64], R4 ;  /* 0x0000000408007986 */ /* 0x0001e2000c101124 */
[----:B------:R-:W-:Y:S05]  /*5850*/  BRA `(.L_x_15287) ;  /* 0x0000000000ac7947 */ /* 0x000fea0003800000 */
.L_x_15304:
        /* <DEDUP_REMOVED lines=21> */
.L_x_15286:
        /* <DEDUP_REMOVED lines=16> */
.L_x_15315:
[----:B------:R-:W-:Y:S05]  /*5ab0*/  BRA `(.L_x_15287) ;  /* 0x0000000000147947 */ /* 0x000fea0003800000 */
.L_x_15314:
[----:B------:R-:W0:Y:S02]  /*5ac0*/  F2I.U64.TRUNC R24, R24 ;  /* 0x0000001800187311 */ /* 0x000e24000020d800 */
[----:B0-----:R1:W-:Y:S01]  /*5ad0*/  STG.E.64 desc[UR36][R8.64], R24 ;  /* 0x0000001808007986 */ /* 0x0013e2000c101b24 */
[----:B------:R-:W-:Y:S05]  /*5ae0*/  BRA `(.L_x_15287) ;  /* 0x0000000000087947 */ /* 0x000fea0003800000 */
.L_x_15313:
[----:B------:R-:W0:Y:S02]  /*5af0*/  F2I.FTZ.U32.TRUNC.NTZ R3, R24 ;  /* 0x0000001800037305 */ /* 0x000e24000021f000 */
[----:B0-----:R0:W-:Y:S02]  /*5b00*/  STG.E desc[UR36][R8.64], R3 ;  /* 0x0000000308007986 */ /* 0x0011e4000c101924 */
.L_x_15287:
        /* <DEDUP_REMOVED lines=24> */
.L_x_15319:
[----:B------:R-:W0:Y:S02]  /*5c90*/  F2I.S64.TRUNC R22, R22 ;  /* 0x0000001600167311 */ /* 0x000e24000020d900 */
[----:B0-----:R-:W-:-:S05]  /*5ca0*/  IMAD.MOV.U32 R3, RZ, RZ, R22 ;  /* 0x000000ffff037224 */ /* 0x001fca00078e0016 */
[----:B------:R0:W-:Y:S01]  /*5cb0*/  STG.E.U8 desc[UR36][R8.64], R3 ;  /* 0x0000000308007986 */ /* 0x0001e2000c101124 */
[----:B------:R-:W-:Y:S05]  /*5cc0*/  BRA `(.L_x_15321) ;  /* 0x0000000c00407947 */ /* 0x000fea0003800000 */
.L_x_15318:
        /* <DEDUP_REMOVED lines=9> */
.L_x_15323:
[----:B------:R-:W0:Y:S02]  /*5d60*/  F2I.FTZ.TRUNC.NTZ R3, R22 ;  /* 0x0000001600037305 */ /* 0x000e24000021f100 */
[----:B0-----:R0:W-:Y:S01]  /*5d70*/  STG.E desc[UR36][R8.64], R3 ;  /* 0x0000000308007986 */ /* 0x0011e2000c101924 */
[----:B------:R-:W-:Y:S05]  /*5d80*/  BRA `(.L_x_15321) ;  /* 0x0000000c00107947 */ /* 0x000fea0003800000 */
.L_x_15322:
[----:B------:R-:W0:Y:S02]  /*5d90*/  F2I.FTZ.TRUNC.NTZ R3, R22 ;  /* 0x0000001600037305 */ /* 0x000e24000021f100 */
[----:B0-----:R0:W-:Y:S01]  /*5da0*/  STG.E.U16 desc[UR36][R8.64], R3 ;  /* 0x0000000308007986 */ /* 0x0011e2000c101524 */
[----:B------:R-:W-:Y:S05]  /*5db0*/  BRA `(.L_x_15321) ;  /* 0x0000000c00047947 */ /* 0x000fea0003800000 */
.L_x_15317:
        /* <DEDUP_REMOVED lines=8> */
.L_x_15325:
[----:B------:R-:W-:-:S05]  /*5e40*/  F2FP.F16.F32.PACK_AB R22, RZ, R22 ;  /* 0x00000016ff16723e */ /* 0x000fca00000000ff */
[----:B------:R0:W-:Y:S01]  /*5e50*/  STG.E.U16 desc[UR36][R8.64], R22 ;  /* 0x0000001608007986 */ /* 0x0001e2000c101524 */
[----:B------:R-:W-:Y:S05]  /*5e60*/  BRA `(.L_x_15321) ;  /* 0x0000000800d87947 */ /* 0x000fea0003800000 */
.L_x_15324:
        /* <DEDUP_REMOVED lines=9> */
.L_x_15327:
[----:B------:R-:W-:-:S04]  /*5f00*/  F2FP.F16.F32.PACK_AB R3, RZ, R22 ;  /* 0x00000016ff03723e */ /* 0x000fc800000000ff */
[----:B------:R-:W-:-:S05]  /*5f10*/  PRMT R3, R3, 0x5410, RZ ;  /* 0x0000541003037816 */ /* 0x000fca00000000ff */
[----:B------:R0:W-:Y:S01]  /*5f20*/  STG.E desc[UR36][R8.64], R3 ;  /* 0x0000000308007986 */ /* 0x0001e2000c101924 */
[----:B------:R-:W-:Y:S05]  /*5f30*/  BRA `(.L_x_15321) ;  /* 0x0000000800a47947 */ /* 0x000fea0003800000 */
.L_x_15326:
[----:B------:R-:W-:-:S06]  /*5f40*/  FMUL.FTZ R4, R22, 1 ;  /* 0x3f80000016047820 */ /* 0x000fcc0000410000 */
[----:B------:R-:W0:Y:S02]  /*5f50*/  F2F.F64.F32 R4, R4 ;  /* 0x0000000400047310 */ /* 0x000e240000201800 */
[----:B0-----:R0:W-:Y:S01]  /*5f60*/  STG.E.64 desc[UR36][R8.64], R4 ;  /* 0x0000000408007986 */ /* 0x0011e2000c101b24 */
[----:B------:R-:W-:Y:S05]  /*5f70*/  BRA `(.L_x_15321) ;  /* 0x0000000800947947 */ /* 0x000fea0003800000 */
.L_x_15316:
        /* <DEDUP_REMOVED lines=12> */
.L_x_15330:
[----:B------:R-:W-:Y:S01]  /*6040*/  FMUL.FTZ R4, R22, 1 ;  /* 0x3f80000016047820 */ /* 0x000fe20000410000 */
[----:B------:R-:W-:-:S05]  /*6050*/  CS2R R6, SRZ ;  /* 0x0000000000067805 */ /* 0x000fca000001ff00 */
[----:B------:R-:W0:Y:S02]  /*6060*/  F2F.F64.F32 R4, R4 ;  /* 0x0000000400047310 */ /* 0x000e240000201800 */
[----:B0-----:R0:W-:Y:S01]  /*6070*/  STG.E.128 desc[UR36][R8.64], R4 ;  /* 0x0000000408007986 */ /* 0x0011e2000c101d24 */
[----:B------:R-:W-:Y:S05]  /*6080*/  BRA `(.L_x_15321) ;  /* 0x0000000800507947 */ /* 0x000fea0003800000 */
.L_x_15329:
        /* <DEDUP_REMOVED lines=20> */
.L_x_15334:
[----:B------:R-:W-:Y:S05]  /*61d0*/  BSYNC B0 ;  /* 0x0000000000007941 */ /* 0x000fea0003800000 */
.L_x_15333:
[----:B------:R-:W-:-:S05]  /*61e0*/  LOP3.LUT R5, R0, R5, RZ, 0xfc, !PT ;  /* 0x0000000500057212 */ /* 0x000fca00078efcff */
[----:B------:R0:W-:Y:S01]  /*61f0*/  STG.E.U8 desc[UR36][R8.64], R5 ;  /* 0x0000000508007986 */ /* 0x0001e2000c101124 */
[----:B------:R-:W-:Y:S05]  /*6200*/  BRA `(.L_x_15321) ;  /* 0x0000000400f07947 */ /* 0x000fea0003800000 */
.L_x_15332:
        /* <DEDUP_REMOVED lines=12> */
.L_x_15336:
[----:B------:R-:W-:Y:S01]  /*62d0*/  IMAD.MOV.U32 R0, RZ, RZ, 0x7f ;  /* 0x0000007fff007424 */ /* 0x000fe200078e00ff */
[----:B------:R-:W-:-:S04]  /*62e0*/  ISETP.GT.U32.AND P0, PT, R4, 0x7f800000, PT ;  /* 0x7f8000000400780c */ /* 0x000fc80003f04070 */
[----:B------:R-:W-:-:S09]  /*62f0*/  SEL R0, R0, 0x7c, P0 ;  /* 0x0000007c00007807 */ /* 0x000fd20000000000 */
.L_x_15337:
[----:B------:R-:W-:Y:S05]  /*6300*/  BSYNC B0 ;  /* 0x0000000000007941 */ /* 0x000fea0003800000 */
.L_x_15335:
[----:B------:R-:W-:-:S04]  /*6310*/  LOP3.LUT R22, R22, 0x80000000, RZ, 0xc0, !PT ;  /* 0x8000000016167812 */ /* 0x000fc800078ec0ff */
[----:B------:R-:W-:-:S04]  /*6320*/  SHF.R.U32.HI R3, RZ, 0x18, R22 ;  /* 0x00000018ff037819 */ /* 0x000fc80000011616 */
[----:B------:R-:W-:-:S05]  /*6330*/  LOP3.LUT R3, R0, R3, RZ, 0xfc, !PT ;  /* 0x0000000300037212 */ /* 0x000fca00078efcff */
[----:B------:R0:W-:Y:S01]  /*6340*/  STG.E.U8 desc[UR36][R8.64], R3 ;  /* 0x0000000308007986 */ /* 0x0001e2000c101124 */
[----:B------:R-:W-:Y:S05]  /*6350*/  BRA `(.L_x_15321) ;  /* 0x00000004009c7947 */ /* 0x000fea0003800000 */
.L_x_15331:
[----:B------:R-:W-:-:S05]  /*6360*/  F2FP.BF16.F32.PACK_AB R22, RZ, R22 ;  /* 0x00000016ff16723e */ /* 0x000fca00000010ff */
[----:B------:R0:W-:Y:S01]  /*6370*/  STG.E.U16 desc[UR36][R8.64], R22 ;  /* 0x0000001608007986 */ /* 0x0001e2000c101524 */
[----:B------:R-:W-:Y:S05]  /*6380*/  BRA `(.L_x_15321) ;  /* 0x0000000400907947 */ /* 0x000fea0003800000 */
.L_x_15328:
        /* <DEDUP_REMOVED lines=11> */
.L_x_15340:
        /* <DEDUP_REMOVED lines=16> */
.L_x_15343:
[----:B------:R-:W-:-:S04]  /*6540*/  LOP3.LUT R22, R22, 0x80000000, RZ, 0xc0, !PT ;  /* 0x8000000016167812 */ /* 0x000fc800078ec0ff */
[----:B------:R-:W-:-:S04]  /*6550*/  SHF.R.U32.HI R3, RZ, 0x18, R22 ;  /* 0x00000018ff037819 */ /* 0x000fc80000011616 */
[----:B------:R-:W-:-:S04]  /*6560*/  LOP3.LUT R0, R0, R3, RZ, 0xfc, !PT ;  /* 0x0000000300007212 */ /* 0x000fc800078efcff */
[----:B------:R-:W-:-:S07]  /*6570*/  PRMT R4, R0, 0x7610, R4 ;  /* 0x0000761000047816 */ /* 0x000fce0000000004 */
.L_x_15342:
[----:B------:R-:W-:Y:S05]  /*6580*/  BSYNC B0 ;  /* 0x0000000000007941 */ /* 0x000fea0003800000 */
.L_x_15341:
[----:B------:R3:W-:Y:S01]  /*6590*/  STG.E.U8 desc[UR36][R8.64], R4 ;  /* 0x0000000408007986 */ /* 0x0007e2000c101124 */
[----:B------:R-:W-:Y:S05]  /*65a0*/  BRA `(.L_x_15321) ;  /* 0x0000000400087947 */ /* 0x000fea0003800000 */
.L_x_15339:
        /* <DEDUP_REMOVED lines=16> */
.L_x_15346:
[----:B------:R-:W-:-:S04]  /*66b0*/  LOP3.LUT R22, R22, 0x80000000, RZ, 0xc0, !PT ;  /* 0x8000000016167812 */ /* 0x000fc800078ec0ff */
[----:B------:R-:W-:-:S04]  /*66c0*/  SHF.R.U32.HI R3, RZ, 0x18, R22 ;  /* 0x00000018ff037819 */ /* 0x000fc80000011616 */
[----:B------:R-:W-:-:S04]  /*66d0*/  LOP3.LUT R0, R0, R3, RZ, 0xfc, !PT ;  /* 0x0000000300007212 */ /* 0x000fc800078efcff */
[----:B------:R-:W-:-:S07]  /*66e0*/  PRMT R4, R0, 0x7610, R4 ;  /* 0x0000761000047816 */ /* 0x000fce0000000004 */
.L_x_15345:
[----:B------:R-:W-:Y:S05]  /*66f0*/  BSYNC B0 ;  /* 0x0000000000007941 */ /* 0x000fea0003800000 */
.L_x_15344:
[----:B------:R0:W-:Y:S01]  /*6700*/  STG.E.U8 desc[UR36][R8.64], R4 ;  /* 0x0000000408007986 */ /* 0x0001e2000c101124 */
[----:B------:R-:W-:Y:S05]  /*6710*/  BRA `(.L_x_15321) ;  /* 0x0000000000ac7947 */ /* 0x000fea0003800000 */
.L_x_15338:
        /* <DEDUP_REMOVED lines=21> */
.L_x_15320:
        /* <DEDUP_REMOVED lines=16> */
.L_x_15349:
[----:B------:R-:W-:Y:S05]  /*6970*/  BRA `(.L_x_15321) ;  /* 0x0000000000147947 */ /* 0x000fea0003800000 */
.L_x_15348:
[----:B------:R-:W0:Y:S02]  /*6980*/  F2I.U64.TRUNC R22, R22 ;  /* 0x0000001600167311 */ /* 0x000e24000020d800 */
[----:B0-----:R2:W-:Y:S01]  /*6990*/  STG.E.64 desc[UR36][R8.64], R22 ;  /* 0x0000001608007986 */ /* 0x0015e2000c101b24 */
[----:B------:R-:W-:Y:S05]  /*69a0*/  BRA `(.L_x_15321) ;  /* 0x0000000000087947 */ /* 0x000fea0003800000 */
.L_x_15347:
[----:B------:R-:W0:Y:S02]  /*69b0*/  F2I.FTZ.U32.TRUNC.NTZ R3, R22 ;  /* 0x0000001600037305 */ /* 0x000e24000021f000 */
[----:B0-----:R0:W-:Y:S02]  /*69c0*/  STG.E desc[UR36][R8.64], R3 ;  /* 0x0000000308007986 */ /* 0x0011e4000c101924 */
.L_x_15321:
[----:B------:R-:W-:-:S07]  /*69d0*/  VIADD R19, R19, 0x80 ;  /* 0x0000008013137836 */ /* 0x000fce0000000000 */
.L_x_15281:
[----:B------:R-:W-:Y:S05]  /*69e0*/  BSYNC B6 ;  /* 0x0000000000067941 */ /* 0x000fea0003800000 */
.L_x_15280:
[----:B------:R-:W-:-:S13]  /*69f0*/  ISETP.GE.AND P0, PT, R19, R17, PT ;  /* 0x000000111300720c */ /* 0x000fda0003f06270 */
[----:B------:R-:W-:Y:S05]  /*6a00*/  @P0 EXIT ;  /* 0x000000000000094d */ /* 0x000fea0003800000 */
[----:B0-23--:R-:W0:Y:S01]  /*6a10*/  LDC.64 R4, c[0x0][0x220] ;  /* 0x00008800ff047b82 */ /* 0x00de220000000a00 */
[----:B-1----:R-:W-:Y:S01]  /*6a20*/  PRMT R0, R16, 0x9910, RZ ;  /* 0x0000991010007816 */ /* 0x002fe200000000ff */
        /* <DEDUP_REMOVED lines=18> */
.L_x_15353:
[----:B------:R-:W0:Y:S02]  /*6b50*/  F2I.S64.TRUNC R18, R18 ;  /* 0x0000001200127311 */ /* 0x000e24000020d900 */
[----:B0-----:R-:W-:-:S05]  /*6b60*/  IMAD.MOV.U32 R5, RZ, RZ, R18 ;  /* 0x000000ffff057224 */ /* 0x001fca00078e0012 */
[----:B------:R-:W-:Y:S01]  /*6b70*/  STG.E.U8 desc[UR36][R2.64], R5 ;  /* 0x0000000502007986 */ /* 0x000fe2000c101124 */
[----:B------:R-:W-:Y:S05]  /*6b80*/  EXIT ;  /* 0x000000000000794d */ /* 0x000fea0003800000 */
.L_x_15352:
        /* <DEDUP_REMOVED lines=9> */
.L_x_15356:
[----:B------:R-:W0:Y:S02]  /*6c20*/  F2I.FTZ.TRUNC.NTZ R5, R18 ;  /* 0x0000001200057305 */ /* 0x000e24000021f100 */
[----:B0-----:R-:W-:Y:S01]  /*6c30*/  STG.E desc[UR36][R2.64], R5 ;  /* 0x0000000502007986 */ /* 0x001fe2000c101924 */
[----:B------:R-:W-:Y:S05]  /*6c40*/  EXIT ;  /* 0x000000000000794d */ /* 0x000fea0003800000 */
.L_x_15355:
[----:B------:R-:W0:Y:S02]  /*6c50*/  F2I.FTZ.TRUNC.NTZ R5, R18 ;  /* 0x0000001200057305 */ /* 0x000e24000021f100 */
[----:B0-----:R-:W-:Y:S01]  /*6c60*/  STG.E.U16 desc[UR36][R2.64], R5 ;  /* 0x0000000502007986 */ /* 0x001fe2000c101524 */
[----:B------:R-:W-:Y:S05]  /*6c70*/  EXIT ;  /* 0x000000000000794d */ /* 0x000fea0003800000 */
.L_x_15351:
        /* <DEDUP_REMOVED lines=8> */
.L_x_15358:
[----:B------:R-:W-:-:S05]  /*6d00*/  F2FP.F16.F32.PACK_AB R18, RZ, R18 ;  /* 0x00000012ff12723e */ /* 0x000fca00000000ff */
[----:B------:R-:W-:Y:S01]  /*6d10*/  STG.E.U16 desc[UR36][R2.64], R18 ;  /* 0x0000001202007986 */ /* 0x000fe2000c101524 */
[----:B------:R-:W-:Y:S05]  /*6d20*/  EXIT ;  /* 0x000000000000794d */ /* 0x000fea0003800000 */
.L_x_15357:
        /* <DEDUP_REMOVED lines=9> */
.L_x_15360:
[----:B------:R-:W-:-:S04]  /*6dc0*/  F2FP.F16.F32.PACK_AB R5, RZ, R18 ;  /* 0x00000012ff05723e */ /* 0x000fc800000000ff */
[----:B------:R-:W-:-:S05]  /*6dd0*/  PRMT R5, R5, 0x5410, RZ ;  /* 0x0000541005057816 */ /* 0x000fca00000000ff */
[----:B------:R-:W-:Y:S01]  /*6de0*/  STG.E desc[UR36][R2.64], R5 ;  /* 0x0000000502007986 */ /* 0x000fe2000c101924 */
[----:B------:R-:W-:Y:S05]  /*6df0*/  EXIT ;  /* 0x000000000000794d */ /* 0x000fea0003800000 */
.L_x_15359:
[----:B------:R-:W-:-:S06]  /*6e00*/  FMUL.FTZ R4, R18, 1 ;  /* 0x3f80000012047820 */ /* 0x000fcc0000410000 */
[----:B------:R-:W0:Y:S02]  /*6e10*/  F2F.F64.F32 R4, R4 ;  /* 0x0000000400047310 */ /* 0x000e240000201800 */
[----:B0-----:R-:W-:Y:S01]  /*6e20*/  STG.E.64 desc[UR36][R2.64], R4 ;  /* 0x0000000402007986 */ /* 0x001fe2000c101b24 */
[----:B------:R-:W-:Y:S05]  /*6e30*/  EXIT ;  /* 0x000000000000794d */ /* 0x000fea0003800000 */
.L_x_15350:
        /* <DEDUP_REMOVED lines=12> */
.L_x_15363:
[----:B------:R-:W-:Y:S01]  /*6f00*/  FMUL.FTZ R4, R18, 1 ;  /* 0x3f80000012047820 */ /* 0x000fe20000410000 */
[----:B------:R-:W-:-:S05]  /*6f10*/  CS2R R6, SRZ ;  /* 0x0000000000067805 */ /* 0x000fca000001ff00 */
[----:B------:R-:W0:Y:S02]  /*6f20*/  F2F.F64.F32 R4, R4 ;  /* 0x0000000400047310 */ /* 0x000e240000201800 */
[----:B0-----:R-:W-:Y:S01]  /*6f30*/  STG.E.128 desc[UR36][R2.64], R4 ;  /* 0x0000000402007986 */ /* 0x001fe2000c101d24 */
[----:B------:R-:W-:Y:S05]  /*6f40*/  EXIT ;  /* 0x000000000000794d */ /* 0x000fea0003800000 */
.L_x_15362:
        /* <DEDUP_REMOVED lines=20> */
.L_x_15367:
[----:B------:R-:W-:Y:S05]  /*7090*/  BSYNC B0 ;  /* 0x0000000000007941 */ /* 0x000fea0003800000 */
.L_x_15366:
[----:B------:R-:W-:-:S05]  /*70a0*/  LOP3.LUT R7, R0, R7, RZ, 0xfc, !PT ;  /* 0x0000000700077212 */ /* 0x000fca00078efcff */
[----:B------:R-:W-:Y:S01]  /*70b0*/  STG.E.U8 desc[UR36][R2.64], R7 ;  /* 0x0000000702007986 */ /* 0x000fe2000c101124 */
[----:B------:R-:W-:Y:S05]  /*70c0*/  EXIT ;  /* 0x000000000000794d */ /* 0x000fea0003800000 */
.L_x_15365:
        /* <DEDUP_REMOVED lines=12> */
.L_x_15369:
[----:B------:R-:W-:Y:S01]  /*7190*/  IMAD.MOV.U32 R0, RZ, RZ, 0x7f ;  /* 0x0000007fff007424 */ /* 0x000fe200078e00ff */
[----:B------:R-:W-:-:S04]  /*71a0*/  ISETP.GT.U32.AND P0, PT, R4, 0x7f800000, PT ;  /* 0x7f8000000400780c */ /* 0x000fc80003f04070 */
[----:B------:R-:W-:-:S09]  /*71b0*/  SEL R0, R0, 0x7c, P0 ;  /* 0x0000007c00007807 */ /* 0x000fd20000000000 */
.L_x_15370:
[----:B------:R-:W-:Y:S05]  /*71c0*/  BSYNC B0 ;  /* 0x0000000000007941 */ /* 0x000fea0003800000 */
.L_x_15368:
[----:B------:R-:W-:-:S04]  /*71d0*/  LOP3.LUT R18, R18, 0x80000000, RZ, 0xc0, !PT ;  /* 0x8000000012127812 */ /* 0x000fc800078ec0ff */
[----:B------:R-:W-:-:S04]  /*71e0*/  SHF.R.U32.HI R5, RZ, 0x18, R18 ;  /* 0x00000018ff057819 */ /* 0x000fc80000011612 */
[----:B------:R-:W-:-:S05]  /*71f0*/  LOP3.LUT R5, R0, R5, RZ, 0xfc, !PT ;  /* 0x0000000500057212 */ /* 0x000fca00078efcff */
[----:B------:R-:W-:Y:S01]  /*7200*/  STG.E.U8 desc[UR36][R2.64], R5 ;  /* 0x0000000502007986 */ /* 0x000fe2000c101124 */
[----:B------:R-:W-:Y:S05]  /*7210*/  EXIT ;  /* 0x000000000000794d */ /* 0x000fea0003800000 */
.L_x_15364:
[----:B------:R-:W-:-:S05]  /*7220*/  F2FP.BF16.F32.PACK_AB R18, RZ, R18 ;  /* 0x00000012ff12723e */ /* 0x000fca00000010ff */
[----:B------:R-:W-:Y:S01]  /*7230*/  STG.E.U16 desc[UR36][R2.64], R18 ;  /* 0x0000001202007986 */ /* 0x000fe2000c101524 */
[----:B------:R-:W-:Y:S05]  /*7240*/  EXIT ;  /* 0x000000000000794d */ /* 0x000fea0003800000 */
.L_x_15361:
        /* <DEDUP_REMOVED lines=11> */
.L_x_15373:
        /* <DEDUP_REMOVED lines=16> */
.L_x_15376:
[----:B------:R-:W-:-:S04]  /*7400*/  LOP3.LUT R18, R18, 0x80000000, RZ, 0xc0, !PT ;  /* 0x8000000012127812 */ /* 0x000fc800078ec0ff */
[----:B------:R-:W-:-:S04]  /*7410*/  SHF.R.U32.HI R5, RZ, 0x18, R18 ;  /* 0x00000018ff057819 */ /* 0x000fc80000011612 */
[----:B------:R-:W-:-:S04]  /*7420*/  LOP3.LUT R4, R4, R5, RZ, 0xfc, !PT ;  /* 0x0000000504047212 */ /* 0x000fc800078efcff */
[----:B------:R-:W-:-:S07]  /*7430*/  PRMT R0, R4, 0x7610, R0 ;  /* 0x0000761004007816 */ /* 0x000fce0000000000 */
.L_x_15375:
[----:B------:R-:W-:Y:S05]  /*7440*/  BSYNC B0 ;  /* 0x0000000000007941 */ /* 0x000fea0003800000 */
.L_x_15374:
[----:B------:R-:W-:Y:S01]  /*7450*/  STG.E.U8 desc[UR36][R2.64], R0 ;  /* 0x0000000002007986 */ /* 0x000fe2000c101124 */
[----:B------:R-:W-:Y:S05]  /*7460*/  EXIT ;  /* 0x000000000000794d */ /* 0x000fea0003800000 */
.L_x_15372:
        /* <DEDUP_REMOVED lines=16> */
.L_x_15379:
[----:B------:R-:W-:-:S04]  /*7570*/  LOP3.LUT R18, R18, 0x80000000, RZ, 0xc0, !PT ;  /* 0x8000000012127812 */ /* 0x000fc800078ec0ff */
[----:B------:R-:W-:-:S04]  /*7580*/  SHF.R.U32.HI R5, RZ, 0x18, R18 ;  /* 0x00000018ff057819 */ /* 0x000fc80000011612 */
[----:B------:R-:W-:-:S04]  /*7590*/  LOP3.LUT R4, R4, R5, RZ, 0xfc, !PT ;  /* 0x0000000504047212 */ /* 0x000fc800078efcff */
[----:B------:R-:W-:-:S07]  /*75a0*/  PRMT R0, R4, 0x7610, R0 ;  /* 0x0000761004007816 */ /* 0x000fce0000000000 */
.L_x_15378:
[----:B------:R-:W-:Y:S05]  /*75b0*/  BSYNC B0 ;  /* 0x0000000000007941 */ /* 0x000fea0003800000 */
.L_x_15377:
[----:B------:R-:W-:Y:S01]  /*75c0*/  STG.E.U8 desc[UR36][R2.64], R0 ;  /* 0x0000000002007986 */ /* 0x000fe2000c101124 */
[----:B------:R-:W-:Y:S05]  /*75d0*/  EXIT ;  /* 0x000000000000794d */ /* 0x000fea0003800000 */
.L_x_15371:
        /* <DEDUP_REMOVED lines=21> */
.L_x_15354:
        /* <DEDUP_REMOVED lines=16> */
.L_x_15382:
[----:B------:R-:W-:Y:S05]  /*7830*/  EXIT ;  /* 0x000000000000794d */ /* 0x000fea0003800000 */
.L_x_15381:
[----:B------:R-:W0:Y:S02]  /*7840*/  F2I.U64.TRUNC R18, R18 ;  /* 0x0000001200127311 */ /* 0x000e24000020d800 */
[----:B0-----:R-:W-:Y:S01]  /*7850*/  STG.E.64 desc[UR36][R2.64], R18 ;  /* 0x0000001202007986 */ /* 0x001fe2000c101b24 */
[----:B------:R-:W-:Y:S05]  /*7860*/  EXIT ;  /* 0x000000000000794d */ /* 0x000fea0003800000 */
.L_x_15380:
[----:B------:R-:W0:Y:S02]  /*7870*/  F2I.FTZ.U32.TRUNC.NTZ R5, R18 ;  /* 0x0000001200057305 */ /* 0x000e24000021f000 */
[----:B0-----:R-:W-:Y:S01]  /*7880*/  STG.E desc[UR36][R2.64], R5 ;  /* 0x0000000502007986 */ /* 0x001fe2000c101924 */
[----:B------:R-:W-:Y:S05]  /*7890*/  EXIT ;  /* 0x000000000000794d */ /* 0x000fea0003800000 */
.L_x_15383:
        /* <DEDUP_REMOVED lines=14> */
.L_x_42244:


//--------------------- .text._ZN2at6native18elementwise_kernelILi128ELi2EZNS0_22gpu_kernel_impl_nocastINS0_13AUnaryFunctorIfffZZZNS0_19minimum_kernel_cudaERNS_18TensorIteratorBaseEENKUlvE0_clEvENKUlvE0_clEvEUlffE_EEEEvS5_RKT_EUliE_EEviT1_ --------------------------
	.section	.text._ZN2at6native18elementwise_kernelILi128ELi2EZNS0_22gpu_kernel_impl_nocastINS0_13AUnaryFunctorIfffZZZNS0_19minimum_kernel_cudaERNS_18TensorIteratorBaseEENKUlvE0_clEvENKUlvE0_clEvEUlffE_EEEEvS5_RKT_EUliE_EEviT1_,"ax",@progbits
	.align	128
        .global         _ZN2at6native18elementwise_kernelILi128ELi2EZNS0_22gpu_kernel_impl_nocastINS0_13AUnaryFunctorIfffZZZNS0_19minimum_kernel_cudaERNS_18TensorIteratorBaseEENKUlvE0_clEvENKUlvE0_clEvEUlffE_EEEEvS5_RKT_EUliE_EEviT1_
        .type           _ZN2at6native18elementwise_kernelILi128ELi2EZNS0_22gpu_kernel_impl_nocastINS0_13AUnaryFunctorIfffZZZNS0_19minimum_kernel_cudaERNS_18TensorIteratorBaseEENKUlvE0_clEvENKUlvE0_clEvEUlffE_EEEEvS5_RKT_EUliE_EEviT1_,@function
        .size           _ZN2at6native18elementwise_kernelILi128ELi2EZNS0_22gpu_kernel_impl_nocastINS0_13AUnaryFunctorIfffZZZNS0_19minimum_kernel_cudaERNS_18TensorIteratorBaseEENKUlvE0_clEvENKUlvE0_clEvEUlffE_EEEEvS5_RKT_EUliE_EEviT1_,(.L_x_42245 - _ZN2at6native18elementwise_kernelILi128ELi2EZNS0_22gpu_kernel_impl_nocastINS0_13AUnaryFunctorIfffZZZNS0_19minimum_kernel_cudaERNS_18TensorIteratorBaseEENKUlvE0_clEvENKUlvE0_clEvEUlffE_EEEEvS5_RKT_EUliE_EEviT1_)
        .other          _ZN2at6native18elementwise_kernelILi128ELi2EZNS0_22gpu_kernel_impl_nocastINS0_13AUnaryFunctorIfffZZZNS0_19minimum_kernel_cudaERNS_18TensorIteratorBaseEENKUlvE0_clEvENKUlvE0_clEvEUlffE_EEEEvS5_RKT_EUliE_EEviT1_,@"STO_CUDA_ENTRY STV_DEFAULT"
_ZN2at6native18elementwise_kernelILi128ELi2EZNS0_22gpu_kernel_impl_nocastINS0_13AUnaryFunctorIfffZZZNS0_19minimum_kernel_cudaERNS_18TensorIteratorBaseEENKUlvE0_clEvENKUlvE0_clEvEUlffE_EEEEvS5_RKT_EUliE_EEviT1_:
.text._ZN2at6native18elementwise_kernelILi128ELi2EZNS0_22gpu_kernel_impl_nocastINS0_13AUnaryFunctorIfffZZZNS0_19minimum_kernel_cudaERNS_18TensorIteratorBaseEENKUlvE0_clEvENKUlvE0_clEvEUlffE_EEEEvS5_RKT_EUliE_EEviT1_:
        /* <DEDUP_REMOVED lines=312> */
.L_x_15386:
[----:B------:R-:W0:Y:S01]  /*1380*/  LDC R6, c[0x0][0x424] ;  /* 0x00010900ff067b82 */ /* 0x000e220000000800 */
[----:B------:R-:W-:Y:S01]  /*1390*/  ULDC.64 UR10, c[0x0][0x418] ;  /* 0x00010600000a7ab9 */ /* 0x000fe20000000a00 */
[----:B------:R-:W-:Y:S01]  /*13a0*/  ULDC.64 UR8, c[0x0][0x410] ;  /* 0x0001040000087ab9 */ /* 0x000fe20000000a00 */
[----:B------:R-:W-:Y:S01]  /*13b0*/  IADD3 R2, P2, R2, UR10, RZ ;  /* 0x0000000a02027c10 */ /* 0x000fe2000ff5e0ff */
[----:B------:R-:W-:Y:S01]  /*13c0*/  ULDC UR7, c[0x0][0x424] ;  /* 0x0001090000077ab9 */ /* 0x000fe20000000800 */
[----:B------:R-:W-:Y:S01]  /*13d0*/  IADD3 R4, P1, R3, UR8, RZ ;  /* 0x0000000803047c10 */ /* 0x000fe2000ff3e0ff */
[----:B------:R-:W-:Y:S01]  /*13e0*/  IMAD.U32 R9, RZ, RZ, UR7 ;  /* 0x00000007ff097e24 */ /* 0x000fe2000f8e00ff */
[----:B------:R-:W-:Y:S02]  /*13f0*/  IADD3.X R3, RZ, UR11, RZ, P2, !PT ;  /* 0x0000000bff037c10 */ /* 0x000fe400097fe4ff */
[----:B------:R-:W-:Y:S02]  /*1400*/  IADD3.X R5, RZ, UR9, RZ, P1, !PT ;  /* 0x00000009ff057c10 */ /* 0x000fe40008ffe4ff */
[----:B0-----:R-:W-:-:S13]  /*1410*/  FSETP.NAN.FTZ.AND P0, PT, R6, R6, PT ;  /* 0x000000060600720b */ /* 0x001fda0003f18000 */
[----:B------:R-:W-:Y:S05]  /*1420*/  @P0 BRA `(.L_x_15387) ;  /* 0x00000000000c0947 */ /* 0x000fea0003800000 */
[----:B------:R-:W2:Y:S02]  /*1430*/  LDG.E R9, desc[UR4][R2.64] ;  /* 0x0000000402097981 */ /* 0x000ea4000c1e1900 */
[----:B--2---:R-:W-:-:S13]  /*1440*/  FSETP.NAN.FTZ.AND P0, PT, R9, R9, PT ;  /* 0x000000090900720b */ /* 0x004fda0003f18000 */
[----:B------:R-:W-:-:S07]  /*1450*/  @!P0 FMNMX.FTZ R9, R9, R6, PT ;  /* 0x0000000609098209 */ /* 0x000fce0003810000 */
.L_x_15387:
[----:B------:R0:W-:Y:S01]  /*1460*/  STG.E desc[UR4][R4.64], R9 ;  /* 0x0000000904007986 */ /* 0x0001e2000c101904 */
[----:B------:R-:W-:-:S07]  /*1470*/  IADD3 R7, R0, 0x80, RZ ;  /* 0x0000008000077810 */ /* 0x000fce0007ffe0ff */
.L_x_15385:
[----:B------:R-:W-:Y:S05]  /*1480*/  BSYNC B0 ;  /* 0x0000000000007941 */ /* 0x000fea0003800000 */
.L_x_15384:
[----:B------:R-:W-:-:S13]  /*1490*/  ISETP.GE.AND P0, PT, R7, UR6, PT ;  /* 0x0000000607007c0c */ /* 0x000fda000bf06270 */
[----:B------:R-:W-:Y:S05]  /*14a0*/  @P0 EXIT ;  /* 0x000000000000094d */ /* 0x000fea0003800000 */
[----:B------:R-:W1:Y:S01]  /*14b0*/  LDC R8, c[0x0][0x218] ;  /* 0x00008600ff087b82 */ /* 0x000e620000000800 */
[----:B------:R-:W-:Y:S01]  /*14c0*/  HFMA2.MMA R0, -RZ, RZ, 0, 0 ;  /* 0x00000000ff007435 */ /* 0x000fe200000001ff */
[----:B------:R-:W-:Y:S02]  /*14d0*/  MOV R3, RZ ;  /* 0x000000ff00037202 */ /* 0x000fe40000000f00 */
[----:B-1----:R-:W-:-:S13]  /*14e0*/  ISETP.NE.AND P0, PT, R8, RZ, PT ;  /* 0x000000ff0800720c */ /* 0x002fda0003f05270 */
[----:B------:R-:W-:Y:S05]  /*14f0*/  @!P0 BRA `(.L_x_15388) ;  /* 0x0000001000a88947 */ /* 0x000fea0003800000 */
[----:B------:R-:W-:Y:S01]  /*1500*/  MOV R2, RZ ;  /* 0x000000ff00027202 */ /* 0x000fe20000000f00 */
[----:B------:R-:W-:Y:S01]  /*1510*/  ULDC.64 UR6, c[0x0][0x220] ;  /* 0x0000880000067ab9 */ /* 0x000fe20000000a00 */
[----:B------:R-:W-:Y:S02]  /*1520*/  MOV R3, R7 ;  /* 0x0000000700037202 */ /* 0x000fe40000000f00 */
[----:B------:R-:W-:Y:S01]  /*1530*/  ISETP.NE.AND P0, PT, R8, 0x1, PT ;  /* 0x000000010800780c */ /* 0x000fe20003f05270 */
        /* <DEDUP_REMOVED lines=294> */
.L_x_15388:
[----:B------:R-:W1:Y:S01]  /*27a0*/  LDC R6, c[0x0][0x424] ;  /* 0x00010900ff067b82 */ /* 0x000e620000000800 */
[----:B------:R-:W-:Y:S01]  /*27b0*/  ULDC.64 UR8, c[0x0][0x418] ;  /* 0x0001060000087ab9 */ /* 0x000fe20000000a00 */
[----:B------:R-:W-:Y:S01]  /*27c0*/  ULDC.64 UR6, c[0x0][0x410] ;  /* 0x0001040000067ab9 */ /* 0x000fe20000000a00 */
[----:B------:R-:W-:Y:S02]  /*27d0*/  IADD3 R2, P1, R0, UR8, RZ ;  /* 0x0000000800027c10 */ /* 0x000fe4000ff3e0ff */
[----:B0-----:R-:W-:Y:S01]  /*27e0*/  IADD3 R4, P0, R3, UR6, RZ ;  /* 0x0000000603047c10 */ /* 0x001fe2000ff1e0ff */
[----:B------:R-:W-:Y:S01]  /*27f0*/  ULDC UR6, c[0x0][0x424] ;  /* 0x0001090000067ab9 */ /* 0x000fe20000000800 */
[----:B------:R-:W-:Y:S02]  /*2800*/  IADD3.X R3, RZ, UR9, RZ, P1, !PT ;  /* 0x00000009ff037c10 */ /* 0x000fe40008ffe4ff */
[----:B------:R-:W-:Y:S02]  /*2810*/  IADD3.X R5, RZ, UR7, RZ, P0, !PT ;  /* 0x00000007ff057c10 */ /* 0x000fe400087fe4ff */
[----:B------:R-:W-:-:S02]  /*2820*/  MOV R7, UR6 ;  /* 0x0000000600077c02 */ /* 0x000fc40008000f00 */
[----:B-1----:R-:W-:-:S13]  /*2830*/  FSETP.NAN.FTZ.AND P2, PT, R6, R6, PT ;  /* 0x000000060600720b */ /* 0x002fda0003f58000 */
[----:B------:R-:W-:Y:S05]  /*2840*/  @P2 BRA `(.L_x_15389) ;  /* 0x00000000000c2947 */ /* 0x000fea0003800000 */
[----:B------:R-:W2:Y:S02]  /*2850*/  LDG.E R7, desc[UR4][R2.64] ;  /* 0x0000000402077981 */ /* 0x000ea4000c1e1900 */
[----:B--2---:R-:W-:-:S13]  /*2860*/  FSETP.NAN.FTZ.AND P0, PT, R7, R7, PT ;  /* 0x000000070700720b */ /* 0x004fda0003f18000 */
[----:B------:R-:W-:-:S07]  /*2870*/  @!P0 FMNMX.FTZ R7, R7, R6, PT ;  /* 0x0000000607078209 */ /* 0x000fce0003810000 */
.L_x_15389:
[----:B------:R-:W-:Y:S01]  /*2880*/  STG.E desc[UR4][R4.64], R7 ;  /* 0x0000000704007986 */ /* 0x000fe2000c101904 */
[----:B------:R-:W-:Y:S05]  /*2890*/  EXIT ;  /* 0x000000000000794d */ /* 0x000fea0003800000 */
.L_x_15390:
        /* <DEDUP_REMOVED lines=14> */
.L_x_42245:


//--------------------- .text._ZN2at6native27unrolled_elementwise_kernelINS0_13AUnaryFunctorIfffZZZNS0_19minimum_kernel_cudaERNS_18TensorIteratorBaseEENKUlvE0_clEvENKUlvE0_clEvEUlffE_EESt5arrayIPcLm2EELi4E23TrivialOffsetCalculatorILi1EjESD_NS0_6memory15LoadWithoutCastENSE_16StoreWithoutCastEEEviT_T0_T2_T3_T4_T5_ --------------------------
	.section	.text._ZN2at6native27unrolled_elementwise_kernelINS0_13AUnaryFunctorIfffZZZNS0_19minimum_kernel_cudaERNS_18TensorIteratorBaseEENKUlvE0_clEvENKUlvE0_clEvEUlffE_EESt5arrayIPcLm2EELi4E23TrivialOffsetCalculatorILi1EjESD_NS0_6memory15LoadWithoutCastENSE_16StoreWithoutCastEEEviT_T0_T2_T3_T4_T5_,"ax",@progbits
	.align	128
        .global         _ZN2at6native27unrolled_elementwise_kernelINS0_13AUnaryFunctorIfffZZZNS0_19minimum_kernel_cudaERNS_18TensorIteratorBaseEENKUlvE0_clEvENKUlvE0_clEvEUlffE_EESt5arrayIPcLm2EELi4E23TrivialOffsetCalculatorILi1EjESD_NS0_6memory15LoadWithoutCastENSE_16StoreWithoutCastEEEviT_T0_T2_T3_T4_T5_
        .type           _ZN2at6native27unrolled_elementwise_kernelINS0_13AUnaryFunctorIfffZZZNS0_19minimum_kernel_cudaERNS_18TensorIteratorBaseEENKUlvE0_clEvENKUlvE0_clEvEUlffE_EESt5arrayIPcLm2EELi4E23TrivialOffsetCalculatorILi1EjESD_NS0_6memory15LoadWithoutCastENSE_16StoreWithoutCastEEEviT_T0_T2_T3_T4_T5_,@function
        .size           _ZN2at6native27unrolled_elementwise_kernelINS0_13AUnaryFunctorIfffZZZNS0_19minimum_kernel_cudaERNS_18TensorIteratorBaseEENKUlvE0_clEvENKUlvE0_clEvEUlffE_EESt5arrayIPcLm2EELi4E23TrivialOffsetCalculatorILi1EjESD_NS0_6memory15LoadWithoutCastENSE_16StoreWithoutCastEEEviT_T0_T2_T3_T4_T5_,(.L_x_42246 - _ZN2at6native27unrolled_elementwise_kernelINS0_13AUnaryFunctorIfffZZZNS0_19minimum_kernel_cudaERNS_18TensorIteratorBaseEENKUlvE0_clEvENKUlvE0_clEvEUlffE_EESt5arrayIPcLm2EELi4E23TrivialOffsetCalculatorILi1EjESD_NS0_6memory15LoadWithoutCastENSE_16StoreWithoutCastEEEviT_T0_T2_T3_T4_T5_)
        .other          _ZN2at6native27unrolled_elementwise_kernelINS0_13AUnaryFunctorIfffZZZNS0_19minimum_kernel_cudaERNS_18TensorIteratorBaseEENKUlvE0_clEvENKUlvE0_clEvEUlffE_EESt5arrayIPcLm2EELi4E23TrivialOffsetCalculatorILi1EjESD_NS0_6memory15LoadWithoutCastENSE_16StoreWithoutCastEEEviT_T0_T2_T3_T4_T5_,@"STO_CUDA_ENTRY STV_DEFAULT"
_ZN2at6native27unrolled_elementwise_kernelINS0_13AUnaryFunctorIfffZZZNS0_19minimum_kernel_cudaERNS_18TensorIteratorBaseEENKUlvE0_clEvENKUlvE0_clEvEUlffE_EESt5arrayIPcLm2EELi4E23TrivialOffsetCalculatorILi1EjESD_NS0_6memory15LoadWithoutCastENSE_16StoreWithoutCastEEEviT_T0_T2_T3_T4_T5_:
.text._ZN2at6native27unrolled_elementwise_kernelINS0_13AUnaryFunctorIfffZZZNS0_19minimum_kernel_cudaERNS_18TensorIteratorBaseEENKUlvE0_clEvENKUlvE0_clEvEUlffE_EESt5arrayIPcLm2EELi4E23TrivialOffsetCalculatorILi1EjESD_NS0_6memory15LoadWithoutCastENSE_16StoreWithoutCastEEEviT_T0_T2_T3_T4_T5_:
[----:B------:R-:W-:Y:S01]  /*0000*/  LDC R1, c[0x0][0x28] ;  /* 0x00000a00ff017b82 */ /* 0x000fe20000000800 */
[----:B------:R-:W0:Y:S07]  /*0010*/  S2R R0, SR_CTAID.X ;  /* 0x0000000000007919 */ /* 0x000e2e0000002500 */
[----:B------:R-:W0:Y:S01]  /*0020*/  LDC R5, c[0x0][0x210] ;  /* 0x00008400ff057b82 */ /* 0x000e220000000800 */
[----:B------:R-:W-:Y:S01]  /*0030*/  IMAD.MOV.U32 R16, RZ, RZ, RZ ;  /* 0x000000ffff107224 */ /* 0x000fe200078e00ff */
[----:B------:R-:W-:Y:S01]  /*0040*/  ULDC.64 UR4, c[0x0][0x208] ;  /* 0x0000820000047ab9 */ /* 0x000fe20000000a00 */
[----:B------:R-:W1:Y:S05]  /*0050*/  S2R R3, SR_TID.X ;  /* 0x0000000000037919 */ /* 0x000e6a0000002100 */
[----:B------:R-:W2:Y:S01]  /*0060*/  LDC R18, c[0x0][0x218] ;  /* 0x00008600ff127b82 */ /* 0x000ea20000000800 */
        /* <DEDUP_REMOVED lines=11> */
[----:B0-----:R-:W-:Y:S01]  /*0120*/  @!P0 IMAD.WIDE.U32 R4, R15, 0x4, R4 ;  /* 0x000000040f048825 */ /* 0x001fe200078e0004 */
[----:B------:R-:W-:-:S06]  /*0130*/  CS2R R14, SRZ ;  /* 0x00000000000e7805 */ /* 0x000fcc000001ff00 */
[----:B------:R0:W5:Y:S05]  /*0140*/  @!P0 LDG.E R14, desc[UR4][R4.64] ;  /* 0x00000004040e8981 */ /* 0x00016a000c1e1900 */
[----:B------:R-:W-:Y:S01]  /*0150*/  @!P3 LEA R21, R0, R13, 0x9 ;  /* 0x0000000d0015b211 */ /* 0x000fe200078e48ff */
[----:B------:R-:W-:Y:S01]  /*0160*/  @!P3 VIADD R13, R13, 0x80 ;  /* 0x000000800d0db836 */ /* 0x000fe20000000000 */
[----:B------:R-:W3:Y:S01]  /*0170*/  @!P3 LDC.64 R10, c[0x0][0x228] ;  /* 0x00008a00ff0abb82 */ /* 0x000ee20000000a00 */
[----:B-1----:R-:W-:-:S03]  /*0180*/  @!P1 IMAD.WIDE.U32 R8, R19, 0x4, R8 ;  /* 0x0000000413089825 */ /* 0x002fc600078e0008 */
[----:B------:R-:W-:-:S13]  /*0190*/  ISETP.GE.AND P2, PT, R13, R2, PT ;  /* 0x000000020d00720c */ /* 0x000fda0003f46270 */
[----:B------:R-:W1:Y:S01]  /*01a0*/  @!P2 LDC.64 R6, c[0x0][0x228] ;  /* 0x00008a00ff06ab82 */ /* 0x000e620000000a00 */
[----:B------:R-:W-:Y:S02]  /*01b0*/  @!P2 IMAD R17, R0, 0x200, R13 ;  /* 0x000002000011a824 */ /* 0x000fe400078e020d */
[----:B---3--:R-:W-:-:S05]  /*01c0*/  @!P3 IMAD.WIDE.U32 R12, R21, 0x4, R10 ;  /* 0x00000004150cb825 */ /* 0x008fca00078e000a */
[----:B------:R0:W5:Y:S01]  /*01d0*/  @!P3 LDG.E R16, desc[UR4][R12.64] ;  /* 0x000000040c10b981 */ /* 0x000162000c1e1900 */
[----:B-1----:R-:W-:Y:S01]  /*01e0*/  @!P2 IMAD.WIDE.U32 R10, R17, 0x4, R6 ;  /* 0x00000004110aa825 */ /* 0x002fe200078e0006 */
[----:B------:R-:W-:-:S04]  /*01f0*/  HFMA2.MMA R7, -RZ, RZ, 0, 0 ;  /* 0x00000000ff077435 */ /* 0x000fc800000001ff */
[----:B------:R0:W5:Y:S06]  /*0200*/  @!P2 LDG.E R15, desc[UR4][R10.64] ;  /* 0x000000040a0fa981 */ /* 0x00016c000c1e1900 */
[----:B------:R0:W5:Y:S01]  /*0210*/  @!P1 LDG.E R7, desc[UR4][R8.64] ;  /* 0x0000000408079981 */ /* 0x000162000c1e1900 */
[----:B--2---:R-:W-:Y:S01]  /*0220*/  FSETP.NAN.FTZ.AND P1, PT, R18, R18, PT ;  /* 0x000000121200720b */ /* 0x004fe20003f38000 */
[----:B------:R-:W-:Y:S02]  /*0230*/  ULDC UR6, c[0x0][0x218] ;  /* 0x0000860000067ab9 */ /* 0x000fe40000000800 */
[----:B------:R-:W-:Y:S01]  /*0240*/  IMAD.U32 R6, RZ, RZ, UR6 ;  /* 0x00000006ff067e24 */ /* 0x000fe2000f8e00ff */
[----:B------:R-:W-:Y:S01]  /*0250*/  MOV R17, UR6 ;  /* 0x0000000600117c02 */ /* 0x000fe20008000f00 */
[----:B------:R-:W-:-:S02]  /*0260*/  IMAD.U32 R19, RZ, RZ, UR6 ;  /* 0x00000006ff137e24 */ /* 0x000fc4000f8e00ff */
[----:B------:R-:W-:-:S06]  /*0270*/  IMAD.U32 R21, RZ, RZ, UR6 ;  /* 0x00000006ff157e24 */ /* 0x000fcc000f8e00ff */
[----:B0-----:R-:W-:Y:S05]  /*0280*/  @P1 BRA `(.L_x_15391) ;  /* 0x0000000000781947 */ /* 0x001fea0003800000 */
[C---:B------:R-:W-:Y:S01]  /*0290*/  VIADD R9, R3.reuse, 0x100 ;  /* 0x0000010003097836 */ /* 0x040fe20000000000 */
[C---:B------:R-:W-:Y:S01]  /*02a0*/  IADD3 R5, R3.reuse, 0x80, RZ ;  /* 0x0000008003057810 */ /* 0x040fe20007ffe0ff */
[----:B------:R-:W-:Y:S01]  /*02b0*/  VIADD R11, R3, 0x180 ;  /* 0x00000180030b7836 */ /* 0x000fe20000000000 */
[----:B------:R-:W-:Y:S02]  /*02c0*/  BSSY B0, `(.L_x_15392) ;  /* 0x0000008000007945 */ /* 0x000fe40003800000 */
[-C--:B------:R-:W-:Y:S02]  /*02d0*/  ISETP.GE.AND P4, PT, R5, R2.reuse, PT ;  /* 0x000000020500720c */ /* 0x080fe40003f86270 */
[-C--:B------:R-:W-:Y:S02]  /*02e0*/  ISETP.GE.AND P2, PT, R9, R2.reuse, PT ;  /* 0x000000020900720c */ /* 0x080fe40003f46270 */
[----:B------:R-:W-:Y:S01]  /*02f0*/  ISETP.GE.AND P1, PT, R11, R2, PT ;  /* 0x000000020b00720c */ /* 0x000fe20003f26270 */
[----:B------:R-:W-:-:S12]  /*0300*/  @P0 BRA `(.L_x_15393) ;  /* 0x00000000000c0947 */ /* 0x000fd80003800000 */
[-C--:B-----5:R-:W-:Y:S02]  /*0310*/  FSETP.NAN.FTZ.AND P3, PT, R14, R14.reuse, PT ;  /* 0x0000000e0e00720b */ /* 0x0a0fe40003f78000 */
[----:B------:R-:W-:-:S11]  /*0320*/  MOV R21, R14 ;  /* 0x0000000e00157202 */ /* 0x000fd60000000f00 */
[----:B------:R-:W-:-:S07]  /*0330*/  @!P3 FMNMX.FTZ R21, R14, R18, PT ;  /* 0x000000120e15b209 */ /* 0x000fce0003810000 */
.L_x_15393:
[----:B------:R-:W-:Y:S05]  /*0340*/  BSYNC B0 ;  /* 0x0000000000007941 */ /* 0x000fea0003800000 */
.L_x_15392:
[----:B------:R-:W-:Y:S04]  /*0350*/  BSSY B0, `(.L_x_15394) ;  /* 0x0000005000007945 */ /* 0x000fe80003800000 */
[----:B------:R-:W-:Y:S05]  /*0360*/  @P4 BRA `(.L_x_15395) ;  /* 0x00000000000c4947 */ /* 0x000fea0003800000 */
[----:B-----5:R-:W-:Y:S01]  /*0370*/  FSETP.NAN.FTZ.AND P3, PT, R7, R7, PT ;  /* 0x000000070700720b */ /* 0x020fe20003f78000 */
[----:B------:R-:W-:-:S12]  /*0380*/  IMAD.MOV.U32 R19, RZ, RZ, R7 ;  /* 0x000000ffff137224 */ /* 0x000fd800078e0007 */
[----:B------:R-:W-:-:S07]  /*0390*/  @!P3 FMNMX.FTZ R19, R7, R18, PT ;  /* 0x000000120713b209 */ /* 0x000fce0003810000 */
.L_x_15395:
[----:B------:R-:W-:Y:S05]  /*03a0*/  BSYNC B0 ;  /* 0x0000000000007941 */ /* 0x000fea0003800000 */
.L_x_15394:
[----:B------:R-:W-:Y:S04]  /*03b0*/  BSSY B0, `(.L_x_15396) ;  /* 0x0000005000007945 */ /* 0x000fe80003800000 */
[----:B------:R-:W-:Y:S05]  /*03c0*/  @P2 BRA `(.L_x_15397) ;  /* 0x00000000000c2947 */ /* 0x000fea0003800000 */
[----:B-----5:R-:W-:Y:S01]  /*03d0*/  FSETP.NAN.FTZ.AND P2, PT, R16, R16, PT ;  /* 0x000000101000720b */ /* 0x020fe20003f58000 */
[----:B------:R-:W-:-:S12]  /*03e0*/  IMAD.MOV.U32 R17, RZ, RZ, R16 ;  /* 0x000000ffff117224 */ /* 0x000fd800078e0010 */
[----:B------:R-:W-:-:S07]  /*03f0*/  @!P2 FMNMX.FTZ R17, R16, R18, PT ;  /* 0x000000121011a209 */ /* 0x000fce0003810000 */
.L_x_15397:
[----:B------:R-:W-:Y:S05]  /*0400*/  BSYNC B0 ;  /* 0x0000000000007941 */ /* 0x000fea0003800000 */
.L_x_15396:
[----:B------:R-:W-:Y:S04]  /*0410*/  BSSY B0, `(.L_x_15391) ;  /* 0x0000005000007945 */ /* 0x000fe80003800000 */
[----:B------:R-:W-:Y:S05]  /*0420*/  @P1 BRA `(.L_x_15398) ;  /* 0x00000000000c1947 */ /* 0x000fea0003800000 */
[-C--:B-----5:R-:W-:Y:S02]  /*0430*/  FSETP.NAN.FTZ.AND P1, PT, R15, R15.reuse, PT ;  /* 0x0000000f0f00720b */ /* 0x0a0fe40003f38000 */
[----:B------:R-:W-:-:S11]  /*0440*/  MOV R6, R15 ;  /* 0x0000000f00067202 */ /* 0x000fd60000000f00 */
[----:B------:R-:W-:-:S07]  /*0450*/  @!P1 FMNMX.FTZ R6, R15, R18, PT ;  /* 0x000000120f069209 */ /* 0x000fce0003810000 */
.L_x_15398:
[----:B------:R-:W-:Y:S05]  /*0460*/  BSYNC B0 ;  /* 0x0000000000007941 */ /* 0x000fea0003800000 */
.L_x_15391:
[----:B------:R-:W0:Y:S01]  /*0470*/  @!P0 LDC.64 R4, c[0x0][0x220] ;  /* 0x00008800ff048b82 */ /* 0x000e220000000a00 */
[----:B-----5:R-:W-:Y:S01]  /*0480*/  IMAD.MOV.U32 R7, RZ, RZ, R3 ;  /* 0x000000ffff077224 */ /* 0x020fe200078e0003 */
[----:B------:R-:W-:Y:S01]  /*0490*/  BSSY B0, `(.L_x_15399) ;  /* 0x0000011000007945 */ /* 0x000fe20003800000 */
[----:B------:R-:W-:Y:S01]  /*04a0*/  @!P0 VIADD R7, R3, 0x80 ;  /* 0x0000008003078836 */ /* 0x000fe20000000000 */
[----:B------:R-:W-:-:S04]  /*04b0*/  @!P0 LEA R3, R0, R3, 0x9 ;  /* 0x0000000300038211 */ /* 0x000fc800078e48ff */
[----:B------:R-:W-:Y:S01]  /*04c0*/  ISETP.GE.AND P1, PT, R7, R2, PT ;  /* 0x000000020700720c */ /* 0x000fe20003f26270 */
[----:B0-----:R-:W-:-:S05]  /*04d0*/  @!P0 IMAD.WIDE.U32 R4, R3, 0x4, R4 ;  /* 0x0000000403048825 */ /* 0x001fca00078e0004 */
[----:B------:R0:W-:Y:S07]  /*04e0*/  @!P0 STG.E desc[UR4][R4.64], R21 ;  /* 0x0000001504008986 */ /* 0x0001ee000c101904 */
[----:B------:R-:W-:Y:S05]  /*04f0*/  @P1 BRA `(.L_x_15400) ;  /* 0x0000000000281947 */ /* 0x000fea0003800000 */
[----:B------:R-:W1:Y:S01]  /*0500*/  LDC.64 R8, c[0x0][0x220] ;  /* 0x00008800ff087b82 */ /* 0x000e620000000a00 */
[----:B0-----:R-:W-:Y:S02]  /*0510*/  IMAD R5, R0, 0x200, R7 ;  /* 0x0000020000057824 */ /* 0x001fe400078e0207 */
[----:B------:R-:W-:-:S05]  /*0520*/  VIADD R7, R7, 0x80 ;  /* 0x0000008007077836 */ /* 0x000fca0000000000 */
[----:B------:R-:W-:-:S13]  /*0530*/  ISETP.GE.AND P0, PT, R7, R2, PT ;  /* 0x000000020700720c */ /* 0x000fda0003f06270 */
[----:B------:R-:W-:Y:S01]  /*0540*/  @!P0 LEA R3, R0, R7, 0x9 ;  /* 0x0000000700038211 */ /* 0x000fe200078e48ff */
[----:B------:R-:W-:Y:S02]  /*0550*/  @!P0 VIADD R7, R7, 0x80 ;  /* 0x0000008007078836 */ /* 0x000fe40000000000 */
[----:B-1----:R-:W-:-:S04]  /*0560*/  IMAD.WIDE.U32 R4, R5, 0x4, R8 ;  /* 0x0000000405047825 */ /* 0x002fc800078e0008 */
[----:B------:R-:W-:Y:S01]  /*0570*/  @!P0 IMAD.WIDE.U32 R8, R3, 0x4, R8 ;  /* 0x0000000403088825 */ /* 0x000fe200078e0008 */
[----:B------:R1:W-:Y:S04]  /*0580*/  STG.E desc[UR4][R4.64], R19 ;  /* 0x0000001304007986 */ /* 0x0003e8000c101904 */
[----:B------:R1:W-:Y:S02]  /*0590*/  @!P0 STG.E desc[UR4][R8.64], R17 ;  /* 0x0000001108008986 */ /* 0x0003e4000c101904 */
.L_x_15400:
[----:B------:R-:W-:Y:S05]  /*05a0*/  BSYNC B0 ;  /* 0x0000000000007941 */ /* 0x000fea0003800000 */
.L_x_15399:
[----:B------:R-:W-:-:S13]  /*05b0*/  ISETP.GE.AND P0, PT, R7, R2, PT ;  /* 0x000000020700720c */ /* 0x000fda0003f06270 */
[----:B------:R-:W-:Y:S05]  /*05c0*/  @P0 EXIT ;  /* 0x000000000000094d */ /* 0x000fea0003800000 */
[----:B------:R-:W2:Y:S01]  /*05d0*/  LDC.64 R2, c[0x0][0x220] ;  /* 0x00008800ff027b82 */ /* 0x000ea20000000a00 */
[----:B------:R-:W-:-:S05]  /*05e0*/  LEA R7, R0, R7, 0x9 ;  /* 0x0000000700077211 */ /* 0x000fca00078e48ff */
[----:B--2---:R-:W-:-:S05]  /*05f0*/  IMAD.WIDE.U32 R2, R7, 0x4, R2 ;  /* 0x0000000407027825 */ /* 0x004fca00078e0002 */
[----:B------:R-:W-:Y:S01]  /*0600*/  STG.E desc[UR4][R2.64], R6 ;  /* 0x0000000602007986 */ /* 0x000fe2000c101904 */
[----:B------:R-:W-:Y:S05]  /*0610*/  EXIT ;  /* 0x000000000000794d */ /* 0x000fea0003800000 */
.L_x_15401:
        /* <DEDUP_REMOVED lines=14> */
.L_x_42246:


//--------------------- .text._ZN2at6native29vectorized_elementwise_kernelILi2ENS0_13AUnaryFunctorIfffZZZNS0_19minimum_kernel_cudaERNS_18TensorIteratorBaseEENKUlvE0_clEvENKUlvE0_clEvEUlffE_EESt5arrayIPcLm2EEEEviT0_T1_ --------------------------
	.section	.text._ZN2at6native29vectorized_elementwise_kernelILi2ENS0_13AUnaryFunctorIfffZZZNS0_19minimum_kernel_cudaERNS_18TensorIteratorBaseEENKUlvE0_clEvENKUlvE0_clEvEUlffE_EESt5arrayIPcLm2EEEEviT0_T1_,"ax",@progbits
	.align	128
        .global         _ZN2at6native29vectorized_elementwise_kernelILi2ENS0_13AUnaryFunctorIfffZZZNS0_19minimum_kernel_cudaERNS_18TensorIteratorBaseEENKUlvE0_clEvENKUlvE0_clEvEUlffE_EESt5arrayIPcLm2EEEEviT0_T1_
        .type           _ZN2at6native29vectorized_elementwise_kernelILi2ENS0_13AUnaryFunctorIfffZZZNS0_19minimum_kernel_cudaERNS_18TensorIteratorBaseEENKUlvE0_clEvENKUlvE0_clEvEUlffE_EESt5arrayIPcLm2EEEEviT0_T1_,@function
        .size           _ZN2at6native29vectorized_elementwise_kernelILi2ENS0_13AUnaryFunctorIfffZZZNS0_19minimum_kernel_cudaERNS_18TensorIteratorBaseEENKUlvE0_clEvENKUlvE0_clEvEUlffE_EESt5arrayIPcLm2EEEEviT0_T1_,(.L_x_42247 - _ZN2at6native29vectorized_elementwise_kernelILi2ENS0_13AUnaryFunctorIfffZZZNS0_19minimum_kernel_cudaERNS_18TensorIteratorBaseEENKUlvE0_clEvENKUlvE0_clEvEUlffE_EESt5arrayIPcLm2EEEEviT0_T1_)
        .other          _ZN2at6native29vectorized_elementwise_kernelILi2ENS0_13AUnaryFunctorIfffZZZNS0_19minimum_kernel_cudaERNS_18TensorIteratorBaseEENKUlvE0_clEvENKUlvE0_clEvEUlffE_EESt5arrayIPcLm2EEEEviT0_T1_,@"STO_CUDA_ENTRY STV_DEFAULT"
_ZN2at6native29vectorized_elementwise_kernelILi2ENS0_13AUnaryFunctorIfffZZZNS0_19minimum_kernel_cudaERNS_18TensorIteratorBaseEENKUlvE0_clEvENKUlvE0_clEvEUlffE_EESt5arrayIPcLm2EEEEviT0_T1_:
.text._ZN2at6native29vectorized_elementwise_kernelILi2ENS0_13AUnaryFunctorIfffZZZNS0_19minimum_kernel_cudaERNS_18TensorIteratorBaseEENKUlvE0_clEvENKUlvE0_clEvEUlffE_EESt5arrayIPcLm2EEEEviT0_T1_:
        /* <DEDUP_REMOVED lines=8> */
[----:B------:R-:W0:Y:S01]  /*0080*/  LDC R14, c[0x0][0x218] ;  /* 0x00008600ff0e7b82 */ /* 0x000e220000000800 */
[----:B------:R-:W1:Y:S01]  /*0090*/  S2R R9, SR_TID.X ;  /* 0x0000000000097919 */ /* 0x000e620000002100 */
[----:B------:R-:W-:Y:S02]  /*00a0*/  ULDC UR6, c[0x0][0x218] ;  /* 0x0000860000067ab9 */ /* 0x000fe40000000800 */
[----:B------:R-:W-:Y:S01]  /*00b0*/  IMAD.U32 R15, RZ, RZ, UR6 ;  /* 0x00000006ff0f7e24 */ /* 0x000fe2000f8e00ff */
[----:B------:R-:W-:Y:S01]  /*00c0*/  MOV R10, UR6 ;  /* 0x00000006000a7c02 */ /* 0x000fe20008000f00 */
[----:B------:R-:W-:Y:S02]  /*00d0*/  IMAD.U32 R8, RZ, RZ, UR6 ;  /* 0x00000006ff087e24 */ /* 0x000fe4000f8e00ff */
[----:B------:R-:W2:Y:S01]  /*00e0*/  LDC.64 R2, c[0x0][0x220] ;  /* 0x00008800ff027b82 */ /* 0x000ea20000000a00 */
[----:B------:R-:W-:Y:S02]  /*00f0*/  IMAD.U32 R11, RZ, RZ, UR6 ;  /* 0x00000006ff0b7e24 */ /* 0x000fe4000f8e00ff */
[----:B------:R-:W-:-:S02]  /*0100*/  IMAD.U32 R13, RZ, RZ, UR6 ;  /* 0x00000006ff0d7e24 */ /* 0x000fc4000f8e00ff */
[----:B------:R-:W-:Y:S02]  /*0110*/  IMAD.U32 R12, RZ, RZ, UR6 ;  /* 0x00000006ff0c7e24 */ /* 0x000fe4000f8e00ff */
[----:B------:R-:W-:Y:S02]  /*0120*/  IMAD.U32 R7, RZ, RZ, UR6 ;  /* 0x00000006ff077e24 */ /* 0x000fe4000f8e00ff */
[----:B------:R-:W-:Y:S01]  /*0130*/  IMAD.U32 R6, RZ, RZ, UR6 ;  /* 0x00000006ff067e24 */ /* 0x000fe2000f8e00ff */
[----:B0-----:R-:W-:Y:S01]  /*0140*/  FSETP.NAN.FTZ.AND P0, PT, R14, R14, PT ;  /* 0x0000000e0e00720b */ /* 0x001fe20003f18000 */
[----:B--2---:R-:W-:-:S04]  /*0150*/  IMAD.WIDE.U32 R2, R0, 0x4, R2 ;  /* 0x0000000400027825 */ /* 0x004fc800078e0002 */
[----:B-1----:R-:W-:-:S08]  /*0160*/  IMAD.WIDE R4, R9, 0x8, R2 ;  /* 0x0000000809047825 */ /* 0x002fd000078e0202 */
[----:B------:R-:W-:Y:S05]  /*0170*/  @P0 BRA `(.L_x_15403) ;  /* 0x0000000000600947 */ /* 0x000fea0003800000 */
[----:B------:R-:W0:Y:S02]  /*0180*/  LDC.64 R2, c[0x0][0x228] ;  /* 0x00008a00ff027b82 */ /* 0x000e240000000a00 */
[----:B0-----:R-:W-:-:S04]  /*0190*/  IMAD.WIDE R2, R0, 0x4, R2 ;  /* 0x0000000400027825 */ /* 0x001fc800078e0202 */
[----:B------:R-:W-:-:S05]  /*01a0*/  IMAD.WIDE.U32 R2, R9, 0x8, R2 ;  /* 0x0000000809027825 */ /* 0x000fca00078e0002 */
[----:B------:R-:W2:Y:S04]  /*01b0*/  LDG.E.64 R6, desc[UR4][R2.64] ;  /* 0x0000000402067981 */ /* 0x000ea8000c1e1b00 */
[----:B------:R-:W3:Y:S04]  /*01c0*/  LDG.E.64 R8, desc[UR4][R2.64+0xc00] ;  /* 0x000c000402087981 */ /* 0x000ee8000c1e1b00 */
[----:B------:R-:W4:Y:S04]  /*01d0*/  LDG.E.64 R12, desc[UR4][R2.64+0x400] ;  /* 0x00040004020c7981 */ /* 0x000f28000c1e1b00 */
[----:B------:R-:W5:Y:S01]  /*01e0*/  LDG.E.64 R10, desc[UR4][R2.64+0x800] ;  /* 0x00080004020a7981 */ /* 0x000f62000c1e1b00 */
[----:B--2---:R-:W-:-:S02]  /*01f0*/  FSETP.NAN.FTZ.AND P0, PT, R6, R6, PT ;  /* 0x000000060600720b */ /* 0x004fc40003f18000 */
[----:B---3--:R-:W-:Y:S02]  /*0200*/  FSETP.NAN.FTZ.AND P6, PT, R9, R9, PT ;  /* 0x000000090900720b */ /* 0x008fe40003fd8000 */
[----:B------:R-:W-:Y:S02]  /*0210*/  FSETP.NAN.FTZ.AND P5, PT, R8, R8, PT ;  /* 0x000000080800720b */ /* 0x000fe40003fb8000 */
[----:B----4-:R-:W-:Y:S02]  /*0220*/  FSETP.NAN.FTZ.AND P1, PT, R12, R12, PT ;  /* 0x0000000c0c00720b */ /* 0x010fe40003f38000 */
[----:B------:R-:W-:Y:S02]  /*0230*/  FSETP.NAN.FTZ.AND P2, PT, R13, R13, PT ;  /* 0x0000000d0d00720b */ /* 0x000fe40003f58000 */
[----:B-----5:R-:W-:-:S03]  /*0240*/  FSETP.NAN.FTZ.AND P3, PT, R10, R10, PT ;  /* 0x0000000a0a00720b */ /* 0x020fc60003f78000 */
[-C--:B------:R-:W-:Y:S02]  /*0250*/  @!P0 FMNMX.FTZ R6, R6, R14.reuse, PT ;  /* 0x0000000e06068209 */ /* 0x080fe40003810000 */
[----:B------:R-:W-:Y:S02]  /*0260*/  FSETP.NAN.FTZ.AND P0, PT, R7, R7, PT ;  /* 0x000000070700720b */ /* 0x000fe40003f18000 */
[----:B------:R-:W-:Y:S02]  /*0270*/  FSETP.NAN.FTZ.AND P4, PT, R11, R11, PT ;  /* 0x0000000b0b00720b */ /* 0x000fe40003f98000 */
[----:B------:R-:W-:Y:S02]  /*0280*/  MOV R15, R9 ;  /* 0x00000009000f7202 */ /* 0x000fe40000000f00 */
[-C--:B------:R-:W-:Y:S02]  /*0290*/  @!P6 FMNMX.FTZ R15, R9, R14.reuse, PT ;  /* 0x0000000e090fe209 */ /* 0x080fe40003810000 */
[----:B------:R-:W-:-:S02]  /*02a0*/  @!P1 FMNMX.FTZ R12, R12, R14, PT ;  /* 0x0000000e0c0c9209 */ /* 0x000fc40003810000 */
[-C--:B------:R-:W-:Y:S02]  /*02b0*/  @!P2 FMNMX.FTZ R13, R13, R14.reuse, PT ;  /* 0x0000000e0d0da209 */ /* 0x080fe40003810000 */
[-C--:B------:R-:W-:Y:S02]  /*02c0*/  @!P3 FMNMX.FTZ R10, R10, R14.reuse, PT ;  /* 0x0000000e0a0ab209 */ /* 0x080fe40003810000 */
[-C--:B------:R-:W-:Y:S02]  /*02d0*/  @!P0 FMNMX.FTZ R7, R7, R14.reuse, PT ;  /* 0x0000000e07078209 */ /* 0x080fe40003810000 */
[-C--:B------:R-:W-:Y:S02]  /*02e0*/  @!P4 FMNMX.FTZ R11, R11, R14.reuse, PT ;  /* 0x0000000e0b0bc209 */ /* 0x080fe40003810000 */
[----:B------:R-:W-:-:S07]  /*02f0*/  @!P5 FMNMX.FTZ R8, R8, R14, PT ;  /* 0x0000000e0808d209 */ /* 0x000fce0003810000 */
.L_x_15403:
[----:B------:R-:W-:Y:S01]  /*0300*/  IMAD.MOV.U32 R14, RZ, RZ, R8 ;  /* 0x000000ffff0e7224 */ /* 0x000fe200078e0008 */
[----:B------:R-:W-:Y:S04]  /*0310*/  STG.E.64 desc[UR4][R4.64+0x400], R12 ;  /* 0x0004000c04007986 */ /* 0x000fe8000c101b04 */
[----:B------:R-:W-:Y:S04]  /*0320*/  STG.E.64 desc[UR4][R4.64+0x800], R10 ;  /* 0x0008000a04007986 */ /* 0x000fe8000c101b04 */
[----:B------:R-:W-:Y:S04]  /*0330*/  STG.E.64 desc[UR4][R4.64], R6 ;  /* 0x0000000604007986 */ /* 0x000fe8000c101b04 */
[----:B------:R-:W-:Y:S01]  /*0340*/  STG.E.64 desc[UR4][R4.64+0xc00], R14 ;  /* 0x000c000e04007986 */ /* 0x000fe2000c101b04 */
[----:B------:R-:W-:Y:S05]  /*0350*/  EXIT ;  /* 0x000000000000794d */ /* 0x000fea0003800000 */
.L_x_15402:
[----:B------:R-:W0:Y:S01]  /*0360*/  S2R R17, SR_TID.X ;  /* 0x0000000000117919 */ /* 0x000e220000002100 */
[----:B------:R-:W-:Y:S01]  /*0370*/  IMAD.MOV.U32 R18, RZ, RZ, RZ ;  /* 0x000000ffff127224 */ /* 0x000fe200078e00ff */
[----:B------:R-:W-:Y:S01]  /*0380*/  HFMA2.MMA R24, -RZ, RZ, 0, 0 ;  /* 0x00000000ff187435 */ /* 0x000fe200000001ff */
[----:B------:R-:W1:Y:S01]  /*0390*/  LDC R26, c[0x0][0x218] ;  /* 0x00008600ff1a7b82 */ /* 0x000e620000000800 */
[----:B0-----:R-:W-:Y:S01]  /*03a0*/  ISETP.GE.AND P5, PT, R17, R16, PT ;  /* 0x000000101100720c */ /* 0x001fe20003fa6270 */
[----:B------:R-:W-:-:S12]  /*03b0*/  IMAD.MOV.U32 R25, RZ, RZ, R17 ;  /* 0x000000ffff197224 */ /* 0x000fd800078e0011 */
[----:B------:R-:W-:Y:S01]  /*03c0*/  @!P5 VIADD R25, R17, 0x80 ;  /* 0x000000801119d836 */ /* 0x000fe20000000000 */
[----:B------:R-:W0:Y:S04]  /*03d0*/  @!P5 LDC.64 R8, c[0x0][0x228] ;  /* 0x00008a00ff08db82 */ /* 0x000e280000000a00 */
[----:B------:R-:W-:-:S13]  /*03e0*/  ISETP.GE.AND P6, PT, R25, R16, PT ;  /* 0x000000101900720c */ /* 0x000fda0003fc6270 */
[----:B------:R-:W-:Y:S01]  /*03f0*/  @!P6 IMAD.IADD R3, R0, 0x1, R25 ;  /* 0x000000010003e824 */ /* 0x000fe200078e0219 */
[----:B------:R-:W-:Y:S01]  /*0400*/  @!P6 IADD3 R25, R25, 0x80, RZ ;  /* 0x000000801919e810 */ /* 0x000fe20007ffe0ff */
[----:B------:R-:W2:Y:S03]  /*0410*/  @!P6 LDC.64 R28, c[0x0][0x228] ;  /* 0x00008a00ff1ceb82 */ /* 0x000ea60000000a00 */
[----:B------:R-:W-:-:S13]  /*0420*/  ISETP.GE.AND P4, PT, R25, R16, PT ;  /* 0x000000101900720c */ /* 0x000fda0003f86270 */
[----:B------:R-:W-:Y:S01]  /*0430*/  @!P4 IMAD.IADD R20, R0, 0x1, R25 ;  /* 0x000000010014c824 */ /* 0x000fe200078e0219 */
[----:B------:R-:W3:Y:S01]  /*0440*/  @!P4 LDC.64 R12, c[0x0][0x228] ;  /* 0x00008a00ff0ccb82 */ /* 0x000ee20000000a00 */
[----:B------:R-:W-:-:S05]  /*0450*/  @!P4 VIADD R25, R25, 0x80 ;  /* 0x000000801919c836 */ /* 0x000fca0000000000 */
[----:B------:R-:W-:Y:S01]  /*0460*/  ISETP.GE.AND P3, PT, R25, R16, PT ;  /* 0x000000101900720c */ /* 0x000fe20003f66270 */
[----:B--2---:R-:W-:-:S05]  /*0470*/  @!P6 IMAD.WIDE.U32 R28, R3, 0x4, R28 ;  /* 0x00000004031ce825 */ /* 0x004fca00078e001c */
[----:B------:R2:W5:Y:S07]  /*0480*/  @!P6 LDG.E R18, desc[UR4][R28.64] ;  /* 0x000000041c12e981 */ /* 0x00056e000c1e1900 */
[----:B------:R-:W-:Y:S01]  /*0490*/  @!P3 IMAD.IADD R21, R0, 0x1, R25 ;  /* 0x000000010015b824 */ /* 0x000fe200078e0219 */
[----:B------:R-:W-:Y:S01]  /*04a0*/  @!P3 IADD3 R25, R25, 0x80, RZ ;  /* 0x000000801919b810 */ /* 0x000fe20007ffe0ff */
[----:B------:R-:W4:Y:S03]  /*04b0*/  @!P3 LDC.64 R14, c[0x0][0x228] ;  /* 0x00008a00ff0ebb82 */ /* 0x000f260000000a00 */
[----:B------:R-:W-:-:S13]  /*04c0*/  ISETP.GE.AND P2, PT, R25, R16, PT ;  /* 0x000000101900720c */ /* 0x000fda0003f46270 */
[----:B------:R-:W-:Y:S01]  /*04d0*/  @!P2 IMAD.IADD R27, R0, 0x1, R25 ;  /* 0x00000001001ba824 */ /* 0x000fe200078e0219 */
[----:B------:R-:W1:Y:S01]  /*04e0*/  @!P2 LDC.64 R10, c[0x0][0x228] ;  /* 0x00008a00ff0aab82 */ /* 0x000e620000000a00 */
[----:B------:R-:W-:-:S05]  /*04f0*/  @!P2 VIADD R25, R25, 0x80 ;  /* 0x000000801919a836 */ /* 0x000fca0000000000 */
[----:B------:R-:W-:-:S13]  /*0500*/  ISETP.GE.AND P1, PT, R25, R16, PT ;  /* 0x000000101900720c */ /* 0x000fda0003f26270 */
[----:B------:R-:W-:Y:S01]  /*0510*/  @!P1 IMAD.IADD R23, R0, 0x1, R25 ;  /* 0x0000000100179824 */ /* 0x000fe200078e0219 */
[----:B------:R-:W-:Y:S01]  /*0520*/  @!P1 IADD3 R25, R25, 0x80, RZ ;  /* 0x0000008019199810 */ /* 0x000fe20007ffe0ff */
[----:B---3--:R-:W-:Y:S01]  /*0530*/  @!P4 IMAD.WIDE.U32 R12, R20, 0x4, R12 ;  /* 0x00000004140cc825 */ /* 0x008fe200078e000c */
[----:B------:R-:W3:Y:S02]  /*0540*/  @!P1 LDC.64 R2, c[0x0][0x228] ;  /* 0x00008a00ff029b82 */ /* 0x000ee40000000a00 */
[----:B------:R-:W-:-:S13]  /*0550*/  ISETP.GE.AND P0, PT, R25, R16, PT ;  /* 0x000000101900720c */ /* 0x000fda0003f06270 */
[----:B------:R-:W-:Y:S01]  /*0560*/  @!P0 IMAD.IADD R19, R0, 0x1, R25 ;  /* 0x0000000100138824 */ /* 0x000fe200078e0219 */
[----:B------:R-:W1:Y:S01]  /*0570*/  @!P0 LDC.64 R4, c[0x0][0x228] ;  /* 0x00008a00ff048b82 */ /* 0x000e620000000a00 */
[----:B------:R-:W-:-:S05]  /*0580*/  @!P0 VIADD R25, R25, 0x80 ;  /* 0x0000008019198836 */ /* 0x000fca0000000000 */
[----:B------:R-:W-:-:S13]  /*0590*/  ISETP.GE.AND P6, PT, R25, R16, PT ;  /* 0x000000101900720c */ /* 0x000fda0003fc6270 */
[----:B------:R-:W3:Y:S01]  /*05a0*/  @!P6 LDC.64 R6, c[0x0][0x228] ;  /* 0x00008a00ff06eb82 */ /* 0x000ee20000000a00 */
[----:B----4-:R-:W-:Y:S01]  /*05b0*/  @!P3 IMAD.WIDE.U32 R14, R21, 0x4, R14 ;  /* 0x00000004150eb825 */ /* 0x010fe200078e000e */
[----:B------:R-:W-:Y:S02]  /*05c0*/  CS2R R20, SRZ ;  /* 0x0000000000147805 */ /* 0x000fe4000001ff00 */
[C---:B--2---:R-:W-:Y:S01]  /*05d0*/  @!P6 IADD3 R29, R0.reuse, R25, RZ ;  /* 0x00000019001de210 */ /* 0x044fe20007ffe0ff */
[----:B------:R-:W-:-:S03]  /*05e0*/  @!P5 IMAD.IADD R25, R0, 0x1, R17 ;  /* 0x000000010019d824 */ /* 0x000fc600078e0211 */
[----:B------:R2:W5:Y:S01]  /*05f0*/  @!P3 LDG.E R21, desc[UR4][R14.64] ;  /* 0x000000040e15b981 */ /* 0x000562000c1e1900 */
[----:B0-----:R-:W-:Y:S01]  /*0600*/  @!P5 IMAD.WIDE.U32 R8, R25, 0x4, R8 ;  /* 0x000000041908d825 */ /* 0x001fe200078e0008 */
[----:B------:R-:W-:Y:S02]  /*0610*/  ULDC UR6, c[0x0][0x218] ;  /* 0x0000860000067ab9 */ /* 0x000fe40000000800 */
[----:B------:R0:W5:Y:S04]  /*0620*/  @!P4 LDG.E R20, desc[UR4][R12.64] ;  /* 0x000000040c14c981 */ /* 0x000168000c1e1900 */
[----:B------:R-:W5:Y:S01]  /*0630*/  @!P5 LDG.E R24, desc[UR4][R8.64] ;  /* 0x000000040818d981 */ /* 0x000f62000c1e1900 */
[----:B--2---:R-:W-:Y:S02]  /*0640*/  IMAD.MOV.U32 R15, RZ, RZ, RZ ;  /* 0x000000ffff0f7224 */ /* 0x004fe400078e00ff */
[----:B---3--:R-:W-:-:S05]  /*0650*/  @!P6 IMAD.WIDE.U32 R6, R29, 0x4, R6 ;  /* 0x000000041d06e825 */ /* 0x008fca00078e0006 */
[----:B------:R-:W5:Y:S01]  /*0660*/  @!P6 LDG.E R15, desc[UR4][R6.64] ;  /* 0x00000004060fe981 */ /* 0x000f62000c1e1900 */
[----:B------:R-:W-:Y:S01]  /*0670*/  @!P1 IMAD.WIDE.U32 R2, R23, 0x4, R2 ;  /* 0x0000000417029825 */ /* 0x000fe200078e0002 */
[----:B------:R-:W-:-:S03]  /*0680*/  CS2R R22, SRZ ;  /* 0x0000000000167805 */ /* 0x000fc6000001ff00 */
[----:B-1----:R-:W-:-:S03]  /*0690*/  @!P0 IMAD.WIDE.U32 R4, R19, 0x4, R4 ;  /* 0x0000000413048825 */ /* 0x002fc600078e0004 */
[----:B------:R-:W5:Y:S04]  /*06a0*/  @!P1 LDG.E R22, desc[UR4][R2.64] ;  /* 0x0000000402169981 */ /* 0x000f68000c1e1900 */
[----:B------:R1:W5:Y:S01]  /*06b0*/  @!P0 LDG.E R23, desc[UR4][R4.64] ;  /* 0x0000000404178981 */ /* 0x000362000c1e1900 */
[----:B------:R-:W-:Y:S01]  /*06c0*/  FSETP.NAN.FTZ.AND P0, PT, R26, R26, PT ;  /* 0x0000001a1a00720b */ /* 0x000fe20003f18000 */
[----:B------:R-:W-:Y:S02]  /*06d0*/  IMAD.MOV.U32 R19, RZ, RZ, RZ ;  /* 0x000000ffff137224 */ /* 0x000fe400078e00ff */
[----:B------:R-:W-:-:S04]  /*06e0*/  @!P2 IMAD.WIDE.U32 R10, R27, 0x4, R10 ;  /* 0x000000041b0aa825 */ /* 0x000fc800078e000a */
[----:B0-----:R-:W-:Y:S01]  /*06f0*/  IMAD.U32 R12, RZ, RZ, UR6 ;  /* 0x00000006ff0c7e24 */ /* 0x001fe2000f8e00ff */
[----:B------:R0:W5:Y:S01]  /*0700*/  @!P2 LDG.E R19, desc[UR4][R10.64] ;  /* 0x000000040a13a981 */ /* 0x000162000c1e1900 */
[----:B------:R-:W-:Y:S01]  /*0710*/  IMAD.U32 R13, RZ, RZ, UR6 ;  /* 0x00000006ff0d7e24 */ /* 0x000fe2000f8e00ff */
[----:B-1----:R-:W-:Y:S01]  /*0720*/  MOV R5, UR6 ;  /* 0x0000000600057c02 */ /* 0x002fe20008000f00 */
[----:B------:R-:W-:Y:S02]  /*0730*/  IMAD.U32 R14, RZ, RZ, UR6 ;  /* 0x00000006ff0e7e24 */ /* 0x000fe4000f8e00ff */
[----:B------:R-:W-:Y:S02]  /*0740*/  IMAD.U32 R2, RZ, RZ, UR6 ;  /* 0x00000006ff027e24 */ /* 0x000fe4000f8e00ff */
[----:B------:R-:W-:Y:S02]  /*0750*/  IMAD.U32 R3, RZ, RZ, UR6 ;  /* 0x00000006ff037e24 */ /* 0x000fe4000f8e00ff */
[----:B------:R-:W-:Y:S01]  /*0760*/  IMAD.U32 R4, RZ, RZ, UR6 ;  /* 0x00000006ff047e24 */ /* 0x000fe2000f8e00ff */
[----:B0-----:R-:W-:Y:S01]  /*0770*/  MOV R10, UR6 ;  /* 0x00000006000a7c02 */ /* 0x001fe20008000f00 */
[----:B------:R-:W-:Y:S06]  /*0780*/  @P0 BRA `(.L_x_15404) ;  /* 0x0000000000f80947 */ /* 0x000fec0003800000 */
[C---:B------:R-:W-:Y:S01]  /*0790*/  VIADD R11, R17.reuse, 0x80 ;  /* 0x00000080110b7836 */ /* 0x040fe20000000000 */
[----:B------:R-:W-:Y:S01]  /*07a0*/  BSSY B0, `(.L_x_15405) ;  /* 0x000000f000007945 */ /* 0x000fe20003800000 */
[C---:B------:R-:W-:Y:S02]  /*07b0*/  VIADD R7, R17.reuse, 0x100 ;  /* 0x0000010011077836 */ /* 0x040fe40000000000 */
[----:B------:R-:W-:Y:S01]  /*07c0*/  VIADD R9, R17, 0x180 ;  /* 0x0000018011097836 */ /* 0x000fe20000000000 */
[-C--:B------:R-:W-:Y:S01]  /*07d0*/  ISETP.GE.AND P6, PT, R11, R16.reuse, PT ;  /* 0x000000100b00720c */ /* 0x080fe20003fc6270 */
[C---:B------:R-:W-:Y:S01]  /*07e0*/  VIADD R25, R17.reuse, 0x280 ;  /* 0x0000028011197836 */ /* 0x040fe20000000000 */
[----:B------:R-:W-:Y:S02]  /*07f0*/  IADD3 R11, R17, 0x200, RZ ;  /* 0x00000200110b7810 */ /* 0x000fe40007ffe0ff */
[-C--:B------:R-:W-:Y:S01]  /*0800*/  ISETP.GE.AND P4, PT, R7, R16.reuse, PT ;  /* 0x000000100700720c */ /* 0x080fe20003f86270 */
[----:B------:R-:W-:Y:S01]  /*0810*/  VIADD R7, R17, 0x300 ;  /* 0x0000030011077836 */ /* 0x000fe20000000000 */
[----:B------:R-:W-:-:S02]  /*0820*/  ISETP.GE.AND P3, PT, R9, R16, PT ;  /* 0x000000100900720c */ /* 0x000fc40003f66270 */
[-C--:B------:R-:W-:Y:S02]  /*0830*/  ISETP.GE.AND P2, PT, R11, R16.reuse, PT ;  /* 0x000000100b00720c */ /* 0x080fe40003f46270 */
[----:B------:R-:W-:Y:S01]  /*0840*/  ISETP.GE.AND P1, PT, R25, R16, PT ;  /* 0x000000101900720c */ /* 0x000fe20003f26270 */
[----:B------:R-:W-:-:S12]  /*0850*/  @P5 BRA `(.L_x_15406) ;  /* 0x00000000000c5947 */ /* 0x000fd80003800000 */
[----:B-----5:R-:W-:Y:S01]  /*0860*/  FSETP.NAN.FTZ.AND P0, PT, R24, R24, PT ;  /* 0x000000181800720b */ /* 0x020fe20003f18000 */
[----:B------:R-:W-:-:S12]  /*0870*/  IMAD.MOV.U32 R5, RZ, RZ, R24 ;  /* 0x000000ffff057224 */ /* 0x000fd800078e0018 */
[----:B------:R-:W-:-:S07]  /*0880*/  @!P0 FMNMX.FTZ R5, R24, R26, PT ;  /* 0x0000001a18058209 */ /* 0x000fce0003810000 */
.L_x_15406:
[----:B------:R-:W-:Y:S05]  /*0890*/  BSYNC B0 ;  /* 0x0000000000007941 */ /* 0x000fea0003800000 */
.L_x_15405:
[----:B------:R-:W-:Y:S01]  /*08a0*/  BSSY B0, `(.L_x_15407) ;  /* 0x0000007000007945 */ /* 0x000fe20003800000 */
[----:B------:R-:W-:Y:S02]  /*08b0*/  ISETP.GE.AND P0, PT, R7, R16, PT ;  /* 0x000000100700720c */ /* 0x000fe40003f06270 */
[----:B------:R-:W-:Y:S01]  /*08c0*/  IADD3 R7, R17, 0x380, RZ ;  /* 0x0000038011077810 */ /* 0x000fe20007ffe0ff */
[----:B------:R-:W-:Y:S10]  /*08d0*/  @P6 BRA `(.L_x_15408) ;  /* 0x00000000000c6947 */ /* 0x000ff40003800000 */
[----:B-----5:R-:W-:Y:S01]  /*08e0*/  FSETP.NAN.FTZ.AND P6, PT, R18, R18, PT ;  /* 0x000000121200720b */ /* 0x020fe20003fd8000 */
[----:B------:R-:W-:-:S12]  /*08f0*/  IMAD.MOV.U32 R4, RZ, RZ, R18 ;  /* 0x000000ffff047224 */ /* 0x000fd800078e0012 */
[----:B------:R-:W-:-:S07]  /*0900*/  @!P6 FMNMX.FTZ R4, R18, R26, PT ;  /* 0x0000001a1204e209 */ /* 0x000fce0003810000 */
.L_x_15408:
[----:B------:R-:W-:Y:S05]  /*0910*/  BSYNC B0 ;  /* 0x0000000000007941 */ /* 0x000fea0003800000 */
.L_x_15407:
[----:B------:R-:W-:Y:S01]  /*0920*/  BSSY B0, `(.L_x_15409) ;  /* 0x0000006000007945 */ /* 0x000fe20003800000 */
[----:B------:R-:W-:-:S03]  /*0930*/  ISETP.GE.AND P6, PT, R7, R16, PT ;  /* 0x000000100700720c */ /* 0x000fc60003fc6270 */
[----:B------:R-:W-:Y:S10]  /*0940*/  @P4 BRA `(.L_x_15410) ;  /* 0x00000000000c4947 */ /* 0x000ff40003800000 */
[----:B-----5:R-:W-:Y:S01]  /*0950*/  FSETP.NAN.FTZ.AND P4, PT, R20, R20, PT ;  /* 0x000000141400720b */ /* 0x020fe20003f98000 */
[----:B------:R-:W-:-:S12]  /*0960*/  IMAD.MOV.U32 R3, RZ, RZ, R20 ;  /* 0x000000ffff037224 */ /* 0x000fd800078e0014 */
[----:B------:R-:W-:-:S07]  /*0970*/  @!P4 FMNMX.FTZ R3, R20, R26, PT ;  /* 0x0000001a1403c209 */ /* 0x000fce0003810000 */
.L_x_15410:
[----:B------:R-:W-:Y:S05]  /*0980*/  BSYNC B0 ;  /* 0x0000000000007941 */ /* 0x000fea0003800000 */
.L_x_15409:
[----:B------:R-:W-:Y:S04]  /*0990*/  BSSY B0, `(.L_x_15411) ;  /* 0x0000005000007945 */ /* 0x000fe80003800000 */
[----:B------:R-:W-:Y:S05]  /*09a0*/  @P3 BRA `(.L_x_15412) ;  /* 0x00000000000c3947 */ /* 0x000fea0003800000 */
[----:B-----5:R-:W-:Y:S01]  /*09b0*/  FSETP.NAN.FTZ.AND P3, PT, R21, R21, PT ;  /* 0x000000151500720b */ /* 0x020fe20003f78000 */
[----:B------:R-:W-:-:S12]  /*09c0*/  IMAD.MOV.U32 R2, RZ, RZ, R21 ;  /* 0x000000ffff027224 */ /* 0x000fd800078e0015 */
[----:B------:R-:W-:-:S07]  /*09d0*/  @!P3 FMNMX.FTZ R2, R21, R26, PT ;  /* 0x0000001a1502b209 */ /* 0x000fce0003810000 */
.L_x_15412:
[----:B------:R-:W-:Y:S05]  /*09e0*/  BSYNC B0 ;  /* 0x0000000000007941 */ /* 0x000fea0003800000 */
.L_x_15411:
[----:B------:R-:W-:Y:S04]  /*09f0*/  BSSY B0, `(.L_x_15413) ;  /* 0x0000005000007945 */ /* 0x000fe80003800000 */
[----:B------:R-:W-:Y:S05]  /*0a00*/  @P2 BRA `(.L_x_15414) ;  /* 0x00000000000c2947 */ /* 0x000fea0003800000 */
[-C--:B-----5:R-:W-:Y:S02]  /*0a10*/  FSETP.NAN.FTZ.AND P2, PT, R19, R19.reuse, PT ;  /* 0x000000131300720b */ /* 0x0a0fe40003f58000 */
[----:B------:R-:W-:-:S11]  /*0a20*/  MOV R10, R19 ;  /* 0x00000013000a7202 */ /* 0x000fd60000000f00 */
[----:B------:R-:W-:-:S07]  /*0a30*/  @!P2 FMNMX.FTZ R10, R19, R26, PT ;  /* 0x0000001a130aa209 */ /* 0x000fce0003810000 */
.L_x_15414:
[----:B------:R-:W-:Y:S05]  /*0a40*/  BSYNC B0 ;  /* 0x0000000000007941 */ /* 0x000fea0003800000 */
.L_x_15413:
[----:B------:R-:W-:Y:S04]  /*0a50*/  BSSY B0, `(.L_x_15415) ;  /* 0x0000005000007945 */ /* 0x000fe80003800000 */
[----:B------:R-:W-:Y:S05]  /*0a60*/  @P1 BRA `(.L_x_15416) ;  /* 0x00000000000c1947 */ /* 0x000fea0003800000 */
[----:B-----5:R-:W-:Y:S01]  /*0a70*/  FSETP.NAN.FTZ.AND P1, PT, R22, R22, PT ;  /* 0x000000161600720b */ /* 0x020fe20003f38000 */
[----:B------:R-:W-:-:S12]  /*0a80*/  IMAD.MOV.U32 R14, RZ, RZ, R22 ;  /* 0x000000ffff0e7224 */ /* 0x000fd800078e0016 */
[----:B------:R-:W-:-:S07]  /*0a90*/  @!P1 FMNMX.FTZ R14, R22, R26, PT ;  /* 0x0000001a160e9209 */ /* 0x000fce0003810000 */
.L_x_15416:
[----:B------:R-:W-:Y:S05]  /*0aa0*/  BSYNC B0 ;  /* 0x0000000000007941 */ /* 0x000fea0003800000 */
.L_x_15415:
[----:B------:R-:W-:Y:S04]  /*0ab0*/  BSSY B0, `(.L_x_15417) ;  /* 0x0000005000007945 */ /* 0x000fe80003800000 */
[----:B------:R-:W-:Y:S05]  /*0ac0*/  @P0 BRA `(.L_x_15418) ;  /* 0x00000000000c0947 */ /* 0x000fea0003800000 */
[----:B-----5:R-:W-:Y:S01]  /*0ad0*/  FSETP.NAN.FTZ.AND P0, PT, R23, R23, PT ;  /* 0x000000171700720b */ /* 0x020fe20003f18000 */
[----:B------:R-:W-:-:S12]  /*0ae0*/  IMAD.MOV.U32 R13, RZ, RZ, R23 ;  /* 0x000000ffff0d7224 */ /* 0x000fd800078e0017 */
[----:B------:R-:W-:-:S07]  /*0af0*/  @!P0 FMNMX.FTZ R13, R23, R26, PT ;  /* 0x0000001a170d8209 */ /* 0x000fce0003810000 */
.L_x_15418:
[----:B------:R-:W-:Y:S05]  /*0b00*/  BSYNC B0 ;  /* 0x0000000000007941 */ /* 0x000fea0003800000 */
.L_x_15417:
[----:B------:R-:W-:Y:S04]  /*0b10*/  BSSY B0, `(.L_x_15404) ;  /* 0x0000005000007945 */ /* 0x000fe80003800000 */
[----:B------:R-:W-:Y:S05]  /*0b20*/  @P6 BRA `(.L_x_15419) ;  /* 0x00000000000c6947 */ /* 0x000fea0003800000 */
[----:B-----5:R-:W-:Y:S01]  /*0b30*/  FSETP.NAN.FTZ.AND P0, PT, R15, R15, PT ;  /* 0x0000000f0f00720b */ /* 0x020fe20003f18000 */
[----:B------:R-:W-:-:S12]  /*0b40*/  IMAD.MOV.U32 R12, RZ, RZ, R15 ;  /* 0x000000ffff0c7224 */ /* 0x000fd800078e000f */
[----:B------:R-:W-:-:S07]  /*0b50*/  @!P0 FMNMX.FTZ R12, R15, R26, PT ;  /* 0x0000001a0f0c8209 */ /* 0x000fce0003810000 */
.L_x_15419:
[----:B------:R-:W-:Y:S05]  /*0b60*/  BSYNC B0 ;  /* 0x0000000000007941 */ /* 0x000fea0003800000 */
.L_x_15404:
[----:B------:R-:W0:Y:S01]  /*0b70*/  @!P5 LDC.64 R6, c[0x0][0x220] ;  /* 0x00008800ff06db82 */ /* 0x000e220000000a00 */
[----:B------:R-:W-:Y:S01]  /*0b80*/  @!P5 IADD3 R9, R0, R17, RZ ;  /* 0x000000110009d210 */ /* 0x000fe20007ffe0ff */
[----:B------:R-:W-:Y:S01]  /*0b90*/  @!P5 VIADD R17, R17, 0x80 ;  /* 0x000000801111d836 */ /* 0x000fe20000000000 */
[----:B------:R-:W-:Y:S04]  /*0ba0*/  BSSY B0, `(.L_x_15420) ;  /* 0x000002f000007945 */ /* 0x000fe80003800000 */
[----:B------:R-:W-:Y:S01]  /*0bb0*/  BSSY B1, `(.L_x_15421) ;  /* 0x0000027000017945 */ /* 0x000fe20003800000 */
[----:B------:R-:W-:Y:S01]  /*0bc0*/  ISETP.GE.AND P0, PT, R17, R16, PT ;  /* 0x000000101100720c */ /* 0x000fe20003f06270 */
[----:B0-----:R-:W-:-:S05]  /*0bd0*/  @!P5 IMAD.WIDE.U32 R6, R9, 0x4, R6 ;  /* 0x000000040906d825 */ /* 0x001fca00078e0006 */
[----:B------:R0:W-:Y:S07]  /*0be0*/  @!P5 STG.E desc[UR4][R6.64], R5 ;  /* 0x000000050600d986 */ /* 0x0001ee000c101904 */
[----:B------:R-:W-:Y:S05]  /*0bf0*/  @P0 BRA `(.L_x_15422) ;  /* 0x0000000000300947 */ /* 0x000fea0003800000 */
[----:B0-----:R-:W0:Y:S01]  /*0c00*/  LDC.64 R6, c[0x0][0x220] ;  /* 0x00008800ff067b82 */ /* 0x001e220000000a00 */
        /* <DEDUP_REMOVED lines=11> */
.L_x_15422:
[----:B------:R-:W-:-:S13]  /*0cc0*/  ISETP.GE.AND P0, PT, R17, R16, PT ;  /* 0x000000101100720c */ /* 0x000fda0003f06270 */
[----:B------:R-:W-:Y:S05]  /*0cd0*/  @P0 BRA `(.L_x_15424) ;  /* 0x0000000000300947 */ /* 0x000fea0003800000 */
[----:B01----:R-:W0:Y:S01]  /*0ce0*/  LDC.64 R4, c[0x0][0x220] ;  /* 0x00008800ff047b82 */ /* 0x003e220000000a00 */
[----:B------:R-:W-:Y:S02]  /*0cf0*/  IMAD.IADD R3, R0, 0x1, R17 ;  /* 0x0000000100037824 */ /* 0x000fe400078e0211 */
[----:B------:R-:W-:Y:S02]  /*0d00*/  VIADD R17, R17, 0x80 ;  /* 0x0000008011117836 */ /* 0x000fe40000000000 */
[----:B0-----:R-:W-:-:S05]  /*0d10*/  IMAD.WIDE.U32 R4, R3, 0x4, R4 ;  /* 0x0000000403047825 */ /* 0x001fca00078e0004 */
[----:B------:R1:W-:Y:S02]  /*0d20*/  STG.E desc[UR4][R4.64], R2 ;  /* 0x0000000204007986 */ /* 0x0003e4000c101904 */
.L_x_15423:
[----:B------:R-:W-:-:S13]  /*0d30*/  ISETP.GE.AND P0, PT, R17, R16, PT ;  /* 0x000000101100720c */ /* 0x000fda0003f06270 */
[----:B------:R-:W-:Y:S05]  /*0d40*/  @P0 BRA `(.L_x_15425) ;  /* 0x0000000000340947 */ /* 0x000fea0003800000 */
[----:B-1----:R-:W1:Y:S01]  /*0d50*/  LDC.64 R2, c[0x0][0x220] ;  /* 0x00008800ff027b82 */ /* 0x002e620000000a00 */
[----:B------:R-:W-:Y:S01]  /*0d60*/  IADD3 R5, R0, R17, RZ ;  /* 0x0000001100057210 */ /* 0x000fe20007ffe0ff */
[----:B------:R-:W-:-:S04]  /*0d70*/  VIADD R17, R17, 0x80 ;  /* 0x0000008011117836 */ /* 0x000fc80000000000 */
[----:B-1----:R-:W-:-:S05]  /*0d80*/  IMAD.WIDE.U32 R2, R5, 0x4, R2 ;  /* 0x0000000405027825 */ /* 0x002fca00078e0002 */
[----:B------:R2:W-:Y:S02]  /*0d90*/  STG.E desc[UR4][R2.64], R10 ;  /* 0x0000000a02007986 */ /* 0x0005e4000c101904 */
.L_x_15424:
[----:B------:R-:W-:-:S13]  /*0da0*/  ISETP.GE.AND P0, PT, R17, R16, PT ;  /* 0x000000101100720c */ /* 0x000fda0003f06270 */
[----:B------:R-:W-:Y:S05]  /*0db0*/  @P0 BREAK B1 ;  /* 0x0000000000010942 */ /* 0x000fea0003800000 */
[----:B------:R-:W-:Y:S05]  /*0dc0*/  @P0 BRA `(.L_x_15426) ;  /* 0x0000000000300947 */ /* 0x000fea0003800000 */
[----:B-12---:R-:W1:Y:S01]  /*0dd0*/  LDC.64 R2, c[0x0][0x220] ;  /* 0x00008800ff027b82 */ /* 0x006e620000000a00 */
[----:B0-----:R-:W-:Y:S02]  /*0de0*/  IMAD.IADD R5, R0, 0x1, R17 ;  /* 0x0000000100057824 */ /* 0x001fe400078e0211 */
[----:B------:R-:W-:Y:S02]  /*0df0*/  VIADD R17, R17, 0x80 ;  /* 0x0000008011117836 */ /* 0x000fe40000000000 */
[----:B-1----:R-:W-:-:S05]  /*0e00*/  IMAD.WIDE.U32 R2, R5, 0x4, R2 ;  /* 0x0000000405027825 */ /* 0x002fca00078e0002 */
[----:B------:R2:W-:Y:S02]  /*0e10*/  STG.E desc[UR4][R2.64], R14 ;  /* 0x0000000e02007986 */ /* 0x0005e4000c101904 */
.L_x_15425:
[----:B------:R-:W-:Y:S05]  /*0e20*/  BSYNC B1 ;  /* 0x0000000000017941 */ /* 0x000fea0003800000 */
.L_x_15421:
[----:B------:R-:W-:-:S13]  /*0e30*/  ISETP.GE.AND P0, PT, R17, R16, PT ;  /* 0x000000101100720c */ /* 0x000fda0003f06270 */
[----:B-12---:R-:W1:Y:S01]  /*0e40*/  @!P0 LDC.64 R2, c[0x0][0x220] ;  /* 0x00008800ff028b82 */ /* 0x006e620000000a00 */
[----:B------:R-:W-:Y:S01]  /*0e50*/  @!P0 IADD3 R5, R0, R17, RZ ;  /* 0x0000001100058210 */ /* 0x000fe20007ffe0ff */
[----:B------:R-:W-:-:S04]  /*0e60*/  @!P0 VIADD R17, R17, 0x80 ;  /* 0x0000008011118836 */ /* 0x000fc80000000000 */
[----:B-1----:R-:W-:-:S05]  /*0e70*/  @!P0 IMAD.WIDE.U32 R2, R5, 0x4, R2 ;  /* 0x0000000405028825 */ /* 0x002fca00078e0002 */
[----:B------:R3:W-:Y:S02]  /*0e80*/  @!P0 STG.E desc[UR4][R2.64], R13 ;  /* 0x0000000d02008986 */ /* 0x0007e4000c101904 */
.L_x_15426:
[----:B------:R-:W-:Y:S05]  /*0e90*/  BSYNC B0 ;  /* 0x0000000000007941 */ /* 0x000fea0003800000 */
.L_x_15420:
[----:B------:R-:W-:Y:S05]  /*0ea0*/  WARPSYNC.ALL ;  /* 0x0000000000007948 */ /* 0x000fea0003800000 */
[----:B------:R-:W-:-:S13]  /*0eb0*/  ISETP.GE.AND P0, PT, R17, R16, PT ;  /* 0x000000101100720c */ /* 0x000fda0003f06270 */
[----:B------:R-:W-:Y:S05]  /*0ec0*/  @P0 EXIT ;  /* 0x000000000000094d */ /* 0x000fea0003800000 */
[----:B-123--:R-:W1:Y:S01]  /*0ed0*/  LDC.64 R2, c[0x0][0x220] ;  /* 0x00008800ff027b82 */ /* 0x00ee620000000a00 */
[----:B------:R-:W-:-:S04]  /*0ee0*/  IMAD.IADD R17, R0, 0x1, R17 ;  /* 0x0000000100117824 */ /* 0x000fc800078e0211 */
[----:B-1----:R-:W-:-:S05]  /*0ef0*/  IMAD.WIDE.U32 R2, R17, 0x4, R2 ;  /* 0x0000000411027825 */ /* 0x002fca00078e0002 */
[----:B------:R-:W-:Y:S01]  /*0f00*/  STG.E desc[UR4][R2.64], R12 ;  /* 0x0000000c02007986 */ /* 0x000fe2000c101904 */
[----:B------:R-:W-:Y:S05]  /*0f10*/  EXIT ;  /* 0x000000000000794d */ /* 0x000fea0003800000 */
.L_x_15427:
        /* <DEDUP_REMOVED lines=14> */
.L_x_42247:


//--------------------- .text._ZN2at6native29vectorized_elementwise_kernelILi4ENS0_13AUnaryFunctorIfffZZZNS0_19minimum_kernel_cudaERNS_18TensorIteratorBaseEENKUlvE0_clEvENKUlvE0_clEvEUlffE_EESt5arrayIPcLm2EEEEviT0_T1_ --------------------------
	.section	.text._ZN2at6native29vectorized_elementwise_kernelILi4ENS0_13AUnaryFunctorIfffZZZNS0_19minimum_kernel_cudaERNS_18TensorIteratorBaseEENKUlvE0_clEvENKUlvE0_clEvEUlffE_EESt5arrayIPcLm2EEEEviT0_T1_,"ax",@progbits
	.align	128
        .global         _ZN2at6native29vectorized_elementwise_kernelILi4ENS0_13AUnaryFunctorIfffZZZNS0_19minimum_kernel_cudaERNS_18TensorIteratorBaseEENKUlvE0_clEvENKUlvE0_clEvEUlffE_EESt5arrayIPcLm2EEEEviT0_T1_
        .type           _ZN2at6native29vectorized_elementwise_kernelILi4ENS0_13AUnaryFunctorIfffZZZNS0_19minimum_kernel_cudaERNS_18TensorIteratorBaseEENKUlvE0_clEvENKUlvE0_clEvEUlffE_EESt5arrayIPcLm2EEEEviT0_T1_,@function
        .size           _ZN2at6native29vectorized_elementwise_kernelILi4ENS0_13AUnaryFunctorIfffZZZNS0_19minimum_kernel_cudaERNS_18TensorIteratorBaseEENKUlvE0_clEvENKUlvE0_clEvEUlffE_EESt5arrayIPcLm2EEEEviT0_T1_,(.L_x_42248 - _ZN2at6native29vectorized_elementwise_kernelILi4ENS0_13AUnaryFunctorIfffZZZNS0_19minimum_kernel_cudaERNS_18TensorIteratorBaseEENKUlvE0_clEvENKUlvE0_clEvEUlffE_EESt5arrayIPcLm2EEEEviT0_T1_)
        .other          _ZN2at6native29vectorized_elementwise_kernelILi4ENS0_13AUnaryFunctorIfffZZZNS0_19minimum_kernel_cudaERNS_18TensorIteratorBaseEENKUlvE0_clEvENKUlvE0_clEvEUlffE_EESt5arrayIPcLm2EEEEviT0_T1_,@"STO_CUDA_ENTRY STV_DEFAULT"
_ZN2at6native29vectorized_elementwise_kernelILi4ENS0_13AUnaryFunctorIfffZZZNS0_19minimum_kernel_cudaERNS_18TensorIteratorBaseEENKUlvE0_clEvENKUlvE0_clEvEUlffE_EESt5arrayIPcLm2EEEEviT0_T1_:
.text._ZN2at6native29vectorized_elementwise_kernelILi4ENS0_13AUnaryFunctorIfffZZZNS0_19minimum_kernel_cudaERNS_18TensorIteratorBaseEENKUlvE0_clEvENKUlvE0_clEvEUlffE_EESt5arrayIPcLm2EEEEviT0_T1_:
        /* <DEDUP_REMOVED lines=27> */
[----:B------:R-:W2:Y:S04]  /*01b0*/  LDG.E.128 R4, desc[UR4][R12.64] ;  /* 0x000000040c047981 */ /* 0x000ea8000c1e1d00 */
[----:B------:R-:W3:Y:S01]  /*01c0*/  LDG.E.128 R8, desc[UR4][R12.64+0x800] ;  /* 0x000800040c087981 */ /* 0x000ee2000c1e1d00 */
[----:B--2---:R-:W-:Y:S02]  /*01d0*/  FSETP.NAN.FTZ.AND P2, PT, R4, R4, PT ;  /* 0x000000040400720b */ /* 0x004fe40003f58000 */
[----:B------:R-:W-:Y:S02]  /*01e0*/  FSETP.NAN.FTZ.AND P0, PT, R5, R5, PT ;  /* 0x000000050500720b */ /* 0x000fe40003f18000 */
[----:B---3--:R-:W-:Y:S02]  /*01f0*/  FSETP.NAN.FTZ.AND P1, PT, R11, R11, PT ;  /* 0x0000000b0b00720b */ /* 0x008fe40003f38000 */
[----:B------:R-:W-:-:S02]  /*0200*/  FSETP.NAN.FTZ.AND P3, PT, R7, R7, PT ;  /* 0x000000070700720b */ /* 0x000fc40003f78000 */
[----:B------:R-:W-:Y:S02]  /*0210*/  FSETP.NAN.FTZ.AND P4, PT, R8, R8, PT ;  /* 0x000000080800720b */ /* 0x000fe40003f98000 */
[----:B------:R-:W-:Y:S02]  /*0220*/  FSETP.NAN.FTZ.AND P5, PT, R9, R9, PT ;  /* 0x000000090900720b */ /* 0x000fe40003fb8000 */
[----:B------:R-:W-:Y:S02]  /*0230*/  FSETP.NAN.FTZ.AND P6, PT, R10, R10, PT ;  /* 0x0000000a0a00720b */ /* 0x000fe40003fd8000 */
[----:B------:R-:W-:Y:S02]  /*0240*/  @!P2 FMNMX.FTZ R4, R4, R14, PT ;  /* 0x0000000e0404a209 */ /* 0x000fe40003810000 */
[----:B------:R-:W-:Y:S02]  /*0250*/  FSETP.NAN.FTZ.AND P2, PT, R6, R6, PT ;  /* 0x000000060600720b */ /* 0x000fe40003f58000 */
[----:B------:R-:W-:-:S02]  /*0260*/  @!P1 FMNMX.FTZ R11, R11, R14, PT ;  /* 0x0000000e0b0b9209 */ /* 0x000fc40003810000 */
[-C--:B------:R-:W-:Y:S02]  /*0270*/  @!P0 FMNMX.FTZ R5, R5, R14.reuse, PT ;  /* 0x0000000e05058209 */ /* 0x080fe40003810000 */
[-C--:B------:R-:W-:Y:S02]  /*0280*/  @!P3 FMNMX.FTZ R7, R7, R14.reuse, PT ;  /* 0x0000000e0707b209 */ /* 0x080fe40003810000 */
[-C--:B------:R-:W-:Y:S02]  /*0290*/  @!P4 FMNMX.FTZ R8, R8, R14.reuse, PT ;  /* 0x0000000e0808c209 */ /* 0x080fe40003810000 */
[-C--:B------:R-:W-:Y:S02]  /*02a0*/  @!P5 FMNMX.FTZ R9, R9, R14.reuse, PT ;  /* 0x0000000e0909d209 */ /* 0x080fe40003810000 */
[-C--:B------:R-:W-:Y:S02]  /*02b0*/  @!P6 FMNMX.FTZ R10, R10, R14.reuse, PT ;  /* 0x0000000e0a0ae209 */ /* 0x080fe40003810000 */
[----:B------:R-:W-:-:S07]  /*02c0*/  @!P2 FMNMX.FTZ R6, R6, R14, PT ;  /* 0x0000000e0606a209 */ /* 0x000fce0003810000 */
.L_x_15429:
[----:B------:R-:W-:Y:S04]  /*02d0*/  STG.E.128 desc[UR4][R2.64], R4 ;  /* 0x0000000402007986 */ /* 0x000fe8000c101d04 */
[----:B------:R-:W-:Y:S01]  /*02e0*/  STG.E.128 desc[UR4][R2.64+0x800], R8 ;  /* 0x0008000802007986 */ /* 0x000fe2000c101d04 */
[----:B------:R-:W-:Y:S05]  /*02f0*/  EXIT ;  /* 0x000000000000794d */ /* 0x000fea0003800000 */
.L_x_15428:
[----:B------:R-:W0:Y:S01]  /*0300*/  S2R R17, SR_TID.X ;  /* 0x0000000000117919 */ /* 0x000e220000002100 */
[----:B------:R-:W-:Y:S01]  /*0310*/  IMAD.MOV.U32 R18, RZ, RZ, RZ ;  /* 0x000000ffff127224 */ /* 0x000fe200078e00ff */
[----:B------:R-:W-:Y:S01]  /*0320*/  HFMA2.MMA R24, -RZ, RZ, 0, 0 ;  /* 0x00000000ff187435 */ /* 0x000fe200000001ff */
[----:B------:R-:W1:Y:S01]  /*0330*/  LDC R26, c[0x0][0x218] ;  /* 0x00008600ff1a7b82 */ /* 0x000e620000000800 */
[----:B0-----:R-:W-:Y:S02]  /*0340*/  ISETP.GE.AND P5, PT, R17, R16, PT ;  /* 0x000000101100720c */ /* 0x001fe40003fa6270 */
[----:B------:R-:W-:-:S11]  /*0350*/  MOV R25, R17 ;  /* 0x0000001100197202 */ /* 0x000fd60000000f00 */
[----:B------:R-:W-:Y:S01]  /*0360*/  @!P5 VIADD R25, R17, 0x80 ;  /* 0x000000801119d836 */ /* 0x000fe20000000000 */
[----:B------:R-:W0:Y:S04]  /*0370*/  @!P5 LDC.64 R8, c[0x0][0x228] ;  /* 0x00008a00ff08db82 */ /* 0x000e280000000a00 */
[----:B------:R-:W-:-:S13]  /*0380*/  ISETP.GE.AND P6, PT, R25, R16, PT ;  /* 0x000000101900720c */ /* 0x000fda0003fc6270 */
[----:B------:R-:W-:Y:S01]  /*0390*/  @!P6 IMAD.IADD R3, R0, 0x1, R25 ;  /* 0x000000010003e824 */ /* 0x000fe200078e0219 */
[----:B------:R-:W2:Y:S01]  /*03a0*/  @!P6 LDC.64 R28, c[0x0][0x228] ;  /* 0x00008a00ff1ceb82 */ /* 0x000ea20000000a00 */
[----:B------:R-:W-:-:S05]  /*03b0*/  @!P6 VIADD R25, R25, 0x80 ;  /* 0x000000801919e836 */ /* 0x000fca0000000000 */
[----:B------:R-:W-:-:S13]  /*03c0*/  ISETP.GE.AND P4, PT, R25, R16, PT ;  /* 0x000000101900720c */ /* 0x000fda0003f86270 */
[----:B------:R-:W-:Y:S01]  /*03d0*/  @!P4 IMAD.IADD R20, R0, 0x1, R25 ;  /* 0x000000010014c824 */ /* 0x000fe200078e0219 */
[----:B------:R-:W-:Y:S01]  /*03e0*/  @!P4 IADD3 R25, R25, 0x80, RZ ;  /* 0x000000801919c810 */ /* 0x000fe20007ffe0ff */
[----:B------:R-:W3:Y:S03]  /*03f0*/  @!P4 LDC.64 R12, c[0x0][0x228] ;  /* 0x00008a00ff0ccb82 */ /* 0x000ee60000000a00 */
[----:B------:R-:W-:Y:S01]  /*0400*/  ISETP.GE.AND P3, PT, R25, R16, PT ;  /* 0x000000101900720c */ /* 0x000fe20003f66270 */
[----:B--2---:R-:W-:-:S05]  /*0410*/  @!P6 IMAD.WIDE.U32 R28, R3, 0x4, R28 ;  /* 0x00000004031ce825 */ /* 0x004fca00078e001c */
[----:B------:R2:W5:Y:S07]  /*0420*/  @!P6 LDG.E R18, desc[UR4][R28.64] ;  /* 0x000000041c12e981 */ /* 0x00056e000c1e1900 */
[----:B------:R-:W-:Y:S01]  /*0430*/  @!P3 IMAD.IADD R21, R0, 0x1, R25 ;  /* 0x000000010015b824 */ /* 0x000fe200078e0219 */
[----:B------:R-:W4:Y:S01]  /*0440*/  @!P3 LDC.64 R14, c[0x0][0x228] ;  /* 0x00008a00ff0ebb82 */ /* 0x000f220000000a00 */
[----:B------:R-:W-:-:S05]  /*0450*/  @!P3 VIADD R25, R25, 0x80 ;  /* 0x000000801919b836 */ /* 0x000fca0000000000 */
[----:B------:R-:W-:-:S13]  /*0460*/  ISETP.GE.AND P2, PT, R25, R16, PT ;  /* 0x000000101900720c */ /* 0x000fda0003f46270 */
[----:B------:R-:W-:Y:S01]  /*0470*/  @!P2 IMAD.IADD R27, R0, 0x1, R25 ;  /* 0x00000001001ba824 */ /* 0x000fe200078e0219 */
[----:B------:R-:W1:Y:S01]  /*0480*/  @!P2 LDC.64 R10, c[0x0][0x228] ;  /* 0x00008a00ff0aab82 */ /* 0x000e620000000a00 */
[----:B------:R-:W-:-:S05]  /*0490*/  @!P2 VIADD R25, R25, 0x80 ;  /* 0x000000801919a836 */ /* 0x000fca0000000000 */
[----:B------:R-:W-:-:S13]  /*04a0*/  ISETP.GE.AND P1, PT, R25, R16, PT ;  /* 0x000000101900720c */ /* 0x000fda0003f26270 */
[----:B------:R-:W-:Y:S01]  /*04b0*/  @!P1 IADD3 R23, R0, R25, RZ ;  /* 0x0000001900179210 */ /* 0x000fe20007ffe0ff */
[----:B------:R-:W-:Y:S01]  /*04c0*/  @!P1 VIADD R25, R25, 0x80 ;  /* 0x0000008019199836 */ /* 0x000fe20000000000 */
[----:B------:R-:W1:Y:S04]  /*04d0*/  @!P1 LDC.64 R2, c[0x0][0x228] ;  /* 0x00008a00ff029b82 */ /* 0x000e680000000a00 */
[----:B------:R-:W-:-:S13]  /*04e0*/  ISETP.GE.AND P0, PT, R25, R16, PT ;  /* 0x000000101900720c */ /* 0x000fda0003f06270 */
[----:B------:R-:W-:Y:S01]  /*04f0*/  @!P0 IMAD.IADD R19, R0, 0x1, R25 ;  /* 0x0000000100138824 */ /* 0x000fe200078e0219 */
[----:B------:R-:W1:Y:S01]  /*0500*/  @!P0 LDC.64 R4, c[0x0][0x228] ;  /* 0x00008a00ff048b82 */ /* 0x000e620000000a00 */
[----:B------:R-:W-:-:S05]  /*0510*/  @!P0 VIADD R25, R25, 0x80 ;  /* 0x0000008019198836 */ /* 0x000fca0000000000 */
[----:B------:R-:W-:-:S13]  /*0520*/  ISETP.GE.AND P6, PT, R25, R16, PT ;  /* 0x000000101900720c */ /* 0x000fda0003fc6270 */
[----:B------:R-:W1:Y:S01]  /*0530*/  @!P6 LDC.64 R6, c[0x0][0x228] ;  /* 0x00008a00ff06eb82 */ /* 0x000e620000000a00 */
[----:B---3--:R-:W-:-:S04]  /*0540*/  @!P4 IMAD.WIDE.U32 R12, R20, 0x4, R12 ;  /* 0x00000004140cc825 */ /* 0x008fc800078e000c */
        /* <DEDUP_REMOVED lines=10> */
[----:B-1----:R-:W-:-:S05]  /*05f0*/  @!P6 IMAD.WIDE.U32 R6, R29, 0x4, R6 ;  /* 0x000000041d06e825 */ /* 0x002fca00078e0006 */
[----:B------:R-:W5:Y:S01]  /*0600*/  @!P6 LDG.E R15, desc[UR4][R6.64] ;  /* 0x00000004060fe981 */ /* 0x000f62000c1e1900 */
[----:B------:R-:W-:Y:S01]  /*0610*/  @!P1 IMAD.WIDE.U32 R2, R23, 0x4, R2 ;  /* 0x0000000417029825 */ /* 0x000fe200078e0002 */
[----:B------:R-:W-:-:S03]  /*0620*/  CS2R R22, SRZ ;  /* 0x0000000000167805 */ /* 0x000fc6000001ff00 */
[----:B------:R-:W-:-:S03]  /*0630*/  @!P0 IMAD.WIDE.U32 R4, R19, 0x4, R4 ;  /* 0x0000000413048825 */ /* 0x000fc600078e0004 */
        /* <DEDUP_REMOVED lines=31> */
.L_x_15432:
[----:B------:R-:W-:Y:S05]  /*0830*/  BSYNC B0 ;  /* 0x0000000000007941 */ /* 0x000fea0003800000 */
.L_x_15431:
[----:B------:R-:W-:Y:S01]  /*0840*/  BSSY B0, `(.L_x_15433) ;  /* 0x0000007000007945 */ /* 0x000fe20003800000 */
[----:B------:R-:W-:Y:S02]  /*0850*/  ISETP.GE.AND P0, PT, R7, R16, PT ;  /* 0x000000100700720c */ /* 0x000fe40003f06270 */
[----:B------:R-:W-:Y:S01]  /*0860*/  IADD3 R7, R17, 0x380, RZ ;  /* 0x0000038011077810 */ /* 0x000fe20007ffe0ff */
[----:B------:R-:W-:Y:S10]  /*0870*/  @P6 BRA `(.L_x_15434) ;  /* 0x00000000000c6947 */ /* 0x000ff40003800000 */
[----:B-----5:R-:W-:Y:S01]  /*0880*/  FSETP.NAN.FTZ.AND P6, PT, R18, R18, PT ;  /* 0x000000121200720b */ /* 0x020fe20003fd8000 */
[----:B------:R-:W-:-:S12]  /*0890*/  IMAD.MOV.U32 R4, RZ, RZ, R18 ;  /* 0x000000ffff047224 */ /* 0x000fd800078e0012 */
[----:B------:R-:W-:-:S07]  /*08a0*/  @!P6 FMNMX.FTZ R4, R18, R26, PT ;  /* 0x0000001a1204e209 */ /* 0x000fce0003810000 */
.L_x_15434:
[----:B------:R-:W-:Y:S05]  /*08b0*/  BSYNC B0 ;  /* 0x0000000000007941 */ /* 0x000fea0003800000 */
.L_x_15433:
[----:B------:R-:W-:Y:S01]  /*08c0*/  BSSY B0, `(.L_x_15435) ;  /* 0x0000006000007945 */ /* 0x000fe20003800000 */
[----:B------:R-:W-:-:S03]  /*08d0*/  ISETP.GE.AND P6, PT, R7, R16, PT ;  /* 0x000000100700720c */ /* 0x000fc60003fc6270 */
[----:B------:R-:W-:Y:S10]  /*08e0*/  @P4 BRA `(.L_x_15436) ;  /* 0x00000000000c4947 */ /* 0x000ff40003800000 */
[----:B-----5:R-:W-:Y:S01]  /*08f0*/  FSETP.NAN.FTZ.AND P4, PT, R20, R20, PT ;  /* 0x000000141400720b */ /* 0x020fe20003f98000 */
[----:B------:R-:W-:-:S12]  /*0900*/  IMAD.MOV.U32 R3, RZ, RZ, R20 ;  /* 0x000000ffff037224 */ /* 0x000fd800078e0014 */
[----:B------:R-:W-:-:S07]  /*0910*/  @!P4 FMNMX.FTZ R3, R20, R26, PT ;  /* 0x0000001a1403c209 */ /* 0x000fce0003810000 */
.L_x_15436:
[----:B------:R-:W-:Y:S05]  /*0920*/  BSYNC B0 ;  /* 0x0000000000007941 */ /* 0x000fea0003800000 */
.L_x_15435:
[----:B------:R-:W-:Y:S04]  /*0930*/  BSSY B0, `(.L_x_15437) ;  /* 0x0000005000007945 */ /* 0x000fe80003800000 */
[----:B------:R-:W-:Y:S05]  /*0940*/  @P3 BRA `(.L_x_15438) ;  /* 0x00000000000c3947 */ /* 0x000fea0003800000 */
[----:B-----5:R-:W-:Y:S01]  /*0950*/  FSETP.NAN.FTZ.AND P3, PT, R21, R21, PT ;  /* 0x000000151500720b */ /* 0x020fe20003f78000 */
[----:B------:R-:W-:-:S12]  /*0960*/  IMAD.MOV.U32 R2, RZ, RZ, R21 ;  /* 0x000000ffff027224 */ /* 0x000fd800078e0015 */
[----:B------:R-:W-:-:S07]  /*0970*/  @!P3 FMNMX.FTZ R2, R21, R26, PT ;  /* 0x0000001a1502b209 */ /* 0x000fce0003810000 */
.L_x_15438:
[----:B------:R-:W-:Y:S05]  /*0980*/  BSYNC B0 ;  /* 0x0000000000007941 */ /* 0x000fea0003800000 */
.L_x_15437:
[----:B------:R-:W-:Y:S04]  /*0990*/  BSSY B0, `(.L_x_15439) ;  /* 0x0000005000007945 */ /* 0x000fe80003800000 */
[----:B------:R-:W-:Y:S05]  /*09a0*/  @P2 BRA `(.L_x_15440) ;  /* 0x00000000000c2947 */ /* 0x000fea0003800000 */
[-C--:B-----5:R-:W-:Y:S02]  /*09b0*/  FSETP.NAN.FTZ.AND P2, PT, R19, R19.reuse, PT ;  /* 0x000000131300720b */ /* 0x0a0fe40003f58000 */
[----:B------:R-:W-:-:S11]  /*09c0*/  MOV R10, R19 ;  /* 0x00000013000a7202 */ /* 0x000fd60000000f00 */
[----:B------:R-:W-:-:S07]  /*09d0*/  @!P2 FMNMX.FTZ R10, R19, R26, PT ;  /* 0x0000001a130aa209 */ /* 0x000fce0003810000 */
.L_x_15440:
[----:B------:R-:W-:Y:S05]  /*09e0*/  BSYNC B0 ;  /* 0x0000000000007941 */ /* 0x000fea0003800000 */
.L_x_15439:
[----:B------:R-:W-:Y:S04]  /*09f0*/  BSSY B0, `(.L_x_15441) ;  /* 0x0000005000007945 */ /* 0x000fe80003800000 */
[----:B------:R-:W-:Y:S05]  /*0a00*/  @P1 BRA `(.L_x_15442) ;  /* 0x00000000000c1947 */ /* 0x000fea0003800000 */
[----:B-----5:R-:W-:Y:S01]  /*0a10*/  FSETP.NAN.FTZ.AND P1, PT, R22, R22, PT ;  /* 0x000000161600720b */ /* 0x020fe20003f38000 */
[----:B------:R-:W-:-:S12]  /*0a20*/  IMAD.MOV.U32 R14, RZ, RZ, R22 ;  /* 0x000000ffff0e7224 */ /* 0x000fd800078e0016 */
[----:B------:R-:W-:-:S07]  /*0a30*/  @!P1 FMNMX.FTZ R14, R22, R26, PT ;  /* 0x0000001a160e9209 */ /* 0x000fce0003810000 */
.L_x_15442:
[----:B------:R-:W-:Y:S05]  /*0a40*/  BSYNC B0 ;  /* 0x0000000000007941 */ /* 0x000fea0003800000 */
.L_x_15441:
[----:B------:R-:W-:Y:S04]  /*0a50*/  BSSY B0, `(.L_x_15443) ;  /* 0x0000005000007945 */ /* 0x000fe80003800000 */
[----:B------:R-:W-:Y:S05]  /*0a60*/  @P0 BRA `(.L_x_15444) ;  /* 0x00000000000c0947 */ /* 0x000fea0003800000 */
[----:B-----5:R-:W-:Y:S01]  /*0a70*/  FSETP.NAN.FTZ.AND P0, PT, R23, R23, PT ;  /* 0x000000171700720b */ /* 0x020fe20003f18000 */
[----:B------:R-:W-:-:S12]  /*0a80*/  IMAD.MOV.U32 R13, RZ, RZ, R23 ;  /* 0x000000ffff0d7224 */ /* 0x000fd800078e0017 */
[----:B------:R-:W-:-:S07]  /*0a90*/  @!P0 FMNMX.FTZ R13, R23, R26, PT ;  /* 0x0000001a170d8209 */ /* 0x000fce0003810000 */
.L_x_15444:
[----:B------:R-:W-:Y:S05]  /*0aa0*/  BSYNC B0 ;  /* 0x0000000000007941 */ /* 0x000fea0003800000 */
.L_x_15443:
[----:B------:R-:W-:Y:S04]  /*0ab0*/  BSSY B0, `(.L_x_15430) ;  /* 0x0000005000007945 */ /* 0x000fe80003800000 */
[----:B------:R-:W-:Y:S05]  /*0ac0*/  @P6 BRA `(.L_x_15445) ;  /* 0x00000000000c6947 */ /* 0x000fea0003800000 */
[----:B-----5:R-:W-:Y:S01]  /*0ad0*/  FSETP.NAN.FTZ.AND P0, PT, R15, R15, PT ;  /* 0x0000000f0f00720b */ /* 0x020fe20003f18000 */
[----:B------:R-:W-:-:S12]  /*0ae0*/  IMAD.MOV.U32 R12, RZ, RZ, R15 ;  /* 0x000000ffff0c7224 */ /* 0x000fd800078e000f */
[----:B------:R-:W-:-:S07]  /*0af0*/  @!P0 FMNMX.FTZ R12, R15, R26, PT ;  /* 0x0000001a0f0c8209 */ /* 0x000fce0003810000 */
.L_x_15445:
[----:B------:R-:W-:Y:S05]  /*0b00*/  BSYNC B0 ;  /* 0x0000000000007941 */ /* 0x000fea0003800000 */
.L_x_15430:
        /* <DEDUP_REMOVED lines=21> */
.L_x_15448:
[----:B------:R-:W-:-:S13]  /*0c60*/  ISETP.GE.AND P0, PT, R17, R16, PT ;  /* 0x000000101100720c */ /* 0x000fda0003f06270 */
[----:B------:R-:W-:Y:S05]  /*0c70*/  @P0 BRA `(.L_x_15450) ;  /* 0x0000000000300947 */ /* 0x000fea0003800000 */
[----:B01----:R-:W0:Y:S01]  /*0c80*/  LDC.64 R4, c[0x0][0x220] ;  /* 0x00008800ff047b82 */ /* 0x003e220000000a00 */
[----:B------:R-:W-:Y:S02]  /*0c90*/  IMAD.IADD R3, R0, 0x1, R17 ;  /* 0x0000000100037824 */ /* 0x000fe400078e0211 */
[----:B------:R-:W-:Y:S02]  /*0ca0*/  VIADD R17, R17, 0x80 ;  /* 0x0000008011117836 */ /* 0x000fe40000000000 */
[----:B0-----:R-:W-:-:S05]  /*0cb0*/  IMAD.WIDE.U32 R4, R3, 0x4, R4 ;  /* 0x0000000403047825 */ /* 0x001fca00078e0004 */
[----:B------:R1:W-:Y:S02]  /*0cc0*/  STG.E desc[UR4][R4.64], R2 ;  /* 0x0000000204007986 */ /* 0x0003e4000c101904 */
.L_x_15449:
[----:B------:R-:W-:-:S13]  /*0cd0*/  ISETP.GE.AND P0, PT, R17, R16, PT ;  /* 0x000000101100720c */ /* 0x000fda0003f06270 */
[----:B------:R-:W-:Y:S05]  /*0ce0*/  @P0 BRA `(.L_x_15451) ;  /* 0x0000000000340947 */ /* 0x000fea0003800000 */
[----:B-1----:R-:W1:Y:S01]  /*0cf0*/  LDC.64 R2, c[0x0][0x220] ;  /* 0x00008800ff027b82 */ /* 0x002e620000000a00 */
[----:B------:R-:W-:Y:S01]  /*0d00*/  IADD3 R5, R0, R17, RZ ;  /* 0x0000001100057210 */ /* 0x000fe20007ffe0ff */
[----:B------:R-:W-:-:S04]  /*0d10*/  VIADD R17, R17, 0x80 ;  /* 0x0000008011117836 */ /* 0x000fc80000000000 */
[----:B-1----:R-:W-:-:S05]  /*0d20*/  IMAD.WIDE.U32 R2, R5, 0x4, R2 ;  /* 0x0000000405027825 */ /* 0x002fca00078e0002 */
[----:B------:R2:W-:Y:S02]  /*0d30*/  STG.E desc[UR4][R2.64], R10 ;  /* 0x0000000a02007986 */ /* 0x0005e4000c101904 */
.L_x_15450:
        /* <DEDUP_REMOVED lines=8> */
.L_x_15451:
[----:B------:R-:W-:Y:S05]  /*0dc0*/  BSYNC B1 ;  /* 0x0000000000017941 */ /* 0x000fea0003800000 */
.L_x_15447:
[----:B------:R-:W-:-:S13]  /*0dd0*/  ISETP.GE.AND P0, PT, R17, R16, PT ;  /* 0x000000101100720c */ /* 0x000fda0003f06270 */
[----:B-12---:R-:W1:Y:S01]  /*0de0*/  @!P0 LDC.64 R2, c[0x0][0x220] ;  /* 0x00008800ff028b82 */ /* 0x006e620000000a00 */
[----:B------:R-:W-:Y:S01]  /*0df0*/  @!P0 IADD3 R5, R0, R17, RZ ;  /* 0x0000001100058210 */ /* 0x000fe20007ffe0ff */
[----:B------:R-:W-:-:S04]  /*0e00*/  @!P0 VIADD R17, R17, 0x80 ;  /* 0x0000008011118836 */ /* 0x000fc80000000000 */
[----:B-1----:R-:W-:-:S05]  /*0e10*/  @!P0 IMAD.WIDE.U32 R2, R5, 0x4, R2 ;  /* 0x0000000405028825 */ /* 0x002fca00078e0002 */
[----:B------:R3:W-:Y:S02]  /*0e20*/  @!P0 STG.E desc[UR4][R2.64], R13 ;  /* 0x0000000d02008986 */ /* 0x0007e4000c101904 */
.L_x_15452:
[----:B------:R-:W-:Y:S05]  /*0e30*/  BSYNC B0 ;  /* 0x0000000000007941 */ /* 0x000fea0003800000 */
.L_x_15446:
        /* <DEDUP_REMOVED lines=8> */
.L_x_15453:
        /* <DEDUP_REMOVED lines=12> */
.L_x_42248:


//--------------------- .text._ZN2at6native29vectorized_elementwise_kernelILi8ENS0_13AUnaryFunctorIfffZZZNS0_19minimum_kernel_cudaERNS_18TensorIteratorBaseEENKUlvE0_clEvENKUlvE0_clEvEUlffE_EESt5arrayIPcLm2EEEEviT0_T1_ --------------------------
	.section	.text._ZN2at6native29vectorized_elementwise_kernelILi8ENS0_13AUnaryFunctorIfffZZZNS0_19minimum_kernel_cudaERNS_18TensorIteratorBaseEENKUlvE0_clEvENKUlvE0_clEvEUlffE_EESt5arrayIPcLm2EEEEviT0_T1_,"ax",@progbits
	.align	128
        .global         _ZN2at6native29vectorized_elementwise_kernelILi8ENS0_13AUnaryFunctorIfffZZZNS0_19minimum_kernel_cudaERNS_18TensorIteratorBaseEENKUlvE0_clEvENKUlvE0_clEvEUlffE_EESt5arrayIPcLm2EEEEviT0_T1_
        .type           _ZN2at6native29vectorized_elementwise_kernelILi8ENS0_13AUnaryFunctorIfffZZZNS0_19minimum_kernel_cudaERNS_18TensorIteratorBaseEENKUlvE0_clEvENKUlvE0_clEvEUlffE_EESt5arrayIPcLm2EEEEviT0_T1_,@function
        .size           _ZN2at6native29vectorized_elementwise_kernelILi8ENS0_13AUnaryFunctorIfffZZZNS0_19minimum_kernel_cudaERNS_18TensorIteratorBaseEENKUlvE0_clEvENKUlvE0_clEvEUlffE_EESt5arrayIPcLm2EEEEviT0_T1_,(.L_x_42249 - _ZN2at6native29vectorized_elementwise_kernelILi8ENS0_13AUnaryFunctorIfffZZZNS0_19minimum_kernel_cudaERNS_18TensorIteratorBaseEENKUlvE0_clEvENKUlvE0_clEvEUlffE_EESt5arrayIPcLm2EEEEviT0_T1_)
        .other          _ZN2at6native29vectorized_elementwise_kernelILi8ENS0_13AUnaryFunctorIfffZZZNS0_19minimum_kernel_cudaERNS_18TensorIteratorBaseEENKUlvE0_clEvENKUlvE0_clEvEUlffE_EESt5arrayIPcLm2EEEEviT0_T1_,@"STO_CUDA_ENTRY STV_DEFAULT"
_ZN2at6native29vectorized_elementwise_kernelILi8ENS0_13AUnaryFunctorIfffZZZNS0_19minimum_kernel_cudaERNS_18TensorIteratorBaseEENKUlvE0_clEvENKUlvE0_clEvEUlffE_EESt5arrayIPcLm2EEEEviT0_T1_:
.text._ZN2at6native29vectorized_elementwise_kernelILi8ENS0_13AUnaryFunctorIfffZZZNS0_19minimum_kernel_cudaERNS_18TensorIteratorBaseEENKUlvE0_clEvENKUlvE0_clEvEUlffE_EESt5arrayIPcLm2EEEEviT0_T1_:
        /* <DEDUP_REMOVED lines=45> */
.L_x_15455:
[----:B------:R-:W-:Y:S04]  /*02d0*/  STG.E.128 desc[UR4][R2.64], R4 ;  /* 0x0000000402007986 */ /* 0x000fe8000c101d04 */
[----:B------:R-:W-:Y:S01]  /*02e0*/  STG.E.128 desc[UR4][R2.64+0x10], R8 ;  /* 0x0000100802007986 */ /* 0x000fe2000c101d04 */
[----:B------:R-:W-:Y:S05]  /*02f0*/  EXIT ;  /* 0x000000000000794d */ /* 0x000fea0003800000 */
.L_x_15454:
        /* <DEDUP_REMOVED lines=83> */
.L_x_15458:
[----:B------:R-:W-:Y:S05]  /*0830*/  BSYNC B0 ;  /* 0x0000000000007941 */ /* 0x000fea0003800000 */
.L_x_15457:
[----:B------:R-:W-:Y:S01]  /*0840*/  BSSY B0, `(.L_x_15459) ;  /* 0x0000007000007945 */ /* 0x000fe20003800000 */
[----:B------:R-:W-:Y:S02]  /*0850*/  ISETP.GE.AND P0, PT, R7, R16, PT ;  /* 0x000000100700720c */ /* 0x000fe40003f06270 */
[----:B------:R-:W-:Y:S01]  /*0860*/  IADD3 R7, R17, 0x380, RZ ;  /* 0x0000038011077810 */ /* 0x000fe20007ffe0ff */
[----:B------:R-:W-:Y:S10]  /*0870*/  @P6 BRA `(.L_x_15460) ;  /* 0x00000000000c6947 */ /* 0x000ff40003800000 */
[----:B-----5:R-:W-:Y:S01]  /*0880*/  FSETP.NAN.FTZ.AND P6, PT, R18, R18, PT ;  /* 0x000000121200720b */ /* 0x020fe20003fd8000 */
[----:B------:R-:W-:-:S12]  /*0890*/  IMAD.MOV.U32 R4, RZ, RZ, R18 ;  /* 0x000000ffff047224 */ /* 0x000fd800078e0012 */
[----:B------:R-:W-:-:S07]  /*08a0*/  @!P6 FMNMX.FTZ R4, R18, R26, PT ;  /* 0x0000001a1204e209 */ /* 0x000fce0003810000 */
.L_x_15460:
[----:B------:R-:W-:Y:S05]  /*08b0*/  BSYNC B0 ;  /* 0x0000000000007941 */ /* 0x000fea0003800000 */
.L_x_15459:
[----:B------:R-:W-:Y:S01]  /*08c0*/  BSSY B0, `(.L_x_15461) ;  /* 0x0000006000007945 */ /* 0x000fe20003800000 */
[----:B------:R-:W-:-:S03]  /*08d0*/  ISETP.GE.AND P6, PT, R7, R16, PT ;  /* 0x000000100700720c */ /* 0x000fc60003fc6270 */
[----:B------:R-:W-:Y:S10]  /*08e0*/  @P4 BRA `(.L_x_15462) ;  /* 0x00000000000c4947 */ /* 0x000ff40003800000 */
[----:B-----5:R-:W-:Y:S01]  /*08f0*/  FSETP.NAN.FTZ.AND P4, PT, R20, R20, PT ;  /* 0x000000141400720b */ /* 0x020fe20003f98000 */
[----:B------:R-:W-:-:S12]  /*0900*/  IMAD.MOV.U32 R3, RZ, RZ, R20 ;  /* 0x000000ffff037224 */ /* 0x000fd800078e0014 */
[----:B------:R-:W-:-:S07]  /*0910*/  @!P4 FMNMX.FTZ R3, R20, R26, PT ;  /* 0x0000001a1403c209 */ /* 0x000fce0003810000 */
.L_x_15462:
[----:B------:R-:W-:Y:S05]  /*0920*/  BSYNC B0 ;  /* 0x0000000000007941 */ /* 0x000fea0003800000 */
.L_x_15461:
[----:B------:R-:W-:Y:S04]  /*0930*/  BSSY B0, `(.L_x_15463) ;  /* 0x0000005000007945 */ /* 0x000fe80003800000 */
[----:B------:R-:W-:Y:S05]  /*0940*/  @P3 BRA `(.L_x_15464) ;  /* 0x00000000000c3947 */ /* 0x000fea0003800000 */
[----:B-----5:R-:W-:Y:S01]  /*0950*/  FSETP.NAN.FTZ.AND P3, PT, R21, R21, PT ;  /* 0x000000151500720b */ /* 0x020fe20003f78000 */
[----:B------:R-:W-:-:S12]  /*0960*/  IMAD.MOV.U32 R2, RZ, RZ, R21 ;  /* 0x000000ffff027224 */ /* 0x000fd800078e0015 */
[----:B------:R-:W-:-:S07]  /*0970*/  @!P3 FMNMX.FTZ R2, R21, R26, PT ;  /* 0x0000001a1502b209 */ /* 0x000fce0003810000 */
.L_x_15464:
[----:B------:R-:W-:Y:S05]  /*0980*/  BSYNC B0 ;  /* 0x0000000000007941 */ /* 0x000fea0003800000 */
.L_x_15463:
[----:B------:R-:W-:Y:S04]  /*0990*/  BSSY B0, `(.L_x_15465) ;  /* 0x0000005000007945 */ /* 0x000fe80003800000 */
[----:B------:R-:W-:Y:S05]  /*09a0*/  @P2 BRA `(.L_x_15466) ;  /* 0x00000000000c2947 */ /* 0x000fea0003800000 */
[-C--:B-----5:R-:W-:Y:S02]  /*09b0*/  FSETP.NAN.FTZ.AND P2, PT, R19, R19.reuse, PT ;  /* 0x000000131300720b */ /* 0x0a0fe40003f58000 */
[----:B------:R-:W-:-:S11]  /*09c0*/  MOV R10, R19 ;  /* 0x00000013000a7202 */ /* 0x000fd60000000f00 */
[----:B------:R-:W-:-:S07]  /*09d0*/  @!P2 FMNMX.FTZ R10, R19, R26, PT ;  /* 0x0000001a130aa209 */ /* 0x000fce0003810000 */
.L_x_15466:
[----:B------:R-:W-:Y:S05]  /*09e0*/  BSYNC B0 ;  /* 0x0000000000007941 */ /* 0x000fea0003800000 */
.L_x_15465:
[----:B------:R-:W-:Y:S04]  /*09f0*/  BSSY B0, `(.L_x_15467) ;  /* 0x0000005000007945 */ /* 0x000fe80003800000 */
[----:B------:R-:W-:Y:S05]  /*0a00*/  @P1 BRA `(.L_x_15468) ;  /* 0x00000000000c1947 */ /* 0x000fea0003800000 */
[----:B-----5:R-:W-:Y:S01]  /*0a10*/  FSETP.NAN.FTZ.AND P1, PT, R22, R22, PT ;  /* 0x000000161600720b */ /* 0x020fe20003f38000 */
[----:B------:R-:W-:-:S12]  /*0a20*/  IMAD.MOV.U32 R14, RZ, RZ, R22 ;  /* 0x000000ffff0e7224 */ /* 0x000fd800078e0016 */
[----:B------:R-:W-:-:S07]  /*0a30*/  @!P1 FMNMX.FTZ R14, R22, R26, PT ;  /* 0x0000001a160e9209 */ /* 0x000fce0003810000 */
.L_x_15468:
[----:B------:R-:W-:Y:S05]  /*0a40*/  BSYNC B0 ;  /* 0x0000000000007941 */ /* 0x000fea0003800000 */
.L_x_15467:
[----:B------:R-:W-:Y:S04]  /*0a50*/  BSSY B0, `(.L_x_15469) ;  /* 0x0000005000007945 */ /* 0x000fe80003800000 */
[----:B------:R-:W-:Y:S05]  /*0a60*/  @P0 BRA `(.L_x_15470) ;  /* 0x00000000000c0947 */ /* 0x000fea0003800000 */
[----:B-----5:R-:W-:Y:S01]  /*0a70*/  FSETP.NAN.FTZ.AND P0, PT, R23, R23, PT ;  /* 0x000000171700720b */ /* 0x020fe20003f18000 */
[----:B------:R-:W-:-:S12]  /*0a80*/  IMAD.MOV.U32 R13, RZ, RZ, R23 ;  /* 0x000000ffff0d7224 */ /* 0x000fd800078e0017 */
[----:B------:R-:W-:-:S07]  /*0a90*/  @!P0 FMNMX.FTZ R13, R23, R26, PT ;  /* 0x0000001a170d8209 */ /* 0x000fce0003810000 */
.L_x_15470:
[----:B------:R-:W-:Y:S05]  /*0aa0*/  BSYNC B0 ;  /* 0x0000000000007941 */ /* 0x000fea0003800000 */
.L_x_15469:
[----:B------:R-:W-:Y:S04]  /*0ab0*/  BSSY B0, `(.L_x_15456) ;  /* 0x0000005000007945 */ /* 0x000fe80003800000 */
[----:B------:R-:W-:Y:S05]  /*0ac0*/  @P6 BRA `(.L_x_15471) ;  /* 0x00000000000c6947 */ /* 0x000fea0003800000 */
[----:B-----5:R-:W-:Y:S01]  /*0ad0*/  FSETP.NAN.FTZ.AND P0, PT, R15, R15, PT ;  /* 0x0000000f0f00720b */ /* 0x020fe20003f18000 */
[----:B------:R-:W-:-:S12]  /*0ae0*/  IMAD.MOV.U32 R12, RZ, RZ, R15 ;  /* 0x000000ffff0c7224 */ /* 0x000fd800078e000f */
[----:B------:R-:W-:-:S07]  /*0af0*/  @!P0 FMNMX.FTZ R12, R15, R26, PT ;  /* 0x0000001a0f0c8209 */ /* 0x000fce0003810000 */
.L_x_15471:
[----:B------:R-:W-:Y:S05]  /*0b00*/  BSYNC B0 ;  /* 0x0000000000007941 */ /* 0x000fea0003800000 */
.L_x_15456:
        /* <DEDUP_REMOVED lines=21> */
.L_x_15474:
[----:B------:R-:W-:-:S13]  /*0c60*/  ISETP.GE.AND P0, PT, R17, R16, PT ;  /* 0x000000101100720c */ /* 0x000fda0003f06270 */
[----:B------:R-:W-:Y:S05]  /*0c70*/  @P0 BRA `(.L_x_15476) ;  /* 0x0000000000300947 */ /* 0x000fea0003800000 */
[----:B01----:R-:W0:Y:S01]  /*0c80*/  LDC.64 R4, c[0x0][0x220] ;  /* 0x00008800ff047b82 */ /* 0x003e220000000a00 */
[----:B------:R-:W-:Y:S02]  /*0c90*/  IMAD.IADD R3, R0, 0x1, R17 ;  /* 0x0000000100037824 */ /* 0x000fe400078e0211 */
[----:B------:R-:W-:Y:S02]  /*0ca0*/  VIADD R17, R17, 0x80 ;  /* 0x0000008011117836 */ /* 0x000fe40000000000 */
[----:B0-----:R-:W-:-:S05]  /*0cb0*/  IMAD.WIDE.U32 R4, R3, 0x4, R4 ;  /* 0x0000000403047825 */ /* 0x001fca00078e0004 */
[----:B------:R1:W-:Y:S02]  /*0cc0*/  STG.E desc[UR4][R4.64], R2 ;  /* 0x0000000204007986 */ /* 0x0003e4000c101904 */
.L_x_15475:
[----:B------:R-:W-:-:S13]  /*0cd0*/  ISETP.GE.AND P0, PT, R17, R16, PT ;  /* 0x000000101100720c */ /* 0x000fda0003f06270 */
[----:B------:R-:W-:Y:S05]  /*0ce0*/  @P0 BRA `(.L_x_15477) ;  /* 0x0000000000340947 */ /* 0x000fea0003800000 */
[----:B-1----:R-:W1:Y:S01]  /*0cf0*/  LDC.64 R2, c[0x0][0x220] ;  /* 0x00008800ff027b82 */ /* 0x002e620000000a00 */
[----:B------:R-:W-:Y:S01]  /*0d00*/  IADD3 R5, R0, R17, RZ ;  /* 0x0000001100057210 */ /* 0x000fe20007ffe0ff */
[----:B------:R-:W-:-:S04]  /*0d10*/  VIADD R17, R17, 0x80 ;  /* 0x0000008011117836 */ /* 0x000fc80000000000 */
[----:B-1----:R-:W-:-:S05]  /*0d20*/  IMAD.WIDE.U32 R2, R5, 0x4, R2 ;  /* 0x0000000405027825 */ /* 0x002fca00078e0002 */
[----:B------:R2:W-:Y:S02]  /*0d30*/  STG.E desc[UR4][R2.64], R10 ;  /* 0x0000000a02007986 */ /* 0x0005e4000c101904 */
.L_x_15476:
        /* <DEDUP_REMOVED lines=8> */
.L_x_15477:
[----:B------:R-:W-:Y:S05]  /*0dc0*/  BSYNC B1 ;  /* 0x0000000000017941 */ /* 0x000fea0003800000 */
.L_x_15473:
[----:B------:R-:W-:-:S13]  /*0dd0*/  ISETP.GE.AND P0, PT, R17, R16, PT ;  /* 0x000000101100720c */ /* 0x000fda0003f06270 */
[----:B-12---:R-:W1:Y:S01]  /*0de0*/  @!P0 LDC.64 R2, c[0x0][0x220] ;  /* 0x00008800ff028b82 */ /* 0x006e620000000a00 */
[----:B------:R-:W-:Y:S01]  /*0df0*/  @!P0 IADD3 R5, R0, R17, RZ ;  /* 0x0000001100058210 */ /* 0x000fe20007ffe0ff */
[----:B------:R-:W-:-:S04]  /*0e00*/  @!P0 VIADD R17, R17, 0x80 ;  /* 0x0000008011118836 */ /* 0x000fc80000000000 */
[----:B-1----:R-:W-:-:S05]  /*0e10*/  @!P0 IMAD.WIDE.U32 R2, R5, 0x4, R2 ;  /* 0x0000000405028825 */ /* 0x002fca00078e0002 */
[----:B------:R3:W-:Y:S02]  /*0e20*/  @!P0 STG.E desc[UR4][R2.64], R13 ;  /* 0x0000000d02008986 */ /* 0x0007e4000c101904 */
.L_x_15478:
[----:B------:R-:W-:Y:S05]  /*0e30*/  BSYNC B0 ;  /* 0x0000000000007941 */ /* 0x000fea0003800000 */
.L_x_15472:
        /* <DEDUP_REMOVED lines=8> */
.L_x_15479:
        /* <DEDUP_REMOVED lines=12> */
.L_x_42249:


//--------------------- .text._ZN2at6native18elementwise_kernelILi128ELi4EZNS0_15gpu_kernel_implINS0_13BinaryFunctorIfffZZZNS0_19minimum_kernel_cudaERNS_18TensorIteratorBaseEENKUlvE0_clEvENKUlvE0_clEvEUlffE_EEEEvS5_RKT_EUliE_EEviT1_ --------------------------
	.section	.text._ZN2at6native18elementwise_kernelILi128ELi4EZNS0_15gpu_kernel_implINS0_13BinaryFunctorIfffZZZNS0_19minimum_kernel_cudaERNS_18TensorIteratorBaseEENKUlvE0_clEvENKUlvE0_clEvEUlffE_EEEEvS5_RKT_EUliE_EEviT1_,"ax",@progbits
	.align	128
        .global         _ZN2at6native18elementwise_kernelILi128ELi4EZNS0_15gpu_kernel_implINS0_13BinaryFunctorIfffZZZNS0_19minimum_kernel_cudaERNS_18TensorIteratorBaseEENKUlvE0_clEvENKUlvE0_clEvEUlffE_EEEEvS5_RKT_EUliE_EEviT1_
        .type           _ZN2at6native18elementwise_kernelILi128ELi4EZNS0_15gpu_kernel_implINS0_13BinaryFunctorIfffZZZNS0_19minimum_kernel_cudaERNS_18TensorIteratorBaseEENKUlvE0_clEvENKUlvE0_clEvEUlffE_EEEEvS5_RKT_EUliE_EEviT1_,@function
        .size           _ZN2at6native18elementwise_kernelILi128ELi4EZNS0_15gpu_kernel_implINS0_13BinaryFunctorIfffZZZNS0_19minimum_kernel_cudaERNS_18TensorIteratorBaseEENKUlvE0_clEvENKUlvE0_clEvEUlffE_EEEEvS5_RKT_EUliE_EEviT1_,(.L_x_42250 - _ZN2at6native18elementwise_kernelILi128ELi4EZNS0_15gpu_kernel_implINS0_13BinaryFunctorIfffZZZNS0_19minimum_kernel_cudaERNS_18TensorIteratorBaseEENKUlvE0_clEvENKUlvE0_clEvEUlffE_EEEEvS5_RKT_EUliE_EEviT1_)
        .other          _ZN2at6native18elementwise_kernelILi128ELi4EZNS0_15gpu_kernel_implINS0_13BinaryFunctorIfffZZZNS0_19minimum_kernel_cudaERNS_18TensorIteratorBaseEENKUlvE0_clEvENKUlvE0_clEvEUlffE_EEEEvS5_RKT_EUliE_EEviT1_,@"STO_CUDA_ENTRY STV_DEFAULT"
_ZN2at6native18elementwise_kernelILi128ELi4EZNS0_15gpu_kernel_implINS0_13BinaryFunctorIfffZZZNS0_19minimum_kernel_cudaERNS_18TensorIteratorBaseEENKUlvE0_clEvENKUlvE0_clEvEUlffE_EEEEvS5_RKT_EUliE_EEviT1_:
.text._ZN2at6native18elementwise_kernelILi128ELi4EZNS0_15gpu_kernel_implINS0_13BinaryFunctorIfffZZZNS0_19minimum_kernel_cudaERNS_18TensorIteratorBaseEENKUlvE0_clEvENKUlvE0_clEvEUlffE_EEEEvS5_RKT_EUliE_EEviT1_:
        /* <DEDUP_REMOVED lines=365> */
.L_x_15482:
        /* <DEDUP_REMOVED lines=22> */
.L_x_15487:
[----:B------:R-:W2:Y:S02]  /*1830*/  LDG.E.U8 R2, desc[UR36][R2.64] ;  /* 0x0000002402027981 */ /* 0x000ea4000c1e1100 */
[----:B--2---:R-:W-:Y:S01]  /*1840*/  I2FP.F32.U32 R19, R2 ;  /* 0x0000000200137245 */ /* 0x004fe20000201000 */
[----:B------:R-:W-:Y:S06]  /*1850*/  BRA `(.L_x_15489) ;  /* 0x0000000c002c7947 */ /* 0x000fec0003800000 */
.L_x_15486:
        /* <DEDUP_REMOVED lines=9> */
.L_x_15491:
[----:B------:R-:W2:Y:S02]  /*18f0*/  LDG.E R2, desc[UR36][R2.64] ;  /* 0x0000002402027981 */ /* 0x000ea4000c1e1900 */
[----:B--2---:R-:W-:Y:S01]  /*1900*/  I2FP.F32.S32 R19, R2 ;  /* 0x0000000200137245 */ /* 0x004fe20000201400 */
[----:B------:R-:W-:Y:S06]  /*1910*/  BRA `(.L_x_15489) ;  /* 0x0000000800fc7947 */ /* 0x000fec0003800000 */
.L_x_15490:
[----:B------:R-:W2:Y:S02]  /*1920*/  LDG.E.U16 R2, desc[UR36][R2.64] ;  /* 0x0000002402027981 */ /* 0x000ea4000c1e1500 */
[----:B--2---:R0:W1:Y:S01]  /*1930*/  I2F.S16 R19, R2 ;  /* 0x0000000200137306 */ /* 0x0040620000101400 */
[----:B------:R-:W-:Y:S05]  /*1940*/  BRA `(.L_x_15489) ;  /* 0x0000000800f07947 */ /* 0x000fea0003800000 */
.L_x_15485:
        /* <DEDUP_REMOVED lines=8> */
.L_x_15493:
[----:B------:R-:W2:Y:S02]  /*19d0*/  LDG.E.U16 R2, desc[UR36][R2.64] ;  /* 0x0000002402027981 */ /* 0x000ea4000c1e1500 */
[----:B--2---:R-:W-:Y:S01]  /*19e0*/  HADD2.F32 R19, -RZ, R2.H0_H0 ;  /* 0x20000002ff137230 */ /* 0x004fe20000004100 */
[----:B------:R-:W-:Y:S06]  /*19f0*/  BRA `(.L_x_15489) ;  /* 0x0000000800c47947 */ /* 0x000fec0003800000 */
.L_x_15492:
        /* <DEDUP_REMOVED lines=8> */
.L_x_15495:
[----:B------:R-:W2:Y:S02]  /*1a80*/  LDG.E.U16 R2, desc[UR36][R2.64] ;  /* 0x0000002402027981 */ /* 0x000ea4000c1e1500 */
[----:B--2---:R-:W-:Y:S01]  /*1a90*/  HADD2.F32 R19, -RZ, R2.H0_H0 ;  /* 0x20000002ff137230 */ /* 0x004fe20000004100 */
[----:B------:R-:W-:Y:S06]  /*1aa0*/  BRA `(.L_x_15489) ;  /* 0x0000000800987947 */ /* 0x000fec0003800000 */
.L_x_15494:
[----:B------:R-:W2:Y:S01]  /*1ab0*/  LDG.E.64 R2, desc[UR36][R2.64] ;  /* 0x0000002402027981 */ /* 0x000ea2000c1e1b00 */
[----:B------:R-:W-:Y:S01]  /*1ac0*/  UMOV UR4, 0xf0000000 ;  /* 0xf000000000047882 */ /* 0x000fe20000000000 */
[----:B------:R-:W-:Y:S01]  /*1ad0*/  UMOV UR5, 0x380fffff ;  /* 0x380fffff00057882 */ /* 0x000fe20000000000 */
[----:B--2---:R-:W0:Y:S01]  /*1ae0*/  F2F.F32.F64 R19, R2 ;  /* 0x0000000200137310 */ /* 0x004e220000301000 */
[----:B------:R-:W-:-:S14]  /*1af0*/  DSETP.GEU.AND P0, PT, |R2|, UR4, PT ;  /* 0x0000000402007e2a */ /* 0x000fdc000bf0e200 */
[----:B0-----:R-:W-:Y:S01]  /*1b00*/  @!P0 FMUL R19, R19, 1.175494350822287508e-38 ;  /* 0x0080000013138820 */ /* 0x001fe20000400000 */
[----:B------:R-:W-:Y:S06]  /*1b10*/  BRA `(.L_x_15489) ;  /* 0x00000008007c7947 */ /* 0x000fec0003800000 */
.L_x_15484:
        /* <DEDUP_REMOVED lines=12> */
.L_x_15498:
[----:B------:R-:W2:Y:S01]  /*1be0*/  LDG.E.64 R2, desc[UR36][R2.64] ;  /* 0x0000002402027981 */ /* 0x000ea2000c1e1b00 */
[----:B------:R-:W-:Y:S01]  /*1bf0*/  UMOV UR4, 0xf0000000 ;  /* 0xf000000000047882 */ /* 0x000fe20000000000 */
[----:B------:R-:W-:Y:S01]  /*1c00*/  UMOV UR5, 0x380fffff ;  /* 0x380fffff00057882 */ /* 0x000fe20000000000 */
[----:B--2---:R-:W0:Y:S01]  /*1c10*/  F2F.F32.F64 R19, R2 ;  /* 0x0000000200137310 */ /* 0x004e220000301000 */
[----:B------:R-:W-:-:S14]  /*1c20*/  DSETP.GEU.AND P0, PT, |R2|, UR4, PT ;  /* 0x0000000402007e2a */ /* 0x000fdc000bf0e200 */
[----:B0-----:R-:W-:Y:S01]  /*1c30*/  @!P0 FMUL R19, R19, 1.175494350822287508e-38 ;  /* 0x0080000013138820 */ /* 0x001fe20000400000 */
[----:B------:R-:W-:Y:S06]  /*1c40*/  BRA `(.L_x_15489) ;  /* 0x0000000800307947 */ /* 0x000fec0003800000 */
.L_x_15497:
        /* <DEDUP_REMOVED lines=26> */
.L_x_15500:
        /* <DEDUP_REMOVED lines=13> */
.L_x_15499:
[----:B------:R-:W2:Y:S02]  /*1ec0*/  LDG.E.U16 R2, desc[UR36][R2.64] ;  /* 0x0000002402027981 */ /* 0x000ea4000c1e1500 */
[----:B--2---:R-:W-:Y:S01]  /*1ed0*/  IMAD.U32 R19, R2, 0x10000, RZ ;  /* 0x0001000002137824 */ /* 0x004fe200078e00ff */
[----:B------:R-:W-:Y:S06]  /*1ee0*/  BRA `(.L_x_15489) ;  /* 0x0000000400887947 */ /* 0x000fec0003800000 */
.L_x_15496:
        /* <DEDUP_REMOVED lines=11> */
.L_x_15503:
        /* <DEDUP_REMOVED lines=20> */
.L_x_15505:
[----:B------:R-:W-:Y:S05]  /*20e0*/  BSYNC B0 ;  /* 0x0000000000007941 */ /* 0x000fea0003800000 */
.L_x_15504:
[----:B------:R-:W-:Y:S01]  /*20f0*/  IMAD.SHL.U32 R2, R2, 0x100000, RZ ;  /* 0x0010000002027824 */ /* 0x000fe200078e00ff */
[----:B------:R-:W-:-:S04]  /*2100*/  LEA R0, R0, 0x3b800000, 0x17 ;  /* 0x3b80000000007811 */ /* 0x000fc800078eb8ff */
[----:B------:R-:W-:Y:S01]  /*2110*/  LOP3.LUT R19, R0, R2, R19, 0xfe, !PT ;  /* 0x0000000200137212 */ /* 0x000fe200078efe13 */
[----:B------:R-:W-:Y:S06]  /*2120*/  BRA `(.L_x_15489) ;  /* 0x0000000000f87947 */ /* 0x000fec0003800000 */
.L_x_15502:
        /* <DEDUP_REMOVED lines=20> */
.L_x_15507:
[----:B------:R-:W-:Y:S05]  /*2270*/  BSYNC B0 ;  /* 0x0000000000007941 */ /* 0x000fea0003800000 */
.L_x_15506:
[----:B------:R-:W-:Y:S01]  /*2280*/  IMAD.SHL.U32 R2, R2, 0x200000, RZ ;  /* 0x0020000002027824 */ /* 0x000fe200078e00ff */
[----:B------:R-:W-:-:S04]  /*2290*/  LEA R0, R0, 0x37800000, 0x17 ;  /* 0x3780000000007811 */ /* 0x000fc800078eb8ff */
[----:B------:R-:W-:Y:S01]  /*22a0*/  LOP3.LUT R19, R0, R2, R19, 0xfe, !PT ;  /* 0x0000000200137212 */ /* 0x000fe200078efe13 */
[----:B------:R-:W-:Y:S06]  /*22b0*/  BRA `(.L_x_15489) ;  /* 0x0000000000947947 */ /* 0x000fec0003800000 */
.L_x_15501:
        /* <DEDUP_REMOVED lines=14> */
.L_x_15488:
        /* <DEDUP_REMOVED lines=16> */
.L_x_15510:
[----:B------:R-:W-:Y:S01]  /*24a0*/  IMAD.MOV.U32 R19, RZ, RZ, RZ ;  /* 0x000000ffff137224 */ /* 0x000fe200078e00ff */
[----:B------:R-:W-:Y:S06]  /*24b0*/  BRA `(.L_x_15489) ;  /* 0x0000000000147947 */ /* 0x000fec0003800000 */
.L_x_15509:
[----:B------:R-:W2:Y:S02]  /*24c0*/  LDG.E.64 R2, desc[UR36][R2.64] ;  /* 0x0000002402027981 */ /* 0x000ea4000c1e1b00 */
[----:B--2---:R0:W1:Y:S01]  /*24d0*/  I2F.U64 R19, R2 ;  /* 0x0000000200137312 */ /* 0x0040620000301000 */
[----:B------:R-:W-:Y:S05]  /*24e0*/  BRA `(.L_x_15489) ;  /* 0x0000000000087947 */ /* 0x000fea0003800000 */
.L_x_15508:
[----:B------:R-:W2:Y:S02]  /*24f0*/  LDG.E R2, desc[UR36][R2.64] ;  /* 0x0000002402027981 */ /* 0x000ea4000c1e1900 */
[----:B--2---:R-:W-:-:S07]  /*2500*/  I2FP.F32.U32 R19, R2 ;  /* 0x0000000200137245 */ /* 0x004fce0000201000 */
.L_x_15489:
[----:B------:R-:W-:Y:S05]  /*2510*/  BSYNC B6 ;  /* 0x0000000000067941 */ /* 0x000fea0003800000 */
.L_x_15483:
        /* <DEDUP_REMOVED lines=19> */
.L_x_15515:
[----:B------:R-:W2:Y:S02]  /*2650*/  LDG.E.U8 R0, desc[UR36][R2.64] ;  /* 0x0000002402007981 */ /* 0x000ea4000c1e1100 */
[----:B--2---:R-:W-:Y:S01]  /*2660*/  I2FP.F32.U32 R0, R0 ;  /* 0x0000000000007245 */ /* 0x004fe20000201000 */
[----:B------:R-:W-:Y:S06]  /*2670*/  BRA `(.L_x_15517) ;  /* 0x0000000c002c7947 */ /* 0x000fec0003800000 */
.L_x_15514:
        /* <DEDUP_REMOVED lines=9> */
.L_x_15519:
[----:B------:R-:W2:Y:S02]  /*2710*/  LDG.E R0, desc[UR36][R2.64] ;  /* 0x0000002402007981 */ /* 0x000ea4000c1e1900 */
[----:B--2---:R-:W-:Y:S01]  /*2720*/  I2FP.F32.S32 R0, R0 ;  /* 0x0000000000007245 */ /* 0x004fe20000201400 */
[----:B------:R-:W-:Y:S06]  /*2730*/  BRA `(.L_x_15517) ;  /* 0x0000000800fc7947 */ /* 0x000fec0003800000 */
.L_x_15518:
[----:B------:R-:W2:Y:S02]  /*2740*/  LDG.E.U16 R0, desc[UR36][R2.64] ;  /* 0x0000002402007981 */ /* 0x000ea4000c1e1500 */
[----:B--2---:R-:W4:Y:S01]  /*2750*/  I2F.S16 R0, R0 ;  /* 0x0000000000007306 */ /* 0x004f220000101400 */
[----:B------:R-:W-:Y:S05]  /*2760*/  BRA `(.L_x_15517) ;  /* 0x0000000800f07947 */ /* 0x000fea0003800000 */
.L_x_15513:
        /* <DEDUP_REMOVED lines=8> */
.L_x_15521:
[----:B------:R-:W2:Y:S02]  /*27f0*/  LDG.E.U16 R0, desc[UR36][R2.64] ;  /* 0x0000002402007981 */ /* 0x000ea4000c1e1500 */
[----:B--2---:R-:W-:Y:S01]  /*2800*/  HADD2.F32 R0, -RZ, R0.H0_H0 ;  /* 0x20000000ff007230 */ /* 0x004fe20000004100 */
[----:B------:R-:W-:Y:S06]  /*2810*/  BRA `(.L_x_15517) ;  /* 0x0000000800c47947 */ /* 0x000fec0003800000 */
.L_x_15520:
        /* <DEDUP_REMOVED lines=8> */
.L_x_15523:
[----:B------:R-:W2:Y:S02]  /*28a0*/  LDG.E.U16 R0, desc[UR36][R2.64] ;  /* 0x0000002402007981 */ /* 0x000ea4000c1e1500 */
[----:B--2---:R-:W-:Y:S01]  /*28b0*/  HADD2.F32 R0, -RZ, R0.H0_H0 ;  /* 0x20000000ff007230 */ /* 0x004fe20000004100 */
[----:B------:R-:W-:Y:S06]  /*28c0*/  BRA `(.L_x_15517) ;  /* 0x0000000800987947 */ /* 0x000fec0003800000 */
.L_x_15522:
[----:B------:R-:W2:Y:S01]  /*28d0*/  LDG.E.64 R2, desc[UR36][R2.64] ;  /* 0x0000002402027981 */ /* 0x000ea2000c1e1b00 */
[----:B------:R-:W-:Y:S01]  /*28e0*/  UMOV UR4, 0xf0000000 ;  /* 0xf000000000047882 */ /* 0x000fe20000000000 */
[----:B------:R-:W-:Y:S01]  /*28f0*/  UMOV UR5, 0x380fffff ;  /* 0x380fffff00057882 */ /* 0x000fe20000000000 */
[----:B--2---:R-:W0:Y:S01]  /*2900*/  F2F.F32.F64 R0, R2 ;  /* 0x0000000200007310 */ /* 0x004e220000301000 */
[----:B------:R-:W-:-:S14]  /*2910*/  DSETP.GEU.AND P0, PT, |R2|, UR4, PT ;  /* 0x0000000402007e2a */ /* 0x000fdc000bf0e200 */
[----:B0-----:R-:W-:Y:S01]  /*2920*/  @!P0 FMUL R0, R0, 1.175494350822287508e-38 ;  /* 0x0080000000008820 */ /* 0x001fe20000400000 */
[----:B------:R-:W-:Y:S06]  /*2930*/  BRA `(.L_x_15517) ;  /* 0x00000008007c7947 */ /* 0x000fec0003800000 */
.L_x_15512:
        /* <DEDUP_REMOVED lines=12> */
.L_x_15526:
[----:B------:R-:W2:Y:S01]  /*2a00*/  LDG.E.64 R2, desc[UR36][R2.64] ;  /* 0x0000002402027981 */ /* 0x000ea2000c1e1b00 */
[----:B------:R-:W-:Y:S01]  /*2a10*/  UMOV UR4, 0xf0000000 ;  /* 0xf000000000047882 */ /* 0x000fe20000000000 */
[----:B------:R-:W-:Y:S01]  /*2a20*/  UMOV UR5, 0x380fffff ;  /* 0x380fffff00057882 */ /* 0x000fe20000000000 */
[----:B--2---:R-:W0:Y:S01]  /*2a30*/  F2F.F32.F64 R0, R2 ;  /* 0x0000000200007310 */ /* 0x004e220000301000 */
[----:B------:R-:W-:-:S14]  /*2a40*/  DSETP.GEU.AND P0, PT, |R2|, UR4, PT ;  /* 0x0000000402007e2a */ /* 0x000fdc000bf0e200 */
[----:B0-----:R-:W-:Y:S01]  /*2a50*/  @!P0 FMUL R0, R0, 1.175494350822287508e-38 ;  /* 0x0080000000008820 */ /* 0x001fe20000400000 */
[----:B------:R-:W-:Y:S06]  /*2a60*/  BRA `(.L_x_15517) ;  /* 0x0000000800307947 */ /* 0x000fec0003800000 */
.L_x_15525:
        /* <DEDUP_REMOVED lines=26> */
.L_x_15528:
        /* <DEDUP_REMOVED lines=13> */
.L_x_15527:
[----:B------:R-:W2:Y:S02]  /*2ce0*/  LDG.E.U16 R0, desc[UR36][R2.64] ;  /* 0x0000002402007981 */ /* 0x000ea4000c1e1500 */
[----:B--2---:R-:W-:Y:S01]  /*2cf0*/  IMAD.U32 R0, R0, 0x10000, RZ ;  /* 0x0001000000007824 */ /* 0x004fe200078e00ff */
[----:B------:R-:W-:Y:S06]  /*2d00*/  BRA `(.L_x_15517) ;  /* 0x0000000400887947 */ /* 0x000fec0003800000 */
.L_x_15524:
        /* <DEDUP_REMOVED lines=11> */
.L_x_15531:
        /* <DEDUP_REMOVED lines=20> */
.L_x_15533:
[----:B------:R-:W-:Y:S05]  /*2f00*/  BSYNC B0 ;  /* 0x0000000000007941 */ /* 0x000fea0003800000 */
.L_x_15532:
[----:B------:R-:W-:Y:S01]  /*2f10*/  LEA R3, R0, 0x3b800000, 0x17 ;  /* 0x3b80000000037811 */ /* 0x000fe200078eb8ff */
[----:B------:R-:W-:-:S05]  /*2f20*/  IMAD.SHL.U32 R0, R2, 0x100000, RZ ;  /* 0x0010000002007824 */ /* 0x000fca00078e00ff */
[----:B------:R-:W-:Y:S01]  /*2f30*/  LOP3.LUT R0, R3, R0, R4, 0xfe, !PT ;  /* 0x0000000003007212 */ /* 0x000fe200078efe04 */
[----:B------:R-:W-:Y:S06]  /*2f40*/  BRA `(.L_x_15517) ;  /* 0x0000000000f87947 */ /* 0x000fec0003800000 */
.L_x_15530:
        /* <DEDUP_REMOVED lines=20> */
.L_x_15535:
[----:B------:R-:W-:Y:S05]  /*3090*/  BSYNC B0 ;  /* 0x0000000000007941 */ /* 0x000fea0003800000 */
.L_x_15534:
[----:B------:R-:W-:Y:S01]  /*30a0*/  LEA R3, R0, 0x37800000, 0x17 ;  /* 0x3780000000037811 */ /* 0x000fe200078eb8ff */
[----:B------:R-:W-:-:S05]  /*30b0*/  IMAD.SHL.U32 R0, R2, 0x200000, RZ ;  /* 0x0020000002007824 */ /* 0x000fca00078e00ff */
[----:B------:R-:W-:Y:S01]  /*30c0*/  LOP3.LUT R0, R3, R0, R4, 0xfe, !PT ;  /* 0x0000000003007212 */ /* 0x000fe200078efe04 */
[----:B------:R-:W-:Y:S06]  /*30d0*/  BRA `(.L_x_15517) ;  /* 0x0000000000947947 */ /* 0x000fec0003800000 */
.L_x_15529:
        /* <DEDUP_REMOVED lines=14> */
.L_x_15516:
        /* <DEDUP_REMOVED lines=16> */
.L_x_15538:
[----:B------:R-:W-:Y:S01]  /*32c0*/  IMAD.MOV.U32 R0, RZ, RZ, RZ ;  /* 0x000000ffff007224 */ /* 0x000fe200078e00ff */
[----:B------:R-:W-:Y:S06]  /*32d0*/  BRA `(.L_x_15517) ;  /* 0x0000000000147947 */ /* 0x000fec0003800000 */
.L_x_15537:
[----:B------:R-:W2:Y:S02]  /*32e0*/  LDG.E.64 R2, desc[UR36][R2.64] ;  /* 0x0000002402027981 */ /* 0x000ea4000c1e1b00 */
[----:B--2---:R0:W1:Y:S01]  /*32f0*/  I2F.U64 R0, R2 ;  /* 0x0000000200007312 */ /* 0x0040620000301000 */
[----:B------:R-:W-:Y:S05]  /*3300*/  BRA `(.L_x_15517) ;  /* 0x0000000000087947 */ /* 0x000fea0003800000 */
.L_x_15536:
[----:B------:R-:W2:Y:S02]  /*3310*/  LDG.E R0, desc[UR36][R2.64] ;  /* 0x0000002402007981 */ /* 0x000ea4000c1e1900 */
[----:B--2---:R-:W-:-:S07]  /*3320*/  I2FP.F32.U32 R0, R0 ;  /* 0x0000000000007245 */ /* 0x004fce0000201000 */
.L_x_15517:
[----:B------:R-:W-:Y:S05]  /*3330*/  BSYNC B6 ;  /* 0x0000000000067941 */ /* 0x000fea0003800000 */
.L_x_15511:
[----:B------:R-:W1:Y:S01]  /*3340*/  LDC.U8 R4, c[0x0][0x491] ;  /* 0x00012440ff047b82 */ /* 0x000e620000000000 */
[----:B-----5:R-:W-:Y:S01]  /*3350*/  FSETP.NAN.FTZ.AND P0, PT, R19, R19, PT ;  /* 0x000000131300720b */ /* 0x020fe20003f18000 */
[----:B------:R-:W-:Y:S01]  /*3360*/  BSSY B0, `(.L_x_15539) ;  /* 0x0000008000007945 */ /* 0x000fe20003800000 */
[----:B0-23--:R-:W-:Y:S01]  /*3370*/  IMAD.MOV.U32 R2, RZ, RZ, R19 ;  /* 0x000000ffff027224 */ /* 0x00dfe200078e0013 */
[----:B-1----:R-:W-:-:S04]  /*3380*/  PRMT R3, R4, 0x9910, RZ ;  /* 0x0000991004037816 */ /* 0x002fc800000000ff */
[----:B------:R-:W-:-:S06]  /*3390*/  ISETP.GT.AND P1, PT, R3, 0x9, PT ;  /* 0x000000090300780c */ /* 0x000fcc0003f24270 */
[----:B------:R-:W-:Y:S07]  /*33a0*/  @P0 BRA `(.L_x_15540) ;  /* 0x00000000000c0947 */ /* 0x000fee0003800000 */
[----:B----4-:R-:W-:Y:S01]  /*33b0*/  FSETP.NAN.FTZ.AND P0, PT, R0, R0, PT ;  /* 0x000000000000720b */ /* 0x010fe20003f18000 */
[----:B------:R-:W-:-:S12]  /*33c0*/  IMAD.MOV.U32 R2, RZ, RZ, R0 ;  /* 0x000000ffff027224 */ /* 0x000fd800078e0000 */
[----:B------:R-:W-:-:S07]  /*33d0*/  @!P0 FMNMX.FTZ R2, R0, R19, PT ;  /* 0x0000001300028209 */ /* 0x000fce0003810000 */
.L_x_15540:
[----:B------:R-:W-:Y:S05]  /*33e0*/  BSYNC B0 ;  /* 0x0000000000007941 */ /* 0x000fea0003800000 */
.L_x_15539:
        /* <DEDUP_REMOVED lines=12> */
.L_x_15544:
[----:B------:R-:W0:Y:S02]  /*34b0*/  F2I.S64.TRUNC R2, R2 ;  /* 0x0000000200027311 */ /* 0x000e24000020d900 */
[----:B0-----:R-:W-:-:S05]  /*34c0*/  IMAD.MOV.U32 R5, RZ, RZ, R2 ;  /* 0x000000ffff057224 */ /* 0x001fca00078e0002 */
[----:B------:R0:W-:Y:S01]  /*34d0*/  STG.E.U8 desc[UR36][R16.64], R5 ;  /* 0x0000000510007986 */ /* 0x0001e2000c101124 */
[----:B------:R-:W-:Y:S05]  /*34e0*/  BRA `(.L_x_15546) ;  /* 0x0000000c00407947 */ /* 0x000fea0003800000 */
.L_x_15543:
        /* <DEDUP_REMOVED lines=9> */
.L_x_15548:
[----:B------:R-:W0:Y:S02]  /*3580*/  F2I.FTZ.TRUNC.NTZ R3, R2 ;  /* 0x0000000200037305 */ /* 0x000e24000021f100 */
[----:B0-----:R0:W-:Y:S01]  /*3590*/  STG.E desc[UR36][R16.64], R3 ;  /* 0x0000000310007986 */ /* 0x0011e2000c101924 */
[----:B------:R-:W-:Y:S05]  /*35a0*/  BRA `(.L_x_15546) ;  /* 0x0000000c00107947 */ /* 0x000fea0003800000 */
.L_x_15547:
[----:B------:R-:W0:Y:S02]  /*35b0*/  F2I.FTZ.TRUNC.NTZ R3, R2 ;  /* 0x0000000200037305 */ /* 0x000e24000021f100 */
[----:B0-----:R0:W-:Y:S01]  /*35c0*/  STG.E.U16 desc[UR36][R16.64], R3 ;  /* 0x0000000310007986 */ /* 0x0011e2000c101524 */
[----:B------:R-:W-:Y:S05]  /*35d0*/  BRA `(.L_x_15546) ;  /* 0x0000000c00047947 */ /* 0x000fea0003800000 */
.L_x_15542:
        /* <DEDUP_REMOVED lines=8> */
.L_x_15550:
[----:B------:R-:W-:-:S05]  /*3660*/  F2FP.F16.F32.PACK_AB R2, RZ, R2 ;  /* 0x00000002ff02723e */ /* 0x000fca00000000ff */
[----:B------:R0:W-:Y:S01]  /*3670*/  STG.E.U16 desc[UR36][R16.64], R2 ;  /* 0x0000000210007986 */ /* 0x0001e2000c101524 */
[----:B------:R-:W-:Y:S05]  /*3680*/  BRA `(.L_x_15546) ;  /* 0x0000000800d87947 */ /* 0x000fea0003800000 */
.L_x_15549:
        /* <DEDUP_REMOVED lines=9> */
.L_x_15552:
[----:B------:R-:W-:-:S04]  /*3720*/  F2FP.F16.F32.PACK_AB R3, RZ, R2 ;  /* 0x00000002ff03723e */ /* 0x000fc800000000ff */
[----:B------:R-:W-:-:S05]  /*3730*/  PRMT R3, R3, 0x5410, RZ ;  /* 0x0000541003037816 */ /* 0x000fca00000000ff */
[----:B------:R0:W-:Y:S01]  /*3740*/  STG.E desc[UR36][R16.64], R3 ;  /* 0x0000000310007986 */ /* 0x0001e2000c101924 */
[----:B------:R-:W-:Y:S05]  /*3750*/  BRA `(.L_x_15546) ;  /* 0x0000000800a47947 */ /* 0x000fea0003800000 */
.L_x_15551:
[----:B------:R-:W-:-:S06]  /*3760*/  FMUL.FTZ R2, R2, 1 ;  /* 0x3f80000002027820 */ /* 0x000fcc0000410000 */
[----:B------:R-:W0:Y:S02]  /*3770*/  F2F.F64.F32 R2, R2 ;  /* 0x0000000200027310 */ /* 0x000e240000201800 */
[----:B0-----:R0:W-:Y:S01]  /*3780*/  STG.E.64 desc[UR36][R16.64], R2 ;  /* 0x0000000210007986 */ /* 0x0011e2000c101b24 */
[----:B------:R-:W-:Y:S05]  /*3790*/  BRA `(.L_x_15546) ;  /* 0x0000000800947947 */ /* 0x000fea0003800000 */
.L_x_15541:
        /* <DEDUP_REMOVED lines=12> */
.L_x_15555:
[----:B------:R-:W-:Y:S01]  /*3860*/  FMUL.FTZ R4, R2, 1 ;  /* 0x3f80000002047820 */ /* 0x000fe20000410000 */
[----:B------:R-:W-:-:S05]  /*3870*/  CS2R R6, SRZ ;  /* 0x0000000000067805 */ /* 0x000fca000001ff00 */
[----:B------:R-:W0:Y:S02]  /*3880*/  F2F.F64.F32 R4, R4 ;  /* 0x0000000400047310 */ /* 0x000e240000201800 */
[----:B0-----:R0:W-:Y:S01]  /*3890*/  STG.E.128 desc[UR36][R16.64], R4 ;  /* 0x0000000410007986 */ /* 0x0011e2000c101d24 */
[----:B------:R-:W-:Y:S05]  /*38a0*/  BRA `(.L_x_15546) ;  /* 0x0000000800507947 */ /* 0x000fea0003800000 */
.L_x_15554:
        /* <DEDUP_REMOVED lines=8> */
[----:B----4-:R-:W-:Y:S02]  /*3930*/  LOP3.LUT R0, R2, 0x80000000, RZ, 0xc0, !PT ;  /* 0x8000000002007812 */ /* 0x010fe400078ec0ff */
        /* <DEDUP_REMOVED lines=11> */
.L_x_15559:
[----:B------:R-:W-:Y:S05]  /*39f0*/  BSYNC B0 ;  /* 0x0000000000007941 */ /* 0x000fea0003800000 */
.L_x_15558:
[----:B------:R-:W-:-:S05]  /*3a00*/  LOP3.LUT R5, R0, R5, RZ, 0xfc, !PT ;  /* 0x0000000500057212 */ /* 0x000fca00078efcff */
[----:B------:R0:W-:Y:S01]  /*3a10*/  STG.E.U8 desc[UR36][R16.64], R5 ;  /* 0x0000000510007986 */ /* 0x0001e2000c101124 */
[----:B------:R-:W-:Y:S05]  /*3a20*/  BRA `(.L_x_15546) ;  /* 0x0000000400f07947 */ /* 0x000fea0003800000 */
.L_x_15557:
[----:B------:R-:W-:Y:S01]  /*3a30*/  LOP3.LUT R4, R2, 0x7fffffff, RZ, 0xc0, !PT ;  /* 0x7fffffff02047812 */ /* 0x000fe200078ec0ff */
[----:B------:R-:W-:Y:S03]  /*3a40*/  BSSY B0, `(.L_x_15560) ;  /* 0x000000e000007945 */ /* 0x000fe60003800000 */
[----:B------:R-:W-:-:S13]  /*3a50*/  ISETP.GT.U32.AND P0, PT, R4, 0x477fffff, PT ;  /* 0x477fffff0400780c */ /* 0x000fda0003f04070 */
[----:B------:R-:W-:Y:S05]  /*3a60*/  @P0 BRA `(.L_x_15561) ;  /* 0x0000000000200947 */ /* 0x000fea0003800000 */
[----:B------:R-:W-:-:S13]  /*3a70*/  ISETP.GE.U32.AND P0, PT, R4, 0x38800000, PT ;  /* 0x388000000400780c */ /* 0x000fda0003f06070 */
[----:B----4-:R-:W-:-:S04]  /*3a80*/  @P0 SHF.R.U32.HI R0, RZ, 0x15, R2 ;  /* 0x00000015ff000819 */ /* 0x010fc80000011602 */
[----:B------:R-:W-:-:S04]  /*3a90*/  @P0 LOP3.LUT R3, R0, 0x1, RZ, 0xc0, !PT ;  /* 0x0000000100030812 */ /* 0x000fc800078ec0ff */
[----:B------:R-:W-:Y:S01]  /*3aa0*/  @P0 IADD3 R0, R2, 0x80fffff, R3 ;  /* 0x080fffff02000810 */ /* 0x000fe20007ffe003 */
[----:B------:R-:W-:-:S03]  /*3ab0*/  @!P0 FADD.FTZ R3, R4, 128 ;  /* 0x4300000004038421 */ /* 0x000fc60000010000 */
[----:B------:R-:W-:Y:S01]  /*3ac0*/  @P0 SHF.R.U32.HI R0, RZ, 0x15, R0 ;  /* 0x00000015ff000819 */ /* 0x000fe20000011600 */
[----:B------:R-:W-:Y:S01]  /*3ad0*/  @!P0 VIADD R0, R3, 0xbd000000 ;  /* 0xbd00000003008836 */ /* 0x000fe20000000000 */
[----:B------:R-:W-:Y:S06]  /*3ae0*/  BRA `(.L_x_15562) ;  /* 0x00000000000c7947 */ /* 0x000fec0003800000 */
.L_x_15561:
[----:B----4-:R-:W-:Y:S01]  /*3af0*/  IMAD.MOV.U32 R0, RZ, RZ, 0x7f ;  /* 0x0000007fff007424 */ /* 0x010fe200078e00ff */
[----:B------:R-:W-:-:S04]  /*3b00*/  ISETP.GT.U32.AND P0, PT, R4, 0x7f800000, PT ;  /* 0x7f8000000400780c */ /* 0x000fc80003f04070 */
[----:B------:R-:W-:-:S09]  /*3b10*/  SEL R0, R0, 0x7c, P0 ;  /* 0x0000007c00007807 */ /* 0x000fd20000000000 */
.L_x_15562:
[----:B------:R-:W-:Y:S05]  /*3b20*/  BSYNC B0 ;  /* 0x0000000000007941 */ /* 0x000fea0003800000 */
.L_x_15560:
[----:B------:R-:W-:-:S04]  /*3b30*/  LOP3.LUT R2, R2, 0x80000000, RZ, 0xc0, !PT ;  /* 0x8000000002027812 */ /* 0x000fc800078ec0ff */
[----:B------:R-:W-:-:S04]  /*3b40*/  SHF.R.U32.HI R3, RZ, 0x18, R2 ;  /* 0x00000018ff037819 */ /* 0x000fc80000011602 */
[----:B------:R-:W-:-:S05]  /*3b50*/  LOP3.LUT R3, R0, R3, RZ, 0xfc, !PT ;  /* 0x0000000300037212 */ /* 0x000fca00078efcff */
[----:B------:R0:W-:Y:S01]  /*3b60*/  STG.E.U8 desc[UR36][R16.64], R3 ;  /* 0x0000000310007986 */ /* 0x0001e2000c101124 */
[----:B------:R-:W-:Y:S05]  /*3b70*/  BRA `(.L_x_15546) ;  /* 0x00000004009c7947 */ /* 0x000fea0003800000 */
.L_x_15556:
[----:B------:R-:W-:-:S05]  /*3b80*/  F2FP.BF16.F32.PACK_AB R2, RZ, R2 ;  /* 0x00000002ff02723e */ /* 0x000fca00000010ff */
[----:B------:R0:W-:Y:S01]  /*3b90*/  STG.E.U16 desc[UR36][R16.64], R2 ;  /* 0x0000000210007986 */ /* 0x0001e2000c101524 */
[----:B------:R-:W-:Y:S05]  /*3ba0*/  BRA `(.L_x_15546) ;  /* 0x0000000400907947 */ /* 0x000fea0003800000 */
.L_x_15553:
        /* <DEDUP_REMOVED lines=11> */
.L_x_15565:
[----:B------:R-:W-:Y:S01]  /*3c60*/  LOP3.LUT R3, R2, 0x7fffffff, RZ, 0xc0, !PT ;  /* 0x7fffffff02037812 */ /* 0x000fe200078ec0ff */
[----:B------:R-:W-:Y:S01]  /*3c70*/  BSSY B0, `(.L_x_15566) ;  /* 0x0000013000007945 */ /* 0x000fe20003800000 */
[----:B------:R-:W-:Y:S02]  /*3c80*/  IMAD.MOV.U32 R8, RZ, RZ, 0x80 ;  /* 0x00000080ff087424 */ /* 0x000fe400078e00ff */
[----:B------:R-:W-:-:S13]  /*3c90*/  ISETP.GT.U32.AND P0, PT, R3, 0x437fffff, PT ;  /* 0x437fffff0300780c */ /* 0x000fda0003f04070 */
[----:B------:R-:W-:Y:S05]  /*3ca0*/  @P0 BRA `(.L_x_15567) ;  /* 0x00000000003c0947 */ /* 0x000fea0003800000 */
[----:B------:R-:W-:-:S13]  /*3cb0*/  ISETP.GE.U32.AND P0, PT, R3, 0x3c000000, PT ;  /* 0x3c0000000300780c */ /* 0x000fda0003f06070 */
[----:B----4-:R-:W-:-:S04]  /*3cc0*/  @P0 SHF.R.U32.HI R0, RZ, 0x14, R2 ;  /* 0x00000014ff000819 */ /* 0x010fc80000011602 */
        /* <DEDUP_REMOVED lines=9> */
.L_x_15568:
[----:B------:R-:W-:-:S04]  /*3d60*/  LOP3.LUT R2, R2, 0x80000000, RZ, 0xc0, !PT ;  /* 0x8000000002027812 */ /* 0x000fc800078ec0ff */
[----:B------:R-:W-:-:S04]  /*3d70*/  SHF.R.U32.HI R3, RZ, 0x18, R2 ;  /* 0x00000018ff037819 */ /* 0x000fc80000011602 */
[----:B------:R-:W-:-:S04]  /*3d80*/  LOP3.LUT R0, R0, R3, RZ, 0xfc, !PT ;  /* 0x0000000300007212 */ /* 0x000fc800078efcff */
[----:B------:R-:W-:-:S07]  /*3d90*/  PRMT R8, R0, 0x7610, R8 ;  /* 0x0000761000087816 */ /* 0x000fce0000000008 */
.L_x_15567:
[----:B------:R-:W-:Y:S05]  /*3da0*/  BSYNC B0 ;  /* 0x0000000000007941 */ /* 0x000fea0003800000 */
.L_x_15566:
[----:B------:R0:W-:Y:S01]  /*3db0*/  STG.E.U8 desc[UR36][R16.64], R8 ;  /* 0x0000000810007986 */ /* 0x0001e2000c101124 */
[----:B------:R-:W-:Y:S05]  /*3dc0*/  BRA `(.L_x_15546) ;  /* 0x0000000400087947 */ /* 0x000fea0003800000 */
.L_x_15564:
        /* <DEDUP_REMOVED lines=16> */
.L_x_15571:
[----:B------:R-:W-:-:S04]  /*3ed0*/  LOP3.LUT R2, R2, 0x80000000, RZ, 0xc0, !PT ;  /* 0x8000000002027812 */ /* 0x000fc800078ec0ff */
[----:B------:R-:W-:-:S04]  /*3ee0*/  SHF.R.U32.HI R3, RZ, 0x18, R2 ;  /* 0x00000018ff037819 */ /* 0x000fc80000011602 */
[----:B------:R-:W-:-:S04]  /*3ef0*/  LOP3.LUT R0, R0, R3, RZ, 0xfc, !PT ;  /* 0x0000000300007212 */ /* 0x000fc800078efcff */
[----:B------:R-:W-:-:S07]  /*3f00*/  PRMT R8, R0, 0x7610, R8 ;  /* 0x0000761000087816 */ /* 0x000fce0000000008 */
.L_x_15570:
[----:B------:R-:W-:Y:S05]  /*3f10*/  BSYNC B0 ;  /* 0x0000000000007941 */ /* 0x000fea0003800000 */
.L_x_15569:
[----:B------:R3:W-:Y:S01]  /*3f20*/  STG.E.U8 desc[UR36][R16.64], R8 ;  /* 0x0000000810007986 */ /* 0x0007e2000c101124 */
[----:B------:R-:W-:Y:S05]  /*3f30*/  BRA `(.L_x_15546) ;  /* 0x0000000000ac7947 */ /* 0x000fea0003800000 */
.L_x_15563:
        /* <DEDUP_REMOVED lines=9> */
[--C-:B----4-:R-:W-:Y:S02]  /*3fd0*/  @P1 SHF.R.U32.HI R0, RZ, 0x16, R2.reuse ;  /* 0x00000016ff001819 */ /* 0x110fe40000011602 */
        /* <DEDUP_REMOVED lines=11> */
.L_x_15545:
        /* <DEDUP_REMOVED lines=16> */
.L_x_15574:
[----:B------:R-:W-:Y:S05]  /*4190*/  BRA `(.L_x_15546) ;  /* 0x0000000000147947 */ /* 0x000fea0003800000 */
.L_x_15573:
[----:B------:R-:W0:Y:S02]  /*41a0*/  F2I.U64.TRUNC R2, R2 ;  /* 0x0000000200027311 */ /* 0x000e24000020d800 */
[----:B0-----:R2:W-:Y:S01]  /*41b0*/  STG.E.64 desc[UR36][R16.64], R2 ;  /* 0x0000000210007986 */ /* 0x0015e2000c101b24 */
[----:B------:R-:W-:Y:S05]  /*41c0*/  BRA `(.L_x_15546) ;  /* 0x0000000000087947 */ /* 0x000fea0003800000 */
.L_x_15572:
[----:B------:R-:W0:Y:S02]  /*41d0*/  F2I.FTZ.U32.TRUNC.NTZ R3, R2 ;  /* 0x0000000200037305 */ /* 0x000e24000021f000 */
[----:B0-----:R0:W-:Y:S02]  /*41e0*/  STG.E desc[UR36][R16.64], R3 ;  /* 0x0000000310007986 */ /* 0x0011e4000c101924 */
.L_x_15546:
[----:B------:R-:W-:-:S04]  /*41f0*/  IMAD R18, R18, 0x200, R23 ;  /* 0x0000020012127824 */ /* 0x000fc800078e0217 */
[----:B------:R-:W-:-:S07]  /*4200*/  VIADD R19, R18, 0x80 ;  /* 0x0000008012137836 */ /* 0x000fce0000000000 */
.L_x_15481:
[----:B------:R-:W-:Y:S05]  /*4210*/  BSYNC B7 ;  /* 0x0000000000077941 */ /* 0x000fea0003800000 */
.L_x_15480:
[----:B------:R-:W-:Y:S01]  /*4220*/  ULDC UR4, c[0x0][0x210] ;  /* 0x0000840000047ab9 */ /* 0x000fe20000000800 */
[----:B------:R-:W-:Y:S01]  /*4230*/  BSSY B7, `(.L_x_15575) ;  /* 0x0000418000077945 */ /* 0x000fe20003800000 */
[----:B------:R-:W-:-:S13]  /*4240*/  ISETP.GE.AND P0, PT, R19, UR4, PT ;  /* 0x0000000413007c0c */ /* 0x000fda000bf06270 */
[----:B------:R-:W-:Y:S05]  /*4250*/  @P0 BRA `(.L_x_15576) ;  /* 0x0000004000540947 */ /* 0x000fea0003800000 */
[----:B0-----:R-:W0:Y:S01]  /*4260*/  LDC R6, c[0x0][0x218] ;  /* 0x00008600ff067b82 */ /* 0x001e220000000800 */
[----:B------:R-:W-:Y:S02]  /*4270*/  IMAD.MOV.U32 R18, RZ, RZ, RZ ;  /* 0x000000ffff127224 */ /* 0x000fe400078e00ff */
[----:B----4-:R-:W-:Y:S02]  /*4280*/  IMAD.MOV.U32 R0, RZ, RZ, RZ ;  /* 0x000000ffff007224 */ /* 0x010fe400078e00ff */
[----:B-123--:R-:W-:Y:S01]  /*4290*/  IMAD.MOV.U32 R16, RZ, RZ, RZ ;  /* 0x000000ffff107224 */ /* 0x00efe200078e00ff */
        /* <DEDUP_REMOVED lines=350> */
.L_x_15577:
        /* <DEDUP_REMOVED lines=22> */
.L_x_15582:
[----:B------:R-:W2:Y:S02]  /*59e0*/  LDG.E.U8 R2, desc[UR36][R2.64] ;  /* 0x0000002402027981 */ /* 0x000ea4000c1e1100 */
[----:B--2---:R-:W-:Y:S01]  /*59f0*/  I2FP.F32.U32 R22, R2 ;  /* 0x0000000200167245 */ /* 0x004fe20000201000 */
[----:B------:R-:W-:Y:S06]  /*5a00*/  BRA `(.L_x_15584) ;  /* 0x0000000c002c7947 */ /* 0x000fec0003800000 */
.L_x_15581:
        /* <DEDUP_REMOVED lines=9> */
.L_x_15586:
[----:B------:R-:W2:Y:S02]  /*5aa0*/  LDG.E R2, desc[UR36][R2.64] ;  /* 0x0000002402027981 */ /* 0x000ea4000c1e1900 */
[----:B--2---:R-:W-:Y:S01]  /*5ab0*/  I2FP.F32.S32 R22, R2 ;  /* 0x0000000200167245 */ /* 0x004fe20000201400 */
[----:B------:R-:W-:Y:S06]  /*5ac0*/  BRA `(.L_x_15584) ;  /* 0x0000000800fc7947 */ /* 0x000fec0003800000 */
.L_x_15585:
[----:B------:R-:W2:Y:S02]  /*5ad0*/  LDG.E.U16 R2, desc[UR36][R2.64] ;  /* 0x0000002402027981 */ /* 0x000ea4000c1e1500 */
[----:B--2---:R0:W1:Y:S01]  /*5ae0*/  I2F.S16 R22, R2 ;  /* 0x0000000200167306 */ /* 0x0040620000101400 */
[----:B------:R-:W-:Y:S05]  /*5af0*/  BRA `(.L_x_15584) ;  /* 0x0000000800f07947 */ /* 0x000fea0003800000 */
.L_x_15580:
        /* <DEDUP_REMOVED lines=8> */
.L_x_15588:
[----:B------:R-:W2:Y:S02]  /*5b80*/  LDG.E.U16 R2, desc[UR36][R2.64] ;  /* 0x0000002402027981 */ /* 0x000ea4000c1e1500 */
[----:B--2---:R-:W-:Y:S01]  /*5b90*/  HADD2.F32 R22, -RZ, R2.H0_H0 ;  /* 0x20000002ff167230 */ /* 0x004fe20000004100 */
[----:B------:R-:W-:Y:S06]  /*5ba0*/  BRA `(.L_x_15584) ;  /* 0x0000000800c47947 */ /* 0x000fec0003800000 */
.L_x_15587:
        /* <DEDUP_REMOVED lines=8> */
.L_x_15590:
[----:B------:R-:W2:Y:S02]  /*5c30*/  LDG.E.U16 R2, desc[UR36][R2.64] ;  /* 0x0000002402027981 */ /* 0x000ea4000c1e1500 */
[----:B--2---:R-:W-:Y:S01]  /*5c40*/  HADD2.F32 R22, -RZ, R2.H0_H0 ;  /* 0x20000002ff167230 */ /* 0x004fe20000004100 */
[----:B------:R-:W-:Y:S06]  /*5c50*/  BRA `(.L_x_15584) ;  /* 0x0000000800987947 */ /* 0x000fec0003800000 */
.L_x_15589:
[----:B------:R-:W2:Y:S01]  /*5c60*/  LDG.E.64 R2, desc[UR36][R2.64] ;  /* 0x0000002402027981 */ /* 0x000ea2000c1e1b00 */
[----:B------:R-:W-:Y:S01]  /*5c70*/  UMOV UR4, 0xf0000000 ;  /* 0xf000000000047882 */ /* 0x000fe20000000000 */
[----:B------:R-:W-:Y:S01]  /*5c80*/  UMOV UR5, 0x380fffff ;  /* 0x380fffff00057882 */ /* 0x000fe20000000000 */
[----:B--2---:R-:W0:Y:S01]  /*5c90*/  F2F.F32.F64 R22, R2 ;  /* 0x0000000200167310 */ /* 0x004e220000301000 */
[----:B------:R-:W-:-:S14]  /*5ca0*/  DSETP.GEU.AND P0, PT, |R2|, UR4, PT ;  /* 0x0000000402007e2a */ /* 0x000fdc000bf0e200 */
[----:B0-----:R-:W-:Y:S01]  /*5cb0*/  @!P0 FMUL R22, R22, 1.175494350822287508e-38 ;  /* 0x0080000016168820 */ /* 0x001fe20000400000 */
[----:B------:R-:W-:Y:S06]  /*5cc0*/  BRA `(.L_x_15584) ;  /* 0x00000008007c7947 */ /* 0x000fec0003800000 */
.L_x_15579:
        /* <DEDUP_REMOVED lines=12> */
.L_x_15593:
[----:B------:R-:W2:Y:S01]  /*5d90*/  LDG.E.64 R2, desc[UR36][R2.64] ;  /* 0x0000002402027981 */ /* 0x000ea2000c1e1b00 */
[----:B------:R-:W-:Y:S01]  /*5da0*/  UMOV UR4, 0xf0000000 ;  /* 0xf000000000047882 */ /* 0x000fe20000000000 */
[----:B------:R-:W-:Y:S01]  /*5db0*/  UMOV UR5, 0x380fffff ;  /* 0x380fffff00057882 */ /* 0x000fe20000000000 */
[----:B--2---:R-:W0:Y:S01]  /*5dc0*/  F2F.F32.F64 R22, R2 ;  /* 0x0000000200167310 */ /* 0x004e220000301000 */
[----:B------:R-:W-:-:S14]  /*5dd0*/  DSETP.GEU.AND P0, PT, |R2|, UR4, PT ;  /* 0x0000000402007e2a */ /* 0x000fdc000bf0e200 */
[----:B0-----:R-:W-:Y:S01]  /*5de0*/  @!P0 FMUL R22, R22, 1.175494350822287508e-38 ;  /* 0x0080000016168820 */ /* 0x001fe20000400000 */
[----:B------:R-:W-:Y:S06]  /*5df0*/  BRA `(.L_x_15584) ;  /* 0x0000000800307947 */ /* 0x000fec0003800000 */
.L_x_15592:
        /* <DEDUP_REMOVED lines=26> */
.L_x_15595:
        /* <DEDUP_REMOVED lines=13> */
.L_x_15594:
[----:B------:R-:W2:Y:S02]  /*6070*/  LDG.E.U16 R2, desc[UR36][R2.64] ;  /* 0x0000002402027981 */ /* 0x000ea4000c1e1500 */
[----:B--2---:R-:W-:Y:S01]  /*6080*/  IMAD.U32 R22, R2, 0x10000, RZ ;  /* 0x0001000002167824 */ /* 0x004fe200078e00ff */
[----:B------:R-:W-:Y:S06]  /*6090*/  BRA `(.L_x_15584) ;  /* 0x0000000400887947 */ /* 0x000fec0003800000 */
.L_x_15591:
        /* <DEDUP_REMOVED lines=11> */
.L_x_15598:
        /* <DEDUP_REMOVED lines=20> */
.L_x_15600:
[----:B------:R-:W-:Y:S05]  /*6290*/  BSYNC B0 ;  /* 0x0000000000007941 */ /* 0x000fea0003800000 */
.L_x_15599:
[----:B------:R-:W-:Y:S01]  /*62a0*/  IMAD.SHL.U32 R2, R2, 0x100000, RZ ;  /* 0x0010000002027824 */ /* 0x000fe200078e00ff */
[----:B------:R-:W-:-:S04]  /*62b0*/  LEA R3, R0, 0x3b800000, 0x17 ;  /* 0x3b80000000037811 */ /* 0x000fc800078eb8ff */
[----:B------:R-:W-:Y:S01]  /*62c0*/  LOP3.LUT R22, R3, R2, R22, 0xfe, !PT ;  /* 0x0000000203167212 */ /* 0x000fe200078efe16 */
[----:B------:R-:W-:Y:S06]  /*62d0*/  BRA `(.L_x_15584) ;  /* 0x0000000000f87947 */ /* 0x000fec0003800000 */
.L_x_15597:
        /* <DEDUP_REMOVED lines=20> */
.L_x_15602:
[----:B------:R-:W-:Y:S05]  /*6420*/  BSYNC B0 ;  /* 0x0000000000007941 */ /* 0x000fea0003800000 */
.L_x_15601:
[----:B------:R-:W-:Y:S01]  /*6430*/  IMAD.SHL.U32 R2, R2, 0x200000, RZ ;  /* 0x0020000002027824 */ /* 0x000fe200078e00ff */
[----:B------:R-:W-:-:S04]  /*6440*/  LEA R3, R0, 0x37800000, 0x17 ;  /* 0x3780000000037811 */ /* 0x000fc800078eb8ff */
[----:B------:R-:W-:Y:S01]  /*6450*/  LOP3.LUT R22, R3, R2, R22, 0xfe, !PT ;  /* 0x0000000203167212 */ /* 0x000fe200078efe16 */
[----:B------:R-:W-:Y:S06]  /*6460*/  BRA `(.L_x_15584) ;  /* 0x0000000000947947 */ /* 0x000fec0003800000 */
.L_x_15596:
        /* <DEDUP_REMOVED lines=14> */
.L_x_15583:
        /* <DEDUP_REMOVED lines=16> */
.L_x_15605:
[----:B------:R-:W-:Y:S01]  /*6650*/  IMAD.MOV.U32 R22, RZ, RZ, RZ ;  /* 0x000000ffff167224 */ /* 0x000fe200078e00ff */
[----:B------:R-:W-:Y:S06]  /*6660*/  BRA `(.L_x_15584) ;  /* 0x0000000000147947 */ /* 0x000fec0003800000 */
.L_x_15604:
[----:B------:R-:W2:Y:S02]  /*6670*/  LDG.E.64 R22, desc[UR36][R2.64] ;  /* 0x0000002402167981 */ /* 0x000ea4000c1e1b00 */
[----:B--2---:R0:W1:Y:S01]  /*6680*/  I2F.U64 R22, R22 ;  /* 0x0000001600167312 */ /* 0x0040620000301000 */
[----:B------:R-:W-:Y:S05]  /*6690*/  BRA `(.L_x_15584) ;  /* 0x0000000000087947 */ /* 0x000fea0003800000 */
.L_x_15603:
[----:B------:R-:W2:Y:S02]  /*66a0*/  LDG.E R2, desc[UR36][R2.64] ;  /* 0x0000002402027981 */ /* 0x000ea4000c1e1900 */
[----:B--2---:R-:W-:-:S07]  /*66b0*/  I2FP.F32.U32 R22, R2 ;  /* 0x0000000200167245 */ /* 0x004fce0000201000 */
.L_x_15584:
[----:B------:R-:W-:Y:S05]  /*66c0*/  BSYNC B6 ;  /* 0x0000000000067941 */ /* 0x000fea0003800000 */
.L_x_15578:
        /* <DEDUP_REMOVED lines=19> */
.L_x_15610:
[----:B------:R-:W2:Y:S02]  /*6800*/  LDG.E.U8 R2, desc[UR36][R2.64] ;  /* 0x0000002402027981 */ /* 0x000ea4000c1e1100 */
[----:B--2---:R-:W-:Y:S01]  /*6810*/  I2FP.F32.U32 R5, R2 ;  /* 0x0000000200057245 */ /* 0x004fe20000201000 */
[----:B------:R-:W-:Y:S06]  /*6820*/  BRA `(.L_x_15612) ;  /* 0x0000000c002c7947 */ /* 0x000fec0003800000 */
.L_x_15609:
        /* <DEDUP_REMOVED lines=9> */
.L_x_15614:
[----:B------:R-:W2:Y:S02]  /*68c0*/  LDG.E R2, desc[UR36][R2.64] ;  /* 0x0000002402027981 */ /* 0x000ea4000c1e1900 */
[----:B--2---:R-:W-:Y:S01]  /*68d0*/  I2FP.F32.S32 R5, R2 ;  /* 0x0000000200057245 */ /* 0x004fe20000201400 */
[----:B------:R-:W-:Y:S06]  /*68e0*/  BRA `(.L_x_15612) ;  /* 0x0000000800fc7947 */ /* 0x000fec0003800000 */
.L_x_15613:
[----:B------:R-:W2:Y:S02]  /*68f0*/  LDG.E.U16 R2, desc[UR36][R2.64] ;  /* 0x0000002402027981 */ /* 0x000ea4000c1e1500 */
[----:B--2---:R0:W2:Y:S01]  /*6900*/  I2F.S16 R5, R2 ;  /* 0x0000000200057306 */ /* 0x0040a20000101400 */
[----:B------:R-:W-:Y:S05]  /*6910*/  BRA `(.L_x_15612) ;  /* 0x0000000800f07947 */ /* 0x000fea0003800000 */
.L_x_15608:
        /* <DEDUP_REMOVED lines=8> */
.L_x_15616:
[----:B------:R-:W2:Y:S02]  /*69a0*/  LDG.E.U16 R2, desc[UR36][R2.64] ;  /* 0x0000002402027981 */ /* 0x000ea4000c1e1500 */
[----:B--2---:R-:W-:Y:S01]  /*69b0*/  HADD2.F32 R5, -RZ, R2.H0_H0 ;  /* 0x20000002ff057230 */ /* 0x004fe20000004100 */
[----:B------:R-:W-:Y:S06]  /*69c0*/  BRA `(.L_x_15612) ;  /* 0x0000000800c47947 */ /* 0x000fec0003800000 */
.L_x_15615:
        /* <DEDUP_REMOVED lines=8> */
.L_x_15618:
[----:B------:R-:W2:Y:S02]  /*6a50*/  LDG.E.U16 R2, desc[UR36][R2.64] ;  /* 0x0000002402027981 */ /* 0x000ea4000c1e1500 */
[----:B--2---:R-:W-:Y:S01]  /*6a60*/  HADD2.F32 R5, -RZ, R2.H0_H0 ;  /* 0x20000002ff057230 */ /* 0x004fe20000004100 */
[----:B------:R-:W-:Y:S06]  /*6a70*/  BRA `(.L_x_15612) ;  /* 0x0000000800987947 */ /* 0x000fec0003800000 */
.L_x_15617:
[----:B------:R-:W2:Y:S01]  /*6a80*/  LDG.E.64 R2, desc[UR36][R2.64] ;  /* 0x0000002402027981 */ /* 0x000ea2000c1e1b00 */
[----:B------:R-:W-:Y:S01]  /*6a90*/  UMOV UR4, 0xf0000000 ;  /* 0xf000000000047882 */ /* 0x000fe20000000000 */
[----:B------:R-:W-:Y:S01]  /*6aa0*/  UMOV UR5, 0x380fffff ;  /* 0x380fffff00057882 */ /* 0x000fe20000000000 */
[----:B--2---:R-:W0:Y:S01]  /*6ab0*/  F2F.F32.F64 R5, R2 ;  /* 0x0000000200057310 */ /* 0x004e220000301000 */
[----:B------:R-:W-:-:S14]  /*6ac0*/  DSETP.GEU.AND P0, PT, |R2|, UR4, PT ;  /* 0x0000000402007e2a */ /* 0x000fdc000bf0e200 */
[----:B0-----:R-:W-:Y:S01]  /*6ad0*/  @!P0 FMUL R5, R5, 1.175494350822287508e-38 ;  /* 0x0080000005058820 */ /* 0x001fe20000400000 */
[----:B------:R-:W-:Y:S06]  /*6ae0*/  BRA `(.L_x_15612) ;  /* 0x00000008007c7947 */ /* 0x000fec0003800000 */
.L_x_15607:
        /* <DEDUP_REMOVED lines=12> */
.L_x_15621:
[----:B------:R-:W2:Y:S01]  /*6bb0*/  LDG.E.64 R2, desc[UR36][R2.64] ;  /* 0x0000002402027981 */ /* 0x000ea2000c1e1b00 */
[----:B------:R-:W-:Y:S01]  /*6bc0*/  UMOV UR4, 0xf0000000 ;  /* 0xf000000000047882 */ /* 0x000fe20000000000 */
[----:B------:R-:W-:Y:S01]  /*6bd0*/  UMOV UR5, 0x380fffff ;  /* 0x380fffff00057882 */ /* 0x000fe20000000000 */
[----:B--2---:R-:W0:Y:S01]  /*6be0*/  F2F.F32.F64 R5, R2 ;  /* 0x0000000200057310 */ /* 0x004e220000301000 */
[----:B------:R-:W-:-:S14]  /*6bf0*/  DSETP.GEU.AND P0, PT, |R2|, UR4, PT ;  /* 0x0000000402007e2a */ /* 0x000fdc000bf0e200 */
[----:B0-----:R-:W-:Y:S01]  /*6c00*/  @!P0 FMUL R5, R5, 1.175494350822287508e-38 ;  /* 0x0080000005058820 */ /* 0x001fe20000400000 */
[----:B------:R-:W-:Y:S06]  /*6c10*/  BRA `(.L_x_15612) ;  /* 0x0000000800307947 */ /* 0x000fec0003800000 */
.L_x_15620:
        /* <DEDUP_REMOVED lines=26> */
.L_x_15623:
        /* <DEDUP_REMOVED lines=13> */
.L_x_15622:
[----:B------:R-:W2:Y:S02]  /*6e90*/  LDG.E.U16 R2, desc[UR36][R2.64] ;  /* 0x0000002402027981 */ /* 0x000ea4000c1e1500 */
[----:B--2---:R-:W-:Y:S01]  /*6ea0*/  IMAD.U32 R5, R2, 0x10000, RZ ;  /* 0x0001000002057824 */ /* 0x004fe200078e00ff */
[----:B------:R-:W-:Y:S06]  /*6eb0*/  BRA `(.L_x_15612) ;  /* 0x0000000400887947 */ /* 0x000fec0003800000 */
.L_x_15619:
        /* <DEDUP_REMOVED lines=11> */
.L_x_15626:
        /* <DEDUP_REMOVED lines=20> */
.L_x_15628:
[----:B------:R-:W-:Y:S05]  /*70b0*/  BSYNC B0 ;  /* 0x0000000000007941 */ /* 0x000fea0003800000 */
.L_x_15627:
[----:B------:R-:W-:Y:S01]  /*70c0*/  IMAD.SHL.U32 R2, R2, 0x100000, RZ ;  /* 0x0010000002027824 */ /* 0x000fe200078e00ff */
[----:B------:R-:W-:-:S04]  /*70d0*/  LEA R5, R0, 0x3b800000, 0x17 ;  /* 0x3b80000000057811 */ /* 0x000fc800078eb8ff */
[----:B------:R-:W-:Y:S01]  /*70e0*/  LOP3.LUT R5, R5, R2, R4, 0xfe, !PT ;  /* 0x0000000205057212 */ /* 0x000fe200078efe04 */
[----:B------:R-:W-:Y:S06]  /*70f0*/  BRA `(.L_x_15612) ;  /* 0x0000000000f87947 */ /* 0x000fec0003800000 */
.L_x_15625:
        /* <DEDUP_REMOVED lines=20> */
.L_x_15630:
[----:B------:R-:W-:Y:S05]  /*7240*/  BSYNC B0 ;  /* 0x0000000000007941 */ /* 0x000fea0003800000 */
.L_x_15629:
[----:B------:R-:W-:Y:S01]  /*7250*/  IMAD.SHL.U32 R2, R2, 0x200000, RZ ;  /* 0x0020000002027824 */ /* 0x000fe200078e00ff */
[----:B------:R-:W-:-:S04]  /*7260*/  LEA R5, R0, 0x37800000, 0x17 ;  /* 0x3780000000057811 */ /* 0x000fc800078eb8ff */
[----:B------:R-:W-:Y:S01]  /*7270*/  LOP3.LUT R5, R5, R2, R4, 0xfe, !PT ;  /* 0x0000000205057212 */ /* 0x000fe200078efe04 */
[----:B------:R-:W-:Y:S06]  /*7280*/  BRA `(.L_x_15612) ;  /* 0x0000000000947947 */ /* 0x000fec0003800000 */
.L_x_15624:
        /* <DEDUP_REMOVED lines=14> */
.L_x_15611:
        /* <DEDUP_REMOVED lines=16> */
.L_x_15633:
[----:B------:R-:W-:Y:S01]  /*7470*/  IMAD.MOV.U32 R5, RZ, RZ, RZ ;  /* 0x000000ffff057224 */ /* 0x000fe200078e00ff */
[----:B------:R-:W-:Y:S06]  /*7480*/  BRA `(.L_x_15612) ;  /* 0x0000000000147947 */ /* 0x000fec0003800000 */
.L_x_15632:
[----:B------:R-:W2:Y:S02]  /*7490*/  LDG.E.64 R2, desc[UR36][R2.64] ;  /* 0x0000002402027981 */ /* 0x000ea4000c1e1b00 */
[----:B--2---:R0:W2:Y:S01]  /*74a0*/  I2F.U64 R5, R2 ;  /* 0x0000000200057312 */ /* 0x0040a20000301000 */
[----:B------:R-:W-:Y:S05]  /*74b0*/  BRA `(.L_x_15612) ;  /* 0x0000000000087947 */ /* 0x000fea0003800000 */
.L_x_15631:
[----:B------:R-:W2:Y:S02]  /*74c0*/  LDG.E R2, desc[UR36][R2.64] ;  /* 0x0000002402027981 */ /* 0x000ea4000c1e1900 */
[----:B--2---:R-:W-:-:S07]  /*74d0*/  I2FP.F32.U32 R5, R2 ;  /* 0x0000000200057245 */ /* 0x004fce0000201000 */
.L_x_15612:
[----:B------:R-:W-:Y:S05]  /*74e0*/  BSYNC B6 ;  /* 0x0000000000067941 */ /* 0x000fea0003800000 */
.L_x_15606:
[----:B0---4-:R-:W0:Y:S01]  /*74f0*/  LDC.U8 R3, c[0x0][0x491] ;  /* 0x00012440ff037b82 */ /* 0x011e220000000000 */
[----:B-1-3-5:R-:W-:Y:S01]  /*7500*/  FSETP.NAN.FTZ.AND P0, PT, R22, R22, PT ;  /* 0x000000161600720b */ /* 0x02afe20003f18000 */
[----:B------:R-:W-:Y:S01]  /*7510*/  BSSY B0, `(.L_x_15634) ;  /* 0x0000008000007945 */ /* 0x000fe20003800000 */
[----:B------:R-:W-:Y:S01]  /*7520*/  IMAD.MOV.U32 R2, RZ, RZ, R22 ;  /* 0x000000ffff027224 */ /* 0x000fe200078e0016 */
[----:B0-----:R-:W-:-:S04]  /*7530*/  PRMT R0, R3, 0x9910, RZ ;  /* 0x0000991003007816 */ /* 0x001fc800000000ff */
[----:B------:R-:W-:-:S06]  /*7540*/  ISETP.GT.AND P1, PT, R0, 0x9, PT ;  /* 0x000000090000780c */ /* 0x000fcc0003f24270 */
[----:B------:R-:W-:Y:S07]  /*7550*/  @P0 BRA `(.L_x_15635) ;  /* 0x00000000000c0947 */ /* 0x000fee0003800000 */
[----:B--2---:R-:W-:Y:S01]  /*7560*/  FSETP.NAN.FTZ.AND P0, PT, R5, R5, PT ;  /* 0x000000050500720b */ /* 0x004fe20003f18000 */
[----:B------:R-:W-:-:S12]  /*7570*/  IMAD.MOV.U32 R2, RZ, RZ, R5 ;  /* 0x000000ffff027224 */ /* 0x000fd800078e0005 */
[----:B------:R-:W-:-:S07]  /*7580*/  @!P0 FMNMX.FTZ R2, R5, R22, PT ;  /* 0x0000001605028209 */ /* 0x000fce0003810000 */
.L_x_15635:
[----:B------:R-:W-:Y:S05]  /*7590*/  BSYNC B0 ;  /* 0x0000000000007941 */ /* 0x000fea0003800000 */
.L_x_15634:
        /* <DEDUP_REMOVED lines=12> */
.L_x_15639:
[----:B------:R-:W2:Y:S02]  /*7660*/  F2I.S64.TRUNC R2, R2 ;  /* 0x0000000200027311 */ /* 0x000ea4000020d900 */
[----:B--2---:R-:W-:-:S05]  /*7670*/  IMAD.MOV.U32 R5, RZ, RZ, R2 ;  /* 0x000000ffff057224 */ /* 0x004fca00078e0002 */
[----:B------:R0:W-:Y:S01]  /*7680*/  STG.E.U8 desc[UR36][R16.64], R5 ;  /* 0x0000000510007986 */ /* 0x0001e2000c101124 */
[----:B------:R-:W-:Y:S05]  /*7690*/  BRA `(.L_x_15641) ;  /* 0x0000000c00407947 */ /* 0x000fea0003800000 */
.L_x_15638:
        /* <DEDUP_REMOVED lines=9> */
.L_x_15643:
[----:B------:R-:W0:Y:S02]  /*7730*/  F2I.FTZ.TRUNC.NTZ R3, R2 ;  /* 0x0000000200037305 */ /* 0x000e24000021f100 */
[----:B0-----:R3:W-:Y:S01]  /*7740*/  STG.E desc[UR36][R16.64], R3 ;  /* 0x0000000310007986 */ /* 0x0017e2000c101924 */
[----:B------:R-:W-:Y:S05]  /*7750*/  BRA `(.L_x_15641) ;  /* 0x0000000c00107947 */ /* 0x000fea0003800000 */
.L_x_15642:
[----:B------:R-:W0:Y:S02]  /*7760*/  F2I.FTZ.TRUNC.NTZ R3, R2 ;  /* 0x0000000200037305 */ /* 0x000e24000021f100 */
[----:B0-----:R0:W-:Y:S01]  /*7770*/  STG.E.U16 desc[UR36][R16.64], R3 ;  /* 0x0000000310007986 */ /* 0x0011e2000c101524 */
[----:B------:R-:W-:Y:S05]  /*7780*/  BRA `(.L_x_15641) ;  /* 0x0000000c00047947 */ /* 0x000fea0003800000 */
.L_x_15637:
        /* <DEDUP_REMOVED lines=8> */
.L_x_15645:
[----:B------:R-:W-:-:S05]  /*7810*/  F2FP.F16.F32.PACK_AB R2, RZ, R2 ;  /* 0x00000002ff02723e */ /* 0x000fca00000000ff */
[----:B------:R0:W-:Y:S01]  /*7820*/  STG.E.U16 desc[UR36][R16.64], R2 ;  /* 0x0000000210007986 */ /* 0x0001e2000c101524 */
[----:B------:R-:W-:Y:S05]  /*7830*/  BRA `(.L_x_15641) ;  /* 0x0000000800d87947 */ /* 0x000fea0003800000 */
.L_x_15644:
        /* <DEDUP_REMOVED lines=9> */
.L_x_15647:
[----:B------:R-:W-:-:S04]  /*78d0*/  F2FP.F16.F32.PACK_AB R3, RZ, R2 ;  /* 0x00000002ff03723e */ /* 0x000fc800000000ff */
[----:B------:R-:W-:-:S05]  /*78e0*/  PRMT R3, R3, 0x5410, RZ ;  /* 0x0000541003037816 */ /* 0x000fca00000000ff */
[----:B------:R0:W-:Y:S01]  /*78f0*/  STG.E desc[UR36][R16.64], R3 ;  /* 0x0000000310007986 */ /* 0x0001e2000c101924 */
[----:B------:R-:W-:Y:S05]  /*7900*/  BRA `(.L_x_15641) ;  /* 0x0000000800a47947 */ /* 0x000fea0003800000 */
.L_x_15646:
[----:B------:R-:W-:-:S06]  /*7910*/  FMUL.FTZ R2, R2, 1 ;  /* 0x3f80000002027820 */ /* 0x000fcc0000410000 */
[----:B------:R-:W0:Y:S02]  /*7920*/  F2F.F64.F32 R2, R2 ;  /* 0x0000000200027310 */ /* 0x000e240000201800 */
[----:B0-----:R0:W-:Y:S01]  /*7930*/  STG.E.64 desc[UR36][R16.64], R2 ;  /* 0x0000000210007986 */ /* 0x0011e2000c101b24 */
[----:B------:R-:W-:Y:S05]  /*7940*/  BRA `(.L_x_15641) ;  /* 0x0000000800947947 */ /* 0x000fea0003800000 */
.L_x_15636:
        /* <DEDUP_REMOVED lines=12> */
.L_x_15650:
[----:B------:R-:W-:Y:S01]  /*7a10*/  FMUL.FTZ R4, R2, 1 ;  /* 0x3f80000002047820 */ /* 0x000fe20000410000 */
[----:B------:R-:W-:-:S05]  /*7a20*/  CS2R R6, SRZ ;  /* 0x0000000000067805 */ /* 0x000fca000001ff00 */
[----:B--2---:R-:W0:Y:S02]  /*7a30*/  F2F.F64.F32 R4, R4 ;  /* 0x0000000400047310 */ /* 0x004e240000201800 */
[----:B0-----:R0:W-:Y:S01]  /*7a40*/  STG.E.128 desc[UR36][R16.64], R4 ;  /* 0x0000000410007986 */ /* 0x0011e2000c101d24 */
[----:B------:R-:W-:Y:S05]  /*7a50*/  BRA `(.L_x_15641) ;  /* 0x0000000800507947 */ /* 0x000fea0003800000 */
.L_x_15649:
        /* <DEDUP_REMOVED lines=10> */
[----:B--2---:R-:W-:Y:S01]  /*7b00*/  SHF.R.U32.HI R5, RZ, 0x18, R0 ;  /* 0x00000018ff057819 */ /* 0x004fe20000011600 */
        /* <DEDUP_REMOVED lines=9> */
.L_x_15654:
[----:B------:R-:W-:Y:S05]  /*7ba0*/  BSYNC B0 ;  /* 0x0000000000007941 */ /* 0x000fea0003800000 */
.L_x_15653:
[----:B------:R-:W-:-:S05]  /*7bb0*/  LOP3.LUT R5, R0, R5, RZ, 0xfc, !PT ;  /* 0x0000000500057212 */ /* 0x000fca00078efcff */
[----:B------:R0:W-:Y:S01]  /*7bc0*/  STG.E.U8 desc[UR36][R16.64], R5 ;  /* 0x0000000510007986 */ /* 0x0001e2000c101124 */
[----:B------:R-:W-:Y:S05]  /*7bd0*/  BRA `(.L_x_15641) ;  /* 0x0000000400f07947 */ /* 0x000fea0003800000 */
.L_x_15652:
        /* <DEDUP_REMOVED lines=12> */
.L_x_15656:
[----:B------:R-:W-:Y:S01]  /*7ca0*/  IMAD.MOV.U32 R0, RZ, RZ, 0x7f ;  /* 0x0000007fff007424 */ /* 0x000fe200078e00ff */
[----:B------:R-:W-:-:S04]  /*7cb0*/  ISETP.GT.U32.AND P0, PT, R4, 0x7f800000, PT ;  /* 0x7f8000000400780c */ /* 0x000fc80003f04070 */
[----:B------:R-:W-:-:S09]  /*7cc0*/  SEL R0, R0, 0x7c, P0 ;  /* 0x0000007c00007807 */ /* 0x000fd20000000000 */
.L_x_15657:
[----:B------:R-:W-:Y:S05]  /*7cd0*/  BSYNC B0 ;  /* 0x0000000000007941 */ /* 0x000fea0003800000 */
.L_x_15655:
[----:B------:R-:W-:-:S04]  /*7ce0*/  LOP3.LUT R2, R2, 0x80000000, RZ, 0xc0, !PT ;  /* 0x8000000002027812 */ /* 0x000fc800078ec0ff */
[----:B------:R-:W-:-:S04]  /*7cf0*/  SHF.R.U32.HI R3, RZ, 0x18, R2 ;  /* 0x00000018ff037819 */ /* 0x000fc80000011602 */
[----:B------:R-:W-:-:S05]  /*7d00*/  LOP3.LUT R3, R0, R3, RZ, 0xfc, !PT ;  /* 0x0000000300037212 */ /* 0x000fca00078efcff */
[----:B------:R0:W-:Y:S01]  /*7d10*/  STG.E.U8 desc[UR36][R16.64], R3 ;  /* 0x0000000310007986 */ /* 0x0001e2000c101124 */
[----:B------:R-:W-:Y:S05]  /*7d20*/  BRA `(.L_x_15641) ;  /* 0x00000004009c7947 */ /* 0x000fea0003800000 */
.L_x_15651:
[----:B------:R-:W-:-:S05]  /*7d30*/  F2FP.BF16.F32.PACK_AB R2, RZ, R2 ;  /* 0x00000002ff02723e */ /* 0x000fca00000010ff */
[----:B------:R0:W-:Y:S01]  /*7d40*/  STG.E.U16 desc[UR36][R16.64], R2 ;  /* 0x0000000210007986 */ /* 0x0001e2000c101524 */
[----:B------:R-:W-:Y:S05]  /*7d50*/  BRA `(.L_x_15641) ;  /* 0x0000000400907947 */ /* 0x000fea0003800000 */
.L_x_15648:
        /* <DEDUP_REMOVED lines=11> */
.L_x_15660:
[----:B------:R-:W-:Y:S01]  /*7e10*/  LOP3.LUT R3, R2, 0x7fffffff, RZ, 0xc0, !PT ;  /* 0x7fffffff02037812 */ /* 0x000fe200078ec0ff */
[----:B------:R-:W-:Y:S01]  /*7e20*/  BSSY B0, `(.L_x_15661) ;  /* 0x0000013000007945 */ /* 0x000fe20003800000 */
[----:B------:R-:W-:Y:S02]  /*7e30*/  IMAD.MOV.U32 R8, RZ, RZ, 0x80 ;  /* 0x00000080ff087424 */ /* 0x000fe400078e00ff */
[----:B------:R-:W-:-:S13]  /*7e40*/  ISETP.GT.U32.AND P0, PT, R3, 0x437fffff, PT ;  /* 0x437fffff0300780c */ /* 0x000fda0003f04070 */
[----:B------:R-:W-:Y:S05]  /*7e50*/  @P0 BRA `(.L_x_15662) ;  /* 0x00000000003c0947 */ /* 0x000fea0003800000 */
[----:B------:R-:W-:-:S13]  /*7e60*/  ISETP.GE.U32.AND P0, PT, R3, 0x3c000000, PT ;  /* 0x3c0000000300780c */ /* 0x000fda0003f06070 */
[----:B------:R-:W-:-:S04]  /*7e70*/  @P0 SHF.R.U32.HI R0, RZ, 0x14, R2 ;  /* 0x00000014ff000819 */ /* 0x000fc80000011602 */
[----:B--2---:R-:W-:-:S04]  /*7e80*/  @P0 LOP3.LUT R5, R0, 0x1, RZ, 0xc0, !PT ;  /* 0x0000000100050812 */ /* 0x004fc800078ec0ff */
        /* <DEDUP_REMOVED lines=8> */
.L_x_15663:
[----:B------:R-:W-:-:S04]  /*7f10*/  LOP3.LUT R2, R2, 0x80000000, RZ, 0xc0, !PT ;  /* 0x8000000002027812 */ /* 0x000fc800078ec0ff */
[----:B------:R-:W-:-:S04]  /*7f20*/  SHF.R.U32.HI R3, RZ, 0x18, R2 ;  /* 0x00000018ff037819 */ /* 0x000fc80000011602 */
[----:B------:R-:W-:-:S04]  /*7f30*/  LOP3.LUT R0, R0, R3, RZ, 0xfc, !PT ;  /* 0x0000000300007212 */ /* 0x000fc800078efcff */
[----:B------:R-:W-:-:S07]  /*7f40*/  PRMT R8, R0, 0x7610, R8 ;  /* 0x0000761000087816 */ /* 0x000fce0000000008 */
.L_x_15662:
[----:B------:R-:W-:Y:S05]  /*7f50*/  BSYNC B0 ;  /* 0x0000000000007941 */ /* 0x000fea0003800000 */
.L_x_15661:
[----:B------:R0:W-:Y:S01]  /*7f60*/  STG.E.U8 desc[UR36][R16.64], R8 ;  /* 0x0000000810007986 */ /* 0x0001e2000c101124 */
[----:B------:R-:W-:Y:S05]  /*7f70*/  BRA `(.L_x_15641) ;  /* 0x0000000400087947 */ /* 0x000fea0003800000 */
.L_x_15659:
        /* <DEDUP_REMOVED lines=16> */
.L_x_15666:
[----:B------:R-:W-:-:S04]  /*8080*/  LOP3.LUT R2, R2, 0x80000000, RZ, 0xc0, !PT ;  /* 0x8000000002027812 */ /* 0x000fc800078ec0ff */
[----:B------:R-:W-:-:S04]  /*8090*/  SHF.R.U32.HI R3, RZ, 0x18, R2 ;  /* 0x00000018ff037819 */ /* 0x000fc80000011602 */
[----:B------:R-:W-:-:S04]  /*80a0*/  LOP3.LUT R0, R0, R3, RZ, 0xfc, !PT ;  /* 0x0000000300007212 */ /* 0x000fc800078efcff */
[----:B------:R-:W-:-:S07]  /*80b0*/  PRMT R8, R0, 0x7610, R8 ;  /* 0x0000761000087816 */ /* 0x000fce0000000008 */
.L_x_15665:
[----:B------:R-:W-:Y:S05]  /*80c0*/  BSYNC B0 ;  /* 0x0000000000007941 */ /* 0x000fea0003800000 */
.L_x_15664:
[----:B------:R0:W-:Y:S01]  /*80d0*/  STG.E.U8 desc[UR36][R16.64], R8 ;  /* 0x0000000810007986 */ /* 0x0001e2000c101124 */
[----:B------:R-:W-:Y:S05]  /*80e0*/  BRA `(.L_x_15641) ;  /* 0x0000000000ac7947 */ /* 0x000fea0003800000 */
.L_x_15658:
        /* <DEDUP_REMOVED lines=21> */
.L_x_15640:
[----:B------:R-:W-:Y:S01]  /*8240*/  MOV R0, 0x0 ;  /* 0x0000000000007802 */ /* 0x000fe20000000f00 */
[----:B------:R-:W-:Y:S01]  /*8250*/  ULDC.64 UR4, c[0x4][0x188] ;  /* 0x0100620000047ab9 */ /* 0x000fe20000000a00 */
[----:B------:R-:W-:Y:S01]  /*8260*/  ULDC.64 UR6, c[0x4][0x80] ;  /* 0x0100200000067ab9 */ /* 0x000fe20000000a00 */
[----:B------:R-:W-:Y:S01]  /*8270*/  IMAD.U32 R4, RZ, RZ, UR4 ;  /* 0x00000004ff047e24 */ /* 0x000fe2000f8e00ff */
[----:B------:R0:W1:Y:S01]  /*8280*/  LDC.64 R2, c[0x4][R0] ;  /* 0x0100000000027b82 */ /* 0x0000620000000a00 */
[----:B--2---:R-:W-:Y:S01]  /*8290*/  IMAD.U32 R5, RZ, RZ, UR5 ;  /* 0x00000005ff057e24 */ /* 0x004fe2000f8e00ff */
        /* <DEDUP_REMOVED lines=10> */
.L_x_15669:
[----:B------:R-:W-:Y:S05]  /*8340*/  BRA `(.L_x_15641) ;  /* 0x0000000000147947 */ /* 0x000fea0003800000 */
.L_x_15668:
[----:B------:R-:W0:Y:S02]  /*8350*/  F2I.U64.TRUNC R2, R2 ;  /* 0x0000000200027311 */ /* 0x000e24000020d800 */
[----:B0-----:R0:W-:Y:S01]  /*8360*/  STG.E.64 desc[UR36][R16.64], R2 ;  /* 0x0000000210007986 */ /* 0x0011e2000c101b24 */
[----:B------:R-:W-:Y:S05]  /*8370*/  BRA `(.L_x_15641) ;  /* 0x0000000000087947 */ /* 0x000fea0003800000 */
.L_x_15667:
[----:B------:R-:W0:Y:S02]  /*8380*/  F2I.FTZ.U32.TRUNC.NTZ R3, R2 ;  /* 0x0000000200037305 */ /* 0x000e24000021f000 */
[----:B0-----:R0:W-:Y:S02]  /*8390*/  STG.E desc[UR36][R16.64], R3 ;  /* 0x0000000310007986 */ /* 0x0011e4000c101924 */
.L_x_15641:
[----:B------:R-:W-:-:S07]  /*83a0*/  VIADD R19, R19, 0x80 ;  /* 0x0000008013137836 */ /* 0x000fce0000000000 */
.L_x_15576:
[----:B------:R-:W-:Y:S05]  /*83b0*/  BSYNC B7 ;  /* 0x0000000000077941 */ /* 0x000fea0003800000 */
.L_x_15575:
        /* <DEDUP_REMOVED lines=358> */
.L_x_15672:
        /* <DEDUP_REMOVED lines=22> */
.L_x_15677:
[----:B------:R-:W2:Y:S02]  /*9b80*/  LDG.E.U8 R2, desc[UR36][R2.64] ;  /* 0x0000002402027981 */ /* 0x000ea4000c1e1100 */
[----:B--2---:R-:W-:Y:S01]  /*9b90*/  I2FP.F32.U32 R22, R2 ;  /* 0x0000000200167245 */ /* 0x004fe20000201000 */
[----:B------:R-:W-:Y:S06]  /*9ba0*/  BRA `(.L_x_15679) ;  /* 0x0000000c002c7947 */ /* 0x000fec0003800000 */
.L_x_15676:
        /* <DEDUP_REMOVED lines=9> */
.L_x_15681:
[----:B------:R-:W2:Y:S02]  /*9c40*/  LDG.E R2, desc[UR36][R2.64] ;  /* 0x0000002402027981 */ /* 0x000ea4000c1e1900 */
[----:B--2---:R-:W-:Y:S01]  /*9c50*/  I2FP.F32.S32 R22, R2 ;  /* 0x0000000200167245 */ /* 0x004fe20000201400 */
[----:B------:R-:W-:Y:S06]  /*9c60*/  BRA `(.L_x_15679) ;  /* 0x0000000800fc7947 */ /* 0x000fec0003800000 */
.L_x_15680:
[----:B------:R-:W2:Y:S02]  /*9c70*/  LDG.E.U16 R2, desc[UR36][R2.64] ;  /* 0x0000002402027981 */ /* 0x000ea4000c1e1500 */
[----:B--2---:R0:W1:Y:S01]  /*9c80*/  I2F.S16 R22, R2 ;  /* 0x0000000200167306 */ /* 0x0040620000101400 */
[----:B------:R-:W-:Y:S05]  /*9c90*/  BRA `(.L_x_15679) ;  /* 0x0000000800f07947 */ /* 0x000fea0003800000 */
.L_x_15675:
        /* <DEDUP_REMOVED lines=8> */
.L_x_15683:
[----:B------:R-:W2:Y:S02]  /*9d20*/  LDG.E.U16 R2, desc[UR36][R2.64] ;  /* 0x0000002402027981 */ /* 0x000ea4000c1e1500 */
[----:B--2---:R-:W-:Y:S01]  /*9d30*/  HADD2.F32 R22, -RZ, R2.H0_H0 ;  /* 0x20000002ff167230 */ /* 0x004fe20000004100 */
[----:B------:R-:W-:Y:S06]  /*9d40*/  BRA `(.L_x_15679) ;  /* 0x0000000800c47947 */ /* 0x000fec0003800000 */
.L_x_15682:
        /* <DEDUP_REMOVED lines=8> */
.L_x_15685:
[----:B------:R-:W2:Y:S02]  /*9dd0*/  LDG.E.U16 R2, desc[UR36][R2.64] ;  /* 0x0000002402027981 */ /* 0x000ea4000c1e1500 */
[----:B--2---:R-:W-:Y:S01]  /*9de0*/  HADD2.F32 R22, -RZ, R2.H0_H0 ;  /* 0x20000002ff167230 */ /* 0x004fe20000004100 */
[----:B------:R-:W-:Y:S06]  /*9df0*/  BRA `(.L_x_15679) ;  /* 0x0000000800987947 */ /* 0x000fec0003800000 */
.L_x_15684:
[----:B------:R-:W2:Y:S01]  /*9e00*/  LDG.E.64 R2, desc[UR36][R2.64] ;  /* 0x0000002402027981 */ /* 0x000ea2000c1e1b00 */
[----:B------:R-:W-:Y:S01]  /*9e10*/  UMOV UR4, 0xf0000000 ;  /* 0xf000000000047882 */ /* 0x000fe20000000000 */
[----:B------:R-:W-:Y:S01]  /*9e20*/  UMOV UR5, 0x380fffff ;  /* 0x380fffff00057882 */ /* 0x000fe20000000000 */
[----:B--2---:R-:W0:Y:S01]  /*9e30*/  F2F.F32.F64 R22, R2 ;  /* 0x0000000200167310 */ /* 0x004e220000301000 */
[----:B------:R-:W-:-:S14]  /*9e40*/  DSETP.GEU.AND P0, PT, |R2|, UR4, PT ;  /* 0x0000000402007e2a */ /* 0x000fdc000bf0e200 */
[----:B0-----:R-:W-:Y:S01]  /*9e50*/  @!P0 FMUL R22, R22, 1.175494350822287508e-38 ;  /* 0x0080000016168820 */ /* 0x001fe20000400000 */
[----:B------:R-:W-:Y:S06]  /*9e60*/  BRA `(.L_x_15679) ;  /* 0x00000008007c7947 */ /* 0x000fec0003800000 */
.L_x_15674:
        /* <DEDUP_REMOVED lines=12> */
.L_x_15688:
[----:B------:R-:W2:Y:S01]  /*9f30*/  LDG.E.64 R2, desc[UR36][R2.64] ;  /* 0x0000002402027981 */ /* 0x000ea2000c1e1b00 */
[----:B------:R-:W-:Y:S01]  /*9f40*/  UMOV UR4, 0xf0000000 ;  /* 0xf000000000047882 */ /* 0x000fe20000000000 */
[----:B------:R-:W-:Y:S01]  /*9f50*/  UMOV UR5, 0x380fffff ;  /* 0x380fffff00057882 */ /* 0x000fe20000000000 */
[----:B--2---:R-:W0:Y:S01]  /*9f60*/  F2F.F32.F64 R22, R2 ;  /* 0x0000000200167310 */ /* 0x004e220000301000 */
[----:B------:R-:W-:-:S14]  /*9f70*/  DSETP.GEU.AND P0, PT, |R2|, UR4, PT ;  /* 0x0000000402007e2a */ /* 0x000fdc000bf0e200 */
[----:B0-----:R-:W-:Y:S01]  /*9f80*/  @!P0 FMUL R22, R22, 1.175494350822287508e-38 ;  /* 0x0080000016168820 */ /* 0x001fe20000400000 */
[----:B------:R-:W-:Y:S06]  /*9f90*/  BRA `(.L_x_15679) ;  /* 0x0000000800307947 */ /* 0x000fec0003800000 */
.L_x_15687:
        /* <DEDUP_REMOVED lines=26> */
.L_x_15690:
        /* <DEDUP_REMOVED lines=13> */
.L_x_15689:
[----:B------:R-:W2:Y:S02]  /*a210*/  LDG.E.U16 R2, desc[UR36][R2.64] ;  /* 0x0000002402027981 */ /* 0x000ea4000c1e1500 */
[----:B--2---:R-:W-:Y:S01]  /*a220*/  IMAD.U32 R22, R2, 0x10000, RZ ;  /* 0x0001000002167824 */ /* 0x004fe200078e00ff */
[----:B------:R-:W-:Y:S06]  /*a230*/  BRA `(.L_x_15679) ;  /* 0x0000000400887947 */ /* 0x000fec0003800000 */
.L_x_15686:
        /* <DEDUP_REMOVED lines=11> */
.L_x_15693:
        /* <DEDUP_REMOVED lines=20> */
.L_x_15695:
[----:B------:R-:W-:Y:S05]  /*a430*/  BSYNC B0 ;  /* 0x0000000000007941 */ /* 0x000fea0003800000 */
.L_x_15694:
[----:B------:R-:W-:Y:S01]  /*a440*/  IMAD.SHL.U32 R2, R2, 0x100000, RZ ;  /* 0x0010000002027824 */ /* 0x000fe200078e00ff */
[----:B------:R-:W-:-:S04]  /*a450*/  LEA R3, R0, 0x3b800000, 0x17 ;  /* 0x3b80000000037811 */ /* 0x000fc800078eb8ff */
[----:B------:R-:W-:Y:S01]  /*a460*/  LOP3.LUT R22, R3, R2, R22, 0xfe, !PT ;  /* 0x0000000203167212 */ /* 0x000fe200078efe16 */
[----:B------:R-:W-:Y:S06]  /*a470*/  BRA `(.L_x_15679) ;  /* 0x0000000000f87947 */ /* 0x000fec0003800000 */
.L_x_15692:
        /* <DEDUP_REMOVED lines=20> */
.L_x_15697:
[----:B------:R-:W-:Y:S05]  /*a5c0*/  BSYNC B0 ;  /* 0x0000000000007941 */ /* 0x000fea0003800000 */
.L_x_15696:
[----:B------:R-:W-:Y:S01]  /*a5d0*/  IMAD.SHL.U32 R2, R2, 0x200000, RZ ;  /* 0x0020000002027824 */ /* 0x000fe200078e00ff */
[----:B------:R-:W-:-:S04]  /*a5e0*/  LEA R3, R0, 0x37800000, 0x17 ;  /* 0x3780000000037811 */ /* 0x000fc800078eb8ff */
[----:B------:R-:W-:Y:S01]  /*a5f0*/  LOP3.LUT R22, R3, R2, R22, 0xfe, !PT ;  /* 0x0000000203167212 */ /* 0x000fe200078efe16 */
[----:B------:R-:W-:Y:S06]  /*a600*/  BRA `(.L_x_15679) ;  /* 0x0000000000947947 */ /* 0x000fec0003800000 */
.L_x_15691:
        /* <DEDUP_REMOVED lines=14> */
.L_x_15678:
        /* <DEDUP_REMOVED lines=16> */
.L_x_15700:
[----:B------:R-:W-:Y:S01]  /*a7f0*/  IMAD.MOV.U32 R22, RZ, RZ, RZ ;  /* 0x000000ffff167224 */ /* 0x000fe200078e00ff */
[----:B------:R-:W-:Y:S06]  /*a800*/  BRA `(.L_x_15679) ;  /* 0x0000000000147947 */ /* 0x000fec0003800000 */
.L_x_15699:
[----:B------:R-:W2:Y:S02]  /*a810*/  LDG.E.64 R22, desc[UR36][R2.64] ;  /* 0x0000002402167981 */ /* 0x000ea4000c1e1b00 */
[----:B--2---:R0:W1:Y:S01]  /*a820*/  I2F.U64 R22, R22 ;  /* 0x0000001600167312 */ /* 0x0040620000301000 */
[----:B------:R-:W-:Y:S05]  /*a830*/  BRA `(.L_x_15679) ;  /* 0x0000000000087947 */ /* 0x000fea0003800000 */
.L_x_15698:
[----:B------:R-:W2:Y:S02]  /*a840*/  LDG.E R2, desc[UR36][R2.64] ;  /* 0x0000002402027981 */ /* 0x000ea4000c1e1900 */
[----:B--2---:R-:W-:-:S07]  /*a850*/  I2FP.F32.U32 R22, R2 ;  /* 0x0000000200167245 */ /* 0x004fce0000201000 */
.L_x_15679:
[----:B------:R-:W-:Y:S05]  /*a860*/  BSYNC B6 ;  /* 0x0000000000067941 */ /* 0x000fea0003800000 */
.L_x_15673:
        /* <DEDUP_REMOVED lines=19> */
.L_x_15705:
[----:B------:R-:W2:Y:S02]  /*a9a0*/  LDG.E.U8 R2, desc[UR36][R2.64] ;  /* 0x0000002402027981 */ /* 0x000ea4000c1e1100 */
[----:B--2---:R-:W-:Y:S01]  /*a9b0*/  I2FP.F32.U32 R5, R2 ;  /* 0x0000000200057245 */ /* 0x004fe20000201000 */
[----:B------:R-:W-:Y:S06]  /*a9c0*/  BRA `(.L_x_15707) ;  /* 0x0000000c002c7947 */ /* 0x000fec0003800000 */
.L_x_15704:
        /* <DEDUP_REMOVED lines=9> */
.L_x_15709:
[----:B------:R-:W2:Y:S02]  /*aa60*/  LDG.E R2, desc[UR36][R2.64] ;  /* 0x0000002402027981 */ /* 0x000ea4000c1e1900 */
[----:B--2---:R-:W-:Y:S01]  /*aa70*/  I2FP.F32.S32 R5, R2 ;  /* 0x0000000200057245 */ /* 0x004fe20000201400 */
[----:B------:R-:W-:Y:S06]  /*aa80*/  BRA `(.L_x_15707) ;  /* 0x0000000800fc7947 */ /* 0x000fec0003800000 */
.L_x_15708:
[----:B------:R-:W2:Y:S02]  /*aa90*/  LDG.E.U16 R2, desc[UR36][R2.64] ;  /* 0x0000002402027981 */ /* 0x000ea4000c1e1500 */
[----:B--2---:R0:W2:Y:S01]  /*aaa0*/  I2F.S16 R5, R2 ;  /* 0x0000000200057306 */ /* 0x0040a20000101400 */
[----:B------:R-:W-:Y:S05]  /*aab0*/  BRA `(.L_x_15707) ;  /* 0x0000000800f07947 */ /* 0x000fea0003800000 */
.L_x_15703:
        /* <DEDUP_REMOVED lines=8> */
.L_x_15711:
[----:B------:R-:W2:Y:S02]  /*ab40*/  LDG.E.U16 R2, desc[UR36][R2.64] ;  /* 0x0000002402027981 */ /* 0x000ea4000c1e1500 */
[----:B--2---:R-:W-:Y:S01]  /*ab50*/  HADD2.F32 R5, -RZ, R2.H0_H0 ;  /* 0x20000002ff057230 */ /* 0x004fe20000004100 */
[----:B------:R-:W-:Y:S06]  /*ab60*/  BRA `(.L_x_15707) ;  /* 0x0000000800c47947 */ /* 0x000fec0003800000 */
.L_x_15710:
        /* <DEDUP_REMOVED lines=8> */
.L_x_15713:
[----:B------:R-:W2:Y:S02]  /*abf0*/  LDG.E.U16 R2, desc[UR36][R2.64] ;  /* 0x0000002402027981 */ /* 0x000ea4000c1e1500 */
[----:B--2---:R-:W-:Y:S01]  /*ac00*/  HADD2.F32 R5, -RZ, R2.H0_H0 ;  /* 0x20000002ff057230 */ /* 0x004fe20000004100 */
[----:B------:R-:W-:Y:S06]  /*ac10*/  BRA `(.L_x_15707) ;  /* 0x0000000800987947 */ /* 0x000fec0003800000 */
.L_x_15712:
[----:B------:R-:W2:Y:S01]  /*ac20*/  LDG.E.64 R2, desc[UR36][R2.64] ;  /* 0x0000002402027981 */ /* 0x000ea2000c1e1b00 */
[----:B------:R-:W-:Y:S01]  /*ac30*/  UMOV UR4, 0xf0000000 ;  /* 0xf000000000047882 */ /* 0x000fe20000000000 */
[----:B------:R-:W-:Y:S01]  /*ac40*/  UMOV UR5, 0x380fffff ;  /* 0x380fffff00057882 */ /* 0x000fe20000000000 */
[----:B--2---:R-:W0:Y:S01]  /*ac50*/  F2F.F32.F64 R5, R2 ;  /* 0x0000000200057310 */ /* 0x004e220000301000 */
[----:B------:R-:W-:-:S14]  /*ac60*/  DSETP.GEU.AND P0, PT, |R2|, UR4, PT ;  /* 0x0000000402007e2a */ /* 0x000fdc000bf0e200 */
[----:B0-----:R-:W-:Y:S01]  /*ac70*/  @!P0 FMUL R5, R5, 1.175494350822287508e-38 ;  /* 0x0080000005058820 */ /* 0x001fe20000400000 */
[----:B------:R-:W-:Y:S06]  /*ac80*/  BRA `(.L_x_15707) ;  /* 0x00000008007c7947 */ /* 0x000fec0003800000 */
.L_x_15702:
        /* <DEDUP_REMOVED lines=12> */
.L_x_15716:
[----:B------:R-:W2:Y:S01]  /*ad50*/  LDG.E.64 R2, desc[UR36][R2.64] ;  /* 0x0000002402027981 */ /* 0x000ea2000c1e1b00 */
[----:B------:R-:W-:Y:S01]  /*ad60*/  UMOV UR4, 0xf0000000 ;  /* 0xf000000000047882 */ /* 0x000fe20000000000 */
[----:B------:R-:W-:Y:S01]  /*ad70*/  UMOV UR5, 0x380fffff ;  /* 0x380fffff00057882 */ /* 0x000fe20000000000 */
[----:B--2---:R-:W0:Y:S01]  /*ad80*/  F2F.F32.F64 R5, R2 ;  /* 0x0000000200057310 */ /* 0x004e220000301000 */
[----:B------:R-:W-:-:S14]  /*ad90*/  DSETP.GEU.AND P0, PT, |R2|, UR4, PT ;  /* 0x0000000402007e2a */ /* 0x000fdc000bf0e200 */
[----:B0-----:R-:W-:Y:S01]  /*ada0*/  @!P0 FMUL R5, R5, 1.175494350822287508e-38 ;  /* 0x0080000005058820 */ /* 0x001fe20000400000 */
[----:B------:R-:W-:Y:S06]  /*adb0*/  BRA `(.L_x_15707) ;  /* 0x0000000800307947 */ /* 0x000fec0003800000 */
.L_x_15715:
        /* <DEDUP_REMOVED lines=26> */
.L_x_15718:
        /* <DEDUP_REMOVED lines=13> */
.L_x_15717:
[----:B------:R-:W2:Y:S02]  /*b030*/  LDG.E.U16 R2, desc[UR36][R2.64] ;  /* 0x0000002402027981 */ /* 0x000ea4000c1e1500 */
[----:B--2---:R-:W-:Y:S01]  /*b040*/  IMAD.U32 R5, R2, 0x10000, RZ ;  /* 0x0001000002057824 */ /* 0x004fe200078e00ff */
[----:B------:R-:W-:Y:S06]  /*b050*/  BRA `(.L_x_15707) ;  /* 0x0000000400887947 */ /* 0x000fec0003800000 */
.L_x_15714:
        /* <DEDUP_REMOVED lines=11> */
.L_x_15721:
        /* <DEDUP_REMOVED lines=20> */
.L_x_15723:
[----:B------:R-:W-:Y:S05]  /*b250*/  BSYNC B0 ;  /* 0x0000000000007941 */ /* 0x000fea0003800000 */
.L_x_15722:
[----:B------:R-:W-:Y:S01]  /*b260*/  IMAD.SHL.U32 R2, R2, 0x100000, RZ ;  /* 0x0010000002027824 */ /* 0x000fe200078e00ff */
[----:B------:R-:W-:-:S04]  /*b270*/  LEA R5, R0, 0x3b800000, 0x17 ;  /* 0x3b80000000057811 */ /* 0x000fc800078eb8ff */
[----:B------:R-:W-:Y:S01]  /*b280*/  LOP3.LUT R5, R5, R2, R4, 0xfe, !PT ;  /* 0x0000000205057212 */ /* 0x000fe200078efe04 */
[----:B------:R-:W-:Y:S06]  /*b290*/  BRA `(.L_x_15707) ;  /* 0x0000000000f87947 */ /* 0x000fec0003800000 */
.L_x_15720:
        /* <DEDUP_REMOVED lines=20> */
.L_x_15725:
[----:B------:R-:W-:Y:S05]  /*b3e0*/  BSYNC B0 ;  /* 0x0000000000007941 */ /* 0x000fea0003800000 */
.L_x_15724:
[----:B------:R-:W-:Y:S01]  /*b3f0*/  IMAD.SHL.U32 R2, R2, 0x200000, RZ ;  /* 0x0020000002027824 */ /* 0x000fe200078e00ff */
[----:B------:R-:W-:-:S04]  /*b400*/  LEA R5, R0, 0x37800000, 0x17 ;  /* 0x3780000000057811 */ /* 0x000fc800078eb8ff */
[----:B------:R-:W-:Y:S01]  /*b410*/  LOP3.LUT R5, R5, R2, R4, 0xfe, !PT ;  /* 0x0000000205057212 */ /* 0x000fe200078efe04 */
[----:B------:R-:W-:Y:S06]  /*b420*/  BRA `(.L_x_15707) ;  /* 0x0000000000947947 */ /* 0x000fec0003800000 */
.L_x_15719:
        /* <DEDUP_REMOVED lines=14> */
.L_x_15706:
        /* <DEDUP_REMOVED lines=16> */
.L_x_15728:
[----:B------:R-:W-:Y:S01]  /*b610*/  IMAD.MOV.U32 R5, RZ, RZ, RZ ;  /* 0x000000ffff057224 */ /* 0x000fe200078e00ff */
[----:B------:R-:W-:Y:S06]  /*b620*/  BRA `(.L_x_15707) ;  /* 0x0000000000147947 */ /* 0x000fec0003800000 */
.L_x_15727:
[----:B------:R-:W2:Y:S02]  /*b630*/  LDG.E.64 R2, desc[UR36][R2.64] ;  /* 0x0000002402027981 */ /* 0x000ea4000c1e1b00 */
[----:B--2---:R0:W2:Y:S01]  /*b640*/  I2F.U64 R5, R2 ;  /* 0x0000000200057312 */ /* 0x0040a20000301000 */
[----:B------:R-:W-:Y:S05]  /*b650*/  BRA `(.L_x_15707) ;  /* 0x0000000000087947 */ /* 0x000fea0003800000 */
.L_x_15726:
[----:B------:R-:W2:Y:S02]  /*b660*/  LDG.E R2, desc[UR36][R2.64] ;  /* 0x0000002402027981 */ /* 0x000ea4000c1e1900 */
[----:B--2---:R-:W-:-:S07]  /*b670*/  I2FP.F32.U32 R5, R2 ;  /* 0x0000000200057245 */ /* 0x004fce0000201000 */
.L_x_15707:
[----:B------:R-:W-:Y:S05]  /*b680*/  BSYNC B6 ;  /* 0x0000000000067941 */ /* 0x000fea0003800000 */
.L_x_15701:
[----:B0-2---:R-:W0:Y:S01]  /*b690*/  LDC.U8 R3, c[0x0][0x491] ;  /* 0x00012440ff037b82 */ /* 0x005e220000000000 */
[----:B-1-3-5:R-:W-:Y:S01]  /*b6a0*/  FSETP.NAN.FTZ.AND P0, PT, R22, R22, PT ;  /* 0x000000161600720b */ /* 0x02afe20003f18000 */
[----:B------:R-:W-:Y:S01]  /*b6b0*/  BSSY B0, `(.L_x_15729) ;  /* 0x0000008000007945 */ /* 0x000fe20003800000 */
[----:B----4-:R-:W-:Y:S01]  /*b6c0*/  IMAD.MOV.U32 R2, RZ, RZ, R22 ;  /* 0x000000ffff027224 */ /* 0x010fe200078e0016 */
[----:B0-----:R-:W-:-:S04]  /*b6d0*/  PRMT R0, R3, 0x9910, RZ ;  /* 0x0000991003007816 */ /* 0x001fc800000000ff */
[----:B------:R-:W-:-:S06]  /*b6e0*/  ISETP.GT.AND P1, PT, R0, 0x9, PT ;  /* 0x000000090000780c */ /* 0x000fcc0003f24270 */
[----:B------:R-:W-:Y:S07]  /*b6f0*/  @P0 BRA `(.L_x_15730) ;  /* 0x00000000000c0947 */ /* 0x000fee0003800000 */
[----:B------:R-:W-:Y:S01]  /*b700*/  FSETP.NAN.FTZ.AND P0, PT, R5, R5, PT ;  /* 0x000000050500720b */ /* 0x000fe20003f18000 */
[----:B------:R-:W-:-:S12]  /*b710*/  IMAD.MOV.U32 R2, RZ, RZ, R5 ;  /* 0x000000ffff027224 */ /* 0x000fd800078e0005 */
[----:B------:R-:W-:-:S07]  /*b720*/  @!P0 FMNMX.FTZ R2, R5, R22, PT ;  /* 0x0000001605028209 */ /* 0x000fce0003810000 */
.L_x_15730:
[----:B------:R-:W-:Y:S05]  /*b730*/  BSYNC B0 ;  /* 0x0000000000007941 */ /* 0x000fea0003800000 */
.L_x_15729:
        /* <DEDUP_REMOVED lines=12> */
.L_x_15734:
[----:B------:R-:W0:Y:S02]  /*b800*/  F2I.S64.TRUNC R2, R2 ;  /* 0x0000000200027311 */ /* 0x000e24000020d900 */
[----:B0-----:R-:W-:-:S05]  /*b810*/  IMAD.MOV.U32 R5, RZ, RZ, R2 ;  /* 0x000000ffff057224 */ /* 0x001fca00078e0002 */
[----:B------:R0:W-:Y:S01]  /*b820*/  STG.E.U8 desc[UR36][R16.64], R5 ;  /* 0x0000000510007986 */ /* 0x0001e2000c101124 */
[----:B------:R-:W-:Y:S05]  /*b830*/  BRA `(.L_x_15736) ;  /* 0x0000000c00407947 */ /* 0x000fea0003800000 */
.L_x_15733:
        /* <DEDUP_REMOVED lines=9> */
.L_x_15738:
[----:B------:R-:W0:Y:S02]  /*b8d0*/  F2I.FTZ.TRUNC.NTZ R3, R2 ;  /* 0x0000000200037305 */ /* 0x000e24000021f100 */
[----:B0-----:R0:W-:Y:S01]  /*b8e0*/  STG.E desc[UR36][R16.64], R3 ;  /* 0x0000000310007986 */ /* 0x0011e2000c101924 */
[----:B------:R-:W-:Y:S05]  /*b8f0*/  BRA `(.L_x_15736) ;  /* 0x0000000c00107947 */ /* 0x000fea0003800000 */
.L_x_15737:
[----:B------:R-:W0:Y:S02]  /*b900*/  F2I.FTZ.TRUNC.NTZ R3, R2 ;  /* 0x0000000200037305 */ /* 0x000e24000021f100 */
[----:B0-----:R0:W-:Y:S01]  /*b910*/  STG.E.U16 desc[UR36][R16.64], R3 ;  /* 0x0000000310007986 */ /* 0x0011e2000c101524 */
[----:B------:R-:W-:Y:S05]  /*b920*/  BRA `(.L_x_15736) ;  /* 0x0000000c00047947 */ /* 0x000fea0003800000 */
.L_x_15732:
        /* <DEDUP_REMOVED lines=8> */
.L_x_15740:
[----:B------:R-:W-:-:S05]  /*b9b0*/  F2FP.F16.F32.PACK_AB R2, RZ, R2 ;  /* 0x00000002ff02723e */ /* 0x000fca00000000ff */
[----:B------:R0:W-:Y:S01]  /*b9c0*/  STG.E.U16 desc[UR36][R16.64], R2 ;  /* 0x0000000210007986 */ /* 0x0001e2000c101524 */
[----:B------:R-:W-:Y:S05]  /*b9d0*/  BRA `(.L_x_15736) ;  /* 0x0000000800d87947 */ /* 0x000fea0003800000 */
.L_x_15739:
        /* <DEDUP_REMOVED lines=9> */
.L_x_15742:
[----:B------:R-:W-:-:S04]  /*ba70*/  F2FP.F16.F32.PACK_AB R3, RZ, R2 ;  /* 0x00000002ff03723e */ /* 0x000fc800000000ff */
[----:B------:R-:W-:-:S05]  /*ba80*/  PRMT R3, R3, 0x5410, RZ ;  /* 0x0000541003037816 */ /* 0x000fca00000000ff */
[----:B------:R0:W-:Y:S01]  /*ba90*/  STG.E desc[UR36][R16.64], R3 ;  /* 0x0000000310007986 */ /* 0x0001e2000c101924 */
[----:B------:R-:W-:Y:S05]  /*baa0*/  BRA `(.L_x_15736) ;  /* 0x0000000800a47947 */ /* 0x000fea0003800000 */
.L_x_15741:
[----:B------:R-:W-:-:S06]  /*bab0*/  FMUL.FTZ R2, R2, 1 ;  /* 0x3f80000002027820 */ /* 0x000fcc0000410000 */
[----:B------:R-:W0:Y:S02]  /*bac0*/  F2F.F64.F32 R2, R2 ;  /* 0x0000000200027310 */ /* 0x000e240000201800 */
[----:B0-----:R0:W-:Y:S01]  /*bad0*/  STG.E.64 desc[UR36][R16.64], R2 ;  /* 0x0000000210007986 */ /* 0x0011e2000c101b24 */
[----:B------:R-:W-:Y:S05]  /*bae0*/  BRA `(.L_x_15736) ;  /* 0x0000000800947947 */ /* 0x000fea0003800000 */
.L_x_15731:
        /* <DEDUP_REMOVED lines=12> */
.L_x_15745:
[----:B------:R-:W-:Y:S01]  /*bbb0*/  FMUL.FTZ R4, R2, 1 ;  /* 0x3f80000002047820 */ /* 0x000fe20000410000 */
[----:B------:R-:W-:-:S05]  /*bbc0*/  CS2R R6, SRZ ;  /* 0x0000000000067805 */ /* 0x000fca000001ff00 */
[----:B------:R-:W0:Y:S02]  /*bbd0*/  F2F.F64.F32 R4, R4 ;  /* 0x0000000400047310 */ /* 0x000e240000201800 */
[----:B0-----:R0:W-:Y:S01]  /*bbe0*/  STG.E.128 desc[UR36][R16.64], R4 ;  /* 0x0000000410007986 */ /* 0x0011e2000c101d24 */
[----:B------:R-:W-:Y:S05]  /*bbf0*/  BRA `(.L_x_15736) ;  /* 0x0000000800507947 */ /* 0x000fea0003800000 */
.L_x_15744:
        /* <DEDUP_REMOVED lines=20> */
.L_x_15749:
[----:B------:R-:W-:Y:S05]  /*bd40*/  BSYNC B0 ;  /* 0x0000000000007941 */ /* 0x000fea0003800000 */
.L_x_15748:
[----:B------:R-:W-:-:S05]  /*bd50*/  LOP3.LUT R5, R0, R5, RZ, 0xfc, !PT ;  /* 0x0000000500057212 */ /* 0x000fca00078efcff */
[----:B------:R3:W-:Y:S01]  /*bd60*/  STG.E.U8 desc[UR36][R16.64], R5 ;  /* 0x0000000510007986 */ /* 0x0007e2000c101124 */
[----:B------:R-:W-:Y:S05]  /*bd70*/  BRA `(.L_x_15736) ;  /* 0x0000000400f07947 */ /* 0x000fea0003800000 */
.L_x_15747:
        /* <DEDUP_REMOVED lines=12> */
.L_x_15751:
[----:B------:R-:W-:Y:S01]  /*be40*/  IMAD.MOV.U32 R0, RZ, RZ, 0x7f ;  /* 0x0000007fff007424 */ /* 0x000fe200078e00ff */
[----:B------:R-:W-:-:S04]  /*be50*/  ISETP.GT.U32.AND P0, PT, R4, 0x7f800000, PT ;  /* 0x7f8000000400780c */ /* 0x000fc80003f04070 */
[----:B------:R-:W-:-:S09]  /*be60*/  SEL R0, R0, 0x7c, P0 ;  /* 0x0000007c00007807 */ /* 0x000fd20000000000 */
.L_x_15752:
[----:B------:R-:W-:Y:S05]  /*be70*/  BSYNC B0 ;  /* 0x0000000000007941 */ /* 0x000fea0003800000 */
.L_x_15750:
[----:B------:R-:W-:-:S04]  /*be80*/  LOP3.LUT R2, R2, 0x80000000, RZ, 0xc0, !PT ;  /* 0x8000000002027812 */ /* 0x000fc800078ec0ff */
[----:B------:R-:W-:-:S04]  /*be90*/  SHF.R.U32.HI R3, RZ, 0x18, R2 ;  /* 0x00000018ff037819 */ /* 0x000fc80000011602 */
[----:B------:R-:W-:-:S05]  /*bea0*/  LOP3.LUT R3, R0, R3, RZ, 0xfc, !PT ;  /* 0x0000000300037212 */ /* 0x000fca00078efcff */
[----:B------:R4:W-:Y:S01]  /*beb0*/  STG.E.U8 desc[UR36][R16.64], R3 ;  /* 0x0000000310007986 */ /* 0x0009e2000c101124 */
[----:B------:R-:W-:Y:S05]  /*bec0*/  BRA `(.L_x_15736) ;  /* 0x00000004009c7947 */ /* 0x000fea0003800000 */
.L_x_15746:
[----:B------:R-:W-:-:S05]  /*bed0*/  F2FP.BF16.F32.PACK_AB R2, RZ, R2 ;  /* 0x00000002ff02723e */ /* 0x000fca00000010ff */
[----:B------:R2:W-:Y:S01]  /*bee0*/  STG.E.U16 desc[UR36][R16.64], R2 ;  /* 0x0000000210007986 */ /* 0x0005e2000c101524 */
[----:B------:R-:W-:Y:S05]  /*bef0*/  BRA `(.L_x_15736) ;  /* 0x0000000400907947 */ /* 0x000fea0003800000 */
.L_x_15743:
        /* <DEDUP_REMOVED lines=11> */
.L_x_15755:
        /* <DEDUP_REMOVED lines=16> */
.L_x_15758:
[----:B------:R-:W-:-:S04]  /*c0b0*/  LOP3.LUT R2, R2, 0x80000000, RZ, 0xc0, !PT ;  /* 0x8000000002027812 */ /* 0x000fc800078ec0ff */
[----:B------:R-:W-:-:S04]  /*c0c0*/  SHF.R.U32.HI R3, RZ, 0x18, R2 ;  /* 0x00000018ff037819 */ /* 0x000fc80000011602 */
[----:B------:R-:W-:-:S04]  /*c0d0*/  LOP3.LUT R0, R0, R3, RZ, 0xfc, !PT ;  /* 0x0000000300007212 */ /* 0x000fc800078efcff */
[----:B------:R-:W-:-:S07]  /*c0e0*/  PRMT R8, R0, 0x7610, R8 ;  /* 0x0000761000087816 */ /* 0x000fce0000000008 */
.L_x_15757:
[----:B------:R-:W-:Y:S05]  /*c0f0*/  BSYNC B0 ;  /* 0x0000000000007941 */ /* 0x000fea0003800000 */
.L_x_15756:
[----:B------:R0:W-:Y:S01]  /*c100*/  STG.E.U8 desc[UR36][R16.64], R8 ;  /* 0x0000000810007986 */ /* 0x0001e2000c101124 */
[----:B------:R-:W-:Y:S05]  /*c110*/  BRA `(.L_x_15736) ;  /* 0x0000000400087947 */ /* 0x000fea0003800000 */
.L_x_15754:
        /* <DEDUP_REMOVED lines=16> */
.L_x_15761:
[----:B------:R-:W-:-:S04]  /*c220*/  LOP3.LUT R2, R2, 0x80000000, RZ, 0xc0, !PT ;  /* 0x8000000002027812 */ /* 0x000fc800078ec0ff */
[----:B------:R-:W-:-:S04]  /*c230*/  SHF.R.U32.HI R3, RZ, 0x18, R2 ;  /* 0x00000018ff037819 */ /* 0x000fc80000011602 */
[----:B------:R-:W-:-:S04]  /*c240*/  LOP3.LUT R0, R0, R3, RZ, 0xfc, !PT ;  /* 0x0000000300007212 */ /* 0x000fc800078efcff */
[----:B------:R-:W-:-:S07]  /*c250*/  PRMT R8, R0, 0x7610, R8 ;  /* 0x0000761000087816 */ /* 0x000fce0000000008 */
.L_x_15760:
[----:B------:R-:W-:Y:S05]  /*c260*/  BSYNC B0 ;  /* 0x0000000000007941 */ /* 0x000fea0003800000 */
.L_x_15759:
[----:B------:R0:W-:Y:S01]  /*c270*/  STG.E.U8 desc[UR36][R16.64], R8 ;  /* 0x0000000810007986 */ /* 0x0001e2000c101124 */
[----:B------:R-:W-:Y:S05]  /*c280*/  BRA `(.L_x_15736) ;  /* 0x0000000000ac7947 */ /* 0x000fea0003800000 */
.L_x_15753:
        /* <DEDUP_REMOVED lines=21> */
.L_x_15735:
        /* <DEDUP_REMOVED lines=16> */
.L_x_15764:
[----:B------:R-:W-:Y:S05]  /*c4e0*/  BRA `(.L_x_15736) ;  /* 0x0000000000147947 */ /* 0x000fea0003800000 */
.L_x_15763:
[----:B------:R-:W0:Y:S02]  /*c4f0*/  F2I.U64.TRUNC R2, R2 ;  /* 0x0000000200027311 */ /* 0x000e24000020d800 */
[----:B0-----:R0:W-:Y:S01]  /*c500*/  STG.E.64 desc[UR36][R16.64], R2 ;  /* 0x0000000210007986 */ /* 0x0011e2000c101b24 */
[----:B------:R-:W-:Y:S05]  /*c510*/  BRA `(.L_x_15736) ;  /* 0x0000000000087947 */ /* 0x000fea0003800000 */
.L_x_15762:
[----:B------:R-:W0:Y:S02]  /*c520*/  F2I.FTZ.U32.TRUNC.NTZ R3, R2 ;  /* 0x0000000200037305 */ /* 0x000e24000021f000 */
[----:B0-----:R0:W-:Y:S02]  /*c530*/  STG.E desc[UR36][R16.64], R3 ;  /* 0x0000000310007986 */ /* 0x0011e4000c101924 */
.L_x_15736:
[----:B------:R-:W-:-:S07]  /*c540*/  VIADD R19, R19, 0x80 ;  /* 0x0000008013137836 */ /* 0x000fce0000000000 */
.L_x_15671:
[----:B------:R-:W-:Y:S05]  /*c550*/  BSYNC B7 ;  /* 0x0000000000077941 */ /* 0x000fea0003800000 */
.L_x_15670:
[----:B------:R-:W-:Y:S02]  /*c560*/  ULDC UR4, c[0x0][0x210] ;  /* 0x0000840000047ab9 */ /* 0x000fe40000000800 */
[----:B------:R-:W-:-:S13]  /*c570*/  ISETP.GE.AND P0, PT, R19, UR4, PT ;  /* 0x0000000413007c0c */ /* 0x000fda000bf06270 */
[----:B------:R-:W-:Y:S05]  /*c580*/  @P0 EXIT ;  /* 0x000000000000094d */ /* 0x000fea0003800000 */
        /* <DEDUP_REMOVED lines=354> */
.L_x_15765:
        /* <DEDUP_REMOVED lines=22> */
.L_x_15770:
[----:B------:R-:W2:Y:S02]  /*dd10*/  LDG.E.U8 R2, desc[UR36][R2.64] ;  /* 0x0000002402027981 */ /* 0x000ea4000c1e1100 */
[----:B--2---:R-:W-:Y:S01]  /*dd20*/  I2FP.F32.U32 R19, R2 ;  /* 0x0000000200137245 */ /* 0x004fe20000201000 */
[----:B------:R-:W-:Y:S06]  /*dd30*/  BRA `(.L_x_15772) ;  /* 0x0000000c002c7947 */ /* 0x000fec0003800000 */
.L_x_15769:
        /* <DEDUP_REMOVED lines=9> */
.L_x_15774:
[----:B------:R-:W2:Y:S02]  /*ddd0*/  LDG.E R2, desc[UR36][R2.64] ;  /* 0x0000002402027981 */ /* 0x000ea4000c1e1900 */
[----:B--2---:R-:W-:Y:S01]  /*dde0*/  I2FP.F32.S32 R19, R2 ;  /* 0x0000000200137245 */ /* 0x004fe20000201400 */
[----:B------:R-:W-:Y:S06]  /*ddf0*/  BRA `(.L_x_15772) ;  /* 0x0000000800fc7947 */ /* 0x000fec0003800000 */
.L_x_15773:
[----:B------:R-:W2:Y:S02]  /*de00*/  LDG.E.U16 R2, desc[UR36][R2.64] ;  /* 0x0000002402027981 */ /* 0x000ea4000c1e1500 */
[----:B--2---:R2:W3:Y:S01]  /*de10*/  I2F.S16 R19, R2 ;  /* 0x0000000200137306 */ /* 0x0044e20000101400 */
[----:B------:R-:W-:Y:S05]  /*de20*/  BRA `(.L_x_15772) ;  /* 0x0000000800f07947 */ /* 0x000fea0003800000 */
.L_x_15768:
        /* <DEDUP_REMOVED lines=8> */
.L_x_15776:
[----:B------:R-:W2:Y:S02]  /*deb0*/  LDG.E.U16 R2, desc[UR36][R2.64] ;  /* 0x0000002402027981 */ /* 0x000ea4000c1e1500 */
[----:B--2---:R-:W-:Y:S01]  /*dec0*/  HADD2.F32 R19, -RZ, R2.H0_H0 ;  /* 0x20000002ff137230 */ /* 0x004fe20000004100 */
[----:B------:R-:W-:Y:S06]  /*ded0*/  BRA `(.L_x_15772) ;  /* 0x0000000800c47947 */ /* 0x000fec0003800000 */
.L_x_15775:
        /* <DEDUP_REMOVED lines=8> */
.L_x_15778:
[----:B------:R-:W2:Y:S02]  /*df60*/  LDG.E.U16 R2, desc[UR36][R2.64] ;  /* 0x0000002402027981 */ /* 0x000ea4000c1e1500 */
[----:B--2---:R-:W-:Y:S01]  /*df70*/  HADD2.F32 R19, -RZ, R2.H0_H0 ;  /* 0x20000002ff137230 */ /* 0x004fe20000004100 */
[----:B------:R-:W-:Y:S06]  /*df80*/  BRA `(.L_x_15772) ;  /* 0x0000000800987947 */ /* 0x000fec0003800000 */
.L_x_15777:
[----:B------:R-:W2:Y:S01]  /*df90*/  LDG.E.64 R2, desc[UR36][R2.64] ;  /* 0x0000002402027981 */ /* 0x000ea2000c1e1b00 */
[----:B------:R-:W-:Y:S01]  /*dfa0*/  UMOV UR4, 0xf0000000 ;  /* 0xf000000000047882 */ /* 0x000fe20000000000 */
[----:B------:R-:W-:Y:S01]  /*dfb0*/  UMOV UR5, 0x380fffff ;  /* 0x380fffff00057882 */ /* 0x000fe20000000000 */
[----:B--2---:R-:W0:Y:S01]  /*dfc0*/  F2F.F32.F64 R19, R2 ;  /* 0x0000000200137310 */ /* 0x004e220000301000 */
[----:B------:R-:W-:-:S14]  /*dfd0*/  DSETP.GEU.AND P0, PT, |R2|, UR4, PT ;  /* 0x0000000402007e2a */ /* 0x000fdc000bf0e200 */
[----:B0-----:R-:W-:Y:S01]  /*dfe0*/  @!P0 FMUL R19, R19, 1.175494350822287508e-38 ;  /* 0x0080000013138820 */ /* 0x001fe20000400000 */
[----:B------:R-:W-:Y:S06]  /*dff0*/  BRA `(.L_x_15772) ;  /* 0x00000008007c7947 */ /* 0x000fec0003800000 */
.L_x_15767:
        /* <DEDUP_REMOVED lines=12> */
.L_x_15781:
[----:B------:R-:W2:Y:S01]  /*e0c0*/  LDG.E.64 R2, desc[UR36][R2.64] ;  /* 0x0000002402027981 */ /* 0x000ea2000c1e1b00 */
[----:B------:R-:W-:Y:S01]  /*e0d0*/  UMOV UR4, 0xf0000000 ;  /* 0xf000000000047882 */ /* 0x000fe20000000000 */
[----:B------:R-:W-:Y:S01]  /*e0e0*/  UMOV UR5, 0x380fffff ;  /* 0x380fffff00057882 */ /* 0x000fe20000000000 */
[----:B--2---:R-:W0:Y:S01]  /*e0f0*/  F2F.F32.F64 R19, R2 ;  /* 0x0000000200137310 */ /* 0x004e220000301000 */
[----:B------:R-:W-:-:S14]  /*e100*/  DSETP.GEU.AND P0, PT, |R2|, UR4, PT ;  /* 0x0000000402007e2a */ /* 0x000fdc000bf0e200 */
[----:B0-----:R-:W-:Y:S01]  /*e110*/  @!P0 FMUL R19, R19, 1.175494350822287508e-38 ;  /* 0x0080000013138820 */ /* 0x001fe20000400000 */
[----:B------:R-:W-:Y:S06]  /*e120*/  BRA `(.L_x_15772) ;  /* 0x0000000800307947 */ /* 0x000fec0003800000 */
.L_x_15780:
        /* <DEDUP_REMOVED lines=26> */
.L_x_15783:
        /* <DEDUP_REMOVED lines=13> */
.L_x_15782:
[----:B------:R-:W2:Y:S02]  /*e3a0*/  LDG.E.U16 R2, desc[UR36][R2.64] ;  /* 0x0000002402027981 */ /* 0x000ea4000c1e1500 */
[----:B--2---:R-:W-:Y:S01]  /*e3b0*/  IMAD.U32 R19, R2, 0x10000, RZ ;  /* 0x0001000002137824 */ /* 0x004fe200078e00ff */
[----:B------:R-:W-:Y:S06]  /*e3c0*/  BRA `(.L_x_15772) ;  /* 0x0000000400887947 */ /* 0x000fec0003800000 */
.L_x_15779:
        /* <DEDUP_REMOVED lines=11> */
.L_x_15786:
        /* <DEDUP_REMOVED lines=20> */
.L_x_15788:
[----:B------:R-:W-:Y:S05]  /*e5c0*/  BSYNC B0 ;  /* 0x0000000000007941 */ /* 0x000fea0003800000 */
.L_x_15787:
[----:B------:R-:W-:Y:S01]  /*e5d0*/  IMAD.SHL.U32 R2, R2, 0x100000, RZ ;  /* 0x0010000002027824 */ /* 0x000fe200078e00ff */
[----:B------:R-:W-:-:S04]  /*e5e0*/  LEA R0, R0, 0x3b800000, 0x17 ;  /* 0x3b80000000007811 */ /* 0x000fc800078eb8ff */
[----:B------:R-:W-:Y:S01]  /*e5f0*/  LOP3.LUT R19, R0, R2, R19, 0xfe, !PT ;  /* 0x0000000200137212 */ /* 0x000fe200078efe13 */
[----:B------:R-:W-:Y:S06]  /*e600*/  BRA `(.L_x_15772) ;  /* 0x0000000000f87947 */ /* 0x000fec0003800000 */
.L_x_15785:
        /* <DEDUP_REMOVED lines=20> */
.L_x_15790:
[----:B------:R-:W-:Y:S05]  /*e750*/  BSYNC B0 ;  /* 0x0000000000007941 */ /* 0x000fea0003800000 */
.L_x_15789:
[----:B------:R-:W-:Y:S01]  /*e760*/  IMAD.SHL.U32 R2, R2, 0x200000, RZ ;  /* 0x0020000002027824 */ /* 0x000fe200078e00ff */
[----:B------:R-:W-:-:S04]  /*e770*/  LEA R0, R0, 0x37800000, 0x17 ;  /* 0x3780000000007811 */ /* 0x000fc800078eb8ff */
[----:B------:R-:W-:Y:S01]  /*e780*/  LOP3.LUT R19, R0, R2, R19, 0xfe, !PT ;  /* 0x0000000200137212 */ /* 0x000fe200078efe13 */
[----:B------:R-:W-:Y:S06]  /*e790*/  BRA `(.L_x_15772) ;  /* 0x0000000000947947 */ /* 0x000fec0003800000 */
.L_x_15784:
        /* <DEDUP_REMOVED lines=14> */
.L_x_15771:
        /* <DEDUP_REMOVED lines=16> */
.L_x_15793:
[----:B------:R-:W-:Y:S01]  /*e980*/  IMAD.MOV.U32 R19, RZ, RZ, RZ ;  /* 0x000000ffff137224 */ /* 0x000fe200078e00ff */
[----:B------:R-:W-:Y:S06]  /*e990*/  BRA `(.L_x_15772) ;  /* 0x0000000000147947 */ /* 0x000fec0003800000 */
.L_x_15792:
[----:B------:R-:W2:Y:S02]  /*e9a0*/  LDG.E.64 R2, desc[UR36][R2.64] ;  /* 0x0000002402027981 */ /* 0x000ea4000c1e1b00 */
[----:B--2---:R0:W1:Y:S01]  /*e9b0*/  I2F.U64 R19, R2 ;  /* 0x0000000200137312 */ /* 0x0040620000301000 */
[----:B------:R-:W-:Y:S05]  /*e9c0*/  BRA `(.L_x_15772) ;  /* 0x0000000000087947 */ /* 0x000fea0003800000 */
.L_x_15791:
[----:B------:R-:W2:Y:S02]  /*e9d0*/  LDG.E R2, desc[UR36][R2.64] ;  /* 0x0000002402027981 */ /* 0x000ea4000c1e1900 */
[----:B--2---:R-:W-:-:S07]  /*e9e0*/  I2FP.F32.U32 R19, R2 ;  /* 0x0000000200137245 */ /* 0x004fce0000201000 */
.L_x_15772:
[----:B------:R-:W-:Y:S05]  /*e9f0*/  BSYNC B6 ;  /* 0x0000000000067941 */ /* 0x000fea0003800000 */
.L_x_15766:
[----:B------:R-:W3:Y:S01]  /*ea00*/  LDC.U8 R4, c[0x0][0x493] ;  /* 0x000124c0ff047b82 */ /* 0x000ee20000000000 */
[----:B------:R-:W-:Y:S01]  /*ea10*/  ULDC.64 UR4, c[0x0][0x488] ;  /* 0x0001220000047ab9 */ /* 0x000fe20000000a00 */
[----:B------:R-:W-:Y:S01]  /*ea20*/  BSSY B6, `(.L_x_15794) ;  /* 0x00000df000067945 */ /* 0x000fe20003800000 */
[----:B012-4-:R-:W-:-:S05]  /*ea30*/  IADD3 R2, P0, R18, UR4, RZ ;  /* 0x0000000412027c10 */ /* 0x017fca000ff1e0ff */
[----:B------:R-:W-:Y:S01]  /*ea40*/  IMAD.X R3, RZ, RZ, UR5, P0 ;  /* 0x00000005ff037e24 */ /* 0x000fe200080e06ff */
        /* <DEDUP_REMOVED lines=14> */
.L_x_15798:
[----:B------:R-:W2:Y:S02]  /*eb30*/  LDG.E.U8 R0, desc[UR36][R2.64] ;  /* 0x0000002402007981 */ /* 0x000ea4000c1e1100 */
[----:B--2---:R-:W-:Y:S01]  /*eb40*/  I2FP.F32.U32 R0, R0 ;  /* 0x0000000000007245 */ /* 0x004fe20000201000 */
[----:B------:R-:W-:Y:S06]  /*eb50*/  BRA `(.L_x_15800) ;  /* 0x0000000c002c7947 */ /* 0x000fec0003800000 */
.L_x_15797:
        /* <DEDUP_REMOVED lines=9> */
.L_x_15802:
[----:B------:R-:W2:Y:S02]  /*ebf0*/  LDG.E R0, desc[UR36][R2.64] ;  /* 0x0000002402007981 */ /* 0x000ea4000c1e1900 */
[----:B--2---:R-:W-:Y:S01]  /*ec00*/  I2FP.F32.S32 R0, R0 ;  /* 0x0000000000007245 */ /* 0x004fe20000201400 */
[----:B------:R-:W-:Y:S06]  /*ec10*/  BRA `(.L_x_15800) ;  /* 0x0000000800fc7947 */ /* 0x000fec0003800000 */
.L_x_15801:
[----:B------:R-:W2:Y:S02]  /*ec20*/  LDG.E.U16 R0, desc[UR36][R2.64] ;  /* 0x0000002402007981 */ /* 0x000ea4000c1e1500 */
[----:B--2---:R-:W1:Y:S01]  /*ec30*/  I2F.S16 R0, R0 ;  /* 0x0000000000007306 */ /* 0x004e620000101400 */
[----:B------:R-:W-:Y:S05]  /*ec40*/  BRA `(.L_x_15800) ;  /* 0x0000000800f07947 */ /* 0x000fea0003800000 */
.L_x_15796:
        /* <DEDUP_REMOVED lines=8> */
.L_x_15804:
[----:B------:R-:W2:Y:S02]  /*ecd0*/  LDG.E.U16 R0, desc[UR36][R2.64] ;  /* 0x0000002402007981 */ /* 0x000ea4000c1e1500 */
[----:B--2---:R-:W-:Y:S01]  /*ece0*/  HADD2.F32 R0, -RZ, R0.H0_H0 ;  /* 0x20000000ff007230 */ /* 0x004fe20000004100 */
[----:B------:R-:W-:Y:S06]  /*ecf0*/  BRA `(.L_x_15800) ;  /* 0x0000000800c47947 */ /* 0x000fec0003800000 */
.L_x_15803:
        /* <DEDUP_REMOVED lines=8> */
.L_x_15806:
[----:B------:R-:W2:Y:S02]  /*ed80*/  LDG.E.U16 R0, desc[UR36][R2.64] ;  /* 0x0000002402007981 */ /* 0x000ea4000c1e1500 */
[----:B--2---:R-:W-:Y:S01]  /*ed90*/  HADD2.F32 R0, -RZ, R0.H0_H0 ;  /* 0x20000000ff007230 */ /* 0x004fe20000004100 */
[----:B------:R-:W-:Y:S06]  /*eda0*/  BRA `(.L_x_15800) ;  /* 0x0000000800987947 */ /* 0x000fec0003800000 */
.L_x_15805:
[----:B------:R-:W2:Y:S01]  /*edb0*/  LDG.E.64 R2, desc[UR36][R2.64] ;  /* 0x0000002402027981 */ /* 0x000ea2000c1e1b00 */
[----:B------:R-:W-:Y:S01]  /*edc0*/  UMOV UR4, 0xf0000000 ;  /* 0xf000000000047882 */ /* 0x000fe20000000000 */
[----:B------:R-:W-:Y:S01]  /*edd0*/  UMOV UR5, 0x380fffff ;  /* 0x380fffff00057882 */ /* 0x000fe20000000000 */
[----:B--2---:R-:W0:Y:S01]  /*ede0*/  F2F.F32.F64 R0, R2 ;  /* 0x0000000200007310 */ /* 0x004e220000301000 */
[----:B------:R-:W-:-:S14]  /*edf0*/  DSETP.GEU.AND P0, PT, |R2|, UR4, PT ;  /* 0x0000000402007e2a */ /* 0x000fdc000bf0e200 */
[----:B0-----:R-:W-:Y:S01]  /*ee00*/  @!P0 FMUL R0, R0, 1.175494350822287508e-38 ;  /* 0x0080000000008820 */ /* 0x001fe20000400000 */
[----:B------:R-:W-:Y:S06]  /*ee10*/  BRA `(.L_x_15800) ;  /* 0x00000008007c7947 */ /* 0x000fec0003800000 */
.L_x_15795:
        /* <DEDUP_REMOVED lines=12> */
.L_x_15809:
[----:B------:R-:W2:Y:S01]  /*eee0*/  LDG.E.64 R2, desc[UR36][R2.64] ;  /* 0x0000002402027981 */ /* 0x000ea2000c1e1b00 */
[----:B------:R-:W-:Y:S01]  /*eef0*/  UMOV UR4, 0xf0000000 ;  /* 0xf000000000047882 */ /* 0x000fe20000000000 */
[----:B------:R-:W-:Y:S01]  /*ef00*/  UMOV UR5, 0x380fffff ;  /* 0x380fffff00057882 */ /* 0x000fe20000000000 */
[----:B--2---:R-:W0:Y:S01]  /*ef10*/  F2F.F32.F64 R0, R2 ;  /* 0x0000000200007310 */ /* 0x004e220000301000 */
[----:B------:R-:W-:-:S14]  /*ef20*/  DSETP.GEU.AND P0, PT, |R2|, UR4, PT ;  /* 0x0000000402007e2a */ /* 0x000fdc000bf0e200 */
[----:B0-----:R-:W-:Y:S01]  /*ef30*/  @!P0 FMUL R0, R0, 1.175494350822287508e-38 ;  /* 0x0080000000008820 */ /* 0x001fe20000400000 */
[----:B------:R-:W-:Y:S06]  /*ef40*/  BRA `(.L_x_15800) ;  /* 0x0000000800307947 */ /* 0x000fec0003800000 */
.L_x_15808:
        /* <DEDUP_REMOVED lines=26> */
.L_x_15811:
        /* <DEDUP_REMOVED lines=13> */
.L_x_15810:
[----:B------:R-:W2:Y:S02]  /*f1c0*/  LDG.E.U16 R0, desc[UR36][R2.64] ;  /* 0x0000002402007981 */ /* 0x000ea4000c1e1500 */
[----:B--2---:R-:W-:Y:S01]  /*f1d0*/  IMAD.U32 R0, R0, 0x10000, RZ ;  /* 0x0001000000007824 */ /* 0x004fe200078e00ff */
[----:B------:R-:W-:Y:S06]  /*f1e0*/  BRA `(.L_x_15800) ;  /* 0x0000000400887947 */ /* 0x000fec0003800000 */
.L_x_15807:
        /* <DEDUP_REMOVED lines=11> */
.L_x_15814:
        /* <DEDUP_REMOVED lines=20> */
.L_x_15816:
[----:B------:R-:W-:Y:S05]  /*f3e0*/  BSYNC B0 ;  /* 0x0000000000007941 */ /* 0x000fea0003800000 */
.L_x_15815:
[----:B------:R-:W-:Y:S01]  /*f3f0*/  LEA R3, R0, 0x3b800000, 0x17 ;  /* 0x3b80000000037811 */ /* 0x000fe200078eb8ff */
[----:B------:R-:W-:-:S05]  /*f400*/  IMAD.SHL.U32 R0, R2, 0x100000, RZ ;  /* 0x0010000002007824 */ /* 0x000fca00078e00ff */
[----:B------:R-:W-:Y:S01]  /*f410*/  LOP3.LUT R0, R3, R0, R4, 0xfe, !PT ;  /* 0x0000000003007212 */ /* 0x000fe200078efe04 */
[----:B------:R-:W-:Y:S06]  /*f420*/  BRA `(.L_x_15800) ;  /* 0x0000000000f87947 */ /* 0x000fec0003800000 */
.L_x_15813:
        /* <DEDUP_REMOVED lines=20> */
.L_x_15818:
[----:B------:R-:W-:Y:S05]  /*f570*/  BSYNC B0 ;  /* 0x0000000000007941 */ /* 0x000fea0003800000 */
.L_x_15817:
[----:B------:R-:W-:Y:S01]  /*f580*/  LEA R3, R0, 0x37800000, 0x17 ;  /* 0x3780000000037811 */ /* 0x000fe200078eb8ff */
[----:B------:R-:W-:-:S05]  /*f590*/  IMAD.SHL.U32 R0, R2, 0x200000, RZ ;  /* 0x0020000002007824 */ /* 0x000fca00078e00ff */
[----:B------:R-:W-:Y:S01]  /*f5a0*/  LOP3.LUT R0, R3, R0, R4, 0xfe, !PT ;  /* 0x0000000003007212 */ /* 0x000fe200078efe04 */
[----:B------:R-:W-:Y:S06]  /*f5b0*/  BRA `(.L_x_15800) ;  /* 0x0000000000947947 */ /* 0x000fec0003800000 */
.L_x_15812:
        /* <DEDUP_REMOVED lines=14> */
.L_x_15799:
        /* <DEDUP_REMOVED lines=16> */
.L_x_15821:
[----:B------:R-:W-:Y:S01]  /*f7a0*/  IMAD.MOV.U32 R0, RZ, RZ, RZ ;  /* 0x000000ffff007224 */ /* 0x000fe200078e00ff */
[----:B------:R-:W-:Y:S06]  /*f7b0*/  BRA `(.L_x_15800) ;  /* 0x0000000000147947 */ /* 0x000fec0003800000 */
.L_x_15820:
[----:B------:R-:W2:Y:S02]  /*f7c0*/  LDG.E.64 R2, desc[UR36][R2.64] ;  /* 0x0000002402027981 */ /* 0x000ea4000c1e1b00 */
[----:B--2---:R0:W1:Y:S01]  /*f7d0*/  I2F.U64 R0, R2 ;  /* 0x0000000200007312 */ /* 0x0040620000301000 */
[----:B------:R-:W-:Y:S05]  /*f7e0*/  BRA `(.L_x_15800) ;  /* 0x0000000000087947 */ /* 0x000fea0003800000 */
.L_x_15819:
[----:B------:R-:W2:Y:S02]  /*f7f0*/  LDG.E R0, desc[UR36][R2.64] ;  /* 0x0000002402007981 */ /* 0x000ea4000c1e1900 */
[----:B--2---:R-:W-:-:S07]  /*f800*/  I2FP.F32.U32 R0, R0 ;  /* 0x0000000000007245 */ /* 0x004fce0000201000 */
.L_x_15800:
[----:B------:R-:W-:Y:S05]  /*f810*/  BSYNC B6 ;  /* 0x0000000000067941 */ /* 0x000fea0003800000 */
.L_x_15794:
[----:B------:R-:W1:Y:S01]  /*f820*/  LDC.U8 R4, c[0x0][0x491] ;  /* 0x00012440ff047b82 */ /* 0x000e620000000000 */
[----:B-----5:R-:W-:Y:S01]  /*f830*/  FSETP.NAN.FTZ.AND P0, PT, R19, R19, PT ;  /* 0x000000131300720b */ /* 0x020fe20003f18000 */
[----:B------:R-:W-:Y:S01]  /*f840*/  BSSY B0, `(.L_x_15822) ;  /* 0x0000008000007945 */ /* 0x000fe20003800000 */
[----:B0-2-4-:R-:W-:Y:S01]  /*f850*/  IMAD.MOV.U32 R2, RZ, RZ, R19 ;  /* 0x000000ffff027224 */ /* 0x015fe200078e0013 */
[----:B-1----:R-:W-:-:S04]  /*f860*/  PRMT R3, R4, 0x9910, RZ ;  /* 0x0000991004037816 */ /* 0x002fc800000000ff */
[----:B------:R-:W-:-:S06]  /*f870*/  ISETP.GT.AND P1, PT, R3, 0x9, PT ;  /* 0x000000090300780c */ /* 0x000fcc0003f24270 */
[----:B------:R-:W-:Y:S07]  /*f880*/  @P0 BRA `(.L_x_15823) ;  /* 0x00000000000c0947 */ /* 0x000fee0003800000 */
[----:B---3--:R-:W-:Y:S01]  /*f890*/  FSETP.NAN.FTZ.AND P0, PT, R0, R0, PT ;  /* 0x000000000000720b */ /* 0x008fe20003f18000 */
[----:B------:R-:W-:-:S12]  /*f8a0*/  IMAD.MOV.U32 R2, RZ, RZ, R0 ;  /* 0x000000ffff027224 */ /* 0x000fd800078e0000 */
[----:B------:R-:W-:-:S07]  /*f8b0*/  @!P0 FMNMX.FTZ R2, R0, R19, PT ;  /* 0x0000001300028209 */ /* 0x000fce0003810000 */
.L_x_15823:
[----:B------:R-:W-:Y:S05]  /*f8c0*/  BSYNC B0 ;  /* 0x0000000000007941 */ /* 0x000fea0003800000 */
.L_x_15822:
        /* <DEDUP_REMOVED lines=12> */
.L_x_15827:
[----:B------:R-:W0:Y:S02]  /*f990*/  F2I.S64.TRUNC R2, R2 ;  /* 0x0000000200027311 */ /* 0x000e24000020d900 */
[----:B0-----:R-:W-:-:S05]  /*f9a0*/  IMAD.MOV.U32 R5, RZ, RZ, R2 ;  /* 0x000000ffff057224 */ /* 0x001fca00078e0002 */
[----:B------:R-:W-:Y:S01]  /*f9b0*/  STG.E.U8 desc[UR36][R16.64], R5 ;  /* 0x0000000510007986 */ /* 0x000fe2000c101124 */
[----:B------:R-:W-:Y:S05]  /*f9c0*/  EXIT ;  /* 0x000000000000794d */ /* 0x000fea0003800000 */
.L_x_15826:
        /* <DEDUP_REMOVED lines=9> */
.L_x_15830:
[----:B------:R-:W0:Y:S02]  /*fa60*/  F2I.FTZ.TRUNC.NTZ R3, R2 ;  /* 0x0000000200037305 */ /* 0x000e24000021f100 */
[----:B0-----:R-:W-:Y:S01]  /*fa70*/  STG.E desc[UR36][R16.64], R3 ;  /* 0x0000000310007986 */ /* 0x001fe2000c101924 */
[----:B------:R-:W-:Y:S05]  /*fa80*/  EXIT ;  /* 0x000000000000794d */ /* 0x000fea0003800000 */
.L_x_15829:
[----:B------:R-:W0:Y:S02]  /*fa90*/  F2I.FTZ.TRUNC.NTZ R3, R2 ;  /* 0x0000000200037305 */ /* 0x000e24000021f100 */
[----:B0-----:R-:W-:Y:S01]  /*faa0*/  STG.E.U16 desc[UR36][R16.64], R3 ;  /* 0x0000000310007986 */ /* 0x001fe2000c101524 */
[----:B------:R-:W-:Y:S05]  /*fab0*/  EXIT ;  /* 0x000000000000794d */ /* 0x000fea0003800000 */
.L_x_15825:
        /* <DEDUP_REMOVED lines=8> */
.L_x_15832:
[----:B------:R-:W-:-:S05]  /*fb40*/  F2FP.F16.F32.PACK_AB R2, RZ, R2 ;  /* 0x00000002ff02723e */ /* 0x000fca00000000ff */
[----:B------:R-:W-:Y:S01]  /*fb50*/  STG.E.U16 desc[UR36][R16.64], R2 ;  /* 0x0000000210007986 */ /* 0x000fe2000c101524 */
[----:B------:R-:W-:Y:S05]  /*fb60*/  EXIT ;  /* 0x000000000000794d */ /* 0x000fea0003800000 */
.L_x_15831:
        /* <DEDUP_REMOVED lines=9> */
.L_x_15834:
[----:B------:R-:W-:-:S04]  /*fc00*/  F2FP.F16.F32.PACK_AB R3, RZ, R2 ;  /* 0x00000002ff03723e */ /* 0x000fc800000000ff */
[----:B------:R-:W-:-:S05]  /*fc10*/  PRMT R3, R3, 0x5410, RZ ;  /* 0x0000541003037816 */ /* 0x000fca00000000ff */
[----:B------:R-:W-:Y:S01]  /*fc20*/  STG.E desc[UR36][R16.64], R3 ;  /* 0x0000000310007986 */ /* 0x000fe2000c101924 */
[----:B------:R-:W-:Y:S05]  /*fc30*/  EXIT ;  /* 0x000000000000794d */ /* 0x000fea0003800000 */
.L_x_15833:
[----:B------:R-:W-:-:S06]  /*fc40*/  FMUL.FTZ R2, R2, 1 ;  /* 0x3f80000002027820 */ /* 0x000fcc0000410000 */
[----:B------:R-:W0:Y:S02]  /*fc50*/  F2F.F64.F32 R2, R2 ;  /* 0x0000000200027310 */ /* 0x000e240000201800 */
[----:B0-----:R-:W-:Y:S01]  /*fc60*/  STG.E.64 desc[UR36][R16.64], R2 ;  /* 0x0000000210007986 */ /* 0x001fe2000c101b24 */
[----:B------:R-:W-:Y:S05]  /*fc70*/  EXIT ;  /* 0x000000000000794d */ /* 0x000fea0003800000 */
.L_x_15824:
        /* <DEDUP_REMOVED lines=12> */
.L_x_15837:
[----:B------:R-:W-:Y:S01]  /*fd40*/  FMUL.FTZ R4, R2, 1 ;  /* 0x3f80000002047820 */ /* 0x000fe20000410000 */
[----:B------:R-:W-:-:S05]  /*fd50*/  CS2R R6, SRZ ;  /* 0x0000000000067805 */ /* 0x000fca000001ff00 */
[----:B------:R-:W0:Y:S02]  /*fd60*/  F2F.F64.F32 R4, R4 ;  /* 0x0000000400047310 */ /* 0x000e240000201800 */
[----:B0-----:R-:W-:Y:S01]  /*fd70*/  STG.E.128 desc[UR36][R16.64], R4 ;  /* 0x0000000410007986 */ /* 0x001fe2000c101d24 */
[----:B------:R-:W-:Y:S05]  /*fd80*/  EXIT ;  /* 0x000000000000794d */ /* 0x000fea0003800000 */
.L_x_15836:
        /* <DEDUP_REMOVED lines=8> */
[----:B---3--:R-:W-:Y:S02]  /*fe10*/  LOP3.LUT R0, R2, 0x80000000, RZ, 0xc0, !PT ;  /* 0x8000000002007812 */ /* 0x008fe400078ec0ff */
        /* <DEDUP_REMOVED lines=11> */
.L_x_15841:
[----:B------:R-:W-:Y:S05]  /*fed0*/  BSYNC B0 ;  /* 0x0000000000007941 */ /* 0x000fea0003800000 */
.L_x_15840:
[----:B------:R-:W-:-:S05]  /*fee0*/  LOP3.LUT R5, R0, R5, RZ, 0xfc, !PT ;  /* 0x0000000500057212 */ /* 0x000fca00078efcff */
[----:B------:R-:W-:Y:S01]  /*fef0*/  STG.E.U8 desc[UR36][R16.64], R5 ;  /* 0x0000000510007986 */ /* 0x000fe2000c101124 */
[----:B------:R-:W-:Y:S05]  /*ff00*/  EXIT ;  /* 0x000000000000794d */ /* 0x000fea0003800000 */
.L_x_15839:
[----:B------:R-:W-:Y:S01]  /*ff10*/  LOP3.LUT R4, R2, 0x7fffffff, RZ, 0xc0, !PT ;  /* 0x7fffffff02047812 */ /* 0x000fe200078ec0ff */
[----:B------:R-:W-:Y:S03]  /*ff20*/  BSSY B0, `(.L_x_15842) ;  /* 0x000000e000007945 */ /* 0x000fe60003800000 */
[----:B------:R-:W-:-:S13]  /*ff30*/  ISETP.GT.U32.AND P0, PT, R4, 0x477fffff, PT ;  /* 0x477fffff0400780c */ /* 0x000fda0003f04070 */
[----:B------:R-:W-:Y:S05]  /*ff40*/  @P0 BRA `(.L_x_15843) ;  /* 0x0000000000200947 */ /* 0x000fea0003800000 */
[----:B------:R-:W-:-:S13]  /*ff50*/  ISETP.GE.U32.AND P0, PT, R4, 0x38800000, PT ;  /* 0x388000000400780c */ /* 0x000fda0003f06070 */
[----:B---3--:R-:W-:-:S04]  /*ff60*/  @P0 SHF.R.U32.HI R0, RZ, 0x15, R2 ;  /* 0x00000015ff000819 */ /* 0x008fc80000011602 */
[----:B------:R-:W-:-:S04]  /*ff70*/  @P0 LOP3.LUT R3, R0, 0x1, RZ, 0xc0, !PT ;  /* 0x0000000100030812 */ /* 0x000fc800078ec0ff */
[----:B------:R-:W-:Y:S01]  /*ff80*/  @P0 IADD3 R0, R2, 0x80fffff, R3 ;  /* 0x080fffff02000810 */ /* 0x000fe20007ffe003 */
[----:B------:R-:W-:-:S03]  /*ff90*/  @!P0 FADD.FTZ R3, R4, 128 ;  /* 0x4300000004038421 */ /* 0x000fc60000010000 */
[----:B------:R-:W-:Y:S01]  /*ffa0*/  @P0 SHF.R.U32.HI R0, RZ, 0x15, R0 ;  /* 0x00000015ff000819 */ /* 0x000fe20000011600 */
[----:B------:R-:W-:Y:S01]  /*ffb0*/  @!P0 VIADD R0, R3, 0xbd000000 ;  /* 0xbd00000003008836 */ /* 0x000fe20000000000 */
[----:B------:R-:W-:Y:S06]  /*ffc0*/  BRA `(.L_x_15844) ;  /* 0x00000000000c7947 */ /* 0x000fec0003800000 */
.L_x_15843:
[----:B---3--:R-:W-:Y:S01]  /*ffd0*/  IMAD.MOV.U32 R0, RZ, RZ, 0x7f ;  /* 0x0000007fff007424 */ /* 0x008fe200078e00ff */
[----:B------:R-:W-:-:S04]  /*ffe0*/  ISETP.GT.U32.AND P0, PT, R4, 0x7f800000, PT ;  /* 0x7f8000000400780c */ /* 0x000fc80003f04070 */
[----:B------:R-:W-:-:S09]  /*fff0*/  SEL R0, R0, 0x7c, P0 ;  /* 0x0000007c00007807 */ /* 0x000fd20000000000 */
.L_x_15844:
[----:B------:R-:W-:Y:S05]  /*10000*/  BSYNC B0 ;  /* 0x0000000000007941 */ /* 0x000fea0003800000 */
.L_x_15842:
[----:B------:R-:W-:-:S04]  /*10010*/  LOP3.LUT R2, R2, 0x80000000, RZ, 0xc0, !PT ;  /* 0x8000000002027812 */ /* 0x000fc800078ec0ff */
[----:B------:R-:W-:-:S04]  /*10020*/  SHF.R.U32.HI R3, RZ, 0x18, R2 ;  /* 0x00000018ff037819 */ /* 0x000fc80000011602 */
[----:B------:R-:W-:-:S05]  /*10030*/  LOP3.LUT R3, R0, R3, RZ, 0xfc, !PT ;  /* 0x0000000300037212 */ /* 0x000fca00078efcff */
[----:B------:R-:W-:Y:S01]  /*10040*/  STG.E.U8 desc[UR36][R16.64], R3 ;  /* 0x0000000310007986 */ /* 0x000fe2000c101124 */
[----:B------:R-:W-:Y:S05]  /*10050*/  EXIT ;  /* 0x000000000000794d */ /* 0x000fea0003800000 */
.L_x_15838:
[----:B------:R-:W-:-:S05]  /*10060*/  F2FP.BF16.F32.PACK_AB R2, RZ, R2 ;  /* 0x00000002ff02723e */ /* 0x000fca00000010ff */
[----:B------:R-:W-:Y:S01]  /*10070*/  STG.E.U16 desc[UR36][R16.64], R2 ;  /* 0x0000000210007986 */ /* 0x000fe2000c101524 */
[----:B------:R-:W-:Y:S05]  /*10080*/  EXIT ;  /* 0x000000000000794d */ /* 0x000fea0003800000 */
.L_x_15835:
        /* <DEDUP_REMOVED lines=11> */
.L_x_15847:
[----:B------:R-:W-:Y:S01]  /*10140*/  LOP3.LUT R3, R2, 0x7fffffff, RZ, 0xc0, !PT ;  /* 0x7fffffff02037812 */ /* 0x000fe200078ec0ff */
[----:B------:R-:W-:Y:S01]  /*10150*/  BSSY B0, `(.L_x_15848) ;  /* 0x0000013000007945 */ /* 0x000fe20003800000 */
[----:B------:R-:W-:Y:S02]  /*10160*/  IMAD.MOV.U32 R8, RZ, RZ, 0x80 ;  /* 0x00000080ff087424 */ /* 0x000fe400078e00ff */
[----:B------:R-:W-:-:S13]  /*10170*/  ISETP.GT.U32.AND P0, PT, R3, 0x437fffff, PT ;  /* 0x437fffff0300780c */ /* 0x000fda0003f04070 */
[----:B------:R-:W-:Y:S05]  /*10180*/  @P0 BRA `(.L_x_15849) ;  /* 0x00000000003c0947 */ /* 0x000fea0003800000 */
[----:B------:R-:W-:-:S13]  /*10190*/  ISETP.GE.U32.AND P0, PT, R3, 0x3c000000, PT ;  /* 0x3c0000000300780c */ /* 0x000fda0003f06070 */
[----:B---3--:R-:W-:-:S04]  /*101a0*/  @P0 SHF.R.U32.HI R0, RZ, 0x14, R2 ;  /* 0x00000014ff000819 */ /* 0x008fc80000011602 */
        /* <DEDUP_REMOVED lines=9> */
.L_x_15850:
[----:B------:R-:W-:-:S04]  /*10240*/  LOP3.LUT R2, R2, 0x80000000, RZ, 0xc0, !PT ;  /* 0x8000000002027812 */ /* 0x000fc800078ec0ff */
[----:B------:R-:W-:-:S04]  /*10250*/  SHF.R.U32.HI R3, RZ, 0x18, R2 ;  /* 0x00000018ff037819 */ /* 0x000fc80000011602 */
[----:B------:R-:W-:-:S04]  /*10260*/  LOP3.LUT R0, R0, R3, RZ, 0xfc, !PT ;  /* 0x0000000300007212 */ /* 0x000fc800078efcff */
[----:B------:R-:W-:-:S07]  /*10270*/  PRMT R8, R0, 0x7610, R8 ;  /* 0x0000761000087816 */ /* 0x000fce0000000008 */
.L_x_15849:
[----:B------:R-:W-:Y:S05]  /*10280*/  BSYNC B0 ;  /* 0x0000000000007941 */ /* 0x000fea0003800000 */
.L_x_15848:
[----:B------:R-:W-:Y:S01]  /*10290*/  STG.E.U8 desc[UR36][R16.64], R8 ;  /* 0x0000000810007986 */ /* 0x000fe2000c101124 */
[----:B------:R-:W-:Y:S05]  /*102a0*/  EXIT ;  /* 0x000000000000794d */ /* 0x000fea0003800000 */
.L_x_15846:
        /* <DEDUP_REMOVED lines=16> */
.L_x_15853:
[----:B------:R-:W-:-:S04]  /*103b0*/  LOP3.LUT R2, R2, 0x80000000, RZ, 0xc0, !PT ;  /* 0x8000000002027812 */ /* 0x000fc800078ec0ff */
[----:B------:R-:W-:-:S04]  /*103c0*/  SHF.R.U32.HI R3, RZ, 0x18, R2 ;  /* 0x00000018ff037819 */ /* 0x000fc80000011602 */
[----:B------:R-:W-:-:S04]  /*103d0*/  LOP3.LUT R0, R0, R3, RZ, 0xfc, !PT ;  /* 0x0000000300007212 */ /* 0x000fc800078efcff */
[----:B------:R-:W-:-:S07]  /*103e0*/  PRMT R8, R0, 0x7610, R8 ;  /* 0x0000761000087816 */ /* 0x000fce0000000008 */
.L_x_15852:
[----:B------:R-:W-:Y:S05]  /*103f0*/  BSYNC B0 ;  /* 0x0000000000007941 */ /* 0x000fea0003800000 */
.L_x_15851:
[----:B------:R-:W-:Y:S01]  /*10400*/  STG.E.U8 desc[UR36][R16.64], R8 ;  /* 0x0000000810007986 */ /* 0x000fe2000c101124 */
[----:B------:R-:W-:Y:S05]  /*10410*/  EXIT ;  /* 0x000000000000794d */ /* 0x000fea0003800000 */
.L_x_15845:
        /* <DEDUP_REMOVED lines=9> */
[--C-:B---3--:R-:W-:Y:S02]  /*104b0*/  @P1 SHF.R.U32.HI R0, RZ, 0x16, R2.reuse ;  /* 0x00000016ff001819 */ /* 0x108fe40000011602 */
        /* <DEDUP_REMOVED lines=11> */
.L_x_15828:
[----:B---3--:R-:W-:Y:S01]  /*10570*/  MOV R0, 0x0 ;  /* 0x0000000000007802 */ /* 0x008fe20000000f00 */
        /* <DEDUP_REMOVED lines=15> */
.L_x_15856:
[----:B------:R-:W-:Y:S05]  /*10670*/  EXIT ;  /* 0x000000000000794d */ /* 0x000fea0003800000 */
.L_x_15855:
[----:B------:R-:W0:Y:S02]  /*10680*/  F2I.U64.TRUNC R2, R2 ;  /* 0x0000000200027311 */ /* 0x000e24000020d800 */
[----:B0-----:R-:W-:Y:S01]  /*10690*/  STG.E.64 desc[UR36][R16.64], R2 ;  /* 0x0000000210007986 */ /* 0x001fe2000c101b24 */
[----:B------:R-:W-:Y:S05]  /*106a0*/  EXIT ;  /* 0x000000000000794d */ /* 0x000fea0003800000 */
.L_x_15854:
[----:B------:R-:W0:Y:S02]  /*106b0*/  F2I.FTZ.U32.TRUNC.NTZ R3, R2 ;  /* 0x0000000200037305 */ /* 0x000e24000021f000 */
[----:B0-----:R-:W-:Y:S01]  /*106c0*/  STG.E desc[UR36][R16.64], R3 ;  /* 0x0000000310007986 */ /* 0x001fe2000c101924 */
[----:B------:R-:W-:Y:S05]  /*106d0*/  EXIT ;  /* 0x000000000000794d */ /* 0x000fea0003800000 */
.L_x_15857:
        /* <DEDUP_REMOVED lines=10> */
.L_x_42250:


//--------------------- .text._ZN2at6native27unrolled_elementwise_kernelINS0_13BinaryFunctorIfffZZZNS0_19minimum_kernel_cudaERNS_18TensorIteratorBaseEENKUlvE0_clEvENKUlvE0_clEvEUlffE_EESt5arrayIPcLm3EELi4E23TrivialOffsetCalculatorILi2EjESC_ILi1EjENS0_6memory12LoadWithCastILi2EEENSF_13StoreWithCastILi1EEEEEviT_T0_T2_T3_T4_T5_ --------------------------
	.section	.text._ZN2at6native27unrolled_elementwise_kernelINS0_13BinaryFunctorIfffZZZNS0_19minimum_kernel_cudaERNS_18TensorIteratorBaseEENKUlvE0_clEvENKUlvE0_clEvEUlffE_EESt5arrayIPcLm3EELi4E23TrivialOffsetCalculatorILi2EjESC_ILi1EjENS0_6memory12LoadWithCastILi2EEENSF_13StoreWithCastILi1EEEEEviT_T0_T2_T3_T4_T5_,"ax",@progbits
	.align	128
        .global         _ZN2at6native27unrolled_elementwise_kernelINS0_13BinaryFunctorIfffZZZNS0_19minimum_kernel_cudaERNS_18TensorIteratorBaseEENKUlvE0_clEvENKUlvE0_clEvEUlffE_EESt5arrayIPcLm3EELi4E23TrivialOffsetCalculatorILi2EjESC_ILi1EjENS0_6memory12LoadWithCastILi2EEENSF_13StoreWithCastILi1EEEEEviT_T0_T2_T3_T4_T5_
        .type           _ZN2at6native27unrolled_elementwise_kernelINS0_13BinaryFunctorIfffZZZNS0_19minimum_kernel_cudaERNS_18TensorIteratorBaseEENKUlvE0_clEvENKUlvE0_clEvEUlffE_EESt5arrayIPcLm3EELi4E23TrivialOffsetCalculatorILi2EjESC_ILi1EjENS0_6memory12LoadWithCastILi2EEENSF_13StoreWithCastILi1EEEEEviT_T0_T2_T3_T4_T5_,@function
        .size           _ZN2at6native27unrolled_elementwise_kernelINS0_13BinaryFunctorIfffZZZNS0_19minimum_kernel_cudaERNS_18TensorIteratorBaseEENKUlvE0_clEvENKUlvE0_clEvEUlffE_EESt5arrayIPcLm3EELi4E23TrivialOffsetCalculatorILi2EjESC_ILi1EjENS0_6memory12LoadWithCastILi2EEENSF_13StoreWithCastILi1EEEEEviT_T0_T2_T3_T4_T5_,(.L_x_42251 - _ZN2at6native27unrolled_elementwise_kernelINS0_13BinaryFunctorIfffZZZNS0_19minimum_kernel_cudaERNS_18TensorIteratorBaseEENKUlvE0_clEvENKUlvE0_clEvEUlffE_EESt5arrayIPcLm3EELi4E23TrivialOffsetCalculatorILi2EjESC_ILi1EjENS0_6memory12LoadWithCastILi2EEENSF_13StoreWithCastILi1EEEEEviT_T0_T2_T3_T4_T5_)
        .other          _ZN2at6native27unrolled_elementwise_kernelINS0_13BinaryFunctorIfffZZZNS0_19minimum_kernel_cudaERNS_18TensorIteratorBaseEENKUlvE0_clEvENKUlvE0_clEvEUlffE_EESt5arrayIPcLm3EELi4E23TrivialOffsetCalculatorILi2EjESC_ILi1EjENS0_6memory12LoadWithCastILi2EEENSF_13StoreWithCastILi1EEEEEviT_T0_T2_T3_T4_T5_,@"STO_CUDA_ENTRY STV_DEFAULT"
_ZN2at6native27unrolled_elementwise_kernelINS0_13BinaryFunctorIfffZZZNS0_19minimum_kernel_cudaERNS_18TensorIteratorBaseEENKUlvE0_clEvENKUlvE0_clEvEUlffE_EESt5arrayIPcLm3EELi4E23TrivialOffsetCalculatorILi2EjESC_ILi1EjENS0_6memory12LoadWithCastILi2EEENSF_13StoreWithCastILi1EEEEEviT_T0_T2_T3_T4_T5_:
.text._ZN2at6native27unrolled_elementwise_kernelINS0_13BinaryFunctorIfffZZZNS0_19minimum_kernel_cudaERNS_18TensorIteratorBaseEENKUlvE0_clEvENKUlvE0_clEvEUlffE_EESt5arrayIPcLm3EELi4E23TrivialOffsetCalculatorILi2EjESC_ILi1EjENS0_6memory12LoadWithCastILi2EEENSF_13StoreWithCastILi1EEEEEviT_T0_T2_T3_T4_T5_:
        /* <DEDUP_REMOVED lines=9> */
[----:B------:R-:W-:-:S07]  /*0090*/  IMAD.MOV.U32 R22, RZ, RZ, RZ ;  /* 0x000000ffff167224 */ /* 0x000fce00078e00ff */
        /* <DEDUP_REMOVED lines=25> */
.L_x_15864:
[----:B------:R-:W2:Y:S02]  /*0230*/  LDG.E.U8 R4, desc[UR36][R4.64] ;  /* 0x0000002404047981 */ /* 0x000ea4000c1e1100 */
[----:B--2---:R-:W-:Y:S01]  /*0240*/  I2FP.F32.U32 R29, R4 ;  /* 0x00000004001d7245 */ /* 0x004fe20000201000 */
[----:B------:R-:W-:Y:S06]  /*0250*/  BRA `(.L_x_15866) ;  /* 0x0000000c00307947 */ /* 0x000fec0003800000 */
.L_x_15863:
        /* <DEDUP_REMOVED lines=9> */
.L_x_15868:
[----:B------:R-:W2:Y:S02]  /*02f0*/  LDG.E R4, desc[UR36][R4.64] ;  /* 0x0000002404047981 */ /* 0x000ea4000c1e1900 */
[----:B--2---:R-:W-:Y:S01]  /*0300*/  I2FP.F32.S32 R29, R4 ;  /* 0x00000004001d7245 */ /* 0x004fe20000201400 */
[----:B------:R-:W-:Y:S06]  /*0310*/  BRA `(.L_x_15866) ;  /* 0x0000000c00007947 */ /* 0x000fec0003800000 */
.L_x_15867:
[----:B------:R-:W2:Y:S02]  /*0320*/  LDG.E.U16 R4, desc[UR36][R4.64] ;  /* 0x0000002404047981 */ /* 0x000ea4000c1e1500 */
[----:B--2---:R2:W3:Y:S01]  /*0330*/  I2F.S16 R29, R4 ;  /* 0x00000004001d7306 */ /* 0x0044e20000101400 */
[----:B------:R-:W-:Y:S05]  /*0340*/  BRA `(.L_x_15866) ;  /* 0x0000000800f47947 */ /* 0x000fea0003800000 */
.L_x_15862:
        /* <DEDUP_REMOVED lines=8> */
.L_x_15870:
[----:B------:R-:W2:Y:S02]  /*03d0*/  LDG.E.U16 R4, desc[UR36][R4.64] ;  /* 0x0000002404047981 */ /* 0x000ea4000c1e1500 */
[----:B--2---:R-:W-:Y:S01]  /*03e0*/  HADD2.F32 R29, -RZ, R4.H0_H0 ;  /* 0x20000004ff1d7230 */ /* 0x004fe20000004100 */
[----:B------:R-:W-:Y:S06]  /*03f0*/  BRA `(.L_x_15866) ;  /* 0x0000000800c87947 */ /* 0x000fec0003800000 */
.L_x_15869:
        /* <DEDUP_REMOVED lines=8> */
.L_x_15872:
[----:B------:R-:W2:Y:S02]  /*0480*/  LDG.E.U16 R4, desc[UR36][R4.64] ;  /* 0x0000002404047981 */ /* 0x000ea4000c1e1500 */
[----:B--2---:R-:W-:Y:S01]  /*0490*/  HADD2.F32 R29, -RZ, R4.H0_H0 ;  /* 0x20000004ff1d7230 */ /* 0x004fe20000004100 */
[----:B------:R-:W-:Y:S06]  /*04a0*/  BRA `(.L_x_15866) ;  /* 0x00000008009c7947 */ /* 0x000fec0003800000 */
.L_x_15871:
[----:B------:R-:W2:Y:S01]  /*04b0*/  LDG.E.64 R4, desc[UR36][R4.64] ;  /* 0x0000002404047981 */ /* 0x000ea2000c1e1b00 */
[----:B------:R-:W-:Y:S01]  /*04c0*/  UMOV UR4, 0xf0000000 ;  /* 0xf000000000047882 */ /* 0x000fe20000000000 */
[----:B------:R-:W-:Y:S01]  /*04d0*/  UMOV UR5, 0x380fffff ;  /* 0x380fffff00057882 */ /* 0x000fe20000000000 */
[----:B--2---:R-:W0:Y:S01]  /*04e0*/  F2F.F32.F64 R29, R4 ;  /* 0x00000004001d7310 */ /* 0x004e220000301000 */
[----:B------:R-:W-:-:S14]  /*04f0*/  DSETP.GEU.AND P0, PT, |R4|, UR4, PT ;  /* 0x0000000404007e2a */ /* 0x000fdc000bf0e200 */
[----:B0-----:R-:W-:Y:S01]  /*0500*/  @!P0 FMUL R29, R29, 1.175494350822287508e-38 ;  /* 0x008000001d1d8820 */ /* 0x001fe20000400000 */
[----:B------:R-:W-:Y:S06]  /*0510*/  BRA `(.L_x_15866) ;  /* 0x0000000800807947 */ /* 0x000fec0003800000 */
.L_x_15861:
        /* <DEDUP_REMOVED lines=12> */
.L_x_15875:
[----:B------:R-:W2:Y:S01]  /*05e0*/  LDG.E.64 R4, desc[UR36][R4.64] ;  /* 0x0000002404047981 */ /* 0x000ea2000c1e1b00 */
[----:B------:R-:W-:Y:S01]  /*05f0*/  UMOV UR4, 0xf0000000 ;  /* 0xf000000000047882 */ /* 0x000fe20000000000 */
[----:B------:R-:W-:Y:S01]  /*0600*/  UMOV UR5, 0x380fffff ;  /* 0x380fffff00057882 */ /* 0x000fe20000000000 */
[----:B--2---:R-:W0:Y:S01]  /*0610*/  F2F.F32.F64 R29, R4 ;  /* 0x00000004001d7310 */ /* 0x004e220000301000 */
[----:B------:R-:W-:-:S14]  /*0620*/  DSETP.GEU.AND P0, PT, |R4|, UR4, PT ;  /* 0x0000000404007e2a */ /* 0x000fdc000bf0e200 */
[----:B0-----:R-:W-:Y:S01]  /*0630*/  @!P0 FMUL R29, R29, 1.175494350822287508e-38 ;  /* 0x008000001d1d8820 */ /* 0x001fe20000400000 */
[----:B------:R-:W-:Y:S06]  /*0640*/  BRA `(.L_x_15866) ;  /* 0x0000000800347947 */ /* 0x000fec0003800000 */
.L_x_15874:
        /* <DEDUP_REMOVED lines=26> */
.L_x_15877:
        /* <DEDUP_REMOVED lines=14> */
.L_x_15876:
[----:B------:R-:W2:Y:S02]  /*08d0*/  LDG.E.U16 R4, desc[UR36][R4.64] ;  /* 0x0000002404047981 */ /* 0x000ea4000c1e1500 */
[----:B--2---:R-:W-:Y:S01]  /*08e0*/  IMAD.U32 R29, R4, 0x10000, RZ ;  /* 0x00010000041d7824 */ /* 0x004fe200078e00ff */
[----:B------:R-:W-:Y:S06]  /*08f0*/  BRA `(.L_x_15866) ;  /* 0x0000000400887947 */ /* 0x000fec0003800000 */
.L_x_15873:
        /* <DEDUP_REMOVED lines=11> */
.L_x_15880:
        /* <DEDUP_REMOVED lines=20> */
.L_x_15882:
[----:B------:R-:W-:Y:S05]  /*0af0*/  BSYNC B0 ;  /* 0x0000000000007941 */ /* 0x000fea0003800000 */
.L_x_15881:
[----:B------:R-:W-:Y:S01]  /*0b00*/  IMAD.SHL.U32 R3, R3, 0x100000, RZ ;  /* 0x0010000003037824 */ /* 0x000fe200078e00ff */
[----:B------:R-:W-:-:S04]  /*0b10*/  LEA R0, R0, 0x3b800000, 0x17 ;  /* 0x3b80000000007811 */ /* 0x000fc800078eb8ff */
[----:B------:R-:W-:Y:S01]  /*0b20*/  LOP3.LUT R29, R0, R3, R29, 0xfe, !PT ;  /* 0x00000003001d7212 */ /* 0x000fe200078efe1d */
[----:B------:R-:W-:Y:S06]  /*0b30*/  BRA `(.L_x_15866) ;  /* 0x0000000000f87947 */ /* 0x000fec0003800000 */
.L_x_15879:
        /* <DEDUP_REMOVED lines=20> */
.L_x_15884:
[----:B------:R-:W-:Y:S05]  /*0c80*/  BSYNC B0 ;  /* 0x0000000000007941 */ /* 0x000fea0003800000 */
.L_x_15883:
[----:B------:R-:W-:Y:S01]  /*0c90*/  IMAD.SHL.U32 R3, R3, 0x200000, RZ ;  /* 0x0020000003037824 */ /* 0x000fe200078e00ff */
[----:B------:R-:W-:-:S04]  /*0ca0*/  LEA R0, R0, 0x37800000, 0x17 ;  /* 0x3780000000007811 */ /* 0x000fc800078eb8ff */
[----:B------:R-:W-:Y:S01]  /*0cb0*/  LOP3.LUT R29, R0, R3, R29, 0xfe, !PT ;  /* 0x00000003001d7212 */ /* 0x000fe200078efe1d */
[----:B------:R-:W-:Y:S06]  /*0cc0*/  BRA `(.L_x_15866) ;  /* 0x0000000000947947 */ /* 0x000fec0003800000 */
.L_x_15878:
        /* <DEDUP_REMOVED lines=14> */
.L_x_15865:
        /* <DEDUP_REMOVED lines=16> */
.L_x_15887:
[----:B------:R-:W-:Y:S01]  /*0eb0*/  IMAD.MOV.U32 R29, RZ, RZ, RZ ;  /* 0x000000ffff1d7224 */ /* 0x000fe200078e00ff */
[----:B------:R-:W-:Y:S06]  /*0ec0*/  BRA `(.L_x_15866) ;  /* 0x0000000000147947 */ /* 0x000fec0003800000 */
.L_x_15886:
[----:B------:R-:W2:Y:S02]  /*0ed0*/  LDG.E.64 R4, desc[UR36][R4.64] ;  /* 0x0000002404047981 */ /* 0x000ea4000c1e1b00 */
[----:B--2---:R0:W1:Y:S01]  /*0ee0*/  I2F.U64 R29, R4 ;  /* 0x00000004001d7312 */ /* 0x0040620000301000 */
[----:B------:R-:W-:Y:S05]  /*0ef0*/  BRA `(.L_x_15866) ;  /* 0x0000000000087947 */ /* 0x000fea0003800000 */
.L_x_15885:
[----:B------:R-:W2:Y:S02]  /*0f00*/  LDG.E R4, desc[UR36][R4.64] ;  /* 0x0000002404047981 */ /* 0x000ea4000c1e1900 */
[----:B--2---:R-:W-:-:S07]  /*0f10*/  I2FP.F32.U32 R29, R4 ;  /* 0x00000004001d7245 */ /* 0x004fce0000201000 */
.L_x_15866:
[----:B------:R-:W-:Y:S05]  /*0f20*/  BSYNC B6 ;  /* 0x0000000000067941 */ /* 0x000fea0003800000 */
.L_x_15860:
        /* <DEDUP_REMOVED lines=20> */
.L_x_15892:
[----:B------:R-:W2:Y:S02]  /*1070*/  LDG.E.U8 R4, desc[UR36][R4.64] ;  /* 0x0000002404047981 */ /* 0x000ea4000c1e1100 */
[----:B--2---:R-:W-:Y:S01]  /*1080*/  I2FP.F32.U32 R22, R4 ;  /* 0x0000000400167245 */ /* 0x004fe20000201000 */
[----:B------:R-:W-:Y:S06]  /*1090*/  BRA `(.L_x_15894) ;  /* 0x0000000c002c7947 */ /* 0x000fec0003800000 */
.L_x_15891:
        /* <DEDUP_REMOVED lines=9> */
.L_x_15896:
[----:B------:R-:W2:Y:S02]  /*1130*/  LDG.E R4, desc[UR36][R4.64] ;  /* 0x0000002404047981 */ /* 0x000ea4000c1e1900 */
[----:B--2---:R-:W-:Y:S01]  /*1140*/  I2FP.F32.S32 R22, R4 ;  /* 0x0000000400167245 */ /* 0x004fe20000201400 */
[----:B------:R-:W-:Y:S06]  /*1150*/  BRA `(.L_x_15894) ;  /* 0x0000000800fc7947 */ /* 0x000fec0003800000 */
.L_x_15895:
[----:B------:R-:W2:Y:S02]  /*1160*/  LDG.E.U16 R4, desc[UR36][R4.64] ;  /* 0x0000002404047981 */ /* 0x000ea4000c1e1500 */
[----:B--2---:R0:W2:Y:S01]  /*1170*/  I2F.S16 R22, R4 ;  /* 0x0000000400167306 */ /* 0x0040a20000101400 */
[----:B------:R-:W-:Y:S05]  /*1180*/  BRA `(.L_x_15894) ;  /* 0x0000000800f07947 */ /* 0x000fea0003800000 */
.L_x_15890:
        /* <DEDUP_REMOVED lines=8> */
.L_x_15898:
[----:B------:R-:W2:Y:S02]  /*1210*/  LDG.E.U16 R4, desc[UR36][R4.64] ;  /* 0x0000002404047981 */ /* 0x000ea4000c1e1500 */
[----:B--2---:R-:W-:Y:S01]  /*1220*/  HADD2.F32 R22, -RZ, R4.H0_H0 ;  /* 0x20000004ff167230 */ /* 0x004fe20000004100 */
[----:B------:R-:W-:Y:S06]  /*1230*/  BRA `(.L_x_15894) ;  /* 0x0000000800c47947 */ /* 0x000fec0003800000 */
.L_x_15897:
        /* <DEDUP_REMOVED lines=8> */
.L_x_15900:
[----:B------:R-:W2:Y:S02]  /*12c0*/  LDG.E.U16 R4, desc[UR36][R4.64] ;  /* 0x0000002404047981 */ /* 0x000ea4000c1e1500 */
[----:B--2---:R-:W-:Y:S01]  /*12d0*/  HADD2.F32 R22, -RZ, R4.H0_H0 ;  /* 0x20000004ff167230 */ /* 0x004fe20000004100 */
[----:B------:R-:W-:Y:S06]  /*12e0*/  BRA `(.L_x_15894) ;  /* 0x0000000800987947 */ /* 0x000fec0003800000 */
.L_x_15899:
[----:B------:R-:W2:Y:S01]  /*12f0*/  LDG.E.64 R4, desc[UR36][R4.64] ;  /* 0x0000002404047981 */ /* 0x000ea2000c1e1b00 */
[----:B------:R-:W-:Y:S01]  /*1300*/  UMOV UR4, 0xf0000000 ;  /* 0xf000000000047882 */ /* 0x000fe20000000000 */
[----:B------:R-:W-:Y:S01]  /*1310*/  UMOV UR5, 0x380fffff ;  /* 0x380fffff00057882 */ /* 0x000fe20000000000 */
[----:B--2---:R-:W0:Y:S01]  /*1320*/  F2F.F32.F64 R22, R4 ;  /* 0x0000000400167310 */ /* 0x004e220000301000 */
[----:B------:R-:W-:-:S14]  /*1330*/  DSETP.GEU.AND P0, PT, |R4|, UR4, PT ;  /* 0x0000000404007e2a */ /* 0x000fdc000bf0e200 */
[----:B0-----:R-:W-:Y:S01]  /*1340*/  @!P0 FMUL R22, R22, 1.175494350822287508e-38 ;  /* 0x0080000016168820 */ /* 0x001fe20000400000 */
[----:B------:R-:W-:Y:S06]  /*1350*/  BRA `(.L_x_15894) ;  /* 0x00000008007c7947 */ /* 0x000fec0003800000 */
.L_x_15889:
        /* <DEDUP_REMOVED lines=12> */
.L_x_15903:
[----:B------:R-:W2:Y:S01]  /*1420*/  LDG.E.64 R4, desc[UR36][R4.64] ;  /* 0x0000002404047981 */ /* 0x000ea2000c1e1b00 */
[----:B------:R-:W-:Y:S01]  /*1430*/  UMOV UR4, 0xf0000000 ;  /* 0xf000000000047882 */ /* 0x000fe20000000000 */
[----:B------:R-:W-:Y:S01]  /*1440*/  UMOV UR5, 0x380fffff ;  /* 0x380fffff00057882 */ /* 0x000fe20000000000 */
[----:B--2---:R-:W0:Y:S01]  /*1450*/  F2F.F32.F64 R22, R4 ;  /* 0x0000000400167310 */ /* 0x004e220000301000 */
[----:B------:R-:W-:-:S14]  /*1460*/  DSETP.GEU.AND P0, PT, |R4|, UR4, PT ;  /* 0x0000000404007e2a */ /* 0x000fdc000bf0e200 */
[----:B0-----:R-:W-:Y:S01]  /*1470*/  @!P0 FMUL R22, R22, 1.175494350822287508e-38 ;  /* 0x0080000016168820 */ /* 0x001fe20000400000 */
[----:B------:R-:W-:Y:S06]  /*1480*/  BRA `(.L_x_15894) ;  /* 0x0000000800307947 */ /* 0x000fec0003800000 */
.L_x_15902:
        /* <DEDUP_REMOVED lines=26> */
.L_x_15905:
        /* <DEDUP_REMOVED lines=13> */
.L_x_15904:
[----:B------:R-:W2:Y:S02]  /*1700*/  LDG.E.U16 R4, desc[UR36][R4.64] ;  /* 0x0000002404047981 */ /* 0x000ea4000c1e1500 */
[----:B--2---:R-:W-:Y:S01]  /*1710*/  IMAD.U32 R22, R4, 0x10000, RZ ;  /* 0x0001000004167824 */ /* 0x004fe200078e00ff */
[----:B------:R-:W-:Y:S06]  /*1720*/  BRA `(.L_x_15894) ;  /* 0x0000000400887947 */ /* 0x000fec0003800000 */
.L_x_15901:
        /* <DEDUP_REMOVED lines=11> */
.L_x_15908:
        /* <DEDUP_REMOVED lines=20> */
.L_x_15910:
[----:B------:R-:W-:Y:S05]  /*1920*/  BSYNC B0 ;  /* 0x0000000000007941 */ /* 0x000fea0003800000 */
.L_x_15909:
[----:B------:R-:W-:Y:S01]  /*1930*/  IMAD.SHL.U32 R3, R3, 0x100000, RZ ;  /* 0x0010000003037824 */ /* 0x000fe200078e00ff */
[----:B------:R-:W-:-:S04]  /*1940*/  LEA R5, R0, 0x3b800000, 0x17 ;  /* 0x3b80000000057811 */ /* 0x000fc800078eb8ff */
[----:B------:R-:W-:Y:S01]  /*1950*/  LOP3.LUT R22, R5, R3, R22, 0xfe, !PT ;  /* 0x0000000305167212 */ /* 0x000fe200078efe16 */
[----:B------:R-:W-:Y:S06]  /*1960*/  BRA `(.L_x_15894) ;  /* 0x0000000000f87947 */ /* 0x000fec0003800000 */
.L_x_15907:
        /* <DEDUP_REMOVED lines=20> */
.L_x_15912:
[----:B------:R-:W-:Y:S05]  /*1ab0*/  BSYNC B0 ;  /* 0x0000000000007941 */ /* 0x000fea0003800000 */
.L_x_15911:
[----:B------:R-:W-:Y:S01]  /*1ac0*/  IMAD.SHL.U32 R3, R3, 0x200000, RZ ;  /* 0x0020000003037824 */ /* 0x000fe200078e00ff */
[----:B------:R-:W-:-:S04]  /*1ad0*/  LEA R5, R0, 0x37800000, 0x17 ;  /* 0x3780000000057811 */ /* 0x000fc800078eb8ff */
[----:B------:R-:W-:Y:S01]  /*1ae0*/  LOP3.LUT R22, R5, R3, R22, 0xfe, !PT ;  /* 0x0000000305167212 */ /* 0x000fe200078efe16 */
[----:B------:R-:W-:Y:S06]  /*1af0*/  BRA `(.L_x_15894) ;  /* 0x0000000000947947 */ /* 0x000fec0003800000 */
.L_x_15906:
        /* <DEDUP_REMOVED lines=14> */
.L_x_15893:
        /* <DEDUP_REMOVED lines=16> */
.L_x_15915:
[----:B------:R-:W-:Y:S01]  /*1ce0*/  IMAD.MOV.U32 R22, RZ, RZ, RZ ;  /* 0x000000ffff167224 */ /* 0x000fe200078e00ff */
[----:B------:R-:W-:Y:S06]  /*1cf0*/  BRA `(.L_x_15894) ;  /* 0x0000000000147947 */ /* 0x000fec0003800000 */
.L_x_15914:
[----:B------:R-:W2:Y:S02]  /*1d00*/  LDG.E.64 R22, desc[UR36][R4.64] ;  /* 0x0000002404167981 */ /* 0x000ea4000c1e1b00 */
[----:B--2---:R0:W2:Y:S01]  /*1d10*/  I2F.U64 R22, R22 ;  /* 0x0000001600167312 */ /* 0x0040a20000301000 */
[----:B------:R-:W-:Y:S05]  /*1d20*/  BRA `(.L_x_15894) ;  /* 0x0000000000087947 */ /* 0x000fea0003800000 */
.L_x_15913:
[----:B------:R-:W2:Y:S02]  /*1d30*/  LDG.E R4, desc[UR36][R4.64] ;  /* 0x0000002404047981 */ /* 0x000ea4000c1e1900 */
[----:B--2---:R-:W-:-:S07]  /*1d40*/  I2FP.F32.U32 R22, R4 ;  /* 0x0000000400167245 */ /* 0x004fce0000201000 */
.L_x_15894:
[----:B------:R-:W-:Y:S05]  /*1d50*/  BSYNC B6 ;  /* 0x0000000000067941 */ /* 0x000fea0003800000 */
.L_x_15888:
[----:B------:R-:W0:Y:S02]  /*1d60*/  S2R R16, SR_TID.X ;  /* 0x0000000000107919 */ /* 0x000e240000002100 */
[----:B0-----:R-:W-:-:S07]  /*1d70*/  VIADD R16, R16, 0x80 ;  /* 0x0000008010107836 */ /* 0x001fce0000000000 */
.L_x_15859:
[----:B------:R-:W-:Y:S05]  /*1d80*/  BSYNC B7 ;  /* 0x0000000000077941 */ /* 0x000fea0003800000 */
.L_x_15858:
        /* <DEDUP_REMOVED lines=25> */
.L_x_15922:
[----:B------:R-:W4:Y:S02]  /*1f20*/  LDG.E.U8 R4, desc[UR36][R4.64] ;  /* 0x0000002404047981 */ /* 0x000f24000c1e1100 */
[----:B----4-:R-:W-:Y:S01]  /*1f30*/  I2FP.F32.U32 R27, R4 ;  /* 0x00000004001b7245 */ /* 0x010fe20000201000 */
[----:B------:R-:W-:Y:S06]  /*1f40*/  BRA `(.L_x_15924) ;  /* 0x0000000c002c7947 */ /* 0x000fec0003800000 */
.L_x_15921:
        /* <DEDUP_REMOVED lines=9> */
.L_x_15926:
[----:B------:R-:W4:Y:S02]  /*1fe0*/  LDG.E R4, desc[UR36][R4.64] ;  /* 0x0000002404047981 */ /* 0x000f24000c1e1900 */
[----:B----4-:R-:W-:Y:S01]  /*1ff0*/  I2FP.F32.S32 R27, R4 ;  /* 0x00000004001b7245 */ /* 0x010fe20000201400 */
[----:B------:R-:W-:Y:S06]  /*2000*/  BRA `(.L_x_15924) ;  /* 0x0000000800fc7947 */ /* 0x000fec0003800000 */
.L_x_15925:
[----:B------:R-:W4:Y:S02]  /*2010*/  LDG.E.U16 R4, desc[UR36][R4.64] ;  /* 0x0000002404047981 */ /* 0x000f24000c1e1500 */
[----:B----4-:R0:W4:Y:S01]  /*2020*/  I2F.S16 R27, R4 ;  /* 0x00000004001b7306 */ /* 0x0101220000101400 */
[----:B------:R-:W-:Y:S05]  /*2030*/  BRA `(.L_x_15924) ;  /* 0x0000000800f07947 */ /* 0x000fea0003800000 */
.L_x_15920:
        /* <DEDUP_REMOVED lines=8> */
.L_x_15928:
[----:B------:R-:W4:Y:S02]  /*20c0*/  LDG.E.U16 R4, desc[UR36][R4.64] ;  /* 0x0000002404047981 */ /* 0x000f24000c1e1500 */
[----:B----4-:R-:W-:Y:S01]  /*20d0*/  HADD2.F32 R27, -RZ, R4.H0_H0 ;  /* 0x20000004ff1b7230 */ /* 0x010fe20000004100 */
[----:B------:R-:W-:Y:S06]  /*20e0*/  BRA `(.L_x_15924) ;  /* 0x0000000800c47947 */ /* 0x000fec0003800000 */
.L_x_15927:
        /* <DEDUP_REMOVED lines=8> */
.L_x_15930:
[----:B------:R-:W4:Y:S02]  /*2170*/  LDG.E.U16 R4, desc[UR36][R4.64] ;  /* 0x0000002404047981 */ /* 0x000f24000c1e1500 */
[----:B----4-:R-:W-:Y:S01]  /*2180*/  HADD2.F32 R27, -RZ, R4.H0_H0 ;  /* 0x20000004ff1b7230 */ /* 0x010fe20000004100 */
[----:B------:R-:W-:Y:S06]  /*2190*/  BRA `(.L_x_15924) ;  /* 0x0000000800987947 */ /* 0x000fec0003800000 */
.L_x_15929:
[----:B------:R-:W4:Y:S01]  /*21a0*/  LDG.E.64 R4, desc[UR36][R4.64] ;  /* 0x0000002404047981 */ /* 0x000f22000c1e1b00 */
[----:B------:R-:W-:Y:S01]  /*21b0*/  UMOV UR4, 0xf0000000 ;  /* 0xf000000000047882 */ /* 0x000fe20000000000 */
[----:B------:R-:W-:Y:S01]  /*21c0*/  UMOV UR5, 0x380fffff ;  /* 0x380fffff00057882 */ /* 0x000fe20000000000 */
[----:B----4-:R-:W0:Y:S01]  /*21d0*/  F2F.F32.F64 R27, R4 ;  /* 0x00000004001b7310 */ /* 0x010e220000301000 */
[----:B------:R-:W-:-:S14]  /*21e0*/  DSETP.GEU.AND P0, PT, |R4|, UR4, PT ;  /* 0x0000000404007e2a */ /* 0x000fdc000bf0e200 */
[----:B0-----:R-:W-:Y:S01]  /*21f0*/  @!P0 FMUL R27, R27, 1.175494350822287508e-38 ;  /* 0x008000001b1b8820 */ /* 0x001fe20000400000 */
[----:B------:R-:W-:Y:S06]  /*2200*/  BRA `(.L_x_15924) ;  /* 0x00000008007c7947 */ /* 0x000fec0003800000 */
.L_x_15919:
        /* <DEDUP_REMOVED lines=12> */
.L_x_15933:
[----:B------:R-:W4:Y:S01]  /*22d0*/  LDG.E.64 R4, desc[UR36][R4.64] ;  /* 0x0000002404047981 */ /* 0x000f22000c1e1b00 */
[----:B------:R-:W-:Y:S01]  /*22e0*/  UMOV UR4, 0xf0000000 ;  /* 0xf000000000047882 */ /* 0x000fe20000000000 */
[----:B------:R-:W-:Y:S01]  /*22f0*/  UMOV UR5, 0x380fffff ;  /* 0x380fffff00057882 */ /* 0x000fe20000000000 */
[----:B----4-:R-:W0:Y:S01]  /*2300*/  F2F.F32.F64 R27, R4 ;  /* 0x00000004001b7310 */ /* 0x010e220000301000 */
[----:B------:R-:W-:-:S14]  /*2310*/  DSETP.GEU.AND P0, PT, |R4|, UR4, PT ;  /* 0x0000000404007e2a */ /* 0x000fdc000bf0e200 */
[----:B0-----:R-:W-:Y:S01]  /*2320*/  @!P0 FMUL R27, R27, 1.175494350822287508e-38 ;  /* 0x008000001b1b8820 */ /* 0x001fe20000400000 */
[----:B------:R-:W-:Y:S06]  /*2330*/  BRA `(.L_x_15924) ;  /* 0x0000000800307947 */ /* 0x000fec0003800000 */
.L_x_15932:
        /* <DEDUP_REMOVED lines=26> */
.L_x_15935:
        /* <DEDUP_REMOVED lines=13> */
.L_x_15934:
[----:B------:R-:W4:Y:S02]  /*25b0*/  LDG.E.U16 R4, desc[UR36][R4.64] ;  /* 0x0000002404047981 */ /* 0x000f24000c1e1500 */
[----:B----4-:R-:W-:Y:S01]  /*25c0*/  IMAD.U32 R27, R4, 0x10000, RZ ;  /* 0x00010000041b7824 */ /* 0x010fe200078e00ff */
[----:B------:R-:W-:Y:S06]  /*25d0*/  BRA `(.L_x_15924) ;  /* 0x0000000400887947 */ /* 0x000fec0003800000 */
.L_x_15931:
        /* <DEDUP_REMOVED lines=11> */
.L_x_15938:
        /* <DEDUP_REMOVED lines=20> */
.L_x_15940:
[----:B------:R-:W-:Y:S05]  /*27d0*/  BSYNC B0 ;  /* 0x0000000000007941 */ /* 0x000fea0003800000 */
.L_x_15939:
[----:B------:R-:W-:Y:S01]  /*27e0*/  IMAD.SHL.U32 R3, R3, 0x100000, RZ ;  /* 0x0010000003037824 */ /* 0x000fe200078e00ff */
[----:B------:R-:W-:-:S04]  /*27f0*/  LEA R0, R0, 0x3b800000, 0x17 ;  /* 0x3b80000000007811 */ /* 0x000fc800078eb8ff */
[----:B------:R-:W-:Y:S01]  /*2800*/  LOP3.LUT R27, R0, R3, R27, 0xfe, !PT ;  /* 0x00000003001b7212 */ /* 0x000fe200078efe1b */
[----:B------:R-:W-:Y:S06]  /*2810*/  BRA `(.L_x_15924) ;  /* 0x0000000000f87947 */ /* 0x000fec0003800000 */
.L_x_15937:
        /* <DEDUP_REMOVED lines=20> */
.L_x_15942:
[----:B------:R-:W-:Y:S05]  /*2960*/  BSYNC B0 ;  /* 0x0000000000007941 */ /* 0x000fea0003800000 */
.L_x_15941:
[----:B------:R-:W-:Y:S01]  /*2970*/  IMAD.SHL.U32 R3, R3, 0x200000, RZ ;  /* 0x0020000003037824 */ /* 0x000fe200078e00ff */
[----:B------:R-:W-:-:S04]  /*2980*/  LEA R0, R0, 0x37800000, 0x17 ;  /* 0x3780000000007811 */ /* 0x000fc800078eb8ff */
[----:B------:R-:W-:Y:S01]  /*2990*/  LOP3.LUT R27, R0, R3, R27, 0xfe, !PT ;  /* 0x00000003001b7212 */ /* 0x000fe200078efe1b */
[----:B------:R-:W-:Y:S06]  /*29a0*/  BRA `(.L_x_15924) ;  /* 0x0000000000947947 */ /* 0x000fec0003800000 */
.L_x_15936:
        /* <DEDUP_REMOVED lines=14> */
.L_x_15923:
        /* <DEDUP_REMOVED lines=16> */
.L_x_15945:
[----:B------:R-:W-:Y:S01]  /*2b90*/  IMAD.MOV.U32 R27, RZ, RZ, RZ ;  /* 0x000000ffff1b7224 */ /* 0x000fe200078e00ff */
[----:B------:R-:W-:Y:S06]  /*2ba0*/  BRA `(.L_x_15924) ;  /* 0x0000000000147947 */ /* 0x000fec0003800000 */
.L_x_15944:
[----:B------:R-:W4:Y:S02]  /*2bb0*/  LDG.E.64 R4, desc[UR36][R4.64] ;  /* 0x0000002404047981 */ /* 0x000f24000c1e1b00 */
[----:B----4-:R0:W4:Y:S01]  /*2bc0*/  I2F.U64 R27, R4 ;  /* 0x00000004001b7312 */ /* 0x0101220000301000 */
[----:B------:R-:W-:Y:S05]  /*2bd0*/  BRA `(.L_x_15924) ;  /* 0x0000000000087947 */ /* 0x000fea0003800000 */
.L_x_15943:
[----:B------:R-:W4:Y:S02]  /*2be0*/  LDG.E R4, desc[UR36][R4.64] ;  /* 0x0000002404047981 */ /* 0x000f24000c1e1900 */
[----:B----4-:R-:W-:-:S07]  /*2bf0*/  I2FP.F32.U32 R27, R4 ;  /* 0x00000004001b7245 */ /* 0x010fce0000201000 */
.L_x_15924:
[----:B------:R-:W-:Y:S05]  /*2c00*/  BSYNC B6 ;  /* 0x0000000000067941 */ /* 0x000fea0003800000 */
.L_x_15918:
        /* <DEDUP_REMOVED lines=20> */
.L_x_15950:
[----:B------:R-:W2:Y:S02]  /*2d50*/  LDG.E.U8 R4, desc[UR36][R4.64] ;  /* 0x0000002404047981 */ /* 0x000ea4000c1e1100 */
[----:B--2---:R-:W-:Y:S01]  /*2d60*/  I2FP.F32.U32 R24, R4 ;  /* 0x0000000400187245 */ /* 0x004fe20000201000 */
[----:B------:R-:W-:Y:S06]  /*2d70*/  BRA `(.L_x_15952) ;  /* 0x0000000c002c7947 */ /* 0x000fec0003800000 */
.L_x_15949:
        /* <DEDUP_REMOVED lines=9> */
.L_x_15954:
[----:B------:R-:W2:Y:S02]  /*2e10*/  LDG.E R4, desc[UR36][R4.64] ;  /* 0x0000002404047981 */ /* 0x000ea4000c1e1900 */
[----:B--2---:R-:W-:Y:S01]  /*2e20*/  I2FP.F32.S32 R24, R4 ;  /* 0x0000000400187245 */ /* 0x004fe20000201400 */
[----:B------:R-:W-:Y:S06]  /*2e30*/  BRA `(.L_x_15952) ;  /* 0x0000000800fc7947 */ /* 0x000fec0003800000 */
.L_x_15953:
[----:B------:R-:W2:Y:S02]  /*2e40*/  LDG.E.U16 R4, desc[UR36][R4.64] ;  /* 0x0000002404047981 */ /* 0x000ea4000c1e1500 */
[----:B--2---:R0:W2:Y:S01]  /*2e50*/  I2F.S16 R24, R4 ;  /* 0x0000000400187306 */ /* 0x0040a20000101400 */
[----:B------:R-:W-:Y:S05]  /*2e60*/  BRA `(.L_x_15952) ;  /* 0x0000000800f07947 */ /* 0x000fea0003800000 */
.L_x_15948:
        /* <DEDUP_REMOVED lines=8> */
.L_x_15956:
[----:B------:R-:W2:Y:S02]  /*2ef0*/  LDG.E.U16 R4, desc[UR36][R4.64] ;  /* 0x0000002404047981 */ /* 0x000ea4000c1e1500 */
[----:B--2---:R-:W-:Y:S01]  /*2f00*/  HADD2.F32 R24, -RZ, R4.H0_H0 ;  /* 0x20000004ff187230 */ /* 0x004fe20000004100 */
[----:B------:R-:W-:Y:S06]  /*2f10*/  BRA `(.L_x_15952) ;  /* 0x0000000800c47947 */ /* 0x000fec0003800000 */
.L_x_15955:
        /* <DEDUP_REMOVED lines=8> */
.L_x_15958:
[----:B------:R-:W2:Y:S02]  /*2fa0*/  LDG.E.U16 R4, desc[UR36][R4.64] ;  /* 0x0000002404047981 */ /* 0x000ea4000c1e1500 */
[----:B--2---:R-:W-:Y:S01]  /*2fb0*/  HADD2.F32 R24, -RZ, R4.H0_H0 ;  /* 0x20000004ff187230 */ /* 0x004fe20000004100 */
[----:B------:R-:W-:Y:S06]  /*2fc0*/  BRA `(.L_x_15952) ;  /* 0x0000000800987947 */ /* 0x000fec0003800000 */
.L_x_15957:
[----:B------:R-:W2:Y:S01]  /*2fd0*/  LDG.E.64 R4, desc[UR36][R4.64] ;  /* 0x0000002404047981 */ /* 0x000ea2000c1e1b00 */
[----:B------:R-:W-:Y:S01]  /*2fe0*/  UMOV UR4, 0xf0000000 ;  /* 0xf000000000047882 */ /* 0x000fe20000000000 */
[----:B------:R-:W-:Y:S01]  /*2ff0*/  UMOV UR5, 0x380fffff ;  /* 0x380fffff00057882 */ /* 0x000fe20000000000 */
[----:B--2---:R-:W0:Y:S01]  /*3000*/  F2F.F32.F64 R24, R4 ;  /* 0x0000000400187310 */ /* 0x004e220000301000 */
[----:B------:R-:W-:-:S14]  /*3010*/  DSETP.GEU.AND P0, PT, |R4|, UR4, PT ;  /* 0x0000000404007e2a */ /* 0x000fdc000bf0e200 */
[----:B0-----:R-:W-:Y:S01]  /*3020*/  @!P0 FMUL R24, R24, 1.175494350822287508e-38 ;  /* 0x0080000018188820 */ /* 0x001fe20000400000 */
[----:B------:R-:W-:Y:S06]  /*3030*/  BRA `(.L_x_15952) ;  /* 0x00000008007c7947 */ /* 0x000fec0003800000 */
.L_x_15947:
        /* <DEDUP_REMOVED lines=12> */
.L_x_15961:
[----:B------:R-:W2:Y:S01]  /*3100*/  LDG.E.64 R4, desc[UR36][R4.64] ;  /* 0x0000002404047981 */ /* 0x000ea2000c1e1b00 */
[----:B------:R-:W-:Y:S01]  /*3110*/  UMOV UR4, 0xf0000000 ;  /* 0xf000000000047882 */ /* 0x000fe20000000000 */
[----:B------:R-:W-:Y:S01]  /*3120*/  UMOV UR5, 0x380fffff ;  /* 0x380fffff00057882 */ /* 0x000fe20000000000 */
[----:B--2---:R-:W0:Y:S01]  /*3130*/  F2F.F32.F64 R24, R4 ;  /* 0x0000000400187310 */ /* 0x004e220000301000 */
[----:B------:R-:W-:-:S14]  /*3140*/  DSETP.GEU.AND P0, PT, |R4|, UR4, PT ;  /* 0x0000000404007e2a */ /* 0x000fdc000bf0e200 */
[----:B0-----:R-:W-:Y:S01]  /*3150*/  @!P0 FMUL R24, R24, 1.175494350822287508e-38 ;  /* 0x0080000018188820 */ /* 0x001fe20000400000 */
[----:B------:R-:W-:Y:S06]  /*3160*/  BRA `(.L_x_15952) ;  /* 0x0000000800307947 */ /* 0x000fec0003800000 */
.L_x_15960:
        /* <DEDUP_REMOVED lines=26> */
.L_x_15963:
        /* <DEDUP_REMOVED lines=13> */
.L_x_15962:
[----:B------:R-:W2:Y:S02]  /*33e0*/  LDG.E.U16 R4, desc[UR36][R4.64] ;  /* 0x0000002404047981 */ /* 0x000ea4000c1e1500 */
[----:B--2---:R-:W-:Y:S01]  /*33f0*/  IMAD.U32 R24, R4, 0x10000, RZ ;  /* 0x0001000004187824 */ /* 0x004fe200078e00ff */
[----:B------:R-:W-:Y:S06]  /*3400*/  BRA `(.L_x_15952) ;  /* 0x0000000400887947 */ /* 0x000fec0003800000 */
.L_x_15959:
        /* <DEDUP_REMOVED lines=11> */
.L_x_15966:
        /* <DEDUP_REMOVED lines=20> */
.L_x_15968:
[----:B------:R-:W-:Y:S05]  /*3600*/  BSYNC B0 ;  /* 0x0000000000007941 */ /* 0x000fea0003800000 */
.L_x_15967:
[----:B------:R-:W-:Y:S01]  /*3610*/  IMAD.SHL.U32 R3, R3, 0x100000, RZ ;  /* 0x0010000003037824 */ /* 0x000fe200078e00ff */
[----:B------:R-:W-:-:S04]  /*3620*/  LEA R5, R0, 0x3b800000, 0x17 ;  /* 0x3b80000000057811 */ /* 0x000fc800078eb8ff */
[----:B------:R-:W-:Y:S01]  /*3630*/  LOP3.LUT R24, R5, R3, R24, 0xfe, !PT ;  /* 0x0000000305187212 */ /* 0x000fe200078efe18 */
[----:B------:R-:W-:Y:S06]  /*3640*/  BRA `(.L_x_15952) ;  /* 0x0000000000f87947 */ /* 0x000fec0003800000 */
.L_x_15965:
        /* <DEDUP_REMOVED lines=20> */
.L_x_15970:
[----:B------:R-:W-:Y:S05]  /*3790*/  BSYNC B0 ;  /* 0x0000000000007941 */ /* 0x000fea0003800000 */
.L_x_15969:
[----:B------:R-:W-:Y:S01]  /*37a0*/  IMAD.SHL.U32 R3, R3, 0x200000, RZ ;  /* 0x0020000003037824 */ /* 0x000fe200078e00ff */
[----:B------:R-:W-:-:S04]  /*37b0*/  LEA R5, R0, 0x37800000, 0x17 ;  /* 0x3780000000057811 */ /* 0x000fc800078eb8ff */
[----:B------:R-:W-:Y:S01]  /*37c0*/  LOP3.LUT R24, R5, R3, R24, 0xfe, !PT ;  /* 0x0000000305187212 */ /* 0x000fe200078efe18 */
[----:B------:R-:W-:Y:S06]  /*37d0*/  BRA `(.L_x_15952) ;  /* 0x0000000000947947 */ /* 0x000fec0003800000 */
.L_x_15964:
        /* <DEDUP_REMOVED lines=14> */
.L_x_15951:
        /* <DEDUP_REMOVED lines=16> */
.L_x_15973:
[----:B------:R-:W-:Y:S01]  /*39c0*/  IMAD.MOV.U32 R24, RZ, RZ, RZ ;  /* 0x000000ffff187224 */ /* 0x000fe200078e00ff */
[----:B------:R-:W-:Y:S06]  /*39d0*/  BRA `(.L_x_15952) ;  /* 0x0000000000147947 */ /* 0x000fec0003800000 */
.L_x_15972:
[----:B------:R-:W2:Y:S02]  /*39e0*/  LDG.E.64 R24, desc[UR36][R4.64] ;  /* 0x0000002404187981 */ /* 0x000ea4000c1e1b00 */
[----:B--2---:R0:W2:Y:S01]  /*39f0*/  I2F.U64 R24, R24 ;  /* 0x0000001800187312 */ /* 0x0040a20000301000 */
[----:B------:R-:W-:Y:S05]  /*3a00*/  BRA `(.L_x_15952) ;  /* 0x0000000000087947 */ /* 0x000fea0003800000 */
.L_x_15971:
[----:B------:R-:W2:Y:S02]  /*3a10*/  LDG.E R4, desc[UR36][R4.64] ;  /* 0x0000002404047981 */ /* 0x000ea4000c1e1900 */
[----:B--2---:R-:W-:-:S07]  /*3a20*/  I2FP.F32.U32 R24, R4 ;  /* 0x0000000400187245 */ /* 0x004fce0000201000 */
.L_x_15952:
[----:B------:R-:W-:Y:S05]  /*3a30*/  BSYNC B6 ;  /* 0x0000000000067941 */ /* 0x000fea0003800000 */
.L_x_15946:
[----:B------:R-:W-:-:S07]  /*3a40*/  VIADD R16, R16, 0x80 ;  /* 0x0000008010107836 */ /* 0x000fce0000000000 */
.L_x_15917:
[----:B------:R-:W-:Y:S05]  /*3a50*/  BSYNC B7 ;  /* 0x0000000000077941 */ /* 0x000fea0003800000 */
.L_x_15916:
[----:B------:R-:W-:Y:S01]  /*3a60*/  ISETP.GE.AND P0, PT, R16, R17, PT ;  /* 0x000000111000720c */ /* 0x000fe20003f06270 */
[----:B------:R-:W-:Y:S01]  /*3a70*/  BSSY B7, `(.L_x_15974) ;  /* 0x00001ce000077945 */ /* 0x000fe20003800000 */
[----:B------:R-:W-:Y:S02]  /*3a80*/  IMAD.MOV.U32 R23, RZ, RZ, RZ ;  /* 0x000000ffff177224 */ /* 0x000fe400078e00ff */
[----:B------:R-:W-:Y:S02]  /*3a90*/  IMAD.MOV.U32 R18, RZ, RZ, RZ ;  /* 0x000000ffff127224 */ /* 0x000fe400078e00ff */
[----:B0-----:R-:W-:-:S07]  /*3aa0*/  IMAD.MOV.U32 R25, RZ, RZ, RZ ;  /* 0x000000ffff197224 */ /* 0x001fce00078e00ff */
        /* <DEDUP_REMOVED lines=22> */
.L_x_15980:
[----:B------:R-:W4:Y:S02]  /*3c10*/  LDG.E.U8 R4, desc[UR36][R4.64] ;  /* 0x0000002404047981 */ /* 0x000f24000c1e1100 */
[----:B----4-:R-:W-:Y:S01]  /*3c20*/  I2FP.F32.U32 R18, R4 ;  /* 0x0000000400127245 */ /* 0x010fe20000201000 */
[----:B------:R-:W-:Y:S06]  /*3c30*/  BRA `(.L_x_15982) ;  /* 0x0000000c002c7947 */ /* 0x000fec0003800000 */
.L_x_15979:
        /* <DEDUP_REMOVED lines=9> */
.L_x_15984:
[----:B------:R-:W4:Y:S02]  /*3cd0*/  LDG.E R4, desc[UR36][R4.64] ;  /* 0x0000002404047981 */ /* 0x000f24000c1e1900 */
[----:B----4-:R-:W-:Y:S01]  /*3ce0*/  I2FP.F32.S32 R18, R4 ;  /* 0x0000000400127245 */ /* 0x010fe20000201400 */
[----:B------:R-:W-:Y:S06]  /*3cf0*/  BRA `(.L_x_15982) ;  /* 0x0000000800fc7947 */ /* 0x000fec0003800000 */
.L_x_15983:
[----:B------:R-:W4:Y:S02]  /*3d00*/  LDG.E.U16 R4, desc[UR36][R4.64] ;  /* 0x0000002404047981 */ /* 0x000f24000c1e1500 */
[----:B----4-:R0:W4:Y:S01]  /*3d10*/  I2F.S16 R18, R4 ;  /* 0x0000000400127306 */ /* 0x0101220000101400 */
[----:B------:R-:W-:Y:S05]  /*3d20*/  BRA `(.L_x_15982) ;  /* 0x0000000800f07947 */ /* 0x000fea0003800000 */
.L_x_15978:
        /* <DEDUP_REMOVED lines=8> */
.L_x_15986:
[----:B------:R-:W4:Y:S02]  /*3db0*/  LDG.E.U16 R4, desc[UR36][R4.64] ;  /* 0x0000002404047981 */ /* 0x000f24000c1e1500 */
[----:B----4-:R-:W-:Y:S01]  /*3dc0*/  HADD2.F32 R18, -RZ, R4.H0_H0 ;  /* 0x20000004ff127230 */ /* 0x010fe20000004100 */
[----:B------:R-:W-:Y:S06]  /*3dd0*/  BRA `(.L_x_15982) ;  /* 0x0000000800c47947 */ /* 0x000fec0003800000 */
.L_x_15985:
        /* <DEDUP_REMOVED lines=8> */
.L_x_15988:
[----:B------:R-:W4:Y:S02]  /*3e60*/  LDG.E.U16 R4, desc[UR36][R4.64] ;  /* 0x0000002404047981 */ /* 0x000f24000c1e1500 */
[----:B----4-:R-:W-:Y:S01]  /*3e70*/  HADD2.F32 R18, -RZ, R4.H0_H0 ;  /* 0x20000004ff127230 */ /* 0x010fe20000004100 */
[----:B------:R-:W-:Y:S06]  /*3e80*/  BRA `(.L_x_15982) ;  /* 0x0000000800987947 */ /* 0x000fec0003800000 */
.L_x_15987:
[----:B------:R-:W4:Y:S01]  /*3e90*/  LDG.E.64 R4, desc[UR36][R4.64] ;  /* 0x0000002404047981 */ /* 0x000f22000c1e1b00 */
[----:B------:R-:W-:Y:S01]  /*3ea0*/  UMOV UR4, 0xf0000000 ;  /* 0xf000000000047882 */ /* 0x000fe20000000000 */
[----:B------:R-:W-:Y:S01]  /*3eb0*/  UMOV UR5, 0x380fffff ;  /* 0x380fffff00057882 */ /* 0x000fe20000000000 */
[----:B----4-:R-:W0:Y:S01]  /*3ec0*/  F2F.F32.F64 R18, R4 ;  /* 0x0000000400127310 */ /* 0x010e220000301000 */
[----:B------:R-:W-:-:S14]  /*3ed0*/  DSETP.GEU.AND P0, PT, |R4|, UR4, PT ;  /* 0x0000000404007e2a */ /* 0x000fdc000bf0e200 */
[----:B0-----:R-:W-:Y:S01]  /*3ee0*/  @!P0 FMUL R18, R18, 1.175494350822287508e-38 ;  /* 0x0080000012128820 */ /* 0x001fe20000400000 */
[----:B------:R-:W-:Y:S06]  /*3ef0*/  BRA `(.L_x_15982) ;  /* 0x00000008007c7947 */ /* 0x000fec0003800000 */
.L_x_15977:
        /* <DEDUP_REMOVED lines=12> */
.L_x_15991:
[----:B------:R-:W4:Y:S01]  /*3fc0*/  LDG.E.64 R4, desc[UR36][R4.64] ;  /* 0x0000002404047981 */ /* 0x000f22000c1e1b00 */
[----:B------:R-:W-:Y:S01]  /*3fd0*/  UMOV UR4, 0xf0000000 ;  /* 0xf000000000047882 */ /* 0x000fe20000000000 */
[----:B------:R-:W-:Y:S01]  /*3fe0*/  UMOV UR5, 0x380fffff ;  /* 0x380fffff00057882 */ /* 0x000fe20000000000 */
[----:B----4-:R-:W0:Y:S01]  /*3ff0*/  F2F.F32.F64 R18, R4 ;  /* 0x0000000400127310 */ /* 0x010e220000301000 */
[----:B------:R-:W-:-:S14]  /*4000*/  DSETP.GEU.AND P0, PT, |R4|, UR4, PT ;  /* 0x0000000404007e2a */ /* 0x000fdc000bf0e200 */
[----:B0-----:R-:W-:Y:S01]  /*4010*/  @!P0 FMUL R18, R18, 1.175494350822287508e-38 ;  /* 0x0080000012128820 */ /* 0x001fe20000400000 */
[----:B------:R-:W-:Y:S06]  /*4020*/  BRA `(.L_x_15982) ;  /* 0x0000000800307947 */ /* 0x000fec0003800000 */
.L_x_15990:
        /* <DEDUP_REMOVED lines=26> */
.L_x_15993:
        /* <DEDUP_REMOVED lines=13> */
.L_x_15992:
[----:B------:R-:W4:Y:S02]  /*42a0*/  LDG.E.U16 R4, desc[UR36][R4.64] ;  /* 0x0000002404047981 */ /* 0x000f24000c1e1500 */
[----:B----4-:R-:W-:Y:S01]  /*42b0*/  IMAD.U32 R18, R4, 0x10000, RZ ;  /* 0x0001000004127824 */ /* 0x010fe200078e00ff */
[----:B------:R-:W-:Y:S06]  /*42c0*/  BRA `(.L_x_15982) ;  /* 0x0000000400887947 */ /* 0x000fec0003800000 */
.L_x_15989:
        /* <DEDUP_REMOVED lines=11> */
.L_x_15996:
        /* <DEDUP_REMOVED lines=20> */
.L_x_15998:
[----:B------:R-:W-:Y:S05]  /*44c0*/  BSYNC B0 ;  /* 0x0000000000007941 */ /* 0x000fea0003800000 */
.L_x_15997:
[----:B------:R-:W-:Y:S01]  /*44d0*/  IMAD.SHL.U32 R3, R3, 0x100000, RZ ;  /* 0x0010000003037824 */ /* 0x000fe200078e00ff */
[----:B------:R-:W-:-:S04]  /*44e0*/  LEA R5, R0, 0x3b800000, 0x17 ;  /* 0x3b80000000057811 */ /* 0x000fc800078eb8ff */
[----:B------:R-:W-:Y:S01]  /*44f0*/  LOP3.LUT R18, R5, R3, R18, 0xfe, !PT ;  /* 0x0000000305127212 */ /* 0x000fe200078efe12 */
[----:B------:R-:W-:Y:S06]  /*4500*/  BRA `(.L_x_15982) ;  /* 0x0000000000f87947 */ /* 0x000fec0003800000 */
.L_x_15995:
        /* <DEDUP_REMOVED lines=20> */
.L_x_16000:
[----:B------:R-:W-:Y:S05]  /*4650*/  BSYNC B0 ;  /* 0x0000000000007941 */ /* 0x000fea0003800000 */
.L_x_15999:
[----:B------:R-:W-:Y:S01]  /*4660*/  IMAD.SHL.U32 R3, R3, 0x200000, RZ ;  /* 0x0020000003037824 */ /* 0x000fe200078e00ff */
[----:B------:R-:W-:-:S04]  /*4670*/  LEA R5, R0, 0x37800000, 0x17 ;  /* 0x3780000000057811 */ /* 0x000fc800078eb8ff */
[----:B------:R-:W-:Y:S01]  /*4680*/  LOP3.LUT R18, R5, R3, R18, 0xfe, !PT ;  /* 0x0000000305127212 */ /* 0x000fe200078efe12 */
[----:B------:R-:W-:Y:S06]  /*4690*/  BRA `(.L_x_15982) ;  /* 0x0000000000947947 */ /* 0x000fec0003800000 */
.L_x_15994:
        /* <DEDUP_REMOVED lines=14> */
.L_x_15981:
        /* <DEDUP_REMOVED lines=16> */
.L_x_16003:
[----:B------:R-:W-:Y:S01]  /*4880*/  IMAD.MOV.U32 R18, RZ, RZ, RZ ;  /* 0x000000ffff127224 */ /* 0x000fe200078e00ff */
[----:B------:R-:W-:Y:S06]  /*4890*/  BRA `(.L_x_15982) ;  /* 0x0000000000147947 */ /* 0x000fec0003800000 */
.L_x_16002:
[----:B------:R-:W4:Y:S02]  /*48a0*/  LDG.E.64 R4, desc[UR36][R4.64] ;  /* 0x0000002404047981 */ /* 0x000f24000c1e1b00 */
[----:B----4-:R0:W4:Y:S01]  /*48b0*/  I2F.U64 R18, R4 ;  /* 0x0000000400127312 */ /* 0x0101220000301000 */
[----:B------:R-:W-:Y:S05]  /*48c0*/  BRA `(.L_x_15982) ;  /* 0x0000000000087947 */ /* 0x000fea0003800000 */
.L_x_16001:
[----:B------:R-:W4:Y:S02]  /*48d0*/  LDG.E R4, desc[UR36][R4.64] ;  /* 0x0000002404047981 */ /* 0x000f24000c1e1900 */
[----:B----4-:R-:W-:-:S07]  /*48e0*/  I2FP.F32.U32 R18, R4 ;  /* 0x0000000400127245 */ /* 0x010fce0000201000 */
.L_x_15982:
[----:B------:R-:W-:Y:S05]  /*48f0*/  BSYNC B6 ;  /* 0x0000000000067941 */ /* 0x000fea0003800000 */
.L_x_15976:
        /* <DEDUP_REMOVED lines=21> */
.L_x_16008:
[----:B------:R-:W2:Y:S02]  /*4a50*/  LDG.E.U8 R4, desc[UR36][R4.64] ;  /* 0x0000002404047981 */ /* 0x000ea4000c1e1100 */
[----:B--2---:R-:W-:Y:S01]  /*4a60*/  I2FP.F32.U32 R25, R4 ;  /* 0x0000000400197245 */ /* 0x004fe20000201000 */
[----:B------:R-:W-:Y:S06]  /*4a70*/  BRA `(.L_x_16010) ;  /* 0x0000000c002c7947 */ /* 0x000fec0003800000 */
.L_x_16007:
        /* <DEDUP_REMOVED lines=9> */
.L_x_16012:
[----:B------:R-:W2:Y:S02]  /*4b10*/  LDG.E R4, desc[UR36][R4.64] ;  /* 0x0000002404047981 */ /* 0x000ea4000c1e1900 */
[----:B--2---:R-:W-:Y:S01]  /*4b20*/  I2FP.F32.S32 R25, R4 ;  /* 0x0000000400197245 */ /* 0x004fe20000201400 */
[----:B------:R-:W-:Y:S06]  /*4b30*/  BRA `(.L_x_16010) ;  /* 0x0000000800fc7947 */ /* 0x000fec0003800000 */
.L_x_16011:
[----:B------:R-:W2:Y:S02]  /*4b40*/  LDG.E.U16 R4, desc[UR36][R4.64] ;  /* 0x0000002404047981 */ /* 0x000ea4000c1e1500 */
[----:B--2---:R0:W1:Y:S01]  /*4b50*/  I2F.S16 R25, R4 ;  /* 0x0000000400197306 */ /* 0x0040620000101400 */
[----:B------:R-:W-:Y:S05]  /*4b60*/  BRA `(.L_x_16010) ;  /* 0x0000000800f07947 */ /* 0x000fea0003800000 */
.L_x_16006:
        /* <DEDUP_REMOVED lines=8> */
.L_x_16014:
[----:B------:R-:W2:Y:S02]  /*4bf0*/  LDG.E.U16 R4, desc[UR36][R4.64] ;  /* 0x0000002404047981 */ /* 0x000ea4000c1e1500 */
[----:B--2---:R-:W-:Y:S01]  /*4c00*/  HADD2.F32 R25, -RZ, R4.H0_H0 ;  /* 0x20000004ff197230 */ /* 0x004fe20000004100 */
[----:B------:R-:W-:Y:S06]  /*4c10*/  BRA `(.L_x_16010) ;  /* 0x0000000800c47947 */ /* 0x000fec0003800000 */
.L_x_16013:
        /* <DEDUP_REMOVED lines=8> */
.L_x_16016:
[----:B------:R-:W2:Y:S02]  /*4ca0*/  LDG.E.U16 R4, desc[UR36][R4.64] ;  /* 0x0000002404047981 */ /* 0x000ea4000c1e1500 */
[----:B--2---:R-:W-:Y:S01]  /*4cb0*/  HADD2.F32 R25, -RZ, R4.H0_H0 ;  /* 0x20000004ff197230 */ /* 0x004fe20000004100 */
[----:B------:R-:W-:Y:S06]  /*4cc0*/  BRA `(.L_x_16010) ;  /* 0x0000000800987947 */ /* 0x000fec0003800000 */
.L_x_16015:
[----:B------:R-:W2:Y:S01]  /*4cd0*/  LDG.E.64 R4, desc[UR36][R4.64] ;  /* 0x0000002404047981 */ /* 0x000ea2000c1e1b00 */
[----:B------:R-:W-:Y:S01]  /*4ce0*/  UMOV UR4, 0xf0000000 ;  /* 0xf000000000047882 */ /* 0x000fe20000000000 */
[----:B------:R-:W-:Y:S01]  /*4cf0*/  UMOV UR5, 0x380fffff ;  /* 0x380fffff00057882 */ /* 0x000fe20000000000 */
[----:B--2---:R-:W0:Y:S01]  /*4d00*/  F2F.F32.F64 R25, R4 ;  /* 0x0000000400197310 */ /* 0x004e220000301000 */
[----:B------:R-:W-:-:S14]  /*4d10*/  DSETP.GEU.AND P0, PT, |R4|, UR4, PT ;  /* 0x0000000404007e2a */ /* 0x000fdc000bf0e200 */
[----:B0-----:R-:W-:Y:S01]  /*4d20*/  @!P0 FMUL R25, R25, 1.175494350822287508e-38 ;  /* 0x0080000019198820 */ /* 0x001fe20000400000 */
[----:B------:R-:W-:Y:S06]  /*4d30*/  BRA `(.L_x_16010) ;  /* 0x00000008007c7947 */ /* 0x000fec0003800000 */
.L_x_16005:
        /* <DEDUP_REMOVED lines=12> */
.L_x_16019:
[----:B------:R-:W2:Y:S01]  /*4e00*/  LDG.E.64 R4, desc[UR36][R4.64] ;  /* 0x0000002404047981 */ /* 0x000ea2000c1e1b00 */
[----:B------:R-:W-:Y:S01]  /*4e10*/  UMOV UR4, 0xf0000000 ;  /* 0xf000000000047882 */ /* 0x000fe20000000000 */
[----:B------:R-:W-:Y:S01]  /*4e20*/  UMOV UR5, 0x380fffff ;  /* 0x380fffff00057882 */ /* 0x000fe20000000000 */
[----:B--2---:R-:W0:Y:S01]  /*4e30*/  F2F.F32.F64 R25, R4 ;  /* 0x0000000400197310 */ /* 0x004e220000301000 */
[----:B------:R-:W-:-:S14]  /*4e40*/  DSETP.GEU.AND P0, PT, |R4|, UR4, PT ;  /* 0x0000000404007e2a */ /* 0x000fdc000bf0e200 */
[----:B0-----:R-:W-:Y:S01]  /*4e50*/  @!P0 FMUL R25, R25, 1.175494350822287508e-38 ;  /* 0x0080000019198820 */ /* 0x001fe20000400000 */
[----:B------:R-:W-:Y:S06]  /*4e60*/  BRA `(.L_x_16010) ;  /* 0x0000000800307947 */ /* 0x000fec0003800000 */
.L_x_16018:
        /* <DEDUP_REMOVED lines=26> */
.L_x_16021:
        /* <DEDUP_REMOVED lines=13> */
.L_x_16020:
[----:B------:R-:W2:Y:S02]  /*50e0*/  LDG.E.U16 R4, desc[UR36][R4.64] ;  /* 0x0000002404047981 */ /* 0x000ea4000c1e1500 */
[----:B--2---:R-:W-:Y:S01]  /*50f0*/  IMAD.U32 R25, R4, 0x10000, RZ ;  /* 0x0001000004197824 */ /* 0x004fe200078e00ff */
[----:B------:R-:W-:Y:S06]  /*5100*/  BRA `(.L_x_16010) ;  /* 0x0000000400887947 */ /* 0x000fec0003800000 */
.L_x_16017:
        /* <DEDUP_REMOVED lines=11> */
.L_x_16024:
        /* <DEDUP_REMOVED lines=20> */
.L_x_16026:
[----:B------:R-:W-:Y:S05]  /*5300*/  BSYNC B0 ;  /* 0x0000000000007941 */ /* 0x000fea0003800000 */
.L_x_16025:
[----:B------:R-:W-:Y:S01]  /*5310*/  IMAD.SHL.U32 R3, R3, 0x100000, RZ ;  /* 0x0010000003037824 */ /* 0x000fe200078e00ff */
[----:B------:R-:W-:-:S04]  /*5320*/  LEA R0, R0, 0x3b800000, 0x17 ;  /* 0x3b80000000007811 */ /* 0x000fc800078eb8ff */
[----:B------:R-:W-:Y:S01]  /*5330*/  LOP3.LUT R25, R0, R3, R25, 0xfe, !PT ;  /* 0x0000000300197212 */ /* 0x000fe200078efe19 */
[----:B------:R-:W-:Y:S06]  /*5340*/  BRA `(.L_x_16010) ;  /* 0x0000000000f87947 */ /* 0x000fec0003800000 */
.L_x_16023:
        /* <DEDUP_REMOVED lines=20> */
.L_x_16028:
[----:B------:R-:W-:Y:S05]  /*5490*/  BSYNC B0 ;  /* 0x0000000000007941 */ /* 0x000fea0003800000 */
.L_x_16027:
[----:B------:R-:W-:Y:S01]  /*54a0*/  IMAD.SHL.U32 R3, R3, 0x200000, RZ ;  /* 0x0020000003037824 */ /* 0x000fe200078e00ff */
[----:B------:R-:W-:-:S04]  /*54b0*/  LEA R0, R0, 0x37800000, 0x17 ;  /* 0x3780000000007811 */ /* 0x000fc800078eb8ff */
[----:B------:R-:W-:Y:S01]  /*54c0*/  LOP3.LUT R25, R0, R3, R25, 0xfe, !PT ;  /* 0x0000000300197212 */ /* 0x000fe200078efe19 */
[----:B------:R-:W-:Y:S06]  /*54d0*/  BRA `(.L_x_16010) ;  /* 0x0000000000947947 */ /* 0x000fec0003800000 */
.L_x_16022:
        /* <DEDUP_REMOVED lines=14> */
.L_x_16009:
        /* <DEDUP_REMOVED lines=16> */
.L_x_16031:
[----:B------:R-:W-:Y:S01]  /*56c0*/  IMAD.MOV.U32 R25, RZ, RZ, RZ ;  /* 0x000000ffff197224 */ /* 0x000fe200078e00ff */
[----:B------:R-:W-:Y:S06]  /*56d0*/  BRA `(.L_x_16010) ;  /* 0x0000000000147947 */ /* 0x000fec0003800000 */
.L_x_16030:
[----:B------:R-:W2:Y:S02]  /*56e0*/  LDG.E.64 R4, desc[UR36][R4.64] ;  /* 0x0000002404047981 */ /* 0x000ea4000c1e1b00 */
[----:B--2---:R0:W1:Y:S01]  /*56f0*/  I2F.U64 R25, R4 ;  /* 0x0000000400197312 */ /* 0x0040620000301000 */
[----:B------:R-:W-:Y:S05]  /*5700*/  BRA `(.L_x_16010) ;  /* 0x0000000000087947 */ /* 0x000fea0003800000 */
.L_x_16029:
[----:B------:R-:W2:Y:S02]  /*5710*/  LDG.E R4, desc[UR36][R4.64] ;  /* 0x0000002404047981 */ /* 0x000ea4000c1e1900 */
[----:B--2---:R-:W-:-:S07]  /*5720*/  I2FP.F32.U32 R25, R4 ;  /* 0x0000000400197245 */ /* 0x004fce0000201000 */
.L_x_16010:
[----:B------:R-:W-:Y:S05]  /*5730*/  BSYNC B6 ;  /* 0x0000000000067941 */ /* 0x000fea0003800000 */
.L_x_16004:
[----:B------:R-:W-:-:S07]  /*5740*/  VIADD R16, R16, 0x80 ;  /* 0x0000008010107836 */ /* 0x000fce0000000000 */
.L_x_15975:
[----:B------:R-:W-:Y:S05]  /*5750*/  BSYNC B7 ;  /* 0x0000000000077941 */ /* 0x000fea0003800000 */
.L_x_15974:
[----:B------:R-:W-:Y:S01]  /*5760*/  ISETP.GE.AND P0, PT, R16, R17, PT ;  /* 0x000000111000720c */ /* 0x000fe20003f06270 */
[----:B------:R-:W-:Y:S01]  /*5770*/  BSSY B7, `(.L_x_16032) ;  /* 0x00001c6000077945 */ /* 0x000fe20003800000 */
[----:B------:R-:W-:-:S11]  /*5780*/  IMAD.MOV.U32 R28, RZ, RZ, RZ ;  /* 0x000000ffff1c7224 */ /* 0x000fd600078e00ff */
        /* <DEDUP_REMOVED lines=22> */
.L_x_16038:
[----:B------:R-:W4:Y:S02]  /*58f0*/  LDG.E.U8 R4, desc[UR36][R4.64] ;  /* 0x0000002404047981 */ /* 0x000f24000c1e1100 */
[----:B----4-:R-:W-:Y:S01]  /*5900*/  I2FP.F32.U32 R28, R4 ;  /* 0x00000004001c7245 */ /* 0x010fe20000201000 */
[----:B------:R-:W-:Y:S06]  /*5910*/  BRA `(.L_x_16040) ;  /* 0x0000000c002c7947 */ /* 0x000fec0003800000 */
.L_x_16037:
        /* <DEDUP_REMOVED lines=9> */
.L_x_16042:
[----:B------:R-:W4:Y:S02]  /*59b0*/  LDG.E R4, desc[UR36][R4.64] ;  /* 0x0000002404047981 */ /* 0x000f24000c1e1900 */
[----:B----4-:R-:W-:Y:S01]  /*59c0*/  I2FP.F32.S32 R28, R4 ;  /* 0x00000004001c7245 */ /* 0x010fe20000201400 */
[----:B------:R-:W-:Y:S06]  /*59d0*/  BRA `(.L_x_16040) ;  /* 0x0000000800fc7947 */ /* 0x000fec0003800000 */
.L_x_16041:
[----:B------:R-:W4:Y:S02]  /*59e0*/  LDG.E.U16 R4, desc[UR36][R4.64] ;  /* 0x0000002404047981 */ /* 0x000f24000c1e1500 */
[----:B----4-:R0:W4:Y:S01]  /*59f0*/  I2F.S16 R28, R4 ;  /* 0x00000004001c7306 */ /* 0x0101220000101400 */
[----:B------:R-:W-:Y:S05]  /*5a00*/  BRA `(.L_x_16040) ;  /* 0x0000000800f07947 */ /* 0x000fea0003800000 */
.L_x_16036:
        /* <DEDUP_REMOVED lines=8> */
.L_x_16044:
[----:B------:R-:W4:Y:S02]  /*5a90*/  LDG.E.U16 R4, desc[UR36][R4.64] ;  /* 0x0000002404047981 */ /* 0x000f24000c1e1500 */
[----:B----4-:R-:W-:Y:S01]  /*5aa0*/  HADD2.F32 R28, -RZ, R4.H0_H0 ;  /* 0x20000004ff1c7230 */ /* 0x010fe20000004100 */
[----:B------:R-:W-:Y:S06]  /*5ab0*/  BRA `(.L_x_16040) ;  /* 0x0000000800c47947 */ /* 0x000fec0003800000 */
.L_x_16043:
        /* <DEDUP_REMOVED lines=8> */
.L_x_16046:
[----:B------:R-:W4:Y:S02]  /*5b40*/  LDG.E.U16 R4, desc[UR36][R4.64] ;  /* 0x0000002404047981 */ /* 0x000f24000c1e1500 */
[----:B----4-:R-:W-:Y:S01]  /*5b50*/  HADD2.F32 R28, -RZ, R4.H0_H0 ;  /* 0x20000004ff1c7230 */ /* 0x010fe20000004100 */
[----:B------:R-:W-:Y:S06]  /*5b60*/  BRA `(.L_x_16040) ;  /* 0x0000000800987947 */ /* 0x000fec0003800000 */
.L_x_16045:
[----:B------:R-:W4:Y:S01]  /*5b70*/  LDG.E.64 R4, desc[UR36][R4.64] ;  /* 0x0000002404047981 */ /* 0x000f22000c1e1b00 */
[----:B------:R-:W-:Y:S01]  /*5b80*/  UMOV UR4, 0xf0000000 ;  /* 0xf000000000047882 */ /* 0x000fe20000000000 */
[----:B------:R-:W-:Y:S01]  /*5b90*/  UMOV UR5, 0x380fffff ;  /* 0x380fffff00057882 */ /* 0x000fe20000000000 */
[----:B----4-:R-:W0:Y:S01]  /*5ba0*/  F2F.F32.F64 R28, R4 ;  /* 0x00000004001c7310 */ /* 0x010e220000301000 */
[----:B------:R-:W-:-:S14]  /*5bb0*/  DSETP.GEU.AND P0, PT, |R4|, UR4, PT ;  /* 0x0000000404007e2a */ /* 0x000fdc000bf0e200 */
[----:B0-----:R-:W-:Y:S01]  /*5bc0*/  @!P0 FMUL R28, R28, 1.175494350822287508e-38 ;  /* 0x008000001c1c8820 */ /* 0x001fe20000400000 */
[----:B------:R-:W-:Y:S06]  /*5bd0*/  BRA `(.L_x_16040) ;  /* 0x00000008007c7947 */ /* 0x000fec0003800000 */
.L_x_16035:
        /* <DEDUP_REMOVED lines=12> */
.L_x_16049:
[----:B------:R-:W4:Y:S01]  /*5ca0*/  LDG.E.64 R4, desc[UR36][R4.64] ;  /* 0x0000002404047981 */ /* 0x000f22000c1e1b00 */
[----:B------:R-:W-:Y:S01]  /*5cb0*/  UMOV UR4, 0xf0000000 ;  /* 0xf000000000047882 */ /* 0x000fe20000000000 */
[----:B------:R-:W-:Y:S01]  /*5cc0*/  UMOV UR5, 0x380fffff ;  /* 0x380fffff00057882 */ /* 0x000fe20000000000 */
[----:B----4-:R-:W0:Y:S01]  /*5cd0*/  F2F.F32.F64 R28, R4 ;  /* 0x00000004001c7310 */ /* 0x010e220000301000 */
[----:B------:R-:W-:-:S14]  /*5ce0*/  DSETP.GEU.AND P0, PT, |R4|, UR4, PT ;  /* 0x0000000404007e2a */ /* 0x000fdc000bf0e200 */
[----:B0-----:R-:W-:Y:S01]  /*5cf0*/  @!P0 FMUL R28, R28, 1.175494350822287508e-38 ;  /* 0x008000001c1c8820 */ /* 0x001fe20000400000 */
[----:B------:R-:W-:Y:S06]  /*5d00*/  BRA `(.L_x_16040) ;  /* 0x0000000800307947 */ /* 0x000fec0003800000 */
.L_x_16048:
        /* <DEDUP_REMOVED lines=26> */
.L_x_16051:
        /* <DEDUP_REMOVED lines=13> */
.L_x_16050:
[----:B------:R-:W4:Y:S02]  /*5f80*/  LDG.E.U16 R4, desc[UR36][R4.64] ;  /* 0x0000002404047981 */ /* 0x000f24000c1e1500 */
[----:B----4-:R-:W-:Y:S01]  /*5f90*/  IMAD.U32 R28, R4, 0x10000, RZ ;  /* 0x00010000041c7824 */ /* 0x010fe200078e00ff */
[----:B------:R-:W-:Y:S06]  /*5fa0*/  BRA `(.L_x_16040) ;  /* 0x0000000400887947 */ /* 0x000fec0003800000 */
.L_x_16047:
        /* <DEDUP_REMOVED lines=11> */
.L_x_16054:
        /* <DEDUP_REMOVED lines=20> */
.L_x_16056:
[----:B------:R-:W-:Y:S05]  /*61a0*/  BSYNC B0 ;  /* 0x0000000000007941 */ /* 0x000fea0003800000 */
.L_x_16055:
[----:B------:R-:W-:Y:S01]  /*61b0*/  IMAD.SHL.U32 R3, R3, 0x100000, RZ ;  /* 0x0010000003037824 */ /* 0x000fe200078e00ff */
[----:B------:R-:W-:-:S04]  /*61c0*/  LEA R5, R0, 0x3b800000, 0x17 ;  /* 0x3b80000000057811 */ /* 0x000fc800078eb8ff */
[----:B------:R-:W-:Y:S01]  /*61d0*/  LOP3.LUT R28, R5, R3, R28, 0xfe, !PT ;  /* 0x00000003051c7212 */ /* 0x000fe200078efe1c */
[----:B------:R-:W-:Y:S06]  /*61e0*/  BRA `(.L_x_16040) ;  /* 0x0000000000f87947 */ /* 0x000fec0003800000 */
.L_x_16053:
        /* <DEDUP_REMOVED lines=20> */
.L_x_16058:
[----:B------:R-:W-:Y:S05]  /*6330*/  BSYNC B0 ;  /* 0x0000000000007941 */ /* 0x000fea0003800000 */
.L_x_16057:
[----:B------:R-:W-:Y:S01]  /*6340*/  IMAD.SHL.U32 R3, R3, 0x200000, RZ ;  /* 0x0020000003037824 */ /* 0x000fe200078e00ff */
[----:B------:R-:W-:-:S04]  /*6350*/  LEA R5, R0, 0x37800000, 0x17 ;  /* 0x3780000000057811 */ /* 0x000fc800078eb8ff */
[----:B------:R-:W-:Y:S01]  /*6360*/  LOP3.LUT R28, R5, R3, R28, 0xfe, !PT ;  /* 0x00000003051c7212 */ /* 0x000fe200078efe1c */
[----:B------:R-:W-:Y:S06]  /*6370*/  BRA `(.L_x_16040) ;  /* 0x0000000000947947 */ /* 0x000fec0003800000 */
.L_x_16052:
        /* <DEDUP_REMOVED lines=14> */
.L_x_16039:
        /* <DEDUP_REMOVED lines=16> */
.L_x_16061:
[----:B------:R-:W-:Y:S01]  /*6560*/  IMAD.MOV.U32 R28, RZ, RZ, RZ ;  /* 0x000000ffff1c7224 */ /* 0x000fe200078e00ff */
[----:B------:R-:W-:Y:S06]  /*6570*/  BRA `(.L_x_16040) ;  /* 0x0000000000147947 */ /* 0x000fec0003800000 */
.L_x_16060:
[----:B------:R-:W4:Y:S02]  /*6580*/  LDG.E.64 R4, desc[UR36][R4.64] ;  /* 0x0000002404047981 */ /* 0x000f24000c1e1b00 */
[----:B----4-:R0:W4:Y:S01]  /*6590*/  I2F.U64 R28, R4 ;  /* 0x00000004001c7312 */ /* 0x0101220000301000 */
[----:B------:R-:W-:Y:S05]  /*65a0*/  BRA `(.L_x_16040) ;  /* 0x0000000000087947 */ /* 0x000fea0003800000 */
.L_x_16059:
[----:B------:R-:W4:Y:S02]  /*65b0*/  LDG.E R4, desc[UR36][R4.64] ;  /* 0x0000002404047981 */ /* 0x000f24000c1e1900 */
[----:B----4-:R-:W-:-:S07]  /*65c0*/  I2FP.F32.U32 R28, R4 ;  /* 0x00000004001c7245 */ /* 0x010fce0000201000 */
.L_x_16040:
[----:B------:R-:W-:Y:S05]  /*65d0*/  BSYNC B6 ;  /* 0x0000000000067941 */ /* 0x000fea0003800000 */
.L_x_16034:
        /* <DEDUP_REMOVED lines=20> */
.L_x_16065:
[----:B------:R-:W2:Y:S02]  /*6720*/  LDG.E.U8 R4, desc[UR36][R4.64] ;  /* 0x0000002404047981 */ /* 0x000ea4000c1e1100 */
[----:B--2---:R-:W-:Y:S01]  /*6730*/  I2FP.F32.U32 R23, R4 ;  /* 0x0000000400177245 */ /* 0x004fe20000201000 */
[----:B------:R-:W-:Y:S06]  /*6740*/  BRA `(.L_x_16033) ;  /* 0x0000000c00207947 */ /* 0x000fec0003800000 */
.L_x_16064:
        /* <DEDUP_REMOVED lines=9> */
.L_x_16068:
[----:B------:R-:W2:Y:S02]  /*67e0*/  LDG.E R4, desc[UR36][R4.64] ;  /* 0x0000002404047981 */ /* 0x000ea4000c1e1900 */
[----:B--2---:R-:W-:Y:S01]  /*67f0*/  I2FP.F32.S32 R23, R4 ;  /* 0x0000000400177245 */ /* 0x004fe20000201400 */
[----:B------:R-:W-:Y:S06]  /*6800*/  BRA `(.L_x_16033) ;  /* 0x0000000800f07947 */ /* 0x000fec0003800000 */
.L_x_16067:
[----:B------:R-:W2:Y:S02]  /*6810*/  LDG.E.U16 R4, desc[UR36][R4.64] ;  /* 0x0000002404047981 */ /* 0x000ea4000c1e1500 */
[----:B--2---:R0:W1:Y:S01]  /*6820*/  I2F.S16 R23, R4 ;  /* 0x0000000400177306 */ /* 0x0040620000101400 */
[----:B------:R-:W-:Y:S05]  /*6830*/  BRA `(.L_x_16033) ;  /* 0x0000000800e47947 */ /* 0x000fea0003800000 */
.L_x_16063:
        /* <DEDUP_REMOVED lines=8> */
.L_x_16070:
[----:B------:R-:W2:Y:S02]  /*68c0*/  LDG.E.U16 R4, desc[UR36][R4.64] ;  /* 0x0000002404047981 */ /* 0x000ea4000c1e1500 */
[----:B--2---:R-:W-:Y:S01]  /*68d0*/  HADD2.F32 R23, -RZ, R4.H0_H0 ;  /* 0x20000004ff177230 */ /* 0x004fe20000004100 */
[----:B------:R-:W-:Y:S06]  /*68e0*/  BRA `(.L_x_16033) ;  /* 0x0000000800b87947 */ /* 0x000fec0003800000 */
.L_x_16069:
        /* <DEDUP_REMOVED lines=8> */
.L_x_16072:
[----:B------:R-:W2:Y:S02]  /*6970*/  LDG.E.U16 R4, desc[UR36][R4.64] ;  /* 0x0000002404047981 */ /* 0x000ea4000c1e1500 */
[----:B--2---:R-:W-:Y:S01]  /*6980*/  HADD2.F32 R23, -RZ, R4.H0_H0 ;  /* 0x20000004ff177230 */ /* 0x004fe20000004100 */
[----:B------:R-:W-:Y:S06]  /*6990*/  BRA `(.L_x_16033) ;  /* 0x00000008008c7947 */ /* 0x000fec0003800000 */
.L_x_16071:
[----:B------:R-:W2:Y:S01]  /*69a0*/  LDG.E.64 R4, desc[UR36][R4.64] ;  /* 0x0000002404047981 */ /* 0x000ea2000c1e1b00 */
[----:B------:R-:W-:Y:S01]  /*69b0*/  UMOV UR4, 0xf0000000 ;  /* 0xf000000000047882 */ /* 0x000fe20000000000 */
[----:B------:R-:W-:Y:S01]  /*69c0*/  UMOV UR5, 0x380fffff ;  /* 0x380fffff00057882 */ /* 0x000fe20000000000 */
[----:B--2---:R-:W0:Y:S01]  /*69d0*/  F2F.F32.F64 R23, R4 ;  /* 0x0000000400177310 */ /* 0x004e220000301000 */
[----:B------:R-:W-:-:S14]  /*69e0*/  DSETP.GEU.AND P0, PT, |R4|, UR4, PT ;  /* 0x0000000404007e2a */ /* 0x000fdc000bf0e200 */
[----:B0-----:R-:W-:Y:S01]  /*69f0*/  @!P0 FMUL R23, R23, 1.175494350822287508e-38 ;  /* 0x0080000017178820 */ /* 0x001fe20000400000 */
[----:B------:R-:W-:Y:S06]  /*6a00*/  BRA `(.L_x_16033) ;  /* 0x0000000800707947 */ /* 0x000fec0003800000 */
.L_x_16062:
        /* <DEDUP_REMOVED lines=12> */
.L_x_16075:
[----:B------:R-:W2:Y:S01]  /*6ad0*/  LDG.E.64 R4, desc[UR36][R4.64] ;  /* 0x0000002404047981 */ /* 0x000ea2000c1e1b00 */
[----:B------:R-:W-:Y:S01]  /*6ae0*/  UMOV UR4, 0xf0000000 ;  /* 0xf000000000047882 */ /* 0x000fe20000000000 */
[----:B------:R-:W-:Y:S01]  /*6af0*/  UMOV UR5, 0x380fffff ;  /* 0x380fffff00057882 */ /* 0x000fe20000000000 */
[----:B--2---:R-:W0:Y:S01]  /*6b00*/  F2F.F32.F64 R23, R4 ;  /* 0x0000000400177310 */ /* 0x004e220000301000 */
[----:B------:R-:W-:-:S14]  /*6b10*/  DSETP.GEU.AND P0, PT, |R4|, UR4, PT ;  /* 0x0000000404007e2a */ /* 0x000fdc000bf0e200 */
[----:B0-----:R-:W-:Y:S01]  /*6b20*/  @!P0 FMUL R23, R23, 1.175494350822287508e-38 ;  /* 0x0080000017178820 */ /* 0x001fe20000400000 */
[----:B------:R-:W-:Y:S06]  /*6b30*/  BRA `(.L_x_16033) ;  /* 0x0000000800247947 */ /* 0x000fec0003800000 */
.L_x_16074:
        /* <DEDUP_REMOVED lines=26> */
.L_x_16077:
        /* <DEDUP_REMOVED lines=13> */
.L_x_16076:
[----:B------:R-:W2:Y:S02]  /*6db0*/  LDG.E.U16 R4, desc[UR36][R4.64] ;  /* 0x0000002404047981 */ /* 0x000ea4000c1e1500 */
[----:B--2---:R-:W-:Y:S01]  /*6dc0*/  IMAD.U32 R23, R4, 0x10000, RZ ;  /* 0x0001000004177824 */ /* 0x004fe200078e00ff */
[----:B------:R-:W-:Y:S06]  /*6dd0*/  BRA `(.L_x_16033) ;  /* 0x00000004007c7947 */ /* 0x000fec0003800000 */
.L_x_16073:
        /* <DEDUP_REMOVED lines=11> */
.L_x_16080:
        /* <DEDUP_REMOVED lines=19> */
.L_x_16082:
[----:B------:R-:W-:Y:S05]  /*6fc0*/  BSYNC B0 ;  /* 0x0000000000007941 */ /* 0x000fea0003800000 */
.L_x_16081:
[----:B------:R-:W-:Y:S01]  /*6fd0*/  IMAD.SHL.U32 R3, R3, 0x100000, RZ ;  /* 0x0010000003037824 */ /* 0x000fe200078e00ff */
[----:B------:R-:W-:-:S04]  /*6fe0*/  LEA R0, R0, 0x3b800000, 0x17 ;  /* 0x3b80000000007811 */ /* 0x000fc800078eb8ff */
[----:B------:R-:W-:Y:S01]  /*6ff0*/  LOP3.LUT R23, R0, R3, R23, 0xfe, !PT ;  /* 0x0000000300177212 */ /* 0x000fe200078efe17 */
[----:B------:R-:W-:Y:S06]  /*7000*/  BRA `(.L_x_16033) ;  /* 0x0000000000f07947 */ /* 0x000fec0003800000 */
.L_x_16079:
        /* <DEDUP_REMOVED lines=19> */
.L_x_16084:
[----:B------:R-:W-:Y:S05]  /*7140*/  BSYNC B0 ;  /* 0x0000000000007941 */ /* 0x000fea0003800000 */
.L_x_16083:
[----:B------:R-:W-:Y:S01]  /*7150*/  IMAD.SHL.U32 R3, R3, 0x200000, RZ ;  /* 0x0020000003037824 */ /* 0x000fe200078e00ff */
[----:B------:R-:W-:-:S04]  /*7160*/  LEA R0, R0, 0x37800000, 0x17 ;  /* 0x3780000000007811 */ /* 0x000fc800078eb8ff */
[----:B------:R-:W-:Y:S01]  /*7170*/  LOP3.LUT R23, R0, R3, R23, 0xfe, !PT ;  /* 0x0000000300177212 */ /* 0x000fe200078efe17 */
[----:B------:R-:W-:Y:S06]  /*7180*/  BRA `(.L_x_16033) ;  /* 0x0000000000907947 */ /* 0x000fec0003800000 */
.L_x_16078:
        /* <DEDUP_REMOVED lines=14> */
.L_x_16066:
        /* <DEDUP_REMOVED lines=16> */
.L_x_16087:
[----:B------:R-:W-:Y:S05]  /*7370*/  BRA `(.L_x_16033) ;  /* 0x0000000000147947 */ /* 0x000fea0003800000 */
.L_x_16086:
[----:B------:R-:W2:Y:S02]  /*7380*/  LDG.E.64 R4, desc[UR36][R4.64] ;  /* 0x0000002404047981 */ /* 0x000ea4000c1e1b00 */
[----:B--2---:R0:W1:Y:S01]  /*7390*/  I2F.U64 R23, R4 ;  /* 0x0000000400177312 */ /* 0x0040620000301000 */
[----:B------:R-:W-:Y:S05]  /*73a0*/  BRA `(.L_x_16033) ;  /* 0x0000000000087947 */ /* 0x000fea0003800000 */
.L_x_16085:
[----:B------:R-:W2:Y:S02]  /*73b0*/  LDG.E R4, desc[UR36][R4.64] ;  /* 0x0000002404047981 */ /* 0x000ea4000c1e1900 */
[----:B--2---:R-:W-:-:S07]  /*73c0*/  I2FP.F32.U32 R23, R4 ;  /* 0x0000000400177245 */ /* 0x004fce0000201000 */
.L_x_16033:
[----:B------:R-:W-:Y:S05]  /*73d0*/  BSYNC B7 ;  /* 0x0000000000077941 */ /* 0x000fea0003800000 */
.L_x_16032:
[----:B------:R-:W0:Y:S01]  /*73e0*/  S2R R19, SR_TID.X ;  /* 0x0000000000137919 */ /* 0x000e220000002100 */
[----:B------:R-:W1:Y:S01]  /*73f0*/  LDC.U8 R16, c[0x0][0x240] ;  /* 0x00009000ff107b82 */ /* 0x000e620000000000 */
[----:B------:R-:W-:Y:S01]  /*7400*/  BSSY B0, `(.L_x_16088) ;  /* 0x000000f000007945 */ /* 0x000fe20003800000 */
[CC--:B0-----:R-:W-:Y:S01]  /*7410*/  ISETP.GE.AND P2, PT, R19.reuse, R17.reuse, PT ;  /* 0x000000111300720c */ /* 0x0c1fe20003f46270 */
[C---:B------:R-:W-:Y:S02]  /*7420*/  VIADD R0, R19.reuse, 0x100 ;  /* 0x0000010013007836 */ /* 0x040fe40000000000 */
[C---:B----4-:R-:W-:Y:S02]  /*7430*/  VIADD R4, R19.reuse, 0x180 ;  /* 0x0000018013047836 */ /* 0x050fe40000000000 */
[----:B------:R-:W-:Y:S01]  /*7440*/  VIADD R26, R19, 0x80 ;  /* 0x00000080131a7836 */ /* 0x000fe20000000000 */
[-C--:B------:R-:W-:Y:S02]  /*7450*/  ISETP.GE.AND P0, PT, R0, R17.reuse, PT ;  /* 0x000000110000720c */ /* 0x080fe40003f06270 */
[----:B------:R-:W-:-:S02]  /*7460*/  ISETP.GE.AND P1, PT, R4, R17, PT ;  /* 0x000000110400720c */ /* 0x000fc40003f26270 */
[----:B------:R-:W-:-:S03]  /*7470*/  ISETP.GE.AND P3, PT, R26, R17, PT ;  /* 0x000000111a00720c */ /* 0x000fc60003f66270 */
[----:B------:R-:W-:Y:S10]  /*7480*/  @P2 BRA `(.L_x_16089) ;  /* 0x0000000000182947 */ /* 0x000ff40003800000 */
[----:B-1-3-5:R-:W-:Y:S01]  /*7490*/  FSETP.NAN.FTZ.AND P4, PT, R29, R29, PT ;  /* 0x0000001d1d00720b */ /* 0x02afe20003f98000 */
[----:B------:R-:W-:-:S12]  /*74a0*/  IMAD.MOV.U32 R4, RZ, RZ, R29 ;  /* 0x000000ffff047224 */ /* 0x000fd800078e001d */
[----:B------:R-:W-:Y:S05]  /*74b0*/  @P4 BRA `(.L_x_16089) ;  /* 0x00000000000c4947 */ /* 0x000fea0003800000 */
[----:B--2---:R-:W-:Y:S01]  /*74c0*/  FSETP.NAN.FTZ.AND P4, PT, R22, R22, PT ;  /* 0x000000161600720b */ /* 0x004fe20003f98000 */
[----:B------:R-:W-:-:S12]  /*74d0*/  IMAD.MOV.U32 R4, RZ, RZ, R22 ;  /* 0x000000ffff047224 */ /* 0x000fd800078e0016 */
[----:B------:R-:W-:-:S07]  /*74e0*/  @!P4 FMNMX.FTZ R4, R22, R29, PT ;  /* 0x0000001d1604c209 */ /* 0x000fce0003810000 */
.L_x_16089:
[----:B------:R-:W-:Y:S05]  /*74f0*/  BSYNC B0 ;  /* 0x0000000000007941 */ /* 0x000fea0003800000 */
.L_x_16088:
[----:B------:R-:W-:Y:S04]  /*7500*/  BSSY B0, `(.L_x_16090) ;  /* 0x0000008000007945 */ /* 0x000fe80003800000 */
[----:B------:R-:W-:Y:S05]  /*7510*/  @P3 BRA `(.L_x_16091) ;  /* 0x0000000000183947 */ /* 0x000fea0003800000 */
[----:B-----5:R-:W-:Y:S01]  /*7520*/  FSETP.NAN.FTZ.AND P3, PT, R27, R27, PT ;  /* 0x0000001b1b00720b */ /* 0x020fe20003f78000 */
[----:B--2---:R-:W-:-:S12]  /*7530*/  IMAD.MOV.U32 R22, RZ, RZ, R27 ;  /* 0x000000ffff167224 */ /* 0x004fd800078e001b */
[----:B------:R-:W-:Y:S05]  /*7540*/  @P3 BRA `(.L_x_16091) ;  /* 0x00000000000c3947 */ /* 0x000fea0003800000 */
[----:B------:R-:W-:Y:S01]  /*7550*/  FSETP.NAN.FTZ.AND P3, PT, R24, R24, PT ;  /* 0x000000181800720b */ /* 0x000fe20003f78000 */
[----:B------:R-:W-:-:S12]  /*7560*/  IMAD.MOV.U32 R22, RZ, RZ, R24 ;  /* 0x000000ffff167224 */ /* 0x000fd800078e0018 */
[----:B------:R-:W-:-:S07]  /*7570*/  @!P3 FMNMX.FTZ R22, R24, R27, PT ;  /* 0x0000001b1816b209 */ /* 0x000fce0003810000 */
.L_x_16091:
[----:B------:R-:W-:Y:S05]  /*7580*/  BSYNC B0 ;  /* 0x0000000000007941 */ /* 0x000fea0003800000 */
.L_x_16090:
[----:B------:R-:W-:Y:S04]  /*7590*/  BSSY B0, `(.L_x_16092) ;  /* 0x0000008000007945 */ /* 0x000fe80003800000 */
[----:B------:R-:W-:Y:S05]  /*75a0*/  @P0 BRA `(.L_x_16093) ;  /* 0x0000000000180947 */ /* 0x000fea0003800000 */
[----:B-----5:R-:W-:Y:S01]  /*75b0*/  FSETP.NAN.FTZ.AND P0, PT, R18, R18, PT ;  /* 0x000000121200720b */ /* 0x020fe20003f18000 */
[----:B--2---:R-:W-:-:S12]  /*75c0*/  IMAD.MOV.U32 R24, RZ, RZ, R18 ;  /* 0x000000ffff187224 */ /* 0x004fd800078e0012 */
[----:B------:R-:W-:Y:S05]  /*75d0*/  @P0 BRA `(.L_x_16093) ;  /* 0x00000000000c0947 */ /* 0x000fea0003800000 */
[----:B-1----:R-:W-:Y:S01]  /*75e0*/  FSETP.NAN.FTZ.AND P0, PT, R25, R25, PT ;  /* 0x000000191900720b */ /* 0x002fe20003f18000 */
[----:B------:R-:W-:-:S12]  /*75f0*/  IMAD.MOV.U32 R24, RZ, RZ, R25 ;  /* 0x000000ffff187224 */ /* 0x000fd800078e0019 */
[----:B------:R-:W-:-:S07]  /*7600*/  @!P0 FMNMX.FTZ R24, R25, R18, PT ;  /* 0x0000001219188209 */ /* 0x000fce0003810000 */
.L_x_16093:
[----:B------:R-:W-:Y:S05]  /*7610*/  BSYNC B0 ;  /* 0x0000000000007941 */ /* 0x000fea0003800000 */
.L_x_16092:
[----:B------:R-:W-:Y:S04]  /*7620*/  BSSY B0, `(.L_x_16094) ;  /* 0x0000008000007945 */ /* 0x000fe80003800000 */
[----:B------:R-:W-:Y:S05]  /*7630*/  @P1 BRA `(.L_x_16095) ;  /* 0x0000000000181947 */ /* 0x000fea0003800000 */
[----:B-----5:R-:W-:Y:S01]  /*7640*/  FSETP.NAN.FTZ.AND P0, PT, R28, R28, PT ;  /* 0x0000001c1c00720b */ /* 0x020fe20003f18000 */
[----:B------:R-:W-:-:S12]  /*7650*/  IMAD.MOV.U32 R18, RZ, RZ, R28 ;  /* 0x000000ffff127224 */ /* 0x000fd800078e001c */
[----:B------:R-:W-:Y:S05]  /*7660*/  @P0 BRA `(.L_x_16095) ;  /* 0x00000000000c0947 */ /* 0x000fea0003800000 */
[----:B-1----:R-:W-:Y:S01]  /*7670*/  FSETP.NAN.FTZ.AND P0, PT, R23, R23, PT ;  /* 0x000000171700720b */ /* 0x002fe20003f18000 */
[----:B------:R-:W-:-:S12]  /*7680*/  IMAD.MOV.U32 R18, RZ, RZ, R23 ;  /* 0x000000ffff127224 */ /* 0x000fd800078e0017 */
[----:B------:R-:W-:-:S07]  /*7690*/  @!P0 FMNMX.FTZ R18, R28, R23, PT ;  /* 0x000000171c128209 */ /* 0x000fce0003810000 */
.L_x_16095:
[----:B------:R-:W-:Y:S05]  /*76a0*/  BSYNC B0 ;  /* 0x0000000000007941 */ /* 0x000fea0003800000 */
.L_x_16094:
[----:B------:R-:W-:Y:S04]  /*76b0*/  BSSY B6, `(.L_x_16096) ;  /* 0x0000101000067945 */ /* 0x000fe80003800000 */
        /* <DEDUP_REMOVED lines=23> */
.L_x_16101:
[----:B------:R-:W0:Y:S01]  /*7830*/  F2I.S64.TRUNC R4, R4 ;  /* 0x0000000400047311 */ /* 0x000e22000020d900 */
[----:B------:R-:W-:Y:S02]  /*7840*/  IMAD.MOV.U32 R19, RZ, RZ, R26 ;  /* 0x000000ffff137224 */ /* 0x000fe400078e001a */
[----:B0-----:R-:W-:-:S05]  /*7850*/  IMAD.MOV.U32 R3, RZ, RZ, R4 ;  /* 0x000000ffff037224 */ /* 0x001fca00078e0004 */
[----:B------:R0:W-:Y:S01]  /*7860*/  STG.E.U8 desc[UR36][R8.64], R3 ;  /* 0x0000000308007986 */ /* 0x0001e2000c101124 */
[----:B------:R-:W-:Y:S05]  /*7870*/  BRA `(.L_x_16097) ;  /* 0x0000000c00907947 */ /* 0x000fea0003800000 */
.L_x_16100:
        /* <DEDUP_REMOVED lines=10> */
.L_x_16104:
[----:B------:R-:W0:Y:S01]  /*7920*/  F2I.FTZ.TRUNC.NTZ R3, R4 ;  /* 0x0000000400037305 */ /* 0x000e22000021f100 */
[----:B------:R-:W-:Y:S01]  /*7930*/  IMAD.MOV.U32 R19, RZ, RZ, R26 ;  /* 0x000000ffff137224 */ /* 0x000fe200078e001a */
[----:B0-----:R0:W-:Y:S01]  /*7940*/  STG.E desc[UR36][R8.64], R3 ;  /* 0x0000000308007986 */ /* 0x0011e2000c101924 */
[----:B------:R-:W-:Y:S05]  /*7950*/  BRA `(.L_x_16097) ;  /* 0x0000000c00587947 */ /* 0x000fea0003800000 */
.L_x_16103:
[----:B------:R-:W0:Y:S01]  /*7960*/  F2I.FTZ.TRUNC.NTZ R3, R4 ;  /* 0x0000000400037305 */ /* 0x000e22000021f100 */
[----:B------:R-:W-:Y:S01]  /*7970*/  IMAD.MOV.U32 R19, RZ, RZ, R26 ;  /* 0x000000ffff137224 */ /* 0x000fe200078e001a */
[----:B0-----:R0:W-:Y:S01]  /*7980*/  STG.E.U16 desc[UR36][R8.64], R3 ;  /* 0x0000000308007986 */ /* 0x0011e2000c101524 */
[----:B------:R-:W-:Y:S05]  /*7990*/  BRA `(.L_x_16097) ;  /* 0x0000000c00487947 */ /* 0x000fea0003800000 */
.L_x_16099:
        /* <DEDUP_REMOVED lines=9> */
.L_x_16106:
[----:B------:R-:W-:Y:S01]  /*7a30*/  F2FP.F16.F32.PACK_AB R4, RZ, R4 ;  /* 0x00000004ff04723e */ /* 0x000fe200000000ff */
[----:B------:R-:W-:-:S04]  /*7a40*/  IMAD.MOV.U32 R19, RZ, RZ, R26 ;  /* 0x000000ffff137224 */ /* 0x000fc800078e001a */
[----:B------:R0:W-:Y:S01]  /*7a50*/  STG.E.U16 desc[UR36][R8.64], R4 ;  /* 0x0000000408007986 */ /* 0x0001e2000c101524 */
[----:B------:R-:W-:Y:S05]  /*7a60*/  BRA `(.L_x_16097) ;  /* 0x0000000c00147947 */ /* 0x000fea0003800000 */
.L_x_16105:
        /* <DEDUP_REMOVED lines=10> */
.L_x_16108:
[----:B------:R-:W-:Y:S01]  /*7b10*/  F2FP.F16.F32.PACK_AB R3, RZ, R4 ;  /* 0x00000004ff03723e */ /* 0x000fe200000000ff */
[----:B------:R-:W-:-:S03]  /*7b20*/  IMAD.MOV.U32 R19, RZ, RZ, R26 ;  /* 0x000000ffff137224 */ /* 0x000fc600078e001a */
[----:B------:R-:W-:-:S05]  /*7b30*/  PRMT R3, R3, 0x5410, RZ ;  /* 0x0000541003037816 */ /* 0x000fca00000000ff */
[----:B------:R0:W-:Y:S01]  /*7b40*/  STG.E desc[UR36][R8.64], R3 ;  /* 0x0000000308007986 */ /* 0x0001e2000c101924 */
[----:B------:R-:W-:Y:S05]  /*7b50*/  BRA `(.L_x_16097) ;  /* 0x0000000800d87947 */ /* 0x000fea0003800000 */
.L_x_16107:
[----:B------:R-:W-:Y:S01]  /*7b60*/  FMUL.FTZ R4, R4, 1 ;  /* 0x3f80000004047820 */ /* 0x000fe20000410000 */
[----:B------:R-:W-:-:S05]  /*7b70*/  IMAD.MOV.U32 R19, RZ, RZ, R26 ;  /* 0x000000ffff137224 */ /* 0x000fca00078e001a */
[----:B------:R-:W0:Y:S02]  /*7b80*/  F2F.F64.F32 R4, R4 ;  /* 0x0000000400047310 */ /* 0x000e240000201800 */
[----:B0-----:R0:W-:Y:S01]  /*7b90*/  STG.E.64 desc[UR36][R8.64], R4 ;  /* 0x0000000408007986 */ /* 0x0011e2000c101b24 */
[----:B------:R-:W-:Y:S05]  /*7ba0*/  BRA `(.L_x_16097) ;  /* 0x0000000800c47947 */ /* 0x000fea0003800000 */
.L_x_16098:
        /* <DEDUP_REMOVED lines=13> */
.L_x_16111:
[----:B------:R-:W-:Y:S01]  /*7c80*/  FMUL.FTZ R4, R4, 1 ;  /* 0x3f80000004047820 */ /* 0x000fe20000410000 */
[----:B------:R-:W-:Y:S01]  /*7c90*/  CS2R R6, SRZ ;  /* 0x0000000000067805 */ /* 0x000fe2000001ff00 */
[----:B------:R-:W-:-:S04]  /*7ca0*/  IMAD.MOV.U32 R19, RZ, RZ, R26 ;  /* 0x000000ffff137224 */ /* 0x000fc800078e001a */
[----:B------:R-:W0:Y:S02]  /*7cb0*/  F2F.F64.F32 R4, R4 ;  /* 0x0000000400047310 */ /* 0x000e240000201800 */
[----:B0-----:R0:W-:Y:S01]  /*7cc0*/  STG.E.128 desc[UR36][R8.64], R4 ;  /* 0x0000000408007986 */ /* 0x0011e2000c101d24 */
[----:B------:R-:W-:Y:S05]  /*7cd0*/  BRA `(.L_x_16097) ;  /* 0x0000000800787947 */ /* 0x000fea0003800000 */
.L_x_16110:
        /* <DEDUP_REMOVED lines=20> */
.L_x_16115:
[----:B------:R-:W-:Y:S05]  /*7e20*/  BSYNC B0 ;  /* 0x0000000000007941 */ /* 0x000fea0003800000 */
.L_x_16114:
[----:B------:R-:W-:Y:S01]  /*7e30*/  LOP3.LUT R5, R0, R5, RZ, 0xfc, !PT ;  /* 0x0000000500057212 */ /* 0x000fe200078efcff */
[----:B------:R-:W-:-:S04]  /*7e40*/  IMAD.MOV.U32 R19, RZ, RZ, R26 ;  /* 0x000000ffff137224 */ /* 0x000fc800078e001a */
[----:B------:R0:W-:Y:S01]  /*7e50*/  STG.E.U8 desc[UR36][R8.64], R5 ;  /* 0x0000000508007986 */ /* 0x0001e2000c101124 */
[----:B------:R-:W-:Y:S05]  /*7e60*/  BRA `(.L_x_16097) ;  /* 0x0000000800147947 */ /* 0x000fea0003800000 */
.L_x_16113:
        /* <DEDUP_REMOVED lines=12> */
.L_x_16117:
[----:B------:R-:W-:Y:S01]  /*7f30*/  IMAD.MOV.U32 R0, RZ, RZ, 0x7f ;  /* 0x0000007fff007424 */ /* 0x000fe200078e00ff */
[----:B------:R-:W-:-:S04]  /*7f40*/  ISETP.GT.U32.AND P0, PT, R5, 0x7f800000, PT ;  /* 0x7f8000000500780c */ /* 0x000fc80003f04070 */
[----:B------:R-:W-:-:S09]  /*7f50*/  SEL R0, R0, 0x7c, P0 ;  /* 0x0000007c00007807 */ /* 0x000fd20000000000 */
.L_x_16118:
[----:B------:R-:W-:Y:S05]  /*7f60*/  BSYNC B0 ;  /* 0x0000000000007941 */ /* 0x000fea0003800000 */
.L_x_16116:
[----:B------:R-:W-:Y:S01]  /*7f70*/  LOP3.LUT R4, R4, 0x80000000, RZ, 0xc0, !PT ;  /* 0x8000000004047812 */ /* 0x000fe200078ec0ff */
[----:B------:R-:W-:-:S03]  /*7f80*/  IMAD.MOV.U32 R19, RZ, RZ, R26 ;  /* 0x000000ffff137224 */ /* 0x000fc600078e001a */
[----:B------:R-:W-:-:S04]  /*7f90*/  SHF.R.U32.HI R3, RZ, 0x18, R4 ;  /* 0x00000018ff037819 */ /* 0x000fc80000011604 */
[----:B------:R-:W-:-:S05]  /*7fa0*/  LOP3.LUT R3, R0, R3, RZ, 0xfc, !PT ;  /* 0x0000000300037212 */ /* 0x000fca00078efcff */
[----:B------:R0:W-:Y:S01]  /*7fb0*/  STG.E.U8 desc[UR36][R8.64], R3 ;  /* 0x0000000308007986 */ /* 0x0001e2000c101124 */
[----:B------:R-:W-:Y:S05]  /*7fc0*/  BRA `(.L_x_16097) ;  /* 0x0000000400bc7947 */ /* 0x000fea0003800000 */
.L_x_16112:
[----:B------:R-:W-:Y:S01]  /*7fd0*/  F2FP.BF16.F32.PACK_AB R4, RZ, R4 ;  /* 0x00000004ff04723e */ /* 0x000fe200000010ff */
[----:B------:R-:W-:-:S04]  /*7fe0*/  IMAD.MOV.U32 R19, RZ, RZ, R26 ;  /* 0x000000ffff137224 */ /* 0x000fc800078e001a */
[----:B------:R0:W-:Y:S01]  /*7ff0*/  STG.E.U16 desc[UR36][R8.64], R4 ;  /* 0x0000000408007986 */ /* 0x0001e2000c101524 */
[----:B------:R-:W-:Y:S05]  /*8000*/  BRA `(.L_x_16097) ;  /* 0x0000000400ac7947 */ /* 0x000fea0003800000 */
.L_x_16109:
        /* <DEDUP_REMOVED lines=12> */
.L_x_16121:
        /* <DEDUP_REMOVED lines=16> */
.L_x_16124:
[----:B------:R-:W-:-:S04]  /*81d0*/  LOP3.LUT R4, R4, 0x80000000, RZ, 0xc0, !PT ;  /* 0x8000000004047812 */ /* 0x000fc800078ec0ff */
[----:B------:R-:W-:-:S04]  /*81e0*/  SHF.R.U32.HI R4, RZ, 0x18, R4 ;  /* 0x00000018ff047819 */ /* 0x000fc80000011604 */
[----:B------:R-:W-:-:S04]  /*81f0*/  LOP3.LUT R3, R3, R4, RZ, 0xfc, !PT ;  /* 0x0000000403037212 */ /* 0x000fc800078efcff */
[----:B------:R-:W-:-:S07]  /*8200*/  PRMT R0, R3, 0x7610, R0 ;  /* 0x0000761003007816 */ /* 0x000fce0000000000 */
.L_x_16123:
[----:B------:R-:W-:Y:S05]  /*8210*/  BSYNC B0 ;  /* 0x0000000000007941 */ /* 0x000fea0003800000 */
.L_x_16122:
[----:B------:R0:W-:Y:S01]  /*8220*/  STG.E.U8 desc[UR36][R8.64], R0 ;  /* 0x0000000008007986 */ /* 0x0001e2000c101124 */
[----:B------:R-:W-:Y:S01]  /*8230*/  IMAD.MOV.U32 R19, RZ, RZ, R26 ;  /* 0x000000ffff137224 */ /* 0x000fe200078e001a */
[----:B------:R-:W-:Y:S06]  /*8240*/  BRA `(.L_x_16097) ;  /* 0x00000004001c7947 */ /* 0x000fec0003800000 */
.L_x_16120:
        /* <DEDUP_REMOVED lines=16> */
.L_x_16127:
[----:B------:R-:W-:-:S04]  /*8350*/  LOP3.LUT R4, R4, 0x80000000, RZ, 0xc0, !PT ;  /* 0x8000000004047812 */ /* 0x000fc800078ec0ff */
[----:B------:R-:W-:-:S04]  /*8360*/  SHF.R.U32.HI R4, RZ, 0x18, R4 ;  /* 0x00000018ff047819 */ /* 0x000fc80000011604 */
[----:B------:R-:W-:-:S04]  /*8370*/  LOP3.LUT R3, R3, R4, RZ, 0xfc, !PT ;  /* 0x0000000403037212 */ /* 0x000fc800078efcff */
[----:B------:R-:W-:-:S07]  /*8380*/  PRMT R0, R3, 0x7610, R0 ;  /* 0x0000761003007816 */ /* 0x000fce0000000000 */
.L_x_16126:
[----:B------:R-:W-:Y:S05]  /*8390*/  BSYNC B0 ;  /* 0x0000000000007941 */ /* 0x000fea0003800000 */
.L_x_16125:
[----:B------:R0:W-:Y:S01]  /*83a0*/  STG.E.U8 desc[UR36][R8.64], R0 ;  /* 0x0000000008007986 */ /* 0x0001e2000c101124 */
[----:B------:R-:W-:Y:S01]  /*83b0*/  IMAD.MOV.U32 R19, RZ, RZ, R26 ;  /* 0x000000ffff137224 */ /* 0x000fe200078e001a */
[----:B------:R-:W-:Y:S06]  /*83c0*/  BRA `(.L_x_16097) ;  /* 0x0000000000bc7947 */ /* 0x000fec0003800000 */
.L_x_16119:
        /* <DEDUP_REMOVED lines=22> */
.L_x_16102:
        /* <DEDUP_REMOVED lines=16> */
.L_x_16130:
[----:B------:R-:W-:Y:S01]  /*8630*/  IMAD.MOV.U32 R19, RZ, RZ, R26 ;  /* 0x000000ffff137224 */ /* 0x000fe200078e001a */
[----:B------:R-:W-:Y:S06]  /*8640*/  BRA `(.L_x_16097) ;  /* 0x00000000001c7947 */ /* 0x000fec0003800000 */
.L_x_16129:
[----:B------:R-:W0:Y:S01]  /*8650*/  F2I.U64.TRUNC R4, R4 ;  /* 0x0000000400047311 */ /* 0x000e22000020d800 */
[----:B------:R-:W-:Y:S01]  /*8660*/  IMAD.MOV.U32 R19, RZ, RZ, R26 ;  /* 0x000000ffff137224 */ /* 0x000fe200078e001a */
[----:B0-----:R0:W-:Y:S01]  /*8670*/  STG.E.64 desc[UR36][R8.64], R4 ;  /* 0x0000000408007986 */ /* 0x0011e2000c101b24 */
[----:B------:R-:W-:Y:S05]  /*8680*/  BRA `(.L_x_16097) ;  /* 0x00000000000c7947 */ /* 0x000fea0003800000 */
.L_x_16128:
[----:B------:R-:W0:Y:S01]  /*8690*/  F2I.FTZ.U32.TRUNC.NTZ R3, R4 ;  /* 0x0000000400037305 */ /* 0x000e22000021f000 */
[----:B------:R-:W-:Y:S01]  /*86a0*/  IMAD.MOV.U32 R19, RZ, RZ, R26 ;  /* 0x000000ffff137224 */ /* 0x000fe200078e001a */
[----:B0-----:R0:W-:Y:S06]  /*86b0*/  STG.E desc[UR36][R8.64], R3 ;  /* 0x0000000308007986 */ /* 0x0011ec000c101924 */
.L_x_16097:
[----:B------:R-:W-:Y:S05]  /*86c0*/  BSYNC B6 ;  /* 0x0000000000067941 */ /* 0x000fea0003800000 */
.L_x_16096:
[----:B------:R-:W-:Y:S01]  /*86d0*/  ISETP.GE.AND P0, PT, R19, R17, PT ;  /* 0x000000111300720c */ /* 0x000fe20003f06270 */
[----:B------:R-:W-:-:S12]  /*86e0*/  BSSY B6, `(.L_x_16131) ;  /* 0x00001d8000067945 */ /* 0x000fd80003800000 */
[----:B------:R-:W-:Y:S05]  /*86f0*/  @P0 BRA `(.L_x_16132) ;  /* 0x0000001c00580947 */ /* 0x000fea0003800000 */
[----:B0---4-:R-:W0:Y:S01]  /*8700*/  LDC.64 R8, c[0x0][0x218] ;  /* 0x00008600ff087b82 */ /* 0x011e220000000a00 */
        /* <DEDUP_REMOVED lines=17> */
[----:B--2--5:R-:W0:Y:S02]  /*8820*/  F2I.FTZ.TRUNC.NTZ R3, R22 ;  /* 0x0000001600037305 */ /* 0x024e24000021f100 */
[----:B0-----:R0:W-:Y:S01]  /*8830*/  STG.E.U8 desc[UR36][R8.64], R3 ;  /* 0x0000000308007986 */ /* 0x0011e2000c101124 */
[----:B------:R-:W-:Y:S05]  /*8840*/  BRA `(.L_x_16138) ;  /* 0x0000000c00507947 */ /* 0x000fea0003800000 */
.L_x_16136:
[----:B--2--5:R-:W0:Y:S02]  /*8850*/  F2I.S64.TRUNC R22, R22 ;  /* 0x0000001600167311 */ /* 0x024e24000020d900 */
[----:B0-----:R-:W-:-:S05]  /*8860*/  IMAD.MOV.U32 R3, RZ, RZ, R22 ;  /* 0x000000ffff037224 */ /* 0x001fca00078e0016 */
[----:B------:R0:W-:Y:S01]  /*8870*/  STG.E.U8 desc[UR36][R8.64], R3 ;  /* 0x0000000308007986 */ /* 0x0001e2000c101124 */
[----:B------:R-:W-:Y:S05]  /*8880*/  BRA `(.L_x_16138) ;  /* 0x0000000c00407947 */ /* 0x000fea0003800000 */
.L_x_16135:
[----:B------:R-:W-:-:S13]  /*8890*/  ISETP.NE.AND P0, PT, R0, 0x2, PT ;  /* 0x000000020000780c */ /* 0x000fda0003f05270 */
[----:B------:R-:W-:Y:S05]  /*88a0*/  @!P0 BRA `(.L_x_16139) ;  /* 0x0000000000288947 */ /* 0x000fea0003800000 */
[----:B------:R-:W-:-:S13]  /*88b0*/  ISETP.NE.AND P0, PT, R0, 0x3, PT ;  /* 0x000000030000780c */ /* 0x000fda0003f05270 */
[----:B------:R-:W-:Y:S05]  /*88c0*/  @!P0 BRA `(.L_x_16140) ;  /* 0x0000000000148947 */ /* 0x000fea0003800000 */
[----:B------:R-:W-:-:S13]  /*88d0*/  ISETP.NE.AND P0, PT, R0, 0x4, PT ;  /* 0x000000040000780c */ /* 0x000fda0003f05270 */
[----:B------:R-:W-:Y:S05]  /*88e0*/  @P0 BRA `(.L_x_16137) ;  /* 0x0000000800d00947 */ /* 0x000fea0003800000 */
[----:B--2--5:R-:W0:Y:S02]  /*88f0*/  F2I.S64.TRUNC R22, R22 ;  /* 0x0000001600167311 */ /* 0x024e24000020d900 */
[----:B0-----:R0:W-:Y:S01]  /*8900*/  STG.E.64 desc[UR36][R8.64], R22 ;  /* 0x0000001608007986 */ /* 0x0011e2000c101b24 */
[----:B------:R-:W-:Y:S05]  /*8910*/  BRA `(.L_x_16138) ;  /* 0x0000000c001c7947 */ /* 0x000fea0003800000 */
.L_x_16140:
[----:B--2--5:R-:W0:Y:S02]  /*8920*/  F2I.FTZ.TRUNC.NTZ R3, R22 ;  /* 0x0000001600037305 */ /* 0x024e24000021f100 */
[----:B0-----:R0:W-:Y:S01]  /*8930*/  STG.E desc[UR36][R8.64], R3 ;  /* 0x0000000308007986 */ /* 0x0011e2000c101924 */
[----:B------:R-:W-:Y:S05]  /*8940*/  BRA `(.L_x_16138) ;  /* 0x0000000c00107947 */ /* 0x000fea0003800000 */
.L_x_16139:
[----:B--2--5:R-:W0:Y:S02]  /*8950*/  F2I.FTZ.TRUNC.NTZ R3, R22 ;  /* 0x0000001600037305 */ /* 0x024e24000021f100 */
[----:B0-----:R0:W-:Y:S01]  /*8960*/  STG.E.U16 desc[UR36][R8.64], R3 ;  /* 0x0000000308007986 */ /* 0x0011e2000c101524 */
[----:B------:R-:W-:Y:S05]  /*8970*/  BRA `(.L_x_16138) ;  /* 0x0000000c00047947 */ /* 0x000fea0003800000 */
.L_x_16134:
[----:B------:R-:W-:-:S13]  /*8980*/  ISETP.GT.AND P0, PT, R0, 0x6, PT ;  /* 0x000000060000780c */ /* 0x000fda0003f04270 */
[----:B------:R-:W-:Y:S05]  /*8990*/  @P0 BRA `(.L_x_16141) ;  /* 0x0000000000240947 */ /* 0x000fea0003800000 */
[----:B------:R-:W-:-:S13]  /*89a0*/  ISETP.NE.AND P0, PT, R0, 0x5, PT ;  /* 0x000000050000780c */ /* 0x000fda0003f05270 */
[----:B------:R-:W-:Y:S05]  /*89b0*/  @!P0 BRA `(.L_x_16142) ;  /* 0x0000000000108947 */ /* 0x000fea0003800000 */
[----:B------:R-:W-:-:S13]  /*89c0*/  ISETP.NE.AND P0, PT, R0, 0x6, PT ;  /* 0x000000060000780c */ /* 0x000fda0003f05270 */
[----:B------:R-:W-:Y:S05]  /*89d0*/  @P0 BRA `(.L_x_16137) ;  /* 0x0000000800940947 */ /* 0x000fea0003800000 */
[----:B--2--5:R4:W-:Y:S01]  /*89e0*/  STG.E desc[UR36][R8.64], R22 ;  /* 0x0000001608007986 */ /* 0x0249e2000c101924 */
[----:B------:R-:W-:Y:S05]  /*89f0*/  BRA `(.L_x_16138) ;  /* 0x0000000800e47947 */ /* 0x000fea0003800000 */
.L_x_16142:
[----:B--2--5:R-:W-:-:S05]  /*8a00*/  F2FP.F16.F32.PACK_AB R22, RZ, R22 ;  /* 0x00000016ff16723e */ /* 0x024fca00000000ff */
[----:B------:R0:W-:Y:S01]  /*8a10*/  STG.E.U16 desc[UR36][R8.64], R22 ;  /* 0x0000001608007986 */ /* 0x0001e2000c101524 */
[----:B------:R-:W-:Y:S05]  /*8a20*/  BRA `(.L_x_16138) ;  /* 0x0000000800d87947 */ /* 0x000fea0003800000 */
.L_x_16141:
[----:B------:R-:W-:-:S13]  /*8a30*/  ISETP.NE.AND P0, PT, R0, 0x7, PT ;  /* 0x000000070000780c */ /* 0x000fda0003f05270 */
[----:B------:R-:W-:Y:S05]  /*8a40*/  @!P0 BRA `(.L_x_16143) ;  /* 0x00000000002c8947 */ /* 0x000fea0003800000 */
[----:B------:R-:W-:-:S13]  /*8a50*/  ISETP.NE.AND P0, PT, R0, 0x8, PT ;  /* 0x000000080000780c */ /* 0x000fda0003f05270 */
[----:B------:R-:W-:Y:S05]  /*8a60*/  @!P0 BRA `(.L_x_16144) ;  /* 0x0000000000148947 */ /* 0x000fea0003800000 */
[----:B------:R-:W-:-:S13]  /*8a70*/  ISETP.NE.AND P0, PT, R0, 0x9, PT ;  /* 0x000000090000780c */ /* 0x000fda0003f05270 */
[----:B------:R-:W-:Y:S05]  /*8a80*/  @P0 BRA `(.L_x_16137) ;  /* 0x0000000800680947 */ /* 0x000fea0003800000 */
[----:B-----5:R-:W-:-:S05]  /*8a90*/  IMAD.MOV.U32 R23, RZ, RZ, RZ ;  /* 0x000000ffff177224 */ /* 0x020fca00078e00ff */
[----:B--2---:R1:W-:Y:S01]  /*8aa0*/  STG.E.64 desc[UR36][R8.64], R22 ;  /* 0x0000001608007986 */ /* 0x0043e2000c101b24 */
[----:B------:R-:W-:Y:S05]  /*8ab0*/  BRA `(.L_x_16138) ;  /* 0x0000000800b47947 */ /* 0x000fea0003800000 */
.L_x_16144:
[----:B--2--5:R-:W-:-:S04]  /*8ac0*/  F2FP.F16.F32.PACK_AB R3, RZ, R22 ;  /* 0x00000016ff03723e */ /* 0x024fc800000000ff */
[----:B------:R-:W-:-:S05]  /*8ad0*/  PRMT R3, R3, 0x5410, RZ ;  /* 0x0000541003037816 */ /* 0x000fca00000000ff */
[----:B------:R2:W-:Y:S01]  /*8ae0*/  STG.E desc[UR36][R8.64], R3 ;  /* 0x0000000308007986 */ /* 0x0005e2000c101924 */
[----:B------:R-:W-:Y:S05]  /*8af0*/  BRA `(.L_x_16138) ;  /* 0x0000000800a47947 */ /* 0x000fea0003800000 */
.L_x_16143:
[----:B--2--5:R-:W-:-:S06]  /*8b00*/  FMUL.FTZ R4, R22, 1 ;  /* 0x3f80000016047820 */ /* 0x024fcc0000410000 */
[----:B------:R-:W0:Y:S02]  /*8b10*/  F2F.F64.F32 R4, R4 ;  /* 0x0000000400047310 */ /* 0x000e240000201800 */
[----:B0-----:R0:W-:Y:S01]  /*8b20*/  STG.E.64 desc[UR36][R8.64], R4 ;  /* 0x0000000408007986 */ /* 0x0011e2000c101b24 */
[----:B------:R-:W-:Y:S05]  /*8b30*/  BRA `(.L_x_16138) ;  /* 0x0000000800947947 */ /* 0x000fea0003800000 */
.L_x_16133:
        /* <DEDUP_REMOVED lines=8> */
[----:B--2--5:R-:W-:-:S04]  /*8bc0*/  FSETP.NEU.FTZ.AND P0, PT, R22, RZ, PT ;  /* 0x000000ff1600720b */ /* 0x024fc80003f1d000 */
[----:B------:R-:W-:-:S05]  /*8bd0*/  SEL R3, RZ, 0x1, !P0 ;  /* 0x00000001ff037807 */ /* 0x000fca0004000000 */
[----:B------:R0:W-:Y:S01]  /*8be0*/  STG.E.U8 desc[UR36][R8.64], R3 ;  /* 0x0000000308007986 */ /* 0x0001e2000c101124 */
[----:B------:R-:W-:Y:S05]  /*8bf0*/  BRA `(.L_x_16138) ;  /* 0x0000000800647947 */ /* 0x000fea0003800000 */
.L_x_16147:
[----:B--2--5:R-:W-:Y:S01]  /*8c00*/  FMUL.FTZ R4, R22, 1 ;  /* 0x3f80000016047820 */ /* 0x024fe20000410000 */
[----:B------:R-:W-:-:S05]  /*8c10*/  CS2R R6, SRZ ;  /* 0x0000000000067805 */ /* 0x000fca000001ff00 */
[----:B------:R-:W0:Y:S02]  /*8c20*/  F2F.F64.F32 R4, R4 ;  /* 0x0000000400047310 */ /* 0x000e240000201800 */
[----:B0-----:R0:W-:Y:S01]  /*8c30*/  STG.E.128 desc[UR36][R8.64], R4 ;  /* 0x0000000408007986 */ /* 0x0011e2000c101d24 */
[----:B------:R-:W-:Y:S05]  /*8c40*/  BRA `(.L_x_16138) ;  /* 0x0000000800507947 */ /* 0x000fea0003800000 */
.L_x_16146:
[----:B------:R-:W-:-:S13]  /*8c50*/  ISETP.NE.AND P0, PT, R0, 0xf, PT ;  /* 0x0000000f0000780c */ /* 0x000fda0003f05270 */
[----:B------:R-:W-:Y:S05]  /*8c60*/  @!P0 BRA `(.L_x_16148) ;  /* 0x0000000000ac8947 */ /* 0x000fea0003800000 */
[----:B------:R-:W-:-:S13]  /*8c70*/  ISETP.NE.AND P0, PT, R0, 0x17, PT ;  /* 0x000000170000780c */ /* 0x000fda0003f05270 */
[----:B------:R-:W-:Y:S05]  /*8c80*/  @!P0 BRA `(.L_x_16149) ;  /* 0x0000000000508947 */ /* 0x000fea0003800000 */
[----:B------:R-:W-:-:S13]  /*8c90*/  ISETP.NE.AND P0, PT, R0, 0x18, PT ;  /* 0x000000180000780c */ /* 0x000fda0003f05270 */
[----:B------:R-:W-:Y:S05]  /*8ca0*/  @P0 BRA `(.L_x_16137) ;  /* 0x0000000400e00947 */ /* 0x000fea0003800000 */
[C---:B--2--5:R-:W-:Y:S01]  /*8cb0*/  LOP3.LUT R4, R22.reuse, 0x7fffffff, RZ, 0xc0, !PT ;  /* 0x7fffffff16047812 */ /* 0x064fe200078ec0ff */
        /* <DEDUP_REMOVED lines=13> */
.L_x_16151:
[----:B------:R-:W-:Y:S05]  /*8d90*/  BSYNC B0 ;  /* 0x0000000000007941 */ /* 0x000fea0003800000 */
.L_x_16150:
[----:B------:R-:W-:-:S05]  /*8da0*/  LOP3.LUT R5, R0, R5, RZ, 0xfc, !PT ;  /* 0x0000000500057212 */ /* 0x000fca00078efcff */
[----:B------:R0:W-:Y:S01]  /*8db0*/  STG.E.U8 desc[UR36][R8.64], R5 ;  /* 0x0000000508007986 */ /* 0x0001e2000c101124 */
[----:B------:R-:W-:Y:S05]  /*8dc0*/  BRA `(.L_x_16138) ;  /* 0x0000000400f07947 */ /* 0x000fea0003800000 */
.L_x_16149:
[----:B--2--5:R-:W-:Y:S01]  /*8dd0*/  LOP3.LUT R4, R22, 0x7fffffff, RZ, 0xc0, !PT ;  /* 0x7fffffff16047812 */ /* 0x024fe200078ec0ff */
        /* <DEDUP_REMOVED lines=11> */
.L_x_16153:
[----:B------:R-:W-:Y:S01]  /*8e90*/  IMAD.MOV.U32 R0, RZ, RZ, 0x7f ;  /* 0x0000007fff007424 */ /* 0x000fe200078e00ff */
[----:B------:R-:W-:-:S04]  /*8ea0*/  ISETP.GT.U32.AND P0, PT, R4, 0x7f800000, PT ;  /* 0x7f8000000400780c */ /* 0x000fc80003f04070 */
[----:B------:R-:W-:-:S09]  /*8eb0*/  SEL R0, R0, 0x7c, P0 ;  /* 0x0000007c00007807 */ /* 0x000fd20000000000 */
.L_x_16154:
[----:B------:R-:W-:Y:S05]  /*8ec0*/  BSYNC B0 ;  /* 0x0000000000007941 */ /* 0x000fea0003800000 */
.L_x_16152:
[----:B------:R-:W-:-:S04]  /*8ed0*/  LOP3.LUT R22, R22, 0x80000000, RZ, 0xc0, !PT ;  /* 0x8000000016167812 */ /* 0x000fc800078ec0ff */
[----:B------:R-:W-:-:S04]  /*8ee0*/  SHF.R.U32.HI R3, RZ, 0x18, R22 ;  /* 0x00000018ff037819 */ /* 0x000fc80000011616 */
[----:B------:R-:W-:-:S05]  /*8ef0*/  LOP3.LUT R3, R0, R3, RZ, 0xfc, !PT ;  /* 0x0000000300037212 */ /* 0x000fca00078efcff */
[----:B------:R0:W-:Y:S01]  /*8f00*/  STG.E.U8 desc[UR36][R8.64], R3 ;  /* 0x0000000308007986 */ /* 0x0001e2000c101124 */
[----:B------:R-:W-:Y:S05]  /*8f10*/  BRA `(.L_x_16138) ;  /* 0x00000004009c7947 */ /* 0x000fea0003800000 */
.L_x_16148:
[----:B--2--5:R-:W-:-:S05]  /*8f20*/  F2FP.BF16.F32.PACK_AB R22, RZ, R22 ;  /* 0x00000016ff16723e */ /* 0x024fca00000010ff */
[----:B------:R0:W-:Y:S01]  /*8f30*/  STG.E.U16 desc[UR36][R8.64], R22 ;  /* 0x0000001608007986 */ /* 0x0001e2000c101524 */
[----:B------:R-:W-:Y:S05]  /*8f40*/  BRA `(.L_x_16138) ;  /* 0x0000000400907947 */ /* 0x000fea0003800000 */
.L_x_16145:
        /* <DEDUP_REMOVED lines=8> */
[----:B--2--5:R-:W0:Y:S02]  /*8fd0*/  F2I.FTZ.U32.TRUNC.NTZ R3, R22 ;  /* 0x0000001600037305 */ /* 0x024e24000021f000 */
[----:B0-----:R0:W-:Y:S01]  /*8fe0*/  STG.E.U16 desc[UR36][R8.64], R3 ;  /* 0x0000000308007986 */ /* 0x0011e2000c101524 */
[----:B------:R-:W-:Y:S05]  /*8ff0*/  BRA `(.L_x_16138) ;  /* 0x0000000400647947 */ /* 0x000fea0003800000 */
.L_x_16157:
[----:B--2--5:R-:W-:Y:S01]  /*9000*/  LOP3.LUT R3, R22, 0x7fffffff, RZ, 0xc0, !PT ;  /* 0x7fffffff16037812 */ /* 0x024fe200078ec0ff */
        /* <DEDUP_REMOVED lines=15> */
.L_x_16160:
[----:B------:R-:W-:-:S04]  /*9100*/  LOP3.LUT R22, R22, 0x80000000, RZ, 0xc0, !PT ;  /* 0x8000000016167812 */ /* 0x000fc800078ec0ff */
[----:B------:R-:W-:-:S04]  /*9110*/  SHF.R.U32.HI R3, RZ, 0x18, R22 ;  /* 0x00000018ff037819 */ /* 0x000fc80000011616 */
[----:B------:R-:W-:-:S04]  /*9120*/  LOP3.LUT R0, R0, R3, RZ, 0xfc, !PT ;  /* 0x0000000300007212 */ /* 0x000fc800078efcff */
[----:B------:R-:W-:-:S07]  /*9130*/  PRMT R4, R0, 0x7610, R4 ;  /* 0x0000761000047816 */ /* 0x000fce0000000004 */
.L_x_16159:
[----:B------:R-:W-:Y:S05]  /*9140*/  BSYNC B0 ;  /* 0x0000000000007941 */ /* 0x000fea0003800000 */
.L_x_16158:
[----:B------:R0:W-:Y:S01]  /*9150*/  STG.E.U8 desc[UR36][R8.64], R4 ;  /* 0x0000000408007986 */ /* 0x0001e2000c101124 */
[----:B------:R-:W-:Y:S05]  /*9160*/  BRA `(.L_x_16138) ;  /* 0x0000000400087947 */ /* 0x000fea0003800000 */
.L_x_16156:
        /* <DEDUP_REMOVED lines=16> */
.L_x_16163:
[----:B------:R-:W-:-:S04]  /*9270*/  LOP3.LUT R22, R22, 0x80000000, RZ, 0xc0, !PT ;  /* 0x8000000016167812 */ /* 0x000fc800078ec0ff */
[----:B------:R-:W-:-:S04]  /*9280*/  SHF.R.U32.HI R3, RZ, 0x18, R22 ;  /* 0x00000018ff037819 */ /* 0x000fc80000011616 */
[----:B------:R-:W-:-:S04]  /*9290*/  LOP3.LUT R0, R0, R3, RZ, 0xfc, !PT ;  /* 0x0000000300007212 */ /* 0x000fc800078efcff */
[----:B------:R-:W-:-:S07]  /*92a0*/  PRMT R4, R0, 0x7610, R4 ;  /* 0x0000761000047816 */ /* 0x000fce0000000004 */
.L_x_16162:
[----:B------:R-:W-:Y:S05]  /*92b0*/  BSYNC B0 ;  /* 0x0000000000007941 */ /* 0x000fea0003800000 */
.L_x_16161:
[----:B------:R0:W-:Y:S01]  /*92c0*/  STG.E.U8 desc[UR36][R8.64], R4 ;  /* 0x0000000408007986 */ /* 0x0001e2000c101124 */
[----:B------:R-:W-:Y:S05]  /*92d0*/  BRA `(.L_x_16138) ;  /* 0x0000000000ac7947 */ /* 0x000fea0003800000 */
.L_x_16155:
[----:B------:R-:W-:-:S13]  /*92e0*/  ISETP.NE.AND P0, PT, R0, 0x1c, PT ;  /* 0x0000001c0000780c */ /* 0x000fda0003f05270 */
[----:B------:R-:W-:Y:S05]  /*92f0*/  @!P0 BRA `(.L_x_16164) ;  /* 0x00000000009c8947 */ /* 0x000fea0003800000 */
[----:B------:R-:W-:-:S13]  /*9300*/  ISETP.NE.AND P0, PT, R0, 0x1d, PT ;  /* 0x0000001d0000780c */ /* 0x000fda0003f05270 */
[----:B------:R-:W-:Y:S05]  /*9310*/  @!P0 BRA `(.L_x_16165) ;  /* 0x0000000000888947 */ /* 0x000fea0003800000 */
[----:B------:R-:W-:-:S13]  /*9320*/  ISETP.NE.AND P0, PT, R0, 0x2c, PT ;  /* 0x0000002c0000780c */ /* 0x000fda0003f05270 */
[----:B------:R-:W-:Y:S05]  /*9330*/  @P0 BRA `(.L_x_16137) ;  /* 0x00000000003c0947 */ /* 0x000fea0003800000 */
[----:B--2--5:R-:W-:-:S04]  /*9340*/  SHF.R.U32.HI R4, RZ, 0x17, R22 ;  /* 0x00000017ff047819 */ /* 0x024fc80000011616 */
        /* <DEDUP_REMOVED lines=14> */
.L_x_16137:
        /* <DEDUP_REMOVED lines=16> */
.L_x_16166:
[----:B------:R-:W-:Y:S05]  /*9530*/  BRA `(.L_x_16138) ;  /* 0x0000000000147947 */ /* 0x000fea0003800000 */
.L_x_16165:
[----:B--2--5:R-:W0:Y:S02]  /*9540*/  F2I.U64.TRUNC R22, R22 ;  /* 0x0000001600167311 */ /* 0x024e24000020d800 */
[----:B0-----:R0:W-:Y:S01]  /*9550*/  STG.E.64 desc[UR36][R8.64], R22 ;  /* 0x0000001608007986 */ /* 0x0011e2000c101b24 */
[----:B------:R-:W-:Y:S05]  /*9560*/  BRA `(.L_x_16138) ;  /* 0x0000000000087947 */ /* 0x000fea0003800000 */
.L_x_16164:
[----:B--2--5:R-:W0:Y:S02]  /*9570*/  F2I.FTZ.U32.TRUNC.NTZ R3, R22 ;  /* 0x0000001600037305 */ /* 0x024e24000021f000 */
[----:B0-----:R0:W-:Y:S02]  /*9580*/  STG.E desc[UR36][R8.64], R3 ;  /* 0x0000000308007986 */ /* 0x0011e4000c101924 */
.L_x_16138:
[----:B------:R-:W-:-:S05]  /*9590*/  VIADD R19, R19, 0x80 ;  /* 0x0000008013137836 */ /* 0x000fca0000000000 */
[----:B------:R-:W-:-:S13]  /*95a0*/  ISETP.GE.AND P0, PT, R19, R17, PT ;  /* 0x000000111300720c */ /* 0x000fda0003f06270 */
[----:B------:R-:W-:Y:S05]  /*95b0*/  @P0 BRA `(.L_x_16132) ;  /* 0x0000000c00a80947 */ /* 0x000fea0003800000 */
[----:B012-4-:R-:W0:Y:S01]  /*95c0*/  LDC.64 R8, c[0x0][0x218] ;  /* 0x00008600ff087b82 */ /* 0x017e220000000a00 */
        /* <DEDUP_REMOVED lines=20> */
.L_x_16170:
[----:B------:R-:W0:Y:S02]  /*9710*/  F2I.S64.TRUNC R24, R24 ;  /* 0x0000001800187311 */ /* 0x000e24000020d900 */
[----:B0-----:R-:W-:-:S05]  /*9720*/  IMAD.MOV.U32 R3, RZ, RZ, R24 ;  /* 0x000000ffff037224 */ /* 0x001fca00078e0018 */
[----:B------:R0:W-:Y:S01]  /*9730*/  STG.E.U8 desc[UR36][R8.64], R3 ;  /* 0x0000000308007986 */ /* 0x0001e2000c101124 */
[----:B------:R-:W-:Y:S05]  /*9740*/  BRA `(.L_x_16172) ;  /* 0x0000000c00407947 */ /* 0x000fea0003800000 */
.L_x_16169:
        /* <DEDUP_REMOVED lines=9> */
.L_x_16174:
[----:B------:R-:W0:Y:S02]  /*97e0*/  F2I.FTZ.TRUNC.NTZ R3, R24 ;  /* 0x0000001800037305 */ /* 0x000e24000021f100 */
[----:B0-----:R0:W-:Y:S01]  /*97f0*/  STG.E desc[UR36][R8.64], R3 ;  /* 0x0000000308007986 */ /* 0x0011e2000c101924 */
[----:B------:R-:W-:Y:S05]  /*9800*/  BRA `(.L_x_16172) ;  /* 0x0000000c00107947 */ /* 0x000fea0003800000 */
.L_x_16173:
[----:B------:R-:W0:Y:S02]  /*9810*/  F2I.FTZ.TRUNC.NTZ R3, R24 ;  /* 0x0000001800037305 */ /* 0x000e24000021f100 */
[----:B0-----:R0:W-:Y:S01]  /*9820*/  STG.E.U16 desc[UR36][R8.64], R3 ;  /* 0x0000000308007986 */ /* 0x0011e2000c101524 */
[----:B------:R-:W-:Y:S05]  /*9830*/  BRA `(.L_x_16172) ;  /* 0x0000000c00047947 */ /* 0x000fea0003800000 */
.L_x_16168:
        /* <DEDUP_REMOVED lines=8> */
.L_x_16176:
[----:B------:R-:W-:-:S05]  /*98c0*/  F2FP.F16.F32.PACK_AB R24, RZ, R24 ;  /* 0x00000018ff18723e */ /* 0x000fca00000000ff */
[----:B------:R0:W-:Y:S01]  /*98d0*/  STG.E.U16 desc[UR36][R8.64], R24 ;  /* 0x0000001808007986 */ /* 0x0001e2000c101524 */
[----:B------:R-:W-:Y:S05]  /*98e0*/  BRA `(.L_x_16172) ;  /* 0x0000000800d87947 */ /* 0x000fea0003800000 */
.L_x_16175:
        /* <DEDUP_REMOVED lines=9> */
.L_x_16178:
[----:B------:R-:W-:-:S04]  /*9980*/  F2FP.F16.F32.PACK_AB R3, RZ, R24 ;  /* 0x00000018ff03723e */ /* 0x000fc800000000ff */
[----:B------:R-:W-:-:S05]  /*9990*/  PRMT R3, R3, 0x5410, RZ ;  /* 0x0000541003037816 */ /* 0x000fca00000000ff */
[----:B------:R0:W-:Y:S01]  /*99a0*/  STG.E desc[UR36][R8.64], R3 ;  /* 0x0000000308007986 */ /* 0x0001e2000c101924 */
[----:B------:R-:W-:Y:S05]  /*99b0*/  BRA `(.L_x_16172) ;  /* 0x0000000800a47947 */ /* 0x000fea0003800000 */
.L_x_16177:
[----:B------:R-:W-:-:S06]  /*99c0*/  FMUL.FTZ R4, R24, 1 ;  /* 0x3f80000018047820 */ /* 0x000fcc0000410000 */
[----:B------:R-:W0:Y:S02]  /*99d0*/  F2F.F64.F32 R4, R4 ;  /* 0x0000000400047310 */ /* 0x000e240000201800 */
[----:B0-----:R0:W-:Y:S01]  /*99e0*/  STG.E.64 desc[UR36][R8.64], R4 ;  /* 0x0000000408007986 */ /* 0x0011e2000c101b24 */
[----:B------:R-:W-:Y:S05]  /*99f0*/  BRA `(.L_x_16172) ;  /* 0x0000000800947947 */ /* 0x000fea0003800000 */
.L_x_16167:
        /* <DEDUP_REMOVED lines=12> */
.L_x_16181:
[----:B------:R-:W-:Y:S01]  /*9ac0*/  FMUL.FTZ R4, R24, 1 ;  /* 0x3f80000018047820 */ /* 0x000fe20000410000 */
[----:B------:R-:W-:-:S05]  /*9ad0*/  CS2R R6, SRZ ;  /* 0x0000000000067805 */ /* 0x000fca000001ff00 */
[----:B------:R-:W0:Y:S02]  /*9ae0*/  F2F.F64.F32 R4, R4 ;  /* 0x0000000400047310 */ /* 0x000e240000201800 */
[----:B0-----:R0:W-:Y:S01]  /*9af0*/  STG.E.128 desc[UR36][R8.64], R4 ;  /* 0x0000000408007986 */ /* 0x0011e2000c101d24 */
[----:B------:R-:W-:Y:S05]  /*9b00*/  BRA `(.L_x_16172) ;  /* 0x0000000800507947 */ /* 0x000fea0003800000 */
.L_x_16180:
        /* <DEDUP_REMOVED lines=20> */
.L_x_16185:
[----:B------:R-:W-:Y:S05]  /*9c50*/  BSYNC B0 ;  /* 0x0000000000007941 */ /* 0x000fea0003800000 */
.L_x_16184:
[----:B------:R-:W-:-:S05]  /*9c60*/  LOP3.LUT R5, R0, R5, RZ, 0xfc, !PT ;  /* 0x0000000500057212 */ /* 0x000fca00078efcff */
[----:B------:R0:W-:Y:S01]  /*9c70*/  STG.E.U8 desc[UR36][R8.64], R5 ;  /* 0x0000000508007986 */ /* 0x0001e2000c101124 */
[----:B------:R-:W-:Y:S05]  /*9c80*/  BRA `(.L_x_16172) ;  /* 0x0000000400f07947 */ /* 0x000fea0003800000 */
.L_x_16183:
        /* <DEDUP_REMOVED lines=12> */
.L_x_16187:
[----:B------:R-:W-:Y:S01]  /*9d50*/  IMAD.MOV.U32 R0, RZ, RZ, 0x7f ;  /* 0x0000007fff007424 */ /* 0x000fe200078e00ff */
[----:B------:R-:W-:-:S04]  /*9d60*/  ISETP.GT.U32.AND P0, PT, R4, 0x7f800000, PT ;  /* 0x7f8000000400780c */ /* 0x000fc80003f04070 */
[----:B------:R-:W-:-:S09]  /*9d70*/  SEL R0, R0, 0x7c, P0 ;  /* 0x0000007c00007807 */ /* 0x000fd20000000000 */
.L_x_16188:
[----:B------:R-:W-:Y:S05]  /*9d80*/  BSYNC B0 ;  /* 0x0000000000007941 */ /* 0x000fea0003800000 */
.L_x_16186:
[----:B------:R-:W-:-:S04]  /*9d90*/  LOP3.LUT R24, R24, 0x80000000, RZ, 0xc0, !PT ;  /* 0x8000000018187812 */ /* 0x000fc800078ec0ff */
[----:B------:R-:W-:-:S04]  /*9da0*/  SHF.R.U32.HI R3, RZ, 0x18, R24 ;  /* 0x00000018ff037819 */ /* 0x000fc80000011618 */
[----:B------:R-:W-:-:S05]  /*9db0*/  LOP3.LUT R3, R0, R3, RZ, 0xfc, !PT ;  /* 0x0000000300037212 */ /* 0x000fca00078efcff */
[----:B------:R0:W-:Y:S01]  /*9dc0*/  STG.E.U8 desc[UR36][R8.64], R3 ;  /* 0x0000000308007986 */ /* 0x0001e2000c101124 */
[----:B------:R-:W-:Y:S05]  /*9dd0*/  BRA `(.L_x_16172) ;  /* 0x00000004009c7947 */ /* 0x000fea0003800000 */
.L_x_16182:
[----:B------:R-:W-:-:S05]  /*9de0*/  F2FP.BF16.F32.PACK_AB R24, RZ, R24 ;  /* 0x00000018ff18723e */ /* 0x000fca00000010ff */
[----:B------:R0:W-:Y:S01]  /*9df0*/  STG.E.U16 desc[UR36][R8.64], R24 ;  /* 0x0000001808007986 */ /* 0x0001e2000c101524 */
[----:B------:R-:W-:Y:S05]  /*9e00*/  BRA `(.L_x_16172) ;  /* 0x0000000400907947 */ /* 0x000fea0003800000 */
.L_x_16179:
        /* <DEDUP_REMOVED lines=11> */
.L_x_16191:
        /* <DEDUP_REMOVED lines=16> */
.L_x_16194:
[----:B------:R-:W-:-:S04]  /*9fc0*/  LOP3.LUT R24, R24, 0x80000000, RZ, 0xc0, !PT ;  /* 0x8000000018187812 */ /* 0x000fc800078ec0ff */
[----:B------:R-:W-:-:S04]  /*9fd0*/  SHF.R.U32.HI R3, RZ, 0x18, R24 ;  /* 0x00000018ff037819 */ /* 0x000fc80000011618 */
[----:B------:R-:W-:-:S04]  /*9fe0*/  LOP3.LUT R0, R0, R3, RZ, 0xfc, !PT ;  /* 0x0000000300007212 */ /* 0x000fc800078efcff */
[----:B------:R-:W-:-:S07]  /*9ff0*/  PRMT R4, R0, 0x7610, R4 ;  /* 0x0000761000047816 */ /* 0x000fce0000000004 */
.L_x_16193:
[----:B------:R-:W-:Y:S05]  /*a000*/  BSYNC B0 ;  /* 0x0000000000007941 */ /* 0x000fea0003800000 */
.L_x_16192:
[----:B------:R0:W-:Y:S01]  /*a010*/  STG.E.U8 desc[UR36][R8.64], R4 ;  /* 0x0000000408007986 */ /* 0x0001e2000c101124 */
[----:B------:R-:W-:Y:S05]  /*a020*/  BRA `(.L_x_16172) ;  /* 0x0000000400087947 */ /* 0x000fea0003800000 */
.L_x_16190:
        /* <DEDUP_REMOVED lines=16> */
.L_x_16197:
[----:B------:R-:W-:-:S04]  /*a130*/  LOP3.LUT R24, R24, 0x80000000, RZ, 0xc0, !PT ;  /* 0x8000000018187812 */ /* 0x000fc800078ec0ff */
[----:B------:R-:W-:-:S04]  /*a140*/  SHF.R.U32.HI R3, RZ, 0x18, R24 ;  /* 0x00000018ff037819 */ /* 0x000fc80000011618 */
[----:B------:R-:W-:-:S04]  /*a150*/  LOP3.LUT R0, R0, R3, RZ, 0xfc, !PT ;  /* 0x0000000300007212 */ /* 0x000fc800078efcff */
[----:B------:R-:W-:-:S07]  /*a160*/  PRMT R4, R0, 0x7610, R4 ;  /* 0x0000761000047816 */ /* 0x000fce0000000004 */
.L_x_16196:
[----:B------:R-:W-:Y:S05]  /*a170*/  BSYNC B0 ;  /* 0x0000000000007941 */ /* 0x000fea0003800000 */
.L_x_16195:
[----:B------:R4:W-:Y:S01]  /*a180*/  STG.E.U8 desc[UR36][R8.64], R4 ;  /* 0x0000000408007986 */ /* 0x0009e2000c101124 */
[----:B------:R-:W-:Y:S05]  /*a190*/  BRA `(.L_x_16172) ;  /* 0x0000000000ac7947 */ /* 0x000fea0003800000 */
.L_x_16189:
        /* <DEDUP_REMOVED lines=21> */
.L_x_16171:
        /* <DEDUP_REMOVED lines=15> */
[----:B0--3--:R-:W-:Y:S05]  /*a3e0*/  CALL.ABS.NOINC R14 ;  /* 0x000000000e007343 */ /* 0x009fea0003c00000 */
.L_x_16200:
[----:B------:R-:W-:Y:S05]  /*a3f0*/  BRA `(.L_x_16172) ;  /* 0x0000000000147947 */ /* 0x000fea0003800000 */
.L_x_16199:
[----:B------:R-:W0:Y:S02]  /*a400*/  F2I.U64.TRUNC R24, R24 ;  /* 0x0000001800187311 */ /* 0x000e24000020d800 */
[----:B0-----:R2:W-:Y:S01]  /*a410*/  STG.E.64 desc[UR36][R8.64], R24 ;  /* 0x0000001808007986 */ /* 0x0015e2000c101b24 */
[----:B------:R-:W-:Y:S05]  /*a420*/  BRA `(.L_x_16172) ;  /* 0x0000000000087947 */ /* 0x000fea0003800000 */
.L_x_16198:
[----:B------:R-:W0:Y:S02]  /*a430*/  F2I.FTZ.U32.TRUNC.NTZ R3, R24 ;  /* 0x0000001800037305 */ /* 0x000e24000021f000 */
[----:B0-----:R0:W-:Y:S02]  /*a440*/  STG.E desc[UR36][R8.64], R3 ;  /* 0x0000000308007986 */ /* 0x0011e4000c101924 */
.L_x_16172:
[----:B------:R-:W-:-:S07]  /*a450*/  VIADD R19, R19, 0x80 ;  /* 0x0000008013137836 */ /* 0x000fce0000000000 */
.L_x_16132:
[----:B------:R-:W-:Y:S05]  /*a460*/  BSYNC B6 ;  /* 0x0000000000067941 */ /* 0x000fea0003800000 */
.L_x_16131:
[----:B------:R-:W-:-:S13]  /*a470*/  ISETP.GE.AND P0, PT, R19, R17, PT ;  /* 0x000000111300720c */ /* 0x000fda0003f06270 */
[----:B------:R-:W-:Y:S05]  /*a480*/  @P0 EXIT ;  /* 0x000000000000094d */ /* 0x000fea0003800000 */
[----:B0---4-:R-:W0:Y:S01]  /*a490*/  LDC.64 R4, c[0x0][0x218] ;  /* 0x00008600ff047b82 */ /* 0x011e220000000a00 */
[----:B-1----:R-:W-:Y:S01]  /*a4a0*/  PRMT R0, R16, 0x9910, RZ ;  /* 0x0000991010007816 */ /* 0x002fe200000000ff */
        /* <DEDUP_REMOVED lines=15> */
[----:B-----5:R-:W0:Y:S02]  /*a5a0*/  F2I.FTZ.TRUNC.NTZ R5, R18 ;  /* 0x0000001200057305 */ /* 0x020e24000021f100 */
[----:B0-----:R-:W-:Y:S01]  /*a5b0*/  STG.E.U8 desc[UR36][R2.64], R5 ;  /* 0x0000000502007986 */ /* 0x001fe2000c101124 */
[----:B------:R-:W-:Y:S05]  /*a5c0*/  EXIT ;  /* 0x000000000000794d */ /* 0x000fea0003800000 */
.L_x_16204:
[----:B-----5:R-:W0:Y:S02]  /*a5d0*/  F2I.S64.TRUNC R18, R18 ;  /* 0x0000001200127311 */ /* 0x020e24000020d900 */
[----:B0-----:R-:W-:-:S05]  /*a5e0*/  IMAD.MOV.U32 R5, RZ, RZ, R18 ;  /* 0x000000ffff057224 */ /* 0x001fca00078e0012 */
[----:B------:R-:W-:Y:S01]  /*a5f0*/  STG.E.U8 desc[UR36][R2.64], R5 ;  /* 0x0000000502007986 */ /* 0x000fe2000c101124 */
[----:B------:R-:W-:Y:S05]  /*a600*/  EXIT ;  /* 0x000000000000794d */ /* 0x000fea0003800000 */
.L_x_16203:
[----:B------:R-:W-:-:S13]  /*a610*/  ISETP.NE.AND P0, PT, R0, 0x2, PT ;  /* 0x000000020000780c */ /* 0x000fda0003f05270 */
[----:B------:R-:W-:Y:S05]  /*a620*/  @!P0 BRA `(.L_x_16206) ;  /* 0x0000000000288947 */ /* 0x000fea0003800000 */
[----:B------:R-:W-:-:S13]  /*a630*/  ISETP.NE.AND P0, PT, R0, 0x3, PT ;  /* 0x000000030000780c */ /* 0x000fda0003f05270 */
[----:B------:R-:W-:Y:S05]  /*a640*/  @!P0 BRA `(.L_x_16207) ;  /* 0x0000000000148947 */ /* 0x000fea0003800000 */
[----:B------:R-:W-:-:S13]  /*a650*/  ISETP.NE.AND P0, PT, R0, 0x4, PT ;  /* 0x000000040000780c */ /* 0x000fda0003f05270 */
[----:B------:R-:W-:Y:S05]  /*a660*/  @P0 BRA `(.L_x_16205) ;  /* 0x0000000800d00947 */ /* 0x000fea0003800000 */
[----:B-----5:R-:W0:Y:S02]  /*a670*/  F2I.S64.TRUNC R18, R18 ;  /* 0x0000001200127311 */ /* 0x020e24000020d900 */
[----:B0-----:R-:W-:Y:S01]  /*a680*/  STG.E.64 desc[UR36][R2.64], R18 ;  /* 0x0000001202007986 */ /* 0x001fe2000c101b24 */
[----:B------:R-:W-:Y:S05]  /*a690*/  EXIT ;  /* 0x000000000000794d */ /* 0x000fea0003800000 */
.L_x_16207:
[----:B-----5:R-:W0:Y:S02]  /*a6a0*/  F2I.FTZ.TRUNC.NTZ R5, R18 ;  /* 0x0000001200057305 */ /* 0x020e24000021f100 */
[----:B0-----:R-:W-:Y:S01]  /*a6b0*/  STG.E desc[UR36][R2.64], R5 ;  /* 0x0000000502007986 */ /* 0x001fe2000c101924 */
[----:B------:R-:W-:Y:S05]  /*a6c0*/  EXIT ;  /* 0x000000000000794d */ /* 0x000fea0003800000 */
.L_x_16206:
[----:B-----5:R-:W0:Y:S02]  /*a6d0*/  F2I.FTZ.TRUNC.NTZ R5, R18 ;  /* 0x0000001200057305 */ /* 0x020e24000021f100 */
[----:B0-----:R-:W-:Y:S01]  /*a6e0*/  STG.E.U16 desc[UR36][R2.64], R5 ;  /* 0x0000000502007986 */ /* 0x001fe2000c101524 */
[----:B------:R-:W-:Y:S05]  /*a6f0*/  EXIT ;  /* 0x000000000000794d */ /* 0x000fea0003800000 */
.L_x_16202:
[----:B------:R-:W-:-:S13]  /*a700*/  ISETP.GT.AND P0, PT, R0, 0x6, PT ;  /* 0x000000060000780c */ /* 0x000fda0003f04270 */
[----:B------:R-:W-:Y:S05]  /*a710*/  @P0 BRA `(.L_x_16208) ;  /* 0x0000000000240947 */ /* 0x000fea0003800000 */
[----:B------:R-:W-:-:S13]  /*a720*/  ISETP.NE.AND P0, PT, R0, 0x5, PT ;  /* 0x000000050000780c */ /* 0x000fda0003f05270 */
[----:B------:R-:W-:Y:S05]  /*a730*/  @!P0 BRA `(.L_x_16209) ;  /* 0x0000000000108947 */ /* 0x000fea0003800000 */
[----:B------:R-:W-:-:S13]  /*a740*/  ISETP.NE.AND P0, PT, R0, 0x6, PT ;  /* 0x000000060000780c */ /* 0x000fda0003f05270 */
[----:B------:R-:W-:Y:S05]  /*a750*/  @P0 BRA `(.L_x_16205) ;  /* 0x0000000800940947 */ /* 0x000fea0003800000 */
[----:B-----5:R-:W-:Y:S01]  /*a760*/  STG.E desc[UR36][R2.64], R18 ;  /* 0x0000001202007986 */ /* 0x020fe2000c101924 */
[----:B------:R-:W-:Y:S05]  /*a770*/  EXIT ;  /* 0x000000000000794d */ /* 0x000fea0003800000 */
.L_x_16209:
[----:B-----5:R-:W-:-:S05]  /*a780*/  F2FP.F16.F32.PACK_AB R18, RZ, R18 ;  /* 0x00000012ff12723e */ /* 0x020fca00000000ff */
[----:B------:R-:W-:Y:S01]  /*a790*/  STG.E.U16 desc[UR36][R2.64], R18 ;  /* 0x0000001202007986 */ /* 0x000fe2000c101524 */
[----:B------:R-:W-:Y:S05]  /*a7a0*/  EXIT ;  /* 0x000000000000794d */ /* 0x000fea0003800000 */
.L_x_16208:
[----:B------:R-:W-:-:S13]  /*a7b0*/  ISETP.NE.AND P0, PT, R0, 0x7, PT ;  /* 0x000000070000780c */ /* 0x000fda0003f05270 */
[----:B------:R-:W-:Y:S05]  /*a7c0*/  @!P0 BRA `(.L_x_16210) ;  /* 0x00000000002c8947 */ /* 0x000fea0003800000 */
[----:B------:R-:W-:-:S13]  /*a7d0*/  ISETP.NE.AND P0, PT, R0, 0x8, PT ;  /* 0x000000080000780c */ /* 0x000fda0003f05270 */
[----:B------:R-:W-:Y:S05]  /*a7e0*/  @!P0 BRA `(.L_x_16211) ;  /* 0x0000000000148947 */ /* 0x000fea0003800000 */
[----:B------:R-:W-:-:S13]  /*a7f0*/  ISETP.NE.AND P0, PT, R0, 0x9, PT ;  /* 0x000000090000780c */ /* 0x000fda0003f05270 */
[----:B------:R-:W-:Y:S05]  /*a800*/  @P0 BRA `(.L_x_16205) ;  /* 0x0000000800680947 */ /* 0x000fea0003800000 */
[----:B------:R-:W-:-:S05]  /*a810*/  IMAD.MOV.U32 R19, RZ, RZ, RZ ;  /* 0x000000ffff137224 */ /* 0x000fca00078e00ff */
[----:B-----5:R-:W-:Y:S01]  /*a820*/  STG.E.64 desc[UR36][R2.64], R18 ;  /* 0x0000001202007986 */ /* 0x020fe2000c101b24 */
[----:B------:R-:W-:Y:S05]  /*a830*/  EXIT ;  /* 0x000000000000794d */ /* 0x000fea0003800000 */
.L_x_16211:
[----:B-----5:R-:W-:-:S04]  /*a840*/  F2FP.F16.F32.PACK_AB R5, RZ, R18 ;  /* 0x00000012ff05723e */ /* 0x020fc800000000ff */
[----:B------:R-:W-:-:S05]  /*a850*/  PRMT R5, R5, 0x5410, RZ ;  /* 0x0000541005057816 */ /* 0x000fca00000000ff */
[----:B------:R-:W-:Y:S01]  /*a860*/  STG.E desc[UR36][R2.64], R5 ;  /* 0x0000000502007986 */ /* 0x000fe2000c101924 */
[----:B------:R-:W-:Y:S05]  /*a870*/  EXIT ;  /* 0x000000000000794d */ /* 0x000fea0003800000 */
.L_x_16210:
[----:B-----5:R-:W-:-:S06]  /*a880*/  FMUL.FTZ R4, R18, 1 ;  /* 0x3f80000012047820 */ /* 0x020fcc0000410000 */
[----:B------:R-:W0:Y:S02]  /*a890*/  F2F.F64.F32 R4, R4 ;  /* 0x0000000400047310 */ /* 0x000e240000201800 */
[----:B0-----:R-:W-:Y:S01]  /*a8a0*/  STG.E.64 desc[UR36][R2.64], R4 ;  /* 0x0000000402007986 */ /* 0x001fe2000c101b24 */
[----:B------:R-:W-:Y:S05]  /*a8b0*/  EXIT ;  /* 0x000000000000794d */ /* 0x000fea0003800000 */
.L_x_16201:
        /* <DEDUP_REMOVED lines=8> */
[----:B-----5:R-:W-:-:S04]  /*a940*/  FSETP.NEU.FTZ.AND P0, PT, R18, RZ, PT ;  /* 0x000000ff1200720b */ /* 0x020fc80003f1d000 */
[----:B------:R-:W-:-:S05]  /*a950*/  SEL R5, RZ, 0x1, !P0 ;  /* 0x00000001ff057807 */ /* 0x000fca0004000000 */
[----:B------:R-:W-:Y:S01]  /*a960*/  STG.E.U8 desc[UR36][R2.64], R5 ;  /* 0x0000000502007986 */ /* 0x000fe2000c101124 */
[----:B------:R-:W-:Y:S05]  /*a970*/  EXIT ;  /* 0x000000000000794d */ /* 0x000fea0003800000 */
.L_x_16214:
[----:B-----5:R-:W-:Y:S01]  /*a980*/  FMUL.FTZ R4, R18, 1 ;  /* 0x3f80000012047820 */ /* 0x020fe20000410000 */
[----:B------:R-:W-:-:S05]  /*a990*/  CS2R R6, SRZ ;  /* 0x0000000000067805 */ /* 0x000fca000001ff00 */
[----:B------:R-:W0:Y:S02]  /*a9a0*/  F2F.F64.F32 R4, R4 ;  /* 0x0000000400047310 */ /* 0x000e240000201800 */
[----:B0-----:R-:W-:Y:S01]  /*a9b0*/  STG.E.128 desc[UR36][R2.64], R4 ;  /* 0x0000000402007986 */ /* 0x001fe2000c101d24 */
[----:B------:R-:W-:Y:S05]  /*a9c0*/  EXIT ;  /* 0x000000000000794d */ /* 0x000fea0003800000 */
.L_x_16213:
[----:B------:R-:W-:-:S13]  /*a9d0*/  ISETP.NE.AND P0, PT, R0, 0xf, PT ;  /* 0x0000000f0000780c */ /* 0x000fda0003f05270 */
[----:B------:R-:W-:Y:S05]  /*a9e0*/  @!P0 BRA `(.L_x_16215) ;  /* 0x0000000000ac8947 */ /* 0x000fea0003800000 */
[----:B------:R-:W-:-:S13]  /*a9f0*/  ISETP.NE.AND P0, PT, R0, 0x17, PT ;  /* 0x000000170000780c */ /* 0x000fda0003f05270 */
[----:B------:R-:W-:Y:S05]  /*aa00*/  @!P0 BRA `(.L_x_16216) ;  /* 0x0000000000508947 */ /* 0x000fea0003800000 */
[----:B------:R-:W-:-:S13]  /*aa10*/  ISETP.NE.AND P0, PT, R0, 0x18, PT ;  /* 0x000000180000780c */ /* 0x000fda0003f05270 */
[----:B------:R-:W-:Y:S05]  /*aa20*/  @P0 BRA `(.L_x_16205) ;  /* 0x0000000400e00947 */ /* 0x000fea0003800000 */
[C---:B-----5:R-:W-:Y:S01]  /*aa30*/  LOP3.LUT R4, R18.reuse, 0x7fffffff, RZ, 0xc0, !PT ;  /* 0x7fffffff12047812 */ /* 0x060fe200078ec0ff */
        /* <DEDUP_REMOVED lines=13> */
.L_x_16218:
[----:B------:R-:W-:Y:S05]  /*ab10*/  BSYNC B0 ;  /* 0x0000000000007941 */ /* 0x000fea0003800000 */
.L_x_16217:
[----:B------:R-:W-:-:S05]  /*ab20*/  LOP3.LUT R7, R0, R7, RZ, 0xfc, !PT ;  /* 0x0000000700077212 */ /* 0x000fca00078efcff */
[----:B------:R-:W-:Y:S01]  /*ab30*/  STG.E.U8 desc[UR36][R2.64], R7 ;  /* 0x0000000702007986 */ /* 0x000fe2000c101124 */
[----:B------:R-:W-:Y:S05]  /*ab40*/  EXIT ;  /* 0x000000000000794d */ /* 0x000fea0003800000 */
.L_x_16216:
[----:B-----5:R-:W-:Y:S01]  /*ab50*/  LOP3.LUT R4, R18, 0x7fffffff, RZ, 0xc0, !PT ;  /* 0x7fffffff12047812 */ /* 0x020fe200078ec0ff */
        /* <DEDUP_REMOVED lines=11> */
.L_x_16220:
[----:B------:R-:W-:Y:S01]  /*ac10*/  IMAD.MOV.U32 R0, RZ, RZ, 0x7f ;  /* 0x0000007fff007424 */ /* 0x000fe200078e00ff */
[----:B------:R-:W-:-:S04]  /*ac20*/  ISETP.GT.U32.AND P0, PT, R4, 0x7f800000, PT ;  /* 0x7f8000000400780c */ /* 0x000fc80003f04070 */
[----:B------:R-:W-:-:S09]  /*ac30*/  SEL R0, R0, 0x7c, P0 ;  /* 0x0000007c00007807 */ /* 0x000fd20000000000 */
.L_x_16221:
[----:B------:R-:W-:Y:S05]  /*ac40*/  BSYNC B0 ;  /* 0x0000000000007941 */ /* 0x000fea0003800000 */
.L_x_16219:
[----:B------:R-:W-:-:S04]  /*ac50*/  LOP3.LUT R18, R18, 0x80000000, RZ, 0xc0, !PT ;  /* 0x8000000012127812 */ /* 0x000fc800078ec0ff */
[----:B------:R-:W-:-:S04]  /*ac60*/  SHF.R.U32.HI R5, RZ, 0x18, R18 ;  /* 0x00000018ff057819 */ /* 0x000fc80000011612 */
[----:B------:R-:W-:-:S05]  /*ac70*/  LOP3.LUT R5, R0, R5, RZ, 0xfc, !PT ;  /* 0x0000000500057212 */ /* 0x000fca00078efcff */
[----:B------:R-:W-:Y:S01]  /*ac80*/  STG.E.U8 desc[UR36][R2.64], R5 ;  /* 0x0000000502007986 */ /* 0x000fe2000c101124 */
[----:B------:R-:W-:Y:S05]  /*ac90*/  EXIT ;  /* 0x000000000000794d */ /* 0x000fea0003800000 */
.L_x_16215:
[----:B-----5:R-:W-:-:S05]  /*aca0*/  F2FP.BF16.F32.PACK_AB R18, RZ, R18 ;  /* 0x00000012ff12723e */ /* 0x020fca00000010ff */
[----:B------:R-:W-:Y:S01]  /*acb0*/  STG.E.U16 desc[UR36][R2.64], R18 ;  /* 0x0000001202007986 */ /* 0x000fe2000c101524 */
[----:B------:R-:W-:Y:S05]  /*acc0*/  EXIT ;  /* 0x000000000000794d */ /* 0x000fea0003800000 */
.L_x_16212:
        /* <DEDUP_REMOVED lines=8> */
[----:B-----5:R-:W0:Y:S02]  /*ad50*/  F2I.FTZ.U32.TRUNC.NTZ R5, R18 ;  /* 0x0000001200057305 */ /* 0x020e24000021f000 */
[----:B0-----:R-:W-:Y:S01]  /*ad60*/  STG.E.U16 desc[UR36][R2.64], R5 ;  /* 0x0000000502007986 */ /* 0x001fe2000c101524 */
[----:B------:R-:W-:Y:S05]  /*ad70*/  EXIT ;  /* 0x000000000000794d */ /* 0x000fea0003800000 */
.L_x_16224:
[----:B-----5:R-:W-:Y:S01]  /*ad80*/  LOP3.LUT R5, R18, 0x7fffffff, RZ, 0xc0, !PT ;  /* 0x7fffffff12057812 */ /* 0x020fe200078ec0ff */
        /* <DEDUP_REMOVED lines=15> */
.L_x_16227:
[----:B------:R-:W-:-:S04]  /*ae80*/  LOP3.LUT R18, R18, 0x80000000, RZ, 0xc0, !PT ;  /* 0x8000000012127812 */ /* 0x000fc800078ec0ff */
[----:B------:R-:W-:-:S04]  /*ae90*/  SHF.R.U32.HI R5, RZ, 0x18, R18 ;  /* 0x00000018ff057819 */ /* 0x000fc80000011612 */
[----:B------:R-:W-:-:S04]  /*aea0*/  LOP3.LUT R4, R4, R5, RZ, 0xfc, !PT ;  /* 0x0000000504047212 */ /* 0x000fc800078efcff */
[----:B------:R-:W-:-:S07]  /*aeb0*/  PRMT R0, R4, 0x7610, R0 ;  /* 0x0000761004007816 */ /* 0x000fce0000000000 */
.L_x_16226:
[----:B------:R-:W-:Y:S05]  /*aec0*/  BSYNC B0 ;  /* 0x0000000000007941 */ /* 0x000fea0003800000 */
.L_x_16225:
[----:B------:R-:W-:Y:S01]  /*aed0*/  STG.E.U8 desc[UR36][R2.64], R0 ;  /* 0x0000000002007986 */ /* 0x000fe2000c101124 */
[----:B------:R-:W-:Y:S05]  /*aee0*/  EXIT ;  /* 0x000000000000794d */ /* 0x000fea0003800000 */
.L_x_16223:
        /* <DEDUP_REMOVED lines=16> */
.L_x_16230:
[----:B------:R-:W-:-:S04]  /*aff0*/  LOP3.LUT R18, R18, 0x80000000, RZ, 0xc0, !PT ;  /* 0x8000000012127812 */ /* 0x000fc800078ec0ff */
[----:B------:R-:W-:-:S04]  /*b000*/  SHF.R.U32.HI R5, RZ, 0x18, R18 ;  /* 0x00000018ff057819 */ /* 0x000fc80000011612 */
[----:B------:R-:W-:-:S04]  /*b010*/  LOP3.LUT R4, R4, R5, RZ, 0xfc, !PT ;  /* 0x0000000504047212 */ /* 0x000fc800078efcff */
[----:B------:R-:W-:-:S07]  /*b020*/  PRMT R0, R4, 0x7610, R0 ;  /* 0x0000761004007816 */ /* 0x000fce0000000000 */
.L_x_16229:
[----:B------:R-:W-:Y:S05]  /*b030*/  BSYNC B0 ;  /* 0x0000000000007941 */ /* 0x000fea0003800000 */
.L_x_16228:
[----:B------:R-:W-:Y:S01]  /*b040*/  STG.E.U8 desc[UR36][R2.64], R0 ;  /* 0x0000000002007986 */ /* 0x000fe2000c101124 */
[----:B------:R-:W-:Y:S05]  /*b050*/  EXIT ;  /* 0x000000000000794d */ /* 0x000fea0003800000 */
.L_x_16222:
[----:B------:R-:W-:-:S13]  /*b060*/  ISETP.NE.AND P0, PT, R0, 0x1c, PT ;  /* 0x0000001c0000780c */ /* 0x000fda0003f05270 */
[----:B------:R-:W-:Y:S05]  /*b070*/  @!P0 BRA `(.L_x_16231) ;  /* 0x00000000009c8947 */ /* 0x000fea0003800000 */
[----:B------:R-:W-:-:S13]  /*b080*/  ISETP.NE.AND P0, PT, R0, 0x1d, PT ;  /* 0x0000001d0000780c */ /* 0x000fda0003f05270 */
[----:B------:R-:W-:Y:S05]  /*b090*/  @!P0 BRA `(.L_x_16232) ;  /* 0x0000000000888947 */ /* 0x000fea0003800000 */
[----:B------:R-:W-:-:S13]  /*b0a0*/  ISETP.NE.AND P0, PT, R0, 0x2c, PT ;  /* 0x0000002c0000780c */ /* 0x000fda0003f05270 */
[----:B------:R-:W-:Y:S05]  /*b0b0*/  @P0 BRA `(.L_x_16205) ;  /* 0x00000000003c0947 */ /* 0x000fea0003800000 */
[----:B-----5:R-:W-:-:S04]  /*b0c0*/  SHF.R.U32.HI R4, RZ, 0x17, R18 ;  /* 0x00000017ff047819 */ /* 0x020fc80000011612 */
        /* <DEDUP_REMOVED lines=14> */
.L_x_16205:
        /* <DEDUP_REMOVED lines=15> */
[----:B-1-3-5:R-:W-:Y:S05]  /*b2a0*/  CALL.ABS.NOINC R2 ;  /* 0x0000000002007343 */ /* 0x02afea0003c00000 */
.L_x_16233:
[----:B------:R-:W-:Y:S05]  /*b2b0*/  EXIT ;  /* 0x000000000000794d */ /* 0x000fea0003800000 */
.L_x_16232:
[----:B-----5:R-:W0:Y:S02]  /*b2c0*/  F2I.U64.TRUNC R18, R18 ;  /* 0x0000001200127311 */ /* 0x020e24000020d800 */
[----:B0-----:R-:W-:Y:S01]  /*b2d0*/  STG.E.64 desc[UR36][R2.64], R18 ;  /* 0x0000001202007986 */ /* 0x001fe2000c101b24 */
[----:B------:R-:W-:Y:S05]  /*b2e0*/  EXIT ;  /* 0x000000000000794d */ /* 0x000fea0003800000 */
.L_x_16231:
[----:B-----5:R-:W0:Y:S02]  /*b2f0*/  F2I.FTZ.U32.TRUNC.NTZ R5, R18 ;  /* 0x0000001200057305 */ /* 0x020e24000021f000 */
[----:B0-----:R-:W-:Y:S01]  /*b300*/  STG.E desc[UR36][R2.64], R5 ;  /* 0x0000000502007986 */ /* 0x001fe2000c101924 */
[----:B------:R-:W-:Y:S05]  /*b310*/  EXIT ;  /* 0x000000000000794d */ /* 0x000fea0003800000 */
.L_x_16234:
        /* <DEDUP_REMOVED lines=14> */
.L_x_42251:


//--------------------- .text._ZN2at6native18elementwise_kernelILi128ELi2EZNS0_22gpu_kernel_impl_nocastINS0_13BinaryFunctorIfffZZZNS0_19minimum_kernel_cudaERNS_18TensorIteratorBaseEENKUlvE0_clEvENKUlvE0_clEvEUlffE_EEEEvS5_RKT_EUliE_EEviT1_ --------------------------
	.section	.text._ZN2at6native18elementwise_kernelILi128ELi2EZNS0_22gpu_kernel_impl_nocastINS0_13BinaryFunctorIfffZZZNS0_19minimum_kernel_cudaERNS_18TensorIteratorBaseEENKUlvE0_clEvENKUlvE0_clEvEUlffE_EEEEvS5_RKT_EUliE_EEviT1_,"ax",@progbits
	.align	128
        .global         _ZN2at6native18elementwise_kernelILi128ELi2EZNS0_22gpu_kernel_impl_nocastINS0_13BinaryFunctorIfffZZZNS0_19minimum_kernel_cudaERNS_18TensorIteratorBaseEENKUlvE0_clEvENKUlvE0_clEvEUlffE_EEEEvS5_RKT_EUliE_EEviT1_
        .type           _ZN2at6native18elementwise_kernelILi128ELi2EZNS0_22gpu_kernel_impl_nocastINS0_13BinaryFunctorIfffZZZNS0_19minimum_kernel_cudaERNS_18TensorIteratorBaseEENKUlvE0_clEvENKUlvE0_clEvEUlffE_EEEEvS5_RKT_EUliE_EEviT1_,@function
        .size           _ZN2at6native18elementwise_kernelILi128ELi2EZNS0_22gpu_kernel_impl_nocastINS0_13BinaryFunctorIfffZZZNS0_19minimum_kernel_cudaERNS_18TensorIteratorBaseEENKUlvE0_clEvENKUlvE0_clEvEUlffE_EEEEvS5_RKT_EUliE_EEviT1_,(.L_x_42252 - _ZN2at6native18elementwise_kernelILi128ELi2EZNS0_22gpu_kernel_impl_nocastINS0_13BinaryFunctorIfffZZZNS0_19minimum_kernel_cudaERNS_18TensorIteratorBaseEENKUlvE0_clEvENKUlvE0_clEvEUlffE_EEEEvS5_RKT_EUliE_EEviT1_)
        .other          _ZN2at6native18elementwise_kernelILi128ELi2EZNS0_22gpu_kernel_impl_nocastINS0_13BinaryFunctorIfffZZZNS0_19minimum_kernel_cudaERNS_18TensorIteratorBaseEENKUlvE0_clEvENKUlvE0_clEvEUlffE_EEEEvS5_RKT_EUliE_EEviT1_,@"STO_CUDA_ENTRY STV_DEFAULT"
_ZN2at6native18elementwise_kernelILi128ELi2EZNS0_22gpu_kernel_impl_nocastINS0_13BinaryFunctorIfffZZZNS0_19minimum_kernel_cudaERNS_18TensorIteratorBaseEENKUlvE0_clEvENKUlvE0_clEvEUlffE_EEEEvS5_RKT_EUliE_EEviT1_:
.text._ZN2at6native18elementwise_kernelILi128ELi2EZNS0_22gpu_kernel_impl_nocastINS0_13BinaryFunctorIfffZZZNS0_19minimum_kernel_cudaERNS_18TensorIteratorBaseEENKUlvE0_clEvENKUlvE0_clEvEUlffE_EEEEvS5_RKT_EUliE_EEviT1_:
        /* <DEDUP_REMOVED lines=363> */
.L_x_16237:
[----:B------:R-:W-:Y:S01]  /*16b0*/  ULDC.64 UR8, c[0x0][0x480] ;  /* 0x0001200000087ab9 */ /* 0x000fe20000000a00 */
[----:B------:R-:W-:Y:S01]  /*16c0*/  ULDC.64 UR10, c[0x0][0x488] ;  /* 0x00012200000a7ab9 */ /* 0x000fe20000000a00 */
[----:B------:R-:W-:-:S04]  /*16d0*/  IADD3 R4, P0, R4, UR8, RZ ;  /* 0x0000000804047c10 */ /* 0x000fc8000ff1e0ff */
[----:B------:R-:W-:Y:S01]  /*16e0*/  IADD3.X R5, RZ, UR9, RZ, P0, !PT ;  /* 0x00000009ff057c10 */ /* 0x000fe200087fe4ff */
[----:B------:R-:W-:-:S04]  /*16f0*/  ULDC.64 UR8, c[0x0][0x478] ;  /* 0x00011e0000087ab9 */ /* 0x000fc80000000a00 */
[----:B------:R-:W2:Y:S01]  /*1700*/  LDG.E R4, desc[UR4][R4.64] ;  /* 0x0000000404047981 */ /* 0x000ea2000c1e1900 */
[----:B------:R-:W-:Y:S01]  /*1710*/  IADD3 R2, P2, R2, UR10, RZ ;  /* 0x0000000a02027c10 */ /* 0x000fe2000ff5e0ff */
[----:B------:R-:W-:Y:S01]  /*1720*/  BSSY B1, `(.L_x_16238) ;  /* 0x000000a000017945 */ /* 0x000fe20003800000 */
[----:B------:R-:W-:Y:S02]  /*1730*/  IADD3 R6, P1, R3, UR8, RZ ;  /* 0x0000000803067c10 */ /* 0x000fe4000ff3e0ff */
[----:B------:R-:W-:Y:S02]  /*1740*/  IADD3.X R3, RZ, UR11, RZ, P2, !PT ;  /* 0x0000000bff037c10 */ /* 0x000fe400097fe4ff */
[----:B------:R-:W-:Y:S02]  /*1750*/  IADD3.X R7, RZ, UR9, RZ, P1, !PT ;  /* 0x00000009ff077c10 */ /* 0x000fe40008ffe4ff */
[-C--:B--2---:R-:W-:Y:S02]  /*1760*/  FSETP.NAN.FTZ.AND P0, PT, R4, R4.reuse, PT ;  /* 0x000000040400720b */ /* 0x084fe40003f18000 */
[----:B------:R-:W-:-:S11]  /*1770*/  MOV R11, R4 ;  /* 0x00000004000b7202 */ /* 0x000fd60000000f00 */
[----:B------:R-:W-:Y:S05]  /*1780*/  @P0 BRA `(.L_x_16239) ;  /* 0x00000000000c0947 */ /* 0x000fea0003800000 */
[----:B------:R-:W2:Y:S02]  /*1790*/  LDG.E R11, desc[UR4][R2.64] ;  /* 0x00000004020b7981 */ /* 0x000ea4000c1e1900 */
[----:B--2---:R-:W-:-:S13]  /*17a0*/  FSETP.NAN.FTZ.AND P0, PT, R11, R11, PT ;  /* 0x0000000b0b00720b */ /* 0x004fda0003f18000 */
[----:B------:R-:W-:-:S07]  /*17b0*/  @!P0 FMNMX.FTZ R11, R11, R4, PT ;  /* 0x000000040b0b8209 */ /* 0x000fce0003810000 */
.L_x_16239:
[----:B------:R-:W-:Y:S05]  /*17c0*/  BSYNC B1 ;  /* 0x0000000000017941 */ /* 0x000fea0003800000 */
.L_x_16238:
[----:B------:R0:W-:Y:S01]  /*17d0*/  STG.E desc[UR4][R6.64], R11 ;  /* 0x0000000b06007986 */ /* 0x0001e2000c101904 */
[----:B------:R-:W-:-:S07]  /*17e0*/  IADD3 R9, R0, 0x80, RZ ;  /* 0x0000008000097810 */ /* 0x000fce0007ffe0ff */
.L_x_16236:
[----:B------:R-:W-:Y:S05]  /*17f0*/  BSYNC B0 ;  /* 0x0000000000007941 */ /* 0x000fea0003800000 */
.L_x_16235:
[----:B------:R-:W-:-:S13]  /*1800*/  ISETP.GE.AND P0, PT, R9, UR6, PT ;  /* 0x0000000609007c0c */ /* 0x000fda000bf06270 */
[----:B------:R-:W-:Y:S05]  /*1810*/  @P0 EXIT ;  /* 0x000000000000094d */ /* 0x000fea0003800000 */
[----:B------:R-:W1:Y:S01]  /*1820*/  LDC R8, c[0x0][0x218] ;  /* 0x00008600ff087b82 */ /* 0x000e620000000800 */
[----:B------:R-:W-:Y:S01]  /*1830*/  HFMA2.MMA R0, -RZ, RZ, 0, 0 ;  /* 0x00000000ff007435 */ /* 0x000fe200000001ff */
[----:B------:R-:W-:Y:S02]  /*1840*/  CS2R R2, SRZ ;  /* 0x0000000000027805 */ /* 0x000fe4000001ff00 */
        /* <DEDUP_REMOVED lines=21> */
[----:B0-----:R-:W-:-:S05]  /*19a0*/  IMAD.HI.U32 R6, R5, UR9, R4 ;  /* 0x0000000905067c27 */ /* 0x001fca000f8e0004 */
        /* <DEDUP_REMOVED lines=328> */
.L_x_16240:
        /* <DEDUP_REMOVED lines=8> */
[----:B0-----:R-:W-:Y:S02]  /*2eb0*/  IADD3 R6, P1, R3, UR6, RZ ;  /* 0x0000000603067c10 */ /* 0x001fe4000ff3e0ff */
        /* <DEDUP_REMOVED lines=8> */
.L_x_16242:
[----:B------:R-:W-:Y:S05]  /*2f40*/  BSYNC B0 ;  /* 0x0000000000007941 */ /* 0x000fea0003800000 */
.L_x_16241:
[----:B------:R-:W-:Y:S01]  /*2f50*/  STG.E desc[UR4][R6.64], R9 ;  /* 0x0000000906007986 */ /* 0x000fe2000c101904 */
[----:B------:R-:W-:Y:S05]  /*2f60*/  EXIT ;  /* 0x000000000000794d */ /* 0x000fea0003800000 */
.L_x_16243:
        /* <DEDUP_REMOVED lines=9> */
.L_x_42252:


//--------------------- .text._ZN2at6native27unrolled_elementwise_kernelINS0_13BinaryFunctorIfffZZZNS0_19minimum_kernel_cudaERNS_18TensorIteratorBaseEENKUlvE0_clEvENKUlvE0_clEvEUlffE_EESt5arrayIPcLm3EELi4E23TrivialOffsetCalculatorILi2EjESC_ILi1EjENS0_6memory15LoadWithoutCastENSF_16StoreWithoutCastEEEviT_T0_T2_T3_T4_T5_ --------------------------
	.section	.text._ZN2at6native27unrolled_elementwise_kernelINS0_13BinaryFunctorIfffZZZNS0_19minimum_kernel_cudaERNS_18TensorIteratorBaseEENKUlvE0_clEvENKUlvE0_clEvEUlffE_EESt5arrayIPcLm3EELi4E23TrivialOffsetCalculatorILi2EjESC_ILi1EjENS0_6memory15LoadWithoutCastENSF_16StoreWithoutCastEEEviT_T0_T2_T3_T4_T5_,"ax",@progbits
	.align	128
        .global         _ZN2at6native27unrolled_elementwise_kernelINS0_13BinaryFunctorIfffZZZNS0_19minimum_kernel_cudaERNS_18TensorIteratorBaseEENKUlvE0_clEvENKUlvE0_clEvEUlffE_EESt5arrayIPcLm3EELi4E23TrivialOffsetCalculatorILi2EjESC_ILi1EjENS0_6memory15LoadWithoutCastENSF_16StoreWithoutCastEEEviT_T0_T2_T3_T4_T5_
        .type           _ZN2at6native27unrolled_elementwise_kernelINS0_13BinaryFunctorIfffZZZNS0_19minimum_kernel_cudaERNS_18TensorIteratorBaseEENKUlvE0_clEvENKUlvE0_clEvEUlffE_EESt5arrayIPcLm3EELi4E23TrivialOffsetCalculatorILi2EjESC_ILi1EjENS0_6memory15LoadWithoutCastENSF_16StoreWithoutCastEEEviT_T0_T2_T3_T4_T5_,@function
        .size           _ZN2at6native27unrolled_elementwise_kernelINS0_13BinaryFunctorIfffZZZNS0_19minimum_kernel_cudaERNS_18TensorIteratorBaseEENKUlvE0_clEvENKUlvE0_clEvEUlffE_EESt5arrayIPcLm3EELi4E23TrivialOffsetCalculatorILi2EjESC_ILi1EjENS0_6memory15LoadWithoutCastENSF_16StoreWithoutCastEEEviT_T0_T2_T3_T4_T5_,(.L_x_42253 - _ZN2at6native27unrolled_elementwise_kernelINS0_13BinaryFunctorIfffZZZNS0_19minimum_kernel_cudaERNS_18TensorIteratorBaseEENKUlvE0_clEvENKUlvE0_clEvEUlffE_EESt5arrayIPcLm3EELi4E23TrivialOffsetCalculatorILi2EjESC_ILi1EjENS0_6memory15LoadWithoutCastENSF_16StoreWithoutCastEEEviT_T0_T2_T3_T4_T5_)
        .other          _ZN2at6native27unrolled_elementwise_kernelINS0_13BinaryFunctorIfffZZZNS0_19minimum_kernel_cudaERNS_18TensorIteratorBaseEENKUlvE0_clEvENKUlvE0_clEvEUlffE_EESt5arrayIPcLm3EELi4E23TrivialOffsetCalculatorILi2EjESC_ILi1EjENS0_6memory15LoadWithoutCastENSF_16StoreWithoutCastEEEviT_T0_T2_T3_T4_T5_,@"STO_CUDA_ENTRY STV_DEFAULT"
_ZN2at6native27unrolled_elementwise_kernelINS0_13BinaryFunctorIfffZZZNS0_19minimum_kernel_cudaERNS_18TensorIteratorBaseEENKUlvE0_clEvENKUlvE0_clEvEUlffE_EESt5arrayIPcLm3EELi4E23TrivialOffsetCalculatorILi2EjESC_ILi1EjENS0_6memory15LoadWithoutCastENSF_16StoreWithoutCastEEEviT_T0_T2_T3_T4_T5_:
.text._ZN2at6native27unrolled_elementwise_kernelINS0_13BinaryFunctorIfffZZZNS0_19minimum_kernel_cudaERNS_18TensorIteratorBaseEENKUlvE0_clEvENKUlvE0_clEvEUlffE_EESt5arrayIPcLm3EELi4E23TrivialOffsetCalculatorILi2EjESC_ILi1EjENS0_6memory15LoadWithoutCastENSF_16StoreWithoutCastEEEviT_T0_T2_T3_T4_T5_:
        /* <DEDUP_REMOVED lines=13> */
[----:B------:R-:W1:Y:S01]  /*00d0*/  @!P1 LDC.64 R22, c[0x0][0x220] ;  /* 0x00008800ff169b82 */ /* 0x000e620000000a00 */
[----:B------:R-:W-:Y:S01]  /*00e0*/  @!P1 IMAD R19, R12, 0x200, R17 ;  /* 0x000002000c139824 */ /* 0x000fe200078e0211 */
[----:B------:R-:W-:Y:S01]  /*00f0*/  HFMA2.MMA R27, -RZ, RZ, 0, 0 ;  /* 0x00000000ff1b7435 */ /* 0x000fe200000001ff */
[----:B------:R-:W-:Y:S02]  /*0100*/  @!P1 VIADD R17, R17, 0x80 ;  /* 0x0000008011119836 */ /* 0x000fe40000000000 */
[----:B0-----:R-:W-:-:S03]  /*0110*/  @!P0 IMAD.WIDE.U32 R24, R14, 0x4, R24 ;  /* 0x000000040e188825 */ /* 0x001fc600078e0018 */
[C---:B------:R-:W-:Y:S01]  /*0120*/  ISETP.GE.AND P3, PT, R17.reuse, R13, PT ;  /* 0x0000000d1100720c */ /* 0x040fe20003f66270 */
[----:B------:R-:W0:Y:S03]  /*0130*/  @!P1 LDC.64 R2, c[0x0][0x228] ;  /* 0x00008a00ff029b82 */ /* 0x000e260000000a00 */
[----:B------:R-:W5:Y:S09]  /*0140*/  @!P0 LDG.E R27, desc[UR4][R24.64] ;  /* 0x00000004181b8981 */ /* 0x000f72000c1e1900 */
[----:B------:R-:W-:Y:S01]  /*0150*/  @!P3 LEA R21, R12, R17, 0x9 ;  /* 0x000000110c15b211 */ /* 0x000fe200078e48ff */
[----:B------:R-:W-:Y:S01]  /*0160*/  @!P3 VIADD R17, R17, 0x80 ;  /* 0x000000801111b836 */ /* 0x000fe20000000000 */
[----:B------:R-:W2:Y:S01]  /*0170*/  @!P3 LDC.64 R4, c[0x0][0x220] ;  /* 0x00008800ff04bb82 */ /* 0x000ea20000000a00 */
[----:B-1----:R-:W-:-:S03]  /*0180*/  @!P1 IMAD.WIDE.U32 R22, R19, 0x4, R22 ;  /* 0x0000000413169825 */ /* 0x002fc600078e0016 */
[----:B------:R-:W-:Y:S02]  /*0190*/  ISETP.GE.AND P2, PT, R17, R13, PT ;  /* 0x0000000d1100720c */ /* 0x000fe40003f46270 */
[----:B------:R1:W5:Y:S02]  /*01a0*/  @!P1 LDG.E R0, desc[UR4][R22.64] ;  /* 0x0000000416009981 */ /* 0x000364000c1e1900 */
[----:B------:R-:W3:Y:S08]  /*01b0*/  @!P3 LDC.64 R6, c[0x0][0x228] ;  /* 0x00008a00ff06bb82 */ /* 0x000ef00000000a00 */
[----:B-1----:R-:W1:Y:S01]  /*01c0*/  @!P0 LDC.64 R22, c[0x0][0x220] ;  /* 0x00008800ff168b82 */ /* 0x002e620000000a00 */
[----:B------:R-:W-:-:S07]  /*01d0*/  @!P2 LEA R17, R12, R17, 0x9 ;  /* 0x000000110c11a211 */ /* 0x000fce00078e48ff */
[----:B------:R-:W4:Y:S08]  /*01e0*/  @!P2 LDC.64 R8, c[0x0][0x220] ;  /* 0x00008800ff08ab82 */ /* 0x000f300000000a00 */
[----:B------:R-:W0:Y:S01]  /*01f0*/  @!P2 LDC.64 R10, c[0x0][0x228] ;  /* 0x00008a00ff0aab82 */ /* 0x000e220000000a00 */
[----:B-1----:R-:W-:-:S04]  /*0200*/  @!P0 IMAD.WIDE.U32 R22, R14, 0x4, R22 ;  /* 0x000000040e168825 */ /* 0x002fc800078e0016 */
[----:B------:R-:W-:-:S06]  /*0210*/  IMAD.MOV.U32 R14, RZ, RZ, RZ ;  /* 0x000000ffff0e7224 */ /* 0x000fcc00078e00ff */
[----:B------:R-:W5:Y:S01]  /*0220*/  @!P0 LDG.E R14, desc[UR4][R22.64] ;  /* 0x00000004160e8981 */ /* 0x000f62000c1e1900 */
[----:B----4-:R-:W-:-:S04]  /*0230*/  @!P2 IMAD.WIDE.U32 R8, R17, 0x4, R8 ;  /* 0x000000041108a825 */ /* 0x010fc800078e0008 */
[----:B0-----:R-:W-:Y:S01]  /*0240*/  @!P2 IMAD.WIDE.U32 R10, R17, 0x4, R10 ;  /* 0x00000004110aa825 */ /* 0x001fe200078e000a */
[----:B------:R-:W-:-:S03]  /*0250*/  CS2R R16, SRZ ;  /* 0x0000000000107805 */ /* 0x000fc6000001ff00 */
[----:B------:R-:W-:-:S05]  /*0260*/  @!P1 IMAD.WIDE.U32 R2, R19, 0x4, R2 ;  /* 0x0000000413029825 */ /* 0x000fca00078e0002 */
[----:B------:R0:W5:Y:S01]  /*0270*/  @!P1 LDG.E R17, desc[UR4][R2.64] ;  /* 0x0000000402119981 */ /* 0x000162000c1e1900 */
[----:B--2---:R-:W-:-:S04]  /*0280*/  @!P3 IMAD.WIDE.U32 R4, R21, 0x4, R4 ;  /* 0x000000041504b825 */ /* 0x004fc800078e0004 */
[----:B---3--:R-:W-:Y:S01]  /*0290*/  @!P3 IMAD.WIDE.U32 R6, R21, 0x4, R6 ;  /* 0x000000041506b825 */ /* 0x008fe200078e0006 */
[----:B------:R1:W5:Y:S01]  /*02a0*/  @!P3 LDG.E R16, desc[UR4][R4.64] ;  /* 0x000000040410b981 */ /* 0x000362000c1e1900 */
[----:B0-----:R-:W0:Y:S02]  /*02b0*/  @!P0 LDC.64 R2, c[0x0][0x218] ;  /* 0x00008600ff028b82 */ /* 0x001e240000000a00 */
[----:B------:R-:W-:Y:S01]  /*02c0*/  IMAD.MOV.U32 R21, RZ, RZ, RZ ;  /* 0x000000ffff157224 */ /* 0x000fe200078e00ff */
[----:B------:R-:W-:Y:S01]  /*02d0*/  CS2R R18, SRZ ;  /* 0x0000000000127805 */ /* 0x000fe2000001ff00 */
[----:B-1----:R-:W-:-:S04]  /*02e0*/  IMAD.MOV.U32 R4, RZ, RZ, R15 ;  /* 0x000000ffff047224 */ /* 0x002fc800078e000f */
[----:B------:R1:W5:Y:S01]  /*02f0*/  @!P2 LDG.E R21, desc[UR4][R10.64] ;  /* 0x000000040a15a981 */ /* 0x000362000c1e1900 */
[----:B------:R-:W-:-:S03]  /*0300*/  @!P0 LEA R5, R12, R15, 0x9 ;  /* 0x0000000f0c058211 */ /* 0x000fc600078e48ff */
[----:B------:R2:W5:Y:S04]  /*0310*/  @!P3 LDG.E R19, desc[UR4][R6.64] ;  /* 0x000000040613b981 */ /* 0x000568000c1e1900 */
[----:B------:R3:W5:Y:S01]  /*0320*/  @!P2 LDG.E R18, desc[UR4][R8.64] ;  /* 0x000000040812a981 */ /* 0x000762000c1e1900 */
[C---:B-1----:R-:W-:Y:S01]  /*0330*/  VIADD R10, R4.reuse, 0x80 ;  /* 0x00000080040a7836 */ /* 0x042fe20000000000 */
[----:B------:R-:W-:Y:S01]  /*0340*/  BSSY B0, `(.L_x_16244) ;  /* 0x0000010000007945 */ /* 0x000fe20003800000 */
[C---:B--2---:R-:W-:Y:S01]  /*0350*/  IADD3 R6, R4.reuse, 0x100, RZ ;  /* 0x0000010004067810 */ /* 0x044fe20007ffe0ff */
[----:B---3--:R-:W-:Y:S02]  /*0360*/  VIADD R8, R4, 0x180 ;  /* 0x0000018004087836 */ /* 0x008fe40000000000 */
[----:B------:R-:W-:Y:S01]  /*0370*/  @!P0 IMAD.MOV.U32 R4, RZ, RZ, R10 ;  /* 0x000000ffff048224 */ /* 0x000fe200078e000a */
[-C--:B------:R-:W-:Y:S01]  /*0380*/  ISETP.GE.AND P1, PT, R10, R13.reuse, PT ;  /* 0x0000000d0a00720c */ /* 0x080fe20003f26270 */
[----:B0-----:R-:W-:Y:S01]  /*0390*/  @!P0 IMAD.WIDE.U32 R2, R5, 0x4, R2 ;  /* 0x0000000405028825 */ /* 0x001fe200078e0002 */
[----:B------:R-:W-:-:S02]  /*03a0*/  ISETP.GE.AND P2, PT, R6, R13, PT ;  /* 0x0000000d0600720c */ /* 0x000fc40003f46270 */
[-C--:B------:R-:W-:Y:S02]  /*03b0*/  ISETP.GE.AND P3, PT, R8, R13.reuse, PT ;  /* 0x0000000d0800720c */ /* 0x080fe40003f66270 */
[----:B------:R-:W-:Y:S01]  /*03c0*/  ISETP.GE.AND P4, PT, R4, R13, PT ;  /* 0x0000000d0400720c */ /* 0x000fe20003f86270 */
[----:B------:R-:W-:-:S12]  /*03d0*/  @P0 BRA `(.L_x_16245) ;  /* 0x0000000000180947 */ /* 0x000fd80003800000 */
[----:B-----5:R-:W-:Y:S01]  /*03e0*/  FSETP.NAN.FTZ.AND P5, PT, R14, R14, PT ;  /* 0x0000000e0e00720b */ /* 0x020fe20003fb8000 */
[----:B------:R-:W-:-:S12]  /*03f0*/  IMAD.MOV.U32 R5, RZ, RZ, R14 ;  /* 0x000000ffff057224 */ /* 0x000fd800078e000e */
[----:B------:R-:W-:Y:S05]  /*0400*/  @P5 BRA `(.L_x_16245) ;  /* 0x00000000000c5947 */ /* 0x000fea0003800000 */
[----:B------:R-:W-:Y:S01]  /*0410*/  FSETP.NAN.FTZ.AND P5, PT, R27, R27, PT ;  /* 0x0000001b1b00720b */ /* 0x000fe20003fb8000 */
[----:B------:R-:W-:-:S12]  /*0420*/  IMAD.MOV.U32 R5, RZ, RZ, R27 ;  /* 0x000000ffff057224 */ /* 0x000fd800078e001b */
[----:B------:R-:W-:-:S07]  /*0430*/  @!P5 FMNMX.FTZ R5, R27, R14, PT ;  /* 0x0000000e1b05d209 */ /* 0x000fce0003810000 */
.L_x_16245:
[----:B------:R-:W-:Y:S05]  /*0440*/  BSYNC B0 ;  /* 0x0000000000007941 */ /* 0x000fea0003800000 */
.L_x_16244:
[----:B------:R-:W-:Y:S04]  /*0450*/  BSSY B0, `(.L_x_16246) ;  /* 0x0000008000007945 */ /* 0x000fe80003800000 */
[----:B------:R-:W-:Y:S05]  /*0460*/  @P1 BRA `(.L_x_16247) ;  /* 0x0000000000181947 */ /* 0x000fea0003800000 */
[-C--:B-----5:R-:W-:Y:S02]  /*0470*/  FSETP.NAN.FTZ.AND P1, PT, R0, R0.reuse, PT ;  /* 0x000000000000720b */ /* 0x0a0fe40003f38000 */
[----:B------:R-:W-:-:S11]  /*0480*/  MOV R9, R0 ;  /* 0x0000000000097202 */ /* 0x000fd60000000f00 */
[----:B------:R-:W-:Y:S05]  /*0490*/  @P1 BRA `(.L_x_16247) ;  /* 0x00000000000c1947 */ /* 0x000fea0003800000 */
[----:B------:R-:W-:Y:S01]  /*04a0*/  FSETP.NAN.FTZ.AND P1, PT, R17, R17, PT ;  /* 0x000000111100720b */ /* 0x000fe20003f38000 */
[----:B------:R-:W-:-:S12]  /*04b0*/  IMAD.MOV.U32 R9, RZ, RZ, R17 ;  /* 0x000000ffff097224 */ /* 0x000fd800078e0011 */
[----:B------:R-:W-:-:S07]  /*04c0*/  @!P1 FMNMX.FTZ R9, R17, R0, PT ;  /* 0x0000000011099209 */ /* 0x000fce0003810000 */
.L_x_16247:
[----:B------:R-:W-:Y:S05]  /*04d0*/  BSYNC B0 ;  /* 0x0000000000007941 */ /* 0x000fea0003800000 */
.L_x_16246:
[----:B------:R-:W-:Y:S04]  /*04e0*/  BSSY B0, `(.L_x_16248) ;  /* 0x0000008000007945 */ /* 0x000fe80003800000 */
[----:B------:R-:W-:Y:S05]  /*04f0*/  @P2 BRA `(.L_x_16249) ;  /* 0x0000000000182947 */ /* 0x000fea0003800000 */
[----:B-----5:R-:W-:Y:S01]  /*0500*/  FSETP.NAN.FTZ.AND P1, PT, R16, R16, PT ;  /* 0x000000101000720b */ /* 0x020fe20003f38000 */
[----:B------:R-:W-:-:S12]  /*0510*/  IMAD.MOV.U32 R11, RZ, RZ, R16 ;  /* 0x000000ffff0b7224 */ /* 0x000fd800078e0010 */
[----:B------:R-:W-:Y:S05]  /*0520*/  @P1 BRA `(.L_x_16249) ;  /* 0x00000000000c1947 */ /* 0x000fea0003800000 */
[-C--:B------:R-:W-:Y:S02]  /*0530*/  FSETP.NAN.FTZ.AND P1, PT, R19, R19.reuse, PT ;  /* 0x000000131300720b */ /* 0x080fe40003f38000 */
[----:B------:R-:W-:-:S11]  /*0540*/  MOV R11, R19 ;  /* 0x00000013000b7202 */ /* 0x000fd60000000f00 */
[----:B------:R-:W-:-:S07]  /*0550*/  @!P1 FMNMX.FTZ R11, R19, R16, PT ;  /* 0x00000010130b9209 */ /* 0x000fce0003810000 */
.L_x_16249:
[----:B------:R-:W-:Y:S05]  /*0560*/  BSYNC B0 ;  /* 0x0000000000007941 */ /* 0x000fea0003800000 */
.L_x_16248:
[----:B------:R-:W-:Y:S04]  /*0570*/  BSSY B0, `(.L_x_16250) ;  /* 0x0000008000007945 */ /* 0x000fe80003800000 */
[----:B------:R-:W-:Y:S05]  /*0580*/  @P3 BRA `(.L_x_16251) ;  /* 0x0000000000183947 */ /* 0x000fea0003800000 */
[----:B-----5:R-:W-:Y:S01]  /*0590*/  FSETP.NAN.FTZ.AND P1, PT, R18, R18, PT ;  /* 0x000000121200720b */ /* 0x020fe20003f38000 */
[----:B------:R-:W-:-:S12]  /*05a0*/  IMAD.MOV.U32 R15, RZ, RZ, R18 ;  /* 0x000000ffff0f7224 */ /* 0x000fd800078e0012 */
[----:B------:R-:W-:Y:S05]  /*05b0*/  @P1 BRA `(.L_x_16251) ;  /* 0x00000000000c1947 */ /* 0x000fea0003800000 */
[----:B------:R-:W-:Y:S01]  /*05c0*/  FSETP.NAN.FTZ.AND P1, PT, R21, R21, PT ;  /* 0x000000151500720b */ /* 0x000fe20003f38000 */
[----:B------:R-:W-:-:S12]  /*05d0*/  IMAD.MOV.U32 R15, RZ, RZ, R21 ;  /* 0x000000ffff0f7224 */ /* 0x000fd800078e0015 */
[----:B------:R-:W-:-:S07]  /*05e0*/  @!P1 FMNMX.FTZ R15, R21, R18, PT ;  /* 0x00000012150f9209 */ /* 0x000fce0003810000 */
.L_x_16251:
[----:B------:R-:W-:Y:S05]  /*05f0*/  BSYNC B0 ;  /* 0x0000000000007941 */ /* 0x000fea0003800000 */
.L_x_16250:
[----:B------:R0:W-:Y:S01]  /*0600*/  @!P0 STG.E desc[UR4][R2.64], R5 ;  /* 0x0000000502008986 */ /* 0x0001e2000c101904 */
[----:B------:R-:W-:Y:S04]  /*0610*/  BSSY B0, `(.L_x_16252) ;  /* 0x000000c000007945 */ /* 0x000fe80003800000 */
[----:B------:R-:W-:Y:S05]  /*0620*/  @P4 BRA `(.L_x_16253) ;  /* 0x0000000000284947 */ /* 0x000fea0003800000 */
[----:B------:R-:W1:Y:S01]  /*0630*/  LDC.64 R6, c[0x0][0x218] ;  /* 0x00008600ff067b82 */ /* 0x000e620000000a00 */
[----:B0-----:R-:W-:Y:S01]  /*0640*/  LEA R3, R12, R4, 0x9 ;  /* 0x000000040c037211 */ /* 0x001fe200078e48ff */
        /* <DEDUP_REMOVED lines=8> */
.L_x_16253:
[----:B------:R-:W-:Y:S05]  /*06d0*/  BSYNC B0 ;  /* 0x0000000000007941 */ /* 0x000fea0003800000 */
.L_x_16252:
[----:B------:R-:W-:-:S13]  /*06e0*/  ISETP.GE.AND P0, PT, R4, R13, PT ;  /* 0x0000000d0400720c */ /* 0x000fda0003f06270 */
[----:B------:R-:W-:Y:S05]  /*06f0*/  @P0 EXIT ;  /* 0x000000000000094d */ /* 0x000fea0003800000 */
[----:B01----:R-:W0:Y:S01]  /*0700*/  LDC.64 R2, c[0x0][0x218] ;  /* 0x00008600ff027b82 */ /* 0x003e220000000a00 */
[----:B------:R-:W-:-:S05]  /*0710*/  LEA R5, R12, R4, 0x9 ;  /* 0x000000040c057211 */ /* 0x000fca00078e48ff */
[----:B0-----:R-:W-:-:S05]  /*0720*/  IMAD.WIDE.U32 R2, R5, 0x4, R2 ;  /* 0x0000000405027825 */ /* 0x001fca00078e0002 */
[----:B------:R-:W-:Y:S01]  /*0730*/  STG.E desc[UR4][R2.64], R15 ;  /* 0x0000000f02007986 */ /* 0x000fe2000c101904 */
[----:B------:R-:W-:Y:S05]  /*0740*/  EXIT ;  /* 0x000000000000794d */ /* 0x000fea0003800000 */
.L_x_16254:
        /* <DEDUP_REMOVED lines=11> */
.L_x_42253:


//--------------------- .text._ZN2at6native29vectorized_elementwise_kernelILi2ENS0_13BinaryFunctorIfffZZZNS0_19minimum_kernel_cudaERNS_18TensorIteratorBaseEENKUlvE0_clEvENKUlvE0_clEvEUlffE_EESt5arrayIPcLm3EEEEviT0_T1_ --------------------------
	.section	.text._ZN2at6native29vectorized_elementwise_kernelILi2ENS0_13BinaryFunctorIfffZZZNS0_19minimum_kernel_cudaERNS_18TensorIteratorBaseEENKUlvE0_clEvENKUlvE0_clEvEUlffE_EESt5arrayIPcLm3EEEEviT0_T1_,"ax",@progbits
	.align	128
        .global         _ZN2at6native29vectorized_elementwise_kernelILi2ENS0_13BinaryFunctorIfffZZZNS0_19minimum_kernel_cudaERNS_18TensorIteratorBaseEENKUlvE0_clEvENKUlvE0_clEvEUlffE_EESt5arrayIPcLm3EEEEviT0_T1_
        .type           _ZN2at6native29vectorized_elementwise_kernelILi2ENS0_13BinaryFunctorIfffZZZNS0_19minimum_kernel_cudaERNS_18TensorIteratorBaseEENKUlvE0_clEvENKUlvE0_clEvEUlffE_EESt5arrayIPcLm3EEEEviT0_T1_,@function
        .size           _ZN2at6native29vectorized_elementwise_kernelILi2ENS0_13BinaryFunctorIfffZZZNS0_19minimum_kernel_cudaERNS_18TensorIteratorBaseEENKUlvE0_clEvENKUlvE0_clEvEUlffE_EESt5arrayIPcLm3EEEEviT0_T1_,(.L_x_42254 - _ZN2at6native29vectorized_elementwise_kernelILi2ENS0_13BinaryFunctorIfffZZZNS0_19minimum_kernel_cudaERNS_18TensorIteratorBaseEENKUlvE0_clEvENKUlvE0_clEvEUlffE_EESt5arrayIPcLm3EEEEviT0_T1_)
        .other          _ZN2at6native29vectorized_elementwise_kernelILi2ENS0_13BinaryFunctorIfffZZZNS0_19minimum_kernel_cudaERNS_18TensorIteratorBaseEENKUlvE0_clEvENKUlvE0_clEvEUlffE_EESt5arrayIPcLm3EEEEviT0_T1_,@"STO_CUDA_ENTRY STV_DEFAULT"
_ZN2at6native29vectorized_elementwise_kernelILi2ENS0_13BinaryFunctorIfffZZZNS0_19minimum_kernel_cudaERNS_18TensorIteratorBaseEENKUlvE0_clEvENKUlvE0_clEvEUlffE_EESt5arrayIPcLm3EEEEviT0_T1_:
.text._ZN2at6native29vectorized_elementwise_kernelILi2ENS0_13BinaryFunctorIfffZZZNS0_19minimum_kernel_cudaERNS_18TensorIteratorBaseEENKUlvE0_clEvENKUlvE0_clEvEUlffE_EESt5arrayIPcLm3EEEEviT0_T1_:
        /* <DEDUP_REMOVED lines=13> */
[----:B0-----:R-:W-:-:S05]  /*00d0*/  IMAD.WIDE.U32 R18, R2, 0x8, R4 ;  /* 0x0000000802127825 */ /* 0x001fca00078e0004 */
[----:B------:R-:W4:Y:S01]  /*00e0*/  LDG.E.64 R10, desc[UR4][R18.64] ;  /* 0x00000004120a7981 */ /* 0x000f22000c1e1b00 */
[----:B--2---:R-:W-:-:S03]  /*00f0*/  IMAD.WIDE R4, R0, 0x4, R6 ;  /* 0x0000000400047825 */ /* 0x004fc600078e0206 */
[----:B------:R0:W5:Y:S01]  /*0100*/  LDG.E.64 R12, desc[UR4][R18.64+0x400] ;  /* 0x00040004120c7981 */ /* 0x000162000c1e1b00 */
[----:B------:R-:W-:-:S03]  /*0110*/  IMAD.WIDE.U32 R20, R2, 0x8, R4 ;  /* 0x0000000802147825 */ /* 0x000fc600078e0004 */
[----:B------:R0:W5:Y:S04]  /*0120*/  LDG.E.64 R8, desc[UR4][R18.64+0x800] ;  /* 0x0008000412087981 */ /* 0x000168000c1e1b00 */
[----:B------:R0:W5:Y:S04]  /*0130*/  LDG.E.64 R6, desc[UR4][R18.64+0xc00] ;  /* 0x000c000412067981 */ /* 0x000168000c1e1b00 */
[----:B------:R0:W5:Y:S04]  /*0140*/  LDG.E.64 R26, desc[UR4][R20.64+0x400] ;  /* 0x00040004141a7981 */ /* 0x000168000c1e1b00 */
[----:B------:R0:W5:Y:S04]  /*0150*/  LDG.E.64 R14, desc[UR4][R20.64+0x800] ;  /* 0x00080004140e7981 */ /* 0x000168000c1e1b00 */
[----:B------:R0:W5:Y:S04]  /*0160*/  LDG.E.64 R4, desc[UR4][R20.64+0xc00] ;  /* 0x000c000414047981 */ /* 0x000168000c1e1b00 */
[----:B------:R0:W5:Y:S01]  /*0170*/  LDG.E.64 R24, desc[UR4][R20.64] ;  /* 0x0000000414187981 */ /* 0x000162000c1e1b00 */
[----:B------:R-:W-:Y:S01]  /*0180*/  BSSY B0, `(.L_x_16256) ;  /* 0x0000007000007945 */ /* 0x000fe20003800000 */
[----:B----4-:R-:W-:Y:S01]  /*0190*/  FSETP.NAN.FTZ.AND P0, PT, R10, R10, PT ;  /* 0x0000000a0a00720b */ /* 0x010fe20003f18000 */
[----:B------:R-:W-:-:S12]  /*01a0*/  IMAD.MOV.U32 R16, RZ, RZ, R10 ;  /* 0x000000ffff107224 */ /* 0x000fd800078e000a */
[----:B0--3--:R-:W-:Y:S05]  /*01b0*/  @P0 BRA `(.L_x_16257) ;  /* 0x00000000000c0947 */ /* 0x009fea0003800000 */
[----:B-----5:R-:W-:Y:S01]  /*01c0*/  FSETP.NAN.FTZ.AND P0, PT, R24, R24, PT ;  /* 0x000000181800720b */ /* 0x020fe20003f18000 */
[----:B------:R-:W-:-:S12]  /*01d0*/  IMAD.MOV.U32 R16, RZ, RZ, R24 ;  /* 0x000000ffff107224 */ /* 0x000fd800078e0018 */
[----:B------:R-:W-:-:S07]  /*01e0*/  @!P0 FMNMX.FTZ R16, R10, R24, PT ;  /* 0x000000180a108209 */ /* 0x000fce0003810000 */
.L_x_16257:
[----:B------:R-:W-:Y:S05]  /*01f0*/  BSYNC B0 ;  /* 0x0000000000007941 */ /* 0x000fea0003800000 */
.L_x_16256:
[----:B------:R-:W-:Y:S01]  /*0200*/  FSETP.NAN.FTZ.AND P6, PT, R11, R11, PT ;  /* 0x0000000b0b00720b */ /* 0x000fe20003fd8000 */
[----:B------:R-:W-:Y:S01]  /*0210*/  BSSY B0, `(.L_x_16258) ;  /* 0x000000c000007945 */ /* 0x000fe20003800000 */
[----:B-----5:R-:W-:Y:S01]  /*0220*/  FSETP.NAN.FTZ.AND P0, PT, R12, R12, PT ;  /* 0x0000000c0c00720b */ /* 0x020fe20003f18000 */
[----:B------:R-:W-:Y:S01]  /*0230*/  IMAD.MOV.U32 R17, RZ, RZ, R11 ;  /* 0x000000ffff117224 */ /* 0x000fe200078e000b */
[----:B------:R-:W-:Y:S02]  /*0240*/  FSETP.NAN.FTZ.AND P1, PT, R13, R13, PT ;  /* 0x0000000d0d00720b */ /* 0x000fe40003f38000 */
[----:B------:R-:W-:Y:S02]  /*0250*/  FSETP.NAN.FTZ.AND P2, PT, R8, R8, PT ;  /* 0x000000080800720b */ /* 0x000fe40003f58000 */
[----:B------:R-:W-:Y:S02]  /*0260*/  FSETP.NAN.FTZ.AND P3, PT, R9, R9, PT ;  /* 0x000000090900720b */ /* 0x000fe40003f78000 */
[----:B------:R-:W-:-:S02]  /*0270*/  FSETP.NAN.FTZ.AND P4, PT, R6, R6, PT ;  /* 0x000000060600720b */ /* 0x000fc40003f98000 */
[----:B------:R-:W-:Y:S01]  /*0280*/  FSETP.NAN.FTZ.AND P5, PT, R7, R7, PT ;  /* 0x000000070700720b */ /* 0x000fe20003fb8000 */
[----:B------:R-:W-:-:S12]  /*0290*/  @P6 BRA `(.L_x_16259) ;  /* 0x00000000000c6947 */ /* 0x000fd80003800000 */
[-C--:B------:R-:W-:Y:S02]  /*02a0*/  FSETP.NAN.FTZ.AND P6, PT, R25, R25.reuse, PT ;  /* 0x000000191900720b */ /* 0x080fe40003fd8000 */
[----:B------:R-:W-:-:S11]  /*02b0*/  MOV R17, R25 ;  /* 0x0000001900117202 */ /* 0x000fd60000000f00 */
[----:B------:R-:W-:-:S07]  /*02c0*/  @!P6 FMNMX.FTZ R17, R11, R25, PT ;  /* 0x000000190b11e209 */ /* 0x000fce0003810000 */
.L_x_16259:
[----:B------:R-:W-:Y:S05]  /*02d0*/  BSYNC B0 ;  /* 0x0000000000007941 */ /* 0x000fea0003800000 */
.L_x_16258:
[----:B------:R-:W-:Y:S01]  /*02e0*/  BSSY B0, `(.L_x_16260) ;  /* 0x0000006000007945 */ /* 0x000fe20003800000 */
[----:B------:R-:W-:-:S03]  /*02f0*/  IMAD.MOV.U32 R10, RZ, RZ, R12 ;  /* 0x000000ffff0a7224 */ /* 0x000fc600078e000c */
[----:B------:R-:W-:Y:S05]  /*0300*/  @P0 BRA `(.L_x_16261) ;  /* 0x00000000000c0947 */ /* 0x000fea0003800000 */
[----:B------:R-:W-:Y:S01]  /*0310*/  FSETP.NAN.FTZ.AND P0, PT, R26, R26, PT ;  /* 0x0000001a1a00720b */ /* 0x000fe20003f18000 */
[----:B------:R-:W-:-:S12]  /*0320*/  IMAD.MOV.U32 R10, RZ, RZ, R26 ;  /* 0x000000ffff0a7224 */ /* 0x000fd800078e001a */
[----:B------:R-:W-:-:S07]  /*0330*/  @!P0 FMNMX.FTZ R10, R12, R26, PT ;  /* 0x0000001a0c0a8209 */ /* 0x000fce0003810000 */
.L_x_16261:
[----:B------:R-:W-:Y:S05]  /*0340*/  BSYNC B0 ;  /* 0x0000000000007941 */ /* 0x000fea0003800000 */
.L_x_16260:
[----:B------:R-:W-:Y:S01]  /*0350*/  BSSY B0, `(.L_x_16262) ;  /* 0x0000006000007945 */ /* 0x000fe20003800000 */
[----:B------:R-:W-:-:S03]  /*0360*/  IMAD.MOV.U32 R11, RZ, RZ, R13 ;  /* 0x000000ffff0b7224 */ /* 0x000fc600078e000d */
[----:B------:R-:W-:Y:S05]  /*0370*/  @P1 BRA `(.L_x_16263) ;  /* 0x00000000000c1947 */ /* 0x000fea0003800000 */
[----:B------:R-:W-:Y:S01]  /*0380*/  FSETP.NAN.FTZ.AND P0, PT, R27, R27, PT ;  /* 0x0000001b1b00720b */ /* 0x000fe20003f18000 */
[----:B------:R-:W-:-:S12]  /*0390*/  IMAD.MOV.U32 R11, RZ, RZ, R27 ;  /* 0x000000ffff0b7224 */ /* 0x000fd800078e001b */
[----:B------:R-:W-:-:S07]  /*03a0*/  @!P0 FMNMX.FTZ R11, R13, R27, PT ;  /* 0x0000001b0d0b8209 */ /* 0x000fce0003810000 */
.L_x_16263:
[----:B------:R-:W-:Y:S05]  /*03b0*/  BSYNC B0 ;  /* 0x0000000000007941 */ /* 0x000fea0003800000 */
.L_x_16262:
[----:B------:R-:W-:Y:S01]  /*03c0*/  BSSY B0, `(.L_x_16264) ;  /* 0x0000006000007945 */ /* 0x000fe20003800000 */
[----:B------:R-:W-:-:S03]  /*03d0*/  MOV R18, R8 ;  /* 0x0000000800127202 */ /* 0x000fc60000000f00 */
[----:B------:R-:W-:Y:S05]  /*03e0*/  @P2 BRA `(.L_x_16265) ;  /* 0x00000000000c2947 */ /* 0x000fea0003800000 */
[----:B------:R-:W-:Y:S01]  /*03f0*/  FSETP.NAN.FTZ.AND P0, PT, R14, R14, PT ;  /* 0x0000000e0e00720b */ /* 0x000fe20003f18000 */
[----:B------:R-:W-:-:S12]  /*0400*/  IMAD.MOV.U32 R18, RZ, RZ, R14 ;  /* 0x000000ffff127224 */ /* 0x000fd800078e000e */
[----:B------:R-:W-:-:S07]  /*0410*/  @!P0 FMNMX.FTZ R18, R8, R14, PT ;  /* 0x0000000e08128209 */ /* 0x000fce0003810000 */
.L_x_16265:
[----:B------:R-:W-:Y:S05]  /*0420*/  BSYNC B0 ;  /* 0x0000000000007941 */ /* 0x000fea0003800000 */
.L_x_16264:
[----:B------:R-:W-:Y:S01]  /*0430*/  BSSY B0, `(.L_x_16266) ;  /* 0x0000007000007945 */ /* 0x000fe20003800000 */
[----:B------:R-:W-:-:S04]  /*0440*/  IMAD.WIDE.U32 R12, R0, 0x4, R22 ;  /* 0x00000004000c7825 */ /* 0x000fc800078e0016 */
[----:B------:R-:W-:Y:S01]  /*0450*/  IMAD.MOV.U32 R19, RZ, RZ, R9 ;  /* 0x000000ffff137224 */ /* 0x000fe200078e0009 */
[----:B------:R-:W-:Y:S06]  /*0460*/  @P3 BRA `(.L_x_16267) ;  /* 0x00000000000c3947 */ /* 0x000fec0003800000 */
[----:B------:R-:W-:Y:S01]  /*0470*/  FSETP.NAN.FTZ.AND P0, PT, R15, R15, PT ;  /* 0x0000000f0f00720b */ /* 0x000fe20003f18000 */
[----:B------:R-:W-:-:S12]  /*0480*/  IMAD.MOV.U32 R19, RZ, RZ, R15 ;  /* 0x000000ffff137224 */ /* 0x000fd800078e000f */
[----:B------:R-:W-:-:S07]  /*0490*/  @!P0 FMNMX.FTZ R19, R9, R15, PT ;  /* 0x0000000f09138209 */ /* 0x000fce0003810000 */
.L_x_16267:
[----:B------:R-:W-:Y:S05]  /*04a0*/  BSYNC B0 ;  /* 0x0000000000007941 */ /* 0x000fea0003800000 */
.L_x_16266:
[----:B------:R-:W-:Y:S01]  /*04b0*/  BSSY B0, `(.L_x_16268) ;  /* 0x0000007000007945 */ /* 0x000fe20003800000 */
[----:B------:R-:W-:-:S04]  /*04c0*/  IMAD.WIDE R12, R2, 0x8, R12 ;  /* 0x00000008020c7825 */ /* 0x000fc800078e020c */
[----:B------:R-:W-:Y:S01]  /*04d0*/  IMAD.MOV.U32 R2, RZ, RZ, R6 ;  /* 0x000000ffff027224 */ /* 0x000fe200078e0006 */
[----:B------:R-:W-:Y:S06]  /*04e0*/  @P4 BRA `(.L_x_16269) ;  /* 0x00000000000c4947 */ /* 0x000fec0003800000 */
[-C--:B------:R-:W-:Y:S02]  /*04f0*/  FSETP.NAN.FTZ.AND P0, PT, R4, R4.reuse, PT ;  /* 0x000000040400720b */ /* 0x080fe40003f18000 */
[----:B------:R-:W-:-:S11]  /*0500*/  MOV R2, R4 ;  /* 0x0000000400027202 */ /* 0x000fd60000000f00 */
[----:B------:R-:W-:-:S07]  /*0510*/  @!P0 FMNMX.FTZ R2, R6, R4, PT ;  /* 0x0000000406028209 */ /* 0x000fce0003810000 */
.L_x_16269:
[----:B------:R-:W-:Y:S05]  /*0520*/  BSYNC B0 ;  /* 0x0000000000007941 */ /* 0x000fea0003800000 */
.L_x_16268:
[----:B------:R-:W-:Y:S01]  /*0530*/  BSSY B0, `(.L_x_16270) ;  /* 0x0000006000007945 */ /* 0x000fe20003800000 */
[----:B------:R-:W-:-:S03]  /*0540*/  IMAD.MOV.U32 R3, RZ, RZ, R7 ;  /* 0x000000ffff037224 */ /* 0x000fc600078e0007 */
[----:B------:R-:W-:Y:S05]  /*0550*/  @P5 BRA `(.L_x_16271) ;  /* 0x00000000000c5947 */ /* 0x000fea0003800000 */
[----:B------:R-:W-:Y:S01]  /*0560*/  FSETP.NAN.FTZ.AND P0, PT, R5, R5, PT ;  /* 0x000000050500720b */ /* 0x000fe20003f18000 */
[----:B------:R-:W-:-:S12]  /*0570*/  IMAD.MOV.U32 R3, RZ, RZ, R5 ;  /* 0x000000ffff037224 */ /* 0x000fd800078e0005 */
[----:B------:R-:W-:-:S07]  /*0580*/  @!P0 FMNMX.FTZ R3, R7, R5, PT ;  /* 0x0000000507038209 */ /* 0x000fce0003810000 */
.L_x_16271:
[----:B------:R-:W-:Y:S05]  /*0590*/  BSYNC B0 ;  /* 0x0000000000007941 */ /* 0x000fea0003800000 */
.L_x_16270:
[----:B------:R-:W-:Y:S04]  /*05a0*/  STG.E.64 desc[UR4][R12.64], R16 ;  /* 0x000000100c007986 */ /* 0x000fe8000c101b04 */
[----:B------:R-:W-:Y:S04]  /*05b0*/  STG.E.64 desc[UR4][R12.64+0x400], R10 ;  /* 0x0004000a0c007986 */ /* 0x000fe8000c101b04 */
[----:B------:R-:W-:Y:S04]  /*05c0*/  STG.E.64 desc[UR4][R12.64+0x800], R18 ;  /* 0x000800120c007986 */ /* 0x000fe8000c101b04 */
[----:B------:R-:W-:Y:S01]  /*05d0*/  STG.E.64 desc[UR4][R12.64+0xc00], R2 ;  /* 0x000c00020c007986 */ /* 0x000fe2000c101b04 */
[----:B------:R-:W-:Y:S05]  /*05e0*/  EXIT ;  /* 0x000000000000794d */ /* 0x000fea0003800000 */
.L_x_16255:
[----:B------:R-:W0:Y:S01]  /*05f0*/  S2R R3, SR_TID.X ;  /* 0x0000000000037919 */ /* 0x000e220000002100 */
[----:B------:R-:W-:Y:S01]  /*0600*/  HFMA2.MMA R4, -RZ, RZ, 0, 0 ;  /* 0x00000000ff047435 */ /* 0x000fe200000001ff */
[----:B0-----:R-:W-:Y:S01]  /*0610*/  ISETP.GE.AND P0, PT, R3, R2, PT ;  /* 0x000000020300720c */ /* 0x001fe20003f06270 */
[----:B------:R-:W-:-:S12]  /*0620*/  IMAD.MOV.U32 R23, RZ, RZ, R3 ;  /* 0x000000ffff177224 */ /* 0x000fd800078e0003 */
[----:B------:R-:W-:Y:S01]  /*0630*/  @!P0 IADD3 R5, R0, R23, RZ ;  /* 0x0000001700058210 */ /* 0x000fe20007ffe0ff */
[----:B------:R-:W-:Y:S01]  /*0640*/  @!P0 VIADD R23, R23, 0x80 ;  /* 0x0000008017178836 */ /* 0x000fe20000000000 */
[----:B------:R-:W0:Y:S04]  /*0650*/  @!P0 LDC.64 R14, c[0x0][0x220] ;  /* 0x00008800ff0e8b82 */ /* 0x000e280000000a00 */
[----:B------:R-:W-:-:S04]  /*0660*/  ISETP.GE.AND P1, PT, R23, R2, PT ;  /* 0x000000021700720c */ /* 0x000fc80003f26270 */
[----:B------:R-:W1:Y:S09]  /*0670*/  @!P0 LDC.64 R18, c[0x0][0x228] ;  /* 0x00008a00ff128b82 */ /* 0x000e720000000a00 */
[----:B------:R-:W-:Y:S01]  /*0680*/  @!P1 IMAD.IADD R21, R0, 0x1, R23 ;  /* 0x0000000100159824 */ /* 0x000fe200078e0217 */
[----:B------:R-:W2:Y:S01]  /*0690*/  @!P1 LDC.64 R10, c[0x0][0x220] ;  /* 0x00008800ff0a9b82 */ /* 0x000ea20000000a00 */
[----:B------:R-:W-:-:S05]  /*06a0*/  @!P1 VIADD R23, R23, 0x80 ;  /* 0x0000008017179836 */ /* 0x000fca0000000000 */
[----:B------:R-:W-:Y:S01]  /*06b0*/  ISETP.GE.AND P2, PT, R23, R2, PT ;  /* 0x000000021700720c */ /* 0x000fe20003f46270 */
[----:B0-----:R-:W-:Y:S01]  /*06c0*/  @!P0 IMAD.WIDE.U32 R14, R5, 0x4, R14 ;  /* 0x00000004050e8825 */ /* 0x001fe200078e000e */
[----:B------:R-:W0:Y:S04]  /*06d0*/  @!P1 LDC.64 R6, c[0x0][0x228] ;  /* 0x00008a00ff069b82 */ /* 0x000e280000000a00 */
[----:B------:R3:W5:Y:S07]  /*06e0*/  @!P0 LDG.E R4, desc[UR4][R14.64] ;  /* 0x000000040e048981 */ /* 0x00076e000c1e1900 */
[----:B------:R-:W4:Y:S01]  /*06f0*/  @!P2 LDC.64 R12, c[0x0][0x220] ;  /* 0x00008800ff0cab82 */ /* 0x000f220000000a00 */
[----:B------:R-:W-:-:S02]  /*0700*/  @!P2 IMAD.IADD R9, R0, 0x1, R23 ;  /* 0x000000010009a824 */ /* 0x000fc400078e0217 */
[----:B------:R-:W-:-:S05]  /*0710*/  @!P2 VIADD R23, R23, 0x80 ;  /* 0x000000801717a836 */ /* 0x000fca0000000000 */
[----:B------:R-:W-:Y:S01]  /*0720*/  ISETP.GE.AND P3, PT, R23, R2, PT ;  /* 0x000000021700720c */ /* 0x000fe20003f66270 */
[----:B-1----:R-:W-:-:S04]  /*0730*/  @!P0 IMAD.WIDE.U32 R18, R5, 0x4, R18 ;  /* 0x0000000405128825 */ /* 0x002fc800078e0012 */
[----:B--2---:R-:W-:Y:S02]  /*0740*/  @!P1 IMAD.WIDE.U32 R16, R21, 0x4, R10 ;  /* 0x0000000415109825 */ /* 0x004fe400078e000a */
[----:B------:R-:W1:Y:S02]  /*0750*/  @!P2 LDC.64 R10, c[0x0][0x228] ;  /* 0x00008a00ff0aab82 */ /* 0x000e640000000a00 */
[----:B------:R-:W-:-:S06]  /*0760*/  IMAD.MOV.U32 R5, RZ, RZ, RZ ;  /* 0x000000ffff057224 */ /* 0x000fcc00078e00ff */
[----:B---3--:R-:W2:Y:S01]  /*0770*/  @!P3 LDC.64 R14, c[0x0][0x220] ;  /* 0x00008800ff0ebb82 */ /* 0x008ea20000000a00 */
[----:B----4-:R-:W-:Y:S01]  /*0780*/  @!P2 IMAD.WIDE.U32 R26, R9, 0x4, R12 ;  /* 0x00000004091aa825 */ /* 0x010fe200078e000c */
[----:B------:R3:W5:Y:S06]  /*0790*/  @!P0 LDG.E R5, desc[UR4][R18.64] ;  /* 0x0000000412058981 */ /* 0x00076c000c1e1900 */
[----:B------:R-:W4:Y:S01]  /*07a0*/  @!P3 LDC.64 R12, c[0x0][0x228] ;  /* 0x00008a00ff0cbb82 */ /* 0x000f220000000a00 */
[----:B0-----:R-:W-:Y:S01]  /*07b0*/  @!P1 IMAD.WIDE.U32 R20, R21, 0x4, R6 ;  /* 0x0000000415149825 */ /* 0x001fe200078e0006 */
[----:B------:R-:W-:-:S03]  /*07c0*/  CS2R R6, SRZ ;  /* 0x0000000000067805 */ /* 0x000fc6000001ff00 */
[----:B---3--:R-:W-:Y:S02]  /*07d0*/  @!P3 IMAD.IADD R19, R0, 0x1, R23 ;  /* 0x000000010013b824 */ /* 0x008fe400078e0217 */
[----:B------:R-:W-:Y:S01]  /*07e0*/  @!P3 VIADD R23, R23, 0x80 ;  /* 0x000000801717b836 */ /* 0x000fe20000000000 */
[----:B------:R2:W5:Y:S04]  /*07f0*/  @!P1 LDG.E R6, desc[UR4][R16.64] ;  /* 0x0000000410069981 */ /* 0x000568000c1e1900 */
[----:B------:R0:W5:Y:S01]  /*0800*/  @!P1 LDG.E R7, desc[UR4][R20.64] ;  /* 0x0000000414079981 */ /* 0x000162000c1e1900 */
[----:B------:R-:W-:Y:S01]  /*0810*/  ISETP.GE.AND P1, PT, R23, R2, PT ;  /* 0x000000021700720c */ /* 0x000fe20003f26270 */
[----:B-1----:R-:W-:Y:S01]  /*0820*/  @!P2 IMAD.WIDE.U32 R28, R9, 0x4, R10 ;  /* 0x00000004091ca825 */ /* 0x002fe200078e000a */
[----:B------:R-:W-:-:S03]  /*0830*/  MOV R8, RZ ;  /* 0x000000ff00087202 */ /* 0x000fc60000000f00 */
[----:B--2---:R-:W-:-:S03]  /*0840*/  @!P3 IMAD.WIDE.U32 R16, R19, 0x4, R14 ;  /* 0x000000041310b825 */ /* 0x004fc600078e000e */
[----:B------:R-:W5:Y:S01]  /*0850*/  @!P2 LDG.E R8, desc[UR4][R26.64] ;  /* 0x000000041a08a981 */ /* 0x000f62000c1e1900 */
[----:B------:R-:W-:Y:S02]  /*0860*/  IMAD.MOV.U32 R9, RZ, RZ, RZ ;  /* 0x000000ffff097224 */ /* 0x000fe400078e00ff */
[----:B----4-:R-:W-:Y:S02]  /*0870*/  @!P3 IMAD.WIDE.U32 R18, R19, 0x4, R12 ;  /* 0x000000041312b825 */ /* 0x010fe400078e000c */
[----:B------:R-:W-:Y:S01]  /*0880*/  @!P1 IADD3 R13, R0, R23, RZ ;  /* 0x00000017000d9210 */ /* 0x000fe20007ffe0ff */
[----:B------:R-:W1:Y:S01]  /*0890*/  @!P1 LDC.64 R24, c[0x0][0x220] ;  /* 0x00008800ff189b82 */ /* 0x000e620000000a00 */
[----:B------:R-:W-:Y:S01]  /*08a0*/  @!P1 VIADD R23, R23, 0x80 ;  /* 0x0000008017179836 */ /* 0x000fe20000000000 */
[----:B------:R-:W5:Y:S04]  /*08b0*/  @!P2 LDG.E R9, desc[UR4][R28.64] ;  /* 0x000000041c09a981 */ /* 0x000f68000c1e1900 */
[----:B------:R-:W-:-:S02]  /*08c0*/  ISETP.GE.AND P2, PT, R23, R2, PT ;  /* 0x000000021700720c */ /* 0x000fc40003f46270 */
[----:B------:R-:W2:Y:S01]  /*08d0*/  @!P1 LDC.64 R14, c[0x0][0x228] ;  /* 0x00008a00ff0e9b82 */ /* 0x000ea20000000a00 */
[----:B------:R-:W-:-:S06]  /*08e0*/  CS2R R10, SRZ ;  /* 0x00000000000a7805 */ /* 0x000fcc000001ff00 */
[----:B------:R3:W5:Y:S01]  /*08f0*/  @!P3 LDG.E R10, desc[UR4][R16.64] ;  /* 0x00000004100ab981 */ /* 0x000762000c1e1900 */
[----:B------:R-:W-:-:S03]  /*0900*/  IMAD.MOV.U32 R12, RZ, RZ, RZ ;  /* 0x000000ffff0c7224 */ /* 0x000fc600078e00ff */
[----:B0-----:R-:W-:Y:S01]  /*0910*/  @!P2 IADD3 R21, R0, R23, RZ ;  /* 0x000000170015a210 */ /* 0x001fe20007ffe0ff */
[----:B------:R-:W-:Y:S01]  /*0920*/  IMAD.MOV.U32 R20, RZ, RZ, RZ ;  /* 0x000000ffff147224 */ /* 0x000fe200078e00ff */
[----:B------:R0:W5:Y:S01]  /*0930*/  @!P3 LDG.E R11, desc[UR4][R18.64] ;  /* 0x00000004120bb981 */ /* 0x000162000c1e1900 */
[----:B---3--:R-:W3:Y:S01]  /*0940*/  @!P2 LDC.64 R16, c[0x0][0x220] ;  /* 0x00008800ff10ab82 */ /* 0x008ee20000000a00 */
[----:B-1----:R-:W-:-:S04]  /*0950*/  @!P1 IMAD.WIDE.U32 R24, R13, 0x4, R24 ;  /* 0x000000040d189825 */ /* 0x002fc800078e0018 */
[----:B--2---:R-:W-:Y:S01]  /*0960*/  @!P1 IMAD.WIDE.U32 R14, R13, 0x4, R14 ;  /* 0x000000040d0e9825 */ /* 0x004fe200078e000e */
[----:B------:R-:W5:Y:S02]  /*0970*/  @!P1 LDG.E R12, desc[UR4][R24.64] ;  /* 0x00000004180c9981 */ /* 0x000f64000c1e1900 */
[----:B0-----:R-:W0:Y:S01]  /*0980*/  @!P2 LDC.64 R18, c[0x0][0x228] ;  /* 0x00008a00ff12ab82 */ /* 0x001e220000000a00 */
[----:B------:R-:W-:Y:S02]  /*0990*/  IMAD.MOV.U32 R13, RZ, RZ, RZ ;  /* 0x000000ffff0d7224 */ /* 0x000fe400078e00ff */
[----:B------:R-:W-:-:S04]  /*09a0*/  @!P2 VIADD R23, R23, 0x80 ;  /* 0x000000801717a836 */ /* 0x000fc80000000000 */
[----:B------:R1:W5:Y:S01]  /*09b0*/  @!P1 LDG.E R13, desc[UR4][R14.64] ;  /* 0x000000040e0d9981 */ /* 0x000362000c1e1900 */
[----:B------:R-:W-:Y:S01]  /*09c0*/  ISETP.GE.AND P1, PT, R23, R2, PT ;  /* 0x000000021700720c */ /* 0x000fe20003f26270 */
[----:B---3--:R-:W-:-:S05]  /*09d0*/  @!P2 IMAD.WIDE.U32 R16, R21, 0x4, R16 ;  /* 0x000000041510a825 */ /* 0x008fca00078e0010 */
[----:B------:R2:W5:Y:S07]  /*09e0*/  @!P2 LDG.E R20, desc[UR4][R16.64] ;  /* 0x000000041014a981 */ /* 0x00056e000c1e1900 */
[----:B-1----:R-:W1:Y:S08]  /*09f0*/  @!P1 LDC.64 R14, c[0x0][0x220] ;  /* 0x00008800ff0e9b82 */ /* 0x002e700000000a00 */
[----:B--2---:R-:W2:Y:S01]  /*0a00*/  @!P1 LDC.64 R16, c[0x0][0x228] ;  /* 0x00008a00ff109b82 */ /* 0x004ea20000000a00 */
[----:B------:R-:W-:Y:S01]  /*0a10*/  @!P1 IADD3 R25, R0, R23, RZ ;  /* 0x0000001700199210 */ /* 0x000fe20007ffe0ff */
[----:B------:R-:W-:-:S02]  /*0a20*/  IMAD.MOV.U32 R22, RZ, RZ, RZ ;  /* 0x000000ffff167224 */ /* 0x000fc400078e00ff */
[----:B------:R-:W-:Y:S02]  /*0a30*/  @!P1 VIADD R23, R23, 0x80 ;  /* 0x0000008017179836 */ /* 0x000fe40000000000 */
[----:B-1----:R-:W-:-:S05]  /*0a40*/  @!P1 IMAD.WIDE.U32 R14, R25, 0x4, R14 ;  /* 0x00000004190e9825 */ /* 0x002fca00078e000e */
[----:B------:R1:W5:Y:S01]  /*0a50*/  @!P1 LDG.E R22, desc[UR4][R14.64] ;  /* 0x000000040e169981 */ /* 0x000362000c1e1900 */
[----:B--2---:R-:W-:Y:S01]  /*0a60*/  @!P1 IMAD.WIDE.U32 R16, R25, 0x4, R16 ;  /* 0x0000000419109825 */ /* 0x004fe200078e0010 */
[----:B------:R-:W-:-:S06]  /*0a70*/  CS2R R24, SRZ ;  /* 0x0000000000187805 */ /* 0x000fcc000001ff00 */
[----:B------:R-:W5:Y:S01]  /*0a80*/  @!P1 LDG.E R25, desc[UR4][R16.64] ;  /* 0x0000000410199981 */ /* 0x000f62000c1e1900 */
[----:B------:R-:W-:Y:S01]  /*0a90*/  ISETP.GE.AND P1, PT, R23, R2, PT ;  /* 0x000000021700720c */ /* 0x000fe20003f26270 */
[----:B0-----:R-:W-:-:S04]  /*0aa0*/  @!P2 IMAD.WIDE.U32 R18, R21, 0x4, R18 ;  /* 0x000000041512a825 */ /* 0x001fc800078e0012 */
[----:B------:R-:W-:-:S06]  /*0ab0*/  IMAD.MOV.U32 R21, RZ, RZ, RZ ;  /* 0x000000ffff157224 */ /* 0x000fcc00078e00ff */
[----:B------:R0:W5:Y:S02]  /*0ac0*/  @!P2 LDG.E R21, desc[UR4][R18.64] ;  /* 0x000000041215a981 */ /* 0x000164000c1e1900 */
[----:B-1----:R-:W1:Y:S08]  /*0ad0*/  @!P1 LDC.64 R14, c[0x0][0x228] ;  /* 0x00008a00ff0e9b82 */ /* 0x002e700000000a00 */
[----:B0-----:R-:W0:Y:S01]  /*0ae0*/  @!P1 LDC.64 R18, c[0x0][0x220] ;  /* 0x00008800ff129b82 */ /* 0x001e220000000a00 */
[----:B------:R-:W-:Y:S01]  /*0af0*/  @!P1 IMAD.IADD R27, R0, 0x1, R23 ;  /* 0x00000001001b9824 */ /* 0x000fe200078e0217 */
[----:B------:R-:W-:-:S03]  /*0b00*/  HFMA2.MMA R23, -RZ, RZ, 0, 0 ;  /* 0x00000000ff177435 */ /* 0x000fc600000001ff */
[----:B-1----:R-:W-:-:S05]  /*0b10*/  @!P1 IMAD.WIDE.U32 R14, R27, 0x4, R14 ;  /* 0x000000041b0e9825 */ /* 0x002fca00078e000e */
[----:B------:R1:W5:Y:S01]  /*0b20*/  @!P1 LDG.E R24, desc[UR4][R14.64] ;  /* 0x000000040e189981 */ /* 0x000362000c1e1900 */
[----:B0-----:R-:W-:-:S05]  /*0b30*/  @!P1 IMAD.WIDE.U32 R18, R27, 0x4, R18 ;  /* 0x000000041b129825 */ /* 0x001fca00078e0012 */
[----:B------:R1:W5:Y:S01]  /*0b40*/  @!P1 LDG.E R23, desc[UR4][R18.64] ;  /* 0x0000000412179981 */ /* 0x000362000c1e1900 */
[----:B------:R-:W-:Y:S04]  /*0b50*/  BSSY B0, `(.L_x_16272) ;  /* 0x0000008000007945 */ /* 0x000fe80003800000 */
[----:B------:R-:W-:Y:S05]  /*0b60*/  @P0 BRA `(.L_x_16273) ;  /* 0x0000000000180947 */ /* 0x000fea0003800000 */
[----:B-----5:R-:W-:Y:S01]  /*0b70*/  FSETP.NAN.FTZ.AND P1, PT, R4, R4, PT ;  /* 0x000000040400720b */ /* 0x020fe20003f38000 */
[----:B-1----:R-:W-:-:S12]  /*0b80*/  IMAD.MOV.U32 R15, RZ, RZ, R4 ;  /* 0x000000ffff0f7224 */ /* 0x002fd800078e0004 */
[----:B------:R-:W-:Y:S05]  /*0b90*/  @P1 BRA `(.L_x_16273) ;  /* 0x00000000000c1947 */ /* 0x000fea0003800000 */
[----:B------:R-:W-:Y:S01]  /*0ba0*/  FSETP.NAN.FTZ.AND P1, PT, R5, R5, PT ;  /* 0x000000050500720b */ /* 0x000fe20003f38000 */
[----:B------:R-:W-:-:S12]  /*0bb0*/  IMAD.MOV.U32 R15, RZ, RZ, R5 ;  /* 0x000000ffff0f7224 */ /* 0x000fd800078e0005 */
[----:B------:R-:W-:-:S07]  /*0bc0*/  @!P1 FMNMX.FTZ R15, R5, R4, PT ;  /* 0x00000004050f9209 */ /* 0x000fce0003810000 */
.L_x_16273:
[----:B------:R-:W-:Y:S05]  /*0bd0*/  BSYNC B0 ;  /* 0x0000000000007941 */ /* 0x000fea0003800000 */
.L_x_16272:
[----:B------:R-:W-:Y:S01]  /*0be0*/  VIADD R17, R3, 0x80 ;  /* 0x0000008003117836 */ /* 0x000fe20000000000 */
[----:B------:R-:W-:Y:S04]  /*0bf0*/  BSSY B0, `(.L_x_16274) ;  /* 0x0000009000007945 */ /* 0x000fe80003800000 */
[----:B------:R-:W-:-:S13]  /*0c00*/  ISETP.GE.AND P1, PT, R17, R2, PT ;  /* 0x000000021100720c */ /* 0x000fda0003f26270 */
[----:B------:R-:W-:Y:S05]  /*0c10*/  @P1 BRA `(.L_x_16275) ;  /* 0x0000000000181947 */ /* 0x000fea0003800000 */
[-C--:B-----5:R-:W-:Y:S02]  /*0c20*/  FSETP.NAN.FTZ.AND P1, PT, R6, R6.reuse, PT ;  /* 0x000000060600720b */ /* 0x0a0fe40003f38000 */
[----:B-1----:R-:W-:-:S11]  /*0c30*/  MOV R14, R6 ;  /* 0x00000006000e7202 */ /* 0x002fd60000000f00 */
[----:B------:R-:W-:Y:S05]  /*0c40*/  @P1 BRA `(.L_x_16275) ;  /* 0x00000000000c1947 */ /* 0x000fea0003800000 */
[----:B------:R-:W-:Y:S01]  /*0c50*/  FSETP.NAN.FTZ.AND P1, PT, R7, R7, PT ;  /* 0x000000070700720b */ /* 0x000fe20003f38000 */
[----:B------:R-:W-:-:S12]  /*0c60*/  IMAD.MOV.U32 R14, RZ, RZ, R7 ;  /* 0x000000ffff0e7224 */ /* 0x000fd800078e0007 */
[----:B------:R-:W-:-:S07]  /*0c70*/  @!P1 FMNMX.FTZ R14, R7, R6, PT ;  /* 0x00000006070e9209 */ /* 0x000fce0003810000 */
.L_x_16275:
[----:B------:R-:W-:Y:S05]  /*0c80*/  BSYNC B0 ;  /* 0x0000000000007941 */ /* 0x000fea0003800000 */
.L_x_16274:
[----:B-----5:R-:W-:Y:S01]  /*0c90*/  VIADD R5, R3, 0x100 ;  /* 0x0000010003057836 */ /* 0x020fe20000000000 */
[----:B------:R-:W-:Y:S04]  /*0ca0*/  BSSY B0, `(.L_x_16276) ;  /* 0x0000009000007945 */ /* 0x000fe80003800000 */
[----:B------:R-:W-:-:S13]  /*0cb0*/  ISETP.GE.AND P1, PT, R5, R2, PT ;  /* 0x000000020500720c */ /* 0x000fda0003f26270 */
[----:B------:R-:W-:Y:S05]  /*0cc0*/  @P1 BRA `(.L_x_16277) ;  /* 0x0000000000181947 */ /* 0x000fea0003800000 */
[----:B------:R-:W-:Y:S01]  /*0cd0*/  FSETP.NAN.FTZ.AND P1, PT, R8, R8, PT ;  /* 0x000000080800720b */ /* 0x000fe20003f38000 */
[----:B------:R-:W-:-:S12]  /*0ce0*/  IMAD.MOV.U32 R6, RZ, RZ, R8 ;  /* 0x000000ffff067224 */ /* 0x000fd800078e0008 */
[----:B------:R-:W-:Y:S05]  /*0cf0*/  @P1 BRA `(.L_x_16277) ;  /* 0x00000000000c1947 */ /* 0x000fea0003800000 */
[-C--:B------:R-:W-:Y:S02]  /*0d00*/  FSETP.NAN.FTZ.AND P1, PT, R9, R9.reuse, PT ;  /* 0x000000090900720b */ /* 0x080fe40003f38000 */
[----:B------:R-:W-:-:S11]  /*0d10*/  MOV R6, R9 ;  /* 0x0000000900067202 */ /* 0x000fd60000000f00 */
[----:B------:R-:W-:-:S07]  /*0d20*/  @!P1 FMNMX.FTZ R6, R9, R8, PT ;  /* 0x0000000809069209 */ /* 0x000fce0003810000 */
.L_x_16277:
[----:B------:R-:W-:Y:S05]  /*0d30*/  BSYNC B0 ;  /* 0x0000000000007941 */ /* 0x000fea0003800000 */
.L_x_16276:
[C---:B------:R-:W-:Y:S01]  /*0d40*/  VIADD R5, R3.reuse, 0x180 ;  /* 0x0000018003057836 */ /* 0x040fe20000000000 */
[----:B------:R-:W-:Y:S01]  /*0d50*/  BSSY B0, `(.L_x_16278) ;  /* 0x0000014000007945 */ /* 0x000fe20003800000 */
[----:B------:R-:W-:-:S03]  /*0d60*/  VIADD R7, R3, 0x200 ;  /* 0x0000020003077836 */ /* 0x000fc60000000000 */
[-C--:B------:R-:W-:Y:S02]  /*0d70*/  ISETP.GE.AND P5, PT, R5, R2.reuse, PT ;  /* 0x000000020500720c */ /* 0x080fe40003fa6270 */
[----:B------:R-:W0:Y:S01]  /*0d80*/  @!P0 LDC.64 R4, c[0x0][0x218] ;  /* 0x00008600ff048b82 */ /* 0x000e220000000a00 */
[----:B------:R-:W-:Y:S01]  /*0d90*/  ISETP.GE.AND P4, PT, R7, R2, PT ;  /* 0x000000020700720c */ /* 0x000fe20003f86270 */
[----:B------:R-:W-:-:S05]  /*0da0*/  VIADD R7, R3, 0x280 ;  /* 0x0000028003077836 */ /* 0x000fca0000000000 */
[----:B------:R-:W-:Y:S02]  /*0db0*/  ISETP.GE.AND P1, PT, R7, R2, PT ;  /* 0x000000020700720c */ /* 0x000fe40003f26270 */
[----:B------:R-:W-:-:S04]  /*0dc0*/  IADD3 R7, R3, 0x300, RZ ;  /* 0x0000030003077810 */ /* 0x000fc80007ffe0ff */
[----:B------:R-:W-:Y:S01]  /*0dd0*/  ISETP.GE.AND P2, PT, R7, R2, PT ;  /* 0x000000020700720c */ /* 0x000fe20003f46270 */
[----:B------:R-:W-:-:S05]  /*0de0*/  VIADD R7, R3, 0x380 ;  /* 0x0000038003077836 */ /* 0x000fca0000000000 */
[----:B------:R-:W-:Y:S01]  /*0df0*/  ISETP.GE.AND P3, PT, R7, R2, PT ;  /* 0x000000020700720c */ /* 0x000fe20003f66270 */
[----:B------:R-:W-:-:S04]  /*0e00*/  @!P0 IMAD.IADD R7, R0, 0x1, R3 ;  /* 0x0000000100078824 */ /* 0x000fc800078e0203 */
[----:B0-----:R-:W-:Y:S01]  /*0e10*/  @!P0 IMAD.WIDE.U32 R4, R7, 0x4, R4 ;  /* 0x0000000407048825 */ /* 0x001fe200078e0004 */
[----:B------:R-:W-:Y:S07]  /*0e20*/  @P5 BRA `(.L_x_16279) ;  /* 0x0000000000185947 */ /* 0x000fee0003800000 */
[----:B------:R-:W-:Y:S01]  /*0e30*/  FSETP.NAN.FTZ.AND P5, PT, R10, R10, PT ;  /* 0x0000000a0a00720b */ /* 0x000fe20003fb8000 */
[----:B------:R-:W-:-:S12]  /*0e40*/  IMAD.MOV.U32 R7, RZ, RZ, R10 ;  /* 0x000000ffff077224 */ /* 0x000fd800078e000a */
[----:B------:R-:W-:Y:S05]  /*0e50*/  @P5 BRA `(.L_x_16279) ;  /* 0x00000000000c5947 */ /* 0x000fea0003800000 */
[-C--:B------:R-:W-:Y:S02]  /*0e60*/  FSETP.NAN.FTZ.AND P5, PT, R11, R11.reuse, PT ;  /* 0x0000000b0b00720b */ /* 0x080fe40003fb8000 */
[----:B------:R-:W-:-:S11]  /*0e70*/  MOV R7, R11 ;  /* 0x0000000b00077202 */ /* 0x000fd60000000f00 */
[----:B------:R-:W-:-:S07]  /*0e80*/  @!P5 FMNMX.FTZ R7, R11, R10, PT ;  /* 0x0000000a0b07d209 */ /* 0x000fce0003810000 */
.L_x_16279:
[----:B------:R-:W-:Y:S05]  /*0e90*/  BSYNC B0 ;  /* 0x0000000000007941 */ /* 0x000fea0003800000 */
.L_x_16278:
[----:B------:R-:W-:Y:S04]  /*0ea0*/  BSSY B0, `(.L_x_16280) ;  /* 0x0000008000007945 */ /* 0x000fe80003800000 */
[----:B------:R-:W-:Y:S05]  /*0eb0*/  @P4 BRA `(.L_x_16281) ;  /* 0x0000000000184947 */ /* 0x000fea0003800000 */
[----:B------:R-:W-:Y:S01]  /*0ec0*/  FSETP.NAN.FTZ.AND P4, PT, R12, R12, PT ;  /* 0x0000000c0c00720b */ /* 0x000fe20003f98000 */
[----:B------:R-:W-:-:S12]  /*0ed0*/  IMAD.MOV.U32 R8, RZ, RZ, R12 ;  /* 0x000000ffff087224 */ /* 0x000fd800078e000c */
[----:B------:R-:W-:Y:S05]  /*0ee0*/  @P4 BRA `(.L_x_16281) ;  /* 0x00000000000c4947 */ /* 0x000fea0003800000 */
[----:B------:R-:W-:Y:S01]  /*0ef0*/  FSETP.NAN.FTZ.AND P4, PT, R13, R13, PT ;  /* 0x0000000d0d00720b */ /* 0x000fe20003f98000 */
[----:B------:R-:W-:-:S12]  /*0f00*/  IMAD.MOV.U32 R8, RZ, RZ, R13 ;  /* 0x000000ffff087224 */ /* 0x000fd800078e000d */
[----:B------:R-:W-:-:S07]  /*0f10*/  @!P4 FMNMX.FTZ R8, R13, R12, PT ;  /* 0x0000000c0d08c209 */ /* 0x000fce0003810000 */
.L_x_16281:
[----:B------:R-:W-:Y:S05]  /*0f20*/  BSYNC B0 ;  /* 0x0000000000007941 */ /* 0x000fea0003800000 */
.L_x_16280:
[----:B------:R-:W-:Y:S04]  /*0f30*/  BSSY B0, `(.L_x_16282) ;  /* 0x0000008000007945 */ /* 0x000fe80003800000 */
[----:B------:R-:W-:Y:S05]  /*0f40*/  @P1 BRA `(.L_x_16283) ;  /* 0x0000000000181947 */ /* 0x000fea0003800000 */
[----:B------:R-:W-:Y:S01]  /*0f50*/  FSETP.NAN.FTZ.AND P1, PT, R20, R20, PT ;  /* 0x000000141400720b */ /* 0x000fe20003f38000 */
[----:B------:R-:W-:-:S12]  /*0f60*/  IMAD.MOV.U32 R9, RZ, RZ, R20 ;  /* 0x000000ffff097224 */ /* 0x000fd800078e0014 */
[----:B------:R-:W-:Y:S05]  /*0f70*/  @P1 BRA `(.L_x_16283) ;  /* 0x00000000000c1947 */ /* 0x000fea0003800000 */
[-C--:B------:R-:W-:Y:S02]  /*0f80*/  FSETP.NAN.FTZ.AND P1, PT, R21, R21.reuse, PT ;  /* 0x000000151500720b */ /* 0x080fe40003f38000 */
[----:B------:R-:W-:-:S11]  /*0f90*/  MOV R9, R21 ;  /* 0x0000001500097202 */ /* 0x000fd60000000f00 */
[----:B------:R-:W-:-:S07]  /*0fa0*/  @!P1 FMNMX.FTZ R9, R21, R20, PT ;  /* 0x0000001415099209 */ /* 0x000fce0003810000 */
.L_x_16283:
[----:B------:R-:W-:Y:S05]  /*0fb0*/  BSYNC B0 ;  /* 0x0000000000007941 */ /* 0x000fea0003800000 */
.L_x_16282:
        /* <DEDUP_REMOVED lines=8> */
.L_x_16285:
[----:B------:R-:W-:Y:S05]  /*1040*/  BSYNC B0 ;  /* 0x0000000000007941 */ /* 0x000fea0003800000 */
.L_x_16284:
        /* <DEDUP_REMOVED lines=8> */
.L_x_16287:
[----:B------:R-:W-:Y:S05]  /*10d0*/  BSYNC B0 ;  /* 0x0000000000007941 */ /* 0x000fea0003800000 */
.L_x_16286:
[----:B------:R-:W-:Y:S01]  /*10e0*/  @!P0 IMAD.MOV.U32 R3, RZ, RZ, R17 ;  /* 0x000000ffff038224 */ /* 0x000fe200078e0011 */
[----:B------:R0:W-:Y:S01]  /*10f0*/  @!P0 STG.E desc[UR4][R4.64], R15 ;  /* 0x0000000f04008986 */ /* 0x0001e2000c101904 */
        /* <DEDUP_REMOVED lines=16> */
.L_x_16290:
[----:B------:R-:W-:-:S13]  /*1200*/  ISETP.GE.AND P0, PT, R3, R2, PT ;  /* 0x000000020300720c */ /* 0x000fda0003f06270 */
[----:B------:R-:W-:Y:S05]  /*1210*/  @P0 BRA `(.L_x_16292) ;  /* 0x0000000000300947 */ /* 0x000fea0003800000 */
[----:B0-----:R-:W0:Y:S01]  /*1220*/  LDC.64 R4, c[0x0][0x218] ;  /* 0x00008600ff047b82 */ /* 0x001e220000000a00 */
[----:B------:R-:W-:Y:S02]  /*1230*/  IMAD.IADD R13, R0, 0x1, R3 ;  /* 0x00000001000d7824 */ /* 0x000fe400078e0203 */
[----:B------:R-:W-:Y:S02]  /*1240*/  VIADD R3, R3, 0x80 ;  /* 0x0000008003037836 */ /* 0x000fe40000000000 */
[----:B0-----:R-:W-:-:S05]  /*1250*/  IMAD.WIDE.U32 R4, R13, 0x4, R4 ;  /* 0x000000040d047825 */ /* 0x001fca00078e0004 */
[----:B------:R2:W-:Y:S02]  /*1260*/  STG.E desc[UR4][R4.64], R7 ;  /* 0x0000000704007986 */ /* 0x0005e4000c101904 */
.L_x_16291:
[----:B------:R-:W-:-:S13]  /*1270*/  ISETP.GE.AND P0, PT, R3, R2, PT ;  /* 0x000000020300720c */ /* 0x000fda0003f06270 */
[----:B------:R-:W-:Y:S05]  /*1280*/  @P0 BRA `(.L_x_16293) ;  /* 0x0000000000340947 */ /* 0x000fea0003800000 */
[----:B0-2---:R-:W0:Y:S01]  /*1290*/  LDC.64 R4, c[0x0][0x218] ;  /* 0x00008600ff047b82 */ /* 0x005e220000000a00 */
[----:B------:R-:W-:Y:S01]  /*12a0*/  IADD3 R7, R0, R3, RZ ;  /* 0x0000000300077210 */ /* 0x000fe20007ffe0ff */
[----:B------:R-:W-:-:S04]  /*12b0*/  VIADD R3, R3, 0x80 ;  /* 0x0000008003037836 */ /* 0x000fc80000000000 */
[----:B0-----:R-:W-:-:S05]  /*12c0*/  IMAD.WIDE.U32 R4, R7, 0x4, R4 ;  /* 0x0000000407047825 */ /* 0x001fca00078e0004 */
[----:B------:R2:W-:Y:S02]  /*12d0*/  STG.E desc[UR4][R4.64], R8 ;  /* 0x0000000804007986 */ /* 0x0005e4000c101904 */
.L_x_16292:
[----:B------:R-:W-:-:S13]  /*12e0*/  ISETP.GE.AND P0, PT, R3, R2, PT ;  /* 0x000000020300720c */ /* 0x000fda0003f06270 */
[----:B------:R-:W-:Y:S05]  /*12f0*/  @P0 BREAK B1 ;  /* 0x0000000000010942 */ /* 0x000fea0003800000 */
[----:B------:R-:W-:Y:S05]  /*1300*/  @P0 BRA `(.L_x_16294) ;  /* 0x0000000000300947 */ /* 0x000fea0003800000 */
[----:B0-2---:R-:W0:Y:S01]  /*1310*/  LDC.64 R4, c[0x0][0x218] ;  /* 0x00008600ff047b82 */ /* 0x005e220000000a00 */
[----:B------:R-:W-:Y:S02]  /*1320*/  IMAD.IADD R7, R0, 0x1, R3 ;  /* 0x0000000100077824 */ /* 0x000fe400078e0203 */
[----:B------:R-:W-:Y:S02]  /*1330*/  VIADD R3, R3, 0x80 ;  /* 0x0000008003037836 */ /* 0x000fe40000000000 */
[----:B0-----:R-:W-:-:S05]  /*1340*/  IMAD.WIDE.U32 R4, R7, 0x4, R4 ;  /* 0x0000000407047825 */ /* 0x001fca00078e0004 */
[----:B------:R3:W-:Y:S02]  /*1350*/  STG.E desc[UR4][R4.64], R9 ;  /* 0x0000000904007986 */ /* 0x0007e4000c101904 */
.L_x_16293:
[----:B------:R-:W-:Y:S05]  /*1360*/  BSYNC B1 ;  /* 0x0000000000017941 */ /* 0x000fea0003800000 */
.L_x_16289:
[----:B------:R-:W-:-:S13]  /*1370*/  ISETP.GE.AND P0, PT, R3, R2, PT ;  /* 0x000000020300720c */ /* 0x000fda0003f06270 */
[----:B0-23--:R-:W0:Y:S01]  /*1380*/  @!P0 LDC.64 R4, c[0x0][0x218] ;  /* 0x00008600ff048b82 */ /* 0x00de220000000a00 */
[----:B------:R-:W-:Y:S01]  /*1390*/  @!P0 IADD3 R7, R0, R3, RZ ;  /* 0x0000000300078210 */ /* 0x000fe20007ffe0ff */
[----:B------:R-:W-:-:S04]  /*13a0*/  @!P0 VIADD R3, R3, 0x80 ;  /* 0x0000008003038836 */ /* 0x000fc80000000000 */
[----:B0-----:R-:W-:-:S05]  /*13b0*/  @!P0 IMAD.WIDE.U32 R4, R7, 0x4, R4 ;  /* 0x0000000407048825 */ /* 0x001fca00078e0004 */
[----:B------:R3:W-:Y:S02]  /*13c0*/  @!P0 STG.E desc[UR4][R4.64], R11 ;  /* 0x0000000b04008986 */ /* 0x0007e4000c101904 */
.L_x_16294:
[----:B------:R-:W-:Y:S05]  /*13d0*/  BSYNC B0 ;  /* 0x0000000000007941 */ /* 0x000fea0003800000 */
.L_x_16288:
[----:B------:R-:W-:Y:S05]  /*13e0*/  WARPSYNC.ALL ;  /* 0x0000000000007948 */ /* 0x000fea0003800000 */
[----:B------:R-:W-:-:S13]  /*13f0*/  ISETP.GE.AND P0, PT, R3, R2, PT ;  /* 0x000000020300720c */ /* 0x000fda0003f06270 */
[----:B------:R-:W-:Y:S05]  /*1400*/  @P0 EXIT ;  /* 0x000000000000094d */ /* 0x000fea0003800000 */
[----:B0-23--:R-:W0:Y:S01]  /*1410*/  LDC.64 R4, c[0x0][0x218] ;  /* 0x00008600ff047b82 */ /* 0x00de220000000a00 */
[----:B------:R-:W-:-:S04]  /*1420*/  IMAD.IADD R3, R0, 0x1, R3 ;  /* 0x0000000100037824 */ /* 0x000fc800078e0203 */
[----:B0-----:R-:W-:-:S05]  /*1430*/  IMAD.WIDE.U32 R2, R3, 0x4, R4 ;  /* 0x0000000403027825 */ /* 0x001fca00078e0004 */
[----:B------:R-:W-:Y:S01]  /*1440*/  STG.E desc[UR4][R2.64], R10 ;  /* 0x0000000a02007986 */ /* 0x000fe2000c101904 */
[----:B------:R-:W-:Y:S05]  /*1450*/  EXIT ;  /* 0x000000000000794d */ /* 0x000fea0003800000 */
.L_x_16295:
        /* <DEDUP_REMOVED lines=10> */
.L_x_42254:


//--------------------- .text._ZN2at6native29vectorized_elementwise_kernelILi4ENS0_13BinaryFunctorIfffZZZNS0_19minimum_kernel_cudaERNS_18TensorIteratorBaseEENKUlvE0_clEvENKUlvE0_clEvEUlffE_EESt5arrayIPcLm3EEEEviT0_T1_ --------------------------
	.section	.text._ZN2at6native29vectorized_elementwise_kernelILi4ENS0_13BinaryFunctorIfffZZZNS0_19minimum_kernel_cudaERNS_18TensorIteratorBaseEENKUlvE0_clEvENKUlvE0_clEvEUlffE_EESt5arrayIPcLm3EEEEviT0_T1_,"ax",@progbits
	.align	128
        .global         _ZN2at6native29vectorized_elementwise_kernelILi4ENS0_13BinaryFunctorIfffZZZNS0_19minimum_kernel_cudaERNS_18TensorIteratorBaseEENKUlvE0_clEvENKUlvE0_clEvEUlffE_EESt5arrayIPcLm3EEEEviT0_T1_
        .type           _ZN2at6native29vectorized_elementwise_kernelILi4ENS0_13BinaryFunctorIfffZZZNS0_19minimum_kernel_cudaERNS_18TensorIteratorBaseEENKUlvE0_clEvENKUlvE0_clEvEUlffE_EESt5arrayIPcLm3EEEEviT0_T1_,@function
        .size           _ZN2at6native29vectorized_elementwise_kernelILi4ENS0_13BinaryFunctorIfffZZZNS0_19minimum_kernel_cudaERNS_18TensorIteratorBaseEENKUlvE0_clEvENKUlvE0_clEvEUlffE_EESt5arrayIPcLm3EEEEviT0_T1_,(.L_x_42255 - _ZN2at6native29vectorized_elementwise_kernelILi4ENS0_13BinaryFunctorIfffZZZNS0_19minimum_kernel_cudaERNS_18TensorIteratorBaseEENKUlvE0_clEvENKUlvE0_clEvEUlffE_EESt5arrayIPcLm3EEEEviT0_T1_)
        .other          _ZN2at6native29vectorized_elementwise_kernelILi4ENS0_13BinaryFunctorIfffZZZNS0_19minimum_kernel_cudaERNS_18TensorIteratorBaseEENKUlvE0_clEvENKUlvE0_clEvEUlffE_EESt5arrayIPcLm3EEEEviT0_T1_,@"STO_CUDA_ENTRY STV_DEFAULT"
_ZN2at6native29vectorized_elementwise_kernelILi4ENS0_13BinaryFunctorIfffZZZNS0_19minimum_kernel_cudaERNS_18TensorIteratorBaseEENKUlvE0_clEvENKUlvE0_clEvEUlffE_EESt5arrayIPcLm3EEEEviT0_T1_:
.text._ZN2at6native29vectorized_elementwise_kernelILi4ENS0_13BinaryFunctorIfffZZZNS0_19minimum_kernel_cudaERNS_18TensorIteratorBaseEENKUlvE0_clEvENKUlvE0_clEvEUlffE_EESt5arrayIPcLm3EEEEviT0_T1_:
        /* <DEDUP_REMOVED lines=14> */
[----:B------:R-:W4:Y:S01]  /*00e0*/  LDG.E.128 R4, desc[UR4][R22.64] ;  /* 0x0000000416047981 */ /* 0x000f22000c1e1d00 */
[----:B--2---:R-:W-:-:S04]  /*00f0*/  IMAD.WIDE R8, R0, 0x4, R8 ;  /* 0x0000000400087825 */ /* 0x004fc800078e0208 */
[----:B------:R-:W-:Y:S02]  /*0100*/  IMAD.WIDE.U32 R24, R2, 0x10, R8 ;  /* 0x0000001002187825 */ /* 0x000fe400078e0008 */
[----:B------:R0:W5:Y:S04]  /*0110*/  LDG.E.128 R8, desc[UR4][R22.64+0x800] ;  /* 0x0008000416087981 */ /* 0x000168000c1e1d00 */
[----:B------:R0:W5:Y:S04]  /*0120*/  LDG.E.128 R12, desc[UR4][R24.64+0x800] ;  /* 0x00080004180c7981 */ /* 0x000168000c1e1d00 */
[----:B------:R0:W5:Y:S01]  /*0130*/  LDG.E.128 R16, desc[UR4][R24.64] ;  /* 0x0000000418107981 */ /* 0x000162000c1e1d00 */
[----:B------:R-:W-:Y:S01]  /*0140*/  BSSY B0, `(.L_x_16297) ;  /* 0x0000007000007945 */ /* 0x000fe20003800000 */
[----:B----4-:R-:W-:Y:S01]  /*0150*/  FSETP.NAN.FTZ.AND P0, PT, R4, R4, PT ;  /* 0x000000040400720b */ /* 0x010fe20003f18000 */
[----:B------:R-:W-:-:S12]  /*0160*/  IMAD.MOV.U32 R20, RZ, RZ, R4 ;  /* 0x000000ffff147224 */ /* 0x000fd800078e0004 */
[----:B0--3--:R-:W-:Y:S05]  /*0170*/  @P0 BRA `(.L_x_16298) ;  /* 0x00000000000c0947 */ /* 0x009fea0003800000 */
[----:B-----5:R-:W-:Y:S01]  /*0180*/  FSETP.NAN.FTZ.AND P0, PT, R16, R16, PT ;  /* 0x000000101000720b */ /* 0x020fe20003f18000 */
[----:B------:R-:W-:-:S12]  /*0190*/  IMAD.MOV.U32 R20, RZ, RZ, R16 ;  /* 0x000000ffff147224 */ /* 0x000fd800078e0010 */
[----:B------:R-:W-:-:S07]  /*01a0*/  @!P0 FMNMX.FTZ R20, R4, R16, PT ;  /* 0x0000001004148209 */ /* 0x000fce0003810000 */
.L_x_16298:
[----:B------:R-:W-:Y:S05]  /*01b0*/  BSYNC B0 ;  /* 0x0000000000007941 */ /* 0x000fea0003800000 */
.L_x_16297:
[----:B------:R-:W-:Y:S01]  /*01c0*/  FSETP.NAN.FTZ.AND P6, PT, R5, R5, PT ;  /* 0x000000050500720b */ /* 0x000fe20003fd8000 */
[----:B------:R-:W-:Y:S01]  /*01d0*/  BSSY B0, `(.L_x_16299) ;  /* 0x000000c000007945 */ /* 0x000fe20003800000 */
[----:B------:R-:W-:Y:S01]  /*01e0*/  FSETP.NAN.FTZ.AND P0, PT, R6, R6, PT ;  /* 0x000000060600720b */ /* 0x000fe20003f18000 */
[----:B------:R-:W-:Y:S01]  /*01f0*/  IMAD.MOV.U32 R21, RZ, RZ, R5 ;  /* 0x000000ffff157224 */ /* 0x000fe200078e0005 */
[----:B------:R-:W-:Y:S02]  /*0200*/  FSETP.NAN.FTZ.AND P1, PT, R7, R7, PT ;  /* 0x000000070700720b */ /* 0x000fe40003f38000 */
[----:B-----5:R-:W-:Y:S02]  /*0210*/  FSETP.NAN.FTZ.AND P2, PT, R8, R8, PT ;  /* 0x000000080800720b */ /* 0x020fe40003f58000 */
[----:B------:R-:W-:Y:S02]  /*0220*/  FSETP.NAN.FTZ.AND P3, PT, R9, R9, PT ;  /* 0x000000090900720b */ /* 0x000fe40003f78000 */
[----:B------:R-:W-:-:S02]  /*0230*/  FSETP.NAN.FTZ.AND P4, PT, R10, R10, PT ;  /* 0x0000000a0a00720b */ /* 0x000fc40003f98000 */
[----:B------:R-:W-:Y:S01]  /*0240*/  FSETP.NAN.FTZ.AND P5, PT, R11, R11, PT ;  /* 0x0000000b0b00720b */ /* 0x000fe20003fb8000 */
[----:B------:R-:W-:-:S12]  /*0250*/  @P6 BRA `(.L_x_16300) ;  /* 0x00000000000c6947 */ /* 0x000fd80003800000 */
[-C--:B------:R-:W-:Y:S02]  /*0260*/  FSETP.NAN.FTZ.AND P6, PT, R17, R17.reuse, PT ;  /* 0x000000111100720b */ /* 0x080fe40003fd8000 */
[----:B------:R-:W-:-:S11]  /*0270*/  MOV R21, R17 ;  /* 0x0000001100157202 */ /* 0x000fd60000000f00 */
[----:B------:R-:W-:-:S07]  /*0280*/  @!P6 FMNMX.FTZ R21, R5, R17, PT ;  /* 0x000000110515e209 */ /* 0x000fce0003810000 */
.L_x_16300:
[----:B------:R-:W-:Y:S05]  /*0290*/  BSYNC B0 ;  /* 0x0000000000007941 */ /* 0x000fea0003800000 */
.L_x_16299:
[----:B------:R-:W-:Y:S01]  /*02a0*/  BSSY B0, `(.L_x_16301) ;  /* 0x0000006000007945 */ /* 0x000fe20003800000 */
[----:B------:R-:W-:-:S03]  /*02b0*/  IMAD.MOV.U32 R22, RZ, RZ, R6 ;  /* 0x000000ffff167224 */ /* 0x000fc600078e0006 */
[----:B------:R-:W-:Y:S05]  /*02c0*/  @P0 BRA `(.L_x_16302) ;  /* 0x00000000000c0947 */ /* 0x000fea0003800000 */
[----:B------:R-:W-:Y:S01]  /*02d0*/  FSETP.NAN.FTZ.AND P0, PT, R18, R18, PT ;  /* 0x000000121200720b */ /* 0x000fe20003f18000 */
[----:B------:R-:W-:-:S12]  /*02e0*/  IMAD.MOV.U32 R22, RZ, RZ, R18 ;  /* 0x000000ffff167224 */ /* 0x000fd800078e0012 */
[----:B------:R-:W-:-:S07]  /*02f0*/  @!P0 FMNMX.FTZ R22, R6, R18, PT ;  /* 0x0000001206168209 */ /* 0x000fce0003810000 */
.L_x_16302:
[----:B------:R-:W-:Y:S05]  /*0300*/  BSYNC B0 ;  /* 0x0000000000007941 */ /* 0x000fea0003800000 */
.L_x_16301:
[----:B------:R-:W-:Y:S01]  /*0310*/  BSSY B0, `(.L_x_16303) ;  /* 0x0000006000007945 */ /* 0x000fe20003800000 */
[----:B------:R-:W-:-:S03]  /*0320*/  IMAD.MOV.U32 R23, RZ, RZ, R7 ;  /* 0x000000ffff177224 */ /* 0x000fc600078e0007 */
[----:B------:R-:W-:Y:S05]  /*0330*/  @P1 BRA `(.L_x_16304) ;  /* 0x00000000000c1947 */ /* 0x000fea0003800000 */
[----:B------:R-:W-:Y:S01]  /*0340*/  FSETP.NAN.FTZ.AND P0, PT, R19, R19, PT ;  /* 0x000000131300720b */ /* 0x000fe20003f18000 */
[----:B------:R-:W-:-:S12]  /*0350*/  IMAD.MOV.U32 R23, RZ, RZ, R19 ;  /* 0x000000ffff177224 */ /* 0x000fd800078e0013 */
[----:B------:R-:W-:-:S07]  /*0360*/  @!P0 FMNMX.FTZ R23, R7, R19, PT ;  /* 0x0000001307178209 */ /* 0x000fce0003810000 */
.L_x_16304:
[----:B------:R-:W-:Y:S05]  /*0370*/  BSYNC B0 ;  /* 0x0000000000007941 */ /* 0x000fea0003800000 */
.L_x_16303:
[----:B------:R-:W-:Y:S01]  /*0380*/  BSSY B0, `(.L_x_16305) ;  /* 0x0000006000007945 */ /* 0x000fe20003800000 */
[----:B------:R-:W-:-:S03]  /*0390*/  MOV R4, R8 ;  /* 0x0000000800047202 */ /* 0x000fc60000000f00 */
[----:B------:R-:W-:Y:S05]  /*03a0*/  @P2 BRA `(.L_x_16306) ;  /* 0x00000000000c2947 */ /* 0x000fea0003800000 */
[----:B------:R-:W-:Y:S01]  /*03b0*/  FSETP.NAN.FTZ.AND P0, PT, R12, R12, PT ;  /* 0x0000000c0c00720b */ /* 0x000fe20003f18000 */
[----:B------:R-:W-:-:S12]  /*03c0*/  IMAD.MOV.U32 R4, RZ, RZ, R12 ;  /* 0x000000ffff047224 */ /* 0x000fd800078e000c */
[----:B------:R-:W-:-:S07]  /*03d0*/  @!P0 FMNMX.FTZ R4, R8, R12, PT ;  /* 0x0000000c08048209 */ /* 0x000fce0003810000 */
.L_x_16306:
[----:B------:R-:W-:Y:S05]  /*03e0*/  BSYNC B0 ;  /* 0x0000000000007941 */ /* 0x000fea0003800000 */
.L_x_16305:
[----:B------:R-:W-:Y:S01]  /*03f0*/  BSSY B0, `(.L_x_16307) ;  /* 0x0000007000007945 */ /* 0x000fe20003800000 */
[----:B------:R-:W-:-:S04]  /*0400*/  IMAD.WIDE.U32 R6, R0, 0x4, R26 ;  /* 0x0000000400067825 */ /* 0x000fc800078e001a */
[----:B------:R-:W-:Y:S01]  /*0410*/  IMAD.MOV.U32 R5, RZ, RZ, R9 ;  /* 0x000000ffff057224 */ /* 0x000fe200078e0009 */
[----:B------:R-:W-:Y:S06]  /*0420*/  @P3 BRA `(.L_x_16308) ;  /* 0x00000000000c3947 */ /* 0x000fec0003800000 */
[----:B------:R-:W-:Y:S01]  /*0430*/  FSETP.NAN.FTZ.AND P0, PT, R13, R13, PT ;  /* 0x0000000d0d00720b */ /* 0x000fe20003f18000 */
[----:B------:R-:W-:-:S12]  /*0440*/  IMAD.MOV.U32 R5, RZ, RZ, R13 ;  /* 0x000000ffff057224 */ /* 0x000fd800078e000d */
[----:B------:R-:W-:-:S07]  /*0450*/  @!P0 FMNMX.FTZ R5, R9, R13, PT ;  /* 0x0000000d09058209 */ /* 0x000fce0003810000 */
.L_x_16308:
[----:B------:R-:W-:Y:S05]  /*0460*/  BSYNC B0 ;  /* 0x0000000000007941 */ /* 0x000fea0003800000 */
.L_x_16307:
[----:B------:R-:W-:Y:S01]  /*0470*/  BSSY B0, `(.L_x_16309) ;  /* 0x0000007000007945 */ /* 0x000fe20003800000 */
[----:B------:R-:W-:-:S04]  /*0480*/  IMAD.WIDE R2, R2, 0x10, R6 ;  /* 0x0000001002027825 */ /* 0x000fc800078e0206 */
[----:B------:R-:W-:Y:S01]  /*0490*/  IMAD.MOV.U32 R6, RZ, RZ, R10 ;  /* 0x000000ffff067224 */ /* 0x000fe200078e000a */
[----:B------:R-:W-:Y:S06]  /*04a0*/  @P4 BRA `(.L_x_16310) ;  /* 0x00000000000c4947 */ /* 0x000fec0003800000 */
[-C--:B------:R-:W-:Y:S02]  /*04b0*/  FSETP.NAN.FTZ.AND P0, PT, R14, R14.reuse, PT ;  /* 0x0000000e0e00720b */ /* 0x080fe40003f18000 */
[----:B------:R-:W-:-:S11]  /*04c0*/  MOV R6, R14 ;  /* 0x0000000e00067202 */ /* 0x000fd60000000f00 */
[----:B------:R-:W-:-:S07]  /*04d0*/  @!P0 FMNMX.FTZ R6, R10, R14, PT ;  /* 0x0000000e0a068209 */ /* 0x000fce0003810000 */
.L_x_16310:
[----:B------:R-:W-:Y:S05]  /*04e0*/  BSYNC B0 ;  /* 0x0000000000007941 */ /* 0x000fea0003800000 */
.L_x_16309:
[----:B------:R-:W-:Y:S01]  /*04f0*/  BSSY B0, `(.L_x_16311) ;  /* 0x0000006000007945 */ /* 0x000fe20003800000 */
[----:B------:R-:W-:-:S03]  /*0500*/  IMAD.MOV.U32 R7, RZ, RZ, R11 ;  /* 0x000000ffff077224 */ /* 0x000fc600078e000b */
[----:B------:R-:W-:Y:S05]  /*0510*/  @P5 BRA `(.L_x_16312) ;  /* 0x00000000000c5947 */ /* 0x000fea0003800000 */
[----:B------:R-:W-:Y:S01]  /*0520*/  FSETP.NAN.FTZ.AND P0, PT, R15, R15, PT ;  /* 0x0000000f0f00720b */ /* 0x000fe20003f18000 */
[----:B------:R-:W-:-:S12]  /*0530*/  IMAD.MOV.U32 R7, RZ, RZ, R15 ;  /* 0x000000ffff077224 */ /* 0x000fd800078e000f */
[----:B------:R-:W-:-:S07]  /*0540*/  @!P0 FMNMX.FTZ R7, R11, R15, PT ;  /* 0x0000000f0b078209 */ /* 0x000fce0003810000 */
.L_x_16312:
[----:B------:R-:W-:Y:S05]  /*0550*/  BSYNC B0 ;  /* 0x0000000000007941 */ /* 0x000fea0003800000 */
.L_x_16311:
[----:B------:R-:W-:Y:S04]  /*0560*/  STG.E.128 desc[UR4][R2.64], R20 ;  /* 0x0000001402007986 */ /* 0x000fe8000c101d04 */
[----:B------:R-:W-:Y:S01]  /*0570*/  STG.E.128 desc[UR4][R2.64+0x800], R4 ;  /* 0x0008000402007986 */ /* 0x000fe2000c101d04 */
[----:B------:R-:W-:Y:S05]  /*0580*/  EXIT ;  /* 0x000000000000794d */ /* 0x000fea0003800000 */
.L_x_16296:
        /* <DEDUP_REMOVED lines=94> */
.L_x_16314:
[----:B------:R-:W-:Y:S05]  /*0b70*/  BSYNC B0 ;  /* 0x0000000000007941 */ /* 0x000fea0003800000 */
.L_x_16313:
        /* <DEDUP_REMOVED lines=10> */
.L_x_16316:
[----:B------:R-:W-:Y:S05]  /*0c20*/  BSYNC B0 ;  /* 0x0000000000007941 */ /* 0x000fea0003800000 */
.L_x_16315:
        /* <DEDUP_REMOVED lines=10> */
.L_x_16318:
[----:B------:R-:W-:Y:S05]  /*0cd0*/  BSYNC B0 ;  /* 0x0000000000007941 */ /* 0x000fea0003800000 */
.L_x_16317:
        /* <DEDUP_REMOVED lines=21> */
.L_x_16320:
[----:B------:R-:W-:Y:S05]  /*0e30*/  BSYNC B0 ;  /* 0x0000000000007941 */ /* 0x000fea0003800000 */
.L_x_16319:
        /* <DEDUP_REMOVED lines=8> */
.L_x_16322:
[----:B------:R-:W-:Y:S05]  /*0ec0*/  BSYNC B0 ;  /* 0x0000000000007941 */ /* 0x000fea0003800000 */
.L_x_16321:
        /* <DEDUP_REMOVED lines=8> */
.L_x_16324:
[----:B------:R-:W-:Y:S05]  /*0f50*/  BSYNC B0 ;  /* 0x0000000000007941 */ /* 0x000fea0003800000 */
.L_x_16323:
        /* <DEDUP_REMOVED lines=8> */
.L_x_16326:
[----:B------:R-:W-:Y:S05]  /*0fe0*/  BSYNC B0 ;  /* 0x0000000000007941 */ /* 0x000fea0003800000 */
.L_x_16325:
        /* <DEDUP_REMOVED lines=8> */
.L_x_16328:
[----:B------:R-:W-:Y:S05]  /*1070*/  BSYNC B0 ;  /* 0x0000000000007941 */ /* 0x000fea0003800000 */
.L_x_16327:
        /* <DEDUP_REMOVED lines=18> */
.L_x_16331:
[----:B------:R-:W-:-:S13]  /*11a0*/  ISETP.GE.AND P0, PT, R3, R2, PT ;  /* 0x000000020300720c */ /* 0x000fda0003f06270 */
[----:B------:R-:W-:Y:S05]  /*11b0*/  @P0 BRA `(.L_x_16333) ;  /* 0x0000000000300947 */ /* 0x000fea0003800000 */
[----:B0-----:R-:W0:Y:S01]  /*11c0*/  LDC.64 R4, c[0x0][0x218] ;  /* 0x00008600ff047b82 */ /* 0x001e220000000a00 */
[----:B------:R-:W-:Y:S02]  /*11d0*/  IMAD.IADD R13, R0, 0x1, R3 ;  /* 0x00000001000d7824 */ /* 0x000fe400078e0203 */
[----:B------:R-:W-:Y:S02]  /*11e0*/  VIADD R3, R3, 0x80 ;  /* 0x0000008003037836 */ /* 0x000fe40000000000 */
[----:B0-----:R-:W-:-:S05]  /*11f0*/  IMAD.WIDE.U32 R4, R13, 0x4, R4 ;  /* 0x000000040d047825 */ /* 0x001fca00078e0004 */
[----:B------:R2:W-:Y:S02]  /*1200*/  STG.E desc[UR4][R4.64], R7 ;  /* 0x0000000704007986 */ /* 0x0005e4000c101904 */
.L_x_16332:
[----:B------:R-:W-:-:S13]  /*1210*/  ISETP.GE.AND P0, PT, R3, R2, PT ;  /* 0x000000020300720c */ /* 0x000fda0003f06270 */
[----:B------:R-:W-:Y:S05]  /*1220*/  @P0 BRA `(.L_x_16334) ;  /* 0x0000000000340947 */ /* 0x000fea0003800000 */
[----:B0-2---:R-:W0:Y:S01]  /*1230*/  LDC.64 R4, c[0x0][0x218] ;  /* 0x00008600ff047b82 */ /* 0x005e220000000a00 */
[----:B------:R-:W-:Y:S01]  /*1240*/  IADD3 R7, R0, R3, RZ ;  /* 0x0000000300077210 */ /* 0x000fe20007ffe0ff */
[----:B------:R-:W-:-:S04]  /*1250*/  VIADD R3, R3, 0x80 ;  /* 0x0000008003037836 */ /* 0x000fc80000000000 */
[----:B0-----:R-:W-:-:S05]  /*1260*/  IMAD.WIDE.U32 R4, R7, 0x4, R4 ;  /* 0x0000000407047825 */ /* 0x001fca00078e0004 */
[----:B------:R2:W-:Y:S02]  /*1270*/  STG.E desc[UR4][R4.64], R8 ;  /* 0x0000000804007986 */ /* 0x0005e4000c101904 */
.L_x_16333:
        /* <DEDUP_REMOVED lines=8> */
.L_x_16334:
[----:B------:R-:W-:Y:S05]  /*1300*/  BSYNC B1 ;  /* 0x0000000000017941 */ /* 0x000fea0003800000 */
.L_x_16330:
[----:B------:R-:W-:-:S13]  /*1310*/  ISETP.GE.AND P0, PT, R3, R2, PT ;  /* 0x000000020300720c */ /* 0x000fda0003f06270 */
[----:B0-23--:R-:W0:Y:S01]  /*1320*/  @!P0 LDC.64 R4, c[0x0][0x218] ;  /* 0x00008600ff048b82 */ /* 0x00de220000000a00 */
[----:B------:R-:W-:Y:S01]  /*1330*/  @!P0 IADD3 R7, R0, R3, RZ ;  /* 0x0000000300078210 */ /* 0x000fe20007ffe0ff */
[----:B------:R-:W-:-:S04]  /*1340*/  @!P0 VIADD R3, R3, 0x80 ;  /* 0x0000008003038836 */ /* 0x000fc80000000000 */
[----:B0-----:R-:W-:-:S05]  /*1350*/  @!P0 IMAD.WIDE.U32 R4, R7, 0x4, R4 ;  /* 0x0000000407048825 */ /* 0x001fca00078e0004 */
[----:B------:R3:W-:Y:S02]  /*1360*/  @!P0 STG.E desc[UR4][R4.64], R11 ;  /* 0x0000000b04008986 */ /* 0x0007e4000c101904 */
.L_x_16335:
[----:B------:R-:W-:Y:S05]  /*1370*/  BSYNC B0 ;  /* 0x0000000000007941 */ /* 0x000fea0003800000 */
.L_x_16329:
        /* <DEDUP_REMOVED lines=8> */
.L_x_16336:
        /* <DEDUP_REMOVED lines=16> */
.L_x_42255:


//--------------------- .text._ZN2at6native29vectorized_elementwise_kernelILi8ENS0_13BinaryFunctorIfffZZZNS0_19minimum_kernel_cudaERNS_18TensorIteratorBaseEENKUlvE0_clEvENKUlvE0_clEvEUlffE_EESt5arrayIPcLm3EEEEviT0_T1_ --------------------------
	.section	.text._ZN2at6native29vectorized_elementwise_kernelILi8ENS0_13BinaryFunctorIfffZZZNS0_19minimum_kernel_cudaERNS_18TensorIteratorBaseEENKUlvE0_clEvENKUlvE0_clEvEUlffE_EESt5arrayIPcLm3EEEEviT0_T1_,"ax",@progbits
	.align	128
        .global         _ZN2at6native29vectorized_elementwise_kernelILi8ENS0_13BinaryFunctorIfffZZZNS0_19minimum_kernel_cudaERNS_18TensorIteratorBaseEENKUlvE0_clEvENKUlvE0_clEvEUlffE_EESt5arrayIPcLm3EEEEviT0_T1_
        .type           _ZN2at6native29vectorized_elementwise_kernelILi8ENS0_13BinaryFunctorIfffZZZNS0_19minimum_kernel_cudaERNS_18TensorIteratorBaseEENKUlvE0_clEvENKUlvE0_clEvEUlffE_EESt5arrayIPcLm3EEEEviT0_T1_,@function
        .size           _ZN2at6native29vectorized_elementwise_kernelILi8ENS0_13BinaryFunctorIfffZZZNS0_19minimum_kernel_cudaERNS_18TensorIteratorBaseEENKUlvE0_clEvENKUlvE0_clEvEUlffE_EESt5arrayIPcLm3EEEEviT0_T1_,(.L_x_42256 - _ZN2at6native29vectorized_elementwise_kernelILi8ENS0_13BinaryFunctorIfffZZZNS0_19minimum_kernel_cudaERNS_18TensorIteratorBaseEENKUlvE0_clEvENKUlvE0_clEvEUlffE_EESt5arrayIPcLm3EEEEviT0_T1_)
        .other          _ZN2at6native29vectorized_elementwise_kernelILi8ENS0_13BinaryFunctorIfffZZZNS0_19minimum_kernel_cudaERNS_18TensorIteratorBaseEENKUlvE0_clEvENKUlvE0_clEvEUlffE_EESt5arrayIPcLm3EEEEviT0_T1_,@"STO_CUDA_ENTRY STV_DEFAULT"
_ZN2at6native29vectorized_elementwise_kernelILi8ENS0_13BinaryFunctorIfffZZZNS0_19minimum_kernel_cudaERNS_18TensorIteratorBaseEENKUlvE0_clEvENKUlvE0_clEvEUlffE_EESt5arrayIPcLm3EEEEviT0_T1_:
.text._ZN2at6native29vectorized_elementwise_kernelILi8ENS0_13BinaryFunctorIfffZZZNS0_19minimum_kernel_cudaERNS_18TensorIteratorBaseEENKUlvE0_clEvENKUlvE0_clEvEUlffE_EESt5arrayIPcLm3EEEEviT0_T1_:
        /* <DEDUP_REMOVED lines=27> */
.L_x_16339:
[----:B------:R-:W-:Y:S05]  /*01b0*/  BSYNC B0 ;  /* 0x0000000000007941 */ /* 0x000fea0003800000 */
.L_x_16338:
        /* <DEDUP_REMOVED lines=13> */
.L_x_16341:
[----:B------:R-:W-:Y:S05]  /*0290*/  BSYNC B0 ;  /* 0x0000000000007941 */ /* 0x000fea0003800000 */
.L_x_16340:
[----:B------:R-:W-:Y:S01]  /*02a0*/  BSSY B0, `(.L_x_16342) ;  /* 0x0000006000007945 */ /* 0x000fe20003800000 */
[----:B------:R-:W-:-:S03]  /*02b0*/  IMAD.MOV.U32 R22, RZ, RZ, R6 ;  /* 0x000000ffff167224 */ /* 0x000fc600078e0006 */
[----:B------:R-:W-:Y:S05]  /*02c0*/  @P0 BRA `(.L_x_16343) ;  /* 0x00000000000c0947 */ /* 0x000fea0003800000 */
[----:B------:R-:W-:Y:S01]  /*02d0*/  FSETP.NAN.FTZ.AND P0, PT, R18, R18, PT ;  /* 0x000000121200720b */ /* 0x000fe20003f18000 */
[----:B------:R-:W-:-:S12]  /*02e0*/  IMAD.MOV.U32 R22, RZ, RZ, R18 ;  /* 0x000000ffff167224 */ /* 0x000fd800078e0012 */
[----:B------:R-:W-:-:S07]  /*02f0*/  @!P0 FMNMX.FTZ R22, R6, R18, PT ;  /* 0x0000001206168209 */ /* 0x000fce0003810000 */
.L_x_16343:
[----:B------:R-:W-:Y:S05]  /*0300*/  BSYNC B0 ;  /* 0x0000000000007941 */ /* 0x000fea0003800000 */
.L_x_16342:
[----:B------:R-:W-:Y:S01]  /*0310*/  BSSY B0, `(.L_x_16344) ;  /* 0x0000006000007945 */ /* 0x000fe20003800000 */
[----:B------:R-:W-:-:S03]  /*0320*/  IMAD.MOV.U32 R23, RZ, RZ, R7 ;  /* 0x000000ffff177224 */ /* 0x000fc600078e0007 */
[----:B------:R-:W-:Y:S05]  /*0330*/  @P1 BRA `(.L_x_16345) ;  /* 0x00000000000c1947 */ /* 0x000fea0003800000 */
[----:B------:R-:W-:Y:S01]  /*0340*/  FSETP.NAN.FTZ.AND P0, PT, R19, R19, PT ;  /* 0x000000131300720b */ /* 0x000fe20003f18000 */
[----:B------:R-:W-:-:S12]  /*0350*/  IMAD.MOV.U32 R23, RZ, RZ, R19 ;  /* 0x000000ffff177224 */ /* 0x000fd800078e0013 */
[----:B------:R-:W-:-:S07]  /*0360*/  @!P0 FMNMX.FTZ R23, R7, R19, PT ;  /* 0x0000001307178209 */ /* 0x000fce0003810000 */
.L_x_16345:
[----:B------:R-:W-:Y:S05]  /*0370*/  BSYNC B0 ;  /* 0x0000000000007941 */ /* 0x000fea0003800000 */
.L_x_16344:
[----:B------:R-:W-:Y:S01]  /*0380*/  BSSY B0, `(.L_x_16346) ;  /* 0x0000006000007945 */ /* 0x000fe20003800000 */
[----:B------:R-:W-:-:S03]  /*0390*/  MOV R4, R8 ;  /* 0x0000000800047202 */ /* 0x000fc60000000f00 */
[----:B------:R-:W-:Y:S05]  /*03a0*/  @P2 BRA `(.L_x_16347) ;  /* 0x00000000000c2947 */ /* 0x000fea0003800000 */
[----:B------:R-:W-:Y:S01]  /*03b0*/  FSETP.NAN.FTZ.AND P0, PT, R12, R12, PT ;  /* 0x0000000c0c00720b */ /* 0x000fe20003f18000 */
[----:B------:R-:W-:-:S12]  /*03c0*/  IMAD.MOV.U32 R4, RZ, RZ, R12 ;  /* 0x000000ffff047224 */ /* 0x000fd800078e000c */
[----:B------:R-:W-:-:S07]  /*03d0*/  @!P0 FMNMX.FTZ R4, R8, R12, PT ;  /* 0x0000000c08048209 */ /* 0x000fce0003810000 */
.L_x_16347:
[----:B------:R-:W-:Y:S05]  /*03e0*/  BSYNC B0 ;  /* 0x0000000000007941 */ /* 0x000fea0003800000 */
.L_x_16346:
[----:B------:R-:W-:Y:S01]  /*03f0*/  BSSY B0, `(.L_x_16348) ;  /* 0x0000007000007945 */ /* 0x000fe20003800000 */
[----:B------:R-:W-:-:S04]  /*0400*/  IMAD.WIDE.U32 R6, R0, 0x4, R26 ;  /* 0x0000000400067825 */ /* 0x000fc800078e001a */
[----:B------:R-:W-:Y:S01]  /*0410*/  IMAD.MOV.U32 R5, RZ, RZ, R9 ;  /* 0x000000ffff057224 */ /* 0x000fe200078e0009 */
[----:B------:R-:W-:Y:S06]  /*0420*/  @P3 BRA `(.L_x_16349) ;  /* 0x00000000000c3947 */ /* 0x000fec0003800000 */
[----:B------:R-:W-:Y:S01]  /*0430*/  FSETP.NAN.FTZ.AND P0, PT, R13, R13, PT ;  /* 0x0000000d0d00720b */ /* 0x000fe20003f18000 */
[----:B------:R-:W-:-:S12]  /*0440*/  IMAD.MOV.U32 R5, RZ, RZ, R13 ;  /* 0x000000ffff057224 */ /* 0x000fd800078e000d */
[----:B------:R-:W-:-:S07]  /*0450*/  @!P0 FMNMX.FTZ R5, R9, R13, PT ;  /* 0x0000000d09058209 */ /* 0x000fce0003810000 */
.L_x_16349:
[----:B------:R-:W-:Y:S05]  /*0460*/  BSYNC B0 ;  /* 0x0000000000007941 */ /* 0x000fea0003800000 */
.L_x_16348:
[----:B------:R-:W-:Y:S01]  /*0470*/  BSSY B0, `(.L_x_16350) ;  /* 0x0000007000007945 */ /* 0x000fe20003800000 */
[----:B------:R-:W-:-:S04]  /*0480*/  IMAD.WIDE R2, R2, 0x20, R6 ;  /* 0x0000002002027825 */ /* 0x000fc800078e0206 */
[----:B------:R-:W-:Y:S01]  /*0490*/  IMAD.MOV.U32 R6, RZ, RZ, R10 ;  /* 0x000000ffff067224 */ /* 0x000fe200078e000a */
[----:B------:R-:W-:Y:S06]  /*04a0*/  @P4 BRA `(.L_x_16351) ;  /* 0x00000000000c4947 */ /* 0x000fec0003800000 */
[-C--:B------:R-:W-:Y:S02]  /*04b0*/  FSETP.NAN.FTZ.AND P0, PT, R14, R14.reuse, PT ;  /* 0x0000000e0e00720b */ /* 0x080fe40003f18000 */
[----:B------:R-:W-:-:S11]  /*04c0*/  MOV R6, R14 ;  /* 0x0000000e00067202 */ /* 0x000fd60000000f00 */
[----:B------:R-:W-:-:S07]  /*04d0*/  @!P0 FMNMX.FTZ R6, R10, R14, PT ;  /* 0x0000000e0a068209 */ /* 0x000fce0003810000 */
.L_x_16351:
[----:B------:R-:W-:Y:S05]  /*04e0*/  BSYNC B0 ;  /* 0x0000000000007941 */ /* 0x000fea0003800000 */
.L_x_16350:
[----:B------:R-:W-:Y:S01]  /*04f0*/  BSSY B0, `(.L_x_16352) ;  /* 0x0000006000007945 */ /* 0x000fe20003800000 */
[----:B------:R-:W-:-:S03]  /*0500*/  IMAD.MOV.U32 R7, RZ, RZ, R11 ;  /* 0x000000ffff077224 */ /* 0x000fc600078e000b */
[----:B------:R-:W-:Y:S05]  /*0510*/  @P5 BRA `(.L_x_16353) ;  /* 0x00000000000c5947 */ /* 0x000fea0003800000 */
[----:B------:R-:W-:Y:S01]  /*0520*/  FSETP.NAN.FTZ.AND P0, PT, R15, R15, PT ;  /* 0x0000000f0f00720b */ /* 0x000fe20003f18000 */
[----:B------:R-:W-:-:S12]  /*0530*/  IMAD.MOV.U32 R7, RZ, RZ, R15 ;  /* 0x000000ffff077224 */ /* 0x000fd800078e000f */
[----:B------:R-:W-:-:S07]  /*0540*/  @!P0 FMNMX.FTZ R7, R11, R15, PT ;  /* 0x0000000f0b078209 */ /* 0x000fce0003810000 */
.L_x_16353:
[----:B------:R-:W-:Y:S05]  /*0550*/  BSYNC B0 ;  /* 0x0000000000007941 */ /* 0x000fea0003800000 */
.L_x_16352:
[----:B------:R-:W-:Y:S04]  /*0560*/  STG.E.128 desc[UR4][R2.64], R20 ;  /* 0x0000001402007986 */ /* 0x000fe8000c101d04 */
[----:B------:R-:W-:Y:S01]  /*0570*/  STG.E.128 desc[UR4][R2.64+0x10], R4 ;  /* 0x0000100402007986 */ /* 0x000fe2000c101d04 */
[----:B------:R-:W-:Y:S05]  /*0580*/  EXIT ;  /* 0x000000000000794d */ /* 0x000fea0003800000 */
.L_x_16337:
        /* <DEDUP_REMOVED lines=94> */
.L_x_16355:
[----:B------:R-:W-:Y:S05]  /*0b70*/  BSYNC B0 ;  /* 0x0000000000007941 */ /* 0x000fea0003800000 */
.L_x_16354:
        /* <DEDUP_REMOVED lines=10> */
.L_x_16357:
[----:B------:R-:W-:Y:S05]  /*0c20*/  BSYNC B0 ;  /* 0x0000000000007941 */ /* 0x000fea0003800000 */
.L_x_16356:
        /* <DEDUP_REMOVED lines=10> */
.L_x_16359:
[----:B------:R-:W-:Y:S05]  /*0cd0*/  BSYNC B0 ;  /* 0x0000000000007941 */ /* 0x000fea0003800000 */
.L_x_16358:
        /* <DEDUP_REMOVED lines=21> */
.L_x_16361:
[----:B------:R-:W-:Y:S05]  /*0e30*/  BSYNC B0 ;  /* 0x0000000000007941 */ /* 0x000fea0003800000 */
.L_x_16360:
        /* <DEDUP_REMOVED lines=8> */
.L_x_16363:
[----:B------:R-:W-:Y:S05]  /*0ec0*/  BSYNC B0 ;  /* 0x0000000000007941 */ /* 0x000fea0003800000 */
.L_x_16362:
        /* <DEDUP_REMOVED lines=8> */
.L_x_16365:
[----:B------:R-:W-:Y:S05]  /*0f50*/  BSYNC B0 ;  /* 0x0000000000007941 */ /* 0x000fea0003800000 */
.L_x_16364:
        /* <DEDUP_REMOVED lines=8> */
.L_x_16367:
[----:B------:R-:W-:Y:S05]  /*0fe0*/  BSYNC B0 ;  /* 0x0000000000007941 */ /* 0x000fea0003800000 */
.L_x_16366:
        /* <DEDUP_REMOVED lines=8> */
.L_x_16369:
[----:B------:R-:W-:Y:S05]  /*1070*/  BSYNC B0 ;  /* 0x0000000000007941 */ /* 0x000fea0003800000 */
.L_x_16368:
        /* <DEDUP_REMOVED lines=18> */
.L_x_16372:
[----:B------:R-:W-:-:S13]  /*11a0*/  ISETP.GE.AND P0, PT, R3, R2, PT ;  /* 0x000000020300720c */ /* 0x000fda0003f06270 */
[----:B------:R-:W-:Y:S05]  /*11b0*/  @P0 BRA `(.L_x_16374) ;  /* 0x0000000000300947 */ /* 0x000fea0003800000 */
[----:B0-----:R-:W0:Y:S01]  /*11c0*/  LDC.64 R4, c[0x0][0x218] ;  /* 0x00008600ff047b82 */ /* 0x001e220000000a00 */
[----:B------:R-:W-:Y:S02]  /*11d0*/  IMAD.IADD R13, R0, 0x1, R3 ;  /* 0x00000001000d7824 */ /* 0x000fe400078e0203 */
[----:B------:R-:W-:Y:S02]  /*11e0*/  VIADD R3, R3, 0x80 ;  /* 0x0000008003037836 */ /* 0x000fe40000000000 */
[----:B0-----:R-:W-:-:S05]  /*11f0*/  IMAD.WIDE.U32 R4, R13, 0x4, R4 ;  /* 0x000000040d047825 */ /* 0x001fca00078e0004 */
[----:B------:R2:W-:Y:S02]  /*1200*/  STG.E desc[UR4][R4.64], R7 ;  /* 0x0000000704007986 */ /* 0x0005e4000c101904 */
.L_x_16373:
[----:B------:R-:W-:-:S13]  /*1210*/  ISETP.GE.AND P0, PT, R3, R2, PT ;  /* 0x000000020300720c */ /* 0x000fda0003f06270 */
[----:B------:R-:W-:Y:S05]  /*1220*/  @P0 BRA `(.L_x_16375) ;  /* 0x0000000000340947 */ /* 0x000fea0003800000 */
[----:B0-2---:R-:W0:Y:S01]  /*1230*/  LDC.64 R4, c[0x0][0x218] ;  /* 0x00008600ff047b82 */ /* 0x005e220000000a00 */
[----:B------:R-:W-:Y:S01]  /*1240*/  IADD3 R7, R0, R3, RZ ;  /* 0x0000000300077210 */ /* 0x000fe20007ffe0ff */
[----:B------:R-:W-:-:S04]  /*1250*/  VIADD R3, R3, 0x80 ;  /* 0x0000008003037836 */ /* 0x000fc80000000000 */
[----:B0-----:R-:W-:-:S05]  /*1260*/  IMAD.WIDE.U32 R4, R7, 0x4, R4 ;  /* 0x0000000407047825 */ /* 0x001fca00078e0004 */
[----:B------:R2:W-:Y:S02]  /*1270*/  STG.E desc[UR4][R4.64], R8 ;  /* 0x0000000804007986 */ /* 0x0005e4000c101904 */
.L_x_16374:
        /* <DEDUP_REMOVED lines=8> */
.L_x_16375:
[----:B------:R-:W-:Y:S05]  /*1300*/  BSYNC B1 ;  /* 0x0000000000017941 */ /* 0x000fea0003800000 */
.L_x_16371:
[----:B------:R-:W-:-:S13]  /*1310*/  ISETP.GE.AND P0, PT, R3, R2, PT ;  /* 0x000000020300720c */ /* 0x000fda0003f06270 */
[----:B0-23--:R-:W0:Y:S01]  /*1320*/  @!P0 LDC.64 R4, c[0x0][0x218] ;  /* 0x00008600ff048b82 */ /* 0x00de220000000a00 */
[----:B------:R-:W-:Y:S01]  /*1330*/  @!P0 IADD3 R7, R0, R3, RZ ;  /* 0x0000000300078210 */ /* 0x000fe20007ffe0ff */
[----:B------:R-:W-:-:S04]  /*1340*/  @!P0 VIADD R3, R3, 0x80 ;  /* 0x0000008003038836 */ /* 0x000fc80000000000 */
[----:B0-----:R-:W-:-:S05]  /*1350*/  @!P0 IMAD.WIDE.U32 R4, R7, 0x4, R4 ;  /* 0x0000000407048825 */ /* 0x001fca00078e0004 */
[----:B------:R3:W-:Y:S02]  /*1360*/  @!P0 STG.E desc[UR4][R4.64], R11 ;  /* 0x0000000b04008986 */ /* 0x0007e4000c101904 */
.L_x_16376:
[----:B------:R-:W-:Y:S05]  /*1370*/  BSYNC B0 ;  /* 0x0000000000007941 */ /* 0x000fea0003800000 */
.L_x_16370:
        /* <DEDUP_REMOVED lines=8> */
.L_x_16377:
        /* <DEDUP_REMOVED lines=16> */
.L_x_42256:


//--------------------- .text._ZN2at6native18elementwise_kernelILi128ELi4EZNS0_15gpu_kernel_implINS0_13AUnaryFunctorIdddZZZNS0_19minimum_kernel_cudaERNS_18TensorIteratorBaseEENKUlvE0_clEvENKUlvE_clEvEUlddE_EEEEvS5_RKT_EUliE_EEviT1_ --------------------------
	.section	.text._ZN2at6native18elementwise_kernelILi128ELi4EZNS0_15gpu_kernel_implINS0_13AUnaryFunctorIdddZZZNS0_19minimum_kernel_cudaERNS_18TensorIteratorBaseEENKUlvE0_clEvENKUlvE_clEvEUlddE_EEEEvS5_RKT_EUliE_EEviT1_,"ax",@progbits
	.align	128
        .global         _ZN2at6native18elementwise_kernelILi128ELi4EZNS0_15gpu_kernel_implINS0_13AUnaryFunctorIdddZZZNS0_19minimum_kernel_cudaERNS_18TensorIteratorBaseEENKUlvE0_clEvENKUlvE_clEvEUlddE_EEEEvS5_RKT_EUliE_EEviT1_
        .type           _ZN2at6native18elementwise_kernelILi128ELi4EZNS0_15gpu_kernel_implINS0_13AUnaryFunctorIdddZZZNS0_19minimum_kernel_cudaERNS_18TensorIteratorBaseEENKUlvE0_clEvENKUlvE_clEvEUlddE_EEEEvS5_RKT_EUliE_EEviT1_,@function
        .size           _ZN2at6native18elementwise_kernelILi128ELi4EZNS0_15gpu_kernel_implINS0_13AUnaryFunctorIdddZZZNS0_19minimum_kernel_cudaERNS_18TensorIteratorBaseEENKUlvE0_clEvENKUlvE_clEvEUlddE_EEEEvS5_RKT_EUliE_EEviT1_,(.L_x_42257 - _ZN2at6native18elementwise_kernelILi128ELi4EZNS0_15gpu_kernel_implINS0_13AUnaryFunctorIdddZZZNS0_19minimum_kernel_cudaERNS_18TensorIteratorBaseEENKUlvE0_clEvENKUlvE_clEvEUlddE_EEEEvS5_RKT_EUliE_EEviT1_)
        .other          _ZN2at6native18elementwise_kernelILi128ELi4EZNS0_15gpu_kernel_implINS0_13AUnaryFunctorIdddZZZNS0_19minimum_kernel_cudaERNS_18TensorIteratorBaseEENKUlvE0_clEvENKUlvE_clEvEUlddE_EEEEvS5_RKT_EUliE_EEviT1_,@"STO_CUDA_ENTRY STV_DEFAULT"
_ZN2at6native18elementwise_kernelILi128ELi4EZNS0_15gpu_kernel_implINS0_13AUnaryFunctorIdddZZZNS0_19minimum_kernel_cudaERNS_18TensorIteratorBaseEENKUlvE0_clEvENKUlvE_clEvEUlddE_EEEEvS5_RKT_EUliE_EEviT1_:
.text._ZN2at6native18elementwise_kernelILi128ELi4EZNS0_15gpu_kernel_implINS0_13AUnaryFunctorIdddZZZNS0_19minimum_kernel_cudaERNS_18TensorIteratorBaseEENKUlvE0_clEvENKUlvE_clEvEUlddE_EEEEvS5_RKT_EUliE_EEviT1_:
        /* <DEDUP_REMOVED lines=313> */
.L_x_16380:
        /* <DEDUP_REMOVED lines=21> */
.L_x_16384:
[----:B------:R-:W2:Y:S02]  /*14e0*/  LDG.E.U8 R2, desc[UR36][R4.64] ;  /* 0x0000002404027981 */ /* 0x000ea4000c1e1100 */
[----:B--2---:R-:W0:Y:S01]  /*14f0*/  I2F.F64.U16 R2, R2 ;  /* 0x0000000200027312 */ /* 0x004e220000101800 */
[----:B------:R-:W-:Y:S05]  /*1500*/  BRA `(.L_x_16386) ;  /* 0x0000000c00707947 */ /* 0x000fea0003800000 */
.L_x_16383:
        /* <DEDUP_REMOVED lines=9> */
.L_x_16388:
[----:B------:R-:W2:Y:S02]  /*15a0*/  LDG.E R2, desc[UR36][R4.64] ;  /* 0x0000002404027981 */ /* 0x000ea4000c1e1900 */
[----:B--2---:R-:W0:Y:S01]  /*15b0*/  I2F.F64 R2, R2 ;  /* 0x0000000200027312 */ /* 0x004e220000201c00 */
[----:B------:R-:W-:Y:S05]  /*15c0*/  BRA `(.L_x_16386) ;  /* 0x0000000c00407947 */ /* 0x000fea0003800000 */
.L_x_16387:
[----:B------:R-:W2:Y:S02]  /*15d0*/  LDG.E.U16 R2, desc[UR36][R4.64] ;  /* 0x0000002404027981 */ /* 0x000ea4000c1e1500 */
[----:B--2---:R-:W0:Y:S01]  /*15e0*/  I2F.F64.S16 R2, R2 ;  /* 0x0000000200027312 */ /* 0x004e220000101c00 */
[----:B------:R-:W-:Y:S05]  /*15f0*/  BRA `(.L_x_16386) ;  /* 0x0000000c00347947 */ /* 0x000fea0003800000 */
.L_x_16382:
        /* <DEDUP_REMOVED lines=10> */
.L_x_16390:
[----:B------:R-:W2:Y:S02]  /*16a0*/  LDG.E.U16 R0, desc[UR36][R4.64] ;  /* 0x0000002404007981 */ /* 0x000ea4000c1e1500 */
[----:B--2---:R-:W-:-:S05]  /*16b0*/  HADD2.F32 R0, -RZ, R0.H0_H0 ;  /* 0x20000000ff007230 */ /* 0x004fca0000004100 */
[----:B------:R-:W-:-:S04]  /*16c0*/  FMUL.FTZ R0, R0, 1 ;  /* 0x3f80000000007820 */ /* 0x000fc80000410000 */
[----:B------:R0:W1:Y:S01]  /*16d0*/  F2F.F64.F32 R2, R0 ;  /* 0x0000000000027310 */ /* 0x0000620000201800 */
[----:B------:R-:W-:Y:S05]  /*16e0*/  BRA `(.L_x_16386) ;  /* 0x0000000800f87947 */ /* 0x000fea0003800000 */
.L_x_16389:
        /* <DEDUP_REMOVED lines=10> */
.L_x_16392:
[----:B------:R-:W2:Y:S02]  /*1790*/  LDG.E.U16 R4, desc[UR36][R4.64] ;  /* 0x0000002404047981 */ /* 0x000ea4000c1e1500 */
[----:B--2---:R-:W-:-:S05]  /*17a0*/  HADD2.F32 R0, -RZ, R4.H0_H0 ;  /* 0x20000004ff007230 */ /* 0x004fca0000004100 */
[----:B------:R-:W-:-:S04]  /*17b0*/  FMUL.FTZ R0, R0, 1 ;  /* 0x3f80000000007820 */ /* 0x000fc80000410000 */
[----:B------:R0:W1:Y:S01]  /*17c0*/  F2F.F64.F32 R2, R0 ;  /* 0x0000000000027310 */ /* 0x0000620000201800 */
[----:B------:R-:W-:Y:S05]  /*17d0*/  BRA `(.L_x_16386) ;  /* 0x0000000800bc7947 */ /* 0x000fea0003800000 */
.L_x_16391:
[----:B------:R0:W5:Y:S01]  /*17e0*/  LDG.E.64 R2, desc[UR36][R4.64] ;  /* 0x0000002404027981 */ /* 0x000162000c1e1b00 */
[----:B------:R-:W-:Y:S05]  /*17f0*/  BRA `(.L_x_16386) ;  /* 0x0000000800b47947 */ /* 0x000fea0003800000 */
.L_x_16381:
        /* <DEDUP_REMOVED lines=13> */
.L_x_16395:
[----:B------:R0:W5:Y:S01]  /*18d0*/  LDG.E.64 R2, desc[UR36][R4.64] ;  /* 0x0000002404027981 */ /* 0x000162000c1e1b00 */
[----:B------:R-:W-:Y:S05]  /*18e0*/  BRA `(.L_x_16386) ;  /* 0x0000000800787947 */ /* 0x000fea0003800000 */
.L_x_16394:
        /* <DEDUP_REMOVED lines=28> */
.L_x_16397:
        /* <DEDUP_REMOVED lines=15> */
.L_x_16396:
[----:B------:R-:W2:Y:S02]  /*1ba0*/  LDG.E.U16 R0, desc[UR36][R4.64] ;  /* 0x0000002404007981 */ /* 0x000ea4000c1e1500 */
[----:B--2---:R-:W-:-:S04]  /*1bb0*/  IMAD.U32 R0, R0, 0x10000, RZ ;  /* 0x0001000000007824 */ /* 0x004fc800078e00ff */
[----:B------:R-:W-:-:S04]  /*1bc0*/  FMUL.FTZ R0, R0, 1 ;  /* 0x3f80000000007820 */ /* 0x000fc80000410000 */
[----:B------:R0:W1:Y:S01]  /*1bd0*/  F2F.F64.F32 R2, R0 ;  /* 0x0000000000027310 */ /* 0x0000620000201800 */
[----:B------:R-:W-:Y:S05]  /*1be0*/  BRA `(.L_x_16386) ;  /* 0x0000000400b87947 */ /* 0x000fea0003800000 */
.L_x_16393:
        /* <DEDUP_REMOVED lines=11> */
.L_x_16400:
        /* <DEDUP_REMOVED lines=21> */
.L_x_16404:
[----:B------:R-:W-:Y:S05]  /*1df0*/  BSYNC B1 ;  /* 0x0000000000017941 */ /* 0x000fea0003800000 */
.L_x_16403:
[----:B------:R-:W-:Y:S01]  /*1e00*/  LEA R3, R0, 0x3b800000, 0x17 ;  /* 0x3b80000000037811 */ /* 0x000fe200078eb8ff */
[----:B------:R-:W-:-:S05]  /*1e10*/  IMAD.SHL.U32 R0, R2, 0x100000, RZ ;  /* 0x0010000002007824 */ /* 0x000fca00078e00ff */
[----:B------:R-:W-:-:S07]  /*1e20*/  LOP3.LUT R0, R3, R0, R4, 0xfe, !PT ;  /* 0x0000000003007212 */ /* 0x000fce00078efe04 */
.L_x_16402:
[----:B------:R-:W-:Y:S05]  /*1e30*/  BSYNC B0 ;  /* 0x0000000000007941 */ /* 0x000fea0003800000 */
.L_x_16401:
[----:B------:R-:W-:-:S04]  /*1e40*/  FMUL.FTZ R0, R0, 1 ;  /* 0x3f80000000007820 */ /* 0x000fc80000410000 */
[----:B------:R1:W2:Y:S01]  /*1e50*/  F2F.F64.F32 R2, R0 ;  /* 0x0000000000027310 */ /* 0x0002a20000201800 */
[----:B------:R-:W-:Y:S05]  /*1e60*/  BRA `(.L_x_16386) ;  /* 0x0000000400187947 */ /* 0x000fea0003800000 */
.L_x_16399:
        /* <DEDUP_REMOVED lines=21> */
.L_x_16408:
[----:B------:R-:W-:Y:S05]  /*1fc0*/  BSYNC B1 ;  /* 0x0000000000017941 */ /* 0x000fea0003800000 */
.L_x_16407:
[----:B------:R-:W-:Y:S01]  /*1fd0*/  LEA R3, R0, 0x37800000, 0x17 ;  /* 0x3780000000037811 */ /* 0x000fe200078eb8ff */
[----:B------:R-:W-:-:S05]  /*1fe0*/  IMAD.SHL.U32 R0, R2, 0x200000, RZ ;  /* 0x0020000002007824 */ /* 0x000fca00078e00ff */
[----:B------:R-:W-:-:S07]  /*1ff0*/  LOP3.LUT R0, R3, R0, R4, 0xfe, !PT ;  /* 0x0000000003007212 */ /* 0x000fce00078efe04 */
.L_x_16406:
[----:B------:R-:W-:Y:S05]  /*2000*/  BSYNC B0 ;  /* 0x0000000000007941 */ /* 0x000fea0003800000 */
.L_x_16405:
[----:B------:R-:W-:-:S04]  /*2010*/  FMUL.FTZ R0, R0, 1 ;  /* 0x3f80000000007820 */ /* 0x000fc80000410000 */
[----:B------:R3:W4:Y:S01]  /*2020*/  F2F.F64.F32 R2, R0 ;  /* 0x0000000000027310 */ /* 0x0007220000201800 */
[----:B------:R-:W-:Y:S05]  /*2030*/  BRA `(.L_x_16386) ;  /* 0x0000000000a47947 */ /* 0x000fea0003800000 */
.L_x_16398:
        /* <DEDUP_REMOVED lines=14> */
.L_x_16412:
[----:B------:R-:W-:Y:S05]  /*2120*/  BSYNC B0 ;  /* 0x0000000000007941 */ /* 0x000fea0003800000 */
.L_x_16411:
[----:B------:R-:W-:-:S04]  /*2130*/  FMUL.FTZ R0, R0, 1 ;  /* 0x3f80000000007820 */ /* 0x000fc80000410000 */
[----:B------:R0:W1:Y:S01]  /*2140*/  F2F.F64.F32 R2, R0 ;  /* 0x0000000000027310 */ /* 0x0000620000201800 */
[----:B------:R-:W-:Y:S05]  /*2150*/  BRA `(.L_x_16386) ;  /* 0x00000000005c7947 */ /* 0x000fea0003800000 */
.L_x_16385:
        /* <DEDUP_REMOVED lines=16> */
.L_x_16413:
[----:B------:R-:W-:Y:S01]  /*2260*/  CS2R R2, SRZ ;  /* 0x0000000000027805 */ /* 0x000fe2000001ff00 */
[----:B------:R-:W-:Y:S06]  /*2270*/  BRA `(.L_x_16386) ;  /* 0x0000000000147947 */ /* 0x000fec0003800000 */
.L_x_16410:
[----:B------:R-:W2:Y:S02]  /*2280*/  LDG.E.64 R2, desc[UR36][R4.64] ;  /* 0x0000002404027981 */ /* 0x000ea4000c1e1b00 */
[----:B--2---:R-:W0:Y:S01]  /*2290*/  I2F.F64.U64 R2, R2 ;  /* 0x0000000200027312 */ /* 0x004e220000301800 */
[----:B------:R-:W-:Y:S05]  /*22a0*/  BRA `(.L_x_16386) ;  /* 0x0000000000087947 */ /* 0x000fea0003800000 */
.L_x_16409:
[----:B------:R-:W2:Y:S02]  /*22b0*/  LDG.E R2, desc[UR36][R4.64] ;  /* 0x0000002404027981 */ /* 0x000ea4000c1e1900 */
[----:B--2---:R-:W0:Y:S02]  /*22c0*/  I2F.F64.U32 R2, R2 ;  /* 0x0000000200027312 */ /* 0x004e240000201800 */
.L_x_16386:
[----:B------:R-:W3:Y:S01]  /*22d0*/  LDC.64 R6, c[0x0][0x428] ;  /* 0x00010a00ff067b82 */ /* 0x000ee20000000a00 */
[----:B------:R-:W-:Y:S02]  /*22e0*/  ULDC.64 UR4, c[0x0][0x428] ;  /* 0x00010a0000047ab9 */ /* 0x000fe40000000a00 */
[----:B0-----:R-:W-:Y:S01]  /*22f0*/  IMAD.U32 R4, RZ, RZ, UR4 ;  /* 0x00000004ff047e24 */ /* 0x001fe2000f8e00ff */
[----:B------:R-:W-:-:S04]  /*2300*/  MOV R5, UR5 ;  /* 0x0000000500057c02 */ /* 0x000fc80008000f00 */
[----:B------:R-:W1:Y:S01]  /*2310*/  LDC.U8 R9, c[0x0][0x430] ;  /* 0x00010c00ff097b82 */ /* 0x000e620000000000 */
[----:B---3--:R-:W-:Y:S01]  /*2320*/  DSETP.NAN.AND P1, PT, R6, R6, PT ;  /* 0x000000060600722a */ /* 0x008fe20003f28000 */
[----:B-1----:R-:W-:-:S04]  /*2330*/  PRMT R0, R9, 0x9910, RZ ;  /* 0x0000991009007816 */ /* 0x002fc800000000ff */
[----:B------:R-:W-:-:S09]  /*2340*/  ISETP.GT.AND P0, PT, R0, 0x9, PT ;  /* 0x000000090000780c */ /* 0x000fd20003f04270 */
[----:B------:R-:W-:Y:S05]  /*2350*/  @P1 BRA `(.L_x_16414) ;  /* 0x0000000000341947 */ /* 0x000fea0003800000 */
[----:B--2-45:R-:W-:-:S14]  /*2360*/  DSETP.NAN.AND P1, PT, R2, R2, PT ;  /* 0x000000020200722a */ /* 0x034fdc0003f28000 */
[----:B------:R-:W-:Y:S01]  /*2370*/  @!P1 DSETP.MIN.AND P2, P3, R2, R6, PT ;  /* 0x000000060200922a */ /* 0x000fe20003b40000 */
[----:B------:R-:W-:Y:S02]  /*2380*/  @!P1 IMAD.MOV.U32 R4, RZ, RZ, R3 ;  /* 0x000000ffff049224 */ /* 0x000fe400078e0003 */
[----:B------:R-:W-:-:S03]  /*2390*/  @!P1 IMAD.MOV.U32 R5, RZ, RZ, R6 ;  /* 0x000000ffff059224 */ /* 0x000fc600078e0006 */
[----:B------:R-:W-:Y:S01]  /*23a0*/  @!P1 FSEL R8, R4, R7, P2 ;  /* 0x0000000704089208 */ /* 0x000fe20001000000 */
[----:B------:R-:W-:Y:S01]  /*23b0*/  @!P1 IMAD.MOV.U32 R4, RZ, RZ, R2 ;  /* 0x000000ffff049224 */ /* 0x000fe200078e0002 */
[----:B------:R-:W-:-:S04]  /*23c0*/  @!P1 LOP3.LUT R7, R7, 0x80000, RZ, 0xfc, !PT ;  /* 0x0008000007079812 */ /* 0x000fc800078efcff */
[----:B------:R-:W-:Y:S01]  /*23d0*/  @!P1 SEL R6, R4, R5, P2 ;  /* 0x0000000504069207 */ /* 0x000fe20001000000 */
[----:B------:R-:W-:Y:S01]  /*23e0*/  IMAD.MOV.U32 R4, RZ, RZ, R2 ;  /* 0x000000ffff047224 */ /* 0x000fe200078e0002 */
[----:B------:R-:W-:Y:S01]  /*23f0*/  @!P1 SEL R7, R7, R8, P3 ;  /* 0x0000000807079207 */ /* 0x000fe20001800000 */
[----:B------:R-:W-:Y:S02]  /*2400*/  IMAD.MOV.U32 R5, RZ, RZ, R3 ;  /* 0x000000ffff057224 */ /* 0x000fe400078e0003 */
[----:B------:R-:W-:Y:S02]  /*2410*/  @!P1 IMAD.MOV.U32 R4, RZ, RZ, R6 ;  /* 0x000000ffff049224 */ /* 0x000fe400078e0006 */
[----:B------:R-:W-:-:S07]  /*2420*/  @!P1 IMAD.MOV.U32 R5, RZ, RZ, R7 ;  /* 0x000000ffff059224 */ /* 0x000fce00078e0007 */
.L_x_16414:
        /* <DEDUP_REMOVED lines=12> */
.L_x_16418:
[----:B------:R-:W2:Y:S02]  /*24f0*/  F2I.S64.F64.TRUNC R4, R4 ;  /* 0x0000000400047311 */ /* 0x000ea4000030d900 */
[----:B--2-45:R-:W-:-:S05]  /*2500*/  IMAD.MOV.U32 R3, RZ, RZ, R4 ;  /* 0x000000ffff037224 */ /* 0x034fca00078e0004 */
[----:B------:R0:W-:Y:S01]  /*2510*/  STG.E.U8 desc[UR36][R16.64], R3 ;  /* 0x0000000310007986 */ /* 0x0001e2000c101124 */
[----:B------:R-:W-:Y:S05]  /*2520*/  BRA `(.L_x_16420) ;  /* 0x0000000c00f87947 */ /* 0x000fea0003800000 */
.L_x_16417:
        /* <DEDUP_REMOVED lines=9> */
.L_x_16422:
[----:B------:R-:W0:Y:S02]  /*25c0*/  F2I.F64.TRUNC R5, R4 ;  /* 0x0000000400057311 */ /* 0x000e24000030d100 */
[----:B0-----:R0:W-:Y:S01]  /*25d0*/  STG.E desc[UR36][R16.64], R5 ;  /* 0x0000000510007986 */ /* 0x0011e2000c101924 */
[----:B------:R-:W-:Y:S05]  /*25e0*/  BRA `(.L_x_16420) ;  /* 0x0000000c00c87947 */ /* 0x000fea0003800000 */
.L_x_16421:
[----:B------:R-:W0:Y:S02]  /*25f0*/  F2I.F64.TRUNC R5, R4 ;  /* 0x0000000400057311 */ /* 0x000e24000030d100 */
[----:B0-----:R0:W-:Y:S01]  /*2600*/  STG.E.U16 desc[UR36][R16.64], R5 ;  /* 0x0000000510007986 */ /* 0x0011e2000c101524 */
[----:B------:R-:W-:Y:S05]  /*2610*/  BRA `(.L_x_16420) ;  /* 0x0000000c00bc7947 */ /* 0x000fea0003800000 */
.L_x_16416:
        /* <DEDUP_REMOVED lines=8> */
[----:B--2-45:R-:W0:Y:S01]  /*26a0*/  F2F.F32.F64 R3, R4 ;  /* 0x0000000400037310 */ /* 0x034e220000301000 */
[----:B------:R-:W-:-:S14]  /*26b0*/  DSETP.GEU.AND P0, PT, |R4|, UR4, PT ;  /* 0x0000000404007e2a */ /* 0x000fdc000bf0e200 */
[----:B0-----:R-:W-:-:S05]  /*26c0*/  @!P0 FMUL R3, R3, 1.175494350822287508e-38 ;  /* 0x0080000003038820 */ /* 0x001fca0000400000 */
[----:B------:R0:W-:Y:S01]  /*26d0*/  STG.E desc[UR36][R16.64], R3 ;  /* 0x0000000310007986 */ /* 0x0001e2000c101924 */
[----:B------:R-:W-:Y:S05]  /*26e0*/  BRA `(.L_x_16420) ;  /* 0x0000000c00887947 */ /* 0x000fea0003800000 */
.L_x_16424:
        /* <DEDUP_REMOVED lines=8> */
.L_x_16423:
        /* <DEDUP_REMOVED lines=8> */
[----:B--2-45:R-:W0:Y:S01]  /*27f0*/  F2F.F32.F64 R2, R4 ;  /* 0x0000000400027310 */ /* 0x034e220000301000 */
[----:B------:R-:W-:Y:S01]  /*2800*/  DSETP.GEU.AND P0, PT, |R4|, UR4, PT ;  /* 0x0000000404007e2a */ /* 0x000fe2000bf0e200 */
[----:B------:R-:W-:-:S13]  /*2810*/  IMAD.MOV.U32 R3, RZ, RZ, RZ ;  /* 0x000000ffff037224 */ /* 0x000fda00078e00ff */
[----:B0-----:R-:W-:-:S05]  /*2820*/  @!P0 FMUL R2, R2, 1.175494350822287508e-38 ;  /* 0x0080000002028820 */ /* 0x001fca0000400000 */
[----:B------:R0:W-:Y:S01]  /*2830*/  STG.E.64 desc[UR36][R16.64], R2 ;  /* 0x0000000210007986 */ /* 0x0001e2000c101b24 */
[----:B------:R-:W-:Y:S05]  /*2840*/  BRA `(.L_x_16420) ;  /* 0x0000000c00307947 */ /* 0x000fea0003800000 */
.L_x_16426:
[----:B------:R-:W-:Y:S01]  /*2850*/  UMOV UR4, 0xf0000000 ;  /* 0xf000000000047882 */ /* 0x000fe20000000000 */
[----:B------:R-:W-:Y:S01]  /*2860*/  UMOV UR5, 0x380fffff ;  /* 0x380fffff00057882 */ /* 0x000fe20000000000 */
[----:B------:R-:W0:Y:S01]  /*2870*/  F2F.F32.F64 R0, R4 ;  /* 0x0000000400007310 */ /* 0x000e220000301000 */
[----:B------:R-:W-:-:S14]  /*2880*/  DSETP.GEU.AND P0, PT, |R4|, UR4, PT ;  /* 0x0000000404007e2a */ /* 0x000fdc000bf0e200 */
[----:B0-----:R-:W-:-:S05]  /*2890*/  @!P0 FMUL R0, R0, 1.175494350822287508e-38 ;  /* 0x0080000000008820 */ /* 0x001fca0000400000 */
[----:B--2-45:R-:W-:-:S04]  /*28a0*/  F2FP.F16.F32.PACK_AB R3, RZ, R0 ;  /* 0x00000000ff03723e */ /* 0x034fc800000000ff */
[----:B------:R-:W-:-:S05]  /*28b0*/  PRMT R3, R3, 0x5410, RZ ;  /* 0x0000541003037816 */ /* 0x000fca00000000ff */
[----:B------:R0:W-:Y:S01]  /*28c0*/  STG.E desc[UR36][R16.64], R3 ;  /* 0x0000000310007986 */ /* 0x0001e2000c101924 */
[----:B------:R-:W-:Y:S05]  /*28d0*/  BRA `(.L_x_16420) ;  /* 0x0000000c000c7947 */ /* 0x000fea0003800000 */
.L_x_16425:
[----:B------:R0:W-:Y:S01]  /*28e0*/  STG.E.64 desc[UR36][R16.64], R4 ;  /* 0x0000000410007986 */ /* 0x0001e2000c101b24 */
[----:B------:R-:W-:Y:S05]  /*28f0*/  BRA `(.L_x_16420) ;  /* 0x0000000c00047947 */ /* 0x000fea0003800000 */
.L_x_16415:
        /* <DEDUP_REMOVED lines=9> */
[----:B--2-45:R-:W-:-:S05]  /*2990*/  SEL R3, RZ, 0x1, !P0 ;  /* 0x00000001ff037807 */ /* 0x034fca0004000000 */
[----:B------:R0:W-:Y:S01]  /*29a0*/  STG.E.U8 desc[UR36][R16.64], R3 ;  /* 0x0000000310007986 */ /* 0x0001e2000c101124 */
[----:B------:R-:W-:Y:S05]  /*29b0*/  BRA `(.L_x_16420) ;  /* 0x0000000800d47947 */ /* 0x000fea0003800000 */
.L_x_16429:
[----:B------:R-:W-:-:S05]  /*29c0*/  CS2R R6, SRZ ;  /* 0x0000000000067805 */ /* 0x000fca000001ff00 */
[----:B------:R0:W-:Y:S01]  /*29d0*/  STG.E.128 desc[UR36][R16.64], R4 ;  /* 0x0000000410007986 */ /* 0x0001e2000c101d24 */
[----:B------:R-:W-:Y:S05]  /*29e0*/  BRA `(.L_x_16420) ;  /* 0x0000000800c87947 */ /* 0x000fea0003800000 */
.L_x_16428:
        /* <DEDUP_REMOVED lines=12> */
[C---:B--2-45:R-:W-:Y:S02]  /*2ab0*/  LOP3.LUT R2, R7.reuse, 0x7fffffff, RZ, 0xc0, !PT ;  /* 0x7fffffff07027812 */ /* 0x074fe400078ec0ff */
        /* <DEDUP_REMOVED lines=12> */
.L_x_16433:
[----:B------:R-:W-:Y:S05]  /*2b80*/  BSYNC B0 ;  /* 0x0000000000007941 */ /* 0x000fea0003800000 */
.L_x_16432:
[----:B------:R-:W-:-:S05]  /*2b90*/  LOP3.LUT R3, R0, R3, RZ, 0xfc, !PT ;  /* 0x0000000300037212 */ /* 0x000fca00078efcff */
[----:B------:R0:W-:Y:S01]  /*2ba0*/  STG.E.U8 desc[UR36][R16.64], R3 ;  /* 0x0000000310007986 */ /* 0x0001e2000c101124 */
[----:B------:R-:W-:Y:S05]  /*2bb0*/  BRA `(.L_x_16420) ;  /* 0x0000000800547947 */ /* 0x000fea0003800000 */
.L_x_16431:
[----:B------:R-:W-:Y:S01]  /*2bc0*/  UMOV UR4, 0xf0000000 ;  /* 0xf000000000047882 */ /* 0x000fe20000000000 */
[----:B------:R-:W-:Y:S01]  /*2bd0*/  UMOV UR5, 0x380fffff ;  /* 0x380fffff00057882 */ /* 0x000fe20000000000 */
[----:B--2-45:R-:W0:Y:S01]  /*2be0*/  F2F.F32.F64 R3, R4 ;  /* 0x0000000400037310 */ /* 0x034e220000301000 */
        /* <DEDUP_REMOVED lines=14> */
.L_x_16435:
[----:B------:R-:W-:Y:S02]  /*2cd0*/  ISETP.GT.U32.AND P0, PT, R2, 0x7f800000, PT ;  /* 0x7f8000000200780c */ /* 0x000fe40003f04070 */
[----:B------:R-:W-:-:S04]  /*2ce0*/  MOV R0, 0x7f ;  /* 0x0000007f00007802 */ /* 0x000fc80000000f00 */
[----:B------:R-:W-:-:S07]  /*2cf0*/  SEL R0, R0, 0x7c, P0 ;  /* 0x0000007c00007807 */ /* 0x000fce0000000000 */
.L_x_16436:
[----:B------:R-:W-:Y:S05]  /*2d00*/  BSYNC B0 ;  /* 0x0000000000007941 */ /* 0x000fea0003800000 */
.L_x_16434:
[----:B------:R-:W-:-:S04]  /*2d10*/  LOP3.LUT R2, R3, 0x80000000, RZ, 0xc0, !PT ;  /* 0x8000000003027812 */ /* 0x000fc800078ec0ff */
[----:B------:R-:W-:-:S04]  /*2d20*/  SHF.R.U32.HI R3, RZ, 0x18, R2 ;  /* 0x00000018ff037819 */ /* 0x000fc80000011602 */
[----:B------:R-:W-:-:S05]  /*2d30*/  LOP3.LUT R3, R0, R3, RZ, 0xfc, !PT ;  /* 0x0000000300037212 */ /* 0x000fca00078efcff */
[----:B------:R0:W-:Y:S01]  /*2d40*/  STG.E.U8 desc[UR36][R16.64], R3 ;  /* 0x0000000310007986 */ /* 0x0001e2000c101124 */
[----:B------:R-:W-:Y:S05]  /*2d50*/  BRA `(.L_x_16420) ;  /* 0x0000000400ec7947 */ /* 0x000fea0003800000 */
.L_x_16430:
        /* <DEDUP_REMOVED lines=8> */
.L_x_16427:
        /* <DEDUP_REMOVED lines=11> */
.L_x_16439:
[----:B------:R-:W-:Y:S01]  /*2e90*/  UMOV UR4, 0xf0000000 ;  /* 0xf000000000047882 */ /* 0x000fe20000000000 */
[----:B------:R-:W-:Y:S01]  /*2ea0*/  UMOV UR5, 0x380fffff ;  /* 0x380fffff00057882 */ /* 0x000fe20000000000 */
[----:B--2-45:R-:W0:Y:S01]  /*2eb0*/  F2F.F32.F64 R3, R4 ;  /* 0x0000000400037310 */ /* 0x034e220000301000 */
        /* <DEDUP_REMOVED lines=18> */
.L_x_16442:
[----:B------:R-:W-:-:S04]  /*2fe0*/  LOP3.LUT R2, R3, 0x80000000, RZ, 0xc0, !PT ;  /* 0x8000000003027812 */ /* 0x000fc800078ec0ff */
[----:B------:R-:W-:-:S04]  /*2ff0*/  SHF.R.U32.HI R3, RZ, 0x18, R2 ;  /* 0x00000018ff037819 */ /* 0x000fc80000011602 */
[----:B------:R-:W-:-:S04]  /*3000*/  LOP3.LUT R0, R0, R3, RZ, 0xfc, !PT ;  /* 0x0000000300007212 */ /* 0x000fc800078efcff */
[----:B------:R-:W-:-:S07]  /*3010*/  PRMT R8, R0, 0x7610, R8 ;  /* 0x0000761000087816 */ /* 0x000fce0000000008 */
.L_x_16441:
[----:B------:R-:W-:Y:S05]  /*3020*/  BSYNC B0 ;  /* 0x0000000000007941 */ /* 0x000fea0003800000 */
.L_x_16440:
[----:B------:R0:W-:Y:S01]  /*3030*/  STG.E.U8 desc[UR36][R16.64], R8 ;  /* 0x0000000810007986 */ /* 0x0001e2000c101124 */
[----:B------:R-:W-:Y:S05]  /*3040*/  BRA `(.L_x_16420) ;  /* 0x0000000400307947 */ /* 0x000fea0003800000 */
.L_x_16438:
        /* <DEDUP_REMOVED lines=21> */
.L_x_16445:
[----:B------:R-:W-:-:S04]  /*31a0*/  LOP3.LUT R2, R3, 0x80000000, RZ, 0xc0, !PT ;  /* 0x8000000003027812 */ /* 0x000fc800078ec0ff */
[----:B------:R-:W-:-:S04]  /*31b0*/  SHF.R.U32.HI R3, RZ, 0x18, R2 ;  /* 0x00000018ff037819 */ /* 0x000fc80000011602 */
[----:B------:R-:W-:-:S04]  /*31c0*/  LOP3.LUT R0, R0, R3, RZ, 0xfc, !PT ;  /* 0x0000000300007212 */ /* 0x000fc800078efcff */
[----:B------:R-:W-:-:S07]  /*31d0*/  PRMT R8, R0, 0x7610, R8 ;  /* 0x0000761000087816 */ /* 0x000fce0000000008 */
.L_x_16444:
[----:B------:R-:W-:Y:S05]  /*31e0*/  BSYNC B0 ;  /* 0x0000000000007941 */ /* 0x000fea0003800000 */
.L_x_16443:
[----:B------:R0:W-:Y:S01]  /*31f0*/  STG.E.U8 desc[UR36][R16.64], R8 ;  /* 0x0000000810007986 */ /* 0x0001e2000c101124 */
[----:B------:R-:W-:Y:S05]  /*3200*/  BRA `(.L_x_16420) ;  /* 0x0000000000c07947 */ /* 0x000fea0003800000 */
.L_x_16437:
        /* <DEDUP_REMOVED lines=11> */
[----:B--2-45:R-:W-:-:S04]  /*32c0*/  SHF.R.U32.HI R2, RZ, 0x17, R6 ;  /* 0x00000017ff027819 */ /* 0x034fc80000011606 */
        /* <DEDUP_REMOVED lines=14> */
.L_x_16419:
[----:B--2-45:R-:W-:Y:S01]  /*33b0*/  MOV R2, 0x0 ;  /* 0x0000000000027802 */ /* 0x034fe20000000f00 */
[----:B------:R-:W-:Y:S01]  /*33c0*/  ULDC.64 UR4, c[0x4][0x188] ;  /* 0x0100620000047ab9 */ /* 0x000fe20000000a00 */
[----:B------:R-:W-:Y:S01]  /*33d0*/  ULDC.64 UR6, c[0x4][0x190] ;  /* 0x0100640000067ab9 */ /* 0x000fe20000000a00 */
[----:B------:R-:W-:Y:S02]  /*33e0*/  IMAD.U32 R4, RZ, RZ, UR4 ;  /* 0x00000004ff047e24 */ /* 0x000fe4000f8e00ff */
[----:B------:R-:W-:Y:S01]  /*33f0*/  IMAD.U32 R5, RZ, RZ, UR5 ;  /* 0x00000005ff057e24 */ /* 0x000fe2000f8e00ff */
[----:B------:R-:W0:Y:S01]  /*3400*/  LDC.64 R2, c[0x4][R2] ;  /* 0x0100000002027b82 */ /* 0x000e220000000a00 */
[----:B------:R-:W-:Y:S01]  /*3410*/  ULDC.64 UR4, c[0x4][0x70] ;  /* 0x01001c0000047ab9 */ /* 0x000fe20000000a00 */
[----:B------:R-:W-:Y:S01]  /*3420*/  IMAD.U32 R6, RZ, RZ, UR6 ;  /* 0x00000006ff067e24 */ /* 0x000fe2000f8e00ff */
[----:B------:R-:W-:Y:S01]  /*3430*/  MOV R11, UR5 ;  /* 0x00000005000b7c02 */ /* 0x000fe20008000f00 */
[----:B------:R-:W-:-:S02]  /*3440*/  IMAD.U32 R7, RZ, RZ, UR7 ;  /* 0x00000007ff077e24 */ /* 0x000fc4000f8e00ff */
[----:B------:R-:W-:Y:S02]  /*3450*/  IMAD.U32 R10, RZ, RZ, UR4 ;  /* 0x00000004ff0a7e24 */ /* 0x000fe4000f8e00ff */
[----:B------:R-:W-:Y:S02]  /*3460*/  IMAD.MOV.U32 R8, RZ, RZ, 0x65 ;  /* 0x00000065ff087424 */ /* 0x000fe400078e00ff */
[----:B------:R-:W-:Y:S02]  /*3470*/  IMAD.MOV.U32 R12, RZ, RZ, 0x1 ;  /* 0x00000001ff0c7424 */ /* 0x000fe400078e00ff */
[----:B------:R-:W-:-:S07]  /*3480*/  IMAD.MOV.U32 R13, RZ, RZ, RZ ;  /* 0x000000ffff0d7224 */ /* 0x000fce00078e00ff */
[----:B------:R-:W-:-:S07]  /*3490*/  LEPC R20, `(.L_x_16448) ;  /* 0x000000001014794e */ /* 0x000fce0000000000 */
[----:B0-----:R-:W-:Y:S05]  /*34a0*/  CALL.ABS.NOINC R2 ;  /* 0x0000000002007343 */ /* 0x001fea0003c00000 */
.L_x_16448:
[----:B------:R-:W-:Y:S05]  /*34b0*/  BRA `(.L_x_16420) ;  /* 0x0000000000147947 */ /* 0x000fea0003800000 */
.L_x_16447:
[----:B------:R-:W0:Y:S02]  /*34c0*/  F2I.U64.F64.TRUNC R4, R4 ;  /* 0x0000000400047311 */ /* 0x000e24000030d800 */
[----:B0-----:R3:W-:Y:S01]  /*34d0*/  STG.E.64 desc[UR36][R16.64], R4 ;  /* 0x0000000410007986 */ /* 0x0017e2000c101b24 */
[----:B------:R-:W-:Y:S05]  /*34e0*/  BRA `(.L_x_16420) ;  /* 0x0000000000087947 */ /* 0x000fea0003800000 */
.L_x_16446:
[----:B------:R-:W0:Y:S02]  /*34f0*/  F2I.U32.F64.TRUNC R5, R4 ;  /* 0x0000000400057311 */ /* 0x000e24000030d000 */
[----:B0-----:R0:W-:Y:S02]  /*3500*/  STG.E desc[UR36][R16.64], R5 ;  /* 0x0000000510007986 */ /* 0x0011e4000c101924 */
.L_x_16420:
[----:B------:R-:W-:-:S04]  /*3510*/  IMAD R18, R23, 0x200, R18 ;  /* 0x0000020017127824 */ /* 0x000fc800078e0212 */
[----:B------:R-:W-:-:S07]  /*3520*/  VIADD R19, R18, 0x80 ;  /* 0x0000008012137836 */ /* 0x000fce0000000000 */
.L_x_16379:
[----:B------:R-:W-:Y:S05]  /*3530*/  BSYNC B6 ;  /* 0x0000000000067941 */ /* 0x000fea0003800000 */
.L_x_16378:
[----:B------:R-:W-:Y:S01]  /*3540*/  ULDC UR4, c[0x0][0x210] ;  /* 0x0000840000047ab9 */ /* 0x000fe20000000800 */
[----:B------:R-:W-:Y:S01]  /*3550*/  BSSY B6, `(.L_x_16449) ;  /* 0x000034b000067945 */ /* 0x000fe20003800000 */
[----:B------:R-:W-:-:S13]  /*3560*/  ISETP.GE.AND P0, PT, R19, UR4, PT ;  /* 0x0000000413007c0c */ /* 0x000fda000bf06270 */
[----:B------:R-:W-:Y:S05]  /*3570*/  @P0 BRA `(.L_x_16450) ;  /* 0x0000003400200947 */ /* 0x000fea0003800000 */
[----:B0-----:R-:W0:Y:S01]  /*3580*/  LDC R6, c[0x0][0x218] ;  /* 0x00008600ff067b82 */ /* 0x001e220000000800 */
[----:B------:R-:W-:Y:S02]  /*3590*/  IMAD.MOV.U32 R0, RZ, RZ, RZ ;  /* 0x000000ffff007224 */ /* 0x000fe400078e00ff */
[----:B-1-3--:R-:W-:Y:S01]  /*35a0*/  IMAD.MOV.U32 R16, RZ, RZ, RZ ;  /* 0x000000ffff107224 */ /* 0x00afe200078e00ff */
[----:B0-----:R-:W-:-:S13]  /*35b0*/  ISETP.NE.AND P0, PT, R6, RZ, PT ;  /* 0x000000ff0600720c */ /* 0x001fda0003f05270 */
[----:B------:R-:W-:Y:S05]  /*35c0*/  @!P0 BRA `(.L_x_16451) ;  /* 0x0000001000a88947 */ /* 0x000fea0003800000 */
[----:B------:R-:W-:Y:S01]  /*35d0*/  IMAD.MOV.U32 R18, RZ, RZ, RZ ;  /* 0x000000ffff127224 */ /* 0x000fe200078e00ff */
[----:B------:R-:W-:Y:S01]  /*35e0*/  ULDC.64 UR4, c[0x0][0x220] ;  /* 0x0000880000047ab9 */ /* 0x000fe20000000a00 */
[----:B------:R-:W-:Y:S02]  /*35f0*/  ISETP.NE.AND P0, PT, R6, 0x1, PT ;  /* 0x000000010600780c */ /* 0x000fe40003f05270 */
[----:B--2-45:R-:W-:Y:S01]  /*3600*/  IMAD.HI.U32 R2, R19, UR4, R18 ;  /* 0x0000000413027c27 */ /* 0x034fe2000f8e0012 */
        /* <DEDUP_REMOVED lines=294> */
.L_x_16451:
[----:B--2-45:R-:W0:Y:S01]  /*4870*/  LDC.U8 R3, c[0x0][0x431] ;  /* 0x00010c40ff037b82 */ /* 0x034e220000000000 */
        /* <DEDUP_REMOVED lines=20> */
.L_x_16455:
[----:B------:R-:W2:Y:S02]  /*49c0*/  LDG.E.U8 R2, desc[UR36][R4.64] ;  /* 0x0000002404027981 */ /* 0x000ea4000c1e1100 */
[----:B--2---:R-:W0:Y:S01]  /*49d0*/  I2F.F64.U16 R2, R2 ;  /* 0x0000000200027312 */ /* 0x004e220000101800 */
[----:B------:R-:W-:Y:S05]  /*49e0*/  BRA `(.L_x_16457) ;  /* 0x0000000c00707947 */ /* 0x000fea0003800000 */
.L_x_16454:
        /* <DEDUP_REMOVED lines=9> */
.L_x_16459:
[----:B------:R-:W2:Y:S02]  /*4a80*/  LDG.E R2, desc[UR36][R4.64] ;  /* 0x0000002404027981 */ /* 0x000ea4000c1e1900 */
[----:B--2---:R-:W0:Y:S01]  /*4a90*/  I2F.F64 R2, R2 ;  /* 0x0000000200027312 */ /* 0x004e220000201c00 */
[----:B------:R-:W-:Y:S05]  /*4aa0*/  BRA `(.L_x_16457) ;  /* 0x0000000c00407947 */ /* 0x000fea0003800000 */
.L_x_16458:
[----:B------:R-:W2:Y:S02]  /*4ab0*/  LDG.E.U16 R2, desc[UR36][R4.64] ;  /* 0x0000002404027981 */ /* 0x000ea4000c1e1500 */
[----:B--2---:R-:W0:Y:S01]  /*4ac0*/  I2F.F64.S16 R2, R2 ;  /* 0x0000000200027312 */ /* 0x004e220000101c00 */
[----:B------:R-:W-:Y:S05]  /*4ad0*/  BRA `(.L_x_16457) ;  /* 0x0000000c00347947 */ /* 0x000fea0003800000 */
.L_x_16453:
        /* <DEDUP_REMOVED lines=10> */
.L_x_16461:
[----:B------:R-:W2:Y:S02]  /*4b80*/  LDG.E.U16 R0, desc[UR36][R4.64] ;  /* 0x0000002404007981 */ /* 0x000ea4000c1e1500 */
[----:B--2---:R-:W-:-:S05]  /*4b90*/  HADD2.F32 R0, -RZ, R0.H0_H0 ;  /* 0x20000000ff007230 */ /* 0x004fca0000004100 */
[----:B------:R-:W-:-:S04]  /*4ba0*/  FMUL.FTZ R0, R0, 1 ;  /* 0x3f80000000007820 */ /* 0x000fc80000410000 */
[----:B------:R0:W1:Y:S01]  /*4bb0*/  F2F.F64.F32 R2, R0 ;  /* 0x0000000000027310 */ /* 0x0000620000201800 */
[----:B------:R-:W-:Y:S05]  /*4bc0*/  BRA `(.L_x_16457) ;  /* 0x0000000800f87947 */ /* 0x000fea0003800000 */
.L_x_16460:
        /* <DEDUP_REMOVED lines=10> */
.L_x_16463:
[----:B------:R-:W2:Y:S02]  /*4c70*/  LDG.E.U16 R4, desc[UR36][R4.64] ;  /* 0x0000002404047981 */ /* 0x000ea4000c1e1500 */
[----:B--2---:R-:W-:-:S05]  /*4c80*/  HADD2.F32 R0, -RZ, R4.H0_H0 ;  /* 0x20000004ff007230 */ /* 0x004fca0000004100 */
[----:B------:R-:W-:-:S04]  /*4c90*/  FMUL.FTZ R0, R0, 1 ;  /* 0x3f80000000007820 */ /* 0x000fc80000410000 */
[----:B------:R0:W1:Y:S01]  /*4ca0*/  F2F.F64.F32 R2, R0 ;  /* 0x0000000000027310 */ /* 0x0000620000201800 */
[----:B------:R-:W-:Y:S05]  /*4cb0*/  BRA `(.L_x_16457) ;  /* 0x0000000800bc7947 */ /* 0x000fea0003800000 */
.L_x_16462:
[----:B------:R0:W5:Y:S01]  /*4cc0*/  LDG.E.64 R2, desc[UR36][R4.64] ;  /* 0x0000002404027981 */ /* 0x000162000c1e1b00 */
[----:B------:R-:W-:Y:S05]  /*4cd0*/  BRA `(.L_x_16457) ;  /* 0x0000000800b47947 */ /* 0x000fea0003800000 */
.L_x_16452:
        /* <DEDUP_REMOVED lines=9> */
[----:B------:R-:W-:Y:S01]  /*4d70*/  HFMA2.MMA R2, -RZ, RZ, 0, 0 ;  /* 0x00000000ff027435 */ /* 0x000fe200000001ff */
[----:B--2---:R-:W-:-:S04]  /*4d80*/  ISETP.NE.AND P0, PT, R4, RZ, PT ;  /* 0x000000ff0400720c */ /* 0x004fc80003f05270 */
[----:B------:R-:W-:Y:S01]  /*4d90*/  FSEL R3, RZ, 1.875, !P0 ;  /* 0x3ff00000ff037808 */ /* 0x000fe20004000000 */
[----:B------:R-:W-:Y:S08]  /*4da0*/  BRA `(.L_x_16457) ;  /* 0x0000000800807947 */ /* 0x000ff00003800000 */
.L_x_16466:
[----:B------:R0:W5:Y:S01]  /*4db0*/  LDG.E.64 R2, desc[UR36][R4.64] ;  /* 0x0000002404027981 */ /* 0x000162000c1e1b00 */
[----:B------:R-:W-:Y:S05]  /*4dc0*/  BRA `(.L_x_16457) ;  /* 0x0000000800787947 */ /* 0x000fea0003800000 */
.L_x_16465:
        /* <DEDUP_REMOVED lines=28> */
.L_x_16468:
        /* <DEDUP_REMOVED lines=15> */
.L_x_16467:
[----:B------:R-:W2:Y:S02]  /*5080*/  LDG.E.U16 R0, desc[UR36][R4.64] ;  /* 0x0000002404007981 */ /* 0x000ea4000c1e1500 */
[----:B--2---:R-:W-:-:S04]  /*5090*/  IMAD.U32 R0, R0, 0x10000, RZ ;  /* 0x0001000000007824 */ /* 0x004fc800078e00ff */
[----:B------:R-:W-:-:S04]  /*50a0*/  FMUL.FTZ R0, R0, 1 ;  /* 0x3f80000000007820 */ /* 0x000fc80000410000 */
[----:B------:R0:W1:Y:S01]  /*50b0*/  F2F.F64.F32 R2, R0 ;  /* 0x0000000000027310 */ /* 0x0000620000201800 */
[----:B------:R-:W-:Y:S05]  /*50c0*/  BRA `(.L_x_16457) ;  /* 0x0000000400b87947 */ /* 0x000fea0003800000 */
.L_x_16464:
        /* <DEDUP_REMOVED lines=9> */
[----:B--2---:R-:W4:Y:S01]  /*5160*/  I2F.F64.U16 R2, R2 ;  /* 0x0000000200027312 */ /* 0x004f220000101800 */
[----:B------:R-:W-:Y:S05]  /*5170*/  BRA `(.L_x_16457) ;  /* 0x00000004008c7947 */ /* 0x000fea0003800000 */
.L_x_16471:
[----:B------:R-:W2:Y:S01]  /*5180*/  LDG.E.U8 R2, desc[UR36][R4.64] ;  /* 0x0000002404027981 */ /* 0x000ea2000c1e1100 */
[----:B------:R-:W-:Y:S01]  /*5190*/  BSSY B0, `(.L_x_16472) ;  /* 0x0000018000007945 */ /* 0x000fe20003800000 */
[----:B------:R-:W-:Y:S01]  /*51a0*/  IMAD.MOV.U32 R0, RZ, RZ, RZ ;  /* 0x000000ffff007224 */ /* 0x000fe200078e00ff */
[----:B--2---:R-:W-:-:S13]  /*51b0*/  ISETP.NE.AND P0, PT, R2, RZ, PT ;  /* 0x000000ff0200720c */ /* 0x004fda0003f05270 */
        /* <DEDUP_REMOVED lines=17> */
.L_x_16475:
[----:B------:R-:W-:Y:S05]  /*52d0*/  BSYNC B1 ;  /* 0x0000000000017941 */ /* 0x000fea0003800000 */
.L_x_16474:
[----:B------:R-:W-:Y:S01]  /*52e0*/  LEA R3, R0, 0x3b800000, 0x17 ;  /* 0x3b80000000037811 */ /* 0x000fe200078eb8ff */
[----:B------:R-:W-:-:S05]  /*52f0*/  IMAD.SHL.U32 R0, R2, 0x100000, RZ ;  /* 0x0010000002007824 */ /* 0x000fca00078e00ff */
[----:B------:R-:W-:-:S07]  /*5300*/  LOP3.LUT R0, R3, R0, R4, 0xfe, !PT ;  /* 0x0000000003007212 */ /* 0x000fce00078efe04 */
.L_x_16473:
[----:B------:R-:W-:Y:S05]  /*5310*/  BSYNC B0 ;  /* 0x0000000000007941 */ /* 0x000fea0003800000 */
.L_x_16472:
[----:B------:R-:W-:-:S04]  /*5320*/  FMUL.FTZ R0, R0, 1 ;  /* 0x3f80000000007820 */ /* 0x000fc80000410000 */
[----:B------:R2:W3:Y:S01]  /*5330*/  F2F.F64.F32 R2, R0 ;  /* 0x0000000000027310 */ /* 0x0004e20000201800 */
[----:B------:R-:W-:Y:S05]  /*5340*/  BRA `(.L_x_16457) ;  /* 0x0000000400187947 */ /* 0x000fea0003800000 */
.L_x_16470:
        /* <DEDUP_REMOVED lines=21> */
.L_x_16479:
[----:B------:R-:W-:Y:S05]  /*54a0*/  BSYNC B1 ;  /* 0x0000000000017941 */ /* 0x000fea0003800000 */
.L_x_16478:
[----:B------:R-:W-:Y:S01]  /*54b0*/  LEA R3, R0, 0x37800000, 0x17 ;  /* 0x3780000000037811 */ /* 0x000fe200078eb8ff */
[----:B------:R-:W-:-:S05]  /*54c0*/  IMAD.SHL.U32 R0, R2, 0x200000, RZ ;  /* 0x0020000002007824 */ /* 0x000fca00078e00ff */
[----:B------:R-:W-:-:S07]  /*54d0*/  LOP3.LUT R0, R3, R0, R4, 0xfe, !PT ;  /* 0x0000000003007212 */ /* 0x000fce00078efe04 */
.L_x_16477:
[----:B------:R-:W-:Y:S05]  /*54e0*/  BSYNC B0 ;  /* 0x0000000000007941 */ /* 0x000fea0003800000 */
.L_x_16476:
[----:B------:R-:W-:-:S04]  /*54f0*/  FMUL.FTZ R0, R0, 1 ;  /* 0x3f80000000007820 */ /* 0x000fc80000410000 */
[----:B------:R0:W1:Y:S01]  /*5500*/  F2F.F64.F32 R2, R0 ;  /* 0x0000000000027310 */ /* 0x0000620000201800 */
[----:B------:R-:W-:Y:S05]  /*5510*/  BRA `(.L_x_16457) ;  /* 0x0000000000a47947 */ /* 0x000fea0003800000 */
.L_x_16469:
        /* <DEDUP_REMOVED lines=14> */
.L_x_16483:
[----:B------:R-:W-:Y:S05]  /*5600*/  BSYNC B0 ;  /* 0x0000000000007941 */ /* 0x000fea0003800000 */
.L_x_16482:
[----:B------:R-:W-:-:S04]  /*5610*/  FMUL.FTZ R0, R0, 1 ;  /* 0x3f80000000007820 */ /* 0x000fc80000410000 */
[----:B------:R0:W1:Y:S01]  /*5620*/  F2F.F64.F32 R2, R0 ;  /* 0x0000000000027310 */ /* 0x0000620000201800 */
[----:B------:R-:W-:Y:S05]  /*5630*/  BRA `(.L_x_16457) ;  /* 0x00000000005c7947 */ /* 0x000fea0003800000 */
.L_x_16456:
        /* <DEDUP_REMOVED lines=16> */
.L_x_16484:
[----:B------:R-:W-:Y:S01]  /*5740*/  CS2R R2, SRZ ;  /* 0x0000000000027805 */ /* 0x000fe2000001ff00 */
[----:B------:R-:W-:Y:S06]  /*5750*/  BRA `(.L_x_16457) ;  /* 0x0000000000147947 */ /* 0x000fec0003800000 */
.L_x_16481:
[----:B------:R-:W2:Y:S02]  /*5760*/  LDG.E.64 R2, desc[UR36][R4.64] ;  /* 0x0000002404027981 */ /* 0x000ea4000c1e1b00 */
[----:B--2---:R-:W0:Y:S01]  /*5770*/  I2F.F64.U64 R2, R2 ;  /* 0x0000000200027312 */ /* 0x004e220000301800 */
[----:B------:R-:W-:Y:S05]  /*5780*/  BRA `(.L_x_16457) ;  /* 0x0000000000087947 */ /* 0x000fea0003800000 */
.L_x_16480:
[----:B------:R-:W2:Y:S02]  /*5790*/  LDG.E R2, desc[UR36][R4.64] ;  /* 0x0000002404027981 */ /* 0x000ea4000c1e1900 */
[----:B--2---:R-:W0:Y:S02]  /*57a0*/  I2F.F64.U32 R2, R2 ;  /* 0x0000000200027312 */ /* 0x004e240000201800 */
.L_x_16457:
[----:B------:R-:W2:Y:S01]  /*57b0*/  LDC.64 R6, c[0x0][0x428] ;  /* 0x00010a00ff067b82 */ /* 0x000ea20000000a00 */
[----:B------:R-:W-:Y:S02]  /*57c0*/  ULDC.64 UR4, c[0x0][0x428] ;  /* 0x00010a0000047ab9 */ /* 0x000fe40000000a00 */
[----:B0-----:R-:W-:Y:S02]  /*57d0*/  IMAD.U32 R4, RZ, RZ, UR4 ;  /* 0x00000004ff047e24 */ /* 0x001fe4000f8e00ff */
[----:B------:R-:W-:-:S03]  /*57e0*/  IMAD.U32 R5, RZ, RZ, UR5 ;  /* 0x00000005ff057e24 */ /* 0x000fc6000f8e00ff */
[----:B------:R-:W0:Y:S01]  /*57f0*/  LDC.U8 R9, c[0x0][0x430] ;  /* 0x00010c00ff097b82 */ /* 0x000e220000000000 */
[----:B--2---:R-:W-:Y:S01]  /*5800*/  DSETP.NAN.AND P1, PT, R6, R6, PT ;  /* 0x000000060600722a */ /* 0x004fe20003f28000 */
[----:B0-----:R-:W-:-:S04]  /*5810*/  PRMT R0, R9, 0x9910, RZ ;  /* 0x0000991009007816 */ /* 0x001fc800000000ff */
[----:B------:R-:W-:-:S09]  /*5820*/  ISETP.GT.AND P0, PT, R0, 0x9, PT ;  /* 0x000000090000780c */ /* 0x000fd20003f04270 */
[----:B------:R-:W-:Y:S05]  /*5830*/  @P1 BRA `(.L_x_16485) ;  /* 0x0000000000341947 */ /* 0x000fea0003800000 */
[----:B-1-345:R-:W-:-:S14]  /*5840*/  DSETP.NAN.AND P1, PT, R2, R2, PT ;  /* 0x000000020200722a */ /* 0x03afdc0003f28000 */
[----:B------:R-:W-:Y:S01]  /*5850*/  @!P1 DSETP.MIN.AND P2, P3, R2, R6, PT ;  /* 0x000000060200922a */ /* 0x000fe20003b40000 */
[----:B------:R-:W-:Y:S01]  /*5860*/  @!P1 MOV R4, R3 ;  /* 0x0000000300049202 */ /* 0x000fe20000000f00 */
[----:B------:R-:W-:-:S04]  /*5870*/  @!P1 IMAD.MOV.U32 R5, RZ, RZ, R6 ;  /* 0x000000ffff059224 */ /* 0x000fc800078e0006 */
        /* <DEDUP_REMOVED lines=9> */
.L_x_16485:
        /* <DEDUP_REMOVED lines=12> */
.L_x_16489:
[----:B------:R-:W1:Y:S02]  /*59d0*/  F2I.S64.F64.TRUNC R4, R4 ;  /* 0x0000000400047311 */ /* 0x000e64000030d900 */
[----:B-1-345:R-:W-:-:S05]  /*59e0*/  IMAD.MOV.U32 R3, RZ, RZ, R4 ;  /* 0x000000ffff037224 */ /* 0x03afca00078e0004 */
[----:B------:R0:W-:Y:S01]  /*59f0*/  STG.E.U8 desc[UR36][R16.64], R3 ;  /* 0x0000000310007986 */ /* 0x0001e2000c101124 */
[----:B------:R-:W-:Y:S05]  /*5a00*/  BRA `(.L_x_16491) ;  /* 0x0000000c00f87947 */ /* 0x000fea0003800000 */
.L_x_16488:
        /* <DEDUP_REMOVED lines=9> */
.L_x_16493:
[----:B------:R-:W0:Y:S02]  /*5aa0*/  F2I.F64.TRUNC R5, R4 ;  /* 0x0000000400057311 */ /* 0x000e24000030d100 */
[----:B0-----:R0:W-:Y:S01]  /*5ab0*/  STG.E desc[UR36][R16.64], R5 ;  /* 0x0000000510007986 */ /* 0x0011e2000c101924 */
[----:B------:R-:W-:Y:S05]  /*5ac0*/  BRA `(.L_x_16491) ;  /* 0x0000000c00c87947 */ /* 0x000fea0003800000 */
.L_x_16492:
[----:B------:R-:W0:Y:S02]  /*5ad0*/  F2I.F64.TRUNC R5, R4 ;  /* 0x0000000400057311 */ /* 0x000e24000030d100 */
[----:B0-----:R0:W-:Y:S01]  /*5ae0*/  STG.E.U16 desc[UR36][R16.64], R5 ;  /* 0x0000000510007986 */ /* 0x0011e2000c101524 */
[----:B------:R-:W-:Y:S05]  /*5af0*/  BRA `(.L_x_16491) ;  /* 0x0000000c00bc7947 */ /* 0x000fea0003800000 */
.L_x_16487:
        /* <DEDUP_REMOVED lines=8> */
[----:B-1-345:R-:W0:Y:S01]  /*5b80*/  F2F.F32.F64 R3, R4 ;  /* 0x0000000400037310 */ /* 0x03ae220000301000 */
[----:B------:R-:W-:-:S14]  /*5b90*/  DSETP.GEU.AND P0, PT, |R4|, UR4, PT ;  /* 0x0000000404007e2a */ /* 0x000fdc000bf0e200 */
[----:B0-----:R-:W-:-:S05]  /*5ba0*/  @!P0 FMUL R3, R3, 1.175494350822287508e-38 ;  /* 0x0080000003038820 */ /* 0x001fca0000400000 */
[----:B------:R0:W-:Y:S01]  /*5bb0*/  STG.E desc[UR36][R16.64], R3 ;  /* 0x0000000310007986 */ /* 0x0001e2000c101924 */
[----:B------:R-:W-:Y:S05]  /*5bc0*/  BRA `(.L_x_16491) ;  /* 0x0000000c00887947 */ /* 0x000fea0003800000 */
.L_x_16495:
        /* <DEDUP_REMOVED lines=8> */
.L_x_16494:
        /* <DEDUP_REMOVED lines=8> */
[----:B-1-345:R-:W0:Y:S01]  /*5cd0*/  F2F.F32.F64 R2, R4 ;  /* 0x0000000400027310 */ /* 0x03ae220000301000 */
[----:B------:R-:W-:Y:S01]  /*5ce0*/  DSETP.GEU.AND P0, PT, |R4|, UR4, PT ;  /* 0x0000000404007e2a */ /* 0x000fe2000bf0e200 */
[----:B------:R-:W-:-:S13]  /*5cf0*/  IMAD.MOV.U32 R3, RZ, RZ, RZ ;  /* 0x000000ffff037224 */ /* 0x000fda00078e00ff */
[----:B0-----:R-:W-:-:S05]  /*5d00*/  @!P0 FMUL R2, R2, 1.175494350822287508e-38 ;  /* 0x0080000002028820 */ /* 0x001fca0000400000 */
[----:B------:R0:W-:Y:S01]  /*5d10*/  STG.E.64 desc[UR36][R16.64], R2 ;  /* 0x0000000210007986 */ /* 0x0001e2000c101b24 */
[----:B------:R-:W-:Y:S05]  /*5d20*/  BRA `(.L_x_16491) ;  /* 0x0000000c00307947 */ /* 0x000fea0003800000 */
.L_x_16497:
[----:B------:R-:W-:Y:S01]  /*5d30*/  UMOV UR4, 0xf0000000 ;  /* 0xf000000000047882 */ /* 0x000fe20000000000 */
[----:B------:R-:W-:Y:S01]  /*5d40*/  UMOV UR5, 0x380fffff ;  /* 0x380fffff00057882 */ /* 0x000fe20000000000 */
[----:B------:R-:W0:Y:S01]  /*5d50*/  F2F.F32.F64 R0, R4 ;  /* 0x0000000400007310 */ /* 0x000e220000301000 */
[----:B------:R-:W-:-:S14]  /*5d60*/  DSETP.GEU.AND P0, PT, |R4|, UR4, PT ;  /* 0x0000000404007e2a */ /* 0x000fdc000bf0e200 */
[----:B0-----:R-:W-:-:S05]  /*5d70*/  @!P0 FMUL R0, R0, 1.175494350822287508e-38 ;  /* 0x0080000000008820 */ /* 0x001fca0000400000 */
[----:B-1-345:R-:W-:-:S04]  /*5d80*/  F2FP.F16.F32.PACK_AB R3, RZ, R0 ;  /* 0x00000000ff03723e */ /* 0x03afc800000000ff */
[----:B------:R-:W-:-:S05]  /*5d90*/  PRMT R3, R3, 0x5410, RZ ;  /* 0x0000541003037816 */ /* 0x000fca00000000ff */
[----:B------:R0:W-:Y:S01]  /*5da0*/  STG.E desc[UR36][R16.64], R3 ;  /* 0x0000000310007986 */ /* 0x0001e2000c101924 */
[----:B------:R-:W-:Y:S05]  /*5db0*/  BRA `(.L_x_16491) ;  /* 0x0000000c000c7947 */ /* 0x000fea0003800000 */
.L_x_16496:
[----:B------:R0:W-:Y:S01]  /*5dc0*/  STG.E.64 desc[UR36][R16.64], R4 ;  /* 0x0000000410007986 */ /* 0x0001e2000c101b24 */
[----:B------:R-:W-:Y:S05]  /*5dd0*/  BRA `(.L_x_16491) ;  /* 0x0000000c00047947 */ /* 0x000fea0003800000 */
.L_x_16486:
        /* <DEDUP_REMOVED lines=9> */
[----:B-1-345:R-:W-:-:S05]  /*5e70*/  SEL R3, RZ, 0x1, !P0 ;  /* 0x00000001ff037807 */ /* 0x03afca0004000000 */
[----:B------:R0:W-:Y:S01]  /*5e80*/  STG.E.U8 desc[UR36][R16.64], R3 ;  /* 0x0000000310007986 */ /* 0x0001e2000c101124 */
[----:B------:R-:W-:Y:S05]  /*5e90*/  BRA `(.L_x_16491) ;  /* 0x0000000800d47947 */ /* 0x000fea0003800000 */
.L_x_16500:
[----:B------:R-:W-:-:S05]  /*5ea0*/  CS2R R6, SRZ ;  /* 0x0000000000067805 */ /* 0x000fca000001ff00 */
[----:B------:R0:W-:Y:S01]  /*5eb0*/  STG.E.128 desc[UR36][R16.64], R4 ;  /* 0x0000000410007986 */ /* 0x0001e2000c101d24 */
[----:B------:R-:W-:Y:S05]  /*5ec0*/  BRA `(.L_x_16491) ;  /* 0x0000000800c87947 */ /* 0x000fea0003800000 */
.L_x_16499:
        /* <DEDUP_REMOVED lines=12> */
[C---:B-1-345:R-:W-:Y:S02]  /*5f90*/  LOP3.LUT R2, R7.reuse, 0x7fffffff, RZ, 0xc0, !PT ;  /* 0x7fffffff07027812 */ /* 0x07afe400078ec0ff */
        /* <DEDUP_REMOVED lines=12> */
.L_x_16504:
[----:B------:R-:W-:Y:S05]  /*6060*/  BSYNC B0 ;  /* 0x0000000000007941 */ /* 0x000fea0003800000 */
.L_x_16503:
[----:B------:R-:W-:-:S05]  /*6070*/  LOP3.LUT R3, R0, R3, RZ, 0xfc, !PT ;  /* 0x0000000300037212 */ /* 0x000fca00078efcff */
[----:B------:R0:W-:Y:S01]  /*6080*/  STG.E.U8 desc[UR36][R16.64], R3 ;  /* 0x0000000310007986 */ /* 0x0001e2000c101124 */
[----:B------:R-:W-:Y:S05]  /*6090*/  BRA `(.L_x_16491) ;  /* 0x0000000800547947 */ /* 0x000fea0003800000 */
.L_x_16502:
[----:B------:R-:W-:Y:S01]  /*60a0*/  UMOV UR4, 0xf0000000 ;  /* 0xf000000000047882 */ /* 0x000fe20000000000 */
[----:B------:R-:W-:Y:S01]  /*60b0*/  UMOV UR5, 0x380fffff ;  /* 0x380fffff00057882 */ /* 0x000fe20000000000 */
[----:B-1-345:R-:W0:Y:S01]  /*60c0*/  F2F.F32.F64 R3, R4 ;  /* 0x0000000400037310 */ /* 0x03ae220000301000 */
        /* <DEDUP_REMOVED lines=14> */
.L_x_16506:
[----:B------:R-:W-:Y:S01]  /*61b0*/  IMAD.MOV.U32 R0, RZ, RZ, 0x7f ;  /* 0x0000007fff007424 */ /* 0x000fe200078e00ff */
[----:B------:R-:W-:-:S04]  /*61c0*/  ISETP.GT.U32.AND P0, PT, R2, 0x7f800000, PT ;  /* 0x7f8000000200780c */ /* 0x000fc80003f04070 */
[----:B------:R-:W-:-:S09]  /*61d0*/  SEL R0, R0, 0x7c, P0 ;  /* 0x0000007c00007807 */ /* 0x000fd20000000000 */
.L_x_16507:
[----:B------:R-:W-:Y:S05]  /*61e0*/  BSYNC B0 ;  /* 0x0000000000007941 */ /* 0x000fea0003800000 */
.L_x_16505:
[----:B------:R-:W-:-:S04]  /*61f0*/  LOP3.LUT R2, R3, 0x80000000, RZ, 0xc0, !PT ;  /* 0x8000000003027812 */ /* 0x000fc800078ec0ff */
[----:B------:R-:W-:-:S04]  /*6200*/  SHF.R.U32.HI R3, RZ, 0x18, R2 ;  /* 0x00000018ff037819 */ /* 0x000fc80000011602 */
[----:B------:R-:W-:-:S05]  /*6210*/  LOP3.LUT R3, R0, R3, RZ, 0xfc, !PT ;  /* 0x0000000300037212 */ /* 0x000fca00078efcff */
[----:B------:R0:W-:Y:S01]  /*6220*/  STG.E.U8 desc[UR36][R16.64], R3 ;  /* 0x0000000310007986 */ /* 0x0001e2000c101124 */
[----:B------:R-:W-:Y:S05]  /*6230*/  BRA `(.L_x_16491) ;  /* 0x0000000400ec7947 */ /* 0x000fea0003800000 */
.L_x_16501:
        /* <DEDUP_REMOVED lines=8> */
.L_x_16498:
        /* <DEDUP_REMOVED lines=11> */
.L_x_16510:
[----:B------:R-:W-:Y:S01]  /*6370*/  UMOV UR4, 0xf0000000 ;  /* 0xf000000000047882 */ /* 0x000fe20000000000 */
[----:B------:R-:W-:Y:S01]  /*6380*/  UMOV UR5, 0x380fffff ;  /* 0x380fffff00057882 */ /* 0x000fe20000000000 */
[----:B-1-345:R-:W0:Y:S01]  /*6390*/  F2F.F32.F64 R3, R4 ;  /* 0x0000000400037310 */ /* 0x03ae220000301000 */
        /* <DEDUP_REMOVED lines=18> */
.L_x_16513:
[----:B------:R-:W-:-:S04]  /*64c0*/  LOP3.LUT R2, R3, 0x80000000, RZ, 0xc0, !PT ;  /* 0x8000000003027812 */ /* 0x000fc800078ec0ff */
[----:B------:R-:W-:-:S04]  /*64d0*/  SHF.R.U32.HI R3, RZ, 0x18, R2 ;  /* 0x00000018ff037819 */ /* 0x000fc80000011602 */
[----:B------:R-:W-:-:S04]  /*64e0*/  LOP3.LUT R0, R0, R3, RZ, 0xfc, !PT ;  /* 0x0000000300007212 */ /* 0x000fc800078efcff */
[----:B------:R-:W-:-:S07]  /*64f0*/  PRMT R8, R0, 0x7610, R8 ;  /* 0x0000761000087816 */ /* 0x000fce0000000008 */
.L_x_16512:
[----:B------:R-:W-:Y:S05]  /*6500*/  BSYNC B0 ;  /* 0x0000000000007941 */ /* 0x000fea0003800000 */
.L_x_16511:
[----:B------:R0:W-:Y:S01]  /*6510*/  STG.E.U8 desc[UR36][R16.64], R8 ;  /* 0x0000000810007986 */ /* 0x0001e2000c101124 */
[----:B------:R-:W-:Y:S05]  /*6520*/  BRA `(.L_x_16491) ;  /* 0x0000000400307947 */ /* 0x000fea0003800000 */
.L_x_16509:
[----:B------:R-:W-:Y:S01]  /*6530*/  UMOV UR4, 0xf0000000 ;  /* 0xf000000000047882 */ /* 0x000fe20000000000 */
[----:B------:R-:W-:Y:S01]  /*6540*/  UMOV UR5, 0x380fffff ;  /* 0x380fffff00057882 */ /* 0x000fe20000000000 */
[----:B-1-345:R-:W0:Y:S01]  /*6550*/  F2F.F32.F64 R3, R4 ;  /* 0x0000000400037310 */ /* 0x03ae220000301000 */
        /* <DEDUP_REMOVED lines=18> */
.L_x_16516:
[----:B------:R-:W-:-:S04]  /*6680*/  LOP3.LUT R2, R3, 0x80000000, RZ, 0xc0, !PT ;  /* 0x8000000003027812 */ /* 0x000fc800078ec0ff */
[----:B------:R-:W-:-:S04]  /*6690*/  SHF.R.U32.HI R3, RZ, 0x18, R2 ;  /* 0x00000018ff037819 */ /* 0x000fc80000011602 */
[----:B------:R-:W-:-:S04]  /*66a0*/  LOP3.LUT R0, R0, R3, RZ, 0xfc, !PT ;  /* 0x0000000300007212 */ /* 0x000fc800078efcff */
[----:B------:R-:W-:-:S07]  /*66b0*/  PRMT R8, R0, 0x7610, R8 ;  /* 0x0000761000087816 */ /* 0x000fce0000000008 */
.L_x_16515:
[----:B------:R-:W-:Y:S05]  /*66c0*/  BSYNC B0 ;  /* 0x0000000000007941 */ /* 0x000fea0003800000 */
.L_x_16514:
[----:B------:R0:W-:Y:S01]  /*66d0*/  STG.E.U8 desc[UR36][R16.64], R8 ;  /* 0x0000000810007986 */ /* 0x0001e2000c101124 */
[----:B------:R-:W-:Y:S05]  /*66e0*/  BRA `(.L_x_16491) ;  /* 0x0000000000c07947 */ /* 0x000fea0003800000 */
.L_x_16508:
        /* <DEDUP_REMOVED lines=11> */
[----:B-1-345:R-:W-:-:S04]  /*67a0*/  SHF.R.U32.HI R2, RZ, 0x17, R6 ;  /* 0x00000017ff027819 */ /* 0x03afc80000011606 */
        /* <DEDUP_REMOVED lines=14> */
.L_x_16490:
[----:B------:R-:W-:Y:S01]  /*6890*/  MOV R0, 0x0 ;  /* 0x0000000000007802 */ /* 0x000fe20000000f00 */
[----:B------:R-:W-:Y:S01]  /*68a0*/  ULDC.64 UR4, c[0x4][0x188] ;  /* 0x0100620000047ab9 */ /* 0x000fe20000000a00 */
[----:B------:R-:W-:Y:S01]  /*68b0*/  ULDC.64 UR6, c[0x4][0x70] ;  /* 0x01001c0000067ab9 */ /* 0x000fe20000000a00 */
[----:B------:R-:W-:Y:S01]  /*68c0*/  IMAD.U32 R4, RZ, RZ, UR4 ;  /* 0x00000004ff047e24 */ /* 0x000fe2000f8e00ff */
[----:B-1-345:R0:W1:Y:S01]  /*68d0*/  LDC.64 R2, c[0x4][R0] ;  /* 0x0100000000027b82 */ /* 0x03a0620000000a00 */
[----:B------:R-:W-:Y:S01]  /*68e0*/  IMAD.U32 R5, RZ, RZ, UR5 ;  /* 0x00000005ff057e24 */ /* 0x000fe2000f8e00ff */
[----:B------:R-:W-:Y:S01]  /*68f0*/  ULDC.64 UR4, c[0x4][0x190] ;  /* 0x0100640000047ab9 */ /* 0x000fe20000000a00 */
[----:B------:R-:W-:Y:S01]  /*6900*/  HFMA2.MMA R8, -RZ, RZ, 0, 6.020069122314453125e-06 ;  /* 0x00000065ff087435 */ /* 0x000fe200000001ff */
[----:B------:R-:W-:Y:S02]  /*6910*/  IMAD.U32 R6, RZ, RZ, UR4 ;  /* 0x00000004ff067e24 */ /* 0x000fe4000f8e00ff */
[----:B------:R-:W-:-:S02]  /*6920*/  IMAD.U32 R7, RZ, RZ, UR5 ;  /* 0x00000005ff077e24 */ /* 0x000fc4000f8e00ff */
[----:B------:R-:W-:Y:S02]  /*6930*/  IMAD.U32 R10, RZ, RZ, UR6 ;  /* 0x00000006ff0a7e24 */ /* 0x000fe4000f8e00ff */
[----:B------:R-:W-:Y:S02]  /*6940*/  IMAD.U32 R11, RZ, RZ, UR7 ;  /* 0x00000007ff0b7e24 */ /* 0x000fe4000f8e00ff */
[----:B------:R-:W-:Y:S02]  /*6950*/  IMAD.MOV.U32 R12, RZ, RZ, 0x1 ;  /* 0x00000001ff0c7424 */ /* 0x000fe400078e00ff */
[----:B0-----:R-:W-:-:S07]  /*6960*/  IMAD.MOV.U32 R13, RZ, RZ, RZ ;  /* 0x000000ffff0d7224 */ /* 0x001fce00078e00ff */
[----:B------:R-:W-:-:S07]  /*6970*/  LEPC R20, `(.L_x_16519) ;  /* 0x000000001014794e */ /* 0x000fce0000000000 */
[----:B-1----:R-:W-:Y:S05]  /*6980*/  CALL.ABS.NOINC R2 ;  /* 0x0000000002007343 */ /* 0x002fea0003c00000 */
.L_x_16519:
[----:B------:R-:W-:Y:S05]  /*6990*/  BRA `(.L_x_16491) ;  /* 0x0000000000147947 */ /* 0x000fea0003800000 */
.L_x_16518:
[----:B------:R-:W0:Y:S02]  /*69a0*/  F2I.U64.F64.TRUNC R4, R4 ;  /* 0x0000000400047311 */ /* 0x000e24000030d800 */
[----:B0-----:R0:W-:Y:S01]  /*69b0*/  STG.E.64 desc[UR36][R16.64], R4 ;  /* 0x0000000410007986 */ /* 0x0011e2000c101b24 */
[----:B------:R-:W-:Y:S05]  /*69c0*/  BRA `(.L_x_16491) ;  /* 0x0000000000087947 */ /* 0x000fea0003800000 */
.L_x_16517:
[----:B------:R-:W0:Y:S02]  /*69d0*/  F2I.U32.F64.TRUNC R5, R4 ;  /* 0x0000000400057311 */ /* 0x000e24000030d000 */
[----:B0-----:R0:W-:Y:S02]  /*69e0*/  STG.E desc[UR36][R16.64], R5 ;  /* 0x0000000510007986 */ /* 0x0011e4000c101924 */
.L_x_16491:
[----:B------:R-:W-:-:S07]  /*69f0*/  VIADD R19, R19, 0x80 ;  /* 0x0000008013137836 */ /* 0x000fce0000000000 */
.L_x_16450:
[----:B------:R-:W-:Y:S05]  /*6a00*/  BSYNC B6 ;  /* 0x0000000000067941 */ /* 0x000fea0003800000 */
.L_x_16449:
[----:B------:R-:W-:Y:S01]  /*6a10*/  ULDC UR4, c[0x0][0x210] ;  /* 0x0000840000047ab9 */ /* 0x000fe20000000800 */
[----:B------:R-:W-:Y:S01]  /*6a20*/  BSSY B6, `(.L_x_16520) ;  /* 0x000034b000067945 */ /* 0x000fe20003800000 */
[----:B------:R-:W-:-:S13]  /*6a30*/  ISETP.GE.AND P0, PT, R19, UR4, PT ;  /* 0x0000000413007c0c */ /* 0x000fda000bf06270 */
[----:B------:R-:W-:Y:S05]  /*6a40*/  @P0 BRA `(.L_x_16521) ;  /* 0x0000003400200947 */ /* 0x000fea0003800000 */
[----:B0-----:R-:W0:Y:S01]  /*6a50*/  LDC R6, c[0x0][0x218] ;  /* 0x00008600ff067b82 */ /* 0x001e220000000800 */
[----:B------:R-:W-:Y:S02]  /*6a60*/  IMAD.MOV.U32 R0, RZ, RZ, RZ ;  /* 0x000000ffff007224 */ /* 0x000fe400078e00ff */
[----:B-123--:R-:W-:Y:S01]  /*6a70*/  IMAD.MOV.U32 R16, RZ, RZ, RZ ;  /* 0x000000ffff107224 */ /* 0x00efe200078e00ff */
[----:B0-----:R-:W-:-:S13]  /*6a80*/  ISETP.NE.AND P0, PT, R6, RZ, PT ;  /* 0x000000ff0600720c */ /* 0x001fda0003f05270 */
[----:B------:R-:W-:Y:S05]  /*6a90*/  @!P0 BRA `(.L_x_16522) ;  /* 0x0000001000a88947 */ /* 0x000fea0003800000 */
[----:B------:R-:W-:Y:S01]  /*6aa0*/  IMAD.MOV.U32 R18, RZ, RZ, RZ ;  /* 0x000000ffff127224 */ /* 0x000fe200078e00ff */
[----:B------:R-:W-:Y:S01]  /*6ab0*/  ULDC.64 UR4, c[0x0][0x220] ;  /* 0x0000880000047ab9 */ /* 0x000fe20000000a00 */
[----:B------:R-:W-:Y:S02]  /*6ac0*/  ISETP.NE.AND P0, PT, R6, 0x1, PT ;  /* 0x000000010600780c */ /* 0x000fe40003f05270 */
[----:B----45:R-:W-:Y:S01]  /*6ad0*/  IMAD.HI.U32 R2, R19, UR4, R18 ;  /* 0x0000000413027c27 */ /* 0x030fe2000f8e0012 */
        /* <DEDUP_REMOVED lines=294> */
.L_x_16522:
[----:B----45:R-:W0:Y:S01]  /*7d40*/  LDC.U8 R3, c[0x0][0x431] ;  /* 0x00010c40ff037b82 */ /* 0x030e220000000000 */
        /* <DEDUP_REMOVED lines=20> */
.L_x_16526:
[----:B------:R-:W2:Y:S02]  /*7e90*/  LDG.E.U8 R2, desc[UR36][R4.64] ;  /* 0x0000002404027981 */ /* 0x000ea4000c1e1100 */
[----:B--2---:R-:W0:Y:S01]  /*7ea0*/  I2F.F64.U16 R2, R2 ;  /* 0x0000000200027312 */ /* 0x004e220000101800 */
[----:B------:R-:W-:Y:S05]  /*7eb0*/  BRA `(.L_x_16528) ;  /* 0x0000000c00707947 */ /* 0x000fea0003800000 */
.L_x_16525:
        /* <DEDUP_REMOVED lines=9> */
.L_x_16530:
[----:B------:R-:W2:Y:S02]  /*7f50*/  LDG.E R2, desc[UR36][R4.64] ;  /* 0x0000002404027981 */ /* 0x000ea4000c1e1900 */
[----:B--2---:R-:W0:Y:S01]  /*7f60*/  I2F.F64 R2, R2 ;  /* 0x0000000200027312 */ /* 0x004e220000201c00 */
[----:B------:R-:W-:Y:S05]  /*7f70*/  BRA `(.L_x_16528) ;  /* 0x0000000c00407947 */ /* 0x000fea0003800000 */
.L_x_16529:
[----:B------:R-:W2:Y:S02]  /*7f80*/  LDG.E.U16 R2, desc[UR36][R4.64] ;  /* 0x0000002404027981 */ /* 0x000ea4000c1e1500 */
[----:B--2---:R-:W0:Y:S01]  /*7f90*/  I2F.F64.S16 R2, R2 ;  /* 0x0000000200027312 */ /* 0x004e220000101c00 */
[----:B------:R-:W-:Y:S05]  /*7fa0*/  BRA `(.L_x_16528) ;  /* 0x0000000c00347947 */ /* 0x000fea0003800000 */
.L_x_16524:
        /* <DEDUP_REMOVED lines=10> */
.L_x_16532:
[----:B------:R-:W2:Y:S02]  /*8050*/  LDG.E.U16 R0, desc[UR36][R4.64] ;  /* 0x0000002404007981 */ /* 0x000ea4000c1e1500 */
[----:B--2---:R-:W-:-:S05]  /*8060*/  HADD2.F32 R0, -RZ, R0.H0_H0 ;  /* 0x20000000ff007230 */ /* 0x004fca0000004100 */
[----:B------:R-:W-:-:S04]  /*8070*/  FMUL.FTZ R0, R0, 1 ;  /* 0x3f80000000007820 */ /* 0x000fc80000410000 */
[----:B------:R0:W1:Y:S01]  /*8080*/  F2F.F64.F32 R2, R0 ;  /* 0x0000000000027310 */ /* 0x0000620000201800 */
[----:B------:R-:W-:Y:S05]  /*8090*/  BRA `(.L_x_16528) ;  /* 0x0000000800f87947 */ /* 0x000fea0003800000 */
.L_x_16531:
        /* <DEDUP_REMOVED lines=10> */
.L_x_16534:
[----:B------:R-:W2:Y:S02]  /*8140*/  LDG.E.U16 R4, desc[UR36][R4.64] ;  /* 0x0000002404047981 */ /* 0x000ea4000c1e1500 */
[----:B--2---:R-:W-:-:S05]  /*8150*/  HADD2.F32 R0, -RZ, R4.H0_H0 ;  /* 0x20000004ff007230 */ /* 0x004fca0000004100 */
[----:B------:R-:W-:-:S04]  /*8160*/  FMUL.FTZ R0, R0, 1 ;  /* 0x3f80000000007820 */ /* 0x000fc80000410000 */
[----:B------:R0:W1:Y:S01]  /*8170*/  F2F.F64.F32 R2, R0 ;  /* 0x0000000000027310 */ /* 0x0000620000201800 */
[----:B------:R-:W-:Y:S05]  /*8180*/  BRA `(.L_x_16528) ;  /* 0x0000000800bc7947 */ /* 0x000fea0003800000 */
.L_x_16533:
[----:B------:R0:W5:Y:S01]  /*8190*/  LDG.E.64 R2, desc[UR36][R4.64] ;  /* 0x0000002404027981 */ /* 0x000162000c1e1b00 */
[----:B------:R-:W-:Y:S05]  /*81a0*/  BRA `(.L_x_16528) ;  /* 0x0000000800b47947 */ /* 0x000fea0003800000 */
.L_x_16523:
        /* <DEDUP_REMOVED lines=13> */
.L_x_16537:
[----:B------:R4:W5:Y:S01]  /*8280*/  LDG.E.64 R2, desc[UR36][R4.64] ;  /* 0x0000002404027981 */ /* 0x000962000c1e1b00 */
[----:B------:R-:W-:Y:S05]  /*8290*/  BRA `(.L_x_16528) ;  /* 0x0000000800787947 */ /* 0x000fea0003800000 */
.L_x_16536:
        /* <DEDUP_REMOVED lines=14> */
[C---:B------:R-:W-:Y:S02]  /*8380*/  ISETP.GT.U32.AND P0, PT, R3.reuse, 0x4, PT ;  /* 0x000000040300780c */ /* 0x040fe40003f04070 */
[----:B------:R-:W-:-:S04]  /*8390*/  IADD3 R3, R3, -0x4, RZ ;  /* 0xfffffffc03037810 */ /* 0x000fc80007ffe0ff */
        /* <DEDUP_REMOVED lines=10> */
[----:B------:R-:W2:Y:S01]  /*8440*/  F2F.F64.F32 R2, R3 ;  /* 0x0000000300027310 */ /* 0x000ea20000201800 */
[----:B------:R-:W-:Y:S05]  /*8450*/  BRA `(.L_x_16528) ;  /* 0x0000000800087947 */ /* 0x000fea0003800000 */
.L_x_16539:
        /* <DEDUP_REMOVED lines=13> */
[----:B------:R-:W3:Y:S01]  /*8530*/  F2F.F64.F32 R2, R2 ;  /* 0x0000000200027310 */ /* 0x000ee20000201800 */
[----:B------:R-:W-:Y:S05]  /*8540*/  BRA `(.L_x_16528) ;  /* 0x0000000400cc7947 */ /* 0x000fea0003800000 */
.L_x_16538:
[----:B------:R-:W2:Y:S02]  /*8550*/  LDG.E.U16 R0, desc[UR36][R4.64] ;  /* 0x0000002404007981 */ /* 0x000ea4000c1e1500 */
[----:B--2---:R-:W-:-:S04]  /*8560*/  IMAD.U32 R0, R0, 0x10000, RZ ;  /* 0x0001000000007824 */ /* 0x004fc800078e00ff */
[----:B------:R-:W-:-:S04]  /*8570*/  FMUL.FTZ R0, R0, 1 ;  /* 0x3f80000000007820 */ /* 0x000fc80000410000 */
[----:B------:R0:W1:Y:S01]  /*8580*/  F2F.F64.F32 R2, R0 ;  /* 0x0000000000027310 */ /* 0x0000620000201800 */
[----:B------:R-:W-:Y:S05]  /*8590*/  BRA `(.L_x_16528) ;  /* 0x0000000400b87947 */ /* 0x000fea0003800000 */
.L_x_16535:
        /* <DEDUP_REMOVED lines=11> */
.L_x_16542:
        /* <DEDUP_REMOVED lines=21> */
.L_x_16546:
[----:B------:R-:W-:Y:S05]  /*87a0*/  BSYNC B1 ;  /* 0x0000000000017941 */ /* 0x000fea0003800000 */
.L_x_16545:
[----:B------:R-:W-:Y:S01]  /*87b0*/  LEA R3, R0, 0x3b800000, 0x17 ;  /* 0x3b80000000037811 */ /* 0x000fe200078eb8ff */
[----:B------:R-:W-:-:S05]  /*87c0*/  IMAD.SHL.U32 R0, R2, 0x100000, RZ ;  /* 0x0010000002007824 */ /* 0x000fca00078e00ff */
[----:B------:R-:W-:-:S07]  /*87d0*/  LOP3.LUT R0, R3, R0, R4, 0xfe, !PT ;  /* 0x0000000003007212 */ /* 0x000fce00078efe04 */
.L_x_16544:
[----:B------:R-:W-:Y:S05]  /*87e0*/  BSYNC B0 ;  /* 0x0000000000007941 */ /* 0x000fea0003800000 */
.L_x_16543:
[----:B------:R-:W-:-:S04]  /*87f0*/  FMUL.FTZ R0, R0, 1 ;  /* 0x3f80000000007820 */ /* 0x000fc80000410000 */
[----:B------:R0:W1:Y:S01]  /*8800*/  F2F.F64.F32 R2, R0 ;  /* 0x0000000000027310 */ /* 0x0000620000201800 */
[----:B------:R-:W-:Y:S05]  /*8810*/  BRA `(.L_x_16528) ;  /* 0x0000000400187947 */ /* 0x000fea0003800000 */
.L_x_16541:
        /* <DEDUP_REMOVED lines=21> */
.L_x_16550:
[----:B------:R-:W-:Y:S05]  /*8970*/  BSYNC B1 ;  /* 0x0000000000017941 */ /* 0x000fea0003800000 */
.L_x_16549:
[----:B------:R-:W-:Y:S01]  /*8980*/  LEA R3, R0, 0x37800000, 0x17 ;  /* 0x3780000000037811 */ /* 0x000fe200078eb8ff */
[----:B------:R-:W-:-:S05]  /*8990*/  IMAD.SHL.U32 R0, R2, 0x200000, RZ ;  /* 0x0020000002007824 */ /* 0x000fca00078e00ff */
[----:B------:R-:W-:-:S07]  /*89a0*/  LOP3.LUT R0, R3, R0, R4, 0xfe, !PT ;  /* 0x0000000003007212 */ /* 0x000fce00078efe04 */
.L_x_16548:
[----:B------:R-:W-:Y:S05]  /*89b0*/  BSYNC B0 ;  /* 0x0000000000007941 */ /* 0x000fea0003800000 */
.L_x_16547:
[----:B------:R-:W-:-:S04]  /*89c0*/  FMUL.FTZ R0, R0, 1 ;  /* 0x3f80000000007820 */ /* 0x000fc80000410000 */
[----:B------:R0:W1:Y:S01]  /*89d0*/  F2F.F64.F32 R2, R0 ;  /* 0x0000000000027310 */ /* 0x0000620000201800 */
[----:B------:R-:W-:Y:S05]  /*89e0*/  BRA `(.L_x_16528) ;  /* 0x0000000000a47947 */ /* 0x000fea0003800000 */
.L_x_16540:
        /* <DEDUP_REMOVED lines=14> */
.L_x_16554:
[----:B------:R-:W-:Y:S05]  /*8ad0*/  BSYNC B0 ;  /* 0x0000000000007941 */ /* 0x000fea0003800000 */
.L_x_16553:
[----:B------:R-:W-:-:S04]  /*8ae0*/  FMUL.FTZ R0, R0, 1 ;  /* 0x3f80000000007820 */ /* 0x000fc80000410000 */
[----:B------:R0:W1:Y:S01]  /*8af0*/  F2F.F64.F32 R2, R0 ;  /* 0x0000000000027310 */ /* 0x0000620000201800 */
[----:B------:R-:W-:Y:S05]  /*8b00*/  BRA `(.L_x_16528) ;  /* 0x00000000005c7947 */ /* 0x000fea0003800000 */
.L_x_16527:
[----:B------:R-:W-:Y:S01]  /*8b10*/  MOV R2, 0x0 ;  /* 0x0000000000027802 */ /* 0x000fe20000000f00 */
        /* <DEDUP_REMOVED lines=15> */
.L_x_16555:
[----:B------:R-:W-:Y:S01]  /*8c10*/  CS2R R2, SRZ ;  /* 0x0000000000027805 */ /* 0x000fe2000001ff00 */
[----:B------:R-:W-:Y:S06]  /*8c20*/  BRA `(.L_x_16528) ;  /* 0x0000000000147947 */ /* 0x000fec0003800000 */
.L_x_16552:
[----:B------:R-:W2:Y:S02]  /*8c30*/  LDG.E.64 R2, desc[UR36][R4.64] ;  /* 0x0000002404027981 */ /* 0x000ea4000c1e1b00 */
[----:B--2---:R-:W0:Y:S01]  /*8c40*/  I2F.F64.U64 R2, R2 ;  /* 0x0000000200027312 */ /* 0x004e220000301800 */
[----:B------:R-:W-:Y:S05]  /*8c50*/  BRA `(.L_x_16528) ;  /* 0x0000000000087947 */ /* 0x000fea0003800000 */
.L_x_16551:
[----:B------:R-:W2:Y:S02]  /*8c60*/  LDG.E R2, desc[UR36][R4.64] ;  /* 0x0000002404027981 */ /* 0x000ea4000c1e1900 */
[----:B--2---:R-:W0:Y:S02]  /*8c70*/  I2F.F64.U32 R2, R2 ;  /* 0x0000000200027312 */ /* 0x004e240000201800 */
.L_x_16528:
[----:B------:R-:W1:Y:S01]  /*8c80*/  LDC.64 R6, c[0x0][0x428] ;  /* 0x00010a00ff067b82 */ /* 0x000e620000000a00 */
[----:B------:R-:W-:Y:S02]  /*8c90*/  ULDC.64 UR4, c[0x0][0x428] ;  /* 0x00010a0000047ab9 */ /* 0x000fe40000000a00 */
[----:B0---4-:R-:W-:Y:S02]  /*8ca0*/  IMAD.U32 R4, RZ, RZ, UR4 ;  /* 0x00000004ff047e24 */ /* 0x011fe4000f8e00ff */
[----:B------:R-:W-:-:S03]  /*8cb0*/  IMAD.U32 R5, RZ, RZ, UR5 ;  /* 0x00000005ff057e24 */ /* 0x000fc6000f8e00ff */
[----:B------:R-:W0:Y:S01]  /*8cc0*/  LDC.U8 R9, c[0x0][0x430] ;  /* 0x00010c00ff097b82 */ /* 0x000e220000000000 */
[----:B-1----:R-:W-:Y:S01]  /*8cd0*/  DSETP.NAN.AND P1, PT, R6, R6, PT ;  /* 0x000000060600722a */ /* 0x002fe20003f28000 */
[----:B0-----:R-:W-:-:S04]  /*8ce0*/  PRMT R0, R9, 0x9910, RZ ;  /* 0x0000991009007816 */ /* 0x001fc800000000ff */
        /* <DEDUP_REMOVED lines=11> */
[----:B------:R-:W-:Y:S02]  /*8da0*/  @!P1 SEL R7, R7, R8, P3 ;  /* 0x0000000807079207 */ /* 0x000fe40001800000 */
[----:B------:R-:W-:Y:S01]  /*8db0*/  MOV R4, R2 ;  /* 0x0000000200047202 */ /* 0x000fe20000000f00 */
[----:B------:R-:W-:Y:S02]  /*8dc0*/  @!P1 IMAD.MOV.U32 R4, RZ, RZ, R6 ;  /* 0x000000ffff049224 */ /* 0x000fe400078e0006 */
[----:B------:R-:W-:-:S07]  /*8dd0*/  @!P1 IMAD.MOV.U32 R5, RZ, RZ, R7 ;  /* 0x000000ffff059224 */ /* 0x000fce00078e0007 */
.L_x_16556:
        /* <DEDUP_REMOVED lines=12> */
.L_x_16560:
[----:B------:R-:W2:Y:S02]  /*8ea0*/  F2I.S64.F64.TRUNC R4, R4 ;  /* 0x0000000400047311 */ /* 0x000ea4000030d900 */
[----:B--23-5:R-:W-:-:S05]  /*8eb0*/  IMAD.MOV.U32 R3, RZ, RZ, R4 ;  /* 0x000000ffff037224 */ /* 0x02cfca00078e0004 */
[----:B------:R0:W-:Y:S01]  /*8ec0*/  STG.E.U8 desc[UR36][R16.64], R3 ;  /* 0x0000000310007986 */ /* 0x0001e2000c101124 */
[----:B------:R-:W-:Y:S05]  /*8ed0*/  BRA `(.L_x_16562) ;  /* 0x0000000c00f87947 */ /* 0x000fea0003800000 */
.L_x_16559:
        /* <DEDUP_REMOVED lines=9> */
.L_x_16564:
[----:B------:R-:W0:Y:S02]  /*8f70*/  F2I.F64.TRUNC R5, R4 ;  /* 0x0000000400057311 */ /* 0x000e24000030d100 */
[----:B0-----:R0:W-:Y:S01]  /*8f80*/  STG.E desc[UR36][R16.64], R5 ;  /* 0x0000000510007986 */ /* 0x0011e2000c101924 */
[----:B------:R-:W-:Y:S05]  /*8f90*/  BRA `(.L_x_16562) ;  /* 0x0000000c00c87947 */ /* 0x000fea0003800000 */
.L_x_16563:
[----:B------:R-:W0:Y:S02]  /*8fa0*/  F2I.F64.TRUNC R5, R4 ;  /* 0x0000000400057311 */ /* 0x000e24000030d100 */
[----:B0-----:R0:W-:Y:S01]  /*8fb0*/  STG.E.U16 desc[UR36][R16.64], R5 ;  /* 0x0000000510007986 */ /* 0x0011e2000c101524 */
[----:B------:R-:W-:Y:S05]  /*8fc0*/  BRA `(.L_x_16562) ;  /* 0x0000000c00bc7947 */ /* 0x000fea0003800000 */
.L_x_16558:
        /* <DEDUP_REMOVED lines=13> */
.L_x_16566:
        /* <DEDUP_REMOVED lines=8> */
.L_x_16565:
        /* <DEDUP_REMOVED lines=14> */
.L_x_16568:
        /* <DEDUP_REMOVED lines=9> */
.L_x_16567:
[----:B------:R0:W-:Y:S01]  /*9290*/  STG.E.64 desc[UR36][R16.64], R4 ;  /* 0x0000000410007986 */ /* 0x0001e2000c101b24 */
[----:B------:R-:W-:Y:S05]  /*92a0*/  BRA `(.L_x_16562) ;  /* 0x0000000c00047947 */ /* 0x000fea0003800000 */
.L_x_16557:
        /* <DEDUP_REMOVED lines=12> */
.L_x_16571:
[----:B------:R-:W-:-:S05]  /*9370*/  CS2R R6, SRZ ;  /* 0x0000000000067805 */ /* 0x000fca000001ff00 */
[----:B------:R0:W-:Y:S01]  /*9380*/  STG.E.128 desc[UR36][R16.64], R4 ;  /* 0x0000000410007986 */ /* 0x0001e2000c101d24 */
[----:B------:R-:W-:Y:S05]  /*9390*/  BRA `(.L_x_16562) ;  /* 0x0000000800c87947 */ /* 0x000fea0003800000 */
.L_x_16570:
        /* <DEDUP_REMOVED lines=25> */
.L_x_16575:
[----:B------:R-:W-:Y:S05]  /*9530*/  BSYNC B0 ;  /* 0x0000000000007941 */ /* 0x000fea0003800000 */
.L_x_16574:
[----:B------:R-:W-:-:S05]  /*9540*/  LOP3.LUT R3, R0, R3, RZ, 0xfc, !PT ;  /* 0x0000000300037212 */ /* 0x000fca00078efcff */
[----:B------:R0:W-:Y:S01]  /*9550*/  STG.E.U8 desc[UR36][R16.64], R3 ;  /* 0x0000000310007986 */ /* 0x0001e2000c101124 */
[----:B------:R-:W-:Y:S05]  /*9560*/  BRA `(.L_x_16562) ;  /* 0x0000000800547947 */ /* 0x000fea0003800000 */
.L_x_16573:
        /* <DEDUP_REMOVED lines=17> */
.L_x_16577:
[----:B------:R-:W-:Y:S01]  /*9680*/  IMAD.MOV.U32 R0, RZ, RZ, 0x7f ;  /* 0x0000007fff007424 */ /* 0x000fe200078e00ff */
[----:B------:R-:W-:-:S04]  /*9690*/  ISETP.GT.U32.AND P0, PT, R2, 0x7f800000, PT ;  /* 0x7f8000000200780c */ /* 0x000fc80003f04070 */
[----:B------:R-:W-:-:S09]  /*96a0*/  SEL R0, R0, 0x7c, P0 ;  /* 0x0000007c00007807 */ /* 0x000fd20000000000 */
.L_x_16578:
[----:B------:R-:W-:Y:S05]  /*96b0*/  BSYNC B0 ;  /* 0x0000000000007941 */ /* 0x000fea0003800000 */
.L_x_16576:
[----:B------:R-:W-:-:S04]  /*96c0*/  LOP3.LUT R2, R3, 0x80000000, RZ, 0xc0, !PT ;  /* 0x8000000003027812 */ /* 0x000fc800078ec0ff */
[----:B------:R-:W-:-:S04]  /*96d0*/  SHF.R.U32.HI R3, RZ, 0x18, R2 ;  /* 0x00000018ff037819 */ /* 0x000fc80000011602 */
[----:B------:R-:W-:-:S05]  /*96e0*/  LOP3.LUT R3, R0, R3, RZ, 0xfc, !PT ;  /* 0x0000000300037212 */ /* 0x000fca00078efcff */
[----:B------:R0:W-:Y:S01]  /*96f0*/  STG.E.U8 desc[UR36][R16.64], R3 ;  /* 0x0000000310007986 */ /* 0x0001e2000c101124 */
[----:B------:R-:W-:Y:S05]  /*9700*/  BRA `(.L_x_16562) ;  /* 0x0000000400ec7947 */ /* 0x000fea0003800000 */
.L_x_16572:
        /* <DEDUP_REMOVED lines=8> */
.L_x_16569:
        /* <DEDUP_REMOVED lines=11> */
.L_x_16581:
        /* <DEDUP_REMOVED lines=21> */
.L_x_16584:
[----:B------:R-:W-:-:S04]  /*9990*/  LOP3.LUT R2, R3, 0x80000000, RZ, 0xc0, !PT ;  /* 0x8000000003027812 */ /* 0x000fc800078ec0ff */
[----:B------:R-:W-:-:S04]  /*99a0*/  SHF.R.U32.HI R3, RZ, 0x18, R2 ;  /* 0x00000018ff037819 */ /* 0x000fc80000011602 */
[----:B------:R-:W-:-:S04]  /*99b0*/  LOP3.LUT R0, R0, R3, RZ, 0xfc, !PT ;  /* 0x0000000300007212 */ /* 0x000fc800078efcff */
[----:B------:R-:W-:-:S07]  /*99c0*/  PRMT R8, R0, 0x7610, R8 ;  /* 0x0000761000087816 */ /* 0x000fce0000000008 */
.L_x_16583:
[----:B------:R-:W-:Y:S05]  /*99d0*/  BSYNC B0 ;  /* 0x0000000000007941 */ /* 0x000fea0003800000 */
.L_x_16582:
[----:B------:R0:W-:Y:S01]  /*99e0*/  STG.E.U8 desc[UR36][R16.64], R8 ;  /* 0x0000000810007986 */ /* 0x0001e2000c101124 */
[----:B------:R-:W-:Y:S05]  /*99f0*/  BRA `(.L_x_16562) ;  /* 0x0000000400307947 */ /* 0x000fea0003800000 */
.L_x_16580:
        /* <DEDUP_REMOVED lines=21> */
.L_x_16587:
[----:B------:R-:W-:-:S04]  /*9b50*/  LOP3.LUT R2, R3, 0x80000000, RZ, 0xc0, !PT ;  /* 0x8000000003027812 */ /* 0x000fc800078ec0ff */
[----:B------:R-:W-:-:S04]  /*9b60*/  SHF.R.U32.HI R3, RZ, 0x18, R2 ;  /* 0x00000018ff037819 */ /* 0x000fc80000011602 */
[----:B------:R-:W-:-:S04]  /*9b70*/  LOP3.LUT R0, R0, R3, RZ, 0xfc, !PT ;  /* 0x0000000300007212 */ /* 0x000fc800078efcff */
[----:B------:R-:W-:-:S07]  /*9b80*/  PRMT R8, R0, 0x7610, R8 ;  /* 0x0000761000087816 */ /* 0x000fce0000000008 */
.L_x_16586:
[----:B------:R-:W-:Y:S05]  /*9b90*/  BSYNC B0 ;  /* 0x0000000000007941 */ /* 0x000fea0003800000 */
.L_x_16585:
[----:B------:R0:W-:Y:S01]  /*9ba0*/  STG.E.U8 desc[UR36][R16.64], R8 ;  /* 0x0000000810007986 */ /* 0x0001e2000c101124 */
[----:B------:R-:W-:Y:S05]  /*9bb0*/  BRA `(.L_x_16562) ;  /* 0x0000000000c07947 */ /* 0x000fea0003800000 */
.L_x_16579:
        /* <DEDUP_REMOVED lines=16> */
[----:B------:R-:W-:Y:S01]  /*9cc0*/  HFMA2.MMA R3, -RZ, RZ, 0, 1.5199184417724609375e-05 ;  /* 0x000000ffff037435 */ /* 0x000fe200000001ff */
        /* <DEDUP_REMOVED lines=9> */
.L_x_16561:
[----:B------:R-:W-:Y:S01]  /*9d60*/  MOV R0, 0x0 ;  /* 0x0000000000007802 */ /* 0x000fe20000000f00 */
[----:B------:R-:W-:Y:S01]  /*9d70*/  ULDC.64 UR4, c[0x4][0x188] ;  /* 0x0100620000047ab9 */ /* 0x000fe20000000a00 */
[----:B------:R-:W-:Y:S01]  /*9d80*/  ULDC.64 UR6, c[0x4][0x70] ;  /* 0x01001c0000067ab9 */ /* 0x000fe20000000a00 */
[----:B------:R-:W-:Y:S01]  /*9d90*/  IMAD.U32 R4, RZ, RZ, UR4 ;  /* 0x00000004ff047e24 */ /* 0x000fe2000f8e00ff */
[----:B--23-5:R0:W1:Y:S01]  /*9da0*/  LDC.64 R2, c[0x4][R0] ;  /* 0x0100000000027b82 */ /* 0x02c0620000000a00 */
[----:B------:R-:W-:Y:S01]  /*9db0*/  IMAD.U32 R5, RZ, RZ, UR5 ;  /* 0x00000005ff057e24 */ /* 0x000fe2000f8e00ff */
[----:B------:R-:W-:Y:S01]  /*9dc0*/  ULDC.64 UR4, c[0x4][0x190] ;  /* 0x0100640000047ab9 */ /* 0x000fe20000000a00 */
[----:B------:R-:W-:Y:S01]  /*9dd0*/  HFMA2.MMA R13, -RZ, RZ, 0, 0 ;  /* 0x00000000ff0d7435 */ /* 0x000fe200000001ff */
[----:B------:R-:W-:Y:S02]  /*9de0*/  IMAD.U32 R6, RZ, RZ, UR4 ;  /* 0x00000004ff067e24 */ /* 0x000fe4000f8e00ff */
[----:B------:R-:W-:-:S02]  /*9df0*/  IMAD.U32 R7, RZ, RZ, UR5 ;  /* 0x00000005ff077e24 */ /* 0x000fc4000f8e00ff */
[----:B------:R-:W-:Y:S02]  /*9e00*/  IMAD.U32 R10, RZ, RZ, UR6 ;  /* 0x00000006ff0a7e24 */ /* 0x000fe4000f8e00ff */
[----:B------:R-:W-:Y:S02]  /*9e10*/  IMAD.U32 R11, RZ, RZ, UR7 ;  /* 0x00000007ff0b7e24 */ /* 0x000fe4000f8e00ff */
[----:B------:R-:W-:Y:S02]  /*9e20*/  IMAD.MOV.U32 R8, RZ, RZ, 0x65 ;  /* 0x00000065ff087424 */ /* 0x000fe400078e00ff */
[----:B0-----:R-:W-:-:S07]  /*9e30*/  IMAD.MOV.U32 R12, RZ, RZ, 0x1 ;  /* 0x00000001ff0c7424 */ /* 0x001fce00078e00ff */
[----:B------:R-:W-:-:S07]  /*9e40*/  LEPC R20, `(.L_x_16590) ;  /* 0x000000001014794e */ /* 0x000fce0000000000 */
[----:B-1----:R-:W-:Y:S05]  /*9e50*/  CALL.ABS.NOINC R2 ;  /* 0x0000000002007343 */ /* 0x002fea0003c00000 */
.L_x_16590:
[----:B------:R-:W-:Y:S05]  /*9e60*/  BRA `(.L_x_16562) ;  /* 0x0000000000147947 */ /* 0x000fea0003800000 */
.L_x_16589:
[----:B------:R-:W0:Y:S02]  /*9e70*/  F2I.U64.F64.TRUNC R4, R4 ;  /* 0x0000000400047311 */ /* 0x000e24000030d800 */
[----:B0-----:R4:W-:Y:S01]  /*9e80*/  STG.E.64 desc[UR36][R16.64], R4 ;  /* 0x0000000410007986 */ /* 0x0019e2000c101b24 */
[----:B------:R-:W-:Y:S05]  /*9e90*/  BRA `(.L_x_16562) ;  /* 0x0000000000087947 */ /* 0x000fea0003800000 */
.L_x_16588:
[----:B------:R-:W0:Y:S02]  /*9ea0*/  F2I.U32.F64.TRUNC R5, R4 ;  /* 0x0000000400057311 */ /* 0x000e24000030d000 */
[----:B0-----:R0:W-:Y:S02]  /*9eb0*/  STG.E desc[UR36][R16.64], R5 ;  /* 0x0000000510007986 */ /* 0x0011e4000c101924 */
.L_x_16562:
[----:B------:R-:W-:-:S07]  /*9ec0*/  VIADD R19, R19, 0x80 ;  /* 0x0000008013137836 */ /* 0x000fce0000000000 */
.L_x_16521:
[----:B------:R-:W-:Y:S05]  /*9ed0*/  BSYNC B6 ;  /* 0x0000000000067941 */ /* 0x000fea0003800000 */
.L_x_16520:
        /* <DEDUP_REMOVED lines=11> */
[----:B-----5:R-:W-:Y:S01]  /*9f90*/  IMAD.HI.U32 R2, R19, UR4, R18 ;  /* 0x0000000413027c27 */ /* 0x020fe2000f8e0012 */
        /* <DEDUP_REMOVED lines=294> */
.L_x_16591:
[----:B-----5:R-:W0:Y:S01]  /*b200*/  LDC.U8 R3, c[0x0][0x431] ;  /* 0x00010c40ff037b82 */ /* 0x020e220000000000 */
        /* <DEDUP_REMOVED lines=20> */
.L_x_16595:
[----:B------:R-:W2:Y:S02]  /*b350*/  LDG.E.U8 R2, desc[UR36][R4.64] ;  /* 0x0000002404027981 */ /* 0x000ea4000c1e1100 */
[----:B--2---:R-:W0:Y:S01]  /*b360*/  I2F.F64.U16 R2, R2 ;  /* 0x0000000200027312 */ /* 0x004e220000101800 */
[----:B------:R-:W-:Y:S05]  /*b370*/  BRA `(.L_x_16597) ;  /* 0x0000000c00707947 */ /* 0x000fea0003800000 */
.L_x_16594:
        /* <DEDUP_REMOVED lines=9> */
.L_x_16599:
[----:B------:R-:W2:Y:S02]  /*b410*/  LDG.E R2, desc[UR36][R4.64] ;  /* 0x0000002404027981 */ /* 0x000ea4000c1e1900 */
[----:B--2---:R-:W0:Y:S01]  /*b420*/  I2F.F64 R2, R2 ;  /* 0x0000000200027312 */ /* 0x004e220000201c00 */
[----:B------:R-:W-:Y:S05]  /*b430*/  BRA `(.L_x_16597) ;  /* 0x0000000c00407947 */ /* 0x000fea0003800000 */
.L_x_16598:
[----:B------:R-:W2:Y:S02]  /*b440*/  LDG.E.U16 R2, desc[UR36][R4.64] ;  /* 0x0000002404027981 */ /* 0x000ea4000c1e1500 */
[----:B--2---:R-:W0:Y:S01]  /*b450*/  I2F.F64.S16 R2, R2 ;  /* 0x0000000200027312 */ /* 0x004e220000101c00 */
[----:B------:R-:W-:Y:S05]  /*b460*/  BRA `(.L_x_16597) ;  /* 0x0000000c00347947 */ /* 0x000fea0003800000 */
.L_x_16593:
        /* <DEDUP_REMOVED lines=8> */
[----:B------:R-:W2:Y:S01]  /*b4f0*/  F2F.F64.F32 R2, R2 ;  /* 0x0000000200027310 */ /* 0x000ea20000201800 */
[----:B------:R-:W-:Y:S05]  /*b500*/  BRA `(.L_x_16597) ;  /* 0x0000000c000c7947 */ /* 0x000fea0003800000 */
.L_x_16601:
[----:B------:R-:W2:Y:S02]  /*b510*/  LDG.E.U16 R0, desc[UR36][R4.64] ;  /* 0x0000002404007981 */ /* 0x000ea4000c1e1500 */
[----:B--2---:R-:W-:-:S05]  /*b520*/  HADD2.F32 R0, -RZ, R0.H0_H0 ;  /* 0x20000000ff007230 */ /* 0x004fca0000004100 */
[----:B------:R-:W-:-:S04]  /*b530*/  FMUL.FTZ R0, R0, 1 ;  /* 0x3f80000000007820 */ /* 0x000fc80000410000 */
[----:B------:R0:W1:Y:S01]  /*b540*/  F2F.F64.F32 R2, R0 ;  /* 0x0000000000027310 */ /* 0x0000620000201800 */
[----:B------:R-:W-:Y:S05]  /*b550*/  BRA `(.L_x_16597) ;  /* 0x0000000800f87947 */ /* 0x000fea0003800000 */
.L_x_16600:
        /* <DEDUP_REMOVED lines=8> */
[----:B------:R-:W3:Y:S01]  /*b5e0*/  F2F.F64.F32 R2, R2 ;  /* 0x0000000200027310 */ /* 0x000ee20000201800 */
[----:B------:R-:W-:Y:S05]  /*b5f0*/  BRA `(.L_x_16597) ;  /* 0x0000000800d07947 */ /* 0x000fea0003800000 */
.L_x_16603:
[----:B------:R-:W2:Y:S02]  /*b600*/  LDG.E.U16 R4, desc[UR36][R4.64] ;  /* 0x0000002404047981 */ /* 0x000ea4000c1e1500 */
[----:B--2---:R-:W-:-:S05]  /*b610*/  HADD2.F32 R0, -RZ, R4.H0_H0 ;  /* 0x20000004ff007230 */ /* 0x004fca0000004100 */
[----:B------:R-:W-:-:S04]  /*b620*/  FMUL.FTZ R0, R0, 1 ;  /* 0x3f80000000007820 */ /* 0x000fc80000410000 */
[----:B------:R4:W0:Y:S01]  /*b630*/  F2F.F64.F32 R2, R0 ;  /* 0x0000000000027310 */ /* 0x0008220000201800 */
[----:B------:R-:W-:Y:S05]  /*b640*/  BRA `(.L_x_16597) ;  /* 0x0000000800bc7947 */ /* 0x000fea0003800000 */
.L_x_16602:
[----:B------:R0:W5:Y:S01]  /*b650*/  LDG.E.64 R2, desc[UR36][R4.64] ;  /* 0x0000002404027981 */ /* 0x000162000c1e1b00 */
[----:B------:R-:W-:Y:S05]  /*b660*/  BRA `(.L_x_16597) ;  /* 0x0000000800b47947 */ /* 0x000fea0003800000 */
.L_x_16592:
        /* <DEDUP_REMOVED lines=13> */
.L_x_16606:
[----:B------:R0:W5:Y:S01]  /*b740*/  LDG.E.64 R2, desc[UR36][R4.64] ;  /* 0x0000002404027981 */ /* 0x000162000c1e1b00 */
[----:B------:R-:W-:Y:S05]  /*b750*/  BRA `(.L_x_16597) ;  /* 0x0000000800787947 */ /* 0x000fea0003800000 */
.L_x_16605:
        /* <DEDUP_REMOVED lines=11> */
[----:B------:R-:W-:-:S04]  /*b810*/  IADD3 R6, R2, 0x1000000, RZ ;  /* 0x0100000002067810 */ /* 0x000fc80007ffe0ff */
        /* <DEDUP_REMOVED lines=16> */
.L_x_16608:
        /* <DEDUP_REMOVED lines=15> */
.L_x_16607:
[----:B------:R-:W2:Y:S02]  /*ba10*/  LDG.E.U16 R0, desc[UR36][R4.64] ;  /* 0x0000002404007981 */ /* 0x000ea4000c1e1500 */
[----:B--2---:R-:W-:-:S04]  /*ba20*/  IMAD.U32 R0, R0, 0x10000, RZ ;  /* 0x0001000000007824 */ /* 0x004fc800078e00ff */
[----:B------:R-:W-:-:S04]  /*ba30*/  FMUL.FTZ R0, R0, 1 ;  /* 0x3f80000000007820 */ /* 0x000fc80000410000 */
[----:B------:R0:W1:Y:S01]  /*ba40*/  F2F.F64.F32 R2, R0 ;  /* 0x0000000000027310 */ /* 0x0000620000201800 */
[----:B------:R-:W-:Y:S05]  /*ba50*/  BRA `(.L_x_16597) ;  /* 0x0000000400b87947 */ /* 0x000fea0003800000 */
.L_x_16604:
        /* <DEDUP_REMOVED lines=11> */
.L_x_16611:
        /* <DEDUP_REMOVED lines=21> */
.L_x_16615:
[----:B------:R-:W-:Y:S05]  /*bc60*/  BSYNC B1 ;  /* 0x0000000000017941 */ /* 0x000fea0003800000 */
.L_x_16614:
[----:B------:R-:W-:Y:S01]  /*bc70*/  LEA R3, R0, 0x3b800000, 0x17 ;  /* 0x3b80000000037811 */ /* 0x000fe200078eb8ff */
[----:B------:R-:W-:-:S05]  /*bc80*/  IMAD.SHL.U32 R0, R2, 0x100000, RZ ;  /* 0x0010000002007824 */ /* 0x000fca00078e00ff */
[----:B------:R-:W-:-:S07]  /*bc90*/  LOP3.LUT R0, R3, R0, R4, 0xfe, !PT ;  /* 0x0000000003007212 */ /* 0x000fce00078efe04 */
.L_x_16613:
[----:B------:R-:W-:Y:S05]  /*bca0*/  BSYNC B0 ;  /* 0x0000000000007941 */ /* 0x000fea0003800000 */
.L_x_16612:
[----:B------:R-:W-:-:S04]  /*bcb0*/  FMUL.FTZ R0, R0, 1 ;  /* 0x3f80000000007820 */ /* 0x000fc80000410000 */
[----:B------:R0:W1:Y:S01]  /*bcc0*/  F2F.F64.F32 R2, R0 ;  /* 0x0000000000027310 */ /* 0x0000620000201800 */
[----:B------:R-:W-:Y:S05]  /*bcd0*/  BRA `(.L_x_16597) ;  /* 0x0000000400187947 */ /* 0x000fea0003800000 */
.L_x_16610:
[----:B------:R-:W2:Y:S01]  /*bce0*/  LDG.E.U8 R2, desc[UR36][R4.64] ;  /* 0x0000002404027981 */ /* 0x000ea2000c1e1100 */
[----:B------:R-:W-:Y:S01]  /*bcf0*/  BSSY B0, `(.L_x_16616) ;  /* 0x0000018000007945 */ /* 0x000fe20003800000 */
[----:B------:R-:W-:Y:S02]  /*bd00*/  MOV R0, RZ ;  /* 0x000000ff00007202 */ /* 0x000fe40000000f00 */
        /* <DEDUP_REMOVED lines=18> */
.L_x_16619:
[----:B------:R-:W-:Y:S05]  /*be30*/  BSYNC B1 ;  /* 0x0000000000017941 */ /* 0x000fea0003800000 */
.L_x_16618:
[----:B------:R-:W-:Y:S01]  /*be40*/  LEA R3, R0, 0x37800000, 0x17 ;  /* 0x3780000000037811 */ /* 0x000fe200078eb8ff */
[----:B------:R-:W-:-:S05]  /*be50*/  IMAD.SHL.U32 R0, R2, 0x200000, RZ ;  /* 0x0020000002007824 */ /* 0x000fca00078e00ff */
[----:B------:R-:W-:-:S07]  /*be60*/  LOP3.LUT R0, R3, R0, R4, 0xfe, !PT ;  /* 0x0000000003007212 */ /* 0x000fce00078efe04 */
.L_x_16617:
[----:B------:R-:W-:Y:S05]  /*be70*/  BSYNC B0 ;  /* 0x0000000000007941 */ /* 0x000fea0003800000 */
.L_x_16616:
[----:B------:R-:W-:-:S04]  /*be80*/  FMUL.FTZ R0, R0, 1 ;  /* 0x3f80000000007820 */ /* 0x000fc80000410000 */
[----:B------:R0:W1:Y:S01]  /*be90*/  F2F.F64.F32 R2, R0 ;  /* 0x0000000000027310 */ /* 0x0000620000201800 */
[----:B------:R-:W-:Y:S05]  /*bea0*/  BRA `(.L_x_16597) ;  /* 0x0000000000a47947 */ /* 0x000fea0003800000 */
.L_x_16609:
        /* <DEDUP_REMOVED lines=14> */
.L_x_16623:
[----:B------:R-:W-:Y:S05]  /*bf90*/  BSYNC B0 ;  /* 0x0000000000007941 */ /* 0x000fea0003800000 */
.L_x_16622:
[----:B------:R-:W-:-:S04]  /*bfa0*/  FMUL.FTZ R0, R0, 1 ;  /* 0x3f80000000007820 */ /* 0x000fc80000410000 */
[----:B------:R0:W1:Y:S01]  /*bfb0*/  F2F.F64.F32 R2, R0 ;  /* 0x0000000000027310 */ /* 0x0000620000201800 */
[----:B------:R-:W-:Y:S05]  /*bfc0*/  BRA `(.L_x_16597) ;  /* 0x00000000005c7947 */ /* 0x000fea0003800000 */
.L_x_16596:
[----:B------:R-:W-:Y:S01]  /*bfd0*/  MOV R0, 0x0 ;  /* 0x0000000000007802 */ /* 0x000fe20000000f00 */
[----:B------:R-:W-:Y:S01]  /*bfe0*/  ULDC.64 UR4, c[0x4][0x188] ;  /* 0x0100620000047ab9 */ /* 0x000fe20000000a00 */
[----:B------:R-:W-:Y:S01]  /*bff0*/  ULDC.64 UR6, c[0x4][0x68] ;  /* 0x01001a0000067ab9 */ /* 0x000fe20000000a00 */
[----:B------:R-:W-:Y:S01]  /*c000*/  IMAD.U32 R4, RZ, RZ, UR4 ;  /* 0x00000004ff047e24 */ /* 0x000fe2000f8e00ff */
[----:B------:R0:W1:Y:S01]  /*c010*/  LDC.64 R2, c[0x4][R0] ;  /* 0x0100000000027b82 */ /* 0x0000620000000a00 */
[----:B------:R-:W-:Y:S01]  /*c020*/  IMAD.U32 R5, RZ, RZ, UR5 ;  /* 0x00000005ff057e24 */ /* 0x000fe2000f8e00ff */
[----:B------:R-:W-:Y:S01]  /*c030*/  ULDC.64 UR4, c[0x4][0x190] ;  /* 0x0100640000047ab9 */ /* 0x000fe20000000a00 */
[----:B------:R-:W-:Y:S01]  /*c040*/  MOV R10, UR6 ;  /* 0x00000006000a7c02 */ /* 0x000fe20008000f00 */
        /* <DEDUP_REMOVED lines=8> */
.L_x_16624:
[----:B------:R-:W-:Y:S01]  /*c0d0*/  CS2R R2, SRZ ;  /* 0x0000000000027805 */ /* 0x000fe2000001ff00 */
[----:B------:R-:W-:Y:S06]  /*c0e0*/  BRA `(.L_x_16597) ;  /* 0x0000000000147947 */ /* 0x000fec0003800000 */
.L_x_16621:
[----:B------:R-:W2:Y:S02]  /*c0f0*/  LDG.E.64 R2, desc[UR36][R4.64] ;  /* 0x0000002404027981 */ /* 0x000ea4000c1e1b00 */
[----:B--2---:R-:W0:Y:S01]  /*c100*/  I2F.F64.U64 R2, R2 ;  /* 0x0000000200027312 */ /* 0x004e220000301800 */
[----:B------:R-:W-:Y:S05]  /*c110*/  BRA `(.L_x_16597) ;  /* 0x0000000000087947 */ /* 0x000fea0003800000 */
.L_x_16620:
[----:B------:R-:W2:Y:S02]  /*c120*/  LDG.E R2, desc[UR36][R4.64] ;  /* 0x0000002404027981 */ /* 0x000ea4000c1e1900 */
[----:B--2---:R-:W0:Y:S02]  /*c130*/  I2F.F64.U32 R2, R2 ;  /* 0x0000000200027312 */ /* 0x004e240000201800 */
.L_x_16597:
[----:B------:R-:W4:Y:S01]  /*c140*/  LDC.64 R6, c[0x0][0x428] ;  /* 0x00010a00ff067b82 */ /* 0x000f220000000a00 */
[----:B------:R-:W-:Y:S02]  /*c150*/  ULDC.64 UR4, c[0x0][0x428] ;  /* 0x00010a0000047ab9 */ /* 0x000fe40000000a00 */
[----:B0-----:R-:W-:Y:S02]  /*c160*/  IMAD.U32 R4, RZ, RZ, UR4 ;  /* 0x00000004ff047e24 */ /* 0x001fe4000f8e00ff */
[----:B------:R-:W-:-:S03]  /*c170*/  IMAD.U32 R5, RZ, RZ, UR5 ;  /* 0x00000005ff057e24 */ /* 0x000fc6000f8e00ff */
[----:B------:R-:W0:Y:S01]  /*c180*/  LDC.U8 R9, c[0x0][0x430] ;  /* 0x00010c00ff097b82 */ /* 0x000e220000000000 */
[----:B----4-:R-:W-:Y:S01]  /*c190*/  DSETP.NAN.AND P1, PT, R6, R6, PT ;  /* 0x000000060600722a */ /* 0x010fe20003f28000 */
[----:B0-----:R-:W-:-:S04]  /*c1a0*/  PRMT R0, R9, 0x9910, RZ ;  /* 0x0000991009007816 */ /* 0x001fc800000000ff */
[----:B------:R-:W-:-:S09]  /*c1b0*/  ISETP.GT.AND P0, PT, R0, 0x9, PT ;  /* 0x000000090000780c */ /* 0x000fd20003f04270 */
[----:B------:R-:W-:Y:S05]  /*c1c0*/  @P1 BRA `(.L_x_16625) ;  /* 0x0000000000341947 */ /* 0x000fea0003800000 */
[----:B-123-5:R-:W-:-:S14]  /*c1d0*/  DSETP.NAN.AND P1, PT, R2, R2, PT ;  /* 0x000000020200722a */ /* 0x02efdc0003f28000 */
[----:B------:R-:W-:Y:S01]  /*c1e0*/  @!P1 DSETP.MIN.AND P2, P3, R2, R6, PT ;  /* 0x000000060200922a */ /* 0x000fe20003b40000 */
[----:B------:R-:W-:Y:S02]  /*c1f0*/  @!P1 IMAD.MOV.U32 R4, RZ, RZ, R3 ;  /* 0x000000ffff049224 */ /* 0x000fe400078e0003 */
[----:B------:R-:W-:-:S03]  /*c200*/  @!P1 IMAD.MOV.U32 R5, RZ, RZ, R6 ;  /* 0x000000ffff059224 */ /* 0x000fc600078e0006 */
[----:B------:R-:W-:Y:S01]  /*c210*/  @!P1 FSEL R8, R4, R7, P2 ;  /* 0x0000000704089208 */ /* 0x000fe20001000000 */
[----:B------:R-:W-:Y:S01]  /*c220*/  @!P1 IMAD.MOV.U32 R4, RZ, RZ, R2 ;  /* 0x000000ffff049224 */ /* 0x000fe200078e0002 */
[----:B------:R-:W-:-:S04]  /*c230*/  @!P1 LOP3.LUT R7, R7, 0x80000, RZ, 0xfc, !PT ;  /* 0x0008000007079812 */ /* 0x000fc800078efcff */
[----:B------:R-:W-:Y:S02]  /*c240*/  @!P1 SEL R7, R7, R8, P3 ;  /* 0x0000000807079207 */ /* 0x000fe40001800000 */
[----:B------:R-:W-:Y:S01]  /*c250*/  @!P1 SEL R6, R4, R5, P2 ;  /* 0x0000000504069207 */ /* 0x000fe20001000000 */
[----:B------:R-:W-:Y:S02]  /*c260*/  IMAD.MOV.U32 R4, RZ, RZ, R2 ;  /* 0x000000ffff047224 */ /* 0x000fe400078e0002 */
[----:B------:R-:W-:Y:S01]  /*c270*/  IMAD.MOV.U32 R5, RZ, RZ, R3 ;  /* 0x000000ffff057224 */ /* 0x000fe200078e0003 */
[----:B------:R-:W-:Y:S01]  /*c280*/  @!P1 MOV R4, R6 ;  /* 0x0000000600049202 */ /* 0x000fe20000000f00 */
[----:B------:R-:W-:-:S07]  /*c290*/  @!P1 IMAD.MOV.U32 R5, RZ, RZ, R7 ;  /* 0x000000ffff059224 */ /* 0x000fce00078e0007 */
.L_x_16625:
        /* <DEDUP_REMOVED lines=12> */
.L_x_16629:
[----:B------:R-:W1:Y:S02]  /*c360*/  F2I.S64.F64.TRUNC R4, R4 ;  /* 0x0000000400047311 */ /* 0x000e64000030d900 */
[----:B-123-5:R-:W-:-:S05]  /*c370*/  IMAD.MOV.U32 R3, RZ, RZ, R4 ;  /* 0x000000ffff037224 */ /* 0x02efca00078e0004 */
[----:B------:R-:W-:Y:S01]  /*c380*/  STG.E.U8 desc[UR36][R16.64], R3 ;  /* 0x0000000310007986 */ /* 0x000fe2000c101124 */
[----:B------:R-:W-:Y:S05]  /*c390*/  EXIT ;  /* 0x000000000000794d */ /* 0x000fea0003800000 */
.L_x_16628:
        /* <DEDUP_REMOVED lines=9> */
.L_x_16632:
[----:B------:R-:W0:Y:S02]  /*c430*/  F2I.F64.TRUNC R5, R4 ;  /* 0x0000000400057311 */ /* 0x000e24000030d100 */
[----:B0-----:R-:W-:Y:S01]  /*c440*/  STG.E desc[UR36][R16.64], R5 ;  /* 0x0000000510007986 */ /* 0x001fe2000c101924 */
[----:B------:R-:W-:Y:S05]  /*c450*/  EXIT ;  /* 0x000000000000794d */ /* 0x000fea0003800000 */
.L_x_16631:
[----:B------:R-:W0:Y:S02]  /*c460*/  F2I.F64.TRUNC R5, R4 ;  /* 0x0000000400057311 */ /* 0x000e24000030d100 */
[----:B0-----:R-:W-:Y:S01]  /*c470*/  STG.E.U16 desc[UR36][R16.64], R5 ;  /* 0x0000000510007986 */ /* 0x001fe2000c101524 */
[----:B------:R-:W-:Y:S05]  /*c480*/  EXIT ;  /* 0x000000000000794d */ /* 0x000fea0003800000 */
.L_x_16627:
        /* <DEDUP_REMOVED lines=11> */
[----:B------:R-:W-:Y:S01]  /*c540*/  STG.E desc[UR36][R16.64], R3 ;  /* 0x0000000310007986 */ /* 0x000fe2000c101924 */
[----:B------:R-:W-:Y:S05]  /*c550*/  EXIT ;  /* 0x000000000000794d */ /* 0x000fea0003800000 */
.L_x_16634:
        /* <DEDUP_REMOVED lines=8> */
.L_x_16633:
        /* <DEDUP_REMOVED lines=12> */
[----:B------:R-:W-:Y:S01]  /*c6a0*/  STG.E.64 desc[UR36][R16.64], R2 ;  /* 0x0000000210007986 */ /* 0x000fe2000c101b24 */
[----:B------:R-:W-:Y:S05]  /*c6b0*/  EXIT ;  /* 0x000000000000794d */ /* 0x000fea0003800000 */
.L_x_16636:
[----:B------:R-:W-:Y:S01]  /*c6c0*/  UMOV UR4, 0xf0000000 ;  /* 0xf000000000047882 */ /* 0x000fe20000000000 */
[----:B------:R-:W-:Y:S01]  /*c6d0*/  UMOV UR5, 0x380fffff ;  /* 0x380fffff00057882 */ /* 0x000fe20000000000 */
[----:B------:R-:W0:Y:S01]  /*c6e0*/  F2F.F32.F64 R0, R4 ;  /* 0x0000000400007310 */ /* 0x000e220000301000 */
[----:B------:R-:W-:-:S14]  /*c6f0*/  DSETP.GEU.AND P0, PT, |R4|, UR4, PT ;  /* 0x0000000404007e2a */ /* 0x000fdc000bf0e200 */
[----:B0-----:R-:W-:-:S05]  /*c700*/  @!P0 FMUL R0, R0, 1.175494350822287508e-38 ;  /* 0x0080000000008820 */ /* 0x001fca0000400000 */
[----:B-123-5:R-:W-:-:S04]  /*c710*/  F2FP.F16.F32.PACK_AB R3, RZ, R0 ;  /* 0x00000000ff03723e */ /* 0x02efc800000000ff */
[----:B------:R-:W-:-:S05]  /*c720*/  PRMT R3, R3, 0x5410, RZ ;  /* 0x0000541003037816 */ /* 0x000fca00000000ff */
[----:B------:R-:W-:Y:S01]  /*c730*/  STG.E desc[UR36][R16.64], R3 ;  /* 0x0000000310007986 */ /* 0x000fe2000c101924 */
[----:B------:R-:W-:Y:S05]  /*c740*/  EXIT ;  /* 0x000000000000794d */ /* 0x000fea0003800000 */
.L_x_16635:
[----:B------:R-:W-:Y:S01]  /*c750*/  STG.E.64 desc[UR36][R16.64], R4 ;  /* 0x0000000410007986 */ /* 0x000fe2000c101b24 */
[----:B------:R-:W-:Y:S05]  /*c760*/  EXIT ;  /* 0x000000000000794d */ /* 0x000fea0003800000 */
.L_x_16626:
        /* <DEDUP_REMOVED lines=10> */
[----:B------:R-:W-:Y:S01]  /*c810*/  STG.E.U8 desc[UR36][R16.64], R3 ;  /* 0x0000000310007986 */ /* 0x000fe2000c101124 */
[----:B------:R-:W-:Y:S05]  /*c820*/  EXIT ;  /* 0x000000000000794d */ /* 0x000fea0003800000 */
.L_x_16639:
[----:B------:R-:W-:-:S05]  /*c830*/  CS2R R6, SRZ ;  /* 0x0000000000067805 */ /* 0x000fca000001ff00 */
[----:B------:R-:W-:Y:S01]  /*c840*/  STG.E.128 desc[UR36][R16.64], R4 ;  /* 0x0000000410007986 */ /* 0x000fe2000c101d24 */
[----:B------:R-:W-:Y:S05]  /*c850*/  EXIT ;  /* 0x000000000000794d */ /* 0x000fea0003800000 */
.L_x_16638:
        /* <DEDUP_REMOVED lines=25> */
.L_x_16643:
[----:B------:R-:W-:Y:S05]  /*c9f0*/  BSYNC B0 ;  /* 0x0000000000007941 */ /* 0x000fea0003800000 */
.L_x_16642:
[----:B------:R-:W-:-:S05]  /*ca00*/  LOP3.LUT R3, R0, R3, RZ, 0xfc, !PT ;  /* 0x0000000300037212 */ /* 0x000fca00078efcff */
[----:B------:R-:W-:Y:S01]  /*ca10*/  STG.E.U8 desc[UR36][R16.64], R3 ;  /* 0x0000000310007986 */ /* 0x000fe2000c101124 */
[----:B------:R-:W-:Y:S05]  /*ca20*/  EXIT ;  /* 0x000000000000794d */ /* 0x000fea0003800000 */
.L_x_16641:
        /* <DEDUP_REMOVED lines=17> */
.L_x_16645:
[----:B------:R-:W-:Y:S01]  /*cb40*/  IMAD.MOV.U32 R0, RZ, RZ, 0x7f ;  /* 0x0000007fff007424 */ /* 0x000fe200078e00ff */
[----:B------:R-:W-:-:S04]  /*cb50*/  ISETP.GT.U32.AND P0, PT, R2, 0x7f800000, PT ;  /* 0x7f8000000200780c */ /* 0x000fc80003f04070 */
[----:B------:R-:W-:-:S09]  /*cb60*/  SEL R0, R0, 0x7c, P0 ;  /* 0x0000007c00007807 */ /* 0x000fd20000000000 */
.L_x_16646:
[----:B------:R-:W-:Y:S05]  /*cb70*/  BSYNC B0 ;  /* 0x0000000000007941 */ /* 0x000fea0003800000 */
.L_x_16644:
[----:B------:R-:W-:-:S04]  /*cb80*/  LOP3.LUT R2, R3, 0x80000000, RZ, 0xc0, !PT ;  /* 0x8000000003027812 */ /* 0x000fc800078ec0ff */
[----:B------:R-:W-:-:S04]  /*cb90*/  SHF.R.U32.HI R3, RZ, 0x18, R2 ;  /* 0x00000018ff037819 */ /* 0x000fc80000011602 */
[----:B------:R-:W-:-:S05]  /*cba0*/  LOP3.LUT R3, R0, R3, RZ, 0xfc, !PT ;  /* 0x0000000300037212 */ /* 0x000fca00078efcff */
[----:B------:R-:W-:Y:S01]  /*cbb0*/  STG.E.U8 desc[UR36][R16.64], R3 ;  /* 0x0000000310007986 */ /* 0x000fe2000c101124 */
[----:B------:R-:W-:Y:S05]  /*cbc0*/  EXIT ;  /* 0x000000000000794d */ /* 0x000fea0003800000 */
.L_x_16640:
        /* <DEDUP_REMOVED lines=8> */
.L_x_16637:
        /* <DEDUP_REMOVED lines=11> */
.L_x_16649:
        /* <DEDUP_REMOVED lines=21> */
.L_x_16652:
[----:B------:R-:W-:-:S04]  /*ce50*/  LOP3.LUT R2, R3, 0x80000000, RZ, 0xc0, !PT ;  /* 0x8000000003027812 */ /* 0x000fc800078ec0ff */
[----:B------:R-:W-:-:S04]  /*ce60*/  SHF.R.U32.HI R3, RZ, 0x18, R2 ;  /* 0x00000018ff037819 */ /* 0x000fc80000011602 */
[----:B------:R-:W-:-:S04]  /*ce70*/  LOP3.LUT R0, R0, R3, RZ, 0xfc, !PT ;  /* 0x0000000300007212 */ /* 0x000fc800078efcff */
[----:B------:R-:W-:-:S07]  /*ce80*/  PRMT R8, R0, 0x7610, R8 ;  /* 0x0000761000087816 */ /* 0x000fce0000000008 */
.L_x_16651:
[----:B------:R-:W-:Y:S05]  /*ce90*/  BSYNC B0 ;  /* 0x0000000000007941 */ /* 0x000fea0003800000 */
.L_x_16650:
[----:B------:R-:W-:Y:S01]  /*cea0*/  STG.E.U8 desc[UR36][R16.64], R8 ;  /* 0x0000000810007986 */ /* 0x000fe2000c101124 */
[----:B------:R-:W-:Y:S05]  /*ceb0*/  EXIT ;  /* 0x000000000000794d */ /* 0x000fea0003800000 */
.L_x_16648:
        /* <DEDUP_REMOVED lines=21> */
.L_x_16655:
[----:B------:R-:W-:-:S04]  /*d010*/  LOP3.LUT R2, R3, 0x80000000, RZ, 0xc0, !PT ;  /* 0x8000000003027812 */ /* 0x000fc800078ec0ff */
[----:B------:R-:W-:-:S04]  /*d020*/  SHF.R.U32.HI R3, RZ, 0x18, R2 ;  /* 0x00000018ff037819 */ /* 0x000fc80000011602 */
[----:B------:R-:W-:-:S04]  /*d030*/  LOP3.LUT R0, R0, R3, RZ, 0xfc, !PT ;  /* 0x0000000300007212 */ /* 0x000fc800078efcff */
[----:B------:R-:W-:-:S07]  /*d040*/  PRMT R8, R0, 0x7610, R8 ;  /* 0x0000761000087816 */ /* 0x000fce0000000008 */
.L_x_16654:
[----:B------:R-:W-:Y:S05]  /*d050*/  BSYNC B0 ;  /* 0x0000000000007941 */ /* 0x000fea0003800000 */
.L_x_16653:
[----:B------:R-:W-:Y:S01]  /*d060*/  STG.E.U8 desc[UR36][R16.64], R8 ;  /* 0x0000000810007986 */ /* 0x000fe2000c101124 */
[----:B------:R-:W-:Y:S05]  /*d070*/  EXIT ;  /* 0x000000000000794d */ /* 0x000fea0003800000 */
.L_x_16647:
        /* <DEDUP_REMOVED lines=22> */
[----:B------:R-:W-:-:S05]  /*d1e0*/  @!P0 IADD3 R0, R2, RZ, RZ ;  /* 0x000000ff02008210 */ /* 0x000fca0007ffe0ff */
[----:B------:R-:W-:-:S05]  /*d1f0*/  @P2 IMAD.MOV.U32 R3, RZ, RZ, R0 ;  /* 0x000000ffff032224 */ /* 0x000fca00078e0000 */
[----:B------:R-:W-:Y:S01]  /*d200*/  STG.E.U8 desc[UR36][R16.64], R3 ;  /* 0x0000000310007986 */ /* 0x000fe2000c101124 */
[----:B------:R-:W-:Y:S05]  /*d210*/  EXIT ;  /* 0x000000000000794d */ /* 0x000fea0003800000 */
.L_x_16630:
[----:B------:R-:W-:Y:S01]  /*d220*/  MOV R0, 0x0 ;  /* 0x0000000000007802 */ /* 0x000fe20000000f00 */
[----:B------:R-:W-:Y:S01]  /*d230*/  ULDC.64 UR4, c[0x4][0x188] ;  /* 0x0100620000047ab9 */ /* 0x000fe20000000a00 */
[----:B------:R-:W-:Y:S01]  /*d240*/  ULDC.64 UR6, c[0x4][0x70] ;  /* 0x01001c0000067ab9 */ /* 0x000fe20000000a00 */
[----:B------:R-:W-:Y:S01]  /*d250*/  IMAD.U32 R4, RZ, RZ, UR4 ;  /* 0x00000004ff047e24 */ /* 0x000fe2000f8e00ff */
[----:B-123-5:R0:W1:Y:S01]  /*d260*/  LDC.64 R2, c[0x4][R0] ;  /* 0x0100000000027b82 */ /* 0x02e0620000000a00 */
        /* <DEDUP_REMOVED lines=11> */
.L_x_16658:
[----:B------:R-:W-:Y:S05]  /*d320*/  EXIT ;  /* 0x000000000000794d */ /* 0x000fea0003800000 */
.L_x_16657:
[----:B------:R-:W0:Y:S02]  /*d330*/  F2I.U64.F64.TRUNC R4, R4 ;  /* 0x0000000400047311 */ /* 0x000e24000030d800 */
[----:B0-----:R-:W-:Y:S01]  /*d340*/  STG.E.64 desc[UR36][R16.64], R4 ;  /* 0x0000000410007986 */ /* 0x001fe2000c101b24 */
[----:B------:R-:W-:Y:S05]  /*d350*/  EXIT ;  /* 0x000000000000794d */ /* 0x000fea0003800000 */
.L_x_16656:
[----:B------:R-:W0:Y:S02]  /*d360*/  F2I.U32.F64.TRUNC R5, R4 ;  /* 0x0000000400057311 */ /* 0x000e24000030d000 */
[----:B0-----:R-:W-:Y:S01]  /*d370*/  STG.E desc[UR36][R16.64], R5 ;  /* 0x0000000510007986 */ /* 0x001fe2000c101924 */
[----:B------:R-:W-:Y:S05]  /*d380*/  EXIT ;  /* 0x000000000000794d */ /* 0x000fea0003800000 */
.L_x_16659:
        /* <DEDUP_REMOVED lines=15> */
.L_x_42257:


//--------------------- .text._ZN2at6native27unrolled_elementwise_kernelINS0_13AUnaryFunctorIdddZZZNS0_19minimum_kernel_cudaERNS_18TensorIteratorBaseEENKUlvE0_clEvENKUlvE_clEvEUlddE_EESt5arrayIPcLm2EELi4E23TrivialOffsetCalculatorILi1EjESD_NS0_6memory12LoadWithCastILi1EEENSE_13StoreWithCastILi1EEEEEviT_T0_T2_T3_T4_T5_ --------------------------
	.section	.text._ZN2at6native27unrolled_elementwise_kernelINS0_13AUnaryFunctorIdddZZZNS0_19minimum_kernel_cudaERNS_18TensorIteratorBaseEENKUlvE0_clEvENKUlvE_clEvEUlddE_EESt5arrayIPcLm2EELi4E23TrivialOffsetCalculatorILi1EjESD_NS0_6memory12LoadWithCastILi1EEENSE_13StoreWithCastILi1EEEEEviT_T0_T2_T3_T4_T5_,"ax",@progbits
	.align	128
        .global         _ZN2at6native27unrolled_elementwise_kernelINS0_13AUnaryFunctorIdddZZZNS0_19minimum_kernel_cudaERNS_18TensorIteratorBaseEENKUlvE0_clEvENKUlvE_clEvEUlddE_EESt5arrayIPcLm2EELi4E23TrivialOffsetCalculatorILi1EjESD_NS0_6memory12LoadWithCastILi1EEENSE_13StoreWithCastILi1EEEEEviT_T0_T2_T3_T4_T5_
        .type           _ZN2at6native27unrolled_elementwise_kernelINS0_13AUnaryFunctorIdddZZZNS0_19minimum_kernel_cudaERNS_18TensorIteratorBaseEENKUlvE0_clEvENKUlvE_clEvEUlddE_EESt5arrayIPcLm2EELi4E23TrivialOffsetCalculatorILi1EjESD_NS0_6memory12LoadWithCastILi1EEENSE_13StoreWithCastILi1EEEEEviT_T0_T2_T3_T4_T5_,@function
        .size           _ZN2at6native27unrolled_elementwise_kernelINS0_13AUnaryFunctorIdddZZZNS0_19minimum_kernel_cudaERNS_18TensorIteratorBaseEENKUlvE0_clEvENKUlvE_clEvEUlddE_EESt5arrayIPcLm2EELi4E23TrivialOffsetCalculatorILi1EjESD_NS0_6memory12LoadWithCastILi1EEENSE_13StoreWithCastILi1EEEEEviT_T0_T2_T3_T4_T5_,(.L_x_42258 - _ZN2at6native27unrolled_elementwise_kernelINS0_13AUnaryFunctorIdddZZZNS0_19minimum_kernel_cudaERNS_18TensorIteratorBaseEENKUlvE0_clEvENKUlvE_clEvEUlddE_EESt5arrayIPcLm2EELi4E23TrivialOffsetCalculatorILi1EjESD_NS0_6memory12LoadWithCastILi1EEENSE_13StoreWithCastILi1EEEEEviT_T0_T2_T3_T4_T5_)
        .other          _ZN2at6native27unrolled_elementwise_kernelINS0_13AUnaryFunctorIdddZZZNS0_19minimum_kernel_cudaERNS_18TensorIteratorBaseEENKUlvE0_clEvENKUlvE_clEvEUlddE_EESt5arrayIPcLm2EELi4E23TrivialOffsetCalculatorILi1EjESD_NS0_6memory12LoadWithCastILi1EEENSE_13StoreWithCastILi1EEEEEviT_T0_T2_T3_T4_T5_,@"STO_CUDA_ENTRY STV_DEFAULT"
_ZN2at6native27unrolled_elementwise_kernelINS0_13AUnaryFunctorIdddZZZNS0_19minimum_kernel_cudaERNS_18TensorIteratorBaseEENKUlvE0_clEvENKUlvE_clEvEUlddE_EESt5arrayIPcLm2EELi4E23TrivialOffsetCalculatorILi1EjESD_NS0_6memory12LoadWithCastILi1EEENSE_13StoreWithCastILi1EEEEEviT_T0_T2_T3_T4_T5_:
.text._ZN2at6native27unrolled_elementwise_kernelINS0_13AUnaryFunctorIdddZZZNS0_19minimum_kernel_cudaERNS_18TensorIteratorBaseEENKUlvE0_clEvENKUlvE_clEvEUlddE_EESt5arrayIPcLm2EELi4E23TrivialOffsetCalculatorILi1EjESD_NS0_6memory12LoadWithCastILi1EEENSE_13StoreWithCastILi1EEEEEviT_T0_T2_T3_T4_T5_:
        /* <DEDUP_REMOVED lines=32> */
.L_x_16665:
[----:B------:R-:W2:Y:S02]  /*0200*/  LDG.E.U8 R4, desc[UR36][R4.64] ;  /* 0x0000002404047981 */ /* 0x000ea4000c1e1100 */
[----:B--2---:R0:W1:Y:S01]  /*0210*/  I2F.F64.U16 R30, R4 ;  /* 0x00000004001e7312 */ /* 0x0040620000101800 */
[----:B------:R-:W-:Y:S05]  /*0220*/  BRA `(.L_x_16667) ;  /* 0x0000000c00747947 */ /* 0x000fea0003800000 */
.L_x_16664:
        /* <DEDUP_REMOVED lines=9> */
.L_x_16669:
[----:B------:R-:W2:Y:S02]  /*02c0*/  LDG.E R4, desc[UR36][R4.64] ;  /* 0x0000002404047981 */ /* 0x000ea4000c1e1900 */
[----:B--2---:R1:W2:Y:S01]  /*02d0*/  I2F.F64 R30, R4 ;  /* 0x00000004001e7312 */ /* 0x0042a20000201c00 */
[----:B------:R-:W-:Y:S05]  /*02e0*/  BRA `(.L_x_16667) ;  /* 0x0000000c00447947 */ /* 0x000fea0003800000 */
.L_x_16668:
[----:B------:R-:W2:Y:S02]  /*02f0*/  LDG.E.U16 R4, desc[UR36][R4.64] ;  /* 0x0000002404047981 */ /* 0x000ea4000c1e1500 */
[----:B--2---:R3:W4:Y:S01]  /*0300*/  I2F.F64.S16 R30, R4 ;  /* 0x00000004001e7312 */ /* 0x0047220000101c00 */
[----:B------:R-:W-:Y:S05]  /*0310*/  BRA `(.L_x_16667) ;  /* 0x0000000c00387947 */ /* 0x000fea0003800000 */
.L_x_16663:
        /* <DEDUP_REMOVED lines=10> */
.L_x_16671:
[----:B------:R-:W2:Y:S02]  /*03c0*/  LDG.E.U16 R0, desc[UR36][R4.64] ;  /* 0x0000002404007981 */ /* 0x000ea4000c1e1500 */
[----:B--2---:R-:W-:-:S05]  /*03d0*/  HADD2.F32 R0, -RZ, R0.H0_H0 ;  /* 0x20000000ff007230 */ /* 0x004fca0000004100 */
[----:B------:R-:W-:-:S04]  /*03e0*/  FMUL.FTZ R0, R0, 1 ;  /* 0x3f80000000007820 */ /* 0x000fc80000410000 */
[----:B------:R0:W1:Y:S01]  /*03f0*/  F2F.F64.F32 R30, R0 ;  /* 0x00000000001e7310 */ /* 0x0000620000201800 */
[----:B------:R-:W-:Y:S05]  /*0400*/  BRA `(.L_x_16667) ;  /* 0x0000000800fc7947 */ /* 0x000fea0003800000 */
.L_x_16670:
        /* <DEDUP_REMOVED lines=10> */
.L_x_16673:
[----:B------:R-:W2:Y:S02]  /*04b0*/  LDG.E.U16 R4, desc[UR36][R4.64] ;  /* 0x0000002404047981 */ /* 0x000ea4000c1e1500 */
[----:B--2---:R-:W-:-:S05]  /*04c0*/  HADD2.F32 R0, -RZ, R4.H0_H0 ;  /* 0x20000004ff007230 */ /* 0x004fca0000004100 */
[----:B------:R-:W-:-:S04]  /*04d0*/  FMUL.FTZ R0, R0, 1 ;  /* 0x3f80000000007820 */ /* 0x000fc80000410000 */
[----:B------:R0:W1:Y:S01]  /*04e0*/  F2F.F64.F32 R30, R0 ;  /* 0x00000000001e7310 */ /* 0x0000620000201800 */
[----:B------:R-:W-:Y:S05]  /*04f0*/  BRA `(.L_x_16667) ;  /* 0x0000000800c07947 */ /* 0x000fea0003800000 */
.L_x_16672:
[----:B------:R0:W5:Y:S01]  /*0500*/  LDG.E.64 R30, desc[UR36][R4.64] ;  /* 0x00000024041e7981 */ /* 0x000162000c1e1b00 */
[----:B------:R-:W-:Y:S05]  /*0510*/  BRA `(.L_x_16667) ;  /* 0x0000000800b87947 */ /* 0x000fea0003800000 */
.L_x_16662:
        /* <DEDUP_REMOVED lines=13> */
.L_x_16676:
[----:B------:R0:W5:Y:S01]  /*05f0*/  LDG.E.64 R30, desc[UR36][R4.64] ;  /* 0x00000024041e7981 */ /* 0x000162000c1e1b00 */
[----:B------:R-:W-:Y:S05]  /*0600*/  BRA `(.L_x_16667) ;  /* 0x00000008007c7947 */ /* 0x000fea0003800000 */
.L_x_16675:
        /* <DEDUP_REMOVED lines=28> */
.L_x_16678:
        /* <DEDUP_REMOVED lines=16> */
.L_x_16677:
[----:B------:R-:W2:Y:S02]  /*08d0*/  LDG.E.U16 R0, desc[UR36][R4.64] ;  /* 0x0000002404007981 */ /* 0x000ea4000c1e1500 */
[----:B--2---:R-:W-:-:S04]  /*08e0*/  IMAD.U32 R0, R0, 0x10000, RZ ;  /* 0x0001000000007824 */ /* 0x004fc800078e00ff */
[----:B------:R-:W-:-:S04]  /*08f0*/  FMUL.FTZ R0, R0, 1 ;  /* 0x3f80000000007820 */ /* 0x000fc80000410000 */
[----:B------:R0:W1:Y:S01]  /*0900*/  F2F.F64.F32 R30, R0 ;  /* 0x00000000001e7310 */ /* 0x0000620000201800 */
[----:B------:R-:W-:Y:S05]  /*0910*/  BRA `(.L_x_16667) ;  /* 0x0000000400b87947 */ /* 0x000fea0003800000 */
.L_x_16674:
        /* <DEDUP_REMOVED lines=11> */
.L_x_16681:
        /* <DEDUP_REMOVED lines=21> */
.L_x_16685:
[----:B------:R-:W-:Y:S05]  /*0b20*/  BSYNC B1 ;  /* 0x0000000000017941 */ /* 0x000fea0003800000 */
.L_x_16684:
[----:B------:R-:W-:Y:S01]  /*0b30*/  LEA R5, R0, 0x3b800000, 0x17 ;  /* 0x3b80000000057811 */ /* 0x000fe200078eb8ff */
[----:B------:R-:W-:-:S05]  /*0b40*/  IMAD.SHL.U32 R0, R3, 0x100000, RZ ;  /* 0x0010000003007824 */ /* 0x000fca00078e00ff */
[----:B------:R-:W-:-:S07]  /*0b50*/  LOP3.LUT R0, R5, R0, R6, 0xfe, !PT ;  /* 0x0000000005007212 */ /* 0x000fce00078efe06 */
.L_x_16683:
[----:B------:R-:W-:Y:S05]  /*0b60*/  BSYNC B0 ;  /* 0x0000000000007941 */ /* 0x000fea0003800000 */
.L_x_16682:
[----:B------:R-:W-:-:S04]  /*0b70*/  FMUL.FTZ R0, R0, 1 ;  /* 0x3f80000000007820 */ /* 0x000fc80000410000 */
[----:B------:R0:W1:Y:S01]  /*0b80*/  F2F.F64.F32 R30, R0 ;  /* 0x00000000001e7310 */ /* 0x0000620000201800 */
[----:B------:R-:W-:Y:S05]  /*0b90*/  BRA `(.L_x_16667) ;  /* 0x0000000400187947 */ /* 0x000fea0003800000 */
.L_x_16680:
        /* <DEDUP_REMOVED lines=21> */
.L_x_16689:
[----:B------:R-:W-:Y:S05]  /*0cf0*/  BSYNC B1 ;  /* 0x0000000000017941 */ /* 0x000fea0003800000 */
.L_x_16688:
[----:B------:R-:W-:Y:S01]  /*0d00*/  LEA R5, R0, 0x37800000, 0x17 ;  /* 0x3780000000057811 */ /* 0x000fe200078eb8ff */
[----:B------:R-:W-:-:S05]  /*0d10*/  IMAD.SHL.U32 R0, R3, 0x200000, RZ ;  /* 0x0020000003007824 */ /* 0x000fca00078e00ff */
[----:B------:R-:W-:-:S07]  /*0d20*/  LOP3.LUT R0, R5, R0, R6, 0xfe, !PT ;  /* 0x0000000005007212 */ /* 0x000fce00078efe06 */
.L_x_16687:
[----:B------:R-:W-:Y:S05]  /*0d30*/  BSYNC B0 ;  /* 0x0000000000007941 */ /* 0x000fea0003800000 */
.L_x_16686:
[----:B------:R-:W-:-:S04]  /*0d40*/  FMUL.FTZ R0, R0, 1 ;  /* 0x3f80000000007820 */ /* 0x000fc80000410000 */
[----:B------:R0:W1:Y:S01]  /*0d50*/  F2F.F64.F32 R30, R0 ;  /* 0x00000000001e7310 */ /* 0x0000620000201800 */
[----:B------:R-:W-:Y:S05]  /*0d60*/  BRA `(.L_x_16667) ;  /* 0x0000000000a47947 */ /* 0x000fea0003800000 */
.L_x_16679:
        /* <DEDUP_REMOVED lines=14> */
.L_x_16693:
[----:B------:R-:W-:Y:S05]  /*0e50*/  BSYNC B0 ;  /* 0x0000000000007941 */ /* 0x000fea0003800000 */
.L_x_16692:
[----:B------:R-:W-:-:S04]  /*0e60*/  FMUL.FTZ R0, R0, 1 ;  /* 0x3f80000000007820 */ /* 0x000fc80000410000 */
[----:B------:R0:W1:Y:S01]  /*0e70*/  F2F.F64.F32 R30, R0 ;  /* 0x00000000001e7310 */ /* 0x0000620000201800 */
[----:B------:R-:W-:Y:S05]  /*0e80*/  BRA `(.L_x_16667) ;  /* 0x00000000005c7947 */ /* 0x000fea0003800000 */
.L_x_16666:
        /* <DEDUP_REMOVED lines=16> */
.L_x_16694:
[----:B------:R-:W-:Y:S01]  /*0f90*/  CS2R R30, SRZ ;  /* 0x00000000001e7805 */ /* 0x000fe2000001ff00 */
[----:B------:R-:W-:Y:S06]  /*0fa0*/  BRA `(.L_x_16667) ;  /* 0x0000000000147947 */ /* 0x000fec0003800000 */
.L_x_16691:
[----:B------:R-:W2:Y:S02]  /*0fb0*/  LDG.E.64 R30, desc[UR36][R4.64] ;  /* 0x00000024041e7981 */ /* 0x000ea4000c1e1b00 */
[----:B--2---:R-:W0:Y:S01]  /*0fc0*/  I2F.F64.U64 R30, R30 ;  /* 0x0000001e001e7312 */ /* 0x004e220000301800 */
[----:B------:R-:W-:Y:S05]  /*0fd0*/  BRA `(.L_x_16667) ;  /* 0x0000000000087947 */ /* 0x000fea0003800000 */
.L_x_16690:
[----:B------:R-:W2:Y:S02]  /*0fe0*/  LDG.E R4, desc[UR36][R4.64] ;  /* 0x0000002404047981 */ /* 0x000ea4000c1e1900 */
[----:B--2---:R0:W1:Y:S02]  /*0ff0*/  I2F.F64.U32 R30, R4 ;  /* 0x00000004001e7312 */ /* 0x0040640000201800 */
.L_x_16667:
[----:B------:R-:W3:Y:S02]  /*1000*/  S2R R16, SR_TID.X ;  /* 0x0000000000107919 */ /* 0x000ee40000002100 */
[----:B---3--:R-:W-:-:S07]  /*1010*/  VIADD R16, R16, 0x80 ;  /* 0x0000008010107836 */ /* 0x008fce0000000000 */
.L_x_16661:
[----:B------:R-:W-:Y:S05]  /*1020*/  BSYNC B6 ;  /* 0x0000000000067941 */ /* 0x000fea0003800000 */
.L_x_16660:
        /* <DEDUP_REMOVED lines=24> */
.L_x_16700:
[----:B------:R-:W3:Y:S02]  /*11b0*/  LDG.E.U8 R4, desc[UR36][R4.64] ;  /* 0x0000002404047981 */ /* 0x000ee4000c1e1100 */
[----:B---3--:R0:W1:Y:S01]  /*11c0*/  I2F.F64.U16 R32, R4 ;  /* 0x0000000400207312 */ /* 0x0080620000101800 */
[----:B------:R-:W-:Y:S05]  /*11d0*/  BRA `(.L_x_16702) ;  /* 0x0000000c00707947 */ /* 0x000fea0003800000 */
.L_x_16699:
        /* <DEDUP_REMOVED lines=9> */
.L_x_16704:
[----:B------:R-:W3:Y:S02]  /*1270*/  LDG.E R4, desc[UR36][R4.64] ;  /* 0x0000002404047981 */ /* 0x000ee4000c1e1900 */
[----:B---3--:R0:W1:Y:S01]  /*1280*/  I2F.F64 R32, R4 ;  /* 0x0000000400207312 */ /* 0x0080620000201c00 */
[----:B------:R-:W-:Y:S05]  /*1290*/  BRA `(.L_x_16702) ;  /* 0x0000000c00407947 */ /* 0x000fea0003800000 */
.L_x_16703:
[----:B------:R-:W3:Y:S02]  /*12a0*/  LDG.E.U16 R4, desc[UR36][R4.64] ;  /* 0x0000002404047981 */ /* 0x000ee4000c1e1500 */
[----:B---3--:R0:W1:Y:S01]  /*12b0*/  I2F.F64.S16 R32, R4 ;  /* 0x0000000400207312 */ /* 0x0080620000101c00 */
[----:B------:R-:W-:Y:S05]  /*12c0*/  BRA `(.L_x_16702) ;  /* 0x0000000c00347947 */ /* 0x000fea0003800000 */
.L_x_16698:
        /* <DEDUP_REMOVED lines=10> */
.L_x_16706:
[----:B------:R-:W3:Y:S02]  /*1370*/  LDG.E.U16 R0, desc[UR36][R4.64] ;  /* 0x0000002404007981 */ /* 0x000ee4000c1e1500 */
[----:B---3--:R-:W-:-:S05]  /*1380*/  HADD2.F32 R0, -RZ, R0.H0_H0 ;  /* 0x20000000ff007230 */ /* 0x008fca0000004100 */
[----:B------:R-:W-:-:S04]  /*1390*/  FMUL.FTZ R0, R0, 1 ;  /* 0x3f80000000007820 */ /* 0x000fc80000410000 */
[----:B------:R0:W1:Y:S01]  /*13a0*/  F2F.F64.F32 R32, R0 ;  /* 0x0000000000207310 */ /* 0x0000620000201800 */
[----:B------:R-:W-:Y:S05]  /*13b0*/  BRA `(.L_x_16702) ;  /* 0x0000000800f87947 */ /* 0x000fea0003800000 */
.L_x_16705:
        /* <DEDUP_REMOVED lines=10> */
.L_x_16708:
[----:B------:R-:W3:Y:S02]  /*1460*/  LDG.E.U16 R4, desc[UR36][R4.64] ;  /* 0x0000002404047981 */ /* 0x000ee4000c1e1500 */
[----:B---3--:R-:W-:-:S05]  /*1470*/  HADD2.F32 R0, -RZ, R4.H0_H0 ;  /* 0x20000004ff007230 */ /* 0x008fca0000004100 */
[----:B------:R-:W-:-:S04]  /*1480*/  FMUL.FTZ R0, R0, 1 ;  /* 0x3f80000000007820 */ /* 0x000fc80000410000 */
[----:B------:R0:W1:Y:S01]  /*1490*/  F2F.F64.F32 R32, R0 ;  /* 0x0000000000207310 */ /* 0x0000620000201800 */
[----:B------:R-:W-:Y:S05]  /*14a0*/  BRA `(.L_x_16702) ;  /* 0x0000000800bc7947 */ /* 0x000fea0003800000 */
.L_x_16707:
[----:B------:R0:W5:Y:S01]  /*14b0*/  LDG.E.64 R32, desc[UR36][R4.64] ;  /* 0x0000002404207981 */ /* 0x000162000c1e1b00 */
[----:B------:R-:W-:Y:S05]  /*14c0*/  BRA `(.L_x_16702) ;  /* 0x0000000800b47947 */ /* 0x000fea0003800000 */
.L_x_16697:
        /* <DEDUP_REMOVED lines=13> */
.L_x_16711:
[----:B------:R0:W5:Y:S01]  /*15a0*/  LDG.E.64 R32, desc[UR36][R4.64] ;  /* 0x0000002404207981 */ /* 0x000162000c1e1b00 */
[----:B------:R-:W-:Y:S05]  /*15b0*/  BRA `(.L_x_16702) ;  /* 0x0000000800787947 */ /* 0x000fea0003800000 */
.L_x_16710:
        /* <DEDUP_REMOVED lines=28> */
.L_x_16713:
        /* <DEDUP_REMOVED lines=15> */
.L_x_16712:
[----:B------:R-:W3:Y:S02]  /*1870*/  LDG.E.U16 R0, desc[UR36][R4.64] ;  /* 0x0000002404007981 */ /* 0x000ee4000c1e1500 */
[----:B---3--:R-:W-:-:S04]  /*1880*/  IMAD.U32 R0, R0, 0x10000, RZ ;  /* 0x0001000000007824 */ /* 0x008fc800078e00ff */
[----:B------:R-:W-:-:S04]  /*1890*/  FMUL.FTZ R0, R0, 1 ;  /* 0x3f80000000007820 */ /* 0x000fc80000410000 */
[----:B------:R0:W1:Y:S01]  /*18a0*/  F2F.F64.F32 R32, R0 ;  /* 0x0000000000207310 */ /* 0x0000620000201800 */
[----:B------:R-:W-:Y:S05]  /*18b0*/  BRA `(.L_x_16702) ;  /* 0x0000000400b87947 */ /* 0x000fea0003800000 */
.L_x_16709:
        /* <DEDUP_REMOVED lines=11> */
.L_x_16716:
        /* <DEDUP_REMOVED lines=21> */
.L_x_16720:
[----:B------:R-:W-:Y:S05]  /*1ac0*/  BSYNC B1 ;  /* 0x0000000000017941 */ /* 0x000fea0003800000 */
.L_x_16719:
[----:B------:R-:W-:Y:S01]  /*1ad0*/  LEA R5, R0, 0x3b800000, 0x17 ;  /* 0x3b80000000057811 */ /* 0x000fe200078eb8ff */
[----:B------:R-:W-:-:S05]  /*1ae0*/  IMAD.SHL.U32 R0, R3, 0x100000, RZ ;  /* 0x0010000003007824 */ /* 0x000fca00078e00ff */
[----:B------:R-:W-:-:S07]  /*1af0*/  LOP3.LUT R0, R5, R0, R6, 0xfe, !PT ;  /* 0x0000000005007212 */ /* 0x000fce00078efe06 */
.L_x_16718:
[----:B------:R-:W-:Y:S05]  /*1b00*/  BSYNC B0 ;  /* 0x0000000000007941 */ /* 0x000fea0003800000 */
.L_x_16717:
[----:B------:R-:W-:-:S04]  /*1b10*/  FMUL.FTZ R0, R0, 1 ;  /* 0x3f80000000007820 */ /* 0x000fc80000410000 */
[----:B------:R0:W1:Y:S01]  /*1b20*/  F2F.F64.F32 R32, R0 ;  /* 0x0000000000207310 */ /* 0x0000620000201800 */
[----:B------:R-:W-:Y:S05]  /*1b30*/  BRA `(.L_x_16702) ;  /* 0x0000000400187947 */ /* 0x000fea0003800000 */
.L_x_16715:
        /* <DEDUP_REMOVED lines=21> */
.L_x_16724:
[----:B------:R-:W-:Y:S05]  /*1c90*/  BSYNC B1 ;  /* 0x0000000000017941 */ /* 0x000fea0003800000 */
.L_x_16723:
[----:B------:R-:W-:Y:S01]  /*1ca0*/  LEA R5, R0, 0x37800000, 0x17 ;  /* 0x3780000000057811 */ /* 0x000fe200078eb8ff */
[----:B------:R-:W-:-:S05]  /*1cb0*/  IMAD.SHL.U32 R0, R3, 0x200000, RZ ;  /* 0x0020000003007824 */ /* 0x000fca00078e00ff */
[----:B------:R-:W-:-:S07]  /*1cc0*/  LOP3.LUT R0, R5, R0, R6, 0xfe, !PT ;  /* 0x0000000005007212 */ /* 0x000fce00078efe06 */
.L_x_16722:
[----:B------:R-:W-:Y:S05]  /*1cd0*/  BSYNC B0 ;  /* 0x0000000000007941 */ /* 0x000fea0003800000 */
.L_x_16721:
[----:B------:R-:W-:-:S04]  /*1ce0*/  FMUL.FTZ R0, R0, 1 ;  /* 0x3f80000000007820 */ /* 0x000fc80000410000 */
[----:B------:R0:W1:Y:S01]  /*1cf0*/  F2F.F64.F32 R32, R0 ;  /* 0x0000000000207310 */ /* 0x0000620000201800 */
[----:B------:R-:W-:Y:S05]  /*1d00*/  BRA `(.L_x_16702) ;  /* 0x0000000000a47947 */ /* 0x000fea0003800000 */
.L_x_16714:
        /* <DEDUP_REMOVED lines=14> */
.L_x_16728:
[----:B------:R-:W-:Y:S05]  /*1df0*/  BSYNC B0 ;  /* 0x0000000000007941 */ /* 0x000fea0003800000 */
.L_x_16727:
[----:B------:R-:W-:-:S04]  /*1e00*/  FMUL.FTZ R0, R0, 1 ;  /* 0x3f80000000007820 */ /* 0x000fc80000410000 */
[----:B------:R0:W1:Y:S01]  /*1e10*/  F2F.F64.F32 R32, R0 ;  /* 0x0000000000207310 */ /* 0x0000620000201800 */
[----:B------:R-:W-:Y:S05]  /*1e20*/  BRA `(.L_x_16702) ;  /* 0x00000000005c7947 */ /* 0x000fea0003800000 */
.L_x_16701:
        /* <DEDUP_REMOVED lines=16> */
.L_x_16729:
[----:B------:R-:W-:Y:S01]  /*1f30*/  CS2R R32, SRZ ;  /* 0x0000000000207805 */ /* 0x000fe2000001ff00 */
[----:B------:R-:W-:Y:S06]  /*1f40*/  BRA `(.L_x_16702) ;  /* 0x0000000000147947 */ /* 0x000fec0003800000 */
.L_x_16726:
[----:B------:R-:W3:Y:S02]  /*1f50*/  LDG.E.64 R32, desc[UR36][R4.64] ;  /* 0x0000002404207981 */ /* 0x000ee4000c1e1b00 */
[----:B---3--:R-:W0:Y:S01]  /*1f60*/  I2F.F64.U64 R32, R32 ;  /* 0x0000002000207312 */ /* 0x008e220000301800 */
[----:B------:R-:W-:Y:S05]  /*1f70*/  BRA `(.L_x_16702) ;  /* 0x0000000000087947 */ /* 0x000fea0003800000 */
.L_x_16725:
[----:B------:R-:W3:Y:S02]  /*1f80*/  LDG.E R4, desc[UR36][R4.64] ;  /* 0x0000002404047981 */ /* 0x000ee4000c1e1900 */
[----:B---3--:R0:W1:Y:S02]  /*1f90*/  I2F.F64.U32 R32, R4 ;  /* 0x0000000400207312 */ /* 0x0080640000201800 */
.L_x_16702:
[----:B------:R-:W-:-:S07]  /*1fa0*/  VIADD R16, R16, 0x80 ;  /* 0x0000008010107836 */ /* 0x000fce0000000000 */
.L_x_16696:
[----:B------:R-:W-:Y:S05]  /*1fb0*/  BSYNC B6 ;  /* 0x0000000000067941 */ /* 0x000fea0003800000 */
.L_x_16695:
        /* <DEDUP_REMOVED lines=26> */
.L_x_16735:
[----:B------:R-:W3:Y:S02]  /*2160*/  LDG.E.U8 R4, desc[UR36][R4.64] ;  /* 0x0000002404047981 */ /* 0x000ee4000c1e1100 */
[----:B---3--:R0:W1:Y:S01]  /*2170*/  I2F.F64.U16 R18, R4 ;  /* 0x0000000400127312 */ /* 0x0080620000101800 */
[----:B------:R-:W-:Y:S05]  /*2180*/  BRA `(.L_x_16737) ;  /* 0x0000000c00707947 */ /* 0x000fea0003800000 */
.L_x_16734:
        /* <DEDUP_REMOVED lines=9> */
.L_x_16739:
[----:B------:R-:W3:Y:S02]  /*2220*/  LDG.E R4, desc[UR36][R4.64] ;  /* 0x0000002404047981 */ /* 0x000ee4000c1e1900 */
[----:B---3--:R0:W1:Y:S01]  /*2230*/  I2F.F64 R18, R4 ;  /* 0x0000000400127312 */ /* 0x0080620000201c00 */
[----:B------:R-:W-:Y:S05]  /*2240*/  BRA `(.L_x_16737) ;  /* 0x0000000c00407947 */ /* 0x000fea0003800000 */
.L_x_16738:
[----:B------:R-:W3:Y:S02]  /*2250*/  LDG.E.U16 R4, desc[UR36][R4.64] ;  /* 0x0000002404047981 */ /* 0x000ee4000c1e1500 */
[----:B---3--:R0:W1:Y:S01]  /*2260*/  I2F.F64.S16 R18, R4 ;  /* 0x0000000400127312 */ /* 0x0080620000101c00 */
[----:B------:R-:W-:Y:S05]  /*2270*/  BRA `(.L_x_16737) ;  /* 0x0000000c00347947 */ /* 0x000fea0003800000 */
.L_x_16733:
        /* <DEDUP_REMOVED lines=10> */
.L_x_16741:
[----:B------:R-:W3:Y:S02]  /*2320*/  LDG.E.U16 R0, desc[UR36][R4.64] ;  /* 0x0000002404007981 */ /* 0x000ee4000c1e1500 */
[----:B---3--:R-:W-:-:S05]  /*2330*/  HADD2.F32 R0, -RZ, R0.H0_H0 ;  /* 0x20000000ff007230 */ /* 0x008fca0000004100 */
[----:B------:R-:W-:-:S04]  /*2340*/  FMUL.FTZ R0, R0, 1 ;  /* 0x3f80000000007820 */ /* 0x000fc80000410000 */
[----:B------:R0:W1:Y:S01]  /*2350*/  F2F.F64.F32 R18, R0 ;  /* 0x0000000000127310 */ /* 0x0000620000201800 */
[----:B------:R-:W-:Y:S05]  /*2360*/  BRA `(.L_x_16737) ;  /* 0x0000000800f87947 */ /* 0x000fea0003800000 */
.L_x_16740:
        /* <DEDUP_REMOVED lines=10> */
.L_x_16743:
[----:B------:R-:W3:Y:S02]  /*2410*/  LDG.E.U16 R4, desc[UR36][R4.64] ;  /* 0x0000002404047981 */ /* 0x000ee4000c1e1500 */
[----:B---3--:R-:W-:-:S05]  /*2420*/  HADD2.F32 R0, -RZ, R4.H0_H0 ;  /* 0x20000004ff007230 */ /* 0x008fca0000004100 */
[----:B------:R-:W-:-:S04]  /*2430*/  FMUL.FTZ R0, R0, 1 ;  /* 0x3f80000000007820 */ /* 0x000fc80000410000 */
[----:B------:R0:W1:Y:S01]  /*2440*/  F2F.F64.F32 R18, R0 ;  /* 0x0000000000127310 */ /* 0x0000620000201800 */
[----:B------:R-:W-:Y:S05]  /*2450*/  BRA `(.L_x_16737) ;  /* 0x0000000800bc7947 */ /* 0x000fea0003800000 */
.L_x_16742:
[----:B------:R0:W5:Y:S01]  /*2460*/  LDG.E.64 R18, desc[UR36][R4.64] ;  /* 0x0000002404127981 */ /* 0x000162000c1e1b00 */
[----:B------:R-:W-:Y:S05]  /*2470*/  BRA `(.L_x_16737) ;  /* 0x0000000800b47947 */ /* 0x000fea0003800000 */
.L_x_16732:
        /* <DEDUP_REMOVED lines=13> */
.L_x_16746:
[----:B------:R0:W5:Y:S01]  /*2550*/  LDG.E.64 R18, desc[UR36][R4.64] ;  /* 0x0000002404127981 */ /* 0x000162000c1e1b00 */
[----:B------:R-:W-:Y:S05]  /*2560*/  BRA `(.L_x_16737) ;  /* 0x0000000800787947 */ /* 0x000fea0003800000 */
.L_x_16745:
        /* <DEDUP_REMOVED lines=28> */
.L_x_16748:
        /* <DEDUP_REMOVED lines=15> */
.L_x_16747:
[----:B------:R-:W3:Y:S02]  /*2820*/  LDG.E.U16 R0, desc[UR36][R4.64] ;  /* 0x0000002404007981 */ /* 0x000ee4000c1e1500 */
[----:B---3--:R-:W-:-:S04]  /*2830*/  IMAD.U32 R0, R0, 0x10000, RZ ;  /* 0x0001000000007824 */ /* 0x008fc800078e00ff */
[----:B------:R-:W-:-:S04]  /*2840*/  FMUL.FTZ R0, R0, 1 ;  /* 0x3f80000000007820 */ /* 0x000fc80000410000 */
[----:B------:R0:W1:Y:S01]  /*2850*/  F2F.F64.F32 R18, R0 ;  /* 0x0000000000127310 */ /* 0x0000620000201800 */
[----:B------:R-:W-:Y:S05]  /*2860*/  BRA `(.L_x_16737) ;  /* 0x0000000400b87947 */ /* 0x000fea0003800000 */
.L_x_16744:
        /* <DEDUP_REMOVED lines=11> */
.L_x_16751:
        /* <DEDUP_REMOVED lines=21> */
.L_x_16755:
[----:B------:R-:W-:Y:S05]  /*2a70*/  BSYNC B1 ;  /* 0x0000000000017941 */ /* 0x000fea0003800000 */
.L_x_16754:
[----:B------:R-:W-:Y:S01]  /*2a80*/  LEA R5, R0, 0x3b800000, 0x17 ;  /* 0x3b80000000057811 */ /* 0x000fe200078eb8ff */
[----:B------:R-:W-:-:S05]  /*2a90*/  IMAD.SHL.U32 R0, R3, 0x100000, RZ ;  /* 0x0010000003007824 */ /* 0x000fca00078e00ff */
[----:B------:R-:W-:-:S07]  /*2aa0*/  LOP3.LUT R0, R5, R0, R6, 0xfe, !PT ;  /* 0x0000000005007212 */ /* 0x000fce00078efe06 */
.L_x_16753:
[----:B------:R-:W-:Y:S05]  /*2ab0*/  BSYNC B0 ;  /* 0x0000000000007941 */ /* 0x000fea0003800000 */
.L_x_16752:
[----:B------:R-:W-:-:S04]  /*2ac0*/  FMUL.FTZ R0, R0, 1 ;  /* 0x3f80000000007820 */ /* 0x000fc80000410000 */
[----:B------:R3:W0:Y:S01]  /*2ad0*/  F2F.F64.F32 R18, R0 ;  /* 0x0000000000127310 */ /* 0x0006220000201800 */
[----:B------:R-:W-:Y:S05]  /*2ae0*/  BRA `(.L_x_16737) ;  /* 0x0000000400187947 */ /* 0x000fea0003800000 */
.L_x_16750:
        /* <DEDUP_REMOVED lines=21> */
.L_x_16759:
[----:B------:R-:W-:Y:S05]  /*2c40*/  BSYNC B1 ;  /* 0x0000000000017941 */ /* 0x000fea0003800000 */
.L_x_16758:
[----:B------:R-:W-:Y:S01]  /*2c50*/  LEA R5, R0, 0x37800000, 0x17 ;  /* 0x3780000000057811 */ /* 0x000fe200078eb8ff */
[----:B------:R-:W-:-:S05]  /*2c60*/  IMAD.SHL.U32 R0, R3, 0x200000, RZ ;  /* 0x0020000003007824 */ /* 0x000fca00078e00ff */
[----:B------:R-:W-:-:S07]  /*2c70*/  LOP3.LUT R0, R5, R0, R6, 0xfe, !PT ;  /* 0x0000000005007212 */ /* 0x000fce00078efe06 */
.L_x_16757:
[----:B------:R-:W-:Y:S05]  /*2c80*/  BSYNC B0 ;  /* 0x0000000000007941 */ /* 0x000fea0003800000 */
.L_x_16756:
[----:B------:R-:W-:-:S04]  /*2c90*/  FMUL.FTZ R0, R0, 1 ;  /* 0x3f80000000007820 */ /* 0x000fc80000410000 */
[----:B------:R0:W1:Y:S01]  /*2ca0*/  F2F.F64.F32 R18, R0 ;  /* 0x0000000000127310 */ /* 0x0000620000201800 */
[----:B------:R-:W-:Y:S05]  /*2cb0*/  BRA `(.L_x_16737) ;  /* 0x0000000000a47947 */ /* 0x000fea0003800000 */
.L_x_16749:
        /* <DEDUP_REMOVED lines=14> */
.L_x_16763:
[----:B------:R-:W-:Y:S05]  /*2da0*/  BSYNC B0 ;  /* 0x0000000000007941 */ /* 0x000fea0003800000 */
.L_x_16762:
[----:B------:R-:W-:-:S04]  /*2db0*/  FMUL.FTZ R0, R0, 1 ;  /* 0x3f80000000007820 */ /* 0x000fc80000410000 */
[----:B------:R0:W1:Y:S01]  /*2dc0*/  F2F.F64.F32 R18, R0 ;  /* 0x0000000000127310 */ /* 0x0000620000201800 */
[----:B------:R-:W-:Y:S05]  /*2dd0*/  BRA `(.L_x_16737) ;  /* 0x00000000005c7947 */ /* 0x000fea0003800000 */
.L_x_16736:
        /* <DEDUP_REMOVED lines=16> */
.L_x_16764:
[----:B------:R-:W-:Y:S01]  /*2ee0*/  CS2R R18, SRZ ;  /* 0x0000000000127805 */ /* 0x000fe2000001ff00 */
[----:B------:R-:W-:Y:S06]  /*2ef0*/  BRA `(.L_x_16737) ;  /* 0x0000000000147947 */ /* 0x000fec0003800000 */
.L_x_16761:
[----:B------:R-:W3:Y:S02]  /*2f00*/  LDG.E.64 R18, desc[UR36][R4.64] ;  /* 0x0000002404127981 */ /* 0x000ee4000c1e1b00 */
[----:B---3--:R-:W0:Y:S01]  /*2f10*/  I2F.F64.U64 R18, R18 ;  /* 0x0000001200127312 */ /* 0x008e220000301800 */
[----:B------:R-:W-:Y:S05]  /*2f20*/  BRA `(.L_x_16737) ;  /* 0x0000000000087947 */ /* 0x000fea0003800000 */
.L_x_16760:
[----:B------:R-:W3:Y:S02]  /*2f30*/  LDG.E R4, desc[UR36][R4.64] ;  /* 0x0000002404047981 */ /* 0x000ee4000c1e1900 */
[----:B---3--:R0:W1:Y:S02]  /*2f40*/  I2F.F64.U32 R18, R4 ;  /* 0x0000000400127312 */ /* 0x0080640000201800 */
.L_x_16737:
[----:B------:R-:W-:-:S07]  /*2f50*/  VIADD R16, R16, 0x80 ;  /* 0x0000008010107836 */ /* 0x000fce0000000000 */
.L_x_16731:
[----:B------:R-:W-:Y:S05]  /*2f60*/  BSYNC B6 ;  /* 0x0000000000067941 */ /* 0x000fea0003800000 */
.L_x_16730:
        /* <DEDUP_REMOVED lines=23> */
.L_x_16770:
[----:B------:R-:W3:Y:S02]  /*30e0*/  LDG.E.U8 R4, desc[UR36][R4.64] ;  /* 0x0000002404047981 */ /* 0x000ee4000c1e1100 */
[----:B---3--:R0:W1:Y:S01]  /*30f0*/  I2F.F64.U16 R26, R4 ;  /* 0x00000004001a7312 */ /* 0x0080620000101800 */
[----:B------:R-:W-:Y:S05]  /*3100*/  BRA `(.L_x_16766) ;  /* 0x0000000c006c7947 */ /* 0x000fea0003800000 */
.L_x_16769:
        /* <DEDUP_REMOVED lines=9> */
.L_x_16773:
[----:B------:R-:W3:Y:S02]  /*31a0*/  LDG.E R4, desc[UR36][R4.64] ;  /* 0x0000002404047981 */ /* 0x000ee4000c1e1900 */
[----:B---3--:R0:W1:Y:S01]  /*31b0*/  I2F.F64 R26, R4 ;  /* 0x00000004001a7312 */ /* 0x0080620000201c00 */
[----:B------:R-:W-:Y:S05]  /*31c0*/  BRA `(.L_x_16766) ;  /* 0x0000000c003c7947 */ /* 0x000fea0003800000 */
.L_x_16772:
[----:B------:R-:W3:Y:S02]  /*31d0*/  LDG.E.U16 R4, desc[UR36][R4.64] ;  /* 0x0000002404047981 */ /* 0x000ee4000c1e1500 */
[----:B---3--:R0:W1:Y:S01]  /*31e0*/  I2F.F64.S16 R26, R4 ;  /* 0x00000004001a7312 */ /* 0x0080620000101c00 */
[----:B------:R-:W-:Y:S05]  /*31f0*/  BRA `(.L_x_16766) ;  /* 0x0000000c00307947 */ /* 0x000fea0003800000 */
.L_x_16768:
        /* <DEDUP_REMOVED lines=10> */
.L_x_16775:
[----:B------:R-:W3:Y:S02]  /*32a0*/  LDG.E.U16 R0, desc[UR36][R4.64] ;  /* 0x0000002404007981 */ /* 0x000ee4000c1e1500 */
[----:B---3--:R-:W-:-:S05]  /*32b0*/  HADD2.F32 R0, -RZ, R0.H0_H0 ;  /* 0x20000000ff007230 */ /* 0x008fca0000004100 */
[----:B------:R-:W-:-:S04]  /*32c0*/  FMUL.FTZ R0, R0, 1 ;  /* 0x3f80000000007820 */ /* 0x000fc80000410000 */
[----:B------:R0:W1:Y:S01]  /*32d0*/  F2F.F64.F32 R26, R0 ;  /* 0x00000000001a7310 */ /* 0x0000620000201800 */
[----:B------:R-:W-:Y:S05]  /*32e0*/  BRA `(.L_x_16766) ;  /* 0x0000000800f47947 */ /* 0x000fea0003800000 */
.L_x_16774:
        /* <DEDUP_REMOVED lines=10> */
.L_x_16777:
[----:B------:R-:W3:Y:S02]  /*3390*/  LDG.E.U16 R4, desc[UR36][R4.64] ;  /* 0x0000002404047981 */ /* 0x000ee4000c1e1500 */
[----:B---3--:R-:W-:-:S05]  /*33a0*/  HADD2.F32 R0, -RZ, R4.H0_H0 ;  /* 0x20000004ff007230 */ /* 0x008fca0000004100 */
[----:B------:R-:W-:-:S04]  /*33b0*/  FMUL.FTZ R0, R0, 1 ;  /* 0x3f80000000007820 */ /* 0x000fc80000410000 */
[----:B------:R0:W1:Y:S01]  /*33c0*/  F2F.F64.F32 R26, R0 ;  /* 0x00000000001a7310 */ /* 0x0000620000201800 */
[----:B------:R-:W-:Y:S05]  /*33d0*/  BRA `(.L_x_16766) ;  /* 0x0000000800b87947 */ /* 0x000fea0003800000 */
.L_x_16776:
[----:B------:R0:W5:Y:S01]  /*33e0*/  LDG.E.64 R26, desc[UR36][R4.64] ;  /* 0x00000024041a7981 */ /* 0x000162000c1e1b00 */
[----:B------:R-:W-:Y:S05]  /*33f0*/  BRA `(.L_x_16766) ;  /* 0x0000000800b07947 */ /* 0x000fea0003800000 */
.L_x_16767:
        /* <DEDUP_REMOVED lines=13> */
.L_x_16780:
[----:B------:R0:W5:Y:S01]  /*34d0*/  LDG.E.64 R26, desc[UR36][R4.64] ;  /* 0x00000024041a7981 */ /* 0x000162000c1e1b00 */
[----:B------:R-:W-:Y:S05]  /*34e0*/  BRA `(.L_x_16766) ;  /* 0x0000000800747947 */ /* 0x000fea0003800000 */
.L_x_16779:
        /* <DEDUP_REMOVED lines=28> */
.L_x_16782:
        /* <DEDUP_REMOVED lines=15> */
.L_x_16781:
[----:B------:R-:W3:Y:S02]  /*37a0*/  LDG.E.U16 R0, desc[UR36][R4.64] ;  /* 0x0000002404007981 */ /* 0x000ee4000c1e1500 */
[----:B---3--:R-:W-:-:S04]  /*37b0*/  IMAD.U32 R0, R0, 0x10000, RZ ;  /* 0x0001000000007824 */ /* 0x008fc800078e00ff */
[----:B------:R-:W-:-:S04]  /*37c0*/  FMUL.FTZ R0, R0, 1 ;  /* 0x3f80000000007820 */ /* 0x000fc80000410000 */
[----:B------:R0:W1:Y:S01]  /*37d0*/  F2F.F64.F32 R26, R0 ;  /* 0x00000000001a7310 */ /* 0x0000620000201800 */
[----:B------:R-:W-:Y:S05]  /*37e0*/  BRA `(.L_x_16766) ;  /* 0x0000000400b47947 */ /* 0x000fea0003800000 */
.L_x_16778:
        /* <DEDUP_REMOVED lines=11> */
.L_x_16785:
        /* <DEDUP_REMOVED lines=21> */
.L_x_16789:
[----:B------:R-:W-:Y:S05]  /*39f0*/  BSYNC B1 ;  /* 0x0000000000017941 */ /* 0x000fea0003800000 */
.L_x_16788:
[----:B------:R-:W-:Y:S01]  /*3a00*/  LEA R3, R0, 0x3b800000, 0x17 ;  /* 0x3b80000000037811 */ /* 0x000fe200078eb8ff */
[----:B------:R-:W-:-:S05]  /*3a10*/  IMAD.SHL.U32 R0, R2, 0x100000, RZ ;  /* 0x0010000002007824 */ /* 0x000fca00078e00ff */
[----:B------:R-:W-:-:S07]  /*3a20*/  LOP3.LUT R0, R3, R0, R4, 0xfe, !PT ;  /* 0x0000000003007212 */ /* 0x000fce00078efe04 */
.L_x_16787:
[----:B------:R-:W-:Y:S05]  /*3a30*/  BSYNC B0 ;  /* 0x0000000000007941 */ /* 0x000fea0003800000 */
.L_x_16786:
[----:B------:R-:W-:-:S04]  /*3a40*/  FMUL.FTZ R0, R0, 1 ;  /* 0x3f80000000007820 */ /* 0x000fc80000410000 */
[----:B------:R0:W1:Y:S01]  /*3a50*/  F2F.F64.F32 R26, R0 ;  /* 0x00000000001a7310 */ /* 0x0000620000201800 */
[----:B------:R-:W-:Y:S05]  /*3a60*/  BRA `(.L_x_16766) ;  /* 0x0000000400147947 */ /* 0x000fea0003800000 */
.L_x_16784:
        /* <DEDUP_REMOVED lines=21> */
.L_x_16793:
[----:B------:R-:W-:Y:S05]  /*3bc0*/  BSYNC B1 ;  /* 0x0000000000017941 */ /* 0x000fea0003800000 */
.L_x_16792:
[----:B------:R-:W-:Y:S01]  /*3bd0*/  LEA R3, R0, 0x37800000, 0x17 ;  /* 0x3780000000037811 */ /* 0x000fe200078eb8ff */
[----:B------:R-:W-:-:S05]  /*3be0*/  IMAD.SHL.U32 R0, R2, 0x200000, RZ ;  /* 0x0020000002007824 */ /* 0x000fca00078e00ff */
[----:B------:R-:W-:-:S07]  /*3bf0*/  LOP3.LUT R0, R3, R0, R4, 0xfe, !PT ;  /* 0x0000000003007212 */ /* 0x000fce00078efe04 */
.L_x_16791:
[----:B------:R-:W-:Y:S05]  /*3c00*/  BSYNC B0 ;  /* 0x0000000000007941 */ /* 0x000fea0003800000 */
.L_x_16790:
[----:B------:R-:W-:-:S04]  /*3c10*/  FMUL.FTZ R0, R0, 1 ;  /* 0x3f80000000007820 */ /* 0x000fc80000410000 */
[----:B------:R0:W1:Y:S01]  /*3c20*/  F2F.F64.F32 R26, R0 ;  /* 0x00000000001a7310 */ /* 0x0000620000201800 */
[----:B------:R-:W-:Y:S05]  /*3c30*/  BRA `(.L_x_16766) ;  /* 0x0000000000a07947 */ /* 0x000fea0003800000 */
.L_x_16783:
        /* <DEDUP_REMOVED lines=14> */
.L_x_16797:
[----:B------:R-:W-:Y:S05]  /*3d20*/  BSYNC B0 ;  /* 0x0000000000007941 */ /* 0x000fea0003800000 */
.L_x_16796:
[----:B------:R-:W-:-:S04]  /*3d30*/  FMUL.FTZ R0, R0, 1 ;  /* 0x3f80000000007820 */ /* 0x000fc80000410000 */
[----:B------:R0:W1:Y:S01]  /*3d40*/  F2F.F64.F32 R26, R0 ;  /* 0x00000000001a7310 */ /* 0x0000620000201800 */
[----:B------:R-:W-:Y:S05]  /*3d50*/  BRA `(.L_x_16766) ;  /* 0x0000000000587947 */ /* 0x000fea0003800000 */
.L_x_16771:
        /* <DEDUP_REMOVED lines=16> */
.L_x_16798:
[----:B------:R-:W-:Y:S05]  /*3e60*/  BRA `(.L_x_16766) ;  /* 0x0000000000147947 */ /* 0x000fea0003800000 */
.L_x_16795:
[----:B------:R-:W3:Y:S02]  /*3e70*/  LDG.E.64 R26, desc[UR36][R4.64] ;  /* 0x00000024041a7981 */ /* 0x000ee4000c1e1b00 */
[----:B---3--:R-:W0:Y:S01]  /*3e80*/  I2F.F64.U64 R26, R26 ;  /* 0x0000001a001a7312 */ /* 0x008e220000301800 */
[----:B------:R-:W-:Y:S05]  /*3e90*/  BRA `(.L_x_16766) ;  /* 0x0000000000087947 */ /* 0x000fea0003800000 */
.L_x_16794:
[----:B------:R-:W3:Y:S02]  /*3ea0*/  LDG.E R4, desc[UR36][R4.64] ;  /* 0x0000002404047981 */ /* 0x000ee4000c1e1900 */
[----:B---3--:R0:W1:Y:S02]  /*3eb0*/  I2F.F64.U32 R26, R4 ;  /* 0x00000004001a7312 */ /* 0x0080640000201800 */
.L_x_16766:
[----:B------:R-:W-:Y:S05]  /*3ec0*/  BSYNC B6 ;  /* 0x0000000000067941 */ /* 0x000fea0003800000 */
.L_x_16765:
[----:B0-----:R-:W0:Y:S01]  /*3ed0*/  LDC.64 R2, c[0x0][0x220] ;  /* 0x00008800ff027b82 */ /* 0x001e220000000a00 */
[----:B------:R-:W-:Y:S02]  /*3ee0*/  ULDC.64 UR4, c[0x0][0x220] ;  /* 0x0000880000047ab9 */ /* 0x000fe40000000a00 */
[----:B------:R-:W-:Y:S02]  /*3ef0*/  IMAD.U32 R28, RZ, RZ, UR4 ;  /* 0x00000004ff1c7e24 */ /* 0x000fe4000f8e00ff */
[----:B------:R-:W-:Y:S02]  /*3f00*/  IMAD.U32 R29, RZ, RZ, UR5 ;  /* 0x00000005ff1d7e24 */ /* 0x000fe4000f8e00ff */
[----:B------:R-:W-:Y:S02]  /*3f10*/  IMAD.U32 R24, RZ, RZ, UR4 ;  /* 0x00000004ff187e24 */ /* 0x000fe4000f8e00ff */
[----:B------:R-:W-:Y:S02]  /*3f20*/  IMAD.U32 R25, RZ, RZ, UR5 ;  /* 0x00000005ff197e24 */ /* 0x000fe4000f8e00ff */
[----:B------:R-:W-:-:S02]  /*3f30*/  IMAD.U32 R16, RZ, RZ, UR4 ;  /* 0x00000004ff107e24 */ /* 0x000fc4000f8e00ff */
[----:B------:R-:W-:Y:S02]  /*3f40*/  IMAD.U32 R17, RZ, RZ, UR5 ;  /* 0x00000005ff117e24 */ /* 0x000fe4000f8e00ff */
[----:B-1----:R-:W-:Y:S02]  /*3f50*/  IMAD.U32 R4, RZ, RZ, UR4 ;  /* 0x00000004ff047e24 */ /* 0x002fe4000f8e00ff */
[----:B------:R-:W-:Y:S01]  /*3f60*/  IMAD.U32 R5, RZ, RZ, UR5 ;  /* 0x00000005ff057e24 */ /* 0x000fe2000f8e00ff */
[----:B0-----:R-:W-:-:S14]  /*3f70*/  DSETP.NAN.AND P0, PT, R2, R2, PT ;  /* 0x000000020200722a */ /* 0x001fdc0003f08000 */
[----:B------:R-:W-:Y:S05]  /*3f80*/  @P0 BRA `(.L_x_16799) ;  /* 0x00000004002c0947 */ /* 0x000fea0003800000 */
[----:B------:R-:W0:Y:S01]  /*3f90*/  S2R R8, SR_TID.X ;  /* 0x0000000000087919 */ /* 0x000e220000002100 */
[----:B------:R-:W-:Y:S01]  /*3fa0*/  BSSY B0, `(.L_x_16800) ;  /* 0x0000017000007945 */ /* 0x000fe20003800000 */
[CC--:B0-----:R-:W-:Y:S01]  /*3fb0*/  ISETP.GE.AND P3, PT, R8.reuse, R23.reuse, PT ;  /* 0x000000170800720c */ /* 0x0c1fe20003f66270 */
[C---:B------:R-:W-:Y:S02]  /*3fc0*/  VIADD R10, R8.reuse, 0x80 ;  /* 0x00000080080a7836 */ /* 0x040fe40000000000 */
[C---:B---3--:R-:W-:Y:S02]  /*3fd0*/  VIADD R0, R8.reuse, 0x100 ;  /* 0x0000010008007836 */ /* 0x048fe40000000000 */
[----:B------:R-:W-:Y:S01]  /*3fe0*/  VIADD R6, R8, 0x180 ;  /* 0x0000018008067836 */ /* 0x000fe20000000000 */
[-C--:B------:R-:W-:Y:S02]  /*3ff0*/  ISETP.GE.AND P2, PT, R10, R23.reuse, PT ;  /* 0x000000170a00720c */ /* 0x080fe40003f46270 */
[----:B------:R-:W-:-:S02]  /*4000*/  ISETP.GE.AND P1, PT, R0, R23, PT ;  /* 0x000000170000720c */ /* 0x000fc40003f26270 */
[----:B------:R-:W-:-:S03]  /*4010*/  ISETP.GE.AND P0, PT, R6, R23, PT ;  /* 0x000000170600720c */ /* 0x000fc60003f06270 */
[----:B------:R-:W-:Y:S10]  /*4020*/  @P3 BRA `(.L_x_16801) ;  /* 0x0000000000383947 */ /* 0x000ff40003800000 */
[----:B--2-45:R-:W-:-:S14]  /*4030*/  DSETP.NAN.AND P3, PT, R30, R30, PT ;  /* 0x0000001e1e00722a */ /* 0x034fdc0003f68000 */
[----:B------:R-:W-:Y:S01]  /*4040*/  @!P3 DSETP.MIN.AND P4, P5, R30, R2, PT ;  /* 0x000000021e00b22a */ /* 0x000fe20003d80000 */
[----:B------:R-:W-:Y:S02]  /*4050*/  @!P3 IMAD.MOV.U32 R4, RZ, RZ, R31 ;  /* 0x000000ffff04b224 */ /* 0x000fe400078e001f */
[----:B------:R-:W-:Y:S02]  /*4060*/  @!P3 IMAD.MOV.U32 R5, RZ, RZ, R3 ;  /* 0x000000ffff05b224 */ /* 0x000fe400078e0003 */
[----:B------:R-:W-:-:S03]  /*4070*/  @!P3 IMAD.MOV.U32 R0, RZ, RZ, R30 ;  /* 0x000000ffff00b224 */ /* 0x000fc600078e001e */
[----:B------:R-:W-:Y:S01]  /*4080*/  @!P3 FSEL R6, R4, R5, P4 ;  /* 0x000000050406b208 */ /* 0x000fe20002000000 */
[----:B------:R-:W-:Y:S01]  /*4090*/  IMAD.MOV.U32 R4, RZ, RZ, R30 ;  /* 0x000000ffff047224 */ /* 0x000fe200078e001e */
[----:B------:R-:W-:Y:S01]  /*40a0*/  @!P3 LOP3.LUT R7, R5, 0x80000, RZ, 0xfc, !PT ;  /* 0x000800000507b812 */ /* 0x000fe200078efcff */
[----:B------:R-:W-:-:S03]  /*40b0*/  @!P3 IMAD.MOV.U32 R5, RZ, RZ, R2 ;  /* 0x000000ffff05b224 */ /* 0x000fc600078e0002 */
[----:B------:R-:W-:Y:S02]  /*40c0*/  @!P3 SEL R7, R7, R6, P5 ;  /* 0x000000060707b207 */ /* 0x000fe40002800000 */
[----:B------:R-:W-:Y:S01]  /*40d0*/  @!P3 SEL R0, R0, R5, P4 ;  /* 0x000000050000b207 */ /* 0x000fe20002000000 */
[----:B------:R-:W-:Y:S02]  /*40e0*/  IMAD.MOV.U32 R5, RZ, RZ, R31 ;  /* 0x000000ffff057224 */ /* 0x000fe400078e001f */
[----:B------:R-:W-:Y:S02]  /*40f0*/  @!P3 IMAD.MOV.U32 R5, RZ, RZ, R7 ;  /* 0x000000ffff05b224 */ /* 0x000fe400078e0007 */
[----:B------:R-:W-:-:S07]  /*4100*/  @!P3 IMAD.MOV.U32 R4, RZ, RZ, R0 ;  /* 0x000000ffff04b224 */ /* 0x000fce00078e0000 */
.L_x_16801:
[----:B------:R-:W-:Y:S05]  /*4110*/  BSYNC B0 ;  /* 0x0000000000007941 */ /* 0x000fea0003800000 */
.L_x_16800:
[----:B------:R-:W-:Y:S04]  /*4120*/  BSSY B0, `(.L_x_16802) ;  /* 0x0000010000007945 */ /* 0x000fe80003800000 */
[----:B------:R-:W-:Y:S05]  /*4130*/  @P2 BRA `(.L_x_16803) ;  /* 0x0000000000382947 */ /* 0x000fea0003800000 */
[----:B-----5:R-:W-:Y:S01]  /*4140*/  DSETP.NAN.AND P2, PT, R32, R32, PT ;  /* 0x000000202000722a */ /* 0x020fe20003f48000 */
[----:B------:R-:W-:Y:S02]  /*4150*/  IMAD.MOV.U32 R16, RZ, RZ, R32 ;  /* 0x000000ffff107224 */ /* 0x000fe400078e0020 */
[----:B------:R-:W-:-:S11]  /*4160*/  IMAD.MOV.U32 R17, RZ, RZ, R33 ;  /* 0x000000ffff117224 */ /* 0x000fd600078e0021 */
[----:B------:R-:W-:Y:S01]  /*4170*/  @!P2 DSETP.MIN.AND P3, P4, R32, R2, PT ;  /* 0x000000022000a22a */ /* 0x000fe20003c60000 */
[----:B------:R-:W-:Y:S02]  /*4180*/  @!P2 IMAD.MOV.U32 R6, RZ, RZ, R33 ;  /* 0x000000ffff06a224 */ /* 0x000fe400078e0021 */
[----:B------:R-:W-:Y:S02]  /*4190*/  @!P2 IMAD.MOV.U32 R7, RZ, RZ, R3 ;  /* 0x000000ffff07a224 */ /* 0x000fe400078e0003 */
[----:B------:R-:W-:-:S03]  /*41a0*/  @!P2 IMAD.MOV.U32 R0, RZ, RZ, R32 ;  /* 0x000000ffff00a224 */ /* 0x000fc600078e0020 */
[----:B------:R-:W-:Y:S02]  /*41b0*/  @!P2 FSEL R6, R6, R7, P3 ;  /* 0x000000070606a208 */ /* 0x000fe40001800000 */
[----:B------:R-:W-:Y:S01]  /*41c0*/  @!P2 LOP3.LUT R9, R7, 0x80000, RZ, 0xfc, !PT ;  /* 0x000800000709a812 */ /* 0x000fe200078efcff */
[----:B------:R-:W-:-:S03]  /*41d0*/  @!P2 IMAD.MOV.U32 R7, RZ, RZ, R2 ;  /* 0x000000ffff07a224 */ /* 0x000fc600078e0002 */
[----:B------:R-:W-:Y:S02]  /*41e0*/  @!P2 SEL R9, R9, R6, P4 ;  /* 0x000000060909a207 */ /* 0x000fe40002000000 */
[----:B------:R-:W-:-:S03]  /*41f0*/  @!P2 SEL R0, R0, R7, P3 ;  /* 0x000000070000a207 */ /* 0x000fc60001800000 */
[----:B------:R-:W-:Y:S02]  /*4200*/  @!P2 IMAD.MOV.U32 R17, RZ, RZ, R9 ;  /* 0x000000ffff11a224 */ /* 0x000fe400078e0009 */
[----:B------:R-:W-:-:S07]  /*4210*/  @!P2 IMAD.MOV.U32 R16, RZ, RZ, R0 ;  /* 0x000000ffff10a224 */ /* 0x000fce00078e0000 */
.L_x_16803:
[----:B------:R-:W-:Y:S05]  /*4220*/  BSYNC B0 ;  /* 0x0000000000007941 */ /* 0x000fea0003800000 */
.L_x_16802:
        /* <DEDUP_REMOVED lines=16> */
.L_x_16805:
[----:B------:R-:W-:Y:S05]  /*4330*/  BSYNC B0 ;  /* 0x0000000000007941 */ /* 0x000fea0003800000 */
.L_x_16804:
[----:B------:R-:W-:Y:S04]  /*4340*/  BSSY B0, `(.L_x_16799) ;  /* 0x000000f000007945 */ /* 0x000fe80003800000 */
[----:B------:R-:W-:Y:S05]  /*4350*/  @P0 BRA `(.L_x_16806) ;  /* 0x0000000000340947 */ /* 0x000fea0003800000 */
[----:B-----5:R-:W-:Y:S01]  /*4360*/  DSETP.NAN.AND P0, PT, R26, R26, PT ;  /* 0x0000001a1a00722a */ /* 0x020fe20003f08000 */
[----:B------:R-:W-:Y:S02]  /*4370*/  IMAD.MOV.U32 R28, RZ, RZ, R26 ;  /* 0x000000ffff1c7224 */ /* 0x000fe400078e001a */
[----:B------:R-:W-:-:S11]  /*4380*/  IMAD.MOV.U32 R29, RZ, RZ, R27 ;  /* 0x000000ffff1d7224 */ /* 0x000fd600078e001b */
[----:B------:R-:W-:Y:S01]  /*4390*/  @!P0 DSETP.MIN.AND P1, P2, R26, R2, PT ;  /* 0x000000021a00822a */ /* 0x000fe20003a20000 */
[----:B------:R-:W-:Y:S02]  /*43a0*/  @!P0 IMAD.MOV.U32 R0, RZ, RZ, R27 ;  /* 0x000000ffff008224 */ /* 0x000fe400078e001b */
[----:B------:R-:W-:-:S03]  /*43b0*/  @!P0 IMAD.MOV.U32 R7, RZ, RZ, R2 ;  /* 0x000000ffff078224 */ /* 0x000fc600078e0002 */
[----:B------:R-:W-:Y:S01]  /*43c0*/  @!P0 FSEL R2, R0, R3, P1 ;  /* 0x0000000300028208 */ /* 0x000fe20000800000 */
[----:B------:R-:W-:Y:S01]  /*43d0*/  @!P0 IMAD.MOV.U32 R0, RZ, RZ, R26 ;  /* 0x000000ffff008224 */ /* 0x000fe200078e001a */
[----:B------:R-:W-:-:S04]  /*43e0*/  @!P0 LOP3.LUT R3, R3, 0x80000, RZ, 0xfc, !PT ;  /* 0x0008000003038812 */ /* 0x000fc800078efcff */
[----:B------:R-:W-:Y:S02]  /*43f0*/  @!P0 SEL R7, R0, R7, P1 ;  /* 0x0000000700078207 */ /* 0x000fe40000800000 */
[----:B------:R-:W-:-:S03]  /*4400*/  @!P0 SEL R2, R3, R2, P2 ;  /* 0x0000000203028207 */ /* 0x000fc60001000000 */
[----:B------:R-:W-:Y:S02]  /*4410*/  @!P0 IMAD.MOV.U32 R28, RZ, RZ, R7 ;  /* 0x000000ffff1c8224 */ /* 0x000fe400078e0007 */
[----:B------:R-:W-:-:S07]  /*4420*/  @!P0 IMAD.MOV.U32 R29, RZ, RZ, R2 ;  /* 0x000000ffff1d8224 */ /* 0x000fce00078e0002 */
.L_x_16806:
[----:B------:R-:W-:Y:S05]  /*4430*/  BSYNC B0 ;  /* 0x0000000000007941 */ /* 0x000fea0003800000 */
.L_x_16799:
[----:B--2-45:R-:W0:Y:S01]  /*4440*/  S2R R30, SR_TID.X ;  /* 0x00000000001e7919 */ /* 0x034e220000002100 */
[----:B------:R-:W1:Y:S01]  /*4450*/  LDC.U8 R2, c[0x0][0x244] ;  /* 0x00009100ff027b82 */ /* 0x000e620000000000 */
[----:B------:R-:W-:Y:S01]  /*4460*/  BSSY B6, `(.L_x_16807) ;  /* 0x0000119000067945 */ /* 0x000fe20003800000 */
[----:B0-----:R-:W-:-:S13]  /*4470*/  ISETP.GE.AND P0, PT, R30, R23, PT ;  /* 0x000000171e00720c */ /* 0x001fda0003f06270 */
[----:B------:R-:W-:Y:S05]  /*4480*/  @P0 BRA `(.L_x_16808) ;  /* 0x0000001000580947 */ /* 0x000fea0003800000 */
[----:B------:R-:W0:Y:S01]  /*4490*/  LDC.64 R8, c[0x0][0x228] ;  /* 0x00008a00ff087b82 */ /* 0x000e220000000a00 */
[----:B---3--:R-:W-:Y:S01]  /*44a0*/  IMAD R0, R22, 0x200, R30 ;  /* 0x0000020016007824 */ /* 0x008fe200078e021e */
        /* <DEDUP_REMOVED lines=19> */
.L_x_16812:
[----:B------:R-:W0:Y:S02]  /*45e0*/  F2I.S64.F64.TRUNC R4, R4 ;  /* 0x0000000400047311 */ /* 0x000e24000030d900 */
[----:B0-----:R-:W-:-:S05]  /*45f0*/  IMAD.MOV.U32 R3, RZ, RZ, R4 ;  /* 0x000000ffff037224 */ /* 0x001fca00078e0004 */
[----:B------:R0:W-:Y:S01]  /*4600*/  STG.E.U8 desc[UR36][R8.64], R3 ;  /* 0x0000000308007986 */ /* 0x0001e2000c101124 */
[----:B------:R-:W-:Y:S05]  /*4610*/  BRA `(.L_x_16814) ;  /* 0x0000000c00f07947 */ /* 0x000fea0003800000 */
.L_x_16811:
        /* <DEDUP_REMOVED lines=9> */
.L_x_16816:
[----:B------:R-:W0:Y:S02]  /*46b0*/  F2I.F64.TRUNC R5, R4 ;  /* 0x0000000400057311 */ /* 0x000e24000030d100 */
[----:B0-----:R0:W-:Y:S01]  /*46c0*/  STG.E desc[UR36][R8.64], R5 ;  /* 0x0000000508007986 */ /* 0x0011e2000c101924 */
[----:B------:R-:W-:Y:S05]  /*46d0*/  BRA `(.L_x_16814) ;  /* 0x0000000c00c07947 */ /* 0x000fea0003800000 */
.L_x_16815:
[----:B------:R-:W0:Y:S02]  /*46e0*/  F2I.F64.TRUNC R5, R4 ;  /* 0x0000000400057311 */ /* 0x000e24000030d100 */
[----:B0-----:R0:W-:Y:S01]  /*46f0*/  STG.E.U16 desc[UR36][R8.64], R5 ;  /* 0x0000000508007986 */ /* 0x0011e2000c101524 */
[----:B------:R-:W-:Y:S05]  /*4700*/  BRA `(.L_x_16814) ;  /* 0x0000000c00b47947 */ /* 0x000fea0003800000 */
.L_x_16810:
        /* <DEDUP_REMOVED lines=13> */
.L_x_16818:
        /* <DEDUP_REMOVED lines=8> */
.L_x_16817:
        /* <DEDUP_REMOVED lines=14> */
.L_x_16820:
        /* <DEDUP_REMOVED lines=9> */
.L_x_16819:
[----:B------:R0:W-:Y:S01]  /*49d0*/  STG.E.64 desc[UR36][R8.64], R4 ;  /* 0x0000000408007986 */ /* 0x0001e2000c101b24 */
[----:B------:R-:W-:Y:S05]  /*49e0*/  BRA `(.L_x_16814) ;  /* 0x0000000800fc7947 */ /* 0x000fea0003800000 */
.L_x_16809:
        /* <DEDUP_REMOVED lines=12> */
.L_x_16823:
[----:B------:R-:W-:-:S05]  /*4ab0*/  CS2R R6, SRZ ;  /* 0x0000000000067805 */ /* 0x000fca000001ff00 */
[----:B------:R0:W-:Y:S01]  /*4ac0*/  STG.E.128 desc[UR36][R8.64], R4 ;  /* 0x0000000408007986 */ /* 0x0001e2000c101d24 */
[----:B------:R-:W-:Y:S05]  /*4ad0*/  BRA `(.L_x_16814) ;  /* 0x0000000800c07947 */ /* 0x000fea0003800000 */
.L_x_16822:
        /* <DEDUP_REMOVED lines=25> */
.L_x_16827:
[----:B------:R-:W-:Y:S05]  /*4c70*/  BSYNC B0 ;  /* 0x0000000000007941 */ /* 0x000fea0003800000 */
.L_x_16826:
[----:B------:R-:W-:-:S05]  /*4c80*/  LOP3.LUT R7, R0, R7, RZ, 0xfc, !PT ;  /* 0x0000000700077212 */ /* 0x000fca00078efcff */
[----:B------:R0:W-:Y:S01]  /*4c90*/  STG.E.U8 desc[UR36][R8.64], R7 ;  /* 0x0000000708007986 */ /* 0x0001e2000c101124 */
[----:B------:R-:W-:Y:S05]  /*4ca0*/  BRA `(.L_x_16814) ;  /* 0x00000008004c7947 */ /* 0x000fea0003800000 */
.L_x_16825:
        /* <DEDUP_REMOVED lines=17> */
.L_x_16829:
[----:B------:R-:W-:Y:S01]  /*4dc0*/  IMAD.MOV.U32 R0, RZ, RZ, 0x7f ;  /* 0x0000007fff007424 */ /* 0x000fe200078e00ff */
[----:B------:R-:W-:-:S04]  /*4dd0*/  ISETP.GT.U32.AND P0, PT, R3, 0x7f800000, PT ;  /* 0x7f8000000300780c */ /* 0x000fc80003f04070 */
[----:B------:R-:W-:-:S09]  /*4de0*/  SEL R0, R0, 0x7c, P0 ;  /* 0x0000007c00007807 */ /* 0x000fd20000000000 */
.L_x_16830:
[----:B------:R-:W-:Y:S05]  /*4df0*/  BSYNC B0 ;  /* 0x0000000000007941 */ /* 0x000fea0003800000 */
.L_x_16828:
[----:B------:R-:W-:-:S04]  /*4e00*/  LOP3.LUT R3, R7, 0x80000000, RZ, 0xc0, !PT ;  /* 0x8000000007037812 */ /* 0x000fc800078ec0ff */
[----:B------:R-:W-:-:S04]  /*4e10*/  SHF.R.U32.HI R3, RZ, 0x18, R3 ;  /* 0x00000018ff037819 */ /* 0x000fc80000011603 */
[----:B------:R-:W-:-:S05]  /*4e20*/  LOP3.LUT R3, R0, R3, RZ, 0xfc, !PT ;  /* 0x0000000300037212 */ /* 0x000fca00078efcff */
[----:B------:R0:W-:Y:S01]  /*4e30*/  STG.E.U8 desc[UR36][R8.64], R3 ;  /* 0x0000000308007986 */ /* 0x0001e2000c101124 */
[----:B------:R-:W-:Y:S05]  /*4e40*/  BRA `(.L_x_16814) ;  /* 0x0000000400e47947 */ /* 0x000fea0003800000 */
.L_x_16824:
        /* <DEDUP_REMOVED lines=8> */
.L_x_16821:
        /* <DEDUP_REMOVED lines=11> */
.L_x_16833:
        /* <DEDUP_REMOVED lines=21> */
.L_x_16836:
[----:B------:R-:W-:-:S04]  /*50d0*/  LOP3.LUT R0, R7, 0x80000000, RZ, 0xc0, !PT ;  /* 0x8000000007007812 */ /* 0x000fc800078ec0ff */
[----:B------:R-:W-:-:S04]  /*50e0*/  SHF.R.U32.HI R0, RZ, 0x18, R0 ;  /* 0x00000018ff007819 */ /* 0x000fc80000011600 */
[----:B------:R-:W-:-:S07]  /*50f0*/  LOP3.LUT R0, R3, R0, RZ, 0xfc, !PT ;  /* 0x0000000003007212 */ /* 0x000fce00078efcff */
.L_x_16835:
[----:B------:R-:W-:Y:S05]  /*5100*/  BSYNC B0 ;  /* 0x0000000000007941 */ /* 0x000fea0003800000 */
.L_x_16834:
[----:B------:R4:W-:Y:S01]  /*5110*/  STG.E.U8 desc[UR36][R8.64], R0 ;  /* 0x0000000008007986 */ /* 0x0009e2000c101124 */
[----:B------:R-:W-:Y:S05]  /*5120*/  BRA `(.L_x_16814) ;  /* 0x00000004002c7947 */ /* 0x000fea0003800000 */
.L_x_16832:
        /* <DEDUP_REMOVED lines=21> */
.L_x_16839:
[----:B------:R-:W-:-:S04]  /*5280*/  LOP3.LUT R0, R7, 0x80000000, RZ, 0xc0, !PT ;  /* 0x8000000007007812 */ /* 0x000fc800078ec0ff */
[----:B------:R-:W-:-:S04]  /*5290*/  SHF.R.U32.HI R0, RZ, 0x18, R0 ;  /* 0x00000018ff007819 */ /* 0x000fc80000011600 */
[----:B------:R-:W-:-:S07]  /*52a0*/  LOP3.LUT R0, R3, R0, RZ, 0xfc, !PT ;  /* 0x0000000003007212 */ /* 0x000fce00078efcff */
.L_x_16838:
[----:B------:R-:W-:Y:S05]  /*52b0*/  BSYNC B0 ;  /* 0x0000000000007941 */ /* 0x000fea0003800000 */
.L_x_16837:
[----:B------:R3:W-:Y:S01]  /*52c0*/  STG.E.U8 desc[UR36][R8.64], R0 ;  /* 0x0000000008007986 */ /* 0x0007e2000c101124 */
[----:B------:R-:W-:Y:S05]  /*52d0*/  BRA `(.L_x_16814) ;  /* 0x0000000000c07947 */ /* 0x000fea0003800000 */
.L_x_16831:
        /* <DEDUP_REMOVED lines=26> */
.L_x_16813:
        /* <DEDUP_REMOVED lines=16> */
.L_x_16842:
[----:B------:R-:W-:Y:S05]  /*5580*/  BRA `(.L_x_16814) ;  /* 0x0000000000147947 */ /* 0x000fea0003800000 */
.L_x_16841:
[----:B------:R-:W0:Y:S02]  /*5590*/  F2I.U64.F64.TRUNC R4, R4 ;  /* 0x0000000400047311 */ /* 0x000e24000030d800 */
[----:B0-----:R2:W-:Y:S01]  /*55a0*/  STG.E.64 desc[UR36][R8.64], R4 ;  /* 0x0000000408007986 */ /* 0x0015e2000c101b24 */
[----:B------:R-:W-:Y:S05]  /*55b0*/  BRA `(.L_x_16814) ;  /* 0x0000000000087947 */ /* 0x000fea0003800000 */
.L_x_16840:
[----:B------:R-:W0:Y:S02]  /*55c0*/  F2I.U32.F64.TRUNC R5, R4 ;  /* 0x0000000400057311 */ /* 0x000e24000030d000 */
[----:B0-----:R0:W-:Y:S02]  /*55d0*/  STG.E desc[UR36][R8.64], R5 ;  /* 0x0000000508007986 */ /* 0x0011e4000c101924 */
.L_x_16814:
[----:B------:R-:W-:-:S07]  /*55e0*/  VIADD R30, R30, 0x80 ;  /* 0x000000801e1e7836 */ /* 0x000fce0000000000 */
.L_x_16808:
[----:B------:R-:W-:Y:S05]  /*55f0*/  BSYNC B6 ;  /* 0x0000000000067941 */ /* 0x000fea0003800000 */
.L_x_16807:
[----:B------:R-:W-:Y:S01]  /*5600*/  ISETP.GE.AND P0, PT, R30, R23, PT ;  /* 0x000000171e00720c */ /* 0x000fe20003f06270 */
[----:B------:R-:W-:-:S12]  /*5610*/  BSSY B6, `(.L_x_16843) ;  /* 0x0000230000067945 */ /* 0x000fd80003800000 */
[----:B------:R-:W-:Y:S05]  /*5620*/  @P0 BRA `(.L_x_16844) ;  /* 0x0000002000b80947 */ /* 0x000fea0003800000 */
[----:B0-2---:R-:W0:Y:S01]  /*5630*/  LDC.64 R4, c[0x0][0x228] ;  /* 0x00008a00ff047b82 */ /* 0x005e220000000a00 */
[----:B---34-:R-:W-:Y:S01]  /*5640*/  IMAD R0, R22, 0x200, R30 ;  /* 0x0000020016007824 */ /* 0x018fe200078e021e */
        /* <DEDUP_REMOVED lines=19> */
.L_x_16848:
[----:B------:R-:W0:Y:S02]  /*5780*/  F2I.S64.F64.TRUNC R16, R16 ;  /* 0x0000001000107311 */ /* 0x000e24000030d900 */
[----:B0-----:R-:W-:-:S05]  /*5790*/  IMAD.MOV.U32 R3, RZ, RZ, R16 ;  /* 0x000000ffff037224 */ /* 0x001fca00078e0010 */
[----:B------:R0:W-:Y:S01]  /*57a0*/  STG.E.U8 desc[UR36][R4.64], R3 ;  /* 0x0000000304007986 */ /* 0x0001e2000c101124 */
[----:B------:R-:W-:Y:S05]  /*57b0*/  BRA `(.L_x_16850) ;  /* 0x0000000c00f07947 */ /* 0x000fea0003800000 */
.L_x_16847:
        /* <DEDUP_REMOVED lines=9> */
.L_x_16852:
[----:B------:R-:W0:Y:S02]  /*5850*/  F2I.F64.TRUNC R17, R16 ;  /* 0x0000001000117311 */ /* 0x000e24000030d100 */
[----:B0-----:R0:W-:Y:S01]  /*5860*/  STG.E desc[UR36][R4.64], R17 ;  /* 0x0000001104007986 */ /* 0x0011e2000c101924 */
[----:B------:R-:W-:Y:S05]  /*5870*/  BRA `(.L_x_16850) ;  /* 0x0000000c00c07947 */ /* 0x000fea0003800000 */
.L_x_16851:
[----:B------:R-:W0:Y:S02]  /*5880*/  F2I.F64.TRUNC R17, R16 ;  /* 0x0000001000117311 */ /* 0x000e24000030d100 */
[----:B0-----:R0:W-:Y:S01]  /*5890*/  STG.E.U16 desc[UR36][R4.64], R17 ;  /* 0x0000001104007986 */ /* 0x0011e2000c101524 */
[----:B------:R-:W-:Y:S05]  /*58a0*/  BRA `(.L_x_16850) ;  /* 0x0000000c00b47947 */ /* 0x000fea0003800000 */
.L_x_16846:
        /* <DEDUP_REMOVED lines=13> */
.L_x_16854:
        /* <DEDUP_REMOVED lines=8> */
.L_x_16853:
        /* <DEDUP_REMOVED lines=14> */
.L_x_16856:
        /* <DEDUP_REMOVED lines=9> */
.L_x_16855:
[----:B------:R0:W-:Y:S01]  /*5b70*/  STG.E.64 desc[UR36][R4.64], R16 ;  /* 0x0000001004007986 */ /* 0x0001e2000c101b24 */
[----:B------:R-:W-:Y:S05]  /*5b80*/  BRA `(.L_x_16850) ;  /* 0x0000000800fc7947 */ /* 0x000fea0003800000 */
.L_x_16845:
        /* <DEDUP_REMOVED lines=12> */
.L_x_16859:
[----:B------:R-:W-:-:S05]  /*5c50*/  CS2R R18, SRZ ;  /* 0x0000000000127805 */ /* 0x000fca000001ff00 */
[----:B------:R0:W-:Y:S01]  /*5c60*/  STG.E.128 desc[UR36][R4.64], R16 ;  /* 0x0000001004007986 */ /* 0x0001e2000c101d24 */
[----:B------:R-:W-:Y:S05]  /*5c70*/  BRA `(.L_x_16850) ;  /* 0x0000000800c07947 */ /* 0x000fea0003800000 */
.L_x_16858:
        /* <DEDUP_REMOVED lines=25> */
.L_x_16863:
[----:B------:R-:W-:Y:S05]  /*5e10*/  BSYNC B0 ;  /* 0x0000000000007941 */ /* 0x000fea0003800000 */
.L_x_16862:
[----:B------:R-:W-:-:S05]  /*5e20*/  LOP3.LUT R7, R0, R7, RZ, 0xfc, !PT ;  /* 0x0000000700077212 */ /* 0x000fca00078efcff */
[----:B------:R0:W-:Y:S01]  /*5e30*/  STG.E.U8 desc[UR36][R4.64], R7 ;  /* 0x0000000704007986 */ /* 0x0001e2000c101124 */
[----:B------:R-:W-:Y:S05]  /*5e40*/  BRA `(.L_x_16850) ;  /* 0x00000008004c7947 */ /* 0x000fea0003800000 */
.L_x_16861:
        /* <DEDUP_REMOVED lines=17> */
.L_x_16865:
[----:B------:R-:W-:Y:S01]  /*5f60*/  IMAD.MOV.U32 R0, RZ, RZ, 0x7f ;  /* 0x0000007fff007424 */ /* 0x000fe200078e00ff */
[----:B------:R-:W-:-:S04]  /*5f70*/  ISETP.GT.U32.AND P0, PT, R3, 0x7f800000, PT ;  /* 0x7f8000000300780c */ /* 0x000fc80003f04070 */
[----:B------:R-:W-:-:S09]  /*5f80*/  SEL R0, R0, 0x7c, P0 ;  /* 0x0000007c00007807 */ /* 0x000fd20000000000 */
.L_x_16866:
[----:B------:R-:W-:Y:S05]  /*5f90*/  BSYNC B0 ;  /* 0x0000000000007941 */ /* 0x000fea0003800000 */
.L_x_16864:
[----:B------:R-:W-:-:S04]  /*5fa0*/  LOP3.LUT R3, R7, 0x80000000, RZ, 0xc0, !PT ;  /* 0x8000000007037812 */ /* 0x000fc800078ec0ff */
[----:B------:R-:W-:-:S04]  /*5fb0*/  SHF.R.U32.HI R3, RZ, 0x18, R3 ;  /* 0x00000018ff037819 */ /* 0x000fc80000011603 */
[----:B------:R-:W-:-:S05]  /*5fc0*/  LOP3.LUT R3, R0, R3, RZ, 0xfc, !PT ;  /* 0x0000000300037212 */ /* 0x000fca00078efcff */
[----:B------:R0:W-:Y:S01]  /*5fd0*/  STG.E.U8 desc[UR36][R4.64], R3 ;  /* 0x0000000304007986 */ /* 0x0001e2000c101124 */
[----:B------:R-:W-:Y:S05]  /*5fe0*/  BRA `(.L_x_16850) ;  /* 0x0000000400e47947 */ /* 0x000fea0003800000 */
.L_x_16860:
        /* <DEDUP_REMOVED lines=8> */
.L_x_16857:
        /* <DEDUP_REMOVED lines=11> */
.L_x_16869:
        /* <DEDUP_REMOVED lines=21> */
.L_x_16872:
[----:B------:R-:W-:-:S04]  /*6270*/  LOP3.LUT R0, R7, 0x80000000, RZ, 0xc0, !PT ;  /* 0x8000000007007812 */ /* 0x000fc800078ec0ff */
[----:B------:R-:W-:-:S04]  /*6280*/  SHF.R.U32.HI R0, RZ, 0x18, R0 ;  /* 0x00000018ff007819 */ /* 0x000fc80000011600 */
[----:B------:R-:W-:-:S07]  /*6290*/  LOP3.LUT R0, R3, R0, RZ, 0xfc, !PT ;  /* 0x0000000003007212 */ /* 0x000fce00078efcff */
.L_x_16871:
[----:B------:R-:W-:Y:S05]  /*62a0*/  BSYNC B0 ;  /* 0x0000000000007941 */ /* 0x000fea0003800000 */
.L_x_16870:
[----:B------:R3:W-:Y:S01]  /*62b0*/  STG.E.U8 desc[UR36][R4.64], R0 ;  /* 0x0000000004007986 */ /* 0x0007e2000c101124 */
[----:B------:R-:W-:Y:S05]  /*62c0*/  BRA `(.L_x_16850) ;  /* 0x00000004002c7947 */ /* 0x000fea0003800000 */
.L_x_16868:
        /* <DEDUP_REMOVED lines=21> */
.L_x_16875:
[----:B------:R-:W-:-:S04]  /*6420*/  LOP3.LUT R0, R7, 0x80000000, RZ, 0xc0, !PT ;  /* 0x8000000007007812 */ /* 0x000fc800078ec0ff */
[----:B------:R-:W-:-:S04]  /*6430*/  SHF.R.U32.HI R0, RZ, 0x18, R0 ;  /* 0x00000018ff007819 */ /* 0x000fc80000011600 */
[----:B------:R-:W-:-:S07]  /*6440*/  LOP3.LUT R0, R3, R0, RZ, 0xfc, !PT ;  /* 0x0000000003007212 */ /* 0x000fce00078efcff */
.L_x_16874:
[----:B------:R-:W-:Y:S05]  /*6450*/  BSYNC B0 ;  /* 0x0000000000007941 */ /* 0x000fea0003800000 */
.L_x_16873:
[----:B------:R0:W-:Y:S01]  /*6460*/  STG.E.U8 desc[UR36][R4.64], R0 ;  /* 0x0000000004007986 */ /* 0x0001e2000c101124 */
[----:B------:R-:W-:Y:S05]  /*6470*/  BRA `(.L_x_16850) ;  /* 0x0000000000c07947 */ /* 0x000fea0003800000 */
.L_x_16867:
        /* <DEDUP_REMOVED lines=26> */
.L_x_16849:
        /* <DEDUP_REMOVED lines=16> */
.L_x_16878:
[----:B------:R-:W-:Y:S05]  /*6720*/  BRA `(.L_x_16850) ;  /* 0x0000000000147947 */ /* 0x000fea0003800000 */
.L_x_16877:
[----:B------:R-:W0:Y:S02]  /*6730*/  F2I.U64.F64.TRUNC R16, R16 ;  /* 0x0000001000107311 */ /* 0x000e24000030d800 */
[----:B0-----:R2:W-:Y:S01]  /*6740*/  STG.E.64 desc[UR36][R4.64], R16 ;  /* 0x0000001004007986 */ /* 0x0015e2000c101b24 */
[----:B------:R-:W-:Y:S05]  /*6750*/  BRA `(.L_x_16850) ;  /* 0x0000000000087947 */ /* 0x000fea0003800000 */
.L_x_16876:
[----:B------:R-:W0:Y:S02]  /*6760*/  F2I.U32.F64.TRUNC R17, R16 ;  /* 0x0000001000117311 */ /* 0x000e24000030d000 */
[----:B0-----:R0:W-:Y:S02]  /*6770*/  STG.E desc[UR36][R4.64], R17 ;  /* 0x0000001104007986 */ /* 0x0011e4000c101924 */
.L_x_16850:
        /* <DEDUP_REMOVED lines=24> */
.L_x_16882:
[----:B------:R-:W0:Y:S02]  /*6900*/  F2I.S64.F64.TRUNC R24, R24 ;  /* 0x0000001800187311 */ /* 0x000e24000030d900 */
[----:B0-----:R-:W-:-:S05]  /*6910*/  IMAD.MOV.U32 R3, RZ, RZ, R24 ;  /* 0x000000ffff037224 */ /* 0x001fca00078e0018 */
[----:B------:R0:W-:Y:S01]  /*6920*/  STG.E.U8 desc[UR36][R4.64], R3 ;  /* 0x0000000304007986 */ /* 0x0001e2000c101124 */
[----:B------:R-:W-:Y:S05]  /*6930*/  BRA `(.L_x_16884) ;  /* 0x0000000c00f07947 */ /* 0x000fea0003800000 */
.L_x_16881:
        /* <DEDUP_REMOVED lines=9> */
.L_x_16886:
[----:B------:R-:W0:Y:S02]  /*69d0*/  F2I.F64.TRUNC R25, R24 ;  /* 0x0000001800197311 */ /* 0x000e24000030d100 */
[----:B0-----:R0:W-:Y:S01]  /*69e0*/  STG.E desc[UR36][R4.64], R25 ;  /* 0x0000001904007986 */ /* 0x0011e2000c101924 */
[----:B------:R-:W-:Y:S05]  /*69f0*/  BRA `(.L_x_16884) ;  /* 0x0000000c00c07947 */ /* 0x000fea0003800000 */
.L_x_16885:
[----:B------:R-:W0:Y:S02]  /*6a00*/  F2I.F64.TRUNC R25, R24 ;  /* 0x0000001800197311 */ /* 0x000e24000030d100 */
[----:B0-----:R0:W-:Y:S01]  /*6a10*/  STG.E.U16 desc[UR36][R4.64], R25 ;  /* 0x0000001904007986 */ /* 0x0011e2000c101524 */
[----:B------:R-:W-:Y:S05]  /*6a20*/  BRA `(.L_x_16884) ;  /* 0x0000000c00b47947 */ /* 0x000fea0003800000 */
.L_x_16880:
        /* <DEDUP_REMOVED lines=13> */
.L_x_16888:
        /* <DEDUP_REMOVED lines=8> */
.L_x_16887:
        /* <DEDUP_REMOVED lines=14> */
.L_x_16890:
        /* <DEDUP_REMOVED lines=9> */
.L_x_16889:
[----:B------:R0:W-:Y:S01]  /*6cf0*/  STG.E.64 desc[UR36][R4.64], R24 ;  /* 0x0000001804007986 */ /* 0x0001e2000c101b24 */
[----:B------:R-:W-:Y:S05]  /*6d00*/  BRA `(.L_x_16884) ;  /* 0x0000000800fc7947 */ /* 0x000fea0003800000 */
.L_x_16879:
        /* <DEDUP_REMOVED lines=12> */
.L_x_16893:
[----:B------:R-:W-:-:S05]  /*6dd0*/  CS2R R26, SRZ ;  /* 0x00000000001a7805 */ /* 0x000fca000001ff00 */
[----:B------:R0:W-:Y:S01]  /*6de0*/  STG.E.128 desc[UR36][R4.64], R24 ;  /* 0x0000001804007986 */ /* 0x0001e2000c101d24 */
[----:B------:R-:W-:Y:S05]  /*6df0*/  BRA `(.L_x_16884) ;  /* 0x0000000800c07947 */ /* 0x000fea0003800000 */
.L_x_16892:
        /* <DEDUP_REMOVED lines=25> */
.L_x_16897:
[----:B------:R-:W-:Y:S05]  /*6f90*/  BSYNC B0 ;  /* 0x0000000000007941 */ /* 0x000fea0003800000 */
.L_x_16896:
[----:B------:R-:W-:-:S05]  /*6fa0*/  LOP3.LUT R7, R0, R7, RZ, 0xfc, !PT ;  /* 0x0000000700077212 */ /* 0x000fca00078efcff */
[----:B------:R0:W-:Y:S01]  /*6fb0*/  STG.E.U8 desc[UR36][R4.64], R7 ;  /* 0x0000000704007986 */ /* 0x0001e2000c101124 */
[----:B------:R-:W-:Y:S05]  /*6fc0*/  BRA `(.L_x_16884) ;  /* 0x00000008004c7947 */ /* 0x000fea0003800000 */
.L_x_16895:
        /* <DEDUP_REMOVED lines=17> */
.L_x_16899:
[----:B------:R-:W-:Y:S01]  /*70e0*/  IMAD.MOV.U32 R0, RZ, RZ, 0x7f ;  /* 0x0000007fff007424 */ /* 0x000fe200078e00ff */
[----:B------:R-:W-:-:S04]  /*70f0*/  ISETP.GT.U32.AND P0, PT, R3, 0x7f800000, PT ;  /* 0x7f8000000300780c */ /* 0x000fc80003f04070 */
[----:B------:R-:W-:-:S09]  /*7100*/  SEL R0, R0, 0x7c, P0 ;  /* 0x0000007c00007807 */ /* 0x000fd20000000000 */
.L_x_16900:
[----:B------:R-:W-:Y:S05]  /*7110*/  BSYNC B0 ;  /* 0x0000000000007941 */ /* 0x000fea0003800000 */
.L_x_16898:
[----:B------:R-:W-:-:S04]  /*7120*/  LOP3.LUT R3, R7, 0x80000000, RZ, 0xc0, !PT ;  /* 0x8000000007037812 */ /* 0x000fc800078ec0ff */
[----:B------:R-:W-:-:S04]  /*7130*/  SHF.R.U32.HI R3, RZ, 0x18, R3 ;  /* 0x00000018ff037819 */ /* 0x000fc80000011603 */
[----:B------:R-:W-:-:S05]  /*7140*/  LOP3.LUT R3, R0, R3, RZ, 0xfc, !PT ;  /* 0x0000000300037212 */ /* 0x000fca00078efcff */
[----:B------:R0:W-:Y:S01]  /*7150*/  STG.E.U8 desc[UR36][R4.64], R3 ;  /* 0x0000000304007986 */ /* 0x0001e2000c101124 */
[----:B------:R-:W-:Y:S05]  /*7160*/  BRA `(.L_x_16884) ;  /* 0x0000000400e47947 */ /* 0x000fea0003800000 */
.L_x_16894:
        /* <DEDUP_REMOVED lines=8> */
.L_x_16891:
        /* <DEDUP_REMOVED lines=11> */
.L_x_16903:
        /* <DEDUP_REMOVED lines=21> */
.L_x_16906:
[----:B------:R-:W-:-:S04]  /*73f0*/  LOP3.LUT R0, R7, 0x80000000, RZ, 0xc0, !PT ;  /* 0x8000000007007812 */ /* 0x000fc800078ec0ff */
[----:B------:R-:W-:-:S04]  /*7400*/  SHF.R.U32.HI R0, RZ, 0x18, R0 ;  /* 0x00000018ff007819 */ /* 0x000fc80000011600 */
[----:B------:R-:W-:-:S07]  /*7410*/  LOP3.LUT R0, R3, R0, RZ, 0xfc, !PT ;  /* 0x0000000003007212 */ /* 0x000fce00078efcff */
.L_x_16905:
[----:B------:R-:W-:Y:S05]  /*7420*/  BSYNC B0 ;  /* 0x0000000000007941 */ /* 0x000fea0003800000 */
.L_x_16904:
[----:B------:R4:W-:Y:S01]  /*7430*/  STG.E.U8 desc[UR36][R4.64], R0 ;  /* 0x0000000004007986 */ /* 0x0009e2000c101124 */
[----:B------:R-:W-:Y:S05]  /*7440*/  BRA `(.L_x_16884) ;  /* 0x00000004002c7947 */ /* 0x000fea0003800000 */
.L_x_16902:
        /* <DEDUP_REMOVED lines=21> */
.L_x_16909:
[----:B------:R-:W-:-:S04]  /*75a0*/  LOP3.LUT R0, R7, 0x80000000, RZ, 0xc0, !PT ;  /* 0x8000000007007812 */ /* 0x000fc800078ec0ff */
[----:B------:R-:W-:-:S04]  /*75b0*/  SHF.R.U32.HI R0, RZ, 0x18, R0 ;  /* 0x00000018ff007819 */ /* 0x000fc80000011600 */
[----:B------:R-:W-:-:S07]  /*75c0*/  LOP3.LUT R0, R3, R0, RZ, 0xfc, !PT ;  /* 0x0000000003007212 */ /* 0x000fce00078efcff */
.L_x_16908:
[----:B------:R-:W-:Y:S05]  /*75d0*/  BSYNC B0 ;  /* 0x0000000000007941 */ /* 0x000fea0003800000 */
.L_x_16907:
[----:B------:R3:W-:Y:S01]  /*75e0*/  STG.E.U8 desc[UR36][R4.64], R0 ;  /* 0x0000000004007986 */ /* 0x0007e2000c101124 */
[----:B------:R-:W-:Y:S05]  /*75f0*/  BRA `(.L_x_16884) ;  /* 0x0000000000c07947 */ /* 0x000fea0003800000 */
.L_x_16901:
        /* <DEDUP_REMOVED lines=26> */
.L_x_16883:
        /* <DEDUP_REMOVED lines=16> */
.L_x_16912:
[----:B------:R-:W-:Y:S05]  /*78a0*/  BRA `(.L_x_16884) ;  /* 0x0000000000147947 */ /* 0x000fea0003800000 */
.L_x_16911:
[----:B------:R-:W0:Y:S02]  /*78b0*/  F2I.U64.F64.TRUNC R24, R24 ;  /* 0x0000001800187311 */ /* 0x000e24000030d800 */
[----:B0-----:R1:W-:Y:S01]  /*78c0*/  STG.E.64 desc[UR36][R4.64], R24 ;  /* 0x0000001804007986 */ /* 0x0013e2000c101b24 */
[----:B------:R-:W-:Y:S05]  /*78d0*/  BRA `(.L_x_16884) ;  /* 0x0000000000087947 */ /* 0x000fea0003800000 */
.L_x_16910:
[----:B------:R-:W0:Y:S02]  /*78e0*/  F2I.U32.F64.TRUNC R25, R24 ;  /* 0x0000001800197311 */ /* 0x000e24000030d000 */
[----:B0-----:R0:W-:Y:S02]  /*78f0*/  STG.E desc[UR36][R4.64], R25 ;  /* 0x0000001904007986 */ /* 0x0011e4000c101924 */
.L_x_16884:
[----:B------:R-:W-:-:S07]  /*7900*/  VIADD R30, R30, 0x80 ;  /* 0x000000801e1e7836 */ /* 0x000fce0000000000 */
.L_x_16844:
[----:B------:R-:W-:Y:S05]  /*7910*/  BSYNC B6 ;  /* 0x0000000000067941 */ /* 0x000fea0003800000 */
.L_x_16843:
        /* <DEDUP_REMOVED lines=22> */
.L_x_16916:
[----:B------:R-:W0:Y:S02]  /*7a80*/  F2I.S64.F64.TRUNC R28, R28 ;  /* 0x0000001c001c7311 */ /* 0x000e24000030d900 */
[----:B0-----:R-:W-:-:S05]  /*7a90*/  IMAD.MOV.U32 R3, RZ, RZ, R28 ;  /* 0x000000ffff037224 */ /* 0x001fca00078e001c */
[----:B------:R-:W-:Y:S01]  /*7aa0*/  STG.E.U8 desc[UR36][R4.64], R3 ;  /* 0x0000000304007986 */ /* 0x000fe2000c101124 */
[----:B------:R-:W-:Y:S05]  /*7ab0*/  EXIT ;  /* 0x000000000000794d */ /* 0x000fea0003800000 */
.L_x_16915:
        /* <DEDUP_REMOVED lines=9> */
.L_x_16919:
[----:B------:R-:W0:Y:S02]  /*7b50*/  F2I.F64.TRUNC R29, R28 ;  /* 0x0000001c001d7311 */ /* 0x000e24000030d100 */
[----:B0-----:R-:W-:Y:S01]  /*7b60*/  STG.E desc[UR36][R4.64], R29 ;  /* 0x0000001d04007986 */ /* 0x001fe2000c101924 */
[----:B------:R-:W-:Y:S05]  /*7b70*/  EXIT ;  /* 0x000000000000794d */ /* 0x000fea0003800000 */
.L_x_16918:
[----:B------:R-:W0:Y:S02]  /*7b80*/  F2I.F64.TRUNC R29, R28 ;  /* 0x0000001c001d7311 */ /* 0x000e24000030d100 */
[----:B0-----:R-:W-:Y:S01]  /*7b90*/  STG.E.U16 desc[UR36][R4.64], R29 ;  /* 0x0000001d04007986 */ /* 0x001fe2000c101524 */
[----:B------:R-:W-:Y:S05]  /*7ba0*/  EXIT ;  /* 0x000000000000794d */ /* 0x000fea0003800000 */
.L_x_16914:
        /* <DEDUP_REMOVED lines=13> */
.L_x_16921:
        /* <DEDUP_REMOVED lines=8> */
.L_x_16920:
        /* <DEDUP_REMOVED lines=14> */
.L_x_16923:
        /* <DEDUP_REMOVED lines=9> */
.L_x_16922:
[----:B------:R-:W-:Y:S01]  /*7e70*/  STG.E.64 desc[UR36][R4.64], R28 ;  /* 0x0000001c04007986 */ /* 0x000fe2000c101b24 */
[----:B------:R-:W-:Y:S05]  /*7e80*/  EXIT ;  /* 0x000000000000794d */ /* 0x000fea0003800000 */
.L_x_16913:
        /* <DEDUP_REMOVED lines=12> */
.L_x_16926:
[----:B------:R-:W-:-:S05]  /*7f50*/  CS2R R30, SRZ ;  /* 0x00000000001e7805 */ /* 0x000fca000001ff00 */
[----:B------:R-:W-:Y:S01]  /*7f60*/  STG.E.128 desc[UR36][R4.64], R28 ;  /* 0x0000001c04007986 */ /* 0x000fe2000c101d24 */
[----:B------:R-:W-:Y:S05]  /*7f70*/  EXIT ;  /* 0x000000000000794d */ /* 0x000fea0003800000 */
.L_x_16925:
        /* <DEDUP_REMOVED lines=25> */
.L_x_16930:
[----:B------:R-:W-:Y:S05]  /*8110*/  BSYNC B0 ;  /* 0x0000000000007941 */ /* 0x000fea0003800000 */
.L_x_16929:
[----:B------:R-:W-:-:S05]  /*8120*/  LOP3.LUT R3, R0, R3, RZ, 0xfc, !PT ;  /* 0x0000000300037212 */ /* 0x000fca00078efcff */
[----:B------:R-:W-:Y:S01]  /*8130*/  STG.E.U8 desc[UR36][R4.64], R3 ;  /* 0x0000000304007986 */ /* 0x000fe2000c101124 */
[----:B------:R-:W-:Y:S05]  /*8140*/  EXIT ;  /* 0x000000000000794d */ /* 0x000fea0003800000 */
.L_x_16928:
        /* <DEDUP_REMOVED lines=17> */
.L_x_16932:
[----:B------:R-:W-:Y:S01]  /*8260*/  IMAD.MOV.U32 R0, RZ, RZ, 0x7f ;  /* 0x0000007fff007424 */ /* 0x000fe200078e00ff */
[----:B------:R-:W-:-:S04]  /*8270*/  ISETP.GT.U32.AND P0, PT, R2, 0x7f800000, PT ;  /* 0x7f8000000200780c */ /* 0x000fc80003f04070 */
[----:B------:R-:W-:-:S09]  /*8280*/  SEL R0, R0, 0x7c, P0 ;  /* 0x0000007c00007807 */ /* 0x000fd20000000000 */
.L_x_16933:
[----:B------:R-:W-:Y:S05]  /*8290*/  BSYNC B0 ;  /* 0x0000000000007941 */ /* 0x000fea0003800000 */
.L_x_16931:
[----:B------:R-:W-:-:S04]  /*82a0*/  LOP3.LUT R2, R3, 0x80000000, RZ, 0xc0, !PT ;  /* 0x8000000003027812 */ /* 0x000fc800078ec0ff */
[----:B------:R-:W-:-:S04]  /*82b0*/  SHF.R.U32.HI R3, RZ, 0x18, R2 ;  /* 0x00000018ff037819 */ /* 0x000fc80000011602 */
[----:B------:R-:W-:-:S05]  /*82c0*/  LOP3.LUT R3, R0, R3, RZ, 0xfc, !PT ;  /* 0x0000000300037212 */ /* 0x000fca00078efcff */
[----:B------:R-:W-:Y:S01]  /*82d0*/  STG.E.U8 desc[UR36][R4.64], R3 ;  /* 0x0000000304007986 */ /* 0x000fe2000c101124 */
[----:B------:R-:W-:Y:S05]  /*82e0*/  EXIT ;  /* 0x000000000000794d */ /* 0x000fea0003800000 */
.L_x_16927:
        /* <DEDUP_REMOVED lines=8> */
.L_x_16924:
        /* <DEDUP_REMOVED lines=11> */
.L_x_16936:
        /* <DEDUP_REMOVED lines=21> */
.L_x_16939:
[----:B------:R-:W-:-:S04]  /*8570*/  LOP3.LUT R2, R7, 0x80000000, RZ, 0xc0, !PT ;  /* 0x8000000007027812 */ /* 0x000fc800078ec0ff */
[----:B------:R-:W-:-:S04]  /*8580*/  SHF.R.U32.HI R3, RZ, 0x18, R2 ;  /* 0x00000018ff037819 */ /* 0x000fc80000011602 */
[----:B------:R-:W-:-:S04]  /*8590*/  LOP3.LUT R0, R0, R3, RZ, 0xfc, !PT ;  /* 0x0000000300007212 */ /* 0x000fc800078efcff */
[----:B------:R-:W-:-:S07]  /*85a0*/  PRMT R2, R0, 0x7610, R2 ;  /* 0x0000761000027816 */ /* 0x000fce0000000002 */
.L_x_16938:
[----:B------:R-:W-:Y:S05]  /*85b0*/  BSYNC B0 ;  /* 0x0000000000007941 */ /* 0x000fea0003800000 */
.L_x_16937:
[----:B------:R-:W-:Y:S01]  /*85c0*/  STG.E.U8 desc[UR36][R4.64], R2 ;  /* 0x0000000204007986 */ /* 0x000fe2000c101124 */
[----:B------:R-:W-:Y:S05]  /*85d0*/  EXIT ;  /* 0x000000000000794d */ /* 0x000fea0003800000 */
.L_x_16935:
        /* <DEDUP_REMOVED lines=21> */
.L_x_16942:
[----:B------:R-:W-:-:S04]  /*8730*/  LOP3.LUT R2, R7, 0x80000000, RZ, 0xc0, !PT ;  /* 0x8000000007027812 */ /* 0x000fc800078ec0ff */
[----:B------:R-:W-:-:S04]  /*8740*/  SHF.R.U32.HI R3, RZ, 0x18, R2 ;  /* 0x00000018ff037819 */ /* 0x000fc80000011602 */
[----:B------:R-:W-:-:S04]  /*8750*/  LOP3.LUT R0, R0, R3, RZ, 0xfc, !PT ;  /* 0x0000000300007212 */ /* 0x000fc800078efcff */
[----:B------:R-:W-:-:S07]  /*8760*/  PRMT R2, R0, 0x7610, R2 ;  /* 0x0000761000027816 */ /* 0x000fce0000000002 */
.L_x_16941:
[----:B------:R-:W-:Y:S05]  /*8770*/  BSYNC B0 ;  /* 0x0000000000007941 */ /* 0x000fea0003800000 */
.L_x_16940:
[----:B------:R-:W-:Y:S01]  /*8780*/  STG.E.U8 desc[UR36][R4.64], R2 ;  /* 0x0000000204007986 */ /* 0x000fe2000c101124 */
[----:B------:R-:W-:Y:S05]  /*8790*/  EXIT ;  /* 0x000000000000794d */ /* 0x000fea0003800000 */
.L_x_16934:
        /* <DEDUP_REMOVED lines=26> */
.L_x_16917:
        /* <DEDUP_REMOVED lines=16> */
.L_x_16945:
[----:B------:R-:W-:Y:S05]  /*8a40*/  EXIT ;  /* 0x000000000000794d */ /* 0x000fea0003800000 */
.L_x_16944:
[----:B------:R-:W0:Y:S02]  /*8a50*/  F2I.U64.F64.TRUNC R28, R28 ;  /* 0x0000001c001c7311 */ /* 0x000e24000030d800 */
[----:B0-----:R-:W-:Y:S01]  /*8a60*/  STG.E.64 desc[UR36][R4.64], R28 ;  /* 0x0000001c04007986 */ /* 0x001fe2000c101b24 */
[----:B------:R-:W-:Y:S05]  /*8a70*/  EXIT ;  /* 0x000000000000794d */ /* 0x000fea0003800000 */
.L_x_16943:
[----:B------:R-:W0:Y:S02]  /*8a80*/  F2I.U32.F64.TRUNC R29, R28 ;  /* 0x0000001c001d7311 */ /* 0x000e24000030d000 */
[----:B0-----:R-:W-:Y:S01]  /*8a90*/  STG.E desc[UR36][R4.64], R29 ;  /* 0x0000001d04007986 */ /* 0x001fe2000c101924 */
[----:B------:R-:W-:Y:S05]  /*8aa0*/  EXIT ;  /* 0x000000000000794d */ /* 0x000fea0003800000 */
.L_x_16946:
        /* <DEDUP_REMOVED lines=13> */
.L_x_42258:


//--------------------- .text._ZN2at6native18elementwise_kernelILi128ELi2EZNS0_22gpu_kernel_impl_nocastINS0_13AUnaryFunctorIdddZZZNS0_19minimum_kernel_cudaERNS_18TensorIteratorBaseEENKUlvE0_clEvENKUlvE_clEvEUlddE_EEEEvS5_RKT_EUliE_EEviT1_ --------------------------
	.section	.text._ZN2at6native18elementwise_kernelILi128ELi2EZNS0_22gpu_kernel_impl_nocastINS0_13AUnaryFunctorIdddZZZNS0_19minimum_kernel_cudaERNS_18TensorIteratorBaseEENKUlvE0_clEvENKUlvE_clEvEUlddE_EEEEvS5_RKT_EUliE_EEviT1_,"ax",@progbits
	.align	128
        .global         _ZN2at6native18elementwise_kernelILi128ELi2EZNS0_22gpu_kernel_impl_nocastINS0_13AUnaryFunctorIdddZZZNS0_19minimum_kernel_cudaERNS_18TensorIteratorBaseEENKUlvE0_clEvENKUlvE_clEvEUlddE_EEEEvS5_RKT_EUliE_EEviT1_
        .type           _ZN2at6native18elementwise_kernelILi128ELi2EZNS0_22gpu_kernel_impl_nocastINS0_13AUnaryFunctorIdddZZZNS0_19minimum_kernel_cudaERNS_18TensorIteratorBaseEENKUlvE0_clEvENKUlvE_clEvEUlddE_EEEEvS5_RKT_EUliE_EEviT1_,@function
        .size           _ZN2at6native18elementwise_kernelILi128ELi2EZNS0_22gpu_kernel_impl_nocastINS0_13AUnaryFunctorIdddZZZNS0_19minimum_kernel_cudaERNS_18TensorIteratorBaseEENKUlvE0_clEvENKUlvE_clEvEUlddE_EEEEvS5_RKT_EUliE_EEviT1_,(.L_x_42259 - _ZN2at6native18elementwise_kernelILi128ELi2EZNS0_22gpu_kernel_impl_nocastINS0_13AUnaryFunctorIdddZZZNS0_19minimum_kernel_cudaERNS_18TensorIteratorBaseEENKUlvE0_clEvENKUlvE_clEvEUlddE_EEEEvS5_RKT_EUliE_EEviT1_)
        .other          _ZN2at6native18elementwise_kernelILi128ELi2EZNS0_22gpu_kernel_impl_nocastINS0_13AUnaryFunctorIdddZZZNS0_19minimum_kernel_cudaERNS_18TensorIteratorBaseEENKUlvE0_clEvENKUlvE_clEvEUlddE_EEEEvS5_RKT_EUliE_EEviT1_,@"STO_CUDA_ENTRY STV_DEFAULT"
_ZN2at6native18elementwise_kernelILi128ELi2EZNS0_22gpu_kernel_impl_nocastINS0_13AUnaryFunctorIdddZZZNS0_19minimum_kernel_cudaERNS_18TensorIteratorBaseEENKUlvE0_clEvENKUlvE_clEvEUlddE_EEEEvS5_RKT_EUliE_EEviT1_:
.text._ZN2at6native18elementwise_kernelILi128ELi2EZNS0_22gpu_kernel_impl_nocastINS0_13AUnaryFunctorIdddZZZNS0_19minimum_kernel_cudaERNS_18TensorIteratorBaseEENKUlvE0_clEvENKUlvE_clEvEUlddE_EEEEvS5_RKT_EUliE_EEviT1_:
        /* <DEDUP_REMOVED lines=312> */
.L_x_16949:
[----:B------:R-:W0:Y:S01]  /*1380*/  LDC.64 R8, c[0x0][0x428] ;  /* 0x00010a00ff087b82 */ /* 0x000e220000000a00 */
[----:B------:R-:W-:Y:S01]  /*1390*/  ULDC.64 UR8, c[0x0][0x410] ;  /* 0x0001040000087ab9 */ /* 0x000fe20000000a00 */
[----:B------:R-:W-:Y:S01]  /*13a0*/  ULDC.64 UR10, c[0x0][0x418] ;  /* 0x00010600000a7ab9 */ /* 0x000fe20000000a00 */
[----:B------:R-:W-:Y:S02]  /*13b0*/  IADD3 R6, P1, R3, UR8, RZ ;  /* 0x0000000803067c10 */ /* 0x000fe4000ff3e0ff */
[----:B------:R-:W-:Y:S02]  /*13c0*/  IADD3 R4, P2, R2, UR10, RZ ;  /* 0x0000000a02047c10 */ /* 0x000fe4000ff5e0ff */
[----:B------:R-:W-:Y:S01]  /*13d0*/  IADD3.X R7, RZ, UR9, RZ, P1, !PT ;  /* 0x00000009ff077c10 */ /* 0x000fe20008ffe4ff */
[----:B------:R-:W-:Y:S02]  /*13e0*/  ULDC.64 UR8, c[0x0][0x428] ;  /* 0x00010a0000087ab9 */ /* 0x000fe40000000a00 */
[----:B------:R-:W-:Y:S01]  /*13f0*/  IMAD.X R5, RZ, RZ, UR11, P2 ;  /* 0x0000000bff057e24 */ /* 0x000fe200090e06ff */
[----:B------:R-:W-:-:S02]  /*1400*/  MOV R2, UR8 ;  /* 0x0000000800027c02 */ /* 0x000fc40008000f00 */
[----:B------:R-:W-:Y:S01]  /*1410*/  MOV R3, UR9 ;  /* 0x0000000900037c02 */ /* 0x000fe20008000f00 */
[----:B0-----:R-:W-:-:S14]  /*1420*/  DSETP.NAN.AND P0, PT, R8, R8, PT ;  /* 0x000000080800722a */ /* 0x001fdc0003f08000 */
[----:B------:R-:W-:Y:S05]  /*1430*/  @P0 BRA `(.L_x_16950) ;  /* 0x00000000002c0947 */ /* 0x000fea0003800000 */
[----:B------:R-:W2:Y:S02]  /*1440*/  LDG.E.64 R2, desc[UR4][R4.64] ;  /* 0x0000000404027981 */ /* 0x000ea4000c1e1b00 */
[----:B--2---:R-:W-:-:S14]  /*1450*/  DSETP.NAN.AND P0, PT, R2, R2, PT ;  /* 0x000000020200722a */ /* 0x004fdc0003f08000 */
[----:B------:R-:W-:Y:S01]  /*1460*/  @!P0 DSETP.MIN.AND P1, P2, R2, R8, PT ;  /* 0x000000080200822a */ /* 0x000fe20003a20000 */
[----:B------:R-:W-:Y:S02]  /*1470*/  @!P0 MOV R11, R8 ;  /* 0x00000008000b8202 */ /* 0x000fe40000000f00 */
[----:B------:R-:W-:-:S04]  /*1480*/  @!P0 MOV R8, R3 ;  /* 0x0000000300088202 */ /* 0x000fc80000000f00 */
[----:B------:R-:W-:Y:S01]  /*1490*/  @!P0 FSEL R10, R8, R9, P1 ;  /* 0x00000009080a8208 */ /* 0x000fe20000800000 */
[----:B------:R-:W-:Y:S01]  /*14a0*/  @!P0 IMAD.MOV.U32 R8, RZ, RZ, R2 ;  /* 0x000000ffff088224 */ /* 0x000fe200078e0002 */
[----:B------:R-:W-:-:S04]  /*14b0*/  @!P0 LOP3.LUT R9, R9, 0x80000, RZ, 0xfc, !PT ;  /* 0x0008000009098812 */ /* 0x000fc800078efcff */
[----:B------:R-:W-:Y:S02]  /*14c0*/  @!P0 SEL R11, R8, R11, P1 ;  /* 0x0000000b080b8207 */ /* 0x000fe40000800000 */
[----:B------:R-:W-:Y:S02]  /*14d0*/  @!P0 SEL R3, R9, R10, P2 ;  /* 0x0000000a09038207 */ /* 0x000fe40001000000 */
[----:B------:R-:W-:-:S07]  /*14e0*/  @!P0 MOV R2, R11 ;  /* 0x0000000b00028202 */ /* 0x000fce0000000f00 */
.L_x_16950:
[----:B------:R0:W-:Y:S01]  /*14f0*/  STG.E.64 desc[UR4][R6.64], R2 ;  /* 0x0000000206007986 */ /* 0x0001e2000c101b04 */
[----:B------:R-:W-:-:S07]  /*1500*/  IADD3 R9, R0, 0x80, RZ ;  /* 0x0000008000097810 */ /* 0x000fce0007ffe0ff */
.L_x_16948:
[----:B------:R-:W-:Y:S05]  /*1510*/  BSYNC B0 ;  /* 0x0000000000007941 */ /* 0x000fea0003800000 */
.L_x_16947:
        /* <DEDUP_REMOVED lines=305> */
.L_x_16951:
[----:B------:R-:W0:Y:S01]  /*2830*/  LDC.64 R8, c[0x0][0x428] ;  /* 0x00010a00ff087b82 */ /* 0x000e220000000a00 */
[----:B------:R-:W-:Y:S01]  /*2840*/  ULDC.64 UR6, c[0x0][0x410] ;  /* 0x0001040000067ab9 */ /* 0x000fe20000000a00 */
[----:B------:R-:W-:Y:S01]  /*2850*/  ULDC.64 UR8, c[0x0][0x418] ;  /* 0x0001060000087ab9 */ /* 0x000fe20000000a00 */
[----:B------:R-:W-:Y:S02]  /*2860*/  IADD3 R6, P0, R3, UR6, RZ ;  /* 0x0000000603067c10 */ /* 0x000fe4000ff1e0ff */
[----:B------:R-:W-:-:S03]  /*2870*/  IADD3 R4, P1, R0, UR8, RZ ;  /* 0x0000000800047c10 */ /* 0x000fc6000ff3e0ff */
[----:B------:R-:W-:Y:S01]  /*2880*/  IMAD.X R7, RZ, RZ, UR7, P0 ;  /* 0x00000007ff077e24 */ /* 0x000fe200080e06ff */
[----:B------:R-:W-:Y:S01]  /*2890*/  ULDC.64 UR6, c[0x0][0x428] ;  /* 0x00010a0000067ab9 */ /* 0x000fe20000000a00 */
[----:B------:R-:W-:Y:S02]  /*28a0*/  IADD3.X R5, RZ, UR9, RZ, P1, !PT ;  /* 0x00000009ff057c10 */ /* 0x000fe40008ffe4ff */
[----:B------:R-:W-:Y:S02]  /*28b0*/  MOV R2, UR6 ;  /* 0x0000000600027c02 */ /* 0x000fe40008000f00 */
[----:B------:R-:W-:Y:S01]  /*28c0*/  MOV R3, UR7 ;  /* 0x0000000700037c02 */ /* 0x000fe20008000f00 */
[----:B0-----:R-:W-:-:S14]  /*28d0*/  DSETP.NAN.AND P2, PT, R8, R8, PT ;  /* 0x000000080800722a */ /* 0x001fdc0003f48000 */
[----:B------:R-:W-:Y:S05]  /*28e0*/  @P2 BRA `(.L_x_16952) ;  /* 0x00000000002c2947 */ /* 0x000fea0003800000 */
[----:B------:R-:W2:Y:S02]  /*28f0*/  LDG.E.64 R2, desc[UR4][R4.64] ;  /* 0x0000000404027981 */ /* 0x000ea4000c1e1b00 */
[----:B--2---:R-:W-:-:S14]  /*2900*/  DSETP.NAN.AND P0, PT, R2, R2, PT ;  /* 0x000000020200722a */ /* 0x004fdc0003f08000 */
[----:B------:R-:W-:Y:S01]  /*2910*/  @!P0 DSETP.MIN.AND P1, P2, R2, R8, PT ;  /* 0x000000080200822a */ /* 0x000fe20003a20000 */
[----:B------:R-:W-:Y:S02]  /*2920*/  @!P0 MOV R0, R3 ;  /* 0x0000000300008202 */ /* 0x000fe40000000f00 */
[----:B------:R-:W-:-:S03]  /*2930*/  @!P0 MOV R11, R8 ;  /* 0x00000008000b8202 */ /* 0x000fc60000000f00 */
[----:B------:R-:W-:Y:S02]  /*2940*/  @!P0 FSEL R8, R0, R9, P1 ;  /* 0x0000000900088208 */ /* 0x000fe40000800000 */
[----:B------:R-:W-:Y:S02]  /*2950*/  @!P0 MOV R0, R2 ;  /* 0x0000000200008202 */ /* 0x000fe40000000f00 */
[----:B------:R-:W-:Y:S02]  /*2960*/  @!P0 LOP3.LUT R9, R9, 0x80000, RZ, 0xfc, !PT ;  /* 0x0008000009098812 */ /* 0x000fe400078efcff */
[----:B------:R-:W-:Y:S02]  /*2970*/  @!P0 SEL R11, R0, R11, P1 ;  /* 0x0000000b000b8207 */ /* 0x000fe40000800000 */
[----:B------:R-:W-:Y:S02]  /*2980*/  @!P0 SEL R3, R9, R8, P2 ;  /* 0x0000000809038207 */ /* 0x000fe40001000000 */
[----:B------:R-:W-:-:S07]  /*2990*/  @!P0 MOV R2, R11 ;  /* 0x0000000b00028202 */ /* 0x000fce0000000f00 */
.L_x_16952:
[----:B------:R-:W-:Y:S01]  /*29a0*/  STG.E.64 desc[UR4][R6.64], R2 ;  /* 0x0000000206007986 */ /* 0x000fe2000c101b04 */
[----:B------:R-:W-:Y:S05]  /*29b0*/  EXIT ;  /* 0x000000000000794d */ /* 0x000fea0003800000 */
.L_x_16953:
        /* <DEDUP_REMOVED lines=12> */
.L_x_42259:


//--------------------- .text._ZN2at6native27unrolled_elementwise_kernelINS0_13AUnaryFunctorIdddZZZNS0_19minimum_kernel_cudaERNS_18TensorIteratorBaseEENKUlvE0_clEvENKUlvE_clEvEUlddE_EESt5arrayIPcLm2EELi4E23TrivialOffsetCalculatorILi1EjESD_NS0_6memory15LoadWithoutCastENSE_16StoreWithoutCastEEEviT_T0_T2_T3_T4_T5_ --------------------------
	.section	.text._ZN2at6native27unrolled_elementwise_kernelINS0_13AUnaryFunctorIdddZZZNS0_19minimum_kernel_cudaERNS_18TensorIteratorBaseEENKUlvE0_clEvENKUlvE_clEvEUlddE_EESt5arrayIPcLm2EELi4E23TrivialOffsetCalculatorILi1EjESD_NS0_6memory15LoadWithoutCastENSE_16StoreWithoutCastEEEviT_T0_T2_T3_T4_T5_,"ax",@progbits
	.align	128
        .global         _ZN2at6native27unrolled_elementwise_kernelINS0_13AUnaryFunctorIdddZZZNS0_19minimum_kernel_cudaERNS_18TensorIteratorBaseEENKUlvE0_clEvENKUlvE_clEvEUlddE_EESt5arrayIPcLm2EELi4E23TrivialOffsetCalculatorILi1EjESD_NS0_6memory15LoadWithoutCastENSE_16StoreWithoutCastEEEviT_T0_T2_T3_T4_T5_
        .type           _ZN2at6native27unrolled_elementwise_kernelINS0_13AUnaryFunctorIdddZZZNS0_19minimum_kernel_cudaERNS_18TensorIteratorBaseEENKUlvE0_clEvENKUlvE_clEvEUlddE_EESt5arrayIPcLm2EELi4E23TrivialOffsetCalculatorILi1EjESD_NS0_6memory15LoadWithoutCastENSE_16StoreWithoutCastEEEviT_T0_T2_T3_T4_T5_,@function
        .size           _ZN2at6native27unrolled_elementwise_kernelINS0_13AUnaryFunctorIdddZZZNS0_19minimum_kernel_cudaERNS_18TensorIteratorBaseEENKUlvE0_clEvENKUlvE_clEvEUlddE_EESt5arrayIPcLm2EELi4E23TrivialOffsetCalculatorILi1EjESD_NS0_6memory15LoadWithoutCastENSE_16StoreWithoutCastEEEviT_T0_T2_T3_T4_T5_,(.L_x_42260 - _ZN2at6native27unrolled_elementwise_kernelINS0_13AUnaryFunctorIdddZZZNS0_19minimum_kernel_cudaERNS_18TensorIteratorBaseEENKUlvE0_clEvENKUlvE_clEvEUlddE_EESt5arrayIPcLm2EELi4E23TrivialOffsetCalculatorILi1EjESD_NS0_6memory15LoadWithoutCastENSE_16StoreWithoutCastEEEviT_T0_T2_T3_T4_T5_)
        .other          _ZN2at6native27unrolled_elementwise_kernelINS0_13AUnaryFunctorIdddZZZNS0_19minimum_kernel_cudaERNS_18TensorIteratorBaseEENKUlvE0_clEvENKUlvE_clEvEUlddE_EESt5arrayIPcLm2EELi4E23TrivialOffsetCalculatorILi1EjESD_NS0_6memory15LoadWithoutCastENSE_16StoreWithoutCastEEEviT_T0_T2_T3_T4_T5_,@"STO_CUDA_ENTRY STV_DEFAULT"
_ZN2at6native27unrolled_elementwise_kernelINS0_13AUnaryFunctorIdddZZZNS0_19minimum_kernel_cudaERNS_18TensorIteratorBaseEENKUlvE0_clEvENKUlvE_clEvEUlddE_EESt5arrayIPcLm2EELi4E23TrivialOffsetCalculatorILi1EjESD_NS0_6memory15LoadWithoutCastENSE_16StoreWithoutCastEEEviT_T0_T2_T3_T4_T5_:
.text._ZN2at6native27unrolled_elementwise_kernelINS0_13AUnaryFunctorIdddZZZNS0_19minimum_kernel_cudaERNS_18TensorIteratorBaseEENKUlvE0_clEvENKUlvE_clEvEUlddE_EESt5arrayIPcLm2EELi4E23TrivialOffsetCalculatorILi1EjESD_NS0_6memory15LoadWithoutCastENSE_16StoreWithoutCastEEEviT_T0_T2_T3_T4_T5_:
[----:B------:R-:W-:Y:S01]  /*0000*/  LDC R1, c[0x0][0x28] ;  /* 0x00000a00ff017b82 */ /* 0x000fe20000000800 */
[----:B------:R-:W0:Y:S07]  /*0010*/  S2R R0, SR_CTAID.X ;  /* 0x0000000000007919 */ /* 0x000e2e0000002500 */
[----:B------:R-:W0:Y:S01]  /*0020*/  LDC R3, c[0x0][0x210] ;  /* 0x00008400ff037b82 */ /* 0x000e220000000800 */
[----:B------:R-:W-:Y:S01]  /*0030*/  ULDC.64 UR4, c[0x0][0x208] ;  /* 0x0000820000047ab9 */ /* 0x000fe20000000a00 */
[----:B------:R-:W1:Y:S06]  /*0040*/  S2R R11, SR_TID.X ;  /* 0x00000000000b7919 */ /* 0x000e6c0000002100 */
[----:B------:R-:W2:Y:S01]  /*0050*/  LDC.64 R22, c[0x0][0x220] ;  /* 0x00008800ff167b82 */ /* 0x000ea20000000a00 */
        /* <DEDUP_REMOVED lines=12> */
[----:B------:R-:W-:-:S11]  /*0120*/  CS2R R8, SRZ ;  /* 0x0000000000087805 */ /* 0x000fd6000001ff00 */
[----:B------:R-:W-:Y:S01]  /*0130*/  @!P3 IMAD R29, R0, 0x200, R7 ;  /* 0x00000200001db824 */ /* 0x000fe200078e0207 */
[----:B------:R-:W-:Y:S01]  /*0140*/  @!P3 IADD3 R7, R7, 0x80, RZ ;  /* 0x000000800707b810 */ /* 0x000fe20007ffe0ff */
[----:B------:R-:W0:Y:S03]  /*0150*/  @!P3 LDC.64 R4, c[0x0][0x230] ;  /* 0x00008c00ff04bb82 */ /* 0x000e260000000a00 */
[----:B------:R-:W-:Y:S01]  /*0160*/  ISETP.GE.AND P2, PT, R7, R10, PT ;  /* 0x0000000a0700720c */ /* 0x000fe20003f46270 */
[----:B-1----:R-:W-:-:S12]  /*0170*/  @!P1 IMAD.WIDE.U32 R18, R13, 0x8, R18 ;  /* 0x000000080d129825 */ /* 0x002fd800078e0012 */
[----:B------:R-:W1:Y:S01]  /*0180*/  @!P2 LDC.64 R2, c[0x0][0x230] ;  /* 0x00008c00ff02ab82 */ /* 0x000e620000000a00 */
[----:B------:R-:W-:Y:S01]  /*0190*/  @!P2 IMAD R27, R0, 0x200, R7 ;  /* 0x00000200001ba824 */ /* 0x000fe200078e0207 */
[----:B------:R-:W-:Y:S01]  /*01a0*/  CS2R R6, SRZ ;  /* 0x0000000000067805 */ /* 0x000fe2000001ff00 */
[----:B0-----:R-:W-:Y:S01]  /*01b0*/  @!P3 IMAD.WIDE.U32 R28, R29, 0x8, R4 ;  /* 0x000000081d1cb825 */ /* 0x001fe200078e0004 */
[----:B------:R-:W-:-:S04]  /*01c0*/  CS2R R4, SRZ ;  /* 0x0000000000047805 */ /* 0x000fc8000001ff00 */
[----:B------:R0:W5:Y:S04]  /*01d0*/  @!P1 LDG.E.64 R6, desc[UR4][R18.64] ;  /* 0x0000000412069981 */ /* 0x000168000c1e1b00 */
[----:B------:R0:W5:Y:S01]  /*01e0*/  @!P0 LDG.E.64 R4, desc[UR4][R24.64] ;  /* 0x0000000418048981 */ /* 0x000162000c1e1b00 */
[----:B-1----:R-:W-:Y:S01]  /*01f0*/  @!P2 IMAD.WIDE.U32 R26, R27, 0x8, R2 ;  /* 0x000000081b1aa825 */ /* 0x002fe200078e0002 */
[----:B------:R-:W-:-:S04]  /*0200*/  CS2R R2, SRZ ;  /* 0x0000000000027805 */ /* 0x000fc8000001ff00 */
[----:B------:R0:W5:Y:S04]  /*0210*/  @!P2 LDG.E.64 R8, desc[UR4][R26.64] ;  /* 0x000000041a08a981 */ /* 0x000168000c1e1b00 */
[----:B------:R0:W5:Y:S01]  /*0220*/  @!P3 LDG.E.64 R2, desc[UR4][R28.64] ;  /* 0x000000041c02b981 */ /* 0x000162000c1e1b00 */
[----:B--2---:R-:W-:Y:S01]  /*0230*/  DSETP.NAN.AND P1, PT, R22, R22, PT ;  /* 0x000000161600722a */ /* 0x004fe20003f28000 */
[----:B------:R-:W-:Y:S02]  /*0240*/  ULDC.64 UR6, c[0x0][0x220] ;  /* 0x0000880000067ab9 */ /* 0x000fe40000000a00 */
[----:B------:R-:W-:Y:S01]  /*0250*/  IMAD.U32 R12, RZ, RZ, UR6 ;  /* 0x00000006ff0c7e24 */ /* 0x000fe2000f8e00ff */
[----:B------:R-:W-:Y:S01]  /*0260*/  MOV R13, UR7 ;  /* 0x00000007000d7c02 */ /* 0x000fe20008000f00 */
[----:B------:R-:W-:Y:S01]  /*0270*/  IMAD.U32 R14, RZ, RZ, UR6 ;  /* 0x00000006ff0e7e24 */ /* 0x000fe2000f8e00ff */
[----:B------:R-:W-:Y:S01]  /*0280*/  MOV R16, UR6 ;  /* 0x0000000600107c02 */ /* 0x000fe20008000f00 */
[----:B------:R-:W-:Y:S01]  /*0290*/  IMAD.U32 R15, RZ, RZ, UR7 ;  /* 0x00000007ff0f7e24 */ /* 0x000fe2000f8e00ff */
[----:B------:R-:W-:Y:S01]  /*02a0*/  MOV R21, UR7 ;  /* 0x0000000700157c02 */ /* 0x000fe20008000f00 */
[----:B------:R-:W-:-:S02]  /*02b0*/  IMAD.U32 R17, RZ, RZ, UR7 ;  /* 0x00000007ff117e24 */ /* 0x000fc4000f8e00ff */
[----:B------:R-:W-:-:S03]  /*02c0*/  IMAD.U32 R20, RZ, RZ, UR6 ;  /* 0x00000006ff147e24 */ /* 0x000fc6000f8e00ff */
        /* <DEDUP_REMOVED lines=9> */
[----:B-----5:R-:W-:-:S14]  /*0360*/  DSETP.NAN.AND P3, PT, R4, R4, PT ;  /* 0x000000040400722a */ /* 0x020fdc0003f68000 */
[----:B------:R-:W-:Y:S01]  /*0370*/  @!P3 DSETP.MIN.AND P5, P6, R4, R22, PT ;  /* 0x000000160400b22a */ /* 0x000fe20003ea0000 */
[----:B------:R-:W-:Y:S01]  /*0380*/  @!P3 IMAD.MOV.U32 R18, RZ, RZ, R4 ;  /* 0x000000ffff12b224 */ /* 0x000fe200078e0004 */
[----:B------:R-:W-:Y:S01]  /*0390*/  @!P3 MOV R21, R22 ;  /* 0x000000160015b202 */ /* 0x000fe20000000f00 */
[----:B------:R-:W-:Y:S02]  /*03a0*/  @!P3 IMAD.MOV.U32 R19, RZ, RZ, R5 ;  /* 0x000000ffff13b224 */ /* 0x000fe400078e0005 */
[----:B------:R-:W-:Y:S01]  /*03b0*/  @!P3 IMAD.MOV.U32 R20, RZ, RZ, R23 ;  /* 0x000000ffff14b224 */ /* 0x000fe200078e0017 */
[----:B------:R-:W-:Y:S02]  /*03c0*/  @!P3 SEL R25, R18, R21, P5 ;  /* 0x000000151219b207 */ /* 0x000fe40002800000 */
[----:B------:R-:W-:Y:S02]  /*03d0*/  MOV R21, R5 ;  /* 0x0000000500157202 */ /* 0x000fe40000000f00 */
[----:B------:R-:W-:-:S02]  /*03e0*/  @!P3 FSEL R18, R19, R20, P5 ;  /* 0x000000141312b208 */ /* 0x000fc40002800000 */
[----:B------:R-:W-:Y:S01]  /*03f0*/  @!P3 LOP3.LUT R19, R20, 0x80000, RZ, 0xfc, !PT ;  /* 0x000800001413b812 */ /* 0x000fe200078efcff */
[----:B------:R-:W-:Y:S02]  /*0400*/  IMAD.MOV.U32 R20, RZ, RZ, R4 ;  /* 0x000000ffff147224 */ /* 0x000fe400078e0004 */
[----:B------:R-:W-:Y:S01]  /*0410*/  @!P3 IMAD.MOV.U32 R20, RZ, RZ, R25 ;  /* 0x000000ffff14b224 */ /* 0x000fe200078e0019 */
[----:B------:R-:W-:-:S07]  /*0420*/  @!P3 SEL R21, R19, R18, P6 ;  /* 0x000000121315b207 */ /* 0x000fce0003000000 */
.L_x_16956:
[----:B------:R-:W-:Y:S05]  /*0430*/  BSYNC B0 ;  /* 0x0000000000007941 */ /* 0x000fea0003800000 */
.L_x_16955:
[----:B------:R-:W-:Y:S04]  /*0440*/  BSSY B0, `(.L_x_16957) ;  /* 0x000000f000007945 */ /* 0x000fe80003800000 */
[----:B------:R-:W-:Y:S05]  /*0450*/  @P4 BRA `(.L_x_16958) ;  /* 0x0000000000344947 */ /* 0x000fea0003800000 */
[----:B-----5:R-:W-:Y:S01]  /*0460*/  DSETP.NAN.AND P3, PT, R6, R6, PT ;  /* 0x000000060600722a */ /* 0x020fe20003f68000 */
[----:B------:R-:W-:-:S13]  /*0470*/  IMAD.MOV.U32 R17, RZ, RZ, R7 ;  /* 0x000000ffff117224 */ /* 0x000fda00078e0007 */
[----:B------:R-:W-:Y:S01]  /*0480*/  @!P3 DSETP.MIN.AND P4, P5, R6, R22, PT ;  /* 0x000000160600b22a */ /* 0x000fe20003d80000 */
[----:B------:R-:W-:Y:S01]  /*0490*/  @!P3 IMAD.MOV.U32 R16, RZ, RZ, R23 ;  /* 0x000000ffff10b224 */ /* 0x000fe200078e0017 */
[----:B------:R-:W-:Y:S01]  /*04a0*/  @!P3 MOV R5, R7 ;  /* 0x000000070005b202 */ /* 0x000fe20000000f00 */
[----:B------:R-:W-:-:S03]  /*04b0*/  @!P3 IMAD.MOV.U32 R4, RZ, RZ, R6 ;  /* 0x000000ffff04b224 */ /* 0x000fc600078e0006 */
[----:B------:R-:W-:Y:S01]  /*04c0*/  @!P3 FSEL R18, R5, R16, P4 ;  /* 0x000000100512b208 */ /* 0x000fe20002000000 */
[----:B------:R-:W-:Y:S01]  /*04d0*/  @!P3 IMAD.MOV.U32 R5, RZ, RZ, R22 ;  /* 0x000000ffff05b224 */ /* 0x000fe200078e0016 */
[----:B------:R-:W-:Y:S02]  /*04e0*/  @!P3 LOP3.LUT R19, R16, 0x80000, RZ, 0xfc, !PT ;  /* 0x000800001013b812 */ /* 0x000fe400078efcff */
[----:B------:R-:W-:Y:S02]  /*04f0*/  MOV R16, R6 ;  /* 0x0000000600107202 */ /* 0x000fe40000000f00 */
[----:B------:R-:W-:Y:S02]  /*0500*/  @!P3 SEL R5, R4, R5, P4 ;  /* 0x000000050405b207 */ /* 0x000fe40002000000 */
[----:B------:R-:W-:-:S03]  /*0510*/  @!P3 SEL R17, R19, R18, P5 ;  /* 0x000000121311b207 */ /* 0x000fc60002800000 */
[----:B------:R-:W-:-:S07]  /*0520*/  @!P3 IMAD.MOV.U32 R16, RZ, RZ, R5 ;  /* 0x000000ffff10b224 */ /* 0x000fce00078e0005 */
.L_x_16958:
[----:B------:R-:W-:Y:S05]  /*0530*/  BSYNC B0 ;  /* 0x0000000000007941 */ /* 0x000fea0003800000 */
.L_x_16957:
[----:B------:R-:W-:Y:S04]  /*0540*/  BSSY B0, `(.L_x_16959) ;  /* 0x000000f000007945 */ /* 0x000fe80003800000 */
[----:B------:R-:W-:Y:S05]  /*0550*/  @P2 BRA `(.L_x_16960) ;  /* 0x0000000000342947 */ /* 0x000fea0003800000 */
[----:B-----5:R-:W-:Y:S01]  /*0560*/  DSETP.NAN.AND P2, PT, R2, R2, PT ;  /* 0x000000020200722a */ /* 0x020fe20003f48000 */
[----:B------:R-:W-:Y:S02]  /*0570*/  IMAD.MOV.U32 R14, RZ, RZ, R2 ;  /* 0x000000ffff0e7224 */ /* 0x000fe400078e0002 */
[----:B------:R-:W-:-:S11]  /*0580*/  IMAD.MOV.U32 R15, RZ, RZ, R3 ;  /* 0x000000ffff0f7224 */ /* 0x000fd600078e0003 */
[----:B------:R-:W-:Y:S01]  /*0590*/  @!P2 DSETP.MIN.AND P3, P4, R2, R22, PT ;  /* 0x000000160200a22a */ /* 0x000fe20003c60000 */
[----:B------:R-:W-:Y:S01]  /*05a0*/  @!P2 IMAD.MOV.U32 R5, RZ, RZ, R3 ;  /* 0x000000ffff05a224 */ /* 0x000fe200078e0003 */
[----:B------:R-:W-:Y:S01]  /*05b0*/  @!P2 MOV R4, R2 ;  /* 0x000000020004a202 */ /* 0x000fe20000000f00 */
[----:B------:R-:W-:-:S05]  /*05c0*/  @!P2 IMAD.MOV.U32 R6, RZ, RZ, R23 ;  /* 0x000000ffff06a224 */ /* 0x000fca00078e0017 */
[----:B------:R-:W-:Y:S02]  /*05d0*/  @!P2 FSEL R7, R5, R6, P3 ;  /* 0x000000060507a208 */ /* 0x000fe40001800000 */
[----:B------:R-:W-:Y:S02]  /*05e0*/  @!P2 MOV R5, R22 ;  /* 0x000000160005a202 */ /* 0x000fe40000000f00 */
[----:B------:R-:W-:Y:S02]  /*05f0*/  @!P2 LOP3.LUT R6, R6, 0x80000, RZ, 0xfc, !PT ;  /* 0x000800000606a812 */ /* 0x000fe400078efcff */
[----:B------:R-:W-:Y:S02]  /*0600*/  @!P2 SEL R5, R4, R5, P3 ;  /* 0x000000050405a207 */ /* 0x000fe40001800000 */
[----:B------:R-:W-:Y:S02]  /*0610*/  @!P2 SEL R15, R6, R7, P4 ;  /* 0x00000007060fa207 */ /* 0x000fe40002000000 */
[----:B------:R-:W-:-:S07]  /*0620*/  @!P2 MOV R14, R5 ;  /* 0x00000005000ea202 */ /* 0x000fce0000000f00 */
.L_x_16960:
[----:B------:R-:W-:Y:S05]  /*0630*/  BSYNC B0 ;  /* 0x0000000000007941 */ /* 0x000fea0003800000 */
.L_x_16959:
        /* <DEDUP_REMOVED lines=8> */
[----:B------:R-:W-:Y:S02]  /*06c0*/  @!P1 FSEL R4, R2, R23, P2 ;  /* 0x0000001702049208 */ /* 0x000fe40001000000 */
[----:B------:R-:W-:Y:S02]  /*06d0*/  @!P1 MOV R2, R8 ;  /* 0x0000000800029202 */ /* 0x000fe40000000f00 */
[----:B------:R-:W-:Y:S02]  /*06e0*/  @!P1 LOP3.LUT R23, R23, 0x80000, RZ, 0xfc, !PT ;  /* 0x0008000017179812 */ /* 0x000fe400078efcff */
[----:B------:R-:W-:Y:S02]  /*06f0*/  @!P1 SEL R3, R2, R3, P2 ;  /* 0x0000000302039207 */ /* 0x000fe40001000000 */
[----:B------:R-:W-:Y:S02]  /*0700*/  @!P1 SEL R13, R23, R4, P3 ;  /* 0x00000004170d9207 */ /* 0x000fe40001800000 */
[----:B------:R-:W-:-:S07]  /*0710*/  @!P1 MOV R12, R3 ;  /* 0x00000003000c9202 */ /* 0x000fce0000000f00 */
.L_x_16961:
[----:B------:R-:W-:Y:S05]  /*0720*/  BSYNC B0 ;  /* 0x0000000000007941 */ /* 0x000fea0003800000 */
.L_x_16954:
[----:B-----5:R-:W0:Y:S01]  /*0730*/  @!P0 LDC.64 R2, c[0x0][0x228] ;  /* 0x00008a00ff028b82 */ /* 0x020e220000000a00 */
[----:B------:R-:W-:Y:S01]  /*0740*/  @!P0 LEA R5, R0, R11, 0x9 ;  /* 0x0000000b00058211 */ /* 0x000fe200078e48ff */
[----:B------:R-:W-:Y:S01]  /*0750*/  IMAD.MOV.U32 R7, RZ, RZ, R11 ;  /* 0x000000ffff077224 */ /* 0x000fe200078e000b */
[----:B------:R-:W-:Y:S01]  /*0760*/  BSSY B0, `(.L_x_16962) ;  /* 0x0000010000007945 */ /* 0x000fe20003800000 */
[----:B------:R-:W-:-:S05]  /*0770*/  @!P0 VIADD R7, R11, 0x80 ;  /* 0x000000800b078836 */ /* 0x000fca0000000000 */
[----:B------:R-:W-:Y:S01]  /*0780*/  ISETP.GE.AND P1, PT, R7, R10, PT ;  /* 0x0000000a0700720c */ /* 0x000fe20003f26270 */
[----:B0-----:R-:W-:-:S05]  /*0790*/  @!P0 IMAD.WIDE.U32 R2, R5, 0x8, R2 ;  /* 0x0000000805028825 */ /* 0x001fca00078e0002 */
[----:B------:R0:W-:Y:S07]  /*07a0*/  @!P0 STG.E.64 desc[UR4][R2.64], R20 ;  /* 0x0000001402008986 */ /* 0x0001ee000c101b04 */
        /* <DEDUP_REMOVED lines=9> */
[----:B------:R1:W-:Y:S04]  /*0840*/  STG.E.64 desc[UR4][R2.64], R16 ;  /* 0x0000001002007986 */ /* 0x0003e8000c101b04 */
[----:B------:R1:W-:Y:S02]  /*0850*/  @!P0 STG.E.64 desc[UR4][R4.64], R14 ;  /* 0x0000000e04008986 */ /* 0x0003e4000c101b04 */
.L_x_16963:
[----:B------:R-:W-:Y:S05]  /*0860*/  BSYNC B0 ;  /* 0x0000000000007941 */ /* 0x000fea0003800000 */
.L_x_16962:
[----:B------:R-:W-:-:S13]  /*0870*/  ISETP.GE.AND P0, PT, R7, R10, PT ;  /* 0x0000000a0700720c */ /* 0x000fda0003f06270 */
[----:B------:R-:W-:Y:S05]  /*0880*/  @P0 EXIT ;  /* 0x000000000000094d */ /* 0x000fea0003800000 */
[----:B01----:R-:W0:Y:S01]  /*0890*/  LDC.64 R2, c[0x0][0x228] ;  /* 0x00008a00ff027b82 */ /* 0x003e220000000a00 */
[----:B------:R-:W-:-:S05]  /*08a0*/  LEA R7, R0, R7, 0x9 ;  /* 0x0000000700077211 */ /* 0x000fca00078e48ff */
[----:B0-----:R-:W-:-:S05]  /*08b0*/  IMAD.WIDE.U32 R2, R7, 0x8, R2 ;  /* 0x0000000807027825 */ /* 0x001fca00078e0002 */
[----:B------:R-:W-:Y:S01]  /*08c0*/  STG.E.64 desc[UR4][R2.64], R12 ;  /* 0x0000000c02007986 */ /* 0x000fe2000c101b04 */
[----:B------:R-:W-:Y:S05]  /*08d0*/  EXIT ;  /* 0x000000000000794d */ /* 0x000fea0003800000 */
.L_x_16964:
        /* <DEDUP_REMOVED lines=10> */
.L_x_42260:


//--------------------- .text._ZN2at6native29vectorized_elementwise_kernelILi2ENS0_13AUnaryFunctorIdddZZZNS0_19minimum_kernel_cudaERNS_18TensorIteratorBaseEENKUlvE0_clEvENKUlvE_clEvEUlddE_EESt5arrayIPcLm2EEEEviT0_T1_ --------------------------
	.section	.text._ZN2at6native29vectorized_elementwise_kernelILi2ENS0_13AUnaryFunctorIdddZZZNS0_19minimum_kernel_cudaERNS_18TensorIteratorBaseEENKUlvE0_clEvENKUlvE_clEvEUlddE_EESt5arrayIPcLm2EEEEviT0_T1_,"ax",@progbits
	.align	128
        .global         _ZN2at6native29vectorized_elementwise_kernelILi2ENS0_13AUnaryFunctorIdddZZZNS0_19minimum_kernel_cudaERNS_18TensorIteratorBaseEENKUlvE0_clEvENKUlvE_clEvEUlddE_EESt5arrayIPcLm2EEEEviT0_T1_
        .type           _ZN2at6native29vectorized_elementwise_kernelILi2ENS0_13AUnaryFunctorIdddZZZNS0_19minimum_kernel_cudaERNS_18TensorIteratorBaseEENKUlvE0_clEvENKUlvE_clEvEUlddE_EESt5arrayIPcLm2EEEEviT0_T1_,@function
        .size           _ZN2at6native29vectorized_elementwise_kernelILi2ENS0_13AUnaryFunctorIdddZZZNS0_19minimum_kernel_cudaERNS_18TensorIteratorBaseEENKUlvE0_clEvENKUlvE_clEvEUlddE_EESt5arrayIPcLm2EEEEviT0_T1_,(.L_x_42261 - _ZN2at6native29vectorized_elementwise_kernelILi2ENS0_13AUnaryFunctorIdddZZZNS0_19minimum_kernel_cudaERNS_18TensorIteratorBaseEENKUlvE0_clEvENKUlvE_clEvEUlddE_EESt5arrayIPcLm2EEEEviT0_T1_)
        .other          _ZN2at6native29vectorized_elementwise_kernelILi2ENS0_13AUnaryFunctorIdddZZZNS0_19minimum_kernel_cudaERNS_18TensorIteratorBaseEENKUlvE0_clEvENKUlvE_clEvEUlddE_EESt5arrayIPcLm2EEEEviT0_T1_,@"STO_CUDA_ENTRY STV_DEFAULT"
_ZN2at6native29vectorized_elementwise_kernelILi2ENS0_13AUnaryFunctorIdddZZZNS0_19minimum_kernel_cudaERNS_18TensorIteratorBaseEENKUlvE0_clEvENKUlvE_clEvEUlddE_EESt5arrayIPcLm2EEEEviT0_T1_:
.text._ZN2at6native29vectorized_elementwise_kernelILi2ENS0_13AUnaryFunctorIdddZZZNS0_19minimum_kernel_cudaERNS_18TensorIteratorBaseEENKUlvE0_clEvENKUlvE_clEvEUlddE_EESt5arrayIPcLm2EEEEviT0_T1_:
        /* <DEDUP_REMOVED lines=8> */
[----:B------:R-:W0:Y:S01]  /*0080*/  LDC.64 R20, c[0x0][0x220] ;  /* 0x00008800ff147b82 */ /* 0x000e220000000a00 */
[----:B------:R-:W1:Y:S01]  /*0090*/  S2R R23, SR_TID.X ;  /* 0x0000000000177919 */ /* 0x000e620000002100 */
[----:B------:R-:W-:Y:S02]  /*00a0*/  ULDC.64 UR6, c[0x0][0x220] ;  /* 0x0000880000067ab9 */ /* 0x000fe40000000a00 */
[----:B------:R-:W-:Y:S01]  /*00b0*/  IMAD.U32 R18, RZ, RZ, UR6 ;  /* 0x00000006ff127e24 */ /* 0x000fe2000f8e00ff */
[----:B------:R-:W-:Y:S01]  /*00c0*/  MOV R16, UR6 ;  /* 0x0000000600107c02 */ /* 0x000fe20008000f00 */
[----:B------:R-:W-:Y:S01]  /*00d0*/  IMAD.U32 R19, RZ, RZ, UR7 ;  /* 0x00000007ff137e24 */ /* 0x000fe2000f8e00ff */
[----:B------:R-:W-:Y:S01]  /*00e0*/  MOV R4, UR6 ;  /* 0x0000000600047c02 */ /* 0x000fe20008000f00 */
[----:B------:R-:W2:Y:S01]  /*00f0*/  LDC.64 R2, c[0x0][0x228] ;  /* 0x00008a00ff027b82 */ /* 0x000ea20000000a00 */
[----:B------:R-:W-:Y:S01]  /*0100*/  IMAD.U32 R17, RZ, RZ, UR7 ;  /* 0x00000007ff117e24 */ /* 0x000fe2000f8e00ff */
[----:B------:R-:W-:Y:S01]  /*0110*/  MOV R8, UR6 ;  /* 0x0000000600087c02 */ /* 0x000fe20008000f00 */
[----:B------:R-:W-:Y:S01]  /*0120*/  IMAD.U32 R6, RZ, RZ, UR6 ;  /* 0x00000006ff067e24 */ /* 0x000fe2000f8e00ff */
[----:B------:R-:W-:Y:S01]  /*0130*/  MOV R12, UR6 ;  /* 0x00000006000c7c02 */ /* 0x000fe20008000f00 */
[----:B------:R-:W-:-:S02]  /*0140*/  IMAD.U32 R7, RZ, RZ, UR7 ;  /* 0x00000007ff077e24 */ /* 0x000fc4000f8e00ff */
[----:B------:R-:W-:Y:S02]  /*0150*/  IMAD.U32 R5, RZ, RZ, UR7 ;  /* 0x00000007ff057e24 */ /* 0x000fe4000f8e00ff */
[----:B------:R-:W-:Y:S02]  /*0160*/  IMAD.U32 R10, RZ, RZ, UR6 ;  /* 0x00000006ff0a7e24 */ /* 0x000fe4000f8e00ff */
[----:B------:R-:W-:Y:S02]  /*0170*/  IMAD.U32 R11, RZ, RZ, UR7 ;  /* 0x00000007ff0b7e24 */ /* 0x000fe4000f8e00ff */
[----:B------:R-:W-:Y:S02]  /*0180*/  IMAD.U32 R9, RZ, RZ, UR7 ;  /* 0x00000007ff097e24 */ /* 0x000fe4000f8e00ff */
[----:B------:R-:W-:Y:S01]  /*0190*/  IMAD.U32 R14, RZ, RZ, UR6 ;  /* 0x00000006ff0e7e24 */ /* 0x000fe2000f8e00ff */
[----:B0-----:R-:W-:Y:S01]  /*01a0*/  DSETP.NAN.AND P0, PT, R20, R20, PT ;  /* 0x000000141400722a */ /* 0x001fe20003f08000 */
[----:B------:R-:W-:-:S02]  /*01b0*/  IMAD.U32 R15, RZ, RZ, UR7 ;  /* 0x00000007ff0f7e24 */ /* 0x000fc4000f8e00ff */
[----:B------:R-:W-:Y:S02]  /*01c0*/  IMAD.U32 R13, RZ, RZ, UR7 ;  /* 0x00000007ff0d7e24 */ /* 0x000fe4000f8e00ff */
[----:B--2---:R-:W-:-:S04]  /*01d0*/  IMAD.WIDE.U32 R2, R0, 0x8, R2 ;  /* 0x0000000800027825 */ /* 0x004fc800078e0002 */
[----:B-1----:R-:W-:-:S05]  /*01e0*/  IMAD.WIDE R2, R23, 0x10, R2 ;  /* 0x0000001017027825 */ /* 0x002fca00078e0202 */
[----:B------:R-:W-:Y:S05]  /*01f0*/  @P0 BRA `(.L_x_16966) ;  /* 0x0000000400ac0947 */ /* 0x000fea0003800000 */
[----:B------:R-:W0:Y:S02]  /*0200*/  LDC.64 R4, c[0x0][0x230] ;  /* 0x00008c00ff047b82 */ /* 0x000e240000000a00 */
[----:B0-----:R-:W-:-:S04]  /*0210*/  IMAD.WIDE R4, R0, 0x8, R4 ;  /* 0x0000000800047825 */ /* 0x001fc800078e0204 */
[----:B------:R-:W-:-:S05]  /*0220*/  IMAD.WIDE.U32 R22, R23, 0x10, R4 ;  /* 0x0000001017167825 */ /* 0x000fca00078e0004 */
[----:B------:R-:W2:Y:S04]  /*0230*/  LDG.E.128 R12, desc[UR4][R22.64] ;  /* 0x00000004160c7981 */ /* 0x000ea8000c1e1d00 */
[----:B------:R-:W3:Y:S04]  /*0240*/  LDG.E.128 R8, desc[UR4][R22.64+0x800] ;  /* 0x0008000416087981 */ /* 0x000ee8000c1e1d00 */
[----:B------:R-:W4:Y:S04]  /*0250*/  LDG.E.128 R4, desc[UR4][R22.64+0x1000] ;  /* 0x0010000416047981 */ /* 0x000f28000c1e1d00 */
[----:B------:R0:W5:Y:S01]  /*0260*/  LDG.E.128 R16, desc[UR4][R22.64+0x1800] ;  /* 0x0018000416107981 */ /* 0x000162000c1e1d00 */
[----:B--2---:R-:W-:-:S02]  /*0270*/  DSETP.NAN.AND P1, PT, R12, R12, PT ;  /* 0x0000000c0c00722a */ /* 0x004fc40003f28000 */
[----:B------:R-:W-:Y:S02]  /*0280*/  DSETP.NAN.AND P0, PT, R14, R14, PT ;  /* 0x0000000e0e00722a */ /* 0x000fe40003f08000 */
[----:B---3--:R-:W-:-:S06]  /*0290*/  DSETP.NAN.AND P6, PT, R8, R8, PT ;  /* 0x000000080800722a */ /* 0x008fcc0003fc8000 */
[----:B------:R-:W-:-:S04]  /*02a0*/  P2R R32, PR, RZ, 0x40 ;  /* 0x00000040ff207803 */ /* 0x000fc80000000000 */
[--C-:B------:R-:W-:Y:S01]  /*02b0*/  @!P1 DSETP.MIN.AND P3, P4, R12, R20.reuse, PT ;  /* 0x000000140c00922a */ /* 0x100fe20003c60000 */
[----:B------:R-:W-:Y:S01]  /*02c0*/  @!P1 IMAD.MOV.U32 R24, RZ, RZ, R13 ;  /* 0x000000ffff189224 */ /* 0x000fe200078e000d */
[----:B------:R-:W-:Y:S01]  /*02d0*/  @!P0 DSETP.MIN.AND P2, P5, R14, R20, PT ;  /* 0x000000140e00822a */ /* 0x000fe20003d40000 */
[----:B------:R-:W-:Y:S01]  /*02e0*/  @!P1 IMAD.MOV.U32 R25, RZ, RZ, R21 ;  /* 0x000000ffff199224 */ /* 0x000fe200078e0015 */
[----:B------:R-:W-:Y:S01]  /*02f0*/  @!P1 MOV R0, R12 ;  /* 0x0000000c00009202 */ /* 0x000fe20000000f00 */
[----:B------:R-:W-:Y:S02]  /*0300*/  @!P0 IMAD.MOV.U32 R26, RZ, RZ, R15 ;  /* 0x000000ffff1a8224 */ /* 0x000fe400078e000f */
[----:B------:R-:W-:Y:S01]  /*0310*/  @!P0 IMAD.MOV.U32 R27, RZ, RZ, R21 ;  /* 0x000000ffff1b8224 */ /* 0x000fe200078e0015 */
[----:B0-----:R-:W-:Y:S01]  /*0320*/  @!P1 FSEL R22, R24, R25, P3 ;  /* 0x0000001918169208 */ /* 0x001fe20001800000 */
[----:B------:R-:W-:Y:S01]  /*0330*/  @!P1 IMAD.MOV.U32 R23, RZ, RZ, R20 ;  /* 0x000000ffff179224 */ /* 0x000fe200078e0014 */
[----:B------:R-:W-:-:S02]  /*0340*/  @!P1 LOP3.LUT R25, R25, 0x80000, RZ, 0xfc, !PT ;  /* 0x0008000019199812 */ /* 0x000fc400078efcff */
[----:B------:R-:W-:Y:S01]  /*0350*/  @!P0 FSEL R24, R26, R27, P2 ;  /* 0x0000001b1a188208 */ /* 0x000fe20001000000 */
[----:B------:R-:W-:Y:S01]  /*0360*/  @!P6 IMAD.MOV.U32 R26, RZ, RZ, R9 ;  /* 0x000000ffff1ae224 */ /* 0x000fe200078e0009 */
[----:B------:R-:W-:Y:S02]  /*0370*/  @!P0 LOP3.LUT R27, R27, 0x80000, RZ, 0xfc, !PT ;  /* 0x000800001b1b8812 */ /* 0x000fe400078efcff */
[----:B------:R-:W-:Y:S02]  /*0380*/  @!P1 SEL R0, R0, R23, P3 ;  /* 0x0000001700009207 */ /* 0x000fe40001800000 */
[----:B------:R-:W-:Y:S01]  /*0390*/  @!P1 SEL R23, R25, R22, P4 ;  /* 0x0000001619179207 */ /* 0x000fe20002000000 */
[----:B------:R-:W-:Y:S01]  /*03a0*/  @!P6 DSETP.MIN.AND P4, P3, R8, R20, PT ;  /* 0x000000140800e22a */ /* 0x000fe20003b80000 */
[----:B------:R-:W-:Y:S01]  /*03b0*/  @!P0 SEL R22, R27, R24, P5 ;  /* 0x000000181b168207 */ /* 0x000fe20002800000 */
[----:B------:R-:W-:Y:S01]  /*03c0*/  DSETP.NAN.AND P5, PT, R10, R10, PT ;  /* 0x0000000a0a00722a */ /* 0x000fe20003fa8000 */
[----:B------:R-:W-:Y:S01]  /*03d0*/  @!P6 IMAD.MOV.U32 R27, RZ, RZ, R21 ;  /* 0x000000ffff1be224 */ /* 0x000fe200078e0015 */
[----:B------:R-:W-:Y:S01]  /*03e0*/  @!P0 MOV R24, R14 ;  /* 0x0000000e00188202 */ /* 0x000fe20000000f00 */
[----:B------:R-:W-:-:S02]  /*03f0*/  @!P0 IMAD.MOV.U32 R25, RZ, RZ, R20 ;  /* 0x000000ffff198224 */ /* 0x000fc400078e0014 */
[----:B------:R-:W-:Y:S01]  /*0400*/  @!P1 IMAD.MOV.U32 R12, RZ, RZ, R0 ;  /* 0x000000ffff0c9224 */ /* 0x000fe200078e0000 */
[----:B------:R-:W-:Y:S01]  /*0410*/  @!P6 FSEL R26, R26, R27, P4 ;  /* 0x0000001b1a1ae208 */ /* 0x000fe20002000000 */
[----:B------:R-:W-:Y:S01]  /*0420*/  @!P1 IMAD.MOV.U32 R13, RZ, RZ, R23 ;  /* 0x000000ffff0d9224 */ /* 0x000fe200078e0017 */
[----:B------:R-:W-:Y:S01]  /*0430*/  @!P6 LOP3.LUT R29, R27, 0x80000, RZ, 0xfc, !PT ;  /* 0x000800001b1de812 */ /* 0x000fe200078efcff */
[----:B------:R-:W-:Y:S01]  /*0440*/  @!P6 IMAD.MOV.U32 R27, RZ, RZ, R20 ;  /* 0x000000ffff1be224 */ /* 0x000fe200078e0014 */
[----:B------:R-:W-:Y:S01]  /*0450*/  @!P0 SEL R25, R24, R25, P2 ;  /* 0x0000001918198207 */ /* 0x000fe20001000000 */
[----:B------:R-:W-:Y:S01]  /*0460*/  @!P0 IMAD.MOV.U32 R15, RZ, RZ, R22 ;  /* 0x000000ffff0f8224 */ /* 0x000fe200078e0016 */
[----:B------:R-:W-:Y:S02]  /*0470*/  @!P6 MOV R24, R8 ;  /* 0x000000080018e202 */ /* 0x000fe40000000f00 */
[----:B------:R-:W-:Y:S02]  /*0480*/  @!P0 MOV R14, R25 ;  /* 0x00000019000e8202 */ /* 0x000fe40000000f00 */
[----:B------:R-:W-:Y:S01]  /*0490*/  @!P6 SEL R24, R24, R27, P4 ;  /* 0x0000001b1818e207 */ /* 0x000fe20002000000 */
[----:B----4-:R-:W-:Y:S01]  /*04a0*/  DSETP.NAN.AND P4, PT, R4, R4, PT ;  /* 0x000000040400722a */ /* 0x010fe20003f88000 */
[----:B------:R-:W-:Y:S01]  /*04b0*/  @!P6 SEL R27, R29, R26, P3 ;  /* 0x0000001a1d1be207 */ /* 0x000fe20001800000 */
[----:B------:R-:W-:Y:S01]  /*04c0*/  @!P5 DSETP.MIN.AND P2, P3, R10, R20, PT ;  /* 0x000000140a00d22a */ /* 0x000fe20003b40000 */
[----:B------:R-:W-:-:S02]  /*04d0*/  @!P5 IMAD.MOV.U32 R26, RZ, RZ, R11 ;  /* 0x000000ffff1ad224 */ /* 0x000fc400078e000b */
[----:B------:R-:W-:-:S05]  /*04e0*/  @!P5 IMAD.MOV.U32 R29, RZ, RZ, R21 ;  /* 0x000000ffff1dd224 */ /* 0x000fca00078e0015 */
[----:B------:R-:W-:Y:S02]  /*04f0*/  @!P5 FSEL R28, R26, R29, P2 ;  /* 0x0000001d1a1cd208 */ /* 0x000fe40001000000 */
[----:B------:R-:W-:Y:S01]  /*0500*/  @!P5 LOP3.LUT R31, R29, 0x80000, RZ, 0xfc, !PT ;  /* 0x000800001d1fd812 */ /* 0x000fe200078efcff */
[----:B------:R-:W-:Y:S01]  /*0510*/  @!P5 IMAD.MOV.U32 R29, RZ, RZ, R20 ;  /* 0x000000ffff1dd224 */ /* 0x000fe200078e0014 */
[----:B------:R-:W-:Y:S02]  /*0520*/  @!P5 MOV R26, R10 ;  /* 0x0000000a001ad202 */ /* 0x000fe40000000f00 */
[----:B------:R-:W-:Y:S02]  /*0530*/  @!P4 MOV R30, R4 ;  /* 0x00000004001ec202 */ /* 0x000fe40000000f00 */
[----:B------:R-:W-:Y:S02]  /*0540*/  @!P5 SEL R26, R26, R29, P2 ;  /* 0x0000001d1a1ad207 */ /* 0x000fe40001000000 */
[----:B------:R-:W-:Y:S01]  /*0550*/  @!P5 SEL R29, R31, R28, P3 ;  /* 0x0000001c1f1dd207 */ /* 0x000fe20001800000 */
[----:B------:R-:W-:Y:S01]  /*0560*/  @!P4 DSETP.MIN.AND P2, P3, R4, R20, PT ;  /* 0x000000140400c22a */ /* 0x000fe20003b40000 */
[----:B------:R-:W-:Y:S01]  /*0570*/  @!P4 IMAD.MOV.U32 R28, RZ, RZ, R5 ;  /* 0x000000ffff1cc224 */ /* 0x000fe200078e0005 */
[----:B------:R-:W-:Y:S01]  /*0580*/  @!P5 MOV R10, R26 ;  /* 0x0000001a000ad202 */ /* 0x000fe20000000f00 */
[----:B------:R-:W-:-:S02]  /*0590*/  @!P4 IMAD.MOV.U32 R31, RZ, RZ, R21 ;  /* 0x000000ffff1fc224 */ /* 0x000fc400078e0015 */
[----:B------:R-:W-:-:S03]  /*05a0*/  @!P5 IMAD.MOV.U32 R11, RZ, RZ, R29 ;  /* 0x000000ffff0bd224 */ /* 0x000fc600078e001d */
[----:B------:R-:W-:Y:S02]  /*05b0*/  @!P4 FSEL R28, R28, R31, P2 ;  /* 0x0000001f1c1cc208 */ /* 0x000fe40001000000 */
[----:B------:R-:W-:-:S04]  /*05c0*/  @!P4 LOP3.LUT R31, R31, 0x80000, RZ, 0xfc, !PT ;  /* 0x000800001f1fc812 */ /* 0x000fc800078efcff */
[----:B------:R-:W-:Y:S01]  /*05d0*/  @!P4 SEL R28, R31, R28, P3 ;  /* 0x0000001c1f1cc207 */ /* 0x000fe20001800000 */
[----:B------:R-:W-:Y:S01]  /*05e0*/  DSETP.NAN.AND P3, PT, R6, R6, PT ;  /* 0x000000060600722a */ /* 0x000fe20003f68000 */
[----:B------:R-:W-:-:S03]  /*05f0*/  @!P4 IMAD.MOV.U32 R31, RZ, RZ, R20 ;  /* 0x000000ffff1fc224 */ /* 0x000fc600078e0014 */
[----:B------:R-:W-:Y:S02]  /*0600*/  @!P4 IMAD.MOV.U32 R5, RZ, RZ, R28 ;  /* 0x000000ffff05c224 */ /* 0x000fe400078e001c */
[----:B------:R-:W-:-:S05]  /*0610*/  @!P4 SEL R31, R30, R31, P2 ;  /* 0x0000001f1e1fc207 */ /* 0x000fca0001000000 */
[----:B------:R-:W-:-:S03]  /*0620*/  @!P4 IMAD.MOV.U32 R4, RZ, RZ, R31 ;  /* 0x000000ffff04c224 */ /* 0x000fc600078e001f */
[----:B------:R-:W-:Y:S01]  /*0630*/  @!P3 DSETP.MIN.AND P1, P2, R6, R20, PT ;  /* 0x000000140600b22a */ /* 0x000fe20003a20000 */
[----:B------:R-:W-:Y:S01]  /*0640*/  @!P3 IMAD.MOV.U32 R23, RZ, RZ, R21 ;  /* 0x000000ffff17b224 */ /* 0x000fe200078e0015 */
[----:B------:R-:W-:Y:S01]  /*0650*/  @!P3 MOV R0, R7 ;  /* 0x000000070000b202 */ /* 0x000fe20000000f00 */
[----:B------:R-:W-:-:S03]  /*0660*/  @!P3 IMAD.MOV.U32 R30, RZ, RZ, R20 ;  /* 0x000000ffff1eb224 */ /* 0x000fc600078e0014 */
[----:B------:R-:W-:Y:S02]  /*0670*/  @!P3 FSEL R0, R0, R23, P1 ;  /* 0x000000170000b208 */ /* 0x000fe40000800000 */
[----:B------:R-:W-:-:S04]  /*0680*/  @!P3 LOP3.LUT R23, R23, 0x80000, RZ, 0xfc, !PT ;  /* 0x000800001717b812 */ /* 0x000fc800078efcff */
[----:B------:R-:W-:Y:S01]  /*0690*/  @!P3 SEL R0, R23, R0, P2 ;  /* 0x000000001700b207 */ /* 0x000fe20001000000 */
[----:B-----5:R-:W-:Y:S01]  /*06a0*/  DSETP.NAN.AND P2, PT, R16, R16, PT ;  /* 0x000000101000722a */ /* 0x020fe20003f48000 */
[----:B------:R-:W-:-:S03]  /*06b0*/  @!P3 IMAD.MOV.U32 R23, RZ, RZ, R6 ;  /* 0x000000ffff17b224 */ /* 0x000fc600078e0006 */
[----:B------:R-:W-:Y:S02]  /*06c0*/  @!P3 IMAD.MOV.U32 R7, RZ, RZ, R0 ;  /* 0x000000ffff07b224 */ /* 0x000fe400078e0000 */
[----:B------:R-:W-:-:S04]  /*06d0*/  @!P3 SEL R23, R23, R30, P1 ;  /* 0x0000001e1717b207 */ /* 0x000fc80000800000 */
[----:B------:R-:W-:-:S04]  /*06e0*/  @!P3 MOV R6, R23 ;  /* 0x000000170006b202 */ /* 0x000fc80000000f00 */
[----:B------:R-:W-:Y:S01]  /*06f0*/  @!P2 DSETP.MIN.AND P0, P1, R16, R20, PT ;  /* 0x000000141000a22a */ /* 0x000fe20003900000 */
[----:B------:R-:W-:Y:S02]  /*0700*/  @!P2 IMAD.MOV.U32 R22, RZ, RZ, R17 ;  /* 0x000000ffff16a224 */ /* 0x000fe400078e0011 */
[----:B------:R-:W-:-:S05]  /*0710*/  @!P2 IMAD.MOV.U32 R25, RZ, RZ, R21 ;  /* 0x000000ffff19a224 */ /* 0x000fca00078e0015 */
[----:B------:R-:W-:Y:S02]  /*0720*/  @!P2 FSEL R22, R22, R25, P0 ;  /* 0x000000191616a208 */ /* 0x000fe40000000000 */
[----:B------:R-:W-:-:S04]  /*0730*/  @!P2 LOP3.LUT R25, R25, 0x80000, RZ, 0xfc, !PT ;  /* 0x000800001919a812 */ /* 0x000fc800078efcff */
[----:B------:R-:W-:Y:S01]  /*0740*/  @!P2 SEL R33, R25, R22, P1 ;  /* 0x000000161921a207 */ /* 0x000fe20000800000 */
[----:B------:R-:W-:Y:S01]  /*0750*/  DSETP.NAN.AND P1, PT, R18, R18, PT ;  /* 0x000000121200722a */ /* 0x000fe20003f28000 */
[----:B------:R-:W-:Y:S01]  /*0760*/  @!P2 IMAD.MOV.U32 R25, RZ, RZ, R20 ;  /* 0x000000ffff19a224 */ /* 0x000fe200078e0014 */
[----:B------:R-:W-:Y:S02]  /*0770*/  @!P2 MOV R22, R16 ;  /* 0x000000100016a202 */ /* 0x000fe40000000f00 */
[----:B------:R-:W-:Y:S02]  /*0780*/  @!P2 IMAD.MOV.U32 R17, RZ, RZ, R33 ;  /* 0x000000ffff11a224 */ /* 0x000fe400078e0021 */
[----:B------:R-:W-:-:S05]  /*0790*/  @!P2 SEL R22, R22, R25, P0 ;  /* 0x000000191616a207 */ /* 0x000fca0000000000 */
[----:B------:R-:W-:-:S03]  /*07a0*/  @!P2 IMAD.MOV.U32 R16, RZ, RZ, R22 ;  /* 0x000000ffff10a224 */ /* 0x000fc600078e0016 */
[----:B------:R-:W-:Y:S01]  /*07b0*/  @!P1 DSETP.MIN.AND P0, P6, R18, R20, PT ;  /* 0x000000141200922a */ /* 0x000fe20003e00000 */
[----:B------:R-:W-:Y:S01]  /*07c0*/  @!P1 IMAD.MOV.U32 R30, RZ, RZ, R20 ;  /* 0x000000ffff1e9224 */ /* 0x000fe200078e0014 */
[----:B------:R-:W-:Y:S01]  /*07d0*/  @!P1 MOV R25, R18 ;  /* 0x0000001200199202 */ /* 0x000fe20000000f00 */
[----:B------:R-:W-:Y:S02]  /*07e0*/  @!P1 IMAD.MOV.U32 R35, RZ, RZ, R21 ;  /* 0x000000ffff239224 */ /* 0x000fe400078e0015 */
[----:B------:R-:W-:Y:S01]  /*07f0*/  @!P1 IMAD.MOV.U32 R20, RZ, RZ, R19 ;  /* 0x000000ffff149224 */ /* 0x000fe200078e0013 */
[----:B------:R-:W-:Y:S02]  /*0800*/  P2R R21, PR, RZ, 0x40 ;  /* 0x00000040ff157803 */ /* 0x000fe40000000000 */
[----:B------:R-:W-:Y:S02]  /*0810*/  ISETP.NE.AND P6, PT, R32, RZ, PT ;  /* 0x000000ff2000720c */ /* 0x000fe40003fc5270 */
[----:B------:R-:W-:-:S02]  /*0820*/  @!P1 SEL R30, R25, R30, P0 ;  /* 0x0000001e191e9207 */ /* 0x000fc40000000000 */
[----:B------:R-:W-:Y:S02]  /*0830*/  @!P1 FSEL R20, R20, R35, P0 ;  /* 0x0000002314149208 */ /* 0x000fe40000000000 */
[----:B------:R-:W-:Y:S02]  /*0840*/  ISETP.NE.AND P0, PT, R21, RZ, PT ;  /* 0x000000ff1500720c */ /* 0x000fe40003f05270 */
[----:B------:R-:W-:Y:S02]  /*0850*/  @!P1 LOP3.LUT R35, R35, 0x80000, RZ, 0xfc, !PT ;  /* 0x0008000023239812 */ /* 0x000fe400078efcff */
[----:B------:R-:W-:Y:S02]  /*0860*/  @!P1 MOV R18, R30 ;  /* 0x0000001e00129202 */ /* 0x000fe40000000f00 */
[----:B------:R-:W-:Y:S01]  /*0870*/  @!P1 SEL R35, R35, R20, P0 ;  /* 0x0000001423239207 */ /* 0x000fe20000000000 */
[----:B------:R-:W-:Y:S02]  /*0880*/  @!P6 IMAD.MOV.U32 R8, RZ, RZ, R24 ;  /* 0x000000ffff08e224 */ /* 0x000fe400078e0018 */
[----:B------:R-:W-:-:S02]  /*0890*/  @!P6 IMAD.MOV.U32 R9, RZ, RZ, R27 ;  /* 0x000000ffff09e224 */ /* 0x000fc400078e001b */
[----:B------:R-:W-:-:S07]  /*08a0*/  @!P1 IMAD.MOV.U32 R19, RZ, RZ, R35 ;  /* 0x000000ffff139224 */ /* 0x000fce00078e0023 */
.L_x_16966:
[----:B------:R-:W-:Y:S04]  /*08b0*/  STG.E.128 desc[UR4][R2.64+0x800], R8 ;  /* 0x0008000802007986 */ /* 0x000fe8000c101d04 */
[----:B------:R-:W-:Y:S04]  /*08c0*/  STG.E.128 desc[UR4][R2.64+0x1000], R4 ;  /* 0x0010000402007986 */ /* 0x000fe8000c101d04 */
[----:B------:R-:W-:Y:S04]  /*08d0*/  STG.E.128 desc[UR4][R2.64], R12 ;  /* 0x0000000c02007986 */ /* 0x000fe8000c101d04 */
[----:B------:R-:W-:Y:S01]  /*08e0*/  STG.E.128 desc[UR4][R2.64+0x1800], R16 ;  /* 0x0018001002007986 */ /* 0x000fe2000c101d04 */
[----:B------:R-:W-:Y:S05]  /*08f0*/  EXIT ;  /* 0x000000000000794d */ /* 0x000fea0003800000 */
.L_x_16965:
[----:B------:R-:W0:Y:S01]  /*0900*/  S2R R9, SR_TID.X ;  /* 0x0000000000097919 */ /* 0x000e220000002100 */
[----:B------:R-:W-:Y:S02]  /*0910*/  CS2R R6, SRZ ;  /* 0x0000000000067805 */ /* 0x000fe4000001ff00 */
[----:B0-----:R-:W-:Y:S01]  /*0920*/  ISETP.GE.AND P0, PT, R9, R8, PT ;  /* 0x000000080900720c */ /* 0x001fe20003f06270 */
[----:B------:R-:W-:-:S12]  /*0930*/  IMAD.MOV.U32 R23, RZ, RZ, R9 ;  /* 0x000000ffff177224 */ /* 0x000fd800078e0009 */
[----:B------:R-:W-:Y:S01]  /*0940*/  @!P0 VIADD R23, R9, 0x80 ;  /* 0x0000008009178836 */ /* 0x000fe20000000000 */
[----:B------:R-:W0:Y:S04]  /*0950*/  @!P0 LDC.64 R10, c[0x0][0x230] ;  /* 0x00008c00ff0a8b82 */ /* 0x000e280000000a00 */
[----:B------:R-:W-:-:S13]  /*0960*/  ISETP.GE.AND P6, PT, R23, R8, PT ;  /* 0x000000081700720c */ /* 0x000fda0003fc6270 */
[----:B------:R-:W-:Y:S01]  /*0970*/  @!P6 IADD3 R5, R0, R23, RZ ;  /* 0x000000170005e210 */ /* 0x000fe20007ffe0ff */
[----:B------:R-:W-:Y:S01]  /*0980*/  @!P6 VIADD R23, R23, 0x80 ;  /* 0x000000801717e836 */ /* 0x000fe20000000000 */
[----:B------:R-:W1:Y:S04]  /*0990*/  @!P6 LDC.64 R2, c[0x0][0x230] ;  /* 0x00008c00ff02eb82 */ /* 0x000e680000000a00 */
[----:B------:R-:W-:-:S13]  /*09a0*/  ISETP.GE.AND P5, PT, R23, R8, PT ;  /* 0x000000081700720c */ /* 0x000fda0003fa6270 */
[----:B------:R-:W-:Y:S02]  /*09b0*/  @!P5 IMAD.IADD R19, R0, 0x1, R23 ;  /* 0x000000010013d824 */ /* 0x000fe400078e0217 */
[----:B------:R-:W-:-:S05]  /*09c0*/  @!P5 VIADD R23, R23, 0x80 ;  /* 0x000000801717d836 */ /* 0x000fca0000000000 */
[-C--:B------:R-:W-:Y:S01]  /*09d0*/  ISETP.GE.AND P4, PT, R23, R8.reuse, PT ;  /* 0x000000081700720c */ /* 0x080fe20003f86270 */
[----:B-1----:R-:W-:Y:S02]  /*09e0*/  @!P6 IMAD.WIDE.U32 R2, R5, 0x8, R2 ;  /* 0x000000080502e825 */ /* 0x002fe400078e0002 */
[----:B------:R-:W1:Y:S03]  /*09f0*/  @!P5 LDC.64 R4, c[0x0][0x230] ;  /* 0x00008c00ff04db82 */ /* 0x000e660000000a00 */
[----:B------:R2:W5:Y:S07]  /*0a00*/  @!P6 LDG.E.64 R6, desc[UR4][R2.64] ;  /* 0x000000040206e981 */ /* 0x00056e000c1e1b00 */
[----:B------:R-:W-:Y:S01]  /*0a10*/  @!P4 IADD3 R25, R0, R23, RZ ;  /* 0x000000170019c210 */ /* 0x000fe20007ffe0ff */
[----:B------:R-:W-:Y:S01]  /*0a20*/  @!P4 VIADD R23, R23, 0x80 ;  /* 0x000000801717c836 */ /* 0x000fe20000000000 */
[----:B------:R-:W3:Y:S04]  /*0a30*/  @!P4 LDC.64 R20, c[0x0][0x230] ;  /* 0x00008c00ff14cb82 */ /* 0x000ee80000000a00 */
[----:B------:R-:W-:-:S13]  /*0a40*/  ISETP.GE.AND P3, PT, R23, R8, PT ;  /* 0x000000081700720c */ /* 0x000fda0003f66270 */
[----:B------:R-:W-:Y:S01]  /*0a50*/  @!P3 IMAD.IADD R29, R0, 0x1, R23 ;  /* 0x00000001001db824 */ /* 0x000fe200078e0217 */
[----:B------:R-:W4:Y:S01]  /*0a60*/  @!P3 LDC.64 R26, c[0x0][0x230] ;  /* 0x00008c00ff1abb82 */ /* 0x000f220000000a00 */
[----:B------:R-:W-:-:S05]  /*0a70*/  @!P3 VIADD R23, R23, 0x80 ;  /* 0x000000801717b836 */ /* 0x000fca0000000000 */
[----:B------:R-:W-:-:S13]  /*0a80*/  ISETP.GE.AND P2, PT, R23, R8, PT ;  /* 0x000000081700720c */ /* 0x000fda0003f46270 */
[----:B------:R-:W-:Y:S01]  /*0a90*/  @!P2 IADD3 R31, R0, R23, RZ ;  /* 0x00000017001fa210 */ /* 0x000fe20007ffe0ff */
[----:B------:R-:W-:Y:S01]  /*0aa0*/  @!P2 VIADD R23, R23, 0x80 ;  /* 0x000000801717a836 */ /* 0x000fe20000000000 */
[----:B------:R-:W0:Y:S04]  /*0ab0*/  @!P2 LDC.64 R16, c[0x0][0x230] ;  /* 0x00008c00ff10ab82 */ /* 0x000e280000000a00 */
[----:B------:R-:W-:-:S13]  /*0ac0*/  ISETP.GE.AND P1, PT, R23, R8, PT ;  /* 0x000000081700720c */ /* 0x000fda0003f26270 */
[----:B------:R-:W2:Y:S01]  /*0ad0*/  @!P1 LDC.64 R14, c[0x0][0x230] ;  /* 0x00008c00ff0e9b82 */ /* 0x000ea20000000a00 */
[----:B------:R-:W-:Y:S02]  /*0ae0*/  @!P1 IMAD.IADD R37, R0, 0x1, R23 ;  /* 0x0000000100259824 */ /* 0x000fe400078e0217 */
[----:B------:R-:W-:-:S05]  /*0af0*/  @!P1 VIADD R23, R23, 0x80 ;  /* 0x0000008017179836 */ /* 0x000fca0000000000 */
[----:B------:R-:W-:Y:S01]  /*0b00*/  ISETP.GE.AND P6, PT, R23, R8, PT ;  /* 0x000000081700720c */ /* 0x000fe20003fc6270 */
[----:B----4-:R-:W-:-:S04]  /*0b10*/  @!P3 IMAD.WIDE.U32 R26, R29, 0x8, R26 ;  /* 0x000000081d1ab825 */ /* 0x010fc800078e001a */
[----:B0-----:R-:W-:-:S08]  /*0b20*/  @!P2 IMAD.WIDE.U32 R28, R31, 0x8, R16 ;  /* 0x000000081f1ca825 */ /* 0x001fd000078e0010 */
[----:B------:R-:W0:Y:S01]  /*0b30*/  @!P6 LDC.64 R12, c[0x0][0x230] ;  /* 0x00008c00ff0ceb82 */ /* 0x000e220000000a00 */
[----:B--2---:R-:W-:-:S07]  /*0b40*/  @!P1 IMAD.WIDE.U32 R30, R37, 0x8, R14 ;  /* 0x00000008251e9825 */ /* 0x004fce00078e000e */
[----:B------:R-:W2:Y:S01]  /*0b50*/  LDC.64 R36, c[0x0][0x220] ;  /* 0x00008800ff247b82 */ /* 0x000ea20000000a00 */
[----:B------:R-:W-:-:S04]  /*0b60*/  @!P0 IMAD.IADD R35, R0, 0x1, R9 ;  /* 0x0000000100238824 */ /* 0x000fc800078e0209 */
[----:B------:R-:W-:Y:S01]  /*0b70*/  @!P0 IMAD.WIDE.U32 R34, R35, 0x8, R10 ;  /* 0x0000000823228825 */ /* 0x000fe200078e000a */
[----:B------:R-:W-:Y:S02]  /*0b80*/  CS2R R10, SRZ ;  /* 0x00000000000a7805 */ /* 0x000fe4000001ff00 */
[----:B------:R-:W-:Y:S01]  /*0b90*/  @!P6 IADD3 R33, R0, R23, RZ ;  /* 0x000000170021e210 */ /* 0x000fe20007ffe0ff */
[----:B-1----:R-:W-:Y:S01]  /*0ba0*/  @!P5 IMAD.WIDE.U32 R18, R19, 0x8, R4 ;  /* 0x000000081312d825 */ /* 0x002fe200078e0004 */
[----:B------:R-:W-:Y:S02]  /*0bb0*/  CS2R R4, SRZ ;  /* 0x0000000000047805 */ /* 0x000fe4000001ff00 */
[----:B------:R-:W5:Y:S01]  /*0bc0*/  @!P1 LDG.E.64 R10, desc[UR4][R30.64] ;  /* 0x000000041e0a9981 */ /* 0x000f62000c1e1b00 */
[----:B------:R-:W-:Y:S02]  /*0bd0*/  CS2R R2, SRZ ;  /* 0x0000000000027805 */ /* 0x000fe4000001ff00 */
[----:B------:R-:W-:-:S02]  /*0be0*/  CS2R R14, SRZ ;  /* 0x00000000000e7805 */ /* 0x000fc4000001ff00 */
[----:B------:R-:W-:Y:S01]  /*0bf0*/  CS2R R16, SRZ ;  /* 0x0000000000107805 */ /* 0x000fe2000001ff00 */
[----:B------:R1:W5:Y:S01]  /*0c00*/  @!P5 LDG.E.64 R4, desc[UR4][R18.64] ;  /* 0x000000041204d981 */ /* 0x000362000c1e1b00 */
[----:B0-----:R-:W-:Y:S01]  /*0c10*/  @!P6 IMAD.WIDE.U32 R32, R33, 0x8, R12 ;  /* 0x000000082120e825 */ /* 0x001fe200078e000c */
[----:B------:R-:W-:Y:S01]  /*0c20*/  CS2R R12, SRZ ;  /* 0x00000000000c7805 */ /* 0x000fe2000001ff00 */
[----:B------:R-:W-:Y:S01]  /*0c30*/  ULDC.64 UR6, c[0x0][0x220] ;  /* 0x0000880000067ab9 */ /* 0x000fe20000000a00 */
[----:B------:R0:W5:Y:S01]  /*0c40*/  @!P3 LDG.E.64 R14, desc[UR4][R26.64] ;  /* 0x000000041a0eb981 */ /* 0x000162000c1e1b00 */
[----:B--2---:R-:W-:Y:S01]  /*0c50*/  DSETP.NAN.AND P1, PT, R36, R36, PT ;  /* 0x000000242400722a */ /* 0x004fe20003f28000 */
[----:B---3--:R-:W-:Y:S01]  /*0c60*/  @!P4 IMAD.WIDE.U32 R20, R25, 0x8, R20 ;  /* 0x000000081914c825 */ /* 0x008fe200078e0014 */
[----:B-1----:R-:W-:Y:S01]  /*0c70*/  CS2R R18, SRZ ;  /* 0x0000000000127805 */ /* 0x002fe2000001ff00 */
[----:B------:R1:W5:Y:S01]  /*0c80*/  @!P2 LDG.E.64 R12, desc[UR4][R28.64] ;  /* 0x000000041c0ca981 */ /* 0x000362000c1e1b00 */
[----:B------:R-:W-:Y:S01]  /*0c90*/  MOV R22, UR6 ;  /* 0x0000000600167c02 */ /* 0x000fe20008000f00 */
[----:B------:R-:W-:Y:S01]  /*0ca0*/  IMAD.U32 R23, RZ, RZ, UR7 ;  /* 0x00000007ff177e24 */ /* 0x000fe2000f8e00ff */
[----:B0-----:R-:W-:Y:S01]  /*0cb0*/  MOV R26, UR6 ;  /* 0x00000006001a7c02 */ /* 0x001fe20008000f00 */
[----:B------:R0:W5:Y:S01]  /*0cc0*/  @!P4 LDG.E.64 R2, desc[UR4][R20.64] ;  /* 0x000000041402c981 */ /* 0x000162000c1e1b00 */
[----:B------:R-:W-:Y:S01]  /*0cd0*/  IMAD.U32 R24, RZ, RZ, UR6 ;  /* 0x00000006ff187e24 */ /* 0x000fe2000f8e00ff */
[----:B------:R-:W-:Y:S01]  /*0ce0*/  MOV R30, UR6 ;  /* 0x00000006001e7c02 */ /* 0x000fe20008000f00 */
[----:B------:R-:W-:Y:S01]  /*0cf0*/  IMAD.U32 R25, RZ, RZ, UR7 ;  /* 0x00000007ff197e24 */ /* 0x000fe2000f8e00ff */
[----:B------:R2:W5:Y:S01]  /*0d00*/  @!P6 LDG.E.64 R18, desc[UR4][R32.64] ;  /* 0x000000042012e981 */ /* 0x000562000c1e1b00 */
[----:B------:R-:W-:-:S02]  /*0d10*/  IMAD.U32 R27, RZ, RZ, UR7 ;  /* 0x00000007ff1b7e24 */ /* 0x000fc4000f8e00ff */
[----:B-1----:R-:W-:Y:S01]  /*0d20*/  IMAD.U32 R28, RZ, RZ, UR6 ;  /* 0x00000006ff1c7e24 */ /* 0x002fe2000f8e00ff */
[----:B------:R1:W5:Y:S01]  /*0d30*/  @!P0 LDG.E.64 R16, desc[UR4][R34.64] ;  /* 0x0000000422108981 */ /* 0x000362000c1e1b00 */
[----:B------:R-:W-:Y:S02]  /*0d40*/  IMAD.U32 R29, RZ, RZ, UR7 ;  /* 0x00000007ff1d7e24 */ /* 0x000fe4000f8e00ff */
[----:B0-----:R-:W-:Y:S02]  /*0d50*/  IMAD.U32 R20, RZ, RZ, UR6 ;  /* 0x00000006ff147e24 */ /* 0x001fe4000f8e00ff */
[----:B------:R-:W-:Y:S02]  /*0d60*/  IMAD.U32 R21, RZ, RZ, UR7 ;  /* 0x00000007ff157e24 */ /* 0x000fe4000f8e00ff */
[----:B------:R-:W-:Y:S02]  /*0d70*/  IMAD.U32 R31, RZ, RZ, UR7 ;  /* 0x00000007ff1f7e24 */ /* 0x000fe4000f8e00ff */
[----:B--2---:R-:W-:Y:S01]  /*0d80*/  IMAD.U32 R32, RZ, RZ, UR6 ;  /* 0x00000006ff207e24 */ /* 0x004fe2000f8e00ff */
[----:B-1----:R-:W-:Y:S01]  /*0d90*/  MOV R34, UR6 ;  /* 0x0000000600227c02 */ /* 0x002fe20008000f00 */
[----:B------:R-:W-:-:S02]  /*0da0*/  IMAD.U32 R33, RZ, RZ, UR7 ;  /* 0x00000007ff217e24 */ /* 0x000fc4000f8e00ff */
[----:B------:R-:W-:Y:S01]  /*0db0*/  IMAD.U32 R35, RZ, RZ, UR7 ;  /* 0x00000007ff237e24 */ /* 0x000fe2000f8e00ff */
[----:B------:R-:W-:Y:S06]  /*0dc0*/  @P1 BRA `(.L_x_16967) ;  /* 0x0000000800341947 */ /* 0x000fec0003800000 */
[C---:B------:R-:W-:Y:S01]  /*0dd0*/  VIADD R39, R9.reuse, 0x100 ;  /* 0x0000010009277836 */ /* 0x040fe20000000000 */
[C---:B------:R-:W-:Y:S01]  /*0de0*/  IADD3 R41, R9.reuse, 0x180, RZ ;  /* 0x0000018009297810 */ /* 0x040fe20007ffe0ff */
[----:B------:R-:W-:Y:S01]  /*0df0*/  VIADD R43, R9, 0x80 ;  /* 0x00000080092b7836 */ /* 0x000fe20000000000 */
[----:B------:R-:W-:Y:S02]  /*0e00*/  BSSY B0, `(.L_x_16968) ;  /* 0x0000013000007945 */ /* 0x000fe40003800000 */
[-C--:B------:R-:W-:Y:S01]  /*0e10*/  ISETP.GE.AND P3, PT, R39, R8.reuse, PT ;  /* 0x000000082700720c */ /* 0x080fe20003f66270 */
[----:B------:R-:W-:Y:S01]  /*0e20*/  VIADD R39, R9, 0x200 ;  /* 0x0000020009277836 */ /* 0x000fe20000000000 */
[-C--:B------:R-:W-:Y:S02]  /*0e30*/  ISETP.GE.AND P4, PT, R43, R8.reuse, PT ;  /* 0x000000082b00720c */ /* 0x080fe40003f86270 */
[----:B------:R-:W-:Y:S01]  /*0e40*/  ISETP.GE.AND P2, PT, R41, R8, PT ;  /* 0x000000082900720c */ /* 0x000fe20003f46270 */
[----:B------:R-:W-:-:S12]  /*0e50*/  @P0 BRA `(.L_x_16969) ;  /* 0x0000000000340947 */ /* 0x000fd80003800000 */
[----:B-----5:R-:W-:-:S14]  /*0e60*/  DSETP.NAN.AND P1, PT, R16, R16, PT ;  /* 0x000000101000722a */ /* 0x020fdc0003f28000 */
[----:B------:R-:W-:Y:S01]  /*0e70*/  @!P1 DSETP.MIN.AND P5, P6, R16, R36, PT ;  /* 0x000000241000922a */ /* 0x000fe20003ea0000 */
[----:B------:R-:W-:Y:S01]  /*0e80*/  @!P1 IMAD.MOV.U32 R34, RZ, RZ, R16 ;  /* 0x000000ffff229224 */ /* 0x000fe200078e0010 */
[----:B------:R-:W-:Y:S01]  /*0e90*/  @!P1 MOV R41, R36 ;  /* 0x0000002400299202 */ /* 0x000fe20000000f00 */
[----:B------:R-:W-:-:S03]  /*0ea0*/  @!P1 IMAD.MOV.U32 R35, RZ, RZ, R17 ;  /* 0x000000ffff239224 */ /* 0x000fc600078e0011 */
[----:B------:R-:W-:Y:S01]  /*0eb0*/  @!P1 SEL R41, R34, R41, P5 ;  /* 0x0000002922299207 */ /* 0x000fe20002800000 */
[----:B------:R-:W-:-:S05]  /*0ec0*/  @!P1 IMAD.MOV.U32 R34, RZ, RZ, R37 ;  /* 0x000000ffff229224 */ /* 0x000fca00078e0025 */
[----:B------:R-:W-:Y:S01]  /*0ed0*/  @!P1 FSEL R38, R35, R34, P5 ;  /* 0x0000002223269208 */ /* 0x000fe20002800000 */
[----:B------:R-:W-:Y:S01]  /*0ee0*/  IMAD.MOV.U32 R35, RZ, RZ, R17 ;  /* 0x000000ffff237224 */ /* 0x000fe200078e0011 */
[----:B------:R-:W-:Y:S01]  /*0ef0*/  @!P1 LOP3.LUT R43, R34, 0x80000, RZ, 0xfc, !PT ;  /* 0x00080000222b9812 */ /* 0x000fe200078efcff */
[----:B------:R-:W-:Y:S01]  /*0f00*/  IMAD.MOV.U32 R34, RZ, RZ, R16 ;  /* 0x000000ffff227224 */ /* 0x000fe200078e0010 */
[----:B------:R-:W-:Y:S02]  /*0f10*/  @!P1 MOV R34, R41 ;  /* 0x0000002900229202 */ /* 0x000fe40000000f00 */
[----:B------:R-:W-:-:S07]  /*0f20*/  @!P1 SEL R35, R43, R38, P6 ;  /* 0x000000262b239207 */ /* 0x000fce0003000000 */
.L_x_16969:
[----:B------:R-:W-:Y:S05]  /*0f30*/  BSYNC B0 ;  /* 0x0000000000007941 */ /* 0x000fea0003800000 */
.L_x_16968:
[----:B------:R-:W-:Y:S01]  /*0f40*/  BSSY B0, `(.L_x_16970) ;  /* 0x0000011000007945 */ /* 0x000fe20003800000 */
[----:B------:R-:W-:Y:S01]  /*0f50*/  ISETP.GE.AND P1, PT, R39, R8, PT ;  /* 0x000000082700720c */ /* 0x000fe20003f26270 */
[----:B-----5:R-:W-:Y:S02]  /*0f60*/  VIADD R17, R9, 0x280 ;  /* 0x0000028009117836 */ /* 0x020fe40000000000 */
[----:B------:R-:W-:Y:S10]  /*0f70*/  @P4 BRA `(.L_x_16971) ;  /* 0x0000000000344947 */ /* 0x000ff40003800000 */
[----:B------:R-:W-:-:S14]  /*0f80*/  DSETP.NAN.AND P4, PT, R6, R6, PT ;  /* 0x000000060600722a */ /* 0x000fdc0003f88000 */
[----:B------:R-:W-:Y:S01]  /*0f90*/  @!P4 DSETP.MIN.AND P5, P6, R6, R36, PT ;  /* 0x000000240600c22a */ /* 0x000fe20003ea0000 */
[----:B------:R-:W-:Y:S01]  /*0fa0*/  @!P4 IMAD.MOV.U32 R16, RZ, RZ, R6 ;  /* 0x000000ffff10c224 */ /* 0x000fe200078e0006 */
[----:B------:R-:W-:Y:S01]  /*0fb0*/  @!P4 MOV R33, R36 ;  /* 0x000000240021c202 */ /* 0x000fe20000000f00 */
[----:B------:R-:W-:Y:S02]  /*0fc0*/  @!P4 IMAD.MOV.U32 R32, RZ, RZ, R7 ;  /* 0x000000ffff20c224 */ /* 0x000fe400078e0007 */
[----:B------:R-:W-:Y:S01]  /*0fd0*/  @!P4 IMAD.MOV.U32 R39, RZ, RZ, R37 ;  /* 0x000000ffff27c224 */ /* 0x000fe200078e0025 */
[----:B------:R-:W-:Y:S01]  /*0fe0*/  @!P4 SEL R41, R16, R33, P5 ;  /* 0x000000211029c207 */ /* 0x000fe20002800000 */
[----:B------:R-:W-:-:S03]  /*0ff0*/  IMAD.MOV.U32 R33, RZ, RZ, R7 ;  /* 0x000000ffff217224 */ /* 0x000fc600078e0007 */
[----:B------:R-:W-:Y:S01]  /*1000*/  @!P4 FSEL R16, R32, R39, P5 ;  /* 0x000000272010c208 */ /* 0x000fe20002800000 */
[----:B------:R-:W-:Y:S01]  /*1010*/  IMAD.MOV.U32 R32, RZ, RZ, R6 ;  /* 0x000000ffff207224 */ /* 0x000fe200078e0006 */
[----:B------:R-:W-:Y:S02]  /*1020*/  @!P4 LOP3.LUT R39, R39, 0x80000, RZ, 0xfc, !PT ;  /* 0x000800002727c812 */ /* 0x000fe400078efcff */
[----:B------:R-:W-:Y:S02]  /*1030*/  @!P4 MOV R32, R41 ;  /* 0x000000290020c202 */ /* 0x000fe40000000f00 */
[----:B------:R-:W-:-:S07]  /*1040*/  @!P4 SEL R33, R39, R16, P6 ;  /* 0x000000102721c207 */ /* 0x000fce0003000000 */
.L_x_16971:
[----:B------:R-:W-:Y:S05]  /*1050*/  BSYNC B0 ;  /* 0x0000000000007941 */ /* 0x000fea0003800000 */
.L_x_16970:
[----:B------:R-:W-:Y:S01]  /*1060*/  BSSY B0, `(.L_x_16972) ;  /* 0x0000011000007945 */ /* 0x000fe20003800000 */
[----:B------:R-:W-:Y:S01]  /*1070*/  ISETP.GE.AND P4, PT, R17, R8, PT ;  /* 0x000000081100720c */ /* 0x000fe20003f86270 */
[----:B------:R-:W-:Y:S02]  /*1080*/  VIADD R7, R9, 0x300 ;  /* 0x0000030009077836 */ /* 0x000fe40000000000 */
[----:B------:R-:W-:Y:S10]  /*1090*/  @P3 BRA `(.L_x_16973) ;  /* 0x0000000000343947 */ /* 0x000ff40003800000 */
[----:B------:R-:W-:Y:S01]  /*10a0*/  DSETP.NAN.AND P3, PT, R4, R4, PT ;  /* 0x000000040400722a */ /* 0x000fe20003f68000 */
[----:B------:R-:W-:-:S13]  /*10b0*/  MOV R30, R4 ;  /* 0x00000004001e7202 */ /* 0x000fda0000000f00 */
[----:B------:R-:W-:Y:S01]  /*10c0*/  @!P3 DSETP.MIN.AND P5, P6, R4, R36, PT ;  /* 0x000000240400b22a */ /* 0x000fe20003ea0000 */
[----:B------:R-:W-:Y:S01]  /*10d0*/  @!P3 IMAD.MOV.U32 R6, RZ, RZ, R4 ;  /* 0x000000ffff06b224 */ /* 0x000fe200078e0004 */
[----:B------:R-:W-:Y:S01]  /*10e0*/  @!P3 MOV R16, R5 ;  /* 0x000000050010b202 */ /* 0x000fe20000000f00 */
[----:B------:R-:W-:Y:S02]  /*10f0*/  @!P3 IMAD.MOV.U32 R17, RZ, RZ, R36 ;  /* 0x000000ffff11b224 */ /* 0x000fe400078e0024 */
[----:B------:R-:W-:-:S03]  /*1100*/  @!P3 IMAD.MOV.U32 R31, RZ, RZ, R37 ;  /* 0x000000ffff1fb224 */ /* 0x000fc600078e0025 */
[----:B------:R-:W-:Y:S02]  /*1110*/  @!P3 SEL R17, R6, R17, P5 ;  /* 0x000000110611b207 */ /* 0x000fe40002800000 */
[----:B------:R-:W-:Y:S02]  /*1120*/  @!P3 FSEL R6, R16, R31, P5 ;  /* 0x0000001f1006b208 */ /* 0x000fe40002800000 */
[----:B------:R-:W-:Y:S01]  /*1130*/  @!P3 LOP3.LUT R39, R31, 0x80000, RZ, 0xfc, !PT ;  /* 0x000800001f27b812 */ /* 0x000fe200078efcff */
[----:B------:R-:W-:Y:S02]  /*1140*/  IMAD.MOV.U32 R31, RZ, RZ, R5 ;  /* 0x000000ffff1f7224 */ /* 0x000fe400078e0005 */
[----:B------:R-:W-:Y:S01]  /*1150*/  @!P3 IMAD.MOV.U32 R30, RZ, RZ, R17 ;  /* 0x000000ffff1eb224 */ /* 0x000fe200078e0011 */
[----:B------:R-:W-:-:S07]  /*1160*/  @!P3 SEL R31, R39, R6, P6 ;  /* 0x00000006271fb207 */ /* 0x000fce0003000000 */
.L_x_16973:
[----:B------:R-:W-:Y:S05]  /*1170*/  BSYNC B0 ;  /* 0x0000000000007941 */ /* 0x000fea0003800000 */
.L_x_16972:
[----:B------:R-:W-:Y:S01]  /*1180*/  BSSY B0, `(.L_x_16974) ;  /* 0x0000011000007945 */ /* 0x000fe20003800000 */
[----:B------:R-:W-:Y:S02]  /*1190*/  ISETP.GE.AND P3, PT, R7, R8, PT ;  /* 0x000000080700720c */ /* 0x000fe40003f66270 */
[----:B------:R-:W-:Y:S01]  /*11a0*/  IADD3 R5, R9, 0x380, RZ ;  /* 0x0000038009057810 */ /* 0x000fe20007ffe0ff */
[----:B------:R-:W-:Y:S10]  /*11b0*/  @P2 BRA `(.L_x_16975) ;  /* 0x0000000000342947 */ /* 0x000ff40003800000 */
[----:B------:R-:W-:Y:S01]  /*11c0*/  DSETP.NAN.AND P2, PT, R2, R2, PT ;  /* 0x000000020200722a */ /* 0x000fe20003f48000 */
[----:B------:R-:W-:Y:S01]  /*11d0*/  IMAD.MOV.U32 R28, RZ, RZ, R2 ;  /* 0x000000ffff1c7224 */ /* 0x000fe200078e0002 */
[----:B------:R-:W-:-:S12]  /*11e0*/  MOV R29, R3 ;  /* 0x00000003001d7202 */ /* 0x000fd80000000f00 */
[----:B------:R-:W-:Y:S01]  /*11f0*/  @!P2 DSETP.MIN.AND P5, P6, R2, R36, PT ;  /* 0x000000240200a22a */ /* 0x000fe20003ea0000 */
[----:B------:R-:W-:Y:S01]  /*1200*/  @!P2 IMAD.MOV.U32 R4, RZ, RZ, R2 ;  /* 0x000000ffff04a224 */ /* 0x000fe200078e0002 */
[----:B------:R-:W-:Y:S01]  /*1210*/  @!P2 MOV R7, R36 ;  /* 0x000000240007a202 */ /* 0x000fe20000000f00 */
[----:B------:R-:W-:Y:S02]  /*1220*/  @!P2 IMAD.MOV.U32 R6, RZ, RZ, R3 ;  /* 0x000000ffff06a224 */ /* 0x000fe400078e0003 */
[----:B------:R-:W-:Y:S01]  /*1230*/  @!P2 IMAD.MOV.U32 R17, RZ, RZ, R37 ;  /* 0x000000ffff11a224 */ /* 0x000fe200078e0025 */
[----:B------:R-:W-:-:S04]  /*1240*/  @!P2 SEL R7, R4, R7, P5 ;  /* 0x000000070407a207 */ /* 0x000fc80002800000 */
[----:B------:R-:W-:Y:S01]  /*1250*/  @!P2 FSEL R4, R6, R17, P5 ;  /* 0x000000110604a208 */ /* 0x000fe20002800000 */
[----:B------:R-:W-:Y:S01]  /*1260*/  @!P2 IMAD.MOV.U32 R28, RZ, RZ, R7 ;  /* 0x000000ffff1ca224 */ /* 0x000fe200078e0007 */
[----:B------:R-:W-:-:S04]  /*1270*/  @!P2 LOP3.LUT R17, R17, 0x80000, RZ, 0xfc, !PT ;  /* 0x000800001111a812 */ /* 0x000fc800078efcff */
[----:B------:R-:W-:-:S07]  /*1280*/  @!P2 SEL R29, R17, R4, P6 ;  /* 0x00000004111da207 */ /* 0x000fce0003000000 */
.L_x_16975:
[----:B------:R-:W-:Y:S05]  /*1290*/  BSYNC B0 ;  /* 0x0000000000007941 */ /* 0x000fea0003800000 */
.L_x_16974:
[----:B------:R-:W-:Y:S01]  /*12a0*/  BSSY B0, `(.L_x_16976) ;  /* 0x0000010000007945 */ /* 0x000fe20003800000 */
[----:B------:R-:W-:-:S03]  /*12b0*/  ISETP.GE.AND P2, PT, R5, R8, PT ;  /* 0x000000080500720c */ /* 0x000fc60003f46270 */
[----:B------:R-:W-:Y:S10]  /*12c0*/  @P1 BRA `(.L_x_16977) ;  /* 0x0000000000341947 */ /* 0x000ff40003800000 */
[----:B------:R-:W-:Y:S01]  /*12d0*/  DSETP.NAN.AND P1, PT, R14, R14, PT ;  /* 0x0000000e0e00722a */ /* 0x000fe20003f28000 */
[----:B------:R-:W-:Y:S01]  /*12e0*/  MOV R26, R14 ;  /* 0x0000000e001a7202 */ /* 0x000fe20000000f00 */
[----:B------:R-:W-:-:S12]  /*12f0*/  IMAD.MOV.U32 R27, RZ, RZ, R15 ;  /* 0x000000ffff1b7224 */ /* 0x000fd800078e000f */
        /* <DEDUP_REMOVED lines=8> */
[----:B------:R-:W-:-:S03]  /*1380*/  @!P1 IMAD.MOV.U32 R26, RZ, RZ, R5 ;  /* 0x000000ffff1a9224 */ /* 0x000fc600078e0005 */
[----:B------:R-:W-:-:S07]  /*1390*/  @!P1 SEL R27, R3, R2, P6 ;  /* 0x00000002031b9207 */ /* 0x000fce0003000000 */
.L_x_16977:
[----:B------:R-:W-:Y:S05]  /*13a0*/  BSYNC B0 ;  /* 0x0000000000007941 */ /* 0x000fea0003800000 */
.L_x_16976:
[----:B------:R-:W-:Y:S04]  /*13b0*/  BSSY B0, `(.L_x_16978) ;  /* 0x000000f000007945 */ /* 0x000fe80003800000 */
[----:B------:R-:W-:Y:S05]  /*13c0*/  @P4 BRA `(.L_x_16979) ;  /* 0x0000000000344947 */ /* 0x000fea0003800000 */
[----:B------:R-:W-:Y:S01]  /*13d0*/  DSETP.NAN.AND P1, PT, R12, R12, PT ;  /* 0x0000000c0c00722a */ /* 0x000fe20003f28000 */
        /* <DEDUP_REMOVED lines=12> */
.L_x_16979:
[----:B------:R-:W-:Y:S05]  /*14a0*/  BSYNC B0 ;  /* 0x0000000000007941 */ /* 0x000fea0003800000 */
.L_x_16978:
[----:B------:R-:W-:Y:S04]  /*14b0*/  BSSY B0, `(.L_x_16980) ;  /* 0x000000f000007945 */ /* 0x000fe80003800000 */
[----:B------:R-:W-:Y:S05]  /*14c0*/  @P3 BRA `(.L_x_16981) ;  /* 0x0000000000343947 */ /* 0x000fea0003800000 */
[----:B------:R-:W-:Y:S01]  /*14d0*/  DSETP.NAN.AND P1, PT, R10, R10, PT ;  /* 0x0000000a0a00722a */ /* 0x000fe20003f28000 */
[----:B------:R-:W-:Y:S01]  /*14e0*/  IMAD.MOV.U32 R22, RZ, RZ, R10 ;  /* 0x000000ffff167224 */ /* 0x000fe200078e000a */
[----:B------:R-:W-:-:S12]  /*14f0*/  MOV R23, R11 ;  /* 0x0000000b00177202 */ /* 0x000fd80000000f00 */
[----:B------:R-:W-:Y:S01]  /*1500*/  @!P1 DSETP.MIN.AND P3, P4, R10, R36, PT ;  /* 0x000000240a00922a */ /* 0x000fe20003c60000 */
[----:B------:R-:W-:Y:S01]  /*1510*/  @!P1 IMAD.MOV.U32 R3, RZ, RZ, R11 ;  /* 0x000000ffff039224 */ /* 0x000fe200078e000b */
[----:B------:R-:W-:Y:S01]  /*1520*/  @!P1 MOV R4, R37 ;  /* 0x0000002500049202 */ /* 0x000fe20000000f00 */
[----:B------:R-:W-:-:S03]  /*1530*/  @!P1 IMAD.MOV.U32 R2, RZ, RZ, R10 ;  /* 0x000000ffff029224 */ /* 0x000fc600078e000a */
[----:B------:R-:W-:Y:S01]  /*1540*/  @!P1 FSEL R5, R3, R4, P3 ;  /* 0x0000000403059208 */ /* 0x000fe20001800000 */
[----:B------:R-:W-:Y:S01]  /*1550*/  @!P1 IMAD.MOV.U32 R3, RZ, RZ, R36 ;  /* 0x000000ffff039224 */ /* 0x000fe200078e0024 */
[----:B------:R-:W-:-:S04]  /*1560*/  @!P1 LOP3.LUT R4, R4, 0x80000, RZ, 0xfc, !PT ;  /* 0x0008000004049812 */ /* 0x000fc800078efcff */
[----:B------:R-:W-:Y:S02]  /*1570*/  @!P1 SEL R3, R2, R3, P3 ;  /* 0x0000000302039207 */ /* 0x000fe40001800000 */
[----:B------:R-:W-:-:S03]  /*1580*/  @!P1 SEL R23, R4, R5, P4 ;  /* 0x0000000504179207 */ /* 0x000fc60002000000 */
[----:B------:R-:W-:-:S07]  /*1590*/  @!P1 IMAD.MOV.U32 R22, RZ, RZ, R3 ;  /* 0x000000ffff169224 */ /* 0x000fce00078e0003 */
.L_x_16981:
[----:B------:R-:W-:Y:S05]  /*15a0*/  BSYNC B0 ;  /* 0x0000000000007941 */ /* 0x000fea0003800000 */
.L_x_16980:
[----:B------:R-:W-:Y:S04]  /*15b0*/  BSSY B0, `(.L_x_16967) ;  /* 0x000000e000007945 */ /* 0x000fe80003800000 */
[----:B------:R-:W-:Y:S05]  /*15c0*/  @P2 BRA `(.L_x_16982) ;  /* 0x0000000000302947 */ /* 0x000fea0003800000 */
[----:B------:R-:W-:Y:S01]  /*15d0*/  DSETP.NAN.AND P1, PT, R18, R18, PT ;  /* 0x000000121200722a */ /* 0x000fe20003f28000 */
[----:B------:R-:W-:Y:S01]  /*15e0*/  IMAD.MOV.U32 R20, RZ, RZ, R18 ;  /* 0x000000ffff147224 */ /* 0x000fe200078e0012 */
[----:B------:R-:W-:-:S12]  /*15f0*/  MOV R21, R19 ;  /* 0x0000001300157202 */ /* 0x000fd80000000f00 */
[----:B------:R-:W-:Y:S01]  /*1600*/  @!P1 DSETP.MIN.AND P2, P3, R18, R36, PT ;  /* 0x000000241200922a */ /* 0x000fe20003b40000 */
[----:B------:R-:W-:Y:S01]  /*1610*/  @!P1 MOV R2, R19 ;  /* 0x0000001300029202 */ /* 0x000fe20000000f00 */
[----:B------:R-:W-:-:S04]  /*1620*/  @!P1 IMAD.MOV.U32 R3, RZ, RZ, R36 ;  /* 0x000000ffff039224 */ /* 0x000fc800078e0024 */
[----:B------:R-:W-:Y:S01]  /*1630*/  @!P1 FSEL R4, R2, R37, P2 ;  /* 0x0000002502049208 */ /* 0x000fe20001000000 */
[----:B------:R-:W-:Y:S01]  /*1640*/  @!P1 IMAD.MOV.U32 R2, RZ, RZ, R18 ;  /* 0x000000ffff029224 */ /* 0x000fe200078e0012 */
[----:B------:R-:W-:-:S04]  /*1650*/  @!P1 LOP3.LUT R37, R37, 0x80000, RZ, 0xfc, !PT ;  /* 0x0008000025259812 */ /* 0x000fc800078efcff */
[----:B------:R-:W-:Y:S02]  /*1660*/  @!P1 SEL R3, R2, R3, P2 ;  /* 0x0000000302039207 */ /* 0x000fe40001000000 */
[----:B------:R-:W-:-:S03]  /*1670*/  @!P1 SEL R21, R37, R4, P3 ;  /* 0x0000000425159207 */ /* 0x000fc60001800000 */
[----:B------:R-:W-:-:S07]  /*1680*/  @!P1 IMAD.MOV.U32 R20, RZ, RZ, R3 ;  /* 0x000000ffff149224 */ /* 0x000fce00078e0003 */
.L_x_16982:
[----:B------:R-:W-:Y:S05]  /*1690*/  BSYNC B0 ;  /* 0x0000000000007941 */ /* 0x000fea0003800000 */
.L_x_16967:
[----:B-----5:R-:W0:Y:S01]  /*16a0*/  @!P0 LDC.64 R2, c[0x0][0x228] ;  /* 0x00008a00ff028b82 */ /* 0x020e220000000a00 */
[----:B------:R-:W-:Y:S01]  /*16b0*/  @!P0 IMAD.IADD R5, R0, 0x1, R9 ;  /* 0x0000000100058824 */ /* 0x000fe200078e0209 */
[----:B------:R-:W-:Y:S01]  /*16c0*/  @!P0 IADD3 R9, R9, 0x80, RZ ;  /* 0x0000008009098810 */ /* 0x000fe20007ffe0ff */
[----:B------:R-:W-:Y:S04]  /*16d0*/  BSSY B0, `(.L_x_16983) ;  /* 0x000002f000007945 */ /* 0x000fe80003800000 */
[----:B------:R-:W-:Y:S01]  /*16e0*/  BSSY B1, `(.L_x_16984) ;  /* 0x0000027000017945 */ /* 0x000fe20003800000 */
[----:B0-----:R-:W-:-:S05]  /*16f0*/  @!P0 IMAD.WIDE.U32 R2, R5, 0x8, R2 ;  /* 0x0000000805028825 */ /* 0x001fca00078e0002 */
[----:B------:R0:W-:Y:S01]  /*1700*/  @!P0 STG.E.64 desc[UR4][R2.64], R34 ;  /* 0x0000002202008986 */ /* 0x0001e2000c101b04 */
[----:B------:R-:W-:-:S13]  /*1710*/  ISETP.GE.AND P0, PT, R9, R8, PT ;  /* 0x000000080900720c */ /* 0x000fda0003f06270 */
        /* <DEDUP_REMOVED lines=13> */
.L_x_16985:
[----:B------:R-:W-:-:S13]  /*17f0*/  ISETP.GE.AND P0, PT, R9, R8, PT ;  /* 0x000000080900720c */ /* 0x000fda0003f06270 */
[----:B------:R-:W-:Y:S05]  /*1800*/  @P0 BRA `(.L_x_16987) ;  /* 0x0000000000300947 */ /* 0x000fea0003800000 */
[----:B0-----:R-:W0:Y:S01]  /*1810*/  LDC.64 R2, c[0x0][0x228] ;  /* 0x00008a00ff027b82 */ /* 0x001e220000000a00 */
[----:B------:R-:W-:Y:S01]  /*1820*/  IMAD.IADD R5, R0, 0x1, R9 ;  /* 0x0000000100057824 */ /* 0x000fe200078e0209 */
[----:B------:R-:W-:-:S03]  /*1830*/  IADD3 R9, R9, 0x80, RZ ;  /* 0x0000008009097810 */ /* 0x000fc60007ffe0ff */
[----:B0-----:R-:W-:-:S05]  /*1840*/  IMAD.WIDE.U32 R2, R5, 0x8, R2 ;  /* 0x0000000805027825 */ /* 0x001fca00078e0002 */
[----:B------:R1:W-:Y:S02]  /*1850*/  STG.E.64 desc[UR4][R2.64], R28 ;  /* 0x0000001c02007986 */ /* 0x0003e4000c101b04 */
.L_x_16986:
[----:B------:R-:W-:-:S13]  /*1860*/  ISETP.GE.AND P0, PT, R9, R8, PT ;  /* 0x000000080900720c */ /* 0x000fda0003f06270 */
[----:B------:R-:W-:Y:S05]  /*1870*/  @P0 BRA `(.L_x_16988) ;  /* 0x0000000000340947 */ /* 0x000fea0003800000 */
[----:B01----:R-:W0:Y:S01]  /*1880*/  LDC.64 R2, c[0x0][0x228] ;  /* 0x00008a00ff027b82 */ /* 0x003e220000000a00 */
[----:B------:R-:W-:Y:S02]  /*1890*/  IMAD.IADD R5, R0, 0x1, R9 ;  /* 0x0000000100057824 */ /* 0x000fe400078e0209 */
[----:B------:R-:W-:Y:S02]  /*18a0*/  VIADD R9, R9, 0x80 ;  /* 0x0000008009097836 */ /* 0x000fe40000000000 */
[----:B0-----:R-:W-:-:S05]  /*18b0*/  IMAD.WIDE.U32 R2, R5, 0x8, R2 ;  /* 0x0000000805027825 */ /* 0x001fca00078e0002 */
[----:B------:R1:W-:Y:S02]  /*18c0*/  STG.E.64 desc[UR4][R2.64], R26 ;  /* 0x0000001a02007986 */ /* 0x0003e4000c101b04 */
.L_x_16987:
        /* <DEDUP_REMOVED lines=8> */
.L_x_16988:
[----:B------:R-:W-:Y:S05]  /*1950*/  BSYNC B1 ;  /* 0x0000000000017941 */ /* 0x000fea0003800000 */
.L_x_16984:
[----:B------:R-:W-:-:S13]  /*1960*/  ISETP.GE.AND P0, PT, R9, R8, PT ;  /* 0x000000080900720c */ /* 0x000fda0003f06270 */
[----:B012---:R-:W0:Y:S01]  /*1970*/  @!P0 LDC.64 R2, c[0x0][0x228] ;  /* 0x00008a00ff028b82 */ /* 0x007e220000000a00 */
[----:B------:R-:W-:Y:S01]  /*1980*/  @!P0 IMAD.IADD R5, R0, 0x1, R9 ;  /* 0x0000000100058824 */ /* 0x000fe200078e0209 */
[----:B------:R-:W-:-:S03]  /*1990*/  @!P0 IADD3 R9, R9, 0x80, RZ ;  /* 0x0000008009098810 */ /* 0x000fc60007ffe0ff */
[----:B0-----:R-:W-:-:S05]  /*19a0*/  @!P0 IMAD.WIDE.U32 R2, R5, 0x8, R2 ;  /* 0x0000000805028825 */ /* 0x001fca00078e0002 */
[----:B------:R2:W-:Y:S02]  /*19b0*/  @!P0 STG.E.64 desc[UR4][R2.64], R22 ;  /* 0x0000001602008986 */ /* 0x0005e4000c101b04 */
.L_x_16989:
[----:B------:R-:W-:Y:S05]  /*19c0*/  BSYNC B0 ;  /* 0x0000000000007941 */ /* 0x000fea0003800000 */
.L_x_16983:
        /* <DEDUP_REMOVED lines=8> */
.L_x_16990:
        /* <DEDUP_REMOVED lines=11> */
.L_x_42261:


//--------------------- .text._ZN2at6native29vectorized_elementwise_kernelILi4ENS0_13AUnaryFunctorIdddZZZNS0_19minimum_kernel_cudaERNS_18TensorIteratorBaseEENKUlvE0_clEvENKUlvE_clEvEUlddE_EESt5arrayIPcLm2EEEEviT0_T1_ --------------------------
	.section	.text._ZN2at6native29vectorized_elementwise_kernelILi4ENS0_13AUnaryFunctorIdddZZZNS0_19minimum_kernel_cudaERNS_18TensorIteratorBaseEENKUlvE0_clEvENKUlvE_clEvEUlddE_EESt5arrayIPcLm2EEEEviT0_T1_,"ax",@progbits
	.align	128
        .global         _ZN2at6native29vectorized_elementwise_kernelILi4ENS0_13AUnaryFunctorIdddZZZNS0_19minimum_kernel_cudaERNS_18TensorIteratorBaseEENKUlvE0_clEvENKUlvE_clEvEUlddE_EESt5arrayIPcLm2EEEEviT0_T1_
        .type           _ZN2at6native29vectorized_elementwise_kernelILi4ENS0_13AUnaryFunctorIdddZZZNS0_19minimum_kernel_cudaERNS_18TensorIteratorBaseEENKUlvE0_clEvENKUlvE_clEvEUlddE_EESt5arrayIPcLm2EEEEviT0_T1_,@function
        .size           _ZN2at6native29vectorized_elementwise_kernelILi4ENS0_13AUnaryFunctorIdddZZZNS0_19minimum_kernel_cudaERNS_18TensorIteratorBaseEENKUlvE0_clEvENKUlvE_clEvEUlddE_EESt5arrayIPcLm2EEEEviT0_T1_,(.L_x_42262 - _ZN2at6native29vectorized_elementwise_kernelILi4ENS0_13AUnaryFunctorIdddZZZNS0_19minimum_kernel_cudaERNS_18TensorIteratorBaseEENKUlvE0_clEvENKUlvE_clEvEUlddE_EESt5arrayIPcLm2EEEEviT0_T1_)
        .other          _ZN2at6native29vectorized_elementwise_kernelILi4ENS0_13AUnaryFunctorIdddZZZNS0_19minimum_kernel_cudaERNS_18TensorIteratorBaseEENKUlvE0_clEvENKUlvE_clEvEUlddE_EESt5arrayIPcLm2EEEEviT0_T1_,@"STO_CUDA_ENTRY STV_DEFAULT"
_ZN2at6native29vectorized_elementwise_kernelILi4ENS0_13AUnaryFunctorIdddZZZNS0_19minimum_kernel_cudaERNS_18TensorIteratorBaseEENKUlvE0_clEvENKUlvE_clEvEUlddE_EESt5arrayIPcLm2EEEEviT0_T1_:
.text._ZN2at6native29vectorized_elementwise_kernelILi4ENS0_13AUnaryFunctorIdddZZZNS0_19minimum_kernel_cudaERNS_18TensorIteratorBaseEENKUlvE0_clEvENKUlvE_clEvEUlddE_EESt5arrayIPcLm2EEEEviT0_T1_:
        /* <DEDUP_REMOVED lines=139> */
.L_x_16992:
[----:B------:R-:W-:Y:S04]  /*08b0*/  STG.E.128 desc[UR4][R2.64+0x10], R8 ;  /* 0x0000100802007986 */ /* 0x000fe8000c101d04 */
[----:B------:R-:W-:Y:S04]  /*08c0*/  STG.E.128 desc[UR4][R2.64+0x1000], R4 ;  /* 0x0010000402007986 */ /* 0x000fe8000c101d04 */
[----:B------:R-:W-:Y:S04]  /*08d0*/  STG.E.128 desc[UR4][R2.64], R12 ;  /* 0x0000000c02007986 */ /* 0x000fe8000c101d04 */
[----:B------:R-:W-:Y:S01]  /*08e0*/  STG.E.128 desc[UR4][R2.64+0x1010], R16 ;  /* 0x0010101002007986 */ /* 0x000fe2000c101d04 */
[----:B------:R-:W-:Y:S05]  /*08f0*/  EXIT ;  /* 0x000000000000794d */ /* 0x000fea0003800000 */
.L_x_16991:
        /* <DEDUP_REMOVED lines=99> */
.L_x_16995:
[----:B------:R-:W-:Y:S05]  /*0f30*/  BSYNC B0 ;  /* 0x0000000000007941 */ /* 0x000fea0003800000 */
.L_x_16994:
        /* <DEDUP_REMOVED lines=17> */
.L_x_16997:
[----:B------:R-:W-:Y:S05]  /*1050*/  BSYNC B0 ;  /* 0x0000000000007941 */ /* 0x000fea0003800000 */
.L_x_16996:
        /* <DEDUP_REMOVED lines=17> */
.L_x_16999:
[----:B------:R-:W-:Y:S05]  /*1170*/  BSYNC B0 ;  /* 0x0000000000007941 */ /* 0x000fea0003800000 */
.L_x_16998:
        /* <DEDUP_REMOVED lines=17> */
.L_x_17001:
[----:B------:R-:W-:Y:S05]  /*1290*/  BSYNC B0 ;  /* 0x0000000000007941 */ /* 0x000fea0003800000 */
.L_x_17000:
        /* <DEDUP_REMOVED lines=16> */
.L_x_17003:
[----:B------:R-:W-:Y:S05]  /*13a0*/  BSYNC B0 ;  /* 0x0000000000007941 */ /* 0x000fea0003800000 */
.L_x_17002:
        /* <DEDUP_REMOVED lines=15> */
.L_x_17005:
[----:B------:R-:W-:Y:S05]  /*14a0*/  BSYNC B0 ;  /* 0x0000000000007941 */ /* 0x000fea0003800000 */
.L_x_17004:
        /* <DEDUP_REMOVED lines=15> */
.L_x_17007:
[----:B------:R-:W-:Y:S05]  /*15a0*/  BSYNC B0 ;  /* 0x0000000000007941 */ /* 0x000fea0003800000 */
.L_x_17006:
        /* <DEDUP_REMOVED lines=14> */
.L_x_17008:
[----:B------:R-:W-:Y:S05]  /*1690*/  BSYNC B0 ;  /* 0x0000000000007941 */ /* 0x000fea0003800000 */
.L_x_16993:
        /* <DEDUP_REMOVED lines=21> */
.L_x_17011:
[----:B------:R-:W-:-:S13]  /*17f0*/  ISETP.GE.AND P0, PT, R9, R8, PT ;  /* 0x000000080900720c */ /* 0x000fda0003f06270 */
[----:B------:R-:W-:Y:S05]  /*1800*/  @P0 BRA `(.L_x_17013) ;  /* 0x0000000000300947 */ /* 0x000fea0003800000 */
[----:B0-----:R-:W0:Y:S01]  /*1810*/  LDC.64 R2, c[0x0][0x228] ;  /* 0x00008a00ff027b82 */ /* 0x001e220000000a00 */
[----:B------:R-:W-:Y:S01]  /*1820*/  IMAD.IADD R5, R0, 0x1, R9 ;  /* 0x0000000100057824 */ /* 0x000fe200078e0209 */
[----:B------:R-:W-:-:S03]  /*1830*/  IADD3 R9, R9, 0x80, RZ ;  /* 0x0000008009097810 */ /* 0x000fc60007ffe0ff */
[----:B0-----:R-:W-:-:S05]  /*1840*/  IMAD.WIDE.U32 R2, R5, 0x8, R2 ;  /* 0x0000000805027825 */ /* 0x001fca00078e0002 */
[----:B------:R1:W-:Y:S02]  /*1850*/  STG.E.64 desc[UR4][R2.64], R28 ;  /* 0x0000001c02007986 */ /* 0x0003e4000c101b04 */
.L_x_17012:
[----:B------:R-:W-:-:S13]  /*1860*/  ISETP.GE.AND P0, PT, R9, R8, PT ;  /* 0x000000080900720c */ /* 0x000fda0003f06270 */
[----:B------:R-:W-:Y:S05]  /*1870*/  @P0 BRA `(.L_x_17014) ;  /* 0x0000000000340947 */ /* 0x000fea0003800000 */
[----:B01----:R-:W0:Y:S01]  /*1880*/  LDC.64 R2, c[0x0][0x228] ;  /* 0x00008a00ff027b82 */ /* 0x003e220000000a00 */
[----:B------:R-:W-:Y:S02]  /*1890*/  IMAD.IADD R5, R0, 0x1, R9 ;  /* 0x0000000100057824 */ /* 0x000fe400078e0209 */
[----:B------:R-:W-:Y:S02]  /*18a0*/  VIADD R9, R9, 0x80 ;  /* 0x0000008009097836 */ /* 0x000fe40000000000 */
[----:B0-----:R-:W-:-:S05]  /*18b0*/  IMAD.WIDE.U32 R2, R5, 0x8, R2 ;  /* 0x0000000805027825 */ /* 0x001fca00078e0002 */
[----:B------:R1:W-:Y:S02]  /*18c0*/  STG.E.64 desc[UR4][R2.64], R26 ;  /* 0x0000001a02007986 */ /* 0x0003e4000c101b04 */
.L_x_17013:
        /* <DEDUP_REMOVED lines=8> */
.L_x_17014:
[----:B------:R-:W-:Y:S05]  /*1950*/  BSYNC B1 ;  /* 0x0000000000017941 */ /* 0x000fea0003800000 */
.L_x_17010:
[----:B------:R-:W-:-:S13]  /*1960*/  ISETP.GE.AND P0, PT, R9, R8, PT ;  /* 0x000000080900720c */ /* 0x000fda0003f06270 */
[----:B012---:R-:W0:Y:S01]  /*1970*/  @!P0 LDC.64 R2, c[0x0][0x228] ;  /* 0x00008a00ff028b82 */ /* 0x007e220000000a00 */
[----:B------:R-:W-:Y:S01]  /*1980*/  @!P0 IMAD.IADD R5, R0, 0x1, R9 ;  /* 0x0000000100058824 */ /* 0x000fe200078e0209 */
[----:B------:R-:W-:-:S03]  /*1990*/  @!P0 IADD3 R9, R9, 0x80, RZ ;  /* 0x0000008009098810 */ /* 0x000fc60007ffe0ff */
[----:B0-----:R-:W-:-:S05]  /*19a0*/  @!P0 IMAD.WIDE.U32 R2, R5, 0x8, R2 ;  /* 0x0000000805028825 */ /* 0x001fca00078e0002 */
[----:B------:R2:W-:Y:S02]  /*19b0*/  @!P0 STG.E.64 desc[UR4][R2.64], R22 ;  /* 0x0000001602008986 */ /* 0x0005e4000c101b04 */
.L_x_17015:
[----:B------:R-:W-:Y:S05]  /*19c0*/  BSYNC B0 ;  /* 0x0000000000007941 */ /* 0x000fea0003800000 */
.L_x_17009:
        /* <DEDUP_REMOVED lines=8> */
.L_x_17016:
        /* <DEDUP_REMOVED lines=11> */
.L_x_42262:


//--------------------- .text._ZN2at6native29vectorized_elementwise_kernelILi8ENS0_13AUnaryFunctorIdddZZZNS0_19minimum_kernel_cudaERNS_18TensorIteratorBaseEENKUlvE0_clEvENKUlvE_clEvEUlddE_EESt5arrayIPcLm2EEEEviT0_T1_ --------------------------
	.section	.text._ZN2at6native29vectorized_elementwise_kernelILi8ENS0_13AUnaryFunctorIdddZZZNS0_19minimum_kernel_cudaERNS_18TensorIteratorBaseEENKUlvE0_clEvENKUlvE_clEvEUlddE_EESt5arrayIPcLm2EEEEviT0_T1_,"ax",@progbits
	.align	128
        .global         _ZN2at6native29vectorized_elementwise_kernelILi8ENS0_13AUnaryFunctorIdddZZZNS0_19minimum_kernel_cudaERNS_18TensorIteratorBaseEENKUlvE0_clEvENKUlvE_clEvEUlddE_EESt5arrayIPcLm2EEEEviT0_T1_
        .type           _ZN2at6native29vectorized_elementwise_kernelILi8ENS0_13AUnaryFunctorIdddZZZNS0_19minimum_kernel_cudaERNS_18TensorIteratorBaseEENKUlvE0_clEvENKUlvE_clEvEUlddE_EESt5arrayIPcLm2EEEEviT0_T1_,@function
        .size           _ZN2at6native29vectorized_elementwise_kernelILi8ENS0_13AUnaryFunctorIdddZZZNS0_19minimum_kernel_cudaERNS_18TensorIteratorBaseEENKUlvE0_clEvENKUlvE_clEvEUlddE_EESt5arrayIPcLm2EEEEviT0_T1_,(.L_x_42263 - _ZN2at6native29vectorized_elementwise_kernelILi8ENS0_13AUnaryFunctorIdddZZZNS0_19minimum_kernel_cudaERNS_18TensorIteratorBaseEENKUlvE0_clEvENKUlvE_clEvEUlddE_EESt5arrayIPcLm2EEEEviT0_T1_)
        .other          _ZN2at6native29vectorized_elementwise_kernelILi8ENS0_13AUnaryFunctorIdddZZZNS0_19minimum_kernel_cudaERNS_18TensorIteratorBaseEENKUlvE0_clEvENKUlvE_clEvEUlddE_EESt5arrayIPcLm2EEEEviT0_T1_,@"STO_CUDA_ENTRY STV_DEFAULT"
_ZN2at6native29vectorized_elementwise_kernelILi8ENS0_13AUnaryFunctorIdddZZZNS0_19minimum_kernel_cudaERNS_18TensorIteratorBaseEENKUlvE0_clEvENKUlvE_clEvEUlddE_EESt5arrayIPcLm2EEEEviT0_T1_:
.text._ZN2at6native29vectorized_elementwise_kernelILi8ENS0_13AUnaryFunctorIdddZZZNS0_19minimum_kernel_cudaERNS_18TensorIteratorBaseEENKUlvE0_clEvENKUlvE_clEvEUlddE_EESt5arrayIPcLm2EEEEviT0_T1_:
        /* <DEDUP_REMOVED lines=139> */
.L_x_17018:
[----:B------:R-:W-:Y:S04]  /*08b0*/  STG.E.128 desc[UR4][R2.64+0x10], R8 ;  /* 0x0000100802007986 */ /* 0x000fe8000c101d04 */
[----:B------:R-:W-:Y:S04]  /*08c0*/  STG.E.128 desc[UR4][R2.64+0x20], R4 ;  /* 0x0000200402007986 */ /* 0x000fe8000c101d04 */
[----:B------:R-:W-:Y:S04]  /*08d0*/  STG.E.128 desc[UR4][R2.64], R12 ;  /* 0x0000000c02007986 */ /* 0x000fe8000c101d04 */
[----:B------:R-:W-:Y:S01]  /*08e0*/  STG.E.128 desc[UR4][R2.64+0x30], R16 ;  /* 0x0000301002007986 */ /* 0x000fe2000c101d04 */
[----:B------:R-:W-:Y:S05]  /*08f0*/  EXIT ;  /* 0x000000000000794d */ /* 0x000fea0003800000 */
.L_x_17017:
        /* <DEDUP_REMOVED lines=99> */
.L_x_17021:
[----:B------:R-:W-:Y:S05]  /*0f30*/  BSYNC B0 ;  /* 0x0000000000007941 */ /* 0x000fea0003800000 */
.L_x_17020:
        /* <DEDUP_REMOVED lines=17> */
.L_x_17023:
[----:B------:R-:W-:Y:S05]  /*1050*/  BSYNC B0 ;  /* 0x0000000000007941 */ /* 0x000fea0003800000 */
.L_x_17022:
        /* <DEDUP_REMOVED lines=17> */
.L_x_17025:
[----:B------:R-:W-:Y:S05]  /*1170*/  BSYNC B0 ;  /* 0x0000000000007941 */ /* 0x000fea0003800000 */
.L_x_17024:
        /* <DEDUP_REMOVED lines=17> */
.L_x_17027:
[----:B------:R-:W-:Y:S05]  /*1290*/  BSYNC B0 ;  /* 0x0000000000007941 */ /* 0x000fea0003800000 */
.L_x_17026:
        /* <DEDUP_REMOVED lines=16> */
.L_x_17029:
[----:B------:R-:W-:Y:S05]  /*13a0*/  BSYNC B0 ;  /* 0x0000000000007941 */ /* 0x000fea0003800000 */
.L_x_17028:
        /* <DEDUP_REMOVED lines=15> */
.L_x_17031:
[----:B------:R-:W-:Y:S05]  /*14a0*/  BSYNC B0 ;  /* 0x0000000000007941 */ /* 0x000fea0003800000 */
.L_x_17030:
        /* <DEDUP_REMOVED lines=15> */
.L_x_17033:
[----:B------:R-:W-:Y:S05]  /*15a0*/  BSYNC B0 ;  /* 0x0000000000007941 */ /* 0x000fea0003800000 */
.L_x_17032:
        /* <DEDUP_REMOVED lines=14> */
.L_x_17034:
[----:B------:R-:W-:Y:S05]  /*1690*/  BSYNC B0 ;  /* 0x0000000000007941 */ /* 0x000fea0003800000 */
.L_x_17019:
        /* <DEDUP_REMOVED lines=21> */
.L_x_17037:
[----:B------:R-:W-:-:S13]  /*17f0*/  ISETP.GE.AND P0, PT, R9, R8, PT ;  /* 0x000000080900720c */ /* 0x000fda0003f06270 */
[----:B------:R-:W-:Y:S05]  /*1800*/  @P0 BRA `(.L_x_17039) ;  /* 0x0000000000300947 */ /* 0x000fea0003800000 */
[----:B0-----:R-:W0:Y:S01]  /*1810*/  LDC.64 R2, c[0x0][0x228] ;  /* 0x00008a00ff027b82 */ /* 0x001e220000000a00 */
[----:B------:R-:W-:Y:S01]  /*1820*/  IMAD.IADD R5, R0, 0x1, R9 ;  /* 0x0000000100057824 */ /* 0x000fe200078e0209 */
[----:B------:R-:W-:-:S03]  /*1830*/  IADD3 R9, R9, 0x80, RZ ;  /* 0x0000008009097810 */ /* 0x000fc60007ffe0ff */
[----:B0-----:R-:W-:-:S05]  /*1840*/  IMAD.WIDE.U32 R2, R5, 0x8, R2 ;  /* 0x0000000805027825 */ /* 0x001fca00078e0002 */
[----:B------:R1:W-:Y:S02]  /*1850*/  STG.E.64 desc[UR4][R2.64], R28 ;  /* 0x0000001c02007986 */ /* 0x0003e4000c101b04 */
.L_x_17038:
[----:B------:R-:W-:-:S13]  /*1860*/  ISETP.GE.AND P0, PT, R9, R8, PT ;  /* 0x000000080900720c */ /* 0x000fda0003f06270 */
[----:B------:R-:W-:Y:S05]  /*1870*/  @P0 BRA `(.L_x_17040) ;  /* 0x0000000000340947 */ /* 0x000fea0003800000 */
[----:B01----:R-:W0:Y:S01]  /*1880*/  LDC.64 R2, c[0x0][0x228] ;  /* 0x00008a00ff027b82 */ /* 0x003e220000000a00 */
[----:B------:R-:W-:Y:S02]  /*1890*/  IMAD.IADD R5, R0, 0x1, R9 ;  /* 0x0000000100057824 */ /* 0x000fe400078e0209 */
[----:B------:R-:W-:Y:S02]  /*18a0*/  VIADD R9, R9, 0x80 ;  /* 0x0000008009097836 */ /* 0x000fe40000000000 */
[----:B0-----:R-:W-:-:S05]  /*18b0*/  IMAD.WIDE.U32 R2, R5, 0x8, R2 ;  /* 0x0000000805027825 */ /* 0x001fca00078e0002 */
[----:B------:R1:W-:Y:S02]  /*18c0*/  STG.E.64 desc[UR4][R2.64], R26 ;  /* 0x0000001a02007986 */ /* 0x0003e4000c101b04 */
.L_x_17039:
        /* <DEDUP_REMOVED lines=8> */
.L_x_17040:
[----:B------:R-:W-:Y:S05]  /*1950*/  BSYNC B1 ;  /* 0x0000000000017941 */ /* 0x000fea0003800000 */
.L_x_17036:
[----:B------:R-:W-:-:S13]  /*1960*/  ISETP.GE.AND P0, PT, R9, R8, PT ;  /* 0x000000080900720c */ /* 0x000fda0003f06270 */
[----:B012---:R-:W0:Y:S01]  /*1970*/  @!P0 LDC.64 R2, c[0x0][0x228] ;  /* 0x00008a00ff028b82 */ /* 0x007e220000000a00 */
[----:B------:R-:W-:Y:S01]  /*1980*/  @!P0 IMAD.IADD R5, R0, 0x1, R9 ;  /* 0x0000000100058824 */ /* 0x000fe200078e0209 */
[----:B------:R-:W-:-:S03]  /*1990*/  @!P0 IADD3 R9, R9, 0x80, RZ ;  /* 0x0000008009098810 */ /* 0x000fc60007ffe0ff */
[----:B0-----:R-:W-:-:S05]  /*19a0*/  @!P0 IMAD.WIDE.U32 R2, R5, 0x8, R2 ;  /* 0x0000000805028825 */ /* 0x001fca00078e0002 */
[----:B------:R2:W-:Y:S02]  /*19b0*/  @!P0 STG.E.64 desc[UR4][R2.64], R22 ;  /* 0x0000001602008986 */ /* 0x0005e4000c101b04 */
.L_x_17041:
[----:B------:R-:W-:Y:S05]  /*19c0*/  BSYNC B0 ;  /* 0x0000000000007941 */ /* 0x000fea0003800000 */
.L_x_17035:
        /* <DEDUP_REMOVED lines=8> */
.L_x_17042:
        /* <DEDUP_REMOVED lines=11> */
.L_x_42263:


//--------------------- .text._ZN2at6native18elementwise_kernelILi128ELi4EZNS0_15gpu_kernel_implINS0_13BinaryFunctorIdddZZZNS0_19minimum_kernel_cudaERNS_18TensorIteratorBaseEENKUlvE0_clEvENKUlvE_clEvEUlddE_EEEEvS5_RKT_EUliE_EEviT1_ --------------------------
	.section	.text._ZN2at6native18elementwise_kernelILi128ELi4EZNS0_15gpu_kernel_implINS0_13BinaryFunctorIdddZZZNS0_19minimum_kernel_cudaERNS_18TensorIteratorBaseEENKUlvE0_clEvENKUlvE_clEvEUlddE_EEEEvS5_RKT_EUliE_EEviT1_,"ax",@progbits
	.align	128
        .global         _ZN2at6native18elementwise_kernelILi128ELi4EZNS0_15gpu_kernel_implINS0_13BinaryFunctorIdddZZZNS0_19minimum_kernel_cudaERNS_18TensorIteratorBaseEENKUlvE0_clEvENKUlvE_clEvEUlddE_EEEEvS5_RKT_EUliE_EEviT1_
        .type           _ZN2at6native18elementwise_kernelILi128ELi4EZNS0_15gpu_kernel_implINS0_13BinaryFunctorIdddZZZNS0_19minimum_kernel_cudaERNS_18TensorIteratorBaseEENKUlvE0_clEvENKUlvE_clEvEUlddE_EEEEvS5_RKT_EUliE_EEviT1_,@function
        .size           _ZN2at6native18elementwise_kernelILi128ELi4EZNS0_15gpu_kernel_implINS0_13BinaryFunctorIdddZZZNS0_19minimum_kernel_cudaERNS_18TensorIteratorBaseEENKUlvE0_clEvENKUlvE_clEvEUlddE_EEEEvS5_RKT_EUliE_EEviT1_,(.L_x_42264 - _ZN2at6native18elementwise_kernelILi128ELi4EZNS0_15gpu_kernel_implINS0_13BinaryFunctorIdddZZZNS0_19minimum_kernel_cudaERNS_18TensorIteratorBaseEENKUlvE0_clEvENKUlvE_clEvEUlddE_EEEEvS5_RKT_EUliE_EEviT1_)
        .other          _ZN2at6native18elementwise_kernelILi128ELi4EZNS0_15gpu_kernel_implINS0_13BinaryFunctorIdddZZZNS0_19minimum_kernel_cudaERNS_18TensorIteratorBaseEENKUlvE0_clEvENKUlvE_clEvEUlddE_EEEEvS5_RKT_EUliE_EEviT1_,@"STO_CUDA_ENTRY STV_DEFAULT"
_ZN2at6native18elementwise_kernelILi128ELi4EZNS0_15gpu_kernel_implINS0_13BinaryFunctorIdddZZZNS0_19minimum_kernel_cudaERNS_18TensorIteratorBaseEENKUlvE0_clEvENKUlvE_clEvEUlddE_EEEEvS5_RKT_EUliE_EEviT1_:
.text._ZN2at6native18elementwise_kernelILi128ELi4EZNS0_15gpu_kernel_implINS0_13BinaryFunctorIdddZZZNS0_19minimum_kernel_cudaERNS_18TensorIteratorBaseEENKUlvE0_clEvENKUlvE_clEvEUlddE_EEEEvS5_RKT_EUliE_EEviT1_:
        /* <DEDUP_REMOVED lines=355> */
[----:B------:R-:W-:-:S08]  /*1630*/  ULDC UR6, c[0x0][0x470] ;  /* 0x00011c0000067ab9 */ /* 0x000fd00000000800 */
        /* <DEDUP_REMOVED lines=9> */
.L_x_17045:
        /* <DEDUP_REMOVED lines=21> */
.L_x_17049:
[----:B------:R-:W2:Y:S02]  /*1820*/  LDG.E.U8 R2, desc[UR36][R2.64] ;  /* 0x0000002402027981 */ /* 0x000ea4000c1e1100 */
[----:B--2---:R0:W1:Y:S01]  /*1830*/  I2F.F64.U16 R18, R2 ;  /* 0x0000000200127312 */ /* 0x0040620000101800 */
[----:B------:R-:W-:Y:S05]  /*1840*/  BRA `(.L_x_17051) ;  /* 0x0000000c00707947 */ /* 0x000fea0003800000 */
.L_x_17048:
        /* <DEDUP_REMOVED lines=9> */
.L_x_17053:
[----:B------:R-:W2:Y:S02]  /*18e0*/  LDG.E R2, desc[UR36][R2.64] ;  /* 0x0000002402027981 */ /* 0x000ea4000c1e1900 */
[----:B--2---:R0:W1:Y:S01]  /*18f0*/  I2F.F64 R18, R2 ;  /* 0x0000000200127312 */ /* 0x0040620000201c00 */
[----:B------:R-:W-:Y:S05]  /*1900*/  BRA `(.L_x_17051) ;  /* 0x0000000c00407947 */ /* 0x000fea0003800000 */
.L_x_17052:
[----:B------:R-:W2:Y:S02]  /*1910*/  LDG.E.U16 R2, desc[UR36][R2.64] ;  /* 0x0000002402027981 */ /* 0x000ea4000c1e1500 */
[----:B--2---:R0:W1:Y:S01]  /*1920*/  I2F.F64.S16 R18, R2 ;  /* 0x0000000200127312 */ /* 0x0040620000101c00 */
[----:B------:R-:W-:Y:S05]  /*1930*/  BRA `(.L_x_17051) ;  /* 0x0000000c00347947 */ /* 0x000fea0003800000 */
.L_x_17047:
        /* <DEDUP_REMOVED lines=10> */
.L_x_17055:
[----:B------:R-:W2:Y:S02]  /*19e0*/  LDG.E.U16 R0, desc[UR36][R2.64] ;  /* 0x0000002402007981 */ /* 0x000ea4000c1e1500 */
[----:B--2---:R-:W-:-:S05]  /*19f0*/  HADD2.F32 R0, -RZ, R0.H0_H0 ;  /* 0x20000000ff007230 */ /* 0x004fca0000004100 */
[----:B------:R-:W-:-:S04]  /*1a00*/  FMUL.FTZ R0, R0, 1 ;  /* 0x3f80000000007820 */ /* 0x000fc80000410000 */
[----:B------:R0:W1:Y:S01]  /*1a10*/  F2F.F64.F32 R18, R0 ;  /* 0x0000000000127310 */ /* 0x0000620000201800 */
[----:B------:R-:W-:Y:S05]  /*1a20*/  BRA `(.L_x_17051) ;  /* 0x0000000800f87947 */ /* 0x000fea0003800000 */
.L_x_17054:
        /* <DEDUP_REMOVED lines=10> */
.L_x_17057:
[----:B------:R-:W2:Y:S02]  /*1ad0*/  LDG.E.U16 R2, desc[UR36][R2.64] ;  /* 0x0000002402027981 */ /* 0x000ea4000c1e1500 */
[----:B--2---:R-:W-:-:S05]  /*1ae0*/  HADD2.F32 R0, -RZ, R2.H0_H0 ;  /* 0x20000002ff007230 */ /* 0x004fca0000004100 */
[----:B------:R-:W-:-:S04]  /*1af0*/  FMUL.FTZ R0, R0, 1 ;  /* 0x3f80000000007820 */ /* 0x000fc80000410000 */
[----:B------:R0:W1:Y:S01]  /*1b00*/  F2F.F64.F32 R18, R0 ;  /* 0x0000000000127310 */ /* 0x0000620000201800 */
[----:B------:R-:W-:Y:S05]  /*1b10*/  BRA `(.L_x_17051) ;  /* 0x0000000800bc7947 */ /* 0x000fea0003800000 */
.L_x_17056:
[----:B------:R0:W5:Y:S01]  /*1b20*/  LDG.E.64 R18, desc[UR36][R2.64] ;  /* 0x0000002402127981 */ /* 0x000162000c1e1b00 */
[----:B------:R-:W-:Y:S05]  /*1b30*/  BRA `(.L_x_17051) ;  /* 0x0000000800b47947 */ /* 0x000fea0003800000 */
.L_x_17046:
        /* <DEDUP_REMOVED lines=13> */
.L_x_17060:
[----:B------:R0:W5:Y:S01]  /*1c10*/  LDG.E.64 R18, desc[UR36][R2.64] ;  /* 0x0000002402127981 */ /* 0x000162000c1e1b00 */
[----:B------:R-:W-:Y:S05]  /*1c20*/  BRA `(.L_x_17051) ;  /* 0x0000000800787947 */ /* 0x000fea0003800000 */
.L_x_17059:
        /* <DEDUP_REMOVED lines=28> */
.L_x_17062:
        /* <DEDUP_REMOVED lines=15> */
.L_x_17061:
[----:B------:R-:W2:Y:S02]  /*1ee0*/  LDG.E.U16 R0, desc[UR36][R2.64] ;  /* 0x0000002402007981 */ /* 0x000ea4000c1e1500 */
[----:B--2---:R-:W-:-:S04]  /*1ef0*/  IMAD.U32 R0, R0, 0x10000, RZ ;  /* 0x0001000000007824 */ /* 0x004fc800078e00ff */
[----:B------:R-:W-:-:S04]  /*1f00*/  FMUL.FTZ R0, R0, 1 ;  /* 0x3f80000000007820 */ /* 0x000fc80000410000 */
[----:B------:R0:W1:Y:S01]  /*1f10*/  F2F.F64.F32 R18, R0 ;  /* 0x0000000000127310 */ /* 0x0000620000201800 */
[----:B------:R-:W-:Y:S05]  /*1f20*/  BRA `(.L_x_17051) ;  /* 0x0000000400b87947 */ /* 0x000fea0003800000 */
.L_x_17058:
        /* <DEDUP_REMOVED lines=11> */
.L_x_17065:
        /* <DEDUP_REMOVED lines=21> */
.L_x_17069:
[----:B------:R-:W-:Y:S05]  /*2130*/  BSYNC B1 ;  /* 0x0000000000017941 */ /* 0x000fea0003800000 */
.L_x_17068:
[----:B------:R-:W-:Y:S01]  /*2140*/  LEA R3, R0, 0x3b800000, 0x17 ;  /* 0x3b80000000037811 */ /* 0x000fe200078eb8ff */
[----:B------:R-:W-:-:S05]  /*2150*/  IMAD.SHL.U32 R0, R2, 0x100000, RZ ;  /* 0x0010000002007824 */ /* 0x000fca00078e00ff */
[----:B------:R-:W-:-:S07]  /*2160*/  LOP3.LUT R0, R3, R0, R4, 0xfe, !PT ;  /* 0x0000000003007212 */ /* 0x000fce00078efe04 */
.L_x_17067:
[----:B------:R-:W-:Y:S05]  /*2170*/  BSYNC B0 ;  /* 0x0000000000007941 */ /* 0x000fea0003800000 */
.L_x_17066:
[----:B------:R-:W-:-:S04]  /*2180*/  FMUL.FTZ R0, R0, 1 ;  /* 0x3f80000000007820 */ /* 0x000fc80000410000 */
[----:B------:R2:W3:Y:S01]  /*2190*/  F2F.F64.F32 R18, R0 ;  /* 0x0000000000127310 */ /* 0x0004e20000201800 */
[----:B------:R-:W-:Y:S05]  /*21a0*/  BRA `(.L_x_17051) ;  /* 0x0000000400187947 */ /* 0x000fea0003800000 */
.L_x_17064:
        /* <DEDUP_REMOVED lines=21> */
.L_x_17073:
[----:B------:R-:W-:Y:S05]  /*2300*/  BSYNC B1 ;  /* 0x0000000000017941 */ /* 0x000fea0003800000 */
.L_x_17072:
[----:B------:R-:W-:Y:S01]  /*2310*/  LEA R3, R0, 0x37800000, 0x17 ;  /* 0x3780000000037811 */ /* 0x000fe200078eb8ff */
[----:B------:R-:W-:-:S05]  /*2320*/  IMAD.SHL.U32 R0, R2, 0x200000, RZ ;  /* 0x0020000002007824 */ /* 0x000fca00078e00ff */
[----:B------:R-:W-:-:S07]  /*2330*/  LOP3.LUT R0, R3, R0, R4, 0xfe, !PT ;  /* 0x0000000003007212 */ /* 0x000fce00078efe04 */
.L_x_17071:
[----:B------:R-:W-:Y:S05]  /*2340*/  BSYNC B0 ;  /* 0x0000000000007941 */ /* 0x000fea0003800000 */
.L_x_17070:
[----:B------:R-:W-:-:S04]  /*2350*/  FMUL.FTZ R0, R0, 1 ;  /* 0x3f80000000007820 */ /* 0x000fc80000410000 */
[----:B------:R4:W0:Y:S01]  /*2360*/  F2F.F64.F32 R18, R0 ;  /* 0x0000000000127310 */ /* 0x0008220000201800 */
[----:B------:R-:W-:Y:S05]  /*2370*/  BRA `(.L_x_17051) ;  /* 0x0000000000a47947 */ /* 0x000fea0003800000 */
.L_x_17063:
        /* <DEDUP_REMOVED lines=14> */
.L_x_17077:
[----:B------:R-:W-:Y:S05]  /*2460*/  BSYNC B0 ;  /* 0x0000000000007941 */ /* 0x000fea0003800000 */
.L_x_17076:
[----:B------:R-:W-:-:S04]  /*2470*/  FMUL.FTZ R0, R0, 1 ;  /* 0x3f80000000007820 */ /* 0x000fc80000410000 */
[----:B------:R0:W1:Y:S01]  /*2480*/  F2F.F64.F32 R18, R0 ;  /* 0x0000000000127310 */ /* 0x0000620000201800 */
[----:B------:R-:W-:Y:S05]  /*2490*/  BRA `(.L_x_17051) ;  /* 0x00000000005c7947 */ /* 0x000fea0003800000 */
.L_x_17050:
[----:B------:R-:W-:Y:S01]  /*24a0*/  MOV R2, 0x0 ;  /* 0x0000000000027802 */ /* 0x000fe20000000f00 */
[----:B------:R-:W-:Y:S01]  /*24b0*/  ULDC.64 UR4, c[0x4][0x188] ;  /* 0x0100620000047ab9 */ /* 0x000fe20000000a00 */
[----:B------:R-:W-:Y:S01]  /*24c0*/  ULDC.64 UR6, c[0x4][0x68] ;  /* 0x01001a0000067ab9 */ /* 0x000fe20000000a00 */
[----:B------:R-:W-:Y:S01]  /*24d0*/  IMAD.U32 R4, RZ, RZ, UR4 ;  /* 0x00000004ff047e24 */ /* 0x000fe2000f8e00ff */
[----:B------:R-:W-:Y:S01]  /*24e0*/  HFMA2.MMA R12, -RZ, RZ, 0, 5.9604644775390625e-08 ;  /* 0x00000001ff0c7435 */ /* 0x000fe200000001ff */
        /* <DEDUP_REMOVED lines=8> */
[----:B------:R-:W-:-:S07]  /*2570*/  IMAD.MOV.U32 R13, RZ, RZ, RZ ;  /* 0x000000ffff0d7224 */ /* 0x000fce00078e00ff */
[----:B------:R-:W-:-:S07]  /*2580*/  LEPC R20, `(.L_x_17078) ;  /* 0x000000001014794e */ /* 0x000fce0000000000 */
[----:B0-----:R-:W-:Y:S05]  /*2590*/  CALL.ABS.NOINC R2 ;  /* 0x0000000002007343 */ /* 0x001fea0003c00000 */
.L_x_17078:
[----:B------:R-:W-:Y:S01]  /*25a0*/  CS2R R18, SRZ ;  /* 0x0000000000127805 */ /* 0x000fe2000001ff00 */
[----:B------:R-:W-:Y:S06]  /*25b0*/  BRA `(.L_x_17051) ;  /* 0x0000000000147947 */ /* 0x000fec0003800000 */
.L_x_17075:
[----:B------:R-:W2:Y:S02]  /*25c0*/  LDG.E.64 R18, desc[UR36][R2.64] ;  /* 0x0000002402127981 */ /* 0x000ea4000c1e1b00 */
[----:B--2---:R-:W0:Y:S01]  /*25d0*/  I2F.F64.U64 R18, R18 ;  /* 0x0000001200127312 */ /* 0x004e220000301800 */
[----:B------:R-:W-:Y:S05]  /*25e0*/  BRA `(.L_x_17051) ;  /* 0x0000000000087947 */ /* 0x000fea0003800000 */
.L_x_17074:
[----:B------:R-:W2:Y:S02]  /*25f0*/  LDG.E R2, desc[UR36][R2.64] ;  /* 0x0000002402027981 */ /* 0x000ea4000c1e1900 */
[----:B--2---:R0:W1:Y:S02]  /*2600*/  I2F.F64.U32 R18, R2 ;  /* 0x0000000200127312 */ /* 0x0040640000201800 */
.L_x_17051:
        /* <DEDUP_REMOVED lines=18> */
.L_x_17082:
[----:B------:R-:W2:Y:S02]  /*2730*/  LDG.E.U8 R2, desc[UR36][R4.64] ;  /* 0x0000002404027981 */ /* 0x000ea4000c1e1100 */
[----:B--2---:R-:W0:Y:S01]  /*2740*/  I2F.F64.U16 R2, R2 ;  /* 0x0000000200027312 */ /* 0x004e220000101800 */
[----:B------:R-:W-:Y:S05]  /*2750*/  BRA `(.L_x_17084) ;  /* 0x0000000c00707947 */ /* 0x000fea0003800000 */
.L_x_17081:
        /* <DEDUP_REMOVED lines=9> */
.L_x_17086:
[----:B------:R-:W2:Y:S02]  /*27f0*/  LDG.E R2, desc[UR36][R4.64] ;  /* 0x0000002404027981 */ /* 0x000ea4000c1e1900 */
[----:B--2---:R-:W2:Y:S01]  /*2800*/  I2F.F64 R2, R2 ;  /* 0x0000000200027312 */ /* 0x004ea20000201c00 */
[----:B------:R-:W-:Y:S05]  /*2810*/  BRA `(.L_x_17084) ;  /* 0x0000000c00407947 */ /* 0x000fea0003800000 */
.L_x_17085:
[----:B------:R-:W2:Y:S02]  /*2820*/  LDG.E.U16 R2, desc[UR36][R4.64] ;  /* 0x0000002404027981 */ /* 0x000ea4000c1e1500 */
[----:B--2---:R-:W4:Y:S01]  /*2830*/  I2F.F64.S16 R2, R2 ;  /* 0x0000000200027312 */ /* 0x004f220000101c00 */
[----:B------:R-:W-:Y:S05]  /*2840*/  BRA `(.L_x_17084) ;  /* 0x0000000c00347947 */ /* 0x000fea0003800000 */
.L_x_17080:
        /* <DEDUP_REMOVED lines=10> */
.L_x_17088:
[----:B------:R-:W2:Y:S02]  /*28f0*/  LDG.E.U16 R0, desc[UR36][R4.64] ;  /* 0x0000002404007981 */ /* 0x000ea4000c1e1500 */
[----:B--2---:R-:W-:-:S05]  /*2900*/  HADD2.F32 R0, -RZ, R0.H0_H0 ;  /* 0x20000000ff007230 */ /* 0x004fca0000004100 */
[----:B------:R-:W-:-:S04]  /*2910*/  FMUL.FTZ R0, R0, 1 ;  /* 0x3f80000000007820 */ /* 0x000fc80000410000 */
[----:B------:R0:W2:Y:S01]  /*2920*/  F2F.F64.F32 R2, R0 ;  /* 0x0000000000027310 */ /* 0x0000a20000201800 */
[----:B------:R-:W-:Y:S05]  /*2930*/  BRA `(.L_x_17084) ;  /* 0x0000000800f87947 */ /* 0x000fea0003800000 */
.L_x_17087:
        /* <DEDUP_REMOVED lines=10> */
.L_x_17090:
[----:B------:R-:W2:Y:S02]  /*29e0*/  LDG.E.U16 R4, desc[UR36][R4.64] ;  /* 0x0000002404047981 */ /* 0x000ea4000c1e1500 */
[----:B--2---:R-:W-:-:S05]  /*29f0*/  HADD2.F32 R0, -RZ, R4.H0_H0 ;  /* 0x20000004ff007230 */ /* 0x004fca0000004100 */
[----:B------:R-:W-:-:S04]  /*2a00*/  FMUL.FTZ R0, R0, 1 ;  /* 0x3f80000000007820 */ /* 0x000fc80000410000 */
[----:B------:R0:W2:Y:S01]  /*2a10*/  F2F.F64.F32 R2, R0 ;  /* 0x0000000000027310 */ /* 0x0000a20000201800 */
[----:B------:R-:W-:Y:S05]  /*2a20*/  BRA `(.L_x_17084) ;  /* 0x0000000800bc7947 */ /* 0x000fea0003800000 */
.L_x_17089:
[----:B------:R0:W5:Y:S01]  /*2a30*/  LDG.E.64 R2, desc[UR36][R4.64] ;  /* 0x0000002404027981 */ /* 0x000162000c1e1b00 */
[----:B------:R-:W-:Y:S05]  /*2a40*/  BRA `(.L_x_17084) ;  /* 0x0000000800b47947 */ /* 0x000fea0003800000 */
.L_x_17079:
        /* <DEDUP_REMOVED lines=13> */
.L_x_17093:
[----:B------:R0:W5:Y:S01]  /*2b20*/  LDG.E.64 R2, desc[UR36][R4.64] ;  /* 0x0000002404027981 */ /* 0x000162000c1e1b00 */
[----:B------:R-:W-:Y:S05]  /*2b30*/  BRA `(.L_x_17084) ;  /* 0x0000000800787947 */ /* 0x000fea0003800000 */
.L_x_17092:
        /* <DEDUP_REMOVED lines=28> */
.L_x_17095:
        /* <DEDUP_REMOVED lines=15> */
.L_x_17094:
[----:B------:R-:W2:Y:S02]  /*2df0*/  LDG.E.U16 R0, desc[UR36][R4.64] ;  /* 0x0000002404007981 */ /* 0x000ea4000c1e1500 */
[----:B--2---:R-:W-:-:S04]  /*2e00*/  IMAD.U32 R0, R0, 0x10000, RZ ;  /* 0x0001000000007824 */ /* 0x004fc800078e00ff */
[----:B------:R-:W-:-:S04]  /*2e10*/  FMUL.FTZ R0, R0, 1 ;  /* 0x3f80000000007820 */ /* 0x000fc80000410000 */
[----:B------:R0:W2:Y:S01]  /*2e20*/  F2F.F64.F32 R2, R0 ;  /* 0x0000000000027310 */ /* 0x0000a20000201800 */
[----:B------:R-:W-:Y:S05]  /*2e30*/  BRA `(.L_x_17084) ;  /* 0x0000000400b87947 */ /* 0x000fea0003800000 */
.L_x_17091:
        /* <DEDUP_REMOVED lines=11> */
.L_x_17098:
        /* <DEDUP_REMOVED lines=21> */
.L_x_17102:
[----:B------:R-:W-:Y:S05]  /*3040*/  BSYNC B1 ;  /* 0x0000000000017941 */ /* 0x000fea0003800000 */
.L_x_17101:
[----:B------:R-:W-:Y:S01]  /*3050*/  LEA R3, R0, 0x3b800000, 0x17 ;  /* 0x3b80000000037811 */ /* 0x000fe200078eb8ff */
[----:B------:R-:W-:-:S05]  /*3060*/  IMAD.SHL.U32 R0, R2, 0x100000, RZ ;  /* 0x0010000002007824 */ /* 0x000fca00078e00ff */
[----:B------:R-:W-:-:S07]  /*3070*/  LOP3.LUT R0, R3, R0, R4, 0xfe, !PT ;  /* 0x0000000003007212 */ /* 0x000fce00078efe04 */
.L_x_17100:
[----:B------:R-:W-:Y:S05]  /*3080*/  BSYNC B0 ;  /* 0x0000000000007941 */ /* 0x000fea0003800000 */
.L_x_17099:
[----:B------:R-:W-:-:S04]  /*3090*/  FMUL.FTZ R0, R0, 1 ;  /* 0x3f80000000007820 */ /* 0x000fc80000410000 */
[----:B------:R0:W2:Y:S01]  /*30a0*/  F2F.F64.F32 R2, R0 ;  /* 0x0000000000027310 */ /* 0x0000a20000201800 */
[----:B------:R-:W-:Y:S05]  /*30b0*/  BRA `(.L_x_17084) ;  /* 0x0000000400187947 */ /* 0x000fea0003800000 */
.L_x_17097:
        /* <DEDUP_REMOVED lines=21> */
.L_x_17106:
[----:B------:R-:W-:Y:S05]  /*3210*/  BSYNC B1 ;  /* 0x0000000000017941 */ /* 0x000fea0003800000 */
.L_x_17105:
[----:B------:R-:W-:Y:S01]  /*3220*/  LEA R3, R0, 0x37800000, 0x17 ;  /* 0x3780000000037811 */ /* 0x000fe200078eb8ff */
[----:B------:R-:W-:-:S05]  /*3230*/  IMAD.SHL.U32 R0, R2, 0x200000, RZ ;  /* 0x0020000002007824 */ /* 0x000fca00078e00ff */
[----:B------:R-:W-:-:S07]  /*3240*/  LOP3.LUT R0, R3, R0, R4, 0xfe, !PT ;  /* 0x0000000003007212 */ /* 0x000fce00078efe04 */
.L_x_17104:
[----:B------:R-:W-:Y:S05]  /*3250*/  BSYNC B0 ;  /* 0x0000000000007941 */ /* 0x000fea0003800000 */
.L_x_17103:
[----:B------:R-:W-:-:S04]  /*3260*/  FMUL.FTZ R0, R0, 1 ;  /* 0x3f80000000007820 */ /* 0x000fc80000410000 */
[----:B------:R0:W2:Y:S01]  /*3270*/  F2F.F64.F32 R2, R0 ;  /* 0x0000000000027310 */ /* 0x0000a20000201800 */
[----:B------:R-:W-:Y:S05]  /*3280*/  BRA `(.L_x_17084) ;  /* 0x0000000000a47947 */ /* 0x000fea0003800000 */
.L_x_17096:
        /* <DEDUP_REMOVED lines=14> */
.L_x_17110:
[----:B------:R-:W-:Y:S05]  /*3370*/  BSYNC B0 ;  /* 0x0000000000007941 */ /* 0x000fea0003800000 */
.L_x_17109:
[----:B------:R-:W-:-:S04]  /*3380*/  FMUL.FTZ R0, R0, 1 ;  /* 0x3f80000000007820 */ /* 0x000fc80000410000 */
[----:B------:R0:W2:Y:S01]  /*3390*/  F2F.F64.F32 R2, R0 ;  /* 0x0000000000027310 */ /* 0x0000a20000201800 */
[----:B------:R-:W-:Y:S05]  /*33a0*/  BRA `(.L_x_17084) ;  /* 0x00000000005c7947 */ /* 0x000fea0003800000 */
.L_x_17083:
        /* <DEDUP_REMOVED lines=15> */
[----:B01-3-5:R-:W-:Y:S05]  /*34a0*/  CALL.ABS.NOINC R2 ;  /* 0x0000000002007343 */ /* 0x02bfea0003c00000 */
.L_x_17111:
[----:B------:R-:W-:Y:S01]  /*34b0*/  CS2R R2, SRZ ;  /* 0x0000000000027805 */ /* 0x000fe2000001ff00 */
[----:B------:R-:W-:Y:S06]  /*34c0*/  BRA `(.L_x_17084) ;  /* 0x0000000000147947 */ /* 0x000fec0003800000 */
.L_x_17108:
[----:B------:R-:W2:Y:S02]  /*34d0*/  LDG.E.64 R2, desc[UR36][R4.64] ;  /* 0x0000002404027981 */ /* 0x000ea4000c1e1b00 */
[----:B--2---:R-:W0:Y:S01]  /*34e0*/  I2F.F64.U64 R2, R2 ;  /* 0x0000000200027312 */ /* 0x004e220000301800 */
[----:B------:R-:W-:Y:S05]  /*34f0*/  BRA `(.L_x_17084) ;  /* 0x0000000000087947 */ /* 0x000fea0003800000 */
.L_x_17107:
[----:B------:R-:W2:Y:S02]  /*3500*/  LDG.E R2, desc[UR36][R4.64] ;  /* 0x0000002404027981 */ /* 0x000ea4000c1e1900 */
[----:B--2---:R-:W0:Y:S02]  /*3510*/  I2F.F64.U32 R2, R2 ;  /* 0x0000000200027312 */ /* 0x004e240000201800 */
.L_x_17084:
[----:B------:R-:W2:Y:S01]  /*3520*/  LDC.U8 R9, c[0x0][0x491] ;  /* 0x00012440ff097b82 */ /* 0x000ea20000000000 */
[----:B-1-3-5:R-:W-:Y:S01]  /*3530*/  DSETP.NAN.AND P1, PT, R18, R18, PT ;  /* 0x000000121200722a */ /* 0x02afe20003f28000 */
[----:B------:R-:W-:Y:S01]  /*3540*/  BSSY B0, `(.L_x_17112) ;  /* 0x0000013000007945 */ /* 0x000fe20003800000 */
[----:B0-----:R-:W-:Y:S02]  /*3550*/  IMAD.MOV.U32 R4, RZ, RZ, R18 ;  /* 0x000000ffff047224 */ /* 0x001fe400078e0012 */
[----:B------:R-:W-:Y:S01]  /*3560*/  IMAD.MOV.U32 R5, RZ, RZ, R19 ;  /* 0x000000ffff057224 */ /* 0x000fe200078e0013 */
[----:B--2---:R-:W-:-:S04]  /*3570*/  PRMT R0, R9, 0x9910, RZ ;  /* 0x0000991009007816 */ /* 0x004fc800000000ff */
[----:B------:R-:W-:-:S05]  /*3580*/  ISETP.GT.AND P0, PT, R0, 0x9, PT ;  /* 0x000000090000780c */ /* 0x000fca0003f04270 */
[----:B------:R-:W-:Y:S08]  /*3590*/  @P1 BRA `(.L_x_17113) ;  /* 0x0000000000341947 */ /* 0x000ff00003800000 */
[----:B----4-:R-:W-:-:S14]  /*35a0*/  DSETP.NAN.AND P1, PT, R2, R2, PT ;  /* 0x000000020200722a */ /* 0x010fdc0003f28000 */
[----:B------:R-:W-:Y:S01]  /*35b0*/  @!P1 DSETP.MIN.AND P2, P3, R2, R18, PT ;  /* 0x000000120200922a */ /* 0x000fe20003b40000 */
[----:B------:R-:W-:Y:S01]  /*35c0*/  @!P1 IMAD.MOV.U32 R4, RZ, RZ, R3 ;  /* 0x000000ffff049224 */ /* 0x000fe200078e0003 */
[----:B------:R-:W-:Y:S01]  /*35d0*/  @!P1 LOP3.LUT R8, R19, 0x80000, RZ, 0xfc, !PT ;  /* 0x0008000013089812 */ /* 0x000fe200078efcff */
[----:B------:R-:W-:-:S03]  /*35e0*/  @!P1 IMAD.MOV.U32 R5, RZ, RZ, R18 ;  /* 0x000000ffff059224 */ /* 0x000fc600078e0012 */
[----:B------:R-:W-:Y:S01]  /*35f0*/  @!P1 FSEL R7, R4, R19, P2 ;  /* 0x0000001304079208 */ /* 0x000fe20001000000 */
[----:B------:R-:W-:-:S03]  /*3600*/  @!P1 IMAD.MOV.U32 R4, RZ, RZ, R2 ;  /* 0x000000ffff049224 */ /* 0x000fc600078e0002 */
[----:B------:R-:W-:Y:S02]  /*3610*/  @!P1 SEL R7, R8, R7, P3 ;  /* 0x0000000708079207 */ /* 0x000fe40001800000 */
[----:B------:R-:W-:Y:S01]  /*3620*/  @!P1 SEL R6, R4, R5, P2 ;  /* 0x0000000504069207 */ /* 0x000fe20001000000 */
[----:B------:R-:W-:Y:S02]  /*3630*/  IMAD.MOV.U32 R4, RZ, RZ, R2 ;  /* 0x000000ffff047224 */ /* 0x000fe400078e0002 */
[----:B------:R-:W-:Y:S02]  /*3640*/  IMAD.MOV.U32 R5, RZ, RZ, R3 ;  /* 0x000000ffff057224 */ /* 0x000fe400078e0003 */
[----:B------:R-:W-:Y:S02]  /*3650*/  @!P1 IMAD.MOV.U32 R4, RZ, RZ, R6 ;  /* 0x000000ffff049224 */ /* 0x000fe400078e0006 */
[----:B------:R-:W-:-:S07]  /*3660*/  @!P1 IMAD.MOV.U32 R5, RZ, RZ, R7 ;  /* 0x000000ffff059224 */ /* 0x000fce00078e0007 */
.L_x_17113:
[----:B------:R-:W-:Y:S05]  /*3670*/  BSYNC B0 ;  /* 0x0000000000007941 */ /* 0x000fea0003800000 */
.L_x_17112:
        /* <DEDUP_REMOVED lines=12> */
.L_x_17117:
[----:B------:R-:W4:Y:S02]  /*3740*/  F2I.S64.F64.TRUNC R4, R4 ;  /* 0x0000000400047311 */ /* 0x000f24000030d900 */
[----:B----4-:R-:W-:-:S05]  /*3750*/  IMAD.MOV.U32 R3, RZ, RZ, R4 ;  /* 0x000000ffff037224 */ /* 0x010fca00078e0004 */
[----:B------:R0:W-:Y:S01]  /*3760*/  STG.E.U8 desc[UR36][R16.64], R3 ;  /* 0x0000000310007986 */ /* 0x0001e2000c101124 */
[----:B------:R-:W-:Y:S05]  /*3770*/  BRA `(.L_x_17119) ;  /* 0x0000000c00f87947 */ /* 0x000fea0003800000 */
.L_x_17116:
        /* <DEDUP_REMOVED lines=9> */
.L_x_17121:
[----:B------:R-:W0:Y:S02]  /*3810*/  F2I.F64.TRUNC R5, R4 ;  /* 0x0000000400057311 */ /* 0x000e24000030d100 */
[----:B0-----:R0:W-:Y:S01]  /*3820*/  STG.E desc[UR36][R16.64], R5 ;  /* 0x0000000510007986 */ /* 0x0011e2000c101924 */
[----:B------:R-:W-:Y:S05]  /*3830*/  BRA `(.L_x_17119) ;  /* 0x0000000c00c87947 */ /* 0x000fea0003800000 */
.L_x_17120:
[----:B------:R-:W0:Y:S02]  /*3840*/  F2I.F64.TRUNC R5, R4 ;  /* 0x0000000400057311 */ /* 0x000e24000030d100 */
[----:B0-----:R0:W-:Y:S01]  /*3850*/  STG.E.U16 desc[UR36][R16.64], R5 ;  /* 0x0000000510007986 */ /* 0x0011e2000c101524 */
[----:B------:R-:W-:Y:S05]  /*3860*/  BRA `(.L_x_17119) ;  /* 0x0000000c00bc7947 */ /* 0x000fea0003800000 */
.L_x_17115:
        /* <DEDUP_REMOVED lines=8> */
[----:B----4-:R-:W0:Y:S01]  /*38f0*/  F2F.F32.F64 R3, R4 ;  /* 0x0000000400037310 */ /* 0x010e220000301000 */
[----:B------:R-:W-:-:S14]  /*3900*/  DSETP.GEU.AND P0, PT, |R4|, UR4, PT ;  /* 0x0000000404007e2a */ /* 0x000fdc000bf0e200 */
[----:B0-----:R-:W-:-:S05]  /*3910*/  @!P0 FMUL R3, R3, 1.175494350822287508e-38 ;  /* 0x0080000003038820 */ /* 0x001fca0000400000 */
[----:B------:R0:W-:Y:S01]  /*3920*/  STG.E desc[UR36][R16.64], R3 ;  /* 0x0000000310007986 */ /* 0x0001e2000c101924 */
[----:B------:R-:W-:Y:S05]  /*3930*/  BRA `(.L_x_17119) ;  /* 0x0000000c00887947 */ /* 0x000fea0003800000 */
.L_x_17123:
        /* <DEDUP_REMOVED lines=8> */
.L_x_17122:
        /* <DEDUP_REMOVED lines=8> */
[----:B----4-:R-:W0:Y:S01]  /*3a40*/  F2F.F32.F64 R2, R4 ;  /* 0x0000000400027310 */ /* 0x010e220000301000 */
[----:B------:R-:W-:Y:S01]  /*3a50*/  DSETP.GEU.AND P0, PT, |R4|, UR4, PT ;  /* 0x0000000404007e2a */ /* 0x000fe2000bf0e200 */
[----:B------:R-:W-:-:S13]  /*3a60*/  IMAD.MOV.U32 R3, RZ, RZ, RZ ;  /* 0x000000ffff037224 */ /* 0x000fda00078e00ff */
[----:B0-----:R-:W-:-:S05]  /*3a70*/  @!P0 FMUL R2, R2, 1.175494350822287508e-38 ;  /* 0x0080000002028820 */ /* 0x001fca0000400000 */
[----:B------:R0:W-:Y:S01]  /*3a80*/  STG.E.64 desc[UR36][R16.64], R2 ;  /* 0x0000000210007986 */ /* 0x0001e2000c101b24 */
[----:B------:R-:W-:Y:S05]  /*3a90*/  BRA `(.L_x_17119) ;  /* 0x0000000c00307947 */ /* 0x000fea0003800000 */
.L_x_17125:
[----:B------:R-:W-:Y:S01]  /*3aa0*/  UMOV UR4, 0xf0000000 ;  /* 0xf000000000047882 */ /* 0x000fe20000000000 */
[----:B------:R-:W-:Y:S01]  /*3ab0*/  UMOV UR5, 0x380fffff ;  /* 0x380fffff00057882 */ /* 0x000fe20000000000 */
[----:B------:R-:W0:Y:S01]  /*3ac0*/  F2F.F32.F64 R0, R4 ;  /* 0x0000000400007310 */ /* 0x000e220000301000 */
[----:B------:R-:W-:-:S14]  /*3ad0*/  DSETP.GEU.AND P0, PT, |R4|, UR4, PT ;  /* 0x0000000404007e2a */ /* 0x000fdc000bf0e200 */
[----:B0-----:R-:W-:-:S05]  /*3ae0*/  @!P0 FMUL R0, R0, 1.175494350822287508e-38 ;  /* 0x0080000000008820 */ /* 0x001fca0000400000 */
[----:B----4-:R-:W-:-:S04]  /*3af0*/  F2FP.F16.F32.PACK_AB R3, RZ, R0 ;  /* 0x00000000ff03723e */ /* 0x010fc800000000ff */
[----:B------:R-:W-:-:S05]  /*3b00*/  PRMT R3, R3, 0x5410, RZ ;  /* 0x0000541003037816 */ /* 0x000fca00000000ff */
[----:B------:R0:W-:Y:S01]  /*3b10*/  STG.E desc[UR36][R16.64], R3 ;  /* 0x0000000310007986 */ /* 0x0001e2000c101924 */
[----:B------:R-:W-:Y:S05]  /*3b20*/  BRA `(.L_x_17119) ;  /* 0x0000000c000c7947 */ /* 0x000fea0003800000 */
.L_x_17124:
[----:B------:R0:W-:Y:S01]  /*3b30*/  STG.E.64 desc[UR36][R16.64], R4 ;  /* 0x0000000410007986 */ /* 0x0001e2000c101b24 */
[----:B------:R-:W-:Y:S05]  /*3b40*/  BRA `(.L_x_17119) ;  /* 0x0000000c00047947 */ /* 0x000fea0003800000 */
.L_x_17114:
        /* <DEDUP_REMOVED lines=9> */
[----:B----4-:R-:W-:-:S05]  /*3be0*/  SEL R3, RZ, 0x1, !P0 ;  /* 0x00000001ff037807 */ /* 0x010fca0004000000 */
[----:B------:R0:W-:Y:S01]  /*3bf0*/  STG.E.U8 desc[UR36][R16.64], R3 ;  /* 0x0000000310007986 */ /* 0x0001e2000c101124 */
[----:B------:R-:W-:Y:S05]  /*3c00*/  BRA `(.L_x_17119) ;  /* 0x0000000800d47947 */ /* 0x000fea0003800000 */
.L_x_17128:
[----:B------:R-:W-:-:S05]  /*3c10*/  CS2R R6, SRZ ;  /* 0x0000000000067805 */ /* 0x000fca000001ff00 */
[----:B------:R3:W-:Y:S01]  /*3c20*/  STG.E.128 desc[UR36][R16.64], R4 ;  /* 0x0000000410007986 */ /* 0x0007e2000c101d24 */
[----:B------:R-:W-:Y:S05]  /*3c30*/  BRA `(.L_x_17119) ;  /* 0x0000000800c87947 */ /* 0x000fea0003800000 */
.L_x_17127:
        /* <DEDUP_REMOVED lines=12> */
[C---:B----4-:R-:W-:Y:S02]  /*3d00*/  LOP3.LUT R2, R7.reuse, 0x7fffffff, RZ, 0xc0, !PT ;  /* 0x7fffffff07027812 */ /* 0x050fe400078ec0ff */
        /* <DEDUP_REMOVED lines=12> */
.L_x_17132:
[----:B------:R-:W-:Y:S05]  /*3dd0*/  BSYNC B0 ;  /* 0x0000000000007941 */ /* 0x000fea0003800000 */
.L_x_17131:
[----:B------:R-:W-:-:S05]  /*3de0*/  LOP3.LUT R3, R0, R3, RZ, 0xfc, !PT ;  /* 0x0000000300037212 */ /* 0x000fca00078efcff */
[----:B------:R0:W-:Y:S01]  /*3df0*/  STG.E.U8 desc[UR36][R16.64], R3 ;  /* 0x0000000310007986 */ /* 0x0001e2000c101124 */
[----:B------:R-:W-:Y:S05]  /*3e00*/  BRA `(.L_x_17119) ;  /* 0x0000000800547947 */ /* 0x000fea0003800000 */
.L_x_17130:
[----:B------:R-:W-:Y:S01]  /*3e10*/  UMOV UR4, 0xf0000000 ;  /* 0xf000000000047882 */ /* 0x000fe20000000000 */
[----:B------:R-:W-:Y:S01]  /*3e20*/  UMOV UR5, 0x380fffff ;  /* 0x380fffff00057882 */ /* 0x000fe20000000000 */
[----:B----4-:R-:W0:Y:S01]  /*3e30*/  F2F.F32.F64 R3, R4 ;  /* 0x0000000400037310 */ /* 0x010e220000301000 */
        /* <DEDUP_REMOVED lines=14> */
.L_x_17134:
[----:B------:R-:W-:Y:S01]  /*3f20*/  IMAD.MOV.U32 R0, RZ, RZ, 0x7f ;  /* 0x0000007fff007424 */ /* 0x000fe200078e00ff */
[----:B------:R-:W-:-:S04]  /*3f30*/  ISETP.GT.U32.AND P0, PT, R2, 0x7f800000, PT ;  /* 0x7f8000000200780c */ /* 0x000fc80003f04070 */
[----:B------:R-:W-:-:S09]  /*3f40*/  SEL R0, R0, 0x7c, P0 ;  /* 0x0000007c00007807 */ /* 0x000fd20000000000 */
.L_x_17135:
[----:B------:R-:W-:Y:S05]  /*3f50*/  BSYNC B0 ;  /* 0x0000000000007941 */ /* 0x000fea0003800000 */
.L_x_17133:
[----:B------:R-:W-:-:S04]  /*3f60*/  LOP3.LUT R2, R3, 0x80000000, RZ, 0xc0, !PT ;  /* 0x8000000003027812 */ /* 0x000fc800078ec0ff */
[----:B------:R-:W-:-:S04]  /*3f70*/  SHF.R.U32.HI R3, RZ, 0x18, R2 ;  /* 0x00000018ff037819 */ /* 0x000fc80000011602 */
[----:B------:R-:W-:-:S05]  /*3f80*/  LOP3.LUT R3, R0, R3, RZ, 0xfc, !PT ;  /* 0x0000000300037212 */ /* 0x000fca00078efcff */
[----:B------:R1:W-:Y:S01]  /*3f90*/  STG.E.U8 desc[UR36][R16.64], R3 ;  /* 0x0000000310007986 */ /* 0x0003e2000c101124 */
[----:B------:R-:W-:Y:S05]  /*3fa0*/  BRA `(.L_x_17119) ;  /* 0x0000000400ec7947 */ /* 0x000fea0003800000 */
.L_x_17129:
        /* <DEDUP_REMOVED lines=8> */
.L_x_17126:
        /* <DEDUP_REMOVED lines=11> */
.L_x_17138:
[----:B------:R-:W-:Y:S01]  /*40e0*/  UMOV UR4, 0xf0000000 ;  /* 0xf000000000047882 */ /* 0x000fe20000000000 */
[----:B------:R-:W-:Y:S01]  /*40f0*/  UMOV UR5, 0x380fffff ;  /* 0x380fffff00057882 */ /* 0x000fe20000000000 */
[----:B----4-:R-:W0:Y:S01]  /*4100*/  F2F.F32.F64 R3, R4 ;  /* 0x0000000400037310 */ /* 0x010e220000301000 */
        /* <DEDUP_REMOVED lines=18> */
.L_x_17141:
[----:B------:R-:W-:-:S04]  /*4230*/  LOP3.LUT R2, R3, 0x80000000, RZ, 0xc0, !PT ;  /* 0x8000000003027812 */ /* 0x000fc800078ec0ff */
[----:B------:R-:W-:-:S04]  /*4240*/  SHF.R.U32.HI R3, RZ, 0x18, R2 ;  /* 0x00000018ff037819 */ /* 0x000fc80000011602 */
[----:B------:R-:W-:-:S04]  /*4250*/  LOP3.LUT R0, R0, R3, RZ, 0xfc, !PT ;  /* 0x0000000300007212 */ /* 0x000fc800078efcff */
[----:B------:R-:W-:-:S07]  /*4260*/  PRMT R8, R0, 0x7610, R8 ;  /* 0x0000761000087816 */ /* 0x000fce0000000008 */
.L_x_17140:
[----:B------:R-:W-:Y:S05]  /*4270*/  BSYNC B0 ;  /* 0x0000000000007941 */ /* 0x000fea0003800000 */
.L_x_17139:
[----:B------:R0:W-:Y:S01]  /*4280*/  STG.E.U8 desc[UR36][R16.64], R8 ;  /* 0x0000000810007986 */ /* 0x0001e2000c101124 */
[----:B------:R-:W-:Y:S05]  /*4290*/  BRA `(.L_x_17119) ;  /* 0x0000000400307947 */ /* 0x000fea0003800000 */
.L_x_17137:
[----:B------:R-:W-:Y:S01]  /*42a0*/  UMOV UR4, 0xf0000000 ;  /* 0xf000000000047882 */ /* 0x000fe20000000000 */
[----:B------:R-:W-:Y:S01]  /*42b0*/  UMOV UR5, 0x380fffff ;  /* 0x380fffff00057882 */ /* 0x000fe20000000000 */
[----:B----4-:R-:W0:Y:S01]  /*42c0*/  F2F.F32.F64 R3, R4 ;  /* 0x0000000400037310 */ /* 0x010e220000301000 */
        /* <DEDUP_REMOVED lines=18> */
.L_x_17144:
[----:B------:R-:W-:-:S04]  /*43f0*/  LOP3.LUT R2, R3, 0x80000000, RZ, 0xc0, !PT ;  /* 0x8000000003027812 */ /* 0x000fc800078ec0ff */
[----:B------:R-:W-:-:S04]  /*4400*/  SHF.R.U32.HI R3, RZ, 0x18, R2 ;  /* 0x00000018ff037819 */ /* 0x000fc80000011602 */
[----:B------:R-:W-:-:S04]  /*4410*/  LOP3.LUT R0, R0, R3, RZ, 0xfc, !PT ;  /* 0x0000000300007212 */ /* 0x000fc800078efcff */
[----:B------:R-:W-:-:S07]  /*4420*/  PRMT R8, R0, 0x7610, R8 ;  /* 0x0000761000087816 */ /* 0x000fce0000000008 */
.L_x_17143:
[----:B------:R-:W-:Y:S05]  /*4430*/  BSYNC B0 ;  /* 0x0000000000007941 */ /* 0x000fea0003800000 */
.L_x_17142:
[----:B------:R0:W-:Y:S01]  /*4440*/  STG.E.U8 desc[UR36][R16.64], R8 ;  /* 0x0000000810007986 */ /* 0x0001e2000c101124 */
[----:B------:R-:W-:Y:S05]  /*4450*/  BRA `(.L_x_17119) ;  /* 0x0000000000c07947 */ /* 0x000fea0003800000 */
.L_x_17136:
        /* <DEDUP_REMOVED lines=11> */
[----:B----4-:R-:W-:-:S04]  /*4510*/  SHF.R.U32.HI R2, RZ, 0x17, R6 ;  /* 0x00000017ff027819 */ /* 0x010fc80000011606 */
        /* <DEDUP_REMOVED lines=14> */
.L_x_17118:
[----:B----4-:R-:W-:Y:S01]  /*4600*/  MOV R2, 0x0 ;  /* 0x0000000000027802 */ /* 0x010fe20000000f00 */
        /* <DEDUP_REMOVED lines=15> */
.L_x_17147:
[----:B------:R-:W-:Y:S05]  /*4700*/  BRA `(.L_x_17119) ;  /* 0x0000000000147947 */ /* 0x000fea0003800000 */
.L_x_17146:
[----:B------:R-:W0:Y:S02]  /*4710*/  F2I.U64.F64.TRUNC R4, R4 ;  /* 0x0000000400047311 */ /* 0x000e24000030d800 */
[----:B0-----:R0:W-:Y:S01]  /*4720*/  STG.E.64 desc[UR36][R16.64], R4 ;  /* 0x0000000410007986 */ /* 0x0011e2000c101b24 */
[----:B------:R-:W-:Y:S05]  /*4730*/  BRA `(.L_x_17119) ;  /* 0x0000000000087947 */ /* 0x000fea0003800000 */
.L_x_17145:
[----:B------:R-:W0:Y:S02]  /*4740*/  F2I.U32.F64.TRUNC R5, R4 ;  /* 0x0000000400057311 */ /* 0x000e24000030d000 */
[----:B0-----:R0:W-:Y:S02]  /*4750*/  STG.E desc[UR36][R16.64], R5 ;  /* 0x0000000510007986 */ /* 0x0011e4000c101924 */
.L_x_17119:
[----:B------:R-:W-:-:S04]  /*4760*/  IMAD R22, R25, 0x200, R22 ;  /* 0x0000020019167824 */ /* 0x000fc800078e0216 */
[----:B------:R-:W-:-:S07]  /*4770*/  VIADD R23, R22, 0x80 ;  /* 0x0000008016177836 */ /* 0x000fce0000000000 */
.L_x_17044:
[----:B------:R-:W-:Y:S05]  /*4780*/  BSYNC B6 ;  /* 0x0000000000067941 */ /* 0x000fea0003800000 */
.L_x_17043:
[----:B------:R-:W-:Y:S01]  /*4790*/  ULDC UR4, c[0x0][0x210] ;  /* 0x0000840000047ab9 */ /* 0x000fe20000000800 */
[----:B------:R-:W-:Y:S01]  /*47a0*/  BSSY B6, `(.L_x_17148) ;  /* 0x000046f000067945 */ /* 0x000fe20003800000 */
[----:B------:R-:W-:-:S13]  /*47b0*/  ISETP.GE.AND P0, PT, R23, UR4, PT ;  /* 0x0000000417007c0c */ /* 0x000fda000bf06270 */
[----:B------:R-:W-:Y:S05]  /*47c0*/  @P0 BRA `(.L_x_17149) ;  /* 0x0000004400b00947 */ /* 0x000fea0003800000 */
[----:B---3--:R-:W3:Y:S01]  /*47d0*/  LDC R6, c[0x0][0x218] ;  /* 0x00008600ff067b82 */ /* 0x008ee20000000800 */
[----:B------:R-:W-:Y:S01]  /*47e0*/  HFMA2.MMA R22, -RZ, RZ, 0, 0 ;  /* 0x00000000ff167435 */ /* 0x000fe200000001ff */
[----:B0-2---:R-:W-:Y:S02]  /*47f0*/  IMAD.MOV.U32 R0, RZ, RZ, RZ ;  /* 0x000000ffff007224 */ /* 0x005fe400078e00ff */
[----:B-1----:R-:W-:Y:S01]  /*4800*/  IMAD.MOV.U32 R16, RZ, RZ, RZ ;  /* 0x000000ffff107224 */ /* 0x002fe200078e00ff */
[----:B---3--:R-:W-:-:S13]  /*4810*/  ISETP.NE.AND P0, PT, R6, RZ, PT ;  /* 0x000000ff0600720c */ /* 0x008fda0003f05270 */
[----:B------:R-:W-:Y:S05]  /*4820*/  @!P0 BRA `(.L_x_17150) ;  /* 0x0000001400708947 */ /* 0x000fea0003800000 */
[----:B------:R-:W-:Y:S01]  /*4830*/  IMAD.MOV.U32 R22, RZ, RZ, RZ ;  /* 0x000000ffff167224 */ /* 0x000fe200078e00ff */
[----:B------:R-:W-:Y:S01]  /*4840*/  ULDC.64 UR4, c[0x0][0x220] ;  /* 0x0000880000047ab9 */ /* 0x000fe20000000a00 */
[----:B------:R-:W-:Y:S01]  /*4850*/  ISETP.NE.AND P0, PT, R6, 0x1, PT ;  /* 0x000000010600780c */ /* 0x000fe20003f05270 */
[----:B------:R-:W-:Y:S01]  /*4860*/  ULDC UR6, c[0x0][0x350] ;  /* 0x0000d40000067ab9 */ /* 0x000fe20000000800 */
[----:B----4-:R-:W-:Y:S01]  /*4870*/  IMAD.HI.U32 R2, R23, UR4, R22 ;  /* 0x0000000417027c27 */ /* 0x010fe2000f8e0016 */
        /* <DEDUP_REMOVED lines=343> */
.L_x_17150:
[----:B------:R-:W0:Y:S01]  /*5df0*/  LDC.U8 R5, c[0x0][0x492] ;  /* 0x00012480ff057b82 */ /* 0x000e220000000000 */
[----:B------:R-:W-:Y:S01]  /*5e00*/  ULDC.64 UR4, c[0x0][0x478] ;  /* 0x00011e0000047ab9 */ /* 0x000fe20000000a00 */
[----:B------:R-:W-:Y:S01]  /*5e10*/  ULDC.64 UR6, c[0x0][0x480] ;  /* 0x0001200000067ab9 */ /* 0x000fe20000000a00 */
[----:B------:R-:W-:Y:S02]  /*5e20*/  IADD3 R16, P0, R16, UR4, RZ ;  /* 0x0000000410107c10 */ /* 0x000fe4000ff1e0ff */
[----:B----4-:R-:W-:-:S03]  /*5e30*/  IADD3 R2, P1, R0, UR6, RZ ;  /* 0x0000000600027c10 */ /* 0x010fc6000ff3e0ff */
        /* <DEDUP_REMOVED lines=16> */
.L_x_17154:
[----:B------:R-:W2:Y:S02]  /*5f40*/  LDG.E.U8 R2, desc[UR36][R2.64] ;  /* 0x0000002402027981 */ /* 0x000ea4000c1e1100 */
[----:B--2---:R0:W1:Y:S01]  /*5f50*/  I2F.F64.U16 R18, R2 ;  /* 0x0000000200127312 */ /* 0x0040620000101800 */
[----:B------:R-:W-:Y:S05]  /*5f60*/  BRA `(.L_x_17156) ;  /* 0x0000000c00707947 */ /* 0x000fea0003800000 */
.L_x_17153:
        /* <DEDUP_REMOVED lines=9> */
.L_x_17158:
[----:B------:R-:W2:Y:S02]  /*6000*/  LDG.E R2, desc[UR36][R2.64] ;  /* 0x0000002402027981 */ /* 0x000ea4000c1e1900 */
[----:B--2---:R0:W1:Y:S01]  /*6010*/  I2F.F64 R18, R2 ;  /* 0x0000000200127312 */ /* 0x0040620000201c00 */
[----:B------:R-:W-:Y:S05]  /*6020*/  BRA `(.L_x_17156) ;  /* 0x0000000c00407947 */ /* 0x000fea0003800000 */
.L_x_17157:
[----:B------:R-:W2:Y:S02]  /*6030*/  LDG.E.U16 R2, desc[UR36][R2.64] ;  /* 0x0000002402027981 */ /* 0x000ea4000c1e1500 */
[----:B--2---:R0:W1:Y:S01]  /*6040*/  I2F.F64.S16 R18, R2 ;  /* 0x0000000200127312 */ /* 0x0040620000101c00 */
[----:B------:R-:W-:Y:S05]  /*6050*/  BRA `(.L_x_17156) ;  /* 0x0000000c00347947 */ /* 0x000fea0003800000 */
.L_x_17152:
        /* <DEDUP_REMOVED lines=10> */
.L_x_17160:
[----:B------:R-:W2:Y:S02]  /*6100*/  LDG.E.U16 R0, desc[UR36][R2.64] ;  /* 0x0000002402007981 */ /* 0x000ea4000c1e1500 */
[----:B--2---:R-:W-:-:S05]  /*6110*/  HADD2.F32 R0, -RZ, R0.H0_H0 ;  /* 0x20000000ff007230 */ /* 0x004fca0000004100 */
[----:B------:R-:W-:-:S04]  /*6120*/  FMUL.FTZ R0, R0, 1 ;  /* 0x3f80000000007820 */ /* 0x000fc80000410000 */
[----:B------:R0:W1:Y:S01]  /*6130*/  F2F.F64.F32 R18, R0 ;  /* 0x0000000000127310 */ /* 0x0000620000201800 */
[----:B------:R-:W-:Y:S05]  /*6140*/  BRA `(.L_x_17156) ;  /* 0x0000000800f87947 */ /* 0x000fea0003800000 */
.L_x_17159:
        /* <DEDUP_REMOVED lines=10> */
.L_x_17162:
[----:B------:R-:W2:Y:S02]  /*61f0*/  LDG.E.U16 R2, desc[UR36][R2.64] ;  /* 0x0000002402027981 */ /* 0x000ea4000c1e1500 */
[----:B--2---:R-:W-:-:S05]  /*6200*/  HADD2.F32 R0, -RZ, R2.H0_H0 ;  /* 0x20000002ff007230 */ /* 0x004fca0000004100 */
[----:B------:R-:W-:-:S04]  /*6210*/  FMUL.FTZ R0, R0, 1 ;  /* 0x3f80000000007820 */ /* 0x000fc80000410000 */
[----:B------:R0:W1:Y:S01]  /*6220*/  F2F.F64.F32 R18, R0 ;  /* 0x0000000000127310 */ /* 0x0000620000201800 */
[----:B------:R-:W-:Y:S05]  /*6230*/  BRA `(.L_x_17156) ;  /* 0x0000000800bc7947 */ /* 0x000fea0003800000 */
.L_x_17161:
[----:B------:R0:W5:Y:S01]  /*6240*/  LDG.E.64 R18, desc[UR36][R2.64] ;  /* 0x0000002402127981 */ /* 0x000162000c1e1b00 */
[----:B------:R-:W-:Y:S05]  /*6250*/  BRA `(.L_x_17156) ;  /* 0x0000000800b47947 */ /* 0x000fea0003800000 */
.L_x_17151:
        /* <DEDUP_REMOVED lines=13> */
.L_x_17165:
[----:B------:R0:W5:Y:S01]  /*6330*/  LDG.E.64 R18, desc[UR36][R2.64] ;  /* 0x0000002402127981 */ /* 0x000162000c1e1b00 */
[----:B------:R-:W-:Y:S05]  /*6340*/  BRA `(.L_x_17156) ;  /* 0x0000000800787947 */ /* 0x000fea0003800000 */
.L_x_17164:
        /* <DEDUP_REMOVED lines=28> */
.L_x_17167:
        /* <DEDUP_REMOVED lines=15> */
.L_x_17166:
[----:B------:R-:W2:Y:S02]  /*6600*/  LDG.E.U16 R0, desc[UR36][R2.64] ;  /* 0x0000002402007981 */ /* 0x000ea4000c1e1500 */
[----:B--2---:R-:W-:-:S04]  /*6610*/  IMAD.U32 R0, R0, 0x10000, RZ ;  /* 0x0001000000007824 */ /* 0x004fc800078e00ff */
[----:B------:R-:W-:-:S04]  /*6620*/  FMUL.FTZ R0, R0, 1 ;  /* 0x3f80000000007820 */ /* 0x000fc80000410000 */
[----:B------:R0:W1:Y:S01]  /*6630*/  F2F.F64.F32 R18, R0 ;  /* 0x0000000000127310 */ /* 0x0000620000201800 */
[----:B------:R-:W-:Y:S05]  /*6640*/  BRA `(.L_x_17156) ;  /* 0x0000000400b87947 */ /* 0x000fea0003800000 */
.L_x_17163:
        /* <DEDUP_REMOVED lines=11> */
.L_x_17170:
        /* <DEDUP_REMOVED lines=21> */
.L_x_17174:
[----:B------:R-:W-:Y:S05]  /*6850*/  BSYNC B1 ;  /* 0x0000000000017941 */ /* 0x000fea0003800000 */
.L_x_17173:
[----:B------:R-:W-:Y:S01]  /*6860*/  LEA R3, R0, 0x3b800000, 0x17 ;  /* 0x3b80000000037811 */ /* 0x000fe200078eb8ff */
[----:B------:R-:W-:-:S05]  /*6870*/  IMAD.SHL.U32 R0, R2, 0x100000, RZ ;  /* 0x0010000002007824 */ /* 0x000fca00078e00ff */
[----:B------:R-:W-:-:S07]  /*6880*/  LOP3.LUT R0, R3, R0, R4, 0xfe, !PT ;  /* 0x0000000003007212 */ /* 0x000fce00078efe04 */
.L_x_17172:
[----:B------:R-:W-:Y:S05]  /*6890*/  BSYNC B0 ;  /* 0x0000000000007941 */ /* 0x000fea0003800000 */
.L_x_17171:
[----:B------:R-:W-:-:S04]  /*68a0*/  FMUL.FTZ R0, R0, 1 ;  /* 0x3f80000000007820 */ /* 0x000fc80000410000 */
[----:B------:R2:W3:Y:S01]  /*68b0*/  F2F.F64.F32 R18, R0 ;  /* 0x0000000000127310 */ /* 0x0004e20000201800 */
[----:B------:R-:W-:Y:S05]  /*68c0*/  BRA `(.L_x_17156) ;  /* 0x0000000400187947 */ /* 0x000fea0003800000 */
.L_x_17169:
        /* <DEDUP_REMOVED lines=21> */
.L_x_17178:
[----:B------:R-:W-:Y:S05]  /*6a20*/  BSYNC B1 ;  /* 0x0000000000017941 */ /* 0x000fea0003800000 */
.L_x_17177:
[----:B------:R-:W-:Y:S01]  /*6a30*/  LEA R3, R0, 0x37800000, 0x17 ;  /* 0x3780000000037811 */ /* 0x000fe200078eb8ff */
[----:B------:R-:W-:-:S05]  /*6a40*/  IMAD.SHL.U32 R0, R2, 0x200000, RZ ;  /* 0x0020000002007824 */ /* 0x000fca00078e00ff */
[----:B------:R-:W-:-:S07]  /*6a50*/  LOP3.LUT R0, R3, R0, R4, 0xfe, !PT ;  /* 0x0000000003007212 */ /* 0x000fce00078efe04 */
.L_x_17176:
[----:B------:R-:W-:Y:S05]  /*6a60*/  BSYNC B0 ;  /* 0x0000000000007941 */ /* 0x000fea0003800000 */
.L_x_17175:
[----:B------:R-:W-:-:S04]  /*6a70*/  FMUL.FTZ R0, R0, 1 ;  /* 0x3f80000000007820 */ /* 0x000fc80000410000 */
[----:B------:R4:W0:Y:S01]  /*6a80*/  F2F.F64.F32 R18, R0 ;  /* 0x0000000000127310 */ /* 0x0008220000201800 */
[----:B------:R-:W-:Y:S05]  /*6a90*/  BRA `(.L_x_17156) ;  /* 0x0000000000a47947 */ /* 0x000fea0003800000 */
.L_x_17168:
        /* <DEDUP_REMOVED lines=14> */
.L_x_17182:
[----:B------:R-:W-:Y:S05]  /*6b80*/  BSYNC B0 ;  /* 0x0000000000007941 */ /* 0x000fea0003800000 */
.L_x_17181:
[----:B------:R-:W-:-:S04]  /*6b90*/  FMUL.FTZ R0, R0, 1 ;  /* 0x3f80000000007820 */ /* 0x000fc80000410000 */
[----:B------:R0:W1:Y:S01]  /*6ba0*/  F2F.F64.F32 R18, R0 ;  /* 0x0000000000127310 */ /* 0x0000620000201800 */
[----:B------:R-:W-:Y:S05]  /*6bb0*/  BRA `(.L_x_17156) ;  /* 0x00000000005c7947 */ /* 0x000fea0003800000 */
.L_x_17155:
[----:B------:R-:W-:Y:S01]  /*6bc0*/  MOV R2, 0x0 ;  /* 0x0000000000027802 */ /* 0x000fe20000000f00 */
[----:B------:R-:W-:Y:S01]  /*6bd0*/  ULDC.64 UR4, c[0x4][0x188] ;  /* 0x0100620000047ab9 */ /* 0x000fe20000000a00 */
[----:B------:R-:W-:Y:S01]  /*6be0*/  ULDC.64 UR6, c[0x4][0x68] ;  /* 0x01001a0000067ab9 */ /* 0x000fe20000000a00 */
[----:B------:R-:W-:Y:S01]  /*6bf0*/  IMAD.U32 R4, RZ, RZ, UR4 ;  /* 0x00000004ff047e24 */ /* 0x000fe2000f8e00ff */
[----:B------:R-:W-:Y:S01]  /*6c00*/  HFMA2.MMA R8, -RZ, RZ, 0, 4.64916229248046875e-06 ;  /* 0x0000004eff087435 */ /* 0x000fe200000001ff */
        /* <DEDUP_REMOVED lines=11> */
.L_x_17183:
[----:B------:R-:W-:Y:S01]  /*6cc0*/  CS2R R18, SRZ ;  /* 0x0000000000127805 */ /* 0x000fe2000001ff00 */
[----:B------:R-:W-:Y:S06]  /*6cd0*/  BRA `(.L_x_17156) ;  /* 0x0000000000147947 */ /* 0x000fec0003800000 */
.L_x_17180:
[----:B------:R-:W2:Y:S02]  /*6ce0*/  LDG.E.64 R18, desc[UR36][R2.64] ;  /* 0x0000002402127981 */ /* 0x000ea4000c1e1b00 */
[----:B--2---:R-:W0:Y:S01]  /*6cf0*/  I2F.F64.U64 R18, R18 ;  /* 0x0000001200127312 */ /* 0x004e220000301800 */
[----:B------:R-:W-:Y:S05]  /*6d00*/  BRA `(.L_x_17156) ;  /* 0x0000000000087947 */ /* 0x000fea0003800000 */
.L_x_17179:
[----:B------:R-:W2:Y:S02]  /*6d10*/  LDG.E R2, desc[UR36][R2.64] ;  /* 0x0000002402027981 */ /* 0x000ea4000c1e1900 */
[----:B--2---:R0:W1:Y:S02]  /*6d20*/  I2F.F64.U32 R18, R2 ;  /* 0x0000000200127312 */ /* 0x0040640000201800 */
.L_x_17156:
        /* <DEDUP_REMOVED lines=18> */
.L_x_17187:
[----:B------:R-:W2:Y:S02]  /*6e50*/  LDG.E.U8 R2, desc[UR36][R4.64] ;  /* 0x0000002404027981 */ /* 0x000ea4000c1e1100 */
[----:B--2---:R-:W0:Y:S01]  /*6e60*/  I2F.F64.U16 R2, R2 ;  /* 0x0000000200027312 */ /* 0x004e220000101800 */
[----:B------:R-:W-:Y:S05]  /*6e70*/  BRA `(.L_x_17189) ;  /* 0x0000000c00707947 */ /* 0x000fea0003800000 */
.L_x_17186:
[----:B------:R-:W-:-:S13]  /*6e80*/  ISETP.NE.AND P0, PT, R0, 0x2, PT ;  /* 0x000000020000780c */ /* 0x000fda0003f05270 */
[----:B------:R-:W-:Y:S05]  /*6e90*/  @!P0 BRA `(.L_x_17190) ;  /* 0x0000000000288947 */ /* 0x000fea0003800000 */
[----:B------:R-:W-:-:S13]  /*6ea0*/  ISETP.NE.AND P0, PT, R0, 0x3, PT ;  /* 0x000000030000780c */ /* 0x000fda0003f05270 */
[----:B------:R-:W-:Y:S05]  /*6eb0*/  @!P0 BRA `(.L_x_17191) ;  /* 0x0000000000148947 */ /* 0x000fea0003800000 */
[----:B------:R-:W-:-:S13]  /*6ec0*/  ISETP.NE.AND P0, PT, R0, 0x4, PT ;  /* 0x000000040000780c */ /* 0x000fda0003f05270 */
[----:B------:R-:W-:Y:S05]  /*6ed0*/  @P0 BRA `(.L_x_17188) ;  /* 0x0000000800fc0947 */ /* 0x000fea0003800000 */
[----:B------:R-:W2:Y:S02]  /*6ee0*/  LDG.E.64 R2, desc[UR36][R4.64] ;  /* 0x0000002404027981 */ /* 0x000ea4000c1e1b00 */
[----:B--2---:R-:W2:Y:S01]  /*6ef0*/  I2F.F64.S64 R2, R2 ;  /* 0x0000000200027312 */ /* 0x004ea20000301c00 */
[----:B------:R-:W-:Y:S05]  /*6f00*/  BRA `(.L_x_17189) ;  /* 0x0000000c004c7947 */ /* 0x000fea0003800000 */
.L_x_17191:
[----:B------:R-:W2:Y:S02]  /*6f10*/  LDG.E R2, desc[UR36][R4.64] ;  /* 0x0000002404027981 */ /* 0x000ea4000c1e1900 */
[----:B--2---:R-:W4:Y:S01]  /*6f20*/  I2F.F64 R2, R2 ;  /* 0x0000000200027312 */ /* 0x004f220000201c00 */
[----:B------:R-:W-:Y:S05]  /*6f30*/  BRA `(.L_x_17189) ;  /* 0x0000000c00407947 */ /* 0x000fea0003800000 */
.L_x_17190:
[----:B------:R-:W2:Y:S02]  /*6f40*/  LDG.E.U16 R2, desc[UR36][R4.64] ;  /* 0x0000002404027981 */ /* 0x000ea4000c1e1500 */
[----:B--2---:R-:W0:Y:S01]  /*6f50*/  I2F.F64.S16 R2, R2 ;  /* 0x0000000200027312 */ /* 0x004e220000101c00 */
[----:B------:R-:W-:Y:S05]  /*6f60*/  BRA `(.L_x_17189) ;  /* 0x0000000c00347947 */ /* 0x000fea0003800000 */
.L_x_17185:
        /* <DEDUP_REMOVED lines=10> */
.L_x_17193:
[----:B------:R-:W2:Y:S02]  /*7010*/  LDG.E.U16 R0, desc[UR36][R4.64] ;  /* 0x0000002404007981 */ /* 0x000ea4000c1e1500 */
[----:B--2---:R-:W-:-:S05]  /*7020*/  HADD2.F32 R0, -RZ, R0.H0_H0 ;  /* 0x20000000ff007230 */ /* 0x004fca0000004100 */
[----:B------:R-:W-:-:S04]  /*7030*/  FMUL.FTZ R0, R0, 1 ;  /* 0x3f80000000007820 */ /* 0x000fc80000410000 */
[----:B------:R0:W2:Y:S01]  /*7040*/  F2F.F64.F32 R2, R0 ;  /* 0x0000000000027310 */ /* 0x0000a20000201800 */
[----:B------:R-:W-:Y:S05]  /*7050*/  BRA `(.L_x_17189) ;  /* 0x0000000800f87947 */ /* 0x000fea0003800000 */
.L_x_17192:
        /* <DEDUP_REMOVED lines=10> */
.L_x_17195:
[----:B------:R-:W2:Y:S02]  /*7100*/  LDG.E.U16 R4, desc[UR36][R4.64] ;  /* 0x0000002404047981 */ /* 0x000ea4000c1e1500 */
[----:B--2---:R-:W-:-:S05]  /*7110*/  HADD2.F32 R0, -RZ, R4.H0_H0 ;  /* 0x20000004ff007230 */ /* 0x004fca0000004100 */
[----:B------:R-:W-:-:S04]  /*7120*/  FMUL.FTZ R0, R0, 1 ;  /* 0x3f80000000007820 */ /* 0x000fc80000410000 */
[----:B------:R0:W2:Y:S01]  /*7130*/  F2F.F64.F32 R2, R0 ;  /* 0x0000000000027310 */ /* 0x0000a20000201800 */
[----:B------:R-:W-:Y:S05]  /*7140*/  BRA `(.L_x_17189) ;  /* 0x0000000800bc7947 */ /* 0x000fea0003800000 */
.L_x_17194:
[----:B------:R0:W5:Y:S01]  /*7150*/  LDG.E.64 R2, desc[UR36][R4.64] ;  /* 0x0000002404027981 */ /* 0x000162000c1e1b00 */
[----:B------:R-:W-:Y:S05]  /*7160*/  BRA `(.L_x_17189) ;  /* 0x0000000800b47947 */ /* 0x000fea0003800000 */
.L_x_17184:
        /* <DEDUP_REMOVED lines=13> */
.L_x_17198:
[----:B------:R0:W5:Y:S01]  /*7240*/  LDG.E.64 R2, desc[UR36][R4.64] ;  /* 0x0000002404027981 */ /* 0x000162000c1e1b00 */
[----:B------:R-:W-:Y:S05]  /*7250*/  BRA `(.L_x_17189) ;  /* 0x0000000800787947 */ /* 0x000fea0003800000 */
.L_x_17197:
        /* <DEDUP_REMOVED lines=28> */
.L_x_17200:
        /* <DEDUP_REMOVED lines=15> */
.L_x_17199:
[----:B------:R-:W2:Y:S02]  /*7510*/  LDG.E.U16 R0, desc[UR36][R4.64] ;  /* 0x0000002404007981 */ /* 0x000ea4000c1e1500 */
[----:B--2---:R-:W-:-:S04]  /*7520*/  IMAD.U32 R0, R0, 0x10000, RZ ;  /* 0x0001000000007824 */ /* 0x004fc800078e00ff */
[----:B------:R-:W-:-:S04]  /*7530*/  FMUL.FTZ R0, R0, 1 ;  /* 0x3f80000000007820 */ /* 0x000fc80000410000 */
[----:B------:R0:W2:Y:S01]  /*7540*/  F2F.F64.F32 R2, R0 ;  /* 0x0000000000027310 */ /* 0x0000a20000201800 */
[----:B------:R-:W-:Y:S05]  /*7550*/  BRA `(.L_x_17189) ;  /* 0x0000000400b87947 */ /* 0x000fea0003800000 */
.L_x_17196:
        /* <DEDUP_REMOVED lines=11> */
.L_x_17203:
        /* <DEDUP_REMOVED lines=21> */
.L_x_17207:
[----:B------:R-:W-:Y:S05]  /*7760*/  BSYNC B1 ;  /* 0x0000000000017941 */ /* 0x000fea0003800000 */
.L_x_17206:
[----:B------:R-:W-:Y:S01]  /*7770*/  LEA R3, R0, 0x3b800000, 0x17 ;  /* 0x3b80000000037811 */ /* 0x000fe200078eb8ff */
[----:B------:R-:W-:-:S05]  /*7780*/  IMAD.SHL.U32 R0, R2, 0x100000, RZ ;  /* 0x0010000002007824 */ /* 0x000fca00078e00ff */
[----:B------:R-:W-:-:S07]  /*7790*/  LOP3.LUT R0, R3, R0, R4, 0xfe, !PT ;  /* 0x0000000003007212 */ /* 0x000fce00078efe04 */
.L_x_17205:
[----:B------:R-:W-:Y:S05]  /*77a0*/  BSYNC B0 ;  /* 0x0000000000007941 */ /* 0x000fea0003800000 */
.L_x_17204:
[----:B------:R-:W-:-:S04]  /*77b0*/  FMUL.FTZ R0, R0, 1 ;  /* 0x3f80000000007820 */ /* 0x000fc80000410000 */
[----:B------:R0:W2:Y:S01]  /*77c0*/  F2F.F64.F32 R2, R0 ;  /* 0x0000000000027310 */ /* 0x0000a20000201800 */
[----:B------:R-:W-:Y:S05]  /*77d0*/  BRA `(.L_x_17189) ;  /* 0x0000000400187947 */ /* 0x000fea0003800000 */
.L_x_17202:
        /* <DEDUP_REMOVED lines=21> */
.L_x_17211:
[----:B------:R-:W-:Y:S05]  /*7930*/  BSYNC B1 ;  /* 0x0000000000017941 */ /* 0x000fea0003800000 */
.L_x_17210:
[----:B------:R-:W-:Y:S01]  /*7940*/  LEA R3, R0, 0x37800000, 0x17 ;  /* 0x3780000000037811 */ /* 0x000fe200078eb8ff */
[----:B------:R-:W-:-:S05]  /*7950*/  IMAD.SHL.U32 R0, R2, 0x200000, RZ ;  /* 0x0020000002007824 */ /* 0x000fca00078e00ff */
[----:B------:R-:W-:-:S07]  /*7960*/  LOP3.LUT R0, R3, R0, R4, 0xfe, !PT ;  /* 0x0000000003007212 */ /* 0x000fce00078efe04 */
.L_x_17209:
[----:B------:R-:W-:Y:S05]  /*7970*/  BSYNC B0 ;  /* 0x0000000000007941 */ /* 0x000fea0003800000 */
.L_x_17208:
[----:B------:R-:W-:-:S04]  /*7980*/  FMUL.FTZ R0, R0, 1 ;  /* 0x3f80000000007820 */ /* 0x000fc80000410000 */
[----:B------:R0:W2:Y:S01]  /*7990*/  F2F.F64.F32 R2, R0 ;  /* 0x0000000000027310 */ /* 0x0000a20000201800 */
[----:B------:R-:W-:Y:S05]  /*79a0*/  BRA `(.L_x_17189) ;  /* 0x0000000000a47947 */ /* 0x000fea0003800000 */
.L_x_17201:
        /* <DEDUP_REMOVED lines=14> */
.L_x_17215:
[----:B------:R-:W-:Y:S05]  /*7a90*/  BSYNC B0 ;  /* 0x0000000000007941 */ /* 0x000fea0003800000 */
.L_x_17214:
[----:B------:R-:W-:-:S04]  /*7aa0*/  FMUL.FTZ R0, R0, 1 ;  /* 0x3f80000000007820 */ /* 0x000fc80000410000 */
[----:B------:R0:W2:Y:S01]  /*7ab0*/  F2F.F64.F32 R2, R0 ;  /* 0x0000000000027310 */ /* 0x0000a20000201800 */
[----:B------:R-:W-:Y:S05]  /*7ac0*/  BRA `(.L_x_17189) ;  /* 0x00000000005c7947 */ /* 0x000fea0003800000 */
.L_x_17188:
        /* <DEDUP_REMOVED lines=16> */
.L_x_17216:
[----:B------:R-:W-:Y:S01]  /*7bd0*/  CS2R R2, SRZ ;  /* 0x0000000000027805 */ /* 0x000fe2000001ff00 */
[----:B------:R-:W-:Y:S06]  /*7be0*/  BRA `(.L_x_17189) ;  /* 0x0000000000147947 */ /* 0x000fec0003800000 */
.L_x_17213:
[----:B------:R-:W2:Y:S02]  /*7bf0*/  LDG.E.64 R2, desc[UR36][R4.64] ;  /* 0x0000002404027981 */ /* 0x000ea4000c1e1b00 */
[----:B--2---:R-:W0:Y:S01]  /*7c00*/  I2F.F64.U64 R2, R2 ;  /* 0x0000000200027312 */ /* 0x004e220000301800 */
[----:B------:R-:W-:Y:S05]  /*7c10*/  BRA `(.L_x_17189) ;  /* 0x0000000000087947 */ /* 0x000fea0003800000 */
.L_x_17212:
[----:B------:R-:W2:Y:S02]  /*7c20*/  LDG.E R2, desc[UR36][R4.64] ;  /* 0x0000002404027981 */ /* 0x000ea4000c1e1900 */
[----:B--2---:R-:W0:Y:S02]  /*7c30*/  I2F.F64.U32 R2, R2 ;  /* 0x0000000200027312 */ /* 0x004e240000201800 */
.L_x_17189:
        /* <DEDUP_REMOVED lines=21> */
.L_x_17218:
[----:B------:R-:W-:Y:S05]  /*7d90*/  BSYNC B0 ;  /* 0x0000000000007941 */ /* 0x000fea0003800000 */
.L_x_17217:
        /* <DEDUP_REMOVED lines=12> */
.L_x_17222:
[----:B------:R-:W4:Y:S02]  /*7e60*/  F2I.S64.F64.TRUNC R4, R4 ;  /* 0x0000000400047311 */ /* 0x000f24000030d900 */
[----:B----4-:R-:W-:-:S05]  /*7e70*/  IMAD.MOV.U32 R3, RZ, RZ, R4 ;  /* 0x000000ffff037224 */ /* 0x010fca00078e0004 */
[----:B------:R0:W-:Y:S01]  /*7e80*/  STG.E.U8 desc[UR36][R16.64], R3 ;  /* 0x0000000310007986 */ /* 0x0001e2000c101124 */
[----:B------:R-:W-:Y:S05]  /*7e90*/  BRA `(.L_x_17224) ;  /* 0x0000000c00f87947 */ /* 0x000fea0003800000 */
.L_x_17221:
        /* <DEDUP_REMOVED lines=9> */
.L_x_17226:
[----:B------:R-:W0:Y:S02]  /*7f30*/  F2I.F64.TRUNC R5, R4 ;  /* 0x0000000400057311 */ /* 0x000e24000030d100 */
[----:B0-----:R0:W-:Y:S01]  /*7f40*/  STG.E desc[UR36][R16.64], R5 ;  /* 0x0000000510007986 */ /* 0x0011e2000c101924 */
[----:B------:R-:W-:Y:S05]  /*7f50*/  BRA `(.L_x_17224) ;  /* 0x0000000c00c87947 */ /* 0x000fea0003800000 */
.L_x_17225:
[----:B------:R-:W0:Y:S02]  /*7f60*/  F2I.F64.TRUNC R5, R4 ;  /* 0x0000000400057311 */ /* 0x000e24000030d100 */
[----:B0-----:R0:W-:Y:S01]  /*7f70*/  STG.E.U16 desc[UR36][R16.64], R5 ;  /* 0x0000000510007986 */ /* 0x0011e2000c101524 */
[----:B------:R-:W-:Y:S05]  /*7f80*/  BRA `(.L_x_17224) ;  /* 0x0000000c00bc7947 */ /* 0x000fea0003800000 */
.L_x_17220:
        /* <DEDUP_REMOVED lines=13> */
.L_x_17228:
        /* <DEDUP_REMOVED lines=8> */
.L_x_17227:
        /* <DEDUP_REMOVED lines=14> */
.L_x_17230:
        /* <DEDUP_REMOVED lines=9> */
.L_x_17229:
[----:B------:R0:W-:Y:S01]  /*8250*/  STG.E.64 desc[UR36][R16.64], R4 ;  /* 0x0000000410007986 */ /* 0x0001e2000c101b24 */
[----:B------:R-:W-:Y:S05]  /*8260*/  BRA `(.L_x_17224) ;  /* 0x0000000c00047947 */ /* 0x000fea0003800000 */
.L_x_17219:
        /* <DEDUP_REMOVED lines=12> */
.L_x_17233:
[----:B------:R-:W-:-:S05]  /*8330*/  CS2R R6, SRZ ;  /* 0x0000000000067805 */ /* 0x000fca000001ff00 */
[----:B------:R0:W-:Y:S01]  /*8340*/  STG.E.128 desc[UR36][R16.64], R4 ;  /* 0x0000000410007986 */ /* 0x0001e2000c101d24 */
[----:B------:R-:W-:Y:S05]  /*8350*/  BRA `(.L_x_17224) ;  /* 0x0000000800c87947 */ /* 0x000fea0003800000 */
.L_x_17232:
        /* <DEDUP_REMOVED lines=25> */
.L_x_17237:
[----:B------:R-:W-:Y:S05]  /*84f0*/  BSYNC B0 ;  /* 0x0000000000007941 */ /* 0x000fea0003800000 */
.L_x_17236:
[----:B------:R-:W-:-:S05]  /*8500*/  LOP3.LUT R3, R0, R3, RZ, 0xfc, !PT ;  /* 0x0000000300037212 */ /* 0x000fca00078efcff */
[----:B------:R0:W-:Y:S01]  /*8510*/  STG.E.U8 desc[UR36][R16.64], R3 ;  /* 0x0000000310007986 */ /* 0x0001e2000c101124 */
[----:B------:R-:W-:Y:S05]  /*8520*/  BRA `(.L_x_17224) ;  /* 0x0000000800547947 */ /* 0x000fea0003800000 */
.L_x_17235:
        /* <DEDUP_REMOVED lines=17> */
.L_x_17239:
[----:B------:R-:W-:Y:S02]  /*8640*/  ISETP.GT.U32.AND P0, PT, R2, 0x7f800000, PT ;  /* 0x7f8000000200780c */ /* 0x000fe40003f04070 */
[----:B------:R-:W-:-:S04]  /*8650*/  MOV R0, 0x7f ;  /* 0x0000007f00007802 */ /* 0x000fc80000000f00 */
[----:B------:R-:W-:-:S07]  /*8660*/  SEL R0, R0, 0x7c, P0 ;  /* 0x0000007c00007807 */ /* 0x000fce0000000000 */
.L_x_17240:
[----:B------:R-:W-:Y:S05]  /*8670*/  BSYNC B0 ;  /* 0x0000000000007941 */ /* 0x000fea0003800000 */
.L_x_17238:
[----:B------:R-:W-:-:S04]  /*8680*/  LOP3.LUT R2, R3, 0x80000000, RZ, 0xc0, !PT ;  /* 0x8000000003027812 */ /* 0x000fc800078ec0ff */
[----:B------:R-:W-:-:S04]  /*8690*/  SHF.R.U32.HI R3, RZ, 0x18, R2 ;  /* 0x00000018ff037819 */ /* 0x000fc80000011602 */
[----:B------:R-:W-:-:S05]  /*86a0*/  LOP3.LUT R3, R0, R3, RZ, 0xfc, !PT ;  /* 0x0000000300037212 */ /* 0x000fca00078efcff */
[----:B------:R0:W-:Y:S01]  /*86b0*/  STG.E.U8 desc[UR36][R16.64], R3 ;  /* 0x0000000310007986 */ /* 0x0001e2000c101124 */
[----:B------:R-:W-:Y:S05]  /*86c0*/  BRA `(.L_x_17224) ;  /* 0x0000000400ec7947 */ /* 0x000fea0003800000 */
.L_x_17234:
        /* <DEDUP_REMOVED lines=8> */
.L_x_17231:
        /* <DEDUP_REMOVED lines=11> */
.L_x_17243:
        /* <DEDUP_REMOVED lines=21> */
.L_x_17246:
[----:B------:R-:W-:-:S04]  /*8950*/  LOP3.LUT R2, R3, 0x80000000, RZ, 0xc0, !PT ;  /* 0x8000000003027812 */ /* 0x000fc800078ec0ff */
[----:B------:R-:W-:-:S04]  /*8960*/  SHF.R.U32.HI R3, RZ, 0x18, R2 ;  /* 0x00000018ff037819 */ /* 0x000fc80000011602 */
[----:B------:R-:W-:-:S04]  /*8970*/  LOP3.LUT R0, R0, R3, RZ, 0xfc, !PT ;  /* 0x0000000300007212 */ /* 0x000fc800078efcff */
[----:B------:R-:W-:-:S07]  /*8980*/  PRMT R8, R0, 0x7610, R8 ;  /* 0x0000761000087816 */ /* 0x000fce0000000008 */
.L_x_17245:
[----:B------:R-:W-:Y:S05]  /*8990*/  BSYNC B0 ;  /* 0x0000000000007941 */ /* 0x000fea0003800000 */
.L_x_17244:
[----:B------:R3:W-:Y:S01]  /*89a0*/  STG.E.U8 desc[UR36][R16.64], R8 ;  /* 0x0000000810007986 */ /* 0x0007e2000c101124 */
[----:B------:R-:W-:Y:S05]  /*89b0*/  BRA `(.L_x_17224) ;  /* 0x0000000400307947 */ /* 0x000fea0003800000 */
.L_x_17242:
        /* <DEDUP_REMOVED lines=21> */
.L_x_17249:
[----:B------:R-:W-:-:S04]  /*8b10*/  LOP3.LUT R2, R3, 0x80000000, RZ, 0xc0, !PT ;  /* 0x8000000003027812 */ /* 0x000fc800078ec0ff */
[----:B------:R-:W-:-:S04]  /*8b20*/  SHF.R.U32.HI R3, RZ, 0x18, R2 ;  /* 0x00000018ff037819 */ /* 0x000fc80000011602 */
[----:B------:R-:W-:-:S04]  /*8b30*/  LOP3.LUT R0, R0, R3, RZ, 0xfc, !PT ;  /* 0x0000000300007212 */ /* 0x000fc800078efcff */
[----:B------:R-:W-:-:S07]  /*8b40*/  PRMT R8, R0, 0x7610, R8 ;  /* 0x0000761000087816 */ /* 0x000fce0000000008 */
.L_x_17248:
[----:B------:R-:W-:Y:S05]  /*8b50*/  BSYNC B0 ;  /* 0x0000000000007941 */ /* 0x000fea0003800000 */
.L_x_17247:
[----:B------:R0:W-:Y:S01]  /*8b60*/  STG.E.U8 desc[UR36][R16.64], R8 ;  /* 0x0000000810007986 */ /* 0x0001e2000c101124 */
[----:B------:R-:W-:Y:S05]  /*8b70*/  BRA `(.L_x_17224) ;  /* 0x0000000000c07947 */ /* 0x000fea0003800000 */
.L_x_17241:
        /* <DEDUP_REMOVED lines=26> */
.L_x_17223:
[----:B------:R-:W-:Y:S01]  /*8d20*/  MOV R0, 0x0 ;  /* 0x0000000000007802 */ /* 0x000fe20000000f00 */
[----:B------:R-:W-:Y:S01]  /*8d30*/  ULDC.64 UR4, c[0x4][0x188] ;  /* 0x0100620000047ab9 */ /* 0x000fe20000000a00 */
[----:B------:R-:W-:Y:S01]  /*8d40*/  ULDC.64 UR6, c[0x4][0x70] ;  /* 0x01001c0000067ab9 */ /* 0x000fe20000000a00 */
[----:B------:R-:W-:Y:S01]  /*8d50*/  IMAD.U32 R4, RZ, RZ, UR4 ;  /* 0x00000004ff047e24 */ /* 0x000fe2000f8e00ff */
[----:B----4-:R0:W1:Y:S01]  /*8d60*/  LDC.64 R2, c[0x4][R0] ;  /* 0x0100000000027b82 */ /* 0x0100620000000a00 */
        /* <DEDUP_REMOVED lines=11> */
.L_x_17252:
[----:B------:R-:W-:Y:S05]  /*8e20*/  BRA `(.L_x_17224) ;  /* 0x0000000000147947 */ /* 0x000fea0003800000 */
.L_x_17251:
[----:B------:R-:W0:Y:S02]  /*8e30*/  F2I.U64.F64.TRUNC R4, R4 ;  /* 0x0000000400047311 */ /* 0x000e24000030d800 */
[----:B0-----:R2:W-:Y:S01]  /*8e40*/  STG.E.64 desc[UR36][R16.64], R4 ;  /* 0x0000000410007986 */ /* 0x0015e2000c101b24 */
[----:B------:R-:W-:Y:S05]  /*8e50*/  BRA `(.L_x_17224) ;  /* 0x0000000000087947 */ /* 0x000fea0003800000 */
.L_x_17250:
[----:B------:R-:W0:Y:S02]  /*8e60*/  F2I.U32.F64.TRUNC R5, R4 ;  /* 0x0000000400057311 */ /* 0x000e24000030d000 */
[----:B0-----:R0:W-:Y:S02]  /*8e70*/  STG.E desc[UR36][R16.64], R5 ;  /* 0x0000000510007986 */ /* 0x0011e4000c101924 */
.L_x_17224:
[----:B------:R-:W-:-:S07]  /*8e80*/  VIADD R23, R23, 0x80 ;  /* 0x0000008017177836 */ /* 0x000fce0000000000 */
.L_x_17149:
[----:B------:R-:W-:Y:S05]  /*8e90*/  BSYNC B6 ;  /* 0x0000000000067941 */ /* 0x000fea0003800000 */
.L_x_17148:
[----:B------:R-:W-:Y:S01]  /*8ea0*/  ULDC UR4, c[0x0][0x210] ;  /* 0x0000840000047ab9 */ /* 0x000fe20000000800 */
[----:B------:R-:W-:Y:S01]  /*8eb0*/  BSSY B6, `(.L_x_17253) ;  /* 0x000046f000067945 */ /* 0x000fe20003800000 */
[----:B------:R-:W-:-:S13]  /*8ec0*/  ISETP.GE.AND P0, PT, R23, UR4, PT ;  /* 0x0000000417007c0c */ /* 0x000fda000bf06270 */
[----:B------:R-:W-:Y:S05]  /*8ed0*/  @P0 BRA `(.L_x_17254) ;  /* 0x0000004400b00947 */ /* 0x000fea0003800000 */
[----:B0--3--:R-:W0:Y:S01]  /*8ee0*/  LDC R6, c[0x0][0x218] ;  /* 0x00008600ff067b82 */ /* 0x009e220000000800 */
[----:B------:R-:W-:Y:S01]  /*8ef0*/  HFMA2.MMA R22, -RZ, RZ, 0, 0 ;  /* 0x00000000ff167435 */ /* 0x000fe200000001ff */
[----:B--2---:R-:W-:Y:S02]  /*8f00*/  IMAD.MOV.U32 R0, RZ, RZ, RZ ;  /* 0x000000ffff007224 */ /* 0x004fe400078e00ff */
[----:B-1----:R-:W-:Y:S01]  /*8f10*/  IMAD.MOV.U32 R16, RZ, RZ, RZ ;  /* 0x000000ffff107224 */ /* 0x002fe200078e00ff */
[----:B0-----:R-:W-:-:S13]  /*8f20*/  ISETP.NE.AND P0, PT, R6, RZ, PT ;  /* 0x000000ff0600720c */ /* 0x001fda0003f05270 */
        /* <DEDUP_REMOVED lines=349> */
.L_x_17255:
        /* <DEDUP_REMOVED lines=21> */
.L_x_17259:
[----:B------:R-:W2:Y:S02]  /*a650*/  LDG.E.U8 R2, desc[UR36][R2.64] ;  /* 0x0000002402027981 */ /* 0x000ea4000c1e1100 */
[----:B--2---:R0:W1:Y:S01]  /*a660*/  I2F.F64.U16 R18, R2 ;  /* 0x0000000200127312 */ /* 0x0040620000101800 */
[----:B------:R-:W-:Y:S05]  /*a670*/  BRA `(.L_x_17261) ;  /* 0x0000000c00707947 */ /* 0x000fea0003800000 */
.L_x_17258:
        /* <DEDUP_REMOVED lines=9> */
.L_x_17263:
[----:B------:R-:W2:Y:S02]  /*a710*/  LDG.E R2, desc[UR36][R2.64] ;  /* 0x0000002402027981 */ /* 0x000ea4000c1e1900 */
[----:B--2---:R0:W1:Y:S01]  /*a720*/  I2F.F64 R18, R2 ;  /* 0x0000000200127312 */ /* 0x0040620000201c00 */
[----:B------:R-:W-:Y:S05]  /*a730*/  BRA `(.L_x_17261) ;  /* 0x0000000c00407947 */ /* 0x000fea0003800000 */
.L_x_17262:
[----:B------:R-:W2:Y:S02]  /*a740*/  LDG.E.U16 R2, desc[UR36][R2.64] ;  /* 0x0000002402027981 */ /* 0x000ea4000c1e1500 */
[----:B--2---:R0:W1:Y:S01]  /*a750*/  I2F.F64.S16 R18, R2 ;  /* 0x0000000200127312 */ /* 0x0040620000101c00 */
[----:B------:R-:W-:Y:S05]  /*a760*/  BRA `(.L_x_17261) ;  /* 0x0000000c00347947 */ /* 0x000fea0003800000 */
.L_x_17257:
        /* <DEDUP_REMOVED lines=10> */
.L_x_17265:
[----:B------:R-:W2:Y:S02]  /*a810*/  LDG.E.U16 R0, desc[UR36][R2.64] ;  /* 0x0000002402007981 */ /* 0x000ea4000c1e1500 */
[----:B--2---:R-:W-:-:S05]  /*a820*/  HADD2.F32 R0, -RZ, R0.H0_H0 ;  /* 0x20000000ff007230 */ /* 0x004fca0000004100 */
[----:B------:R-:W-:-:S04]  /*a830*/  FMUL.FTZ R0, R0, 1 ;  /* 0x3f80000000007820 */ /* 0x000fc80000410000 */
[----:B------:R0:W1:Y:S01]  /*a840*/  F2F.F64.F32 R18, R0 ;  /* 0x0000000000127310 */ /* 0x0000620000201800 */
[----:B------:R-:W-:Y:S05]  /*a850*/  BRA `(.L_x_17261) ;  /* 0x0000000800f87947 */ /* 0x000fea0003800000 */
.L_x_17264:
        /* <DEDUP_REMOVED lines=10> */
.L_x_17267:
[----:B------:R-:W2:Y:S02]  /*a900*/  LDG.E.U16 R2, desc[UR36][R2.64] ;  /* 0x0000002402027981 */ /* 0x000ea4000c1e1500 */
[----:B--2---:R-:W-:-:S05]  /*a910*/  HADD2.F32 R0, -RZ, R2.H0_H0 ;  /* 0x20000002ff007230 */ /* 0x004fca0000004100 */
[----:B------:R-:W-:-:S04]  /*a920*/  FMUL.FTZ R0, R0, 1 ;  /* 0x3f80000000007820 */ /* 0x000fc80000410000 */
[----:B------:R3:W4:Y:S01]  /*a930*/  F2F.F64.F32 R18, R0 ;  /* 0x0000000000127310 */ /* 0x0007220000201800 */
[----:B------:R-:W-:Y:S05]  /*a940*/  BRA `(.L_x_17261) ;  /* 0x0000000800bc7947 */ /* 0x000fea0003800000 */
.L_x_17266:
[----:B------:R0:W5:Y:S01]  /*a950*/  LDG.E.64 R18, desc[UR36][R2.64] ;  /* 0x0000002402127981 */ /* 0x000162000c1e1b00 */
[----:B------:R-:W-:Y:S05]  /*a960*/  BRA `(.L_x_17261) ;  /* 0x0000000800b47947 */ /* 0x000fea0003800000 */
.L_x_17256:
        /* <DEDUP_REMOVED lines=13> */
.L_x_17270:
[----:B------:R0:W5:Y:S01]  /*aa40*/  LDG.E.64 R18, desc[UR36][R2.64] ;  /* 0x0000002402127981 */ /* 0x000162000c1e1b00 */
[----:B------:R-:W-:Y:S05]  /*aa50*/  BRA `(.L_x_17261) ;  /* 0x0000000800787947 */ /* 0x000fea0003800000 */
.L_x_17269:
        /* <DEDUP_REMOVED lines=28> */
.L_x_17272:
        /* <DEDUP_REMOVED lines=15> */
.L_x_17271:
[----:B------:R-:W2:Y:S02]  /*ad10*/  LDG.E.U16 R0, desc[UR36][R2.64] ;  /* 0x0000002402007981 */ /* 0x000ea4000c1e1500 */
[----:B--2---:R-:W-:-:S04]  /*ad20*/  IMAD.U32 R0, R0, 0x10000, RZ ;  /* 0x0001000000007824 */ /* 0x004fc800078e00ff */
[----:B------:R-:W-:-:S04]  /*ad30*/  FMUL.FTZ R0, R0, 1 ;  /* 0x3f80000000007820 */ /* 0x000fc80000410000 */
[----:B------:R0:W1:Y:S01]  /*ad40*/  F2F.F64.F32 R18, R0 ;  /* 0x0000000000127310 */ /* 0x0000620000201800 */
[----:B------:R-:W-:Y:S05]  /*ad50*/  BRA `(.L_x_17261) ;  /* 0x0000000400b87947 */ /* 0x000fea0003800000 */
.L_x_17268:
        /* <DEDUP_REMOVED lines=11> */
.L_x_17275:
        /* <DEDUP_REMOVED lines=21> */
.L_x_17279:
[----:B------:R-:W-:Y:S05]  /*af60*/  BSYNC B1 ;  /* 0x0000000000017941 */ /* 0x000fea0003800000 */
.L_x_17278:
[----:B------:R-:W-:Y:S01]  /*af70*/  LEA R3, R0, 0x3b800000, 0x17 ;  /* 0x3b80000000037811 */ /* 0x000fe200078eb8ff */
[----:B------:R-:W-:-:S05]  /*af80*/  IMAD.SHL.U32 R0, R2, 0x100000, RZ ;  /* 0x0010000002007824 */ /* 0x000fca00078e00ff */
[----:B------:R-:W-:-:S07]  /*af90*/  LOP3.LUT R0, R3, R0, R4, 0xfe, !PT ;  /* 0x0000000003007212 */ /* 0x000fce00078efe04 */
.L_x_17277:
[----:B------:R-:W-:Y:S05]  /*afa0*/  BSYNC B0 ;  /* 0x0000000000007941 */ /* 0x000fea0003800000 */
.L_x_17276:
[----:B------:R-:W-:-:S04]  /*afb0*/  FMUL.FTZ R0, R0, 1 ;  /* 0x3f80000000007820 */ /* 0x000fc80000410000 */
[----:B------:R0:W1:Y:S01]  /*afc0*/  F2F.F64.F32 R18, R0 ;  /* 0x0000000000127310 */ /* 0x0000620000201800 */
[----:B------:R-:W-:Y:S05]  /*afd0*/  BRA `(.L_x_17261) ;  /* 0x0000000400187947 */ /* 0x000fea0003800000 */
.L_x_17274:
        /* <DEDUP_REMOVED lines=21> */
.L_x_17283:
[----:B------:R-:W-:Y:S05]  /*b130*/  BSYNC B1 ;  /* 0x0000000000017941 */ /* 0x000fea0003800000 */
.L_x_17282:
[----:B------:R-:W-:Y:S01]  /*b140*/  LEA R3, R0, 0x37800000, 0x17 ;  /* 0x3780000000037811 */ /* 0x000fe200078eb8ff */
[----:B------:R-:W-:-:S05]  /*b150*/  IMAD.SHL.U32 R0, R2, 0x200000, RZ ;  /* 0x0020000002007824 */ /* 0x000fca00078e00ff */
[----:B------:R-:W-:-:S07]  /*b160*/  LOP3.LUT R0, R3, R0, R4, 0xfe, !PT ;  /* 0x0000000003007212 */ /* 0x000fce00078efe04 */
.L_x_17281:
[----:B------:R-:W-:Y:S05]  /*b170*/  BSYNC B0 ;  /* 0x0000000000007941 */ /* 0x000fea0003800000 */
.L_x_17280:
[----:B------:R-:W-:-:S04]  /*b180*/  FMUL.FTZ R0, R0, 1 ;  /* 0x3f80000000007820 */ /* 0x000fc80000410000 */
[----:B------:R0:W1:Y:S01]  /*b190*/  F2F.F64.F32 R18, R0 ;  /* 0x0000000000127310 */ /* 0x0000620000201800 */
[----:B------:R-:W-:Y:S05]  /*b1a0*/  BRA `(.L_x_17261) ;  /* 0x0000000000a47947 */ /* 0x000fea0003800000 */
.L_x_17273:
        /* <DEDUP_REMOVED lines=14> */
.L_x_17287:
[----:B------:R-:W-:Y:S05]  /*b290*/  BSYNC B0 ;  /* 0x0000000000007941 */ /* 0x000fea0003800000 */
.L_x_17286:
[----:B------:R-:W-:-:S04]  /*b2a0*/  FMUL.FTZ R0, R0, 1 ;  /* 0x3f80000000007820 */ /* 0x000fc80000410000 */
[----:B------:R0:W1:Y:S01]  /*b2b0*/  F2F.F64.F32 R18, R0 ;  /* 0x0000000000127310 */ /* 0x0000620000201800 */
[----:B------:R-:W-:Y:S05]  /*b2c0*/  BRA `(.L_x_17261) ;  /* 0x00000000005c7947 */ /* 0x000fea0003800000 */
.L_x_17260:
        /* <DEDUP_REMOVED lines=16> */
.L_x_17288:
[----:B------:R-:W-:Y:S01]  /*b3d0*/  CS2R R18, SRZ ;  /* 0x0000000000127805 */ /* 0x000fe2000001ff00 */
[----:B------:R-:W-:Y:S06]  /*b3e0*/  BRA `(.L_x_17261) ;  /* 0x0000000000147947 */ /* 0x000fec0003800000 */
.L_x_17285:
[----:B------:R-:W2:Y:S02]  /*b3f0*/  LDG.E.64 R18, desc[UR36][R2.64] ;  /* 0x0000002402127981 */ /* 0x000ea4000c1e1b00 */
[----:B--2---:R-:W0:Y:S01]  /*b400*/  I2F.F64.U64 R18, R18 ;  /* 0x0000001200127312 */ /* 0x004e220000301800 */
[----:B------:R-:W-:Y:S05]  /*b410*/  BRA `(.L_x_17261) ;  /* 0x0000000000087947 */ /* 0x000fea0003800000 */
.L_x_17284:
[----:B------:R-:W2:Y:S02]  /*b420*/  LDG.E R2, desc[UR36][R2.64] ;  /* 0x0000002402027981 */ /* 0x000ea4000c1e1900 */
[----:B--2---:R0:W1:Y:S02]  /*b430*/  I2F.F64.U32 R18, R2 ;  /* 0x0000000200127312 */ /* 0x0040640000201800 */
.L_x_17261:
[----:B0-----:R-:W3:Y:S01]  /*b440*/  LDC.U8 R2, c[0x0][0x493] ;  /* 0x000124c0ff027b82 */ /* 0x001ee20000000000 */
[----:B------:R-:W-:Y:S02]  /*b450*/  ULDC.64 UR4, c[0x0][0x488] ;  /* 0x0001220000047ab9 */ /* 0x000fe40000000a00 */
[----:B------:R-:W-:-:S05]  /*b460*/  IADD3 R4, P0, R22, UR4, RZ ;  /* 0x0000000416047c10 */ /* 0x000fca000ff1e0ff */
        /* <DEDUP_REMOVED lines=15> */
.L_x_17292:
[----:B------:R-:W3:Y:S02]  /*b560*/  LDG.E.U8 R2, desc[UR36][R4.64] ;  /* 0x0000002404027981 */ /* 0x000ee4000c1e1100 */
[----:B---3--:R-:W0:Y:S01]  /*b570*/  I2F.F64.U16 R2, R2 ;  /* 0x0000000200027312 */ /* 0x008e220000101800 */
[----:B------:R-:W-:Y:S05]  /*b580*/  BRA `(.L_x_17294) ;  /* 0x0000000c00707947 */ /* 0x000fea0003800000 */
.L_x_17291:
        /* <DEDUP_REMOVED lines=9> */
.L_x_17296:
[----:B------:R-:W3:Y:S02]  /*b620*/  LDG.E R2, desc[UR36][R4.64] ;  /* 0x0000002404027981 */ /* 0x000ee4000c1e1900 */
[----:B---3--:R-:W0:Y:S01]  /*b630*/  I2F.F64 R2, R2 ;  /* 0x0000000200027312 */ /* 0x008e220000201c00 */
[----:B------:R-:W-:Y:S05]  /*b640*/  BRA `(.L_x_17294) ;  /* 0x0000000c00407947 */ /* 0x000fea0003800000 */
.L_x_17295:
[----:B------:R-:W3:Y:S02]  /*b650*/  LDG.E.U16 R2, desc[UR36][R4.64] ;  /* 0x0000002404027981 */ /* 0x000ee4000c1e1500 */
[----:B---3--:R-:W0:Y:S01]  /*b660*/  I2F.F64.S16 R2, R2 ;  /* 0x0000000200027312 */ /* 0x008e220000101c00 */
[----:B------:R-:W-:Y:S05]  /*b670*/  BRA `(.L_x_17294) ;  /* 0x0000000c00347947 */ /* 0x000fea0003800000 */
.L_x_17290:
        /* <DEDUP_REMOVED lines=10> */
.L_x_17298:
[----:B------:R-:W3:Y:S02]  /*b720*/  LDG.E.U16 R0, desc[UR36][R4.64] ;  /* 0x0000002404007981 */ /* 0x000ee4000c1e1500 */
[----:B---3--:R-:W-:-:S05]  /*b730*/  HADD2.F32 R0, -RZ, R0.H0_H0 ;  /* 0x20000000ff007230 */ /* 0x008fca0000004100 */
[----:B------:R-:W-:-:S04]  /*b740*/  FMUL.FTZ R0, R0, 1 ;  /* 0x3f80000000007820 */ /* 0x000fc80000410000 */
[----:B------:R0:W3:Y:S01]  /*b750*/  F2F.F64.F32 R2, R0 ;  /* 0x0000000000027310 */ /* 0x0000e20000201800 */
[----:B------:R-:W-:Y:S05]  /*b760*/  BRA `(.L_x_17294) ;  /* 0x0000000800f87947 */ /* 0x000fea0003800000 */
.L_x_17297:
        /* <DEDUP_REMOVED lines=10> */
.L_x_17300:
[----:B------:R-:W3:Y:S02]  /*b810*/  LDG.E.U16 R4, desc[UR36][R4.64] ;  /* 0x0000002404047981 */ /* 0x000ee4000c1e1500 */
[----:B---3--:R-:W-:-:S05]  /*b820*/  HADD2.F32 R0, -RZ, R4.H0_H0 ;  /* 0x20000004ff007230 */ /* 0x008fca0000004100 */
[----:B------:R-:W-:-:S04]  /*b830*/  FMUL.FTZ R0, R0, 1 ;  /* 0x3f80000000007820 */ /* 0x000fc80000410000 */
[----:B------:R0:W3:Y:S01]  /*b840*/  F2F.F64.F32 R2, R0 ;  /* 0x0000000000027310 */ /* 0x0000e20000201800 */
[----:B------:R-:W-:Y:S05]  /*b850*/  BRA `(.L_x_17294) ;  /* 0x0000000800bc7947 */ /* 0x000fea0003800000 */
.L_x_17299:
[----:B------:R0:W5:Y:S01]  /*b860*/  LDG.E.64 R2, desc[UR36][R4.64] ;  /* 0x0000002404027981 */ /* 0x000162000c1e1b00 */
[----:B------:R-:W-:Y:S05]  /*b870*/  BRA `(.L_x_17294) ;  /* 0x0000000800b47947 */ /* 0x000fea0003800000 */
.L_x_17289:
        /* <DEDUP_REMOVED lines=13> */
.L_x_17303:
[----:B------:R0:W5:Y:S01]  /*b950*/  LDG.E.64 R2, desc[UR36][R4.64] ;  /* 0x0000002404027981 */ /* 0x000162000c1e1b00 */
[----:B------:R-:W-:Y:S05]  /*b960*/  BRA `(.L_x_17294) ;  /* 0x0000000800787947 */ /* 0x000fea0003800000 */
.L_x_17302:
        /* <DEDUP_REMOVED lines=28> */
.L_x_17305:
        /* <DEDUP_REMOVED lines=15> */
.L_x_17304:
[----:B------:R-:W3:Y:S02]  /*bc20*/  LDG.E.U16 R0, desc[UR36][R4.64] ;  /* 0x0000002404007981 */ /* 0x000ee4000c1e1500 */
[----:B---3--:R-:W-:-:S04]  /*bc30*/  IMAD.U32 R0, R0, 0x10000, RZ ;  /* 0x0001000000007824 */ /* 0x008fc800078e00ff */
[----:B------:R-:W-:-:S04]  /*bc40*/  FMUL.FTZ R0, R0, 1 ;  /* 0x3f80000000007820 */ /* 0x000fc80000410000 */
[----:B------:R0:W3:Y:S01]  /*bc50*/  F2F.F64.F32 R2, R0 ;  /* 0x0000000000027310 */ /* 0x0000e20000201800 */
[----:B------:R-:W-:Y:S05]  /*bc60*/  BRA `(.L_x_17294) ;  /* 0x0000000400b87947 */ /* 0x000fea0003800000 */
.L_x_17301:
        /* <DEDUP_REMOVED lines=11> */
.L_x_17308:
        /* <DEDUP_REMOVED lines=21> */
.L_x_17312:
[----:B------:R-:W-:Y:S05]  /*be70*/  BSYNC B1 ;  /* 0x0000000000017941 */ /* 0x000fea0003800000 */
.L_x_17311:
[----:B------:R-:W-:Y:S01]  /*be80*/  LEA R3, R0, 0x3b800000, 0x17 ;  /* 0x3b80000000037811 */ /* 0x000fe200078eb8ff */
[----:B------:R-:W-:-:S05]  /*be90*/  IMAD.SHL.U32 R0, R2, 0x100000, RZ ;  /* 0x0010000002007824 */ /* 0x000fca00078e00ff */
[----:B------:R-:W-:-:S07]  /*bea0*/  LOP3.LUT R0, R3, R0, R4, 0xfe, !PT ;  /* 0x0000000003007212 */ /* 0x000fce00078efe04 */
.L_x_17310:
[----:B------:R-:W-:Y:S05]  /*beb0*/  BSYNC B0 ;  /* 0x0000000000007941 */ /* 0x000fea0003800000 */
.L_x_17309:
[----:B------:R-:W-:-:S04]  /*bec0*/  FMUL.FTZ R0, R0, 1 ;  /* 0x3f80000000007820 */ /* 0x000fc80000410000 */
[----:B------:R0:W3:Y:S01]  /*bed0*/  F2F.F64.F32 R2, R0 ;  /* 0x0000000000027310 */ /* 0x0000e20000201800 */
[----:B------:R-:W-:Y:S05]  /*bee0*/  BRA `(.L_x_17294) ;  /* 0x0000000400187947 */ /* 0x000fea0003800000 */
.L_x_17307:
        /* <DEDUP_REMOVED lines=21> */
.L_x_17316:
[----:B------:R-:W-:Y:S05]  /*c040*/  BSYNC B1 ;  /* 0x0000000000017941 */ /* 0x000fea0003800000 */
.L_x_17315:
[----:B------:R-:W-:Y:S01]  /*c050*/  LEA R3, R0, 0x37800000, 0x17 ;  /* 0x3780000000037811 */ /* 0x000fe200078eb8ff */
[----:B------:R-:W-:-:S05]  /*c060*/  IMAD.SHL.U32 R0, R2, 0x200000, RZ ;  /* 0x0020000002007824 */ /* 0x000fca00078e00ff */
[----:B------:R-:W-:-:S07]  /*c070*/  LOP3.LUT R0, R3, R0, R4, 0xfe, !PT ;  /* 0x0000000003007212 */ /* 0x000fce00078efe04 */
.L_x_17314:
[----:B------:R-:W-:Y:S05]  /*c080*/  BSYNC B0 ;  /* 0x0000000000007941 */ /* 0x000fea0003800000 */
.L_x_17313:
[----:B------:R-:W-:-:S04]  /*c090*/  FMUL.FTZ R0, R0, 1 ;  /* 0x3f80000000007820 */ /* 0x000fc80000410000 */
[----:B------:R0:W3:Y:S01]  /*c0a0*/  F2F.F64.F32 R2, R0 ;  /* 0x0000000000027310 */ /* 0x0000e20000201800 */
[----:B------:R-:W-:Y:S05]  /*c0b0*/  BRA `(.L_x_17294) ;  /* 0x0000000000a47947 */ /* 0x000fea0003800000 */
.L_x_17306:
        /* <DEDUP_REMOVED lines=14> */
.L_x_17320:
[----:B------:R-:W-:Y:S05]  /*c1a0*/  BSYNC B0 ;  /* 0x0000000000007941 */ /* 0x000fea0003800000 */
.L_x_17319:
[----:B------:R-:W-:-:S04]  /*c1b0*/  FMUL.FTZ R0, R0, 1 ;  /* 0x3f80000000007820 */ /* 0x000fc80000410000 */
[----:B------:R0:W3:Y:S01]  /*c1c0*/  F2F.F64.F32 R2, R0 ;  /* 0x0000000000027310 */ /* 0x0000e20000201800 */
[----:B------:R-:W-:Y:S05]  /*c1d0*/  BRA `(.L_x_17294) ;  /* 0x00000000005c7947 */ /* 0x000fea0003800000 */
.L_x_17293:
        /* <DEDUP_REMOVED lines=15> */
[----:B012-45:R-:W-:Y:S05]  /*c2d0*/  CALL.ABS.NOINC R2 ;  /* 0x0000000002007343 */ /* 0x037fea0003c00000 */
.L_x_17321:
[----:B------:R-:W-:Y:S01]  /*c2e0*/  CS2R R2, SRZ ;  /* 0x0000000000027805 */ /* 0x000fe2000001ff00 */
[----:B------:R-:W-:Y:S06]  /*c2f0*/  BRA `(.L_x_17294) ;  /* 0x0000000000147947 */ /* 0x000fec0003800000 */
.L_x_17318:
[----:B------:R-:W3:Y:S02]  /*c300*/  LDG.E.64 R2, desc[UR36][R4.64] ;  /* 0x0000002404027981 */ /* 0x000ee4000c1e1b00 */
[----:B---3--:R-:W0:Y:S01]  /*c310*/  I2F.F64.U64 R2, R2 ;  /* 0x0000000200027312 */ /* 0x008e220000301800 */
[----:B------:R-:W-:Y:S05]  /*c320*/  BRA `(.L_x_17294) ;  /* 0x0000000000087947 */ /* 0x000fea0003800000 */
.L_x_17317:
[----:B------:R-:W3:Y:S02]  /*c330*/  LDG.E R2, desc[UR36][R4.64] ;  /* 0x0000002404027981 */ /* 0x000ee4000c1e1900 */
[----:B---3--:R-:W0:Y:S02]  /*c340*/  I2F.F64.U32 R2, R2 ;  /* 0x0000000200027312 */ /* 0x008e240000201800 */
.L_x_17294:
[----:B------:R-:W3:Y:S01]  /*c350*/  LDC.U8 R9, c[0x0][0x491] ;  /* 0x00012440ff097b82 */ /* 0x000ee20000000000 */
[----:B-12-45:R-:W-:Y:S01]  /*c360*/  DSETP.NAN.AND P1, PT, R18, R18, PT ;  /* 0x000000121200722a */ /* 0x036fe20003f28000 */
[----:B------:R-:W-:Y:S01]  /*c370*/  BSSY B0, `(.L_x_17322) ;  /* 0x0000013000007945 */ /* 0x000fe20003800000 */
[----:B0-----:R-:W-:Y:S02]  /*c380*/  IMAD.MOV.U32 R4, RZ, RZ, R18 ;  /* 0x000000ffff047224 */ /* 0x001fe400078e0012 */
[----:B------:R-:W-:Y:S01]  /*c390*/  IMAD.MOV.U32 R5, RZ, RZ, R19 ;  /* 0x000000ffff057224 */ /* 0x000fe200078e0013 */
[----:B---3--:R-:W-:-:S04]  /*c3a0*/  PRMT R0, R9, 0x9910, RZ ;  /* 0x0000991009007816 */ /* 0x008fc800000000ff */
[----:B------:R-:W-:-:S05]  /*c3b0*/  ISETP.GT.AND P0, PT, R0, 0x9, PT ;  /* 0x000000090000780c */ /* 0x000fca0003f04270 */
[----:B------:R-:W-:Y:S08]  /*c3c0*/  @P1 BRA `(.L_x_17323) ;  /* 0x0000000000341947 */ /* 0x000ff00003800000 */
[----:B------:R-:W-:-:S14]  /*c3d0*/  DSETP.NAN.AND P1, PT, R2, R2, PT ;  /* 0x000000020200722a */ /* 0x000fdc0003f28000 */
        /* <DEDUP_REMOVED lines=12> */
.L_x_17323:
[----:B------:R-:W-:Y:S05]  /*c4a0*/  BSYNC B0 ;  /* 0x0000000000007941 */ /* 0x000fea0003800000 */
.L_x_17322:
        /* <DEDUP_REMOVED lines=12> */
.L_x_17327:
[----:B------:R-:W0:Y:S02]  /*c570*/  F2I.S64.F64.TRUNC R4, R4 ;  /* 0x0000000400047311 */ /* 0x000e24000030d900 */
[----:B0-----:R-:W-:-:S05]  /*c580*/  IMAD.MOV.U32 R3, RZ, RZ, R4 ;  /* 0x000000ffff037224 */ /* 0x001fca00078e0004 */
[----:B------:R4:W-:Y:S01]  /*c590*/  STG.E.U8 desc[UR36][R16.64], R3 ;  /* 0x0000000310007986 */ /* 0x0009e2000c101124 */
[----:B------:R-:W-:Y:S05]  /*c5a0*/  BRA `(.L_x_17329) ;  /* 0x0000000c00f87947 */ /* 0x000fea0003800000 */
.L_x_17326:
        /* <DEDUP_REMOVED lines=9> */
.L_x_17331:
[----:B------:R-:W0:Y:S02]  /*c640*/  F2I.F64.TRUNC R5, R4 ;  /* 0x0000000400057311 */ /* 0x000e24000030d100 */
[----:B0-----:R2:W-:Y:S01]  /*c650*/  STG.E desc[UR36][R16.64], R5 ;  /* 0x0000000510007986 */ /* 0x0015e2000c101924 */
[----:B------:R-:W-:Y:S05]  /*c660*/  BRA `(.L_x_17329) ;  /* 0x0000000c00c87947 */ /* 0x000fea0003800000 */
.L_x_17330:
[----:B------:R-:W0:Y:S02]  /*c670*/  F2I.F64.TRUNC R5, R4 ;  /* 0x0000000400057311 */ /* 0x000e24000030d100 */
[----:B0-----:R0:W-:Y:S01]  /*c680*/  STG.E.U16 desc[UR36][R16.64], R5 ;  /* 0x0000000510007986 */ /* 0x0011e2000c101524 */
[----:B------:R-:W-:Y:S05]  /*c690*/  BRA `(.L_x_17329) ;  /* 0x0000000c00bc7947 */ /* 0x000fea0003800000 */
.L_x_17325:
        /* <DEDUP_REMOVED lines=13> */
.L_x_17333:
        /* <DEDUP_REMOVED lines=8> */
.L_x_17332:
        /* <DEDUP_REMOVED lines=14> */
.L_x_17335:
        /* <DEDUP_REMOVED lines=9> */
.L_x_17334:
[----:B------:R0:W-:Y:S01]  /*c960*/  STG.E.64 desc[UR36][R16.64], R4 ;  /* 0x0000000410007986 */ /* 0x0001e2000c101b24 */
[----:B------:R-:W-:Y:S05]  /*c970*/  BRA `(.L_x_17329) ;  /* 0x0000000c00047947 */ /* 0x000fea0003800000 */
.L_x_17324:
        /* <DEDUP_REMOVED lines=12> */
.L_x_17338:
[----:B------:R-:W-:-:S05]  /*ca40*/  CS2R R6, SRZ ;  /* 0x0000000000067805 */ /* 0x000fca000001ff00 */
[----:B------:R0:W-:Y:S01]  /*ca50*/  STG.E.128 desc[UR36][R16.64], R4 ;  /* 0x0000000410007986 */ /* 0x0001e2000c101d24 */
[----:B------:R-:W-:Y:S05]  /*ca60*/  BRA `(.L_x_17329) ;  /* 0x0000000800c87947 */ /* 0x000fea0003800000 */
.L_x_17337:
        /* <DEDUP_REMOVED lines=25> */
.L_x_17342:
[----:B------:R-:W-:Y:S05]  /*cc00*/  BSYNC B0 ;  /* 0x0000000000007941 */ /* 0x000fea0003800000 */
.L_x_17341:
[----:B------:R-:W-:-:S05]  /*cc10*/  LOP3.LUT R3, R0, R3, RZ, 0xfc, !PT ;  /* 0x0000000300037212 */ /* 0x000fca00078efcff */
[----:B------:R0:W-:Y:S01]  /*cc20*/  STG.E.U8 desc[UR36][R16.64], R3 ;  /* 0x0000000310007986 */ /* 0x0001e2000c101124 */
[----:B------:R-:W-:Y:S05]  /*cc30*/  BRA `(.L_x_17329) ;  /* 0x0000000800547947 */ /* 0x000fea0003800000 */
.L_x_17340:
        /* <DEDUP_REMOVED lines=17> */
.L_x_17344:
[----:B------:R-:W-:Y:S02]  /*cd50*/  ISETP.GT.U32.AND P0, PT, R2, 0x7f800000, PT ;  /* 0x7f8000000200780c */ /* 0x000fe40003f04070 */
[----:B------:R-:W-:-:S04]  /*cd60*/  MOV R0, 0x7f ;  /* 0x0000007f00007802 */ /* 0x000fc80000000f00 */
[----:B------:R-:W-:-:S07]  /*cd70*/  SEL R0, R0, 0x7c, P0 ;  /* 0x0000007c00007807 */ /* 0x000fce0000000000 */
.L_x_17345:
[----:B------:R-:W-:Y:S05]  /*cd80*/  BSYNC B0 ;  /* 0x0000000000007941 */ /* 0x000fea0003800000 */
.L_x_17343:
[----:B------:R-:W-:-:S04]  /*cd90*/  LOP3.LUT R2, R3, 0x80000000, RZ, 0xc0, !PT ;  /* 0x8000000003027812 */ /* 0x000fc800078ec0ff */
[----:B------:R-:W-:-:S04]  /*cda0*/  SHF.R.U32.HI R3, RZ, 0x18, R2 ;  /* 0x00000018ff037819 */ /* 0x000fc80000011602 */
[----:B------:R-:W-:-:S05]  /*cdb0*/  LOP3.LUT R3, R0, R3, RZ, 0xfc, !PT ;  /* 0x0000000300037212 */ /* 0x000fca00078efcff */
[----:B------:R0:W-:Y:S01]  /*cdc0*/  STG.E.U8 desc[UR36][R16.64], R3 ;  /* 0x0000000310007986 */ /* 0x0001e2000c101124 */
[----:B------:R-:W-:Y:S05]  /*cdd0*/  BRA `(.L_x_17329) ;  /* 0x0000000400ec7947 */ /* 0x000fea0003800000 */
.L_x_17339:
        /* <DEDUP_REMOVED lines=8> */
.L_x_17336:
        /* <DEDUP_REMOVED lines=11> */
.L_x_17348:
        /* <DEDUP_REMOVED lines=21> */
.L_x_17351:
[----:B------:R-:W-:-:S04]  /*d060*/  LOP3.LUT R2, R3, 0x80000000, RZ, 0xc0, !PT ;  /* 0x8000000003027812 */ /* 0x000fc800078ec0ff */
[----:B------:R-:W-:-:S04]  /*d070*/  SHF.R.U32.HI R3, RZ, 0x18, R2 ;  /* 0x00000018ff037819 */ /* 0x000fc80000011602 */
[----:B------:R-:W-:-:S04]  /*d080*/  LOP3.LUT R0, R0, R3, RZ, 0xfc, !PT ;  /* 0x0000000300007212 */ /* 0x000fc800078efcff */
[----:B------:R-:W-:-:S07]  /*d090*/  PRMT R8, R0, 0x7610, R8 ;  /* 0x0000761000087816 */ /* 0x000fce0000000008 */
.L_x_17350:
[----:B------:R-:W-:Y:S05]  /*d0a0*/  BSYNC B0 ;  /* 0x0000000000007941 */ /* 0x000fea0003800000 */
.L_x_17349:
[----:B------:R0:W-:Y:S01]  /*d0b0*/  STG.E.U8 desc[UR36][R16.64], R8 ;  /* 0x0000000810007986 */ /* 0x0001e2000c101124 */
[----:B------:R-:W-:Y:S05]  /*d0c0*/  BRA `(.L_x_17329) ;  /* 0x0000000400307947 */ /* 0x000fea0003800000 */
.L_x_17347:
        /* <DEDUP_REMOVED lines=21> */
.L_x_17354:
[----:B------:R-:W-:-:S04]  /*d220*/  LOP3.LUT R2, R3, 0x80000000, RZ, 0xc0, !PT ;  /* 0x8000000003027812 */ /* 0x000fc800078ec0ff */
[----:B------:R-:W-:-:S04]  /*d230*/  SHF.R.U32.HI R3, RZ, 0x18, R2 ;  /* 0x00000018ff037819 */ /* 0x000fc80000011602 */
[----:B------:R-:W-:-:S04]  /*d240*/  LOP3.LUT R0, R0, R3, RZ, 0xfc, !PT ;  /* 0x0000000300007212 */ /* 0x000fc800078efcff */
[----:B------:R-:W-:-:S07]  /*d250*/  PRMT R8, R0, 0x7610, R8 ;  /* 0x0000761000087816 */ /* 0x000fce0000000008 */
.L_x_17353:
[----:B------:R-:W-:Y:S05]  /*d260*/  BSYNC B0 ;  /* 0x0000000000007941 */ /* 0x000fea0003800000 */
.L_x_17352:
[----:B------:R0:W-:Y:S01]  /*d270*/  STG.E.U8 desc[UR36][R16.64], R8 ;  /* 0x0000000810007986 */ /* 0x0001e2000c101124 */
[----:B------:R-:W-:Y:S05]  /*d280*/  BRA `(.L_x_17329) ;  /* 0x0000000000c07947 */ /* 0x000fea0003800000 */
.L_x_17346:
        /* <DEDUP_REMOVED lines=26> */
.L_x_17328:
        /* <DEDUP_REMOVED lines=16> */
.L_x_17357:
[----:B------:R-:W-:Y:S05]  /*d530*/  BRA `(.L_x_17329) ;  /* 0x0000000000147947 */ /* 0x000fea0003800000 */
.L_x_17356:
[----:B------:R-:W0:Y:S02]  /*d540*/  F2I.U64.F64.TRUNC R4, R4 ;  /* 0x0000000400047311 */ /* 0x000e24000030d800 */
[----:B0-----:R0:W-:Y:S01]  /*d550*/  STG.E.64 desc[UR36][R16.64], R4 ;  /* 0x0000000410007986 */ /* 0x0011e2000c101b24 */
[----:B------:R-:W-:Y:S05]  /*d560*/  BRA `(.L_x_17329) ;  /* 0x0000000000087947 */ /* 0x000fea0003800000 */
.L_x_17355:
[----:B------:R-:W0:Y:S02]  /*d570*/  F2I.U32.F64.TRUNC R5, R4 ;  /* 0x0000000400057311 */ /* 0x000e24000030d000 */
[----:B0-----:R0:W-:Y:S02]  /*d580*/  STG.E desc[UR36][R16.64], R5 ;  /* 0x0000000510007986 */ /* 0x0011e4000c101924 */
.L_x_17329:
[----:B------:R-:W-:-:S07]  /*d590*/  VIADD R23, R23, 0x80 ;  /* 0x0000008017177836 */ /* 0x000fce0000000000 */
.L_x_17254:
[----:B------:R-:W-:Y:S05]  /*d5a0*/  BSYNC B6 ;  /* 0x0000000000067941 */ /* 0x000fea0003800000 */
.L_x_17253:
[----:B------:R-:W-:Y:S02]  /*d5b0*/  ULDC UR4, c[0x0][0x210] ;  /* 0x0000840000047ab9 */ /* 0x000fe40000000800 */
[----:B------:R-:W-:-:S13]  /*d5c0*/  ISETP.GE.AND P0, PT, R23, UR4, PT ;  /* 0x0000000417007c0c */ /* 0x000fda000bf06270 */
[----:B------:R-:W-:Y:S05]  /*d5d0*/  @P0 EXIT ;  /* 0x000000000000094d */ /* 0x000fea0003800000 */
[----:B0--3--:R-:W0:Y:S01]  /*d5e0*/  LDC R6, c[0x0][0x218] ;  /* 0x00008600ff067b82 */ /* 0x009e220000000800 */
[----:B------:R-:W-:Y:S01]  /*d5f0*/  HFMA2.MMA R22, -RZ, RZ, 0, 0 ;  /* 0x00000000ff167435 */ /* 0x000fe200000001ff */
[----:B--2---:R-:W-:Y:S02]  /*d600*/  IMAD.MOV.U32 R0, RZ, RZ, RZ ;  /* 0x000000ffff007224 */ /* 0x004fe400078e00ff */
[----:B-1--4-:R-:W-:Y:S01]  /*d610*/  IMAD.MOV.U32 R16, RZ, RZ, RZ ;  /* 0x000000ffff107224 */ /* 0x012fe200078e00ff */
        /* <DEDUP_REMOVED lines=350> */
.L_x_17358:
        /* <DEDUP_REMOVED lines=21> */
.L_x_17362:
[----:B------:R-:W2:Y:S02]  /*ed50*/  LDG.E.U8 R2, desc[UR36][R2.64] ;  /* 0x0000002402027981 */ /* 0x000ea4000c1e1100 */
[----:B--2---:R0:W1:Y:S01]  /*ed60*/  I2F.F64.U16 R18, R2 ;  /* 0x0000000200127312 */ /* 0x0040620000101800 */
[----:B------:R-:W-:Y:S05]  /*ed70*/  BRA `(.L_x_17364) ;  /* 0x0000000c00707947 */ /* 0x000fea0003800000 */
.L_x_17361:
        /* <DEDUP_REMOVED lines=9> */
.L_x_17366:
[----:B------:R-:W2:Y:S02]  /*ee10*/  LDG.E R2, desc[UR36][R2.64] ;  /* 0x0000002402027981 */ /* 0x000ea4000c1e1900 */
[----:B--2---:R0:W1:Y:S01]  /*ee20*/  I2F.F64 R18, R2 ;  /* 0x0000000200127312 */ /* 0x0040620000201c00 */
[----:B------:R-:W-:Y:S05]  /*ee30*/  BRA `(.L_x_17364) ;  /* 0x0000000c00407947 */ /* 0x000fea0003800000 */
.L_x_17365:
[----:B------:R-:W2:Y:S02]  /*ee40*/  LDG.E.U16 R2, desc[UR36][R2.64] ;  /* 0x0000002402027981 */ /* 0x000ea4000c1e1500 */
[----:B--2---:R0:W1:Y:S01]  /*ee50*/  I2F.F64.S16 R18, R2 ;  /* 0x0000000200127312 */ /* 0x0040620000101c00 */
[----:B------:R-:W-:Y:S05]  /*ee60*/  BRA `(.L_x_17364) ;  /* 0x0000000c00347947 */ /* 0x000fea0003800000 */
.L_x_17360:
        /* <DEDUP_REMOVED lines=10> */
.L_x_17368:
[----:B------:R-:W2:Y:S02]  /*ef10*/  LDG.E.U16 R0, desc[UR36][R2.64] ;  /* 0x0000002402007981 */ /* 0x000ea4000c1e1500 */
[----:B--2---:R-:W-:-:S05]  /*ef20*/  HADD2.F32 R0, -RZ, R0.H0_H0 ;  /* 0x20000000ff007230 */ /* 0x004fca0000004100 */
[----:B------:R-:W-:-:S04]  /*ef30*/  FMUL.FTZ R0, R0, 1 ;  /* 0x3f80000000007820 */ /* 0x000fc80000410000 */
[----:B------:R0:W1:Y:S01]  /*ef40*/  F2F.F64.F32 R18, R0 ;  /* 0x0000000000127310 */ /* 0x0000620000201800 */
[----:B------:R-:W-:Y:S05]  /*ef50*/  BRA `(.L_x_17364) ;  /* 0x0000000800f87947 */ /* 0x000fea0003800000 */
.L_x_17367:
        /* <DEDUP_REMOVED lines=10> */
.L_x_17370:
[----:B------:R-:W2:Y:S02]  /*f000*/  LDG.E.U16 R2, desc[UR36][R2.64] ;  /* 0x0000002402027981 */ /* 0x000ea4000c1e1500 */
[----:B--2---:R-:W-:-:S05]  /*f010*/  HADD2.F32 R0, -RZ, R2.H0_H0 ;  /* 0x20000002ff007230 */ /* 0x004fca0000004100 */
[----:B------:R-:W-:-:S04]  /*f020*/  FMUL.FTZ R0, R0, 1 ;  /* 0x3f80000000007820 */ /* 0x000fc80000410000 */
[----:B------:R0:W1:Y:S01]  /*f030*/  F2F.F64.F32 R18, R0 ;  /* 0x0000000000127310 */ /* 0x0000620000201800 */
[----:B------:R-:W-:Y:S05]  /*f040*/  BRA `(.L_x_17364) ;  /* 0x0000000800bc7947 */ /* 0x000fea0003800000 */
.L_x_17369:
[----:B------:R0:W5:Y:S01]  /*f050*/  LDG.E.64 R18, desc[UR36][R2.64] ;  /* 0x0000002402127981 */ /* 0x000162000c1e1b00 */
[----:B------:R-:W-:Y:S05]  /*f060*/  BRA `(.L_x_17364) ;  /* 0x0000000800b47947 */ /* 0x000fea0003800000 */
.L_x_17359:
        /* <DEDUP_REMOVED lines=13> */
.L_x_17373:
[----:B------:R0:W5:Y:S01]  /*f140*/  LDG.E.64 R18, desc[UR36][R2.64] ;  /* 0x0000002402127981 */ /* 0x000162000c1e1b00 */
[----:B------:R-:W-:Y:S05]  /*f150*/  BRA `(.L_x_17364) ;  /* 0x0000000800787947 */ /* 0x000fea0003800000 */
.L_x_17372:
        /* <DEDUP_REMOVED lines=28> */
.L_x_17375:
        /* <DEDUP_REMOVED lines=15> */
.L_x_17374:
[----:B------:R-:W2:Y:S02]  /*f410*/  LDG.E.U16 R0, desc[UR36][R2.64] ;  /* 0x0000002402007981 */ /* 0x000ea4000c1e1500 */
[----:B--2---:R-:W-:-:S04]  /*f420*/  IMAD.U32 R0, R0, 0x10000, RZ ;  /* 0x0001000000007824 */ /* 0x004fc800078e00ff */
[----:B------:R-:W-:-:S04]  /*f430*/  FMUL.FTZ R0, R0, 1 ;  /* 0x3f80000000007820 */ /* 0x000fc80000410000 */
[----:B------:R4:W0:Y:S01]  /*f440*/  F2F.F64.F32 R18, R0 ;  /* 0x0000000000127310 */ /* 0x0008220000201800 */
[----:B------:R-:W-:Y:S05]  /*f450*/  BRA `(.L_x_17364) ;  /* 0x0000000400b87947 */ /* 0x000fea0003800000 */
.L_x_17371:
        /* <DEDUP_REMOVED lines=11> */
.L_x_17378:
        /* <DEDUP_REMOVED lines=21> */
.L_x_17382:
[----:B------:R-:W-:Y:S05]  /*f660*/  BSYNC B1 ;  /* 0x0000000000017941 */ /* 0x000fea0003800000 */
.L_x_17381:
[----:B------:R-:W-:Y:S01]  /*f670*/  LEA R3, R0, 0x3b800000, 0x17 ;  /* 0x3b80000000037811 */ /* 0x000fe200078eb8ff */
[----:B------:R-:W-:-:S05]  /*f680*/  IMAD.SHL.U32 R0, R2, 0x100000, RZ ;  /* 0x0010000002007824 */ /* 0x000fca00078e00ff */
[----:B------:R-:W-:-:S07]  /*f690*/  LOP3.LUT R0, R3, R0, R4, 0xfe, !PT ;  /* 0x0000000003007212 */ /* 0x000fce00078efe04 */
.L_x_17380:
[----:B------:R-:W-:Y:S05]  /*f6a0*/  BSYNC B0 ;  /* 0x0000000000007941 */ /* 0x000fea0003800000 */
.L_x_17379:
[----:B------:R-:W-:-:S04]  /*f6b0*/  FMUL.FTZ R0, R0, 1 ;  /* 0x3f80000000007820 */ /* 0x000fc80000410000 */
[----:B------:R0:W1:Y:S01]  /*f6c0*/  F2F.F64.F32 R18, R0 ;  /* 0x0000000000127310 */ /* 0x0000620000201800 */
[----:B------:R-:W-:Y:S05]  /*f6d0*/  BRA `(.L_x_17364) ;  /* 0x0000000400187947 */ /* 0x000fea0003800000 */
.L_x_17377:
        /* <DEDUP_REMOVED lines=21> */
.L_x_17386:
[----:B------:R-:W-:Y:S05]  /*f830*/  BSYNC B1 ;  /* 0x0000000000017941 */ /* 0x000fea0003800000 */
.L_x_17385:
[----:B------:R-:W-:Y:S01]  /*f840*/  LEA R3, R0, 0x37800000, 0x17 ;  /* 0x3780000000037811 */ /* 0x000fe200078eb8ff */
[----:B------:R-:W-:-:S05]  /*f850*/  IMAD.SHL.U32 R0, R2, 0x200000, RZ ;  /* 0x0020000002007824 */ /* 0x000fca00078e00ff */
[----:B------:R-:W-:-:S07]  /*f860*/  LOP3.LUT R0, R3, R0, R4, 0xfe, !PT ;  /* 0x0000000003007212 */ /* 0x000fce00078efe04 */
.L_x_17384:
[----:B------:R-:W-:Y:S05]  /*f870*/  BSYNC B0 ;  /* 0x0000000000007941 */ /* 0x000fea0003800000 */
.L_x_17383:
[----:B------:R-:W-:-:S04]  /*f880*/  FMUL.FTZ R0, R0, 1 ;  /* 0x3f80000000007820 */ /* 0x000fc80000410000 */
[----:B------:R0:W1:Y:S01]  /*f890*/  F2F.F64.F32 R18, R0 ;  /* 0x0000000000127310 */ /* 0x0000620000201800 */
[----:B------:R-:W-:Y:S05]  /*f8a0*/  BRA `(.L_x_17364) ;  /* 0x0000000000a47947 */ /* 0x000fea0003800000 */
.L_x_17376:
        /* <DEDUP_REMOVED lines=14> */
.L_x_17390:
[----:B------:R-:W-:Y:S05]  /*f990*/  BSYNC B0 ;  /* 0x0000000000007941 */ /* 0x000fea0003800000 */
.L_x_17389:
[----:B------:R-:W-:-:S04]  /*f9a0*/  FMUL.FTZ R0, R0, 1 ;  /* 0x3f80000000007820 */ /* 0x000fc80000410000 */
[----:B------:R0:W1:Y:S01]  /*f9b0*/  F2F.F64.F32 R18, R0 ;  /* 0x0000000000127310 */ /* 0x0000620000201800 */
[----:B------:R-:W-:Y:S05]  /*f9c0*/  BRA `(.L_x_17364) ;  /* 0x00000000005c7947 */ /* 0x000fea0003800000 */
.L_x_17363:
        /* <DEDUP_REMOVED lines=16> */
.L_x_17391:
[----:B------:R-:W-:Y:S01]  /*fad0*/  CS2R R18, SRZ ;  /* 0x0000000000127805 */ /* 0x000fe2000001ff00 */
[----:B------:R-:W-:Y:S06]  /*fae0*/  BRA `(.L_x_17364) ;  /* 0x0000000000147947 */ /* 0x000fec0003800000 */
.L_x_17388:
[----:B------:R-:W2:Y:S02]  /*faf0*/  LDG.E.64 R18, desc[UR36][R2.64] ;  /* 0x0000002402127981 */ /* 0x000ea4000c1e1b00 */
[----:B--2---:R-:W0:Y:S01]  /*fb00*/  I2F.F64.U64 R18, R18 ;  /* 0x0000001200127312 */ /* 0x004e220000301800 */
[----:B------:R-:W-:Y:S05]  /*fb10*/  BRA `(.L_x_17364) ;  /* 0x0000000000087947 */ /* 0x000fea0003800000 */
.L_x_17387:
[----:B------:R-:W2:Y:S02]  /*fb20*/  LDG.E R2, desc[UR36][R2.64] ;  /* 0x0000002402027981 */ /* 0x000ea4000c1e1900 */
[----:B--2---:R0:W1:Y:S02]  /*fb30*/  I2F.F64.U32 R18, R2 ;  /* 0x0000000200127312 */ /* 0x0040640000201800 */
.L_x_17364:
        /* <DEDUP_REMOVED lines=18> */
.L_x_17395:
[----:B------:R-:W4:Y:S02]  /*fc60*/  LDG.E.U8 R2, desc[UR36][R22.64] ;  /* 0x0000002416027981 */ /* 0x000f24000c1e1100 */
[----:B----4-:R-:W0:Y:S01]  /*fc70*/  I2F.F64.U16 R2, R2 ;  /* 0x0000000200027312 */ /* 0x010e220000101800 */
[----:B------:R-:W-:Y:S05]  /*fc80*/  BRA `(.L_x_17397) ;  /* 0x0000000c00707947 */ /* 0x000fea0003800000 */
.L_x_17394:
        /* <DEDUP_REMOVED lines=9> */
.L_x_17399:
[----:B------:R-:W4:Y:S02]  /*fd20*/  LDG.E R2, desc[UR36][R22.64] ;  /* 0x0000002416027981 */ /* 0x000f24000c1e1900 */
[----:B----4-:R-:W0:Y:S01]  /*fd30*/  I2F.F64 R2, R2 ;  /* 0x0000000200027312 */ /* 0x010e220000201c00 */
[----:B------:R-:W-:Y:S05]  /*fd40*/  BRA `(.L_x_17397) ;  /* 0x0000000c00407947 */ /* 0x000fea0003800000 */
.L_x_17398:
[----:B------:R-:W4:Y:S02]  /*fd50*/  LDG.E.U16 R2, desc[UR36][R22.64] ;  /* 0x0000002416027981 */ /* 0x000f24000c1e1500 */
[----:B----4-:R-:W0:Y:S01]  /*fd60*/  I2F.F64.S16 R2, R2 ;  /* 0x0000000200027312 */ /* 0x010e220000101c00 */
[----:B------:R-:W-:Y:S05]  /*fd70*/  BRA `(.L_x_17397) ;  /* 0x0000000c00347947 */ /* 0x000fea0003800000 */
.L_x_17393:
        /* <DEDUP_REMOVED lines=10> */
.L_x_17401:
[----:B------:R-:W4:Y:S02]  /*fe20*/  LDG.E.U16 R0, desc[UR36][R22.64] ;  /* 0x0000002416007981 */ /* 0x000f24000c1e1500 */
[----:B----4-:R-:W-:-:S05]  /*fe30*/  HADD2.F32 R0, -RZ, R0.H0_H0 ;  /* 0x20000000ff007230 */ /* 0x010fca0000004100 */
[----:B------:R-:W-:-:S04]  /*fe40*/  FMUL.FTZ R0, R0, 1 ;  /* 0x3f80000000007820 */ /* 0x000fc80000410000 */
[----:B------:R0:W4:Y:S01]  /*fe50*/  F2F.F64.F32 R2, R0 ;  /* 0x0000000000027310 */ /* 0x0001220000201800 */
[----:B------:R-:W-:Y:S05]  /*fe60*/  BRA `(.L_x_17397) ;  /* 0x0000000800f87947 */ /* 0x000fea0003800000 */
.L_x_17400:
        /* <DEDUP_REMOVED lines=10> */
.L_x_17403:
[----:B------:R-:W4:Y:S02]  /*ff10*/  LDG.E.U16 R22, desc[UR36][R22.64] ;  /* 0x0000002416167981 */ /* 0x000f24000c1e1500 */
[----:B----4-:R-:W-:-:S05]  /*ff20*/  HADD2.F32 R0, -RZ, R22.H0_H0 ;  /* 0x20000016ff007230 */ /* 0x010fca0000004100 */
[----:B------:R-:W-:-:S04]  /*ff30*/  FMUL.FTZ R0, R0, 1 ;  /* 0x3f80000000007820 */ /* 0x000fc80000410000 */
[----:B------:R0:W4:Y:S01]  /*ff40*/  F2F.F64.F32 R2, R0 ;  /* 0x0000000000027310 */ /* 0x0001220000201800 */
[----:B------:R-:W-:Y:S05]  /*ff50*/  BRA `(.L_x_17397) ;  /* 0x0000000800bc7947 */ /* 0x000fea0003800000 */
.L_x_17402:
[----:B------:R0:W5:Y:S01]  /*ff60*/  LDG.E.64 R2, desc[UR36][R22.64] ;  /* 0x0000002416027981 */ /* 0x000162000c1e1b00 */
[----:B------:R-:W-:Y:S05]  /*ff70*/  BRA `(.L_x_17397) ;  /* 0x0000000800b47947 */ /* 0x000fea0003800000 */
.L_x_17392:
        /* <DEDUP_REMOVED lines=13> */
.L_x_17406:
[----:B------:R0:W5:Y:S01]  /*10050*/  LDG.E.64 R2, desc[UR36][R22.64] ;  /* 0x0000002416027981 */ /* 0x000162000c1e1b00 */
[----:B------:R-:W-:Y:S05]  /*10060*/  BRA `(.L_x_17397) ;  /* 0x0000000800787947 */ /* 0x000fea0003800000 */
.L_x_17405:
        /* <DEDUP_REMOVED lines=26> */
[----:B------:R-:W4:Y:S01]  /*10210*/  F2F.F64.F32 R2, R3 ;  /* 0x0000000300027310 */ /* 0x000f220000201800 */
[----:B------:R-:W-:Y:S05]  /*10220*/  BRA `(.L_x_17397) ;  /* 0x0000000800087947 */ /* 0x000fea0003800000 */
.L_x_17408:
[----:B------:R-:W4:Y:S02]  /*10230*/  LDG.E.U8 R3, desc[UR36][R22.64] ;  /* 0x0000002416037981 */ /* 0x000f24000c1e1100 */
[----:B----4-:R-:W-:-:S05]  /*10240*/  IMAD.SHL.U32 R0, R3, 0x2000000, RZ ;  /* 0x0200000003007824 */ /* 0x010fca00078e00ff */
        /* <DEDUP_REMOVED lines=13> */
.L_x_17407:
[----:B------:R-:W4:Y:S02]  /*10320*/  LDG.E.U16 R0, desc[UR36][R22.64] ;  /* 0x0000002416007981 */ /* 0x000f24000c1e1500 */
[----:B----4-:R-:W-:-:S04]  /*10330*/  IMAD.U32 R0, R0, 0x10000, RZ ;  /* 0x0001000000007824 */ /* 0x010fc800078e00ff */
[----:B------:R-:W-:-:S04]  /*10340*/  FMUL.FTZ R0, R0, 1 ;  /* 0x3f80000000007820 */ /* 0x000fc80000410000 */
[----:B------:R0:W4:Y:S01]  /*10350*/  F2F.F64.F32 R2, R0 ;  /* 0x0000000000027310 */ /* 0x0001220000201800 */
[----:B------:R-:W-:Y:S05]  /*10360*/  BRA `(.L_x_17397) ;  /* 0x0000000400b87947 */ /* 0x000fea0003800000 */
.L_x_17404:
        /* <DEDUP_REMOVED lines=11> */
.L_x_17411:
        /* <DEDUP_REMOVED lines=12> */
[----:B--2---:R-:W-:Y:S02]  /*104e0*/  SHF.L.U32 R4, R3, 0x1f, RZ ;  /* 0x0000001f03047819 */ /* 0x004fe400000006ff */
        /* <DEDUP_REMOVED lines=8> */
.L_x_17415:
[----:B------:R-:W-:Y:S05]  /*10570*/  BSYNC B1 ;  /* 0x0000000000017941 */ /* 0x000fea0003800000 */
.L_x_17414:
[----:B------:R-:W-:Y:S01]  /*10580*/  LEA R3, R0, 0x3b800000, 0x17 ;  /* 0x3b80000000037811 */ /* 0x000fe200078eb8ff */
[----:B------:R-:W-:-:S05]  /*10590*/  IMAD.SHL.U32 R0, R2, 0x100000, RZ ;  /* 0x0010000002007824 */ /* 0x000fca00078e00ff */
[----:B------:R-:W-:-:S07]  /*105a0*/  LOP3.LUT R0, R3, R0, R4, 0xfe, !PT ;  /* 0x0000000003007212 */ /* 0x000fce00078efe04 */
.L_x_17413:
[----:B------:R-:W-:Y:S05]  /*105b0*/  BSYNC B0 ;  /* 0x0000000000007941 */ /* 0x000fea0003800000 */
.L_x_17412:
[----:B------:R-:W-:-:S04]  /*105c0*/  FMUL.FTZ R0, R0, 1 ;  /* 0x3f80000000007820 */ /* 0x000fc80000410000 */
[----:B------:R0:W4:Y:S01]  /*105d0*/  F2F.F64.F32 R2, R0 ;  /* 0x0000000000027310 */ /* 0x0001220000201800 */
[----:B------:R-:W-:Y:S05]  /*105e0*/  BRA `(.L_x_17397) ;  /* 0x0000000400187947 */ /* 0x000fea0003800000 */
.L_x_17410:
        /* <DEDUP_REMOVED lines=21> */
.L_x_17419:
[----:B------:R-:W-:Y:S05]  /*10740*/  BSYNC B1 ;  /* 0x0000000000017941 */ /* 0x000fea0003800000 */
.L_x_17418:
[----:B------:R-:W-:Y:S01]  /*10750*/  LEA R3, R0, 0x37800000, 0x17 ;  /* 0x3780000000037811 */ /* 0x000fe200078eb8ff */
[----:B------:R-:W-:-:S05]  /*10760*/  IMAD.SHL.U32 R0, R2, 0x200000, RZ ;  /* 0x0020000002007824 */ /* 0x000fca00078e00ff */
[----:B------:R-:W-:-:S07]  /*10770*/  LOP3.LUT R0, R3, R0, R4, 0xfe, !PT ;  /* 0x0000000003007212 */ /* 0x000fce00078efe04 */
.L_x_17417:
[----:B------:R-:W-:Y:S05]  /*10780*/  BSYNC B0 ;  /* 0x0000000000007941 */ /* 0x000fea0003800000 */
.L_x_17416:
[----:B------:R-:W-:-:S04]  /*10790*/  FMUL.FTZ R0, R0, 1 ;  /* 0x3f80000000007820 */ /* 0x000fc80000410000 */
[----:B------:R0:W4:Y:S01]  /*107a0*/  F2F.F64.F32 R2, R0 ;  /* 0x0000000000027310 */ /* 0x0001220000201800 */
[----:B------:R-:W-:Y:S05]  /*107b0*/  BRA `(.L_x_17397) ;  /* 0x0000000000a47947 */ /* 0x000fea0003800000 */
.L_x_17409:
        /* <DEDUP_REMOVED lines=14> */
.L_x_17423:
[----:B------:R-:W-:Y:S05]  /*108a0*/  BSYNC B0 ;  /* 0x0000000000007941 */ /* 0x000fea0003800000 */
.L_x_17422:
[----:B------:R-:W-:-:S04]  /*108b0*/  FMUL.FTZ R0, R0, 1 ;  /* 0x3f80000000007820 */ /* 0x000fc80000410000 */
[----:B------:R0:W4:Y:S01]  /*108c0*/  F2F.F64.F32 R2, R0 ;  /* 0x0000000000027310 */ /* 0x0001220000201800 */
[----:B------:R-:W-:Y:S05]  /*108d0*/  BRA `(.L_x_17397) ;  /* 0x00000000005c7947 */ /* 0x000fea0003800000 */
.L_x_17396:
[----:B------:R-:W-:Y:S01]  /*108e0*/  MOV R2, 0x0 ;  /* 0x0000000000027802 */ /* 0x000fe20000000f00 */
[----:B------:R-:W-:Y:S01]  /*108f0*/  ULDC.64 UR4, c[0x4][0x188] ;  /* 0x0100620000047ab9 */ /* 0x000fe20000000a00 */
[----:B------:R-:W-:Y:S01]  /*10900*/  ULDC.64 UR6, c[0x4][0x68] ;  /* 0x01001a0000067ab9 */ /* 0x000fe20000000a00 */
[----:B--2---:R-:W-:Y:S01]  /*10910*/  IMAD.U32 R4, RZ, RZ, UR4 ;  /* 0x00000004ff047e24 */ /* 0x004fe2000f8e00ff */
        /* <DEDUP_REMOVED lines=12> */
.L_x_17424:
[----:B------:R-:W-:Y:S01]  /*109e0*/  CS2R R2, SRZ ;  /* 0x0000000000027805 */ /* 0x000fe2000001ff00 */
[----:B------:R-:W-:Y:S06]  /*109f0*/  BRA `(.L_x_17397) ;  /* 0x0000000000147947 */ /* 0x000fec0003800000 */
.L_x_17421:
[----:B------:R-:W4:Y:S02]  /*10a00*/  LDG.E.64 R2, desc[UR36][R22.64] ;  /* 0x0000002416027981 */ /* 0x000f24000c1e1b00 */
[----:B----4-:R-:W0:Y:S01]  /*10a10*/  I2F.F64.U64 R2, R2 ;  /* 0x0000000200027312 */ /* 0x010e220000301800 */
[----:B------:R-:W-:Y:S05]  /*10a20*/  BRA `(.L_x_17397) ;  /* 0x0000000000087947 */ /* 0x000fea0003800000 */
.L_x_17420:
[----:B------:R-:W4:Y:S02]  /*10a30*/  LDG.E R2, desc[UR36][R22.64] ;  /* 0x0000002416027981 */ /* 0x000f24000c1e1900 */
[----:B----4-:R-:W0:Y:S02]  /*10a40*/  I2F.F64.U32 R2, R2 ;  /* 0x0000000200027312 */ /* 0x010e240000201800 */
.L_x_17397:
[----:B------:R-:W0:Y:S01]  /*10a50*/  LDC.U8 R9, c[0x0][0x491] ;  /* 0x00012440ff097b82 */ /* 0x000e220000000000 */
[----:B-1-3-5:R-:W-:Y:S01]  /*10a60*/  DSETP.NAN.AND P1, PT, R18, R18, PT ;  /* 0x000000121200722a */ /* 0x02afe20003f28000 */
[----:B------:R-:W-:Y:S01]  /*10a70*/  BSSY B0, `(.L_x_17425) ;  /* 0x0000013000007945 */ /* 0x000fe20003800000 */
[----:B--2---:R-:W-:Y:S02]  /*10a80*/  IMAD.MOV.U32 R4, RZ, RZ, R18 ;  /* 0x000000ffff047224 */ /* 0x004fe400078e0012 */
[----:B------:R-:W-:Y:S01]  /*10a90*/  IMAD.MOV.U32 R5, RZ, RZ, R19 ;  /* 0x000000ffff057224 */ /* 0x000fe200078e0013 */
[----:B0-----:R-:W-:-:S04]  /*10aa0*/  PRMT R0, R9, 0x9910, RZ ;  /* 0x0000991009007816 */ /* 0x001fc800000000ff */
        /* <DEDUP_REMOVED lines=15> */
.L_x_17426:
[----:B------:R-:W-:Y:S05]  /*10ba0*/  BSYNC B0 ;  /* 0x0000000000007941 */ /* 0x000fea0003800000 */
.L_x_17425:
        /* <DEDUP_REMOVED lines=12> */
.L_x_17430:
[----:B------:R-:W4:Y:S02]  /*10c70*/  F2I.S64.F64.TRUNC R4, R4 ;  /* 0x0000000400047311 */ /* 0x000f24000030d900 */
[----:B----4-:R-:W-:-:S05]  /*10c80*/  IMAD.MOV.U32 R3, RZ, RZ, R4 ;  /* 0x000000ffff037224 */ /* 0x010fca00078e0004 */
[----:B------:R-:W-:Y:S01]  /*10c90*/  STG.E.U8 desc[UR36][R16.64], R3 ;  /* 0x0000000310007986 */ /* 0x000fe2000c101124 */
[----:B------:R-:W-:Y:S05]  /*10ca0*/  EXIT ;  /* 0x000000000000794d */ /* 0x000fea0003800000 */
.L_x_17429:
        /* <DEDUP_REMOVED lines=9> */
.L_x_17433:
[----:B------:R-:W0:Y:S02]  /*10d40*/  F2I.F64.TRUNC R5, R4 ;  /* 0x0000000400057311 */ /* 0x000e24000030d100 */
[----:B0-----:R-:W-:Y:S01]  /*10d50*/  STG.E desc[UR36][R16.64], R5 ;  /* 0x0000000510007986 */ /* 0x001fe2000c101924 */
[----:B------:R-:W-:Y:S05]  /*10d60*/  EXIT ;  /* 0x000000000000794d */ /* 0x000fea0003800000 */
.L_x_17432:
[----:B------:R-:W0:Y:S02]  /*10d70*/  F2I.F64.TRUNC R5, R4 ;  /* 0x0000000400057311 */ /* 0x000e24000030d100 */
[----:B0-----:R-:W-:Y:S01]  /*10d80*/  STG.E.U16 desc[UR36][R16.64], R5 ;  /* 0x0000000510007986 */ /* 0x001fe2000c101524 */
[----:B------:R-:W-:Y:S05]  /*10d90*/  EXIT ;  /* 0x000000000000794d */ /* 0x000fea0003800000 */
.L_x_17428:
        /* <DEDUP_REMOVED lines=11> */
[----:B------:R-:W-:Y:S01]  /*10e50*/  STG.E desc[UR36][R16.64], R3 ;  /* 0x0000000310007986 */ /* 0x000fe2000c101924 */
[----:B------:R-:W-:Y:S05]  /*10e60*/  EXIT ;  /* 0x000000000000794d */ /* 0x000fea0003800000 */
.L_x_17435:
        /* <DEDUP_REMOVED lines=8> */
.L_x_17434:
        /* <DEDUP_REMOVED lines=12> */
[----:B------:R-:W-:Y:S01]  /*10fb0*/  STG.E.64 desc[UR36][R16.64], R2 ;  /* 0x0000000210007986 */ /* 0x000fe2000c101b24 */
[----:B------:R-:W-:Y:S05]  /*10fc0*/  EXIT ;  /* 0x000000000000794d */ /* 0x000fea0003800000 */
.L_x_17437:
[----:B------:R-:W-:Y:S01]  /*10fd0*/  UMOV UR4, 0xf0000000 ;  /* 0xf000000000047882 */ /* 0x000fe20000000000 */
[----:B------:R-:W-:Y:S01]  /*10fe0*/  UMOV UR5, 0x380fffff ;  /* 0x380fffff00057882 */ /* 0x000fe20000000000 */
[----:B------:R-:W0:Y:S01]  /*10ff0*/  F2F.F32.F64 R0, R4 ;  /* 0x0000000400007310 */ /* 0x000e220000301000 */
[----:B------:R-:W-:-:S14]  /*11000*/  DSETP.GEU.AND P0, PT, |R4|, UR4, PT ;  /* 0x0000000404007e2a */ /* 0x000fdc000bf0e200 */
[----:B0-----:R-:W-:-:S05]  /*11010*/  @!P0 FMUL R0, R0, 1.175494350822287508e-38 ;  /* 0x0080000000008820 */ /* 0x001fca0000400000 */
[----:B----4-:R-:W-:-:S04]  /*11020*/  F2FP.F16.F32.PACK_AB R3, RZ, R0 ;  /* 0x00000000ff03723e */ /* 0x010fc800000000ff */
[----:B------:R-:W-:-:S05]  /*11030*/  PRMT R3, R3, 0x5410, RZ ;  /* 0x0000541003037816 */ /* 0x000fca00000000ff */
[----:B------:R-:W-:Y:S01]  /*11040*/  STG.E desc[UR36][R16.64], R3 ;  /* 0x0000000310007986 */ /* 0x000fe2000c101924 */
[----:B------:R-:W-:Y:S05]  /*11050*/  EXIT ;  /* 0x000000000000794d */ /* 0x000fea0003800000 */
.L_x_17436:
[----:B------:R-:W-:Y:S01]  /*11060*/  STG.E.64 desc[UR36][R16.64], R4 ;  /* 0x0000000410007986 */ /* 0x000fe2000c101b24 */
[----:B------:R-:W-:Y:S05]  /*11070*/  EXIT ;  /* 0x000000000000794d */ /* 0x000fea0003800000 */
.L_x_17427:
        /* <DEDUP_REMOVED lines=10> */
[----:B------:R-:W-:Y:S01]  /*11120*/  STG.E.U8 desc[UR36][R16.64], R3 ;  /* 0x0000000310007986 */ /* 0x000fe2000c101124 */
[----:B------:R-:W-:Y:S05]  /*11130*/  EXIT ;  /* 0x000000000000794d */ /* 0x000fea0003800000 */
.L_x_17440:
[----:B------:R-:W-:-:S05]  /*11140*/  CS2R R6, SRZ ;  /* 0x0000000000067805 */ /* 0x000fca000001ff00 */
[----:B------:R-:W-:Y:S01]  /*11150*/  STG.E.128 desc[UR36][R16.64], R4 ;  /* 0x0000000410007986 */ /* 0x000fe2000c101d24 */
[----:B------:R-:W-:Y:S05]  /*11160*/  EXIT ;  /* 0x000000000000794d */ /* 0x000fea0003800000 */
.L_x_17439:
        /* <DEDUP_REMOVED lines=25> */
.L_x_17444:
[----:B------:R-:W-:Y:S05]  /*11300*/  BSYNC B0 ;  /* 0x0000000000007941 */ /* 0x000fea0003800000 */
.L_x_17443:
[----:B------:R-:W-:-:S05]  /*11310*/  LOP3.LUT R3, R0, R3, RZ, 0xfc, !PT ;  /* 0x0000000300037212 */ /* 0x000fca00078efcff */
[----:B------:R-:W-:Y:S01]  /*11320*/  STG.E.U8 desc[UR36][R16.64], R3 ;  /* 0x0000000310007986 */ /* 0x000fe2000c101124 */
[----:B------:R-:W-:Y:S05]  /*11330*/  EXIT ;  /* 0x000000000000794d */ /* 0x000fea0003800000 */
.L_x_17442:
        /* <DEDUP_REMOVED lines=17> */
.L_x_17446:
[----:B------:R-:W-:Y:S02]  /*11450*/  ISETP.GT.U32.AND P0, PT, R2, 0x7f800000, PT ;  /* 0x7f8000000200780c */ /* 0x000fe40003f04070 */
[----:B------:R-:W-:-:S04]  /*11460*/  MOV R0, 0x7f ;  /* 0x0000007f00007802 */ /* 0x000fc80000000f00 */
[----:B------:R-:W-:-:S07]  /*11470*/  SEL R0, R0, 0x7c, P0 ;  /* 0x0000007c00007807 */ /* 0x000fce0000000000 */
.L_x_17447:
[----:B------:R-:W-:Y:S05]  /*11480*/  BSYNC B0 ;  /* 0x0000000000007941 */ /* 0x000fea0003800000 */
.L_x_17445:
[----:B------:R-:W-:-:S04]  /*11490*/  LOP3.LUT R2, R3, 0x80000000, RZ, 0xc0, !PT ;  /* 0x8000000003027812 */ /* 0x000fc800078ec0ff */
[----:B------:R-:W-:-:S04]  /*114a0*/  SHF.R.U32.HI R3, RZ, 0x18, R2 ;  /* 0x00000018ff037819 */ /* 0x000fc80000011602 */
[----:B------:R-:W-:-:S05]  /*114b0*/  LOP3.LUT R3, R0, R3, RZ, 0xfc, !PT ;  /* 0x0000000300037212 */ /* 0x000fca00078efcff */
[----:B------:R-:W-:Y:S01]  /*114c0*/  STG.E.U8 desc[UR36][R16.64], R3 ;  /* 0x0000000310007986 */ /* 0x000fe2000c101124 */
[----:B------:R-:W-:Y:S05]  /*114d0*/  EXIT ;  /* 0x000000000000794d */ /* 0x000fea0003800000 */
.L_x_17441:
        /* <DEDUP_REMOVED lines=8> */
.L_x_17438:
        /* <DEDUP_REMOVED lines=11> */
.L_x_17450:
        /* <DEDUP_REMOVED lines=21> */
.L_x_17453:
[----:B------:R-:W-:-:S04]  /*11760*/  LOP3.LUT R2, R3, 0x80000000, RZ, 0xc0, !PT ;  /* 0x8000000003027812 */ /* 0x000fc800078ec0ff */
[----:B------:R-:W-:-:S04]  /*11770*/  SHF.R.U32.HI R3, RZ, 0x18, R2 ;  /* 0x00000018ff037819 */ /* 0x000fc80000011602 */
[----:B------:R-:W-:-:S04]  /*11780*/  LOP3.LUT R0, R0, R3, RZ, 0xfc, !PT ;  /* 0x0000000300007212 */ /* 0x000fc800078efcff */
[----:B------:R-:W-:-:S07]  /*11790*/  PRMT R8, R0, 0x7610, R8 ;  /* 0x0000761000087816 */ /* 0x000fce0000000008 */
.L_x_17452:
[----:B------:R-:W-:Y:S05]  /*117a0*/  BSYNC B0 ;  /* 0x0000000000007941 */ /* 0x000fea0003800000 */
.L_x_17451:
[----:B------:R-:W-:Y:S01]  /*117b0*/  STG.E.U8 desc[UR36][R16.64], R8 ;  /* 0x0000000810007986 */ /* 0x000fe2000c101124 */
[----:B------:R-:W-:Y:S05]  /*117c0*/  EXIT ;  /* 0x000000000000794d */ /* 0x000fea0003800000 */
.L_x_17449:
        /* <DEDUP_REMOVED lines=21> */
.L_x_17456:
[----:B------:R-:W-:-:S04]  /*11920*/  LOP3.LUT R2, R3, 0x80000000, RZ, 0xc0, !PT ;  /* 0x8000000003027812 */ /* 0x000fc800078ec0ff */
[----:B------:R-:W-:-:S04]  /*11930*/  SHF.R.U32.HI R3, RZ, 0x18, R2 ;  /* 0x00000018ff037819 */ /* 0x000fc80000011602 */
[----:B------:R-:W-:-:S04]  /*11940*/  LOP3.LUT R0, R0, R3, RZ, 0xfc, !PT ;  /* 0x0000000300007212 */ /* 0x000fc800078efcff */
[----:B------:R-:W-:-:S07]  /*11950*/  PRMT R8, R0, 0x7610, R8 ;  /* 0x0000761000087816 */ /* 0x000fce0000000008 */
.L_x_17455:
[----:B------:R-:W-:Y:S05]  /*11960*/  BSYNC B0 ;  /* 0x0000000000007941 */ /* 0x000fea0003800000 */
.L_x_17454:
[----:B------:R-:W-:Y:S01]  /*11970*/  STG.E.U8 desc[UR36][R16.64], R8 ;  /* 0x0000000810007986 */ /* 0x000fe2000c101124 */
[----:B------:R-:W-:Y:S05]  /*11980*/  EXIT ;  /* 0x000000000000794d */ /* 0x000fea0003800000 */
.L_x_17448:
        /* <DEDUP_REMOVED lines=26> */
.L_x_17431:
        /* <DEDUP_REMOVED lines=16> */
.L_x_17459:
[----:B------:R-:W-:Y:S05]  /*11c30*/  EXIT ;  /* 0x000000000000794d */ /* 0x000fea0003800000 */
.L_x_17458:
[----:B------:R-:W0:Y:S02]  /*11c40*/  F2I.U64.F64.TRUNC R4, R4 ;  /* 0x0000000400047311 */ /* 0x000e24000030d800 */
[----:B0-----:R-:W-:Y:S01]  /*11c50*/  STG.E.64 desc[UR36][R16.64], R4 ;  /* 0x0000000410007986 */ /* 0x001fe2000c101b24 */
[----:B------:R-:W-:Y:S05]  /*11c60*/  EXIT ;  /* 0x000000000000794d */ /* 0x000fea0003800000 */
.L_x_17457:
[----:B------:R-:W0:Y:S02]  /*11c70*/  F2I.U32.F64.TRUNC R5, R4 ;  /* 0x0000000400057311 */ /* 0x000e24000030d000 */
[----:B0-----:R-:W-:Y:S01]  /*11c80*/  STG.E desc[UR36][R16.64], R5 ;  /* 0x0000000510007986 */ /* 0x001fe2000c101924 */
[----:B------:R-:W-:Y:S05]  /*11c90*/  EXIT ;  /* 0x000000000000794d */ /* 0x000fea0003800000 */
.L_x_17460:
        /* <DEDUP_REMOVED lines=14> */
.L_x_42264:


//--------------------- .text._ZN2at6native27unrolled_elementwise_kernelINS0_13BinaryFunctorIdddZZZNS0_19minimum_kernel_cudaERNS_18TensorIteratorBaseEENKUlvE0_clEvENKUlvE_clEvEUlddE_EESt5arrayIPcLm3EELi4E23TrivialOffsetCalculatorILi2EjESC_ILi1EjENS0_6memory12LoadWithCastILi2EEENSF_13StoreWithCastILi1EEEEEviT_T0_T2_T3_T4_T5_ --------------------------
	.section	.text._ZN2at6native27unrolled_elementwise_kernelINS0_13BinaryFunctorIdddZZZNS0_19minimum_kernel_cudaERNS_18TensorIteratorBaseEENKUlvE0_clEvENKUlvE_clEvEUlddE_EESt5arrayIPcLm3EELi4E23TrivialOffsetCalculatorILi2EjESC_ILi1EjENS0_6memory12LoadWithCastILi2EEENSF_13StoreWithCastILi1EEEEEviT_T0_T2_T3_T4_T5_,"ax",@progbits
	.align	128
        .global         _ZN2at6native27unrolled_elementwise_kernelINS0_13BinaryFunctorIdddZZZNS0_19minimum_kernel_cudaERNS_18TensorIteratorBaseEENKUlvE0_clEvENKUlvE_clEvEUlddE_EESt5arrayIPcLm3EELi4E23TrivialOffsetCalculatorILi2EjESC_ILi1EjENS0_6memory12LoadWithCastILi2EEENSF_13StoreWithCastILi1EEEEEviT_T0_T2_T3_T4_T5_
        .type           _ZN2at6native27unrolled_elementwise_kernelINS0_13BinaryFunctorIdddZZZNS0_19minimum_kernel_cudaERNS_18TensorIteratorBaseEENKUlvE0_clEvENKUlvE_clEvEUlddE_EESt5arrayIPcLm3EELi4E23TrivialOffsetCalculatorILi2EjESC_ILi1EjENS0_6memory12LoadWithCastILi2EEENSF_13StoreWithCastILi1EEEEEviT_T0_T2_T3_T4_T5_,@function
        .size           _ZN2at6native27unrolled_elementwise_kernelINS0_13BinaryFunctorIdddZZZNS0_19minimum_kernel_cudaERNS_18TensorIteratorBaseEENKUlvE0_clEvENKUlvE_clEvEUlddE_EESt5arrayIPcLm3EELi4E23TrivialOffsetCalculatorILi2EjESC_ILi1EjENS0_6memory12LoadWithCastILi2EEENSF_13StoreWithCastILi1EEEEEviT_T0_T2_T3_T4_T5_,(.L_x_42265 - _ZN2at6native27unrolled_elementwise_kernelINS0_13BinaryFunctorIdddZZZNS0_19minimum_kernel_cudaERNS_18TensorIteratorBaseEENKUlvE0_clEvENKUlvE_clEvEUlddE_EESt5arrayIPcLm3EELi4E23TrivialOffsetCalculatorILi2EjESC_ILi1EjENS0_6memory12LoadWithCastILi2EEENSF_13StoreWithCastILi1EEEEEviT_T0_T2_T3_T4_T5_)
        .other          _ZN2at6native27unrolled_elementwise_kernelINS0_13BinaryFunctorIdddZZZNS0_19minimum_kernel_cudaERNS_18TensorIteratorBaseEENKUlvE0_clEvENKUlvE_clEvEUlddE_EESt5arrayIPcLm3EELi4E23TrivialOffsetCalculatorILi2EjESC_ILi1EjENS0_6memory12LoadWithCastILi2EEENSF_13StoreWithCastILi1EEEEEviT_T0_T2_T3_T4_T5_,@"STO_CUDA_ENTRY STV_DEFAULT"
_ZN2at6native27unrolled_elementwise_kernelINS0_13BinaryFunctorIdddZZZNS0_19minimum_kernel_cudaERNS_18TensorIteratorBaseEENKUlvE0_clEvENKUlvE_clEvEUlddE_EESt5arrayIPcLm3EELi4E23TrivialOffsetCalculatorILi2EjESC_ILi1EjENS0_6memory12LoadWithCastILi2EEENSF_13StoreWithCastILi1EEEEEviT_T0_T2_T3_T4_T5_:
.text._ZN2at6native27unrolled_elementwise_kernelINS0_13BinaryFunctorIdddZZZNS0_19minimum_kernel_cudaERNS_18TensorIteratorBaseEENKUlvE0_clEvENKUlvE_clEvEUlddE_EESt5arrayIPcLm3EELi4E23TrivialOffsetCalculatorILi2EjESC_ILi1EjENS0_6memory12LoadWithCastILi2EEENSF_13StoreWithCastILi1EEEEEviT_T0_T2_T3_T4_T5_:
        /* <DEDUP_REMOVED lines=34> */
.L_x_17466:
[----:B------:R-:W2:Y:S02]  /*0220*/  LDG.E.U8 R4, desc[UR36][R4.64] ;  /* 0x0000002404047981 */ /* 0x000ea4000c1e1100 */
[----:B--2---:R0:W1:Y:S01]  /*0230*/  I2F.F64.U16 R36, R4 ;  /* 0x0000000400247312 */ /* 0x0040620000101800 */
[----:B------:R-:W-:Y:S05]  /*0240*/  BRA `(.L_x_17468) ;  /* 0x0000000c00747947 */ /* 0x000fea0003800000 */
.L_x_17465:
        /* <DEDUP_REMOVED lines=9> */
.L_x_17470:
[----:B------:R-:W2:Y:S02]  /*02e0*/  LDG.E R4, desc[UR36][R4.64] ;  /* 0x0000002404047981 */ /* 0x000ea4000c1e1900 */
[----:B--2---:R1:W2:Y:S01]  /*02f0*/  I2F.F64 R36, R4 ;  /* 0x0000000400247312 */ /* 0x0042a20000201c00 */
[----:B------:R-:W-:Y:S05]  /*0300*/  BRA `(.L_x_17468) ;  /* 0x0000000c00447947 */ /* 0x000fea0003800000 */
.L_x_17469:
[----:B------:R-:W2:Y:S02]  /*0310*/  LDG.E.U16 R4, desc[UR36][R4.64] ;  /* 0x0000002404047981 */ /* 0x000ea4000c1e1500 */
[----:B--2---:R3:W4:Y:S01]  /*0320*/  I2F.F64.S16 R36, R4 ;  /* 0x0000000400247312 */ /* 0x0047220000101c00 */
[----:B------:R-:W-:Y:S05]  /*0330*/  BRA `(.L_x_17468) ;  /* 0x0000000c00387947 */ /* 0x000fea0003800000 */
.L_x_17464:
        /* <DEDUP_REMOVED lines=10> */
.L_x_17472:
[----:B------:R-:W2:Y:S02]  /*03e0*/  LDG.E.U16 R0, desc[UR36][R4.64] ;  /* 0x0000002404007981 */ /* 0x000ea4000c1e1500 */
[----:B--2---:R-:W-:-:S05]  /*03f0*/  HADD2.F32 R0, -RZ, R0.H0_H0 ;  /* 0x20000000ff007230 */ /* 0x004fca0000004100 */
[----:B------:R-:W-:-:S04]  /*0400*/  FMUL.FTZ R0, R0, 1 ;  /* 0x3f80000000007820 */ /* 0x000fc80000410000 */
[----:B------:R0:W1:Y:S01]  /*0410*/  F2F.F64.F32 R36, R0 ;  /* 0x0000000000247310 */ /* 0x0000620000201800 */
[----:B------:R-:W-:Y:S05]  /*0420*/  BRA `(.L_x_17468) ;  /* 0x0000000800fc7947 */ /* 0x000fea0003800000 */
.L_x_17471:
        /* <DEDUP_REMOVED lines=10> */
.L_x_17474:
[----:B------:R-:W2:Y:S02]  /*04d0*/  LDG.E.U16 R4, desc[UR36][R4.64] ;  /* 0x0000002404047981 */ /* 0x000ea4000c1e1500 */
[----:B--2---:R-:W-:-:S05]  /*04e0*/  HADD2.F32 R0, -RZ, R4.H0_H0 ;  /* 0x20000004ff007230 */ /* 0x004fca0000004100 */
[----:B------:R-:W-:-:S04]  /*04f0*/  FMUL.FTZ R0, R0, 1 ;  /* 0x3f80000000007820 */ /* 0x000fc80000410000 */
[----:B------:R0:W1:Y:S01]  /*0500*/  F2F.F64.F32 R36, R0 ;  /* 0x0000000000247310 */ /* 0x0000620000201800 */
[----:B------:R-:W-:Y:S05]  /*0510*/  BRA `(.L_x_17468) ;  /* 0x0000000800c07947 */ /* 0x000fea0003800000 */
.L_x_17473:
[----:B------:R0:W5:Y:S01]  /*0520*/  LDG.E.64 R36, desc[UR36][R4.64] ;  /* 0x0000002404247981 */ /* 0x000162000c1e1b00 */
[----:B------:R-:W-:Y:S05]  /*0530*/  BRA `(.L_x_17468) ;  /* 0x0000000800b87947 */ /* 0x000fea0003800000 */
.L_x_17463:
        /* <DEDUP_REMOVED lines=13> */
.L_x_17477:
[----:B------:R0:W5:Y:S01]  /*0610*/  LDG.E.64 R36, desc[UR36][R4.64] ;  /* 0x0000002404247981 */ /* 0x000162000c1e1b00 */
[----:B------:R-:W-:Y:S05]  /*0620*/  BRA `(.L_x_17468) ;  /* 0x00000008007c7947 */ /* 0x000fea0003800000 */
.L_x_17476:
        /* <DEDUP_REMOVED lines=28> */
.L_x_17479:
        /* <DEDUP_REMOVED lines=16> */
.L_x_17478:
[----:B------:R-:W2:Y:S02]  /*08f0*/  LDG.E.U16 R0, desc[UR36][R4.64] ;  /* 0x0000002404007981 */ /* 0x000ea4000c1e1500 */
[----:B--2---:R-:W-:-:S04]  /*0900*/  IMAD.U32 R0, R0, 0x10000, RZ ;  /* 0x0001000000007824 */ /* 0x004fc800078e00ff */
[----:B------:R-:W-:-:S04]  /*0910*/  FMUL.FTZ R0, R0, 1 ;  /* 0x3f80000000007820 */ /* 0x000fc80000410000 */
[----:B------:R0:W1:Y:S01]  /*0920*/  F2F.F64.F32 R36, R0 ;  /* 0x0000000000247310 */ /* 0x0000620000201800 */
[----:B------:R-:W-:Y:S05]  /*0930*/  BRA `(.L_x_17468) ;  /* 0x0000000400b87947 */ /* 0x000fea0003800000 */
.L_x_17475:
        /* <DEDUP_REMOVED lines=11> */
.L_x_17482:
        /* <DEDUP_REMOVED lines=21> */
.L_x_17486:
[----:B------:R-:W-:Y:S05]  /*0b40*/  BSYNC B1 ;  /* 0x0000000000017941 */ /* 0x000fea0003800000 */
.L_x_17485:
[----:B------:R-:W-:Y:S01]  /*0b50*/  LEA R5, R0, 0x3b800000, 0x17 ;  /* 0x3b80000000057811 */ /* 0x000fe200078eb8ff */
[----:B------:R-:W-:-:S05]  /*0b60*/  IMAD.SHL.U32 R0, R3, 0x100000, RZ ;  /* 0x0010000003007824 */ /* 0x000fca00078e00ff */
[----:B------:R-:W-:-:S07]  /*0b70*/  LOP3.LUT R0, R5, R0, R6, 0xfe, !PT ;  /* 0x0000000005007212 */ /* 0x000fce00078efe06 */
.L_x_17484:
[----:B------:R-:W-:Y:S05]  /*0b80*/  BSYNC B0 ;  /* 0x0000000000007941 */ /* 0x000fea0003800000 */
.L_x_17483:
[----:B------:R-:W-:-:S04]  /*0b90*/  FMUL.FTZ R0, R0, 1 ;  /* 0x3f80000000007820 */ /* 0x000fc80000410000 */
[----:B------:R0:W1:Y:S01]  /*0ba0*/  F2F.F64.F32 R36, R0 ;  /* 0x0000000000247310 */ /* 0x0000620000201800 */
[----:B------:R-:W-:Y:S05]  /*0bb0*/  BRA `(.L_x_17468) ;  /* 0x0000000400187947 */ /* 0x000fea0003800000 */
.L_x_17481:
        /* <DEDUP_REMOVED lines=21> */
.L_x_17490:
[----:B------:R-:W-:Y:S05]  /*0d10*/  BSYNC B1 ;  /* 0x0000000000017941 */ /* 0x000fea0003800000 */
.L_x_17489:
[----:B------:R-:W-:Y:S01]  /*0d20*/  LEA R5, R0, 0x37800000, 0x17 ;  /* 0x3780000000057811 */ /* 0x000fe200078eb8ff */
[----:B------:R-:W-:-:S05]  /*0d30*/  IMAD.SHL.U32 R0, R3, 0x200000, RZ ;  /* 0x0020000003007824 */ /* 0x000fca00078e00ff */
[----:B------:R-:W-:-:S07]  /*0d40*/  LOP3.LUT R0, R5, R0, R6, 0xfe, !PT ;  /* 0x0000000005007212 */ /* 0x000fce00078efe06 */
.L_x_17488:
[----:B------:R-:W-:Y:S05]  /*0d50*/  BSYNC B0 ;  /* 0x0000000000007941 */ /* 0x000fea0003800000 */
.L_x_17487:
[----:B------:R-:W-:-:S04]  /*0d60*/  FMUL.FTZ R0, R0, 1 ;  /* 0x3f80000000007820 */ /* 0x000fc80000410000 */
[----:B------:R0:W1:Y:S01]  /*0d70*/  F2F.F64.F32 R36, R0 ;  /* 0x0000000000247310 */ /* 0x0000620000201800 */
[----:B------:R-:W-:Y:S05]  /*0d80*/  BRA `(.L_x_17468) ;  /* 0x0000000000a47947 */ /* 0x000fea0003800000 */
.L_x_17480:
        /* <DEDUP_REMOVED lines=14> */
.L_x_17494:
[----:B------:R-:W-:Y:S05]  /*0e70*/  BSYNC B0 ;  /* 0x0000000000007941 */ /* 0x000fea0003800000 */
.L_x_17493:
[----:B------:R-:W-:-:S04]  /*0e80*/  FMUL.FTZ R0, R0, 1 ;  /* 0x3f80000000007820 */ /* 0x000fc80000410000 */
[----:B------:R0:W1:Y:S01]  /*0e90*/  F2F.F64.F32 R36, R0 ;  /* 0x0000000000247310 */ /* 0x0000620000201800 */
[----:B------:R-:W-:Y:S05]  /*0ea0*/  BRA `(.L_x_17468) ;  /* 0x00000000005c7947 */ /* 0x000fea0003800000 */
.L_x_17467:
        /* <DEDUP_REMOVED lines=16> */
.L_x_17495:
[----:B------:R-:W-:Y:S01]  /*0fb0*/  CS2R R36, SRZ ;  /* 0x0000000000247805 */ /* 0x000fe2000001ff00 */
[----:B------:R-:W-:Y:S06]  /*0fc0*/  BRA `(.L_x_17468) ;  /* 0x0000000000147947 */ /* 0x000fec0003800000 */
.L_x_17492:
[----:B------:R-:W2:Y:S02]  /*0fd0*/  LDG.E.64 R36, desc[UR36][R4.64] ;  /* 0x0000002404247981 */ /* 0x000ea4000c1e1b00 */
[----:B--2---:R-:W0:Y:S01]  /*0fe0*/  I2F.F64.U64 R36, R36 ;  /* 0x0000002400247312 */ /* 0x004e220000301800 */
[----:B------:R-:W-:Y:S05]  /*0ff0*/  BRA `(.L_x_17468) ;  /* 0x0000000000087947 */ /* 0x000fea0003800000 */
.L_x_17491:
[----:B------:R-:W2:Y:S02]  /*1000*/  LDG.E R4, desc[UR36][R4.64] ;  /* 0x0000002404047981 */ /* 0x000ea4000c1e1900 */
[----:B--2---:R0:W1:Y:S02]  /*1010*/  I2F.F64.U32 R36, R4 ;  /* 0x0000000400247312 */ /* 0x0040640000201800 */
.L_x_17468:
        /* <DEDUP_REMOVED lines=19> */
.L_x_17499:
[----:B------:R-:W3:Y:S02]  /*1150*/  LDG.E.U8 R4, desc[UR36][R4.64] ;  /* 0x0000002404047981 */ /* 0x000ee4000c1e1100 */
[----:B---3--:R3:W0:Y:S01]  /*1160*/  I2F.F64.U16 R26, R4 ;  /* 0x00000004001a7312 */ /* 0x0086220000101800 */
[----:B------:R-:W-:Y:S05]  /*1170*/  BRA `(.L_x_17501) ;  /* 0x0000000c00707947 */ /* 0x000fea0003800000 */
.L_x_17498:
        /* <DEDUP_REMOVED lines=9> */
.L_x_17503:
[----:B------:R-:W3:Y:S02]  /*1210*/  LDG.E R4, desc[UR36][R4.64] ;  /* 0x0000002404047981 */ /* 0x000ee4000c1e1900 */
[----:B---3--:R0:W1:Y:S01]  /*1220*/  I2F.F64 R26, R4 ;  /* 0x00000004001a7312 */ /* 0x0080620000201c00 */
[----:B------:R-:W-:Y:S05]  /*1230*/  BRA `(.L_x_17501) ;  /* 0x0000000c00407947 */ /* 0x000fea0003800000 */
.L_x_17502:
[----:B------:R-:W3:Y:S02]  /*1240*/  LDG.E.U16 R4, desc[UR36][R4.64] ;  /* 0x0000002404047981 */ /* 0x000ee4000c1e1500 */
[----:B---3--:R0:W1:Y:S01]  /*1250*/  I2F.F64.S16 R26, R4 ;  /* 0x00000004001a7312 */ /* 0x0080620000101c00 */
[----:B------:R-:W-:Y:S05]  /*1260*/  BRA `(.L_x_17501) ;  /* 0x0000000c00347947 */ /* 0x000fea0003800000 */
.L_x_17497:
        /* <DEDUP_REMOVED lines=10> */
.L_x_17505:
[----:B------:R-:W3:Y:S02]  /*1310*/  LDG.E.U16 R0, desc[UR36][R4.64] ;  /* 0x0000002404007981 */ /* 0x000ee4000c1e1500 */
[----:B---3--:R-:W-:-:S05]  /*1320*/  HADD2.F32 R0, -RZ, R0.H0_H0 ;  /* 0x20000000ff007230 */ /* 0x008fca0000004100 */
[----:B------:R-:W-:-:S04]  /*1330*/  FMUL.FTZ R0, R0, 1 ;  /* 0x3f80000000007820 */ /* 0x000fc80000410000 */
[----:B------:R0:W1:Y:S01]  /*1340*/  F2F.F64.F32 R26, R0 ;  /* 0x00000000001a7310 */ /* 0x0000620000201800 */
[----:B------:R-:W-:Y:S05]  /*1350*/  BRA `(.L_x_17501) ;  /* 0x0000000800f87947 */ /* 0x000fea0003800000 */
.L_x_17504:
        /* <DEDUP_REMOVED lines=10> */
.L_x_17507:
[----:B------:R-:W3:Y:S02]  /*1400*/  LDG.E.U16 R4, desc[UR36][R4.64] ;  /* 0x0000002404047981 */ /* 0x000ee4000c1e1500 */
[----:B---3--:R-:W-:-:S05]  /*1410*/  HADD2.F32 R0, -RZ, R4.H0_H0 ;  /* 0x20000004ff007230 */ /* 0x008fca0000004100 */
[----:B------:R-:W-:-:S04]  /*1420*/  FMUL.FTZ R0, R0, 1 ;  /* 0x3f80000000007820 */ /* 0x000fc80000410000 */
[----:B------:R0:W1:Y:S01]  /*1430*/  F2F.F64.F32 R26, R0 ;  /* 0x00000000001a7310 */ /* 0x0000620000201800 */
[----:B------:R-:W-:Y:S05]  /*1440*/  BRA `(.L_x_17501) ;  /* 0x0000000800bc7947 */ /* 0x000fea0003800000 */
.L_x_17506:
[----:B------:R0:W5:Y:S01]  /*1450*/  LDG.E.64 R26, desc[UR36][R4.64] ;  /* 0x00000024041a7981 */ /* 0x000162000c1e1b00 */
[----:B------:R-:W-:Y:S05]  /*1460*/  BRA `(.L_x_17501) ;  /* 0x0000000800b47947 */ /* 0x000fea0003800000 */
.L_x_17496:
        /* <DEDUP_REMOVED lines=13> */
.L_x_17510:
[----:B------:R0:W5:Y:S01]  /*1540*/  LDG.E.64 R26, desc[UR36][R4.64] ;  /* 0x00000024041a7981 */ /* 0x000162000c1e1b00 */
[----:B------:R-:W-:Y:S05]  /*1550*/  BRA `(.L_x_17501) ;  /* 0x0000000800787947 */ /* 0x000fea0003800000 */
.L_x_17509:
        /* <DEDUP_REMOVED lines=28> */
.L_x_17512:
        /* <DEDUP_REMOVED lines=15> */
.L_x_17511:
[----:B------:R-:W3:Y:S02]  /*1810*/  LDG.E.U16 R0, desc[UR36][R4.64] ;  /* 0x0000002404007981 */ /* 0x000ee4000c1e1500 */
[----:B---3--:R-:W-:-:S04]  /*1820*/  IMAD.U32 R0, R0, 0x10000, RZ ;  /* 0x0001000000007824 */ /* 0x008fc800078e00ff */
[----:B------:R-:W-:-:S04]  /*1830*/  FMUL.FTZ R0, R0, 1 ;  /* 0x3f80000000007820 */ /* 0x000fc80000410000 */
[----:B------:R0:W1:Y:S01]  /*1840*/  F2F.F64.F32 R26, R0 ;  /* 0x00000000001a7310 */ /* 0x0000620000201800 */
[----:B------:R-:W-:Y:S05]  /*1850*/  BRA `(.L_x_17501) ;  /* 0x0000000400b87947 */ /* 0x000fea0003800000 */
.L_x_17508:
        /* <DEDUP_REMOVED lines=11> */
.L_x_17515:
        /* <DEDUP_REMOVED lines=21> */
.L_x_17519:
[----:B------:R-:W-:Y:S05]  /*1a60*/  BSYNC B1 ;  /* 0x0000000000017941 */ /* 0x000fea0003800000 */
.L_x_17518:
[----:B------:R-:W-:Y:S01]  /*1a70*/  LEA R5, R0, 0x3b800000, 0x17 ;  /* 0x3b80000000057811 */ /* 0x000fe200078eb8ff */
[----:B------:R-:W-:-:S05]  /*1a80*/  IMAD.SHL.U32 R0, R3, 0x100000, RZ ;  /* 0x0010000003007824 */ /* 0x000fca00078e00ff */
[----:B------:R-:W-:-:S07]  /*1a90*/  LOP3.LUT R0, R5, R0, R6, 0xfe, !PT ;  /* 0x0000000005007212 */ /* 0x000fce00078efe06 */
.L_x_17517:
[----:B------:R-:W-:Y:S05]  /*1aa0*/  BSYNC B0 ;  /* 0x0000000000007941 */ /* 0x000fea0003800000 */
.L_x_17516:
[----:B------:R-:W-:-:S04]  /*1ab0*/  FMUL.FTZ R0, R0, 1 ;  /* 0x3f80000000007820 */ /* 0x000fc80000410000 */
[----:B------:R0:W1:Y:S01]  /*1ac0*/  F2F.F64.F32 R26, R0 ;  /* 0x00000000001a7310 */ /* 0x0000620000201800 */
[----:B------:R-:W-:Y:S05]  /*1ad0*/  BRA `(.L_x_17501) ;  /* 0x0000000400187947 */ /* 0x000fea0003800000 */
.L_x_17514:
        /* <DEDUP_REMOVED lines=21> */
.L_x_17523:
[----:B------:R-:W-:Y:S05]  /*1c30*/  BSYNC B1 ;  /* 0x0000000000017941 */ /* 0x000fea0003800000 */
.L_x_17522:
[----:B------:R-:W-:Y:S01]  /*1c40*/  LEA R5, R0, 0x37800000, 0x17 ;  /* 0x3780000000057811 */ /* 0x000fe200078eb8ff */
[----:B------:R-:W-:-:S05]  /*1c50*/  IMAD.SHL.U32 R0, R3, 0x200000, RZ ;  /* 0x0020000003007824 */ /* 0x000fca00078e00ff */
[----:B------:R-:W-:-:S07]  /*1c60*/  LOP3.LUT R0, R5, R0, R6, 0xfe, !PT ;  /* 0x0000000005007212 */ /* 0x000fce00078efe06 */
.L_x_17521:
[----:B------:R-:W-:Y:S05]  /*1c70*/  BSYNC B0 ;  /* 0x0000000000007941 */ /* 0x000fea0003800000 */
.L_x_17520:
[----:B------:R-:W-:-:S04]  /*1c80*/  FMUL.FTZ R0, R0, 1 ;  /* 0x3f80000000007820 */ /* 0x000fc80000410000 */
[----:B------:R0:W1:Y:S01]  /*1c90*/  F2F.F64.F32 R26, R0 ;  /* 0x00000000001a7310 */ /* 0x0000620000201800 */
[----:B------:R-:W-:Y:S05]  /*1ca0*/  BRA `(.L_x_17501) ;  /* 0x0000000000a47947 */ /* 0x000fea0003800000 */
.L_x_17513:
        /* <DEDUP_REMOVED lines=14> */
.L_x_17527:
[----:B------:R-:W-:Y:S05]  /*1d90*/  BSYNC B0 ;  /* 0x0000000000007941 */ /* 0x000fea0003800000 */
.L_x_17526:
[----:B------:R-:W-:-:S04]  /*1da0*/  FMUL.FTZ R0, R0, 1 ;  /* 0x3f80000000007820 */ /* 0x000fc80000410000 */
[----:B------:R0:W1:Y:S01]  /*1db0*/  F2F.F64.F32 R26, R0 ;  /* 0x00000000001a7310 */ /* 0x0000620000201800 */
[----:B------:R-:W-:Y:S05]  /*1dc0*/  BRA `(.L_x_17501) ;  /* 0x00000000005c7947 */ /* 0x000fea0003800000 */
.L_x_17500:
        /* <DEDUP_REMOVED lines=16> */
.L_x_17528:
[----:B------:R-:W-:Y:S01]  /*1ed0*/  CS2R R26, SRZ ;  /* 0x00000000001a7805 */ /* 0x000fe2000001ff00 */
[----:B------:R-:W-:Y:S06]  /*1ee0*/  BRA `(.L_x_17501) ;  /* 0x0000000000147947 */ /* 0x000fec0003800000 */
.L_x_17525:
[----:B------:R-:W3:Y:S02]  /*1ef0*/  LDG.E.64 R26, desc[UR36][R4.64] ;  /* 0x00000024041a7981 */ /* 0x000ee4000c1e1b00 */
[----:B---3--:R-:W0:Y:S01]  /*1f00*/  I2F.F64.U64 R26, R26 ;  /* 0x0000001a001a7312 */ /* 0x008e220000301800 */
[----:B------:R-:W-:Y:S05]  /*1f10*/  BRA `(.L_x_17501) ;  /* 0x0000000000087947 */ /* 0x000fea0003800000 */
.L_x_17524:
[----:B------:R-:W3:Y:S02]  /*1f20*/  LDG.E R4, desc[UR36][R4.64] ;  /* 0x0000002404047981 */ /* 0x000ee4000c1e1900 */
[----:B---3--:R0:W1:Y:S02]  /*1f30*/  I2F.F64.U32 R26, R4 ;  /* 0x00000004001a7312 */ /* 0x0080640000201800 */
.L_x_17501:
[----:B------:R-:W2:Y:S02]  /*1f40*/  S2R R33, SR_TID.X ;  /* 0x0000000000217919 */ /* 0x000ea40000002100 */
[----:B--2---:R-:W-:-:S07]  /*1f50*/  VIADD R33, R33, 0x80 ;  /* 0x0000008021217836 */ /* 0x004fce0000000000 */
.L_x_17462:
[----:B------:R-:W-:Y:S05]  /*1f60*/  BSYNC B6 ;  /* 0x0000000000067941 */ /* 0x000fea0003800000 */
.L_x_17461:
        /* <DEDUP_REMOVED lines=24> */
.L_x_17534:
[----:B------:R-:W2:Y:S02]  /*20f0*/  LDG.E.U8 R4, desc[UR36][R4.64] ;  /* 0x0000002404047981 */ /* 0x000ea4000c1e1100 */
[----:B--2---:R0:W2:Y:S01]  /*2100*/  I2F.F64.U16 R28, R4 ;  /* 0x00000004001c7312 */ /* 0x0040a20000101800 */
[----:B------:R-:W-:Y:S05]  /*2110*/  BRA `(.L_x_17536) ;  /* 0x0000000c00707947 */ /* 0x000fea0003800000 */
.L_x_17533:
        /* <DEDUP_REMOVED lines=9> */
.L_x_17538:
[----:B------:R-:W2:Y:S02]  /*21b0*/  LDG.E R4, desc[UR36][R4.64] ;  /* 0x0000002404047981 */ /* 0x000ea4000c1e1900 */
[----:B--2---:R0:W2:Y:S01]  /*21c0*/  I2F.F64 R28, R4 ;  /* 0x00000004001c7312 */ /* 0x0040a20000201c00 */
[----:B------:R-:W-:Y:S05]  /*21d0*/  BRA `(.L_x_17536) ;  /* 0x0000000c00407947 */ /* 0x000fea0003800000 */
.L_x_17537:
[----:B------:R-:W2:Y:S02]  /*21e0*/  LDG.E.U16 R4, desc[UR36][R4.64] ;  /* 0x0000002404047981 */ /* 0x000ea4000c1e1500 */
[----:B--2---:R0:W2:Y:S01]  /*21f0*/  I2F.F64.S16 R28, R4 ;  /* 0x00000004001c7312 */ /* 0x0040a20000101c00 */
[----:B------:R-:W-:Y:S05]  /*2200*/  BRA `(.L_x_17536) ;  /* 0x0000000c00347947 */ /* 0x000fea0003800000 */
.L_x_17532:
        /* <DEDUP_REMOVED lines=10> */
.L_x_17540:
[----:B------:R-:W2:Y:S02]  /*22b0*/  LDG.E.U16 R0, desc[UR36][R4.64] ;  /* 0x0000002404007981 */ /* 0x000ea4000c1e1500 */
[----:B--2---:R-:W-:-:S05]  /*22c0*/  HADD2.F32 R0, -RZ, R0.H0_H0 ;  /* 0x20000000ff007230 */ /* 0x004fca0000004100 */
[----:B------:R-:W-:-:S04]  /*22d0*/  FMUL.FTZ R0, R0, 1 ;  /* 0x3f80000000007820 */ /* 0x000fc80000410000 */
[----:B------:R0:W2:Y:S01]  /*22e0*/  F2F.F64.F32 R28, R0 ;  /* 0x00000000001c7310 */ /* 0x0000a20000201800 */
[----:B------:R-:W-:Y:S05]  /*22f0*/  BRA `(.L_x_17536) ;  /* 0x0000000800f87947 */ /* 0x000fea0003800000 */
.L_x_17539:
        /* <DEDUP_REMOVED lines=10> */
.L_x_17542:
[----:B------:R-:W2:Y:S02]  /*23a0*/  LDG.E.U16 R4, desc[UR36][R4.64] ;  /* 0x0000002404047981 */ /* 0x000ea4000c1e1500 */
[----:B--2---:R-:W-:-:S05]  /*23b0*/  HADD2.F32 R0, -RZ, R4.H0_H0 ;  /* 0x20000004ff007230 */ /* 0x004fca0000004100 */
[----:B------:R-:W-:-:S04]  /*23c0*/  FMUL.FTZ R0, R0, 1 ;  /* 0x3f80000000007820 */ /* 0x000fc80000410000 */
[----:B------:R0:W2:Y:S01]  /*23d0*/  F2F.F64.F32 R28, R0 ;  /* 0x00000000001c7310 */ /* 0x0000a20000201800 */
[----:B------:R-:W-:Y:S05]  /*23e0*/  BRA `(.L_x_17536) ;  /* 0x0000000800bc7947 */ /* 0x000fea0003800000 */
.L_x_17541:
[----:B------:R0:W5:Y:S01]  /*23f0*/  LDG.E.64 R28, desc[UR36][R4.64] ;  /* 0x00000024041c7981 */ /* 0x000162000c1e1b00 */
[----:B------:R-:W-:Y:S05]  /*2400*/  BRA `(.L_x_17536) ;  /* 0x0000000800b47947 */ /* 0x000fea0003800000 */
.L_x_17531:
        /* <DEDUP_REMOVED lines=13> */
.L_x_17545:
[----:B------:R0:W5:Y:S01]  /*24e0*/  LDG.E.64 R28, desc[UR36][R4.64] ;  /* 0x00000024041c7981 */ /* 0x000162000c1e1b00 */
[----:B------:R-:W-:Y:S05]  /*24f0*/  BRA `(.L_x_17536) ;  /* 0x0000000800787947 */ /* 0x000fea0003800000 */
.L_x_17544:
        /* <DEDUP_REMOVED lines=28> */
.L_x_17547:
        /* <DEDUP_REMOVED lines=15> */
.L_x_17546:
[----:B------:R-:W2:Y:S02]  /*27b0*/  LDG.E.U16 R0, desc[UR36][R4.64] ;  /* 0x0000002404007981 */ /* 0x000ea4000c1e1500 */
[----:B--2---:R-:W-:-:S04]  /*27c0*/  IMAD.U32 R0, R0, 0x10000, RZ ;  /* 0x0001000000007824 */ /* 0x004fc800078e00ff */
[----:B------:R-:W-:-:S04]  /*27d0*/  FMUL.FTZ R0, R0, 1 ;  /* 0x3f80000000007820 */ /* 0x000fc80000410000 */
[----:B------:R2:W3:Y:S01]  /*27e0*/  F2F.F64.F32 R28, R0 ;  /* 0x00000000001c7310 */ /* 0x0004e20000201800 */
[----:B------:R-:W-:Y:S05]  /*27f0*/  BRA `(.L_x_17536) ;  /* 0x0000000400b87947 */ /* 0x000fea0003800000 */
.L_x_17543:
        /* <DEDUP_REMOVED lines=11> */
.L_x_17550:
        /* <DEDUP_REMOVED lines=21> */
.L_x_17554:
[----:B------:R-:W-:Y:S05]  /*2a00*/  BSYNC B1 ;  /* 0x0000000000017941 */ /* 0x000fea0003800000 */
.L_x_17553:
[----:B------:R-:W-:Y:S01]  /*2a10*/  LEA R5, R0, 0x3b800000, 0x17 ;  /* 0x3b80000000057811 */ /* 0x000fe200078eb8ff */
[----:B------:R-:W-:-:S05]  /*2a20*/  IMAD.SHL.U32 R0, R3, 0x100000, RZ ;  /* 0x0010000003007824 */ /* 0x000fca00078e00ff */
[----:B------:R-:W-:-:S07]  /*2a30*/  LOP3.LUT R0, R5, R0, R6, 0xfe, !PT ;  /* 0x0000000005007212 */ /* 0x000fce00078efe06 */
.L_x_17552:
[----:B------:R-:W-:Y:S05]  /*2a40*/  BSYNC B0 ;  /* 0x0000000000007941 */ /* 0x000fea0003800000 */
.L_x_17551:
[----:B------:R-:W-:-:S04]  /*2a50*/  FMUL.FTZ R0, R0, 1 ;  /* 0x3f80000000007820 */ /* 0x000fc80000410000 */
[----:B------:R0:W2:Y:S01]  /*2a60*/  F2F.F64.F32 R28, R0 ;  /* 0x00000000001c7310 */ /* 0x0000a20000201800 */
[----:B------:R-:W-:Y:S05]  /*2a70*/  BRA `(.L_x_17536) ;  /* 0x0000000400187947 */ /* 0x000fea0003800000 */
.L_x_17549:
        /* <DEDUP_REMOVED lines=21> */
.L_x_17558:
[----:B------:R-:W-:Y:S05]  /*2bd0*/  BSYNC B1 ;  /* 0x0000000000017941 */ /* 0x000fea0003800000 */
.L_x_17557:
[----:B------:R-:W-:Y:S01]  /*2be0*/  LEA R5, R0, 0x37800000, 0x17 ;  /* 0x3780000000057811 */ /* 0x000fe200078eb8ff */
[----:B------:R-:W-:-:S05]  /*2bf0*/  IMAD.SHL.U32 R0, R3, 0x200000, RZ ;  /* 0x0020000003007824 */ /* 0x000fca00078e00ff */
[----:B------:R-:W-:-:S07]  /*2c00*/  LOP3.LUT R0, R5, R0, R6, 0xfe, !PT ;  /* 0x0000000005007212 */ /* 0x000fce00078efe06 */
.L_x_17556:
[----:B------:R-:W-:Y:S05]  /*2c10*/  BSYNC B0 ;  /* 0x0000000000007941 */ /* 0x000fea0003800000 */
.L_x_17555:
[----:B------:R-:W-:-:S04]  /*2c20*/  FMUL.FTZ R0, R0, 1 ;  /* 0x3f80000000007820 */ /* 0x000fc80000410000 */
[----:B------:R0:W2:Y:S01]  /*2c30*/  F2F.F64.F32 R28, R0 ;  /* 0x00000000001c7310 */ /* 0x0000a20000201800 */
[----:B------:R-:W-:Y:S05]  /*2c40*/  BRA `(.L_x_17536) ;  /* 0x0000000000a47947 */ /* 0x000fea0003800000 */
.L_x_17548:
        /* <DEDUP_REMOVED lines=14> */
.L_x_17562:
[----:B------:R-:W-:Y:S05]  /*2d30*/  BSYNC B0 ;  /* 0x0000000000007941 */ /* 0x000fea0003800000 */
.L_x_17561:
[----:B------:R-:W-:-:S04]  /*2d40*/  FMUL.FTZ R0, R0, 1 ;  /* 0x3f80000000007820 */ /* 0x000fc80000410000 */
[----:B------:R0:W2:Y:S01]  /*2d50*/  F2F.F64.F32 R28, R0 ;  /* 0x00000000001c7310 */ /* 0x0000a20000201800 */
[----:B------:R-:W-:Y:S05]  /*2d60*/  BRA `(.L_x_17536) ;  /* 0x00000000005c7947 */ /* 0x000fea0003800000 */
.L_x_17535:
        /* <DEDUP_REMOVED lines=16> */
.L_x_17563:
[----:B------:R-:W-:Y:S01]  /*2e70*/  CS2R R28, SRZ ;  /* 0x00000000001c7805 */ /* 0x000fe2000001ff00 */
[----:B------:R-:W-:Y:S06]  /*2e80*/  BRA `(.L_x_17536) ;  /* 0x0000000000147947 */ /* 0x000fec0003800000 */
.L_x_17560:
[----:B------:R-:W2:Y:S02]  /*2e90*/  LDG.E.64 R28, desc[UR36][R4.64] ;  /* 0x00000024041c7981 */ /* 0x000ea4000c1e1b00 */
[----:B--2---:R-:W0:Y:S01]  /*2ea0*/  I2F.F64.U64 R28, R28 ;  /* 0x0000001c001c7312 */ /* 0x004e220000301800 */
[----:B------:R-:W-:Y:S05]  /*2eb0*/  BRA `(.L_x_17536) ;  /* 0x0000000000087947 */ /* 0x000fea0003800000 */
.L_x_17559:
[----:B------:R-:W2:Y:S02]  /*2ec0*/  LDG.E R4, desc[UR36][R4.64] ;  /* 0x0000002404047981 */ /* 0x000ea4000c1e1900 */
[----:B--2---:R0:W2:Y:S02]  /*2ed0*/  I2F.F64.U32 R28, R4 ;  /* 0x00000004001c7312 */ /* 0x0040a40000201800 */
.L_x_17536:
        /* <DEDUP_REMOVED lines=19> */
.L_x_17567:
[----:B------:R-:W2:Y:S02]  /*3010*/  LDG.E.U8 R4, desc[UR36][R4.64] ;  /* 0x0000002404047981 */ /* 0x000ea4000c1e1100 */
[----:B--2---:R0:W2:Y:S01]  /*3020*/  I2F.F64.U16 R34, R4 ;  /* 0x0000000400227312 */ /* 0x0040a20000101800 */
[----:B------:R-:W-:Y:S05]  /*3030*/  BRA `(.L_x_17569) ;  /* 0x0000000c00707947 */ /* 0x000fea0003800000 */
.L_x_17566:
        /* <DEDUP_REMOVED lines=9> */
.L_x_17571:
[----:B------:R-:W2:Y:S02]  /*30d0*/  LDG.E R4, desc[UR36][R4.64] ;  /* 0x0000002404047981 */ /* 0x000ea4000c1e1900 */
[----:B--2---:R0:W2:Y:S01]  /*30e0*/  I2F.F64 R34, R4 ;  /* 0x0000000400227312 */ /* 0x0040a20000201c00 */
[----:B------:R-:W-:Y:S05]  /*30f0*/  BRA `(.L_x_17569) ;  /* 0x0000000c00407947 */ /* 0x000fea0003800000 */
.L_x_17570:
[----:B------:R-:W2:Y:S02]  /*3100*/  LDG.E.U16 R4, desc[UR36][R4.64] ;  /* 0x0000002404047981 */ /* 0x000ea4000c1e1500 */
[----:B--2---:R0:W2:Y:S01]  /*3110*/  I2F.F64.S16 R34, R4 ;  /* 0x0000000400227312 */ /* 0x0040a20000101c00 */
[----:B------:R-:W-:Y:S05]  /*3120*/  BRA `(.L_x_17569) ;  /* 0x0000000c00347947 */ /* 0x000fea0003800000 */
.L_x_17565:
        /* <DEDUP_REMOVED lines=10> */
.L_x_17573:
[----:B------:R-:W2:Y:S02]  /*31d0*/  LDG.E.U16 R0, desc[UR36][R4.64] ;  /* 0x0000002404007981 */ /* 0x000ea4000c1e1500 */
[----:B--2---:R-:W-:-:S05]  /*31e0*/  HADD2.F32 R0, -RZ, R0.H0_H0 ;  /* 0x20000000ff007230 */ /* 0x004fca0000004100 */
[----:B------:R-:W-:-:S04]  /*31f0*/  FMUL.FTZ R0, R0, 1 ;  /* 0x3f80000000007820 */ /* 0x000fc80000410000 */
[----:B------:R0:W2:Y:S01]  /*3200*/  F2F.F64.F32 R34, R0 ;  /* 0x0000000000227310 */ /* 0x0000a20000201800 */
[----:B------:R-:W-:Y:S05]  /*3210*/  BRA `(.L_x_17569) ;  /* 0x0000000800f87947 */ /* 0x000fea0003800000 */
.L_x_17572:
        /* <DEDUP_REMOVED lines=10> */
.L_x_17575:
[----:B------:R-:W2:Y:S02]  /*32c0*/  LDG.E.U16 R4, desc[UR36][R4.64] ;  /* 0x0000002404047981 */ /* 0x000ea4000c1e1500 */
[----:B--2---:R-:W-:-:S05]  /*32d0*/  HADD2.F32 R0, -RZ, R4.H0_H0 ;  /* 0x20000004ff007230 */ /* 0x004fca0000004100 */
[----:B------:R-:W-:-:S04]  /*32e0*/  FMUL.FTZ R0, R0, 1 ;  /* 0x3f80000000007820 */ /* 0x000fc80000410000 */
[----:B------:R0:W2:Y:S01]  /*32f0*/  F2F.F64.F32 R34, R0 ;  /* 0x0000000000227310 */ /* 0x0000a20000201800 */
[----:B------:R-:W-:Y:S05]  /*3300*/  BRA `(.L_x_17569) ;  /* 0x0000000800bc7947 */ /* 0x000fea0003800000 */
.L_x_17574:
[----:B------:R0:W5:Y:S01]  /*3310*/  LDG.E.64 R34, desc[UR36][R4.64] ;  /* 0x0000002404227981 */ /* 0x000162000c1e1b00 */
[----:B------:R-:W-:Y:S05]  /*3320*/  BRA `(.L_x_17569) ;  /* 0x0000000800b47947 */ /* 0x000fea0003800000 */
.L_x_17564:
        /* <DEDUP_REMOVED lines=13> */
.L_x_17578:
[----:B------:R0:W5:Y:S01]  /*3400*/  LDG.E.64 R34, desc[UR36][R4.64] ;  /* 0x0000002404227981 */ /* 0x000162000c1e1b00 */
[----:B------:R-:W-:Y:S05]  /*3410*/  BRA `(.L_x_17569) ;  /* 0x0000000800787947 */ /* 0x000fea0003800000 */
.L_x_17577:
        /* <DEDUP_REMOVED lines=28> */
.L_x_17580:
        /* <DEDUP_REMOVED lines=15> */
.L_x_17579:
[----:B------:R-:W2:Y:S02]  /*36d0*/  LDG.E.U16 R0, desc[UR36][R4.64] ;  /* 0x0000002404007981 */ /* 0x000ea4000c1e1500 */
[----:B--2---:R-:W-:-:S04]  /*36e0*/  IMAD.U32 R0, R0, 0x10000, RZ ;  /* 0x0001000000007824 */ /* 0x004fc800078e00ff */
[----:B------:R-:W-:-:S04]  /*36f0*/  FMUL.FTZ R0, R0, 1 ;  /* 0x3f80000000007820 */ /* 0x000fc80000410000 */
[----:B------:R0:W2:Y:S01]  /*3700*/  F2F.F64.F32 R34, R0 ;  /* 0x0000000000227310 */ /* 0x0000a20000201800 */
[----:B------:R-:W-:Y:S05]  /*3710*/  BRA `(.L_x_17569) ;  /* 0x0000000400b87947 */ /* 0x000fea0003800000 */
.L_x_17576:
        /* <DEDUP_REMOVED lines=11> */
.L_x_17583:
        /* <DEDUP_REMOVED lines=21> */
.L_x_17587:
[----:B------:R-:W-:Y:S05]  /*3920*/  BSYNC B1 ;  /* 0x0000000000017941 */ /* 0x000fea0003800000 */
.L_x_17586:
[----:B------:R-:W-:Y:S01]  /*3930*/  LEA R5, R0, 0x3b800000, 0x17 ;  /* 0x3b80000000057811 */ /* 0x000fe200078eb8ff */
[----:B------:R-:W-:-:S05]  /*3940*/  IMAD.SHL.U32 R0, R3, 0x100000, RZ ;  /* 0x0010000003007824 */ /* 0x000fca00078e00ff */
[----:B------:R-:W-:-:S07]  /*3950*/  LOP3.LUT R0, R5, R0, R6, 0xfe, !PT ;  /* 0x0000000005007212 */ /* 0x000fce00078efe06 */
.L_x_17585:
[----:B------:R-:W-:Y:S05]  /*3960*/  BSYNC B0 ;  /* 0x0000000000007941 */ /* 0x000fea0003800000 */
.L_x_17584:
[----:B------:R-:W-:-:S04]  /*3970*/  FMUL.FTZ R0, R0, 1 ;  /* 0x3f80000000007820 */ /* 0x000fc80000410000 */
[----:B------:R0:W2:Y:S01]  /*3980*/  F2F.F64.F32 R34, R0 ;  /* 0x0000000000227310 */ /* 0x0000a20000201800 */
[----:B------:R-:W-:Y:S05]  /*3990*/  BRA `(.L_x_17569) ;  /* 0x0000000400187947 */ /* 0x000fea0003800000 */
.L_x_17582:
        /* <DEDUP_REMOVED lines=21> */
.L_x_17591:
[----:B------:R-:W-:Y:S05]  /*3af0*/  BSYNC B1 ;  /* 0x0000000000017941 */ /* 0x000fea0003800000 */
.L_x_17590:
[----:B------:R-:W-:Y:S01]  /*3b00*/  LEA R5, R0, 0x37800000, 0x17 ;  /* 0x3780000000057811 */ /* 0x000fe200078eb8ff */
[----:B------:R-:W-:-:S05]  /*3b10*/  IMAD.SHL.U32 R0, R3, 0x200000, RZ ;  /* 0x0020000003007824 */ /* 0x000fca00078e00ff */
[----:B------:R-:W-:-:S07]  /*3b20*/  LOP3.LUT R0, R5, R0, R6, 0xfe, !PT ;  /* 0x0000000005007212 */ /* 0x000fce00078efe06 */
.L_x_17589:
[----:B------:R-:W-:Y:S05]  /*3b30*/  BSYNC B0 ;  /* 0x0000000000007941 */ /* 0x000fea0003800000 */
.L_x_17588:
[----:B------:R-:W-:-:S04]  /*3b40*/  FMUL.FTZ R0, R0, 1 ;  /* 0x3f80000000007820 */ /* 0x000fc80000410000 */
[----:B------:R0:W2:Y:S01]  /*3b50*/  F2F.F64.F32 R34, R0 ;  /* 0x0000000000227310 */ /* 0x0000a20000201800 */
[----:B------:R-:W-:Y:S05]  /*3b60*/  BRA `(.L_x_17569) ;  /* 0x0000000000a47947 */ /* 0x000fea0003800000 */
.L_x_17581:
        /* <DEDUP_REMOVED lines=14> */
.L_x_17595:
[----:B------:R-:W-:Y:S05]  /*3c50*/  BSYNC B0 ;  /* 0x0000000000007941 */ /* 0x000fea0003800000 */
.L_x_17594:
[----:B------:R-:W-:-:S04]  /*3c60*/  FMUL.FTZ R0, R0, 1 ;  /* 0x3f80000000007820 */ /* 0x000fc80000410000 */
[----:B------:R0:W2:Y:S01]  /*3c70*/  F2F.F64.F32 R34, R0 ;  /* 0x0000000000227310 */ /* 0x0000a20000201800 */
[----:B------:R-:W-:Y:S05]  /*3c80*/  BRA `(.L_x_17569) ;  /* 0x00000000005c7947 */ /* 0x000fea0003800000 */
.L_x_17568:
        /* <DEDUP_REMOVED lines=16> */
.L_x_17596:
[----:B------:R-:W-:Y:S01]  /*3d90*/  CS2R R34, SRZ ;  /* 0x0000000000227805 */ /* 0x000fe2000001ff00 */
[----:B------:R-:W-:Y:S06]  /*3da0*/  BRA `(.L_x_17569) ;  /* 0x0000000000147947 */ /* 0x000fec0003800000 */
.L_x_17593:
[----:B------:R-:W2:Y:S02]  /*3db0*/  LDG.E.64 R34, desc[UR36][R4.64] ;  /* 0x0000002404227981 */ /* 0x000ea4000c1e1b00 */
[----:B--2---:R-:W0:Y:S01]  /*3dc0*/  I2F.F64.U64 R34, R34 ;  /* 0x0000002200227312 */ /* 0x004e220000301800 */
[----:B------:R-:W-:Y:S05]  /*3dd0*/  BRA `(.L_x_17569) ;  /* 0x0000000000087947 */ /* 0x000fea0003800000 */
.L_x_17592:
[----:B------:R-:W2:Y:S02]  /*3de0*/  LDG.E R4, desc[UR36][R4.64] ;  /* 0x0000002404047981 */ /* 0x000ea4000c1e1900 */
[----:B--2---:R0:W2:Y:S02]  /*3df0*/  I2F.F64.U32 R34, R4 ;  /* 0x0000000400227312 */ /* 0x0040a40000201800 */
.L_x_17569:
[----:B------:R-:W-:-:S07]  /*3e00*/  VIADD R33, R33, 0x80 ;  /* 0x0000008021217836 */ /* 0x000fce0000000000 */
.L_x_17530:
[----:B------:R-:W-:Y:S05]  /*3e10*/  BSYNC B6 ;  /* 0x0000000000067941 */ /* 0x000fea0003800000 */
.L_x_17529:
        /* <DEDUP_REMOVED lines=26> */
.L_x_17602:
[----:B------:R-:W3:Y:S02]  /*3fc0*/  LDG.E.U8 R4, desc[UR36][R4.64] ;  /* 0x0000002404047981 */ /* 0x000ee4000c1e1100 */
[----:B---3--:R0:W3:Y:S01]  /*3fd0*/  I2F.F64.U16 R24, R4 ;  /* 0x0000000400187312 */ /* 0x0080e20000101800 */
[----:B------:R-:W-:Y:S05]  /*3fe0*/  BRA `(.L_x_17604) ;  /* 0x0000000c00707947 */ /* 0x000fea0003800000 */
.L_x_17601:
        /* <DEDUP_REMOVED lines=9> */
.L_x_17606:
[----:B------:R-:W3:Y:S02]  /*4080*/  LDG.E R4, desc[UR36][R4.64] ;  /* 0x0000002404047981 */ /* 0x000ee4000c1e1900 */
[----:B---3--:R0:W3:Y:S01]  /*4090*/  I2F.F64 R24, R4 ;  /* 0x0000000400187312 */ /* 0x0080e20000201c00 */
[----:B------:R-:W-:Y:S05]  /*40a0*/  BRA `(.L_x_17604) ;  /* 0x0000000c00407947 */ /* 0x000fea0003800000 */
.L_x_17605:
[----:B------:R-:W3:Y:S02]  /*40b0*/  LDG.E.U16 R4, desc[UR36][R4.64] ;  /* 0x0000002404047981 */ /* 0x000ee4000c1e1500 */
[----:B---3--:R0:W3:Y:S01]  /*40c0*/  I2F.F64.S16 R24, R4 ;  /* 0x0000000400187312 */ /* 0x0080e20000101c00 */
[----:B------:R-:W-:Y:S05]  /*40d0*/  BRA `(.L_x_17604) ;  /* 0x0000000c00347947 */ /* 0x000fea0003800000 */
.L_x_17600:
        /* <DEDUP_REMOVED lines=10> */
.L_x_17608:
[----:B------:R-:W3:Y:S02]  /*4180*/  LDG.E.U16 R0, desc[UR36][R4.64] ;  /* 0x0000002404007981 */ /* 0x000ee4000c1e1500 */
[----:B---3--:R-:W-:-:S05]  /*4190*/  HADD2.F32 R0, -RZ, R0.H0_H0 ;  /* 0x20000000ff007230 */ /* 0x008fca0000004100 */
[----:B------:R-:W-:-:S04]  /*41a0*/  FMUL.FTZ R0, R0, 1 ;  /* 0x3f80000000007820 */ /* 0x000fc80000410000 */
[----:B------:R0:W3:Y:S01]  /*41b0*/  F2F.F64.F32 R24, R0 ;  /* 0x0000000000187310 */ /* 0x0000e20000201800 */
[----:B------:R-:W-:Y:S05]  /*41c0*/  BRA `(.L_x_17604) ;  /* 0x0000000800f87947 */ /* 0x000fea0003800000 */
.L_x_17607:
        /* <DEDUP_REMOVED lines=10> */
.L_x_17610:
[----:B------:R-:W3:Y:S02]  /*4270*/  LDG.E.U16 R4, desc[UR36][R4.64] ;  /* 0x0000002404047981 */ /* 0x000ee4000c1e1500 */
[----:B---3--:R-:W-:-:S05]  /*4280*/  HADD2.F32 R0, -RZ, R4.H0_H0 ;  /* 0x20000004ff007230 */ /* 0x008fca0000004100 */
[----:B------:R-:W-:-:S04]  /*4290*/  FMUL.FTZ R0, R0, 1 ;  /* 0x3f80000000007820 */ /* 0x000fc80000410000 */
[----:B------:R0:W3:Y:S01]  /*42a0*/  F2F.F64.F32 R24, R0 ;  /* 0x0000000000187310 */ /* 0x0000e20000201800 */
[----:B------:R-:W-:Y:S05]  /*42b0*/  BRA `(.L_x_17604) ;  /* 0x0000000800bc7947 */ /* 0x000fea0003800000 */
.L_x_17609:
[----:B------:R0:W5:Y:S01]  /*42c0*/  LDG.E.64 R24, desc[UR36][R4.64] ;  /* 0x0000002404187981 */ /* 0x000162000c1e1b00 */
[----:B------:R-:W-:Y:S05]  /*42d0*/  BRA `(.L_x_17604) ;  /* 0x0000000800b47947 */ /* 0x000fea0003800000 */
.L_x_17599:
        /* <DEDUP_REMOVED lines=13> */
.L_x_17613:
[----:B------:R0:W5:Y:S01]  /*43b0*/  LDG.E.64 R24, desc[UR36][R4.64] ;  /* 0x0000002404187981 */ /* 0x000162000c1e1b00 */
[----:B------:R-:W-:Y:S05]  /*43c0*/  BRA `(.L_x_17604) ;  /* 0x0000000800787947 */ /* 0x000fea0003800000 */
.L_x_17612:
        /* <DEDUP_REMOVED lines=28> */
.L_x_17615:
        /* <DEDUP_REMOVED lines=15> */
.L_x_17614:
[----:B------:R-:W3:Y:S02]  /*4680*/  LDG.E.U16 R0, desc[UR36][R4.64] ;  /* 0x0000002404007981 */ /* 0x000ee4000c1e1500 */
[----:B---3--:R-:W-:-:S04]  /*4690*/  IMAD.U32 R0, R0, 0x10000, RZ ;  /* 0x0001000000007824 */ /* 0x008fc800078e00ff */
[----:B------:R-:W-:-:S04]  /*46a0*/  FMUL.FTZ R0, R0, 1 ;  /* 0x3f80000000007820 */ /* 0x000fc80000410000 */
[----:B------:R3:W0:Y:S01]  /*46b0*/  F2F.F64.F32 R24, R0 ;  /* 0x0000000000187310 */ /* 0x0006220000201800 */
[----:B------:R-:W-:Y:S05]  /*46c0*/  BRA `(.L_x_17604) ;  /* 0x0000000400b87947 */ /* 0x000fea0003800000 */
.L_x_17611:
        /* <DEDUP_REMOVED lines=11> */
.L_x_17618:
        /* <DEDUP_REMOVED lines=21> */
.L_x_17622:
[----:B------:R-:W-:Y:S05]  /*48d0*/  BSYNC B1 ;  /* 0x0000000000017941 */ /* 0x000fea0003800000 */
.L_x_17621:
[----:B------:R-:W-:Y:S01]  /*48e0*/  LEA R5, R0, 0x3b800000, 0x17 ;  /* 0x3b80000000057811 */ /* 0x000fe200078eb8ff */
[----:B------:R-:W-:-:S05]  /*48f0*/  IMAD.SHL.U32 R0, R3, 0x100000, RZ ;  /* 0x0010000003007824 */ /* 0x000fca00078e00ff */
[----:B------:R-:W-:-:S07]  /*4900*/  LOP3.LUT R0, R5, R0, R6, 0xfe, !PT ;  /* 0x0000000005007212 */ /* 0x000fce00078efe06 */
.L_x_17620:
[----:B------:R-:W-:Y:S05]  /*4910*/  BSYNC B0 ;  /* 0x0000000000007941 */ /* 0x000fea0003800000 */
.L_x_17619:
[----:B------:R-:W-:-:S04]  /*4920*/  FMUL.FTZ R0, R0, 1 ;  /* 0x3f80000000007820 */ /* 0x000fc80000410000 */
[----:B------:R0:W3:Y:S01]  /*4930*/  F2F.F64.F32 R24, R0 ;  /* 0x0000000000187310 */ /* 0x0000e20000201800 */
[----:B------:R-:W-:Y:S05]  /*4940*/  BRA `(.L_x_17604) ;  /* 0x0000000400187947 */ /* 0x000fea0003800000 */
.L_x_17617:
        /* <DEDUP_REMOVED lines=21> */
.L_x_17626:
[----:B------:R-:W-:Y:S05]  /*4aa0*/  BSYNC B1 ;  /* 0x0000000000017941 */ /* 0x000fea0003800000 */
.L_x_17625:
[----:B------:R-:W-:Y:S01]  /*4ab0*/  LEA R5, R0, 0x37800000, 0x17 ;  /* 0x3780000000057811 */ /* 0x000fe200078eb8ff */
[----:B------:R-:W-:-:S05]  /*4ac0*/  IMAD.SHL.U32 R0, R3, 0x200000, RZ ;  /* 0x0020000003007824 */ /* 0x000fca00078e00ff */
[----:B------:R-:W-:-:S07]  /*4ad0*/  LOP3.LUT R0, R5, R0, R6, 0xfe, !PT ;  /* 0x0000000005007212 */ /* 0x000fce00078efe06 */
.L_x_17624:
[----:B------:R-:W-:Y:S05]  /*4ae0*/  BSYNC B0 ;  /* 0x0000000000007941 */ /* 0x000fea0003800000 */
.L_x_17623:
[----:B------:R-:W-:-:S04]  /*4af0*/  FMUL.FTZ R0, R0, 1 ;  /* 0x3f80000000007820 */ /* 0x000fc80000410000 */
[----:B------:R0:W3:Y:S01]  /*4b00*/  F2F.F64.F32 R24, R0 ;  /* 0x0000000000187310 */ /* 0x0000e20000201800 */
[----:B------:R-:W-:Y:S05]  /*4b10*/  BRA `(.L_x_17604) ;  /* 0x0000000000a47947 */ /* 0x000fea0003800000 */
.L_x_17616:
        /* <DEDUP_REMOVED lines=14> */
.L_x_17630:
[----:B------:R-:W-:Y:S05]  /*4c00*/  BSYNC B0 ;  /* 0x0000000000007941 */ /* 0x000fea0003800000 */
.L_x_17629:
[----:B------:R-:W-:-:S04]  /*4c10*/  FMUL.FTZ R0, R0, 1 ;  /* 0x3f80000000007820 */ /* 0x000fc80000410000 */
[----:B------:R0:W3:Y:S01]  /*4c20*/  F2F.F64.F32 R24, R0 ;  /* 0x0000000000187310 */ /* 0x0000e20000201800 */
[----:B------:R-:W-:Y:S05]  /*4c30*/  BRA `(.L_x_17604) ;  /* 0x00000000005c7947 */ /* 0x000fea0003800000 */
.L_x_17603:
        /* <DEDUP_REMOVED lines=16> */
.L_x_17631:
[----:B------:R-:W-:Y:S01]  /*4d40*/  CS2R R24, SRZ ;  /* 0x0000000000187805 */ /* 0x000fe2000001ff00 */
[----:B------:R-:W-:Y:S06]  /*4d50*/  BRA `(.L_x_17604) ;  /* 0x0000000000147947 */ /* 0x000fec0003800000 */
.L_x_17628:
[----:B------:R-:W3:Y:S02]  /*4d60*/  LDG.E.64 R24, desc[UR36][R4.64] ;  /* 0x0000002404187981 */ /* 0x000ee4000c1e1b00 */
[----:B---3--:R-:W0:Y:S01]  /*4d70*/  I2F.F64.U64 R24, R24 ;  /* 0x0000001800187312 */ /* 0x008e220000301800 */
[----:B------:R-:W-:Y:S05]  /*4d80*/  BRA `(.L_x_17604) ;  /* 0x0000000000087947 */ /* 0x000fea0003800000 */
.L_x_17627:
[----:B------:R-:W3:Y:S02]  /*4d90*/  LDG.E R4, desc[UR36][R4.64] ;  /* 0x0000002404047981 */ /* 0x000ee4000c1e1900 */
[----:B---3--:R0:W3:Y:S02]  /*4da0*/  I2F.F64.U32 R24, R4 ;  /* 0x0000000400187312 */ /* 0x0080e40000201800 */
.L_x_17604:
        /* <DEDUP_REMOVED lines=19> */
.L_x_17635:
[----:B------:R-:W3:Y:S02]  /*4ee0*/  LDG.E.U8 R4, desc[UR36][R4.64] ;  /* 0x0000002404047981 */ /* 0x000ee4000c1e1100 */
[----:B---3--:R0:W3:Y:S01]  /*4ef0*/  I2F.F64.U16 R30, R4 ;  /* 0x00000004001e7312 */ /* 0x0080e20000101800 */
[----:B------:R-:W-:Y:S05]  /*4f00*/  BRA `(.L_x_17637) ;  /* 0x0000000c00707947 */ /* 0x000fea0003800000 */
.L_x_17634:
        /* <DEDUP_REMOVED lines=9> */
.L_x_17639:
[----:B------:R-:W3:Y:S02]  /*4fa0*/  LDG.E R4, desc[UR36][R4.64] ;  /* 0x0000002404047981 */ /* 0x000ee4000c1e1900 */
[----:B---3--:R0:W3:Y:S01]  /*4fb0*/  I2F.F64 R30, R4 ;  /* 0x00000004001e7312 */ /* 0x0080e20000201c00 */
[----:B------:R-:W-:Y:S05]  /*4fc0*/  BRA `(.L_x_17637) ;  /* 0x0000000c00407947 */ /* 0x000fea0003800000 */
.L_x_17638:
[----:B------:R-:W3:Y:S02]  /*4fd0*/  LDG.E.U16 R4, desc[UR36][R4.64] ;  /* 0x0000002404047981 */ /* 0x000ee4000c1e1500 */
[----:B---3--:R0:W3:Y:S01]  /*4fe0*/  I2F.F64.S16 R30, R4 ;  /* 0x00000004001e7312 */ /* 0x0080e20000101c00 */
[----:B------:R-:W-:Y:S05]  /*4ff0*/  BRA `(.L_x_17637) ;  /* 0x0000000c00347947 */ /* 0x000fea0003800000 */
.L_x_17633:
        /* <DEDUP_REMOVED lines=10> */
.L_x_17641:
[----:B------:R-:W3:Y:S02]  /*50a0*/  LDG.E.U16 R0, desc[UR36][R4.64] ;  /* 0x0000002404007981 */ /* 0x000ee4000c1e1500 */
[----:B---3--:R-:W-:-:S05]  /*50b0*/  HADD2.F32 R0, -RZ, R0.H0_H0 ;  /* 0x20000000ff007230 */ /* 0x008fca0000004100 */
[----:B------:R-:W-:-:S04]  /*50c0*/  FMUL.FTZ R0, R0, 1 ;  /* 0x3f80000000007820 */ /* 0x000fc80000410000 */
[----:B------:R0:W3:Y:S01]  /*50d0*/  F2F.F64.F32 R30, R0 ;  /* 0x00000000001e7310 */ /* 0x0000e20000201800 */
[----:B------:R-:W-:Y:S05]  /*50e0*/  BRA `(.L_x_17637) ;  /* 0x0000000800f87947 */ /* 0x000fea0003800000 */
.L_x_17640:
        /* <DEDUP_REMOVED lines=10> */
.L_x_17643:
[----:B------:R-:W3:Y:S02]  /*5190*/  LDG.E.U16 R4, desc[UR36][R4.64] ;  /* 0x0000002404047981 */ /* 0x000ee4000c1e1500 */
[----:B---3--:R-:W-:-:S05]  /*51a0*/  HADD2.F32 R0, -RZ, R4.H0_H0 ;  /* 0x20000004ff007230 */ /* 0x008fca0000004100 */
[----:B------:R-:W-:-:S04]  /*51b0*/  FMUL.FTZ R0, R0, 1 ;  /* 0x3f80000000007820 */ /* 0x000fc80000410000 */
[----:B------:R0:W3:Y:S01]  /*51c0*/  F2F.F64.F32 R30, R0 ;  /* 0x00000000001e7310 */ /* 0x0000e20000201800 */
[----:B------:R-:W-:Y:S05]  /*51d0*/  BRA `(.L_x_17637) ;  /* 0x0000000800bc7947 */ /* 0x000fea0003800000 */
.L_x_17642:
[----:B------:R0:W5:Y:S01]  /*51e0*/  LDG.E.64 R30, desc[UR36][R4.64] ;  /* 0x00000024041e7981 */ /* 0x000162000c1e1b00 */
[----:B------:R-:W-:Y:S05]  /*51f0*/  BRA `(.L_x_17637) ;  /* 0x0000000800b47947 */ /* 0x000fea0003800000 */
.L_x_17632:
        /* <DEDUP_REMOVED lines=13> */
.L_x_17646:
[----:B------:R0:W5:Y:S01]  /*52d0*/  LDG.E.64 R30, desc[UR36][R4.64] ;  /* 0x00000024041e7981 */ /* 0x000162000c1e1b00 */
[----:B------:R-:W-:Y:S05]  /*52e0*/  BRA `(.L_x_17637) ;  /* 0x0000000800787947 */ /* 0x000fea0003800000 */
.L_x_17645:
        /* <DEDUP_REMOVED lines=28> */
.L_x_17648:
        /* <DEDUP_REMOVED lines=15> */
.L_x_17647:
[----:B------:R-:W3:Y:S02]  /*55a0*/  LDG.E.U16 R0, desc[UR36][R4.64] ;  /* 0x0000002404007981 */ /* 0x000ee4000c1e1500 */
[----:B---3--:R-:W-:-:S04]  /*55b0*/  IMAD.U32 R0, R0, 0x10000, RZ ;  /* 0x0001000000007824 */ /* 0x008fc800078e00ff */
[----:B------:R-:W-:-:S04]  /*55c0*/  FMUL.FTZ R0, R0, 1 ;  /* 0x3f80000000007820 */ /* 0x000fc80000410000 */
[----:B------:R0:W3:Y:S01]  /*55d0*/  F2F.F64.F32 R30, R0 ;  /* 0x00000000001e7310 */ /* 0x0000e20000201800 */
[----:B------:R-:W-:Y:S05]  /*55e0*/  BRA `(.L_x_17637) ;  /* 0x0000000400b87947 */ /* 0x000fea0003800000 */
.L_x_17644:
        /* <DEDUP_REMOVED lines=11> */
.L_x_17651:
        /* <DEDUP_REMOVED lines=21> */
.L_x_17655:
[----:B------:R-:W-:Y:S05]  /*57f0*/  BSYNC B1 ;  /* 0x0000000000017941 */ /* 0x000fea0003800000 */
.L_x_17654:
[----:B------:R-:W-:Y:S01]  /*5800*/  LEA R5, R0, 0x3b800000, 0x17 ;  /* 0x3b80000000057811 */ /* 0x000fe200078eb8ff */
[----:B------:R-:W-:-:S05]  /*5810*/  IMAD.SHL.U32 R0, R3, 0x100000, RZ ;  /* 0x0010000003007824 */ /* 0x000fca00078e00ff */
[----:B------:R-:W-:-:S07]  /*5820*/  LOP3.LUT R0, R5, R0, R6, 0xfe, !PT ;  /* 0x0000000005007212 */ /* 0x000fce00078efe06 */
.L_x_17653:
[----:B------:R-:W-:Y:S05]  /*5830*/  BSYNC B0 ;  /* 0x0000000000007941 */ /* 0x000fea0003800000 */
.L_x_17652:
[----:B------:R-:W-:-:S04]  /*5840*/  FMUL.FTZ R0, R0, 1 ;  /* 0x3f80000000007820 */ /* 0x000fc80000410000 */
[----:B------:R0:W3:Y:S01]  /*5850*/  F2F.F64.F32 R30, R0 ;  /* 0x00000000001e7310 */ /* 0x0000e20000201800 */
[----:B------:R-:W-:Y:S05]  /*5860*/  BRA `(.L_x_17637) ;  /* 0x0000000400187947 */ /* 0x000fea0003800000 */
.L_x_17650:
        /* <DEDUP_REMOVED lines=21> */
.L_x_17659:
[----:B------:R-:W-:Y:S05]  /*59c0*/  BSYNC B1 ;  /* 0x0000000000017941 */ /* 0x000fea0003800000 */
.L_x_17658:
[----:B------:R-:W-:Y:S01]  /*59d0*/  LEA R5, R0, 0x37800000, 0x17 ;  /* 0x3780000000057811 */ /* 0x000fe200078eb8ff */
[----:B------:R-:W-:-:S05]  /*59e0*/  IMAD.SHL.U32 R0, R3, 0x200000, RZ ;  /* 0x0020000003007824 */ /* 0x000fca00078e00ff */
[----:B------:R-:W-:-:S07]  /*59f0*/  LOP3.LUT R0, R5, R0, R6, 0xfe, !PT ;  /* 0x0000000005007212 */ /* 0x000fce00078efe06 */
.L_x_17657:
[----:B------:R-:W-:Y:S05]  /*5a00*/  BSYNC B0 ;  /* 0x0000000000007941 */ /* 0x000fea0003800000 */
.L_x_17656:
[----:B------:R-:W-:-:S04]  /*5a10*/  FMUL.FTZ R0, R0, 1 ;  /* 0x3f80000000007820 */ /* 0x000fc80000410000 */
[----:B------:R0:W3:Y:S01]  /*5a20*/  F2F.F64.F32 R30, R0 ;  /* 0x00000000001e7310 */ /* 0x0000e20000201800 */
[----:B------:R-:W-:Y:S05]  /*5a30*/  BRA `(.L_x_17637) ;  /* 0x0000000000a47947 */ /* 0x000fea0003800000 */
.L_x_17649:
        /* <DEDUP_REMOVED lines=14> */
.L_x_17663:
[----:B------:R-:W-:Y:S05]  /*5b20*/  BSYNC B0 ;  /* 0x0000000000007941 */ /* 0x000fea0003800000 */
.L_x_17662:
[----:B------:R-:W-:-:S04]  /*5b30*/  FMUL.FTZ R0, R0, 1 ;  /* 0x3f80000000007820 */ /* 0x000fc80000410000 */
[----:B------:R0:W3:Y:S01]  /*5b40*/  F2F.F64.F32 R30, R0 ;  /* 0x00000000001e7310 */ /* 0x0000e20000201800 */
[----:B------:R-:W-:Y:S05]  /*5b50*/  BRA `(.L_x_17637) ;  /* 0x00000000005c7947 */ /* 0x000fea0003800000 */
.L_x_17636:
        /* <DEDUP_REMOVED lines=16> */
.L_x_17664:
[----:B------:R-:W-:Y:S01]  /*5c60*/  CS2R R30, SRZ ;  /* 0x00000000001e7805 */ /* 0x000fe2000001ff00 */
[----:B------:R-:W-:Y:S06]  /*5c70*/  BRA `(.L_x_17637) ;  /* 0x0000000000147947 */ /* 0x000fec0003800000 */
.L_x_17661:
[----:B------:R-:W3:Y:S02]  /*5c80*/  LDG.E.64 R30, desc[UR36][R4.64] ;  /* 0x00000024041e7981 */ /* 0x000ee4000c1e1b00 */
[----:B---3--:R-:W0:Y:S01]  /*5c90*/  I2F.F64.U64 R30, R30 ;  /* 0x0000001e001e7312 */ /* 0x008e220000301800 */
[----:B------:R-:W-:Y:S05]  /*5ca0*/  BRA `(.L_x_17637) ;  /* 0x0000000000087947 */ /* 0x000fea0003800000 */
.L_x_17660:
[----:B------:R-:W3:Y:S02]  /*5cb0*/  LDG.E R4, desc[UR36][R4.64] ;  /* 0x0000002404047981 */ /* 0x000ee4000c1e1900 */
[----:B---3--:R0:W3:Y:S02]  /*5cc0*/  I2F.F64.U32 R30, R4 ;  /* 0x00000004001e7312 */ /* 0x0080e40000201800 */
.L_x_17637:
[----:B------:R-:W-:-:S07]  /*5cd0*/  VIADD R33, R33, 0x80 ;  /* 0x0000008021217836 */ /* 0x000fce0000000000 */
.L_x_17598:
[----:B------:R-:W-:Y:S05]  /*5ce0*/  BSYNC B6 ;  /* 0x0000000000067941 */ /* 0x000fea0003800000 */
.L_x_17597:
        /* <DEDUP_REMOVED lines=24> */
.L_x_17670:
[----:B------:R-:W3:Y:S02]  /*5e70*/  LDG.E.U8 R4, desc[UR36][R4.64] ;  /* 0x0000002404047981 */ /* 0x000ee4000c1e1100 */
[----:B---3--:R0:W3:Y:S01]  /*5e80*/  I2F.F64.U16 R16, R4 ;  /* 0x0000000400107312 */ /* 0x0080e20000101800 */
[----:B------:R-:W-:Y:S05]  /*5e90*/  BRA `(.L_x_17672) ;  /* 0x0000000c00707947 */ /* 0x000fea0003800000 */
.L_x_17669:
        /* <DEDUP_REMOVED lines=9> */
.L_x_17674:
[----:B------:R-:W3:Y:S02]  /*5f30*/  LDG.E R4, desc[UR36][R4.64] ;  /* 0x0000002404047981 */ /* 0x000ee4000c1e1900 */
[----:B---3--:R0:W3:Y:S01]  /*5f40*/  I2F.F64 R16, R4 ;  /* 0x0000000400107312 */ /* 0x0080e20000201c00 */
[----:B------:R-:W-:Y:S05]  /*5f50*/  BRA `(.L_x_17672) ;  /* 0x0000000c00407947 */ /* 0x000fea0003800000 */
.L_x_17673:
[----:B------:R-:W3:Y:S02]  /*5f60*/  LDG.E.U16 R4, desc[UR36][R4.64] ;  /* 0x0000002404047981 */ /* 0x000ee4000c1e1500 */
[----:B---3--:R0:W3:Y:S01]  /*5f70*/  I2F.F64.S16 R16, R4 ;  /* 0x0000000400107312 */ /* 0x0080e20000101c00 */
[----:B------:R-:W-:Y:S05]  /*5f80*/  BRA `(.L_x_17672) ;  /* 0x0000000c00347947 */ /* 0x000fea0003800000 */
.L_x_17668:
        /* <DEDUP_REMOVED lines=10> */
.L_x_17676:
[----:B------:R-:W3:Y:S02]  /*6030*/  LDG.E.U16 R0, desc[UR36][R4.64] ;  /* 0x0000002404007981 */ /* 0x000ee4000c1e1500 */
[----:B---3--:R-:W-:-:S05]  /*6040*/  HADD2.F32 R0, -RZ, R0.H0_H0 ;  /* 0x20000000ff007230 */ /* 0x008fca0000004100 */
[----:B------:R-:W-:-:S04]  /*6050*/  FMUL.FTZ R0, R0, 1 ;  /* 0x3f80000000007820 */ /* 0x000fc80000410000 */
[----:B------:R0:W3:Y:S01]  /*6060*/  F2F.F64.F32 R16, R0 ;  /* 0x0000000000107310 */ /* 0x0000e20000201800 */
[----:B------:R-:W-:Y:S05]  /*6070*/  BRA `(.L_x_17672) ;  /* 0x0000000800f87947 */ /* 0x000fea0003800000 */
.L_x_17675:
        /* <DEDUP_REMOVED lines=10> */
.L_x_17678:
[----:B------:R-:W3:Y:S02]  /*6120*/  LDG.E.U16 R4, desc[UR36][R4.64] ;  /* 0x0000002404047981 */ /* 0x000ee4000c1e1500 */
[----:B---3--:R-:W-:-:S05]  /*6130*/  HADD2.F32 R0, -RZ, R4.H0_H0 ;  /* 0x20000004ff007230 */ /* 0x008fca0000004100 */
[----:B------:R-:W-:-:S04]  /*6140*/  FMUL.FTZ R0, R0, 1 ;  /* 0x3f80000000007820 */ /* 0x000fc80000410000 */
[----:B------:R0:W3:Y:S01]  /*6150*/  F2F.F64.F32 R16, R0 ;  /* 0x0000000000107310 */ /* 0x0000e20000201800 */
[----:B------:R-:W-:Y:S05]  /*6160*/  BRA `(.L_x_17672) ;  /* 0x0000000800bc7947 */ /* 0x000fea0003800000 */
.L_x_17677:
[----:B------:R0:W5:Y:S01]  /*6170*/  LDG.E.64 R16, desc[UR36][R4.64] ;  /* 0x0000002404107981 */ /* 0x000162000c1e1b00 */
[----:B------:R-:W-:Y:S05]  /*6180*/  BRA `(.L_x_17672) ;  /* 0x0000000800b47947 */ /* 0x000fea0003800000 */
.L_x_17667:
        /* <DEDUP_REMOVED lines=13> */
.L_x_17681:
[----:B------:R0:W5:Y:S01]  /*6260*/  LDG.E.64 R16, desc[UR36][R4.64] ;  /* 0x0000002404107981 */ /* 0x000162000c1e1b00 */
[----:B------:R-:W-:Y:S05]  /*6270*/  BRA `(.L_x_17672) ;  /* 0x0000000800787947 */ /* 0x000fea0003800000 */
.L_x_17680:
        /* <DEDUP_REMOVED lines=28> */
.L_x_17683:
        /* <DEDUP_REMOVED lines=15> */
.L_x_17682:
[----:B------:R-:W3:Y:S02]  /*6530*/  LDG.E.U16 R0, desc[UR36][R4.64] ;  /* 0x0000002404007981 */ /* 0x000ee4000c1e1500 */
[----:B---3--:R-:W-:-:S04]  /*6540*/  IMAD.U32 R0, R0, 0x10000, RZ ;  /* 0x0001000000007824 */ /* 0x008fc800078e00ff */
[----:B------:R-:W-:-:S04]  /*6550*/  FMUL.FTZ R0, R0, 1 ;  /* 0x3f80000000007820 */ /* 0x000fc80000410000 */
[----:B------:R0:W3:Y:S01]  /*6560*/  F2F.F64.F32 R16, R0 ;  /* 0x0000000000107310 */ /* 0x0000e20000201800 */
[----:B------:R-:W-:Y:S05]  /*6570*/  BRA `(.L_x_17672) ;  /* 0x0000000400b87947 */ /* 0x000fea0003800000 */
.L_x_17679:
        /* <DEDUP_REMOVED lines=11> */
.L_x_17686:
        /* <DEDUP_REMOVED lines=21> */
.L_x_17690:
[----:B------:R-:W-:Y:S05]  /*6780*/  BSYNC B1 ;  /* 0x0000000000017941 */ /* 0x000fea0003800000 */
.L_x_17689:
[----:B------:R-:W-:Y:S01]  /*6790*/  LEA R5, R0, 0x3b800000, 0x17 ;  /* 0x3b80000000057811 */ /* 0x000fe200078eb8ff */
[----:B------:R-:W-:-:S05]  /*67a0*/  IMAD.SHL.U32 R0, R3, 0x100000, RZ ;  /* 0x0010000003007824 */ /* 0x000fca00078e00ff */
[----:B------:R-:W-:-:S07]  /*67b0*/  LOP3.LUT R0, R5, R0, R6, 0xfe, !PT ;  /* 0x0000000005007212 */ /* 0x000fce00078efe06 */
.L_x_17688:
[----:B------:R-:W-:Y:S05]  /*67c0*/  BSYNC B0 ;  /* 0x0000000000007941 */ /* 0x000fea0003800000 */
.L_x_17687:
[----:B------:R-:W-:-:S04]  /*67d0*/  FMUL.FTZ R0, R0, 1 ;  /* 0x3f80000000007820 */ /* 0x000fc80000410000 */
[----:B------:R0:W3:Y:S01]  /*67e0*/  F2F.F64.F32 R16, R0 ;  /* 0x0000000000107310 */ /* 0x0000e20000201800 */
[----:B------:R-:W-:Y:S05]  /*67f0*/  BRA `(.L_x_17672) ;  /* 0x0000000400187947 */ /* 0x000fea0003800000 */
.L_x_17685:
        /* <DEDUP_REMOVED lines=21> */
.L_x_17694:
[----:B------:R-:W-:Y:S05]  /*6950*/  BSYNC B1 ;  /* 0x0000000000017941 */ /* 0x000fea0003800000 */
.L_x_17693:
[----:B------:R-:W-:Y:S01]  /*6960*/  LEA R5, R0, 0x37800000, 0x17 ;  /* 0x3780000000057811 */ /* 0x000fe200078eb8ff */
[----:B------:R-:W-:-:S05]  /*6970*/  IMAD.SHL.U32 R0, R3, 0x200000, RZ ;  /* 0x0020000003007824 */ /* 0x000fca00078e00ff */
[----:B------:R-:W-:-:S07]  /*6980*/  LOP3.LUT R0, R5, R0, R6, 0xfe, !PT ;  /* 0x0000000005007212 */ /* 0x000fce00078efe06 */
.L_x_17692:
[----:B------:R-:W-:Y:S05]  /*6990*/  BSYNC B0 ;  /* 0x0000000000007941 */ /* 0x000fea0003800000 */
.L_x_17691:
[----:B------:R-:W-:-:S04]  /*69a0*/  FMUL.FTZ R0, R0, 1 ;  /* 0x3f80000000007820 */ /* 0x000fc80000410000 */
[----:B------:R0:W3:Y:S01]  /*69b0*/  F2F.F64.F32 R16, R0 ;  /* 0x0000000000107310 */ /* 0x0000e20000201800 */
[----:B------:R-:W-:Y:S05]  /*69c0*/  BRA `(.L_x_17672) ;  /* 0x0000000000a47947 */ /* 0x000fea0003800000 */
.L_x_17684:
        /* <DEDUP_REMOVED lines=14> */
.L_x_17698:
[----:B------:R-:W-:Y:S05]  /*6ab0*/  BSYNC B0 ;  /* 0x0000000000007941 */ /* 0x000fea0003800000 */
.L_x_17697:
[----:B------:R-:W-:-:S04]  /*6ac0*/  FMUL.FTZ R0, R0, 1 ;  /* 0x3f80000000007820 */ /* 0x000fc80000410000 */
[----:B------:R0:W3:Y:S01]  /*6ad0*/  F2F.F64.F32 R16, R0 ;  /* 0x0000000000107310 */ /* 0x0000e20000201800 */
[----:B------:R-:W-:Y:S05]  /*6ae0*/  BRA `(.L_x_17672) ;  /* 0x00000000005c7947 */ /* 0x000fea0003800000 */
.L_x_17671:
        /* <DEDUP_REMOVED lines=16> */
.L_x_17699:
[----:B------:R-:W-:Y:S01]  /*6bf0*/  CS2R R16, SRZ ;  /* 0x0000000000107805 */ /* 0x000fe2000001ff00 */
[----:B------:R-:W-:Y:S06]  /*6c00*/  BRA `(.L_x_17672) ;  /* 0x0000000000147947 */ /* 0x000fec0003800000 */
.L_x_17696:
[----:B------:R-:W3:Y:S02]  /*6c10*/  LDG.E.64 R16, desc[UR36][R4.64] ;  /* 0x0000002404107981 */ /* 0x000ee4000c1e1b00 */
[----:B---3--:R-:W0:Y:S01]  /*6c20*/  I2F.F64.U64 R16, R16 ;  /* 0x0000001000107312 */ /* 0x008e220000301800 */
[----:B------:R-:W-:Y:S05]  /*6c30*/  BRA `(.L_x_17672) ;  /* 0x0000000000087947 */ /* 0x000fea0003800000 */
.L_x_17695:
[----:B------:R-:W3:Y:S02]  /*6c40*/  LDG.E R4, desc[UR36][R4.64] ;  /* 0x0000002404047981 */ /* 0x000ee4000c1e1900 */
[----:B---3--:R0:W3:Y:S02]  /*6c50*/  I2F.F64.U32 R16, R4 ;  /* 0x0000000400107312 */ /* 0x0080e40000201800 */
.L_x_17672:
        /* <DEDUP_REMOVED lines=20> */
.L_x_17703:
[----:B------:R-:W2:Y:S02]  /*6da0*/  LDG.E.U8 R4, desc[UR36][R4.64] ;  /* 0x0000002404047981 */ /* 0x000ea4000c1e1100 */
[----:B--2---:R0:W1:Y:S01]  /*6db0*/  I2F.F64.U16 R18, R4 ;  /* 0x0000000400127312 */ /* 0x0040620000101800 */
[----:B------:R-:W-:Y:S05]  /*6dc0*/  BRA `(.L_x_17666) ;  /* 0x0000000c006c7947 */ /* 0x000fea0003800000 */
.L_x_17702:
        /* <DEDUP_REMOVED lines=9> */
.L_x_17706:
[----:B------:R-:W2:Y:S02]  /*6e60*/  LDG.E R4, desc[UR36][R4.64] ;  /* 0x0000002404047981 */ /* 0x000ea4000c1e1900 */
[----:B--2---:R0:W1:Y:S01]  /*6e70*/  I2F.F64 R18, R4 ;  /* 0x0000000400127312 */ /* 0x0040620000201c00 */
[----:B------:R-:W-:Y:S05]  /*6e80*/  BRA `(.L_x_17666) ;  /* 0x0000000c003c7947 */ /* 0x000fea0003800000 */
.L_x_17705:
[----:B------:R-:W2:Y:S02]  /*6e90*/  LDG.E.U16 R4, desc[UR36][R4.64] ;  /* 0x0000002404047981 */ /* 0x000ea4000c1e1500 */
[----:B--2---:R0:W1:Y:S01]  /*6ea0*/  I2F.F64.S16 R18, R4 ;  /* 0x0000000400127312 */ /* 0x0040620000101c00 */
[----:B------:R-:W-:Y:S05]  /*6eb0*/  BRA `(.L_x_17666) ;  /* 0x0000000c00307947 */ /* 0x000fea0003800000 */
.L_x_17701:
        /* <DEDUP_REMOVED lines=10> */
.L_x_17708:
[----:B------:R-:W2:Y:S02]  /*6f60*/  LDG.E.U16 R0, desc[UR36][R4.64] ;  /* 0x0000002404007981 */ /* 0x000ea4000c1e1500 */
[----:B--2---:R-:W-:-:S05]  /*6f70*/  HADD2.F32 R0, -RZ, R0.H0_H0 ;  /* 0x20000000ff007230 */ /* 0x004fca0000004100 */
[----:B------:R-:W-:-:S04]  /*6f80*/  FMUL.FTZ R0, R0, 1 ;  /* 0x3f80000000007820 */ /* 0x000fc80000410000 */
[----:B------:R0:W1:Y:S01]  /*6f90*/  F2F.F64.F32 R18, R0 ;  /* 0x0000000000127310 */ /* 0x0000620000201800 */
[----:B------:R-:W-:Y:S05]  /*6fa0*/  BRA `(.L_x_17666) ;  /* 0x0000000800f47947 */ /* 0x000fea0003800000 */
.L_x_17707:
        /* <DEDUP_REMOVED lines=10> */
.L_x_17710:
[----:B------:R-:W2:Y:S02]  /*7050*/  LDG.E.U16 R4, desc[UR36][R4.64] ;  /* 0x0000002404047981 */ /* 0x000ea4000c1e1500 */
[----:B--2---:R-:W-:-:S05]  /*7060*/  HADD2.F32 R0, -RZ, R4.H0_H0 ;  /* 0x20000004ff007230 */ /* 0x004fca0000004100 */
[----:B------:R-:W-:-:S04]  /*7070*/  FMUL.FTZ R0, R0, 1 ;  /* 0x3f80000000007820 */ /* 0x000fc80000410000 */
[----:B------:R0:W1:Y:S01]  /*7080*/  F2F.F64.F32 R18, R0 ;  /* 0x0000000000127310 */ /* 0x0000620000201800 */
[----:B------:R-:W-:Y:S05]  /*7090*/  BRA `(.L_x_17666) ;  /* 0x0000000800b87947 */ /* 0x000fea0003800000 */
.L_x_17709:
[----:B------:R0:W5:Y:S01]  /*70a0*/  LDG.E.64 R18, desc[UR36][R4.64] ;  /* 0x0000002404127981 */ /* 0x000162000c1e1b00 */
[----:B------:R-:W-:Y:S05]  /*70b0*/  BRA `(.L_x_17666) ;  /* 0x0000000800b07947 */ /* 0x000fea0003800000 */
.L_x_17700:
        /* <DEDUP_REMOVED lines=13> */
.L_x_17713:
[----:B------:R0:W5:Y:S01]  /*7190*/  LDG.E.64 R18, desc[UR36][R4.64] ;  /* 0x0000002404127981 */ /* 0x000162000c1e1b00 */
[----:B------:R-:W-:Y:S05]  /*71a0*/  BRA `(.L_x_17666) ;  /* 0x0000000800747947 */ /* 0x000fea0003800000 */
.L_x_17712:
        /* <DEDUP_REMOVED lines=28> */
.L_x_17715:
        /* <DEDUP_REMOVED lines=15> */
.L_x_17714:
[----:B------:R-:W2:Y:S02]  /*7460*/  LDG.E.U16 R0, desc[UR36][R4.64] ;  /* 0x0000002404007981 */ /* 0x000ea4000c1e1500 */
[----:B--2---:R-:W-:-:S04]  /*7470*/  IMAD.U32 R0, R0, 0x10000, RZ ;  /* 0x0001000000007824 */ /* 0x004fc800078e00ff */
[----:B------:R-:W-:-:S04]  /*7480*/  FMUL.FTZ R0, R0, 1 ;  /* 0x3f80000000007820 */ /* 0x000fc80000410000 */
[----:B------:R0:W1:Y:S01]  /*7490*/  F2F.F64.F32 R18, R0 ;  /* 0x0000000000127310 */ /* 0x0000620000201800 */
[----:B------:R-:W-:Y:S05]  /*74a0*/  BRA `(.L_x_17666) ;  /* 0x0000000400b47947 */ /* 0x000fea0003800000 */
.L_x_17711:
        /* <DEDUP_REMOVED lines=11> */
.L_x_17718:
        /* <DEDUP_REMOVED lines=21> */
.L_x_17722:
[----:B------:R-:W-:Y:S05]  /*76b0*/  BSYNC B1 ;  /* 0x0000000000017941 */ /* 0x000fea0003800000 */
.L_x_17721:
[----:B------:R-:W-:Y:S01]  /*76c0*/  LEA R5, R0, 0x3b800000, 0x17 ;  /* 0x3b80000000057811 */ /* 0x000fe200078eb8ff */
[----:B------:R-:W-:-:S05]  /*76d0*/  IMAD.SHL.U32 R0, R3, 0x100000, RZ ;  /* 0x0010000003007824 */ /* 0x000fca00078e00ff */
[----:B------:R-:W-:-:S07]  /*76e0*/  LOP3.LUT R0, R5, R0, R6, 0xfe, !PT ;  /* 0x0000000005007212 */ /* 0x000fce00078efe06 */
.L_x_17720:
[----:B------:R-:W-:Y:S05]  /*76f0*/  BSYNC B0 ;  /* 0x0000000000007941 */ /* 0x000fea0003800000 */
.L_x_17719:
[----:B------:R-:W-:-:S04]  /*7700*/  FMUL.FTZ R0, R0, 1 ;  /* 0x3f80000000007820 */ /* 0x000fc80000410000 */
[----:B------:R0:W1:Y:S01]  /*7710*/  F2F.F64.F32 R18, R0 ;  /* 0x0000000000127310 */ /* 0x0000620000201800 */
[----:B------:R-:W-:Y:S05]  /*7720*/  BRA `(.L_x_17666) ;  /* 0x0000000400147947 */ /* 0x000fea0003800000 */
.L_x_17717:
        /* <DEDUP_REMOVED lines=21> */
.L_x_17726:
[----:B------:R-:W-:Y:S05]  /*7880*/  BSYNC B1 ;  /* 0x0000000000017941 */ /* 0x000fea0003800000 */
.L_x_17725:
[----:B------:R-:W-:Y:S01]  /*7890*/  LEA R5, R0, 0x37800000, 0x17 ;  /* 0x3780000000057811 */ /* 0x000fe200078eb8ff */
[----:B------:R-:W-:-:S05]  /*78a0*/  IMAD.SHL.U32 R0, R3, 0x200000, RZ ;  /* 0x0020000003007824 */ /* 0x000fca00078e00ff */
[----:B------:R-:W-:-:S07]  /*78b0*/  LOP3.LUT R0, R5, R0, R6, 0xfe, !PT ;  /* 0x0000000005007212 */ /* 0x000fce00078efe06 */
.L_x_17724:
[----:B------:R-:W-:Y:S05]  /*78c0*/  BSYNC B0 ;  /* 0x0000000000007941 */ /* 0x000fea0003800000 */
.L_x_17723:
[----:B------:R-:W-:-:S04]  /*78d0*/  FMUL.FTZ R0, R0, 1 ;  /* 0x3f80000000007820 */ /* 0x000fc80000410000 */
[----:B------:R0:W1:Y:S01]  /*78e0*/  F2F.F64.F32 R18, R0 ;  /* 0x0000000000127310 */ /* 0x0000620000201800 */
[----:B------:R-:W-:Y:S05]  /*78f0*/  BRA `(.L_x_17666) ;  /* 0x0000000000a07947 */ /* 0x000fea0003800000 */
.L_x_17716:
        /* <DEDUP_REMOVED lines=14> */
.L_x_17730:
[----:B------:R-:W-:Y:S05]  /*79e0*/  BSYNC B0 ;  /* 0x0000000000007941 */ /* 0x000fea0003800000 */
.L_x_17729:
[----:B------:R-:W-:-:S04]  /*79f0*/  FMUL.FTZ R0, R0, 1 ;  /* 0x3f80000000007820 */ /* 0x000fc80000410000 */
[----:B------:R0:W1:Y:S01]  /*7a00*/  F2F.F64.F32 R18, R0 ;  /* 0x0000000000127310 */ /* 0x0000620000201800 */
[----:B------:R-:W-:Y:S05]  /*7a10*/  BRA `(.L_x_17666) ;  /* 0x0000000000587947 */ /* 0x000fea0003800000 */
.L_x_17704:
        /* <DEDUP_REMOVED lines=16> */
.L_x_17731:
[----:B------:R-:W-:Y:S05]  /*7b20*/  BRA `(.L_x_17666) ;  /* 0x0000000000147947 */ /* 0x000fea0003800000 */
.L_x_17728:
[----:B------:R-:W2:Y:S02]  /*7b30*/  LDG.E.64 R18, desc[UR36][R4.64] ;  /* 0x0000002404127981 */ /* 0x000ea4000c1e1b00 */
[----:B--2---:R-:W0:Y:S01]  /*7b40*/  I2F.F64.U64 R18, R18 ;  /* 0x0000001200127312 */ /* 0x004e220000301800 */
[----:B------:R-:W-:Y:S05]  /*7b50*/  BRA `(.L_x_17666) ;  /* 0x0000000000087947 */ /* 0x000fea0003800000 */
.L_x_17727:
[----:B------:R-:W2:Y:S02]  /*7b60*/  LDG.E R4, desc[UR36][R4.64] ;  /* 0x0000002404047981 */ /* 0x000ea4000c1e1900 */
[----:B--2---:R0:W1:Y:S02]  /*7b70*/  I2F.F64.U32 R18, R4 ;  /* 0x0000000400127312 */ /* 0x0040640000201800 */
.L_x_17666:
[----:B------:R-:W-:Y:S05]  /*7b80*/  BSYNC B6 ;  /* 0x0000000000067941 */ /* 0x000fea0003800000 */
.L_x_17665:
[----:B------:R-:W2:Y:S01]  /*7b90*/  S2R R33, SR_TID.X ;  /* 0x0000000000217919 */ /* 0x000ea20000002100 */
[----:B------:R-:W-:Y:S01]  /*7ba0*/  BSSY B0, `(.L_x_17732) ;  /* 0x0000014000007945 */ /* 0x000fe20003800000 */
[----:B--2---:R-:W-:-:S13]  /*7bb0*/  ISETP.GE.AND P0, PT, R33, R2, PT ;  /* 0x000000022100720c */ /* 0x004fda0003f06270 */
[----:B------:R-:W-:Y:S05]  /*7bc0*/  @P0 BRA `(.L_x_17733) ;  /* 0x0000000000440947 */ /* 0x000fea0003800000 */
[----:B----45:R-:W-:Y:S01]  /*7bd0*/  DSETP.NAN.AND P1, PT, R36, R36, PT ;  /* 0x000000242400722a */ /* 0x030fe20003f28000 */
[----:B0--3--:R-:W-:Y:S02]  /*7be0*/  IMAD.MOV.U32 R4, RZ, RZ, R36 ;  /* 0x000000ffff047224 */ /* 0x009fe400078e0024 */
[----:B------:R-:W-:-:S11]  /*7bf0*/  IMAD.MOV.U32 R5, RZ, RZ, R37 ;  /* 0x000000ffff057224 */ /* 0x000fd600078e0025 */
[----:B------:R-:W-:Y:S05]  /*7c00*/  @P1 BRA `(.L_x_17733) ;  /* 0x0000000000341947 */ /* 0x000fea0003800000 */
[----:B-1----:R-:W-:Y:S01]  /*7c10*/  DSETP.NAN.AND P1, PT, R26, R26, PT ;  /* 0x0000001a1a00722a */ /* 0x002fe20003f28000 */
[----:B------:R-:W-:Y:S02]  /*7c20*/  IMAD.MOV.U32 R4, RZ, RZ, R26 ;  /* 0x000000ffff047224 */ /* 0x000fe400078e001a */
[----:B------:R-:W-:-:S11]  /*7c30*/  IMAD.MOV.U32 R5, RZ, RZ, R27 ;  /* 0x000000ffff057224 */ /* 0x000fd600078e001b */
[----:B------:R-:W-:Y:S01]  /*7c40*/  @!P1 DSETP.MIN.AND P2, P3, R26, R36, PT ;  /* 0x000000241a00922a */ /* 0x000fe20003b40000 */
[----:B------:R-:W-:Y:S02]  /*7c50*/  @!P1 IMAD.MOV.U32 R3, RZ, RZ, R36 ;  /* 0x000000ffff039224 */ /* 0x000fe400078e0024 */
[----:B------:R-:W-:-:S05]  /*7c60*/  @!P1 IMAD.MOV.U32 R0, RZ, RZ, R26 ;  /* 0x000000ffff009224 */ /* 0x000fca00078e001a */
[----:B------:R-:W-:Y:S01]  /*7c70*/  @!P1 SEL R3, R0, R3, P2 ;  /* 0x0000000300039207 */ /* 0x000fe20001000000 */
[----:B------:R-:W-:-:S04]  /*7c80*/  @!P1 IMAD.MOV.U32 R0, RZ, RZ, R27 ;  /* 0x000000ffff009224 */ /* 0x000fc800078e001b */
[----:B------:R-:W-:Y:S01]  /*7c90*/  @!P1 IMAD.MOV.U32 R4, RZ, RZ, R3 ;  /* 0x000000ffff049224 */ /* 0x000fe200078e0003 */
[----:B------:R-:W-:Y:S02]  /*7ca0*/  @!P1 FSEL R0, R0, R37, P2 ;  /* 0x0000002500009208 */ /* 0x000fe40001000000 */
[----:B------:R-:W-:-:S04]  /*7cb0*/  @!P1 LOP3.LUT R37, R37, 0x80000, RZ, 0xfc, !PT ;  /* 0x0008000025259812 */ /* 0x000fc800078efcff */
[----:B------:R-:W-:-:S05]  /*7cc0*/  @!P1 SEL R0, R37, R0, P3 ;  /* 0x0000000025009207 */ /* 0x000fca0001800000 */
[----:B------:R-:W-:-:S07]  /*7cd0*/  @!P1 IMAD.MOV.U32 R5, RZ, RZ, R0 ;  /* 0x000000ffff059224 */ /* 0x000fce00078e0000 */
.L_x_17733:
[----:B------:R-:W-:Y:S05]  /*7ce0*/  BSYNC B0 ;  /* 0x0000000000007941 */ /* 0x000fea0003800000 */
.L_x_17732:
[----:B------:R-:W2:Y:S01]  /*7cf0*/  LDC.U8 R23, c[0x0][0x240] ;  /* 0x00009000ff177b82 */ /* 0x000ea20000000000 */
[C---:B01---5:R-:W-:Y:S01]  /*7d00*/  VIADD R27, R33.reuse, 0x80 ;  /* 0x00000080211b7836 */ /* 0x063fe20000000000 */
[----:B------:R-:W-:Y:S01]  /*7d10*/  BSSY B0, `(.L_x_17734) ;  /* 0x0000016000007945 */ /* 0x000fe20003800000 */
[----:B------:R-:W-:-:S03]  /*7d20*/  VIADD R3, R33, 0x100 ;  /* 0x0000010021037836 */ /* 0x000fc60000000000 */
[-C--:B------:R-:W-:Y:S02]  /*7d30*/  ISETP.GE.AND P3, PT, R27, R2.reuse, PT ;  /* 0x000000021b00720c */ /* 0x080fe40003f66270 */
[----:B------:R-:W-:Y:S01]  /*7d40*/  ISETP.GE.AND P2, PT, R3, R2, PT ;  /* 0x000000020300720c */ /* 0x000fe20003f46270 */
[----:B------:R-:W-:-:S05]  /*7d50*/  VIADD R3, R33, 0x180 ;  /* 0x0000018021037836 */ /* 0x000fca0000000000 */
[----:B------:R-:W-:-:S05]  /*7d60*/  ISETP.GE.AND P1, PT, R3, R2, PT ;  /* 0x000000020300720c */ /* 0x000fca0003f26270 */
[----:B------:R-:W-:Y:S08]  /*7d70*/  @P3 BRA `(.L_x_17735) ;  /* 0x00000000003c3947 */ /* 0x000ff00003800000 */
[----:B---3--:R-:W-:-:S14]  /*7d80*/  DSETP.NAN.AND P3, PT, R28, R28, PT ;  /* 0x0000001c1c00722a */ /* 0x008fdc0003f68000 */
[----:B------:R-:W-:Y:S05]  /*7d90*/  @P3 BRA `(.L_x_17735) ;  /* 0x0000000000343947 */ /* 0x000fea0003800000 */
[----:B------:R-:W-:-:S14]  /*7da0*/  DSETP.NAN.AND P3, PT, R34, R34, PT ;  /* 0x000000222200722a */ /* 0x000fdc0003f68000 */
[----:B------:R-:W-:Y:S01]  /*7db0*/  @!P3 DSETP.MIN.AND P4, P5, R34, R28, PT ;  /* 0x0000001c2200b22a */ /* 0x000fe20003d80000 */
[----:B------:R-:W-:Y:S02]  /*7dc0*/  @!P3 IMAD.MOV.U32 R3, RZ, RZ, R29 ;  /* 0x000000ffff03b224 */ /* 0x000fe400078e001d */
[--C-:B------:R-:W-:Y:S02]  /*7dd0*/  @!P3 IMAD.MOV.U32 R0, RZ, RZ, R35.reuse ;  /* 0x000000ffff00b224 */ /* 0x100fe400078e0023 */
[----:B------:R-:W-:-:S03]  /*7de0*/  IMAD.MOV.U32 R29, RZ, RZ, R35 ;  /* 0x000000ffff1d7224 */ /* 0x000fc600078e0023 */
[----:B------:R-:W-:Y:S02]  /*7df0*/  @!P3 FSEL R0, R0, R3, P4 ;  /* 0x000000030000b208 */ /* 0x000fe40002000000 */
[----:B------:R-:W-:-:S04]  /*7e00*/  @!P3 LOP3.LUT R3, R3, 0x80000, RZ, 0xfc, !PT ;  /* 0x000800000303b812 */ /* 0x000fc800078efcff */
[----:B------:R-:W-:Y:S01]  /*7e10*/  @!P3 SEL R3, R3, R0, P5 ;  /* 0x000000000303b207 */ /* 0x000fe20002800000 */
[----:B------:R-:W-:-:S04]  /*7e20*/  @!P3 IMAD.MOV.U32 R0, RZ, RZ, R34 ;  /* 0x000000ffff00b224 */ /* 0x000fc800078e0022 */
[----:B------:R-:W-:Y:S01]  /*7e30*/  @!P3 IMAD.MOV.U32 R29, RZ, RZ, R3 ;  /* 0x000000ffff1db224 */ /* 0x000fe200078e0003 */
[----:B------:R-:W-:Y:S01]  /*7e40*/  @!P3 SEL R0, R0, R28, P4 ;  /* 0x0000001c0000b207 */ /* 0x000fe20002000000 */
[----:B------:R-:W-:-:S04]  /*7e50*/  IMAD.MOV.U32 R28, RZ, RZ, R34 ;  /* 0x000000ffff1c7224 */ /* 0x000fc800078e0022 */
[----:B------:R-:W-:-:S07]  /*7e60*/  @!P3 IMAD.MOV.U32 R28, RZ, RZ, R0 ;  /* 0x000000ffff1cb224 */ /* 0x000fce00078e0000 */
.L_x_17735:
[----:B------:R-:W-:Y:S05]  /*7e70*/  BSYNC B0 ;  /* 0x0000000000007941 */ /* 0x000fea0003800000 */
.L_x_17734:
[----:B------:R-:W-:Y:S04]  /*7e80*/  BSSY B0, `(.L_x_17736) ;  /* 0x0000011000007945 */ /* 0x000fe80003800000 */
[----:B------:R-:W-:Y:S05]  /*7e90*/  @P2 BRA `(.L_x_17737) ;  /* 0x00000000003c2947 */ /* 0x000fea0003800000 */
[----:B------:R-:W-:-:S14]  /*7ea0*/  DSETP.NAN.AND P2, PT, R24, R24, PT ;  /* 0x000000181800722a */ /* 0x000fdc0003f48000 */
[----:B------:R-:W-:Y:S05]  /*7eb0*/  @P2 BRA `(.L_x_17737) ;  /* 0x0000000000342947 */ /* 0x000fea0003800000 */
[----:B---3--:R-:W-:-:S14]  /*7ec0*/  DSETP.NAN.AND P2, PT, R30, R30, PT ;  /* 0x0000001e1e00722a */ /* 0x008fdc0003f48000 */
[----:B------:R-:W-:Y:S01]  /*7ed0*/  @!P2 DSETP.MIN.AND P3, P4, R30, R24, PT ;  /* 0x000000181e00a22a */ /* 0x000fe20003c60000 */
[--C-:B------:R-:W-:Y:S01]  /*7ee0*/  @!P2 IMAD.MOV.U32 R0, RZ, RZ, R31.reuse ;  /* 0x000000ffff00a224 */ /* 0x100fe200078e001f */
[----:B------:R-:W-:Y:S01]  /*7ef0*/  @!P2 LOP3.LUT R7, R25, 0x80000, RZ, 0xfc, !PT ;  /* 0x000800001907a812 */ /* 0x000fe200078efcff */
[----:B------:R-:W-:Y:S02]  /*7f00*/  @!P2 IMAD.MOV.U32 R3, RZ, RZ, R24 ;  /* 0x000000ffff03a224 */ /* 0x000fe400078e0018 */
[--C-:B------:R-:W-:Y:S01]  /*7f10*/  IMAD.MOV.U32 R24, RZ, RZ, R30.reuse ;  /* 0x000000ffff187224 */ /* 0x100fe200078e001e */
[----:B------:R-:W-:Y:S01]  /*7f20*/  @!P2 FSEL R6, R0, R25, P3 ;  /* 0x000000190006a208 */ /* 0x000fe20001800000 */
[----:B------:R-:W-:Y:S02]  /*7f30*/  @!P2 IMAD.MOV.U32 R0, RZ, RZ, R30 ;  /* 0x000000ffff00a224 */ /* 0x000fe400078e001e */
[----:B------:R-:W-:Y:S01]  /*7f40*/  IMAD.MOV.U32 R25, RZ, RZ, R31 ;  /* 0x000000ffff197224 */ /* 0x000fe200078e001f */
[----:B------:R-:W-:-:S02]  /*7f50*/  @!P2 SEL R6, R7, R6, P4 ;  /* 0x000000060706a207 */ /* 0x000fc40002000000 */
[----:B------:R-:W-:-:S03]  /*7f60*/  @!P2 SEL R3, R0, R3, P3 ;  /* 0x000000030003a207 */ /* 0x000fc60001800000 */
[----:B------:R-:W-:Y:S02]  /*7f70*/  @!P2 IMAD.MOV.U32 R25, RZ, RZ, R6 ;  /* 0x000000ffff19a224 */ /* 0x000fe400078e0006 */
[----:B------:R-:W-:-:S07]  /*7f80*/  @!P2 IMAD.MOV.U32 R24, RZ, RZ, R3 ;  /* 0x000000ffff18a224 */ /* 0x000fce00078e0003 */
.L_x_17737:
[----:B------:R-:W-:Y:S05]  /*7f90*/  BSYNC B0 ;  /* 0x0000000000007941 */ /* 0x000fea0003800000 */
.L_x_17736:
[----:B------:R-:W-:Y:S04]  /*7fa0*/  BSSY B0, `(.L_x_17738) ;  /* 0x0000011000007945 */ /* 0x000fe80003800000 */
[----:B------:R-:W-:Y:S05]  /*7fb0*/  @P1 BRA `(.L_x_17739) ;  /* 0x00000000003c1947 */ /* 0x000fea0003800000 */
[----:B---3--:R-:W-:-:S14]  /*7fc0*/  DSETP.NAN.AND P1, PT, R16, R16, PT ;  /* 0x000000101000722a */ /* 0x008fdc0003f28000 */
[----:B------:R-:W-:Y:S05]  /*7fd0*/  @P1 BRA `(.L_x_17739) ;  /* 0x0000000000341947 */ /* 0x000fea0003800000 */
[----:B------:R-:W-:-:S14]  /*7fe0*/  DSETP.NAN.AND P1, PT, R18, R18, PT ;  /* 0x000000121200722a */ /* 0x000fdc0003f28000 */
[----:B------:R-:W-:Y:S01]  /*7ff0*/  @!P1 DSETP.MIN.AND P2, P3, R16, R18, PT ;  /* 0x000000121000922a */ /* 0x000fe20003b40000 */
[--C-:B------:R-:W-:Y:S02]  /*8000*/  @!P1 IMAD.MOV.U32 R6, RZ, RZ, R19.reuse ;  /* 0x000000ffff069224 */ /* 0x100fe400078e0013 */
[----:B------:R-:W-:Y:S02]  /*8010*/  @!P1 IMAD.MOV.U32 R0, RZ, RZ, R16 ;  /* 0x000000ffff009224 */ /* 0x000fe400078e0010 */
[--C-:B------:R-:W-:Y:S01]  /*8020*/  @!P1 IMAD.MOV.U32 R3, RZ, RZ, R18.reuse ;  /* 0x000000ffff039224 */ /* 0x100fe200078e0012 */
[----:B------:R-:W-:Y:S01]  /*8030*/  @!P1 FSEL R7, R17, R6, P2 ;  /* 0x0000000611079208 */ /* 0x000fe20001000000 */
[----:B------:R-:W-:Y:S01]  /*8040*/  IMAD.MOV.U32 R16, RZ, RZ, R18 ;  /* 0x000000ffff107224 */ /* 0x000fe200078e0012 */
[----:B------:R-:W-:Y:S01]  /*8050*/  @!P1 LOP3.LUT R6, R6, 0x80000, RZ, 0xfc, !PT ;  /* 0x0008000006069812 */ /* 0x000fe200078efcff */
[----:B------:R-:W-:Y:S01]  /*8060*/  IMAD.MOV.U32 R17, RZ, RZ, R19 ;  /* 0x000000ffff117224 */ /* 0x000fe200078e0013 */
[----:B------:R-:W-:-:S02]  /*8070*/  @!P1 SEL R0, R0, R3, P2 ;  /* 0x0000000300009207 */ /* 0x000fc40001000000 */
[----:B------:R-:W-:-:S03]  /*8080*/  @!P1 SEL R7, R6, R7, P3 ;  /* 0x0000000706079207 */ /* 0x000fc60001800000 */
[----:B------:R-:W-:Y:S02]  /*8090*/  @!P1 IMAD.MOV.U32 R16, RZ, RZ, R0 ;  /* 0x000000ffff109224 */ /* 0x000fe400078e0000 */
[----:B------:R-:W-:-:S07]  /*80a0*/  @!P1 IMAD.MOV.U32 R17, RZ, RZ, R7 ;  /* 0x000000ffff119224 */ /* 0x000fce00078e0007 */
.L_x_17739:
[----:B------:R-:W-:Y:S05]  /*80b0*/  BSYNC B0 ;  /* 0x0000000000007941 */ /* 0x000fea0003800000 */
.L_x_17738:
[----:B------:R-:W-:Y:S04]  /*80c0*/  BSSY B6, `(.L_x_17740) ;  /* 0x000012c000067945 */ /* 0x000fe80003800000 */
[----:B------:R-:W-:Y:S05]  /*80d0*/  @P0 BRA `(.L_x_17741) ;  /* 0x0000001000a80947 */ /* 0x000fea0003800000 */
[----:B------:R-:W0:Y:S01]  /*80e0*/  LDC.64 R8, c[0x0][0x218] ;  /* 0x00008600ff087b82 */ /* 0x000e220000000a00 */
[----:B--2---:R-:W-:Y:S01]  /*80f0*/  PRMT R0, R23, 0x9910, RZ ;  /* 0x0000991017007816 */ /* 0x004fe200000000ff */
        /* <DEDUP_REMOVED lines=19> */
.L_x_17745:
[----:B---3--:R-:W0:Y:S01]  /*8230*/  F2I.S64.F64.TRUNC R4, R4 ;  /* 0x0000000400047311 */ /* 0x008e22000030d900 */
[----:B------:R-:W-:Y:S02]  /*8240*/  IMAD.MOV.U32 R33, RZ, RZ, R27 ;  /* 0x000000ffff217224 */ /* 0x000fe400078e001b */
[----:B0-----:R-:W-:-:S05]  /*8250*/  IMAD.MOV.U32 R3, RZ, RZ, R4 ;  /* 0x000000ffff037224 */ /* 0x001fca00078e0004 */
[----:B------:R0:W-:Y:S01]  /*8260*/  STG.E.U8 desc[UR36][R8.64], R3 ;  /* 0x0000000308007986 */ /* 0x0001e2000c101124 */
[----:B------:R-:W-:Y:S05]  /*8270*/  BRA `(.L_x_17741) ;  /* 0x0000001000407947 */ /* 0x000fea0003800000 */
.L_x_17744:
[----:B------:R-:W-:-:S13]  /*8280*/  ISETP.NE.AND P0, PT, R0, 0x2, PT ;  /* 0x000000020000780c */ /* 0x000fda0003f05270 */
[----:B------:R-:W-:Y:S05]  /*8290*/  @!P0 BRA `(.L_x_17747) ;  /* 0x0000000000308947 */ /* 0x000fea0003800000 */
[----:B------:R-:W-:-:S13]  /*82a0*/  ISETP.NE.AND P0, PT, R0, 0x3, PT ;  /* 0x000000030000780c */ /* 0x000fda0003f05270 */
[----:B------:R-:W-:Y:S05]  /*82b0*/  @!P0 BRA `(.L_x_17748) ;  /* 0x0000000000188947 */ /* 0x000fea0003800000 */
[----:B------:R-:W-:-:S13]  /*82c0*/  ISETP.NE.AND P0, PT, R0, 0x4, PT ;  /* 0x000000040000780c */ /* 0x000fda0003f05270 */
[----:B------:R-:W-:Y:S05]  /*82d0*/  @P0 BRA `(.L_x_17746) ;  /* 0x0000000c00c40947 */ /* 0x000fea0003800000 */
[----:B---3--:R-:W0:Y:S01]  /*82e0*/  F2I.S64.F64.TRUNC R4, R4 ;  /* 0x0000000400047311 */ /* 0x008e22000030d900 */
[----:B------:R-:W-:Y:S01]  /*82f0*/  IMAD.MOV.U32 R33, RZ, RZ, R27 ;  /* 0x000000ffff217224 */ /* 0x000fe200078e001b */
[----:B0-----:R0:W-:Y:S01]  /*8300*/  STG.E.64 desc[UR36][R8.64], R4 ;  /* 0x0000000408007986 */ /* 0x0011e2000c101b24 */
[----:B------:R-:W-:Y:S05]  /*8310*/  BRA `(.L_x_17741) ;  /* 0x0000001000187947 */ /* 0x000fea0003800000 */
.L_x_17748:
[----:B------:R-:W0:Y:S01]  /*8320*/  F2I.F64.TRUNC R5, R4 ;  /* 0x0000000400057311 */ /* 0x000e22000030d100 */
[----:B------:R-:W-:Y:S01]  /*8330*/  IMAD.MOV.U32 R33, RZ, RZ, R27 ;  /* 0x000000ffff217224 */ /* 0x000fe200078e001b */
[----:B0-----:R0:W-:Y:S01]  /*8340*/  STG.E desc[UR36][R8.64], R5 ;  /* 0x0000000508007986 */ /* 0x0011e2000c101924 */
[----:B------:R-:W-:Y:S05]  /*8350*/  BRA `(.L_x_17741) ;  /* 0x0000001000087947 */ /* 0x000fea0003800000 */
.L_x_17747:
[----:B------:R-:W0:Y:S01]  /*8360*/  F2I.F64.TRUNC R5, R4 ;  /* 0x0000000400057311 */ /* 0x000e22000030d100 */
[----:B------:R-:W-:Y:S01]  /*8370*/  IMAD.MOV.U32 R33, RZ, RZ, R27 ;  /* 0x000000ffff217224 */ /* 0x000fe200078e001b */
[----:B0-----:R0:W-:Y:S01]  /*8380*/  STG.E.U16 desc[UR36][R8.64], R5 ;  /* 0x0000000508007986 */ /* 0x0011e2000c101524 */
[----:B------:R-:W-:Y:S05]  /*8390*/  BRA `(.L_x_17741) ;  /* 0x0000000c00f87947 */ /* 0x000fea0003800000 */
.L_x_17743:
        /* <DEDUP_REMOVED lines=14> */
.L_x_17750:
        /* <DEDUP_REMOVED lines=9> */
.L_x_17749:
        /* <DEDUP_REMOVED lines=15> */
.L_x_17752:
        /* <DEDUP_REMOVED lines=10> */
.L_x_17751:
[----:B------:R0:W-:Y:S01]  /*86a0*/  STG.E.64 desc[UR36][R8.64], R4 ;  /* 0x0000000408007986 */ /* 0x0001e2000c101b24 */
[----:B------:R-:W-:Y:S01]  /*86b0*/  IMAD.MOV.U32 R33, RZ, RZ, R27 ;  /* 0x000000ffff217224 */ /* 0x000fe200078e001b */
[----:B------:R-:W-:Y:S06]  /*86c0*/  BRA `(.L_x_17741) ;  /* 0x0000000c002c7947 */ /* 0x000fec0003800000 */
.L_x_17742:
        /* <DEDUP_REMOVED lines=13> */
.L_x_17755:
[----:B------:R-:W-:Y:S01]  /*87a0*/  CS2R R6, SRZ ;  /* 0x0000000000067805 */ /* 0x000fe2000001ff00 */
[----:B------:R-:W-:-:S04]  /*87b0*/  IMAD.MOV.U32 R33, RZ, RZ, R27 ;  /* 0x000000ffff217224 */ /* 0x000fc800078e001b */
[----:B------:R0:W-:Y:S01]  /*87c0*/  STG.E.128 desc[UR36][R8.64], R4 ;  /* 0x0000000408007986 */ /* 0x0001e2000c101d24 */
[----:B------:R-:W-:Y:S05]  /*87d0*/  BRA `(.L_x_17741) ;  /* 0x0000000800e87947 */ /* 0x000fea0003800000 */
.L_x_17754:
        /* <DEDUP_REMOVED lines=25> */
.L_x_17759:
[----:B------:R-:W-:Y:S05]  /*8970*/  BSYNC B0 ;  /* 0x0000000000007941 */ /* 0x000fea0003800000 */
.L_x_17758:
[----:B------:R-:W-:Y:S01]  /*8980*/  LOP3.LUT R7, R0, R7, RZ, 0xfc, !PT ;  /* 0x0000000700077212 */ /* 0x000fe200078efcff */
[----:B------:R-:W-:-:S04]  /*8990*/  IMAD.MOV.U32 R33, RZ, RZ, R27 ;  /* 0x000000ffff217224 */ /* 0x000fc800078e001b */
[----:B------:R0:W-:Y:S01]  /*89a0*/  STG.E.U8 desc[UR36][R8.64], R7 ;  /* 0x0000000708007986 */ /* 0x0001e2000c101124 */
[----:B------:R-:W-:Y:S05]  /*89b0*/  BRA `(.L_x_17741) ;  /* 0x0000000800707947 */ /* 0x000fea0003800000 */
.L_x_17757:
        /* <DEDUP_REMOVED lines=17> */
.L_x_17761:
[----:B------:R-:W-:Y:S01]  /*8ad0*/  IMAD.MOV.U32 R0, RZ, RZ, 0x7f ;  /* 0x0000007fff007424 */ /* 0x000fe200078e00ff */
[----:B------:R-:W-:-:S04]  /*8ae0*/  ISETP.GT.U32.AND P0, PT, R3, 0x7f800000, PT ;  /* 0x7f8000000300780c */ /* 0x000fc80003f04070 */
[----:B------:R-:W-:-:S09]  /*8af0*/  SEL R0, R0, 0x7c, P0 ;  /* 0x0000007c00007807 */ /* 0x000fd20000000000 */
.L_x_17762:
[----:B------:R-:W-:Y:S05]  /*8b00*/  BSYNC B0 ;  /* 0x0000000000007941 */ /* 0x000fea0003800000 */
.L_x_17760:
[----:B------:R-:W-:Y:S01]  /*8b10*/  LOP3.LUT R3, R7, 0x80000000, RZ, 0xc0, !PT ;  /* 0x8000000007037812 */ /* 0x000fe200078ec0ff */
[----:B------:R-:W-:-:S03]  /*8b20*/  IMAD.MOV.U32 R33, RZ, RZ, R27 ;  /* 0x000000ffff217224 */ /* 0x000fc600078e001b */
[----:B------:R-:W-:-:S04]  /*8b30*/  SHF.R.U32.HI R3, RZ, 0x18, R3 ;  /* 0x00000018ff037819 */ /* 0x000fc80000011603 */
[----:B------:R-:W-:-:S05]  /*8b40*/  LOP3.LUT R3, R0, R3, RZ, 0xfc, !PT ;  /* 0x0000000300037212 */ /* 0x000fca00078efcff */
[----:B------:R0:W-:Y:S01]  /*8b50*/  STG.E.U8 desc[UR36][R8.64], R3 ;  /* 0x0000000308007986 */ /* 0x0001e2000c101124 */
[----:B------:R-:W-:Y:S05]  /*8b60*/  BRA `(.L_x_17741) ;  /* 0x0000000800047947 */ /* 0x000fea0003800000 */
.L_x_17756:
        /* <DEDUP_REMOVED lines=9> */
.L_x_17753:
        /* <DEDUP_REMOVED lines=12> */
.L_x_17765:
        /* <DEDUP_REMOVED lines=21> */
.L_x_17768:
[----:B------:R-:W-:-:S04]  /*8e10*/  LOP3.LUT R0, R7, 0x80000000, RZ, 0xc0, !PT ;  /* 0x8000000007007812 */ /* 0x000fc800078ec0ff */
[----:B------:R-:W-:-:S04]  /*8e20*/  SHF.R.U32.HI R0, RZ, 0x18, R0 ;  /* 0x00000018ff007819 */ /* 0x000fc80000011600 */
[----:B------:R-:W-:-:S07]  /*8e30*/  LOP3.LUT R0, R3, R0, RZ, 0xfc, !PT ;  /* 0x0000000003007212 */ /* 0x000fce00078efcff */
.L_x_17767:
[----:B------:R-:W-:Y:S05]  /*8e40*/  BSYNC B0 ;  /* 0x0000000000007941 */ /* 0x000fea0003800000 */
.L_x_17766:
[----:B------:R0:W-:Y:S01]  /*8e50*/  STG.E.U8 desc[UR36][R8.64], R0 ;  /* 0x0000000008007986 */ /* 0x0001e2000c101124 */
[----:B------:R-:W-:Y:S01]  /*8e60*/  IMAD.MOV.U32 R33, RZ, RZ, R27 ;  /* 0x000000ffff217224 */ /* 0x000fe200078e001b */
[----:B------:R-:W-:Y:S06]  /*8e70*/  BRA `(.L_x_17741) ;  /* 0x0000000400407947 */ /* 0x000fec0003800000 */
.L_x_17764:
        /* <DEDUP_REMOVED lines=21> */
.L_x_17771:
[----:B------:R-:W-:-:S04]  /*8fd0*/  LOP3.LUT R0, R7, 0x80000000, RZ, 0xc0, !PT ;  /* 0x8000000007007812 */ /* 0x000fc800078ec0ff */
[----:B------:R-:W-:-:S04]  /*8fe0*/  SHF.R.U32.HI R0, RZ, 0x18, R0 ;  /* 0x00000018ff007819 */ /* 0x000fc80000011600 */
[----:B------:R-:W-:-:S07]  /*8ff0*/  LOP3.LUT R0, R3, R0, RZ, 0xfc, !PT ;  /* 0x0000000003007212 */ /* 0x000fce00078efcff */
.L_x_17770:
[----:B------:R-:W-:Y:S05]  /*9000*/  BSYNC B0 ;  /* 0x0000000000007941 */ /* 0x000fea0003800000 */
.L_x_17769:
[----:B------:R0:W-:Y:S01]  /*9010*/  STG.E.U8 desc[UR36][R8.64], R0 ;  /* 0x0000000008007986 */ /* 0x0001e2000c101124 */
[----:B------:R-:W-:Y:S01]  /*9020*/  IMAD.MOV.U32 R33, RZ, RZ, R27 ;  /* 0x000000ffff217224 */ /* 0x000fe200078e001b */
[----:B------:R-:W-:Y:S06]  /*9030*/  BRA `(.L_x_17741) ;  /* 0x0000000000d07947 */ /* 0x000fec0003800000 */
.L_x_17763:
        /* <DEDUP_REMOVED lines=27> */
.L_x_17746:
[----:B------:R-:W-:Y:S01]  /*91f0*/  MOV R14, 0x0 ;  /* 0x00000000000e7802 */ /* 0x000fe20000000f00 */
[----:B------:R-:W-:Y:S01]  /*9200*/  ULDC.64 UR4, c[0x4][0x188] ;  /* 0x0100620000047ab9 */ /* 0x000fe20000000a00 */
[----:B------:R-:W-:Y:S01]  /*9210*/  ULDC.64 UR6, c[0x4][0x190] ;  /* 0x0100640000067ab9 */ /* 0x000fe20000000a00 */
[----:B---3--:R-:W-:Y:S02]  /*9220*/  IMAD.U32 R4, RZ, RZ, UR4 ;  /* 0x00000004ff047e24 */ /* 0x008fe4000f8e00ff */
        /* <DEDUP_REMOVED lines=12> */
.L_x_17774:
[----:B------:R-:W-:Y:S01]  /*92f0*/  IMAD.MOV.U32 R33, RZ, RZ, R27 ;  /* 0x000000ffff217224 */ /* 0x000fe200078e001b */
[----:B------:R-:W-:Y:S06]  /*9300*/  BRA `(.L_x_17741) ;  /* 0x00000000001c7947 */ /* 0x000fec0003800000 */
.L_x_17773:
[----:B---3--:R-:W0:Y:S01]  /*9310*/  F2I.U64.F64.TRUNC R4, R4 ;  /* 0x0000000400047311 */ /* 0x008e22000030d800 */
[----:B------:R-:W-:Y:S01]  /*9320*/  IMAD.MOV.U32 R33, RZ, RZ, R27 ;  /* 0x000000ffff217224 */ /* 0x000fe200078e001b */
[----:B0-----:R0:W-:Y:S01]  /*9330*/  STG.E.64 desc[UR36][R8.64], R4 ;  /* 0x0000000408007986 */ /* 0x0011e2000c101b24 */
[----:B------:R-:W-:Y:S05]  /*9340*/  BRA `(.L_x_17741) ;  /* 0x00000000000c7947 */ /* 0x000fea0003800000 */
.L_x_17772:
[----:B------:R-:W0:Y:S01]  /*9350*/  F2I.U32.F64.TRUNC R5, R4 ;  /* 0x0000000400057311 */ /* 0x000e22000030d000 */
[----:B------:R-:W-:Y:S01]  /*9360*/  IMAD.MOV.U32 R33, RZ, RZ, R27 ;  /* 0x000000ffff217224 */ /* 0x000fe200078e001b */
[----:B0-----:R0:W-:Y:S06]  /*9370*/  STG.E desc[UR36][R8.64], R5 ;  /* 0x0000000508007986 */ /* 0x0011ec000c101924 */
.L_x_17741:
[----:B------:R-:W-:Y:S05]  /*9380*/  BSYNC B6 ;  /* 0x0000000000067941 */ /* 0x000fea0003800000 */
.L_x_17740:
[----:B------:R-:W-:Y:S01]  /*9390*/  ISETP.GE.AND P0, PT, R33, R2, PT ;  /* 0x000000022100720c */ /* 0x000fe20003f06270 */
[----:B------:R-:W-:-:S12]  /*93a0*/  BSSY B6, `(.L_x_17775) ;  /* 0x0000230000067945 */ /* 0x000fd80003800000 */
[----:B------:R-:W-:Y:S05]  /*93b0*/  @P0 BRA `(.L_x_17776) ;  /* 0x0000002000b80947 */ /* 0x000fea0003800000 */
[----:B0--3--:R-:W0:Y:S01]  /*93c0*/  LDC.64 R4, c[0x0][0x218] ;  /* 0x00008600ff047b82 */ /* 0x009e220000000a00 */
[----:B------:R-:W-:Y:S01]  /*93d0*/  IMAD R0, R22, 0x200, R33 ;  /* 0x0000020016007824 */ /* 0x000fe200078e0221 */
[----:B--2---:R-:W-:Y:S01]  /*93e0*/  PRMT R6, R23, 0x9910, RZ ;  /* 0x0000991017067816 */ /* 0x004fe200000000ff */
[----:B------:R-:W-:Y:S02]  /*93f0*/  ULDC UR4, c[0x0][0x244] ;  /* 0x0000910000047ab9 */ /* 0x000fe40000000800 */
[----:B-1----:R-:W-:Y:S02]  /*9400*/  IMAD R3, R0, UR4, RZ ;  /* 0x0000000400037c24 */ /* 0x002fe4000f8e02ff */
        /* <DEDUP_REMOVED lines=16> */
.L_x_17780:
[----:B------:R-:W0:Y:S02]  /*9510*/  F2I.S64.F64.TRUNC R28, R28 ;  /* 0x0000001c001c7311 */ /* 0x000e24000030d900 */
[----:B0-----:R-:W-:-:S05]  /*9520*/  IMAD.MOV.U32 R3, RZ, RZ, R28 ;  /* 0x000000ffff037224 */ /* 0x001fca00078e001c */
[----:B------:R0:W-:Y:S01]  /*9530*/  STG.E.U8 desc[UR36][R4.64], R3 ;  /* 0x0000000304007986 */ /* 0x0001e2000c101124 */
[----:B------:R-:W-:Y:S05]  /*9540*/  BRA `(.L_x_17782) ;  /* 0x0000000c00f07947 */ /* 0x000fea0003800000 */
.L_x_17779:
        /* <DEDUP_REMOVED lines=9> */
.L_x_17784:
[----:B------:R-:W0:Y:S02]  /*95e0*/  F2I.F64.TRUNC R29, R28 ;  /* 0x0000001c001d7311 */ /* 0x000e24000030d100 */
[----:B0-----:R0:W-:Y:S01]  /*95f0*/  STG.E desc[UR36][R4.64], R29 ;  /* 0x0000001d04007986 */ /* 0x0011e2000c101924 */
[----:B------:R-:W-:Y:S05]  /*9600*/  BRA `(.L_x_17782) ;  /* 0x0000000c00c07947 */ /* 0x000fea0003800000 */
.L_x_17783:
[----:B------:R-:W0:Y:S02]  /*9610*/  F2I.F64.TRUNC R29, R28 ;  /* 0x0000001c001d7311 */ /* 0x000e24000030d100 */
[----:B0-----:R0:W-:Y:S01]  /*9620*/  STG.E.U16 desc[UR36][R4.64], R29 ;  /* 0x0000001d04007986 */ /* 0x0011e2000c101524 */
[----:B------:R-:W-:Y:S05]  /*9630*/  BRA `(.L_x_17782) ;  /* 0x0000000c00b47947 */ /* 0x000fea0003800000 */
.L_x_17778:
        /* <DEDUP_REMOVED lines=13> */
.L_x_17786:
        /* <DEDUP_REMOVED lines=8> */
.L_x_17785:
        /* <DEDUP_REMOVED lines=14> */
.L_x_17788:
        /* <DEDUP_REMOVED lines=9> */
.L_x_17787:
[----:B------:R0:W-:Y:S01]  /*9900*/  STG.E.64 desc[UR36][R4.64], R28 ;  /* 0x0000001c04007986 */ /* 0x0001e2000c101b24 */
[----:B------:R-:W-:Y:S05]  /*9910*/  BRA `(.L_x_17782) ;  /* 0x0000000800fc7947 */ /* 0x000fea0003800000 */
.L_x_17777:
        /* <DEDUP_REMOVED lines=12> */
.L_x_17791:
[----:B------:R-:W-:-:S05]  /*99e0*/  CS2R R30, SRZ ;  /* 0x00000000001e7805 */ /* 0x000fca000001ff00 */
[----:B------:R0:W-:Y:S01]  /*99f0*/  STG.E.128 desc[UR36][R4.64], R28 ;  /* 0x0000001c04007986 */ /* 0x0001e2000c101d24 */
[----:B------:R-:W-:Y:S05]  /*9a00*/  BRA `(.L_x_17782) ;  /* 0x0000000800c07947 */ /* 0x000fea0003800000 */
.L_x_17790:
        /* <DEDUP_REMOVED lines=25> */
.L_x_17795:
[----:B------:R-:W-:Y:S05]  /*9ba0*/  BSYNC B0 ;  /* 0x0000000000007941 */ /* 0x000fea0003800000 */
.L_x_17794:
[----:B------:R-:W-:-:S05]  /*9bb0*/  LOP3.LUT R7, R0, R7, RZ, 0xfc, !PT ;  /* 0x0000000700077212 */ /* 0x000fca00078efcff */
[----:B------:R0:W-:Y:S01]  /*9bc0*/  STG.E.U8 desc[UR36][R4.64], R7 ;  /* 0x0000000704007986 */ /* 0x0001e2000c101124 */
[----:B------:R-:W-:Y:S05]  /*9bd0*/  BRA `(.L_x_17782) ;  /* 0x00000008004c7947 */ /* 0x000fea0003800000 */
.L_x_17793:
        /* <DEDUP_REMOVED lines=17> */
.L_x_17797:
[----:B------:R-:W-:Y:S01]  /*9cf0*/  IMAD.MOV.U32 R0, RZ, RZ, 0x7f ;  /* 0x0000007fff007424 */ /* 0x000fe200078e00ff */
[----:B------:R-:W-:-:S04]  /*9d00*/  ISETP.GT.U32.AND P0, PT, R3, 0x7f800000, PT ;  /* 0x7f8000000300780c */ /* 0x000fc80003f04070 */
[----:B------:R-:W-:-:S09]  /*9d10*/  SEL R0, R0, 0x7c, P0 ;  /* 0x0000007c00007807 */ /* 0x000fd20000000000 */
.L_x_17798:
[----:B------:R-:W-:Y:S05]  /*9d20*/  BSYNC B0 ;  /* 0x0000000000007941 */ /* 0x000fea0003800000 */
.L_x_17796:
[----:B------:R-:W-:-:S04]  /*9d30*/  LOP3.LUT R3, R7, 0x80000000, RZ, 0xc0, !PT ;  /* 0x8000000007037812 */ /* 0x000fc800078ec0ff */
[----:B------:R-:W-:-:S04]  /*9d40*/  SHF.R.U32.HI R3, RZ, 0x18, R3 ;  /* 0x00000018ff037819 */ /* 0x000fc80000011603 */
[----:B------:R-:W-:-:S05]  /*9d50*/  LOP3.LUT R3, R0, R3, RZ, 0xfc, !PT ;  /* 0x0000000300037212 */ /* 0x000fca00078efcff */
[----:B------:R0:W-:Y:S01]  /*9d60*/  STG.E.U8 desc[UR36][R4.64], R3 ;  /* 0x0000000304007986 */ /* 0x0001e2000c101124 */
[----:B------:R-:W-:Y:S05]  /*9d70*/  BRA `(.L_x_17782) ;  /* 0x0000000400e47947 */ /* 0x000fea0003800000 */
.L_x_17792:
        /* <DEDUP_REMOVED lines=8> */
.L_x_17789:
        /* <DEDUP_REMOVED lines=11> */
.L_x_17801:
        /* <DEDUP_REMOVED lines=21> */
.L_x_17804:
[----:B------:R-:W-:-:S04]  /*a000*/  LOP3.LUT R0, R7, 0x80000000, RZ, 0xc0, !PT ;  /* 0x8000000007007812 */ /* 0x000fc800078ec0ff */
[----:B------:R-:W-:-:S04]  /*a010*/  SHF.R.U32.HI R0, RZ, 0x18, R0 ;  /* 0x00000018ff007819 */ /* 0x000fc80000011600 */
[----:B------:R-:W-:-:S07]  /*a020*/  LOP3.LUT R0, R3, R0, RZ, 0xfc, !PT ;  /* 0x0000000003007212 */ /* 0x000fce00078efcff */
.L_x_17803:
[----:B------:R-:W-:Y:S05]  /*a030*/  BSYNC B0 ;  /* 0x0000000000007941 */ /* 0x000fea0003800000 */
.L_x_17802:
[----:B------:R0:W-:Y:S01]  /*a040*/  STG.E.U8 desc[UR36][R4.64], R0 ;  /* 0x0000000004007986 */ /* 0x0001e2000c101124 */
[----:B------:R-:W-:Y:S05]  /*a050*/  BRA `(.L_x_17782) ;  /* 0x00000004002c7947 */ /* 0x000fea0003800000 */
.L_x_17800:
        /* <DEDUP_REMOVED lines=21> */
.L_x_17807:
[----:B------:R-:W-:-:S04]  /*a1b0*/  LOP3.LUT R0, R7, 0x80000000, RZ, 0xc0, !PT ;  /* 0x8000000007007812 */ /* 0x000fc800078ec0ff */
[----:B------:R-:W-:-:S04]  /*a1c0*/  SHF.R.U32.HI R0, RZ, 0x18, R0 ;  /* 0x00000018ff007819 */ /* 0x000fc80000011600 */
[----:B------:R-:W-:-:S07]  /*a1d0*/  LOP3.LUT R0, R3, R0, RZ, 0xfc, !PT ;  /* 0x0000000003007212 */ /* 0x000fce00078efcff */
.L_x_17806:
[----:B------:R-:W-:Y:S05]  /*a1e0*/  BSYNC B0 ;  /* 0x0000000000007941 */ /* 0x000fea0003800000 */
.L_x_17805:
[----:B------:R0:W-:Y:S01]  /*a1f0*/  STG.E.U8 desc[UR36][R4.64], R0 ;  /* 0x0000000004007986 */ /* 0x0001e2000c101124 */
[----:B------:R-:W-:Y:S05]  /*a200*/  BRA `(.L_x_17782) ;  /* 0x0000000000c07947 */ /* 0x000fea0003800000 */
.L_x_17799:
        /* <DEDUP_REMOVED lines=26> */
.L_x_17781:
        /* <DEDUP_REMOVED lines=16> */
.L_x_17810:
[----:B------:R-:W-:Y:S05]  /*a4b0*/  BRA `(.L_x_17782) ;  /* 0x0000000000147947 */ /* 0x000fea0003800000 */
.L_x_17809:
[----:B------:R-:W0:Y:S02]  /*a4c0*/  F2I.U64.F64.TRUNC R28, R28 ;  /* 0x0000001c001c7311 */ /* 0x000e24000030d800 */
[----:B0-----:R0:W-:Y:S01]  /*a4d0*/  STG.E.64 desc[UR36][R4.64], R28 ;  /* 0x0000001c04007986 */ /* 0x0011e2000c101b24 */
[----:B------:R-:W-:Y:S05]  /*a4e0*/  BRA `(.L_x_17782) ;  /* 0x0000000000087947 */ /* 0x000fea0003800000 */
.L_x_17808:
[----:B------:R-:W0:Y:S02]  /*a4f0*/  F2I.U32.F64.TRUNC R29, R28 ;  /* 0x0000001c001d7311 */ /* 0x000e24000030d000 */
[----:B0-----:R0:W-:Y:S02]  /*a500*/  STG.E desc[UR36][R4.64], R29 ;  /* 0x0000001d04007986 */ /* 0x0011e4000c101924 */
.L_x_17782:
        /* <DEDUP_REMOVED lines=24> */
.L_x_17814:
[----:B------:R-:W0:Y:S02]  /*a690*/  F2I.S64.F64.TRUNC R24, R24 ;  /* 0x0000001800187311 */ /* 0x000e24000030d900 */
[----:B0-----:R-:W-:-:S05]  /*a6a0*/  IMAD.MOV.U32 R3, RZ, RZ, R24 ;  /* 0x000000ffff037224 */ /* 0x001fca00078e0018 */
[----:B------:R0:W-:Y:S01]  /*a6b0*/  STG.E.U8 desc[UR36][R4.64], R3 ;  /* 0x0000000304007986 */ /* 0x0001e2000c101124 */
[----:B------:R-:W-:Y:S05]  /*a6c0*/  BRA `(.L_x_17816) ;  /* 0x0000000c00f07947 */ /* 0x000fea0003800000 */
.L_x_17813:
        /* <DEDUP_REMOVED lines=9> */
.L_x_17818:
[----:B------:R-:W0:Y:S02]  /*a760*/  F2I.F64.TRUNC R25, R24 ;  /* 0x0000001800197311 */ /* 0x000e24000030d100 */
[----:B0-----:R0:W-:Y:S01]  /*a770*/  STG.E desc[UR36][R4.64], R25 ;  /* 0x0000001904007986 */ /* 0x0011e2000c101924 */
[----:B------:R-:W-:Y:S05]  /*a780*/  BRA `(.L_x_17816) ;  /* 0x0000000c00c07947 */ /* 0x000fea0003800000 */
.L_x_17817:
[----:B------:R-:W0:Y:S02]  /*a790*/  F2I.F64.TRUNC R25, R24 ;  /* 0x0000001800197311 */ /* 0x000e24000030d100 */
[----:B0-----:R0:W-:Y:S01]  /*a7a0*/  STG.E.U16 desc[UR36][R4.64], R25 ;  /* 0x0000001904007986 */ /* 0x0011e2000c101524 */
[----:B------:R-:W-:Y:S05]  /*a7b0*/  BRA `(.L_x_17816) ;  /* 0x0000000c00b47947 */ /* 0x000fea0003800000 */
.L_x_17812:
        /* <DEDUP_REMOVED lines=13> */
.L_x_17820:
        /* <DEDUP_REMOVED lines=8> */
.L_x_17819:
        /* <DEDUP_REMOVED lines=14> */
.L_x_17822:
        /* <DEDUP_REMOVED lines=9> */
.L_x_17821:
[----:B------:R0:W-:Y:S01]  /*aa80*/  STG.E.64 desc[UR36][R4.64], R24 ;  /* 0x0000001804007986 */ /* 0x0001e2000c101b24 */
[----:B------:R-:W-:Y:S05]  /*aa90*/  BRA `(.L_x_17816) ;  /* 0x0000000800fc7947 */ /* 0x000fea0003800000 */
.L_x_17811:
        /* <DEDUP_REMOVED lines=12> */
.L_x_17825:
[----:B------:R-:W-:-:S05]  /*ab60*/  CS2R R26, SRZ ;  /* 0x00000000001a7805 */ /* 0x000fca000001ff00 */
[----:B------:R0:W-:Y:S01]  /*ab70*/  STG.E.128 desc[UR36][R4.64], R24 ;  /* 0x0000001804007986 */ /* 0x0001e2000c101d24 */
[----:B------:R-:W-:Y:S05]  /*ab80*/  BRA `(.L_x_17816) ;  /* 0x0000000800c07947 */ /* 0x000fea0003800000 */
.L_x_17824:
        /* <DEDUP_REMOVED lines=25> */
.L_x_17829:
[----:B------:R-:W-:Y:S05]  /*ad20*/  BSYNC B0 ;  /* 0x0000000000007941 */ /* 0x000fea0003800000 */
.L_x_17828:
[----:B------:R-:W-:-:S05]  /*ad30*/  LOP3.LUT R7, R0, R7, RZ, 0xfc, !PT ;  /* 0x0000000700077212 */ /* 0x000fca00078efcff */
[----:B------:R0:W-:Y:S01]  /*ad40*/  STG.E.U8 desc[UR36][R4.64], R7 ;  /* 0x0000000704007986 */ /* 0x0001e2000c101124 */
[----:B------:R-:W-:Y:S05]  /*ad50*/  BRA `(.L_x_17816) ;  /* 0x00000008004c7947 */ /* 0x000fea0003800000 */
.L_x_17827:
        /* <DEDUP_REMOVED lines=17> */
.L_x_17831:
[----:B------:R-:W-:Y:S01]  /*ae70*/  IMAD.MOV.U32 R0, RZ, RZ, 0x7f ;  /* 0x0000007fff007424 */ /* 0x000fe200078e00ff */
[----:B------:R-:W-:-:S04]  /*ae80*/  ISETP.GT.U32.AND P0, PT, R3, 0x7f800000, PT ;  /* 0x7f8000000300780c */ /* 0x000fc80003f04070 */
[----:B------:R-:W-:-:S09]  /*ae90*/  SEL R0, R0, 0x7c, P0 ;  /* 0x0000007c00007807 */ /* 0x000fd20000000000 */
.L_x_17832:
[----:B------:R-:W-:Y:S05]  /*aea0*/  BSYNC B0 ;  /* 0x0000000000007941 */ /* 0x000fea0003800000 */
.L_x_17830:
[----:B------:R-:W-:-:S04]  /*aeb0*/  LOP3.LUT R3, R7, 0x80000000, RZ, 0xc0, !PT ;  /* 0x8000000007037812 */ /* 0x000fc800078ec0ff */
[----:B------:R-:W-:-:S04]  /*aec0*/  SHF.R.U32.HI R3, RZ, 0x18, R3 ;  /* 0x00000018ff037819 */ /* 0x000fc80000011603 */
[----:B------:R-:W-:-:S05]  /*aed0*/  LOP3.LUT R3, R0, R3, RZ, 0xfc, !PT ;  /* 0x0000000300037212 */ /* 0x000fca00078efcff */
[----:B------:R0:W-:Y:S01]  /*aee0*/  STG.E.U8 desc[UR36][R4.64], R3 ;  /* 0x0000000304007986 */ /* 0x0001e2000c101124 */
[----:B------:R-:W-:Y:S05]  /*aef0*/  BRA `(.L_x_17816) ;  /* 0x0000000400e47947 */ /* 0x000fea0003800000 */
.L_x_17826:
        /* <DEDUP_REMOVED lines=8> */
.L_x_17823:
        /* <DEDUP_REMOVED lines=11> */
.L_x_17835:
        /* <DEDUP_REMOVED lines=21> */
.L_x_17838:
[----:B------:R-:W-:-:S04]  /*b180*/  LOP3.LUT R0, R7, 0x80000000, RZ, 0xc0, !PT ;  /* 0x8000000007007812 */ /* 0x000fc800078ec0ff */
[----:B------:R-:W-:-:S04]  /*b190*/  SHF.R.U32.HI R0, RZ, 0x18, R0 ;  /* 0x00000018ff007819 */ /* 0x000fc80000011600 */
[----:B------:R-:W-:-:S07]  /*b1a0*/  LOP3.LUT R0, R3, R0, RZ, 0xfc, !PT ;  /* 0x0000000003007212 */ /* 0x000fce00078efcff */
.L_x_17837:
[----:B------:R-:W-:Y:S05]  /*b1b0*/  BSYNC B0 ;  /* 0x0000000000007941 */ /* 0x000fea0003800000 */
.L_x_17836:
[----:B------:R0:W-:Y:S01]  /*b1c0*/  STG.E.U8 desc[UR36][R4.64], R0 ;  /* 0x0000000004007986 */ /* 0x0001e2000c101124 */
[----:B------:R-:W-:Y:S05]  /*b1d0*/  BRA `(.L_x_17816) ;  /* 0x00000004002c7947 */ /* 0x000fea0003800000 */
.L_x_17834:
        /* <DEDUP_REMOVED lines=21> */
.L_x_17841:
[----:B------:R-:W-:-:S04]  /*b330*/  LOP3.LUT R0, R7, 0x80000000, RZ, 0xc0, !PT ;  /* 0x8000000007007812 */ /* 0x000fc800078ec0ff */
[----:B------:R-:W-:-:S04]  /*b340*/  SHF.R.U32.HI R0, RZ, 0x18, R0 ;  /* 0x00000018ff007819 */ /* 0x000fc80000011600 */
[----:B------:R-:W-:-:S07]  /*b350*/  LOP3.LUT R0, R3, R0, RZ, 0xfc, !PT ;  /* 0x0000000003007212 */ /* 0x000fce00078efcff */
.L_x_17840:
[----:B------:R-:W-:Y:S05]  /*b360*/  BSYNC B0 ;  /* 0x0000000000007941 */ /* 0x000fea0003800000 */
.L_x_17839:
[----:B------:R0:W-:Y:S01]  /*b370*/  STG.E.U8 desc[UR36][R4.64], R0 ;  /* 0x0000000004007986 */ /* 0x0001e2000c101124 */
[----:B------:R-:W-:Y:S05]  /*b380*/  BRA `(.L_x_17816) ;  /* 0x0000000000c07947 */ /* 0x000fea0003800000 */
.L_x_17833:
        /* <DEDUP_REMOVED lines=26> */
.L_x_17815:
        /* <DEDUP_REMOVED lines=16> */
.L_x_17844:
[----:B------:R-:W-:Y:S05]  /*b630*/  BRA `(.L_x_17816) ;  /* 0x0000000000147947 */ /* 0x000fea0003800000 */
.L_x_17843:
[----:B------:R-:W0:Y:S02]  /*b640*/  F2I.U64.F64.TRUNC R24, R24 ;  /* 0x0000001800187311 */ /* 0x000e24000030d800 */
[----:B0-----:R0:W-:Y:S01]  /*b650*/  STG.E.64 desc[UR36][R4.64], R24 ;  /* 0x0000001804007986 */ /* 0x0011e2000c101b24 */
[----:B------:R-:W-:Y:S05]  /*b660*/  BRA `(.L_x_17816) ;  /* 0x0000000000087947 */ /* 0x000fea0003800000 */
.L_x_17842:
[----:B------:R-:W0:Y:S02]  /*b670*/  F2I.U32.F64.TRUNC R25, R24 ;  /* 0x0000001800197311 */ /* 0x000e24000030d000 */
[----:B0-----:R0:W-:Y:S02]  /*b680*/  STG.E desc[UR36][R4.64], R25 ;  /* 0x0000001904007986 */ /* 0x0011e4000c101924 */
.L_x_17816:
[----:B------:R-:W-:-:S07]  /*b690*/  VIADD R33, R33, 0x80 ;  /* 0x0000008021217836 */ /* 0x000fce0000000000 */
.L_x_17776:
[----:B------:R-:W-:Y:S05]  /*b6a0*/  BSYNC B6 ;  /* 0x0000000000067941 */ /* 0x000fea0003800000 */
.L_x_17775:
[----:B------:R-:W-:-:S13]  /*b6b0*/  ISETP.GE.AND P0, PT, R33, R2, PT ;  /* 0x000000022100720c */ /* 0x000fda0003f06270 */
[----:B------:R-:W-:Y:S05]  /*b6c0*/  @P0 EXIT ;  /* 0x000000000000094d */ /* 0x000fea0003800000 */
[----:B0123--:R-:W0:Y:S01]  /*b6d0*/  LDC.64 R2, c[0x0][0x218] ;  /* 0x00008600ff027b82 */ /* 0x00fe220000000a00 */
        /* <DEDUP_REMOVED lines=19> */
.L_x_17848:
[----:B------:R-:W0:Y:S02]  /*b810*/  F2I.S64.F64.TRUNC R16, R16 ;  /* 0x0000001000107311 */ /* 0x000e24000030d900 */
[----:B0-----:R-:W-:-:S05]  /*b820*/  IMAD.MOV.U32 R5, RZ, RZ, R16 ;  /* 0x000000ffff057224 */ /* 0x001fca00078e0010 */
[----:B------:R-:W-:Y:S01]  /*b830*/  STG.E.U8 desc[UR36][R2.64], R5 ;  /* 0x0000000502007986 */ /* 0x000fe2000c101124 */
[----:B------:R-:W-:Y:S05]  /*b840*/  EXIT ;  /* 0x000000000000794d */ /* 0x000fea0003800000 */
.L_x_17847:
        /* <DEDUP_REMOVED lines=9> */
.L_x_17851:
[----:B------:R-:W0:Y:S02]  /*b8e0*/  F2I.F64.TRUNC R17, R16 ;  /* 0x0000001000117311 */ /* 0x000e24000030d100 */
[----:B0-----:R-:W-:Y:S01]  /*b8f0*/  STG.E desc[UR36][R2.64], R17 ;  /* 0x0000001102007986 */ /* 0x001fe2000c101924 */
[----:B------:R-:W-:Y:S05]  /*b900*/  EXIT ;  /* 0x000000000000794d */ /* 0x000fea0003800000 */
.L_x_17850:
[----:B------:R-:W0:Y:S02]  /*b910*/  F2I.F64.TRUNC R17, R16 ;  /* 0x0000001000117311 */ /* 0x000e24000030d100 */
[----:B0-----:R-:W-:Y:S01]  /*b920*/  STG.E.U16 desc[UR36][R2.64], R17 ;  /* 0x0000001102007986 */ /* 0x001fe2000c101524 */
[----:B------:R-:W-:Y:S05]  /*b930*/  EXIT ;  /* 0x000000000000794d */ /* 0x000fea0003800000 */
.L_x_17846:
        /* <DEDUP_REMOVED lines=13> */
.L_x_17853:
        /* <DEDUP_REMOVED lines=8> */
.L_x_17852:
        /* <DEDUP_REMOVED lines=14> */
.L_x_17855:
        /* <DEDUP_REMOVED lines=9> */
.L_x_17854:
[----:B------:R-:W-:Y:S01]  /*bc00*/  STG.E.64 desc[UR36][R2.64], R16 ;  /* 0x0000001002007986 */ /* 0x000fe2000c101b24 */
[----:B------:R-:W-:Y:S05]  /*bc10*/  EXIT ;  /* 0x000000000000794d */ /* 0x000fea0003800000 */
.L_x_17845:
        /* <DEDUP_REMOVED lines=12> */
.L_x_17858:
[----:B------:R-:W-:-:S05]  /*bce0*/  CS2R R18, SRZ ;  /* 0x0000000000127805 */ /* 0x000fca000001ff00 */
[----:B------:R-:W-:Y:S01]  /*bcf0*/  STG.E.128 desc[UR36][R2.64], R16 ;  /* 0x0000001002007986 */ /* 0x000fe2000c101d24 */
[----:B------:R-:W-:Y:S05]  /*bd00*/  EXIT ;  /* 0x000000000000794d */ /* 0x000fea0003800000 */
.L_x_17857:
        /* <DEDUP_REMOVED lines=25> */
.L_x_17862:
[----:B------:R-:W-:Y:S05]  /*bea0*/  BSYNC B0 ;  /* 0x0000000000007941 */ /* 0x000fea0003800000 */
.L_x_17861:
[----:B------:R-:W-:-:S05]  /*beb0*/  LOP3.LUT R5, R0, R5, RZ, 0xfc, !PT ;  /* 0x0000000500057212 */ /* 0x000fca00078efcff */
[----:B------:R-:W-:Y:S01]  /*bec0*/  STG.E.U8 desc[UR36][R2.64], R5 ;  /* 0x0000000502007986 */ /* 0x000fe2000c101124 */
[----:B------:R-:W-:Y:S05]  /*bed0*/  EXIT ;  /* 0x000000000000794d */ /* 0x000fea0003800000 */
.L_x_17860:
        /* <DEDUP_REMOVED lines=17> */
.L_x_17864:
[----:B------:R-:W-:Y:S01]  /*bff0*/  IMAD.MOV.U32 R0, RZ, RZ, 0x7f ;  /* 0x0000007fff007424 */ /* 0x000fe200078e00ff */
[----:B------:R-:W-:-:S04]  /*c000*/  ISETP.GT.U32.AND P0, PT, R4, 0x7f800000, PT ;  /* 0x7f8000000400780c */ /* 0x000fc80003f04070 */
[----:B------:R-:W-:-:S09]  /*c010*/  SEL R0, R0, 0x7c, P0 ;  /* 0x0000007c00007807 */ /* 0x000fd20000000000 */
.L_x_17865:
[----:B------:R-:W-:Y:S05]  /*c020*/  BSYNC B0 ;  /* 0x0000000000007941 */ /* 0x000fea0003800000 */
.L_x_17863:
[----:B------:R-:W-:-:S04]  /*c030*/  LOP3.LUT R4, R5, 0x80000000, RZ, 0xc0, !PT ;  /* 0x8000000005047812 */ /* 0x000fc800078ec0ff */
[----:B------:R-:W-:-:S04]  /*c040*/  SHF.R.U32.HI R5, RZ, 0x18, R4 ;  /* 0x00000018ff057819 */ /* 0x000fc80000011604 */
[----:B------:R-:W-:-:S05]  /*c050*/  LOP3.LUT R5, R0, R5, RZ, 0xfc, !PT ;  /* 0x0000000500057212 */ /* 0x000fca00078efcff */
[----:B------:R-:W-:Y:S01]  /*c060*/  STG.E.U8 desc[UR36][R2.64], R5 ;  /* 0x0000000502007986 */ /* 0x000fe2000c101124 */
[----:B------:R-:W-:Y:S05]  /*c070*/  EXIT ;  /* 0x000000000000794d */ /* 0x000fea0003800000 */
.L_x_17859:
        /* <DEDUP_REMOVED lines=8> */
.L_x_17856:
        /* <DEDUP_REMOVED lines=11> */
.L_x_17868:
        /* <DEDUP_REMOVED lines=21> */
.L_x_17871:
[----:B------:R-:W-:-:S04]  /*c300*/  LOP3.LUT R0, R7, 0x80000000, RZ, 0xc0, !PT ;  /* 0x8000000007007812 */ /* 0x000fc800078ec0ff */
[----:B------:R-:W-:-:S04]  /*c310*/  SHF.R.U32.HI R5, RZ, 0x18, R0 ;  /* 0x00000018ff057819 */ /* 0x000fc80000011600 */
[----:B------:R-:W-:-:S04]  /*c320*/  LOP3.LUT R4, R4, R5, RZ, 0xfc, !PT ;  /* 0x0000000504047212 */ /* 0x000fc800078efcff */
[----:B------:R-:W-:-:S07]  /*c330*/  PRMT R0, R4, 0x7610, R0 ;  /* 0x0000761004007816 */ /* 0x000fce0000000000 */
.L_x_17870:
[----:B------:R-:W-:Y:S05]  /*c340*/  BSYNC B0 ;  /* 0x0000000000007941 */ /* 0x000fea0003800000 */
.L_x_17869:
[----:B------:R-:W-:Y:S01]  /*c350*/  STG.E.U8 desc[UR36][R2.64], R0 ;  /* 0x0000000002007986 */ /* 0x000fe2000c101124 */
[----:B------:R-:W-:Y:S05]  /*c360*/  EXIT ;  /* 0x000000000000794d */ /* 0x000fea0003800000 */
.L_x_17867:
        /* <DEDUP_REMOVED lines=21> */
.L_x_17874:
[----:B------:R-:W-:-:S04]  /*c4c0*/  LOP3.LUT R0, R7, 0x80000000, RZ, 0xc0, !PT ;  /* 0x8000000007007812 */ /* 0x000fc800078ec0ff */
[----:B------:R-:W-:-:S04]  /*c4d0*/  SHF.R.U32.HI R5, RZ, 0x18, R0 ;  /* 0x00000018ff057819 */ /* 0x000fc80000011600 */
[----:B------:R-:W-:-:S04]  /*c4e0*/  LOP3.LUT R4, R4, R5, RZ, 0xfc, !PT ;  /* 0x0000000504047212 */ /* 0x000fc800078efcff */
[----:B------:R-:W-:-:S07]  /*c4f0*/  PRMT R0, R4, 0x7610, R0 ;  /* 0x0000761004007816 */ /* 0x000fce0000000000 */
.L_x_17873:
[----:B------:R-:W-:Y:S05]  /*c500*/  BSYNC B0 ;  /* 0x0000000000007941 */ /* 0x000fea0003800000 */
.L_x_17872:
[----:B------:R-:W-:Y:S01]  /*c510*/  STG.E.U8 desc[UR36][R2.64], R0 ;  /* 0x0000000002007986 */ /* 0x000fe2000c101124 */
[----:B------:R-:W-:Y:S05]  /*c520*/  EXIT ;  /* 0x000000000000794d */ /* 0x000fea0003800000 */
.L_x_17866:
        /* <DEDUP_REMOVED lines=26> */
.L_x_17849:
        /* <DEDUP_REMOVED lines=16> */
.L_x_17877:
[----:B------:R-:W-:Y:S05]  /*c7d0*/  EXIT ;  /* 0x000000000000794d */ /* 0x000fea0003800000 */
.L_x_17876:
[----:B------:R-:W0:Y:S02]  /*c7e0*/  F2I.U64.F64.TRUNC R16, R16 ;  /* 0x0000001000107311 */ /* 0x000e24000030d800 */
[----:B0-----:R-:W-:Y:S01]  /*c7f0*/  STG.E.64 desc[UR36][R2.64], R16 ;  /* 0x0000001002007986 */ /* 0x001fe2000c101b24 */
[----:B------:R-:W-:Y:S05]  /*c800*/  EXIT ;  /* 0x000000000000794d */ /* 0x000fea0003800000 */
.L_x_17875:
[----:B------:R-:W0:Y:S02]  /*c810*/  F2I.U32.F64.TRUNC R17, R16 ;  /* 0x0000001000117311 */ /* 0x000e24000030d000 */
[----:B0-----:R-:W-:Y:S01]  /*c820*/  STG.E desc[UR36][R2.64], R17 ;  /* 0x0000001102007986 */ /* 0x001fe2000c101924 */
[----:B------:R-:W-:Y:S05]  /*c830*/  EXIT ;  /* 0x000000000000794d */ /* 0x000fea0003800000 */
.L_x_17878:
        /* <DEDUP_REMOVED lines=12> */
.L_x_42265:


//--------------------- .text._ZN2at6native18elementwise_kernelILi128ELi2EZNS0_22gpu_kernel_impl_nocastINS0_13BinaryFunctorIdddZZZNS0_19minimum_kernel_cudaERNS_18TensorIteratorBaseEENKUlvE0_clEvENKUlvE_clEvEUlddE_EEEEvS5_RKT_EUliE_EEviT1_ --------------------------
	.section	.text._ZN2at6native18elementwise_kernelILi128ELi2EZNS0_22gpu_kernel_impl_nocastINS0_13BinaryFunctorIdddZZZNS0_19minimum_kernel_cudaERNS_18TensorIteratorBaseEENKUlvE0_clEvENKUlvE_clEvEUlddE_EEEEvS5_RKT_EUliE_EEviT1_,"ax",@progbits
	.align	128
        .global         _ZN2at6native18elementwise_kernelILi128ELi2EZNS0_22gpu_kernel_impl_nocastINS0_13BinaryFunctorIdddZZZNS0_19minimum_kernel_cudaERNS_18TensorIteratorBaseEENKUlvE0_clEvENKUlvE_clEvEUlddE_EEEEvS5_RKT_EUliE_EEviT1_
        .type           _ZN2at6native18elementwise_kernelILi128ELi2EZNS0_22gpu_kernel_impl_nocastINS0_13BinaryFunctorIdddZZZNS0_19minimum_kernel_cudaERNS_18TensorIteratorBaseEENKUlvE0_clEvENKUlvE_clEvEUlddE_EEEEvS5_RKT_EUliE_EEviT1_,@function
        .size           _ZN2at6native18elementwise_kernelILi128ELi2EZNS0_22gpu_kernel_impl_nocastINS0_13BinaryFunctorIdddZZZNS0_19minimum_kernel_cudaERNS_18TensorIteratorBaseEENKUlvE0_clEvENKUlvE_clEvEUlddE_EEEEvS5_RKT_EUliE_EEviT1_,(.L_x_42266 - _ZN2at6native18elementwise_kernelILi128ELi2EZNS0_22gpu_kernel_impl_nocastINS0_13BinaryFunctorIdddZZZNS0_19minimum_kernel_cudaERNS_18TensorIteratorBaseEENKUlvE0_clEvENKUlvE_clEvEUlddE_EEEEvS5_RKT_EUliE_EEviT1_)
        .other          _ZN2at6native18elementwise_kernelILi128ELi2EZNS0_22gpu_kernel_impl_nocastINS0_13BinaryFunctorIdddZZZNS0_19minimum_kernel_cudaERNS_18TensorIteratorBaseEENKUlvE0_clEvENKUlvE_clEvEUlddE_EEEEvS5_RKT_EUliE_EEviT1_,@"STO_CUDA_ENTRY STV_DEFAULT"
_ZN2at6native18elementwise_kernelILi128ELi2EZNS0_22gpu_kernel_impl_nocastINS0_13BinaryFunctorIdddZZZNS0_19minimum_kernel_cudaERNS_18TensorIteratorBaseEENKUlvE0_clEvENKUlvE_clEvEUlddE_EEEEvS5_RKT_EUliE_EEviT1_:
.text._ZN2at6native18elementwise_kernelILi128ELi2EZNS0_22gpu_kernel_impl_nocastINS0_13BinaryFunctorIdddZZZNS0_19minimum_kernel_cudaERNS_18TensorIteratorBaseEENKUlvE0_clEvENKUlvE_clEvEUlddE_EEEEvS5_RKT_EUliE_EEviT1_:
        /* <DEDUP_REMOVED lines=363> */
.L_x_17881:
[----:B------:R-:W-:Y:S01]  /*16b0*/  ULDC.64 UR8, c[0x0][0x480] ;  /* 0x0001200000087ab9 */ /* 0x000fe20000000a00 */
[----:B------:R-:W-:Y:S01]  /*16c0*/  ULDC.64 UR10, c[0x0][0x488] ;  /* 0x00012200000a7ab9 */ /* 0x000fe20000000a00 */
[----:B------:R-:W-:-:S04]  /*16d0*/  IADD3 R6, P0, R4, UR8, RZ ;  /* 0x0000000804067c10 */ /* 0x000fc8000ff1e0ff */
[----:B------:R-:W-:Y:S01]  /*16e0*/  IADD3.X R7, RZ, UR9, RZ, P0, !PT ;  /* 0x00000009ff077c10 */ /* 0x000fe200087fe4ff */
[----:B------:R-:W-:-:S05]  /*16f0*/  ULDC.64 UR8, c[0x0][0x478] ;  /* 0x00011e0000087ab9 */ /* 0x000fca0000000a00 */
[----:B------:R-:W2:Y:S01]  /*1700*/  LDG.E.64 R6, desc[UR4][R6.64] ;  /* 0x0000000406067981 */ /* 0x000ea2000c1e1b00 */
[----:B------:R-:W-:Y:S01]  /*1710*/  IADD3 R4, P2, R2, UR10, RZ ;  /* 0x0000000a02047c10 */ /* 0x000fe2000ff5e0ff */
[----:B------:R-:W-:Y:S01]  /*1720*/  BSSY B1, `(.L_x_17882) ;  /* 0x0000013000017945 */ /* 0x000fe20003800000 */
[----:B------:R-:W-:Y:S02]  /*1730*/  IADD3 R8, P1, R3, UR8, RZ ;  /* 0x0000000803087c10 */ /* 0x000fe4000ff3e0ff */
[----:B------:R-:W-:Y:S02]  /*1740*/  IADD3.X R5, RZ, UR11, RZ, P2, !PT ;  /* 0x0000000bff057c10 */ /* 0x000fe400097fe4ff */
[----:B------:R-:W-:Y:S01]  /*1750*/  IADD3.X R9, RZ, UR9, RZ, P1, !PT ;  /* 0x00000009ff097c10 */ /* 0x000fe20008ffe4ff */
[----:B--2---:R-:W-:Y:S01]  /*1760*/  DSETP.NAN.AND P0, PT, R6, R6, PT ;  /* 0x000000060600722a */ /* 0x004fe20003f08000 */
[----:B------:R-:W-:Y:S02]  /*1770*/  MOV R2, R6 ;  /* 0x0000000600027202 */ /* 0x000fe40000000f00 */
[----:B------:R-:W-:-:S11]  /*1780*/  MOV R3, R7 ;  /* 0x0000000700037202 */ /* 0x000fd60000000f00 */
[----:B------:R-:W-:Y:S05]  /*1790*/  @P0 BRA `(.L_x_17883) ;  /* 0x00000000002c0947 */ /* 0x000fea0003800000 */
[----:B------:R-:W2:Y:S02]  /*17a0*/  LDG.E.64 R2, desc[UR4][R4.64] ;  /* 0x0000000404027981 */ /* 0x000ea4000c1e1b00 */
[----:B--2---:R-:W-:-:S14]  /*17b0*/  DSETP.NAN.AND P0, PT, R2, R2, PT ;  /* 0x000000020200722a */ /* 0x004fdc0003f08000 */
[----:B------:R-:W-:Y:S01]  /*17c0*/  @!P0 DSETP.MIN.AND P1, P2, R2, R6, PT ;  /* 0x000000060200822a */ /* 0x000fe20003a20000 */
[----:B------:R-:W-:Y:S02]  /*17d0*/  @!P0 MOV R11, R6 ;  /* 0x00000006000b8202 */ /* 0x000fe40000000f00 */
[----:B------:R-:W-:-:S04]  /*17e0*/  @!P0 MOV R6, R3 ;  /* 0x0000000300068202 */ /* 0x000fc80000000f00 */
[----:B------:R-:W-:Y:S02]  /*17f0*/  @!P0 FSEL R10, R6, R7, P1 ;  /* 0x00000007060a8208 */ /* 0x000fe40000800000 */
[----:B------:R-:W-:Y:S02]  /*1800*/  @!P0 MOV R6, R2 ;  /* 0x0000000200068202 */ /* 0x000fe40000000f00 */
[----:B------:R-:W-:Y:S02]  /*1810*/  @!P0 LOP3.LUT R7, R7, 0x80000, RZ, 0xfc, !PT ;  /* 0x0008000007078812 */ /* 0x000fe400078efcff */
[----:B------:R-:W-:Y:S02]  /*1820*/  @!P0 SEL R11, R6, R11, P1 ;  /* 0x0000000b060b8207 */ /* 0x000fe40000800000 */
[----:B------:R-:W-:Y:S02]  /*1830*/  @!P0 SEL R3, R7, R10, P2 ;  /* 0x0000000a07038207 */ /* 0x000fe40001000000 */
[----:B------:R-:W-:-:S07]  /*1840*/  @!P0 MOV R2, R11 ;  /* 0x0000000b00028202 */ /* 0x000fce0000000f00 */
.L_x_17883:
[----:B------:R-:W-:Y:S05]  /*1850*/  BSYNC B1 ;  /* 0x0000000000017941 */ /* 0x000fea0003800000 */
.L_x_17882:
[----:B------:R0:W-:Y:S01]  /*1860*/  STG.E.64 desc[UR4][R8.64], R2 ;  /* 0x0000000208007986 */ /* 0x0001e2000c101b04 */
[----:B------:R-:W-:-:S07]  /*1870*/  IADD3 R11, R0, 0x80, RZ ;  /* 0x00000080000b7810 */ /* 0x000fce0007ffe0ff */
.L_x_17880:
[----:B------:R-:W-:Y:S05]  /*1880*/  BSYNC B0 ;  /* 0x0000000000007941 */ /* 0x000fea0003800000 */
.L_x_17879:
        /* <DEDUP_REMOVED lines=355> */
.L_x_17884:
        /* <DEDUP_REMOVED lines=26> */
.L_x_17886:
[----:B------:R-:W-:Y:S05]  /*3060*/  BSYNC B0 ;  /* 0x0000000000007941 */ /* 0x000fea0003800000 */
.L_x_17885:
[----:B------:R-:W-:Y:S01]  /*3070*/  STG.E.64 desc[UR4][R8.64], R2 ;  /* 0x0000000208007986 */ /* 0x000fe2000c101b04 */
[----:B------:R-:W-:Y:S05]  /*3080*/  EXIT ;  /* 0x000000000000794d */ /* 0x000fea0003800000 */
.L_x_17887:
        /* <DEDUP_REMOVED lines=15> */
.L_x_42266:


//--------------------- .text._ZN2at6native27unrolled_elementwise_kernelINS0_13BinaryFunctorIdddZZZNS0_19minimum_kernel_cudaERNS_18TensorIteratorBaseEENKUlvE0_clEvENKUlvE_clEvEUlddE_EESt5arrayIPcLm3EELi4E23TrivialOffsetCalculatorILi2EjESC_ILi1EjENS0_6memory15LoadWithoutCastENSF_16StoreWithoutCastEEEviT_T0_T2_T3_T4_T5_ --------------------------
	.section	.text._ZN2at6native27unrolled_elementwise_kernelINS0_13BinaryFunctorIdddZZZNS0_19minimum_kernel_cudaERNS_18TensorIteratorBaseEENKUlvE0_clEvENKUlvE_clEvEUlddE_EESt5arrayIPcLm3EELi4E23TrivialOffsetCalculatorILi2EjESC_ILi1EjENS0_6memory15LoadWithoutCastENSF_16StoreWithoutCastEEEviT_T0_T2_T3_T4_T5_,"ax",@progbits
	.align	128
        .global         _ZN2at6native27unrolled_elementwise_kernelINS0_13BinaryFunctorIdddZZZNS0_19minimum_kernel_cudaERNS_18TensorIteratorBaseEENKUlvE0_clEvENKUlvE_clEvEUlddE_EESt5arrayIPcLm3EELi4E23TrivialOffsetCalculatorILi2EjESC_ILi1EjENS0_6memory15LoadWithoutCastENSF_16StoreWithoutCastEEEviT_T0_T2_T3_T4_T5_
        .type           _ZN2at6native27unrolled_elementwise_kernelINS0_13BinaryFunctorIdddZZZNS0_19minimum_kernel_cudaERNS_18TensorIteratorBaseEENKUlvE0_clEvENKUlvE_clEvEUlddE_EESt5arrayIPcLm3EELi4E23TrivialOffsetCalculatorILi2EjESC_ILi1EjENS0_6memory15LoadWithoutCastENSF_16StoreWithoutCastEEEviT_T0_T2_T3_T4_T5_,@function
        .size           _ZN2at6native27unrolled_elementwise_kernelINS0_13BinaryFunctorIdddZZZNS0_19minimum_kernel_cudaERNS_18TensorIteratorBaseEENKUlvE0_clEvENKUlvE_clEvEUlddE_EESt5arrayIPcLm3EELi4E23TrivialOffsetCalculatorILi2EjESC_ILi1EjENS0_6memory15LoadWithoutCastENSF_16StoreWithoutCastEEEviT_T0_T2_T3_T4_T5_,(.L_x_42267 - _ZN2at6native27unrolled_elementwise_kernelINS0_13BinaryFunctorIdddZZZNS0_19minimum_kernel_cudaERNS_18TensorIteratorBaseEENKUlvE0_clEvENKUlvE_clEvEUlddE_EESt5arrayIPcLm3EELi4E23TrivialOffsetCalculatorILi2EjESC_ILi1EjENS0_6memory15LoadWithoutCastENSF_16StoreWithoutCastEEEviT_T0_T2_T3_T4_T5_)
        .other          _ZN2at6native27unrolled_elementwise_kernelINS0_13BinaryFunctorIdddZZZNS0_19minimum_kernel_cudaERNS_18TensorIteratorBaseEENKUlvE0_clEvENKUlvE_clEvEUlddE_EESt5arrayIPcLm3EELi4E23TrivialOffsetCalculatorILi2EjESC_ILi1EjENS0_6memory15LoadWithoutCastENSF_16StoreWithoutCastEEEviT_T0_T2_T3_T4_T5_,@"STO_CUDA_ENTRY STV_DEFAULT"
_ZN2at6native27unrolled_elementwise_kernelINS0_13BinaryFunctorIdddZZZNS0_19minimum_kernel_cudaERNS_18TensorIteratorBaseEENKUlvE0_clEvENKUlvE_clEvEUlddE_EESt5arrayIPcLm3EELi4E23TrivialOffsetCalculatorILi2EjESC_ILi1EjENS0_6memory15LoadWithoutCastENSF_16StoreWithoutCastEEEviT_T0_T2_T3_T4_T5_:
.text._ZN2at6native27unrolled_elementwise_kernelINS0_13BinaryFunctorIdddZZZNS0_19minimum_kernel_cudaERNS_18TensorIteratorBaseEENKUlvE0_clEvENKUlvE_clEvEUlddE_EESt5arrayIPcLm3EELi4E23TrivialOffsetCalculatorILi2EjESC_ILi1EjENS0_6memory15LoadWithoutCastENSF_16StoreWithoutCastEEEviT_T0_T2_T3_T4_T5_:
[----:B------:R-:W-:Y:S01]  /*0000*/  LDC R1, c[0x0][0x28] ;  /* 0x00000a00ff017b82 */ /* 0x000fe20000000800 */
[----:B------:R-:W0:Y:S07]  /*0010*/  S2R R14, SR_CTAID.X ;  /* 0x00000000000e7919 */ /* 0x000e2e0000002500 */
[----:B------:R-:W0:Y:S01]  /*0020*/  LDC R3, c[0x0][0x210] ;  /* 0x00008400ff037b82 */ /* 0x000e220000000800 */
[----:B------:R-:W-:Y:S01]  /*0030*/  ULDC.64 UR4, c[0x0][0x208] ;  /* 0x0000820000047ab9 */ /* 0x000fe20000000a00 */
[----:B------:R-:W-:Y:S01]  /*0040*/  CS2R R16, SRZ ;  /* 0x0000000000107805 */ /* 0x000fe2000001ff00 */
        /* <DEDUP_REMOVED lines=9> */
[----:B------:R-:W2:Y:S01]  /*00e0*/  @!P1 LDC.64 R6, c[0x0][0x220] ;  /* 0x00008800ff069b82 */ /* 0x000ea20000000a00 */
[----:B------:R-:W-:Y:S01]  /*00f0*/  @!P1 LEA R23, R14, R13, 0x9 ;  /* 0x0000000d0e179211 */ /* 0x000fe200078e48ff */
[----:B------:R-:W-:-:S02]  /*0100*/  @!P1 VIADD R13, R13, 0x80 ;  /* 0x000000800d0d9836 */ /* 0x000fc40000000000 */
[----:B0-----:R-:W-:-:S03]  /*0110*/  @!P0 IMAD.WIDE.U32 R18, R9, 0x8, R18 ;  /* 0x0000000809128825 */ /* 0x001fc600078e0012 */
[----:B------:R-:W-:Y:S01]  /*0120*/  ISETP.GE.AND P2, PT, R13, R0, PT ;  /* 0x000000000d00720c */ /* 0x000fe20003f46270 */
[----:B------:R-:W0:Y:S01]  /*0130*/  @!P1 LDC.64 R2, c[0x0][0x228] ;  /* 0x00008a00ff029b82 */ /* 0x000e220000000a00 */
[----:B------:R-:W-:Y:S01]  /*0140*/  CS2R R10, SRZ ;  /* 0x00000000000a7805 */ /* 0x000fe2000001ff00 */
[----:B------:R3:W5:Y:S01]  /*0150*/  @!P0 LDG.E.64 R16, desc[UR4][R18.64] ;  /* 0x0000000412108981 */ /* 0x000762000c1e1b00 */
[----:B-1----:R-:W-:Y:S01]  /*0160*/  @!P0 IMAD.WIDE.U32 R20, R9, 0x8, R20 ;  /* 0x0000000809148825 */ /* 0x002fe200078e0014 */
[----:B------:R-:W-:-:S04]  /*0170*/  CS2R R8, SRZ ;  /* 0x0000000000087805 */ /* 0x000fc8000001ff00 */
[----:B------:R1:W5:Y:S04]  /*0180*/  @!P0 LDG.E.64 R10, desc[UR4][R20.64] ;  /* 0x00000004140a8981 */ /* 0x000368000c1e1b00 */
[----:B------:R-:W-:Y:S01]  /*0190*/  @!P2 IMAD R27, R14, 0x200, R13 ;  /* 0x000002000e1ba824 */ /* 0x000fe200078e020d */
[----:B------:R-:W4:Y:S01]  /*01a0*/  @!P2 LDC.64 R4, c[0x0][0x220] ;  /* 0x00008800ff04ab82 */ /* 0x000f220000000a00 */
[----:B--2---:R-:W-:-:S04]  /*01b0*/  @!P1 IMAD.WIDE.U32 R6, R23, 0x8, R6 ;  /* 0x0000000817069825 */ /* 0x004fc800078e0006 */
[----:B------:R-:W-:Y:S01]  /*01c0*/  @!P2 VIADD R13, R13, 0x80 ;  /* 0x000000800d0da836 */ /* 0x000fe20000000000 */
[----:B------:R-:W5:Y:S02]  /*01d0*/  @!P1 LDG.E.64 R8, desc[UR4][R6.64] ;  /* 0x0000000406089981 */ /* 0x000f64000c1e1b00 */
[----:B---3--:R-:W2:Y:S01]  /*01e0*/  @!P2 LDC.64 R18, c[0x0][0x228] ;  /* 0x00008a00ff12ab82 */ /* 0x008ea20000000a00 */
[----:B0-----:R-:W-:Y:S01]  /*01f0*/  @!P1 IMAD.WIDE.U32 R22, R23, 0x8, R2 ;  /* 0x0000000817169825 */ /* 0x001fe200078e0002 */
[----:B------:R-:W-:-:S06]  /*0200*/  CS2R R2, SRZ ;  /* 0x0000000000027805 */ /* 0x000fcc000001ff00 */
[----:B------:R0:W5:Y:S01]  /*0210*/  @!P1 LDG.E.64 R2, desc[UR4][R22.64] ;  /* 0x0000000416029981 */ /* 0x000162000c1e1b00 */
[----:B------:R-:W-:-:S13]  /*0220*/  ISETP.GE.AND P1, PT, R13, R0, PT ;  /* 0x000000000d00720c */ /* 0x000fda0003f26270 */
[----:B-1----:R-:W1:Y:S08]  /*0230*/  @!P1 LDC.64 R20, c[0x0][0x220] ;  /* 0x00008800ff149b82 */ /* 0x002e700000000a00 */
[----:B0-----:R-:W0:Y:S01]  /*0240*/  @!P1 LDC.64 R22, c[0x0][0x228] ;  /* 0x00008a00ff169b82 */ /* 0x001e220000000a00 */
[----:B------:R-:W-:Y:S01]  /*0250*/  @!P1 LEA R13, R14, R13, 0x9 ;  /* 0x0000000d0e0d9211 */ /* 0x000fe200078e48ff */
[----:B----4-:R-:W-:Y:S01]  /*0260*/  @!P2 IMAD.WIDE.U32 R24, R27, 0x8, R4 ;  /* 0x000000081b18a825 */ /* 0x010fe200078e0004 */
[----:B------:R-:W-:-:S02]  /*0270*/  CS2R R4, SRZ ;  /* 0x0000000000047805 */ /* 0x000fc4000001ff00 */
[----:B------:R-:W-:Y:S01]  /*0280*/  CS2R R6, SRZ ;  /* 0x0000000000067805 */ /* 0x000fe2000001ff00 */
[----:B--2---:R-:W-:Y:S01]  /*0290*/  @!P2 IMAD.WIDE.U32 R26, R27, 0x8, R18 ;  /* 0x000000081b1aa825 */ /* 0x004fe200078e0012 */
[----:B------:R-:W-:Y:S02]  /*02a0*/  CS2R R18, SRZ ;  /* 0x0000000000127805 */ /* 0x000fe4000001ff00 */
[----:B------:R2:W5:Y:S04]  /*02b0*/  @!P2 LDG.E.64 R4, desc[UR4][R24.64] ;  /* 0x000000041804a981 */ /* 0x000568000c1e1b00 */
[----:B------:R2:W5:Y:S01]  /*02c0*/  @!P2 LDG.E.64 R6, desc[UR4][R26.64] ;  /* 0x000000041a06a981 */ /* 0x000562000c1e1b00 */
[----:B-1----:R-:W-:-:S05]  /*02d0*/  @!P1 IMAD.WIDE.U32 R20, R13, 0x8, R20 ;  /* 0x000000080d149825 */ /* 0x002fca00078e0014 */
[----:B------:R2:W5:Y:S01]  /*02e0*/  @!P1 LDG.E.64 R18, desc[UR4][R20.64] ;  /* 0x0000000414129981 */ /* 0x000562000c1e1b00 */
[----:B0-----:R-:W-:Y:S01]  /*02f0*/  @!P1 IMAD.WIDE.U32 R22, R13, 0x8, R22 ;  /* 0x000000080d169825 */ /* 0x001fe200078e0016 */
[----:B------:R-:W-:-:S06]  /*0300*/  CS2R R12, SRZ ;  /* 0x00000000000c7805 */ /* 0x000fcc000001ff00 */
[----:B------:R2:W5:Y:S01]  /*0310*/  @!P1 LDG.E.64 R12, desc[UR4][R22.64] ;  /* 0x00000004160c9981 */ /* 0x000562000c1e1b00 */
[----:B------:R-:W-:Y:S04]  /*0320*/  BSSY B0, `(.L_x_17888) ;  /* 0x0000011000007945 */ /* 0x000fe80003800000 */
[----:B------:R-:W-:Y:S05]  /*0330*/  @P0 BRA `(.L_x_17889) ;  /* 0x00000000003c0947 */ /* 0x000fea0003800000 */
[----:B-----5:R-:W-:-:S14]  /*0340*/  DSETP.NAN.AND P1, PT, R16, R16, PT ;  /* 0x000000101000722a */ /* 0x020fdc0003f28000 */
[----:B------:R-:W-:Y:S05]  /*0350*/  @P1 BRA `(.L_x_17889) ;  /* 0x0000000000341947 */ /* 0x000fea0003800000 */
[----:B------:R-:W-:-:S14]  /*0360*/  DSETP.NAN.AND P1, PT, R10, R10, PT ;  /* 0x0000000a0a00722a */ /* 0x000fdc0003f28000 */
[----:B------:R-:W-:Y:S01]  /*0370*/  @!P1 DSETP.MIN.AND P2, P3, R10, R16, PT ;  /* 0x000000100a00922a */ /* 0x000fe20003b40000 */
[----:B--2---:R-:W-:Y:S02]  /*0380*/  @!P1 IMAD.MOV.U32 R21, RZ, RZ, R16 ;  /* 0x000000ffff159224 */ /* 0x004fe400078e0010 */
[----:B------:R-:W-:-:S05]  /*0390*/  @!P1 IMAD.MOV.U32 R16, RZ, RZ, R10 ;  /* 0x000000ffff109224 */ /* 0x000fca00078e000a */
[----:B------:R-:W-:Y:S01]  /*03a0*/  @!P1 SEL R21, R16, R21, P2 ;  /* 0x0000001510159207 */ /* 0x000fe20001000000 */
[----:B------:R-:W-:-:S05]  /*03b0*/  @!P1 IMAD.MOV.U32 R16, RZ, RZ, R11 ;  /* 0x000000ffff109224 */ /* 0x000fca00078e000b */
[----:B------:R-:W-:Y:S02]  /*03c0*/  @!P1 FSEL R16, R16, R17, P2 ;  /* 0x0000001110109208 */ /* 0x000fe40001000000 */
[----:B------:R-:W-:-:S04]  /*03d0*/  @!P1 LOP3.LUT R17, R17, 0x80000, RZ, 0xfc, !PT ;  /* 0x0008000011119812 */ /* 0x000fc800078efcff */
[----:B------:R-:W-:Y:S01]  /*03e0*/  @!P1 SEL R20, R17, R16, P3 ;  /* 0x0000001011149207 */ /* 0x000fe20001800000 */
[----:B------:R-:W-:Y:S01]  /*03f0*/  IMAD.MOV.U32 R17, RZ, RZ, R11 ;  /* 0x000000ffff117224 */ /* 0x000fe200078e000b */
[----:B------:R-:W-:Y:S01]  /*0400*/  MOV R16, R10 ;  /* 0x0000000a00107202 */ /* 0x000fe20000000f00 */
[----:B------:R-:W-:Y:S01]  /*0410*/  @!P1 IMAD.MOV.U32 R16, RZ, RZ, R21 ;  /* 0x000000ffff109224 */ /* 0x000fe200078e0015 */
[----:B------:R-:W-:-:S07]  /*0420*/  @!P1 MOV R17, R20 ;  /* 0x0000001400119202 */ /* 0x000fce0000000f00 */
.L_x_17889:
[----:B------:R-:W-:Y:S05]  /*0430*/  BSYNC B0 ;  /* 0x0000000000007941 */ /* 0x000fea0003800000 */
.L_x_17888:
[----:B-----5:R-:W-:Y:S01]  /*0440*/  IMAD.MOV.U32 R11, RZ, RZ, R15 ;  /* 0x000000ffff0b7224 */ /* 0x020fe200078e000f */
[----:B------:R-:W-:Y:S01]  /*0450*/  BSSY B0, `(.L_x_17890) ;  /* 0x000001c000007945 */ /* 0x000fe20003800000 */
[----:B------:R-:W-:Y:S02]  /*0460*/  @!P0 LEA R15, R14, R15, 0x9 ;  /* 0x0000000f0e0f8211 */ /* 0x000fe400078e48ff */
[C---:B--2---:R-:W-:Y:S01]  /*0470*/  VIADD R21, R11.reuse, 0x100 ;  /* 0x000001000b157836 */ /* 0x044fe20000000000 */
[----:B------:R-:W-:-:S04]  /*0480*/  IADD3 R23, R11, 0x180, RZ ;  /* 0x000001800b177810 */ /* 0x000fc80007ffe0ff */
[-C--:B------:R-:W-:Y:S02]  /*0490*/  ISETP.GE.AND P3, PT, R21, R0.reuse, PT ;  /* 0x000000001500720c */ /* 0x080fe40003f66270 */
[----:B------:R-:W-:Y:S01]  /*04a0*/  ISETP.GE.AND P1, PT, R23, R0, PT ;  /* 0x000000001700720c */ /* 0x000fe20003f26270 */
[----:B------:R-:W0:Y:S01]  /*04b0*/  @!P0 LDC.64 R20, c[0x0][0x218] ;  /* 0x00008600ff148b82 */ /* 0x000e220000000a00 */
[----:B------:R-:W-:-:S04]  /*04c0*/  VIADD R23, R11, 0x80 ;  /* 0x000000800b177836 */ /* 0x000fc80000000000 */
[----:B------:R-:W-:Y:S01]  /*04d0*/  @!P0 IMAD.MOV.U32 R11, RZ, RZ, R23 ;  /* 0x000000ffff0b8224 */ /* 0x000fe200078e0017 */
[----:B------:R-:W-:-:S04]  /*04e0*/  ISETP.GE.AND P4, PT, R23, R0, PT ;  /* 0x000000001700720c */ /* 0x000fc80003f86270 */
[----:B------:R-:W-:-:S09]  /*04f0*/  ISETP.GE.AND P2, PT, R11, R0, PT ;  /* 0x000000000b00720c */ /* 0x000fd20003f46270 */
[----:B------:R-:W-:Y:S05]  /*0500*/  @P4 BRA `(.L_x_17891) ;  /* 0x0000000000404947 */ /* 0x000fea0003800000 */
[----:B------:R-:W-:-:S14]  /*0510*/  DSETP.NAN.AND P4, PT, R8, R8, PT ;  /* 0x000000080800722a */ /* 0x000fdc0003f88000 */
[----:B------:R-:W-:Y:S05]  /*0520*/  @P4 BRA `(.L_x_17891) ;  /* 0x0000000000384947 */ /* 0x000fea0003800000 */
[----:B------:R-:W-:-:S14]  /*0530*/  DSETP.NAN.AND P4, PT, R2, R2, PT ;  /* 0x000000020200722a */ /* 0x000fdc0003f88000 */
[----:B------:R-:W-:Y:S01]  /*0540*/  @!P4 DSETP.MIN.AND P5, P6, R2, R8, PT ;  /* 0x000000080200c22a */ /* 0x000fe20003ea0000 */
[----:B------:R-:W-:Y:S01]  /*0550*/  @!P4 IMAD.MOV.U32 R23, RZ, RZ, R9 ;  /* 0x000000ffff17c224 */ /* 0x000fe200078e0009 */
[----:B------:R-:W-:Y:S01]  /*0560*/  MOV R9, R3 ;  /* 0x0000000300097202 */ /* 0x000fe20000000f00 */
[----:B------:R-:W-:-:S03]  /*0570*/  @!P4 IMAD.MOV.U32 R10, RZ, RZ, R3 ;  /* 0x000000ffff0ac224 */ /* 0x000fc600078e0003 */
[----:B------:R-:W-:Y:S02]  /*0580*/  @!P4 LOP3.LUT R25, R23, 0x80000, RZ, 0xfc, !PT ;  /* 0x000800001719c812 */ /* 0x000fe400078efcff */
[----:B------:R-:W-:Y:S02]  /*0590*/  @!P4 FSEL R10, R10, R23, P5 ;  /* 0x000000170a0ac208 */ /* 0x000fe40002800000 */
[----:B------:R-:W-:Y:S01]  /*05a0*/  @!P4 MOV R23, R8 ;  /* 0x000000080017c202 */ /* 0x000fe20000000f00 */
[----:B------:R-:W-:Y:S01]  /*05b0*/  @!P4 IMAD.MOV.U32 R8, RZ, RZ, R2 ;  /* 0x000000ffff08c224 */ /* 0x000fe200078e0002 */
[----:B------:R-:W-:-:S04]  /*05c0*/  @!P4 SEL R10, R25, R10, P6 ;  /* 0x0000000a190ac207 */ /* 0x000fc80003000000 */
[----:B------:R-:W-:Y:S01]  /*05d0*/  @!P4 SEL R23, R8, R23, P5 ;  /* 0x000000170817c207 */ /* 0x000fe20002800000 */
[----:B------:R-:W-:Y:S02]  /*05e0*/  IMAD.MOV.U32 R8, RZ, RZ, R2 ;  /* 0x000000ffff087224 */ /* 0x000fe400078e0002 */
[----:B------:R-:W-:Y:S02]  /*05f0*/  @!P4 IMAD.MOV.U32 R9, RZ, RZ, R10 ;  /* 0x000000ffff09c224 */ /* 0x000fe400078e000a */
[----:B------:R-:W-:-:S07]  /*0600*/  @!P4 IMAD.MOV.U32 R8, RZ, RZ, R23 ;  /* 0x000000ffff08c224 */ /* 0x000fce00078e0017 */
.L_x_17891:
[----:B------:R-:W-:Y:S05]  /*0610*/  BSYNC B0 ;  /* 0x0000000000007941 */ /* 0x000fea0003800000 */
.L_x_17890:
[----:B------:R-:W-:Y:S01]  /*0620*/  BSSY B0, `(.L_x_17892) ;  /* 0x0000011000007945 */ /* 0x000fe20003800000 */
[----:B0-----:R-:W-:-:S03]  /*0630*/  @!P0 IMAD.WIDE.U32 R20, R15, 0x8, R20 ;  /* 0x000000080f148825 */ /* 0x001fc600078e0014 */
[----:B------:R-:W-:Y:S05]  /*0640*/  @P3 BRA `(.L_x_17893) ;  /* 0x0000000000383947 */ /* 0x000fea0003800000 */
[----:B------:R-:W-:-:S14]  /*0650*/  DSETP.NAN.AND P3, PT, R4, R4, PT ;  /* 0x000000040400722a */ /* 0x000fdc0003f68000 */
[----:B------:R-:W-:Y:S05]  /*0660*/  @P3 BRA `(.L_x_17893) ;  /* 0x0000000000303947 */ /* 0x000fea0003800000 */
[----:B------:R-:W-:-:S14]  /*0670*/  DSETP.NAN.AND P3, PT, R6, R6, PT ;  /* 0x000000060600722a */ /* 0x000fdc0003f68000 */
[----:B------:R-:W-:Y:S01]  /*0680*/  @!P3 DSETP.MIN.AND P4, P5, R6, R4, PT ;  /* 0x000000040600b22a */ /* 0x000fe20003d80000 */
[--C-:B------:R-:W-:Y:S01]  /*0690*/  @!P3 IMAD.MOV.U32 R2, RZ, RZ, R7.reuse ;  /* 0x000000ffff02b224 */ /* 0x100fe200078e0007 */
[----:B------:R-:W-:Y:S02]  /*06a0*/  @!P3 MOV R3, R4 ;  /* 0x000000040003b202 */ /* 0x000fe40000000f00 */
[----:B------:R-:W-:Y:S02]  /*06b0*/  @!P3 LOP3.LUT R15, R5, 0x80000, RZ, 0xfc, !PT ;  /* 0x00080000050fb812 */ /* 0x000fe400078efcff */
[----:B------:R-:W-:Y:S01]  /*06c0*/  @!P3 FSEL R10, R2, R5, P4 ;  /* 0x00000005020ab208 */ /* 0x000fe20002000000 */
[----:B------:R-:W-:Y:S01]  /*06d0*/  @!P3 IMAD.MOV.U32 R2, RZ, RZ, R6 ;  /* 0x000000ffff02b224 */ /* 0x000fe200078e0006 */
[----:B------:R-:W-:Y:S01]  /*06e0*/  MOV R4, R6 ;  /* 0x0000000600047202 */ /* 0x000fe20000000f00 */
[----:B------:R-:W-:Y:S01]  /*06f0*/  IMAD.MOV.U32 R5, RZ, RZ, R7 ;  /* 0x000000ffff057224 */ /* 0x000fe200078e0007 */
[----:B------:R-:W-:-:S02]  /*0700*/  @!P3 SEL R5, R15, R10, P5 ;  /* 0x0000000a0f05b207 */ /* 0x000fc40002800000 */
[----:B------:R-:W-:-:S05]  /*0710*/  @!P3 SEL R3, R2, R3, P4 ;  /* 0x000000030203b207 */ /* 0x000fca0002000000 */
[----:B------:R-:W-:-:S07]  /*0720*/  @!P3 IMAD.MOV.U32 R4, RZ, RZ, R3 ;  /* 0x000000ffff04b224 */ /* 0x000fce00078e0003 */
.L_x_17893:
[----:B------:R-:W-:Y:S05]  /*0730*/  BSYNC B0 ;  /* 0x0000000000007941 */ /* 0x000fea0003800000 */
.L_x_17892:
[----:B------:R-:W-:Y:S04]  /*0740*/  BSSY B0, `(.L_x_17894) ;  /* 0x0000010000007945 */ /* 0x000fe80003800000 */
        /* <DEDUP_REMOVED lines=15> */
.L_x_17895:
[----:B------:R-:W-:Y:S05]  /*0840*/  BSYNC B0 ;  /* 0x0000000000007941 */ /* 0x000fea0003800000 */
.L_x_17894:
[----:B------:R0:W-:Y:S01]  /*0850*/  @!P0 STG.E.64 desc[UR4][R20.64], R16 ;  /* 0x0000001014008986 */ /* 0x0001e2000c101b04 */
[----:B------:R-:W-:Y:S04]  /*0860*/  BSSY B0, `(.L_x_17896) ;  /* 0x000000c000007945 */ /* 0x000fe80003800000 */
[----:B------:R-:W-:Y:S05]  /*0870*/  @P2 BRA `(.L_x_17897) ;  /* 0x0000000000282947 */ /* 0x000fea0003800000 */
[----:B------:R-:W1:Y:S01]  /*0880*/  LDC.64 R6, c[0x0][0x218] ;  /* 0x00008600ff067b82 */ /* 0x000e620000000a00 */
[----:B------:R-:W-:Y:S01]  /*0890*/  LEA R3, R14, R11, 0x9 ;  /* 0x0000000b0e037211 */ /* 0x000fe200078e48ff */
[----:B------:R-:W-:-:S05]  /*08a0*/  VIADD R11, R11, 0x80 ;  /* 0x000000800b0b7836 */ /* 0x000fca0000000000 */
[----:B------:R-:W-:-:S13]  /*08b0*/  ISETP.GE.AND P0, PT, R11, R0, PT ;  /* 0x000000000b00720c */ /* 0x000fda0003f06270 */
[----:B------:R-:W-:Y:S01]  /*08c0*/  @!P0 IMAD R13, R14, 0x200, R11 ;  /* 0x000002000e0d8824 */ /* 0x000fe200078e020b */
[----:B------:R-:W-:Y:S01]  /*08d0*/  @!P0 IADD3 R11, R11, 0x80, RZ ;  /* 0x000000800b0b8810 */ /* 0x000fe20007ffe0ff */
[----:B-1----:R-:W-:-:S04]  /*08e0*/  IMAD.WIDE.U32 R2, R3, 0x8, R6 ;  /* 0x0000000803027825 */ /* 0x002fc800078e0006 */
[----:B------:R-:W-:Y:S01]  /*08f0*/  @!P0 IMAD.WIDE.U32 R6, R13, 0x8, R6 ;  /* 0x000000080d068825 */ /* 0x000fe200078e0006 */
[----:B------:R1:W-:Y:S04]  /*0900*/  STG.E.64 desc[UR4][R2.64], R8 ;  /* 0x0000000802007986 */ /* 0x0003e8000c101b04 */
[----:B------:R1:W-:Y:S02]  /*0910*/  @!P0 STG.E.64 desc[UR4][R6.64], R4 ;  /* 0x0000000406008986 */ /* 0x0003e4000c101b04 */
.L_x_17897:
[----:B------:R-:W-:Y:S05]  /*0920*/  BSYNC B0 ;  /* 0x0000000000007941 */ /* 0x000fea0003800000 */
.L_x_17896:
[----:B------:R-:W-:-:S13]  /*0930*/  ISETP.GE.AND P0, PT, R11, R0, PT ;  /* 0x000000000b00720c */ /* 0x000fda0003f06270 */
[----:B------:R-:W-:Y:S05]  /*0940*/  @P0 EXIT ;  /* 0x000000000000094d */ /* 0x000fea0003800000 */
[----:B-1----:R-:W1:Y:S01]  /*0950*/  LDC.64 R2, c[0x0][0x218] ;  /* 0x00008600ff027b82 */ /* 0x002e620000000a00 */
[----:B------:R-:W-:-:S04]  /*0960*/  IMAD R11, R14, 0x200, R11 ;  /* 0x000002000e0b7824 */ /* 0x000fc800078e020b */
[----:B-1----:R-:W-:-:S05]  /*0970*/  IMAD.WIDE.U32 R2, R11, 0x8, R2 ;  /* 0x000000080b027825 */ /* 0x002fca00078e0002 */
[----:B------:R-:W-:Y:S01]  /*0980*/  STG.E.64 desc[UR4][R2.64], R18 ;  /* 0x0000001202007986 */ /* 0x000fe2000c101b04 */
[----:B------:R-:W-:Y:S05]  /*0990*/  EXIT ;  /* 0x000000000000794d */ /* 0x000fea0003800000 */
.L_x_17898:
        /* <DEDUP_REMOVED lines=14> */
.L_x_42267:


//--------------------- .text._ZN2at6native29vectorized_elementwise_kernelILi2ENS0_13BinaryFunctorIdddZZZNS0_19minimum_kernel_cudaERNS_18TensorIteratorBaseEENKUlvE0_clEvENKUlvE_clEvEUlddE_EESt5arrayIPcLm3EEEEviT0_T1_ --------------------------
	.section	.text._ZN2at6native29vectorized_elementwise_kernelILi2ENS0_13BinaryFunctorIdddZZZNS0_19minimum_kernel_cudaERNS_18TensorIteratorBaseEENKUlvE0_clEvENKUlvE_clEvEUlddE_EESt5arrayIPcLm3EEEEviT0_T1_,"ax",@progbits
	.align	128
        .global         _ZN2at6native29vectorized_elementwise_kernelILi2ENS0_13BinaryFunctorIdddZZZNS0_19minimum_kernel_cudaERNS_18TensorIteratorBaseEENKUlvE0_clEvENKUlvE_clEvEUlddE_EESt5arrayIPcLm3EEEEviT0_T1_
        .type           _ZN2at6native29vectorized_elementwise_kernelILi2ENS0_13BinaryFunctorIdddZZZNS0_19minimum_kernel_cudaERNS_18TensorIteratorBaseEENKUlvE0_clEvENKUlvE_clEvEUlddE_EESt5arrayIPcLm3EEEEviT0_T1_,@function
        .size           _ZN2at6native29vectorized_elementwise_kernelILi2ENS0_13BinaryFunctorIdddZZZNS0_19minimum_kernel_cudaERNS_18TensorIteratorBaseEENKUlvE0_clEvENKUlvE_clEvEUlddE_EESt5arrayIPcLm3EEEEviT0_T1_,(.L_x_42268 - _ZN2at6native29vectorized_elementwise_kernelILi2ENS0_13BinaryFunctorIdddZZZNS0_19minimum_kernel_cudaERNS_18TensorIteratorBaseEENKUlvE0_clEvENKUlvE_clEvEUlddE_EESt5arrayIPcLm3EEEEviT0_T1_)
        .other          _ZN2at6native29vectorized_elementwise_kernelILi2ENS0_13BinaryFunctorIdddZZZNS0_19minimum_kernel_cudaERNS_18TensorIteratorBaseEENKUlvE0_clEvENKUlvE_clEvEUlddE_EESt5arrayIPcLm3EEEEviT0_T1_,@"STO_CUDA_ENTRY STV_DEFAULT"
_ZN2at6native29vectorized_elementwise_kernelILi2ENS0_13BinaryFunctorIdddZZZNS0_19minimum_kernel_cudaERNS_18TensorIteratorBaseEENKUlvE0_clEvENKUlvE_clEvEUlddE_EESt5arrayIPcLm3EEEEviT0_T1_:
.text._ZN2at6native29vectorized_elementwise_kernelILi2ENS0_13BinaryFunctorIdddZZZNS0_19minimum_kernel_cudaERNS_18TensorIteratorBaseEENKUlvE0_clEvENKUlvE_clEvEUlddE_EESt5arrayIPcLm3EEEEviT0_T1_:
        /* <DEDUP_REMOVED lines=13> */
[----:B------:R-:W3:Y:S01]  /*00d0*/  LDG.E.128 R32, desc[UR4][R38.64] ;  /* 0x0000000426207981 */ /* 0x000ee2000c1e1d00 */
[----:B--2---:R-:W-:-:S03]  /*00e0*/  IMAD.WIDE R2, R0, 0x8, R4 ;  /* 0x0000000800027825 */ /* 0x004fc600078e0204 */
[----:B------:R-:W2:Y:S01]  /*00f0*/  LDG.E.128 R28, desc[UR4][R38.64+0x800] ;  /* 0x00080004261c7981 */ /* 0x000ea2000c1e1d00 */
[----:B------:R-:W-:-:S03]  /*0100*/  IMAD.WIDE.U32 R40, R41, 0x10, R2 ;  /* 0x0000001029287825 */ /* 0x000fc600078e0002 */
[----:B------:R-:W4:Y:S01]  /*0110*/  LDG.E.128 R24, desc[UR4][R38.64+0x1000] ;  /* 0x0010000426187981 */ /* 0x000f22000c1e1d00 */
[----:B------:R-:W0:Y:S03]  /*0120*/  LDC.64 R2, c[0x0][0x218] ;  /* 0x00008600ff027b82 */ /* 0x000e260000000a00 */
[----:B------:R1:W5:Y:S04]  /*0130*/  LDG.E.128 R20, desc[UR4][R38.64+0x1800] ;  /* 0x0018000426147981 */ /* 0x000368000c1e1d00 */
[----:B------:R1:W5:Y:S04]  /*0140*/  LDG.E.128 R16, desc[UR4][R40.64+0x800] ;  /* 0x0008000428107981 */ /* 0x000368000c1e1d00 */
[----:B------:R1:W5:Y:S04]  /*0150*/  LDG.E.128 R12, desc[UR4][R40.64+0x1000] ;  /* 0x00100004280c7981 */ /* 0x000368000c1e1d00 */
[----:B------:R1:W5:Y:S04]  /*0160*/  LDG.E.128 R8, desc[UR4][R40.64+0x1800] ;  /* 0x0018000428087981 */ /* 0x000368000c1e1d00 */
[----:B------:R1:W5:Y:S01]  /*0170*/  LDG.E.128 R4, desc[UR4][R40.64] ;  /* 0x0000000428047981 */ /* 0x000362000c1e1d00 */
[----:B------:R-:W-:Y:S01]  /*0180*/  BSSY B0, `(.L_x_17900) ;  /* 0x0000015000007945 */ /* 0x000fe20003800000 */
[----:B------:R-:W0:Y:S01]  /*0190*/  S2R R36, SR_TID.X ;  /* 0x0000000000247919 */ /* 0x000e220000002100 */
[----:B---3--:R-:W-:-:S02]  /*01a0*/  DSETP.NAN.AND P3, PT, R32, R32, PT ;  /* 0x000000202000722a */ /* 0x008fc40003f68000 */
[----:B------:R-:W-:Y:S02]  /*01b0*/  DSETP.NAN.AND P4, PT, R34, R34, PT ;  /* 0x000000222200722a */ /* 0x000fe40003f88000 */
[----:B--2---:R-:W-:Y:S02]  /*01c0*/  DSETP.NAN.AND P2, PT, R28, R28, PT ;  /* 0x0000001c1c00722a */ /* 0x004fe40003f48000 */
[----:B------:R-:W-:Y:S02]  /*01d0*/  DSETP.NAN.AND P1, PT, R30, R30, PT ;  /* 0x0000001e1e00722a */ /* 0x000fe40003f28000 */
[----:B----4-:R-:W-:-:S06]  /*01e0*/  DSETP.NAN.AND P0, PT, R24, R24, PT ;  /* 0x000000181800722a */ /* 0x010fcc0003f08000 */
[----:B01----:R-:W-:Y:S08]  /*01f0*/  @P3 BRA `(.L_x_17901) ;  /* 0x0000000000343947 */ /* 0x003ff00003800000 */
[----:B-----5:R-:W-:-:S14]  /*0200*/  DSETP.NAN.AND P3, PT, R4, R4, PT ;  /* 0x000000040400722a */ /* 0x020fdc0003f68000 */
[----:B------:R-:W-:Y:S01]  /*0210*/  @!P3 DSETP.MIN.AND P5, P6, R32, R4, PT ;  /* 0x000000042000b22a */ /* 0x000fe20003ea0000 */
[----:B------:R-:W-:Y:S01]  /*0220*/  @!P3 MOV R38, R5 ;  /* 0x000000050026b202 */ /* 0x000fe20000000f00 */
[----:B------:R-:W-:Y:S02]  /*0230*/  @!P3 IMAD.MOV.U32 R37, RZ, RZ, R32 ;  /* 0x000000ffff25b224 */ /* 0x000fe400078e0020 */
[--C-:B------:R-:W-:Y:S02]  /*0240*/  @!P3 IMAD.MOV.U32 R32, RZ, RZ, R4.reuse ;  /* 0x000000ffff20b224 */ /* 0x100fe400078e0004 */
[----:B------:R-:W-:Y:S01]  /*0250*/  @!P3 FSEL R39, R33, R38, P5 ;  /* 0x000000262127b208 */ /* 0x000fe20002800000 */
[----:B------:R-:W-:Y:S01]  /*0260*/  IMAD.MOV.U32 R33, RZ, RZ, R5 ;  /* 0x000000ffff217224 */ /* 0x000fe200078e0005 */
[----:B------:R-:W-:Y:S02]  /*0270*/  @!P3 LOP3.LUT R38, R38, 0x80000, RZ, 0xfc, !PT ;  /* 0x000800002626b812 */ /* 0x000fe400078efcff */
[----:B------:R-:W-:Y:S01]  /*0280*/  @!P3 SEL R37, R37, R32, P5 ;  /* 0x000000202525b207 */ /* 0x000fe20002800000 */
[----:B------:R-:W-:Y:S01]  /*0290*/  IMAD.MOV.U32 R32, RZ, RZ, R4 ;  /* 0x000000ffff207224 */ /* 0x000fe200078e0004 */
[----:B------:R-:W-:-:S03]  /*02a0*/  @!P3 SEL R38, R38, R39, P6 ;  /* 0x000000272626b207 */ /* 0x000fc60003000000 */
[----:B------:R-:W-:Y:S01]  /*02b0*/  @!P3 IMAD.MOV.U32 R32, RZ, RZ, R37 ;  /* 0x000000ffff20b224 */ /* 0x000fe200078e0025 */
[----:B------:R-:W-:-:S07]  /*02c0*/  @!P3 MOV R33, R38 ;  /* 0x000000260021b202 */ /* 0x000fce0000000f00 */
.L_x_17901:
[----:B------:R-:W-:Y:S05]  /*02d0*/  BSYNC B0 ;  /* 0x0000000000007941 */ /* 0x000fea0003800000 */
.L_x_17900:
[----:B------:R-:W-:Y:S01]  /*02e0*/  BSSY B0, `(.L_x_17902) ;  /* 0x0000010000007945 */ /* 0x000fe20003800000 */
[----:B------:R-:W-:-:S03]  /*02f0*/  DSETP.NAN.AND P3, PT, R26, R26, PT ;  /* 0x0000001a1a00722a */ /* 0x000fc60003f68000 */
[----:B------:R-:W-:Y:S11]  /*0300*/  @P4 BRA `(.L_x_17903) ;  /* 0x0000000000344947 */ /* 0x000ff60003800000 */
[----:B-----5:R-:W-:-:S14]  /*0310*/  DSETP.NAN.AND P4, PT, R6, R6, PT ;  /* 0x000000060600722a */ /* 0x020fdc0003f88000 */
[----:B------:R-:W-:Y:S01]  /*0320*/  @!P4 DSETP.MIN.AND P5, P6, R34, R6, PT ;  /* 0x000000062200c22a */ /* 0x000fe20003ea0000 */
[----:B------:R-:W-:Y:S02]  /*0330*/  @!P4 IMAD.MOV.U32 R4, RZ, RZ, R34 ;  /* 0x000000ffff04c224 */ /* 0x000fe400078e0022 */
[----:B------:R-:W-:Y:S02]  /*0340*/  @!P4 IMAD.MOV.U32 R5, RZ, RZ, R6 ;  /* 0x000000ffff05c224 */ /* 0x000fe400078e0006 */
[----:B------:R-:W-:-:S03]  /*0350*/  @!P4 IMAD.MOV.U32 R34, RZ, RZ, R7 ;  /* 0x000000ffff22c224 */ /* 0x000fc600078e0007 */
[----:B------:R-:W-:Y:S02]  /*0360*/  @!P4 SEL R4, R4, R5, P5 ;  /* 0x000000050404c207 */ /* 0x000fe40002800000 */
[----:B------:R-:W-:Y:S01]  /*0370*/  @!P4 FSEL R5, R35, R34, P5 ;  /* 0x000000222305c208 */ /* 0x000fe20002800000 */
[----:B------:R-:W-:Y:S01]  /*0380*/  IMAD.MOV.U32 R35, RZ, RZ, R7 ;  /* 0x000000ffff237224 */ /* 0x000fe200078e0007 */
[----:B------:R-:W-:Y:S02]  /*0390*/  @!P4 LOP3.LUT R38, R34, 0x80000, RZ, 0xfc, !PT ;  /* 0x000800002226c812 */ /* 0x000fe400078efcff */
[----:B------:R-:W-:Y:S01]  /*03a0*/  MOV R34, R6 ;  /* 0x0000000600227202 */ /* 0x000fe20000000f00 */
[----:B------:R-:W-:Y:S01]  /*03b0*/  @!P4 IMAD.MOV.U32 R34, RZ, RZ, R4 ;  /* 0x000000ffff22c224 */ /* 0x000fe200078e0004 */
[----:B------:R-:W-:-:S05]  /*03c0*/  @!P4 SEL R5, R38, R5, P6 ;  /* 0x000000052605c207 */ /* 0x000fca0003000000 */
[----:B------:R-:W-:-:S07]  /*03d0*/  @!P4 IMAD.MOV.U32 R35, RZ, RZ, R5 ;  /* 0x000000ffff23c224 */ /* 0x000fce00078e0005 */
.L_x_17903:
[----:B------:R-:W-:Y:S05]  /*03e0*/  BSYNC B0 ;  /* 0x0000000000007941 */ /* 0x000fea0003800000 */
.L_x_17902:
[----:B------:R-:W-:Y:S01]  /*03f0*/  BSSY B0, `(.L_x_17904) ;  /* 0x0000010000007945 */ /* 0x000fe20003800000 */
[----:B-----5:R-:W-:-:S03]  /*0400*/  DSETP.NAN.AND P4, PT, R20, R20, PT ;  /* 0x000000141400722a */ /* 0x020fc60003f88000 */
[----:B------:R-:W-:Y:S11]  /*0410*/  @P2 BRA `(.L_x_17905) ;  /* 0x0000000000342947 */ /* 0x000ff60003800000 */
[----:B------:R-:W-:-:S14]  /*0420*/  DSETP.NAN.AND P2, PT, R16, R16, PT ;  /* 0x000000101000722a */ /* 0x000fdc0003f48000 */
[----:B------:R-:W-:Y:S01]  /*0430*/  @!P2 DSETP.MIN.AND P5, P6, R28, R16, PT ;  /* 0x000000101c00a22a */ /* 0x000fe20003ea0000 */
[--C-:B------:R-:W-:Y:S01]  /*0440*/  @!P2 IMAD.MOV.U32 R5, RZ, RZ, R16.reuse ;  /* 0x000000ffff05a224 */ /* 0x100fe200078e0010 */
[----:B------:R-:W-:Y:S01]  /*0450*/  @!P2 MOV R4, R28 ;  /* 0x0000001c0004a202 */ /* 0x000fe20000000f00 */
[----:B------:R-:W-:Y:S02]  /*0460*/  @!P2 IMAD.MOV.U32 R6, RZ, RZ, R17 ;  /* 0x000000ffff06a224 */ /* 0x000fe400078e0011 */
[----:B------:R-:W-:Y:S01]  /*0470*/  IMAD.MOV.U32 R28, RZ, RZ, R16 ;  /* 0x000000ffff1c7224 */ /* 0x000fe200078e0010 */
[----:B------:R-:W-:Y:S02]  /*0480*/  @!P2 SEL R4, R4, R5, P5 ;  /* 0x000000050404a207 */ /* 0x000fe40002800000 */
[----:B------:R-:W-:Y:S02]  /*0490*/  @!P2 FSEL R5, R29, R6, P5 ;  /* 0x000000061d05a208 */ /* 0x000fe40002800000 */
[----:B------:R-:W-:Y:S01]  /*04a0*/  @!P2 LOP3.LUT R6, R6, 0x80000, RZ, 0xfc, !PT ;  /* 0x000800000606a812 */ /* 0x000fe200078efcff */
[----:B------:R-:W-:Y:S01]  /*04b0*/  @!P2 IMAD.MOV.U32 R28, RZ, RZ, R4 ;  /* 0x000000ffff1ca224 */ /* 0x000fe200078e0004 */
[----:B------:R-:W-:-:S02]  /*04c0*/  MOV R29, R17 ;  /* 0x00000011001d7202 */ /* 0x000fc40000000f00 */
[----:B------:R-:W-:-:S05]  /*04d0*/  @!P2 SEL R5, R6, R5, P6 ;  /* 0x000000050605a207 */ /* 0x000fca0003000000 */
[----:B------:R-:W-:-:S07]  /*04e0*/  @!P2 IMAD.MOV.U32 R29, RZ, RZ, R5 ;  /* 0x000000ffff1da224 */ /* 0x000fce00078e0005 */
.L_x_17905:
[----:B------:R-:W-:Y:S05]  /*04f0*/  BSYNC B0 ;  /* 0x0000000000007941 */ /* 0x000fea0003800000 */
.L_x_17904:
[----:B------:R-:W-:Y:S01]  /*0500*/  BSSY B0, `(.L_x_17906) ;  /* 0x0000010000007945 */ /* 0x000fe20003800000 */
[----:B------:R-:W-:-:S03]  /*0510*/  DSETP.NAN.AND P2, PT, R22, R22, PT ;  /* 0x000000161600722a */ /* 0x000fc60003f48000 */
[----:B------:R-:W-:Y:S11]  /*0520*/  @P1 BRA `(.L_x_17907) ;  /* 0x0000000000341947 */ /* 0x000ff60003800000 */
[----:B------:R-:W-:-:S14]  /*0530*/  DSETP.NAN.AND P1, PT, R18, R18, PT ;  /* 0x000000121200722a */ /* 0x000fdc0003f28000 */
[----:B------:R-:W-:Y:S01]  /*0540*/  @!P1 DSETP.MIN.AND P5, P6, R30, R18, PT ;  /* 0x000000121e00922a */ /* 0x000fe20003ea0000 */
[----:B------:R-:W-:Y:S01]  /*0550*/  @!P1 IMAD.MOV.U32 R4, RZ, RZ, R30 ;  /* 0x000000ffff049224 */ /* 0x000fe200078e001e */
[----:B------:R-:W-:Y:S01]  /*0560*/  @!P1 MOV R5, R18 ;  /* 0x0000001200059202 */ /* 0x000fe20000000f00 */
[--C-:B------:R-:W-:Y:S02]  /*0570*/  @!P1 IMAD.MOV.U32 R6, RZ, RZ, R19.reuse ;  /* 0x000000ffff069224 */ /* 0x100fe400078e0013 */
[----:B------:R-:W-:Y:S01]  /*0580*/  IMAD.MOV.U32 R30, RZ, RZ, R18 ;  /* 0x000000ffff1e7224 */ /* 0x000fe200078e0012 */
[----:B------:R-:W-:Y:S02]  /*0590*/  @!P1 SEL R4, R4, R5, P5 ;  /* 0x0000000504049207 */ /* 0x000fe40002800000 */
[----:B------:R-:W-:Y:S01]  /*05a0*/  @!P1 FSEL R5, R31, R6, P5 ;  /* 0x000000061f059208 */ /* 0x000fe20002800000 */
[----:B------:R-:W-:Y:S01]  /*05b0*/  IMAD.MOV.U32 R31, RZ, RZ, R19 ;  /* 0x000000ffff1f7224 */ /* 0x000fe200078e0013 */
[----:B------:R-:W-:-:S02]  /*05c0*/  @!P1 LOP3.LUT R6, R6, 0x80000, RZ, 0xfc, !PT ;  /* 0x0008000006069812 */ /* 0x000fc400078efcff */
[----:B------:R-:W-:Y:S02]  /*05d0*/  @!P1 MOV R30, R4 ;  /* 0x00000004001e9202 */ /* 0x000fe40000000f00 */
[----:B------:R-:W-:-:S05]  /*05e0*/  @!P1 SEL R5, R6, R5, P6 ;  /* 0x0000000506059207 */ /* 0x000fca0003000000 */
[----:B------:R-:W-:-:S07]  /*05f0*/  @!P1 IMAD.MOV.U32 R31, RZ, RZ, R5 ;  /* 0x000000ffff1f9224 */ /* 0x000fce00078e0005 */
.L_x_17907:
[----:B------:R-:W-:Y:S05]  /*0600*/  BSYNC B0 ;  /* 0x0000000000007941 */ /* 0x000fea0003800000 */
.L_x_17906:
[----:B------:R-:W-:Y:S04]  /*0610*/  BSSY B0, `(.L_x_17908) ;  /* 0x000000f000007945 */ /* 0x000fe80003800000 */
[----:B------:R-:W-:Y:S05]  /*0620*/  @P0 BRA `(.L_x_17909) ;  /* 0x0000000000340947 */ /* 0x000fea0003800000 */
[----:B------:R-:W-:-:S14]  /*0630*/  DSETP.NAN.AND P0, PT, R12, R12, PT ;  /* 0x0000000c0c00722a */ /* 0x000fdc0003f08000 */
[----:B------:R-:W-:Y:S01]  /*0640*/  @!P0 DSETP.MIN.AND P1, P5, R24, R12, PT ;  /* 0x0000000c1800822a */ /* 0x000fe20003d20000 */
[--C-:B------:R-:W-:Y:S01]  /*0650*/  @!P0 IMAD.MOV.U32 R6, RZ, RZ, R13.reuse ;  /* 0x000000ffff068224 */ /* 0x100fe200078e000d */
[----:B------:R-:W-:Y:S01]  /*0660*/  @!P0 MOV R5, R12 ;  /* 0x0000000c00058202 */ /* 0x000fe20000000f00 */
[----:B------:R-:W-:Y:S02]  /*0670*/  @!P0 IMAD.MOV.U32 R4, RZ, RZ, R24 ;  /* 0x000000ffff048224 */ /* 0x000fe400078e0018 */
[----:B------:R-:W-:Y:S01]  /*0680*/  IMAD.MOV.U32 R24, RZ, RZ, R12 ;  /* 0x000000ffff187224 */ /* 0x000fe200078e000c */
[----:B------:R-:W-:Y:S01]  /*0690*/  @!P0 FSEL R7, R25, R6, P1 ;  /* 0x0000000619078208 */ /* 0x000fe20000800000 */
[----:B------:R-:W-:Y:S01]  /*06a0*/  IMAD.MOV.U32 R25, RZ, RZ, R13 ;  /* 0x000000ffff197224 */ /* 0x000fe200078e000d */
[----:B------:R-:W-:Y:S02]  /*06b0*/  @!P0 LOP3.LUT R6, R6, 0x80000, RZ, 0xfc, !PT ;  /* 0x0008000006068812 */ /* 0x000fe400078efcff */
[----:B------:R-:W-:-:S02]  /*06c0*/  @!P0 SEL R4, R4, R5, P1 ;  /* 0x0000000504048207 */ /* 0x000fc40000800000 */
[----:B------:R-:W-:-:S03]  /*06d0*/  @!P0 SEL R7, R6, R7, P5 ;  /* 0x0000000706078207 */ /* 0x000fc60002800000 */
[----:B------:R-:W-:Y:S01]  /*06e0*/  @!P0 IMAD.MOV.U32 R24, RZ, RZ, R4 ;  /* 0x000000ffff188224 */ /* 0x000fe200078e0004 */
[----:B------:R-:W-:-:S07]  /*06f0*/  @!P0 MOV R25, R7 ;  /* 0x0000000700198202 */ /* 0x000fce0000000f00 */
.L_x_17909:
[----:B------:R-:W-:Y:S05]  /*0700*/  BSYNC B0 ;  /* 0x0000000000007941 */ /* 0x000fea0003800000 */
.L_x_17908:
[----:B------:R-:W-:Y:S01]  /*0710*/  BSSY B0, `(.L_x_17910) ;  /* 0x0000010000007945 */ /* 0x000fe20003800000 */
[----:B------:R-:W-:-:S03]  /*0720*/  IMAD.WIDE.U32 R2, R0, 0x8, R2 ;  /* 0x0000000800027825 */ /* 0x000fc600078e0002 */
[----:B------:R-:W-:Y:S05]  /*0730*/  @P3 BRA `(.L_x_17911) ;  /* 0x0000000000343947 */ /* 0x000fea0003800000 */
[----:B------:R-:W-:-:S14]  /*0740*/  DSETP.NAN.AND P0, PT, R14, R14, PT ;  /* 0x0000000e0e00722a */ /* 0x000fdc0003f08000 */
[----:B------:R-:W-:Y:S01]  /*0750*/  @!P0 DSETP.MIN.AND P1, P3, R26, R14, PT ;  /* 0x0000000e1a00822a */ /* 0x000fe20003b20000 */
[--C-:B------:R-:W-:Y:S02]  /*0760*/  @!P0 IMAD.MOV.U32 R4, RZ, RZ, R15.reuse ;  /* 0x000000ffff048224 */ /* 0x100fe400078e000f */
[----:B------:R-:W-:Y:S01]  /*0770*/  @!P0 IMAD.MOV.U32 R0, RZ, RZ, R26 ;  /* 0x000000ffff008224 */ /* 0x000fe200078e001a */
[----:B------:R-:W-:Y:S01]  /*0780*/  MOV R26, R14 ;  /* 0x0000000e001a7202 */ /* 0x000fe20000000f00 */
[----:B------:R-:W-:Y:S01]  /*0790*/  @!P0 IMAD.MOV.U32 R5, RZ, RZ, R14 ;  /* 0x000000ffff058224 */ /* 0x000fe200078e000e */
[----:B------:R-:W-:Y:S01]  /*07a0*/  @!P0 FSEL R6, R27, R4, P1 ;  /* 0x000000041b068208 */ /* 0x000fe20000800000 */
[----:B------:R-:W-:Y:S01]  /*07b0*/  IMAD.MOV.U32 R27, RZ, RZ, R15 ;  /* 0x000000ffff1b7224 */ /* 0x000fe200078e000f */
[----:B------:R-:W-:Y:S02]  /*07c0*/  @!P0 LOP3.LUT R7, R4, 0x80000, RZ, 0xfc, !PT ;  /* 0x0008000004078812 */ /* 0x000fe400078efcff */
[----:B------:R-:W-:-:S02]  /*07d0*/  @!P0 SEL R0, R0, R5, P1 ;  /* 0x0000000500008207 */ /* 0x000fc40000800000 */
[----:B------:R-:W-:-:S03]  /*07e0*/  @!P0 SEL R7, R7, R6, P3 ;  /* 0x0000000607078207 */ /* 0x000fc60001800000 */
[----:B------:R-:W-:Y:S02]  /*07f0*/  @!P0 IMAD.MOV.U32 R26, RZ, RZ, R0 ;  /* 0x000000ffff1a8224 */ /* 0x000fe400078e0000 */
[----:B------:R-:W-:-:S07]  /*0800*/  @!P0 IMAD.MOV.U32 R27, RZ, RZ, R7 ;  /* 0x000000ffff1b8224 */ /* 0x000fce00078e0007 */
.L_x_17911:
[----:B------:R-:W-:Y:S05]  /*0810*/  BSYNC B0 ;  /* 0x0000000000007941 */ /* 0x000fea0003800000 */
.L_x_17910:
[----:B------:R-:W-:Y:S01]  /*0820*/  BSSY B0, `(.L_x_17912) ;  /* 0x0000010000007945 */ /* 0x000fe20003800000 */
[----:B------:R-:W-:-:S03]  /*0830*/  IMAD.WIDE R36, R36, 0x10, R2 ;  /* 0x0000001024247825 */ /* 0x000fc600078e0202 */
[----:B------:R-:W-:Y:S05]  /*0840*/  @P4 BRA `(.L_x_17913) ;  /* 0x0000000000344947 */ /* 0x000fea0003800000 */
[----:B------:R-:W-:-:S14]  /*0850*/  DSETP.NAN.AND P0, PT, R8, R8, PT ;  /* 0x000000080800722a */ /* 0x000fdc0003f08000 */
[----:B------:R-:W-:Y:S01]  /*0860*/  @!P0 DSETP.MIN.AND P1, P3, R20, R8, PT ;  /* 0x000000081400822a */ /* 0x000fe20003b20000 */
[----:B------:R-:W-:Y:S01]  /*0870*/  @!P0 IMAD.MOV.U32 R2, RZ, RZ, R9 ;  /* 0x000000ffff028224 */ /* 0x000fe200078e0009 */
[----:B------:R-:W-:Y:S01]  /*0880*/  @!P0 MOV R0, R20 ;  /* 0x0000001400008202 */ /* 0x000fe20000000f00 */
[--C-:B------:R-:W-:Y:S02]  /*0890*/  @!P0 IMAD.MOV.U32 R3, RZ, RZ, R8.reuse ;  /* 0x000000ffff038224 */ /* 0x100fe400078e0008 */
[----:B------:R-:W-:Y:S01]  /*08a0*/  IMAD.MOV.U32 R20, RZ, RZ, R8 ;  /* 0x000000ffff147224 */ /* 0x000fe200078e0008 */
[----:B------:R-:W-:Y:S02]  /*08b0*/  @!P0 FSEL R4, R21, R2, P1 ;  /* 0x0000000215048208 */ /* 0x000fe40000800000 */
[----:B------:R-:W-:Y:S02]  /*08c0*/  @!P0 LOP3.LUT R5, R2, 0x80000, RZ, 0xfc, !PT ;  /* 0x0008000002058812 */ /* 0x000fe400078efcff */
[----:B------:R-:W-:-:S02]  /*08d0*/  @!P0 SEL R0, R0, R3, P1 ;  /* 0x0000000300008207 */ /* 0x000fc40000800000 */
[----:B------:R-:W-:Y:S02]  /*08e0*/  @!P0 SEL R5, R5, R4, P3 ;  /* 0x0000000405058207 */ /* 0x000fe40001800000 */
[----:B------:R-:W-:Y:S01]  /*08f0*/  MOV R21, R9 ;  /* 0x0000000900157202 */ /* 0x000fe20000000f00 */
[----:B------:R-:W-:Y:S02]  /*0900*/  @!P0 IMAD.MOV.U32 R20, RZ, RZ, R0 ;  /* 0x000000ffff148224 */ /* 0x000fe400078e0000 */
[----:B------:R-:W-:-:S07]  /*0910*/  @!P0 IMAD.MOV.U32 R21, RZ, RZ, R5 ;  /* 0x000000ffff158224 */ /* 0x000fce00078e0005 */
.L_x_17913:
[----:B------:R-:W-:Y:S05]  /*0920*/  BSYNC B0 ;  /* 0x0000000000007941 */ /* 0x000fea0003800000 */
.L_x_17912:
[----:B------:R-:W-:Y:S04]  /*0930*/  BSSY B0, `(.L_x_17914) ;  /* 0x000000f000007945 */ /* 0x000fe80003800000 */
[----:B------:R-:W-:Y:S05]  /*0940*/  @P2 BRA `(.L_x_17915) ;  /* 0x0000000000342947 */ /* 0x000fea0003800000 */
[----:B------:R-:W-:-:S14]  /*0950*/  DSETP.NAN.AND P0, PT, R10, R10, PT ;  /* 0x0000000a0a00722a */ /* 0x000fdc0003f08000 */
[----:B------:R-:W-:Y:S01]  /*0960*/  @!P0 DSETP.MIN.AND P1, P2, R22, R10, PT ;  /* 0x0000000a1600822a */ /* 0x000fe20003a20000 */
[----:B------:R-:W-:Y:S01]  /*0970*/  @!P0 MOV R2, R11 ;  /* 0x0000000b00028202 */ /* 0x000fe20000000f00 */
[----:B------:R-:W-:Y:S02]  /*0980*/  @!P0 IMAD.MOV.U32 R0, RZ, RZ, R22 ;  /* 0x000000ffff008224 */ /* 0x000fe400078e0016 */
[--C-:B------:R-:W-:Y:S01]  /*0990*/  @!P0 IMAD.MOV.U32 R3, RZ, RZ, R10.reuse ;  /* 0x000000ffff038224 */ /* 0x100fe200078e000a */
[----:B------:R-:W-:Y:S01]  /*09a0*/  @!P0 LOP3.LUT R5, R2, 0x80000, RZ, 0xfc, !PT ;  /* 0x0008000002058812 */ /* 0x000fe200078efcff */
[----:B------:R-:W-:Y:S01]  /*09b0*/  IMAD.MOV.U32 R22, RZ, RZ, R10 ;  /* 0x000000ffff167224 */ /* 0x000fe200078e000a */
[----:B------:R-:W-:Y:S01]  /*09c0*/  @!P0 FSEL R4, R23, R2, P1 ;  /* 0x0000000217048208 */ /* 0x000fe20000800000 */
[----:B------:R-:W-:Y:S01]  /*09d0*/  IMAD.MOV.U32 R23, RZ, RZ, R11 ;  /* 0x000000ffff177224 */ /* 0x000fe200078e000b */
[----:B------:R-:W-:Y:S02]  /*09e0*/  @!P0 SEL R0, R0, R3, P1 ;  /* 0x0000000300008207 */ /* 0x000fe40000800000 */
[----:B------:R-:W-:-:S02]  /*09f0*/  @!P0 SEL R5, R5, R4, P2 ;  /* 0x0000000405058207 */ /* 0x000fc40001000000 */
[----:B------:R-:W-:-:S03]  /*0a00*/  @!P0 MOV R22, R0 ;  /* 0x0000000000168202 */ /* 0x000fc60000000f00 */
[----:B------:R-:W-:-:S07]  /*0a10*/  @!P0 IMAD.MOV.U32 R23, RZ, RZ, R5 ;  /* 0x000000ffff178224 */ /* 0x000fce00078e0005 */
.L_x_17915:
[----:B------:R-:W-:Y:S05]  /*0a20*/  BSYNC B0 ;  /* 0x0000000000007941 */ /* 0x000fea0003800000 */
.L_x_17914:
[----:B------:R-:W-:Y:S04]  /*0a30*/  STG.E.128 desc[UR4][R36.64], R32 ;  /* 0x0000002024007986 */ /* 0x000fe8000c101d04 */
[----:B------:R-:W-:Y:S04]  /*0a40*/  STG.E.128 desc[UR4][R36.64+0x800], R28 ;  /* 0x0008001c24007986 */ /* 0x000fe8000c101d04 */
[----:B------:R-:W-:Y:S04]  /*0a50*/  STG.E.128 desc[UR4][R36.64+0x1000], R24 ;  /* 0x0010001824007986 */ /* 0x000fe8000c101d04 */
[----:B------:R-:W-:Y:S01]  /*0a60*/  STG.E.128 desc[UR4][R36.64+0x1800], R20 ;  /* 0x0018001424007986 */ /* 0x000fe2000c101d04 */
[----:B------:R-:W-:Y:S05]  /*0a70*/  EXIT ;  /* 0x000000000000794d */ /* 0x000fea0003800000 */
.L_x_17899:
[----:B------:R-:W0:Y:S01]  /*0a80*/  S2R R35, SR_TID.X ;  /* 0x0000000000237919 */ /* 0x000e220000002100 */
[----:B------:R-:W-:Y:S02]  /*0a90*/  CS2R R30, SRZ ;  /* 0x00000000001e7805 */ /* 0x000fe4000001ff00 */
[----:B------:R-:W-:Y:S02]  /*0aa0*/  CS2R R28, SRZ ;  /* 0x00000000001c7805 */ /* 0x000fe4000001ff00 */
[----:B0-----:R-:W-:Y:S01]  /*0ab0*/  ISETP.GE.AND P0, PT, R35, R32, PT ;  /* 0x000000202300720c */ /* 0x001fe20003f06270 */
[----:B------:R-:W-:-:S12]  /*0ac0*/  IMAD.MOV.U32 R17, RZ, RZ, R35 ;  /* 0x000000ffff117224 */ /* 0x000fd800078e0023 */
[----:B------:R-:W-:Y:S01]  /*0ad0*/  @!P0 IMAD.IADD R20, R0, 0x1, R17 ;  /* 0x0000000100148824 */ /* 0x000fe200078e0211 */
[----:B------:R-:W-:Y:S02]  /*0ae0*/  @!P0 IADD3 R17, R17, 0x80, RZ ;  /* 0x0000008011118810 */ /* 0x000fe40007ffe0ff */
[----:B------:R-:W-:Y:S02]  /*0af0*/  CS2R R26, SRZ ;  /* 0x00000000001a7805 */ /* 0x000fe4000001ff00 */
[----:B------:R-:W-:Y:S02]  /*0b00*/  CS2R R22, SRZ ;  /* 0x0000000000167805 */ /* 0x000fe4000001ff00 */
[----:B------:R-:W-:Y:S02]  /*0b10*/  CS2R R24, SRZ ;  /* 0x0000000000187805 */ /* 0x000fe4000001ff00 */
[----:B------:R-:W-:Y:S01]  /*0b20*/  ISETP.GE.AND P1, PT, R17, R32, PT ;  /* 0x000000201100720c */ /* 0x000fe20003f26270 */
[----:B------:R-:W0:-:S12]  /*0b30*/  @!P0 LDC.64 R44, c[0x0][0x228] ;  /* 0x00008a00ff2c8b82 */ /* 0x000e180000000a00 */
[----:B------:R-:W-:Y:S01]  /*0b40*/  @!P1 IMAD.IADD R15, R0, 0x1, R17 ;  /* 0x00000001000f9824 */ /* 0x000fe200078e0211 */
[----:B------:R-:W1:Y:S01]  /*0b50*/  @!P1 LDC.64 R2, c[0x0][0x220] ;  /* 0x00008800ff029b82 */ /* 0x000e620000000a00 */
[----:B------:R-:W-:-:S05]  /*0b60*/  @!P1 VIADD R17, R17, 0x80 ;  /* 0x0000008011119836 */ /* 0x000fca0000000000 */
[CC--:B------:R-:W-:Y:S02]  /*0b70*/  ISETP.GE.AND P2, PT, R17.reuse, R32.reuse, PT ;  /* 0x000000201100720c */ /* 0x0c0fe40003f46270 */
[----:B------:R-:W2:Y:S11]  /*0b80*/  @!P1 LDC.64 R8, c[0x0][0x228] ;  /* 0x00008a00ff089b82 */ /* 0x000eb60000000a00 */
[----:B------:R-:W-:Y:S01]  /*0b90*/  @!P2 IMAD.IADD R19, R0, 0x1, R17 ;  /* 0x000000010013a824 */ /* 0x000fe200078e0211 */
[----:B------:R-:W-:Y:S01]  /*0ba0*/  @!P2 IADD3 R17, R17, 0x80, RZ ;  /* 0x000000801111a810 */ /* 0x000fe20007ffe0ff */
[----:B------:R-:W3:Y:S03]  /*0bb0*/  @!P2 LDC.64 R10, c[0x0][0x220] ;  /* 0x00008800ff0aab82 */ /* 0x000ee60000000a00 */
[----:B------:R-:W-:Y:S01]  /*0bc0*/  ISETP.GE.AND P3, PT, R17, R32, PT ;  /* 0x000000201100720c */ /* 0x000fe20003f66270 */
[----:B-1----:R-:W-:-:S04]  /*0bd0*/  @!P1 IMAD.WIDE.U32 R6, R15, 0x8, R2 ;  /* 0x000000080f069825 */ /* 0x002fc800078e0002 */
[----:B------:R-:W1:Y:S01]  /*0be0*/  @!P2 LDC.64 R12, c[0x0][0x228] ;  /* 0x00008a00ff0cab82 */ /* 0x000e620000000a00 */
[----:B------:R4:W5:Y:S01]  /*0bf0*/  @!P1 LDG.E.64 R30, desc[UR4][R6.64] ;  /* 0x00000004061e9981 */ /* 0x000962000c1e1b00 */
[----:B--2---:R-:W-:-:S06]  /*0c00*/  @!P1 IMAD.WIDE.U32 R8, R15, 0x8, R8 ;  /* 0x000000080f089825 */ /* 0x004fcc00078e0008 */
[----:B------:R-:W-:Y:S01]  /*0c10*/  @!P3 IMAD.IADD R21, R0, 0x1, R17 ;  /* 0x000000010015b824 */ /* 0x000fe200078e0211 */
[----:B------:R2:W5:Y:S01]  /*0c20*/  @!P1 LDG.E.64 R28, desc[UR4][R8.64] ;  /* 0x00000004081c9981 */ /* 0x000562000c1e1b00 */
[----:B------:R-:W-:Y:S01]  /*0c30*/  @!P3 VIADD R17, R17, 0x80 ;  /* 0x000000801111b836 */ /* 0x000fe20000000000 */
[----:B------:R-:W0:Y:S04]  /*0c40*/  @!P3 LDC.64 R2, c[0x0][0x228] ;  /* 0x00008a00ff02bb82 */ /* 0x000e280000000a00 */
[----:B------:R-:W-:Y:S01]  /*0c50*/  ISETP.GE.AND P4, PT, R17, R32, PT ;  /* 0x000000201100720c */ /* 0x000fe20003f86270 */
[----:B---3--:R-:W-:-:S03]  /*0c60*/  @!P2 IMAD.WIDE.U32 R10, R19, 0x8, R10 ;  /* 0x00000008130aa825 */ /* 0x008fc600078e000a */
[----:B------:R-:W3:Y:S02]  /*0c70*/  @!P3 LDC.64 R4, c[0x0][0x220] ;  /* 0x00008800ff04bb82 */ /* 0x000ee40000000a00 */
[----:B------:R2:W5:Y:S07]  /*0c80*/  @!P2 LDG.E.64 R26, desc[UR4][R10.64] ;  /* 0x000000040a1aa981 */ /* 0x00056e000c1e1b00 */
[----:B------:R-:W-:Y:S01]  /*0c90*/  @!P4 IMAD.IADD R33, R0, 0x1, R17 ;  /* 0x000000010021c824 */ /* 0x000fe200078e0211 */
[----:B------:R-:W-:Y:S01]  /*0ca0*/  @!P4 IADD3 R17, R17, 0x80, RZ ;  /* 0x000000801111c810 */ /* 0x000fe20007ffe0ff */
[----:B----4-:R-:W4:Y:S03]  /*0cb0*/  @!P4 LDC.64 R6, c[0x0][0x228] ;  /* 0x00008a00ff06cb82 */ /* 0x010f260000000a00 */
[----:B------:R-:W-:Y:S01]  /*0cc0*/  ISETP.GE.AND P1, PT, R17, R32, PT ;  /* 0x000000201100720c */ /* 0x000fe20003f26270 */
[----:B-1----:R-:W-:-:S04]  /*0cd0*/  @!P2 IMAD.WIDE.U32 R12, R19, 0x8, R12 ;  /* 0x00000008130ca825 */ /* 0x002fc800078e000c */
[----:B------:R-:W1:Y:S08]  /*0ce0*/  @!P4 LDC.64 R36, c[0x0][0x220] ;  /* 0x00008800ff24cb82 */ /* 0x000e700000000a00 */
[----:B--2---:R-:W2:Y:S08]  /*0cf0*/  @!P1 LDC.64 R8, c[0x0][0x220] ;  /* 0x00008800ff089b82 */ /* 0x004eb00000000a00 */
[----:B------:R-:W4:Y:S01]  /*0d00*/  @!P1 LDC.64 R10, c[0x0][0x228] ;  /* 0x00008a00ff0a9b82 */ /* 0x000f220000000a00 */
[C---:B0-----:R-:W-:Y:S01]  /*0d10*/  @!P3 IMAD.WIDE.U32 R18, R21.reuse, 0x8, R2 ;  /* 0x000000081512b825 */ /* 0x041fe200078e0002 */
[----:B------:R-:W-:Y:S01]  /*0d20*/  CS2R R2, SRZ ;  /* 0x0000000000027805 */ /* 0x000fe2000001ff00 */
[----:B------:R-:W5:Y:S02]  /*0d30*/  @!P2 LDG.E.64 R24, desc[UR4][R12.64] ;  /* 0x000000040c18a981 */ /* 0x000f64000c1e1b00 */
[----:B---3--:R-:W-:-:S03]  /*0d40*/  @!P3 IMAD.WIDE.U32 R14, R21, 0x8, R4 ;  /* 0x00000008150eb825 */ /* 0x008fc600078e0004 */
[----:B------:R-:W5:Y:S01]  /*0d50*/  @!P3 LDG.E.64 R2, desc[UR4][R18.64] ;  /* 0x000000041202b981 */ /* 0x000f62000c1e1b00 */
[----:B------:R-:W-:-:S03]  /*0d60*/  @!P1 IMAD.IADD R21, R0, 0x1, R17 ;  /* 0x0000000100159824 */ /* 0x000fc600078e0211 */
[----:B------:R2:W5:Y:S01]  /*0d70*/  @!P3 LDG.E.64 R22, desc[UR4][R14.64] ;  /* 0x000000040e16b981 */ /* 0x000562000c1e1b00 */
[----:B------:R-:W-:Y:S02]  /*0d80*/  @!P1 VIADD R17, R17, 0x80 ;  /* 0x0000008011119836 */ /* 0x000fe40000000000 */
[----:B--2---:R-:W-:Y:S01]  /*0d90*/  @!P1 IMAD.WIDE.U32 R14, R21, 0x8, R8 ;  /* 0x00000008150e9825 */ /* 0x004fe200078e0008 */
[----:B------:R-:W-:-:S03]  /*0da0*/  CS2R R8, SRZ ;  /* 0x0000000000087805 */ /* 0x000fc6000001ff00 */
[----:B----4-:R-:W-:Y:S01]  /*0db0*/  @!P1 IMAD.WIDE.U32 R18, R21, 0x8, R10 ;  /* 0x0000000815129825 */ /* 0x010fe200078e000a */
[----:B------:R-:W-:Y:S02]  /*0dc0*/  CS2R R10, SRZ ;  /* 0x00000000000a7805 */ /* 0x000fe4000001ff00 */
[----:B------:R0:W5:Y:S04]  /*0dd0*/  @!P1 LDG.E.64 R8, desc[UR4][R14.64] ;  /* 0x000000040e089981 */ /* 0x000168000c1e1b00 */
[----:B------:R-:W5:Y:S01]  /*0de0*/  @!P1 LDG.E.64 R10, desc[UR4][R18.64] ;  /* 0x00000004120a9981 */ /* 0x000f62000c1e1b00 */
[----:B------:R-:W-:Y:S01]  /*0df0*/  ISETP.GE.AND P1, PT, R17, R32, PT ;  /* 0x000000201100720c */ /* 0x000fe20003f26270 */
[----:B------:R-:W-:Y:S01]  /*0e00*/  @!P4 IMAD.WIDE.U32 R12, R33, 0x8, R6 ;  /* 0x00000008210cc825 */ /* 0x000fe200078e0006 */
[----:B------:R-:W-:-:S06]  /*0e10*/  CS2R R6, SRZ ;  /* 0x0000000000067805 */ /* 0x000fcc000001ff00 */
[----:B------:R2:W5:Y:S05]  /*0e20*/  @!P4 LDG.E.64 R6, desc[UR4][R12.64] ;  /* 0x000000040c06c981 */ /* 0x00056a000c1e1b00 */
[----:B0-----:R-:W0:Y:S08]  /*0e30*/  @!P1 LDC.64 R14, c[0x0][0x228] ;  /* 0x00008a00ff0e9b82 */ /* 0x001e300000000a00 */
[----:B--2---:R-:W2:Y:S01]  /*0e40*/  @!P1 LDC.64 R12, c[0x0][0x220] ;  /* 0x00008800ff0c9b82 */ /* 0x004ea20000000a00 */
[----:B------:R-:W-:Y:S01]  /*0e50*/  CS2R R4, SRZ ;  /* 0x0000000000047805 */ /* 0x000fe2000001ff00 */
[----:B-1----:R-:W-:-:S04]  /*0e60*/  @!P4 IMAD.WIDE.U32 R36, R33, 0x8, R36 ;  /* 0x000000082124c825 */ /* 0x002fc800078e0024 */
[----:B------:R-:W-:Y:S01]  /*0e70*/  @!P1 IMAD.IADD R41, R0, 0x1, R17 ;  /* 0x0000000100299824 */ /* 0x000fe200078e0211 */
[----:B------:R2:W5:Y:S01]  /*0e80*/  @!P4 LDG.E.64 R4, desc[UR4][R36.64] ;  /* 0x000000042404c981 */ /* 0x000562000c1e1b00 */
[----:B------:R-:W-:Y:S02]  /*0e90*/  @!P1 IADD3 R17, R17, 0x80, RZ ;  /* 0x0000008011119810 */ /* 0x000fe40007ffe0ff */
[----:B--2---:R-:W-:Y:S01]  /*0ea0*/  @!P1 IMAD.WIDE.U32 R36, R41, 0x8, R12 ;  /* 0x0000000829249825 */ /* 0x004fe200078e000c */
[----:B------:R-:W-:-:S03]  /*0eb0*/  CS2R R12, SRZ ;  /* 0x00000000000c7805 */ /* 0x000fc6000001ff00 */
[----:B0-----:R-:W-:Y:S01]  /*0ec0*/  @!P1 IMAD.WIDE.U32 R40, R41, 0x8, R14 ;  /* 0x0000000829289825 */ /* 0x001fe200078e000e */
[----:B------:R-:W-:Y:S02]  /*0ed0*/  CS2R R14, SRZ ;  /* 0x00000000000e7805 */ /* 0x000fe4000001ff00 */
[----:B------:R-:W5:Y:S04]  /*0ee0*/  @!P1 LDG.E.64 R12, desc[UR4][R36.64] ;  /* 0x00000004240c9981 */ /* 0x000f68000c1e1b00 */
[----:B------:R0:W5:Y:S01]  /*0ef0*/  @!P1 LDG.E.64 R14, desc[UR4][R40.64] ;  /* 0x00000004280e9981 */ /* 0x000162000c1e1b00 */
[----:B------:R-:W-:Y:S01]  /*0f00*/  ISETP.GE.AND P1, PT, R17, R32, PT ;  /* 0x000000201100720c */ /* 0x000fe20003f26270 */
[----:B0-----:R-:W0:-:S12]  /*0f10*/  @!P0 LDC.64 R40, c[0x0][0x220] ;  /* 0x00008800ff288b82 */ /* 0x001e180000000a00 */
[----:B------:R-:W1:Y:S08]  /*0f20*/  @!P1 LDC.64 R38, c[0x0][0x220] ;  /* 0x00008800ff269b82 */ /* 0x000e700000000a00 */
[----:B------:R-:W2:Y:S01]  /*0f30*/  @!P1 LDC.64 R42, c[0x0][0x228] ;  /* 0x00008a00ff2a9b82 */ /* 0x000ea20000000a00 */
[----:B------:R-:W-:Y:S01]  /*0f40*/  @!P1 IMAD.IADD R19, R0, 0x1, R17 ;  /* 0x0000000100139824 */ /* 0x000fe200078e0211 */
[----:B------:R-:W-:-:S02]  /*0f50*/  CS2R R16, SRZ ;  /* 0x0000000000107805 */ /* 0x000fc4000001ff00 */
[----:B------:R-:W-:Y:S01]  /*0f60*/  CS2R R36, SRZ ;  /* 0x0000000000247805 */ /* 0x000fe2000001ff00 */
[----:B0-----:R-:W-:-:S04]  /*0f70*/  @!P0 IMAD.WIDE.U32 R40, R20, 0x8, R40 ;  /* 0x0000000814288825 */ /* 0x001fc800078e0028 */
[----:B-1----:R-:W-:Y:S01]  /*0f80*/  @!P1 IMAD.WIDE.U32 R38, R19, 0x8, R38 ;  /* 0x0000000813269825 */ /* 0x002fe200078e0026 */
[----:B------:R-:W5:Y:S04]  /*0f90*/  @!P0 LDG.E.64 R36, desc[UR4][R40.64] ;  /* 0x0000000428248981 */ /* 0x000f68000c1e1b00 */
[----:B------:R0:W5:Y:S01]  /*0fa0*/  @!P1 LDG.E.64 R16, desc[UR4][R38.64] ;  /* 0x0000000426109981 */ /* 0x000162000c1e1b00 */
[----:B------:R-:W-:-:S04]  /*0fb0*/  @!P0 IMAD.WIDE.U32 R20, R20, 0x8, R44 ;  /* 0x0000000814148825 */ /* 0x000fc800078e002c */
[----:B--2---:R-:W-:Y:S01]  /*0fc0*/  @!P1 IMAD.WIDE.U32 R42, R19, 0x8, R42 ;  /* 0x00000008132a9825 */ /* 0x004fe200078e002a */
[----:B------:R-:W-:Y:S02]  /*0fd0*/  CS2R R18, SRZ ;  /* 0x0000000000127805 */ /* 0x000fe4000001ff00 */
[----:B0-----:R-:W-:-:S04]  /*0fe0*/  CS2R R38, SRZ ;  /* 0x0000000000267805 */ /* 0x001fc8000001ff00 */
[----:B------:R0:W5:Y:S04]  /*0ff0*/  @!P1 LDG.E.64 R18, desc[UR4][R42.64] ;  /* 0x000000042a129981 */ /* 0x000168000c1e1b00 */
[----:B------:R0:W5:Y:S01]  /*1000*/  @!P0 LDG.E.64 R38, desc[UR4][R20.64] ;  /* 0x0000000414268981 */ /* 0x000162000c1e1b00 */
[----:B------:R-:W-:Y:S04]  /*1010*/  BSSY B0, `(.L_x_17916) ;  /* 0x0000013000007945 */ /* 0x000fe80003800000 */
[----:B------:R-:W-:Y:S05]  /*1020*/  @P0 BRA `(.L_x_17917) ;  /* 0x0000000000440947 */ /* 0x000fea0003800000 */
[----:B-----5:R-:W-:Y:S01]  /*1030*/  DSETP.NAN.AND P1, PT, R36, R36, PT ;  /* 0x000000242400722a */ /* 0x020fe20003f28000 */
[----:B0-----:R-:W-:Y:S02]  /*1040*/  IMAD.MOV.U32 R20, RZ, RZ, R36 ;  /* 0x000000ffff147224 */ /* 0x001fe400078e0024 */
[----:B------:R-:W-:-:S11]  /*1050*/  IMAD.MOV.U32 R21, RZ, RZ, R37 ;  /* 0x000000ffff157224 */ /* 0x000fd600078e0025 */
[----:B------:R-:W-:Y:S05]  /*1060*/  @P1 BRA `(.L_x_17917) ;  /* 0x0000000000341947 */ /* 0x000fea0003800000 */
[----:B------:R-:W-:-:S14]  /*1070*/  DSETP.NAN.AND P1, PT, R38, R38, PT ;  /* 0x000000262600722a */ /* 0x000fdc0003f28000 */
[----:B------:R-:W-:Y:S01]  /*1080*/  @!P1 DSETP.MIN.AND P2, P3, R38, R36, PT ;  /* 0x000000242600922a */ /* 0x000fe20003b40000 */
[----:B------:R-:W-:Y:S01]  /*1090*/  @!P1 IMAD.MOV.U32 R20, RZ, RZ, R38 ;  /* 0x000000ffff149224 */ /* 0x000fe200078e0026 */
[----:B------:R-:W-:-:S04]  /*10a0*/  @!P1 MOV R21, R36 ;  /* 0x0000002400159202 */ /* 0x000fc80000000f00 */
[----:B------:R-:W-:Y:S01]  /*10b0*/  @!P1 SEL R33, R20, R21, P2 ;  /* 0x0000001514219207 */ /* 0x000fe20001000000 */
[----:B------:R-:W-:Y:S01]  /*10c0*/  @!P1 IMAD.MOV.U32 R20, RZ, RZ, R39 ;  /* 0x000000ffff149224 */ /* 0x000fe200078e0027 */
[----:B------:R-:W-:-:S04]  /*10d0*/  MOV R21, R39 ;  /* 0x0000002700157202 */ /* 0x000fc80000000f00 */
[----:B------:R-:W-:Y:S02]  /*10e0*/  @!P1 FSEL R20, R20, R37, P2 ;  /* 0x0000002514149208 */ /* 0x000fe40001000000 */
[----:B------:R-:W-:-:S04]  /*10f0*/  @!P1 LOP3.LUT R37, R37, 0x80000, RZ, 0xfc, !PT ;  /* 0x0008000025259812 */ /* 0x000fc800078efcff */
[----:B------:R-:W-:Y:S01]  /*1100*/  @!P1 SEL R34, R37, R20, P3 ;  /* 0x0000001425229207 */ /* 0x000fe20001800000 */
[----:B------:R-:W-:Y:S02]  /*1110*/  IMAD.MOV.U32 R20, RZ, RZ, R38 ;  /* 0x000000ffff147224 */ /* 0x000fe400078e0026 */
[----:B------:R-:W-:Y:S02]  /*1120*/  @!P1 IMAD.MOV.U32 R20, RZ, RZ, R33 ;  /* 0x000000ffff149224 */ /* 0x000fe400078e0021 */
[----:B------:R-:W-:-:S07]  /*1130*/  @!P1 IMAD.MOV.U32 R21, RZ, RZ, R34 ;  /* 0x000000ffff159224 */ /* 0x000fce00078e0022 */
.L_x_17917:
[----:B------:R-:W-:Y:S05]  /*1140*/  BSYNC B0 ;  /* 0x0000000000007941 */ /* 0x000fea0003800000 */
.L_x_17916:
[----:B------:R-:W-:Y:S01]  /*1150*/  VIADD R33, R35, 0x80 ;  /* 0x0000008023217836 */ /* 0x000fe20000000000 */
[----:B------:R-:W-:Y:S04]  /*1160*/  BSSY B0, `(.L_x_17918) ;  /* 0x0000011000007945 */ /* 0x000fe80003800000 */
[----:B------:R-:W-:-:S13]  /*1170*/  ISETP.GE.AND P1, PT, R33, R32, PT ;  /* 0x000000202100720c */ /* 0x000fda0003f26270 */
[----:B------:R-:W-:Y:S05]  /*1180*/  @P1 BRA `(.L_x_17919) ;  /* 0x0000000000381947 */ /* 0x000fea0003800000 */
[----:B-----5:R-:W-:-:S14]  /*1190*/  DSETP.NAN.AND P1, PT, R30, R30, PT ;  /* 0x0000001e1e00722a */ /* 0x020fdc0003f28000 */
[----:B------:R-:W-:Y:S05]  /*11a0*/  @P1 BRA `(.L_x_17919) ;  /* 0x0000000000301947 */ /* 0x000fea0003800000 */
[----:B------:R-:W-:-:S14]  /*11b0*/  DSETP.NAN.AND P1, PT, R28, R28, PT ;  /* 0x0000001c1c00722a */ /* 0x000fdc0003f28000 */
[----:B------:R-:W-:Y:S01]  /*11c0*/  @!P1 DSETP.MIN.AND P2, P3, R28, R30, PT ;  /* 0x0000001e1c00922a */ /* 0x000fe20003b40000 */
[----:B------:R-:W-:Y:S01]  /*11d0*/  @!P1 MOV R37, R30 ;  /* 0x0000001e00259202 */ /* 0x000fe20000000f00 */
[----:B------:R-:W-:Y:S01]  /*11e0*/  @!P1 IMAD.MOV.U32 R30, RZ, RZ, R29 ;  /* 0x000000ffff1e9224 */ /* 0x000fe200078e001d */
[----:B------:R-:W-:-:S04]  /*11f0*/  @!P1 LOP3.LUT R39, R31, 0x80000, RZ, 0xfc, !PT ;  /* 0x000800001f279812 */ /* 0x000fc800078efcff */
[----:B------:R-:W-:Y:S01]  /*1200*/  @!P1 FSEL R34, R30, R31, P2 ;  /* 0x0000001f1e229208 */ /* 0x000fe20001000000 */
[--C-:B------:R-:W-:Y:S01]  /*1210*/  @!P1 IMAD.MOV.U32 R30, RZ, RZ, R28.reuse ;  /* 0x000000ffff1e9224 */ /* 0x100fe200078e001c */
[----:B------:R-:W-:Y:S02]  /*1220*/  MOV R31, R29 ;  /* 0x0000001d001f7202 */ /* 0x000fe40000000f00 */
[----:B------:R-:W-:Y:S02]  /*1230*/  @!P1 SEL R31, R39, R34, P3 ;  /* 0x00000022271f9207 */ /* 0x000fe40001800000 */
[----:B------:R-:W-:Y:S01]  /*1240*/  @!P1 SEL R37, R30, R37, P2 ;  /* 0x000000251e259207 */ /* 0x000fe20001000000 */
[----:B------:R-:W-:-:S04]  /*1250*/  IMAD.MOV.U32 R30, RZ, RZ, R28 ;  /* 0x000000ffff1e7224 */ /* 0x000fc800078e001c */
[----:B------:R-:W-:-:S07]  /*1260*/  @!P1 IMAD.MOV.U32 R30, RZ, RZ, R37 ;  /* 0x000000ffff1e9224 */ /* 0x000fce00078e0025 */
.L_x_17919:
[----:B------:R-:W-:Y:S05]  /*1270*/  BSYNC B0 ;  /* 0x0000000000007941 */ /* 0x000fea0003800000 */
.L_x_17918:
[----:B-----5:R-:W-:Y:S01]  /*1280*/  VIADD R29, R35, 0x100 ;  /* 0x00000100231d7836 */ /* 0x020fe20000000000 */
[----:B------:R-:W-:Y:S04]  /*1290*/  BSSY B0, `(.L_x_17920) ;  /* 0x0000011000007945 */ /* 0x000fe80003800000 */
[----:B------:R-:W-:-:S13]  /*12a0*/  ISETP.GE.AND P1, PT, R29, R32, PT ;  /* 0x000000201d00720c */ /* 0x000fda0003f26270 */
[----:B------:R-:W-:Y:S05]  /*12b0*/  @P1 BRA `(.L_x_17921) ;  /* 0x0000000000381947 */ /* 0x000fea0003800000 */
[----:B------:R-:W-:-:S14]  /*12c0*/  DSETP.NAN.AND P1, PT, R26, R26, PT ;  /* 0x0000001a1a00722a */ /* 0x000fdc0003f28000 */
[----:B------:R-:W-:Y:S05]  /*12d0*/  @P1 BRA `(.L_x_17921) ;  /* 0x0000000000301947 */ /* 0x000fea0003800000 */
[----:B------:R-:W-:-:S14]  /*12e0*/  DSETP.NAN.AND P1, PT, R24, R24, PT ;  /* 0x000000181800722a */ /* 0x000fdc0003f28000 */
[----:B------:R-:W-:Y:S01]  /*12f0*/  @!P1 DSETP.MIN.AND P2, P3, R24, R26, PT ;  /* 0x0000001a1800922a */ /* 0x000fe20003b40000 */
[----:B------:R-:W-:Y:S01]  /*1300*/  @!P1 IMAD.MOV.U32 R29, RZ, RZ, R26 ;  /* 0x000000ffff1d9224 */ /* 0x000fe200078e001a */
[----:B------:R-:W-:Y:S02]  /*1310*/  @!P1 MOV R26, R25 ;  /* 0x00000019001a9202 */ /* 0x000fe40000000f00 */
[----:B------:R-:W-:Y:S02]  /*1320*/  @!P1 LOP3.LUT R37, R27, 0x80000, RZ, 0xfc, !PT ;  /* 0x000800001b259812 */ /* 0x000fe400078efcff */
[----:B------:R-:W-:Y:S01]  /*1330*/  @!P1 FSEL R28, R26, R27, P2 ;  /* 0x0000001b1a1c9208 */ /* 0x000fe20001000000 */
[----:B------:R-:W-:Y:S02]  /*1340*/  @!P1 IMAD.MOV.U32 R26, RZ, RZ, R24 ;  /* 0x000000ffff1a9224 */ /* 0x000fe400078e0018 */
[----:B------:R-:W-:Y:S01]  /*1350*/  IMAD.MOV.U32 R27, RZ, RZ, R25 ;  /* 0x000000ffff1b7224 */ /* 0x000fe200078e0019 */
[----:B------:R-:W-:-:S02]  /*1360*/  @!P1 SEL R27, R37, R28, P3 ;  /* 0x0000001c251b9207 */ /* 0x000fc40001800000 */
[----:B------:R-:W-:Y:S01]  /*1370*/  @!P1 SEL R29, R26, R29, P2 ;  /* 0x0000001d1a1d9207 */ /* 0x000fe20001000000 */
[----:B------:R-:W-:-:S03]  /*1380*/  IMAD.MOV.U32 R26, RZ, RZ, R24 ;  /* 0x000000ffff1a7224 */ /* 0x000fc600078e0018 */
[----:B------:R-:W-:-:S07]  /*1390*/  @!P1 MOV R26, R29 ;  /* 0x0000001d001a9202 */ /* 0x000fce0000000f00 */
.L_x_17921:
[----:B------:R-:W-:Y:S05]  /*13a0*/  BSYNC B0 ;  /* 0x0000000000007941 */ /* 0x000fea0003800000 */
.L_x_17920:
[----:B------:R-:W-:Y:S01]  /*13b0*/  VIADD R25, R35, 0x180 ;  /* 0x0000018023197836 */ /* 0x000fe20000000000 */
        /* <DEDUP_REMOVED lines=8> */
[----:B------:R-:W-:Y:S01]  /*1440*/  @!P1 LOP3.LUT R29, R23, 0x80000, RZ, 0xfc, !PT ;  /* 0x00080000171d9812 */ /* 0x000fe200078efcff */
[----:B------:R-:W-:-:S05]  /*1450*/  @!P1 IMAD.MOV.U32 R22, RZ, RZ, R3 ;  /* 0x000000ffff169224 */ /* 0x000fca00078e0003 */
[----:B------:R-:W-:Y:S01]  /*1460*/  @!P1 FSEL R24, R22, R23, P2 ;  /* 0x0000001716189208 */ /* 0x000fe20001000000 */
[----:B------:R-:W-:Y:S01]  /*1470*/  IMAD.MOV.U32 R23, RZ, RZ, R3 ;  /* 0x000000ffff177224 */ /* 0x000fe200078e0003 */
[----:B------:R-:W-:Y:S02]  /*1480*/  @!P1 MOV R22, R2 ;  /* 0x0000000200169202 */ /* 0x000fe40000000f00 */
[----:B------:R-:W-:Y:S02]  /*1490*/  @!P1 SEL R23, R29, R24, P3 ;  /* 0x000000181d179207 */ /* 0x000fe40001800000 */
[----:B------:R-:W-:Y:S01]  /*14a0*/  @!P1 SEL R25, R22, R25, P2 ;  /* 0x0000001916199207 */ /* 0x000fe20001000000 */
[----:B------:R-:W-:-:S04]  /*14b0*/  IMAD.MOV.U32 R22, RZ, RZ, R2 ;  /* 0x000000ffff167224 */ /* 0x000fc800078e0002 */
[----:B------:R-:W-:-:S07]  /*14c0*/  @!P1 IMAD.MOV.U32 R22, RZ, RZ, R25 ;  /* 0x000000ffff169224 */ /* 0x000fce00078e0019 */
.L_x_17923:
[----:B------:R-:W-:Y:S05]  /*14d0*/  BSYNC B0 ;  /* 0x0000000000007941 */ /* 0x000fea0003800000 */
.L_x_17922:
[----:B------:R-:W1:Y:S01]  /*14e0*/  @!P0 LDC.64 R2, c[0x0][0x218] ;  /* 0x00008600ff028b82 */ /* 0x000e620000000a00 */
[C---:B------:R-:W-:Y:S01]  /*14f0*/  IADD3 R25, R35.reuse, 0x200, RZ ;  /* 0x0000020023197810 */ /* 0x040fe20007ffe0ff */
[----:B------:R-:W-:Y:S01]  /*1500*/  VIADD R29, R35, 0x280 ;  /* 0x00000280231d7836 */ /* 0x000fe20000000000 */
[----:B------:R-:W-:Y:S02]  /*1510*/  BSSY B0, `(.L_x_17924) ;  /* 0x0000019000007945 */ /* 0x000fe40003800000 */
[-C--:B------:R-:W-:Y:S01]  /*1520*/  ISETP.GE.AND P4, PT, R25, R32.reuse, PT ;  /* 0x000000201900720c */ /* 0x080fe20003f86270 */
[----:B------:R-:W-:Y:S01]  /*1530*/  VIADD R25, R35, 0x300 ;  /* 0x0000030023197836 */ /* 0x000fe20000000000 */
[----:B------:R-:W-:Y:S01]  /*1540*/  ISETP.GE.AND P3, PT, R29, R32, PT ;  /* 0x000000201d00720c */ /* 0x000fe20003f66270 */
[----:B------:R-:W-:-:S03]  /*1550*/  VIADD R29, R35, 0x380 ;  /* 0x00000380231d7836 */ /* 0x000fc60000000000 */
[-C--:B------:R-:W-:Y:S02]  /*1560*/  ISETP.GE.AND P1, PT, R25, R32.reuse, PT ;  /* 0x000000201900720c */ /* 0x080fe40003f26270 */
[----:B------:R-:W-:Y:S02]  /*1570*/  @!P0 IADD3 R25, R0, R35, RZ ;  /* 0x0000002300198210 */ /* 0x000fe40007ffe0ff */
[----:B------:R-:W-:-:S03]  /*1580*/  ISETP.GE.AND P2, PT, R29, R32, PT ;  /* 0x000000201d00720c */ /* 0x000fc60003f46270 */
[----:B-1----:R-:W-:Y:S01]  /*1590*/  @!P0 IMAD.WIDE.U32 R2, R25, 0x8, R2 ;  /* 0x0000000819028825 */ /* 0x002fe200078e0002 */
[----:B------:R-:W-:Y:S09]  /*15a0*/  @P4 BRA `(.L_x_17925) ;  /* 0x00000000003c4947 */ /* 0x000ff20003800000 */
[----:B------:R-:W-:-:S14]  /*15b0*/  DSETP.NAN.AND P4, PT, R4, R4, PT ;  /* 0x000000040400722a */ /* 0x000fdc0003f88000 */
[----:B------:R-:W-:Y:S05]  /*15c0*/  @P4 BRA `(.L_x_17925) ;  /* 0x0000000000344947 */ /* 0x000fea0003800000 */
[----:B------:R-:W-:-:S14]  /*15d0*/  DSETP.NAN.AND P4, PT, R6, R6, PT ;  /* 0x000000060600722a */ /* 0x000fdc0003f88000 */
[----:B------:R-:W-:Y:S01]  /*15e0*/  @!P4 DSETP.MIN.AND P5, P6, R6, R4, PT ;  /* 0x000000040600c22a */ /* 0x000fe20003ea0000 */
[----:B------:R-:W-:Y:S02]  /*15f0*/  @!P4 IMAD.MOV.U32 R25, RZ, RZ, R4 ;  /* 0x000000ffff19c224 */ /* 0x000fe400078e0004 */
[--C-:B------:R-:W-:Y:S02]  /*1600*/  @!P4 IMAD.MOV.U32 R4, RZ, RZ, R6.reuse ;  /* 0x000000ffff04c224 */ /* 0x100fe400078e0006 */
[----:B------:R-:W-:Y:S01]  /*1610*/  @!P4 IMAD.MOV.U32 R24, RZ, RZ, R5 ;  /* 0x000000ffff18c224 */ /* 0x000fe200078e0005 */
[----:B------:R-:W-:Y:S02]  /*1620*/  @!P4 MOV R5, R7 ;  /* 0x000000070005c202 */ /* 0x000fe40000000f00 */
[----:B------:R-:W-:Y:S01]  /*1630*/  @!P4 SEL R25, R4, R25, P5 ;  /* 0x000000190419c207 */ /* 0x000fe20002800000 */
[----:B------:R-:W-:Y:S01]  /*1640*/  IMAD.MOV.U32 R4, RZ, RZ, R6 ;  /* 0x000000ffff047224 */ /* 0x000fe200078e0006 */
[----:B------:R-:W-:Y:S01]  /*1650*/  @!P4 FSEL R28, R5, R24, P5 ;  /* 0x00000018051cc208 */ /* 0x000fe20002800000 */
[----:B------:R-:W-:Y:S01]  /*1660*/  IMAD.MOV.U32 R5, RZ, RZ, R7 ;  /* 0x000000ffff057224 */ /* 0x000fe200078e0007 */
[----:B------:R-:W-:Y:S01]  /*1670*/  @!P4 LOP3.LUT R29, R24, 0x80000, RZ, 0xfc, !PT ;  /* 0x00080000181dc812 */ /* 0x000fe200078efcff */
[----:B------:R-:W-:-:S03]  /*1680*/  @!P4 IMAD.MOV.U32 R4, RZ, RZ, R25 ;  /* 0x000000ffff04c224 */ /* 0x000fc600078e0019 */
[----:B------:R-:W-:-:S07]  /*1690*/  @!P4 SEL R5, R29, R28, P6 ;  /* 0x0000001c1d05c207 */ /* 0x000fce0003000000 */
.L_x_17925:
[----:B------:R-:W-:Y:S05]  /*16a0*/  BSYNC B0 ;  /* 0x0000000000007941 */ /* 0x000fea0003800000 */
.L_x_17924:
[----:B------:R-:W-:Y:S04]  /*16b0*/  BSSY B0, `(.L_x_17926) ;  /* 0x0000010000007945 */ /* 0x000fe80003800000 */
[----:B------:R-:W-:Y:S05]  /*16c0*/  @P3 BRA `(.L_x_17927) ;  /* 0x0000000000383947 */ /* 0x000fea0003800000 */
[----:B------:R-:W-:-:S14]  /*16d0*/  DSETP.NAN.AND P3, PT, R8, R8, PT ;  /* 0x000000080800722a */ /* 0x000fdc0003f68000 */
[----:B------:R-:W-:Y:S05]  /*16e0*/  @P3 BRA `(.L_x_17927) ;  /* 0x0000000000303947 */ /* 0x000fea0003800000 */
[----:B------:R-:W-:-:S14]  /*16f0*/  DSETP.NAN.AND P3, PT, R10, R10, PT ;  /* 0x0000000a0a00722a */ /* 0x000fdc0003f68000 */
[----:B------:R-:W-:Y:S01]  /*1700*/  @!P3 DSETP.MIN.AND P4, P5, R10, R8, PT ;  /* 0x000000080a00b22a */ /* 0x000fe20003d80000 */
[----:B------:R-:W-:Y:S01]  /*1710*/  @!P3 IMAD.MOV.U32 R6, RZ, RZ, R11 ;  /* 0x000000ffff06b224 */ /* 0x000fe200078e000b */
[----:B------:R-:W-:Y:S01]  /*1720*/  @!P3 MOV R7, R8 ;  /* 0x000000080007b202 */ /* 0x000fe20000000f00 */
[--C-:B------:R-:W-:Y:S01]  /*1730*/  IMAD.MOV.U32 R8, RZ, RZ, R10.reuse ;  /* 0x000000ffff087224 */ /* 0x100fe200078e000a */
[----:B------:R-:W-:Y:S02]  /*1740*/  @!P3 LOP3.LUT R25, R9, 0x80000, RZ, 0xfc, !PT ;  /* 0x000800000919b812 */ /* 0x000fe400078efcff */
[----:B------:R-:W-:Y:S01]  /*1750*/  @!P3 FSEL R24, R6, R9, P4 ;  /* 0x000000090618b208 */ /* 0x000fe20002000000 */
[----:B------:R-:W-:Y:S01]  /*1760*/  @!P3 IMAD.MOV.U32 R6, RZ, RZ, R10 ;  /* 0x000000ffff06b224 */ /* 0x000fe200078e000a */
[----:B------:R-:W-:Y:S02]  /*1770*/  MOV R9, R11 ;  /* 0x0000000b00097202 */ /* 0x000fe40000000f00 */
[----:B------:R-:W-:-:S02]  /*1780*/  @!P3 SEL R9, R25, R24, P5 ;  /* 0x000000181909b207 */ /* 0x000fc40002800000 */
[----:B------:R-:W-:-:S05]  /*1790*/  @!P3 SEL R7, R6, R7, P4 ;  /* 0x000000070607b207 */ /* 0x000fca0002000000 */
[----:B------:R-:W-:-:S07]  /*17a0*/  @!P3 IMAD.MOV.U32 R8, RZ, RZ, R7 ;  /* 0x000000ffff08b224 */ /* 0x000fce00078e0007 */
.L_x_17927:
[----:B------:R-:W-:Y:S05]  /*17b0*/  BSYNC B0 ;  /* 0x0000000000007941 */ /* 0x000fea0003800000 */
.L_x_17926:
[----:B------:R-:W-:Y:S04]  /*17c0*/  BSSY B0, `(.L_x_17928) ;  /* 0x0000010000007945 */ /* 0x000fe80003800000 */
[----:B------:R-:W-:Y:S05]  /*17d0*/  @P1 BRA `(.L_x_17929) ;  /* 0x0000000000381947 */ /* 0x000fea0003800000 */
[----:B------:R-:W-:-:S14]  /*17e0*/  DSETP.NAN.AND P1, PT, R12, R12, PT ;  /* 0x0000000c0c00722a */ /* 0x000fdc0003f28000 */
[----:B------:R-:W-:Y:S05]  /*17f0*/  @P1 BRA `(.L_x_17929) ;  /* 0x0000000000301947 */ /* 0x000fea0003800000 */
[----:B------:R-:W-:-:S14]  /*1800*/  DSETP.NAN.AND P1, PT, R14, R14, PT ;  /* 0x0000000e0e00722a */ /* 0x000fdc0003f28000 */
[----:B------:R-:W-:Y:S01]  /*1810*/  @!P1 DSETP.MIN.AND P3, P4, R14, R12, PT ;  /* 0x0000000c0e00922a */ /* 0x000fe20003c60000 */
[--C-:B------:R-:W-:Y:S01]  /*1820*/  @!P1 IMAD.MOV.U32 R6, RZ, RZ, R15.reuse ;  /* 0x000000ffff069224 */ /* 0x100fe200078e000f */
[----:B------:R-:W-:Y:S01]  /*1830*/  @!P1 LOP3.LUT R11, R13, 0x80000, RZ, 0xfc, !PT ;  /* 0x000800000d0b9812 */ /* 0x000fe200078efcff */
[----:B------:R-:W-:Y:S02]  /*1840*/  @!P1 IMAD.MOV.U32 R7, RZ, RZ, R12 ;  /* 0x000000ffff079224 */ /* 0x000fe400078e000c */
[----:B------:R-:W-:Y:S01]  /*1850*/  IMAD.MOV.U32 R12, RZ, RZ, R14 ;  /* 0x000000ffff0c7224 */ /* 0x000fe200078e000e */
[----:B------:R-:W-:Y:S01]  /*1860*/  @!P1 FSEL R10, R6, R13, P3 ;  /* 0x0000000d060a9208 */ /* 0x000fe20001800000 */
[----:B------:R-:W-:Y:S01]  /*1870*/  IMAD.MOV.U32 R13, RZ, RZ, R15 ;  /* 0x000000ffff0d7224 */ /* 0x000fe200078e000f */
[----:B------:R-:W-:Y:S02]  /*1880*/  @!P1 MOV R6, R14 ;  /* 0x0000000e00069202 */ /* 0x000fe40000000f00 */
[----:B------:R-:W-:-:S02]  /*1890*/  @!P1 SEL R13, R11, R10, P4 ;  /* 0x0000000a0b0d9207 */ /* 0x000fc40002000000 */
[----:B------:R-:W-:-:S05]  /*18a0*/  @!P1 SEL R7, R6, R7, P3 ;  /* 0x0000000706079207 */ /* 0x000fca0001800000 */
[----:B------:R-:W-:-:S07]  /*18b0*/  @!P1 IMAD.MOV.U32 R12, RZ, RZ, R7 ;  /* 0x000000ffff0c9224 */ /* 0x000fce00078e0007 */
.L_x_17929:
[----:B------:R-:W-:Y:S05]  /*18c0*/  BSYNC B0 ;  /* 0x0000000000007941 */ /* 0x000fea0003800000 */
.L_x_17928:
        /* <DEDUP_REMOVED lines=16> */
.L_x_17931:
[----:B------:R-:W-:Y:S05]  /*19d0*/  BSYNC B0 ;  /* 0x0000000000007941 */ /* 0x000fea0003800000 */
.L_x_17930:
[----:B------:R-:W-:Y:S01]  /*19e0*/  @!P0 MOV R35, R33 ;  /* 0x0000002100238202 */ /* 0x000fe20000000f00 */
[----:B------:R1:W-:Y:S01]  /*19f0*/  @!P0 STG.E.64 desc[UR4][R2.64], R20 ;  /* 0x0000001402008986 */ /* 0x0003e2000c101b04 */
[----:B------:R-:W-:Y:S04]  /*1a00*/  BSSY B0, `(.L_x_17932) ;  /* 0x000002d000007945 */ /* 0x000fe80003800000 */
[----:B------:R-:W-:Y:S01]  /*1a10*/  BSSY B1, `(.L_x_17933) ;  /* 0x0000025000017945 */ /* 0x000fe20003800000 */
[----:B------:R-:W-:-:S13]  /*1a20*/  ISETP.GE.AND P0, PT, R35, R32, PT ;  /* 0x000000202300720c */ /* 0x000fda0003f06270 */
[----:B-1----:R-:W-:Y:S05]  /*1a30*/  @P0 BRA `(.L_x_17934) ;  /* 0x0000000000300947 */ /* 0x002fea0003800000 */
[----:B------:R-:W1:Y:S01]  /*1a40*/  LDC.64 R2, c[0x0][0x218] ;  /* 0x00008600ff027b82 */ /* 0x000e620000000a00 */
[----:B------:R-:W-:Y:S02]  /*1a50*/  IMAD.IADD R7, R0, 0x1, R35 ;  /* 0x0000000100077824 */ /* 0x000fe400078e0223 */
[----:B------:R-:W-:-:S05]  /*1a60*/  VIADD R35, R35, 0x80 ;  /* 0x0000008023237836 */ /* 0x000fca0000000000 */
[----:B------:R-:W-:Y:S01]  /*1a70*/  ISETP.GE.AND P0, PT, R35, R32, PT ;  /* 0x000000202300720c */ /* 0x000fe20003f06270 */
[----:B-1----:R-:W-:-:S05]  /*1a80*/  IMAD.WIDE.U32 R2, R7, 0x8, R2 ;  /* 0x0000000807027825 */ /* 0x002fca00078e0002 */
[----:B------:R1:W-:Y:S07]  /*1a90*/  STG.E.64 desc[UR4][R2.64], R30 ;  /* 0x0000001e02007986 */ /* 0x0003ee000c101b04 */
[----:B------:R-:W-:Y:S05]  /*1aa0*/  @P0 BRA `(.L_x_17935) ;  /* 0x0000000000300947 */ /* 0x000fea0003800000 */
[----:B-1----:R-:W1:Y:S01]  /*1ab0*/  LDC.64 R2, c[0x0][0x218] ;  /* 0x00008600ff027b82 */ /* 0x002e620000000a00 */
[----:B------:R-:W-:Y:S01]  /*1ac0*/  IADD3 R7, R0, R35, RZ ;  /* 0x0000002300077210 */ /* 0x000fe20007ffe0ff */
[----:B------:R-:W-:-:S04]  /*1ad0*/  VIADD R35, R35, 0x80 ;  /* 0x0000008023237836 */ /* 0x000fc80000000000 */
[----:B-1----:R-:W-:-:S05]  /*1ae0*/  IMAD.WIDE.U32 R2, R7, 0x8, R2 ;  /* 0x0000000807027825 */ /* 0x002fca00078e0002 */
[----:B------:R1:W-:Y:S02]  /*1af0*/  STG.E.64 desc[UR4][R2.64], R26 ;  /* 0x0000001a02007986 */ /* 0x0003e4000c101b04 */
.L_x_17934:
[----:B------:R-:W-:-:S13]  /*1b00*/  ISETP.GE.AND P0, PT, R35, R32, PT ;  /* 0x000000202300720c */ /* 0x000fda0003f06270 */
[----:B------:R-:W-:Y:S05]  /*1b10*/  @P0 BRA `(.L_x_17936) ;  /* 0x0000000000300947 */ /* 0x000fea0003800000 */
[----:B-1----:R-:W1:Y:S01]  /*1b20*/  LDC.64 R2, c[0x0][0x218] ;  /* 0x00008600ff027b82 */ /* 0x002e620000000a00 */
[----:B------:R-:W-:Y:S01]  /*1b30*/  IMAD.IADD R7, R0, 0x1, R35 ;  /* 0x0000000100077824 */ /* 0x000fe200078e0223 */
[----:B------:R-:W-:-:S03]  /*1b40*/  IADD3 R35, R35, 0x80, RZ ;  /* 0x0000008023237810 */ /* 0x000fc60007ffe0ff */
[----:B-1----:R-:W-:-:S05]  /*1b50*/  IMAD.WIDE.U32 R2, R7, 0x8, R2 ;  /* 0x0000000807027825 */ /* 0x002fca00078e0002 */
[----:B------:R2:W-:Y:S02]  /*1b60*/  STG.E.64 desc[UR4][R2.64], R22 ;  /* 0x0000001602007986 */ /* 0x0005e4000c101b04 */
.L_x_17935:
[----:B------:R-:W-:-:S13]  /*1b70*/  ISETP.GE.AND P0, PT, R35, R32, PT ;  /* 0x000000202300720c */ /* 0x000fda0003f06270 */
[----:B------:R-:W-:Y:S05]  /*1b80*/  @P0 BRA `(.L_x_17937) ;  /* 0x0000000000340947 */ /* 0x000fea0003800000 */
[----:B-12---:R-:W1:Y:S01]  /*1b90*/  LDC.64 R2, c[0x0][0x218] ;  /* 0x00008600ff027b82 */ /* 0x006e620000000a00 */
[----:B------:R-:W-:Y:S02]  /*1ba0*/  IMAD.IADD R7, R0, 0x1, R35 ;  /* 0x0000000100077824 */ /* 0x000fe400078e0223 */
[----:B------:R-:W-:Y:S02]  /*1bb0*/  VIADD R35, R35, 0x80 ;  /* 0x0000008023237836 */ /* 0x000fe40000000000 */
[----:B-1----:R-:W-:-:S05]  /*1bc0*/  IMAD.WIDE.U32 R2, R7, 0x8, R2 ;  /* 0x0000000807027825 */ /* 0x002fca00078e0002 */
[----:B------:R2:W-:Y:S02]  /*1bd0*/  STG.E.64 desc[UR4][R2.64], R4 ;  /* 0x0000000402007986 */ /* 0x0005e4000c101b04 */
.L_x_17936:
[----:B------:R-:W-:-:S13]  /*1be0*/  ISETP.GE.AND P0, PT, R35, R32, PT ;  /* 0x000000202300720c */ /* 0x000fda0003f06270 */
[----:B------:R-:W-:Y:S05]  /*1bf0*/  @P0 BREAK B1 ;  /* 0x0000000000010942 */ /* 0x000fea0003800000 */
[----:B------:R-:W-:Y:S05]  /*1c00*/  @P0 BRA `(.L_x_17938) ;  /* 0x0000000000300947 */ /* 0x000fea0003800000 */
[----:B-12---:R-:W1:Y:S01]  /*1c10*/  LDC.64 R2, c[0x0][0x218] ;  /* 0x00008600ff027b82 */ /* 0x006e620000000a00 */
[----:B------:R-:W-:Y:S01]  /*1c20*/  IADD3 R5, R0, R35, RZ ;  /* 0x0000002300057210 */ /* 0x000fe20007ffe0ff */
[----:B------:R-:W-:-:S04]  /*1c30*/  VIADD R35, R35, 0x80 ;  /* 0x0000008023237836 */ /* 0x000fc80000000000 */
[----:B-1----:R-:W-:-:S05]  /*1c40*/  IMAD.WIDE.U32 R2, R5, 0x8, R2 ;  /* 0x0000000805027825 */ /* 0x002fca00078e0002 */
[----:B------:R3:W-:Y:S02]  /*1c50*/  STG.E.64 desc[UR4][R2.64], R8 ;  /* 0x0000000802007986 */ /* 0x0007e4000c101b04 */
.L_x_17937:
[----:B------:R-:W-:Y:S05]  /*1c60*/  BSYNC B1 ;  /* 0x0000000000017941 */ /* 0x000fea0003800000 */
.L_x_17933:
[----:B------:R-:W-:-:S13]  /*1c70*/  ISETP.GE.AND P0, PT, R35, R32, PT ;  /* 0x000000202300720c */ /* 0x000fda0003f06270 */
[----:B-123--:R-:W1:Y:S01]  /*1c80*/  @!P0 LDC.64 R2, c[0x0][0x218] ;  /* 0x00008600ff028b82 */ /* 0x00ee620000000a00 */
[----:B------:R-:W-:Y:S01]  /*1c90*/  @!P0 IMAD.IADD R5, R0, 0x1, R35 ;  /* 0x0000000100058824 */ /* 0x000fe200078e0223 */
[----:B------:R-:W-:-:S03]  /*1ca0*/  @!P0 IADD3 R35, R35, 0x80, RZ ;  /* 0x0000008023238810 */ /* 0x000fc60007ffe0ff */
[----:B-1----:R-:W-:-:S05]  /*1cb0*/  @!P0 IMAD.WIDE.U32 R2, R5, 0x8, R2 ;  /* 0x0000000805028825 */ /* 0x002fca00078e0002 */
[----:B------:R3:W-:Y:S02]  /*1cc0*/  @!P0 STG.E.64 desc[UR4][R2.64], R12 ;  /* 0x0000000c02008986 */ /* 0x0007e4000c101b04 */
.L_x_17938:
[----:B------:R-:W-:Y:S05]  /*1cd0*/  BSYNC B0 ;  /* 0x0000000000007941 */ /* 0x000fea0003800000 */
.L_x_17932:
[----:B------:R-:W-:Y:S05]  /*1ce0*/  WARPSYNC.ALL ;  /* 0x0000000000007948 */ /* 0x000fea0003800000 */
[----:B------:R-:W-:-:S13]  /*1cf0*/  ISETP.GE.AND P0, PT, R35, R32, PT ;  /* 0x000000202300720c */ /* 0x000fda0003f06270 */
[----:B------:R-:W-:Y:S05]  /*1d00*/  @P0 EXIT ;  /* 0x000000000000094d */ /* 0x000fea0003800000 */
[----:B-123--:R-:W1:Y:S01]  /*1d10*/  LDC.64 R2, c[0x0][0x218] ;  /* 0x00008600ff027b82 */ /* 0x00ee620000000a00 */
[----:B------:R-:W-:-:S04]  /*1d20*/  IMAD.IADD R35, R0, 0x1, R35 ;  /* 0x0000000100237824 */ /* 0x000fc800078e0223 */
[----:B-1----:R-:W-:-:S05]  /*1d30*/  IMAD.WIDE.U32 R2, R35, 0x8, R2 ;  /* 0x0000000823027825 */ /* 0x002fca00078e0002 */
[----:B------:R-:W-:Y:S01]  /*1d40*/  STG.E.64 desc[UR4][R2.64], R16 ;  /* 0x0000001002007986 */ /* 0x000fe2000c101b04 */
[----:B------:R-:W-:Y:S05]  /*1d50*/  EXIT ;  /* 0x000000000000794d */ /* 0x000fea0003800000 */
.L_x_17939:
        /* <DEDUP_REMOVED lines=10> */
.L_x_42268:


//--------------------- .text._ZN2at6native29vectorized_elementwise_kernelILi4ENS0_13BinaryFunctorIdddZZZNS0_19minimum_kernel_cudaERNS_18TensorIteratorBaseEENKUlvE0_clEvENKUlvE_clEvEUlddE_EESt5arrayIPcLm3EEEEviT0_T1_ --------------------------
	.section	.text._ZN2at6native29vectorized_elementwise_kernelILi4ENS0_13BinaryFunctorIdddZZZNS0_19minimum_kernel_cudaERNS_18TensorIteratorBaseEENKUlvE0_clEvENKUlvE_clEvEUlddE_EESt5arrayIPcLm3EEEEviT0_T1_,"ax",@progbits
	.align	128
        .global         _ZN2at6native29vectorized_elementwise_kernelILi4ENS0_13BinaryFunctorIdddZZZNS0_19minimum_kernel_cudaERNS_18TensorIteratorBaseEENKUlvE0_clEvENKUlvE_clEvEUlddE_EESt5arrayIPcLm3EEEEviT0_T1_
        .type           _ZN2at6native29vectorized_elementwise_kernelILi4ENS0_13BinaryFunctorIdddZZZNS0_19minimum_kernel_cudaERNS_18TensorIteratorBaseEENKUlvE0_clEvENKUlvE_clEvEUlddE_EESt5arrayIPcLm3EEEEviT0_T1_,@function
        .size           _ZN2at6native29vectorized_elementwise_kernelILi4ENS0_13BinaryFunctorIdddZZZNS0_19minimum_kernel_cudaERNS_18TensorIteratorBaseEENKUlvE0_clEvENKUlvE_clEvEUlddE_EESt5arrayIPcLm3EEEEviT0_T1_,(.L_x_42269 - _ZN2at6native29vectorized_elementwise_kernelILi4ENS0_13BinaryFunctorIdddZZZNS0_19minimum_kernel_cudaERNS_18TensorIteratorBaseEENKUlvE0_clEvENKUlvE_clEvEUlddE_EESt5arrayIPcLm3EEEEviT0_T1_)
        .other          _ZN2at6native29vectorized_elementwise_kernelILi4ENS0_13BinaryFunctorIdddZZZNS0_19minimum_kernel_cudaERNS_18TensorIteratorBaseEENKUlvE0_clEvENKUlvE_clEvEUlddE_EESt5arrayIPcLm3EEEEviT0_T1_,@"STO_CUDA_ENTRY STV_DEFAULT"
_ZN2at6native29vectorized_elementwise_kernelILi4ENS0_13BinaryFunctorIdddZZZNS0_19minimum_kernel_cudaERNS_18TensorIteratorBaseEENKUlvE0_clEvENKUlvE_clEvEUlddE_EESt5arrayIPcLm3EEEEviT0_T1_:
.text._ZN2at6native29vectorized_elementwise_kernelILi4ENS0_13BinaryFunctorIdddZZZNS0_19minimum_kernel_cudaERNS_18TensorIteratorBaseEENKUlvE0_clEvENKUlvE_clEvEUlddE_EESt5arrayIPcLm3EEEEviT0_T1_:
        /* <DEDUP_REMOVED lines=45> */
.L_x_17942:
[----:B------:R-:W-:Y:S05]  /*02d0*/  BSYNC B0 ;  /* 0x0000000000007941 */ /* 0x000fea0003800000 */
.L_x_17941:
        /* <DEDUP_REMOVED lines=16> */
.L_x_17944:
[----:B------:R-:W-:Y:S05]  /*03e0*/  BSYNC B0 ;  /* 0x0000000000007941 */ /* 0x000fea0003800000 */
.L_x_17943:
        /* <DEDUP_REMOVED lines=16> */
.L_x_17946:
[----:B------:R-:W-:Y:S05]  /*04f0*/  BSYNC B0 ;  /* 0x0000000000007941 */ /* 0x000fea0003800000 */
.L_x_17945:
        /* <DEDUP_REMOVED lines=16> */
.L_x_17948:
[----:B------:R-:W-:Y:S05]  /*0600*/  BSYNC B0 ;  /* 0x0000000000007941 */ /* 0x000fea0003800000 */
.L_x_17947:
        /* <DEDUP_REMOVED lines=15> */
.L_x_17950:
[----:B------:R-:W-:Y:S05]  /*0700*/  BSYNC B0 ;  /* 0x0000000000007941 */ /* 0x000fea0003800000 */
.L_x_17949:
        /* <DEDUP_REMOVED lines=16> */
.L_x_17952:
[----:B------:R-:W-:Y:S05]  /*0810*/  BSYNC B0 ;  /* 0x0000000000007941 */ /* 0x000fea0003800000 */
.L_x_17951:
        /* <DEDUP_REMOVED lines=16> */
.L_x_17954:
[----:B------:R-:W-:Y:S05]  /*0920*/  BSYNC B0 ;  /* 0x0000000000007941 */ /* 0x000fea0003800000 */
.L_x_17953:
        /* <DEDUP_REMOVED lines=15> */
.L_x_17956:
[----:B------:R-:W-:Y:S05]  /*0a20*/  BSYNC B0 ;  /* 0x0000000000007941 */ /* 0x000fea0003800000 */
.L_x_17955:
[----:B------:R-:W-:Y:S04]  /*0a30*/  STG.E.128 desc[UR4][R36.64], R32 ;  /* 0x0000002024007986 */ /* 0x000fe8000c101d04 */
[----:B------:R-:W-:Y:S04]  /*0a40*/  STG.E.128 desc[UR4][R36.64+0x10], R28 ;  /* 0x0000101c24007986 */ /* 0x000fe8000c101d04 */
[----:B------:R-:W-:Y:S04]  /*0a50*/  STG.E.128 desc[UR4][R36.64+0x1000], R24 ;  /* 0x0010001824007986 */ /* 0x000fe8000c101d04 */
[----:B------:R-:W-:Y:S01]  /*0a60*/  STG.E.128 desc[UR4][R36.64+0x1010], R20 ;  /* 0x0010101424007986 */ /* 0x000fe2000c101d04 */
[----:B------:R-:W-:Y:S05]  /*0a70*/  EXIT ;  /* 0x000000000000794d */ /* 0x000fea0003800000 */
.L_x_17940:
        /* <DEDUP_REMOVED lines=108> */
.L_x_17958:
[----:B------:R-:W-:Y:S05]  /*1140*/  BSYNC B0 ;  /* 0x0000000000007941 */ /* 0x000fea0003800000 */
.L_x_17957:
        /* <DEDUP_REMOVED lines=18> */
.L_x_17960:
[----:B------:R-:W-:Y:S05]  /*1270*/  BSYNC B0 ;  /* 0x0000000000007941 */ /* 0x000fea0003800000 */
.L_x_17959:
        /* <DEDUP_REMOVED lines=18> */
.L_x_17962:
[----:B------:R-:W-:Y:S05]  /*13a0*/  BSYNC B0 ;  /* 0x0000000000007941 */ /* 0x000fea0003800000 */
.L_x_17961:
        /* <DEDUP_REMOVED lines=18> */
.L_x_17964:
[----:B------:R-:W-:Y:S05]  /*14d0*/  BSYNC B0 ;  /* 0x0000000000007941 */ /* 0x000fea0003800000 */
.L_x_17963:
        /* <DEDUP_REMOVED lines=28> */
.L_x_17966:
[----:B------:R-:W-:Y:S05]  /*16a0*/  BSYNC B0 ;  /* 0x0000000000007941 */ /* 0x000fea0003800000 */
.L_x_17965:
        /* <DEDUP_REMOVED lines=16> */
.L_x_17968:
[----:B------:R-:W-:Y:S05]  /*17b0*/  BSYNC B0 ;  /* 0x0000000000007941 */ /* 0x000fea0003800000 */
.L_x_17967:
        /* <DEDUP_REMOVED lines=16> */
.L_x_17970:
[----:B------:R-:W-:Y:S05]  /*18c0*/  BSYNC B0 ;  /* 0x0000000000007941 */ /* 0x000fea0003800000 */
.L_x_17969:
        /* <DEDUP_REMOVED lines=16> */
.L_x_17972:
[----:B------:R-:W-:Y:S05]  /*19d0*/  BSYNC B0 ;  /* 0x0000000000007941 */ /* 0x000fea0003800000 */
.L_x_17971:
        /* <DEDUP_REMOVED lines=18> */
.L_x_17975:
[----:B------:R-:W-:-:S13]  /*1b00*/  ISETP.GE.AND P0, PT, R35, R32, PT ;  /* 0x000000202300720c */ /* 0x000fda0003f06270 */
[----:B------:R-:W-:Y:S05]  /*1b10*/  @P0 BRA `(.L_x_17977) ;  /* 0x0000000000300947 */ /* 0x000fea0003800000 */
[----:B-1----:R-:W1:Y:S01]  /*1b20*/  LDC.64 R2, c[0x0][0x218] ;  /* 0x00008600ff027b82 */ /* 0x002e620000000a00 */
[----:B------:R-:W-:Y:S01]  /*1b30*/  IMAD.IADD R7, R0, 0x1, R35 ;  /* 0x0000000100077824 */ /* 0x000fe200078e0223 */
[----:B------:R-:W-:-:S03]  /*1b40*/  IADD3 R35, R35, 0x80, RZ ;  /* 0x0000008023237810 */ /* 0x000fc60007ffe0ff */
[----:B-1----:R-:W-:-:S05]  /*1b50*/  IMAD.WIDE.U32 R2, R7, 0x8, R2 ;  /* 0x0000000807027825 */ /* 0x002fca00078e0002 */
[----:B------:R2:W-:Y:S02]  /*1b60*/  STG.E.64 desc[UR4][R2.64], R22 ;  /* 0x0000001602007986 */ /* 0x0005e4000c101b04 */
.L_x_17976:
[----:B------:R-:W-:-:S13]  /*1b70*/  ISETP.GE.AND P0, PT, R35, R32, PT ;  /* 0x000000202300720c */ /* 0x000fda0003f06270 */
[----:B------:R-:W-:Y:S05]  /*1b80*/  @P0 BRA `(.L_x_17978) ;  /* 0x0000000000340947 */ /* 0x000fea0003800000 */
[----:B-12---:R-:W1:Y:S01]  /*1b90*/  LDC.64 R2, c[0x0][0x218] ;  /* 0x00008600ff027b82 */ /* 0x006e620000000a00 */
[----:B------:R-:W-:Y:S02]  /*1ba0*/  IMAD.IADD R7, R0, 0x1, R35 ;  /* 0x0000000100077824 */ /* 0x000fe400078e0223 */
[----:B------:R-:W-:Y:S02]  /*1bb0*/  VIADD R35, R35, 0x80 ;  /* 0x0000008023237836 */ /* 0x000fe40000000000 */
[----:B-1----:R-:W-:-:S05]  /*1bc0*/  IMAD.WIDE.U32 R2, R7, 0x8, R2 ;  /* 0x0000000807027825 */ /* 0x002fca00078e0002 */
[----:B------:R2:W-:Y:S02]  /*1bd0*/  STG.E.64 desc[UR4][R2.64], R4 ;  /* 0x0000000402007986 */ /* 0x0005e4000c101b04 */
.L_x_17977:
        /* <DEDUP_REMOVED lines=8> */
.L_x_17978:
[----:B------:R-:W-:Y:S05]  /*1c60*/  BSYNC B1 ;  /* 0x0000000000017941 */ /* 0x000fea0003800000 */
.L_x_17974:
[----:B------:R-:W-:-:S13]  /*1c70*/  ISETP.GE.AND P0, PT, R35, R32, PT ;  /* 0x000000202300720c */ /* 0x000fda0003f06270 */
[----:B-123--:R-:W1:Y:S01]  /*1c80*/  @!P0 LDC.64 R2, c[0x0][0x218] ;  /* 0x00008600ff028b82 */ /* 0x00ee620000000a00 */
[----:B------:R-:W-:Y:S01]  /*1c90*/  @!P0 IMAD.IADD R5, R0, 0x1, R35 ;  /* 0x0000000100058824 */ /* 0x000fe200078e0223 */
[----:B------:R-:W-:-:S03]  /*1ca0*/  @!P0 IADD3 R35, R35, 0x80, RZ ;  /* 0x0000008023238810 */ /* 0x000fc60007ffe0ff */
[----:B-1----:R-:W-:-:S05]  /*1cb0*/  @!P0 IMAD.WIDE.U32 R2, R5, 0x8, R2 ;  /* 0x0000000805028825 */ /* 0x002fca00078e0002 */
[----:B------:R3:W-:Y:S02]  /*1cc0*/  @!P0 STG.E.64 desc[UR4][R2.64], R12 ;  /* 0x0000000c02008986 */ /* 0x0007e4000c101b04 */
.L_x_17979:
[----:B------:R-:W-:Y:S05]  /*1cd0*/  BSYNC B0 ;  /* 0x0000000000007941 */ /* 0x000fea0003800000 */
.L_x_17973:
        /* <DEDUP_REMOVED lines=8> */
.L_x_17980:
        /* <DEDUP_REMOVED lines=10> */
.L_x_42269:


//--------------------- .text._ZN2at6native29vectorized_elementwise_kernelILi8ENS0_13BinaryFunctorIdddZZZNS0_19minimum_kernel_cudaERNS_18TensorIteratorBaseEENKUlvE0_clEvENKUlvE_clEvEUlddE_EESt5arrayIPcLm3EEEEviT0_T1_ --------------------------
	.section	.text._ZN2at6native29vectorized_elementwise_kernelILi8ENS0_13BinaryFunctorIdddZZZNS0_19minimum_kernel_cudaERNS_18TensorIteratorBaseEENKUlvE0_clEvENKUlvE_clEvEUlddE_EESt5arrayIPcLm3EEEEviT0_T1_,"ax",@progbits
	.align	128
        .global         _ZN2at6native29vectorized_elementwise_kernelILi8ENS0_13BinaryFunctorIdddZZZNS0_19minimum_kernel_cudaERNS_18TensorIteratorBaseEENKUlvE0_clEvENKUlvE_clEvEUlddE_EESt5arrayIPcLm3EEEEviT0_T1_
        .type           _ZN2at6native29vectorized_elementwise_kernelILi8ENS0_13BinaryFunctorIdddZZZNS0_19minimum_kernel_cudaERNS_18TensorIteratorBaseEENKUlvE0_clEvENKUlvE_clEvEUlddE_EESt5arrayIPcLm3EEEEviT0_T1_,@function
        .size           _ZN2at6native29vectorized_elementwise_kernelILi8ENS0_13BinaryFunctorIdddZZZNS0_19minimum_kernel_cudaERNS_18TensorIteratorBaseEENKUlvE0_clEvENKUlvE_clEvEUlddE_EESt5arrayIPcLm3EEEEviT0_T1_,(.L_x_42270 - _ZN2at6native29vectorized_elementwise_kernelILi8ENS0_13BinaryFunctorIdddZZZNS0_19minimum_kernel_cudaERNS_18TensorIteratorBaseEENKUlvE0_clEvENKUlvE_clEvEUlddE_EESt5arrayIPcLm3EEEEviT0_T1_)
        .other          _ZN2at6native29vectorized_elementwise_kernelILi8ENS0_13BinaryFunctorIdddZZZNS0_19minimum_kernel_cudaERNS_18TensorIteratorBaseEENKUlvE0_clEvENKUlvE_clEvEUlddE_EESt5arrayIPcLm3EEEEviT0_T1_,@"STO_CUDA_ENTRY STV_DEFAULT"
_ZN2at6native29vectorized_elementwise_kernelILi8ENS0_13BinaryFunctorIdddZZZNS0_19minimum_kernel_cudaERNS_18TensorIteratorBaseEENKUlvE0_clEvENKUlvE_clEvEUlddE_EESt5arrayIPcLm3EEEEviT0_T1_:
.text._ZN2at6native29vectorized_elementwise_kernelILi8ENS0_13BinaryFunctorIdddZZZNS0_19minimum_kernel_cudaERNS_18TensorIteratorBaseEENKUlvE0_clEvENKUlvE_clEvEUlddE_EESt5arrayIPcLm3EEEEviT0_T1_:
        /* <DEDUP_REMOVED lines=45> */
.L_x_17983:
[----:B------:R-:W-:Y:S05]  /*02d0*/  BSYNC B0 ;  /* 0x0000000000007941 */ /* 0x000fea0003800000 */
.L_x_17982:
        /* <DEDUP_REMOVED lines=16> */
.L_x_17985:
[----:B------:R-:W-:Y:S05]  /*03e0*/  BSYNC B0 ;  /* 0x0000000000007941 */ /* 0x000fea0003800000 */
.L_x_17984:
        /* <DEDUP_REMOVED lines=16> */
.L_x_17987:
[----:B------:R-:W-:Y:S05]  /*04f0*/  BSYNC B0 ;  /* 0x0000000000007941 */ /* 0x000fea0003800000 */
.L_x_17986:
        /* <DEDUP_REMOVED lines=16> */
.L_x_17989:
[----:B------:R-:W-:Y:S05]  /*0600*/  BSYNC B0 ;  /* 0x0000000000007941 */ /* 0x000fea0003800000 */
.L_x_17988:
        /* <DEDUP_REMOVED lines=15> */
.L_x_17991:
[----:B------:R-:W-:Y:S05]  /*0700*/  BSYNC B0 ;  /* 0x0000000000007941 */ /* 0x000fea0003800000 */
.L_x_17990:
        /* <DEDUP_REMOVED lines=16> */
.L_x_17993:
[----:B------:R-:W-:Y:S05]  /*0810*/  BSYNC B0 ;  /* 0x0000000000007941 */ /* 0x000fea0003800000 */
.L_x_17992:
        /* <DEDUP_REMOVED lines=16> */
.L_x_17995:
[----:B------:R-:W-:Y:S05]  /*0920*/  BSYNC B0 ;  /* 0x0000000000007941 */ /* 0x000fea0003800000 */
.L_x_17994:
        /* <DEDUP_REMOVED lines=15> */
.L_x_17997:
[----:B------:R-:W-:Y:S05]  /*0a20*/  BSYNC B0 ;  /* 0x0000000000007941 */ /* 0x000fea0003800000 */
.L_x_17996:
[----:B------:R-:W-:Y:S04]  /*0a30*/  STG.E.128 desc[UR4][R36.64], R32 ;  /* 0x0000002024007986 */ /* 0x000fe8000c101d04 */
[----:B------:R-:W-:Y:S04]  /*0a40*/  STG.E.128 desc[UR4][R36.64+0x10], R28 ;  /* 0x0000101c24007986 */ /* 0x000fe8000c101d04 */
[----:B------:R-:W-:Y:S04]  /*0a50*/  STG.E.128 desc[UR4][R36.64+0x20], R24 ;  /* 0x0000201824007986 */ /* 0x000fe8000c101d04 */
[----:B------:R-:W-:Y:S01]  /*0a60*/  STG.E.128 desc[UR4][R36.64+0x30], R20 ;  /* 0x0000301424007986 */ /* 0x000fe2000c101d04 */
[----:B------:R-:W-:Y:S05]  /*0a70*/  EXIT ;  /* 0x000000000000794d */ /* 0x000fea0003800000 */
.L_x_17981:
        /* <DEDUP_REMOVED lines=108> */
.L_x_17999:
[----:B------:R-:W-:Y:S05]  /*1140*/  BSYNC B0 ;  /* 0x0000000000007941 */ /* 0x000fea0003800000 */
.L_x_17998:
        /* <DEDUP_REMOVED lines=18> */
.L_x_18001:
[----:B------:R-:W-:Y:S05]  /*1270*/  BSYNC B0 ;  /* 0x0000000000007941 */ /* 0x000fea0003800000 */
.L_x_18000:
        /* <DEDUP_REMOVED lines=18> */
.L_x_18003:
[----:B------:R-:W-:Y:S05]  /*13a0*/  BSYNC B0 ;  /* 0x0000000000007941 */ /* 0x000fea0003800000 */
.L_x_18002:
        /* <DEDUP_REMOVED lines=18> */
.L_x_18005:
[----:B------:R-:W-:Y:S05]  /*14d0*/  BSYNC B0 ;  /* 0x0000000000007941 */ /* 0x000fea0003800000 */
.L_x_18004:
        /* <DEDUP_REMOVED lines=28> */
.L_x_18007:
[----:B------:R-:W-:Y:S05]  /*16a0*/  BSYNC B0 ;  /* 0x0000000000007941 */ /* 0x000fea0003800000 */
.L_x_18006:
        /* <DEDUP_REMOVED lines=16> */
.L_x_18009:
[----:B------:R-:W-:Y:S05]  /*17b0*/  BSYNC B0 ;  /* 0x0000000000007941 */ /* 0x000fea0003800000 */
.L_x_18008:
        /* <DEDUP_REMOVED lines=16> */
.L_x_18011:
[----:B------:R-:W-:Y:S05]  /*18c0*/  BSYNC B0 ;  /* 0x0000000000007941 */ /* 0x000fea0003800000 */
.L_x_18010:
        /* <DEDUP_REMOVED lines=16> */
.L_x_18013:
[----:B------:R-:W-:Y:S05]  /*19d0*/  BSYNC B0 ;  /* 0x0000000000007941 */ /* 0x000fea0003800000 */
.L_x_18012:
        /* <DEDUP_REMOVED lines=18> */
.L_x_18016:
[----:B------:R-:W-:-:S13]  /*1b00*/  ISETP.GE.AND P0, PT, R35, R32, PT ;  /* 0x000000202300720c */ /* 0x000fda0003f06270 */
[----:B------:R-:W-:Y:S05]  /*1b10*/  @P0 BRA `(.L_x_18018) ;  /* 0x0000000000300947 */ /* 0x000fea0003800000 */
[----:B-1----:R-:W1:Y:S01]  /*1b20*/  LDC.64 R2, c[0x0][0x218] ;  /* 0x00008600ff027b82 */ /* 0x002e620000000a00 */
[----:B------:R-:W-:Y:S01]  /*1b30*/  IMAD.IADD R7, R0, 0x1, R35 ;  /* 0x0000000100077824 */ /* 0x000fe200078e0223 */
[----:B------:R-:W-:-:S03]  /*1b40*/  IADD3 R35, R35, 0x80, RZ ;  /* 0x0000008023237810 */ /* 0x000fc60007ffe0ff */
[----:B-1----:R-:W-:-:S05]  /*1b50*/  IMAD.WIDE.U32 R2, R7, 0x8, R2 ;  /* 0x0000000807027825 */ /* 0x002fca00078e0002 */
[----:B------:R2:W-:Y:S02]  /*1b60*/  STG.E.64 desc[UR4][R2.64], R22 ;  /* 0x0000001602007986 */ /* 0x0005e4000c101b04 */
.L_x_18017:
[----:B------:R-:W-:-:S13]  /*1b70*/  ISETP.GE.AND P0, PT, R35, R32, PT ;  /* 0x000000202300720c */ /* 0x000fda0003f06270 */
[----:B------:R-:W-:Y:S05]  /*1b80*/  @P0 BRA `(.L_x_18019) ;  /* 0x0000000000340947 */ /* 0x000fea0003800000 */
[----:B-12---:R-:W1:Y:S01]  /*1b90*/  LDC.64 R2, c[0x0][0x218] ;  /* 0x00008600ff027b82 */ /* 0x006e620000000a00 */
[----:B------:R-:W-:Y:S02]  /*1ba0*/  IMAD.IADD R7, R0, 0x1, R35 ;  /* 0x0000000100077824 */ /* 0x000fe400078e0223 */
[----:B------:R-:W-:Y:S02]  /*1bb0*/  VIADD R35, R35, 0x80 ;  /* 0x0000008023237836 */ /* 0x000fe40000000000 */
[----:B-1----:R-:W-:-:S05]  /*1bc0*/  IMAD.WIDE.U32 R2, R7, 0x8, R2 ;  /* 0x0000000807027825 */ /* 0x002fca00078e0002 */
[----:B------:R2:W-:Y:S02]  /*1bd0*/  STG.E.64 desc[UR4][R2.64], R4 ;  /* 0x0000000402007986 */ /* 0x0005e4000c101b04 */
.L_x_18018:
        /* <DEDUP_REMOVED lines=8> */
.L_x_18019:
[----:B------:R-:W-:Y:S05]  /*1c60*/  BSYNC B1 ;  /* 0x0000000000017941 */ /* 0x000fea0003800000 */
.L_x_18015:
[----:B------:R-:W-:-:S13]  /*1c70*/  ISETP.GE.AND P0, PT, R35, R32, PT ;  /* 0x000000202300720c */ /* 0x000fda0003f06270 */
[----:B-123--:R-:W1:Y:S01]  /*1c80*/  @!P0 LDC.64 R2, c[0x0][0x218] ;  /* 0x00008600ff028b82 */ /* 0x00ee620000000a00 */
[----:B------:R-:W-:Y:S01]  /*1c90*/  @!P0 IMAD.IADD R5, R0, 0x1, R35 ;  /* 0x0000000100058824 */ /* 0x000fe200078e0223 */
[----:B------:R-:W-:-:S03]  /*1ca0*/  @!P0 IADD3 R35, R35, 0x80, RZ ;  /* 0x0000008023238810 */ /* 0x000fc60007ffe0ff */
[----:B-1----:R-:W-:-:S05]  /*1cb0*/  @!P0 IMAD.WIDE.U32 R2, R5, 0x8, R2 ;  /* 0x0000000805028825 */ /* 0x002fca00078e0002 */
[----:B------:R3:W-:Y:S02]  /*1cc0*/  @!P0 STG.E.64 desc[UR4][R2.64], R12 ;  /* 0x0000000c02008986 */ /* 0x0007e4000c101b04 */
.L_x_18020:
[----:B------:R-:W-:Y:S05]  /*1cd0*/  BSYNC B0 ;  /* 0x0000000000007941 */ /* 0x000fea0003800000 */
.L_x_18014:
        /* <DEDUP_REMOVED lines=8> */
.L_x_18021:
        /* <DEDUP_REMOVED lines=10> */
.L_x_42270:


//--------------------- .text._ZN2at6native18elementwise_kernelILi128ELi4EZNS0_15gpu_kernel_implINS0_13AUnaryFunctorIsssZZZNS0_19minimum_kernel_cudaERNS_18TensorIteratorBaseEENKUlvE_clEvENKUlvE3_clEvEUlssE_EEEEvS5_RKT_EUliE_EEviT1_ --------------------------
	.section	.text._ZN2at6native18elementwise_kernelILi128ELi4EZNS0_15gpu_kernel_implINS0_13AUnaryFunctorIsssZZZNS0_19minimum_kernel_cudaERNS_18TensorIteratorBaseEENKUlvE_clEvENKUlvE3_clEvEUlssE_EEEEvS5_RKT_EUliE_EEviT1_,"ax",@progbits
	.align	128
        .global         _ZN2at6native18elementwise_kernelILi128ELi4EZNS0_15gpu_kernel_implINS0_13AUnaryFunctorIsssZZZNS0_19minimum_kernel_cudaERNS_18TensorIteratorBaseEENKUlvE_clEvENKUlvE3_clEvEUlssE_EEEEvS5_RKT_EUliE_EEviT1_
        .type           _ZN2at6native18elementwise_kernelILi128ELi4EZNS0_15gpu_kernel_implINS0_13AUnaryFunctorIsssZZZNS0_19minimum_kernel_cudaERNS_18TensorIteratorBaseEENKUlvE_clEvENKUlvE3_clEvEUlssE_EEEEvS5_RKT_EUliE_EEviT1_,@function
        .size           _ZN2at6native18elementwise_kernelILi128ELi4EZNS0_15gpu_kernel_implINS0_13AUnaryFunctorIsssZZZNS0_19minimum_kernel_cudaERNS_18TensorIteratorBaseEENKUlvE_clEvENKUlvE3_clEvEUlssE_EEEEvS5_RKT_EUliE_EEviT1_,(.L_x_42271 - _ZN2at6native18elementwise_kernelILi128ELi4EZNS0_15gpu_kernel_implINS0_13AUnaryFunctorIsssZZZNS0_19minimum_kernel_cudaERNS_18TensorIteratorBaseEENKUlvE_clEvENKUlvE3_clEvEUlssE_EEEEvS5_RKT_EUliE_EEviT1_)
        .other          _ZN2at6native18elementwise_kernelILi128ELi4EZNS0_15gpu_kernel_implINS0_13AUnaryFunctorIsssZZZNS0_19minimum_kernel_cudaERNS_18TensorIteratorBaseEENKUlvE_clEvENKUlvE3_clEvEUlssE_EEEEvS5_RKT_EUliE_EEviT1_,@"STO_CUDA_ENTRY STV_DEFAULT"
_ZN2at6native18elementwise_kernelILi128ELi4EZNS0_15gpu_kernel_implINS0_13AUnaryFunctorIsssZZZNS0_19minimum_kernel_cudaERNS_18TensorIteratorBaseEENKUlvE_clEvENKUlvE3_clEvEUlssE_EEEEvS5_RKT_EUliE_EEviT1_:
.text._ZN2at6native18elementwise_kernelILi128ELi4EZNS0_15gpu_kernel_implINS0_13AUnaryFunctorIsssZZZNS0_19minimum_kernel_cudaERNS_18TensorIteratorBaseEENKUlvE_clEvENKUlvE3_clEvEUlssE_EEEEvS5_RKT_EUliE_EEviT1_:
        /* <DEDUP_REMOVED lines=36> */
[C---:B------:R-:W-:Y:S02]  /*0240*/  IMAD R16, R4.reuse, UR6, RZ ;  /* 0x0000000604107c24 */ /* 0x040fe4000f8e02ff */
[----:B------:R-:W-:Y:S02]  /*0250*/  IMAD R0, R4, UR7, RZ ;  /* 0x0000000704007c24 */ /* 0x000fe4000f8e02ff */
        /* <DEDUP_REMOVED lines=277> */
.L_x_18024:
        /* <DEDUP_REMOVED lines=18> */
[----:B------:R0:W5:Y:S01]  /*14d0*/  LDG.E.S8 R0, desc[UR36][R2.64] ;  /* 0x0000002402007981 */ /* 0x000162000c1e1300 */
[----:B------:R-:W-:Y:S05]  /*14e0*/  BRA `(.L_x_18030) ;  /* 0x0000000c005c7947 */ /* 0x000fea0003800000 */
.L_x_18028:
[----:B------:R0:W5:Y:S01]  /*14f0*/  LDG.E.U8 R0, desc[UR36][R2.64] ;  /* 0x0000002402007981 */ /* 0x000162000c1e1100 */
[----:B------:R-:W-:Y:S05]  /*1500*/  BRA `(.L_x_18030) ;  /* 0x0000000c00547947 */ /* 0x000fea0003800000 */
.L_x_18027:
[----:B------:R-:W-:-:S13]  /*1510*/  ISETP.NE.AND P0, PT, R4, 0x2, PT ;  /* 0x000000020400780c */ /* 0x000fda0003f05270 */
[----:B------:R-:W-:Y:S05]  /*1520*/  @!P0 BRA `(.L_x_18031) ;  /* 0x0000000000208947 */ /* 0x000fea0003800000 */
[----:B------:R-:W-:-:S13]  /*1530*/  ISETP.NE.AND P0, PT, R4, 0x3, PT ;  /* 0x000000030400780c */ /* 0x000fda0003f05270 */
[----:B------:R-:W-:Y:S05]  /*1540*/  @!P0 BRA `(.L_x_18032) ;  /* 0x0000000000108947 */ /* 0x000fea0003800000 */
[----:B------:R-:W-:-:S13]  /*1550*/  ISETP.NE.AND P0, PT, R4, 0x4, PT ;  /* 0x000000040400780c */ /* 0x000fda0003f05270 */
[----:B------:R-:W-:Y:S05]  /*1560*/  @P0 BRA `(.L_x_18029) ;  /* 0x0000000800e80947 */ /* 0x000fea0003800000 */
[----:B------:R0:W5:Y:S01]  /*1570*/  LDG.E.U16 R0, desc[UR36][R2.64] ;  /* 0x0000002402007981 */ /* 0x000162000c1e1500 */
[----:B------:R-:W-:Y:S05]  /*1580*/  BRA `(.L_x_18030) ;  /* 0x0000000c00347947 */ /* 0x000fea0003800000 */
.L_x_18032:
[----:B------:R0:W5:Y:S01]  /*1590*/  LDG.E.U16 R0, desc[UR36][R2.64] ;  /* 0x0000002402007981 */ /* 0x000162000c1e1500 */
[----:B------:R-:W-:Y:S05]  /*15a0*/  BRA `(.L_x_18030) ;  /* 0x0000000c002c7947 */ /* 0x000fea0003800000 */
.L_x_18031:
[----:B------:R0:W5:Y:S01]  /*15b0*/  LDG.E.U16 R0, desc[UR36][R2.64] ;  /* 0x0000002402007981 */ /* 0x000162000c1e1500 */
[----:B------:R-:W-:Y:S05]  /*15c0*/  BRA `(.L_x_18030) ;  /* 0x0000000c00247947 */ /* 0x000fea0003800000 */
.L_x_18026:
[----:B------:R-:W-:-:S13]  /*15d0*/  ISETP.GT.AND P0, PT, R4, 0x6, PT ;  /* 0x000000060400780c */ /* 0x000fda0003f04270 */
[----:B------:R-:W-:Y:S05]  /*15e0*/  @P0 BRA `(.L_x_18033) ;  /* 0x0000000000300947 */ /* 0x000fea0003800000 */
[----:B------:R-:W-:-:S13]  /*15f0*/  ISETP.NE.AND P0, PT, R4, 0x5, PT ;  /* 0x000000050400780c */ /* 0x000fda0003f05270 */
[----:B------:R-:W-:Y:S05]  /*1600*/  @!P0 BRA `(.L_x_18034) ;  /* 0x0000000000148947 */ /* 0x000fea0003800000 */
[----:B------:R-:W-:-:S13]  /*1610*/  ISETP.NE.AND P0, PT, R4, 0x6, PT ;  /* 0x000000060400780c */ /* 0x000fda0003f05270 */
[----:B------:R-:W-:Y:S05]  /*1620*/  @P0 BRA `(.L_x_18029) ;  /* 0x0000000800b80947 */ /* 0x000fea0003800000 */
[----:B------:R-:W2:Y:S02]  /*1630*/  LDG.E R2, desc[UR36][R2.64] ;  /* 0x0000002402027981 */ /* 0x000ea4000c1e1900 */
[----:B--2---:R0:W1:Y:S01]  /*1640*/  F2I.FTZ.TRUNC.NTZ R0, R2 ;  /* 0x0000000200007305 */ /* 0x004062000021f100 */
[----:B------:R-:W-:Y:S05]  /*1650*/  BRA `(.L_x_18030) ;  /* 0x0000000c00007947 */ /* 0x000fea0003800000 */
.L_x_18034:
[----:B------:R-:W2:Y:S02]  /*1660*/  LDG.E.U16 R4, desc[UR36][R2.64] ;  /* 0x0000002402047981 */ /* 0x000ea4000c1e1500 */
[----:B--2---:R-:W-:-:S06]  /*1670*/  HADD2.F32 R4, -RZ, R4.H0_H0 ;  /* 0x20000004ff047230 */ /* 0x004fcc0000004100 */
[----:B------:R-:W0:Y:S02]  /*1680*/  F2I.FTZ.TRUNC.NTZ R4, R4 ;  /* 0x0000000400047305 */ /* 0x000e24000021f100 */
[----:B0-----:R-:W-:Y:S01]  /*1690*/  PRMT R0, R4, 0x7610, R0 ;  /* 0x0000761004007816 */ /* 0x001fe20000000000 */
[----:B------:R-:W-:Y:S06]  /*16a0*/  BRA `(.L_x_18030) ;  /* 0x0000000800ec7947 */ /* 0x000fec0003800000 */
.L_x_18033:
[----:B------:R-:W-:-:S13]  /*16b0*/  ISETP.NE.AND P0, PT, R4, 0x7, PT ;  /* 0x000000070400780c */ /* 0x000fda0003f05270 */
[----:B------:R-:W-:Y:S05]  /*16c0*/  @!P0 BRA `(.L_x_18035) ;  /* 0x0000000000308947 */ /* 0x000fea0003800000 */
[----:B------:R-:W-:-:S13]  /*16d0*/  ISETP.NE.AND P0, PT, R4, 0x8, PT ;  /* 0x000000080400780c */ /* 0x000fda0003f05270 */
[----:B------:R-:W-:Y:S05]  /*16e0*/  @!P0 BRA `(.L_x_18036) ;  /* 0x0000000000148947 */ /* 0x000fea0003800000 */
[----:B------:R-:W-:-:S13]  /*16f0*/  ISETP.NE.AND P0, PT, R4, 0x9, PT ;  /* 0x000000090400780c */ /* 0x000fda0003f05270 */
[----:B------:R-:W-:Y:S05]  /*1700*/  @P0 BRA `(.L_x_18029) ;  /* 0x0000000800800947 */ /* 0x000fea0003800000 */
[----:B------:R-:W2:Y:S02]  /*1710*/  LDG.E R2, desc[UR36][R2.64] ;  /* 0x0000002402027981 */ /* 0x000ea4000c1e1900 */
[----:B--2---:R0:W1:Y:S01]  /*1720*/  F2I.FTZ.TRUNC.NTZ R0, R2 ;  /* 0x0000000200007305 */ /* 0x004062000021f100 */
[----:B------:R-:W-:Y:S05]  /*1730*/  BRA `(.L_x_18030) ;  /* 0x0000000800c87947 */ /* 0x000fea0003800000 */
.L_x_18036:
[----:B------:R-:W2:Y:S02]  /*1740*/  LDG.E.U16 R2, desc[UR36][R2.64] ;  /* 0x0000002402027981 */ /* 0x000ea4000c1e1500 */
[----:B--2---:R-:W-:-:S06]  /*1750*/  HADD2.F32 R4, -RZ, R2.H0_H0 ;  /* 0x20000002ff047230 */ /* 0x004fcc0000004100 */
[----:B------:R-:W0:Y:S02]  /*1760*/  F2I.FTZ.TRUNC.NTZ R4, R4 ;  /* 0x0000000400047305 */ /* 0x000e24000021f100 */
[----:B0-----:R-:W-:Y:S01]  /*1770*/  PRMT R0, R4, 0x7610, R0 ;  /* 0x0000761004007816 */ /* 0x001fe20000000000 */
[----:B------:R-:W-:Y:S06]  /*1780*/  BRA `(.L_x_18030) ;  /* 0x0000000800b47947 */ /* 0x000fec0003800000 */
.L_x_18035:
[----:B------:R-:W2:Y:S02]  /*1790*/  LDG.E.64 R2, desc[UR36][R2.64] ;  /* 0x0000002402027981 */ /* 0x000ea4000c1e1b00 */
[----:B--2---:R0:W1:Y:S01]  /*17a0*/  F2I.F64.TRUNC R0, R2 ;  /* 0x0000000200007311 */ /* 0x004062000030d100 */
[----:B------:R-:W-:Y:S05]  /*17b0*/  BRA `(.L_x_18030) ;  /* 0x0000000800a87947 */ /* 0x000fea0003800000 */
.L_x_18025:
        /* <DEDUP_REMOVED lines=10> */
[----:B------:R-:W-:Y:S01]  /*1860*/  SEL R0, RZ, 0x1, !P0 ;  /* 0x00000001ff007807 */ /* 0x000fe20004000000 */
[----:B------:R-:W-:Y:S08]  /*1870*/  BRA `(.L_x_18030) ;  /* 0x0000000800787947 */ /* 0x000ff00003800000 */
.L_x_18039:
[----:B------:R-:W2:Y:S02]  /*1880*/  LDG.E.64 R2, desc[UR36][R2.64] ;  /* 0x0000002402027981 */ /* 0x000ea4000c1e1b00 */
[----:B--2---:R3:W4:Y:S01]  /*1890*/  F2I.F64.TRUNC R0, R2 ;  /* 0x0000000200007311 */ /* 0x004722000030d100 */
[----:B------:R-:W-:Y:S05]  /*18a0*/  BRA `(.L_x_18030) ;  /* 0x00000008006c7947 */ /* 0x000fea0003800000 */
.L_x_18038:
        /* <DEDUP_REMOVED lines=24> */
[----:B------:R-:W-:-:S06]  /*1a30*/  LOP3.LUT R5, R5, 0x80000000, R0, 0xf8, !PT ;  /* 0x8000000005057812 */ /* 0x000fcc00078ef800 */
[----:B------:R-:W0:Y:S02]  /*1a40*/  F2I.FTZ.TRUNC.NTZ R5, R5 ;  /* 0x0000000500057305 */ /* 0x000e24000021f100 */
[----:B0-----:R-:W-:Y:S01]  /*1a50*/  PRMT R0, R5, 0x7610, R0 ;  /* 0x0000761005007816 */ /* 0x001fe20000000000 */
[----:B------:R-:W-:Y:S06]  /*1a60*/  BRA `(.L_x_18030) ;  /* 0x0000000400fc7947 */ /* 0x000fec0003800000 */
.L_x_18041:
        /* <DEDUP_REMOVED lines=11> */
[----:B------:R-:W-:-:S06]  /*1b20*/  LOP3.LUT R4, R4, 0x80000000, R5, 0xf8, !PT ;  /* 0x8000000004047812 */ /* 0x000fcc00078ef805 */
[----:B------:R-:W0:Y:S02]  /*1b30*/  F2I.FTZ.TRUNC.NTZ R4, R4 ;  /* 0x0000000400047305 */ /* 0x000e24000021f100 */
[----:B0-----:R-:W-:Y:S01]  /*1b40*/  PRMT R0, R4, 0x7610, R0 ;  /* 0x0000761004007816 */ /* 0x001fe20000000000 */
[----:B------:R-:W-:Y:S06]  /*1b50*/  BRA `(.L_x_18030) ;  /* 0x0000000400c07947 */ /* 0x000fec0003800000 */
.L_x_18040:
[----:B------:R-:W2:Y:S02]  /*1b60*/  LDG.E.U16 R4, desc[UR36][R2.64] ;  /* 0x0000002402047981 */ /* 0x000ea4000c1e1500 */
[----:B--2---:R-:W-:-:S06]  /*1b70*/  IMAD.U32 R4, R4, 0x10000, RZ ;  /* 0x0001000004047824 */ /* 0x004fcc00078e00ff */
[----:B------:R-:W0:Y:S02]  /*1b80*/  F2I.FTZ.TRUNC.NTZ R4, R4 ;  /* 0x0000000400047305 */ /* 0x000e24000021f100 */
[----:B0-----:R-:W-:Y:S01]  /*1b90*/  PRMT R0, R4, 0x7610, R0 ;  /* 0x0000761004007816 */ /* 0x001fe20000000000 */
[----:B------:R-:W-:Y:S06]  /*1ba0*/  BRA `(.L_x_18030) ;  /* 0x0000000400ac7947 */ /* 0x000fec0003800000 */
.L_x_18037:
        /* <DEDUP_REMOVED lines=10> */
.L_x_18044:
        /* <DEDUP_REMOVED lines=21> */
.L_x_18048:
[----:B------:R-:W-:Y:S05]  /*1da0*/  BSYNC B1 ;  /* 0x0000000000017941 */ /* 0x000fea0003800000 */
.L_x_18047:
[----:B------:R-:W-:Y:S01]  /*1db0*/  IMAD.SHL.U32 R2, R2, 0x100000, RZ ;  /* 0x0010000002027824 */ /* 0x000fe200078e00ff */
[----:B------:R-:W-:-:S04]  /*1dc0*/  LEA R3, R0, 0x3b800000, 0x17 ;  /* 0x3b80000000037811 */ /* 0x000fc800078eb8ff */
[----:B------:R-:W-:-:S07]  /*1dd0*/  LOP3.LUT R4, R3, R2, R4, 0xfe, !PT ;  /* 0x0000000203047212 */ /* 0x000fce00078efe04 */
.L_x_18046:
[----:B------:R-:W-:Y:S05]  /*1de0*/  BSYNC B0 ;  /* 0x0000000000007941 */ /* 0x000fea0003800000 */
.L_x_18045:
[----:B------:R-:W0:Y:S02]  /*1df0*/  F2I.FTZ.TRUNC.NTZ R4, R4 ;  /* 0x0000000400047305 */ /* 0x000e24000021f100 */
[----:B0-----:R-:W-:Y:S01]  /*1e00*/  PRMT R0, R4, 0x7610, R0 ;  /* 0x0000761004007816 */ /* 0x001fe20000000000 */
[----:B------:R-:W-:Y:S06]  /*1e10*/  BRA `(.L_x_18030) ;  /* 0x0000000400107947 */ /* 0x000fec0003800000 */
.L_x_18043:
        /* <DEDUP_REMOVED lines=21> */
.L_x_18052:
[----:B------:R-:W-:Y:S05]  /*1f70*/  BSYNC B1 ;  /* 0x0000000000017941 */ /* 0x000fea0003800000 */
.L_x_18051:
[----:B------:R-:W-:Y:S01]  /*1f80*/  IMAD.SHL.U32 R2, R2, 0x200000, RZ ;  /* 0x0020000002027824 */ /* 0x000fe200078e00ff */
[----:B------:R-:W-:-:S04]  /*1f90*/  LEA R3, R0, 0x37800000, 0x17 ;  /* 0x3780000000037811 */ /* 0x000fc800078eb8ff */
[----:B------:R-:W-:-:S07]  /*1fa0*/  LOP3.LUT R4, R3, R2, R4, 0xfe, !PT ;  /* 0x0000000203047212 */ /* 0x000fce00078efe04 */
.L_x_18050:
[----:B------:R-:W-:Y:S05]  /*1fb0*/  BSYNC B0 ;  /* 0x0000000000007941 */ /* 0x000fea0003800000 */
.L_x_18049:
[----:B------:R-:W0:Y:S02]  /*1fc0*/  F2I.FTZ.TRUNC.NTZ R4, R4 ;  /* 0x0000000400047305 */ /* 0x000e24000021f100 */
[----:B0-----:R-:W-:Y:S01]  /*1fd0*/  PRMT R0, R4, 0x7610, R0 ;  /* 0x0000761004007816 */ /* 0x001fe20000000000 */
[----:B------:R-:W-:Y:S06]  /*1fe0*/  BRA `(.L_x_18030) ;  /* 0x00000000009c7947 */ /* 0x000fec0003800000 */
.L_x_18042:
        /* <DEDUP_REMOVED lines=14> */
.L_x_18056:
[----:B------:R-:W-:Y:S05]  /*20d0*/  BSYNC B0 ;  /* 0x0000000000007941 */ /* 0x000fea0003800000 */
.L_x_18055:
[----:B------:R-:W0:Y:S02]  /*20e0*/  F2I.FTZ.TRUNC.NTZ R4, R4 ;  /* 0x0000000400047305 */ /* 0x000e24000021f100 */
[----:B0-----:R-:W-:Y:S01]  /*20f0*/  PRMT R0, R4, 0x7610, R0 ;  /* 0x0000761004007816 */ /* 0x001fe20000000000 */
[----:B------:R-:W-:Y:S06]  /*2100*/  BRA `(.L_x_18030) ;  /* 0x0000000000547947 */ /* 0x000fec0003800000 */
.L_x_18029:
        /* <DEDUP_REMOVED lines=16> */
.L_x_18057:
[----:B------:R-:W-:Y:S01]  /*2210*/  PRMT R0, RZ, 0x7610, R0 ;  /* 0x00007610ff007816 */ /* 0x000fe20000000000 */
[----:B------:R-:W-:Y:S06]  /*2220*/  BRA `(.L_x_18030) ;  /* 0x00000000000c7947 */ /* 0x000fec0003800000 */
.L_x_18054:
[----:B------:R2:W5:Y:S01]  /*2230*/  LDG.E.U16 R0, desc[UR36][R2.64] ;  /* 0x0000002402007981 */ /* 0x000562000c1e1500 */
[----:B------:R-:W-:Y:S05]  /*2240*/  BRA `(.L_x_18030) ;  /* 0x0000000000047947 */ /* 0x000fea0003800000 */
.L_x_18053:
[----:B------:R1:W5:Y:S02]  /*2250*/  LDG.E.U16 R0, desc[UR36][R2.64] ;  /* 0x0000002402007981 */ /* 0x000364000c1e1500 */
.L_x_18030:
[----:B0123--:R-:W0:Y:S01]  /*2260*/  LDC.U8 R3, c[0x0][0x424] ;  /* 0x00010900ff037b82 */ /* 0x00fe220000000000 */
[----:B------:R-:W-:Y:S01]  /*2270*/  ULDC.U16 UR4, c[0x0][0x422] ;  /* 0x0001088000047ab9 */ /* 0x000fe20000000400 */
[----:B----45:R-:W-:Y:S01]  /*2280*/  PRMT R0, R0, 0x9910, RZ ;  /* 0x0000991000007816 */ /* 0x030fe200000000ff */
[----:B------:R-:W-:-:S06]  /*2290*/  UPRMT UR4, UR4, 0x9910, URZ ;  /* 0x0000991004047896 */ /* 0x000fcc000800003f */
[----:B------:R-:W-:Y:S02]  /*22a0*/  VIMNMX R5, R0, UR4, PT ;  /* 0x0000000400057c48 */ /* 0x000fe4000bfe0100 */
        /* <DEDUP_REMOVED lines=11> */
[----:B------:R4:W-:Y:S01]  /*2360*/  STG.E.U8 desc[UR36][R16.64], R5 ;  /* 0x0000000510007986 */ /* 0x0009e2000c101124 */
[----:B------:R-:W-:Y:S05]  /*2370*/  BRA `(.L_x_18063) ;  /* 0x0000000c00647947 */ /* 0x000fea0003800000 */
.L_x_18061:
[----:B------:R3:W-:Y:S01]  /*2380*/  STG.E.U8 desc[UR36][R16.64], R5 ;  /* 0x0000000510007986 */ /* 0x0007e2000c101124 */
[----:B------:R-:W-:Y:S05]  /*2390*/  BRA `(.L_x_18063) ;  /* 0x0000000c005c7947 */ /* 0x000fea0003800000 */
.L_x_18060:
[----:B------:R-:W-:-:S13]  /*23a0*/  ISETP.NE.AND P0, PT, R2, 0x2, PT ;  /* 0x000000020200780c */ /* 0x000fda0003f05270 */
[----:B------:R-:W-:Y:S05]  /*23b0*/  @!P0 BRA `(.L_x_18064) ;  /* 0x0000000000288947 */ /* 0x000fea0003800000 */
[----:B------:R-:W-:-:S13]  /*23c0*/  ISETP.NE.AND P0, PT, R2, 0x3, PT ;  /* 0x000000030200780c */ /* 0x000fda0003f05270 */
[----:B------:R-:W-:Y:S05]  /*23d0*/  @!P0 BRA `(.L_x_18065) ;  /* 0x0000000000188947 */ /* 0x000fea0003800000 */
[----:B------:R-:W-:-:S13]  /*23e0*/  ISETP.NE.AND P0, PT, R2, 0x4, PT ;  /* 0x000000040200780c */ /* 0x000fda0003f05270 */
[----:B------:R-:W-:Y:S05]  /*23f0*/  @P0 BRA `(.L_x_18062) ;  /* 0x0000000800ec0947 */ /* 0x000fea0003800000 */
[----:B------:R-:W-:-:S04]  /*2400*/  PRMT R2, R5, 0x9910, RZ ;  /* 0x0000991005027816 */ /* 0x000fc800000000ff */
[----:B------:R-:W-:-:S05]  /*2410*/  SHF.R.S32.HI R3, RZ, 0x1f, R2 ;  /* 0x0000001fff037819 */ /* 0x000fca0000011402 */
[----:B------:R0:W-:Y:S01]  /*2420*/  STG.E.64 desc[UR36][R16.64], R2 ;  /* 0x0000000210007986 */ /* 0x0001e2000c101b24 */
[----:B------:R-:W-:Y:S05]  /*2430*/  BRA `(.L_x_18063) ;  /* 0x0000000c00347947 */ /* 0x000fea0003800000 */
.L_x_18065:
[----:B------:R1:W-:Y:S01]  /*2440*/  STG.E desc[UR36][R16.64], R5 ;  /* 0x0000000510007986 */ /* 0x0003e2000c101924 */
[----:B------:R-:W-:Y:S05]  /*2450*/  BRA `(.L_x_18063) ;  /* 0x0000000c002c7947 */ /* 0x000fea0003800000 */
.L_x_18064:
[----:B------:R2:W-:Y:S01]  /*2460*/  STG.E.U16 desc[UR36][R16.64], R5 ;  /* 0x0000000510007986 */ /* 0x0005e2000c101524 */
[----:B------:R-:W-:Y:S05]  /*2470*/  BRA `(.L_x_18063) ;  /* 0x0000000c00247947 */ /* 0x000fea0003800000 */
.L_x_18059:
[----:B------:R-:W-:-:S13]  /*2480*/  ISETP.GT.AND P0, PT, R2, 0x6, PT ;  /* 0x000000060200780c */ /* 0x000fda0003f04270 */
[----:B------:R-:W-:Y:S05]  /*2490*/  @P0 BRA `(.L_x_18066) ;  /* 0x00000000002c0947 */ /* 0x000fea0003800000 */
[----:B------:R-:W-:-:S13]  /*24a0*/  ISETP.NE.AND P0, PT, R2, 0x5, PT ;  /* 0x000000050200780c */ /* 0x000fda0003f05270 */
[----:B------:R-:W-:Y:S05]  /*24b0*/  @!P0 BRA `(.L_x_18067) ;  /* 0x0000000000148947 */ /* 0x000fea0003800000 */
[----:B------:R-:W-:-:S13]  /*24c0*/  ISETP.NE.AND P0, PT, R2, 0x6, PT ;  /* 0x000000060200780c */ /* 0x000fda0003f05270 */
[----:B------:R-:W-:Y:S05]  /*24d0*/  @P0 BRA `(.L_x_18062) ;  /* 0x0000000800b40947 */ /* 0x000fea0003800000 */
[----:B------:R-:W0:Y:S02]  /*24e0*/  I2F.S16 R3, R5 ;  /* 0x0000000500037306 */ /* 0x000e240000101400 */
[----:B0-----:R0:W-:Y:S01]  /*24f0*/  STG.E desc[UR36][R16.64], R3 ;  /* 0x0000000310007986 */ /* 0x0011e2000c101924 */
[----:B------:R-:W-:Y:S05]  /*2500*/  BRA `(.L_x_18063) ;  /* 0x0000000c00007947 */ /* 0x000fea0003800000 */
.L_x_18067:
[----:B------:R-:W0:Y:S02]  /*2510*/  I2F.S16 R0, R5 ;  /* 0x0000000500007306 */ /* 0x000e240000101400 */
[----:B0-----:R-:W-:-:S05]  /*2520*/  F2FP.F16.F32.PACK_AB R0, RZ, R0 ;  /* 0x00000000ff00723e */ /* 0x001fca00000000ff */
[----:B------:R0:W-:Y:S01]  /*2530*/  STG.E.U16 desc[UR36][R16.64], R0 ;  /* 0x0000000010007986 */ /* 0x0001e2000c101524 */
[----:B------:R-:W-:Y:S05]  /*2540*/  BRA `(.L_x_18063) ;  /* 0x0000000800f07947 */ /* 0x000fea0003800000 */
.L_x_18066:
[----:B------:R-:W-:-:S13]  /*2550*/  ISETP.NE.AND P0, PT, R2, 0x7, PT ;  /* 0x000000070200780c */ /* 0x000fda0003f05270 */
[----:B------:R-:W-:Y:S05]  /*2560*/  @!P0 BRA `(.L_x_18068) ;  /* 0x0000000000348947 */ /* 0x000fea0003800000 */
[----:B------:R-:W-:-:S13]  /*2570*/  ISETP.NE.AND P0, PT, R2, 0x8, PT ;  /* 0x000000080200780c */ /* 0x000fda0003f05270 */
[----:B------:R-:W-:Y:S05]  /*2580*/  @!P0 BRA `(.L_x_18069) ;  /* 0x0000000000188947 */ /* 0x000fea0003800000 */
[----:B------:R-:W-:-:S13]  /*2590*/  ISETP.NE.AND P0, PT, R2, 0x9, PT ;  /* 0x000000090200780c */ /* 0x000fda0003f05270 */
[----:B------:R-:W-:Y:S05]  /*25a0*/  @P0 BRA `(.L_x_18062) ;  /* 0x0000000800800947 */ /* 0x000fea0003800000 */
[----:B------:R-:W0:Y:S01]  /*25b0*/  I2F.S16 R2, R5 ;  /* 0x0000000500027306 */ /* 0x000e220000101400 */
[----:B------:R-:W-:-:S05]  /*25c0*/  IMAD.MOV.U32 R3, RZ, RZ, RZ ;  /* 0x000000ffff037224 */ /* 0x000fca00078e00ff */
[----:B0-----:R0:W-:Y:S01]  /*25d0*/  STG.E.64 desc[UR36][R16.64], R2 ;  /* 0x0000000210007986 */ /* 0x0011e2000c101b24 */
[----:B------:R-:W-:Y:S05]  /*25e0*/  BRA `(.L_x_18063) ;  /* 0x0000000800c87947 */ /* 0x000fea0003800000 */
.L_x_18069:
[----:B------:R-:W0:Y:S02]  /*25f0*/  I2F.S16 R5, R5 ;  /* 0x0000000500057306 */ /* 0x000e240000101400 */
[----:B0-----:R-:W-:-:S04]  /*2600*/  F2FP.F16.F32.PACK_AB R3, RZ, R5 ;  /* 0x00000005ff03723e */ /* 0x001fc800000000ff */
[----:B------:R-:W-:-:S05]  /*2610*/  PRMT R3, R3, 0x5410, RZ ;  /* 0x0000541003037816 */ /* 0x000fca00000000ff */
[----:B------:R0:W-:Y:S01]  /*2620*/  STG.E desc[UR36][R16.64], R3 ;  /* 0x0000000310007986 */ /* 0x0001e2000c101924 */
[----:B------:R-:W-:Y:S05]  /*2630*/  BRA `(.L_x_18063) ;  /* 0x0000000800b47947 */ /* 0x000fea0003800000 */
.L_x_18068:
[----:B------:R-:W0:Y:S02]  /*2640*/  I2F.F64.S16 R2, R5 ;  /* 0x0000000500027312 */ /* 0x000e240000101c00 */
[----:B0-----:R0:W-:Y:S01]  /*2650*/  STG.E.64 desc[UR36][R16.64], R2 ;  /* 0x0000000210007986 */ /* 0x0011e2000c101b24 */
[----:B------:R-:W-:Y:S05]  /*2660*/  BRA `(.L_x_18063) ;  /* 0x0000000800a87947 */ /* 0x000fea0003800000 */
.L_x_18058:
        /* <DEDUP_REMOVED lines=8> */
[----:B------:R-:W-:-:S04]  /*26f0*/  PRMT R0, R5, 0x9910, RZ ;  /* 0x0000991005007816 */ /* 0x000fc800000000ff */
[----:B------:R-:W-:-:S04]  /*2700*/  ISETP.NE.AND P0, PT, R0, RZ, PT ;  /* 0x000000ff0000720c */ /* 0x000fc80003f05270 */
[----:B------:R-:W-:-:S05]  /*2710*/  SEL R3, RZ, 0x1, !P0 ;  /* 0x00000001ff037807 */ /* 0x000fca0004000000 */
[----:B------:R0:W-:Y:S01]  /*2720*/  STG.E.U8 desc[UR36][R16.64], R3 ;  /* 0x0000000310007986 */ /* 0x0001e2000c101124 */
[----:B------:R-:W-:Y:S05]  /*2730*/  BRA `(.L_x_18063) ;  /* 0x0000000800747947 */ /* 0x000fea0003800000 */
.L_x_18072:
[----:B------:R-:W0:Y:S01]  /*2740*/  I2F.F64.S16 R4, R5 ;  /* 0x0000000500047312 */ /* 0x000e220000101c00 */
[----:B------:R-:W-:-:S05]  /*2750*/  CS2R R6, SRZ ;  /* 0x0000000000067805 */ /* 0x000fca000001ff00 */
[----:B0-----:R0:W-:Y:S01]  /*2760*/  STG.E.128 desc[UR36][R16.64], R4 ;  /* 0x0000000410007986 */ /* 0x0011e2000c101d24 */
[----:B------:R-:W-:Y:S05]  /*2770*/  BRA `(.L_x_18063) ;  /* 0x0000000800647947 */ /* 0x000fea0003800000 */
.L_x_18071:
[----:B------:R-:W-:-:S13]  /*2780*/  ISETP.NE.AND P0, PT, R2, 0xf, PT ;  /* 0x0000000f0200780c */ /* 0x000fda0003f05270 */
[----:B------:R-:W-:Y:S05]  /*2790*/  @!P0 BRA `(.L_x_18073) ;  /* 0x0000000000b48947 */ /* 0x000fea0003800000 */
[----:B------:R-:W-:-:S13]  /*27a0*/  ISETP.NE.AND P0, PT, R2, 0x17, PT ;  /* 0x000000170200780c */ /* 0x000fda0003f05270 */
[----:B------:R-:W-:Y:S05]  /*27b0*/  @!P0 BRA `(.L_x_18074) ;  /* 0x0000000000548947 */ /* 0x000fea0003800000 */
[----:B------:R-:W-:-:S13]  /*27c0*/  ISETP.NE.AND P0, PT, R2, 0x18, PT ;  /* 0x000000180200780c */ /* 0x000fda0003f05270 */
[----:B------:R-:W-:Y:S05]  /*27d0*/  @P0 BRA `(.L_x_18062) ;  /* 0x0000000400f40947 */ /* 0x000fea0003800000 */
[----:B------:R-:W0:Y:S01]  /*27e0*/  I2F.S16 R5, R5 ;  /* 0x0000000500057306 */ /* 0x000e220000101400 */
[----:B------:R-:W-:Y:S01]  /*27f0*/  BSSY B0, `(.L_x_18075) ;  /* 0x000000e000007945 */ /* 0x000fe20003800000 */
[C---:B0-----:R-:W-:Y:S02]  /*2800*/  LOP3.LUT R2, R5.reuse, 0x7fffffff, RZ, 0xc0, !PT ;  /* 0x7fffffff05027812 */ /* 0x041fe400078ec0ff */
        /* <DEDUP_REMOVED lines=12> */
.L_x_18076:
[----:B------:R-:W-:Y:S05]  /*28d0*/  BSYNC B0 ;  /* 0x0000000000007941 */ /* 0x000fea0003800000 */
.L_x_18075:
[----:B------:R-:W-:-:S05]  /*28e0*/  LOP3.LUT R3, R0, R3, RZ, 0xfc, !PT ;  /* 0x0000000300037212 */ /* 0x000fca00078efcff */
[----:B------:R0:W-:Y:S01]  /*28f0*/  STG.E.U8 desc[UR36][R16.64], R3 ;  /* 0x0000000310007986 */ /* 0x0001e2000c101124 */
[----:B------:R-:W-:Y:S05]  /*2900*/  BRA `(.L_x_18063) ;  /* 0x0000000800007947 */ /* 0x000fea0003800000 */
.L_x_18074:
[----:B------:R-:W0:Y:S01]  /*2910*/  I2F.S16 R5, R5 ;  /* 0x0000000500057306 */ /* 0x000e220000101400 */
[----:B------:R-:W-:Y:S01]  /*2920*/  BSSY B0, `(.L_x_18077) ;  /* 0x000000f000007945 */ /* 0x000fe20003800000 */
[----:B0-----:R-:W-:-:S04]  /*2930*/  LOP3.LUT R2, R5, 0x7fffffff, RZ, 0xc0, !PT ;  /* 0x7fffffff05027812 */ /* 0x001fc800078ec0ff */
        /* <DEDUP_REMOVED lines=10> */
.L_x_18078:
[----:B------:R-:W-:Y:S01]  /*29e0*/  IMAD.MOV.U32 R0, RZ, RZ, 0x7f ;  /* 0x0000007fff007424 */ /* 0x000fe200078e00ff */
[----:B------:R-:W-:-:S04]  /*29f0*/  ISETP.GT.U32.AND P0, PT, R2, 0x7f800000, PT ;  /* 0x7f8000000200780c */ /* 0x000fc80003f04070 */
[----:B------:R-:W-:-:S09]  /*2a00*/  SEL R0, R0, 0x7c, P0 ;  /* 0x0000007c00007807 */ /* 0x000fd20000000000 */
.L_x_18079:
[----:B------:R-:W-:Y:S05]  /*2a10*/  BSYNC B0 ;  /* 0x0000000000007941 */ /* 0x000fea0003800000 */
.L_x_18077:
[----:B------:R-:W-:-:S04]  /*2a20*/  LOP3.LUT R2, R5, 0x80000000, RZ, 0xc0, !PT ;  /* 0x8000000005027812 */ /* 0x000fc800078ec0ff */
[----:B------:R-:W-:-:S04]  /*2a30*/  SHF.R.U32.HI R3, RZ, 0x18, R2 ;  /* 0x00000018ff037819 */ /* 0x000fc80000011602 */
[----:B------:R-:W-:-:S05]  /*2a40*/  LOP3.LUT R3, R0, R3, RZ, 0xfc, !PT ;  /* 0x0000000300037212 */ /* 0x000fca00078efcff */
[----:B------:R0:W-:Y:S01]  /*2a50*/  STG.E.U8 desc[UR36][R16.64], R3 ;  /* 0x0000000310007986 */ /* 0x0001e2000c101124 */
[----:B------:R-:W-:Y:S05]  /*2a60*/  BRA `(.L_x_18063) ;  /* 0x0000000400a87947 */ /* 0x000fea0003800000 */
.L_x_18073:
[----:B------:R-:W0:Y:S02]  /*2a70*/  I2F.S16 R0, R5 ;  /* 0x0000000500007306 */ /* 0x000e240000101400 */
[----:B0-----:R-:W-:-:S05]  /*2a80*/  F2FP.BF16.F32.PACK_AB R0, RZ, R0 ;  /* 0x00000000ff00723e */ /* 0x001fca00000010ff */
[----:B------:R0:W-:Y:S01]  /*2a90*/  STG.E.U16 desc[UR36][R16.64], R0 ;  /* 0x0000000010007986 */ /* 0x0001e2000c101524 */
[----:B------:R-:W-:Y:S05]  /*2aa0*/  BRA `(.L_x_18063) ;  /* 0x0000000400987947 */ /* 0x000fea0003800000 */
.L_x_18070:
        /* <DEDUP_REMOVED lines=8> */
[----:B------:R0:W-:Y:S01]  /*2b30*/  STG.E.U16 desc[UR36][R16.64], R5 ;  /* 0x0000000510007986 */ /* 0x0001e2000c101524 */
[----:B------:R-:W-:Y:S05]  /*2b40*/  BRA `(.L_x_18063) ;  /* 0x0000000400707947 */ /* 0x000fea0003800000 */
.L_x_18082:
[----:B------:R-:W0:Y:S01]  /*2b50*/  I2F.S16 R5, R5 ;  /* 0x0000000500057306 */ /* 0x000e220000101400 */
[----:B------:R-:W-:Y:S01]  /*2b60*/  BSSY B0, `(.L_x_18083) ;  /* 0x0000014000007945 */ /* 0x000fe20003800000 */
[----:B------:R-:W-:Y:S01]  /*2b70*/  IMAD.MOV.U32 R8, RZ, RZ, 0x80 ;  /* 0x00000080ff087424 */ /* 0x000fe200078e00ff */
[----:B0-----:R-:W-:-:S04]  /*2b80*/  LOP3.LUT R2, R5, 0x7fffffff, RZ, 0xc0, !PT ;  /* 0x7fffffff05027812 */ /* 0x001fc800078ec0ff */
        /* <DEDUP_REMOVED lines=13> */
.L_x_18085:
[----:B------:R-:W-:-:S04]  /*2c60*/  LOP3.LUT R2, R5, 0x80000000, RZ, 0xc0, !PT ;  /* 0x8000000005027812 */ /* 0x000fc800078ec0ff */
[----:B------:R-:W-:-:S04]  /*2c70*/  SHF.R.U32.HI R3, RZ, 0x18, R2 ;  /* 0x00000018ff037819 */ /* 0x000fc80000011602 */
[----:B------:R-:W-:-:S04]  /*2c80*/  LOP3.LUT R0, R0, R3, RZ, 0xfc, !PT ;  /* 0x0000000300007212 */ /* 0x000fc800078efcff */
[----:B------:R-:W-:-:S07]  /*2c90*/  PRMT R8, R0, 0x7610, R8 ;  /* 0x0000761000087816 */ /* 0x000fce0000000008 */
.L_x_18084:
[----:B------:R-:W-:Y:S05]  /*2ca0*/  BSYNC B0 ;  /* 0x0000000000007941 */ /* 0x000fea0003800000 */
.L_x_18083:
[----:B------:R0:W-:Y:S01]  /*2cb0*/  STG.E.U8 desc[UR36][R16.64], R8 ;  /* 0x0000000810007986 */ /* 0x0001e2000c101124 */
[----:B------:R-:W-:Y:S05]  /*2cc0*/  BRA `(.L_x_18063) ;  /* 0x0000000400107947 */ /* 0x000fea0003800000 */
.L_x_18081:
        /* <DEDUP_REMOVED lines=17> */
.L_x_18088:
[----:B------:R-:W-:-:S04]  /*2de0*/  LOP3.LUT R2, R5, 0x80000000, RZ, 0xc0, !PT ;  /* 0x8000000005027812 */ /* 0x000fc800078ec0ff */
[----:B------:R-:W-:-:S04]  /*2df0*/  SHF.R.U32.HI R3, RZ, 0x18, R2 ;  /* 0x00000018ff037819 */ /* 0x000fc80000011602 */
[----:B------:R-:W-:-:S04]  /*2e00*/  LOP3.LUT R0, R0, R3, RZ, 0xfc, !PT ;  /* 0x0000000300007212 */ /* 0x000fc800078efcff */
[----:B------:R-:W-:-:S07]  /*2e10*/  PRMT R8, R0, 0x7610, R8 ;  /* 0x0000761000087816 */ /* 0x000fce0000000008 */
.L_x_18087:
[----:B------:R-:W-:Y:S05]  /*2e20*/  BSYNC B0 ;  /* 0x0000000000007941 */ /* 0x000fea0003800000 */
.L_x_18086:
[----:B------:R0:W-:Y:S01]  /*2e30*/  STG.E.U8 desc[UR36][R16.64], R8 ;  /* 0x0000000810007986 */ /* 0x0001e2000c101124 */
[----:B------:R-:W-:Y:S05]  /*2e40*/  BRA `(.L_x_18063) ;  /* 0x0000000000b07947 */ /* 0x000fea0003800000 */
.L_x_18080:
[----:B------:R-:W-:-:S13]  /*2e50*/  ISETP.NE.AND P0, PT, R2, 0x1c, PT ;  /* 0x0000001c0200780c */ /* 0x000fda0003f05270 */
[----:B------:R-:W-:Y:S05]  /*2e60*/  @!P0 BRA `(.L_x_18089) ;  /* 0x0000000000a48947 */ /* 0x000fea0003800000 */
[----:B------:R-:W-:-:S13]  /*2e70*/  ISETP.NE.AND P0, PT, R2, 0x1d, PT ;  /* 0x0000001d0200780c */ /* 0x000fda0003f05270 */
[----:B------:R-:W-:Y:S05]  /*2e80*/  @!P0 BRA `(.L_x_18090) ;  /* 0x00000000008c8947 */ /* 0x000fea0003800000 */
[----:B------:R-:W-:-:S13]  /*2e90*/  ISETP.NE.AND P0, PT, R2, 0x2c, PT ;  /* 0x0000002c0200780c */ /* 0x000fda0003f05270 */
[----:B------:R-:W-:Y:S05]  /*2ea0*/  @P0 BRA `(.L_x_18062) ;  /* 0x0000000000400947 */ /* 0x000fea0003800000 */
[----:B------:R-:W0:Y:S02]  /*2eb0*/  I2F.S16 R4, R5 ;  /* 0x0000000500047306 */ /* 0x000e240000101400 */
[----:B0-----:R-:W-:-:S04]  /*2ec0*/  SHF.R.U32.HI R2, RZ, 0x17, R4 ;  /* 0x00000017ff027819 */ /* 0x001fc80000011604 */
        /* <DEDUP_REMOVED lines=14> */
.L_x_18062:
        /* <DEDUP_REMOVED lines=16> */
.L_x_18091:
[----:B------:R-:W-:Y:S05]  /*30b0*/  BRA `(.L_x_18063) ;  /* 0x0000000000147947 */ /* 0x000fea0003800000 */
.L_x_18090:
[----:B------:R-:W-:-:S04]  /*30c0*/  PRMT R2, R5, 0x9910, RZ ;  /* 0x0000991005027816 */ /* 0x000fc800000000ff */
[----:B------:R-:W-:-:S05]  /*30d0*/  SHF.R.S32.HI R3, RZ, 0x1f, R2 ;  /* 0x0000001fff037819 */ /* 0x000fca0000011402 */
[----:B------:R0:W-:Y:S01]  /*30e0*/  STG.E.64 desc[UR36][R16.64], R2 ;  /* 0x0000000210007986 */ /* 0x0001e2000c101b24 */
[----:B------:R-:W-:Y:S05]  /*30f0*/  BRA `(.L_x_18063) ;  /* 0x0000000000047947 */ /* 0x000fea0003800000 */
.L_x_18089:
[----:B------:R0:W-:Y:S02]  /*3100*/  STG.E desc[UR36][R16.64], R5 ;  /* 0x0000000510007986 */ /* 0x0001e4000c101924 */
.L_x_18063:
[----:B------:R-:W-:-:S04]  /*3110*/  IMAD R18, R23, 0x200, R18 ;  /* 0x0000020017127824 */ /* 0x000fc800078e0212 */
[----:B------:R-:W-:-:S07]  /*3120*/  VIADD R19, R18, 0x80 ;  /* 0x0000008012137836 */ /* 0x000fce0000000000 */
.L_x_18023:
[----:B------:R-:W-:Y:S05]  /*3130*/  BSYNC B6 ;  /* 0x0000000000067941 */ /* 0x000fea0003800000 */
.L_x_18022:
        /* <DEDUP_REMOVED lines=307> */
.L_x_18094:
        /* <DEDUP_REMOVED lines=20> */
.L_x_18098:
[----:B------:R0:W5:Y:S01]  /*45b0*/  LDG.E.U8 R0, desc[UR36][R2.64] ;  /* 0x0000002402007981 */ /* 0x000162000c1e1100 */
[----:B------:R-:W-:Y:S05]  /*45c0*/  BRA `(.L_x_18100) ;  /* 0x0000000c00547947 */ /* 0x000fea0003800000 */
.L_x_18097:
        /* <DEDUP_REMOVED lines=8> */
.L_x_18102:
[----:B------:R0:W5:Y:S01]  /*4650*/  LDG.E.U16 R0, desc[UR36][R2.64] ;  /* 0x0000002402007981 */ /* 0x000162000c1e1500 */
[----:B------:R-:W-:Y:S05]  /*4660*/  BRA `(.L_x_18100) ;  /* 0x0000000c002c7947 */ /* 0x000fea0003800000 */
.L_x_18101:
[----:B------:R0:W5:Y:S01]  /*4670*/  LDG.E.U16 R0, desc[UR36][R2.64] ;  /* 0x0000002402007981 */ /* 0x000162000c1e1500 */
[----:B------:R-:W-:Y:S05]  /*4680*/  BRA `(.L_x_18100) ;  /* 0x0000000c00247947 */ /* 0x000fea0003800000 */
.L_x_18096:
        /* <DEDUP_REMOVED lines=9> */
.L_x_18104:
[----:B------:R-:W2:Y:S02]  /*4720*/  LDG.E.U16 R4, desc[UR36][R2.64] ;  /* 0x0000002402047981 */ /* 0x000ea4000c1e1500 */
[----:B--2---:R-:W-:-:S06]  /*4730*/  HADD2.F32 R4, -RZ, R4.H0_H0 ;  /* 0x20000004ff047230 */ /* 0x004fcc0000004100 */
[----:B------:R-:W0:Y:S02]  /*4740*/  F2I.FTZ.TRUNC.NTZ R4, R4 ;  /* 0x0000000400047305 */ /* 0x000e24000021f100 */
[----:B0-----:R-:W-:Y:S01]  /*4750*/  PRMT R0, R4, 0x7610, R0 ;  /* 0x0000761004007816 */ /* 0x001fe20000000000 */
[----:B------:R-:W-:Y:S06]  /*4760*/  BRA `(.L_x_18100) ;  /* 0x0000000800ec7947 */ /* 0x000fec0003800000 */
.L_x_18103:
        /* <DEDUP_REMOVED lines=9> */
.L_x_18106:
[----:B------:R-:W2:Y:S02]  /*4800*/  LDG.E.U16 R2, desc[UR36][R2.64] ;  /* 0x0000002402027981 */ /* 0x000ea4000c1e1500 */
[----:B--2---:R-:W-:-:S06]  /*4810*/  HADD2.F32 R4, -RZ, R2.H0_H0 ;  /* 0x20000002ff047230 */ /* 0x004fcc0000004100 */
[----:B------:R-:W0:Y:S02]  /*4820*/  F2I.FTZ.TRUNC.NTZ R4, R4 ;  /* 0x0000000400047305 */ /* 0x000e24000021f100 */
[----:B0-----:R-:W-:Y:S01]  /*4830*/  PRMT R0, R4, 0x7610, R0 ;  /* 0x0000761004007816 */ /* 0x001fe20000000000 */
[----:B------:R-:W-:Y:S06]  /*4840*/  BRA `(.L_x_18100) ;  /* 0x0000000800b47947 */ /* 0x000fec0003800000 */
.L_x_18105:
[----:B------:R-:W2:Y:S02]  /*4850*/  LDG.E.64 R2, desc[UR36][R2.64] ;  /* 0x0000002402027981 */ /* 0x000ea4000c1e1b00 */
[----:B--2---:R0:W1:Y:S01]  /*4860*/  F2I.F64.TRUNC R0, R2 ;  /* 0x0000000200007311 */ /* 0x004062000030d100 */
[----:B------:R-:W-:Y:S05]  /*4870*/  BRA `(.L_x_18100) ;  /* 0x0000000800a87947 */ /* 0x000fea0003800000 */
.L_x_18095:
        /* <DEDUP_REMOVED lines=12> */
.L_x_18109:
[----:B------:R-:W2:Y:S02]  /*4940*/  LDG.E.64 R2, desc[UR36][R2.64] ;  /* 0x0000002402027981 */ /* 0x000ea4000c1e1b00 */
[----:B--2---:R3:W4:Y:S01]  /*4950*/  F2I.F64.TRUNC R0, R2 ;  /* 0x0000000200007311 */ /* 0x004722000030d100 */
[----:B------:R-:W-:Y:S05]  /*4960*/  BRA `(.L_x_18100) ;  /* 0x00000008006c7947 */ /* 0x000fea0003800000 */
.L_x_18108:
        /* <DEDUP_REMOVED lines=28> */
.L_x_18111:
        /* <DEDUP_REMOVED lines=15> */
.L_x_18110:
[----:B------:R-:W2:Y:S02]  /*4c20*/  LDG.E.U16 R4, desc[UR36][R2.64] ;  /* 0x0000002402047981 */ /* 0x000ea4000c1e1500 */
[----:B--2---:R-:W-:-:S06]  /*4c30*/  IMAD.U32 R4, R4, 0x10000, RZ ;  /* 0x0001000004047824 */ /* 0x004fcc00078e00ff */
[----:B------:R-:W0:Y:S02]  /*4c40*/  F2I.FTZ.TRUNC.NTZ R4, R4 ;  /* 0x0000000400047305 */ /* 0x000e24000021f100 */
[----:B0-----:R-:W-:Y:S01]  /*4c50*/  PRMT R0, R4, 0x7610, R0 ;  /* 0x0000761004007816 */ /* 0x001fe20000000000 */
[----:B------:R-:W-:Y:S06]  /*4c60*/  BRA `(.L_x_18100) ;  /* 0x0000000400ac7947 */ /* 0x000fec0003800000 */
.L_x_18107:
        /* <DEDUP_REMOVED lines=10> */
.L_x_18114:
        /* <DEDUP_REMOVED lines=21> */
.L_x_18118:
[----:B------:R-:W-:Y:S05]  /*4e60*/  BSYNC B1 ;  /* 0x0000000000017941 */ /* 0x000fea0003800000 */
.L_x_18117:
[----:B------:R-:W-:Y:S01]  /*4e70*/  IMAD.SHL.U32 R2, R2, 0x100000, RZ ;  /* 0x0010000002027824 */ /* 0x000fe200078e00ff */
[----:B------:R-:W-:-:S04]  /*4e80*/  LEA R3, R0, 0x3b800000, 0x17 ;  /* 0x3b80000000037811 */ /* 0x000fc800078eb8ff */
[----:B------:R-:W-:-:S07]  /*4e90*/  LOP3.LUT R4, R3, R2, R4, 0xfe, !PT ;  /* 0x0000000203047212 */ /* 0x000fce00078efe04 */
.L_x_18116:
[----:B------:R-:W-:Y:S05]  /*4ea0*/  BSYNC B0 ;  /* 0x0000000000007941 */ /* 0x000fea0003800000 */
.L_x_18115:
[----:B------:R-:W0:Y:S02]  /*4eb0*/  F2I.FTZ.TRUNC.NTZ R4, R4 ;  /* 0x0000000400047305 */ /* 0x000e24000021f100 */
[----:B0-----:R-:W-:Y:S01]  /*4ec0*/  PRMT R0, R4, 0x7610, R0 ;  /* 0x0000761004007816 */ /* 0x001fe20000000000 */
[----:B------:R-:W-:Y:S06]  /*4ed0*/  BRA `(.L_x_18100) ;  /* 0x0000000400107947 */ /* 0x000fec0003800000 */
.L_x_18113:
        /* <DEDUP_REMOVED lines=21> */
.L_x_18122:
[----:B------:R-:W-:Y:S05]  /*5030*/  BSYNC B1 ;  /* 0x0000000000017941 */ /* 0x000fea0003800000 */
.L_x_18121:
[----:B------:R-:W-:Y:S01]  /*5040*/  IMAD.SHL.U32 R2, R2, 0x200000, RZ ;  /* 0x0020000002027824 */ /* 0x000fe200078e00ff */
[----:B------:R-:W-:-:S04]  /*5050*/  LEA R3, R0, 0x37800000, 0x17 ;  /* 0x3780000000037811 */ /* 0x000fc800078eb8ff */
[----:B------:R-:W-:-:S07]  /*5060*/  LOP3.LUT R4, R3, R2, R4, 0xfe, !PT ;  /* 0x0000000203047212 */ /* 0x000fce00078efe04 */
.L_x_18120:
[----:B------:R-:W-:Y:S05]  /*5070*/  BSYNC B0 ;  /* 0x0000000000007941 */ /* 0x000fea0003800000 */
.L_x_18119:
[----:B------:R-:W0:Y:S02]  /*5080*/  F2I.FTZ.TRUNC.NTZ R4, R4 ;  /* 0x0000000400047305 */ /* 0x000e24000021f100 */
[----:B0-----:R-:W-:Y:S01]  /*5090*/  PRMT R0, R4, 0x7610, R0 ;  /* 0x0000761004007816 */ /* 0x001fe20000000000 */
[----:B------:R-:W-:Y:S06]  /*50a0*/  BRA `(.L_x_18100) ;  /* 0x00000000009c7947 */ /* 0x000fec0003800000 */
.L_x_18112:
        /* <DEDUP_REMOVED lines=14> */
.L_x_18126:
[----:B------:R-:W-:Y:S05]  /*5190*/  BSYNC B0 ;  /* 0x0000000000007941 */ /* 0x000fea0003800000 */
.L_x_18125:
[----:B------:R-:W0:Y:S02]  /*51a0*/  F2I.FTZ.TRUNC.NTZ R4, R4 ;  /* 0x0000000400047305 */ /* 0x000e24000021f100 */
[----:B0-----:R-:W-:Y:S01]  /*51b0*/  PRMT R0, R4, 0x7610, R0 ;  /* 0x0000761004007816 */ /* 0x001fe20000000000 */
[----:B------:R-:W-:Y:S06]  /*51c0*/  BRA `(.L_x_18100) ;  /* 0x0000000000547947 */ /* 0x000fec0003800000 */
.L_x_18099:
        /* <DEDUP_REMOVED lines=16> */
.L_x_18127:
[----:B------:R-:W-:Y:S01]  /*52d0*/  PRMT R0, RZ, 0x7610, R0 ;  /* 0x00007610ff007816 */ /* 0x000fe20000000000 */
[----:B------:R-:W-:Y:S06]  /*52e0*/  BRA `(.L_x_18100) ;  /* 0x00000000000c7947 */ /* 0x000fec0003800000 */
.L_x_18124:
[----:B------:R2:W5:Y:S01]  /*52f0*/  LDG.E.U16 R0, desc[UR36][R2.64] ;  /* 0x0000002402007981 */ /* 0x000562000c1e1500 */
[----:B------:R-:W-:Y:S05]  /*5300*/  BRA `(.L_x_18100) ;  /* 0x0000000000047947 */ /* 0x000fea0003800000 */
.L_x_18123:
[----:B------:R1:W5:Y:S02]  /*5310*/  LDG.E.U16 R0, desc[UR36][R2.64] ;  /* 0x0000002402007981 */ /* 0x000364000c1e1500 */
.L_x_18100:
        /* <DEDUP_REMOVED lines=18> */
.L_x_18131:
[----:B------:R0:W-:Y:S01]  /*5440*/  STG.E.U8 desc[UR36][R16.64], R5 ;  /* 0x0000000510007986 */ /* 0x0001e2000c101124 */
[----:B------:R-:W-:Y:S05]  /*5450*/  BRA `(.L_x_18133) ;  /* 0x0000000c005c7947 */ /* 0x000fea0003800000 */
.L_x_18130:
        /* <DEDUP_REMOVED lines=10> */
.L_x_18135:
[----:B------:R0:W-:Y:S01]  /*5500*/  STG.E desc[UR36][R16.64], R5 ;  /* 0x0000000510007986 */ /* 0x0001e2000c101924 */
[----:B------:R-:W-:Y:S05]  /*5510*/  BRA `(.L_x_18133) ;  /* 0x0000000c002c7947 */ /* 0x000fea0003800000 */
.L_x_18134:
[----:B------:R0:W-:Y:S01]  /*5520*/  STG.E.U16 desc[UR36][R16.64], R5 ;  /* 0x0000000510007986 */ /* 0x0001e2000c101524 */
[----:B------:R-:W-:Y:S05]  /*5530*/  BRA `(.L_x_18133) ;  /* 0x0000000c00247947 */ /* 0x000fea0003800000 */
.L_x_18129:
        /* <DEDUP_REMOVED lines=9> */
.L_x_18137:
[----:B------:R-:W0:Y:S02]  /*55d0*/  I2F.S16 R0, R5 ;  /* 0x0000000500007306 */ /* 0x000e240000101400 */
[----:B0-----:R-:W-:-:S05]  /*55e0*/  F2FP.F16.F32.PACK_AB R0, RZ, R0 ;  /* 0x00000000ff00723e */ /* 0x001fca00000000ff */
[----:B------:R0:W-:Y:S01]  /*55f0*/  STG.E.U16 desc[UR36][R16.64], R0 ;  /* 0x0000000010007986 */ /* 0x0001e2000c101524 */
[----:B------:R-:W-:Y:S05]  /*5600*/  BRA `(.L_x_18133) ;  /* 0x0000000800f07947 */ /* 0x000fea0003800000 */
.L_x_18136:
        /* <DEDUP_REMOVED lines=10> */
.L_x_18139:
[----:B------:R-:W0:Y:S02]  /*56b0*/  I2F.S16 R5, R5 ;  /* 0x0000000500057306 */ /* 0x000e240000101400 */
[----:B0-----:R-:W-:-:S04]  /*56c0*/  F2FP.F16.F32.PACK_AB R3, RZ, R5 ;  /* 0x00000005ff03723e */ /* 0x001fc800000000ff */
[----:B------:R-:W-:-:S05]  /*56d0*/  PRMT R3, R3, 0x5410, RZ ;  /* 0x0000541003037816 */ /* 0x000fca00000000ff */
[----:B------:R0:W-:Y:S01]  /*56e0*/  STG.E desc[UR36][R16.64], R3 ;  /* 0x0000000310007986 */ /* 0x0001e2000c101924 */
[----:B------:R-:W-:Y:S05]  /*56f0*/  BRA `(.L_x_18133) ;  /* 0x0000000800b47947 */ /* 0x000fea0003800000 */
.L_x_18138:
[----:B------:R-:W0:Y:S02]  /*5700*/  I2F.F64.S16 R2, R5 ;  /* 0x0000000500027312 */ /* 0x000e240000101c00 */
[----:B0-----:R0:W-:Y:S01]  /*5710*/  STG.E.64 desc[UR36][R16.64], R2 ;  /* 0x0000000210007986 */ /* 0x0011e2000c101b24 */
[----:B------:R-:W-:Y:S05]  /*5720*/  BRA `(.L_x_18133) ;  /* 0x0000000800a87947 */ /* 0x000fea0003800000 */
.L_x_18128:
        /* <DEDUP_REMOVED lines=13> */
.L_x_18142:
[----:B------:R-:W0:Y:S01]  /*5800*/  I2F.F64.S16 R4, R5 ;  /* 0x0000000500047312 */ /* 0x000e220000101c00 */
[----:B------:R-:W-:-:S05]  /*5810*/  CS2R R6, SRZ ;  /* 0x0000000000067805 */ /* 0x000fca000001ff00 */
[----:B0-----:R0:W-:Y:S01]  /*5820*/  STG.E.128 desc[UR36][R16.64], R4 ;  /* 0x0000000410007986 */ /* 0x0011e2000c101d24 */
[----:B------:R-:W-:Y:S05]  /*5830*/  BRA `(.L_x_18133) ;  /* 0x0000000800647947 */ /* 0x000fea0003800000 */
.L_x_18141:
        /* <DEDUP_REMOVED lines=21> */
.L_x_18146:
[----:B------:R-:W-:Y:S05]  /*5990*/  BSYNC B0 ;  /* 0x0000000000007941 */ /* 0x000fea0003800000 */
.L_x_18145:
[----:B------:R-:W-:-:S05]  /*59a0*/  LOP3.LUT R3, R0, R3, RZ, 0xfc, !PT ;  /* 0x0000000300037212 */ /* 0x000fca00078efcff */
[----:B------:R0:W-:Y:S01]  /*59b0*/  STG.E.U8 desc[UR36][R16.64], R3 ;  /* 0x0000000310007986 */ /* 0x0001e2000c101124 */
[----:B------:R-:W-:Y:S05]  /*59c0*/  BRA `(.L_x_18133) ;  /* 0x0000000800007947 */ /* 0x000fea0003800000 */
.L_x_18144:
        /* <DEDUP_REMOVED lines=13> */
.L_x_18148:
[----:B------:R-:W-:Y:S01]  /*5aa0*/  IMAD.MOV.U32 R0, RZ, RZ, 0x7f ;  /* 0x0000007fff007424 */ /* 0x000fe200078e00ff */
[----:B------:R-:W-:-:S04]  /*5ab0*/  ISETP.GT.U32.AND P0, PT, R2, 0x7f800000, PT ;  /* 0x7f8000000200780c */ /* 0x000fc80003f04070 */
[----:B------:R-:W-:-:S09]  /*5ac0*/  SEL R0, R0, 0x7c, P0 ;  /* 0x0000007c00007807 */ /* 0x000fd20000000000 */
.L_x_18149:
[----:B------:R-:W-:Y:S05]  /*5ad0*/  BSYNC B0 ;  /* 0x0000000000007941 */ /* 0x000fea0003800000 */
.L_x_18147:
[----:B------:R-:W-:-:S04]  /*5ae0*/  LOP3.LUT R2, R5, 0x80000000, RZ, 0xc0, !PT ;  /* 0x8000000005027812 */ /* 0x000fc800078ec0ff */
[----:B------:R-:W-:-:S04]  /*5af0*/  SHF.R.U32.HI R3, RZ, 0x18, R2 ;  /* 0x00000018ff037819 */ /* 0x000fc80000011602 */
[----:B------:R-:W-:-:S05]  /*5b00*/  LOP3.LUT R3, R0, R3, RZ, 0xfc, !PT ;  /* 0x0000000300037212 */ /* 0x000fca00078efcff */
[----:B------:R0:W-:Y:S01]  /*5b10*/  STG.E.U8 desc[UR36][R16.64], R3 ;  /* 0x0000000310007986 */ /* 0x0001e2000c101124 */
[----:B------:R-:W-:Y:S05]  /*5b20*/  BRA `(.L_x_18133) ;  /* 0x0000000400a87947 */ /* 0x000fea0003800000 */
.L_x_18143:
[----:B------:R-:W0:Y:S02]  /*5b30*/  I2F.S16 R0, R5 ;  /* 0x0000000500007306 */ /* 0x000e240000101400 */
[----:B0-----:R-:W-:-:S05]  /*5b40*/  F2FP.BF16.F32.PACK_AB R0, RZ, R0 ;  /* 0x00000000ff00723e */ /* 0x001fca00000010ff */
[----:B------:R0:W-:Y:S01]  /*5b50*/  STG.E.U16 desc[UR36][R16.64], R0 ;  /* 0x0000000010007986 */ /* 0x0001e2000c101524 */
[----:B------:R-:W-:Y:S05]  /*5b60*/  BRA `(.L_x_18133) ;  /* 0x0000000400987947 */ /* 0x000fea0003800000 */
.L_x_18140:
        /* <DEDUP_REMOVED lines=10> */
.L_x_18152:
        /* <DEDUP_REMOVED lines=17> */
.L_x_18155:
[----:B------:R-:W-:-:S04]  /*5d20*/  LOP3.LUT R2, R5, 0x80000000, RZ, 0xc0, !PT ;  /* 0x8000000005027812 */ /* 0x000fc800078ec0ff */
[----:B------:R-:W-:-:S04]  /*5d30*/  SHF.R.U32.HI R3, RZ, 0x18, R2 ;  /* 0x00000018ff037819 */ /* 0x000fc80000011602 */
[----:B------:R-:W-:-:S04]  /*5d40*/  LOP3.LUT R0, R0, R3, RZ, 0xfc, !PT ;  /* 0x0000000300007212 */ /* 0x000fc800078efcff */
[----:B------:R-:W-:-:S07]  /*5d50*/  PRMT R8, R0, 0x7610, R8 ;  /* 0x0000761000087816 */ /* 0x000fce0000000008 */
.L_x_18154:
[----:B------:R-:W-:Y:S05]  /*5d60*/  BSYNC B0 ;  /* 0x0000000000007941 */ /* 0x000fea0003800000 */
.L_x_18153:
[----:B------:R3:W-:Y:S01]  /*5d70*/  STG.E.U8 desc[UR36][R16.64], R8 ;  /* 0x0000000810007986 */ /* 0x0007e2000c101124 */
[----:B------:R-:W-:Y:S05]  /*5d80*/  BRA `(.L_x_18133) ;  /* 0x0000000400107947 */ /* 0x000fea0003800000 */
.L_x_18151:
        /* <DEDUP_REMOVED lines=17> */
.L_x_18158:
[----:B------:R-:W-:-:S04]  /*5ea0*/  LOP3.LUT R2, R5, 0x80000000, RZ, 0xc0, !PT ;  /* 0x8000000005027812 */ /* 0x000fc800078ec0ff */
[----:B------:R-:W-:-:S04]  /*5eb0*/  SHF.R.U32.HI R3, RZ, 0x18, R2 ;  /* 0x00000018ff037819 */ /* 0x000fc80000011602 */
[----:B------:R-:W-:-:S04]  /*5ec0*/  LOP3.LUT R0, R0, R3, RZ, 0xfc, !PT ;  /* 0x0000000300007212 */ /* 0x000fc800078efcff */
[----:B------:R-:W-:-:S07]  /*5ed0*/  PRMT R8, R0, 0x7610, R8 ;  /* 0x0000761000087816 */ /* 0x000fce0000000008 */
.L_x_18157:
[----:B------:R-:W-:Y:S05]  /*5ee0*/  BSYNC B0 ;  /* 0x0000000000007941 */ /* 0x000fea0003800000 */
.L_x_18156:
[----:B------:R0:W-:Y:S01]  /*5ef0*/  STG.E.U8 desc[UR36][R16.64], R8 ;  /* 0x0000000810007986 */ /* 0x0001e2000c101124 */
[----:B------:R-:W-:Y:S05]  /*5f00*/  BRA `(.L_x_18133) ;  /* 0x0000000000b07947 */ /* 0x000fea0003800000 */
.L_x_18150:
        /* <DEDUP_REMOVED lines=22> */
.L_x_18132:
        /* <DEDUP_REMOVED lines=16> */
.L_x_18161:
[----:B------:R-:W-:Y:S05]  /*6170*/  BRA `(.L_x_18133) ;  /* 0x0000000000147947 */ /* 0x000fea0003800000 */
.L_x_18160:
[----:B------:R-:W-:-:S04]  /*6180*/  PRMT R2, R5, 0x9910, RZ ;  /* 0x0000991005027816 */ /* 0x000fc800000000ff */
[----:B------:R-:W-:-:S05]  /*6190*/  SHF.R.S32.HI R3, RZ, 0x1f, R2 ;  /* 0x0000001fff037819 */ /* 0x000fca0000011402 */
[----:B------:R2:W-:Y:S01]  /*61a0*/  STG.E.64 desc[UR36][R16.64], R2 ;  /* 0x0000000210007986 */ /* 0x0005e2000c101b24 */
[----:B------:R-:W-:Y:S05]  /*61b0*/  BRA `(.L_x_18133) ;  /* 0x0000000000047947 */ /* 0x000fea0003800000 */
.L_x_18159:
[----:B------:R0:W-:Y:S02]  /*61c0*/  STG.E desc[UR36][R16.64], R5 ;  /* 0x0000000510007986 */ /* 0x0001e4000c101924 */
.L_x_18133:
[----:B------:R-:W-:-:S07]  /*61d0*/  VIADD R19, R19, 0x80 ;  /* 0x0000008013137836 */ /* 0x000fce0000000000 */
.L_x_18093:
[----:B------:R-:W-:Y:S05]  /*61e0*/  BSYNC B6 ;  /* 0x0000000000067941 */ /* 0x000fea0003800000 */
.L_x_18092:
        /* <DEDUP_REMOVED lines=307> */
.L_x_18164:
        /* <DEDUP_REMOVED lines=20> */
.L_x_18168:
[----:B------:R0:W5:Y:S01]  /*7660*/  LDG.E.U8 R0, desc[UR36][R2.64] ;  /* 0x0000002402007981 */ /* 0x000162000c1e1100 */
[----:B------:R-:W-:Y:S05]  /*7670*/  BRA `(.L_x_18170) ;  /* 0x0000000c00547947 */ /* 0x000fea0003800000 */
.L_x_18167:
        /* <DEDUP_REMOVED lines=8> */
.L_x_18172:
[----:B------:R0:W5:Y:S01]  /*7700*/  LDG.E.U16 R0, desc[UR36][R2.64] ;  /* 0x0000002402007981 */ /* 0x000162000c1e1500 */
[----:B------:R-:W-:Y:S05]  /*7710*/  BRA `(.L_x_18170) ;  /* 0x0000000c002c7947 */ /* 0x000fea0003800000 */
.L_x_18171:
[----:B------:R0:W5:Y:S01]  /*7720*/  LDG.E.U16 R0, desc[UR36][R2.64] ;  /* 0x0000002402007981 */ /* 0x000162000c1e1500 */
[----:B------:R-:W-:Y:S05]  /*7730*/  BRA `(.L_x_18170) ;  /* 0x0000000c00247947 */ /* 0x000fea0003800000 */
.L_x_18166:
        /* <DEDUP_REMOVED lines=9> */
.L_x_18174:
[----:B------:R-:W2:Y:S02]  /*77d0*/  LDG.E.U16 R4, desc[UR36][R2.64] ;  /* 0x0000002402047981 */ /* 0x000ea4000c1e1500 */
[----:B--2---:R-:W-:-:S06]  /*77e0*/  HADD2.F32 R4, -RZ, R4.H0_H0 ;  /* 0x20000004ff047230 */ /* 0x004fcc0000004100 */
[----:B------:R-:W0:Y:S02]  /*77f0*/  F2I.FTZ.TRUNC.NTZ R4, R4 ;  /* 0x0000000400047305 */ /* 0x000e24000021f100 */
[----:B0-----:R-:W-:Y:S01]  /*7800*/  PRMT R0, R4, 0x7610, R0 ;  /* 0x0000761004007816 */ /* 0x001fe20000000000 */
[----:B------:R-:W-:Y:S06]  /*7810*/  BRA `(.L_x_18170) ;  /* 0x0000000800ec7947 */ /* 0x000fec0003800000 */
.L_x_18173:
        /* <DEDUP_REMOVED lines=9> */
.L_x_18176:
[----:B------:R-:W2:Y:S02]  /*78b0*/  LDG.E.U16 R2, desc[UR36][R2.64] ;  /* 0x0000002402027981 */ /* 0x000ea4000c1e1500 */
[----:B--2---:R-:W-:-:S06]  /*78c0*/  HADD2.F32 R4, -RZ, R2.H0_H0 ;  /* 0x20000002ff047230 */ /* 0x004fcc0000004100 */
[----:B------:R-:W0:Y:S02]  /*78d0*/  F2I.FTZ.TRUNC.NTZ R4, R4 ;  /* 0x0000000400047305 */ /* 0x000e24000021f100 */
[----:B0-----:R-:W-:Y:S01]  /*78e0*/  PRMT R0, R4, 0x7610, R0 ;  /* 0x0000761004007816 */ /* 0x001fe20000000000 */
[----:B------:R-:W-:Y:S06]  /*78f0*/  BRA `(.L_x_18170) ;  /* 0x0000000800b47947 */ /* 0x000fec0003800000 */
.L_x_18175:
[----:B------:R-:W2:Y:S02]  /*7900*/  LDG.E.64 R2, desc[UR36][R2.64] ;  /* 0x0000002402027981 */ /* 0x000ea4000c1e1b00 */
[----:B--2---:R0:W1:Y:S01]  /*7910*/  F2I.F64.TRUNC R0, R2 ;  /* 0x0000000200007311 */ /* 0x004062000030d100 */
[----:B------:R-:W-:Y:S05]  /*7920*/  BRA `(.L_x_18170) ;  /* 0x0000000800a87947 */ /* 0x000fea0003800000 */
.L_x_18165:
        /* <DEDUP_REMOVED lines=12> */
.L_x_18179:
[----:B------:R-:W2:Y:S02]  /*79f0*/  LDG.E.64 R2, desc[UR36][R2.64] ;  /* 0x0000002402027981 */ /* 0x000ea4000c1e1b00 */
[----:B--2---:R3:W4:Y:S01]  /*7a00*/  F2I.F64.TRUNC R0, R2 ;  /* 0x0000000200007311 */ /* 0x004722000030d100 */
[----:B------:R-:W-:Y:S05]  /*7a10*/  BRA `(.L_x_18170) ;  /* 0x00000008006c7947 */ /* 0x000fea0003800000 */
.L_x_18178:
        /* <DEDUP_REMOVED lines=28> */
.L_x_18181:
        /* <DEDUP_REMOVED lines=15> */
.L_x_18180:
[----:B------:R-:W2:Y:S02]  /*7cd0*/  LDG.E.U16 R4, desc[UR36][R2.64] ;  /* 0x0000002402047981 */ /* 0x000ea4000c1e1500 */
[----:B--2---:R-:W-:-:S06]  /*7ce0*/  IMAD.U32 R4, R4, 0x10000, RZ ;  /* 0x0001000004047824 */ /* 0x004fcc00078e00ff */
[----:B------:R-:W0:Y:S02]  /*7cf0*/  F2I.FTZ.TRUNC.NTZ R4, R4 ;  /* 0x0000000400047305 */ /* 0x000e24000021f100 */
[----:B0-----:R-:W-:Y:S01]  /*7d00*/  PRMT R0, R4, 0x7610, R0 ;  /* 0x0000761004007816 */ /* 0x001fe20000000000 */
[----:B------:R-:W-:Y:S06]  /*7d10*/  BRA `(.L_x_18170) ;  /* 0x0000000400ac7947 */ /* 0x000fec0003800000 */
.L_x_18177:
        /* <DEDUP_REMOVED lines=10> */
.L_x_18184:
        /* <DEDUP_REMOVED lines=21> */
.L_x_18188:
[----:B------:R-:W-:Y:S05]  /*7f10*/  BSYNC B1 ;  /* 0x0000000000017941 */ /* 0x000fea0003800000 */
.L_x_18187:
[----:B------:R-:W-:Y:S01]  /*7f20*/  IMAD.SHL.U32 R2, R2, 0x100000, RZ ;  /* 0x0010000002027824 */ /* 0x000fe200078e00ff */
[----:B------:R-:W-:-:S04]  /*7f30*/  LEA R3, R0, 0x3b800000, 0x17 ;  /* 0x3b80000000037811 */ /* 0x000fc800078eb8ff */
[----:B------:R-:W-:-:S07]  /*7f40*/  LOP3.LUT R4, R3, R2, R4, 0xfe, !PT ;  /* 0x0000000203047212 */ /* 0x000fce00078efe04 */
.L_x_18186:
[----:B------:R-:W-:Y:S05]  /*7f50*/  BSYNC B0 ;  /* 0x0000000000007941 */ /* 0x000fea0003800000 */
.L_x_18185:
[----:B------:R-:W0:Y:S02]  /*7f60*/  F2I.FTZ.TRUNC.NTZ R4, R4 ;  /* 0x0000000400047305 */ /* 0x000e24000021f100 */
[----:B0-----:R-:W-:Y:S01]  /*7f70*/  PRMT R0, R4, 0x7610, R0 ;  /* 0x0000761004007816 */ /* 0x001fe20000000000 */
[----:B------:R-:W-:Y:S06]  /*7f80*/  BRA `(.L_x_18170) ;  /* 0x0000000400107947 */ /* 0x000fec0003800000 */
.L_x_18183:
        /* <DEDUP_REMOVED lines=21> */
.L_x_18192:
[----:B------:R-:W-:Y:S05]  /*80e0*/  BSYNC B1 ;  /* 0x0000000000017941 */ /* 0x000fea0003800000 */
.L_x_18191:
[----:B------:R-:W-:Y:S01]  /*80f0*/  IMAD.SHL.U32 R2, R2, 0x200000, RZ ;  /* 0x0020000002027824 */ /* 0x000fe200078e00ff */
[----:B------:R-:W-:-:S04]  /*8100*/  LEA R3, R0, 0x37800000, 0x17 ;  /* 0x3780000000037811 */ /* 0x000fc800078eb8ff */
[----:B------:R-:W-:-:S07]  /*8110*/  LOP3.LUT R4, R3, R2, R4, 0xfe, !PT ;  /* 0x0000000203047212 */ /* 0x000fce00078efe04 */
.L_x_18190:
[----:B------:R-:W-:Y:S05]  /*8120*/  BSYNC B0 ;  /* 0x0000000000007941 */ /* 0x000fea0003800000 */
.L_x_18189:
[----:B------:R-:W0:Y:S02]  /*8130*/  F2I.FTZ.TRUNC.NTZ R4, R4 ;  /* 0x0000000400047305 */ /* 0x000e24000021f100 */
[----:B0-----:R-:W-:Y:S01]  /*8140*/  PRMT R0, R4, 0x7610, R0 ;  /* 0x0000761004007816 */ /* 0x001fe20000000000 */
[----:B------:R-:W-:Y:S06]  /*8150*/  BRA `(.L_x_18170) ;  /* 0x00000000009c7947 */ /* 0x000fec0003800000 */
.L_x_18182:
        /* <DEDUP_REMOVED lines=14> */
.L_x_18196:
[----:B------:R-:W-:Y:S05]  /*8240*/  BSYNC B0 ;  /* 0x0000000000007941 */ /* 0x000fea0003800000 */
.L_x_18195:
[----:B------:R-:W0:Y:S02]  /*8250*/  F2I.FTZ.TRUNC.NTZ R4, R4 ;  /* 0x0000000400047305 */ /* 0x000e24000021f100 */
[----:B0-----:R-:W-:Y:S01]  /*8260*/  PRMT R0, R4, 0x7610, R0 ;  /* 0x0000761004007816 */ /* 0x001fe20000000000 */
[----:B------:R-:W-:Y:S06]  /*8270*/  BRA `(.L_x_18170) ;  /* 0x0000000000547947 */ /* 0x000fec0003800000 */
.L_x_18169:
        /* <DEDUP_REMOVED lines=16> */
.L_x_18197:
[----:B------:R-:W-:Y:S01]  /*8380*/  PRMT R0, RZ, 0x7610, R0 ;  /* 0x00007610ff007816 */ /* 0x000fe20000000000 */
[----:B------:R-:W-:Y:S06]  /*8390*/  BRA `(.L_x_18170) ;  /* 0x00000000000c7947 */ /* 0x000fec0003800000 */
.L_x_18194:
[----:B------:R1:W5:Y:S01]  /*83a0*/  LDG.E.U16 R0, desc[UR36][R2.64] ;  /* 0x0000002402007981 */ /* 0x000362000c1e1500 */
[----:B------:R-:W-:Y:S05]  /*83b0*/  BRA `(.L_x_18170) ;  /* 0x0000000000047947 */ /* 0x000fea0003800000 */
.L_x_18193:
[----:B------:R2:W5:Y:S02]  /*83c0*/  LDG.E.U16 R0, desc[UR36][R2.64] ;  /* 0x0000002402007981 */ /* 0x000564000c1e1500 */
.L_x_18170:
        /* <DEDUP_REMOVED lines=18> */
.L_x_18201:
[----:B------:R3:W-:Y:S01]  /*84f0*/  STG.E.U8 desc[UR36][R16.64], R5 ;  /* 0x0000000510007986 */ /* 0x0007e2000c101124 */
[----:B------:R-:W-:Y:S05]  /*8500*/  BRA `(.L_x_18203) ;  /* 0x0000000c005c7947 */ /* 0x000fea0003800000 */
.L_x_18200:
        /* <DEDUP_REMOVED lines=10> */
.L_x_18205:
[----:B------:R2:W-:Y:S01]  /*85b0*/  STG.E desc[UR36][R16.64], R5 ;  /* 0x0000000510007986 */ /* 0x0005e2000c101924 */
[----:B------:R-:W-:Y:S05]  /*85c0*/  BRA `(.L_x_18203) ;  /* 0x0000000c002c7947 */ /* 0x000fea0003800000 */
.L_x_18204:
[----:B------:R0:W-:Y:S01]  /*85d0*/  STG.E.U16 desc[UR36][R16.64], R5 ;  /* 0x0000000510007986 */ /* 0x0001e2000c101524 */
[----:B------:R-:W-:Y:S05]  /*85e0*/  BRA `(.L_x_18203) ;  /* 0x0000000c00247947 */ /* 0x000fea0003800000 */
.L_x_18199:
        /* <DEDUP_REMOVED lines=9> */
.L_x_18207:
[----:B------:R-:W0:Y:S02]  /*8680*/  I2F.S16 R0, R5 ;  /* 0x0000000500007306 */ /* 0x000e240000101400 */
[----:B0-----:R-:W-:-:S05]  /*8690*/  F2FP.F16.F32.PACK_AB R0, RZ, R0 ;  /* 0x00000000ff00723e */ /* 0x001fca00000000ff */
[----:B------:R0:W-:Y:S01]  /*86a0*/  STG.E.U16 desc[UR36][R16.64], R0 ;  /* 0x0000000010007986 */ /* 0x0001e2000c101524 */
[----:B------:R-:W-:Y:S05]  /*86b0*/  BRA `(.L_x_18203) ;  /* 0x0000000800f07947 */ /* 0x000fea0003800000 */
.L_x_18206:
        /* <DEDUP_REMOVED lines=10> */
.L_x_18209:
[----:B------:R-:W0:Y:S02]  /*8760*/  I2F.S16 R5, R5 ;  /* 0x0000000500057306 */ /* 0x000e240000101400 */
[----:B0-----:R-:W-:-:S04]  /*8770*/  F2FP.F16.F32.PACK_AB R3, RZ, R5 ;  /* 0x00000005ff03723e */ /* 0x001fc800000000ff */
[----:B------:R-:W-:-:S05]  /*8780*/  PRMT R3, R3, 0x5410, RZ ;  /* 0x0000541003037816 */ /* 0x000fca00000000ff */
[----:B------:R0:W-:Y:S01]  /*8790*/  STG.E desc[UR36][R16.64], R3 ;  /* 0x0000000310007986 */ /* 0x0001e2000c101924 */
[----:B------:R-:W-:Y:S05]  /*87a0*/  BRA `(.L_x_18203) ;  /* 0x0000000800b47947 */ /* 0x000fea0003800000 */
.L_x_18208:
[----:B------:R-:W0:Y:S02]  /*87b0*/  I2F.F64.S16 R2, R5 ;  /* 0x0000000500027312 */ /* 0x000e240000101c00 */
[----:B0-----:R0:W-:Y:S01]  /*87c0*/  STG.E.64 desc[UR36][R16.64], R2 ;  /* 0x0000000210007986 */ /* 0x0011e2000c101b24 */
[----:B------:R-:W-:Y:S05]  /*87d0*/  BRA `(.L_x_18203) ;  /* 0x0000000800a87947 */ /* 0x000fea0003800000 */
.L_x_18198:
        /* <DEDUP_REMOVED lines=13> */
.L_x_18212:
[----:B------:R-:W0:Y:S01]  /*88b0*/  I2F.F64.S16 R4, R5 ;  /* 0x0000000500047312 */ /* 0x000e220000101c00 */
[----:B------:R-:W-:-:S05]  /*88c0*/  CS2R R6, SRZ ;  /* 0x0000000000067805 */ /* 0x000fca000001ff00 */
[----:B0-----:R0:W-:Y:S01]  /*88d0*/  STG.E.128 desc[UR36][R16.64], R4 ;  /* 0x0000000410007986 */ /* 0x0011e2000c101d24 */
[----:B------:R-:W-:Y:S05]  /*88e0*/  BRA `(.L_x_18203) ;  /* 0x0000000800647947 */ /* 0x000fea0003800000 */
.L_x_18211:
        /* <DEDUP_REMOVED lines=21> */
.L_x_18216:
[----:B------:R-:W-:Y:S05]  /*8a40*/  BSYNC B0 ;  /* 0x0000000000007941 */ /* 0x000fea0003800000 */
.L_x_18215:
[----:B------:R-:W-:-:S05]  /*8a50*/  LOP3.LUT R3, R0, R3, RZ, 0xfc, !PT ;  /* 0x0000000300037212 */ /* 0x000fca00078efcff */
[----:B------:R0:W-:Y:S01]  /*8a60*/  STG.E.U8 desc[UR36][R16.64], R3 ;  /* 0x0000000310007986 */ /* 0x0001e2000c101124 */
[----:B------:R-:W-:Y:S05]  /*8a70*/  BRA `(.L_x_18203) ;  /* 0x0000000800007947 */ /* 0x000fea0003800000 */
.L_x_18214:
        /* <DEDUP_REMOVED lines=13> */
.L_x_18218:
[----:B------:R-:W-:Y:S01]  /*8b50*/  IMAD.MOV.U32 R0, RZ, RZ, 0x7f ;  /* 0x0000007fff007424 */ /* 0x000fe200078e00ff */
[----:B------:R-:W-:-:S04]  /*8b60*/  ISETP.GT.U32.AND P0, PT, R2, 0x7f800000, PT ;  /* 0x7f8000000200780c */ /* 0x000fc80003f04070 */
[----:B------:R-:W-:-:S09]  /*8b70*/  SEL R0, R0, 0x7c, P0 ;  /* 0x0000007c00007807 */ /* 0x000fd20000000000 */
.L_x_18219:
[----:B------:R-:W-:Y:S05]  /*8b80*/  BSYNC B0 ;  /* 0x0000000000007941 */ /* 0x000fea0003800000 */
.L_x_18217:
[----:B------:R-:W-:-:S04]  /*8b90*/  LOP3.LUT R2, R5, 0x80000000, RZ, 0xc0, !PT ;  /* 0x8000000005027812 */ /* 0x000fc800078ec0ff */
[----:B------:R-:W-:-:S04]  /*8ba0*/  SHF.R.U32.HI R3, RZ, 0x18, R2 ;  /* 0x00000018ff037819 */ /* 0x000fc80000011602 */
[----:B------:R-:W-:-:S05]  /*8bb0*/  LOP3.LUT R3, R0, R3, RZ, 0xfc, !PT ;  /* 0x0000000300037212 */ /* 0x000fca00078efcff */
[----:B------:R0:W-:Y:S01]  /*8bc0*/  STG.E.U8 desc[UR36][R16.64], R3 ;  /* 0x0000000310007986 */ /* 0x0001e2000c101124 */
[----:B------:R-:W-:Y:S05]  /*8bd0*/  BRA `(.L_x_18203) ;  /* 0x0000000400a87947 */ /* 0x000fea0003800000 */
.L_x_18213:
[----:B------:R-:W0:Y:S02]  /*8be0*/  I2F.S16 R0, R5 ;  /* 0x0000000500007306 */ /* 0x000e240000101400 */
[----:B0-----:R-:W-:-:S05]  /*8bf0*/  F2FP.BF16.F32.PACK_AB R0, RZ, R0 ;  /* 0x00000000ff00723e */ /* 0x001fca00000010ff */
[----:B------:R0:W-:Y:S01]  /*8c00*/  STG.E.U16 desc[UR36][R16.64], R0 ;  /* 0x0000000010007986 */ /* 0x0001e2000c101524 */
[----:B------:R-:W-:Y:S05]  /*8c10*/  BRA `(.L_x_18203) ;  /* 0x0000000400987947 */ /* 0x000fea0003800000 */
.L_x_18210:
        /* <DEDUP_REMOVED lines=10> */
.L_x_18222:
        /* <DEDUP_REMOVED lines=17> */
.L_x_18225:
[----:B------:R-:W-:-:S04]  /*8dd0*/  LOP3.LUT R2, R5, 0x80000000, RZ, 0xc0, !PT ;  /* 0x8000000005027812 */ /* 0x000fc800078ec0ff */
[----:B------:R-:W-:-:S04]  /*8de0*/  SHF.R.U32.HI R3, RZ, 0x18, R2 ;  /* 0x00000018ff037819 */ /* 0x000fc80000011602 */
[----:B------:R-:W-:-:S04]  /*8df0*/  LOP3.LUT R0, R0, R3, RZ, 0xfc, !PT ;  /* 0x0000000300007212 */ /* 0x000fc800078efcff */
[----:B------:R-:W-:-:S07]  /*8e00*/  PRMT R8, R0, 0x7610, R8 ;  /* 0x0000761000087816 */ /* 0x000fce0000000008 */
.L_x_18224:
[----:B------:R-:W-:Y:S05]  /*8e10*/  BSYNC B0 ;  /* 0x0000000000007941 */ /* 0x000fea0003800000 */
.L_x_18223:
[----:B------:R0:W-:Y:S01]  /*8e20*/  STG.E.U8 desc[UR36][R16.64], R8 ;  /* 0x0000000810007986 */ /* 0x0001e2000c101124 */
[----:B------:R-:W-:Y:S05]  /*8e30*/  BRA `(.L_x_18203) ;  /* 0x0000000400107947 */ /* 0x000fea0003800000 */
.L_x_18221:
        /* <DEDUP_REMOVED lines=17> */
.L_x_18228:
[----:B------:R-:W-:-:S04]  /*8f50*/  LOP3.LUT R2, R5, 0x80000000, RZ, 0xc0, !PT ;  /* 0x8000000005027812 */ /* 0x000fc800078ec0ff */
[----:B------:R-:W-:-:S04]  /*8f60*/  SHF.R.U32.HI R3, RZ, 0x18, R2 ;  /* 0x00000018ff037819 */ /* 0x000fc80000011602 */
[----:B------:R-:W-:-:S04]  /*8f70*/  LOP3.LUT R0, R0, R3, RZ, 0xfc, !PT ;  /* 0x0000000300007212 */ /* 0x000fc800078efcff */
[----:B------:R-:W-:-:S07]  /*8f80*/  PRMT R8, R0, 0x7610, R8 ;  /* 0x0000761000087816 */ /* 0x000fce0000000008 */
.L_x_18227:
[----:B------:R-:W-:Y:S05]  /*8f90*/  BSYNC B0 ;  /* 0x0000000000007941 */ /* 0x000fea0003800000 */
.L_x_18226:
[----:B------:R0:W-:Y:S01]  /*8fa0*/  STG.E.U8 desc[UR36][R16.64], R8 ;  /* 0x0000000810007986 */ /* 0x0001e2000c101124 */
[----:B------:R-:W-:Y:S05]  /*8fb0*/  BRA `(.L_x_18203) ;  /* 0x0000000000b07947 */ /* 0x000fea0003800000 */
.L_x_18220:
        /* <DEDUP_REMOVED lines=22> */
.L_x_18202:
        /* <DEDUP_REMOVED lines=16> */
.L_x_18231:
[----:B------:R-:W-:Y:S05]  /*9220*/  BRA `(.L_x_18203) ;  /* 0x0000000000147947 */ /* 0x000fea0003800000 */
.L_x_18230:
[----:B------:R-:W-:-:S04]  /*9230*/  PRMT R2, R5, 0x9910, RZ ;  /* 0x0000991005027816 */ /* 0x000fc800000000ff */
[----:B------:R-:W-:-:S05]  /*9240*/  SHF.R.S32.HI R3, RZ, 0x1f, R2 ;  /* 0x0000001fff037819 */ /* 0x000fca0000011402 */
[----:B------:R0:W-:Y:S01]  /*9250*/  STG.E.64 desc[UR36][R16.64], R2 ;  /* 0x0000000210007986 */ /* 0x0001e2000c101b24 */
[----:B------:R-:W-:Y:S05]  /*9260*/  BRA `(.L_x_18203) ;  /* 0x0000000000047947 */ /* 0x000fea0003800000 */
.L_x_18229:
[----:B------:R0:W-:Y:S02]  /*9270*/  STG.E desc[UR36][R16.64], R5 ;  /* 0x0000000510007986 */ /* 0x0001e4000c101924 */
.L_x_18203:
[----:B------:R-:W-:-:S07]  /*9280*/  VIADD R19, R19, 0x80 ;  /* 0x0000008013137836 */ /* 0x000fce0000000000 */
.L_x_18163:
[----:B------:R-:W-:Y:S05]  /*9290*/  BSYNC B6 ;  /* 0x0000000000067941 */ /* 0x000fea0003800000 */
.L_x_18162:
        /* <DEDUP_REMOVED lines=306> */
.L_x_18232:
        /* <DEDUP_REMOVED lines=20> */
.L_x_18236:
[----:B------:R4:W5:Y:S01]  /*a700*/  LDG.E.U8 R0, desc[UR36][R2.64] ;  /* 0x0000002402007981 */ /* 0x000962000c1e1100 */
[----:B------:R-:W-:Y:S05]  /*a710*/  BRA `(.L_x_18238) ;  /* 0x0000000c00547947 */ /* 0x000fea0003800000 */
.L_x_18235:
        /* <DEDUP_REMOVED lines=8> */
.L_x_18240:
[----:B------:R2:W5:Y:S01]  /*a7a0*/  LDG.E.U16 R0, desc[UR36][R2.64] ;  /* 0x0000002402007981 */ /* 0x000562000c1e1500 */
[----:B------:R-:W-:Y:S05]  /*a7b0*/  BRA `(.L_x_18238) ;  /* 0x0000000c002c7947 */ /* 0x000fea0003800000 */
.L_x_18239:
[----:B------:R0:W5:Y:S01]  /*a7c0*/  LDG.E.U16 R0, desc[UR36][R2.64] ;  /* 0x0000002402007981 */ /* 0x000162000c1e1500 */
[----:B------:R-:W-:Y:S05]  /*a7d0*/  BRA `(.L_x_18238) ;  /* 0x0000000c00247947 */ /* 0x000fea0003800000 */
.L_x_18234:
        /* <DEDUP_REMOVED lines=9> */
.L_x_18242:
[----:B------:R-:W2:Y:S02]  /*a870*/  LDG.E.U16 R4, desc[UR36][R2.64] ;  /* 0x0000002402047981 */ /* 0x000ea4000c1e1500 */
[----:B--2---:R-:W-:-:S06]  /*a880*/  HADD2.F32 R4, -RZ, R4.H0_H0 ;  /* 0x20000004ff047230 */ /* 0x004fcc0000004100 */
[----:B------:R-:W0:Y:S02]  /*a890*/  F2I.FTZ.TRUNC.NTZ R4, R4 ;  /* 0x0000000400047305 */ /* 0x000e24000021f100 */
[----:B0-----:R-:W-:Y:S01]  /*a8a0*/  PRMT R0, R4, 0x7610, R0 ;  /* 0x0000761004007816 */ /* 0x001fe20000000000 */
[----:B------:R-:W-:Y:S06]  /*a8b0*/  BRA `(.L_x_18238) ;  /* 0x0000000800ec7947 */ /* 0x000fec0003800000 */
.L_x_18241:
        /* <DEDUP_REMOVED lines=9> */
.L_x_18244:
[----:B------:R-:W2:Y:S02]  /*a950*/  LDG.E.U16 R2, desc[UR36][R2.64] ;  /* 0x0000002402027981 */ /* 0x000ea4000c1e1500 */
[----:B--2---:R-:W-:-:S06]  /*a960*/  HADD2.F32 R4, -RZ, R2.H0_H0 ;  /* 0x20000002ff047230 */ /* 0x004fcc0000004100 */
[----:B------:R-:W0:Y:S02]  /*a970*/  F2I.FTZ.TRUNC.NTZ R4, R4 ;  /* 0x0000000400047305 */ /* 0x000e24000021f100 */
[----:B0-----:R-:W-:Y:S01]  /*a980*/  PRMT R0, R4, 0x7610, R0 ;  /* 0x0000761004007816 */ /* 0x001fe20000000000 */
[----:B------:R-:W-:Y:S06]  /*a990*/  BRA `(.L_x_18238) ;  /* 0x0000000800b47947 */ /* 0x000fec0003800000 */
.L_x_18243:
[----:B------:R-:W2:Y:S02]  /*a9a0*/  LDG.E.64 R2, desc[UR36][R2.64] ;  /* 0x0000002402027981 */ /* 0x000ea4000c1e1b00 */
[----:B--2---:R0:W1:Y:S01]  /*a9b0*/  F2I.F64.TRUNC R0, R2 ;  /* 0x0000000200007311 */ /* 0x004062000030d100 */
[----:B------:R-:W-:Y:S05]  /*a9c0*/  BRA `(.L_x_18238) ;  /* 0x0000000800a87947 */ /* 0x000fea0003800000 */
.L_x_18233:
        /* <DEDUP_REMOVED lines=12> */
.L_x_18247:
[----:B------:R-:W2:Y:S02]  /*aa90*/  LDG.E.64 R2, desc[UR36][R2.64] ;  /* 0x0000002402027981 */ /* 0x000ea4000c1e1b00 */
[----:B--2---:R0:W1:Y:S01]  /*aaa0*/  F2I.F64.TRUNC R0, R2 ;  /* 0x0000000200007311 */ /* 0x004062000030d100 */
[----:B------:R-:W-:Y:S05]  /*aab0*/  BRA `(.L_x_18238) ;  /* 0x00000008006c7947 */ /* 0x000fea0003800000 */
.L_x_18246:
        /* <DEDUP_REMOVED lines=28> */
.L_x_18249:
        /* <DEDUP_REMOVED lines=15> */
.L_x_18248:
[----:B------:R-:W2:Y:S02]  /*ad70*/  LDG.E.U16 R4, desc[UR36][R2.64] ;  /* 0x0000002402047981 */ /* 0x000ea4000c1e1500 */
[----:B--2---:R-:W-:-:S06]  /*ad80*/  IMAD.U32 R4, R4, 0x10000, RZ ;  /* 0x0001000004047824 */ /* 0x004fcc00078e00ff */
[----:B------:R-:W0:Y:S02]  /*ad90*/  F2I.FTZ.TRUNC.NTZ R4, R4 ;  /* 0x0000000400047305 */ /* 0x000e24000021f100 */
[----:B0-----:R-:W-:Y:S01]  /*ada0*/  PRMT R0, R4, 0x7610, R0 ;  /* 0x0000761004007816 */ /* 0x001fe20000000000 */
[----:B------:R-:W-:Y:S06]  /*adb0*/  BRA `(.L_x_18238) ;  /* 0x0000000400ac7947 */ /* 0x000fec0003800000 */
.L_x_18245:
        /* <DEDUP_REMOVED lines=10> */
.L_x_18252:
        /* <DEDUP_REMOVED lines=21> */
.L_x_18256:
[----:B------:R-:W-:Y:S05]  /*afb0*/  BSYNC B1 ;  /* 0x0000000000017941 */ /* 0x000fea0003800000 */
.L_x_18255:
[----:B------:R-:W-:Y:S01]  /*afc0*/  IMAD.SHL.U32 R2, R2, 0x100000, RZ ;  /* 0x0010000002027824 */ /* 0x000fe200078e00ff */
[----:B------:R-:W-:-:S04]  /*afd0*/  LEA R3, R0, 0x3b800000, 0x17 ;  /* 0x3b80000000037811 */ /* 0x000fc800078eb8ff */
[----:B------:R-:W-:-:S07]  /*afe0*/  LOP3.LUT R4, R3, R2, R4, 0xfe, !PT ;  /* 0x0000000203047212 */ /* 0x000fce00078efe04 */
.L_x_18254:
[----:B------:R-:W-:Y:S05]  /*aff0*/  BSYNC B0 ;  /* 0x0000000000007941 */ /* 0x000fea0003800000 */
.L_x_18253:
[----:B------:R-:W0:Y:S02]  /*b000*/  F2I.FTZ.TRUNC.NTZ R4, R4 ;  /* 0x0000000400047305 */ /* 0x000e24000021f100 */
[----:B0-----:R-:W-:Y:S01]  /*b010*/  PRMT R0, R4, 0x7610, R0 ;  /* 0x0000761004007816 */ /* 0x001fe20000000000 */
[----:B------:R-:W-:Y:S06]  /*b020*/  BRA `(.L_x_18238) ;  /* 0x0000000400107947 */ /* 0x000fec0003800000 */
.L_x_18251:
        /* <DEDUP_REMOVED lines=21> */
.L_x_18260:
[----:B------:R-:W-:Y:S05]  /*b180*/  BSYNC B1 ;  /* 0x0000000000017941 */ /* 0x000fea0003800000 */
.L_x_18259:
[----:B------:R-:W-:Y:S01]  /*b190*/  IMAD.SHL.U32 R2, R2, 0x200000, RZ ;  /* 0x0020000002027824 */ /* 0x000fe200078e00ff */
[----:B------:R-:W-:-:S04]  /*b1a0*/  LEA R3, R0, 0x37800000, 0x17 ;  /* 0x3780000000037811 */ /* 0x000fc800078eb8ff */
[----:B------:R-:W-:-:S07]  /*b1b0*/  LOP3.LUT R4, R3, R2, R4, 0xfe, !PT ;  /* 0x0000000203047212 */ /* 0x000fce00078efe04 */
.L_x_18258:
[----:B------:R-:W-:Y:S05]  /*b1c0*/  BSYNC B0 ;  /* 0x0000000000007941 */ /* 0x000fea0003800000 */
.L_x_18257:
[----:B------:R-:W0:Y:S02]  /*b1d0*/  F2I.FTZ.TRUNC.NTZ R4, R4 ;  /* 0x0000000400047305 */ /* 0x000e24000021f100 */
[----:B0-----:R-:W-:Y:S01]  /*b1e0*/  PRMT R0, R4, 0x7610, R0 ;  /* 0x0000761004007816 */ /* 0x001fe20000000000 */
[----:B------:R-:W-:Y:S06]  /*b1f0*/  BRA `(.L_x_18238) ;  /* 0x00000000009c7947 */ /* 0x000fec0003800000 */
.L_x_18250:
        /* <DEDUP_REMOVED lines=14> */
.L_x_18264:
[----:B------:R-:W-:Y:S05]  /*b2e0*/  BSYNC B0 ;  /* 0x0000000000007941 */ /* 0x000fea0003800000 */
.L_x_18263:
[----:B------:R-:W0:Y:S02]  /*b2f0*/  F2I.FTZ.TRUNC.NTZ R4, R4 ;  /* 0x0000000400047305 */ /* 0x000e24000021f100 */
[----:B0-----:R-:W-:Y:S01]  /*b300*/  PRMT R0, R4, 0x7610, R0 ;  /* 0x0000761004007816 */ /* 0x001fe20000000000 */
[----:B------:R-:W-:Y:S06]  /*b310*/  BRA `(.L_x_18238) ;  /* 0x0000000000547947 */ /* 0x000fec0003800000 */
.L_x_18237:
        /* <DEDUP_REMOVED lines=16> */
.L_x_18265:
[----:B------:R-:W-:Y:S01]  /*b420*/  PRMT R0, RZ, 0x7610, R0 ;  /* 0x00007610ff007816 */ /* 0x000fe20000000000 */
[----:B------:R-:W-:Y:S06]  /*b430*/  BRA `(.L_x_18238) ;  /* 0x00000000000c7947 */ /* 0x000fec0003800000 */
.L_x_18262:
[----:B------:R0:W5:Y:S01]  /*b440*/  LDG.E.U16 R0, desc[UR36][R2.64] ;  /* 0x0000002402007981 */ /* 0x000162000c1e1500 */
[----:B------:R-:W-:Y:S05]  /*b450*/  BRA `(.L_x_18238) ;  /* 0x0000000000047947 */ /* 0x000fea0003800000 */
.L_x_18261:
[----:B------:R0:W5:Y:S02]  /*b460*/  LDG.E.U16 R0, desc[UR36][R2.64] ;  /* 0x0000002402007981 */ /* 0x000164000c1e1500 */
.L_x_18238:
[----:B01234-:R-:W0:Y:S01]  /*b470*/  LDC.U8 R3, c[0x0][0x424] ;  /* 0x00010900ff037b82 */ /* 0x01fe220000000000 */
[----:B------:R-:W-:Y:S01]  /*b480*/  ULDC.U16 UR4, c[0x0][0x422] ;  /* 0x0001088000047ab9 */ /* 0x000fe20000000400 */
[----:B-----5:R-:W-:Y:S01]  /*b490*/  PRMT R0, R0, 0x9910, RZ ;  /* 0x0000991000007816 */ /* 0x020fe200000000ff */
        /* <DEDUP_REMOVED lines=13> */
[----:B------:R-:W-:Y:S01]  /*b570*/  STG.E.U8 desc[UR36][R16.64], R5 ;  /* 0x0000000510007986 */ /* 0x000fe2000c101124 */
[----:B------:R-:W-:Y:S05]  /*b580*/  EXIT ;  /* 0x000000000000794d */ /* 0x000fea0003800000 */
.L_x_18269:
[----:B------:R-:W-:Y:S01]  /*b590*/  STG.E.U8 desc[UR36][R16.64], R5 ;  /* 0x0000000510007986 */ /* 0x000fe2000c101124 */
[----:B------:R-:W-:Y:S05]  /*b5a0*/  EXIT ;  /* 0x000000000000794d */ /* 0x000fea0003800000 */
.L_x_18268:
        /* <DEDUP_REMOVED lines=8> */
[----:B------:R-:W-:Y:S01]  /*b630*/  STG.E.64 desc[UR36][R16.64], R2 ;  /* 0x0000000210007986 */ /* 0x000fe2000c101b24 */
[----:B------:R-:W-:Y:S05]  /*b640*/  EXIT ;  /* 0x000000000000794d */ /* 0x000fea0003800000 */
.L_x_18272:
[----:B------:R-:W-:Y:S01]  /*b650*/  STG.E desc[UR36][R16.64], R5 ;  /* 0x0000000510007986 */ /* 0x000fe2000c101924 */
[----:B------:R-:W-:Y:S05]  /*b660*/  EXIT ;  /* 0x000000000000794d */ /* 0x000fea0003800000 */
.L_x_18271:
[----:B------:R-:W-:Y:S01]  /*b670*/  STG.E.U16 desc[UR36][R16.64], R5 ;  /* 0x0000000510007986 */ /* 0x000fe2000c101524 */
[----:B------:R-:W-:Y:S05]  /*b680*/  EXIT ;  /* 0x000000000000794d */ /* 0x000fea0003800000 */
.L_x_18267:
[----:B------:R-:W-:-:S13]  /*b690*/  ISETP.GT.AND P0, PT, R2, 0x6, PT ;  /* 0x000000060200780c */ /* 0x000fda0003f04270 */
[----:B------:R-:W-:Y:S05]  /*b6a0*/  @P0 BRA `(.L_x_18273) ;  /* 0x00000000002c0947 */ /* 0x000fea0003800000 */
[----:B------:R-:W-:-:S13]  /*b6b0*/  ISETP.NE.AND P0, PT, R2, 0x5, PT ;  /* 0x000000050200780c */ /* 0x000fda0003f05270 */
[----:B------:R-:W-:Y:S05]  /*b6c0*/  @!P0 BRA `(.L_x_18274) ;  /* 0x0000000000148947 */ /* 0x000fea0003800000 */
[----:B------:R-:W-:-:S13]  /*b6d0*/  ISETP.NE.AND P0, PT, R2, 0x6, PT ;  /* 0x000000060200780c */ /* 0x000fda0003f05270 */
[----:B------:R-:W-:Y:S05]  /*b6e0*/  @P0 BRA `(.L_x_18270) ;  /* 0x0000000800b40947 */ /* 0x000fea0003800000 */
[----:B------:R-:W0:Y:S02]  /*b6f0*/  I2F.S16 R3, R5 ;  /* 0x0000000500037306 */ /* 0x000e240000101400 */
[----:B0-----:R-:W-:Y:S01]  /*b700*/  STG.E desc[UR36][R16.64], R3 ;  /* 0x0000000310007986 */ /* 0x001fe2000c101924 */
[----:B------:R-:W-:Y:S05]  /*b710*/  EXIT ;  /* 0x000000000000794d */ /* 0x000fea0003800000 */
.L_x_18274:
[----:B------:R-:W0:Y:S02]  /*b720*/  I2F.S16 R0, R5 ;  /* 0x0000000500007306 */ /* 0x000e240000101400 */
[----:B0-----:R-:W-:-:S05]  /*b730*/  F2FP.F16.F32.PACK_AB R0, RZ, R0 ;  /* 0x00000000ff00723e */ /* 0x001fca00000000ff */
[----:B------:R-:W-:Y:S01]  /*b740*/  STG.E.U16 desc[UR36][R16.64], R0 ;  /* 0x0000000010007986 */ /* 0x000fe2000c101524 */
[----:B------:R-:W-:Y:S05]  /*b750*/  EXIT ;  /* 0x000000000000794d */ /* 0x000fea0003800000 */
.L_x_18273:
        /* <DEDUP_REMOVED lines=8> */
[----:B0-----:R-:W-:Y:S01]  /*b7e0*/  STG.E.64 desc[UR36][R16.64], R2 ;  /* 0x0000000210007986 */ /* 0x001fe2000c101b24 */
[----:B------:R-:W-:Y:S05]  /*b7f0*/  EXIT ;  /* 0x000000000000794d */ /* 0x000fea0003800000 */
.L_x_18276:
[----:B------:R-:W0:Y:S02]  /*b800*/  I2F.S16 R5, R5 ;  /* 0x0000000500057306 */ /* 0x000e240000101400 */
[----:B0-----:R-:W-:-:S04]  /*b810*/  F2FP.F16.F32.PACK_AB R3, RZ, R5 ;  /* 0x00000005ff03723e */ /* 0x001fc800000000ff */
[----:B------:R-:W-:-:S05]  /*b820*/  PRMT R3, R3, 0x5410, RZ ;  /* 0x0000541003037816 */ /* 0x000fca00000000ff */
[----:B------:R-:W-:Y:S01]  /*b830*/  STG.E desc[UR36][R16.64], R3 ;  /* 0x0000000310007986 */ /* 0x000fe2000c101924 */
[----:B------:R-:W-:Y:S05]  /*b840*/  EXIT ;  /* 0x000000000000794d */ /* 0x000fea0003800000 */
.L_x_18275:
[----:B------:R-:W0:Y:S02]  /*b850*/  I2F.F64.S16 R2, R5 ;  /* 0x0000000500027312 */ /* 0x000e240000101c00 */
[----:B0-----:R-:W-:Y:S01]  /*b860*/  STG.E.64 desc[UR36][R16.64], R2 ;  /* 0x0000000210007986 */ /* 0x001fe2000c101b24 */
[----:B------:R-:W-:Y:S05]  /*b870*/  EXIT ;  /* 0x000000000000794d */ /* 0x000fea0003800000 */
.L_x_18266:
        /* <DEDUP_REMOVED lines=11> */
[----:B------:R-:W-:Y:S01]  /*b930*/  STG.E.U8 desc[UR36][R16.64], R3 ;  /* 0x0000000310007986 */ /* 0x000fe2000c101124 */
[----:B------:R-:W-:Y:S05]  /*b940*/  EXIT ;  /* 0x000000000000794d */ /* 0x000fea0003800000 */
.L_x_18279:
[----:B------:R-:W0:Y:S01]  /*b950*/  I2F.F64.S16 R4, R5 ;  /* 0x0000000500047312 */ /* 0x000e220000101c00 */
[----:B------:R-:W-:-:S05]  /*b960*/  CS2R R6, SRZ ;  /* 0x0000000000067805 */ /* 0x000fca000001ff00 */
[----:B0-----:R-:W-:Y:S01]  /*b970*/  STG.E.128 desc[UR36][R16.64], R4 ;  /* 0x0000000410007986 */ /* 0x001fe2000c101d24 */
[----:B------:R-:W-:Y:S05]  /*b980*/  EXIT ;  /* 0x000000000000794d */ /* 0x000fea0003800000 */
.L_x_18278:
        /* <DEDUP_REMOVED lines=21> */
.L_x_18283:
[----:B------:R-:W-:Y:S05]  /*bae0*/  BSYNC B0 ;  /* 0x0000000000007941 */ /* 0x000fea0003800000 */
.L_x_18282:
[----:B------:R-:W-:-:S05]  /*baf0*/  LOP3.LUT R3, R0, R3, RZ, 0xfc, !PT ;  /* 0x0000000300037212 */ /* 0x000fca00078efcff */
[----:B------:R-:W-:Y:S01]  /*bb00*/  STG.E.U8 desc[UR36][R16.64], R3 ;  /* 0x0000000310007986 */ /* 0x000fe2000c101124 */
[----:B------:R-:W-:Y:S05]  /*bb10*/  EXIT ;  /* 0x000000000000794d */ /* 0x000fea0003800000 */
.L_x_18281:
        /* <DEDUP_REMOVED lines=13> */
.L_x_18285:
[----:B------:R-:W-:Y:S01]  /*bbf0*/  IMAD.MOV.U32 R0, RZ, RZ, 0x7f ;  /* 0x0000007fff007424 */ /* 0x000fe200078e00ff */
[----:B------:R-:W-:-:S04]  /*bc00*/  ISETP.GT.U32.AND P0, PT, R2, 0x7f800000, PT ;  /* 0x7f8000000200780c */ /* 0x000fc80003f04070 */
[----:B------:R-:W-:-:S09]  /*bc10*/  SEL R0, R0, 0x7c, P0 ;  /* 0x0000007c00007807 */ /* 0x000fd20000000000 */
.L_x_18286:
[----:B------:R-:W-:Y:S05]  /*bc20*/  BSYNC B0 ;  /* 0x0000000000007941 */ /* 0x000fea0003800000 */
.L_x_18284:
[----:B------:R-:W-:-:S04]  /*bc30*/  LOP3.LUT R2, R5, 0x80000000, RZ, 0xc0, !PT ;  /* 0x8000000005027812 */ /* 0x000fc800078ec0ff */
[----:B------:R-:W-:-:S04]  /*bc40*/  SHF.R.U32.HI R3, RZ, 0x18, R2 ;  /* 0x00000018ff037819 */ /* 0x000fc80000011602 */
[----:B------:R-:W-:-:S05]  /*bc50*/  LOP3.LUT R3, R0, R3, RZ, 0xfc, !PT ;  /* 0x0000000300037212 */ /* 0x000fca00078efcff */
[----:B------:R-:W-:Y:S01]  /*bc60*/  STG.E.U8 desc[UR36][R16.64], R3 ;  /* 0x0000000310007986 */ /* 0x000fe2000c101124 */
[----:B------:R-:W-:Y:S05]  /*bc70*/  EXIT ;  /* 0x000000000000794d */ /* 0x000fea0003800000 */
.L_x_18280:
[----:B------:R-:W0:Y:S02]  /*bc80*/  I2F.S16 R0, R5 ;  /* 0x0000000500007306 */ /* 0x000e240000101400 */
[----:B0-----:R-:W-:-:S05]  /*bc90*/  F2FP.BF16.F32.PACK_AB R0, RZ, R0 ;  /* 0x00000000ff00723e */ /* 0x001fca00000010ff */
[----:B------:R-:W-:Y:S01]  /*bca0*/  STG.E.U16 desc[UR36][R16.64], R0 ;  /* 0x0000000010007986 */ /* 0x000fe2000c101524 */
[----:B------:R-:W-:Y:S05]  /*bcb0*/  EXIT ;  /* 0x000000000000794d */ /* 0x000fea0003800000 */
.L_x_18277:
        /* <DEDUP_REMOVED lines=8> */
[----:B------:R-:W-:Y:S01]  /*bd40*/  STG.E.U16 desc[UR36][R16.64], R5 ;  /* 0x0000000510007986 */ /* 0x000fe2000c101524 */
[----:B------:R-:W-:Y:S05]  /*bd50*/  EXIT ;  /* 0x000000000000794d */ /* 0x000fea0003800000 */
.L_x_18289:
        /* <DEDUP_REMOVED lines=17> */
.L_x_18292:
[----:B------:R-:W-:-:S04]  /*be70*/  LOP3.LUT R2, R5, 0x80000000, RZ, 0xc0, !PT ;  /* 0x8000000005027812 */ /* 0x000fc800078ec0ff */
[----:B------:R-:W-:-:S04]  /*be80*/  SHF.R.U32.HI R3, RZ, 0x18, R2 ;  /* 0x00000018ff037819 */ /* 0x000fc80000011602 */
[----:B------:R-:W-:-:S04]  /*be90*/  LOP3.LUT R0, R0, R3, RZ, 0xfc, !PT ;  /* 0x0000000300007212 */ /* 0x000fc800078efcff */
[----:B------:R-:W-:-:S07]  /*bea0*/  PRMT R8, R0, 0x7610, R8 ;  /* 0x0000761000087816 */ /* 0x000fce0000000008 */
.L_x_18291:
[----:B------:R-:W-:Y:S05]  /*beb0*/  BSYNC B0 ;  /* 0x0000000000007941 */ /* 0x000fea0003800000 */
.L_x_18290:
[----:B------:R-:W-:Y:S01]  /*bec0*/  STG.E.U8 desc[UR36][R16.64], R8 ;  /* 0x0000000810007986 */ /* 0x000fe2000c101124 */
[----:B------:R-:W-:Y:S05]  /*bed0*/  EXIT ;  /* 0x000000000000794d */ /* 0x000fea0003800000 */
.L_x_18288:
        /* <DEDUP_REMOVED lines=17> */
.L_x_18295:
[----:B------:R-:W-:-:S04]  /*bff0*/  LOP3.LUT R2, R5, 0x80000000, RZ, 0xc0, !PT ;  /* 0x8000000005027812 */ /* 0x000fc800078ec0ff */
[----:B------:R-:W-:-:S04]  /*c000*/  SHF.R.U32.HI R3, RZ, 0x18, R2 ;  /* 0x00000018ff037819 */ /* 0x000fc80000011602 */
[----:B------:R-:W-:-:S04]  /*c010*/  LOP3.LUT R0, R0, R3, RZ, 0xfc, !PT ;  /* 0x0000000300007212 */ /* 0x000fc800078efcff */
[----:B------:R-:W-:-:S07]  /*c020*/  PRMT R8, R0, 0x7610, R8 ;  /* 0x0000761000087816 */ /* 0x000fce0000000008 */
.L_x_18294:
[----:B------:R-:W-:Y:S05]  /*c030*/  BSYNC B0 ;  /* 0x0000000000007941 */ /* 0x000fea0003800000 */
.L_x_18293:
[----:B------:R-:W-:Y:S01]  /*c040*/  STG.E.U8 desc[UR36][R16.64], R8 ;  /* 0x0000000810007986 */ /* 0x000fe2000c101124 */
[----:B------:R-:W-:Y:S05]  /*c050*/  EXIT ;  /* 0x000000000000794d */ /* 0x000fea0003800000 */
.L_x_18287:
        /* <DEDUP_REMOVED lines=22> */
.L_x_18270:
        /* <DEDUP_REMOVED lines=16> */
.L_x_18298:
[----:B------:R-:W-:Y:S05]  /*c2c0*/  EXIT ;  /* 0x000000000000794d */ /* 0x000fea0003800000 */
.L_x_18297:
[----:B------:R-:W-:-:S04]  /*c2d0*/  PRMT R2, R5, 0x9910, RZ ;  /* 0x0000991005027816 */ /* 0x000fc800000000ff */
[----:B------:R-:W-:-:S05]  /*c2e0*/  SHF.R.S32.HI R3, RZ, 0x1f, R2 ;  /* 0x0000001fff037819 */ /* 0x000fca0000011402 */
[----:B------:R-:W-:Y:S01]  /*c2f0*/  STG.E.64 desc[UR36][R16.64], R2 ;  /* 0x0000000210007986 */ /* 0x000fe2000c101b24 */
[----:B------:R-:W-:Y:S05]  /*c300*/  EXIT ;  /* 0x000000000000794d */ /* 0x000fea0003800000 */
.L_x_18296:
[----:B------:R-:W-:Y:S01]  /*c310*/  STG.E desc[UR36][R16.64], R5 ;  /* 0x0000000510007986 */ /* 0x000fe2000c101924 */
[----:B------:R-:W-:Y:S05]  /*c320*/  EXIT ;  /* 0x000000000000794d */ /* 0x000fea0003800000 */
.L_x_18299:
        /* <DEDUP_REMOVED lines=13> */
.L_x_42271:


//--------------------- .text._ZN2at6native27unrolled_elementwise_kernelINS0_13AUnaryFunctorIsssZZZNS0_19minimum_kernel_cudaERNS_18TensorIteratorBaseEENKUlvE_clEvENKUlvE3_clEvEUlssE_EESt5arrayIPcLm2EELi4E23TrivialOffsetCalculatorILi1EjESD_NS0_6memory12LoadWithCastILi1EEENSE_13StoreWithCastILi1EEEEEviT_T0_T2_T3_T4_T5_ --------------------------
	.section	.text._ZN2at6native27unrolled_elementwise_kernelINS0_13AUnaryFunctorIsssZZZNS0_19minimum_kernel_cudaERNS_18TensorIteratorBaseEENKUlvE_clEvENKUlvE3_clEvEUlssE_EESt5arrayIPcLm2EELi4E23TrivialOffsetCalculatorILi1EjESD_NS0_6memory12LoadWithCastILi1EEENSE_13StoreWithCastILi1EEEEEviT_T0_T2_T3_T4_T5_,"ax",@progbits
	.align	128
        .global         _ZN2at6native27unrolled_elementwise_kernelINS0_13AUnaryFunctorIsssZZZNS0_19minimum_kernel_cudaERNS_18TensorIteratorBaseEENKUlvE_clEvENKUlvE3_clEvEUlssE_EESt5arrayIPcLm2EELi4E23TrivialOffsetCalculatorILi1EjESD_NS0_6memory12LoadWithCastILi1EEENSE_13StoreWithCastILi1EEEEEviT_T0_T2_T3_T4_T5_
        .type           _ZN2at6native27unrolled_elementwise_kernelINS0_13AUnaryFunctorIsssZZZNS0_19minimum_kernel_cudaERNS_18TensorIteratorBaseEENKUlvE_clEvENKUlvE3_clEvEUlssE_EESt5arrayIPcLm2EELi4E23TrivialOffsetCalculatorILi1EjESD_NS0_6memory12LoadWithCastILi1EEENSE_13StoreWithCastILi1EEEEEviT_T0_T2_T3_T4_T5_,@function
        .size           _ZN2at6native27unrolled_elementwise_kernelINS0_13AUnaryFunctorIsssZZZNS0_19minimum_kernel_cudaERNS_18TensorIteratorBaseEENKUlvE_clEvENKUlvE3_clEvEUlssE_EESt5arrayIPcLm2EELi4E23TrivialOffsetCalculatorILi1EjESD_NS0_6memory12LoadWithCastILi1EEENSE_13StoreWithCastILi1EEEEEviT_T0_T2_T3_T4_T5_,(.L_x_42272 - _ZN2at6native27unrolled_elementwise_kernelINS0_13AUnaryFunctorIsssZZZNS0_19minimum_kernel_cudaERNS_18TensorIteratorBaseEENKUlvE_clEvENKUlvE3_clEvEUlssE_EESt5arrayIPcLm2EELi4E23TrivialOffsetCalculatorILi1EjESD_NS0_6memory12LoadWithCastILi1EEENSE_13StoreWithCastILi1EEEEEviT_T0_T2_T3_T4_T5_)
        .other          _ZN2at6native27unrolled_elementwise_kernelINS0_13AUnaryFunctorIsssZZZNS0_19minimum_kernel_cudaERNS_18TensorIteratorBaseEENKUlvE_clEvENKUlvE3_clEvEUlssE_EESt5arrayIPcLm2EELi4E23TrivialOffsetCalculatorILi1EjESD_NS0_6memory12LoadWithCastILi1EEENSE_13StoreWithCastILi1EEEEEviT_T0_T2_T3_T4_T5_,@"STO_CUDA_ENTRY STV_DEFAULT"
_ZN2at6native27unrolled_elementwise_kernelINS0_13AUnaryFunctorIsssZZZNS0_19minimum_kernel_cudaERNS_18TensorIteratorBaseEENKUlvE_clEvENKUlvE3_clEvEUlssE_EESt5arrayIPcLm2EELi4E23TrivialOffsetCalculatorILi1EjESD_NS0_6memory12LoadWithCastILi1EEENSE_13StoreWithCastILi1EEEEEviT_T0_T2_T3_T4_T5_:
.text._ZN2at6native27unrolled_elementwise_kernelINS0_13AUnaryFunctorIsssZZZNS0_19minimum_kernel_cudaERNS_18TensorIteratorBaseEENKUlvE_clEvENKUlvE3_clEvEUlssE_EESt5arrayIPcLm2EELi4E23TrivialOffsetCalculatorILi1EjESD_NS0_6memory12LoadWithCastILi1EEENSE_13StoreWithCastILi1EEEEEviT_T0_T2_T3_T4_T5_:
        /* <DEDUP_REMOVED lines=31> */
.L_x_18305:
[----:B------:R3:W5:Y:S01]  /*01f0*/  LDG.E.U8 R17, desc[UR36][R2.64] ;  /* 0x0000002402117981 */ /* 0x000762000c1e1100 */
[----:B------:R-:W-:Y:S05]  /*0200*/  BRA `(.L_x_18307) ;  /* 0x0000000c00587947 */ /* 0x000fea0003800000 */
.L_x_18304:
        /* <DEDUP_REMOVED lines=8> */
.L_x_18309:
[----:B------:R1:W5:Y:S01]  /*0290*/  LDG.E.U16 R17, desc[UR36][R2.64] ;  /* 0x0000002402117981 */ /* 0x000362000c1e1500 */
[----:B------:R-:W-:Y:S05]  /*02a0*/  BRA `(.L_x_18307) ;  /* 0x0000000c00307947 */ /* 0x000fea0003800000 */
.L_x_18308:
[----:B------:R2:W5:Y:S01]  /*02b0*/  LDG.E.U16 R17, desc[UR36][R2.64] ;  /* 0x0000002402117981 */ /* 0x000562000c1e1500 */
[----:B------:R-:W-:Y:S05]  /*02c0*/  BRA `(.L_x_18307) ;  /* 0x0000000c00287947 */ /* 0x000fea0003800000 */
.L_x_18303:
        /* <DEDUP_REMOVED lines=9> */
.L_x_18311:
[----:B------:R-:W2:Y:S02]  /*0360*/  LDG.E.U16 R0, desc[UR36][R2.64] ;  /* 0x0000002402007981 */ /* 0x000ea4000c1e1500 */
[----:B--2---:R-:W-:-:S06]  /*0370*/  HADD2.F32 R0, -RZ, R0.H0_H0 ;  /* 0x20000000ff007230 */ /* 0x004fcc0000004100 */
[----:B------:R-:W0:Y:S02]  /*0380*/  F2I.FTZ.TRUNC.NTZ R0, R0 ;  /* 0x0000000000007305 */ /* 0x000e24000021f100 */
[----:B0-----:R-:W-:Y:S01]  /*0390*/  PRMT R17, R0, 0x7610, R17 ;  /* 0x0000761000117816 */ /* 0x001fe20000000011 */
[----:B------:R-:W-:Y:S06]  /*03a0*/  BRA `(.L_x_18307) ;  /* 0x0000000800f07947 */ /* 0x000fec0003800000 */
.L_x_18310:
        /* <DEDUP_REMOVED lines=9> */
.L_x_18313:
[----:B------:R-:W2:Y:S02]  /*0440*/  LDG.E.U16 R2, desc[UR36][R2.64] ;  /* 0x0000002402027981 */ /* 0x000ea4000c1e1500 */
[----:B--2---:R-:W-:-:S06]  /*0450*/  HADD2.F32 R0, -RZ, R2.H0_H0 ;  /* 0x20000002ff007230 */ /* 0x004fcc0000004100 */
[----:B------:R-:W0:Y:S02]  /*0460*/  F2I.FTZ.TRUNC.NTZ R0, R0 ;  /* 0x0000000000007305 */ /* 0x000e24000021f100 */
[----:B0-----:R-:W-:Y:S01]  /*0470*/  PRMT R17, R0, 0x7610, R17 ;  /* 0x0000761000117816 */ /* 0x001fe20000000011 */
[----:B------:R-:W-:Y:S06]  /*0480*/  BRA `(.L_x_18307) ;  /* 0x0000000800b87947 */ /* 0x000fec0003800000 */
.L_x_18312:
[----:B------:R-:W2:Y:S02]  /*0490*/  LDG.E.64 R2, desc[UR36][R2.64] ;  /* 0x0000002402027981 */ /* 0x000ea4000c1e1b00 */
[----:B--2---:R0:W1:Y:S01]  /*04a0*/  F2I.F64.TRUNC R17, R2 ;  /* 0x0000000200117311 */ /* 0x004062000030d100 */
[----:B------:R-:W-:Y:S05]  /*04b0*/  BRA `(.L_x_18307) ;  /* 0x0000000800ac7947 */ /* 0x000fea0003800000 */
.L_x_18302:
        /* <DEDUP_REMOVED lines=12> */
.L_x_18316:
[----:B------:R-:W2:Y:S02]  /*0580*/  LDG.E.64 R2, desc[UR36][R2.64] ;  /* 0x0000002402027981 */ /* 0x000ea4000c1e1b00 */
[----:B--2---:R0:W1:Y:S01]  /*0590*/  F2I.F64.TRUNC R17, R2 ;  /* 0x0000000200117311 */ /* 0x004062000030d100 */
[----:B------:R-:W-:Y:S05]  /*05a0*/  BRA `(.L_x_18307) ;  /* 0x0000000800707947 */ /* 0x000fea0003800000 */
.L_x_18315:
        /* <DEDUP_REMOVED lines=28> */
.L_x_18318:
        /* <DEDUP_REMOVED lines=16> */
.L_x_18317:
[----:B------:R-:W2:Y:S02]  /*0870*/  LDG.E.U16 R0, desc[UR36][R2.64] ;  /* 0x0000002402007981 */ /* 0x000ea4000c1e1500 */
[----:B--2---:R-:W-:-:S06]  /*0880*/  IMAD.U32 R0, R0, 0x10000, RZ ;  /* 0x0001000000007824 */ /* 0x004fcc00078e00ff */
[----:B------:R-:W0:Y:S02]  /*0890*/  F2I.FTZ.TRUNC.NTZ R0, R0 ;  /* 0x0000000000007305 */ /* 0x000e24000021f100 */
[----:B0-----:R-:W-:Y:S01]  /*08a0*/  PRMT R17, R0, 0x7610, R17 ;  /* 0x0000761000117816 */ /* 0x001fe20000000011 */
[----:B------:R-:W-:Y:S06]  /*08b0*/  BRA `(.L_x_18307) ;  /* 0x0000000400ac7947 */ /* 0x000fec0003800000 */
.L_x_18314:
        /* <DEDUP_REMOVED lines=10> */
.L_x_18321:
        /* <DEDUP_REMOVED lines=21> */
.L_x_18325:
[----:B------:R-:W-:Y:S05]  /*0ab0*/  BSYNC B1 ;  /* 0x0000000000017941 */ /* 0x000fea0003800000 */
.L_x_18324:
[----:B------:R-:W-:Y:S01]  /*0ac0*/  LEA R3, R0, 0x3b800000, 0x17 ;  /* 0x3b80000000037811 */ /* 0x000fe200078eb8ff */
[----:B------:R-:W-:-:S05]  /*0ad0*/  IMAD.SHL.U32 R0, R2, 0x100000, RZ ;  /* 0x0010000002007824 */ /* 0x000fca00078e00ff */
[----:B------:R-:W-:-:S07]  /*0ae0*/  LOP3.LUT R0, R3, R0, R4, 0xfe, !PT ;  /* 0x0000000003007212 */ /* 0x000fce00078efe04 */
.L_x_18323:
[----:B------:R-:W-:Y:S05]  /*0af0*/  BSYNC B0 ;  /* 0x0000000000007941 */ /* 0x000fea0003800000 */
.L_x_18322:
[----:B------:R-:W0:Y:S02]  /*0b00*/  F2I.FTZ.TRUNC.NTZ R0, R0 ;  /* 0x0000000000007305 */ /* 0x000e24000021f100 */
[----:B0-----:R-:W-:Y:S01]  /*0b10*/  PRMT R17, R0, 0x7610, R17 ;  /* 0x0000761000117816 */ /* 0x001fe20000000011 */
[----:B------:R-:W-:Y:S06]  /*0b20*/  BRA `(.L_x_18307) ;  /* 0x0000000400107947 */ /* 0x000fec0003800000 */
.L_x_18320:
        /* <DEDUP_REMOVED lines=21> */
.L_x_18329:
[----:B------:R-:W-:Y:S05]  /*0c80*/  BSYNC B1 ;  /* 0x0000000000017941 */ /* 0x000fea0003800000 */
.L_x_18328:
[----:B------:R-:W-:Y:S01]  /*0c90*/  LEA R3, R0, 0x37800000, 0x17 ;  /* 0x3780000000037811 */ /* 0x000fe200078eb8ff */
[----:B------:R-:W-:-:S05]  /*0ca0*/  IMAD.SHL.U32 R0, R2, 0x200000, RZ ;  /* 0x0020000002007824 */ /* 0x000fca00078e00ff */
[----:B------:R-:W-:-:S07]  /*0cb0*/  LOP3.LUT R0, R3, R0, R4, 0xfe, !PT ;  /* 0x0000000003007212 */ /* 0x000fce00078efe04 */
.L_x_18327:
[----:B------:R-:W-:Y:S05]  /*0cc0*/  BSYNC B0 ;  /* 0x0000000000007941 */ /* 0x000fea0003800000 */
.L_x_18326:
[----:B------:R-:W0:Y:S02]  /*0cd0*/  F2I.FTZ.TRUNC.NTZ R0, R0 ;  /* 0x0000000000007305 */ /* 0x000e24000021f100 */
[----:B0-----:R-:W-:Y:S01]  /*0ce0*/  PRMT R17, R0, 0x7610, R17 ;  /* 0x0000761000117816 */ /* 0x001fe20000000011 */
[----:B------:R-:W-:Y:S06]  /*0cf0*/  BRA `(.L_x_18307) ;  /* 0x00000000009c7947 */ /* 0x000fec0003800000 */
.L_x_18319:
        /* <DEDUP_REMOVED lines=14> */
.L_x_18333:
[----:B------:R-:W-:Y:S05]  /*0de0*/  BSYNC B0 ;  /* 0x0000000000007941 */ /* 0x000fea0003800000 */
.L_x_18332:
[----:B------:R-:W0:Y:S02]  /*0df0*/  F2I.FTZ.TRUNC.NTZ R0, R0 ;  /* 0x0000000000007305 */ /* 0x000e24000021f100 */
[----:B0-----:R-:W-:Y:S01]  /*0e00*/  PRMT R17, R0, 0x7610, R17 ;  /* 0x0000761000117816 */ /* 0x001fe20000000011 */
[----:B------:R-:W-:Y:S06]  /*0e10*/  BRA `(.L_x_18307) ;  /* 0x0000000000547947 */ /* 0x000fec0003800000 */
.L_x_18306:
        /* <DEDUP_REMOVED lines=16> */
.L_x_18334:
[----:B------:R-:W-:Y:S01]  /*0f20*/  PRMT R17, RZ, 0x7610, R17 ;  /* 0x00007610ff117816 */ /* 0x000fe20000000011 */
[----:B------:R-:W-:Y:S06]  /*0f30*/  BRA `(.L_x_18307) ;  /* 0x00000000000c7947 */ /* 0x000fec0003800000 */
.L_x_18331:
[----:B------:R0:W5:Y:S01]  /*0f40*/  LDG.E.U16 R17, desc[UR36][R2.64] ;  /* 0x0000002402117981 */ /* 0x000162000c1e1500 */
[----:B------:R-:W-:Y:S05]  /*0f50*/  BRA `(.L_x_18307) ;  /* 0x0000000000047947 */ /* 0x000fea0003800000 */
.L_x_18330:
[----:B------:R0:W5:Y:S02]  /*0f60*/  LDG.E.U16 R17, desc[UR36][R2.64] ;  /* 0x0000002402117981 */ /* 0x000164000c1e1500 */
.L_x_18307:
[----:B------:R-:W2:Y:S02]  /*0f70*/  S2R R19, SR_TID.X ;  /* 0x0000000000137919 */ /* 0x000ea40000002100 */
[----:B--2---:R-:W-:-:S07]  /*0f80*/  VIADD R19, R19, 0x80 ;  /* 0x0000008013137836 */ /* 0x004fce0000000000 */
.L_x_18301:
[----:B------:R-:W-:Y:S05]  /*0f90*/  BSYNC B6 ;  /* 0x0000000000067941 */ /* 0x000fea0003800000 */
.L_x_18300:
[----:B------:R-:W-:Y:S01]  /*0fa0*/  ISETP.GE.AND P0, PT, R19, R22, PT ;  /* 0x000000161300720c */ /* 0x000fe20003f06270 */
[----:B------:R-:W-:-:S12]  /*0fb0*/  BSSY B6, `(.L_x_18335) ;  /* 0x00000ee000067945 */ /* 0x000fd80003800000 */
        /* <DEDUP_REMOVED lines=21> */
.L_x_18340:
[----:B------:R0:W5:Y:S01]  /*1110*/  LDG.E.U8 R18, desc[UR36][R2.64] ;  /* 0x0000002402127981 */ /* 0x000162000c1e1100 */
[----:B------:R-:W-:Y:S05]  /*1120*/  BRA `(.L_x_18342) ;  /* 0x0000000c00547947 */ /* 0x000fea0003800000 */
.L_x_18339:
        /* <DEDUP_REMOVED lines=8> */
.L_x_18344:
[----:B------:R0:W5:Y:S01]  /*11b0*/  LDG.E.U16 R18, desc[UR36][R2.64] ;  /* 0x0000002402127981 */ /* 0x000162000c1e1500 */
[----:B------:R-:W-:Y:S05]  /*11c0*/  BRA `(.L_x_18342) ;  /* 0x0000000c002c7947 */ /* 0x000fea0003800000 */
.L_x_18343:
[----:B------:R0:W5:Y:S01]  /*11d0*/  LDG.E.U16 R18, desc[UR36][R2.64] ;  /* 0x0000002402127981 */ /* 0x000162000c1e1500 */
[----:B------:R-:W-:Y:S05]  /*11e0*/  BRA `(.L_x_18342) ;  /* 0x0000000c00247947 */ /* 0x000fea0003800000 */
.L_x_18338:
        /* <DEDUP_REMOVED lines=9> */
.L_x_18346:
[----:B------:R-:W2:Y:S02]  /*1280*/  LDG.E.U16 R0, desc[UR36][R2.64] ;  /* 0x0000002402007981 */ /* 0x000ea4000c1e1500 */
[----:B--2---:R-:W-:-:S06]  /*1290*/  HADD2.F32 R0, -RZ, R0.H0_H0 ;  /* 0x20000000ff007230 */ /* 0x004fcc0000004100 */
[----:B------:R-:W0:Y:S02]  /*12a0*/  F2I.FTZ.TRUNC.NTZ R0, R0 ;  /* 0x0000000000007305 */ /* 0x000e24000021f100 */
[----:B0-----:R-:W-:Y:S01]  /*12b0*/  PRMT R18, R0, 0x7610, R18 ;  /* 0x0000761000127816 */ /* 0x001fe20000000012 */
[----:B------:R-:W-:Y:S06]  /*12c0*/  BRA `(.L_x_18342) ;  /* 0x0000000800ec7947 */ /* 0x000fec0003800000 */
.L_x_18345:
        /* <DEDUP_REMOVED lines=9> */
.L_x_18348:
[----:B------:R-:W2:Y:S02]  /*1360*/  LDG.E.U16 R2, desc[UR36][R2.64] ;  /* 0x0000002402027981 */ /* 0x000ea4000c1e1500 */
[----:B--2---:R-:W-:-:S06]  /*1370*/  HADD2.F32 R0, -RZ, R2.H0_H0 ;  /* 0x20000002ff007230 */ /* 0x004fcc0000004100 */
[----:B------:R-:W0:Y:S02]  /*1380*/  F2I.FTZ.TRUNC.NTZ R0, R0 ;  /* 0x0000000000007305 */ /* 0x000e24000021f100 */
[----:B0-----:R-:W-:Y:S01]  /*1390*/  PRMT R18, R0, 0x7610, R18 ;  /* 0x0000761000127816 */ /* 0x001fe20000000012 */
[----:B------:R-:W-:Y:S06]  /*13a0*/  BRA `(.L_x_18342) ;  /* 0x0000000800b47947 */ /* 0x000fec0003800000 */
.L_x_18347:
[----:B------:R-:W2:Y:S02]  /*13b0*/  LDG.E.64 R2, desc[UR36][R2.64] ;  /* 0x0000002402027981 */ /* 0x000ea4000c1e1b00 */
[----:B--2---:R0:W1:Y:S01]  /*13c0*/  F2I.F64.TRUNC R18, R2 ;  /* 0x0000000200127311 */ /* 0x004062000030d100 */
[----:B------:R-:W-:Y:S05]  /*13d0*/  BRA `(.L_x_18342) ;  /* 0x0000000800a87947 */ /* 0x000fea0003800000 */
.L_x_18337:
        /* <DEDUP_REMOVED lines=12> */
.L_x_18351:
[----:B------:R-:W2:Y:S02]  /*14a0*/  LDG.E.64 R2, desc[UR36][R2.64] ;  /* 0x0000002402027981 */ /* 0x000ea4000c1e1b00 */
[----:B--2---:R0:W1:Y:S01]  /*14b0*/  F2I.F64.TRUNC R18, R2 ;  /* 0x0000000200127311 */ /* 0x004062000030d100 */
[----:B------:R-:W-:Y:S05]  /*14c0*/  BRA `(.L_x_18342) ;  /* 0x00000008006c7947 */ /* 0x000fea0003800000 */
.L_x_18350:
        /* <DEDUP_REMOVED lines=28> */
.L_x_18353:
        /* <DEDUP_REMOVED lines=15> */
.L_x_18352:
[----:B------:R-:W2:Y:S02]  /*1780*/  LDG.E.U16 R0, desc[UR36][R2.64] ;  /* 0x0000002402007981 */ /* 0x000ea4000c1e1500 */
[----:B--2---:R-:W-:-:S06]  /*1790*/  IMAD.U32 R0, R0, 0x10000, RZ ;  /* 0x0001000000007824 */ /* 0x004fcc00078e00ff */
[----:B------:R-:W0:Y:S02]  /*17a0*/  F2I.FTZ.TRUNC.NTZ R0, R0 ;  /* 0x0000000000007305 */ /* 0x000e24000021f100 */
[----:B0-----:R-:W-:Y:S01]  /*17b0*/  PRMT R18, R0, 0x7610, R18 ;  /* 0x0000761000127816 */ /* 0x001fe20000000012 */
[----:B------:R-:W-:Y:S06]  /*17c0*/  BRA `(.L_x_18342) ;  /* 0x0000000400ac7947 */ /* 0x000fec0003800000 */
.L_x_18349:
        /* <DEDUP_REMOVED lines=10> */
.L_x_18356:
        /* <DEDUP_REMOVED lines=21> */
.L_x_18360:
[----:B------:R-:W-:Y:S05]  /*19c0*/  BSYNC B1 ;  /* 0x0000000000017941 */ /* 0x000fea0003800000 */
.L_x_18359:
[----:B------:R-:W-:Y:S01]  /*19d0*/  LEA R3, R0, 0x3b800000, 0x17 ;  /* 0x3b80000000037811 */ /* 0x000fe200078eb8ff */
[----:B------:R-:W-:-:S05]  /*19e0*/  IMAD.SHL.U32 R0, R2, 0x100000, RZ ;  /* 0x0010000002007824 */ /* 0x000fca00078e00ff */
[----:B------:R-:W-:-:S07]  /*19f0*/  LOP3.LUT R0, R3, R0, R4, 0xfe, !PT ;  /* 0x0000000003007212 */ /* 0x000fce00078efe04 */
.L_x_18358:
[----:B------:R-:W-:Y:S05]  /*1a00*/  BSYNC B0 ;  /* 0x0000000000007941 */ /* 0x000fea0003800000 */
.L_x_18357:
[----:B------:R-:W0:Y:S02]  /*1a10*/  F2I.FTZ.TRUNC.NTZ R0, R0 ;  /* 0x0000000000007305 */ /* 0x000e24000021f100 */
[----:B0-----:R-:W-:Y:S01]  /*1a20*/  PRMT R18, R0, 0x7610, R18 ;  /* 0x0000761000127816 */ /* 0x001fe20000000012 */
[----:B------:R-:W-:Y:S06]  /*1a30*/  BRA `(.L_x_18342) ;  /* 0x0000000400107947 */ /* 0x000fec0003800000 */
.L_x_18355:
        /* <DEDUP_REMOVED lines=21> */
.L_x_18364:
[----:B------:R-:W-:Y:S05]  /*1b90*/  BSYNC B1 ;  /* 0x0000000000017941 */ /* 0x000fea0003800000 */
.L_x_18363:
[----:B------:R-:W-:Y:S01]  /*1ba0*/  LEA R3, R0, 0x37800000, 0x17 ;  /* 0x3780000000037811 */ /* 0x000fe200078eb8ff */
[----:B------:R-:W-:-:S05]  /*1bb0*/  IMAD.SHL.U32 R0, R2, 0x200000, RZ ;  /* 0x0020000002007824 */ /* 0x000fca00078e00ff */
[----:B------:R-:W-:-:S07]  /*1bc0*/  LOP3.LUT R0, R3, R0, R4, 0xfe, !PT ;  /* 0x0000000003007212 */ /* 0x000fce00078efe04 */
.L_x_18362:
[----:B------:R-:W-:Y:S05]  /*1bd0*/  BSYNC B0 ;  /* 0x0000000000007941 */ /* 0x000fea0003800000 */
.L_x_18361:
[----:B------:R-:W0:Y:S02]  /*1be0*/  F2I.FTZ.TRUNC.NTZ R0, R0 ;  /* 0x0000000000007305 */ /* 0x000e24000021f100 */
[----:B0-----:R-:W-:Y:S01]  /*1bf0*/  PRMT R18, R0, 0x7610, R18 ;  /* 0x0000761000127816 */ /* 0x001fe20000000012 */
[----:B------:R-:W-:Y:S06]  /*1c00*/  BRA `(.L_x_18342) ;  /* 0x00000000009c7947 */ /* 0x000fec0003800000 */
.L_x_18354:
        /* <DEDUP_REMOVED lines=14> */
.L_x_18368:
[----:B------:R-:W-:Y:S05]  /*1cf0*/  BSYNC B0 ;  /* 0x0000000000007941 */ /* 0x000fea0003800000 */
.L_x_18367:
[----:B------:R-:W0:Y:S02]  /*1d00*/  F2I.FTZ.TRUNC.NTZ R0, R0 ;  /* 0x0000000000007305 */ /* 0x000e24000021f100 */
[----:B0-----:R-:W-:Y:S01]  /*1d10*/  PRMT R18, R0, 0x7610, R18 ;  /* 0x0000761000127816 */ /* 0x001fe20000000012 */
[----:B------:R-:W-:Y:S06]  /*1d20*/  BRA `(.L_x_18342) ;  /* 0x0000000000547947 */ /* 0x000fec0003800000 */
.L_x_18341:
        /* <DEDUP_REMOVED lines=16> */
.L_x_18369:
[----:B------:R-:W-:Y:S01]  /*1e30*/  PRMT R18, RZ, 0x7610, R18 ;  /* 0x00007610ff127816 */ /* 0x000fe20000000012 */
[----:B------:R-:W-:Y:S06]  /*1e40*/  BRA `(.L_x_18342) ;  /* 0x00000000000c7947 */ /* 0x000fec0003800000 */
.L_x_18366:
[----:B------:R3:W5:Y:S01]  /*1e50*/  LDG.E.U16 R18, desc[UR36][R2.64] ;  /* 0x0000002402127981 */ /* 0x000762000c1e1500 */
[----:B------:R-:W-:Y:S05]  /*1e60*/  BRA `(.L_x_18342) ;  /* 0x0000000000047947 */ /* 0x000fea0003800000 */
.L_x_18365:
[----:B------:R2:W5:Y:S02]  /*1e70*/  LDG.E.U16 R18, desc[UR36][R2.64] ;  /* 0x0000002402127981 */ /* 0x000564000c1e1500 */
.L_x_18342:
[----:B------:R-:W-:-:S07]  /*1e80*/  VIADD R19, R19, 0x80 ;  /* 0x0000008013137836 */ /* 0x000fce0000000000 */
.L_x_18336:
[----:B------:R-:W-:Y:S05]  /*1e90*/  BSYNC B6 ;  /* 0x0000000000067941 */ /* 0x000fea0003800000 */
.L_x_18335:
[----:B------:R-:W-:Y:S01]  /*1ea0*/  ISETP.GE.AND P0, PT, R19, R22, PT ;  /* 0x000000161300720c */ /* 0x000fe20003f06270 */
[----:B------:R-:W-:Y:S01]  /*1eb0*/  BSSY B6, `(.L_x_18370) ;  /* 0x00000f0000067945 */ /* 0x000fe20003800000 */
[----:B------:R-:W-:Y:S02]  /*1ec0*/  PRMT R16, RZ, 0x7610, R16 ;  /* 0x00007610ff107816 */ /* 0x000fe40000000010 */
[----:B------:R-:W-:-:S09]  /*1ed0*/  PRMT R24, RZ, 0x7610, R24 ;  /* 0x00007610ff187816 */ /* 0x000fd20000000018 */
        /* <DEDUP_REMOVED lines=21> */
.L_x_18375:
[----:B------:R0:W5:Y:S01]  /*2030*/  LDG.E.U8 R24, desc[UR36][R2.64] ;  /* 0x0000002402187981 */ /* 0x000162000c1e1100 */
[----:B------:R-:W-:Y:S05]  /*2040*/  BRA `(.L_x_18377) ;  /* 0x0000000c00547947 */ /* 0x000fea0003800000 */
.L_x_18374:
        /* <DEDUP_REMOVED lines=8> */
.L_x_18379:
[----:B------:R0:W5:Y:S01]  /*20d0*/  LDG.E.U16 R24, desc[UR36][R2.64] ;  /* 0x0000002402187981 */ /* 0x000162000c1e1500 */
[----:B------:R-:W-:Y:S05]  /*20e0*/  BRA `(.L_x_18377) ;  /* 0x0000000c002c7947 */ /* 0x000fea0003800000 */
.L_x_18378:
[----:B------:R0:W5:Y:S01]  /*20f0*/  LDG.E.U16 R24, desc[UR36][R2.64] ;  /* 0x0000002402187981 */ /* 0x000162000c1e1500 */
[----:B------:R-:W-:Y:S05]  /*2100*/  BRA `(.L_x_18377) ;  /* 0x0000000c00247947 */ /* 0x000fea0003800000 */
.L_x_18373:
        /* <DEDUP_REMOVED lines=9> */
.L_x_18381:
[----:B------:R-:W2:Y:S02]  /*21a0*/  LDG.E.U16 R0, desc[UR36][R2.64] ;  /* 0x0000002402007981 */ /* 0x000ea4000c1e1500 */
[----:B--2---:R-:W-:-:S06]  /*21b0*/  HADD2.F32 R0, -RZ, R0.H0_H0 ;  /* 0x20000000ff007230 */ /* 0x004fcc0000004100 */
[----:B------:R-:W0:Y:S02]  /*21c0*/  F2I.FTZ.TRUNC.NTZ R0, R0 ;  /* 0x0000000000007305 */ /* 0x000e24000021f100 */
[----:B0-----:R-:W-:Y:S01]  /*21d0*/  PRMT R24, R0, 0x7610, R24 ;  /* 0x0000761000187816 */ /* 0x001fe20000000018 */
[----:B------:R-:W-:Y:S06]  /*21e0*/  BRA `(.L_x_18377) ;  /* 0x0000000800ec7947 */ /* 0x000fec0003800000 */
.L_x_18380:
        /* <DEDUP_REMOVED lines=9> */
.L_x_18383:
[----:B------:R-:W2:Y:S02]  /*2280*/  LDG.E.U16 R2, desc[UR36][R2.64] ;  /* 0x0000002402027981 */ /* 0x000ea4000c1e1500 */
[----:B--2---:R-:W-:-:S06]  /*2290*/  HADD2.F32 R0, -RZ, R2.H0_H0 ;  /* 0x20000002ff007230 */ /* 0x004fcc0000004100 */
[----:B------:R-:W0:Y:S02]  /*22a0*/  F2I.FTZ.TRUNC.NTZ R0, R0 ;  /* 0x0000000000007305 */ /* 0x000e24000021f100 */
[----:B0-----:R-:W-:Y:S01]  /*22b0*/  PRMT R24, R0, 0x7610, R24 ;  /* 0x0000761000187816 */ /* 0x001fe20000000018 */
[----:B------:R-:W-:Y:S06]  /*22c0*/  BRA `(.L_x_18377) ;  /* 0x0000000800b47947 */ /* 0x000fec0003800000 */
.L_x_18382:
[----:B------:R-:W2:Y:S02]  /*22d0*/  LDG.E.64 R2, desc[UR36][R2.64] ;  /* 0x0000002402027981 */ /* 0x000ea4000c1e1b00 */
[----:B--2---:R0:W1:Y:S01]  /*22e0*/  F2I.F64.TRUNC R24, R2 ;  /* 0x0000000200187311 */ /* 0x004062000030d100 */
[----:B------:R-:W-:Y:S05]  /*22f0*/  BRA `(.L_x_18377) ;  /* 0x0000000800a87947 */ /* 0x000fea0003800000 */
.L_x_18372:
        /* <DEDUP_REMOVED lines=12> */
.L_x_18386:
[----:B------:R-:W2:Y:S02]  /*23c0*/  LDG.E.64 R2, desc[UR36][R2.64] ;  /* 0x0000002402027981 */ /* 0x000ea4000c1e1b00 */
[----:B--2---:R3:W4:Y:S01]  /*23d0*/  F2I.F64.TRUNC R24, R2 ;  /* 0x0000000200187311 */ /* 0x004722000030d100 */
[----:B------:R-:W-:Y:S05]  /*23e0*/  BRA `(.L_x_18377) ;  /* 0x00000008006c7947 */ /* 0x000fea0003800000 */
.L_x_18385:
        /* <DEDUP_REMOVED lines=28> */
.L_x_18388:
        /* <DEDUP_REMOVED lines=15> */
.L_x_18387:
[----:B------:R-:W2:Y:S02]  /*26a0*/  LDG.E.U16 R0, desc[UR36][R2.64] ;  /* 0x0000002402007981 */ /* 0x000ea4000c1e1500 */
[----:B--2---:R-:W-:-:S06]  /*26b0*/  IMAD.U32 R0, R0, 0x10000, RZ ;  /* 0x0001000000007824 */ /* 0x004fcc00078e00ff */
[----:B------:R-:W0:Y:S02]  /*26c0*/  F2I.FTZ.TRUNC.NTZ R0, R0 ;  /* 0x0000000000007305 */ /* 0x000e24000021f100 */
[----:B0-----:R-:W-:Y:S01]  /*26d0*/  PRMT R24, R0, 0x7610, R24 ;  /* 0x0000761000187816 */ /* 0x001fe20000000018 */
[----:B------:R-:W-:Y:S06]  /*26e0*/  BRA `(.L_x_18377) ;  /* 0x0000000400ac7947 */ /* 0x000fec0003800000 */
.L_x_18384:
        /* <DEDUP_REMOVED lines=10> */
.L_x_18391:
        /* <DEDUP_REMOVED lines=21> */
.L_x_18395:
[----:B------:R-:W-:Y:S05]  /*28e0*/  BSYNC B1 ;  /* 0x0000000000017941 */ /* 0x000fea0003800000 */
.L_x_18394:
[----:B------:R-:W-:Y:S01]  /*28f0*/  LEA R3, R0, 0x3b800000, 0x17 ;  /* 0x3b80000000037811 */ /* 0x000fe200078eb8ff */
[----:B------:R-:W-:-:S05]  /*2900*/  IMAD.SHL.U32 R0, R2, 0x100000, RZ ;  /* 0x0010000002007824 */ /* 0x000fca00078e00ff */
[----:B------:R-:W-:-:S07]  /*2910*/  LOP3.LUT R0, R3, R0, R4, 0xfe, !PT ;  /* 0x0000000003007212 */ /* 0x000fce00078efe04 */
.L_x_18393:
[----:B------:R-:W-:Y:S05]  /*2920*/  BSYNC B0 ;  /* 0x0000000000007941 */ /* 0x000fea0003800000 */
.L_x_18392:
[----:B------:R-:W0:Y:S02]  /*2930*/  F2I.FTZ.TRUNC.NTZ R0, R0 ;  /* 0x0000000000007305 */ /* 0x000e24000021f100 */
[----:B0-----:R-:W-:Y:S01]  /*2940*/  PRMT R24, R0, 0x7610, R24 ;  /* 0x0000761000187816 */ /* 0x001fe20000000018 */
[----:B------:R-:W-:Y:S06]  /*2950*/  BRA `(.L_x_18377) ;  /* 0x0000000400107947 */ /* 0x000fec0003800000 */
.L_x_18390:
        /* <DEDUP_REMOVED lines=21> */
.L_x_18399:
[----:B------:R-:W-:Y:S05]  /*2ab0*/  BSYNC B1 ;  /* 0x0000000000017941 */ /* 0x000fea0003800000 */
.L_x_18398:
[----:B------:R-:W-:Y:S01]  /*2ac0*/  LEA R3, R0, 0x37800000, 0x17 ;  /* 0x3780000000037811 */ /* 0x000fe200078eb8ff */
[----:B------:R-:W-:-:S05]  /*2ad0*/  IMAD.SHL.U32 R0, R2, 0x200000, RZ ;  /* 0x0020000002007824 */ /* 0x000fca00078e00ff */
[----:B------:R-:W-:-:S07]  /*2ae0*/  LOP3.LUT R0, R3, R0, R4, 0xfe, !PT ;  /* 0x0000000003007212 */ /* 0x000fce00078efe04 */
.L_x_18397:
[----:B------:R-:W-:Y:S05]  /*2af0*/  BSYNC B0 ;  /* 0x0000000000007941 */ /* 0x000fea0003800000 */
.L_x_18396:
[----:B------:R-:W0:Y:S02]  /*2b00*/  F2I.FTZ.TRUNC.NTZ R0, R0 ;  /* 0x0000000000007305 */ /* 0x000e24000021f100 */
[----:B0-----:R-:W-:Y:S01]  /*2b10*/  PRMT R24, R0, 0x7610, R24 ;  /* 0x0000761000187816 */ /* 0x001fe20000000018 */
[----:B------:R-:W-:Y:S06]  /*2b20*/  BRA `(.L_x_18377) ;  /* 0x00000000009c7947 */ /* 0x000fec0003800000 */
.L_x_18389:
        /* <DEDUP_REMOVED lines=14> */
.L_x_18403:
[----:B------:R-:W-:Y:S05]  /*2c10*/  BSYNC B0 ;  /* 0x0000000000007941 */ /* 0x000fea0003800000 */
.L_x_18402:
[----:B------:R-:W0:Y:S02]  /*2c20*/  F2I.FTZ.TRUNC.NTZ R0, R0 ;  /* 0x0000000000007305 */ /* 0x000e24000021f100 */
[----:B0-----:R-:W-:Y:S01]  /*2c30*/  PRMT R24, R0, 0x7610, R24 ;  /* 0x0000761000187816 */ /* 0x001fe20000000018 */
[----:B------:R-:W-:Y:S06]  /*2c40*/  BRA `(.L_x_18377) ;  /* 0x0000000000547947 */ /* 0x000fec0003800000 */
.L_x_18376:
        /* <DEDUP_REMOVED lines=16> */
.L_x_18404:
[----:B------:R-:W-:Y:S01]  /*2d50*/  PRMT R24, RZ, 0x7610, R24 ;  /* 0x00007610ff187816 */ /* 0x000fe20000000018 */
[----:B------:R-:W-:Y:S06]  /*2d60*/  BRA `(.L_x_18377) ;  /* 0x00000000000c7947 */ /* 0x000fec0003800000 */
.L_x_18401:
[----:B------:R2:W5:Y:S01]  /*2d70*/  LDG.E.U16 R24, desc[UR36][R2.64] ;  /* 0x0000002402187981 */ /* 0x000562000c1e1500 */
[----:B------:R-:W-:Y:S05]  /*2d80*/  BRA `(.L_x_18377) ;  /* 0x0000000000047947 */ /* 0x000fea0003800000 */
.L_x_18400:
[----:B------:R1:W5:Y:S02]  /*2d90*/  LDG.E.U16 R24, desc[UR36][R2.64] ;  /* 0x0000002402187981 */ /* 0x000364000c1e1500 */
.L_x_18377:
[----:B------:R-:W-:-:S07]  /*2da0*/  VIADD R19, R19, 0x80 ;  /* 0x0000008013137836 */ /* 0x000fce0000000000 */
.L_x_18371:
[----:B------:R-:W-:Y:S05]  /*2db0*/  BSYNC B6 ;  /* 0x0000000000067941 */ /* 0x000fea0003800000 */
.L_x_18370:
[----:B------:R-:W-:Y:S01]  /*2dc0*/  ISETP.GE.AND P0, PT, R19, R22, PT ;  /* 0x000000161300720c */ /* 0x000fe20003f06270 */
[----:B------:R-:W-:-:S12]  /*2dd0*/  BSSY B6, `(.L_x_18405) ;  /* 0x00000eb000067945 */ /* 0x000fd80003800000 */
[----:B------:R-:W-:Y:S05]  /*2de0*/  @P0 BRA `(.L_x_18406) ;  /* 0x0000000c00a40947 */ /* 0x000fea0003800000 */
        /* <DEDUP_REMOVED lines=19> */
.L_x_18410:
[----:B------:R0:W5:Y:S01]  /*2f20*/  LDG.E.U8 R16, desc[UR36][R2.64] ;  /* 0x0000002402107981 */ /* 0x000162000c1e1100 */
[----:B------:R-:W-:Y:S05]  /*2f30*/  BRA `(.L_x_18406) ;  /* 0x0000000c00507947 */ /* 0x000fea0003800000 */
.L_x_18409:
        /* <DEDUP_REMOVED lines=8> */
.L_x_18413:
[----:B------:R0:W5:Y:S01]  /*2fc0*/  LDG.E.U16 R16, desc[UR36][R2.64] ;  /* 0x0000002402107981 */ /* 0x000162000c1e1500 */
[----:B------:R-:W-:Y:S05]  /*2fd0*/  BRA `(.L_x_18406) ;  /* 0x0000000c00287947 */ /* 0x000fea0003800000 */
.L_x_18412:
[----:B------:R0:W5:Y:S01]  /*2fe0*/  LDG.E.U16 R16, desc[UR36][R2.64] ;  /* 0x0000002402107981 */ /* 0x000162000c1e1500 */
[----:B------:R-:W-:Y:S05]  /*2ff0*/  BRA `(.L_x_18406) ;  /* 0x0000000c00207947 */ /* 0x000fea0003800000 */
.L_x_18408:
        /* <DEDUP_REMOVED lines=9> */
.L_x_18415:
[----:B------:R-:W2:Y:S02]  /*3090*/  LDG.E.U16 R0, desc[UR36][R2.64] ;  /* 0x0000002402007981 */ /* 0x000ea4000c1e1500 */
[----:B--2---:R-:W-:-:S06]  /*30a0*/  HADD2.F32 R0, -RZ, R0.H0_H0 ;  /* 0x20000000ff007230 */ /* 0x004fcc0000004100 */
[----:B------:R-:W0:Y:S02]  /*30b0*/  F2I.FTZ.TRUNC.NTZ R0, R0 ;  /* 0x0000000000007305 */ /* 0x000e24000021f100 */
[----:B0-----:R-:W-:Y:S01]  /*30c0*/  PRMT R16, R0, 0x7610, R16 ;  /* 0x0000761000107816 */ /* 0x001fe20000000010 */
[----:B------:R-:W-:Y:S06]  /*30d0*/  BRA `(.L_x_18406) ;  /* 0x0000000800e87947 */ /* 0x000fec0003800000 */
.L_x_18414:
        /* <DEDUP_REMOVED lines=9> */
.L_x_18417:
[----:B------:R-:W2:Y:S02]  /*3170*/  LDG.E.U16 R2, desc[UR36][R2.64] ;  /* 0x0000002402027981 */ /* 0x000ea4000c1e1500 */
[----:B--2---:R-:W-:-:S06]  /*3180*/  HADD2.F32 R0, -RZ, R2.H0_H0 ;  /* 0x20000002ff007230 */ /* 0x004fcc0000004100 */
[----:B------:R-:W0:Y:S02]  /*3190*/  F2I.FTZ.TRUNC.NTZ R0, R0 ;  /* 0x0000000000007305 */ /* 0x000e24000021f100 */
[----:B0-----:R-:W-:Y:S01]  /*31a0*/  PRMT R16, R0, 0x7610, R16 ;  /* 0x0000761000107816 */ /* 0x001fe20000000010 */
[----:B------:R-:W-:Y:S06]  /*31b0*/  BRA `(.L_x_18406) ;  /* 0x0000000800b07947 */ /* 0x000fec0003800000 */
.L_x_18416:
[----:B------:R-:W2:Y:S02]  /*31c0*/  LDG.E.64 R2, desc[UR36][R2.64] ;  /* 0x0000002402027981 */ /* 0x000ea4000c1e1b00 */
[----:B--2---:R0:W1:Y:S01]  /*31d0*/  F2I.F64.TRUNC R16, R2 ;  /* 0x0000000200107311 */ /* 0x004062000030d100 */
[----:B------:R-:W-:Y:S05]  /*31e0*/  BRA `(.L_x_18406) ;  /* 0x0000000800a47947 */ /* 0x000fea0003800000 */
.L_x_18407:
        /* <DEDUP_REMOVED lines=12> */
.L_x_18420:
[----:B------:R-:W2:Y:S02]  /*32b0*/  LDG.E.64 R2, desc[UR36][R2.64] ;  /* 0x0000002402027981 */ /* 0x000ea4000c1e1b00 */
[----:B--2---:R0:W1:Y:S01]  /*32c0*/  F2I.F64.TRUNC R16, R2 ;  /* 0x0000000200107311 */ /* 0x004062000030d100 */
[----:B------:R-:W-:Y:S05]  /*32d0*/  BRA `(.L_x_18406) ;  /* 0x0000000800687947 */ /* 0x000fea0003800000 */
.L_x_18419:
        /* <DEDUP_REMOVED lines=28> */
.L_x_18422:
        /* <DEDUP_REMOVED lines=15> */
.L_x_18421:
[----:B------:R-:W2:Y:S02]  /*3590*/  LDG.E.U16 R0, desc[UR36][R2.64] ;  /* 0x0000002402007981 */ /* 0x000ea4000c1e1500 */
[----:B--2---:R-:W-:-:S06]  /*35a0*/  IMAD.U32 R0, R0, 0x10000, RZ ;  /* 0x0001000000007824 */ /* 0x004fcc00078e00ff */
[----:B------:R-:W0:Y:S02]  /*35b0*/  F2I.FTZ.TRUNC.NTZ R0, R0 ;  /* 0x0000000000007305 */ /* 0x000e24000021f100 */
[----:B0-----:R-:W-:Y:S01]  /*35c0*/  PRMT R16, R0, 0x7610, R16 ;  /* 0x0000761000107816 */ /* 0x001fe20000000010 */
[----:B------:R-:W-:Y:S06]  /*35d0*/  BRA `(.L_x_18406) ;  /* 0x0000000400a87947 */ /* 0x000fec0003800000 */
.L_x_18418:
        /* <DEDUP_REMOVED lines=10> */
.L_x_18425:
        /* <DEDUP_REMOVED lines=21> */
.L_x_18429:
[----:B------:R-:W-:Y:S05]  /*37d0*/  BSYNC B1 ;  /* 0x0000000000017941 */ /* 0x000fea0003800000 */
.L_x_18428:
[----:B------:R-:W-:Y:S01]  /*37e0*/  LEA R3, R0, 0x3b800000, 0x17 ;  /* 0x3b80000000037811 */ /* 0x000fe200078eb8ff */
[----:B------:R-:W-:-:S05]  /*37f0*/  IMAD.SHL.U32 R0, R2, 0x100000, RZ ;  /* 0x0010000002007824 */ /* 0x000fca00078e00ff */
[----:B------:R-:W-:-:S07]  /*3800*/  LOP3.LUT R0, R3, R0, R4, 0xfe, !PT ;  /* 0x0000000003007212 */ /* 0x000fce00078efe04 */
.L_x_18427:
[----:B------:R-:W-:Y:S05]  /*3810*/  BSYNC B0 ;  /* 0x0000000000007941 */ /* 0x000fea0003800000 */
.L_x_18426:
[----:B------:R-:W0:Y:S02]  /*3820*/  F2I.FTZ.TRUNC.NTZ R0, R0 ;  /* 0x0000000000007305 */ /* 0x000e24000021f100 */
[----:B0-----:R-:W-:Y:S01]  /*3830*/  PRMT R16, R0, 0x7610, R16 ;  /* 0x0000761000107816 */ /* 0x001fe20000000010 */
[----:B------:R-:W-:Y:S06]  /*3840*/  BRA `(.L_x_18406) ;  /* 0x00000004000c7947 */ /* 0x000fec0003800000 */
.L_x_18424:
        /* <DEDUP_REMOVED lines=21> */
.L_x_18433:
[----:B------:R-:W-:Y:S05]  /*39a0*/  BSYNC B1 ;  /* 0x0000000000017941 */ /* 0x000fea0003800000 */
.L_x_18432:
[----:B------:R-:W-:Y:S01]  /*39b0*/  LEA R3, R0, 0x37800000, 0x17 ;  /* 0x3780000000037811 */ /* 0x000fe200078eb8ff */
[----:B------:R-:W-:-:S05]  /*39c0*/  IMAD.SHL.U32 R0, R2, 0x200000, RZ ;  /* 0x0020000002007824 */ /* 0x000fca00078e00ff */
[----:B------:R-:W-:-:S07]  /*39d0*/  LOP3.LUT R0, R3, R0, R4, 0xfe, !PT ;  /* 0x0000000003007212 */ /* 0x000fce00078efe04 */
.L_x_18431:
[----:B------:R-:W-:Y:S05]  /*39e0*/  BSYNC B0 ;  /* 0x0000000000007941 */ /* 0x000fea0003800000 */
.L_x_18430:
[----:B------:R-:W0:Y:S02]  /*39f0*/  F2I.FTZ.TRUNC.NTZ R0, R0 ;  /* 0x0000000000007305 */ /* 0x000e24000021f100 */
[----:B0-----:R-:W-:Y:S01]  /*3a00*/  PRMT R16, R0, 0x7610, R16 ;  /* 0x0000761000107816 */ /* 0x001fe20000000010 */
[----:B------:R-:W-:Y:S06]  /*3a10*/  BRA `(.L_x_18406) ;  /* 0x0000000000987947 */ /* 0x000fec0003800000 */
.L_x_18423:
        /* <DEDUP_REMOVED lines=14> */
.L_x_18437:
[----:B------:R-:W-:Y:S05]  /*3b00*/  BSYNC B0 ;  /* 0x0000000000007941 */ /* 0x000fea0003800000 */
.L_x_18436:
[----:B------:R-:W0:Y:S02]  /*3b10*/  F2I.FTZ.TRUNC.NTZ R0, R0 ;  /* 0x0000000000007305 */ /* 0x000e24000021f100 */
[----:B0-----:R-:W-:Y:S01]  /*3b20*/  PRMT R16, R0, 0x7610, R16 ;  /* 0x0000761000107816 */ /* 0x001fe20000000010 */
[----:B------:R-:W-:Y:S06]  /*3b30*/  BRA `(.L_x_18406) ;  /* 0x0000000000507947 */ /* 0x000fec0003800000 */
.L_x_18411:
        /* <DEDUP_REMOVED lines=16> */
.L_x_18438:
[----:B------:R-:W-:Y:S05]  /*3c40*/  BRA `(.L_x_18406) ;  /* 0x00000000000c7947 */ /* 0x000fea0003800000 */
.L_x_18435:
[----:B------:R0:W5:Y:S01]  /*3c50*/  LDG.E.U16 R16, desc[UR36][R2.64] ;  /* 0x0000002402107981 */ /* 0x000162000c1e1500 */
[----:B------:R-:W-:Y:S05]  /*3c60*/  BRA `(.L_x_18406) ;  /* 0x0000000000047947 */ /* 0x000fea0003800000 */
.L_x_18434:
[----:B------:R0:W5:Y:S02]  /*3c70*/  LDG.E.U16 R16, desc[UR36][R2.64] ;  /* 0x0000002402107981 */ /* 0x000164000c1e1500 */
.L_x_18406:
[----:B------:R-:W-:Y:S05]  /*3c80*/  BSYNC B6 ;  /* 0x0000000000067941 */ /* 0x000fea0003800000 */
.L_x_18405:
[----:B01234-:R-:W0:Y:S01]  /*3c90*/  S2R R2, SR_TID.X ;  /* 0x0000000000027919 */ /* 0x01fe220000002100 */
[----:B------:R-:W1:Y:S01]  /*3ca0*/  LDC.U8 R19, c[0x0][0x234] ;  /* 0x00008d00ff137b82 */ /* 0x000e620000000000 */
[----:B------:R-:W-:Y:S01]  /*3cb0*/  ULDC.U16 UR4, c[0x0][0x216] ;  /* 0x0000858000047ab9 */ /* 0x000fe20000000400 */
[----:B-----5:R-:W-:Y:S01]  /*3cc0*/  PRMT R0, R17, 0x9910, RZ ;  /* 0x0000991011007816 */ /* 0x020fe200000000ff */
[----:B------:R-:W-:Y:S01]  /*3cd0*/  UPRMT UR4, UR4, 0x9910, URZ ;  /* 0x0000991004047896 */ /* 0x000fe2000800003f */
[----:B------:R-:W-:Y:S01]  /*3ce0*/  PRMT R18, R18, 0x9910, RZ ;  /* 0x0000991012127816 */ /* 0x000fe200000000ff */
[----:B------:R-:W-:Y:S01]  /*3cf0*/  BSSY B6, `(.L_x_18439) ;  /* 0x00000fc000067945 */ /* 0x000fe20003800000 */
[----:B------:R-:W-:Y:S02]  /*3d00*/  PRMT R17, R24, 0x9910, RZ ;  /* 0x0000991018117816 */ /* 0x000fe400000000ff */
[----:B------:R-:W-:Y:S02]  /*3d10*/  PRMT R16, R16, 0x9910, RZ ;  /* 0x0000991010107816 */ /* 0x000fe400000000ff */
[----:B------:R-:W-:-:S02]  /*3d20*/  VIMNMX R3, R0, UR4, PT ;  /* 0x0000000400037c48 */ /* 0x000fc4000bfe0100 */
[----:B------:R-:W-:Y:S02]  /*3d30*/  VIMNMX R18, R18, UR4, PT ;  /* 0x0000000412127c48 */ /* 0x000fe4000bfe0100 */
[----:B------:R-:W-:Y:S02]  /*3d40*/  VIMNMX R17, R17, UR4, PT ;  /* 0x0000000411117c48 */ /* 0x000fe4000bfe0100 */
[----:B------:R-:W-:Y:S02]  /*3d50*/  VIMNMX R16, R16, UR4, PT ;  /* 0x0000000410107c48 */ /* 0x000fe4000bfe0100 */
[----:B0-----:R-:W-:-:S13]  /*3d60*/  ISETP.GE.AND P0, PT, R2, R22, PT ;  /* 0x000000160200720c */ /* 0x001fda0003f06270 */
[----:B------:R-:W-:Y:S05]  /*3d70*/  @P0 BRA `(.L_x_18440) ;  /* 0x0000000c00cc0947 */ /* 0x000fea0003800000 */
[----:B------:R-:W0:Y:S01]  /*3d80*/  LDC.64 R8, c[0x0][0x218] ;  /* 0x00008600ff087b82 */ /* 0x000e220000000a00 */
[----:B------:R-:W-:Y:S01]  /*3d90*/  IMAD R0, R23, 0x200, R2 ;  /* 0x0000020017007824 */ /* 0x000fe200078e0202 */
[----:B-1----:R-:W-:Y:S01]  /*3da0*/  PRMT R4, R19, 0x9910, RZ ;  /* 0x0000991013047816 */ /* 0x002fe200000000ff */
[----:B------:R-:W-:Y:S01]  /*3db0*/  ULDC UR4, c[0x0][0x238] ;  /* 0x00008e0000047ab9 */ /* 0x000fe20000000800 */
[----:B------:R-:W-:Y:S02]  /*3dc0*/  VIADD R2, R2, 0x80 ;  /* 0x0000008002027836 */ /* 0x000fe40000000000 */
        /* <DEDUP_REMOVED lines=16> */
.L_x_18444:
[----:B------:R0:W-:Y:S01]  /*3ed0*/  STG.E.U8 desc[UR36][R8.64], R3 ;  /* 0x0000000308007986 */ /* 0x0001e2000c101124 */
[----:B------:R-:W-:Y:S05]  /*3ee0*/  BRA `(.L_x_18440) ;  /* 0x0000000c00707947 */ /* 0x000fea0003800000 */
.L_x_18443:
[----:B------:R-:W-:-:S13]  /*3ef0*/  ISETP.NE.AND P0, PT, R0, 0x2, PT ;  /* 0x000000020000780c */ /* 0x000fda0003f05270 */
[----:B------:R-:W-:Y:S05]  /*3f00*/  @!P0 BRA `(.L_x_18446) ;  /* 0x0000000000308947 */ /* 0x000fea0003800000 */
[----:B------:R-:W-:-:S13]  /*3f10*/  ISETP.NE.AND P0, PT, R0, 0x3, PT ;  /* 0x000000030000780c */ /* 0x000fda0003f05270 */
[----:B------:R-:W-:Y:S05]  /*3f20*/  @!P0 BRA `(.L_x_18447) ;  /* 0x00000000001c8947 */ /* 0x000fea0003800000 */
[----:B------:R-:W-:-:S13]  /*3f30*/  ISETP.NE.AND P0, PT, R0, 0x4, PT ;  /* 0x000000040000780c */ /* 0x000fda0003f05270 */
[----:B------:R-:W-:Y:S05]  /*3f40*/  @P0 BRA `(.L_x_18445) ;  /* 0x0000000800f80947 */ /* 0x000fea0003800000 */
[----:B------:R-:W-:-:S05]  /*3f50*/  PRMT R3, R3, 0x9910, RZ ;  /* 0x0000991003037816 */ /* 0x000fca00000000ff */
[----:B------:R-:W-:-:S05]  /*3f60*/  IMAD.MOV.U32 R4, RZ, RZ, R3 ;  /* 0x000000ffff047224 */ /* 0x000fca00078e0003 */
[----:B------:R-:W-:-:S05]  /*3f70*/  SHF.R.S32.HI R5, RZ, 0x1f, R4 ;  /* 0x0000001fff057819 */ /* 0x000fca0000011404 */
[----:B------:R0:W-:Y:S01]  /*3f80*/  STG.E.64 desc[UR36][R8.64], R4 ;  /* 0x0000000408007986 */ /* 0x0001e2000c101b24 */
[----:B------:R-:W-:Y:S05]  /*3f90*/  BRA `(.L_x_18440) ;  /* 0x0000000c00447947 */ /* 0x000fea0003800000 */
.L_x_18447:
[----:B------:R-:W-:-:S05]  /*3fa0*/  PRMT R3, R3, 0x9910, RZ ;  /* 0x0000991003037816 */ /* 0x000fca00000000ff */
[----:B------:R0:W-:Y:S01]  /*3fb0*/  STG.E desc[UR36][R8.64], R3 ;  /* 0x0000000308007986 */ /* 0x0001e2000c101924 */
[----:B------:R-:W-:Y:S05]  /*3fc0*/  BRA `(.L_x_18440) ;  /* 0x0000000c00387947 */ /* 0x000fea0003800000 */
.L_x_18446:
[----:B------:R0:W-:Y:S01]  /*3fd0*/  STG.E.U16 desc[UR36][R8.64], R3 ;  /* 0x0000000308007986 */ /* 0x0001e2000c101524 */
[----:B------:R-:W-:Y:S05]  /*3fe0*/  BRA `(.L_x_18440) ;  /* 0x0000000c00307947 */ /* 0x000fea0003800000 */
.L_x_18442:
        /* <DEDUP_REMOVED lines=9> */
.L_x_18449:
[----:B------:R-:W0:Y:S02]  /*4080*/  I2F.S16 R0, R3 ;  /* 0x0000000300007306 */ /* 0x000e240000101400 */
[----:B0-----:R-:W-:-:S05]  /*4090*/  F2FP.F16.F32.PACK_AB R0, RZ, R0 ;  /* 0x00000000ff00723e */ /* 0x001fca00000000ff */
[----:B------:R0:W-:Y:S01]  /*40a0*/  STG.E.U16 desc[UR36][R8.64], R0 ;  /* 0x0000000008007986 */ /* 0x0001e2000c101524 */
[----:B------:R-:W-:Y:S05]  /*40b0*/  BRA `(.L_x_18440) ;  /* 0x0000000800fc7947 */ /* 0x000fea0003800000 */
.L_x_18448:
        /* <DEDUP_REMOVED lines=10> */
.L_x_18451:
[----:B------:R-:W0:Y:S02]  /*4160*/  I2F.S16 R3, R3 ;  /* 0x0000000300037306 */ /* 0x000e240000101400 */
[----:B0-----:R-:W-:-:S04]  /*4170*/  F2FP.F16.F32.PACK_AB R3, RZ, R3 ;  /* 0x00000003ff03723e */ /* 0x001fc800000000ff */
[----:B------:R-:W-:-:S05]  /*4180*/  PRMT R3, R3, 0x5410, RZ ;  /* 0x0000541003037816 */ /* 0x000fca00000000ff */
[----:B------:R0:W-:Y:S01]  /*4190*/  STG.E desc[UR36][R8.64], R3 ;  /* 0x0000000308007986 */ /* 0x0001e2000c101924 */
[----:B------:R-:W-:Y:S05]  /*41a0*/  BRA `(.L_x_18440) ;  /* 0x0000000800c07947 */ /* 0x000fea0003800000 */
.L_x_18450:
[----:B------:R-:W0:Y:S02]  /*41b0*/  I2F.F64.S16 R4, R3 ;  /* 0x0000000300047312 */ /* 0x000e240000101c00 */
[----:B0-----:R0:W-:Y:S01]  /*41c0*/  STG.E.64 desc[UR36][R8.64], R4 ;  /* 0x0000000408007986 */ /* 0x0011e2000c101b24 */
[----:B------:R-:W-:Y:S05]  /*41d0*/  BRA `(.L_x_18440) ;  /* 0x0000000800b47947 */ /* 0x000fea0003800000 */
.L_x_18441:
        /* <DEDUP_REMOVED lines=13> */
.L_x_18454:
[----:B------:R-:W0:Y:S01]  /*42b0*/  I2F.F64.S16 R4, R3 ;  /* 0x0000000300047312 */ /* 0x000e220000101c00 */
[----:B------:R-:W-:-:S05]  /*42c0*/  CS2R R6, SRZ ;  /* 0x0000000000067805 */ /* 0x000fca000001ff00 */
[----:B0-----:R0:W-:Y:S01]  /*42d0*/  STG.E.128 desc[UR36][R8.64], R4 ;  /* 0x0000000408007986 */ /* 0x0011e2000c101d24 */
[----:B------:R-:W-:Y:S05]  /*42e0*/  BRA `(.L_x_18440) ;  /* 0x0000000800707947 */ /* 0x000fea0003800000 */
.L_x_18453:
        /* <DEDUP_REMOVED lines=21> */
.L_x_18458:
[----:B------:R-:W-:Y:S05]  /*4440*/  BSYNC B0 ;  /* 0x0000000000007941 */ /* 0x000fea0003800000 */
.L_x_18457:
[----:B------:R-:W-:-:S05]  /*4450*/  LOP3.LUT R5, R0, R5, RZ, 0xfc, !PT ;  /* 0x0000000500057212 */ /* 0x000fca00078efcff */
[----:B------:R0:W-:Y:S01]  /*4460*/  STG.E.U8 desc[UR36][R8.64], R5 ;  /* 0x0000000508007986 */ /* 0x0001e2000c101124 */
[----:B------:R-:W-:Y:S05]  /*4470*/  BRA `(.L_x_18440) ;  /* 0x00000008000c7947 */ /* 0x000fea0003800000 */
.L_x_18456:
        /* <DEDUP_REMOVED lines=13> */
.L_x_18460:
[----:B------:R-:W-:Y:S01]  /*4550*/  IMAD.MOV.U32 R0, RZ, RZ, 0x7f ;  /* 0x0000007fff007424 */ /* 0x000fe200078e00ff */
[----:B------:R-:W-:-:S04]  /*4560*/  ISETP.GT.U32.AND P0, PT, R4, 0x7f800000, PT ;  /* 0x7f8000000400780c */ /* 0x000fc80003f04070 */
[----:B------:R-:W-:-:S09]  /*4570*/  SEL R0, R0, 0x7c, P0 ;  /* 0x0000007c00007807 */ /* 0x000fd20000000000 */
.L_x_18461:
[----:B------:R-:W-:Y:S05]  /*4580*/  BSYNC B0 ;  /* 0x0000000000007941 */ /* 0x000fea0003800000 */
.L_x_18459:
[----:B------:R-:W-:-:S04]  /*4590*/  LOP3.LUT R3, R5, 0x80000000, RZ, 0xc0, !PT ;  /* 0x8000000005037812 */ /* 0x000fc800078ec0ff */
[----:B------:R-:W-:-:S04]  /*45a0*/  SHF.R.U32.HI R3, RZ, 0x18, R3 ;  /* 0x00000018ff037819 */ /* 0x000fc80000011603 */
[----:B------:R-:W-:-:S05]  /*45b0*/  LOP3.LUT R3, R0, R3, RZ, 0xfc, !PT ;  /* 0x0000000300037212 */ /* 0x000fca00078efcff */
[----:B------:R0:W-:Y:S01]  /*45c0*/  STG.E.U8 desc[UR36][R8.64], R3 ;  /* 0x0000000308007986 */ /* 0x0001e2000c101124 */
[----:B------:R-:W-:Y:S05]  /*45d0*/  BRA `(.L_x_18440) ;  /* 0x0000000400b47947 */ /* 0x000fea0003800000 */
.L_x_18455:
[----:B------:R-:W0:Y:S02]  /*45e0*/  I2F.S16 R0, R3 ;  /* 0x0000000300007306 */ /* 0x000e240000101400 */
[----:B0-----:R-:W-:-:S05]  /*45f0*/  F2FP.BF16.F32.PACK_AB R0, RZ, R0 ;  /* 0x00000000ff00723e */ /* 0x001fca00000010ff */
[----:B------:R0:W-:Y:S01]  /*4600*/  STG.E.U16 desc[UR36][R8.64], R0 ;  /* 0x0000000008007986 */ /* 0x0001e2000c101524 */
[----:B------:R-:W-:Y:S05]  /*4610*/  BRA `(.L_x_18440) ;  /* 0x0000000400a47947 */ /* 0x000fea0003800000 */
.L_x_18452:
        /* <DEDUP_REMOVED lines=10> */
.L_x_18464:
        /* <DEDUP_REMOVED lines=17> */
.L_x_18467:
[----:B------:R-:W-:-:S04]  /*47d0*/  LOP3.LUT R3, R3, 0x80000000, RZ, 0xc0, !PT ;  /* 0x8000000003037812 */ /* 0x000fc800078ec0ff */
[----:B------:R-:W-:-:S04]  /*47e0*/  SHF.R.U32.HI R3, RZ, 0x18, R3 ;  /* 0x00000018ff037819 */ /* 0x000fc80000011603 */
[----:B------:R-:W-:-:S04]  /*47f0*/  LOP3.LUT R0, R0, R3, RZ, 0xfc, !PT ;  /* 0x0000000300007212 */ /* 0x000fc800078efcff */
[----:B------:R-:W-:-:S07]  /*4800*/  PRMT R4, R0, 0x7610, R4 ;  /* 0x0000761000047816 */ /* 0x000fce0000000004 */
.L_x_18466:
[----:B------:R-:W-:Y:S05]  /*4810*/  BSYNC B0 ;  /* 0x0000000000007941 */ /* 0x000fea0003800000 */
.L_x_18465:
[----:B------:R4:W-:Y:S01]  /*4820*/  STG.E.U8 desc[UR36][R8.64], R4 ;  /* 0x0000000408007986 */ /* 0x0009e2000c101124 */
[----:B------:R-:W-:Y:S05]  /*4830*/  BRA `(.L_x_18440) ;  /* 0x00000004001c7947 */ /* 0x000fea0003800000 */
.L_x_18463:
        /* <DEDUP_REMOVED lines=17> */
.L_x_18470:
[----:B------:R-:W-:-:S04]  /*4950*/  LOP3.LUT R3, R3, 0x80000000, RZ, 0xc0, !PT ;  /* 0x8000000003037812 */ /* 0x000fc800078ec0ff */
[----:B------:R-:W-:-:S04]  /*4960*/  SHF.R.U32.HI R3, RZ, 0x18, R3 ;  /* 0x00000018ff037819 */ /* 0x000fc80000011603 */
[----:B------:R-:W-:-:S04]  /*4970*/  LOP3.LUT R0, R0, R3, RZ, 0xfc, !PT ;  /* 0x0000000300007212 */ /* 0x000fc800078efcff */
[----:B------:R-:W-:-:S07]  /*4980*/  PRMT R4, R0, 0x7610, R4 ;  /* 0x0000761000047816 */ /* 0x000fce0000000004 */
.L_x_18469:
[----:B------:R-:W-:Y:S05]  /*4990*/  BSYNC B0 ;  /* 0x0000000000007941 */ /* 0x000fea0003800000 */
.L_x_18468:
[----:B------:R0:W-:Y:S01]  /*49a0*/  STG.E.U8 desc[UR36][R8.64], R4 ;  /* 0x0000000408007986 */ /* 0x0001e2000c101124 */
[----:B------:R-:W-:Y:S05]  /*49b0*/  BRA `(.L_x_18440) ;  /* 0x0000000000bc7947 */ /* 0x000fea0003800000 */
.L_x_18462:
        /* <DEDUP_REMOVED lines=12> */
[----:B------:R-:W-:Y:S01]  /*4a80*/  @P1 VIADD R5, R4, 0x1 ;  /* 0x0000000104051836 */ /* 0x000fe20000000000 */
[----:B------:R-:W-:-:S04]  /*4a90*/  @P1 LOP3.LUT R0, R0, 0x1, RZ, 0xc0, !PT ;  /* 0x0000000100001812 */ /* 0x000fc800078ec0ff */
[----:B------:R-:W-:Y:S01]  /*4aa0*/  @P1 ISETP.EQ.U32.AND P2, PT, R0, 0x1, P0 ;  /* 0x000000010000180c */ /* 0x000fe20000742070 */
[----:B------:R-:W-:Y:S01]  /*4ab0*/  IMAD.MOV.U32 R0, RZ, RZ, 0xff ;  /* 0x000000ffff007424 */ /* 0x000fe200078e00ff */
[----:B------:R-:W-:Y:S02]  /*4ac0*/  PLOP3.LUT P0, PT, PT, PT, PT, 0x80, 0x0 ;  /* 0x000000000000781c */ /* 0x000fe40003f0f070 */
[----:B------:R-:W-:Y:S02]  /*4ad0*/  @P1 PLOP3.LUT P0, PT, P2, PT, PT, 0x80, 0x0 ;  /* 0x000000000000181c */ /* 0x000fe4000170f070 */
[----:B------:R-:W-:-:S11]  /*4ae0*/  PRMT R3, R0, 0x7610, R3 ;  /* 0x0000761000037816 */ /* 0x000fd60000000003 */
[----:B------:R-:W-:-:S04]  /*4af0*/  @!P0 IMAD.MOV R5, RZ, RZ, R4 ;  /* 0x000000ffff058224 */ /* 0x000fc800078e0204 */
[----:B------:R-:W-:-:S05]  /*4b00*/  @P1 IMAD.MOV.U32 R3, RZ, RZ, R5 ;  /* 0x000000ffff031224 */ /* 0x000fca00078e0005 */
[----:B------:R2:W-:Y:S01]  /*4b10*/  STG.E.U8 desc[UR36][R8.64], R3 ;  /* 0x0000000308007986 */ /* 0x0005e2000c101124 */
[----:B------:R-:W-:Y:S05]  /*4b20*/  BRA `(.L_x_18440) ;  /* 0x0000000000607947 */ /* 0x000fea0003800000 */
.L_x_18445:
        /* <DEDUP_REMOVED lines=16> */
.L_x_18473:
[----:B------:R-:W-:Y:S05]  /*4c30*/  BRA `(.L_x_18440) ;  /* 0x00000000001c7947 */ /* 0x000fea0003800000 */
.L_x_18472:
[----:B------:R-:W-:-:S05]  /*4c40*/  PRMT R3, R3, 0x9910, RZ ;  /* 0x0000991003037816 */ /* 0x000fca00000000ff */
[----:B------:R-:W-:-:S05]  /*4c50*/  IMAD.MOV.U32 R4, RZ, RZ, R3 ;  /* 0x000000ffff047224 */ /* 0x000fca00078e0003 */
[----:B------:R-:W-:-:S05]  /*4c60*/  SHF.R.S32.HI R5, RZ, 0x1f, R4 ;  /* 0x0000001fff057819 */ /* 0x000fca0000011404 */
[----:B------:R3:W-:Y:S01]  /*4c70*/  STG.E.64 desc[UR36][R8.64], R4 ;  /* 0x0000000408007986 */ /* 0x0007e2000c101b24 */
[----:B------:R-:W-:Y:S05]  /*4c80*/  BRA `(.L_x_18440) ;  /* 0x0000000000087947 */ /* 0x000fea0003800000 */
.L_x_18471:
[----:B------:R-:W-:-:S05]  /*4c90*/  PRMT R3, R3, 0x9910, RZ ;  /* 0x0000991003037816 */ /* 0x000fca00000000ff */
[----:B------:R0:W-:Y:S02]  /*4ca0*/  STG.E desc[UR36][R8.64], R3 ;  /* 0x0000000308007986 */ /* 0x0001e4000c101924 */
.L_x_18440:
[----:B------:R-:W-:Y:S05]  /*4cb0*/  BSYNC B6 ;  /* 0x0000000000067941 */ /* 0x000fea0003800000 */
.L_x_18439:
        /* <DEDUP_REMOVED lines=23> */
.L_x_18479:
[----:B------:R0:W-:Y:S01]  /*4e30*/  STG.E.U8 desc[UR36][R8.64], R18 ;  /* 0x0000001208007986 */ /* 0x0001e2000c101124 */
[----:B------:R-:W-:Y:S05]  /*4e40*/  BRA `(.L_x_18481) ;  /* 0x0000000c00647947 */ /* 0x000fea0003800000 */
.L_x_18478:
        /* <DEDUP_REMOVED lines=10> */
.L_x_18483:
[----:B------:R-:W-:-:S05]  /*4ef0*/  PRMT R3, R18, 0x9910, RZ ;  /* 0x0000991012037816 */ /* 0x000fca00000000ff */
[----:B------:R0:W-:Y:S01]  /*4f00*/  STG.E desc[UR36][R8.64], R3 ;  /* 0x0000000308007986 */ /* 0x0001e2000c101924 */
[----:B------:R-:W-:Y:S05]  /*4f10*/  BRA `(.L_x_18481) ;  /* 0x0000000c00307947 */ /* 0x000fea0003800000 */
.L_x_18482:
[----:B------:R0:W-:Y:S01]  /*4f20*/  STG.E.U16 desc[UR36][R8.64], R18 ;  /* 0x0000001208007986 */ /* 0x0001e2000c101524 */
[----:B------:R-:W-:Y:S05]  /*4f30*/  BRA `(.L_x_18481) ;  /* 0x0000000c00287947 */ /* 0x000fea0003800000 */
.L_x_18477:
        /* <DEDUP_REMOVED lines=9> */
.L_x_18485:
[----:B------:R-:W0:Y:S02]  /*4fd0*/  I2F.S16 R0, R18 ;  /* 0x0000001200007306 */ /* 0x000e240000101400 */
[----:B0-----:R-:W-:-:S05]  /*4fe0*/  F2FP.F16.F32.PACK_AB R0, RZ, R0 ;  /* 0x00000000ff00723e */ /* 0x001fca00000000ff */
[----:B------:R0:W-:Y:S01]  /*4ff0*/  STG.E.U16 desc[UR36][R8.64], R0 ;  /* 0x0000000008007986 */ /* 0x0001e2000c101524 */
[----:B------:R-:W-:Y:S05]  /*5000*/  BRA `(.L_x_18481) ;  /* 0x0000000800f47947 */ /* 0x000fea0003800000 */
.L_x_18484:
        /* <DEDUP_REMOVED lines=10> */
.L_x_18487:
[----:B------:R-:W0:Y:S02]  /*50b0*/  I2F.S16 R18, R18 ;  /* 0x0000001200127306 */ /* 0x000e240000101400 */
[----:B0-----:R-:W-:-:S04]  /*50c0*/  F2FP.F16.F32.PACK_AB R3, RZ, R18 ;  /* 0x00000012ff03723e */ /* 0x001fc800000000ff */
[----:B------:R-:W-:-:S05]  /*50d0*/  PRMT R3, R3, 0x5410, RZ ;  /* 0x0000541003037816 */ /* 0x000fca00000000ff */
[----:B------:R0:W-:Y:S01]  /*50e0*/  STG.E desc[UR36][R8.64], R3 ;  /* 0x0000000308007986 */ /* 0x0001e2000c101924 */
[----:B------:R-:W-:Y:S05]  /*50f0*/  BRA `(.L_x_18481) ;  /* 0x0000000800b87947 */ /* 0x000fea0003800000 */
.L_x_18486:
[----:B------:R-:W0:Y:S02]  /*5100*/  I2F.F64.S16 R4, R18 ;  /* 0x0000001200047312 */ /* 0x000e240000101c00 */
[----:B0-----:R0:W-:Y:S01]  /*5110*/  STG.E.64 desc[UR36][R8.64], R4 ;  /* 0x0000000408007986 */ /* 0x0011e2000c101b24 */
[----:B------:R-:W-:Y:S05]  /*5120*/  BRA `(.L_x_18481) ;  /* 0x0000000800ac7947 */ /* 0x000fea0003800000 */
.L_x_18476:
        /* <DEDUP_REMOVED lines=13> */
.L_x_18490:
[----:B------:R-:W0:Y:S01]  /*5200*/  I2F.F64.S16 R4, R18 ;  /* 0x0000001200047312 */ /* 0x000e220000101c00 */
[----:B------:R-:W-:-:S05]  /*5210*/  CS2R R6, SRZ ;  /* 0x0000000000067805 */ /* 0x000fca000001ff00 */
[----:B0-----:R0:W-:Y:S01]  /*5220*/  STG.E.128 desc[UR36][R8.64], R4 ;  /* 0x0000000408007986 */ /* 0x0011e2000c101d24 */
[----:B------:R-:W-:Y:S05]  /*5230*/  BRA `(.L_x_18481) ;  /* 0x0000000800687947 */ /* 0x000fea0003800000 */
.L_x_18489:
        /* <DEDUP_REMOVED lines=21> */
.L_x_18494:
[----:B------:R-:W-:Y:S05]  /*5390*/  BSYNC B0 ;  /* 0x0000000000007941 */ /* 0x000fea0003800000 */
.L_x_18493:
[----:B------:R-:W-:-:S05]  /*53a0*/  LOP3.LUT R5, R0, R5, RZ, 0xfc, !PT ;  /* 0x0000000500057212 */ /* 0x000fca00078efcff */
[----:B------:R0:W-:Y:S01]  /*53b0*/  STG.E.U8 desc[UR36][R8.64], R5 ;  /* 0x0000000508007986 */ /* 0x0001e2000c101124 */
[----:B------:R-:W-:Y:S05]  /*53c0*/  BRA `(.L_x_18481) ;  /* 0x0000000800047947 */ /* 0x000fea0003800000 */
.L_x_18492:
        /* <DEDUP_REMOVED lines=13> */
.L_x_18496:
[----:B------:R-:W-:Y:S01]  /*54a0*/  IMAD.MOV.U32 R0, RZ, RZ, 0x7f ;  /* 0x0000007fff007424 */ /* 0x000fe200078e00ff */
[----:B------:R-:W-:-:S04]  /*54b0*/  ISETP.GT.U32.AND P0, PT, R3, 0x7f800000, PT ;  /* 0x7f8000000300780c */ /* 0x000fc80003f04070 */
[----:B------:R-:W-:-:S09]  /*54c0*/  SEL R0, R0, 0x7c, P0 ;  /* 0x0000007c00007807 */ /* 0x000fd20000000000 */
.L_x_18497:
[----:B------:R-:W-:Y:S05]  /*54d0*/  BSYNC B0 ;  /* 0x0000000000007941 */ /* 0x000fea0003800000 */
.L_x_18495:
[----:B------:R-:W-:-:S04]  /*54e0*/  LOP3.LUT R3, R5, 0x80000000, RZ, 0xc0, !PT ;  /* 0x8000000005037812 */ /* 0x000fc800078ec0ff */
[----:B------:R-:W-:-:S04]  /*54f0*/  SHF.R.U32.HI R3, RZ, 0x18, R3 ;  /* 0x00000018ff037819 */ /* 0x000fc80000011603 */
[----:B------:R-:W-:-:S05]  /*5500*/  LOP3.LUT R3, R0, R3, RZ, 0xfc, !PT ;  /* 0x0000000300037212 */ /* 0x000fca00078efcff */
[----:B------:R0:W-:Y:S01]  /*5510*/  STG.E.U8 desc[UR36][R8.64], R3 ;  /* 0x0000000308007986 */ /* 0x0001e2000c101124 */
[----:B------:R-:W-:Y:S05]  /*5520*/  BRA `(.L_x_18481) ;  /* 0x0000000400ac7947 */ /* 0x000fea0003800000 */
.L_x_18491:
[----:B------:R-:W0:Y:S02]  /*5530*/  I2F.S16 R0, R18 ;  /* 0x0000001200007306 */ /* 0x000e240000101400 */
[----:B0-----:R-:W-:-:S05]  /*5540*/  F2FP.BF16.F32.PACK_AB R0, RZ, R0 ;  /* 0x00000000ff00723e */ /* 0x001fca00000010ff */
[----:B------:R0:W-:Y:S01]  /*5550*/  STG.E.U16 desc[UR36][R8.64], R0 ;  /* 0x0000000008007986 */ /* 0x0001e2000c101524 */
[----:B------:R-:W-:Y:S05]  /*5560*/  BRA `(.L_x_18481) ;  /* 0x00000004009c7947 */ /* 0x000fea0003800000 */
.L_x_18488:
        /* <DEDUP_REMOVED lines=10> */
.L_x_18500:
        /* <DEDUP_REMOVED lines=17> */
.L_x_18503:
[----:B------:R-:W-:-:S04]  /*5720*/  LOP3.LUT R3, R5, 0x80000000, RZ, 0xc0, !PT ;  /* 0x8000000005037812 */ /* 0x000fc800078ec0ff */
[----:B------:R-:W-:-:S04]  /*5730*/  SHF.R.U32.HI R3, RZ, 0x18, R3 ;  /* 0x00000018ff037819 */ /* 0x000fc80000011603 */
[----:B------:R-:W-:-:S04]  /*5740*/  LOP3.LUT R0, R0, R3, RZ, 0xfc, !PT ;  /* 0x0000000300007212 */ /* 0x000fc800078efcff */
[----:B------:R-:W-:-:S07]  /*5750*/  PRMT R4, R0, 0x7610, R4 ;  /* 0x0000761000047816 */ /* 0x000fce0000000004 */
.L_x_18502:
[----:B------:R-:W-:Y:S05]  /*5760*/  BSYNC B0 ;  /* 0x0000000000007941 */ /* 0x000fea0003800000 */
.L_x_18501:
[----:B------:R3:W-:Y:S01]  /*5770*/  STG.E.U8 desc[UR36][R8.64], R4 ;  /* 0x0000000408007986 */ /* 0x0007e2000c101124 */
[----:B------:R-:W-:Y:S05]  /*5780*/  BRA `(.L_x_18481) ;  /* 0x0000000400147947 */ /* 0x000fea0003800000 */
.L_x_18499:
        /* <DEDUP_REMOVED lines=17> */
.L_x_18506:
[----:B------:R-:W-:-:S04]  /*58a0*/  LOP3.LUT R3, R5, 0x80000000, RZ, 0xc0, !PT ;  /* 0x8000000005037812 */ /* 0x000fc800078ec0ff */
[----:B------:R-:W-:-:S04]  /*58b0*/  SHF.R.U32.HI R3, RZ, 0x18, R3 ;  /* 0x00000018ff037819 */ /* 0x000fc80000011603 */
[----:B------:R-:W-:-:S04]  /*58c0*/  LOP3.LUT R0, R0, R3, RZ, 0xfc, !PT ;  /* 0x0000000300007212 */ /* 0x000fc800078efcff */
[----:B------:R-:W-:-:S07]  /*58d0*/  PRMT R4, R0, 0x7610, R4 ;  /* 0x0000761000047816 */ /* 0x000fce0000000004 */
.L_x_18505:
[----:B------:R-:W-:Y:S05]  /*58e0*/  BSYNC B0 ;  /* 0x0000000000007941 */ /* 0x000fea0003800000 */
.L_x_18504:
[----:B------:R0:W-:Y:S01]  /*58f0*/  STG.E.U8 desc[UR36][R8.64], R4 ;  /* 0x0000000408007986 */ /* 0x0001e2000c101124 */
[----:B------:R-:W-:Y:S05]  /*5900*/  BRA `(.L_x_18481) ;  /* 0x0000000000b47947 */ /* 0x000fea0003800000 */
.L_x_18498:
        /* <DEDUP_REMOVED lines=22> */
.L_x_18480:
        /* <DEDUP_REMOVED lines=16> */
.L_x_18509:
[----:B------:R-:W-:Y:S05]  /*5b70*/  BRA `(.L_x_18481) ;  /* 0x0000000000187947 */ /* 0x000fea0003800000 */
.L_x_18508:
[----:B------:R-:W-:-:S04]  /*5b80*/  PRMT R4, R18, 0x9910, RZ ;  /* 0x0000991012047816 */ /* 0x000fc800000000ff */
[----:B------:R-:W-:-:S05]  /*5b90*/  SHF.R.S32.HI R5, RZ, 0x1f, R4 ;  /* 0x0000001fff057819 */ /* 0x000fca0000011404 */
[----:B------:R2:W-:Y:S01]  /*5ba0*/  STG.E.64 desc[UR36][R8.64], R4 ;  /* 0x0000000408007986 */ /* 0x0005e2000c101b24 */
[----:B------:R-:W-:Y:S05]  /*5bb0*/  BRA `(.L_x_18481) ;  /* 0x0000000000087947 */ /* 0x000fea0003800000 */
.L_x_18507:
[----:B------:R-:W-:-:S05]  /*5bc0*/  PRMT R3, R18, 0x9910, RZ ;  /* 0x0000991012037816 */ /* 0x000fca00000000ff */
[----:B------:R0:W-:Y:S02]  /*5bd0*/  STG.E desc[UR36][R8.64], R3 ;  /* 0x0000000308007986 */ /* 0x0001e4000c101924 */
.L_x_18481:
        /* <DEDUP_REMOVED lines=23> */
.L_x_18513:
[----:B------:R3:W-:Y:S01]  /*5d50*/  STG.E.U8 desc[UR36][R8.64], R17 ;  /* 0x0000001108007986 */ /* 0x0007e2000c101124 */
[----:B------:R-:W-:Y:S05]  /*5d60*/  BRA `(.L_x_18515) ;  /* 0x0000000c00647947 */ /* 0x000fea0003800000 */
.L_x_18512:
        /* <DEDUP_REMOVED lines=10> */
.L_x_18517:
[----:B------:R-:W-:-:S05]  /*5e10*/  PRMT R3, R17, 0x9910, RZ ;  /* 0x0000991011037816 */ /* 0x000fca00000000ff */
[----:B------:R2:W-:Y:S01]  /*5e20*/  STG.E desc[UR36][R8.64], R3 ;  /* 0x0000000308007986 */ /* 0x0005e2000c101924 */
[----:B------:R-:W-:Y:S05]  /*5e30*/  BRA `(.L_x_18515) ;  /* 0x0000000c00307947 */ /* 0x000fea0003800000 */
.L_x_18516:
[----:B------:R0:W-:Y:S01]  /*5e40*/  STG.E.U16 desc[UR36][R8.64], R17 ;  /* 0x0000001108007986 */ /* 0x0001e2000c101524 */
[----:B------:R-:W-:Y:S05]  /*5e50*/  BRA `(.L_x_18515) ;  /* 0x0000000c00287947 */ /* 0x000fea0003800000 */
.L_x_18511:
        /* <DEDUP_REMOVED lines=9> */
.L_x_18519:
[----:B------:R-:W0:Y:S02]  /*5ef0*/  I2F.S16 R0, R17 ;  /* 0x0000001100007306 */ /* 0x000e240000101400 */
[----:B0-----:R-:W-:-:S05]  /*5f00*/  F2FP.F16.F32.PACK_AB R0, RZ, R0 ;  /* 0x00000000ff00723e */ /* 0x001fca00000000ff */
[----:B------:R0:W-:Y:S01]  /*5f10*/  STG.E.U16 desc[UR36][R8.64], R0 ;  /* 0x0000000008007986 */ /* 0x0001e2000c101524 */
[----:B------:R-:W-:Y:S05]  /*5f20*/  BRA `(.L_x_18515) ;  /* 0x0000000800f47947 */ /* 0x000fea0003800000 */
.L_x_18518:
        /* <DEDUP_REMOVED lines=10> */
.L_x_18521:
[----:B------:R-:W0:Y:S02]  /*5fd0*/  I2F.S16 R17, R17 ;  /* 0x0000001100117306 */ /* 0x000e240000101400 */
[----:B0-----:R-:W-:-:S04]  /*5fe0*/  F2FP.F16.F32.PACK_AB R3, RZ, R17 ;  /* 0x00000011ff03723e */ /* 0x001fc800000000ff */
[----:B------:R-:W-:-:S05]  /*5ff0*/  PRMT R3, R3, 0x5410, RZ ;  /* 0x0000541003037816 */ /* 0x000fca00000000ff */
[----:B------:R0:W-:Y:S01]  /*6000*/  STG.E desc[UR36][R8.64], R3 ;  /* 0x0000000308007986 */ /* 0x0001e2000c101924 */
[----:B------:R-:W-:Y:S05]  /*6010*/  BRA `(.L_x_18515) ;  /* 0x0000000800b87947 */ /* 0x000fea0003800000 */
.L_x_18520:
[----:B------:R-:W0:Y:S02]  /*6020*/  I2F.F64.S16 R4, R17 ;  /* 0x0000001100047312 */ /* 0x000e240000101c00 */
[----:B0-----:R0:W-:Y:S01]  /*6030*/  STG.E.64 desc[UR36][R8.64], R4 ;  /* 0x0000000408007986 */ /* 0x0011e2000c101b24 */
[----:B------:R-:W-:Y:S05]  /*6040*/  BRA `(.L_x_18515) ;  /* 0x0000000800ac7947 */ /* 0x000fea0003800000 */
.L_x_18510:
        /* <DEDUP_REMOVED lines=13> */
.L_x_18524:
[----:B------:R-:W0:Y:S01]  /*6120*/  I2F.F64.S16 R4, R17 ;  /* 0x0000001100047312 */ /* 0x000e220000101c00 */
[----:B------:R-:W-:-:S05]  /*6130*/  CS2R R6, SRZ ;  /* 0x0000000000067805 */ /* 0x000fca000001ff00 */
[----:B0-----:R0:W-:Y:S01]  /*6140*/  STG.E.128 desc[UR36][R8.64], R4 ;  /* 0x0000000408007986 */ /* 0x0011e2000c101d24 */
[----:B------:R-:W-:Y:S05]  /*6150*/  BRA `(.L_x_18515) ;  /* 0x0000000800687947 */ /* 0x000fea0003800000 */
.L_x_18523:
        /* <DEDUP_REMOVED lines=21> */
.L_x_18528:
[----:B------:R-:W-:Y:S05]  /*62b0*/  BSYNC B0 ;  /* 0x0000000000007941 */ /* 0x000fea0003800000 */
.L_x_18527:
[----:B------:R-:W-:-:S05]  /*62c0*/  LOP3.LUT R5, R0, R5, RZ, 0xfc, !PT ;  /* 0x0000000500057212 */ /* 0x000fca00078efcff */
[----:B------:R0:W-:Y:S01]  /*62d0*/  STG.E.U8 desc[UR36][R8.64], R5 ;  /* 0x0000000508007986 */ /* 0x0001e2000c101124 */
[----:B------:R-:W-:Y:S05]  /*62e0*/  BRA `(.L_x_18515) ;  /* 0x0000000800047947 */ /* 0x000fea0003800000 */
.L_x_18526:
        /* <DEDUP_REMOVED lines=13> */
.L_x_18530:
[----:B------:R-:W-:Y:S01]  /*63c0*/  IMAD.MOV.U32 R0, RZ, RZ, 0x7f ;  /* 0x0000007fff007424 */ /* 0x000fe200078e00ff */
[----:B------:R-:W-:-:S04]  /*63d0*/  ISETP.GT.U32.AND P0, PT, R3, 0x7f800000, PT ;  /* 0x7f8000000300780c */ /* 0x000fc80003f04070 */
[----:B------:R-:W-:-:S09]  /*63e0*/  SEL R0, R0, 0x7c, P0 ;  /* 0x0000007c00007807 */ /* 0x000fd20000000000 */
.L_x_18531:
[----:B------:R-:W-:Y:S05]  /*63f0*/  BSYNC B0 ;  /* 0x0000000000007941 */ /* 0x000fea0003800000 */
.L_x_18529:
[----:B------:R-:W-:-:S04]  /*6400*/  LOP3.LUT R3, R17, 0x80000000, RZ, 0xc0, !PT ;  /* 0x8000000011037812 */ /* 0x000fc800078ec0ff */
[----:B------:R-:W-:-:S04]  /*6410*/  SHF.R.U32.HI R3, RZ, 0x18, R3 ;  /* 0x00000018ff037819 */ /* 0x000fc80000011603 */
[----:B------:R-:W-:-:S05]  /*6420*/  LOP3.LUT R3, R0, R3, RZ, 0xfc, !PT ;  /* 0x0000000300037212 */ /* 0x000fca00078efcff */
[----:B------:R0:W-:Y:S01]  /*6430*/  STG.E.U8 desc[UR36][R8.64], R3 ;  /* 0x0000000308007986 */ /* 0x0001e2000c101124 */
[----:B------:R-:W-:Y:S05]  /*6440*/  BRA `(.L_x_18515) ;  /* 0x0000000400ac7947 */ /* 0x000fea0003800000 */
.L_x_18525:
[----:B------:R-:W0:Y:S02]  /*6450*/  I2F.S16 R0, R17 ;  /* 0x0000001100007306 */ /* 0x000e240000101400 */
[----:B0-----:R-:W-:-:S05]  /*6460*/  F2FP.BF16.F32.PACK_AB R0, RZ, R0 ;  /* 0x00000000ff00723e */ /* 0x001fca00000010ff */
[----:B------:R0:W-:Y:S01]  /*6470*/  STG.E.U16 desc[UR36][R8.64], R0 ;  /* 0x0000000008007986 */ /* 0x0001e2000c101524 */
[----:B------:R-:W-:Y:S05]  /*6480*/  BRA `(.L_x_18515) ;  /* 0x00000004009c7947 */ /* 0x000fea0003800000 */
.L_x_18522:
        /* <DEDUP_REMOVED lines=10> */
.L_x_18534:
        /* <DEDUP_REMOVED lines=17> */
.L_x_18537:
[----:B------:R-:W-:-:S04]  /*6640*/  LOP3.LUT R3, R17, 0x80000000, RZ, 0xc0, !PT ;  /* 0x8000000011037812 */ /* 0x000fc800078ec0ff */
[----:B------:R-:W-:-:S04]  /*6650*/  SHF.R.U32.HI R3, RZ, 0x18, R3 ;  /* 0x00000018ff037819 */ /* 0x000fc80000011603 */
[----:B------:R-:W-:-:S04]  /*6660*/  LOP3.LUT R0, R0, R3, RZ, 0xfc, !PT ;  /* 0x0000000300007212 */ /* 0x000fc800078efcff */
[----:B------:R-:W-:-:S07]  /*6670*/  PRMT R4, R0, 0x7610, R4 ;  /* 0x0000761000047816 */ /* 0x000fce0000000004 */
.L_x_18536:
[----:B------:R-:W-:Y:S05]  /*6680*/  BSYNC B0 ;  /* 0x0000000000007941 */ /* 0x000fea0003800000 */
.L_x_18535:
[----:B------:R0:W-:Y:S01]  /*6690*/  STG.E.U8 desc[UR36][R8.64], R4 ;  /* 0x0000000408007986 */ /* 0x0001e2000c101124 */
[----:B------:R-:W-:Y:S05]  /*66a0*/  BRA `(.L_x_18515) ;  /* 0x0000000400147947 */ /* 0x000fea0003800000 */
.L_x_18533:
        /* <DEDUP_REMOVED lines=17> */
.L_x_18540:
[----:B------:R-:W-:-:S04]  /*67c0*/  LOP3.LUT R3, R17, 0x80000000, RZ, 0xc0, !PT ;  /* 0x8000000011037812 */ /* 0x000fc800078ec0ff */
[----:B------:R-:W-:-:S04]  /*67d0*/  SHF.R.U32.HI R3, RZ, 0x18, R3 ;  /* 0x00000018ff037819 */ /* 0x000fc80000011603 */
[----:B------:R-:W-:-:S04]  /*67e0*/  LOP3.LUT R0, R0, R3, RZ, 0xfc, !PT ;  /* 0x0000000300007212 */ /* 0x000fc800078efcff */
[----:B------:R-:W-:-:S07]  /*67f0*/  PRMT R4, R0, 0x7610, R4 ;  /* 0x0000761000047816 */ /* 0x000fce0000000004 */
.L_x_18539:
[----:B------:R-:W-:Y:S05]  /*6800*/  BSYNC B0 ;  /* 0x0000000000007941 */ /* 0x000fea0003800000 */
.L_x_18538:
[----:B------:R0:W-:Y:S01]  /*6810*/  STG.E.U8 desc[UR36][R8.64], R4 ;  /* 0x0000000408007986 */ /* 0x0001e2000c101124 */
[----:B------:R-:W-:Y:S05]  /*6820*/  BRA `(.L_x_18515) ;  /* 0x0000000000b47947 */ /* 0x000fea0003800000 */
.L_x_18532:
        /* <DEDUP_REMOVED lines=22> */
.L_x_18514:
        /* <DEDUP_REMOVED lines=16> */
.L_x_18543:
[----:B------:R-:W-:Y:S05]  /*6a90*/  BRA `(.L_x_18515) ;  /* 0x0000000000187947 */ /* 0x000fea0003800000 */
.L_x_18542:
[----:B------:R-:W-:-:S04]  /*6aa0*/  PRMT R4, R17, 0x9910, RZ ;  /* 0x0000991011047816 */ /* 0x000fc800000000ff */
[----:B------:R-:W-:-:S05]  /*6ab0*/  SHF.R.S32.HI R5, RZ, 0x1f, R4 ;  /* 0x0000001fff057819 */ /* 0x000fca0000011404 */
[----:B------:R0:W-:Y:S01]  /*6ac0*/  STG.E.64 desc[UR36][R8.64], R4 ;  /* 0x0000000408007986 */ /* 0x0001e2000c101b24 */
[----:B------:R-:W-:Y:S05]  /*6ad0*/  BRA `(.L_x_18515) ;  /* 0x0000000000087947 */ /* 0x000fea0003800000 */
.L_x_18541:
[----:B------:R-:W-:-:S05]  /*6ae0*/  PRMT R3, R17, 0x9910, RZ ;  /* 0x0000991011037816 */ /* 0x000fca00000000ff */
[----:B------:R0:W-:Y:S02]  /*6af0*/  STG.E desc[UR36][R8.64], R3 ;  /* 0x0000000308007986 */ /* 0x0001e4000c101924 */
.L_x_18515:
[----:B------:R-:W-:-:S07]  /*6b00*/  VIADD R2, R2, 0x80 ;  /* 0x0000008002027836 */ /* 0x000fce0000000000 */
.L_x_18475:
[----:B------:R-:W-:Y:S05]  /*6b10*/  BSYNC B6 ;  /* 0x0000000000067941 */ /* 0x000fea0003800000 */
.L_x_18474:
        /* <DEDUP_REMOVED lines=21> */
.L_x_18547:
[----:B------:R-:W-:Y:S01]  /*6c70*/  STG.E.U8 desc[UR36][R2.64], R16 ;  /* 0x0000001002007986 */ /* 0x000fe2000c101124 */
[----:B------:R-:W-:Y:S05]  /*6c80*/  EXIT ;  /* 0x000000000000794d */ /* 0x000fea0003800000 */
.L_x_18546:
        /* <DEDUP_REMOVED lines=10> */
.L_x_18550:
[----:B------:R-:W-:-:S05]  /*6d30*/  PRMT R5, R16, 0x9910, RZ ;  /* 0x0000991010057816 */ /* 0x000fca00000000ff */
[----:B------:R-:W-:Y:S01]  /*6d40*/  STG.E desc[UR36][R2.64], R5 ;  /* 0x0000000502007986 */ /* 0x000fe2000c101924 */
[----:B------:R-:W-:Y:S05]  /*6d50*/  EXIT ;  /* 0x000000000000794d */ /* 0x000fea0003800000 */
.L_x_18549:
[----:B------:R-:W-:Y:S01]  /*6d60*/  STG.E.U16 desc[UR36][R2.64], R16 ;  /* 0x0000001002007986 */ /* 0x000fe2000c101524 */
[----:B------:R-:W-:Y:S05]  /*6d70*/  EXIT ;  /* 0x000000000000794d */ /* 0x000fea0003800000 */
.L_x_18545:
        /* <DEDUP_REMOVED lines=9> */
.L_x_18552:
[----:B------:R-:W0:Y:S02]  /*6e10*/  I2F.S16 R0, R16 ;  /* 0x0000001000007306 */ /* 0x000e240000101400 */
[----:B0-----:R-:W-:-:S05]  /*6e20*/  F2FP.F16.F32.PACK_AB R0, RZ, R0 ;  /* 0x00000000ff00723e */ /* 0x001fca00000000ff */
[----:B------:R-:W-:Y:S01]  /*6e30*/  STG.E.U16 desc[UR36][R2.64], R0 ;  /* 0x0000000002007986 */ /* 0x000fe2000c101524 */
[----:B------:R-:W-:Y:S05]  /*6e40*/  EXIT ;  /* 0x000000000000794d */ /* 0x000fea0003800000 */
.L_x_18551:
        /* <DEDUP_REMOVED lines=10> */
.L_x_18554:
[----:B------:R-:W0:Y:S02]  /*6ef0*/  I2F.S16 R16, R16 ;  /* 0x0000001000107306 */ /* 0x000e240000101400 */
[----:B0-----:R-:W-:-:S04]  /*6f00*/  F2FP.F16.F32.PACK_AB R5, RZ, R16 ;  /* 0x00000010ff05723e */ /* 0x001fc800000000ff */
[----:B------:R-:W-:-:S05]  /*6f10*/  PRMT R5, R5, 0x5410, RZ ;  /* 0x0000541005057816 */ /* 0x000fca00000000ff */
[----:B------:R-:W-:Y:S01]  /*6f20*/  STG.E desc[UR36][R2.64], R5 ;  /* 0x0000000502007986 */ /* 0x000fe2000c101924 */
[----:B------:R-:W-:Y:S05]  /*6f30*/  EXIT ;  /* 0x000000000000794d */ /* 0x000fea0003800000 */
.L_x_18553:
[----:B------:R-:W0:Y:S02]  /*6f40*/  I2F.F64.S16 R16, R16 ;  /* 0x0000001000107312 */ /* 0x000e240000101c00 */
[----:B0-----:R-:W-:Y:S01]  /*6f50*/  STG.E.64 desc[UR36][R2.64], R16 ;  /* 0x0000001002007986 */ /* 0x001fe2000c101b24 */
[----:B------:R-:W-:Y:S05]  /*6f60*/  EXIT ;  /* 0x000000000000794d */ /* 0x000fea0003800000 */
.L_x_18544:
        /* <DEDUP_REMOVED lines=13> */
.L_x_18557:
[----:B------:R-:W0:Y:S01]  /*7040*/  I2F.F64.S16 R16, R16 ;  /* 0x0000001000107312 */ /* 0x000e220000101c00 */
[----:B------:R-:W-:-:S05]  /*7050*/  CS2R R18, SRZ ;  /* 0x0000000000127805 */ /* 0x000fca000001ff00 */
[----:B0-----:R-:W-:Y:S01]  /*7060*/  STG.E.128 desc[UR36][R2.64], R16 ;  /* 0x0000001002007986 */ /* 0x001fe2000c101d24 */
[----:B------:R-:W-:Y:S05]  /*7070*/  EXIT ;  /* 0x000000000000794d */ /* 0x000fea0003800000 */
.L_x_18556:
        /* <DEDUP_REMOVED lines=21> */
.L_x_18561:
[----:B------:R-:W-:Y:S05]  /*71d0*/  BSYNC B0 ;  /* 0x0000000000007941 */ /* 0x000fea0003800000 */
.L_x_18560:
[----:B------:R-:W-:-:S05]  /*71e0*/  LOP3.LUT R5, R0, R5, RZ, 0xfc, !PT ;  /* 0x0000000500057212 */ /* 0x000fca00078efcff */
[----:B------:R-:W-:Y:S01]  /*71f0*/  STG.E.U8 desc[UR36][R2.64], R5 ;  /* 0x0000000502007986 */ /* 0x000fe2000c101124 */
[----:B------:R-:W-:Y:S05]  /*7200*/  EXIT ;  /* 0x000000000000794d */ /* 0x000fea0003800000 */
.L_x_18559:
        /* <DEDUP_REMOVED lines=13> */
.L_x_18563:
[----:B------:R-:W-:Y:S01]  /*72e0*/  IMAD.MOV.U32 R0, RZ, RZ, 0x7f ;  /* 0x0000007fff007424 */ /* 0x000fe200078e00ff */
[----:B------:R-:W-:-:S04]  /*72f0*/  ISETP.GT.U32.AND P0, PT, R4, 0x7f800000, PT ;  /* 0x7f8000000400780c */ /* 0x000fc80003f04070 */
[----:B------:R-:W-:-:S09]  /*7300*/  SEL R0, R0, 0x7c, P0 ;  /* 0x0000007c00007807 */ /* 0x000fd20000000000 */
.L_x_18564:
[----:B------:R-:W-:Y:S05]  /*7310*/  BSYNC B0 ;  /* 0x0000000000007941 */ /* 0x000fea0003800000 */
.L_x_18562:
[----:B------:R-:W-:-:S04]  /*7320*/  LOP3.LUT R4, R5, 0x80000000, RZ, 0xc0, !PT ;  /* 0x8000000005047812 */ /* 0x000fc800078ec0ff */
[----:B------:R-:W-:-:S04]  /*7330*/  SHF.R.U32.HI R5, RZ, 0x18, R4 ;  /* 0x00000018ff057819 */ /* 0x000fc80000011604 */
[----:B------:R-:W-:-:S05]  /*7340*/  LOP3.LUT R5, R0, R5, RZ, 0xfc, !PT ;  /* 0x0000000500057212 */ /* 0x000fca00078efcff */
[----:B------:R-:W-:Y:S01]  /*7350*/  STG.E.U8 desc[UR36][R2.64], R5 ;  /* 0x0000000502007986 */ /* 0x000fe2000c101124 */
[----:B------:R-:W-:Y:S05]  /*7360*/  EXIT ;  /* 0x000000000000794d */ /* 0x000fea0003800000 */
.L_x_18558:
[----:B------:R-:W0:Y:S02]  /*7370*/  I2F.S16 R0, R16 ;  /* 0x0000001000007306 */ /* 0x000e240000101400 */
[----:B0-----:R-:W-:-:S05]  /*7380*/  F2FP.BF16.F32.PACK_AB R0, RZ, R0 ;  /* 0x00000000ff00723e */ /* 0x001fca00000010ff */
[----:B------:R-:W-:Y:S01]  /*7390*/  STG.E.U16 desc[UR36][R2.64], R0 ;  /* 0x0000000002007986 */ /* 0x000fe2000c101524 */
[----:B------:R-:W-:Y:S05]  /*73a0*/  EXIT ;  /* 0x000000000000794d */ /* 0x000fea0003800000 */
.L_x_18555:
        /* <DEDUP_REMOVED lines=10> */
.L_x_18567:
        /* <DEDUP_REMOVED lines=17> */
.L_x_18570:
[----:B------:R-:W-:-:S04]  /*7560*/  LOP3.LUT R0, R7, 0x80000000, RZ, 0xc0, !PT ;  /* 0x8000000007007812 */ /* 0x000fc800078ec0ff */
[----:B------:R-:W-:-:S04]  /*7570*/  SHF.R.U32.HI R5, RZ, 0x18, R0 ;  /* 0x00000018ff057819 */ /* 0x000fc80000011600 */
[----:B------:R-:W-:-:S04]  /*7580*/  LOP3.LUT R4, R4, R5, RZ, 0xfc, !PT ;  /* 0x0000000504047212 */ /* 0x000fc800078efcff */
[----:B------:R-:W-:-:S07]  /*7590*/  PRMT R0, R4, 0x7610, R0 ;  /* 0x0000761004007816 */ /* 0x000fce0000000000 */
.L_x_18569:
[----:B------:R-:W-:Y:S05]  /*75a0*/  BSYNC B0 ;  /* 0x0000000000007941 */ /* 0x000fea0003800000 */
.L_x_18568:
[----:B------:R-:W-:Y:S01]  /*75b0*/  STG.E.U8 desc[UR36][R2.64], R0 ;  /* 0x0000000002007986 */ /* 0x000fe2000c101124 */
[----:B------:R-:W-:Y:S05]  /*75c0*/  EXIT ;  /* 0x000000000000794d */ /* 0x000fea0003800000 */
.L_x_18566:
        /* <DEDUP_REMOVED lines=17> */
.L_x_18573:
[----:B------:R-:W-:-:S04]  /*76e0*/  LOP3.LUT R0, R7, 0x80000000, RZ, 0xc0, !PT ;  /* 0x8000000007007812 */ /* 0x000fc800078ec0ff */
[----:B------:R-:W-:-:S04]  /*76f0*/  SHF.R.U32.HI R5, RZ, 0x18, R0 ;  /* 0x00000018ff057819 */ /* 0x000fc80000011600 */
[----:B------:R-:W-:-:S04]  /*7700*/  LOP3.LUT R4, R4, R5, RZ, 0xfc, !PT ;  /* 0x0000000504047212 */ /* 0x000fc800078efcff */
[----:B------:R-:W-:-:S07]  /*7710*/  PRMT R0, R4, 0x7610, R0 ;  /* 0x0000761004007816 */ /* 0x000fce0000000000 */
.L_x_18572:
[----:B------:R-:W-:Y:S05]  /*7720*/  BSYNC B0 ;  /* 0x0000000000007941 */ /* 0x000fea0003800000 */
.L_x_18571:
[----:B------:R-:W-:Y:S01]  /*7730*/  STG.E.U8 desc[UR36][R2.64], R0 ;  /* 0x0000000002007986 */ /* 0x000fe2000c101124 */
[----:B------:R-:W-:Y:S05]  /*7740*/  EXIT ;  /* 0x000000000000794d */ /* 0x000fea0003800000 */
.L_x_18565:
        /* <DEDUP_REMOVED lines=22> */
.L_x_18548:
        /* <DEDUP_REMOVED lines=16> */
.L_x_18576:
[----:B------:R-:W-:Y:S05]  /*79b0*/  EXIT ;  /* 0x000000000000794d */ /* 0x000fea0003800000 */
.L_x_18575:
[----:B------:R-:W-:-:S04]  /*79c0*/  PRMT R4, R16, 0x9910, RZ ;  /* 0x0000991010047816 */ /* 0x000fc800000000ff */
[----:B------:R-:W-:-:S05]  /*79d0*/  SHF.R.S32.HI R5, RZ, 0x1f, R4 ;  /* 0x0000001fff057819 */ /* 0x000fca0000011404 */
[----:B------:R-:W-:Y:S01]  /*79e0*/  STG.E.64 desc[UR36][R2.64], R4 ;  /* 0x0000000402007986 */ /* 0x000fe2000c101b24 */
[----:B------:R-:W-:Y:S05]  /*79f0*/  EXIT ;  /* 0x000000000000794d */ /* 0x000fea0003800000 */
.L_x_18574:
[----:B------:R-:W-:-:S05]  /*7a00*/  PRMT R5, R16, 0x9910, RZ ;  /* 0x0000991010057816 */ /* 0x000fca00000000ff */
[----:B------:R-:W-:Y:S01]  /*7a10*/  STG.E desc[UR36][R2.64], R5 ;  /* 0x0000000502007986 */ /* 0x000fe2000c101924 */
[----:B------:R-:W-:Y:S05]  /*7a20*/  EXIT ;  /* 0x000000000000794d */ /* 0x000fea0003800000 */
.L_x_18577:
        /* <DEDUP_REMOVED lines=13> */
.L_x_42272:


//--------------------- .text._ZN2at6native18elementwise_kernelILi128ELi4EZNS0_22gpu_kernel_impl_nocastINS0_13AUnaryFunctorIsssZZZNS0_19minimum_kernel_cudaERNS_18TensorIteratorBaseEENKUlvE_clEvENKUlvE3_clEvEUlssE_EEEEvS5_RKT_EUliE_EEviT1_ --------------------------
	.section	.text._ZN2at6native18elementwise_kernelILi128ELi4EZNS0_22gpu_kernel_impl_nocastINS0_13AUnaryFunctorIsssZZZNS0_19minimum_kernel_cudaERNS_18TensorIteratorBaseEENKUlvE_clEvENKUlvE3_clEvEUlssE_EEEEvS5_RKT_EUliE_EEviT1_,"ax",@progbits
	.align	128
        .global         _ZN2at6native18elementwise_kernelILi128ELi4EZNS0_22gpu_kernel_impl_nocastINS0_13AUnaryFunctorIsssZZZNS0_19minimum_kernel_cudaERNS_18TensorIteratorBaseEENKUlvE_clEvENKUlvE3_clEvEUlssE_EEEEvS5_RKT_EUliE_EEviT1_
        .type           _ZN2at6native18elementwise_kernelILi128ELi4EZNS0_22gpu_kernel_impl_nocastINS0_13AUnaryFunctorIsssZZZNS0_19minimum_kernel_cudaERNS_18TensorIteratorBaseEENKUlvE_clEvENKUlvE3_clEvEUlssE_EEEEvS5_RKT_EUliE_EEviT1_,@function
        .size           _ZN2at6native18elementwise_kernelILi128ELi4EZNS0_22gpu_kernel_impl_nocastINS0_13AUnaryFunctorIsssZZZNS0_19minimum_kernel_cudaERNS_18TensorIteratorBaseEENKUlvE_clEvENKUlvE3_clEvEUlssE_EEEEvS5_RKT_EUliE_EEviT1_,(.L_x_42273 - _ZN2at6native18elementwise_kernelILi128ELi4EZNS0_22gpu_kernel_impl_nocastINS0_13AUnaryFunctorIsssZZZNS0_19minimum_kernel_cudaERNS_18TensorIteratorBaseEENKUlvE_clEvENKUlvE3_clEvEUlssE_EEEEvS5_RKT_EUliE_EEviT1_)
        .other          _ZN2at6native18elementwise_kernelILi128ELi4EZNS0_22gpu_kernel_impl_nocastINS0_13AUnaryFunctorIsssZZZNS0_19minimum_kernel_cudaERNS_18TensorIteratorBaseEENKUlvE_clEvENKUlvE3_clEvEUlssE_EEEEvS5_RKT_EUliE_EEviT1_,@"STO_CUDA_ENTRY STV_DEFAULT"
_ZN2at6native18elementwise_kernelILi128ELi4EZNS0_22gpu_kernel_impl_nocastINS0_13AUnaryFunctorIsssZZZNS0_19minimum_kernel_cudaERNS_18TensorIteratorBaseEENKUlvE_clEvENKUlvE3_clEvEUlssE_EEEEvS5_RKT_EUliE_EEviT1_:
.text._ZN2at6native18elementwise_kernelILi128ELi4EZNS0_22gpu_kernel_impl_nocastINS0_13AUnaryFunctorIsssZZZNS0_19minimum_kernel_cudaERNS_18TensorIteratorBaseEENKUlvE_clEvENKUlvE3_clEvEUlssE_EEEEvS5_RKT_EUliE_EEviT1_:
        /* <DEDUP_REMOVED lines=311> */
.L_x_18580:
[----:B------:R-:W-:Y:S02]  /*1370*/  ULDC.64 UR8, c[0x0][0x418] ;  /* 0x0001060000087ab9 */ /* 0x000fe40000000a00 */
[----:B------:R-:W-:-:S04]  /*1380*/  IADD3 R4, P0, R2, UR8, RZ ;  /* 0x0000000802047c10 */ /* 0x000fc8000ff1e0ff */
[----:B------:R-:W-:Y:S01]  /*1390*/  IADD3.X R5, RZ, UR9, RZ, P0, !PT ;  /* 0x00000009ff057c10 */ /* 0x000fe200087fe4ff */
[----:B------:R-:W-:Y:S01]  /*13a0*/  ULDC.U16 UR4, c[0x0][0x422] ;  /* 0x0001088000047ab9 */ /* 0x000fe20000000400 */
[----:B------:R-:W-:-:S03]  /*13b0*/  ULDC.64 UR8, c[0x0][0x410] ;  /* 0x0001040000087ab9 */ /* 0x000fc60000000a00 */
[----:B------:R-:W2:Y:S01]  /*13c0*/  LDG.E.S16 R4, desc[UR6][R4.64] ;  /* 0x0000000604047981 */ /* 0x000ea2000c1e1700 */
[----:B------:R-:W-:Y:S01]  /*13d0*/  UPRMT UR4, UR4, 0x9910, URZ ;  /* 0x0000991004047896 */ /* 0x000fe2000800003f */
[----:B------:R-:W-:Y:S02]  /*13e0*/  IADD3 R2, P0, R3, UR8, RZ ;  /* 0x0000000803027c10 */ /* 0x000fe4000ff1e0ff */
[----:B------:R-:W-:Y:S02]  /*13f0*/  IADD3 R0, R0, 0x80, RZ ;  /* 0x0000008000007810 */ /* 0x000fe40007ffe0ff */
[----:B------:R-:W-:Y:S02]  /*1400*/  IADD3.X R3, RZ, UR9, RZ, P0, !PT ;  /* 0x00000009ff037c10 */ /* 0x000fe400087fe4ff */
[----:B--2---:R-:W-:-:S05]  /*1410*/  VIMNMX R7, R4, UR4, PT ;  /* 0x0000000404077c48 */ /* 0x004fca000bfe0100 */
[----:B------:R0:W-:Y:S02]  /*1420*/  STG.E.U16 desc[UR6][R2.64], R7 ;  /* 0x0000000702007986 */ /* 0x0001e4000c101506 */
.L_x_18579:
[----:B------:R-:W-:Y:S05]  /*1430*/  BSYNC B0 ;  /* 0x0000000000007941 */ /* 0x000fea0003800000 */
.L_x_18578:
[----:B------:R-:W-:Y:S01]  /*1440*/  ISETP.GE.AND P0, PT, R0, UR5, PT ;  /* 0x0000000500007c0c */ /* 0x000fe2000bf06270 */
[----:B------:R-:W-:-:S12]  /*1450*/  BSSY B0, `(.L_x_18581) ;  /* 0x0000278000007945 */ /* 0x000fd80003800000 */
[----:B------:R-:W-:Y:S05]  /*1460*/  @P0 BRA `(.L_x_18582) ;  /* 0x0000002400d80947 */ /* 0x000fea0003800000 */
[----:B------:R-:W1:Y:S01]  /*1470*/  LDC R8, c[0x0][0x218] ;  /* 0x00008600ff087b82 */ /* 0x000e620000000800 */
[----:B0-----:R-:W-:Y:S02]  /*1480*/  CS2R R2, SRZ ;  /* 0x0000000000027805 */ /* 0x001fe4000001ff00 */
[----:B-1----:R-:W-:-:S13]  /*1490*/  ISETP.NE.AND P0, PT, R8, RZ, PT ;  /* 0x000000ff0800720c */ /* 0x002fda0003f05270 */
[----:B------:R-:W-:Y:S05]  /*14a0*/  @!P0 BRA `(.L_x_18583) ;  /* 0x0000001000a88947 */ /* 0x000fea0003800000 */
[----:B------:R-:W-:Y:S01]  /*14b0*/  MOV R3, R0 ;  /* 0x0000000000037202 */ /* 0x000fe20000000f00 */
        /* <DEDUP_REMOVED lines=297> */
.L_x_18583:
        /* <DEDUP_REMOVED lines=10> */
[----:B------:R-:W-:Y:S02]  /*27f0*/  ISETP.GE.AND P0, PT, R0, UR5, PT ;  /* 0x0000000500007c0c */ /* 0x000fe4000bf06270 */
[----:B--2---:R-:W-:-:S05]  /*2800*/  VIMNMX R7, R4, UR4, PT ;  /* 0x0000000404077c48 */ /* 0x004fca000bfe0100 */
[----:B------:R1:W-:Y:S06]  /*2810*/  STG.E.U16 desc[UR6][R2.64], R7 ;  /* 0x0000000702007986 */ /* 0x0003ec000c101506 */
[----:B------:R-:W-:Y:S05]  /*2820*/  @P0 BRA `(.L_x_18582) ;  /* 0x0000001000e80947 */ /* 0x000fea0003800000 */
[----:B------:R-:W0:Y:S01]  /*2830*/  LDC R8, c[0x0][0x218] ;  /* 0x00008600ff087b82 */ /* 0x000e220000000800 */
[----:B-1----:R-:W-:Y:S02]  /*2840*/  CS2R R2, SRZ ;  /* 0x0000000000027805 */ /* 0x002fe4000001ff00 */
[----:B0-----:R-:W-:-:S13]  /*2850*/  ISETP.NE.AND P0, PT, R8, RZ, PT ;  /* 0x000000ff0800720c */ /* 0x001fda0003f05270 */
[----:B------:R-:W-:Y:S05]  /*2860*/  @!P0 BRA `(.L_x_18584) ;  /* 0x0000001000a88947 */ /* 0x000fea0003800000 */
[----:B------:R-:W-:Y:S01]  /*2870*/  HFMA2.MMA R2, -RZ, RZ, 0, 0 ;  /* 0x00000000ff027435 */ /* 0x000fe200000001ff */
[----:B------:R-:W-:Y:S01]  /*2880*/  IMAD.MOV.U32 R3, RZ, RZ, R0 ;  /* 0x000000ffff037224 */ /* 0x000fe200078e0000 */
        /* <DEDUP_REMOVED lines=296> */
.L_x_18584:
        /* <DEDUP_REMOVED lines=12> */
.L_x_18582:
[----:B------:R-:W-:Y:S05]  /*3bd0*/  BSYNC B0 ;  /* 0x0000000000007941 */ /* 0x000fea0003800000 */
.L_x_18581:
[----:B------:R-:W-:-:S13]  /*3be0*/  ISETP.GE.AND P0, PT, R0, UR5, PT ;  /* 0x0000000500007c0c */ /* 0x000fda000bf06270 */
[----:B------:R-:W-:Y:S05]  /*3bf0*/  @P0 EXIT ;  /* 0x000000000000094d */ /* 0x000fea0003800000 */
[----:B------:R-:W3:Y:S01]  /*3c00*/  LDC R8, c[0x0][0x218] ;  /* 0x00008600ff087b82 */ /* 0x000ee20000000800 */
[----:B012---:R-:W-:Y:S02]  /*3c10*/  CS2R R2, SRZ ;  /* 0x0000000000027805 */ /* 0x007fe4000001ff00 */
[----:B---3--:R-:W-:-:S13]  /*3c20*/  ISETP.NE.AND P0, PT, R8, RZ, PT ;  /* 0x000000ff0800720c */ /* 0x008fda0003f05270 */
        /* <DEDUP_REMOVED lines=299> */
.L_x_18585:
[----:B------:R-:W-:Y:S01]  /*4ee0*/  ULDC.64 UR4, c[0x0][0x418] ;  /* 0x0001060000047ab9 */ /* 0x000fe20000000a00 */
[----:B------:R-:W-:Y:S01]  /*4ef0*/  ULDC.64 UR8, c[0x0][0x410] ;  /* 0x0001040000087ab9 */ /* 0x000fe20000000a00 */
[----:B------:R-:W-:-:S04]  /*4f00*/  IADD3 R4, P0, R2, UR4, RZ ;  /* 0x0000000402047c10 */ /* 0x000fc8000ff1e0ff */
[----:B------:R-:W-:-:S05]  /*4f10*/  IADD3.X R5, RZ, UR5, RZ, P0, !PT ;  /* 0x00000005ff057c10 */ /* 0x000fca00087fe4ff */
[----:B------:R-:W2:Y:S01]  /*4f20*/  LDG.E.S16 R4, desc[UR6][R4.64] ;  /* 0x0000000604047981 */ /* 0x000ea2000c1e1700 */
[----:B------:R-:W-:Y:S01]  /*4f30*/  ULDC.U16 UR4, c[0x0][0x422] ;  /* 0x0001088000047ab9 */ /* 0x000fe20000000400 */
[----:B------:R-:W-:Y:S01]  /*4f40*/  IADD3 R2, P0, R3, UR8, RZ ;  /* 0x0000000803027c10 */ /* 0x000fe2000ff1e0ff */
[----:B------:R-:W-:-:S03]  /*4f50*/  UPRMT UR4, UR4, 0x9910, URZ ;  /* 0x0000991004047896 */ /* 0x000fc6000800003f */
[----:B------:R-:W-:-:S03]  /*4f60*/  IADD3.X R3, RZ, UR9, RZ, P0, !PT ;  /* 0x00000009ff037c10 */ /* 0x000fc600087fe4ff */
[----:B--2---:R-:W-:-:S05]  /*4f70*/  VIMNMX R7, R4, UR4, PT ;  /* 0x0000000404077c48 */ /* 0x004fca000bfe0100 */
[----:B------:R-:W-:Y:S01]  /*4f80*/  STG.E.U16 desc[UR6][R2.64], R7 ;  /* 0x0000000702007986 */ /* 0x000fe2000c101506 */
[----:B------:R-:W-:Y:S05]  /*4f90*/  EXIT ;  /* 0x000000000000794d */ /* 0x000fea0003800000 */
.L_x_18586:
        /* <DEDUP_REMOVED lines=14> */
.L_x_42273:


//--------------------- .text._ZN2at6native27unrolled_elementwise_kernelINS0_13AUnaryFunctorIsssZZZNS0_19minimum_kernel_cudaERNS_18TensorIteratorBaseEENKUlvE_clEvENKUlvE3_clEvEUlssE_EESt5arrayIPcLm2EELi4E23TrivialOffsetCalculatorILi1EjESD_NS0_6memory15LoadWithoutCastENSE_16StoreWithoutCastEEEviT_T0_T2_T3_T4_T5_ --------------------------
	.section	.text._ZN2at6native27unrolled_elementwise_kernelINS0_13AUnaryFunctorIsssZZZNS0_19minimum_kernel_cudaERNS_18TensorIteratorBaseEENKUlvE_clEvENKUlvE3_clEvEUlssE_EESt5arrayIPcLm2EELi4E23TrivialOffsetCalculatorILi1EjESD_NS0_6memory15LoadWithoutCastENSE_16StoreWithoutCastEEEviT_T0_T2_T3_T4_T5_,"ax",@progbits
	.align	128
        .global         _ZN2at6native27unrolled_elementwise_kernelINS0_13AUnaryFunctorIsssZZZNS0_19minimum_kernel_cudaERNS_18TensorIteratorBaseEENKUlvE_clEvENKUlvE3_clEvEUlssE_EESt5arrayIPcLm2EELi4E23TrivialOffsetCalculatorILi1EjESD_NS0_6memory15LoadWithoutCastENSE_16StoreWithoutCastEEEviT_T0_T2_T3_T4_T5_
        .type           _ZN2at6native27unrolled_elementwise_kernelINS0_13AUnaryFunctorIsssZZZNS0_19minimum_kernel_cudaERNS_18TensorIteratorBaseEENKUlvE_clEvENKUlvE3_clEvEUlssE_EESt5arrayIPcLm2EELi4E23TrivialOffsetCalculatorILi1EjESD_NS0_6memory15LoadWithoutCastENSE_16StoreWithoutCastEEEviT_T0_T2_T3_T4_T5_,@function
        .size           _ZN2at6native27unrolled_elementwise_kernelINS0_13AUnaryFunctorIsssZZZNS0_19minimum_kernel_cudaERNS_18TensorIteratorBaseEENKUlvE_clEvENKUlvE3_clEvEUlssE_EESt5arrayIPcLm2EELi4E23TrivialOffsetCalculatorILi1EjESD_NS0_6memory15LoadWithoutCastENSE_16StoreWithoutCastEEEviT_T0_T2_T3_T4_T5_,(.L_x_42274 - _ZN2at6native27unrolled_elementwise_kernelINS0_13AUnaryFunctorIsssZZZNS0_19minimum_kernel_cudaERNS_18TensorIteratorBaseEENKUlvE_clEvENKUlvE3_clEvEUlssE_EESt5arrayIPcLm2EELi4E23TrivialOffsetCalculatorILi1EjESD_NS0_6memory15LoadWithoutCastENSE_16StoreWithoutCastEEEviT_T0_T2_T3_T4_T5_)
        .other          _ZN2at6native27unrolled_elementwise_kernelINS0_13AUnaryFunctorIsssZZZNS0_19minimum_kernel_cudaERNS_18TensorIteratorBaseEENKUlvE_clEvENKUlvE3_clEvEUlssE_EESt5arrayIPcLm2EELi4E23TrivialOffsetCalculatorILi1EjESD_NS0_6memory15LoadWithoutCastENSE_16StoreWithoutCastEEEviT_T0_T2_T3_T4_T5_,@"STO_CUDA_ENTRY STV_DEFAULT"
_ZN2at6native27unrolled_elementwise_kernelINS0_13AUnaryFunctorIsssZZZNS0_19minimum_kernel_cudaERNS_18TensorIteratorBaseEENKUlvE_clEvENKUlvE3_clEvEUlssE_EESt5arrayIPcLm2EELi4E23TrivialOffsetCalculatorILi1EjESD_NS0_6memory15LoadWithoutCastENSE_16StoreWithoutCastEEEviT_T0_T2_T3_T4_T5_:
.text._ZN2at6native27unrolled_elementwise_kernelINS0_13AUnaryFunctorIsssZZZNS0_19minimum_kernel_cudaERNS_18TensorIteratorBaseEENKUlvE_clEvENKUlvE3_clEvEUlssE_EESt5arrayIPcLm2EELi4E23TrivialOffsetCalculatorILi1EjESD_NS0_6memory15LoadWithoutCastENSE_16StoreWithoutCastEEEviT_T0_T2_T3_T4_T5_:
[----:B------:R-:W-:Y:S01]  /*0000*/  LDC R1, c[0x0][0x28] ;  /* 0x00000a00ff017b82 */ /* 0x000fe20000000800 */
[----:B------:R-:W0:Y:S07]  /*0010*/  S2R R0, SR_CTAID.X ;  /* 0x0000000000007919 */ /* 0x000e2e0000002500 */
[----:B------:R-:W0:Y:S01]  /*0020*/  LDC R3, c[0x0][0x210] ;  /* 0x00008400ff037b82 */ /* 0x000e220000000800 */
        /* <DEDUP_REMOVED lines=10> */
[----:B------:R-:W-:Y:S01]  /*00d0*/  @!P1 IADD3 R15, R15, 0x80, RZ ;  /* 0x000000800f0f9810 */ /* 0x000fe20007ffe0ff */
[----:B------:R-:W1:Y:S03]  /*00e0*/  @!P1 LDC.64 R12, c[0x0][0x220] ;  /* 0x00008800ff0c9b82 */ /* 0x000e660000000a00 */
[----:B------:R-:W-:Y:S01]  /*00f0*/  ISETP.GE.AND P3, PT, R15, R2, PT ;  /* 0x000000020f00720c */ /* 0x000fe20003f66270 */
[----:B0-----:R-:W-:-:S04]  /*0100*/  @!P0 IMAD.WIDE.U32 R10, R3, 0x2, R10 ;  /* 0x00000002030a8825 */ /* 0x001fc800078e000a */
[----:B------:R-:W-:-:S08]  /*0110*/  IMAD.MOV.U32 R3, RZ, RZ, RZ ;  /* 0x000000ffff037224 */ /* 0x000fd000078e00ff */
[----:B------:R-:W-:Y:S01]  /*0120*/  @!P3 IMAD R21, R0, 0x200, R15 ;  /* 0x000002000015b824 */ /* 0x000fe200078e020f */
[----:B------:R-:W-:Y:S01]  /*0130*/  @!P3 IADD3 R15, R15, 0x80, RZ ;  /* 0x000000800f0fb810 */ /* 0x000fe20007ffe0ff */
[----:B------:R-:W0:Y:S01]  /*0140*/  @!P3 LDC.64 R8, c[0x0][0x220] ;  /* 0x00008800ff08bb82 */ /* 0x000e220000000a00 */
[----:B------:R2:W3:Y:S02]  /*0150*/  @!P0 LDG.E.S16 R3, desc[UR6][R10.64] ;  /* 0x000000060a038981 */ /* 0x0004e4000c1e1700 */
[----:B------:R-:W-:-:S13]  /*0160*/  ISETP.GE.AND P2, PT, R15, R2, PT ;  /* 0x000000020f00720c */ /* 0x000fda0003f46270 */
[----:B------:R-:W4:Y:S01]  /*0170*/  @!P2 LDC.64 R4, c[0x0][0x220] ;  /* 0x00008800ff04ab82 */ /* 0x000f220000000a00 */
[----:B------:R-:W-:Y:S01]  /*0180*/  @!P2 LEA R17, R0, R15, 0x9 ;  /* 0x0000000f0011a211 */ /* 0x000fe200078e48ff */
[----:B------:R-:W-:Y:S02]  /*0190*/  IMAD.MOV.U32 R18, RZ, RZ, RZ ;  /* 0x000000ffff127224 */ /* 0x000fe400078e00ff */
[----:B-1----:R-:W-:-:S04]  /*01a0*/  @!P1 IMAD.WIDE.U32 R12, R19, 0x2, R12 ;  /* 0x00000002130c9825 */ /* 0x002fc800078e000c */
[----:B0-----:R-:W-:Y:S02]  /*01b0*/  @!P3 IMAD.WIDE.U32 R14, R21, 0x2, R8 ;  /* 0x00000002150eb825 */ /* 0x001fe400078e0008 */
[----:B------:R-:W0:Y:S03]  /*01c0*/  @!P0 LDC.64 R8, c[0x0][0x218] ;  /* 0x00008600ff088b82 */ /* 0x000e260000000a00 */
[----:B------:R-:W5:Y:S01]  /*01d0*/  @!P3 LDG.E.S16 R18, desc[UR6][R14.64] ;  /* 0x000000060e12b981 */ /* 0x000f62000c1e1700 */
[----:B----4-:R-:W-:Y:S01]  /*01e0*/  @!P2 IMAD.WIDE.U32 R4, R17, 0x2, R4 ;  /* 0x000000021104a825 */ /* 0x010fe200078e0004 */
[----:B------:R-:W-:-:S06]  /*01f0*/  CS2R R16, SRZ ;  /* 0x0000000000107805 */ /* 0x000fcc000001ff00 */
[----:B------:R5:W4:Y:S04]  /*0200*/  @!P1 LDG.E.S16 R16, desc[UR6][R12.64] ;  /* 0x000000060c109981 */ /* 0x000b28000c1e1700 */
[----:B------:R-:W4:Y:S01]  /*0210*/  @!P2 LDG.E.S16 R17, desc[UR6][R4.64] ;  /* 0x000000060411a981 */ /* 0x000f22000c1e1700 */
[----:B------:R-:W-:Y:S01]  /*0220*/  ULDC.U16 UR4, c[0x0][0x216] ;  /* 0x0000858000047ab9 */ /* 0x000fe20000000400 */
[----:B------:R-:W-:Y:S01]  /*0230*/  IADD3 R6, R7, 0x80, RZ ;  /* 0x0000008007067810 */ /* 0x000fe20007ffe0ff */
[----:B------:R-:W-:Y:S01]  /*0240*/  UPRMT UR4, UR4, 0x9910, URZ ;  /* 0x0000991004047896 */ /* 0x000fe2000800003f */
[----:B--2---:R-:W-:Y:S01]  /*0250*/  IMAD.MOV.U32 R11, RZ, RZ, R7 ;  /* 0x000000ffff0b7224 */ /* 0x004fe200078e0007 */
[----:B------:R-:W-:Y:S02]  /*0260*/  @!P0 LEA R7, R0, R7, 0x9 ;  /* 0x0000000700078211 */ /* 0x000fe400078e48ff */
[----:B------:R-:W-:-:S03]  /*0270*/  @!P0 IMAD.MOV.U32 R11, RZ, RZ, R6 ;  /* 0x000000ffff0b8224 */ /* 0x000fc600078e0006 */
[----:B0-----:R-:W-:Y:S02]  /*0280*/  @!P0 IMAD.WIDE.U32 R6, R7, 0x2, R8 ;  /* 0x0000000207068825 */ /* 0x001fe400078e0008 */
[----:B------:R-:W-:Y:S01]  /*0290*/  ISETP.GE.AND P1, PT, R11, R2, PT ;  /* 0x000000020b00720c */ /* 0x000fe20003f26270 */
[----:B------:R-:W-:Y:S01]  /*02a0*/  BSSY B0, `(.L_x_18587) ;  /* 0x0000011000007945 */ /* 0x000fe20003800000 */
[----:B---3--:R-:W-:-:S05]  /*02b0*/  VIMNMX R3, R3, UR4, PT ;  /* 0x0000000403037c48 */ /* 0x008fca000bfe0100 */
[----:B------:R0:W-:Y:S01]  /*02c0*/  @!P0 STG.E.U16 desc[UR6][R6.64], R3 ;  /* 0x0000000306008986 */ /* 0x0001e2000c101506 */
[----:B-----5:R-:W-:Y:S02]  /*02d0*/  VIMNMX R13, R18, UR4, PT ;  /* 0x00000004120d7c48 */ /* 0x020fe4000bfe0100 */
[----:B----4-:R-:W-:Y:S02]  /*02e0*/  VIMNMX R9, R16, UR4, PT ;  /* 0x0000000410097c48 */ /* 0x010fe4000bfe0100 */
[----:B------:R-:W-:Y:S01]  /*02f0*/  VIMNMX R17, R17, UR4, PT ;  /* 0x0000000411117c48 */ /* 0x000fe2000bfe0100 */
        /* <DEDUP_REMOVED lines=11> */
.L_x_18588:
[----:B------:R-:W-:Y:S05]  /*03b0*/  BSYNC B0 ;  /* 0x0000000000007941 */ /* 0x000fea0003800000 */
.L_x_18587:
[----:B------:R-:W-:-:S13]  /*03c0*/  ISETP.GE.AND P0, PT, R11, R2, PT ;  /* 0x000000020b00720c */ /* 0x000fda0003f06270 */
[----:B------:R-:W-:Y:S05]  /*03d0*/  @P0 EXIT ;  /* 0x000000000000094d */ /* 0x000fea0003800000 */
[----:B------:R-:W1:Y:S01]  /*03e0*/  LDC.64 R2, c[0x0][0x218] ;  /* 0x00008600ff027b82 */ /* 0x000e620000000a00 */
[----:B------:R-:W-:-:S05]  /*03f0*/  LEA R11, R0, R11, 0x9 ;  /* 0x0000000b000b7211 */ /* 0x000fca00078e48ff */
[----:B-1----:R-:W-:-:S05]  /*0400*/  IMAD.WIDE.U32 R2, R11, 0x2, R2 ;  /* 0x000000020b027825 */ /* 0x002fca00078e0002 */
[----:B------:R-:W-:Y:S01]  /*0410*/  STG.E.U16 desc[UR6][R2.64], R17 ;  /* 0x0000001102007986 */ /* 0x000fe2000c101506 */
[----:B------:R-:W-:Y:S05]  /*0420*/  EXIT ;  /* 0x000000000000794d */ /* 0x000fea0003800000 */
.L_x_18589:
        /* <DEDUP_REMOVED lines=13> */
.L_x_42274:


//--------------------- .text._ZN2at6native29vectorized_elementwise_kernelILi2ENS0_13AUnaryFunctorIsssZZZNS0_19minimum_kernel_cudaERNS_18TensorIteratorBaseEENKUlvE_clEvENKUlvE3_clEvEUlssE_EESt5arrayIPcLm2EEEEviT0_T1_ --------------------------
	.section	.text._ZN2at6native29vectorized_elementwise_kernelILi2ENS0_13AUnaryFunctorIsssZZZNS0_19minimum_kernel_cudaERNS_18TensorIteratorBaseEENKUlvE_clEvENKUlvE3_clEvEUlssE_EESt5arrayIPcLm2EEEEviT0_T1_,"ax",@progbits
	.align	128
        .global         _ZN2at6native29vectorized_elementwise_kernelILi2ENS0_13AUnaryFunctorIsssZZZNS0_19minimum_kernel_cudaERNS_18TensorIteratorBaseEENKUlvE_clEvENKUlvE3_clEvEUlssE_EESt5arrayIPcLm2EEEEviT0_T1_
        .type           _ZN2at6native29vectorized_elementwise_kernelILi2ENS0_13AUnaryFunctorIsssZZZNS0_19minimum_kernel_cudaERNS_18TensorIteratorBaseEENKUlvE_clEvENKUlvE3_clEvEUlssE_EESt5arrayIPcLm2EEEEviT0_T1_,@function
        .size           _ZN2at6native29vectorized_elementwise_kernelILi2ENS0_13AUnaryFunctorIsssZZZNS0_19minimum_kernel_cudaERNS_18TensorIteratorBaseEENKUlvE_clEvENKUlvE3_clEvEUlssE_EESt5arrayIPcLm2EEEEviT0_T1_,(.L_x_42275 - _ZN2at6native29vectorized_elementwise_kernelILi2ENS0_13AUnaryFunctorIsssZZZNS0_19minimum_kernel_cudaERNS_18TensorIteratorBaseEENKUlvE_clEvENKUlvE3_clEvEUlssE_EESt5arrayIPcLm2EEEEviT0_T1_)
        .other          _ZN2at6native29vectorized_elementwise_kernelILi2ENS0_13AUnaryFunctorIsssZZZNS0_19minimum_kernel_cudaERNS_18TensorIteratorBaseEENKUlvE_clEvENKUlvE3_clEvEUlssE_EESt5arrayIPcLm2EEEEviT0_T1_,@"STO_CUDA_ENTRY STV_DEFAULT"
_ZN2at6native29vectorized_elementwise_kernelILi2ENS0_13AUnaryFunctorIsssZZZNS0_19minimum_kernel_cudaERNS_18TensorIteratorBaseEENKUlvE_clEvENKUlvE3_clEvEUlssE_EESt5arrayIPcLm2EEEEviT0_T1_:
.text._ZN2at6native29vectorized_elementwise_kernelILi2ENS0_13AUnaryFunctorIsssZZZNS0_19minimum_kernel_cudaERNS_18TensorIteratorBaseEENKUlvE_clEvENKUlvE3_clEvEUlssE_EESt5arrayIPcLm2EEEEviT0_T1_:
        /* <DEDUP_REMOVED lines=17> */
[----:B------:R-:W-:-:S02]  /*0110*/  ULDC.U16 UR4, c[0x0][0x216] ;  /* 0x0000858000047ab9 */ /* 0x000fc40000000400 */
[----:B------:R-:W-:Y:S01]  /*0120*/  UPRMT UR4, UR4, 0x9910, URZ ;  /* 0x0000991004047896 */ /* 0x000fe2000800003f */
[----:B0-----:R-:W-:-:S04]  /*0130*/  IMAD.WIDE.U32 R2, R0, 0x2, R2 ;  /* 0x0000000200027825 */ /* 0x001fc800078e0002 */
[----:B------:R-:W-:Y:S01]  /*0140*/  IMAD.WIDE R2, R5, 0x4, R2 ;  /* 0x0000000405027825 */ /* 0x000fe200078e0202 */
[----:B--2---:R-:W-:Y:S02]  /*0150*/  PRMT R11, R8, 0x9910, RZ ;  /* 0x00009910080b7816 */ /* 0x004fe400000000ff */
[C---:B---3--:R-:W-:Y:S02]  /*0160*/  PRMT R12, R9.reuse, 0x9910, RZ ;  /* 0x00009910090c7816 */ /* 0x048fe400000000ff */
[----:B------:R-:W-:Y:S02]  /*0170*/  PRMT R9, R9, 0xbb32, RZ ;  /* 0x0000bb3209097816 */ /* 0x000fe400000000ff */
[C---:B----4-:R-:W-:Y:S01]  /*0180*/  PRMT R7, R10.reuse, 0x9910, RZ ;  /* 0x000099100a077816 */ /* 0x050fe200000000ff */
[----:B------:R-:W-:Y:S01]  /*0190*/  IMAD.MOV.U32 R6, RZ, RZ, R11 ;  /* 0x000000ffff067224 */ /* 0x000fe200078e000b */
[----:B------:R-:W-:Y:S01]  /*01a0*/  PRMT R13, R10, 0xbb32, RZ ;  /* 0x0000bb320a0d7816 */ /* 0x000fe200000000ff */
[----:B------:R-:W-:Y:S01]  /*01b0*/  IMAD.MOV.U32 R10, RZ, RZ, R12 ;  /* 0x000000ffff0a7224 */ /* 0x000fe200078e000c */
[C---:B-----5:R-:W-:Y:S01]  /*01c0*/  PRMT R0, R4.reuse, 0x9910, RZ ;  /* 0x0000991004007816 */ /* 0x060fe200000000ff */
[----:B------:R-:W-:Y:S01]  /*01d0*/  IMAD.MOV.U32 R11, RZ, RZ, R9 ;  /* 0x000000ffff0b7224 */ /* 0x000fe200078e0009 */
[----:B------:R-:W-:-:S02]  /*01e0*/  PRMT R4, R4, 0xbb32, RZ ;  /* 0x0000bb3204047816 */ /* 0x000fc400000000ff */
[----:B------:R-:W-:Y:S02]  /*01f0*/  PRMT R8, R8, 0xbb32, RZ ;  /* 0x0000bb3208087816 */ /* 0x000fe400000000ff */
[----:B------:R-:W-:Y:S02]  /*0200*/  MOV R12, R7 ;  /* 0x00000007000c7202 */ /* 0x000fe40000000f00 */
[----:B------:R-:W-:Y:S02]  /*0210*/  VIMNMX R0, R0, UR4, PT ;  /* 0x0000000400007c48 */ /* 0x000fe4000bfe0100 */
[----:B------:R-:W-:Y:S02]  /*0220*/  VIMNMX R7, R4, UR4, PT ;  /* 0x0000000404077c48 */ /* 0x000fe4000bfe0100 */
[----:B------:R-:W-:Y:S02]  /*0230*/  VIMNMX R6, R6, UR4, PT ;  /* 0x0000000406067c48 */ /* 0x000fe4000bfe0100 */
[----:B------:R-:W-:-:S02]  /*0240*/  VIMNMX R9, R8, UR4, PT ;  /* 0x0000000408097c48 */ /* 0x000fc4000bfe0100 */
[----:B------:R-:W-:Y:S02]  /*0250*/  VIMNMX R10, R10, UR4, PT ;  /* 0x000000040a0a7c48 */ /* 0x000fe4000bfe0100 */
[----:B------:R-:W-:Y:S02]  /*0260*/  VIMNMX R11, R11, UR4, PT ;  /* 0x000000040b0b7c48 */ /* 0x000fe4000bfe0100 */
[----:B------:R-:W-:Y:S02]  /*0270*/  VIMNMX R12, R12, UR4, PT ;  /* 0x000000040c0c7c48 */ /* 0x000fe4000bfe0100 */
[----:B------:R-:W-:Y:S02]  /*0280*/  VIMNMX R13, R13, UR4, PT ;  /* 0x000000040d0d7c48 */ /* 0x000fe4000bfe0100 */
[----:B------:R-:W-:Y:S02]  /*0290*/  PRMT R7, R0, 0x5410, R7 ;  /* 0x0000541000077816 */ /* 0x000fe40000000007 */
[----:B------:R-:W-:-:S02]  /*02a0*/  PRMT R9, R6, 0x5410, R9 ;  /* 0x0000541006097816 */ /* 0x000fc40000000009 */
[----:B------:R-:W-:Y:S02]  /*02b0*/  PRMT R11, R10, 0x5410, R11 ;  /* 0x000054100a0b7816 */ /* 0x000fe4000000000b */
[----:B------:R-:W-:Y:S01]  /*02c0*/  PRMT R13, R12, 0x5410, R13 ;  /* 0x000054100c0d7816 */ /* 0x000fe2000000000d */
[----:B------:R-:W-:Y:S04]  /*02d0*/  STG.E desc[UR6][R2.64], R7 ;  /* 0x0000000702007986 */ /* 0x000fe8000c101906 */
[----:B------:R-:W-:Y:S04]  /*02e0*/  STG.E desc[UR6][R2.64+0x200], R9 ;  /* 0x0002000902007986 */ /* 0x000fe8000c101906 */
[----:B------:R-:W-:Y:S04]  /*02f0*/  STG.E desc[UR6][R2.64+0x400], R11 ;  /* 0x0004000b02007986 */ /* 0x000fe8000c101906 */
[----:B------:R-:W-:Y:S01]  /*0300*/  STG.E desc[UR6][R2.64+0x600], R13 ;  /* 0x0006000d02007986 */ /* 0x000fe2000c101906 */
[----:B------:R-:W-:Y:S05]  /*0310*/  EXIT ;  /* 0x000000000000794d */ /* 0x000fea0003800000 */
.L_x_18590:
[----:B------:R-:W0:Y:S01]  /*0320*/  S2R R19, SR_TID.X ;  /* 0x0000000000137919 */ /* 0x000e220000002100 */
[----:B------:R-:W-:Y:S01]  /*0330*/  IMAD.MOV.U32 R17, RZ, RZ, RZ ;  /* 0x000000ffff117224 */ /* 0x000fe200078e00ff */
[C---:B0-----:R-:W-:Y:S01]  /*0340*/  ISETP.GE.AND P0, PT, R19.reuse, R16, PT ;  /* 0x000000101300720c */ /* 0x041fe20003f06270 */
[----:B------:R-:W-:Y:S02]  /*0350*/  VIADD R20, R19, 0x80 ;  /* 0x0000008013147836 */ /* 0x000fe40000000000 */
[----:B------:R-:W-:-:S10]  /*0360*/  IMAD.MOV.U32 R29, RZ, RZ, R19 ;  /* 0x000000ffff1d7224 */ /* 0x000fd400078e0013 */
[----:B------:R-:W-:Y:S01]  /*0370*/  @!P0 IMAD.MOV.U32 R29, RZ, RZ, R20 ;  /* 0x000000ffff1d8224 */ /* 0x000fe200078e0014 */
[----:B------:R-:W0:Y:S04]  /*0380*/  @!P0 LDC.64 R14, c[0x0][0x220] ;  /* 0x00008800ff0e8b82 */ /* 0x000e280000000a00 */
[----:B------:R-:W-:-:S13]  /*0390*/  ISETP.GE.AND P6, PT, R29, R16, PT ;  /* 0x000000101d00720c */ /* 0x000fda0003fc6270 */
[----:B------:R-:W-:Y:S01]  /*03a0*/  @!P6 IADD3 R5, R0, R29, RZ ;  /* 0x0000001d0005e210 */ /* 0x000fe20007ffe0ff */
[----:B------:R-:W-:Y:S01]  /*03b0*/  @!P6 VIADD R29, R29, 0x80 ;  /* 0x000000801d1de836 */ /* 0x000fe20000000000 */
[----:B------:R-:W1:Y:S04]  /*03c0*/  @!P6 LDC.64 R2, c[0x0][0x220] ;  /* 0x00008800ff02eb82 */ /* 0x000e680000000a00 */
[----:B------:R-:W-:-:S13]  /*03d0*/  ISETP.GE.AND P5, PT, R29, R16, PT ;  /* 0x000000101d00720c */ /* 0x000fda0003fa6270 */
[----:B------:R-:W-:Y:S01]  /*03e0*/  @!P5 IMAD.IADD R22, R0, 0x1, R29 ;  /* 0x000000010016d824 */ /* 0x000fe200078e021d */
[----:B------:R-:W2:Y:S01]  /*03f0*/  @!P5 LDC.64 R12, c[0x0][0x220] ;  /* 0x00008800ff0cdb82 */ /* 0x000ea20000000a00 */
[----:B------:R-:W-:-:S05]  /*0400*/  @!P5 VIADD R29, R29, 0x80 ;  /* 0x000000801d1dd836 */ /* 0x000fca0000000000 */
[----:B------:R-:W-:Y:S01]  /*0410*/  ISETP.GE.AND P4, PT, R29, R16, PT ;  /* 0x000000101d00720c */ /* 0x000fe20003f86270 */
[----:B-1----:R-:W-:-:S05]  /*0420*/  @!P6 IMAD.WIDE.U32 R2, R5, 0x2, R2 ;  /* 0x000000020502e825 */ /* 0x002fca00078e0002 */
[----:B------:R1:W3:Y:S07]  /*0430*/  @!P6 LDG.E.S16 R17, desc[UR6][R2.64] ;  /* 0x000000060211e981 */ /* 0x0002ee000c1e1700 */
[C---:B------:R-:W-:Y:S01]  /*0440*/  @!P4 IADD3 R27, R0.reuse, R29, RZ ;  /* 0x0000001d001bc210 */ /* 0x040fe20007ffe0ff */
[----:B------:R-:W-:Y:S02]  /*0450*/  @!P4 VIADD R29, R29, 0x80 ;  /* 0x000000801d1dc836 */ /* 0x000fe40000000000 */
[----:B------:R-:W-:Y:S01]  /*0460*/  @!P0 IMAD.IADD R18, R0, 0x1, R19 ;  /* 0x0000000100128824 */ /* 0x000fe200078e0213 */
[----:B-1----:R-:W1:Y:S02]  /*0470*/  @!P4 LDC.64 R2, c[0x0][0x220] ;  /* 0x00008800ff02cb82 */ /* 0x002e640000000a00 */
[----:B------:R-:W-:-:S13]  /*0480*/  ISETP.GE.AND P3, PT, R29, R16, PT ;  /* 0x000000101d00720c */ /* 0x000fda0003f66270 */
[----:B------:R-:W-:Y:S01]  /*0490*/  @!P3 IMAD.IADD R25, R0, 0x1, R29 ;  /* 0x000000010019b824 */ /* 0x000fe200078e021d */
[----:B------:R-:W4:Y:S01]  /*04a0*/  @!P3 LDC.64 R4, c[0x0][0x220] ;  /* 0x00008800ff04bb82 */ /* 0x000f220000000a00 */
[----:B------:R-:W-:-:S05]  /*04b0*/  @!P3 VIADD R29, R29, 0x80 ;  /* 0x000000801d1db836 */ /* 0x000fca0000000000 */
[----:B------:R-:W-:-:S13]  /*04c0*/  ISETP.GE.AND P2, PT, R29, R16, PT ;  /* 0x000000101d00720c */ /* 0x000fda0003f46270 */
[----:B------:R-:W-:Y:S01]  /*04d0*/  @!P2 IADD3 R23, R0, R29, RZ ;  /* 0x0000001d0017a210 */ /* 0x000fe20007ffe0ff */
[----:B------:R-:W-:Y:S01]  /*04e0*/  @!P2 VIADD R29, R29, 0x80 ;  /* 0x000000801d1da836 */ /* 0x000fe20000000000 */
[----:B------:R-:W5:Y:S04]  /*04f0*/  @!P2 LDC.64 R6, c[0x0][0x220] ;  /* 0x00008800ff06ab82 */ /* 0x000f680000000a00 */
[----:B------:R-:W-:-:S13]  /*0500*/  ISETP.GE.AND P1, PT, R29, R16, PT ;  /* 0x000000101d00720c */ /* 0x000fda0003f26270 */
[----:B------:R-:W-:Y:S01]  /*0510*/  @!P1 IMAD.IADD R21, R0, 0x1, R29 ;  /* 0x0000000100159824 */ /* 0x000fe200078e021d */
[----:B------:R-:W-:Y:S01]  /*0520*/  @!P1 IADD3 R29, R29, 0x80, RZ ;  /* 0x000000801d1d9810 */ /* 0x000fe20007ffe0ff */
[----:B------:R-:W1:Y:S03]  /*0530*/  @!P1 LDC.64 R8, c[0x0][0x220] ;  /* 0x00008800ff089b82 */ /* 0x000e660000000a00 */
[----:B------:R-:W-:Y:S01]  /*0540*/  ISETP.GE.AND P6, PT, R29, R16, PT ;  /* 0x000000101d00720c */ /* 0x000fe20003fc6270 */
[----:B0-----:R-:W-:-:S04]  /*0550*/  @!P0 IMAD.WIDE.U32 R14, R18, 0x2, R14 ;  /* 0x00000002120e8825 */ /* 0x001fc800078e000e */
[----:B------:R-:W-:Y:S02]  /*0560*/  IMAD.MOV.U32 R18, RZ, RZ, RZ ;  /* 0x000000ffff127224 */ /* 0x000fe400078e00ff */
[----:B--2---:R-:W-:-:S04]  /*0570*/  @!P5 IMAD.WIDE.U32 R12, R22, 0x2, R12 ;  /* 0x00000002160cd825 */ /* 0x004fc800078e000c */
[----:B------:R0:W2:Y:S02]  /*0580*/  @!P0 LDG.E.S16 R18, desc[UR6][R14.64] ;  /* 0x000000060e128981 */ /* 0x0000a4000c1e1700 */
[----:B------:R-:W4:Y:S01]  /*0590*/  @!P6 LDC.64 R10, c[0x0][0x220] ;  /* 0x00008800ff0aeb82 */ /* 0x000f220000000a00 */
[----:B------:R-:W-:Y:S01]  /*05a0*/  IMAD.MOV.U32 R22, RZ, RZ, RZ ;  /* 0x000000ffff167224 */ /* 0x000fe200078e00ff */
[----:B------:R-:W-:Y:S01]  /*05b0*/  @!P6 IADD3 R29, R0, R29, RZ ;  /* 0x0000001d001de210 */ /* 0x000fe20007ffe0ff */
[----:B-----5:R-:W-:-:S04]  /*05c0*/  @!P2 IMAD.WIDE.U32 R6, R23, 0x2, R6 ;  /* 0x000000021706a825 */ /* 0x020fc800078e0006 */
[----:B------:R5:W2:Y:S01]  /*05d0*/  @!P5 LDG.E.S16 R22, desc[UR6][R12.64] ;  /* 0x000000060c16d981 */ /* 0x000aa2000c1e1700 */
[----:B-1----:R-:W-:Y:S01]  /*05e0*/  @!P1 IMAD.WIDE.U32 R8, R21, 0x2, R8 ;  /* 0x0000000215089825 */ /* 0x002fe200078e0008 */
[----:B0-----:R-:W-:-:S03]  /*05f0*/  CS2R R14, SRZ ;  /* 0x00000000000e7805 */ /* 0x001fc6000001ff00 */
[----:B------:R-:W-:Y:S02]  /*0600*/  IMAD.MOV.U32 R21, RZ, RZ, RZ ;  /* 0x000000ffff157224 */ /* 0x000fe400078e00ff */
[----:B------:R-:W-:Y:S01]  /*0610*/  IMAD.MOV.U32 R23, RZ, RZ, RZ ;  /* 0x000000ffff177224 */ /* 0x000fe200078e00ff */
[----:B------:R-:W2:Y:S01]  /*0620*/  @!P2 LDG.E.S16 R15, desc[UR6][R6.64] ;  /* 0x00000006060fa981 */ /* 0x000ea2000c1e1700 */
[----:B------:R-:W-:-:S03]  /*0630*/  @!P4 IMAD.WIDE.U32 R2, R27, 0x2, R2 ;  /* 0x000000021b02c825 */ /* 0x000fc600078e0002 */
[----:B------:R0:W2:Y:S01]  /*0640*/  @!P1 LDG.E.S16 R14, desc[UR6][R8.64] ;  /* 0x00000006080e9981 */ /* 0x0000a2000c1e1700 */
[----:B-----5:R-:W-:Y:S02]  /*0650*/  IMAD.MOV.U32 R12, RZ, RZ, RZ ;  /* 0x000000ffff0c7224 */ /* 0x020fe400078e00ff */
[----:B----4-:R-:W-:Y:S01]  /*0660*/  @!P3 IMAD.WIDE.U32 R4, R25, 0x2, R4 ;  /* 0x000000021904b825 */ /* 0x010fe200078e0004 */
[----:B------:R1:W4:Y:S01]  /*0670*/  @!P4 LDG.E.S16 R21, desc[UR6][R2.64] ;  /* 0x000000060215c981 */ /* 0x000322000c1e1700 */
[----:B------:R-:W5:Y:S02]  /*0680*/  @!P0 LDC.64 R24, c[0x0][0x218] ;  /* 0x00008600ff188b82 */ /* 0x000f640000000a00 */
[----:B------:R-:W-:Y:S01]  /*0690*/  @!P6 IMAD.WIDE.U32 R10, R29, 0x2, R10 ;  /* 0x000000021d0ae825 */ /* 0x000fe200078e000a */
[----:B------:R-:W4:Y:S04]  /*06a0*/  @!P3 LDG.E.S16 R23, desc[UR6][R4.64] ;  /* 0x000000060417b981 */ /* 0x000f28000c1e1700 */
[----:B------:R-:W4:Y:S01]  /*06b0*/  @!P6 LDG.E.S16 R12, desc[UR6][R10.64] ;  /* 0x000000060a0ce981 */ /* 0x000f22000c1e1700 */
[----:B------:R-:W-:Y:S01]  /*06c0*/  ULDC.U16 UR4, c[0x0][0x216] ;  /* 0x0000858000047ab9 */ /* 0x000fe20000000400 */
[----:B------:R-:W-:Y:S01]  /*06d0*/  @!P0 IADD3 R13, R0, R19, RZ ;  /* 0x00000013000d8210 */ /* 0x000fe20007ffe0ff */
[----:B------:R-:W-:Y:S01]  /*06e0*/  UPRMT UR4, UR4, 0x9910, URZ ;  /* 0x0000991004047896 */ /* 0x000fe2000800003f */
[----:B------:R-:W-:-:S03]  /*06f0*/  @!P0 IMAD.MOV.U32 R19, RZ, RZ, R20 ;  /* 0x000000ffff138224 */ /* 0x000fc600078e0014 */
[----:B-----5:R-:W-:Y:S01]  /*0700*/  @!P0 IMAD.WIDE.U32 R24, R13, 0x2, R24 ;  /* 0x000000020d188825 */ /* 0x020fe200078e0018 */
[----:B------:R-:W-:Y:S04]  /*0710*/  BSSY B0, `(.L_x_18591) ;  /* 0x0000036000007945 */ /* 0x000fe80003800000 */
[----:B------:R-:W-:Y:S01]  /*0720*/  BSSY B1, `(.L_x_18592) ;  /* 0x000002e000017945 */ /* 0x000fe20003800000 */
[----:B---3--:R-:W-:Y:S02]  /*0730*/  VIMNMX R17, R17, UR4, PT ;  /* 0x0000000411117c48 */ /* 0x008fe4000bfe0100 */
[----:B--2---:R-:W-:-:S05]  /*0740*/  VIMNMX R13, R18, UR4, PT ;  /* 0x00000004120d7c48 */ /* 0x004fca000bfe0100 */
[----:B------:R2:W-:Y:S01]  /*0750*/  @!P0 STG.E.U16 desc[UR6][R24.64], R13 ;  /* 0x0000000d18008986 */ /* 0x0005e2000c101506 */
[----:B------:R-:W-:Y:S02]  /*0760*/  ISETP.GE.AND P0, PT, R19, R16, PT ;  /* 0x000000101300720c */ /* 0x000fe40003f06270 */
[----:B0-----:R-:W-:Y:S02]  /*0770*/  VIMNMX R9, R22, UR4, PT ;  /* 0x0000000416097c48 */ /* 0x001fe4000bfe0100 */
[----:B-1----:R-:W-:Y:S02]  /*0780*/  VIMNMX R3, R15, UR4, PT ;  /* 0x000000040f037c48 */ /* 0x002fe4000bfe0100 */
[----:B------:R-:W-:Y:S02]  /*0790*/  VIMNMX R2, R14, UR4, PT ;  /* 0x000000040e027c48 */ /* 0x000fe4000bfe0100 */
[----:B----4-:R-:W-:Y:S02]  /*07a0*/  VIMNMX R21, R21, UR4, PT ;  /* 0x0000000415157c48 */ /* 0x010fe4000bfe0100 */
[----:B------:R-:W-:-:S02]  /*07b0*/  VIMNMX R23, R23, UR4, PT ;  /* 0x0000000417177c48 */ /* 0x000fc4000bfe0100 */
[----:B------:R-:W-:Y:S01]  /*07c0*/  VIMNMX R12, R12, UR4, PT ;  /* 0x000000040c0c7c48 */ /* 0x000fe2000bfe0100 */
[----:B--2---:R-:W-:Y:S06]  /*07d0*/  @P0 BRA `(.L_x_18593) ;  /* 0x0000000000300947 */ /* 0x004fec0003800000 */
        /* <DEDUP_REMOVED lines=12> */
.L_x_18593:
[----:B------:R-:W-:-:S13]  /*08a0*/  ISETP.GE.AND P0, PT, R19, R16, PT ;  /* 0x000000101300720c */ /* 0x000fda0003f06270 */
[----:B------:R-:W-:Y:S05]  /*08b0*/  @P0 BRA `(.L_x_18595) ;  /* 0x0000000000300947 */ /* 0x000fea0003800000 */
[----:B0-----:R-:W0:Y:S01]  /*08c0*/  LDC.64 R4, c[0x0][0x218] ;  /* 0x00008600ff047b82 */ /* 0x001e220000000a00 */
[----:B------:R-:W-:Y:S02]  /*08d0*/  IMAD.IADD R7, R0, 0x1, R19 ;  /* 0x0000000100077824 */ /* 0x000fe400078e0213 */
[----:B------:R-:W-:Y:S02]  /*08e0*/  VIADD R19, R19, 0x80 ;  /* 0x0000008013137836 */ /* 0x000fe40000000000 */
[----:B0-----:R-:W-:-:S05]  /*08f0*/  IMAD.WIDE.U32 R4, R7, 0x2, R4 ;  /* 0x0000000207047825 */ /* 0x001fca00078e0004 */
[----:B------:R1:W-:Y:S02]  /*0900*/  STG.E.U16 desc[UR6][R4.64], R21 ;  /* 0x0000001504007986 */ /* 0x0003e4000c101506 */
.L_x_18594:
[----:B------:R-:W-:-:S13]  /*0910*/  ISETP.GE.AND P0, PT, R19, R16, PT ;  /* 0x000000101300720c */ /* 0x000fda0003f06270 */
[----:B------:R-:W-:Y:S05]  /*0920*/  @P0 BRA `(.L_x_18596) ;  /* 0x0000000000340947 */ /* 0x000fea0003800000 */
[----:B01----:R-:W0:Y:S01]  /*0930*/  LDC.64 R4, c[0x0][0x218] ;  /* 0x00008600ff047b82 */ /* 0x003e220000000a00 */
[----:B------:R-:W-:Y:S01]  /*0940*/  IADD3 R7, R0, R19, RZ ;  /* 0x0000001300077210 */ /* 0x000fe20007ffe0ff */
[----:B------:R-:W-:-:S04]  /*0950*/  VIADD R19, R19, 0x80 ;  /* 0x0000008013137836 */ /* 0x000fc80000000000 */
[----:B0-----:R-:W-:-:S05]  /*0960*/  IMAD.WIDE.U32 R4, R7, 0x2, R4 ;  /* 0x0000000207047825 */ /* 0x001fca00078e0004 */
[----:B------:R1:W-:Y:S02]  /*0970*/  STG.E.U16 desc[UR6][R4.64], R23 ;  /* 0x0000001704007986 */ /* 0x0003e4000c101506 */
.L_x_18595:
        /* <DEDUP_REMOVED lines=8> */
.L_x_18596:
[----:B------:R-:W-:Y:S05]  /*0a00*/  BSYNC B1 ;  /* 0x0000000000017941 */ /* 0x000fea0003800000 */
.L_x_18592:
[----:B------:R-:W-:-:S13]  /*0a10*/  ISETP.GE.AND P0, PT, R19, R16, PT ;  /* 0x000000101300720c */ /* 0x000fda0003f06270 */
[----:B012---:R-:W0:Y:S01]  /*0a20*/  @!P0 LDC.64 R4, c[0x0][0x218] ;  /* 0x00008600ff048b82 */ /* 0x007e220000000a00 */
[----:B------:R-:W-:Y:S01]  /*0a30*/  @!P0 IADD3 R3, R0, R19, RZ ;  /* 0x0000001300038210 */ /* 0x000fe20007ffe0ff */
[----:B------:R-:W-:-:S04]  /*0a40*/  @!P0 VIADD R19, R19, 0x80 ;  /* 0x0000008013138836 */ /* 0x000fc80000000000 */
[----:B0-----:R-:W-:-:S05]  /*0a50*/  @!P0 IMAD.WIDE.U32 R4, R3, 0x2, R4 ;  /* 0x0000000203048825 */ /* 0x001fca00078e0004 */
[----:B------:R2:W-:Y:S02]  /*0a60*/  @!P0 STG.E.U16 desc[UR6][R4.64], R2 ;  /* 0x0000000204008986 */ /* 0x0005e4000c101506 */
.L_x_18597:
[----:B------:R-:W-:Y:S05]  /*0a70*/  BSYNC B0 ;  /* 0x0000000000007941 */ /* 0x000fea0003800000 */
.L_x_18591:
        /* <DEDUP_REMOVED lines=8> */
.L_x_18598:
        /* <DEDUP_REMOVED lines=16> */
.L_x_42275:


//--------------------- .text._ZN2at6native29vectorized_elementwise_kernelILi4ENS0_13AUnaryFunctorIsssZZZNS0_19minimum_kernel_cudaERNS_18TensorIteratorBaseEENKUlvE_clEvENKUlvE3_clEvEUlssE_EESt5arrayIPcLm2EEEEviT0_T1_ --------------------------
	.section	.text._ZN2at6native29vectorized_elementwise_kernelILi4ENS0_13AUnaryFunctorIsssZZZNS0_19minimum_kernel_cudaERNS_18TensorIteratorBaseEENKUlvE_clEvENKUlvE3_clEvEUlssE_EESt5arrayIPcLm2EEEEviT0_T1_,"ax",@progbits
	.align	128
        .global         _ZN2at6native29vectorized_elementwise_kernelILi4ENS0_13AUnaryFunctorIsssZZZNS0_19minimum_kernel_cudaERNS_18TensorIteratorBaseEENKUlvE_clEvENKUlvE3_clEvEUlssE_EESt5arrayIPcLm2EEEEviT0_T1_
        .type           _ZN2at6native29vectorized_elementwise_kernelILi4ENS0_13AUnaryFunctorIsssZZZNS0_19minimum_kernel_cudaERNS_18TensorIteratorBaseEENKUlvE_clEvENKUlvE3_clEvEUlssE_EESt5arrayIPcLm2EEEEviT0_T1_,@function
        .size           _ZN2at6native29vectorized_elementwise_kernelILi4ENS0_13AUnaryFunctorIsssZZZNS0_19minimum_kernel_cudaERNS_18TensorIteratorBaseEENKUlvE_clEvENKUlvE3_clEvEUlssE_EESt5arrayIPcLm2EEEEviT0_T1_,(.L_x_42276 - _ZN2at6native29vectorized_elementwise_kernelILi4ENS0_13AUnaryFunctorIsssZZZNS0_19minimum_kernel_cudaERNS_18TensorIteratorBaseEENKUlvE_clEvENKUlvE3_clEvEUlssE_EESt5arrayIPcLm2EEEEviT0_T1_)
        .other          _ZN2at6native29vectorized_elementwise_kernelILi4ENS0_13AUnaryFunctorIsssZZZNS0_19minimum_kernel_cudaERNS_18TensorIteratorBaseEENKUlvE_clEvENKUlvE3_clEvEUlssE_EESt5arrayIPcLm2EEEEviT0_T1_,@"STO_CUDA_ENTRY STV_DEFAULT"
_ZN2at6native29vectorized_elementwise_kernelILi4ENS0_13AUnaryFunctorIsssZZZNS0_19minimum_kernel_cudaERNS_18TensorIteratorBaseEENKUlvE_clEvENKUlvE3_clEvEUlssE_EESt5arrayIPcLm2EEEEviT0_T1_:
.text._ZN2at6native29vectorized_elementwise_kernelILi4ENS0_13AUnaryFunctorIsssZZZNS0_19minimum_kernel_cudaERNS_18TensorIteratorBaseEENKUlvE_clEvENKUlvE3_clEvEUlssE_EESt5arrayIPcLm2EEEEviT0_T1_:
        /* <DEDUP_REMOVED lines=15> */
[----:B------:R-:W-:-:S02]  /*00f0*/  ULDC.U16 UR4, c[0x0][0x216] ;  /* 0x0000858000047ab9 */ /* 0x000fc40000000400 */
[----:B------:R-:W-:Y:S01]  /*0100*/  UPRMT UR4, UR4, 0x9910, URZ ;  /* 0x0000991004047896 */ /* 0x000fe2000800003f */
[----:B0-----:R-:W-:-:S04]  /*0110*/  IMAD.WIDE.U32 R2, R0, 0x2, R2 ;  /* 0x0000000200027825 */ /* 0x001fc800078e0002 */
[----:B------:R-:W-:Y:S01]  /*0120*/  IMAD.WIDE R2, R5, 0x8, R2 ;  /* 0x0000000805027825 */ /* 0x000fe200078e0202 */
[C---:B--2---:R-:W-:Y:S02]  /*0130*/  PRMT R0, R8.reuse, 0x9910, RZ ;  /* 0x0000991008007816 */ /* 0x044fe400000000ff */
[----:B------:R-:W-:Y:S02]  /*0140*/  PRMT R4, R8, 0xbb32, RZ ;  /* 0x0000bb3208047816 */ /* 0x000fe400000000ff */
[C---:B------:R-:W-:Y:S02]  /*0150*/  PRMT R8, R9.reuse, 0x9910, RZ ;  /* 0x0000991009087816 */ /* 0x040fe400000000ff */
[C---:B---3--:R-:W-:Y:S02]  /*0160*/  PRMT R12, R10.reuse, 0x9910, RZ ;  /* 0x000099100a0c7816 */ /* 0x048fe400000000ff */
[----:B------:R-:W-:Y:S01]  /*0170*/  PRMT R9, R9, 0xbb32, RZ ;  /* 0x0000bb3209097816 */ /* 0x000fe200000000ff */
[----:B------:R-:W-:Y:S01]  /*0180*/  IMAD.MOV.U32 R6, RZ, RZ, R8 ;  /* 0x000000ffff067224 */ /* 0x000fe200078e0008 */
[----:B------:R-:W-:Y:S01]  /*0190*/  PRMT R13, R10, 0xbb32, RZ ;  /* 0x0000bb320a0d7816 */ /* 0x000fe200000000ff */
[----:B------:R-:W-:Y:S01]  /*01a0*/  IMAD.MOV.U32 R10, RZ, RZ, R12 ;  /* 0x000000ffff0a7224 */ /* 0x000fe200078e000c */
[C---:B------:R-:W-:Y:S01]  /*01b0*/  PRMT R7, R11.reuse, 0x9910, RZ ;  /* 0x000099100b077816 */ /* 0x040fe200000000ff */
[----:B------:R-:W-:Y:S01]  /*01c0*/  IMAD.MOV.U32 R8, RZ, RZ, R9 ;  /* 0x000000ffff087224 */ /* 0x000fe200078e0009 */
[----:B------:R-:W-:-:S02]  /*01d0*/  PRMT R14, R11, 0xbb32, RZ ;  /* 0x0000bb320b0e7816 */ /* 0x000fc400000000ff */
[----:B------:R-:W-:Y:S01]  /*01e0*/  MOV R11, R13 ;  /* 0x0000000d000b7202 */ /* 0x000fe20000000f00 */
[----:B------:R-:W-:Y:S01]  /*01f0*/  IMAD.MOV.U32 R12, RZ, RZ, R7 ;  /* 0x000000ffff0c7224 */ /* 0x000fe200078e0007 */
[----:B------:R-:W-:Y:S01]  /*0200*/  VIMNMX R10, R10, UR4, PT ;  /* 0x000000040a0a7c48 */ /* 0x000fe2000bfe0100 */
[----:B------:R-:W-:Y:S01]  /*0210*/  IMAD.MOV.U32 R13, RZ, RZ, R14 ;  /* 0x000000ffff0d7224 */ /* 0x000fe200078e000e */
[----:B------:R-:W-:Y:S02]  /*0220*/  VIMNMX R11, R11, UR4, PT ;  /* 0x000000040b0b7c48 */ /* 0x000fe4000bfe0100 */
[----:B------:R-:W-:Y:S02]  /*0230*/  VIMNMX R0, R0, UR4, PT ;  /* 0x0000000400007c48 */ /* 0x000fe4000bfe0100 */
[----:B------:R-:W-:Y:S02]  /*0240*/  VIMNMX R7, R4, UR4, PT ;  /* 0x0000000404077c48 */ /* 0x000fe4000bfe0100 */
[----:B------:R-:W-:-:S02]  /*0250*/  VIMNMX R6, R6, UR4, PT ;  /* 0x0000000406067c48 */ /* 0x000fc4000bfe0100 */
[----:B------:R-:W-:Y:S02]  /*0260*/  VIMNMX R9, R8, UR4, PT ;  /* 0x0000000408097c48 */ /* 0x000fe4000bfe0100 */
[----:B------:R-:W-:Y:S02]  /*0270*/  VIMNMX R12, R12, UR4, PT ;  /* 0x000000040c0c7c48 */ /* 0x000fe4000bfe0100 */
[----:B------:R-:W-:Y:S02]  /*0280*/  VIMNMX R13, R13, UR4, PT ;  /* 0x000000040d0d7c48 */ /* 0x000fe4000bfe0100 */
[----:B------:R-:W-:Y:S02]  /*0290*/  PRMT R10, R10, 0x5410, R11 ;  /* 0x000054100a0a7816 */ /* 0x000fe4000000000b */
[----:B------:R-:W-:Y:S02]  /*02a0*/  PRMT R8, R0, 0x5410, R7 ;  /* 0x0000541000087816 */ /* 0x000fe40000000007 */
[----:B------:R-:W-:-:S02]  /*02b0*/  PRMT R9, R6, 0x5410, R9 ;  /* 0x0000541006097816 */ /* 0x000fc40000000009 */
[----:B------:R-:W-:-:S03]  /*02c0*/  PRMT R11, R12, 0x5410, R13 ;  /* 0x000054100c0b7816 */ /* 0x000fc6000000000d */
[----:B------:R-:W-:Y:S04]  /*02d0*/  STG.E.64 desc[UR6][R2.64], R8 ;  /* 0x0000000802007986 */ /* 0x000fe8000c101b06 */
[----:B------:R-:W-:Y:S01]  /*02e0*/  STG.E.64 desc[UR6][R2.64+0x400], R10 ;  /* 0x0004000a02007986 */ /* 0x000fe2000c101b06 */
[----:B------:R-:W-:Y:S05]  /*02f0*/  EXIT ;  /* 0x000000000000794d */ /* 0x000fea0003800000 */
.L_x_18599:
[----:B------:R-:W0:Y:S01]  /*0300*/  S2R R19, SR_TID.X ;  /* 0x0000000000137919 */ /* 0x000e220000002100 */
[----:B------:R-:W-:Y:S01]  /*0310*/  HFMA2.MMA R17, -RZ, RZ, 0, 0 ;  /* 0x00000000ff117435 */ /* 0x000fe200000001ff */
[C---:B0-----:R-:W-:Y:S01]  /*0320*/  ISETP.GE.AND P0, PT, R19.reuse, R16, PT ;  /* 0x000000101300720c */ /* 0x041fe20003f06270 */
[----:B------:R-:W-:Y:S01]  /*0330*/  IMAD.MOV.U32 R29, RZ, RZ, R19 ;  /* 0x000000ffff1d7224 */ /* 0x000fe200078e0013 */
[----:B------:R-:W-:-:S11]  /*0340*/  IADD3 R20, R19, 0x80, RZ ;  /* 0x0000008013147810 */ /* 0x000fd60007ffe0ff */
[----:B------:R-:W-:Y:S01]  /*0350*/  @!P0 IMAD.MOV.U32 R29, RZ, RZ, R20 ;  /* 0x000000ffff1d8224 */ /* 0x000fe200078e0014 */
[----:B------:R-:W0:Y:S04]  /*0360*/  @!P0 LDC.64 R14, c[0x0][0x220] ;  /* 0x00008800ff0e8b82 */ /* 0x000e280000000a00 */
        /* <DEDUP_REMOVED lines=9> */
[C---:B------:R-:W-:Y:S02]  /*0400*/  ISETP.GE.AND P4, PT, R29.reuse, R16, PT ;  /* 0x000000101d00720c */ /* 0x040fe40003f86270 */
[----:B------:R1:W3:Y:S11]  /*0410*/  @!P6 LDG.E.S16 R17, desc[UR6][R2.64] ;  /* 0x000000060211e981 */ /* 0x0002f6000c1e1700 */
[----:B------:R-:W-:Y:S01]  /*0420*/  @!P4 IMAD.IADD R27, R0, 0x1, R29 ;  /* 0x00000001001bc824 */ /* 0x000fe200078e021d */
[----:B-1----:R-:W1:Y:S01]  /*0430*/  @!P4 LDC.64 R2, c[0x0][0x220] ;  /* 0x00008800ff02cb82 */ /* 0x002e620000000a00 */
[----:B------:R-:W-:-:S05]  /*0440*/  @!P4 VIADD R29, R29, 0x80 ;  /* 0x000000801d1dc836 */ /* 0x000fca0000000000 */
[----:B------:R-:W-:-:S13]  /*0450*/  ISETP.GE.AND P3, PT, R29, R16, PT ;  /* 0x000000101d00720c */ /* 0x000fda0003f66270 */
[----:B------:R-:W-:Y:S01]  /*0460*/  @!P3 IADD3 R25, R0, R29, RZ ;  /* 0x0000001d0019b210 */ /* 0x000fe20007ffe0ff */
[----:B------:R-:W-:Y:S01]  /*0470*/  @!P3 VIADD R29, R29, 0x80 ;  /* 0x000000801d1db836 */ /* 0x000fe20000000000 */
[----:B------:R-:W4:Y:S04]  /*0480*/  @!P3 LDC.64 R4, c[0x0][0x220] ;  /* 0x00008800ff04bb82 */ /* 0x000f280000000a00 */
[----:B------:R-:W-:-:S13]  /*0490*/  ISETP.GE.AND P2, PT, R29, R16, PT ;  /* 0x000000101d00720c */ /* 0x000fda0003f46270 */
[----:B------:R-:W-:Y:S01]  /*04a0*/  @!P2 IMAD.IADD R23, R0, 0x1, R29 ;  /* 0x000000010017a824 */ /* 0x000fe200078e021d */
[----:B------:R-:W5:Y:S01]  /*04b0*/  @!P2 LDC.64 R6, c[0x0][0x220] ;  /* 0x00008800ff06ab82 */ /* 0x000f620000000a00 */
[----:B------:R-:W-:-:S05]  /*04c0*/  @!P2 VIADD R29, R29, 0x80 ;  /* 0x000000801d1da836 */ /* 0x000fca0000000000 */
[----:B------:R-:W-:-:S13]  /*04d0*/  ISETP.GE.AND P1, PT, R29, R16, PT ;  /* 0x000000101d00720c */ /* 0x000fda0003f26270 */
[----:B------:R-:W-:Y:S01]  /*04e0*/  @!P1 IMAD.IADD R21, R0, 0x1, R29 ;  /* 0x0000000100159824 */ /* 0x000fe200078e021d */
[----:B------:R-:W1:Y:S01]  /*04f0*/  @!P1 LDC.64 R8, c[0x0][0x220] ;  /* 0x00008800ff089b82 */ /* 0x000e620000000a00 */
[----:B------:R-:W-:-:S05]  /*0500*/  @!P1 VIADD R29, R29, 0x80 ;  /* 0x000000801d1d9836 */ /* 0x000fca0000000000 */
[----:B------:R-:W-:Y:S01]  /*0510*/  ISETP.GE.AND P6, PT, R29, R16, PT ;  /* 0x000000101d00720c */ /* 0x000fe20003fc6270 */
[----:B------:R-:W-:-:S04]  /*0520*/  @!P0 IMAD.IADD R18, R0, 0x1, R19 ;  /* 0x0000000100128824 */ /* 0x000fc800078e0213 */
[----:B0-----:R-:W-:Y:S01]  /*0530*/  @!P0 IMAD.WIDE.U32 R14, R18, 0x2, R14 ;  /* 0x00000002120e8825 */ /* 0x001fe200078e000e */
[----:B------:R-:W-:-:S06]  /*0540*/  MOV R18, RZ ;  /* 0x000000ff00127202 */ /* 0x000fcc0000000f00 */
[----:B------:R0:W3:Y:S01]  /*0550*/  @!P0 LDG.E.S16 R18, desc[UR6][R14.64] ;  /* 0x000000060e128981 */ /* 0x0000e2000c1e1700 */
[----:B------:R-:W4:Y:S01]  /*0560*/  @!P6 LDC.64 R10, c[0x0][0x220] ;  /* 0x00008800ff0aeb82 */ /* 0x000f220000000a00 */
[----:B--2---:R-:W-:-:S04]  /*0570*/  @!P5 IMAD.WIDE.U32 R12, R22, 0x2, R12 ;  /* 0x00000002160cd825 */ /* 0x004fc800078e000c */
[----:B------:R-:W-:Y:S02]  /*0580*/  IMAD.MOV.U32 R22, RZ, RZ, RZ ;  /* 0x000000ffff167224 */ /* 0x000fe400078e00ff */
[----:B-----5:R-:W-:Y:S01]  /*0590*/  @!P2 IMAD.WIDE.U32 R6, R23, 0x2, R6 ;  /* 0x000000021706a825 */ /* 0x020fe200078e0006 */
[----:B------:R-:W-:-:S03]  /*05a0*/  HFMA2.MMA R23, -RZ, RZ, 0, 0 ;  /* 0x00000000ff177435 */ /* 0x000fc600000001ff */
[----:B------:R-:W-:Y:S01]  /*05b0*/  @!P6 IMAD.IADD R29, R0, 0x1, R29 ;  /* 0x00000001001de824 */ /* 0x000fe200078e021d */
[----:B------:R2:W5:Y:S01]  /*05c0*/  @!P5 LDG.E.S16 R22, desc[UR6][R12.64] ;  /* 0x000000060c16d981 */ /* 0x000562000c1e1700 */
[----:B-1----:R-:W-:Y:S01]  /*05d0*/  @!P1 IMAD.WIDE.U32 R8, R21, 0x2, R8 ;  /* 0x0000000215089825 */ /* 0x002fe200078e0008 */
[----:B0-----:R-:W-:-:S03]  /*05e0*/  CS2R R14, SRZ ;  /* 0x00000000000e7805 */ /* 0x001fc6000001ff00 */
[----:B------:R-:W-:Y:S02]  /*05f0*/  IMAD.MOV.U32 R21, RZ, RZ, RZ ;  /* 0x000000ffff157224 */ /* 0x000fe400078e00ff */
[----:B------:R-:W-:Y:S01]  /*0600*/  @!P4 IMAD.WIDE.U32 R2, R27, 0x2, R2 ;  /* 0x000000021b02c825 */ /* 0x000fe200078e0002 */
[----:B------:R-:W5:Y:S03]  /*0610*/  @!P2 LDG.E.S16 R15, desc[UR6][R6.64] ;  /* 0x00000006060fa981 */ /* 0x000f66000c1e1700 */
[----:B--2---:R-:W-:Y:S01]  /*0620*/  IMAD.MOV.U32 R12, RZ, RZ, RZ ;  /* 0x000000ffff0c7224 */ /* 0x004fe200078e00ff */
[----:B------:R-:W2:Y:S01]  /*0630*/  @!P4 LDG.E.S16 R21, desc[UR6][R2.64] ;  /* 0x000000060215c981 */ /* 0x000ea2000c1e1700 */
[----:B----4-:R-:W-:Y:S02]  /*0640*/  @!P3 IMAD.WIDE.U32 R4, R25, 0x2, R4 ;  /* 0x000000021904b825 */ /* 0x010fe400078e0004 */
[----:B------:R-:W0:Y:S01]  /*0650*/  @!P0 LDC.64 R24, c[0x0][0x218] ;  /* 0x00008600ff188b82 */ /* 0x000e220000000a00 */
[----:B------:R5:W4:Y:S01]  /*0660*/  @!P1 LDG.E.S16 R14, desc[UR6][R8.64] ;  /* 0x00000006080e9981 */ /* 0x000b22000c1e1700 */
[----:B------:R-:W-:-:S03]  /*0670*/  @!P6 IMAD.WIDE.U32 R10, R29, 0x2, R10 ;  /* 0x000000021d0ae825 */ /* 0x000fc600078e000a */
[----:B------:R-:W4:Y:S04]  /*0680*/  @!P3 LDG.E.S16 R23, desc[UR6][R4.64] ;  /* 0x000000060417b981 */ /* 0x000f28000c1e1700 */
[----:B------:R-:W4:Y:S01]  /*0690*/  @!P6 LDG.E.S16 R12, desc[UR6][R10.64] ;  /* 0x000000060a0ce981 */ /* 0x000f22000c1e1700 */
[----:B------:R-:W-:Y:S01]  /*06a0*/  ULDC.U16 UR4, c[0x0][0x216] ;  /* 0x0000858000047ab9 */ /* 0x000fe20000000400 */
[----:B------:R-:W-:Y:S01]  /*06b0*/  @!P0 IMAD.IADD R13, R0, 0x1, R19 ;  /* 0x00000001000d8824 */ /* 0x000fe200078e0213 */
[----:B------:R-:W-:Y:S01]  /*06c0*/  UPRMT UR4, UR4, 0x9910, URZ ;  /* 0x0000991004047896 */ /* 0x000fe2000800003f */
[----:B------:R-:W-:Y:S02]  /*06d0*/  @!P0 IMAD.MOV.U32 R19, RZ, RZ, R20 ;  /* 0x000000ffff138224 */ /* 0x000fe400078e0014 */
[----:B0-----:R-:W-:Y:S01]  /*06e0*/  @!P0 IMAD.WIDE.U32 R24, R13, 0x2, R24 ;  /* 0x000000020d188825 */ /* 0x001fe200078e0018 */
[----:B------:R-:W-:Y:S04]  /*06f0*/  BSSY B0, `(.L_x_18600) ;  /* 0x0000036000007945 */ /* 0x000fe80003800000 */
[----:B------:R-:W-:Y:S01]  /*0700*/  BSSY B1, `(.L_x_18601) ;  /* 0x000002e000017945 */ /* 0x000fe20003800000 */
[----:B---3--:R-:W-:-:S02]  /*0710*/  VIMNMX R17, R17, UR4, PT ;  /* 0x0000000411117c48 */ /* 0x008fc4000bfe0100 */
[----:B------:R-:W-:-:S05]  /*0720*/  VIMNMX R13, R18, UR4, PT ;  /* 0x00000004120d7c48 */ /* 0x000fca000bfe0100 */
[----:B------:R0:W-:Y:S01]  /*0730*/  @!P0 STG.E.U16 desc[UR6][R24.64], R13 ;  /* 0x0000000d18008986 */ /* 0x0001e2000c101506 */
[----:B------:R-:W-:Y:S02]  /*0740*/  ISETP.GE.AND P0, PT, R19, R16, PT ;  /* 0x000000101300720c */ /* 0x000fe40003f06270 */
[----:B-----5:R-:W-:Y:S02]  /*0750*/  VIMNMX R9, R22, UR4, PT ;  /* 0x0000000416097c48 */ /* 0x020fe4000bfe0100 */
[----:B------:R-:W-:Y:S02]  /*0760*/  VIMNMX R3, R15, UR4, PT ;  /* 0x000000040f037c48 */ /* 0x000fe4000bfe0100 */
[----:B--2---:R-:W-:Y:S02]  /*0770*/  VIMNMX R21, R21, UR4, PT ;  /* 0x0000000415157c48 */ /* 0x004fe4000bfe0100 */
[----:B----4-:R-:W-:Y:S02]  /*0780*/  VIMNMX R2, R14, UR4, PT ;  /* 0x000000040e027c48 */ /* 0x010fe4000bfe0100 */
[----:B------:R-:W-:-:S02]  /*0790*/  VIMNMX R23, R23, UR4, PT ;  /* 0x0000000417177c48 */ /* 0x000fc4000bfe0100 */
[----:B------:R-:W-:Y:S01]  /*07a0*/  VIMNMX R12, R12, UR4, PT ;  /* 0x000000040c0c7c48 */ /* 0x000fe2000bfe0100 */
        /* <DEDUP_REMOVED lines=13> */
.L_x_18602:
[----:B------:R-:W-:-:S13]  /*0880*/  ISETP.GE.AND P0, PT, R19, R16, PT ;  /* 0x000000101300720c */ /* 0x000fda0003f06270 */
[----:B------:R-:W-:Y:S05]  /*0890*/  @P0 BRA `(.L_x_18604) ;  /* 0x0000000000300947 */ /* 0x000fea0003800000 */
[----:B0-----:R-:W0:Y:S01]  /*08a0*/  LDC.64 R4, c[0x0][0x218] ;  /* 0x00008600ff047b82 */ /* 0x001e220000000a00 */
[----:B------:R-:W-:Y:S01]  /*08b0*/  IADD3 R7, R0, R19, RZ ;  /* 0x0000001300077210 */ /* 0x000fe20007ffe0ff */
[----:B------:R-:W-:-:S04]  /*08c0*/  VIADD R19, R19, 0x80 ;  /* 0x0000008013137836 */ /* 0x000fc80000000000 */
[----:B0-----:R-:W-:-:S05]  /*08d0*/  IMAD.WIDE.U32 R4, R7, 0x2, R4 ;  /* 0x0000000207047825 */ /* 0x001fca00078e0004 */
[----:B------:R1:W-:Y:S02]  /*08e0*/  STG.E.U16 desc[UR6][R4.64], R21 ;  /* 0x0000001504007986 */ /* 0x0003e4000c101506 */
.L_x_18603:
[----:B------:R-:W-:-:S13]  /*08f0*/  ISETP.GE.AND P0, PT, R19, R16, PT ;  /* 0x000000101300720c */ /* 0x000fda0003f06270 */
[----:B------:R-:W-:Y:S05]  /*0900*/  @P0 BRA `(.L_x_18605) ;  /* 0x0000000000340947 */ /* 0x000fea0003800000 */
[----:B01----:R-:W0:Y:S01]  /*0910*/  LDC.64 R4, c[0x0][0x218] ;  /* 0x00008600ff047b82 */ /* 0x003e220000000a00 */
[----:B------:R-:W-:Y:S02]  /*0920*/  IMAD.IADD R7, R0, 0x1, R19 ;  /* 0x0000000100077824 */ /* 0x000fe400078e0213 */
[----:B------:R-:W-:Y:S02]  /*0930*/  VIADD R19, R19, 0x80 ;  /* 0x0000008013137836 */ /* 0x000fe40000000000 */
[----:B0-----:R-:W-:-:S05]  /*0940*/  IMAD.WIDE.U32 R4, R7, 0x2, R4 ;  /* 0x0000000207047825 */ /* 0x001fca00078e0004 */
[----:B------:R1:W-:Y:S02]  /*0950*/  STG.E.U16 desc[UR6][R4.64], R23 ;  /* 0x0000001704007986 */ /* 0x0003e4000c101506 */
.L_x_18604:
[----:B------:R-:W-:-:S13]  /*0960*/  ISETP.GE.AND P0, PT, R19, R16, PT ;  /* 0x000000101300720c */ /* 0x000fda0003f06270 */
[----:B------:R-:W-:Y:S05]  /*0970*/  @P0 BREAK B1 ;  /* 0x0000000000010942 */ /* 0x000fea0003800000 */
[----:B------:R-:W-:Y:S05]  /*0980*/  @P0 BRA `(.L_x_18606) ;  /* 0x0000000000300947 */ /* 0x000fea0003800000 */
[----:B01----:R-:W0:Y:S01]  /*0990*/  LDC.64 R4, c[0x0][0x218] ;  /* 0x00008600ff047b82 */ /* 0x003e220000000a00 */
[----:B------:R-:W-:Y:S01]  /*09a0*/  IADD3 R7, R0, R19, RZ ;  /* 0x0000001300077210 */ /* 0x000fe20007ffe0ff */
[----:B------:R-:W-:-:S04]  /*09b0*/  VIADD R19, R19, 0x80 ;  /* 0x0000008013137836 */ /* 0x000fc80000000000 */
[----:B0-----:R-:W-:-:S05]  /*09c0*/  IMAD.WIDE.U32 R4, R7, 0x2, R4 ;  /* 0x0000000207047825 */ /* 0x001fca00078e0004 */
[----:B------:R2:W-:Y:S02]  /*09d0*/  STG.E.U16 desc[UR6][R4.64], R3 ;  /* 0x0000000304007986 */ /* 0x0005e4000c101506 */
.L_x_18605:
[----:B------:R-:W-:Y:S05]  /*09e0*/  BSYNC B1 ;  /* 0x0000000000017941 */ /* 0x000fea0003800000 */
.L_x_18601:
[----:B------:R-:W-:-:S13]  /*09f0*/  ISETP.GE.AND P0, PT, R19, R16, PT ;  /* 0x000000101300720c */ /* 0x000fda0003f06270 */
[----:B012---:R-:W0:Y:S01]  /*0a00*/  @!P0 LDC.64 R4, c[0x0][0x218] ;  /* 0x00008600ff048b82 */ /* 0x007e220000000a00 */
[----:B------:R-:W-:Y:S01]  /*0a10*/  @!P0 IMAD.IADD R3, R0, 0x1, R19 ;  /* 0x0000000100038824 */ /* 0x000fe200078e0213 */
[----:B------:R-:W-:-:S03]  /*0a20*/  @!P0 IADD3 R19, R19, 0x80, RZ ;  /* 0x0000008013138810 */ /* 0x000fc60007ffe0ff */
[----:B0-----:R-:W-:-:S05]  /*0a30*/  @!P0 IMAD.WIDE.U32 R4, R3, 0x2, R4 ;  /* 0x0000000203048825 */ /* 0x001fca00078e0004 */
[----:B------:R2:W-:Y:S02]  /*0a40*/  @!P0 STG.E.U16 desc[UR6][R4.64], R2 ;  /* 0x0000000204008986 */ /* 0x0005e4000c101506 */
.L_x_18606:
[----:B------:R-:W-:Y:S05]  /*0a50*/  BSYNC B0 ;  /* 0x0000000000007941 */ /* 0x000fea0003800000 */
.L_x_18600:
        /* <DEDUP_REMOVED lines=8> */
.L_x_18607:
        /* <DEDUP_REMOVED lines=10> */
.L_x_42276:


//--------------------- .text._ZN2at6native29vectorized_elementwise_kernelILi8ENS0_13AUnaryFunctorIsssZZZNS0_19minimum_kernel_cudaERNS_18TensorIteratorBaseEENKUlvE_clEvENKUlvE3_clEvEUlssE_EESt5arrayIPcLm2EEEEviT0_T1_ --------------------------
	.section	.text._ZN2at6native29vectorized_elementwise_kernelILi8ENS0_13AUnaryFunctorIsssZZZNS0_19minimum_kernel_cudaERNS_18TensorIteratorBaseEENKUlvE_clEvENKUlvE3_clEvEUlssE_EESt5arrayIPcLm2EEEEviT0_T1_,"ax",@progbits
	.align	128
        .global         _ZN2at6native29vectorized_elementwise_kernelILi8ENS0_13AUnaryFunctorIsssZZZNS0_19minimum_kernel_cudaERNS_18TensorIteratorBaseEENKUlvE_clEvENKUlvE3_clEvEUlssE_EESt5arrayIPcLm2EEEEviT0_T1_
        .type           _ZN2at6native29vectorized_elementwise_kernelILi8ENS0_13AUnaryFunctorIsssZZZNS0_19minimum_kernel_cudaERNS_18TensorIteratorBaseEENKUlvE_clEvENKUlvE3_clEvEUlssE_EESt5arrayIPcLm2EEEEviT0_T1_,@function
        .size           _ZN2at6native29vectorized_elementwise_kernelILi8ENS0_13AUnaryFunctorIsssZZZNS0_19minimum_kernel_cudaERNS_18TensorIteratorBaseEENKUlvE_clEvENKUlvE3_clEvEUlssE_EESt5arrayIPcLm2EEEEviT0_T1_,(.L_x_42277 - _ZN2at6native29vectorized_elementwise_kernelILi8ENS0_13AUnaryFunctorIsssZZZNS0_19minimum_kernel_cudaERNS_18TensorIteratorBaseEENKUlvE_clEvENKUlvE3_clEvEUlssE_EESt5arrayIPcLm2EEEEviT0_T1_)
        .other          _ZN2at6native29vectorized_elementwise_kernelILi8ENS0_13AUnaryFunctorIsssZZZNS0_19minimum_kernel_cudaERNS_18TensorIteratorBaseEENKUlvE_clEvENKUlvE3_clEvEUlssE_EESt5arrayIPcLm2EEEEviT0_T1_,@"STO_CUDA_ENTRY STV_DEFAULT"
_ZN2at6native29vectorized_elementwise_kernelILi8ENS0_13AUnaryFunctorIsssZZZNS0_19minimum_kernel_cudaERNS_18TensorIteratorBaseEENKUlvE_clEvENKUlvE3_clEvEUlssE_EESt5arrayIPcLm2EEEEviT0_T1_:
.text._ZN2at6native29vectorized_elementwise_kernelILi8ENS0_13AUnaryFunctorIsssZZZNS0_19minimum_kernel_cudaERNS_18TensorIteratorBaseEENKUlvE_clEvENKUlvE3_clEvEUlssE_EESt5arrayIPcLm2EEEEviT0_T1_:
        /* <DEDUP_REMOVED lines=12> */
[----:B------:R-:W0:Y:S04]  /*00c0*/  LDC.64 R2, c[0x0][0x218] ;  /* 0x00008600ff027b82 */ /* 0x000e280000000a00 */
[----:B------:R-:W2:Y:S01]  /*00d0*/  LDG.E.128 R4, desc[UR6][R4.64] ;  /* 0x0000000604047981 */ /* 0x000ea2000c1e1d00 */
[----:B------:R-:W-:Y:S02]  /*00e0*/  ULDC.U16 UR4, c[0x0][0x216] ;  /* 0x0000858000047ab9 */ /* 0x000fe40000000400 */
[----:B------:R-:W-:Y:S01]  /*00f0*/  UPRMT UR4, UR4, 0x9910, URZ ;  /* 0x0000991004047896 */ /* 0x000fe2000800003f */
[----:B0-----:R-:W-:-:S04]  /*0100*/  IMAD.WIDE.U32 R2, R0, 0x2, R2 ;  /* 0x0000000200027825 */ /* 0x001fc800078e0002 */
[----:B------:R-:W-:Y:S01]  /*0110*/  IMAD.WIDE R2, R9, 0x10, R2 ;  /* 0x0000001009027825 */ /* 0x000fe200078e0202 */
[C---:B--2---:R-:W-:Y:S02]  /*0120*/  PRMT R8, R5.reuse, 0x9910, RZ ;  /* 0x0000991005087816 */ /* 0x044fe400000000ff */
[C---:B------:R-:W-:Y:S02]  /*0130*/  PRMT R10, R6.reuse, 0x9910, RZ ;  /* 0x00009910060a7816 */ /* 0x040fe400000000ff */
[----:B------:R-:W-:Y:S02]  /*0140*/  PRMT R9, R5, 0xbb32, RZ ;  /* 0x0000bb3205097816 */ /* 0x000fe400000000ff */
[C---:B------:R-:W-:Y:S02]  /*0150*/  PRMT R11, R7.reuse, 0x9910, RZ ;  /* 0x00009910070b7816 */ /* 0x040fe400000000ff */
[----:B------:R-:W-:Y:S01]  /*0160*/  PRMT R12, R7, 0xbb32, RZ ;  /* 0x0000bb32070c7816 */ /* 0x000fe200000000ff */
[----:B------:R-:W-:Y:S01]  /*0170*/  IMAD.MOV.U32 R7, RZ, RZ, R9 ;  /* 0x000000ffff077224 */ /* 0x000fe200078e0009 */
[----:B------:R-:W-:Y:S01]  /*0180*/  PRMT R5, R6, 0xbb32, RZ ;  /* 0x0000bb3206057816 */ /* 0x000fe200000000ff */
[----:B------:R-:W-:Y:S01]  /*0190*/  IMAD.MOV.U32 R6, RZ, RZ, R8 ;  /* 0x000000ffff067224 */ /* 0x000fe200078e0008 */
[C---:B------:R-:W-:Y:S01]  /*01a0*/  PRMT R0, R4.reuse, 0x9910, RZ ;  /* 0x0000991004007816 */ /* 0x040fe200000000ff */
[----:B------:R-:W-:Y:S01]  /*01b0*/  IMAD.MOV.U32 R8, RZ, RZ, R10 ;  /* 0x000000ffff087224 */ /* 0x000fe200078e000a */
[----:B------:R-:W-:Y:S01]  /*01c0*/  PRMT R4, R4, 0xbb32, RZ ;  /* 0x0000bb3204047816 */ /* 0x000fe200000000ff */
[----:B------:R-:W-:Y:S01]  /*01d0*/  IMAD.MOV.U32 R10, RZ, RZ, R11 ;  /* 0x000000ffff0a7224 */ /* 0x000fe200078e000b */
[----:B------:R-:W-:Y:S01]  /*01e0*/  MOV R9, R5 ;  /* 0x0000000500097202 */ /* 0x000fe20000000f00 */
[----:B------:R-:W-:Y:S01]  /*01f0*/  IMAD.MOV.U32 R11, RZ, RZ, R12 ;  /* 0x000000ffff0b7224 */ /* 0x000fe200078e000c */
[----:B------:R-:W-:-:S02]  /*0200*/  VIMNMX R0, R0, UR4, PT ;  /* 0x0000000400007c48 */ /* 0x000fc4000bfe0100 */
[----:B------:R-:W-:Y:S02]  /*0210*/  VIMNMX R5, R4, UR4, PT ;  /* 0x0000000404057c48 */ /* 0x000fe4000bfe0100 */
[----:B------:R-:W-:Y:S02]  /*0220*/  VIMNMX R6, R6, UR4, PT ;  /* 0x0000000406067c48 */ /* 0x000fe4000bfe0100 */
[----:B------:R-:W-:Y:S02]  /*0230*/  VIMNMX R7, R7, UR4, PT ;  /* 0x0000000407077c48 */ /* 0x000fe4000bfe0100 */
[----:B------:R-:W-:Y:S02]  /*0240*/  VIMNMX R8, R8, UR4, PT ;  /* 0x0000000408087c48 */ /* 0x000fe4000bfe0100 */
[----:B------:R-:W-:Y:S02]  /*0250*/  VIMNMX R9, R9, UR4, PT ;  /* 0x0000000409097c48 */ /* 0x000fe4000bfe0100 */
[----:B------:R-:W-:-:S02]  /*0260*/  VIMNMX R10, R10, UR4, PT ;  /* 0x000000040a0a7c48 */ /* 0x000fc4000bfe0100 */
[----:B------:R-:W-:Y:S02]  /*0270*/  VIMNMX R11, R11, UR4, PT ;  /* 0x000000040b0b7c48 */ /* 0x000fe4000bfe0100 */
[----:B------:R-:W-:Y:S02]  /*0280*/  PRMT R4, R5, 0x1054, R0 ;  /* 0x0000105405047816 */ /* 0x000fe40000000000 */
[----:B------:R-:W-:Y:S02]  /*0290*/  PRMT R5, R7, 0x1054, R6 ;  /* 0x0000105407057816 */ /* 0x000fe40000000006 */
[----:B------:R-:W-:Y:S02]  /*02a0*/  PRMT R6, R9, 0x1054, R8 ;  /* 0x0000105409067816 */ /* 0x000fe40000000008 */
[----:B------:R-:W-:-:S05]  /*02b0*/  PRMT R7, R11, 0x1054, R10 ;  /* 0x000010540b077816 */ /* 0x000fca000000000a */
[----:B------:R-:W-:Y:S01]  /*02c0*/  STG.E.128 desc[UR6][R2.64], R4 ;  /* 0x0000000402007986 */ /* 0x000fe2000c101d06 */
[----:B------:R-:W-:Y:S05]  /*02d0*/  EXIT ;  /* 0x000000000000794d */ /* 0x000fea0003800000 */
.L_x_18608:
        /* <DEDUP_REMOVED lines=88> */
.L_x_18611:
[----:B------:R-:W-:-:S13]  /*0860*/  ISETP.GE.AND P0, PT, R19, R16, PT ;  /* 0x000000101300720c */ /* 0x000fda0003f06270 */
[----:B------:R-:W-:Y:S05]  /*0870*/  @P0 BRA `(.L_x_18613) ;  /* 0x0000000000300947 */ /* 0x000fea0003800000 */
[----:B0-----:R-:W0:Y:S01]  /*0880*/  LDC.64 R4, c[0x0][0x218] ;  /* 0x00008600ff047b82 */ /* 0x001e220000000a00 */
[----:B------:R-:W-:Y:S01]  /*0890*/  IADD3 R7, R0, R19, RZ ;  /* 0x0000001300077210 */ /* 0x000fe20007ffe0ff */
[----:B------:R-:W-:-:S04]  /*08a0*/  VIADD R19, R19, 0x80 ;  /* 0x0000008013137836 */ /* 0x000fc80000000000 */
[----:B0-----:R-:W-:-:S05]  /*08b0*/  IMAD.WIDE.U32 R4, R7, 0x2, R4 ;  /* 0x0000000207047825 */ /* 0x001fca00078e0004 */
[----:B------:R1:W-:Y:S02]  /*08c0*/  STG.E.U16 desc[UR6][R4.64], R21 ;  /* 0x0000001504007986 */ /* 0x0003e4000c101506 */
.L_x_18612:
[----:B------:R-:W-:-:S13]  /*08d0*/  ISETP.GE.AND P0, PT, R19, R16, PT ;  /* 0x000000101300720c */ /* 0x000fda0003f06270 */
[----:B------:R-:W-:Y:S05]  /*08e0*/  @P0 BRA `(.L_x_18614) ;  /* 0x0000000000340947 */ /* 0x000fea0003800000 */
[----:B01----:R-:W0:Y:S01]  /*08f0*/  LDC.64 R4, c[0x0][0x218] ;  /* 0x00008600ff047b82 */ /* 0x003e220000000a00 */
[----:B------:R-:W-:Y:S02]  /*0900*/  IMAD.IADD R7, R0, 0x1, R19 ;  /* 0x0000000100077824 */ /* 0x000fe400078e0213 */
[----:B------:R-:W-:Y:S02]  /*0910*/  VIADD R19, R19, 0x80 ;  /* 0x0000008013137836 */ /* 0x000fe40000000000 */
[----:B0-----:R-:W-:-:S05]  /*0920*/  IMAD.WIDE.U32 R4, R7, 0x2, R4 ;  /* 0x0000000207047825 */ /* 0x001fca00078e0004 */
[----:B------:R1:W-:Y:S02]  /*0930*/  STG.E.U16 desc[UR6][R4.64], R23 ;  /* 0x0000001704007986 */ /* 0x0003e4000c101506 */
.L_x_18613:
        /* <DEDUP_REMOVED lines=8> */
.L_x_18614:
[----:B------:R-:W-:Y:S05]  /*09c0*/  BSYNC B1 ;  /* 0x0000000000017941 */ /* 0x000fea0003800000 */
.L_x_18610:
[----:B------:R-:W-:-:S13]  /*09d0*/  ISETP.GE.AND P0, PT, R19, R16, PT ;  /* 0x000000101300720c */ /* 0x000fda0003f06270 */
[----:B012---:R-:W0:Y:S01]  /*09e0*/  @!P0 LDC.64 R4, c[0x0][0x218] ;  /* 0x00008600ff048b82 */ /* 0x007e220000000a00 */
[----:B------:R-:W-:Y:S01]  /*09f0*/  @!P0 IMAD.IADD R3, R0, 0x1, R19 ;  /* 0x0000000100038824 */ /* 0x000fe200078e0213 */
[----:B------:R-:W-:-:S03]  /*0a00*/  @!P0 IADD3 R19, R19, 0x80, RZ ;  /* 0x0000008013138810 */ /* 0x000fc60007ffe0ff */
[----:B0-----:R-:W-:-:S05]  /*0a10*/  @!P0 IMAD.WIDE.U32 R4, R3, 0x2, R4 ;  /* 0x0000000203048825 */ /* 0x001fca00078e0004 */
[----:B------:R2:W-:Y:S02]  /*0a20*/  @!P0 STG.E.U16 desc[UR6][R4.64], R2 ;  /* 0x0000000204008986 */ /* 0x0005e4000c101506 */
.L_x_18615:
[----:B------:R-:W-:Y:S05]  /*0a30*/  BSYNC B0 ;  /* 0x0000000000007941 */ /* 0x000fea0003800000 */
.L_x_18609:
        /* <DEDUP_REMOVED lines=8> */
.L_x_18616:
        /* <DEDUP_REMOVED lines=12> */
.L_x_42277:


//--------------------- .text._ZN2at6native18elementwise_kernelILi128ELi4EZNS0_15gpu_kernel_implINS0_13BinaryFunctorIsssZZZNS0_19minimum_kernel_cudaERNS_18TensorIteratorBaseEENKUlvE_clEvENKUlvE3_clEvEUlssE_EEEEvS5_RKT_EUliE_EEviT1_ --------------------------
	.section	.text._ZN2at6native18elementwise_kernelILi128ELi4EZNS0_15gpu_kernel_implINS0_13BinaryFunctorIsssZZZNS0_19minimum_kernel_cudaERNS_18TensorIteratorBaseEENKUlvE_clEvENKUlvE3_clEvEUlssE_EEEEvS5_RKT_EUliE_EEviT1_,"ax",@progbits
	.align	128
        .global         _ZN2at6native18elementwise_kernelILi128ELi4EZNS0_15gpu_kernel_implINS0_13BinaryFunctorIsssZZZNS0_19minimum_kernel_cudaERNS_18TensorIteratorBaseEENKUlvE_clEvENKUlvE3_clEvEUlssE_EEEEvS5_RKT_EUliE_EEviT1_
        .type           _ZN2at6native18elementwise_kernelILi128ELi4EZNS0_15gpu_kernel_implINS0_13BinaryFunctorIsssZZZNS0_19minimum_kernel_cudaERNS_18TensorIteratorBaseEENKUlvE_clEvENKUlvE3_clEvEUlssE_EEEEvS5_RKT_EUliE_EEviT1_,@function
        .size           _ZN2at6native18elementwise_kernelILi128ELi4EZNS0_15gpu_kernel_implINS0_13BinaryFunctorIsssZZZNS0_19minimum_kernel_cudaERNS_18TensorIteratorBaseEENKUlvE_clEvENKUlvE3_clEvEUlssE_EEEEvS5_RKT_EUliE_EEviT1_,(.L_x_42278 - _ZN2at6native18elementwise_kernelILi128ELi4EZNS0_15gpu_kernel_implINS0_13BinaryFunctorIsssZZZNS0_19minimum_kernel_cudaERNS_18TensorIteratorBaseEENKUlvE_clEvENKUlvE3_clEvEUlssE_EEEEvS5_RKT_EUliE_EEviT1_)
        .other          _ZN2at6native18elementwise_kernelILi128ELi4EZNS0_15gpu_kernel_implINS0_13BinaryFunctorIsssZZZNS0_19minimum_kernel_cudaERNS_18TensorIteratorBaseEENKUlvE_clEvENKUlvE3_clEvEUlssE_EEEEvS5_RKT_EUliE_EEviT1_,@"STO_CUDA_ENTRY STV_DEFAULT"
_ZN2at6native18elementwise_kernelILi128ELi4EZNS0_15gpu_kernel_implINS0_13BinaryFunctorIsssZZZNS0_19minimum_kernel_cudaERNS_18TensorIteratorBaseEENKUlvE_clEvENKUlvE3_clEvEUlssE_EEEEvS5_RKT_EUliE_EEviT1_:
.text._ZN2at6native18elementwise_kernelILi128ELi4EZNS0_15gpu_kernel_implINS0_13BinaryFunctorIsssZZZNS0_19minimum_kernel_cudaERNS_18TensorIteratorBaseEENKUlvE_clEvENKUlvE3_clEvEUlssE_EEEEvS5_RKT_EUliE_EEviT1_:
        /* <DEDUP_REMOVED lines=365> */
.L_x_18619:
        /* <DEDUP_REMOVED lines=20> */
.L_x_18623:
[----:B------:R0:W5:Y:S01]  /*1810*/  LDG.E.U8 R19, desc[UR36][R2.64] ;  /* 0x0000002402137981 */ /* 0x000162000c1e1100 */
[----:B------:R-:W-:Y:S05]  /*1820*/  BRA `(.L_x_18625) ;  /* 0x0000000c00547947 */ /* 0x000fea0003800000 */
.L_x_18622:
        /* <DEDUP_REMOVED lines=8> */
.L_x_18627:
[----:B------:R0:W5:Y:S01]  /*18b0*/  LDG.E.U16 R19, desc[UR36][R2.64] ;  /* 0x0000002402137981 */ /* 0x000162000c1e1500 */
[----:B------:R-:W-:Y:S05]  /*18c0*/  BRA `(.L_x_18625) ;  /* 0x0000000c002c7947 */ /* 0x000fea0003800000 */
.L_x_18626:
[----:B------:R0:W5:Y:S01]  /*18d0*/  LDG.E.U16 R19, desc[UR36][R2.64] ;  /* 0x0000002402137981 */ /* 0x000162000c1e1500 */
[----:B------:R-:W-:Y:S05]  /*18e0*/  BRA `(.L_x_18625) ;  /* 0x0000000c00247947 */ /* 0x000fea0003800000 */
.L_x_18621:
        /* <DEDUP_REMOVED lines=9> */
.L_x_18629:
[----:B------:R-:W2:Y:S02]  /*1980*/  LDG.E.U16 R0, desc[UR36][R2.64] ;  /* 0x0000002402007981 */ /* 0x000ea4000c1e1500 */
[----:B--2---:R-:W-:-:S06]  /*1990*/  HADD2.F32 R0, -RZ, R0.H0_H0 ;  /* 0x20000000ff007230 */ /* 0x004fcc0000004100 */
[----:B------:R-:W0:Y:S02]  /*19a0*/  F2I.FTZ.TRUNC.NTZ R0, R0 ;  /* 0x0000000000007305 */ /* 0x000e24000021f100 */
[----:B0-----:R-:W-:Y:S01]  /*19b0*/  PRMT R19, R0, 0x7610, R19 ;  /* 0x0000761000137816 */ /* 0x001fe20000000013 */
[----:B------:R-:W-:Y:S06]  /*19c0*/  BRA `(.L_x_18625) ;  /* 0x0000000800ec7947 */ /* 0x000fec0003800000 */
.L_x_18628:
        /* <DEDUP_REMOVED lines=9> */
.L_x_18631:
[----:B------:R-:W2:Y:S02]  /*1a60*/  LDG.E.U16 R2, desc[UR36][R2.64] ;  /* 0x0000002402027981 */ /* 0x000ea4000c1e1500 */
[----:B--2---:R-:W-:-:S06]  /*1a70*/  HADD2.F32 R0, -RZ, R2.H0_H0 ;  /* 0x20000002ff007230 */ /* 0x004fcc0000004100 */
[----:B------:R-:W0:Y:S02]  /*1a80*/  F2I.FTZ.TRUNC.NTZ R0, R0 ;  /* 0x0000000000007305 */ /* 0x000e24000021f100 */
[----:B0-----:R-:W-:Y:S01]  /*1a90*/  PRMT R19, R0, 0x7610, R19 ;  /* 0x0000761000137816 */ /* 0x001fe20000000013 */
[----:B------:R-:W-:Y:S06]  /*1aa0*/  BRA `(.L_x_18625) ;  /* 0x0000000800b47947 */ /* 0x000fec0003800000 */
.L_x_18630:
[----:B------:R-:W2:Y:S02]  /*1ab0*/  LDG.E.64 R2, desc[UR36][R2.64] ;  /* 0x0000002402027981 */ /* 0x000ea4000c1e1b00 */
[----:B--2---:R0:W1:Y:S01]  /*1ac0*/  F2I.F64.TRUNC R19, R2 ;  /* 0x0000000200137311 */ /* 0x004062000030d100 */
[----:B------:R-:W-:Y:S05]  /*1ad0*/  BRA `(.L_x_18625) ;  /* 0x0000000800a87947 */ /* 0x000fea0003800000 */
.L_x_18620:
        /* <DEDUP_REMOVED lines=12> */
.L_x_18634:
[----:B------:R-:W2:Y:S02]  /*1ba0*/  LDG.E.64 R2, desc[UR36][R2.64] ;  /* 0x0000002402027981 */ /* 0x000ea4000c1e1b00 */
[----:B--2---:R3:W4:Y:S01]  /*1bb0*/  F2I.F64.TRUNC R19, R2 ;  /* 0x0000000200137311 */ /* 0x004722000030d100 */
[----:B------:R-:W-:Y:S05]  /*1bc0*/  BRA `(.L_x_18625) ;  /* 0x00000008006c7947 */ /* 0x000fea0003800000 */
.L_x_18633:
        /* <DEDUP_REMOVED lines=28> */
.L_x_18636:
        /* <DEDUP_REMOVED lines=15> */
.L_x_18635:
[----:B------:R-:W2:Y:S02]  /*1e80*/  LDG.E.U16 R0, desc[UR36][R2.64] ;  /* 0x0000002402007981 */ /* 0x000ea4000c1e1500 */
[----:B--2---:R-:W-:-:S06]  /*1e90*/  IMAD.U32 R0, R0, 0x10000, RZ ;  /* 0x0001000000007824 */ /* 0x004fcc00078e00ff */
[----:B------:R-:W0:Y:S02]  /*1ea0*/  F2I.FTZ.TRUNC.NTZ R0, R0 ;  /* 0x0000000000007305 */ /* 0x000e24000021f100 */
[----:B0-----:R-:W-:Y:S01]  /*1eb0*/  PRMT R19, R0, 0x7610, R19 ;  /* 0x0000761000137816 */ /* 0x001fe20000000013 */
[----:B------:R-:W-:Y:S06]  /*1ec0*/  BRA `(.L_x_18625) ;  /* 0x0000000400ac7947 */ /* 0x000fec0003800000 */
.L_x_18632:
        /* <DEDUP_REMOVED lines=10> */
.L_x_18639:
        /* <DEDUP_REMOVED lines=21> */
.L_x_18643:
[----:B------:R-:W-:Y:S05]  /*20c0*/  BSYNC B1 ;  /* 0x0000000000017941 */ /* 0x000fea0003800000 */
.L_x_18642:
[----:B------:R-:W-:Y:S01]  /*20d0*/  LEA R3, R0, 0x3b800000, 0x17 ;  /* 0x3b80000000037811 */ /* 0x000fe200078eb8ff */
[----:B------:R-:W-:-:S05]  /*20e0*/  IMAD.SHL.U32 R0, R2, 0x100000, RZ ;  /* 0x0010000002007824 */ /* 0x000fca00078e00ff */
[----:B------:R-:W-:-:S07]  /*20f0*/  LOP3.LUT R0, R3, R0, R4, 0xfe, !PT ;  /* 0x0000000003007212 */ /* 0x000fce00078efe04 */
.L_x_18641:
[----:B------:R-:W-:Y:S05]  /*2100*/  BSYNC B0 ;  /* 0x0000000000007941 */ /* 0x000fea0003800000 */
.L_x_18640:
[----:B------:R-:W0:Y:S02]  /*2110*/  F2I.FTZ.TRUNC.NTZ R0, R0 ;  /* 0x0000000000007305 */ /* 0x000e24000021f100 */
[----:B0-----:R-:W-:Y:S01]  /*2120*/  PRMT R19, R0, 0x7610, R19 ;  /* 0x0000761000137816 */ /* 0x001fe20000000013 */
[----:B------:R-:W-:Y:S06]  /*2130*/  BRA `(.L_x_18625) ;  /* 0x0000000400107947 */ /* 0x000fec0003800000 */
.L_x_18638:
        /* <DEDUP_REMOVED lines=21> */
.L_x_18647:
[----:B------:R-:W-:Y:S05]  /*2290*/  BSYNC B1 ;  /* 0x0000000000017941 */ /* 0x000fea0003800000 */
.L_x_18646:
[----:B------:R-:W-:Y:S01]  /*22a0*/  LEA R3, R0, 0x37800000, 0x17 ;  /* 0x3780000000037811 */ /* 0x000fe200078eb8ff */
[----:B------:R-:W-:-:S05]  /*22b0*/  IMAD.SHL.U32 R0, R2, 0x200000, RZ ;  /* 0x0020000002007824 */ /* 0x000fca00078e00ff */
[----:B------:R-:W-:-:S07]  /*22c0*/  LOP3.LUT R0, R3, R0, R4, 0xfe, !PT ;  /* 0x0000000003007212 */ /* 0x000fce00078efe04 */
.L_x_18645:
[----:B------:R-:W-:Y:S05]  /*22d0*/  BSYNC B0 ;  /* 0x0000000000007941 */ /* 0x000fea0003800000 */
.L_x_18644:
[----:B------:R-:W0:Y:S02]  /*22e0*/  F2I.FTZ.TRUNC.NTZ R0, R0 ;  /* 0x0000000000007305 */ /* 0x000e24000021f100 */
[----:B0-----:R-:W-:Y:S01]  /*22f0*/  PRMT R19, R0, 0x7610, R19 ;  /* 0x0000761000137816 */ /* 0x001fe20000000013 */
[----:B------:R-:W-:Y:S06]  /*2300*/  BRA `(.L_x_18625) ;  /* 0x00000000009c7947 */ /* 0x000fec0003800000 */
.L_x_18637:
        /* <DEDUP_REMOVED lines=14> */
.L_x_18651:
[----:B------:R-:W-:Y:S05]  /*23f0*/  BSYNC B0 ;  /* 0x0000000000007941 */ /* 0x000fea0003800000 */
.L_x_18650:
[----:B------:R-:W0:Y:S02]  /*2400*/  F2I.FTZ.TRUNC.NTZ R0, R0 ;  /* 0x0000000000007305 */ /* 0x000e24000021f100 */
[----:B0-----:R-:W-:Y:S01]  /*2410*/  PRMT R19, R0, 0x7610, R19 ;  /* 0x0000761000137816 */ /* 0x001fe20000000013 */
[----:B------:R-:W-:Y:S06]  /*2420*/  BRA `(.L_x_18625) ;  /* 0x0000000000547947 */ /* 0x000fec0003800000 */
.L_x_18624:
        /* <DEDUP_REMOVED lines=16> */
.L_x_18652:
[----:B------:R-:W-:Y:S01]  /*2530*/  PRMT R19, RZ, 0x7610, R19 ;  /* 0x00007610ff137816 */ /* 0x000fe20000000013 */
[----:B------:R-:W-:Y:S06]  /*2540*/  BRA `(.L_x_18625) ;  /* 0x00000000000c7947 */ /* 0x000fec0003800000 */
.L_x_18649:
[----:B------:R2:W5:Y:S01]  /*2550*/  LDG.E.U16 R19, desc[UR36][R2.64] ;  /* 0x0000002402137981 */ /* 0x000562000c1e1500 */
[----:B------:R-:W-:Y:S05]  /*2560*/  BRA `(.L_x_18625) ;  /* 0x0000000000047947 */ /* 0x000fea0003800000 */
.L_x_18648:
[----:B------:R1:W5:Y:S02]  /*2570*/  LDG.E.U16 R19, desc[UR36][R2.64] ;  /* 0x0000002402137981 */ /* 0x000364000c1e1500 */
.L_x_18625:
[----:B------:R-:W4:Y:S01]  /*2580*/  LDC.U8 R4, c[0x0][0x493] ;  /* 0x000124c0ff047b82 */ /* 0x000f220000000000 */
[----:B------:R-:W-:Y:S02]  /*2590*/  ULDC.64 UR4, c[0x0][0x488] ;  /* 0x0001220000047ab9 */ /* 0x000fe40000000a00 */
[----:B0123--:R-:W-:-:S05]  /*25a0*/  IADD3 R2, P1, R22, UR4, RZ ;  /* 0x0000000416027c10 */ /* 0x00ffca000ff3e0ff */
        /* <DEDUP_REMOVED lines=14> */
.L_x_18656:
[----:B------:R3:W5:Y:S01]  /*2690*/  LDG.E.U8 R0, desc[UR36][R2.64] ;  /* 0x0000002402007981 */ /* 0x000762000c1e1100 */
[----:B------:R-:W-:Y:S05]  /*26a0*/  BRA `(.L_x_18658) ;  /* 0x0000000c00547947 */ /* 0x000fea0003800000 */
.L_x_18655:
        /* <DEDUP_REMOVED lines=8> */
.L_x_18660:
[----:B------:R1:W5:Y:S01]  /*2730*/  LDG.E.U16 R0, desc[UR36][R2.64] ;  /* 0x0000002402007981 */ /* 0x000362000c1e1500 */
[----:B------:R-:W-:Y:S05]  /*2740*/  BRA `(.L_x_18658) ;  /* 0x0000000c002c7947 */ /* 0x000fea0003800000 */
.L_x_18659:
[----:B------:R2:W5:Y:S01]  /*2750*/  LDG.E.U16 R0, desc[UR36][R2.64] ;  /* 0x0000002402007981 */ /* 0x000562000c1e1500 */
[----:B------:R-:W-:Y:S05]  /*2760*/  BRA `(.L_x_18658) ;  /* 0x0000000c00247947 */ /* 0x000fea0003800000 */
.L_x_18654:
        /* <DEDUP_REMOVED lines=9> */
.L_x_18662:
[----:B------:R-:W2:Y:S02]  /*2800*/  LDG.E.U16 R4, desc[UR36][R2.64] ;  /* 0x0000002402047981 */ /* 0x000ea4000c1e1500 */
[----:B--2---:R-:W-:-:S06]  /*2810*/  HADD2.F32 R4, -RZ, R4.H0_H0 ;  /* 0x20000004ff047230 */ /* 0x004fcc0000004100 */
[----:B------:R-:W0:Y:S02]  /*2820*/  F2I.FTZ.TRUNC.NTZ R4, R4 ;  /* 0x0000000400047305 */ /* 0x000e24000021f100 */
[----:B0-----:R-:W-:Y:S01]  /*2830*/  PRMT R0, R4, 0x7610, R0 ;  /* 0x0000761004007816 */ /* 0x001fe20000000000 */
[----:B------:R-:W-:Y:S06]  /*2840*/  BRA `(.L_x_18658) ;  /* 0x0000000800ec7947 */ /* 0x000fec0003800000 */
.L_x_18661:
        /* <DEDUP_REMOVED lines=9> */
.L_x_18664:
[----:B------:R-:W2:Y:S02]  /*28e0*/  LDG.E.U16 R2, desc[UR36][R2.64] ;  /* 0x0000002402027981 */ /* 0x000ea4000c1e1500 */
[----:B--2---:R-:W-:-:S06]  /*28f0*/  HADD2.F32 R4, -RZ, R2.H0_H0 ;  /* 0x20000002ff047230 */ /* 0x004fcc0000004100 */
[----:B------:R-:W0:Y:S02]  /*2900*/  F2I.FTZ.TRUNC.NTZ R4, R4 ;  /* 0x0000000400047305 */ /* 0x000e24000021f100 */
[----:B0-----:R-:W-:Y:S01]  /*2910*/  PRMT R0, R4, 0x7610, R0 ;  /* 0x0000761004007816 */ /* 0x001fe20000000000 */
[----:B------:R-:W-:Y:S06]  /*2920*/  BRA `(.L_x_18658) ;  /* 0x0000000800b47947 */ /* 0x000fec0003800000 */
.L_x_18663:
[----:B------:R-:W2:Y:S02]  /*2930*/  LDG.E.64 R2, desc[UR36][R2.64] ;  /* 0x0000002402027981 */ /* 0x000ea4000c1e1b00 */
[----:B--2---:R0:W1:Y:S01]  /*2940*/  F2I.F64.TRUNC R0, R2 ;  /* 0x0000000200007311 */ /* 0x004062000030d100 */
[----:B------:R-:W-:Y:S05]  /*2950*/  BRA `(.L_x_18658) ;  /* 0x0000000800a87947 */ /* 0x000fea0003800000 */
.L_x_18653:
        /* <DEDUP_REMOVED lines=12> */
.L_x_18667:
[----:B------:R-:W2:Y:S02]  /*2a20*/  LDG.E.64 R2, desc[UR36][R2.64] ;  /* 0x0000002402027981 */ /* 0x000ea4000c1e1b00 */
[----:B--2---:R0:W1:Y:S01]  /*2a30*/  F2I.F64.TRUNC R0, R2 ;  /* 0x0000000200007311 */ /* 0x004062000030d100 */
[----:B------:R-:W-:Y:S05]  /*2a40*/  BRA `(.L_x_18658) ;  /* 0x00000008006c7947 */ /* 0x000fea0003800000 */
.L_x_18666:
        /* <DEDUP_REMOVED lines=28> */
.L_x_18669:
        /* <DEDUP_REMOVED lines=15> */
.L_x_18668:
[----:B------:R-:W2:Y:S02]  /*2d00*/  LDG.E.U16 R4, desc[UR36][R2.64] ;  /* 0x0000002402047981 */ /* 0x000ea4000c1e1500 */
[----:B--2---:R-:W-:-:S06]  /*2d10*/  IMAD.U32 R4, R4, 0x10000, RZ ;  /* 0x0001000004047824 */ /* 0x004fcc00078e00ff */
[----:B------:R-:W0:Y:S02]  /*2d20*/  F2I.FTZ.TRUNC.NTZ R4, R4 ;  /* 0x0000000400047305 */ /* 0x000e24000021f100 */
[----:B0-----:R-:W-:Y:S01]  /*2d30*/  PRMT R0, R4, 0x7610, R0 ;  /* 0x0000761004007816 */ /* 0x001fe20000000000 */
[----:B------:R-:W-:Y:S06]  /*2d40*/  BRA `(.L_x_18658) ;  /* 0x0000000400ac7947 */ /* 0x000fec0003800000 */
.L_x_18665:
        /* <DEDUP_REMOVED lines=10> */
.L_x_18672:
        /* <DEDUP_REMOVED lines=21> */
.L_x_18676:
[----:B------:R-:W-:Y:S05]  /*2f40*/  BSYNC B1 ;  /* 0x0000000000017941 */ /* 0x000fea0003800000 */
.L_x_18675:
[----:B------:R-:W-:Y:S01]  /*2f50*/  IMAD.SHL.U32 R2, R2, 0x100000, RZ ;  /* 0x0010000002027824 */ /* 0x000fe200078e00ff */
[----:B------:R-:W-:-:S04]  /*2f60*/  LEA R3, R0, 0x3b800000, 0x17 ;  /* 0x3b80000000037811 */ /* 0x000fc800078eb8ff */
[----:B------:R-:W-:-:S07]  /*2f70*/  LOP3.LUT R4, R3, R2, R4, 0xfe, !PT ;  /* 0x0000000203047212 */ /* 0x000fce00078efe04 */
.L_x_18674:
[----:B------:R-:W-:Y:S05]  /*2f80*/  BSYNC B0 ;  /* 0x0000000000007941 */ /* 0x000fea0003800000 */
.L_x_18673:
[----:B------:R-:W0:Y:S02]  /*2f90*/  F2I.FTZ.TRUNC.NTZ R4, R4 ;  /* 0x0000000400047305 */ /* 0x000e24000021f100 */
[----:B0-----:R-:W-:Y:S01]  /*2fa0*/  PRMT R0, R4, 0x7610, R0 ;  /* 0x0000761004007816 */ /* 0x001fe20000000000 */
[----:B------:R-:W-:Y:S06]  /*2fb0*/  BRA `(.L_x_18658) ;  /* 0x0000000400107947 */ /* 0x000fec0003800000 */
.L_x_18671:
        /* <DEDUP_REMOVED lines=21> */
.L_x_18680:
[----:B------:R-:W-:Y:S05]  /*3110*/  BSYNC B1 ;  /* 0x0000000000017941 */ /* 0x000fea0003800000 */
.L_x_18679:
[----:B------:R-:W-:Y:S01]  /*3120*/  IMAD.SHL.U32 R2, R2, 0x200000, RZ ;  /* 0x0020000002027824 */ /* 0x000fe200078e00ff */
[----:B------:R-:W-:-:S04]  /*3130*/  LEA R3, R0, 0x37800000, 0x17 ;  /* 0x3780000000037811 */ /* 0x000fc800078eb8ff */
[----:B------:R-:W-:-:S07]  /*3140*/  LOP3.LUT R4, R3, R2, R4, 0xfe, !PT ;  /* 0x0000000203047212 */ /* 0x000fce00078efe04 */
.L_x_18678:
[----:B------:R-:W-:Y:S05]  /*3150*/  BSYNC B0 ;  /* 0x0000000000007941 */ /* 0x000fea0003800000 */
.L_x_18677:
[----:B------:R-:W0:Y:S02]  /*3160*/  F2I.FTZ.TRUNC.NTZ R4, R4 ;  /* 0x0000000400047305 */ /* 0x000e24000021f100 */
[----:B0-----:R-:W-:Y:S01]  /*3170*/  PRMT R0, R4, 0x7610, R0 ;  /* 0x0000761004007816 */ /* 0x001fe20000000000 */
[----:B------:R-:W-:Y:S06]  /*3180*/  BRA `(.L_x_18658) ;  /* 0x00000000009c7947 */ /* 0x000fec0003800000 */
.L_x_18670:
        /* <DEDUP_REMOVED lines=14> */
.L_x_18684:
[----:B------:R-:W-:Y:S05]  /*3270*/  BSYNC B0 ;  /* 0x0000000000007941 */ /* 0x000fea0003800000 */
.L_x_18683:
[----:B------:R-:W0:Y:S02]  /*3280*/  F2I.FTZ.TRUNC.NTZ R4, R4 ;  /* 0x0000000400047305 */ /* 0x000e24000021f100 */
[----:B0-----:R-:W-:Y:S01]  /*3290*/  PRMT R0, R4, 0x7610, R0 ;  /* 0x0000761004007816 */ /* 0x001fe20000000000 */
[----:B------:R-:W-:Y:S06]  /*32a0*/  BRA `(.L_x_18658) ;  /* 0x0000000000547947 */ /* 0x000fec0003800000 */
.L_x_18657:
        /* <DEDUP_REMOVED lines=16> */
.L_x_18685:
[----:B------:R-:W-:Y:S01]  /*33b0*/  PRMT R0, RZ, 0x7610, R0 ;  /* 0x00007610ff007816 */ /* 0x000fe20000000000 */
[----:B------:R-:W-:Y:S06]  /*33c0*/  BRA `(.L_x_18658) ;  /* 0x00000000000c7947 */ /* 0x000fec0003800000 */
.L_x_18682:
[----:B------:R0:W5:Y:S01]  /*33d0*/  LDG.E.U16 R0, desc[UR36][R2.64] ;  /* 0x0000002402007981 */ /* 0x000162000c1e1500 */
[----:B------:R-:W-:Y:S05]  /*33e0*/  BRA `(.L_x_18658) ;  /* 0x0000000000047947 */ /* 0x000fea0003800000 */
.L_x_18681:
[----:B------:R0:W5:Y:S02]  /*33f0*/  LDG.E.U16 R0, desc[UR36][R2.64] ;  /* 0x0000002402007981 */ /* 0x000164000c1e1500 */
.L_x_18658:
[----:B------:R-:W0:Y:S01]  /*3400*/  LDC.U8 R4, c[0x0][0x491] ;  /* 0x00012440ff047b82 */ /* 0x000e220000000000 */
[----:B-1---5:R-:W-:Y:S02]  /*3410*/  PRMT R0, R0, 0x9910, RZ ;  /* 0x0000991000007816 */ /* 0x022fe400000000ff */
[----:B0-234-:R-:W-:-:S04]  /*3420*/  PRMT R3, R19, 0x9910, RZ ;  /* 0x0000991013037816 */ /* 0x01dfc800000000ff */
[----:B------:R-:W-:Y:S02]  /*3430*/  VIMNMX R5, R0, R3, PT ;  /* 0x0000000300057248 */ /* 0x000fe40003fe0100 */
        /* <DEDUP_REMOVED lines=13> */
.L_x_18689:
[----:B------:R1:W-:Y:S01]  /*3510*/  STG.E.U8 desc[UR36][R16.64], R5 ;  /* 0x0000000510007986 */ /* 0x0003e2000c101124 */
[----:B------:R-:W-:Y:S05]  /*3520*/  BRA `(.L_x_18691) ;  /* 0x0000000c005c7947 */ /* 0x000fea0003800000 */
.L_x_18688:
        /* <DEDUP_REMOVED lines=10> */
.L_x_18693:
[----:B------:R3:W-:Y:S01]  /*35d0*/  STG.E desc[UR36][R16.64], R5 ;  /* 0x0000000510007986 */ /* 0x0007e2000c101924 */
[----:B------:R-:W-:Y:S05]  /*35e0*/  BRA `(.L_x_18691) ;  /* 0x0000000c002c7947 */ /* 0x000fea0003800000 */
.L_x_18692:
[----:B------:R2:W-:Y:S01]  /*35f0*/  STG.E.U16 desc[UR36][R16.64], R5 ;  /* 0x0000000510007986 */ /* 0x0005e2000c101524 */
[----:B------:R-:W-:Y:S05]  /*3600*/  BRA `(.L_x_18691) ;  /* 0x0000000c00247947 */ /* 0x000fea0003800000 */
.L_x_18687:
        /* <DEDUP_REMOVED lines=9> */
.L_x_18695:
[----:B------:R-:W0:Y:S02]  /*36a0*/  I2F.S16 R0, R5 ;  /* 0x0000000500007306 */ /* 0x000e240000101400 */
[----:B0-----:R-:W-:-:S05]  /*36b0*/  F2FP.F16.F32.PACK_AB R0, RZ, R0 ;  /* 0x00000000ff00723e */ /* 0x001fca00000000ff */
[----:B------:R0:W-:Y:S01]  /*36c0*/  STG.E.U16 desc[UR36][R16.64], R0 ;  /* 0x0000000010007986 */ /* 0x0001e2000c101524 */
[----:B------:R-:W-:Y:S05]  /*36d0*/  BRA `(.L_x_18691) ;  /* 0x0000000800f07947 */ /* 0x000fea0003800000 */
.L_x_18694:
        /* <DEDUP_REMOVED lines=10> */
.L_x_18697:
[----:B------:R-:W0:Y:S02]  /*3780*/  I2F.S16 R5, R5 ;  /* 0x0000000500057306 */ /* 0x000e240000101400 */
[----:B0-----:R-:W-:-:S04]  /*3790*/  F2FP.F16.F32.PACK_AB R3, RZ, R5 ;  /* 0x00000005ff03723e */ /* 0x001fc800000000ff */
[----:B------:R-:W-:-:S05]  /*37a0*/  PRMT R3, R3, 0x5410, RZ ;  /* 0x0000541003037816 */ /* 0x000fca00000000ff */
[----:B------:R0:W-:Y:S01]  /*37b0*/  STG.E desc[UR36][R16.64], R3 ;  /* 0x0000000310007986 */ /* 0x0001e2000c101924 */
[----:B------:R-:W-:Y:S05]  /*37c0*/  BRA `(.L_x_18691) ;  /* 0x0000000800b47947 */ /* 0x000fea0003800000 */
.L_x_18696:
[----:B------:R-:W0:Y:S02]  /*37d0*/  I2F.F64.S16 R2, R5 ;  /* 0x0000000500027312 */ /* 0x000e240000101c00 */
[----:B0-----:R0:W-:Y:S01]  /*37e0*/  STG.E.64 desc[UR36][R16.64], R2 ;  /* 0x0000000210007986 */ /* 0x0011e2000c101b24 */
[----:B------:R-:W-:Y:S05]  /*37f0*/  BRA `(.L_x_18691) ;  /* 0x0000000800a87947 */ /* 0x000fea0003800000 */
.L_x_18686:
        /* <DEDUP_REMOVED lines=13> */
.L_x_18700:
[----:B------:R-:W0:Y:S01]  /*38d0*/  I2F.F64.S16 R4, R5 ;  /* 0x0000000500047312 */ /* 0x000e220000101c00 */
[----:B------:R-:W-:-:S05]  /*38e0*/  CS2R R6, SRZ ;  /* 0x0000000000067805 */ /* 0x000fca000001ff00 */
[----:B0-----:R0:W-:Y:S01]  /*38f0*/  STG.E.128 desc[UR36][R16.64], R4 ;  /* 0x0000000410007986 */ /* 0x0011e2000c101d24 */
[----:B------:R-:W-:Y:S05]  /*3900*/  BRA `(.L_x_18691) ;  /* 0x0000000800647947 */ /* 0x000fea0003800000 */
.L_x_18699:
        /* <DEDUP_REMOVED lines=21> */
.L_x_18704:
[----:B------:R-:W-:Y:S05]  /*3a60*/  BSYNC B0 ;  /* 0x0000000000007941 */ /* 0x000fea0003800000 */
.L_x_18703:
[----:B------:R-:W-:-:S05]  /*3a70*/  LOP3.LUT R3, R0, R3, RZ, 0xfc, !PT ;  /* 0x0000000300037212 */ /* 0x000fca00078efcff */
[----:B------:R0:W-:Y:S01]  /*3a80*/  STG.E.U8 desc[UR36][R16.64], R3 ;  /* 0x0000000310007986 */ /* 0x0001e2000c101124 */
[----:B------:R-:W-:Y:S05]  /*3a90*/  BRA `(.L_x_18691) ;  /* 0x0000000800007947 */ /* 0x000fea0003800000 */
.L_x_18702:
        /* <DEDUP_REMOVED lines=13> */
.L_x_18706:
[----:B------:R-:W-:Y:S01]  /*3b70*/  IMAD.MOV.U32 R0, RZ, RZ, 0x7f ;  /* 0x0000007fff007424 */ /* 0x000fe200078e00ff */
[----:B------:R-:W-:-:S04]  /*3b80*/  ISETP.GT.U32.AND P0, PT, R2, 0x7f800000, PT ;  /* 0x7f8000000200780c */ /* 0x000fc80003f04070 */
[----:B------:R-:W-:-:S09]  /*3b90*/  SEL R0, R0, 0x7c, P0 ;  /* 0x0000007c00007807 */ /* 0x000fd20000000000 */
.L_x_18707:
[----:B------:R-:W-:Y:S05]  /*3ba0*/  BSYNC B0 ;  /* 0x0000000000007941 */ /* 0x000fea0003800000 */
.L_x_18705:
[----:B------:R-:W-:-:S04]  /*3bb0*/  LOP3.LUT R2, R5, 0x80000000, RZ, 0xc0, !PT ;  /* 0x8000000005027812 */ /* 0x000fc800078ec0ff */
[----:B------:R-:W-:-:S04]  /*3bc0*/  SHF.R.U32.HI R3, RZ, 0x18, R2 ;  /* 0x00000018ff037819 */ /* 0x000fc80000011602 */
[----:B------:R-:W-:-:S05]  /*3bd0*/  LOP3.LUT R3, R0, R3, RZ, 0xfc, !PT ;  /* 0x0000000300037212 */ /* 0x000fca00078efcff */
[----:B------:R0:W-:Y:S01]  /*3be0*/  STG.E.U8 desc[UR36][R16.64], R3 ;  /* 0x0000000310007986 */ /* 0x0001e2000c101124 */
[----:B------:R-:W-:Y:S05]  /*3bf0*/  BRA `(.L_x_18691) ;  /* 0x0000000400a87947 */ /* 0x000fea0003800000 */
.L_x_18701:
[----:B------:R-:W0:Y:S02]  /*3c00*/  I2F.S16 R0, R5 ;  /* 0x0000000500007306 */ /* 0x000e240000101400 */
[----:B0-----:R-:W-:-:S05]  /*3c10*/  F2FP.BF16.F32.PACK_AB R0, RZ, R0 ;  /* 0x00000000ff00723e */ /* 0x001fca00000010ff */
[----:B------:R0:W-:Y:S01]  /*3c20*/  STG.E.U16 desc[UR36][R16.64], R0 ;  /* 0x0000000010007986 */ /* 0x0001e2000c101524 */
[----:B------:R-:W-:Y:S05]  /*3c30*/  BRA `(.L_x_18691) ;  /* 0x0000000400987947 */ /* 0x000fea0003800000 */
.L_x_18698:
        /* <DEDUP_REMOVED lines=10> */
.L_x_18710:
        /* <DEDUP_REMOVED lines=17> */
.L_x_18713:
[----:B------:R-:W-:-:S04]  /*3df0*/  LOP3.LUT R2, R5, 0x80000000, RZ, 0xc0, !PT ;  /* 0x8000000005027812 */ /* 0x000fc800078ec0ff */
[----:B------:R-:W-:-:S04]  /*3e00*/  SHF.R.U32.HI R3, RZ, 0x18, R2 ;  /* 0x00000018ff037819 */ /* 0x000fc80000011602 */
[----:B------:R-:W-:-:S04]  /*3e10*/  LOP3.LUT R0, R0, R3, RZ, 0xfc, !PT ;  /* 0x0000000300007212 */ /* 0x000fc800078efcff */
[----:B------:R-:W-:-:S07]  /*3e20*/  PRMT R8, R0, 0x7610, R8 ;  /* 0x0000761000087816 */ /* 0x000fce0000000008 */
.L_x_18712:
[----:B------:R-:W-:Y:S05]  /*3e30*/  BSYNC B0 ;  /* 0x0000000000007941 */ /* 0x000fea0003800000 */
.L_x_18711:
[----:B------:R0:W-:Y:S01]  /*3e40*/  STG.E.U8 desc[UR36][R16.64], R8 ;  /* 0x0000000810007986 */ /* 0x0001e2000c101124 */
[----:B------:R-:W-:Y:S05]  /*3e50*/  BRA `(.L_x_18691) ;  /* 0x0000000400107947 */ /* 0x000fea0003800000 */
.L_x_18709:
        /* <DEDUP_REMOVED lines=17> */
.L_x_18716:
[----:B------:R-:W-:-:S04]  /*3f70*/  LOP3.LUT R2, R5, 0x80000000, RZ, 0xc0, !PT ;  /* 0x8000000005027812 */ /* 0x000fc800078ec0ff */
[----:B------:R-:W-:-:S04]  /*3f80*/  SHF.R.U32.HI R3, RZ, 0x18, R2 ;  /* 0x00000018ff037819 */ /* 0x000fc80000011602 */
[----:B------:R-:W-:-:S04]  /*3f90*/  LOP3.LUT R0, R0, R3, RZ, 0xfc, !PT ;  /* 0x0000000300007212 */ /* 0x000fc800078efcff */
[----:B------:R-:W-:-:S07]  /*3fa0*/  PRMT R8, R0, 0x7610, R8 ;  /* 0x0000761000087816 */ /* 0x000fce0000000008 */
.L_x_18715:
[----:B------:R-:W-:Y:S05]  /*3fb0*/  BSYNC B0 ;  /* 0x0000000000007941 */ /* 0x000fea0003800000 */
.L_x_18714:
[----:B------:R0:W-:Y:S01]  /*3fc0*/  STG.E.U8 desc[UR36][R16.64], R8 ;  /* 0x0000000810007986 */ /* 0x0001e2000c101124 */
[----:B------:R-:W-:Y:S05]  /*3fd0*/  BRA `(.L_x_18691) ;  /* 0x0000000000b07947 */ /* 0x000fea0003800000 */
.L_x_18708:
        /* <DEDUP_REMOVED lines=22> */
.L_x_18690:
        /* <DEDUP_REMOVED lines=16> */
.L_x_18719:
[----:B------:R-:W-:Y:S05]  /*4240*/  BRA `(.L_x_18691) ;  /* 0x0000000000147947 */ /* 0x000fea0003800000 */
.L_x_18718:
[----:B------:R-:W-:-:S04]  /*4250*/  PRMT R2, R5, 0x9910, RZ ;  /* 0x0000991005027816 */ /* 0x000fc800000000ff */
[----:B------:R-:W-:-:S05]  /*4260*/  SHF.R.S32.HI R3, RZ, 0x1f, R2 ;  /* 0x0000001fff037819 */ /* 0x000fca0000011402 */
[----:B------:R0:W-:Y:S01]  /*4270*/  STG.E.64 desc[UR36][R16.64], R2 ;  /* 0x0000000210007986 */ /* 0x0001e2000c101b24 */
[----:B------:R-:W-:Y:S05]  /*4280*/  BRA `(.L_x_18691) ;  /* 0x0000000000047947 */ /* 0x000fea0003800000 */
.L_x_18717:
[----:B------:R0:W-:Y:S02]  /*4290*/  STG.E desc[UR36][R16.64], R5 ;  /* 0x0000000510007986 */ /* 0x0001e4000c101924 */
.L_x_18691:
[----:B------:R-:W-:-:S04]  /*42a0*/  IMAD R18, R18, 0x200, R23 ;  /* 0x0000020012127824 */ /* 0x000fc800078e0217 */
[----:B------:R-:W-:-:S07]  /*42b0*/  VIADD R19, R18, 0x80 ;  /* 0x0000008012137836 */ /* 0x000fce0000000000 */
.L_x_18618:
[----:B------:R-:W-:Y:S05]  /*42c0*/  BSYNC B6 ;  /* 0x0000000000067941 */ /* 0x000fea0003800000 */
.L_x_18617:
        /* <DEDUP_REMOVED lines=358> */
.L_x_18722:
        /* <DEDUP_REMOVED lines=20> */
.L_x_18726:
[----:B------:R0:W5:Y:S01]  /*5a70*/  LDG.E.U8 R22, desc[UR36][R2.64] ;  /* 0x0000002402167981 */ /* 0x000162000c1e1100 */
[----:B------:R-:W-:Y:S05]  /*5a80*/  BRA `(.L_x_18728) ;  /* 0x0000000c00547947 */ /* 0x000fea0003800000 */
.L_x_18725:
        /* <DEDUP_REMOVED lines=8> */
.L_x_18730:
[----:B------:R0:W5:Y:S01]  /*5b10*/  LDG.E.U16 R22, desc[UR36][R2.64] ;  /* 0x0000002402167981 */ /* 0x000162000c1e1500 */
[----:B------:R-:W-:Y:S05]  /*5b20*/  BRA `(.L_x_18728) ;  /* 0x0000000c002c7947 */ /* 0x000fea0003800000 */
.L_x_18729:
[----:B------:R0:W5:Y:S01]  /*5b30*/  LDG.E.U16 R22, desc[UR36][R2.64] ;  /* 0x0000002402167981 */ /* 0x000162000c1e1500 */
[----:B------:R-:W-:Y:S05]  /*5b40*/  BRA `(.L_x_18728) ;  /* 0x0000000c00247947 */ /* 0x000fea0003800000 */
.L_x_18724:
        /* <DEDUP_REMOVED lines=9> */
.L_x_18732:
[----:B------:R-:W2:Y:S02]  /*5be0*/  LDG.E.U16 R0, desc[UR36][R2.64] ;  /* 0x0000002402007981 */ /* 0x000ea4000c1e1500 */
[----:B--2---:R-:W-:-:S06]  /*5bf0*/  HADD2.F32 R0, -RZ, R0.H0_H0 ;  /* 0x20000000ff007230 */ /* 0x004fcc0000004100 */
[----:B------:R-:W0:Y:S02]  /*5c00*/  F2I.FTZ.TRUNC.NTZ R0, R0 ;  /* 0x0000000000007305 */ /* 0x000e24000021f100 */
[----:B0-----:R-:W-:Y:S01]  /*5c10*/  PRMT R22, R0, 0x7610, R22 ;  /* 0x0000761000167816 */ /* 0x001fe20000000016 */
[----:B------:R-:W-:Y:S06]  /*5c20*/  BRA `(.L_x_18728) ;  /* 0x0000000800ec7947 */ /* 0x000fec0003800000 */
.L_x_18731:
        /* <DEDUP_REMOVED lines=9> */
.L_x_18734:
[----:B------:R-:W2:Y:S02]  /*5cc0*/  LDG.E.U16 R2, desc[UR36][R2.64] ;  /* 0x0000002402027981 */ /* 0x000ea4000c1e1500 */
[----:B--2---:R-:W-:-:S06]  /*5cd0*/  HADD2.F32 R0, -RZ, R2.H0_H0 ;  /* 0x20000002ff007230 */ /* 0x004fcc0000004100 */
[----:B------:R-:W0:Y:S02]  /*5ce0*/  F2I.FTZ.TRUNC.NTZ R0, R0 ;  /* 0x0000000000007305 */ /* 0x000e24000021f100 */
[----:B0-----:R-:W-:Y:S01]  /*5cf0*/  PRMT R22, R0, 0x7610, R22 ;  /* 0x0000761000167816 */ /* 0x001fe20000000016 */
[----:B------:R-:W-:Y:S06]  /*5d00*/  BRA `(.L_x_18728) ;  /* 0x0000000800b47947 */ /* 0x000fec0003800000 */
.L_x_18733:
[----:B------:R-:W2:Y:S02]  /*5d10*/  LDG.E.64 R2, desc[UR36][R2.64] ;  /* 0x0000002402027981 */ /* 0x000ea4000c1e1b00 */
[----:B--2---:R0:W1:Y:S01]  /*5d20*/  F2I.F64.TRUNC R22, R2 ;  /* 0x0000000200167311 */ /* 0x004062000030d100 */
[----:B------:R-:W-:Y:S05]  /*5d30*/  BRA `(.L_x_18728) ;  /* 0x0000000800a87947 */ /* 0x000fea0003800000 */
.L_x_18723:
        /* <DEDUP_REMOVED lines=12> */
.L_x_18737:
[----:B------:R-:W2:Y:S02]  /*5e00*/  LDG.E.64 R2, desc[UR36][R2.64] ;  /* 0x0000002402027981 */ /* 0x000ea4000c1e1b00 */
[----:B--2---:R0:W1:Y:S01]  /*5e10*/  F2I.F64.TRUNC R22, R2 ;  /* 0x0000000200167311 */ /* 0x004062000030d100 */
[----:B------:R-:W-:Y:S05]  /*5e20*/  BRA `(.L_x_18728) ;  /* 0x00000008006c7947 */ /* 0x000fea0003800000 */
.L_x_18736:
        /* <DEDUP_REMOVED lines=28> */
.L_x_18739:
        /* <DEDUP_REMOVED lines=15> */
.L_x_18738:
[----:B------:R-:W2:Y:S02]  /*60e0*/  LDG.E.U16 R0, desc[UR36][R2.64] ;  /* 0x0000002402007981 */ /* 0x000ea4000c1e1500 */
[----:B--2---:R-:W-:-:S06]  /*60f0*/  IMAD.U32 R0, R0, 0x10000, RZ ;  /* 0x0001000000007824 */ /* 0x004fcc00078e00ff */
[----:B------:R-:W0:Y:S02]  /*6100*/  F2I.FTZ.TRUNC.NTZ R0, R0 ;  /* 0x0000000000007305 */ /* 0x000e24000021f100 */
[----:B0-----:R-:W-:Y:S01]  /*6110*/  PRMT R22, R0, 0x7610, R22 ;  /* 0x0000761000167816 */ /* 0x001fe20000000016 */
[----:B------:R-:W-:Y:S06]  /*6120*/  BRA `(.L_x_18728) ;  /* 0x0000000400ac7947 */ /* 0x000fec0003800000 */
.L_x_18735:
        /* <DEDUP_REMOVED lines=10> */
.L_x_18742:
        /* <DEDUP_REMOVED lines=21> */
.L_x_18746:
[----:B------:R-:W-:Y:S05]  /*6320*/  BSYNC B1 ;  /* 0x0000000000017941 */ /* 0x000fea0003800000 */
.L_x_18745:
[----:B------:R-:W-:Y:S01]  /*6330*/  LEA R3, R0, 0x3b800000, 0x17 ;  /* 0x3b80000000037811 */ /* 0x000fe200078eb8ff */
[----:B------:R-:W-:-:S05]  /*6340*/  IMAD.SHL.U32 R0, R2, 0x100000, RZ ;  /* 0x0010000002007824 */ /* 0x000fca00078e00ff */
[----:B------:R-:W-:-:S07]  /*6350*/  LOP3.LUT R0, R3, R0, R4, 0xfe, !PT ;  /* 0x0000000003007212 */ /* 0x000fce00078efe04 */
.L_x_18744:
[----:B------:R-:W-:Y:S05]  /*6360*/  BSYNC B0 ;  /* 0x0000000000007941 */ /* 0x000fea0003800000 */
.L_x_18743:
[----:B------:R-:W0:Y:S02]  /*6370*/  F2I.FTZ.TRUNC.NTZ R0, R0 ;  /* 0x0000000000007305 */ /* 0x000e24000021f100 */
[----:B0-----:R-:W-:Y:S01]  /*6380*/  PRMT R22, R0, 0x7610, R22 ;  /* 0x0000761000167816 */ /* 0x001fe20000000016 */
[----:B------:R-:W-:Y:S06]  /*6390*/  BRA `(.L_x_18728) ;  /* 0x0000000400107947 */ /* 0x000fec0003800000 */
.L_x_18741:
        /* <DEDUP_REMOVED lines=21> */
.L_x_18750:
[----:B------:R-:W-:Y:S05]  /*64f0*/  BSYNC B1 ;  /* 0x0000000000017941 */ /* 0x000fea0003800000 */
.L_x_18749:
[----:B------:R-:W-:Y:S01]  /*6500*/  LEA R3, R0, 0x37800000, 0x17 ;  /* 0x3780000000037811 */ /* 0x000fe200078eb8ff */
[----:B------:R-:W-:-:S05]  /*6510*/  IMAD.SHL.U32 R0, R2, 0x200000, RZ ;  /* 0x0020000002007824 */ /* 0x000fca00078e00ff */
[----:B------:R-:W-:-:S07]  /*6520*/  LOP3.LUT R0, R3, R0, R4, 0xfe, !PT ;  /* 0x0000000003007212 */ /* 0x000fce00078efe04 */
.L_x_18748:
[----:B------:R-:W-:Y:S05]  /*6530*/  BSYNC B0 ;  /* 0x0000000000007941 */ /* 0x000fea0003800000 */
.L_x_18747:
[----:B------:R-:W0:Y:S02]  /*6540*/  F2I.FTZ.TRUNC.NTZ R0, R0 ;  /* 0x0000000000007305 */ /* 0x000e24000021f100 */
[----:B0-----:R-:W-:Y:S01]  /*6550*/  PRMT R22, R0, 0x7610, R22 ;  /* 0x0000761000167816 */ /* 0x001fe20000000016 */
[----:B------:R-:W-:Y:S06]  /*6560*/  BRA `(.L_x_18728) ;  /* 0x00000000009c7947 */ /* 0x000fec0003800000 */
.L_x_18740:
        /* <DEDUP_REMOVED lines=14> */
.L_x_18754:
[----:B------:R-:W-:Y:S05]  /*6650*/  BSYNC B0 ;  /* 0x0000000000007941 */ /* 0x000fea0003800000 */
.L_x_18753:
[----:B------:R-:W0:Y:S02]  /*6660*/  F2I.FTZ.TRUNC.NTZ R0, R0 ;  /* 0x0000000000007305 */ /* 0x000e24000021f100 */
[----:B0-----:R-:W-:Y:S01]  /*6670*/  PRMT R22, R0, 0x7610, R22 ;  /* 0x0000761000167816 */ /* 0x001fe20000000016 */
[----:B------:R-:W-:Y:S06]  /*6680*/  BRA `(.L_x_18728) ;  /* 0x0000000000547947 */ /* 0x000fec0003800000 */
.L_x_18727:
        /* <DEDUP_REMOVED lines=16> */
.L_x_18755:
[----:B------:R-:W-:Y:S01]  /*6790*/  PRMT R22, RZ, 0x7610, R22 ;  /* 0x00007610ff167816 */ /* 0x000fe20000000016 */
[----:B------:R-:W-:Y:S06]  /*67a0*/  BRA `(.L_x_18728) ;  /* 0x00000000000c7947 */ /* 0x000fec0003800000 */
.L_x_18752:
[----:B------:R3:W5:Y:S01]  /*67b0*/  LDG.E.U16 R22, desc[UR36][R2.64] ;  /* 0x0000002402167981 */ /* 0x000762000c1e1500 */
[----:B------:R-:W-:Y:S05]  /*67c0*/  BRA `(.L_x_18728) ;  /* 0x0000000000047947 */ /* 0x000fea0003800000 */
.L_x_18751:
[----:B------:R4:W5:Y:S02]  /*67d0*/  LDG.E.U16 R22, desc[UR36][R2.64] ;  /* 0x0000002402167981 */ /* 0x000964000c1e1500 */
.L_x_18728:
[----:B------:R-:W1:Y:S01]  /*67e0*/  LDC.U8 R4, c[0x0][0x493] ;  /* 0x000124c0ff047b82 */ /* 0x000e620000000000 */
[----:B------:R-:W-:Y:S02]  /*67f0*/  ULDC.64 UR4, c[0x0][0x488] ;  /* 0x0001220000047ab9 */ /* 0x000fe40000000a00 */
        /* <DEDUP_REMOVED lines=15> */
.L_x_18759:
[----:B------:R4:W5:Y:S01]  /*68f0*/  LDG.E.U8 R0, desc[UR36][R2.64] ;  /* 0x0000002402007981 */ /* 0x000962000c1e1100 */
[----:B------:R-:W-:Y:S05]  /*6900*/  BRA `(.L_x_18761) ;  /* 0x0000000c00547947 */ /* 0x000fea0003800000 */
.L_x_18758:
        /* <DEDUP_REMOVED lines=8> */
.L_x_18763:
[----:B------:R2:W5:Y:S01]  /*6990*/  LDG.E.U16 R0, desc[UR36][R2.64] ;  /* 0x0000002402007981 */ /* 0x000562000c1e1500 */
[----:B------:R-:W-:Y:S05]  /*69a0*/  BRA `(.L_x_18761) ;  /* 0x0000000c002c7947 */ /* 0x000fea0003800000 */
.L_x_18762:
[----:B------:R0:W5:Y:S01]  /*69b0*/  LDG.E.U16 R0, desc[UR36][R2.64] ;  /* 0x0000002402007981 */ /* 0x000162000c1e1500 */
[----:B------:R-:W-:Y:S05]  /*69c0*/  BRA `(.L_x_18761) ;  /* 0x0000000c00247947 */ /* 0x000fea0003800000 */
.L_x_18757:
        /* <DEDUP_REMOVED lines=9> */
.L_x_18765:
[----:B------:R-:W2:Y:S02]  /*6a60*/  LDG.E.U16 R4, desc[UR36][R2.64] ;  /* 0x0000002402047981 */ /* 0x000ea4000c1e1500 */
[----:B--2---:R-:W-:-:S06]  /*6a70*/  HADD2.F32 R4, -RZ, R4.H0_H0 ;  /* 0x20000004ff047230 */ /* 0x004fcc0000004100 */
[----:B------:R-:W0:Y:S02]  /*6a80*/  F2I.FTZ.TRUNC.NTZ R4, R4 ;  /* 0x0000000400047305 */ /* 0x000e24000021f100 */
[----:B0-----:R-:W-:Y:S01]  /*6a90*/  PRMT R0, R4, 0x7610, R0 ;  /* 0x0000761004007816 */ /* 0x001fe20000000000 */
[----:B------:R-:W-:Y:S06]  /*6aa0*/  BRA `(.L_x_18761) ;  /* 0x0000000800ec7947 */ /* 0x000fec0003800000 */
.L_x_18764:
        /* <DEDUP_REMOVED lines=9> */
.L_x_18767:
[----:B------:R-:W2:Y:S02]  /*6b40*/  LDG.E.U16 R2, desc[UR36][R2.64] ;  /* 0x0000002402027981 */ /* 0x000ea4000c1e1500 */
[----:B--2---:R-:W-:-:S06]  /*6b50*/  HADD2.F32 R4, -RZ, R2.H0_H0 ;  /* 0x20000002ff047230 */ /* 0x004fcc0000004100 */
[----:B------:R-:W0:Y:S02]  /*6b60*/  F2I.FTZ.TRUNC.NTZ R4, R4 ;  /* 0x0000000400047305 */ /* 0x000e24000021f100 */
[----:B0-----:R-:W-:Y:S01]  /*6b70*/  PRMT R0, R4, 0x7610, R0 ;  /* 0x0000761004007816 */ /* 0x001fe20000000000 */
[----:B------:R-:W-:Y:S06]  /*6b80*/  BRA `(.L_x_18761) ;  /* 0x0000000800b47947 */ /* 0x000fec0003800000 */
.L_x_18766:
[----:B------:R-:W2:Y:S02]  /*6b90*/  LDG.E.64 R2, desc[UR36][R2.64] ;  /* 0x0000002402027981 */ /* 0x000ea4000c1e1b00 */
[----:B--2---:R0:W1:Y:S01]  /*6ba0*/  F2I.F64.TRUNC R0, R2 ;  /* 0x0000000200007311 */ /* 0x004062000030d100 */
[----:B------:R-:W-:Y:S05]  /*6bb0*/  BRA `(.L_x_18761) ;  /* 0x0000000800a87947 */ /* 0x000fea0003800000 */
.L_x_18756:
        /* <DEDUP_REMOVED lines=12> */
.L_x_18770:
[----:B------:R-:W2:Y:S02]  /*6c80*/  LDG.E.64 R2, desc[UR36][R2.64] ;  /* 0x0000002402027981 */ /* 0x000ea4000c1e1b00 */
[----:B--2---:R0:W1:Y:S01]  /*6c90*/  F2I.F64.TRUNC R0, R2 ;  /* 0x0000000200007311 */ /* 0x004062000030d100 */
[----:B------:R-:W-:Y:S05]  /*6ca0*/  BRA `(.L_x_18761) ;  /* 0x00000008006c7947 */ /* 0x000fea0003800000 */
.L_x_18769:
        /* <DEDUP_REMOVED lines=28> */
.L_x_18772:
        /* <DEDUP_REMOVED lines=15> */
.L_x_18771:
[----:B------:R-:W2:Y:S02]  /*6f60*/  LDG.E.U16 R4, desc[UR36][R2.64] ;  /* 0x0000002402047981 */ /* 0x000ea4000c1e1500 */
[----:B--2---:R-:W-:-:S06]  /*6f70*/  IMAD.U32 R4, R4, 0x10000, RZ ;  /* 0x0001000004047824 */ /* 0x004fcc00078e00ff */
[----:B------:R-:W0:Y:S02]  /*6f80*/  F2I.FTZ.TRUNC.NTZ R4, R4 ;  /* 0x0000000400047305 */ /* 0x000e24000021f100 */
[----:B0-----:R-:W-:Y:S01]  /*6f90*/  PRMT R0, R4, 0x7610, R0 ;  /* 0x0000761004007816 */ /* 0x001fe20000000000 */
[----:B------:R-:W-:Y:S06]  /*6fa0*/  BRA `(.L_x_18761) ;  /* 0x0000000400ac7947 */ /* 0x000fec0003800000 */
.L_x_18768:
        /* <DEDUP_REMOVED lines=10> */
.L_x_18775:
        /* <DEDUP_REMOVED lines=21> */
.L_x_18779:
[----:B------:R-:W-:Y:S05]  /*71a0*/  BSYNC B1 ;  /* 0x0000000000017941 */ /* 0x000fea0003800000 */
.L_x_18778:
[----:B------:R-:W-:Y:S01]  /*71b0*/  IMAD.SHL.U32 R2, R2, 0x100000, RZ ;  /* 0x0010000002027824 */ /* 0x000fe200078e00ff */
[----:B------:R-:W-:-:S04]  /*71c0*/  LEA R3, R0, 0x3b800000, 0x17 ;  /* 0x3b80000000037811 */ /* 0x000fc800078eb8ff */
[----:B------:R-:W-:-:S07]  /*71d0*/  LOP3.LUT R4, R3, R2, R4, 0xfe, !PT ;  /* 0x0000000203047212 */ /* 0x000fce00078efe04 */
.L_x_18777:
[----:B------:R-:W-:Y:S05]  /*71e0*/  BSYNC B0 ;  /* 0x0000000000007941 */ /* 0x000fea0003800000 */
.L_x_18776:
[----:B------:R-:W0:Y:S02]  /*71f0*/  F2I.FTZ.TRUNC.NTZ R4, R4 ;  /* 0x0000000400047305 */ /* 0x000e24000021f100 */
[----:B0-----:R-:W-:Y:S01]  /*7200*/  PRMT R0, R4, 0x7610, R0 ;  /* 0x0000761004007816 */ /* 0x001fe20000000000 */
[----:B------:R-:W-:Y:S06]  /*7210*/  BRA `(.L_x_18761) ;  /* 0x0000000400107947 */ /* 0x000fec0003800000 */
.L_x_18774:
        /* <DEDUP_REMOVED lines=21> */
.L_x_18783:
[----:B------:R-:W-:Y:S05]  /*7370*/  BSYNC B1 ;  /* 0x0000000000017941 */ /* 0x000fea0003800000 */
.L_x_18782:
[----:B------:R-:W-:Y:S01]  /*7380*/  IMAD.SHL.U32 R2, R2, 0x200000, RZ ;  /* 0x0020000002027824 */ /* 0x000fe200078e00ff */
[----:B------:R-:W-:-:S04]  /*7390*/  LEA R3, R0, 0x37800000, 0x17 ;  /* 0x3780000000037811 */ /* 0x000fc800078eb8ff */
[----:B------:R-:W-:-:S07]  /*73a0*/  LOP3.LUT R4, R3, R2, R4, 0xfe, !PT ;  /* 0x0000000203047212 */ /* 0x000fce00078efe04 */
.L_x_18781:
[----:B------:R-:W-:Y:S05]  /*73b0*/  BSYNC B0 ;  /* 0x0000000000007941 */ /* 0x000fea0003800000 */
.L_x_18780:
[----:B------:R-:W0:Y:S02]  /*73c0*/  F2I.FTZ.TRUNC.NTZ R4, R4 ;  /* 0x0000000400047305 */ /* 0x000e24000021f100 */
[----:B0-----:R-:W-:Y:S01]  /*73d0*/  PRMT R0, R4, 0x7610, R0 ;  /* 0x0000761004007816 */ /* 0x001fe20000000000 */
[----:B------:R-:W-:Y:S06]  /*73e0*/  BRA `(.L_x_18761) ;  /* 0x00000000009c7947 */ /* 0x000fec0003800000 */
.L_x_18773:
        /* <DEDUP_REMOVED lines=14> */
.L_x_18787:
[----:B------:R-:W-:Y:S05]  /*74d0*/  BSYNC B0 ;  /* 0x0000000000007941 */ /* 0x000fea0003800000 */
.L_x_18786:
[----:B------:R-:W0:Y:S02]  /*74e0*/  F2I.FTZ.TRUNC.NTZ R4, R4 ;  /* 0x0000000400047305 */ /* 0x000e24000021f100 */
[----:B0-----:R-:W-:Y:S01]  /*74f0*/  PRMT R0, R4, 0x7610, R0 ;  /* 0x0000761004007816 */ /* 0x001fe20000000000 */
[----:B------:R-:W-:Y:S06]  /*7500*/  BRA `(.L_x_18761) ;  /* 0x0000000000547947 */ /* 0x000fec0003800000 */
.L_x_18760:
        /* <DEDUP_REMOVED lines=16> */
.L_x_18788:
[----:B------:R-:W-:Y:S01]  /*7610*/  PRMT R0, RZ, 0x7610, R0 ;  /* 0x00007610ff007816 */ /* 0x000fe20000000000 */
[----:B------:R-:W-:Y:S06]  /*7620*/  BRA `(.L_x_18761) ;  /* 0x00000000000c7947 */ /* 0x000fec0003800000 */
.L_x_18785:
[----:B------:R0:W5:Y:S01]  /*7630*/  LDG.E.U16 R0, desc[UR36][R2.64] ;  /* 0x0000002402007981 */ /* 0x000162000c1e1500 */
[----:B------:R-:W-:Y:S05]  /*7640*/  BRA `(.L_x_18761) ;  /* 0x0000000000047947 */ /* 0x000fea0003800000 */
.L_x_18784:
[----:B------:R0:W5:Y:S02]  /*7650*/  LDG.E.U16 R0, desc[UR36][R2.64] ;  /* 0x0000002402007981 */ /* 0x000164000c1e1500 */
.L_x_18761:
        /* <DEDUP_REMOVED lines=17> */
.L_x_18792:
[----:B------:R0:W-:Y:S01]  /*7770*/  STG.E.U8 desc[UR36][R16.64], R5 ;  /* 0x0000000510007986 */ /* 0x0001e2000c101124 */
[----:B------:R-:W-:Y:S05]  /*7780*/  BRA `(.L_x_18794) ;  /* 0x0000000c005c7947 */ /* 0x000fea0003800000 */
.L_x_18791:
        /* <DEDUP_REMOVED lines=10> */
.L_x_18796:
[----:B------:R3:W-:Y:S01]  /*7830*/  STG.E desc[UR36][R16.64], R5 ;  /* 0x0000000510007986 */ /* 0x0007e2000c101924 */
[----:B------:R-:W-:Y:S05]  /*7840*/  BRA `(.L_x_18794) ;  /* 0x0000000c002c7947 */ /* 0x000fea0003800000 */
.L_x_18795:
[----:B------:R2:W-:Y:S01]  /*7850*/  STG.E.U16 desc[UR36][R16.64], R5 ;  /* 0x0000000510007986 */ /* 0x0005e2000c101524 */
[----:B------:R-:W-:Y:S05]  /*7860*/  BRA `(.L_x_18794) ;  /* 0x0000000c00247947 */ /* 0x000fea0003800000 */
.L_x_18790:
        /* <DEDUP_REMOVED lines=9> */
.L_x_18798:
[----:B------:R-:W0:Y:S02]  /*7900*/  I2F.S16 R0, R5 ;  /* 0x0000000500007306 */ /* 0x000e240000101400 */
[----:B0-----:R-:W-:-:S05]  /*7910*/  F2FP.F16.F32.PACK_AB R0, RZ, R0 ;  /* 0x00000000ff00723e */ /* 0x001fca00000000ff */
[----:B------:R0:W-:Y:S01]  /*7920*/  STG.E.U16 desc[UR36][R16.64], R0 ;  /* 0x0000000010007986 */ /* 0x0001e2000c101524 */
[----:B------:R-:W-:Y:S05]  /*7930*/  BRA `(.L_x_18794) ;  /* 0x0000000800f07947 */ /* 0x000fea0003800000 */
.L_x_18797:
        /* <DEDUP_REMOVED lines=10> */
.L_x_18800:
[----:B------:R-:W0:Y:S02]  /*79e0*/  I2F.S16 R5, R5 ;  /* 0x0000000500057306 */ /* 0x000e240000101400 */
[----:B0-----:R-:W-:-:S04]  /*79f0*/  F2FP.F16.F32.PACK_AB R3, RZ, R5 ;  /* 0x00000005ff03723e */ /* 0x001fc800000000ff */
[----:B------:R-:W-:-:S05]  /*7a00*/  PRMT R3, R3, 0x5410, RZ ;  /* 0x0000541003037816 */ /* 0x000fca00000000ff */
[----:B------:R0:W-:Y:S01]  /*7a10*/  STG.E desc[UR36][R16.64], R3 ;  /* 0x0000000310007986 */ /* 0x0001e2000c101924 */
[----:B------:R-:W-:Y:S05]  /*7a20*/  BRA `(.L_x_18794) ;  /* 0x0000000800b47947 */ /* 0x000fea0003800000 */
.L_x_18799:
[----:B------:R-:W0:Y:S02]  /*7a30*/  I2F.F64.S16 R2, R5 ;  /* 0x0000000500027312 */ /* 0x000e240000101c00 */
[----:B0-----:R0:W-:Y:S01]  /*7a40*/  STG.E.64 desc[UR36][R16.64], R2 ;  /* 0x0000000210007986 */ /* 0x0011e2000c101b24 */
[----:B------:R-:W-:Y:S05]  /*7a50*/  BRA `(.L_x_18794) ;  /* 0x0000000800a87947 */ /* 0x000fea0003800000 */
.L_x_18789:
        /* <DEDUP_REMOVED lines=13> */
.L_x_18803:
[----:B------:R-:W0:Y:S01]  /*7b30*/  I2F.F64.S16 R4, R5 ;  /* 0x0000000500047312 */ /* 0x000e220000101c00 */
[----:B------:R-:W-:-:S05]  /*7b40*/  CS2R R6, SRZ ;  /* 0x0000000000067805 */ /* 0x000fca000001ff00 */
[----:B0-----:R0:W-:Y:S01]  /*7b50*/  STG.E.128 desc[UR36][R16.64], R4 ;  /* 0x0000000410007986 */ /* 0x0011e2000c101d24 */
[----:B------:R-:W-:Y:S05]  /*7b60*/  BRA `(.L_x_18794) ;  /* 0x0000000800647947 */ /* 0x000fea0003800000 */
.L_x_18802:
        /* <DEDUP_REMOVED lines=21> */
.L_x_18807:
[----:B------:R-:W-:Y:S05]  /*7cc0*/  BSYNC B0 ;  /* 0x0000000000007941 */ /* 0x000fea0003800000 */
.L_x_18806:
[----:B------:R-:W-:-:S05]  /*7cd0*/  LOP3.LUT R3, R0, R3, RZ, 0xfc, !PT ;  /* 0x0000000300037212 */ /* 0x000fca00078efcff */
[----:B------:R0:W-:Y:S01]  /*7ce0*/  STG.E.U8 desc[UR36][R16.64], R3 ;  /* 0x0000000310007986 */ /* 0x0001e2000c101124 */
[----:B------:R-:W-:Y:S05]  /*7cf0*/  BRA `(.L_x_18794) ;  /* 0x0000000800007947 */ /* 0x000fea0003800000 */
.L_x_18805:
        /* <DEDUP_REMOVED lines=13> */
.L_x_18809:
[----:B------:R-:W-:Y:S01]  /*7dd0*/  IMAD.MOV.U32 R0, RZ, RZ, 0x7f ;  /* 0x0000007fff007424 */ /* 0x000fe200078e00ff */
[----:B------:R-:W-:-:S04]  /*7de0*/  ISETP.GT.U32.AND P0, PT, R2, 0x7f800000, PT ;  /* 0x7f8000000200780c */ /* 0x000fc80003f04070 */
[----:B------:R-:W-:-:S09]  /*7df0*/  SEL R0, R0, 0x7c, P0 ;  /* 0x0000007c00007807 */ /* 0x000fd20000000000 */
.L_x_18810:
[----:B------:R-:W-:Y:S05]  /*7e00*/  BSYNC B0 ;  /* 0x0000000000007941 */ /* 0x000fea0003800000 */
.L_x_18808:
[----:B------:R-:W-:-:S04]  /*7e10*/  LOP3.LUT R2, R5, 0x80000000, RZ, 0xc0, !PT ;  /* 0x8000000005027812 */ /* 0x000fc800078ec0ff */
[----:B------:R-:W-:-:S04]  /*7e20*/  SHF.R.U32.HI R3, RZ, 0x18, R2 ;  /* 0x00000018ff037819 */ /* 0x000fc80000011602 */
[----:B------:R-:W-:-:S05]  /*7e30*/  LOP3.LUT R3, R0, R3, RZ, 0xfc, !PT ;  /* 0x0000000300037212 */ /* 0x000fca00078efcff */
[----:B------:R0:W-:Y:S01]  /*7e40*/  STG.E.U8 desc[UR36][R16.64], R3 ;  /* 0x0000000310007986 */ /* 0x0001e2000c101124 */
[----:B------:R-:W-:Y:S05]  /*7e50*/  BRA `(.L_x_18794) ;  /* 0x0000000400a87947 */ /* 0x000fea0003800000 */
.L_x_18804:
[----:B------:R-:W0:Y:S02]  /*7e60*/  I2F.S16 R0, R5 ;  /* 0x0000000500007306 */ /* 0x000e240000101400 */
[----:B0-----:R-:W-:-:S05]  /*7e70*/  F2FP.BF16.F32.PACK_AB R0, RZ, R0 ;  /* 0x00000000ff00723e */ /* 0x001fca00000010ff */
[----:B------:R0:W-:Y:S01]  /*7e80*/  STG.E.U16 desc[UR36][R16.64], R0 ;  /* 0x0000000010007986 */ /* 0x0001e2000c101524 */
[----:B------:R-:W-:Y:S05]  /*7e90*/  BRA `(.L_x_18794) ;  /* 0x0000000400987947 */ /* 0x000fea0003800000 */
.L_x_18801:
        /* <DEDUP_REMOVED lines=10> */
.L_x_18813:
        /* <DEDUP_REMOVED lines=17> */
.L_x_18816:
[----:B------:R-:W-:-:S04]  /*8050*/  LOP3.LUT R2, R5, 0x80000000, RZ, 0xc0, !PT ;  /* 0x8000000005027812 */ /* 0x000fc800078ec0ff */
[----:B------:R-:W-:-:S04]  /*8060*/  SHF.R.U32.HI R3, RZ, 0x18, R2 ;  /* 0x00000018ff037819 */ /* 0x000fc80000011602 */
[----:B------:R-:W-:-:S04]  /*8070*/  LOP3.LUT R0, R0, R3, RZ, 0xfc, !PT ;  /* 0x0000000300007212 */ /* 0x000fc800078efcff */
[----:B------:R-:W-:-:S07]  /*8080*/  PRMT R8, R0, 0x7610, R8 ;  /* 0x0000761000087816 */ /* 0x000fce0000000008 */
.L_x_18815:
[----:B------:R-:W-:Y:S05]  /*8090*/  BSYNC B0 ;  /* 0x0000000000007941 */ /* 0x000fea0003800000 */
.L_x_18814:
[----:B------:R0:W-:Y:S01]  /*80a0*/  STG.E.U8 desc[UR36][R16.64], R8 ;  /* 0x0000000810007986 */ /* 0x0001e2000c101124 */
[----:B------:R-:W-:Y:S05]  /*80b0*/  BRA `(.L_x_18794) ;  /* 0x0000000400107947 */ /* 0x000fea0003800000 */
.L_x_18812:
        /* <DEDUP_REMOVED lines=17> */
.L_x_18819:
[----:B------:R-:W-:-:S04]  /*81d0*/  LOP3.LUT R2, R5, 0x80000000, RZ, 0xc0, !PT ;  /* 0x8000000005027812 */ /* 0x000fc800078ec0ff */
[----:B------:R-:W-:-:S04]  /*81e0*/  SHF.R.U32.HI R3, RZ, 0x18, R2 ;  /* 0x00000018ff037819 */ /* 0x000fc80000011602 */
[----:B------:R-:W-:-:S04]  /*81f0*/  LOP3.LUT R0, R0, R3, RZ, 0xfc, !PT ;  /* 0x0000000300007212 */ /* 0x000fc800078efcff */
[----:B------:R-:W-:-:S07]  /*8200*/  PRMT R8, R0, 0x7610, R8 ;  /* 0x0000761000087816 */ /* 0x000fce0000000008 */
.L_x_18818:
[----:B------:R-:W-:Y:S05]  /*8210*/  BSYNC B0 ;  /* 0x0000000000007941 */ /* 0x000fea0003800000 */
.L_x_18817:
[----:B------:R0:W-:Y:S01]  /*8220*/  STG.E.U8 desc[UR36][R16.64], R8 ;  /* 0x0000000810007986 */ /* 0x0001e2000c101124 */
[----:B------:R-:W-:Y:S05]  /*8230*/  BRA `(.L_x_18794) ;  /* 0x0000000000b07947 */ /* 0x000fea0003800000 */
.L_x_18811:
        /* <DEDUP_REMOVED lines=22> */
.L_x_18793:
        /* <DEDUP_REMOVED lines=16> */
.L_x_18822:
[----:B------:R-:W-:Y:S05]  /*84a0*/  BRA `(.L_x_18794) ;  /* 0x0000000000147947 */ /* 0x000fea0003800000 */
.L_x_18821:
[----:B------:R-:W-:-:S04]  /*84b0*/  PRMT R2, R5, 0x9910, RZ ;  /* 0x0000991005027816 */ /* 0x000fc800000000ff */
[----:B------:R-:W-:-:S05]  /*84c0*/  SHF.R.S32.HI R3, RZ, 0x1f, R2 ;  /* 0x0000001fff037819 */ /* 0x000fca0000011402 */
[----:B------:R0:W-:Y:S01]  /*84d0*/  STG.E.64 desc[UR36][R16.64], R2 ;  /* 0x0000000210007986 */ /* 0x0001e2000c101b24 */
[----:B------:R-:W-:Y:S05]  /*84e0*/  BRA `(.L_x_18794) ;  /* 0x0000000000047947 */ /* 0x000fea0003800000 */
.L_x_18820:
[----:B------:R0:W-:Y:S02]  /*84f0*/  STG.E desc[UR36][R16.64], R5 ;  /* 0x0000000510007986 */ /* 0x0001e4000c101924 */
.L_x_18794:
[----:B------:R-:W-:-:S07]  /*8500*/  VIADD R19, R19, 0x80 ;  /* 0x0000008013137836 */ /* 0x000fce0000000000 */
.L_x_18721:
[----:B------:R-:W-:Y:S05]  /*8510*/  BSYNC B6 ;  /* 0x0000000000067941 */ /* 0x000fea0003800000 */
.L_x_18720:
        /* <DEDUP_REMOVED lines=358> */
.L_x_18825:
        /* <DEDUP_REMOVED lines=20> */
.L_x_18829:
[----:B------:R0:W5:Y:S01]  /*9cc0*/  LDG.E.U8 R22, desc[UR36][R2.64] ;  /* 0x0000002402167981 */ /* 0x000162000c1e1100 */
[----:B------:R-:W-:Y:S05]  /*9cd0*/  BRA `(.L_x_18831) ;  /* 0x0000000c00547947 */ /* 0x000fea0003800000 */
.L_x_18828:
        /* <DEDUP_REMOVED lines=8> */
.L_x_18833:
[----:B------:R0:W5:Y:S01]  /*9d60*/  LDG.E.U16 R22, desc[UR36][R2.64] ;  /* 0x0000002402167981 */ /* 0x000162000c1e1500 */
[----:B------:R-:W-:Y:S05]  /*9d70*/  BRA `(.L_x_18831) ;  /* 0x0000000c002c7947 */ /* 0x000fea0003800000 */
.L_x_18832:
[----:B------:R0:W5:Y:S01]  /*9d80*/  LDG.E.U16 R22, desc[UR36][R2.64] ;  /* 0x0000002402167981 */ /* 0x000162000c1e1500 */
[----:B------:R-:W-:Y:S05]  /*9d90*/  BRA `(.L_x_18831) ;  /* 0x0000000c00247947 */ /* 0x000fea0003800000 */
.L_x_18827:
        /* <DEDUP_REMOVED lines=9> */
.L_x_18835:
[----:B------:R-:W2:Y:S02]  /*9e30*/  LDG.E.U16 R0, desc[UR36][R2.64] ;  /* 0x0000002402007981 */ /* 0x000ea4000c1e1500 */
[----:B--2---:R-:W-:-:S06]  /*9e40*/  HADD2.F32 R0, -RZ, R0.H0_H0 ;  /* 0x20000000ff007230 */ /* 0x004fcc0000004100 */
[----:B------:R-:W0:Y:S02]  /*9e50*/  F2I.FTZ.TRUNC.NTZ R0, R0 ;  /* 0x0000000000007305 */ /* 0x000e24000021f100 */
[----:B0-----:R-:W-:Y:S01]  /*9e60*/  PRMT R22, R0, 0x7610, R22 ;  /* 0x0000761000167816 */ /* 0x001fe20000000016 */
[----:B------:R-:W-:Y:S06]  /*9e70*/  BRA `(.L_x_18831) ;  /* 0x0000000800ec7947 */ /* 0x000fec0003800000 */
.L_x_18834:
[----:B------:R-:W-:-:S13]  /*9e80*/  ISETP.NE.AND P0, PT, R4, 0x7, PT ;  /* 0x000000070400780c */ /* 0x000fda0003f05270 */
[----:B------:R-:W-:Y:S05]  /*9e90*/  @!P0 BRA `(.L_x_18836) ;  /* 0x0000000000308947 */ /* 0x000fea0003800000 */
[----:B------:R-:W-:-:S13]  /*9ea0*/  ISETP.NE.AND P0, PT, R4, 0x8, PT ;  /* 0x000000080400780c */ /* 0x000fda0003f05270 */
[----:B------:R-:W-:Y:S05]  /*9eb0*/  @!P0 BRA `(.L_x_18837) ;  /* 0x0000000000148947 */ /* 0x000fea0003800000 */
[----:B------:R-:W-:-:S13]  /*9ec0*/  ISETP.NE.AND P0, PT, R4, 0x9, PT ;  /* 0x000000090400780c */ /* 0x000fda0003f05270 */
[----:B------:R-:W-:Y:S05]  /*9ed0*/  @P0 BRA `(.L_x_18830) ;  /* 0x0000000800800947 */ /* 0x000fea0003800000 */
[----:B------:R-:W2:Y:S02]  /*9ee0*/  LDG.E R2, desc[UR36][R2.64] ;  /* 0x0000002402027981 */ /* 0x000ea4000c1e1900 */
[----:B--2---:R4:W0:Y:S01]  /*9ef0*/  F2I.FTZ.TRUNC.NTZ R22, R2 ;  /* 0x0000000200167305 */ /* 0x004822000021f100 */
[----:B------:R-:W-:Y:S05]  /*9f00*/  BRA `(.L_x_18831) ;  /* 0x0000000800c87947 */ /* 0x000fea0003800000 */
.L_x_18837:
[----:B------:R-:W2:Y:S02]  /*9f10*/  LDG.E.U16 R2, desc[UR36][R2.64] ;  /* 0x0000002402027981 */ /* 0x000ea4000c1e1500 */
[----:B--2---:R-:W-:-:S06]  /*9f20*/  HADD2.F32 R0, -RZ, R2.H0_H0 ;  /* 0x20000002ff007230 */ /* 0x004fcc0000004100 */
[----:B------:R-:W0:Y:S02]  /*9f30*/  F2I.FTZ.TRUNC.NTZ R0, R0 ;  /* 0x0000000000007305 */ /* 0x000e24000021f100 */
[----:B0-----:R-:W-:Y:S01]  /*9f40*/  PRMT R22, R0, 0x7610, R22 ;  /* 0x0000761000167816 */ /* 0x001fe20000000016 */
[----:B------:R-:W-:Y:S06]  /*9f50*/  BRA `(.L_x_18831) ;  /* 0x0000000800b47947 */ /* 0x000fec0003800000 */
.L_x_18836:
[----:B------:R-:W2:Y:S02]  /*9f60*/  LDG.E.64 R2, desc[UR36][R2.64] ;  /* 0x0000002402027981 */ /* 0x000ea4000c1e1b00 */
[----:B--2---:R2:W3:Y:S01]  /*9f70*/  F2I.F64.TRUNC R22, R2 ;  /* 0x0000000200167311 */ /* 0x0044e2000030d100 */
[----:B------:R-:W-:Y:S05]  /*9f80*/  BRA `(.L_x_18831) ;  /* 0x0000000800a87947 */ /* 0x000fea0003800000 */
.L_x_18826:
        /* <DEDUP_REMOVED lines=12> */
.L_x_18840:
[----:B------:R-:W2:Y:S02]  /*a050*/  LDG.E.64 R2, desc[UR36][R2.64] ;  /* 0x0000002402027981 */ /* 0x000ea4000c1e1b00 */
[----:B--2---:R0:W1:Y:S01]  /*a060*/  F2I.F64.TRUNC R22, R2 ;  /* 0x0000000200167311 */ /* 0x004062000030d100 */
[----:B------:R-:W-:Y:S05]  /*a070*/  BRA `(.L_x_18831) ;  /* 0x00000008006c7947 */ /* 0x000fea0003800000 */
.L_x_18839:
        /* <DEDUP_REMOVED lines=28> */
.L_x_18842:
        /* <DEDUP_REMOVED lines=15> */
.L_x_18841:
[----:B------:R-:W2:Y:S02]  /*a330*/  LDG.E.U16 R0, desc[UR36][R2.64] ;  /* 0x0000002402007981 */ /* 0x000ea4000c1e1500 */
[----:B--2---:R-:W-:-:S06]  /*a340*/  IMAD.U32 R0, R0, 0x10000, RZ ;  /* 0x0001000000007824 */ /* 0x004fcc00078e00ff */
[----:B------:R-:W0:Y:S02]  /*a350*/  F2I.FTZ.TRUNC.NTZ R0, R0 ;  /* 0x0000000000007305 */ /* 0x000e24000021f100 */
[----:B0-----:R-:W-:Y:S01]  /*a360*/  PRMT R22, R0, 0x7610, R22 ;  /* 0x0000761000167816 */ /* 0x001fe20000000016 */
[----:B------:R-:W-:Y:S06]  /*a370*/  BRA `(.L_x_18831) ;  /* 0x0000000400ac7947 */ /* 0x000fec0003800000 */
.L_x_18838:
        /* <DEDUP_REMOVED lines=10> */
.L_x_18845:
        /* <DEDUP_REMOVED lines=21> */
.L_x_18849:
[----:B------:R-:W-:Y:S05]  /*a570*/  BSYNC B1 ;  /* 0x0000000000017941 */ /* 0x000fea0003800000 */
.L_x_18848:
[----:B------:R-:W-:Y:S01]  /*a580*/  LEA R3, R0, 0x3b800000, 0x17 ;  /* 0x3b80000000037811 */ /* 0x000fe200078eb8ff */
[----:B------:R-:W-:-:S05]  /*a590*/  IMAD.SHL.U32 R0, R2, 0x100000, RZ ;  /* 0x0010000002007824 */ /* 0x000fca00078e00ff */
[----:B------:R-:W-:-:S07]  /*a5a0*/  LOP3.LUT R0, R3, R0, R4, 0xfe, !PT ;  /* 0x0000000003007212 */ /* 0x000fce00078efe04 */
.L_x_18847:
[----:B------:R-:W-:Y:S05]  /*a5b0*/  BSYNC B0 ;  /* 0x0000000000007941 */ /* 0x000fea0003800000 */
.L_x_18846:
[----:B------:R-:W0:Y:S02]  /*a5c0*/  F2I.FTZ.TRUNC.NTZ R0, R0 ;  /* 0x0000000000007305 */ /* 0x000e24000021f100 */
[----:B0-----:R-:W-:Y:S01]  /*a5d0*/  PRMT R22, R0, 0x7610, R22 ;  /* 0x0000761000167816 */ /* 0x001fe20000000016 */
[----:B------:R-:W-:Y:S06]  /*a5e0*/  BRA `(.L_x_18831) ;  /* 0x0000000400107947 */ /* 0x000fec0003800000 */
.L_x_18844:
        /* <DEDUP_REMOVED lines=21> */
.L_x_18853:
[----:B------:R-:W-:Y:S05]  /*a740*/  BSYNC B1 ;  /* 0x0000000000017941 */ /* 0x000fea0003800000 */
.L_x_18852:
[----:B------:R-:W-:Y:S01]  /*a750*/  LEA R3, R0, 0x37800000, 0x17 ;  /* 0x3780000000037811 */ /* 0x000fe200078eb8ff */
[----:B------:R-:W-:-:S05]  /*a760*/  IMAD.SHL.U32 R0, R2, 0x200000, RZ ;  /* 0x0020000002007824 */ /* 0x000fca00078e00ff */
[----:B------:R-:W-:-:S07]  /*a770*/  LOP3.LUT R0, R3, R0, R4, 0xfe, !PT ;  /* 0x0000000003007212 */ /* 0x000fce00078efe04 */
.L_x_18851:
[----:B------:R-:W-:Y:S05]  /*a780*/  BSYNC B0 ;  /* 0x0000000000007941 */ /* 0x000fea0003800000 */
.L_x_18850:
[----:B------:R-:W0:Y:S02]  /*a790*/  F2I.FTZ.TRUNC.NTZ R0, R0 ;  /* 0x0000000000007305 */ /* 0x000e24000021f100 */
[----:B0-----:R-:W-:Y:S01]  /*a7a0*/  PRMT R22, R0, 0x7610, R22 ;  /* 0x0000761000167816 */ /* 0x001fe20000000016 */
[----:B------:R-:W-:Y:S06]  /*a7b0*/  BRA `(.L_x_18831) ;  /* 0x00000000009c7947 */ /* 0x000fec0003800000 */
.L_x_18843:
        /* <DEDUP_REMOVED lines=14> */
.L_x_18857:
[----:B------:R-:W-:Y:S05]  /*a8a0*/  BSYNC B0 ;  /* 0x0000000000007941 */ /* 0x000fea0003800000 */
.L_x_18856:
[----:B------:R-:W0:Y:S02]  /*a8b0*/  F2I.FTZ.TRUNC.NTZ R0, R0 ;  /* 0x0000000000007305 */ /* 0x000e24000021f100 */
[----:B0-----:R-:W-:Y:S01]  /*a8c0*/  PRMT R22, R0, 0x7610, R22 ;  /* 0x0000761000167816 */ /* 0x001fe20000000016 */
[----:B------:R-:W-:Y:S06]  /*a8d0*/  BRA `(.L_x_18831) ;  /* 0x0000000000547947 */ /* 0x000fec0003800000 */
.L_x_18830:
        /* <DEDUP_REMOVED lines=16> */
.L_x_18858:
[----:B------:R-:W-:Y:S01]  /*a9e0*/  PRMT R22, RZ, 0x7610, R22 ;  /* 0x00007610ff167816 */ /* 0x000fe20000000016 */
[----:B------:R-:W-:Y:S06]  /*a9f0*/  BRA `(.L_x_18831) ;  /* 0x00000000000c7947 */ /* 0x000fec0003800000 */
.L_x_18855:
[----:B------:R0:W5:Y:S01]  /*aa00*/  LDG.E.U16 R22, desc[UR36][R2.64] ;  /* 0x0000002402167981 */ /* 0x000162000c1e1500 */
[----:B------:R-:W-:Y:S05]  /*aa10*/  BRA `(.L_x_18831) ;  /* 0x0000000000047947 */ /* 0x000fea0003800000 */
.L_x_18854:
[----:B------:R0:W5:Y:S02]  /*aa20*/  LDG.E.U16 R22, desc[UR36][R2.64] ;  /* 0x0000002402167981 */ /* 0x000164000c1e1500 */
.L_x_18831:
[----:B------:R-:W1:Y:S01]  /*aa30*/  LDC.U8 R4, c[0x0][0x493] ;  /* 0x000124c0ff047b82 */ /* 0x000e620000000000 */
[----:B------:R-:W-:Y:S02]  /*aa40*/  ULDC.64 UR4, c[0x0][0x488] ;  /* 0x0001220000047ab9 */ /* 0x000fe40000000a00 */
[----:B0-2-4-:R-:W-:-:S05]  /*aa50*/  IADD3 R2, P0, R18, UR4, RZ ;  /* 0x0000000412027c10 */ /* 0x015fca000ff1e0ff */
        /* <DEDUP_REMOVED lines=14> */
.L_x_18862:
[----:B------:R0:W5:Y:S01]  /*ab40*/  LDG.E.U8 R0, desc[UR36][R2.64] ;  /* 0x0000002402007981 */ /* 0x000162000c1e1100 */
[----:B------:R-:W-:Y:S05]  /*ab50*/  BRA `(.L_x_18864) ;  /* 0x0000000c00547947 */ /* 0x000fea0003800000 */
.L_x_18861:
        /* <DEDUP_REMOVED lines=8> */
.L_x_18866:
[----:B------:R0:W5:Y:S01]  /*abe0*/  LDG.E.U16 R0, desc[UR36][R2.64] ;  /* 0x0000002402007981 */ /* 0x000162000c1e1500 */
[----:B------:R-:W-:Y:S05]  /*abf0*/  BRA `(.L_x_18864) ;  /* 0x0000000c002c7947 */ /* 0x000fea0003800000 */
.L_x_18865:
[----:B------:R0:W5:Y:S01]  /*ac00*/  LDG.E.U16 R0, desc[UR36][R2.64] ;  /* 0x0000002402007981 */ /* 0x000162000c1e1500 */
[----:B------:R-:W-:Y:S05]  /*ac10*/  BRA `(.L_x_18864) ;  /* 0x0000000c00247947 */ /* 0x000fea0003800000 */
.L_x_18860:
        /* <DEDUP_REMOVED lines=9> */
.L_x_18868:
[----:B------:R-:W2:Y:S02]  /*acb0*/  LDG.E.U16 R4, desc[UR36][R2.64] ;  /* 0x0000002402047981 */ /* 0x000ea4000c1e1500 */
[----:B--2---:R-:W-:-:S06]  /*acc0*/  HADD2.F32 R4, -RZ, R4.H0_H0 ;  /* 0x20000004ff047230 */ /* 0x004fcc0000004100 */
[----:B------:R-:W0:Y:S02]  /*acd0*/  F2I.FTZ.TRUNC.NTZ R4, R4 ;  /* 0x0000000400047305 */ /* 0x000e24000021f100 */
[----:B0-----:R-:W-:Y:S01]  /*ace0*/  PRMT R0, R4, 0x7610, R0 ;  /* 0x0000761004007816 */ /* 0x001fe20000000000 */
[----:B------:R-:W-:Y:S06]  /*acf0*/  BRA `(.L_x_18864) ;  /* 0x0000000800ec7947 */ /* 0x000fec0003800000 */
.L_x_18867:
[----:B------:R-:W-:-:S13]  /*ad00*/  ISETP.NE.AND P0, PT, R0, 0x7, PT ;  /* 0x000000070000780c */ /* 0x000fda0003f05270 */
[----:B------:R-:W-:Y:S05]  /*ad10*/  @!P0 BRA `(.L_x_18869) ;  /* 0x0000000000308947 */ /* 0x000fea0003800000 */
[----:B------:R-:W-:-:S13]  /*ad20*/  ISETP.NE.AND P0, PT, R0, 0x8, PT ;  /* 0x000000080000780c */ /* 0x000fda0003f05270 */
[----:B------:R-:W-:Y:S05]  /*ad30*/  @!P0 BRA `(.L_x_18870) ;  /* 0x0000000000148947 */ /* 0x000fea0003800000 */
[----:B------:R-:W-:-:S13]  /*ad40*/  ISETP.NE.AND P0, PT, R0, 0x9, PT ;  /* 0x000000090000780c */ /* 0x000fda0003f05270 */
[----:B------:R-:W-:Y:S05]  /*ad50*/  @P0 BRA `(.L_x_18863) ;  /* 0x0000000800800947 */ /* 0x000fea0003800000 */
[----:B------:R-:W2:Y:S02]  /*ad60*/  LDG.E R2, desc[UR36][R2.64] ;  /* 0x0000002402027981 */ /* 0x000ea4000c1e1900 */
[----:B--2---:R2:W4:Y:S01]  /*ad70*/  F2I.FTZ.TRUNC.NTZ R0, R2 ;  /* 0x0000000200007305 */ /* 0x004522000021f100 */
[----:B------:R-:W-:Y:S05]  /*ad80*/  BRA `(.L_x_18864) ;  /* 0x0000000800c87947 */ /* 0x000fea0003800000 */
.L_x_18870:
[----:B------:R-:W2:Y:S02]  /*ad90*/  LDG.E.U16 R2, desc[UR36][R2.64] ;  /* 0x0000002402027981 */ /* 0x000ea4000c1e1500 */
[----:B--2---:R-:W-:-:S06]  /*ada0*/  HADD2.F32 R4, -RZ, R2.H0_H0 ;  /* 0x20000002ff047230 */ /* 0x004fcc0000004100 */
[----:B------:R-:W0:Y:S02]  /*adb0*/  F2I.FTZ.TRUNC.NTZ R4, R4 ;  /* 0x0000000400047305 */ /* 0x000e24000021f100 */
[----:B0-----:R-:W-:Y:S01]  /*adc0*/  PRMT R0, R4, 0x7610, R0 ;  /* 0x0000761004007816 */ /* 0x001fe20000000000 */
[----:B------:R-:W-:Y:S06]  /*add0*/  BRA `(.L_x_18864) ;  /* 0x0000000800b47947 */ /* 0x000fec0003800000 */
.L_x_18869:
[----:B------:R-:W2:Y:S02]  /*ade0*/  LDG.E.64 R2, desc[UR36][R2.64] ;  /* 0x0000002402027981 */ /* 0x000ea4000c1e1b00 */
[----:B--2---:R0:W1:Y:S01]  /*adf0*/  F2I.F64.TRUNC R0, R2 ;  /* 0x0000000200007311 */ /* 0x004062000030d100 */
[----:B------:R-:W-:Y:S05]  /*ae00*/  BRA `(.L_x_18864) ;  /* 0x0000000800a87947 */ /* 0x000fea0003800000 */
.L_x_18859:
        /* <DEDUP_REMOVED lines=12> */
.L_x_18873:
[----:B------:R-:W2:Y:S02]  /*aed0*/  LDG.E.64 R2, desc[UR36][R2.64] ;  /* 0x0000002402027981 */ /* 0x000ea4000c1e1b00 */
[----:B--2---:R0:W1:Y:S01]  /*aee0*/  F2I.F64.TRUNC R0, R2 ;  /* 0x0000000200007311 */ /* 0x004062000030d100 */
[----:B------:R-:W-:Y:S05]  /*aef0*/  BRA `(.L_x_18864) ;  /* 0x00000008006c7947 */ /* 0x000fea0003800000 */
.L_x_18872:
        /* <DEDUP_REMOVED lines=28> */
.L_x_18875:
        /* <DEDUP_REMOVED lines=15> */
.L_x_18874:
[----:B------:R-:W2:Y:S02]  /*b1b0*/  LDG.E.U16 R4, desc[UR36][R2.64] ;  /* 0x0000002402047981 */ /* 0x000ea4000c1e1500 */
[----:B--2---:R-:W-:-:S06]  /*b1c0*/  IMAD.U32 R4, R4, 0x10000, RZ ;  /* 0x0001000004047824 */ /* 0x004fcc00078e00ff */
[----:B------:R-:W0:Y:S02]  /*b1d0*/  F2I.FTZ.TRUNC.NTZ R4, R4 ;  /* 0x0000000400047305 */ /* 0x000e24000021f100 */
[----:B0-----:R-:W-:Y:S01]  /*b1e0*/  PRMT R0, R4, 0x7610, R0 ;  /* 0x0000761004007816 */ /* 0x001fe20000000000 */
[----:B------:R-:W-:Y:S06]  /*b1f0*/  BRA `(.L_x_18864) ;  /* 0x0000000400ac7947 */ /* 0x000fec0003800000 */
.L_x_18871:
        /* <DEDUP_REMOVED lines=10> */
.L_x_18878:
        /* <DEDUP_REMOVED lines=21> */
.L_x_18882:
[----:B------:R-:W-:Y:S05]  /*b3f0*/  BSYNC B1 ;  /* 0x0000000000017941 */ /* 0x000fea0003800000 */
.L_x_18881:
[----:B------:R-:W-:Y:S01]  /*b400*/  IMAD.SHL.U32 R2, R2, 0x100000, RZ ;  /* 0x0010000002027824 */ /* 0x000fe200078e00ff */
[----:B------:R-:W-:-:S04]  /*b410*/  LEA R3, R0, 0x3b800000, 0x17 ;  /* 0x3b80000000037811 */ /* 0x000fc800078eb8ff */
[----:B------:R-:W-:-:S07]  /*b420*/  LOP3.LUT R4, R3, R2, R4, 0xfe, !PT ;  /* 0x0000000203047212 */ /* 0x000fce00078efe04 */
.L_x_18880:
[----:B------:R-:W-:Y:S05]  /*b430*/  BSYNC B0 ;  /* 0x0000000000007941 */ /* 0x000fea0003800000 */
.L_x_18879:
[----:B------:R-:W0:Y:S02]  /*b440*/  F2I.FTZ.TRUNC.NTZ R4, R4 ;  /* 0x0000000400047305 */ /* 0x000e24000021f100 */
[----:B0-----:R-:W-:Y:S01]  /*b450*/  PRMT R0, R4, 0x7610, R0 ;  /* 0x0000761004007816 */ /* 0x001fe20000000000 */
[----:B------:R-:W-:Y:S06]  /*b460*/  BRA `(.L_x_18864) ;  /* 0x0000000400107947 */ /* 0x000fec0003800000 */
.L_x_18877:
        /* <DEDUP_REMOVED lines=21> */
.L_x_18886:
[----:B------:R-:W-:Y:S05]  /*b5c0*/  BSYNC B1 ;  /* 0x0000000000017941 */ /* 0x000fea0003800000 */
.L_x_18885:
[----:B------:R-:W-:Y:S01]  /*b5d0*/  IMAD.SHL.U32 R2, R2, 0x200000, RZ ;  /* 0x0020000002027824 */ /* 0x000fe200078e00ff */
[----:B------:R-:W-:-:S04]  /*b5e0*/  LEA R3, R0, 0x37800000, 0x17 ;  /* 0x3780000000037811 */ /* 0x000fc800078eb8ff */
[----:B------:R-:W-:-:S07]  /*b5f0*/  LOP3.LUT R4, R3, R2, R4, 0xfe, !PT ;  /* 0x0000000203047212 */ /* 0x000fce00078efe04 */
.L_x_18884:
[----:B------:R-:W-:Y:S05]  /*b600*/  BSYNC B0 ;  /* 0x0000000000007941 */ /* 0x000fea0003800000 */
.L_x_18883:
[----:B------:R-:W0:Y:S02]  /*b610*/  F2I.FTZ.TRUNC.NTZ R4, R4 ;  /* 0x0000000400047305 */ /* 0x000e24000021f100 */
[----:B0-----:R-:W-:Y:S01]  /*b620*/  PRMT R0, R4, 0x7610, R0 ;  /* 0x0000761004007816 */ /* 0x001fe20000000000 */
[----:B------:R-:W-:Y:S06]  /*b630*/  BRA `(.L_x_18864) ;  /* 0x00000000009c7947 */ /* 0x000fec0003800000 */
.L_x_18876:
        /* <DEDUP_REMOVED lines=14> */
.L_x_18890:
[----:B------:R-:W-:Y:S05]  /*b720*/  BSYNC B0 ;  /* 0x0000000000007941 */ /* 0x000fea0003800000 */
.L_x_18889:
[----:B------:R-:W0:Y:S02]  /*b730*/  F2I.FTZ.TRUNC.NTZ R4, R4 ;  /* 0x0000000400047305 */ /* 0x000e24000021f100 */
[----:B0-----:R-:W-:Y:S01]  /*b740*/  PRMT R0, R4, 0x7610, R0 ;  /* 0x0000761004007816 */ /* 0x001fe20000000000 */
[----:B------:R-:W-:Y:S06]  /*b750*/  BRA `(.L_x_18864) ;  /* 0x0000000000547947 */ /* 0x000fec0003800000 */
.L_x_18863:
        /* <DEDUP_REMOVED lines=15> */
[----:B0--3-5:R-:W-:Y:S05]  /*b850*/  CALL.ABS.NOINC R2 ;  /* 0x0000000002007343 */ /* 0x029fea0003c00000 */
.L_x_18891:
[----:B------:R-:W-:Y:S01]  /*b860*/  PRMT R0, RZ, 0x7610, R0 ;  /* 0x00007610ff007816 */ /* 0x000fe20000000000 */
[----:B------:R-:W-:Y:S06]  /*b870*/  BRA `(.L_x_18864) ;  /* 0x00000000000c7947 */ /* 0x000fec0003800000 */
.L_x_18888:
[----:B------:R0:W5:Y:S01]  /*b880*/  LDG.E.U16 R0, desc[UR36][R2.64] ;  /* 0x0000002402007981 */ /* 0x000162000c1e1500 */
[----:B------:R-:W-:Y:S05]  /*b890*/  BRA `(.L_x_18864) ;  /* 0x0000000000047947 */ /* 0x000fea0003800000 */
.L_x_18887:
[----:B------:R0:W5:Y:S02]  /*b8a0*/  LDG.E.U16 R0, desc[UR36][R2.64] ;  /* 0x0000002402007981 */ /* 0x000164000c1e1500 */
.L_x_18864:
[----:B------:R-:W2:Y:S01]  /*b8b0*/  LDC.U8 R4, c[0x0][0x491] ;  /* 0x00012440ff047b82 */ /* 0x000ea20000000000 */
[----:B-1--45:R-:W-:Y:S02]  /*b8c0*/  PRMT R0, R0, 0x9910, RZ ;  /* 0x0000991000007816 */ /* 0x032fe400000000ff */
[----:B0--3--:R-:W-:-:S04]  /*b8d0*/  PRMT R3, R22, 0x9910, RZ ;  /* 0x0000991016037816 */ /* 0x009fc800000000ff */
[----:B------:R-:W-:Y:S02]  /*b8e0*/  VIMNMX R5, R0, R3, PT ;  /* 0x0000000300057248 */ /* 0x000fe40003fe0100 */
        /* <DEDUP_REMOVED lines=13> */
.L_x_18895:
[----:B------:R0:W-:Y:S01]  /*b9c0*/  STG.E.U8 desc[UR36][R16.64], R5 ;  /* 0x0000000510007986 */ /* 0x0001e2000c101124 */
[----:B------:R-:W-:Y:S05]  /*b9d0*/  BRA `(.L_x_18897) ;  /* 0x0000000c005c7947 */ /* 0x000fea0003800000 */
.L_x_18894:
        /* <DEDUP_REMOVED lines=10> */
.L_x_18899:
[----:B------:R0:W-:Y:S01]  /*ba80*/  STG.E desc[UR36][R16.64], R5 ;  /* 0x0000000510007986 */ /* 0x0001e2000c101924 */
[----:B------:R-:W-:Y:S05]  /*ba90*/  BRA `(.L_x_18897) ;  /* 0x0000000c002c7947 */ /* 0x000fea0003800000 */
.L_x_18898:
[----:B------:R0:W-:Y:S01]  /*baa0*/  STG.E.U16 desc[UR36][R16.64], R5 ;  /* 0x0000000510007986 */ /* 0x0001e2000c101524 */
[----:B------:R-:W-:Y:S05]  /*bab0*/  BRA `(.L_x_18897) ;  /* 0x0000000c00247947 */ /* 0x000fea0003800000 */
.L_x_18893:
        /* <DEDUP_REMOVED lines=9> */
.L_x_18901:
[----:B------:R-:W0:Y:S02]  /*bb50*/  I2F.S16 R0, R5 ;  /* 0x0000000500007306 */ /* 0x000e240000101400 */
[----:B0-----:R-:W-:-:S05]  /*bb60*/  F2FP.F16.F32.PACK_AB R0, RZ, R0 ;  /* 0x00000000ff00723e */ /* 0x001fca00000000ff */
[----:B------:R0:W-:Y:S01]  /*bb70*/  STG.E.U16 desc[UR36][R16.64], R0 ;  /* 0x0000000010007986 */ /* 0x0001e2000c101524 */
[----:B------:R-:W-:Y:S05]  /*bb80*/  BRA `(.L_x_18897) ;  /* 0x0000000800f07947 */ /* 0x000fea0003800000 */
.L_x_18900:
        /* <DEDUP_REMOVED lines=10> */
.L_x_18903:
[----:B------:R-:W0:Y:S02]  /*bc30*/  I2F.S16 R5, R5 ;  /* 0x0000000500057306 */ /* 0x000e240000101400 */
[----:B0-----:R-:W-:-:S04]  /*bc40*/  F2FP.F16.F32.PACK_AB R3, RZ, R5 ;  /* 0x00000005ff03723e */ /* 0x001fc800000000ff */
[----:B------:R-:W-:-:S05]  /*bc50*/  PRMT R3, R3, 0x5410, RZ ;  /* 0x0000541003037816 */ /* 0x000fca00000000ff */
[----:B------:R0:W-:Y:S01]  /*bc60*/  STG.E desc[UR36][R16.64], R3 ;  /* 0x0000000310007986 */ /* 0x0001e2000c101924 */
[----:B------:R-:W-:Y:S05]  /*bc70*/  BRA `(.L_x_18897) ;  /* 0x0000000800b47947 */ /* 0x000fea0003800000 */
.L_x_18902:
[----:B------:R-:W0:Y:S02]  /*bc80*/  I2F.F64.S16 R2, R5 ;  /* 0x0000000500027312 */ /* 0x000e240000101c00 */
[----:B0-----:R0:W-:Y:S01]  /*bc90*/  STG.E.64 desc[UR36][R16.64], R2 ;  /* 0x0000000210007986 */ /* 0x0011e2000c101b24 */
[----:B------:R-:W-:Y:S05]  /*bca0*/  BRA `(.L_x_18897) ;  /* 0x0000000800a87947 */ /* 0x000fea0003800000 */
.L_x_18892:
        /* <DEDUP_REMOVED lines=13> */
.L_x_18906:
[----:B------:R-:W0:Y:S01]  /*bd80*/  I2F.F64.S16 R4, R5 ;  /* 0x0000000500047312 */ /* 0x000e220000101c00 */
[----:B------:R-:W-:-:S05]  /*bd90*/  CS2R R6, SRZ ;  /* 0x0000000000067805 */ /* 0x000fca000001ff00 */
[----:B0-----:R0:W-:Y:S01]  /*bda0*/  STG.E.128 desc[UR36][R16.64], R4 ;  /* 0x0000000410007986 */ /* 0x0011e2000c101d24 */
[----:B------:R-:W-:Y:S05]  /*bdb0*/  BRA `(.L_x_18897) ;  /* 0x0000000800647947 */ /* 0x000fea0003800000 */
.L_x_18905:
        /* <DEDUP_REMOVED lines=21> */
.L_x_18910:
[----:B------:R-:W-:Y:S05]  /*bf10*/  BSYNC B0 ;  /* 0x0000000000007941 */ /* 0x000fea0003800000 */
.L_x_18909:
[----:B------:R-:W-:-:S05]  /*bf20*/  LOP3.LUT R3, R0, R3, RZ, 0xfc, !PT ;  /* 0x0000000300037212 */ /* 0x000fca00078efcff */
[----:B------:R0:W-:Y:S01]  /*bf30*/  STG.E.U8 desc[UR36][R16.64], R3 ;  /* 0x0000000310007986 */ /* 0x0001e2000c101124 */
[----:B------:R-:W-:Y:S05]  /*bf40*/  BRA `(.L_x_18897) ;  /* 0x0000000800007947 */ /* 0x000fea0003800000 */
.L_x_18908:
        /* <DEDUP_REMOVED lines=13> */
.L_x_18912:
[----:B------:R-:W-:Y:S01]  /*c020*/  IMAD.MOV.U32 R0, RZ, RZ, 0x7f ;  /* 0x0000007fff007424 */ /* 0x000fe200078e00ff */
[----:B------:R-:W-:-:S04]  /*c030*/  ISETP.GT.U32.AND P0, PT, R2, 0x7f800000, PT ;  /* 0x7f8000000200780c */ /* 0x000fc80003f04070 */
[----:B------:R-:W-:-:S09]  /*c040*/  SEL R0, R0, 0x7c, P0 ;  /* 0x0000007c00007807 */ /* 0x000fd20000000000 */
.L_x_18913:
[----:B------:R-:W-:Y:S05]  /*c050*/  BSYNC B0 ;  /* 0x0000000000007941 */ /* 0x000fea0003800000 */
.L_x_18911:
[----:B------:R-:W-:-:S04]  /*c060*/  LOP3.LUT R2, R5, 0x80000000, RZ, 0xc0, !PT ;  /* 0x8000000005027812 */ /* 0x000fc800078ec0ff */
[----:B------:R-:W-:-:S04]  /*c070*/  SHF.R.U32.HI R3, RZ, 0x18, R2 ;  /* 0x00000018ff037819 */ /* 0x000fc80000011602 */
[----:B------:R-:W-:-:S05]  /*c080*/  LOP3.LUT R3, R0, R3, RZ, 0xfc, !PT ;  /* 0x0000000300037212 */ /* 0x000fca00078efcff */
[----:B------:R0:W-:Y:S01]  /*c090*/  STG.E.U8 desc[UR36][R16.64], R3 ;  /* 0x0000000310007986 */ /* 0x0001e2000c101124 */
[----:B------:R-:W-:Y:S05]  /*c0a0*/  BRA `(.L_x_18897) ;  /* 0x0000000400a87947 */ /* 0x000fea0003800000 */
.L_x_18907:
[----:B------:R-:W0:Y:S02]  /*c0b0*/  I2F.S16 R0, R5 ;  /* 0x0000000500007306 */ /* 0x000e240000101400 */
[----:B0-----:R-:W-:-:S05]  /*c0c0*/  F2FP.BF16.F32.PACK_AB R0, RZ, R0 ;  /* 0x00000000ff00723e */ /* 0x001fca00000010ff */
[----:B------:R0:W-:Y:S01]  /*c0d0*/  STG.E.U16 desc[UR36][R16.64], R0 ;  /* 0x0000000010007986 */ /* 0x0001e2000c101524 */
[----:B------:R-:W-:Y:S05]  /*c0e0*/  BRA `(.L_x_18897) ;  /* 0x0000000400987947 */ /* 0x000fea0003800000 */
.L_x_18904:
        /* <DEDUP_REMOVED lines=10> */
.L_x_18916:
        /* <DEDUP_REMOVED lines=17> */
.L_x_18919:
[----:B------:R-:W-:-:S04]  /*c2a0*/  LOP3.LUT R2, R5, 0x80000000, RZ, 0xc0, !PT ;  /* 0x8000000005027812 */ /* 0x000fc800078ec0ff */
[----:B------:R-:W-:-:S04]  /*c2b0*/  SHF.R.U32.HI R3, RZ, 0x18, R2 ;  /* 0x00000018ff037819 */ /* 0x000fc80000011602 */
[----:B------:R-:W-:-:S04]  /*c2c0*/  LOP3.LUT R0, R0, R3, RZ, 0xfc, !PT ;  /* 0x0000000300007212 */ /* 0x000fc800078efcff */
[----:B------:R-:W-:-:S07]  /*c2d0*/  PRMT R8, R0, 0x7610, R8 ;  /* 0x0000761000087816 */ /* 0x000fce0000000008 */
.L_x_18918:
[----:B------:R-:W-:Y:S05]  /*c2e0*/  BSYNC B0 ;  /* 0x0000000000007941 */ /* 0x000fea0003800000 */
.L_x_18917:
[----:B------:R3:W-:Y:S01]  /*c2f0*/  STG.E.U8 desc[UR36][R16.64], R8 ;  /* 0x0000000810007986 */ /* 0x0007e2000c101124 */
[----:B------:R-:W-:Y:S05]  /*c300*/  BRA `(.L_x_18897) ;  /* 0x0000000400107947 */ /* 0x000fea0003800000 */
.L_x_18915:
        /* <DEDUP_REMOVED lines=17> */
.L_x_18922:
[----:B------:R-:W-:-:S04]  /*c420*/  LOP3.LUT R2, R5, 0x80000000, RZ, 0xc0, !PT ;  /* 0x8000000005027812 */ /* 0x000fc800078ec0ff */
[----:B------:R-:W-:-:S04]  /*c430*/  SHF.R.U32.HI R3, RZ, 0x18, R2 ;  /* 0x00000018ff037819 */ /* 0x000fc80000011602 */
[----:B------:R-:W-:-:S04]  /*c440*/  LOP3.LUT R0, R0, R3, RZ, 0xfc, !PT ;  /* 0x0000000300007212 */ /* 0x000fc800078efcff */
[----:B------:R-:W-:-:S07]  /*c450*/  PRMT R8, R0, 0x7610, R8 ;  /* 0x0000761000087816 */ /* 0x000fce0000000008 */
.L_x_18921:
[----:B------:R-:W-:Y:S05]  /*c460*/  BSYNC B0 ;  /* 0x0000000000007941 */ /* 0x000fea0003800000 */
.L_x_18920:
[----:B------:R0:W-:Y:S01]  /*c470*/  STG.E.U8 desc[UR36][R16.64], R8 ;  /* 0x0000000810007986 */ /* 0x0001e2000c101124 */
[----:B------:R-:W-:Y:S05]  /*c480*/  BRA `(.L_x_18897) ;  /* 0x0000000000b07947 */ /* 0x000fea0003800000 */
.L_x_18914:
        /* <DEDUP_REMOVED lines=22> */
.L_x_18896:
        /* <DEDUP_REMOVED lines=16> */
.L_x_18925:
[----:B------:R-:W-:Y:S05]  /*c6f0*/  BRA `(.L_x_18897) ;  /* 0x0000000000147947 */ /* 0x000fea0003800000 */
.L_x_18924:
[----:B------:R-:W-:-:S04]  /*c700*/  PRMT R2, R5, 0x9910, RZ ;  /* 0x0000991005027816 */ /* 0x000fc800000000ff */
[----:B------:R-:W-:-:S05]  /*c710*/  SHF.R.S32.HI R3, RZ, 0x1f, R2 ;  /* 0x0000001fff037819 */ /* 0x000fca0000011402 */
[----:B------:R1:W-:Y:S01]  /*c720*/  STG.E.64 desc[UR36][R16.64], R2 ;  /* 0x0000000210007986 */ /* 0x0003e2000c101b24 */
[----:B------:R-:W-:Y:S05]  /*c730*/  BRA `(.L_x_18897) ;  /* 0x0000000000047947 */ /* 0x000fea0003800000 */
.L_x_18923:
[----:B------:R0:W-:Y:S02]  /*c740*/  STG.E desc[UR36][R16.64], R5 ;  /* 0x0000000510007986 */ /* 0x0001e4000c101924 */
.L_x_18897:
[----:B------:R-:W-:-:S07]  /*c750*/  VIADD R19, R19, 0x80 ;  /* 0x0000008013137836 */ /* 0x000fce0000000000 */
.L_x_18824:
[----:B------:R-:W-:Y:S05]  /*c760*/  BSYNC B6 ;  /* 0x0000000000067941 */ /* 0x000fea0003800000 */
.L_x_18823:
        /* <DEDUP_REMOVED lines=357> */
.L_x_18926:
        /* <DEDUP_REMOVED lines=20> */
.L_x_18930:
[----:B------:R0:W5:Y:S01]  /*df00*/  LDG.E.U8 R19, desc[UR36][R2.64] ;  /* 0x0000002402137981 */ /* 0x000162000c1e1100 */
[----:B------:R-:W-:Y:S05]  /*df10*/  BRA `(.L_x_18932) ;  /* 0x0000000c00547947 */ /* 0x000fea0003800000 */
.L_x_18929:
        /* <DEDUP_REMOVED lines=8> */
.L_x_18934:
[----:B------:R0:W5:Y:S01]  /*dfa0*/  LDG.E.U16 R19, desc[UR36][R2.64] ;  /* 0x0000002402137981 */ /* 0x000162000c1e1500 */
[----:B------:R-:W-:Y:S05]  /*dfb0*/  BRA `(.L_x_18932) ;  /* 0x0000000c002c7947 */ /* 0x000fea0003800000 */
.L_x_18933:
[----:B------:R0:W5:Y:S01]  /*dfc0*/  LDG.E.U16 R19, desc[UR36][R2.64] ;  /* 0x0000002402137981 */ /* 0x000162000c1e1500 */
[----:B------:R-:W-:Y:S05]  /*dfd0*/  BRA `(.L_x_18932) ;  /* 0x0000000c00247947 */ /* 0x000fea0003800000 */
.L_x_18928:
        /* <DEDUP_REMOVED lines=9> */
.L_x_18936:
[----:B------:R-:W2:Y:S02]  /*e070*/  LDG.E.U16 R0, desc[UR36][R2.64] ;  /* 0x0000002402007981 */ /* 0x000ea4000c1e1500 */
[----:B--2---:R-:W-:-:S06]  /*e080*/  HADD2.F32 R0, -RZ, R0.H0_H0 ;  /* 0x20000000ff007230 */ /* 0x004fcc0000004100 */
[----:B------:R-:W0:Y:S02]  /*e090*/  F2I.FTZ.TRUNC.NTZ R0, R0 ;  /* 0x0000000000007305 */ /* 0x000e24000021f100 */
[----:B0-----:R-:W-:Y:S01]  /*e0a0*/  PRMT R19, R0, 0x7610, R19 ;  /* 0x0000761000137816 */ /* 0x001fe20000000013 */
[----:B------:R-:W-:Y:S06]  /*e0b0*/  BRA `(.L_x_18932) ;  /* 0x0000000800ec7947 */ /* 0x000fec0003800000 */
.L_x_18935:
        /* <DEDUP_REMOVED lines=9> */
.L_x_18938:
[----:B------:R-:W2:Y:S02]  /*e150*/  LDG.E.U16 R2, desc[UR36][R2.64] ;  /* 0x0000002402027981 */ /* 0x000ea4000c1e1500 */
[----:B--2---:R-:W-:-:S06]  /*e160*/  HADD2.F32 R0, -RZ, R2.H0_H0 ;  /* 0x20000002ff007230 */ /* 0x004fcc0000004100 */
[----:B------:R-:W0:Y:S02]  /*e170*/  F2I.FTZ.TRUNC.NTZ R0, R0 ;  /* 0x0000000000007305 */ /* 0x000e24000021f100 */
[----:B0-----:R-:W-:Y:S01]  /*e180*/  PRMT R19, R0, 0x7610, R19 ;  /* 0x0000761000137816 */ /* 0x001fe20000000013 */
[----:B------:R-:W-:Y:S06]  /*e190*/  BRA `(.L_x_18932) ;  /* 0x0000000800b47947 */ /* 0x000fec0003800000 */
.L_x_18937:
[----:B------:R-:W2:Y:S02]  /*e1a0*/  LDG.E.64 R2, desc[UR36][R2.64] ;  /* 0x0000002402027981 */ /* 0x000ea4000c1e1b00 */
[----:B--2---:R0:W1:Y:S01]  /*e1b0*/  F2I.F64.TRUNC R19, R2 ;  /* 0x0000000200137311 */ /* 0x004062000030d100 */
[----:B------:R-:W-:Y:S05]  /*e1c0*/  BRA `(.L_x_18932) ;  /* 0x0000000800a87947 */ /* 0x000fea0003800000 */
.L_x_18927:
        /* <DEDUP_REMOVED lines=12> */
.L_x_18941:
[----:B------:R-:W2:Y:S02]  /*e290*/  LDG.E.64 R2, desc[UR36][R2.64] ;  /* 0x0000002402027981 */ /* 0x000ea4000c1e1b00 */
[----:B--2---:R0:W1:Y:S01]  /*e2a0*/  F2I.F64.TRUNC R19, R2 ;  /* 0x0000000200137311 */ /* 0x004062000030d100 */
[----:B------:R-:W-:Y:S05]  /*e2b0*/  BRA `(.L_x_18932) ;  /* 0x00000008006c7947 */ /* 0x000fea0003800000 */
.L_x_18940:
        /* <DEDUP_REMOVED lines=28> */
.L_x_18943:
        /* <DEDUP_REMOVED lines=15> */
.L_x_18942:
[----:B------:R-:W2:Y:S02]  /*e570*/  LDG.E.U16 R0, desc[UR36][R2.64] ;  /* 0x0000002402007981 */ /* 0x000ea4000c1e1500 */
[----:B--2---:R-:W-:-:S06]  /*e580*/  IMAD.U32 R0, R0, 0x10000, RZ ;  /* 0x0001000000007824 */ /* 0x004fcc00078e00ff */
[----:B------:R-:W0:Y:S02]  /*e590*/  F2I.FTZ.TRUNC.NTZ R0, R0 ;  /* 0x0000000000007305 */ /* 0x000e24000021f100 */
[----:B0-----:R-:W-:Y:S01]  /*e5a0*/  PRMT R19, R0, 0x7610, R19 ;  /* 0x0000761000137816 */ /* 0x001fe20000000013 */
[----:B------:R-:W-:Y:S06]  /*e5b0*/  BRA `(.L_x_18932) ;  /* 0x0000000400ac7947 */ /* 0x000fec0003800000 */
.L_x_18939:
        /* <DEDUP_REMOVED lines=10> */
.L_x_18946:
        /* <DEDUP_REMOVED lines=21> */
.L_x_18950:
[----:B------:R-:W-:Y:S05]  /*e7b0*/  BSYNC B1 ;  /* 0x0000000000017941 */ /* 0x000fea0003800000 */
.L_x_18949:
[----:B------:R-:W-:Y:S01]  /*e7c0*/  LEA R3, R0, 0x3b800000, 0x17 ;  /* 0x3b80000000037811 */ /* 0x000fe200078eb8ff */
[----:B------:R-:W-:-:S05]  /*e7d0*/  IMAD.SHL.U32 R0, R2, 0x100000, RZ ;  /* 0x0010000002007824 */ /* 0x000fca00078e00ff */
[----:B------:R-:W-:-:S07]  /*e7e0*/  LOP3.LUT R0, R3, R0, R4, 0xfe, !PT ;  /* 0x0000000003007212 */ /* 0x000fce00078efe04 */
.L_x_18948:
[----:B------:R-:W-:Y:S05]  /*e7f0*/  BSYNC B0 ;  /* 0x0000000000007941 */ /* 0x000fea0003800000 */
.L_x_18947:
[----:B------:R-:W0:Y:S02]  /*e800*/  F2I.FTZ.TRUNC.NTZ R0, R0 ;  /* 0x0000000000007305 */ /* 0x000e24000021f100 */
[----:B0-----:R-:W-:Y:S01]  /*e810*/  PRMT R19, R0, 0x7610, R19 ;  /* 0x0000761000137816 */ /* 0x001fe20000000013 */
[----:B------:R-:W-:Y:S06]  /*e820*/  BRA `(.L_x_18932) ;  /* 0x0000000400107947 */ /* 0x000fec0003800000 */
.L_x_18945:
        /* <DEDUP_REMOVED lines=21> */
.L_x_18954:
[----:B------:R-:W-:Y:S05]  /*e980*/  BSYNC B1 ;  /* 0x0000000000017941 */ /* 0x000fea0003800000 */
.L_x_18953:
[----:B------:R-:W-:Y:S01]  /*e990*/  LEA R3, R0, 0x37800000, 0x17 ;  /* 0x3780000000037811 */ /* 0x000fe200078eb8ff */
[----:B------:R-:W-:-:S05]  /*e9a0*/  IMAD.SHL.U32 R0, R2, 0x200000, RZ ;  /* 0x0020000002007824 */ /* 0x000fca00078e00ff */
[----:B------:R-:W-:-:S07]  /*e9b0*/  LOP3.LUT R0, R3, R0, R4, 0xfe, !PT ;  /* 0x0000000003007212 */ /* 0x000fce00078efe04 */
.L_x_18952:
[----:B------:R-:W-:Y:S05]  /*e9c0*/  BSYNC B0 ;  /* 0x0000000000007941 */ /* 0x000fea0003800000 */
.L_x_18951:
[----:B------:R-:W0:Y:S02]  /*e9d0*/  F2I.FTZ.TRUNC.NTZ R0, R0 ;  /* 0x0000000000007305 */ /* 0x000e24000021f100 */
[----:B0-----:R-:W-:Y:S01]  /*e9e0*/  PRMT R19, R0, 0x7610, R19 ;  /* 0x0000761000137816 */ /* 0x001fe20000000013 */
[----:B------:R-:W-:Y:S06]  /*e9f0*/  BRA `(.L_x_18932) ;  /* 0x00000000009c7947 */ /* 0x000fec0003800000 */
.L_x_18944:
        /* <DEDUP_REMOVED lines=14> */
.L_x_18958:
[----:B------:R-:W-:Y:S05]  /*eae0*/  BSYNC B0 ;  /* 0x0000000000007941 */ /* 0x000fea0003800000 */
.L_x_18957:
[----:B------:R-:W0:Y:S02]  /*eaf0*/  F2I.FTZ.TRUNC.NTZ R0, R0 ;  /* 0x0000000000007305 */ /* 0x000e24000021f100 */
[----:B0-----:R-:W-:Y:S01]  /*eb00*/  PRMT R19, R0, 0x7610, R19 ;  /* 0x0000761000137816 */ /* 0x001fe20000000013 */
[----:B------:R-:W-:Y:S06]  /*eb10*/  BRA `(.L_x_18932) ;  /* 0x0000000000547947 */ /* 0x000fec0003800000 */
.L_x_18931:
        /* <DEDUP_REMOVED lines=16> */
.L_x_18959:
[----:B------:R-:W-:Y:S01]  /*ec20*/  PRMT R19, RZ, 0x7610, R19 ;  /* 0x00007610ff137816 */ /* 0x000fe20000000013 */
[----:B------:R-:W-:Y:S06]  /*ec30*/  BRA `(.L_x_18932) ;  /* 0x00000000000c7947 */ /* 0x000fec0003800000 */
.L_x_18956:
[----:B------:R2:W5:Y:S01]  /*ec40*/  LDG.E.U16 R19, desc[UR36][R2.64] ;  /* 0x0000002402137981 */ /* 0x000562000c1e1500 */
[----:B------:R-:W-:Y:S05]  /*ec50*/  BRA `(.L_x_18932) ;  /* 0x0000000000047947 */ /* 0x000fea0003800000 */
.L_x_18955:
[----:B------:R3:W5:Y:S02]  /*ec60*/  LDG.E.U16 R19, desc[UR36][R2.64] ;  /* 0x0000002402137981 */ /* 0x000764000c1e1500 */
.L_x_18932:
        /* <DEDUP_REMOVED lines=17> */
.L_x_18963:
[----:B------:R1:W5:Y:S01]  /*ed80*/  LDG.E.U8 R0, desc[UR36][R2.64] ;  /* 0x0000002402007981 */ /* 0x000362000c1e1100 */
[----:B------:R-:W-:Y:S05]  /*ed90*/  BRA `(.L_x_18965) ;  /* 0x0000000c00547947 */ /* 0x000fea0003800000 */
.L_x_18962:
        /* <DEDUP_REMOVED lines=8> */
.L_x_18967:
[----:B------:R3:W5:Y:S01]  /*ee20*/  LDG.E.U16 R0, desc[UR36][R2.64] ;  /* 0x0000002402007981 */ /* 0x000762000c1e1500 */
[----:B------:R-:W-:Y:S05]  /*ee30*/  BRA `(.L_x_18965) ;  /* 0x0000000c002c7947 */ /* 0x000fea0003800000 */
.L_x_18966:
[----:B------:R4:W5:Y:S01]  /*ee40*/  LDG.E.U16 R0, desc[UR36][R2.64] ;  /* 0x0000002402007981 */ /* 0x000962000c1e1500 */
[----:B------:R-:W-:Y:S05]  /*ee50*/  BRA `(.L_x_18965) ;  /* 0x0000000c00247947 */ /* 0x000fea0003800000 */
.L_x_18961:
        /* <DEDUP_REMOVED lines=9> */
.L_x_18969:
[----:B------:R-:W2:Y:S02]  /*eef0*/  LDG.E.U16 R4, desc[UR36][R2.64] ;  /* 0x0000002402047981 */ /* 0x000ea4000c1e1500 */
[----:B--2---:R-:W-:-:S06]  /*ef00*/  HADD2.F32 R4, -RZ, R4.H0_H0 ;  /* 0x20000004ff047230 */ /* 0x004fcc0000004100 */
[----:B------:R-:W0:Y:S02]  /*ef10*/  F2I.FTZ.TRUNC.NTZ R4, R4 ;  /* 0x0000000400047305 */ /* 0x000e24000021f100 */
[----:B0-----:R-:W-:Y:S01]  /*ef20*/  PRMT R0, R4, 0x7610, R0 ;  /* 0x0000761004007816 */ /* 0x001fe20000000000 */
[----:B------:R-:W-:Y:S06]  /*ef30*/  BRA `(.L_x_18965) ;  /* 0x0000000800ec7947 */ /* 0x000fec0003800000 */
.L_x_18968:
        /* <DEDUP_REMOVED lines=9> */
.L_x_18971:
[----:B------:R-:W2:Y:S02]  /*efd0*/  LDG.E.U16 R2, desc[UR36][R2.64] ;  /* 0x0000002402027981 */ /* 0x000ea4000c1e1500 */
[----:B--2---:R-:W-:-:S06]  /*efe0*/  HADD2.F32 R4, -RZ, R2.H0_H0 ;  /* 0x20000002ff047230 */ /* 0x004fcc0000004100 */
[----:B------:R-:W0:Y:S02]  /*eff0*/  F2I.FTZ.TRUNC.NTZ R4, R4 ;  /* 0x0000000400047305 */ /* 0x000e24000021f100 */
[----:B0-----:R-:W-:Y:S01]  /*f000*/  PRMT R0, R4, 0x7610, R0 ;  /* 0x0000761004007816 */ /* 0x001fe20000000000 */
[----:B------:R-:W-:Y:S06]  /*f010*/  BRA `(.L_x_18965) ;  /* 0x0000000800b47947 */ /* 0x000fec0003800000 */
.L_x_18970:
[----:B------:R-:W2:Y:S02]  /*f020*/  LDG.E.64 R2, desc[UR36][R2.64] ;  /* 0x0000002402027981 */ /* 0x000ea4000c1e1b00 */
[----:B--2---:R0:W1:Y:S01]  /*f030*/  F2I.F64.TRUNC R0, R2 ;  /* 0x0000000200007311 */ /* 0x004062000030d100 */
[----:B------:R-:W-:Y:S05]  /*f040*/  BRA `(.L_x_18965) ;  /* 0x0000000800a87947 */ /* 0x000fea0003800000 */
.L_x_18960:
        /* <DEDUP_REMOVED lines=12> */
.L_x_18974:
[----:B------:R-:W2:Y:S02]  /*f110*/  LDG.E.64 R2, desc[UR36][R2.64] ;  /* 0x0000002402027981 */ /* 0x000ea4000c1e1b00 */
[----:B--2---:R0:W1:Y:S01]  /*f120*/  F2I.F64.TRUNC R0, R2 ;  /* 0x0000000200007311 */ /* 0x004062000030d100 */
[----:B------:R-:W-:Y:S05]  /*f130*/  BRA `(.L_x_18965) ;  /* 0x00000008006c7947 */ /* 0x000fea0003800000 */
.L_x_18973:
        /* <DEDUP_REMOVED lines=28> */
.L_x_18976:
        /* <DEDUP_REMOVED lines=15> */
.L_x_18975:
[----:B------:R-:W2:Y:S02]  /*f3f0*/  LDG.E.U16 R4, desc[UR36][R2.64] ;  /* 0x0000002402047981 */ /* 0x000ea4000c1e1500 */
[----:B--2---:R-:W-:-:S06]  /*f400*/  IMAD.U32 R4, R4, 0x10000, RZ ;  /* 0x0001000004047824 */ /* 0x004fcc00078e00ff */
[----:B------:R-:W0:Y:S02]  /*f410*/  F2I.FTZ.TRUNC.NTZ R4, R4 ;  /* 0x0000000400047305 */ /* 0x000e24000021f100 */
[----:B0-----:R-:W-:Y:S01]  /*f420*/  PRMT R0, R4, 0x7610, R0 ;  /* 0x0000761004007816 */ /* 0x001fe20000000000 */
[----:B------:R-:W-:Y:S06]  /*f430*/  BRA `(.L_x_18965) ;  /* 0x0000000400ac7947 */ /* 0x000fec0003800000 */
.L_x_18972:
        /* <DEDUP_REMOVED lines=10> */
.L_x_18979:
        /* <DEDUP_REMOVED lines=21> */
.L_x_18983:
[----:B------:R-:W-:Y:S05]  /*f630*/  BSYNC B1 ;  /* 0x0000000000017941 */ /* 0x000fea0003800000 */
.L_x_18982:
[----:B------:R-:W-:Y:S01]  /*f640*/  IMAD.SHL.U32 R2, R2, 0x100000, RZ ;  /* 0x0010000002027824 */ /* 0x000fe200078e00ff */
[----:B------:R-:W-:-:S04]  /*f650*/  LEA R3, R0, 0x3b800000, 0x17 ;  /* 0x3b80000000037811 */ /* 0x000fc800078eb8ff */
[----:B------:R-:W-:-:S07]  /*f660*/  LOP3.LUT R4, R3, R2, R4, 0xfe, !PT ;  /* 0x0000000203047212 */ /* 0x000fce00078efe04 */
.L_x_18981:
[----:B------:R-:W-:Y:S05]  /*f670*/  BSYNC B0 ;  /* 0x0000000000007941 */ /* 0x000fea0003800000 */
.L_x_18980:
[----:B------:R-:W0:Y:S02]  /*f680*/  F2I.FTZ.TRUNC.NTZ R4, R4 ;  /* 0x0000000400047305 */ /* 0x000e24000021f100 */
[----:B0-----:R-:W-:Y:S01]  /*f690*/  PRMT R0, R4, 0x7610, R0 ;  /* 0x0000761004007816 */ /* 0x001fe20000000000 */
[----:B------:R-:W-:Y:S06]  /*f6a0*/  BRA `(.L_x_18965) ;  /* 0x0000000400107947 */ /* 0x000fec0003800000 */
.L_x_18978:
        /* <DEDUP_REMOVED lines=21> */
.L_x_18987:
[----:B------:R-:W-:Y:S05]  /*f800*/  BSYNC B1 ;  /* 0x0000000000017941 */ /* 0x000fea0003800000 */
.L_x_18986:
[----:B------:R-:W-:Y:S01]  /*f810*/  IMAD.SHL.U32 R2, R2, 0x200000, RZ ;  /* 0x0020000002027824 */ /* 0x000fe200078e00ff */
[----:B------:R-:W-:-:S04]  /*f820*/  LEA R3, R0, 0x37800000, 0x17 ;  /* 0x3780000000037811 */ /* 0x000fc800078eb8ff */
[----:B------:R-:W-:-:S07]  /*f830*/  LOP3.LUT R4, R3, R2, R4, 0xfe, !PT ;  /* 0x0000000203047212 */ /* 0x000fce00078efe04 */
.L_x_18985:
[----:B------:R-:W-:Y:S05]  /*f840*/  BSYNC B0 ;  /* 0x0000000000007941 */ /* 0x000fea0003800000 */
.L_x_18984:
[----:B------:R-:W0:Y:S02]  /*f850*/  F2I.FTZ.TRUNC.NTZ R4, R4 ;  /* 0x0000000400047305 */ /* 0x000e24000021f100 */
[----:B0-----:R-:W-:Y:S01]  /*f860*/  PRMT R0, R4, 0x7610, R0 ;  /* 0x0000761004007816 */ /* 0x001fe20000000000 */
[----:B------:R-:W-:Y:S06]  /*f870*/  BRA `(.L_x_18965) ;  /* 0x00000000009c7947 */ /* 0x000fec0003800000 */
.L_x_18977:
        /* <DEDUP_REMOVED lines=14> */
.L_x_18991:
[----:B------:R-:W-:Y:S05]  /*f960*/  BSYNC B0 ;  /* 0x0000000000007941 */ /* 0x000fea0003800000 */
.L_x_18990:
[----:B------:R-:W0:Y:S02]  /*f970*/  F2I.FTZ.TRUNC.NTZ R4, R4 ;  /* 0x0000000400047305 */ /* 0x000e24000021f100 */
[----:B0-----:R-:W-:Y:S01]  /*f980*/  PRMT R0, R4, 0x7610, R0 ;  /* 0x0000761004007816 */ /* 0x001fe20000000000 */
[----:B------:R-:W-:Y:S06]  /*f990*/  BRA `(.L_x_18965) ;  /* 0x0000000000547947 */ /* 0x000fec0003800000 */
.L_x_18964:
        /* <DEDUP_REMOVED lines=16> */
.L_x_18992:
[----:B------:R-:W-:Y:S01]  /*faa0*/  PRMT R0, RZ, 0x7610, R0 ;  /* 0x00007610ff007816 */ /* 0x000fe20000000000 */
[----:B------:R-:W-:Y:S06]  /*fab0*/  BRA `(.L_x_18965) ;  /* 0x00000000000c7947 */ /* 0x000fec0003800000 */
.L_x_18989:
[----:B------:R0:W5:Y:S01]  /*fac0*/  LDG.E.U16 R0, desc[UR36][R2.64] ;  /* 0x0000002402007981 */ /* 0x000162000c1e1500 */
[----:B------:R-:W-:Y:S05]  /*fad0*/  BRA `(.L_x_18965) ;  /* 0x0000000000047947 */ /* 0x000fea0003800000 */
.L_x_18988:
[----:B------:R0:W5:Y:S02]  /*fae0*/  LDG.E.U16 R0, desc[UR36][R2.64] ;  /* 0x0000002402007981 */ /* 0x000164000c1e1500 */
.L_x_18965:
        /* <DEDUP_REMOVED lines=17> */
.L_x_18996:
[----:B------:R-:W-:Y:S01]  /*fc00*/  STG.E.U8 desc[UR36][R16.64], R5 ;  /* 0x0000000510007986 */ /* 0x000fe2000c101124 */
[----:B------:R-:W-:Y:S05]  /*fc10*/  EXIT ;  /* 0x000000000000794d */ /* 0x000fea0003800000 */
.L_x_18995:
        /* <DEDUP_REMOVED lines=10> */
.L_x_18999:
[----:B------:R-:W-:Y:S01]  /*fcc0*/  STG.E desc[UR36][R16.64], R5 ;  /* 0x0000000510007986 */ /* 0x000fe2000c101924 */
[----:B------:R-:W-:Y:S05]  /*fcd0*/  EXIT ;  /* 0x000000000000794d */ /* 0x000fea0003800000 */
.L_x_18998:
[----:B------:R-:W-:Y:S01]  /*fce0*/  STG.E.U16 desc[UR36][R16.64], R5 ;  /* 0x0000000510007986 */ /* 0x000fe2000c101524 */
[----:B------:R-:W-:Y:S05]  /*fcf0*/  EXIT ;  /* 0x000000000000794d */ /* 0x000fea0003800000 */
.L_x_18994:
        /* <DEDUP_REMOVED lines=9> */
.L_x_19001:
[----:B------:R-:W0:Y:S02]  /*fd90*/  I2F.S16 R0, R5 ;  /* 0x0000000500007306 */ /* 0x000e240000101400 */
[----:B0-----:R-:W-:-:S05]  /*fda0*/  F2FP.F16.F32.PACK_AB R0, RZ, R0 ;  /* 0x00000000ff00723e */ /* 0x001fca00000000ff */
[----:B------:R-:W-:Y:S01]  /*fdb0*/  STG.E.U16 desc[UR36][R16.64], R0 ;  /* 0x0000000010007986 */ /* 0x000fe2000c101524 */
[----:B------:R-:W-:Y:S05]  /*fdc0*/  EXIT ;  /* 0x000000000000794d */ /* 0x000fea0003800000 */
.L_x_19000:
        /* <DEDUP_REMOVED lines=10> */
.L_x_19003:
[----:B------:R-:W0:Y:S02]  /*fe70*/  I2F.S16 R5, R5 ;  /* 0x0000000500057306 */ /* 0x000e240000101400 */
[----:B0-----:R-:W-:-:S04]  /*fe80*/  F2FP.F16.F32.PACK_AB R3, RZ, R5 ;  /* 0x00000005ff03723e */ /* 0x001fc800000000ff */
[----:B------:R-:W-:-:S05]  /*fe90*/  PRMT R3, R3, 0x5410, RZ ;  /* 0x0000541003037816 */ /* 0x000fca00000000ff */
[----:B------:R-:W-:Y:S01]  /*fea0*/  STG.E desc[UR36][R16.64], R3 ;  /* 0x0000000310007986 */ /* 0x000fe2000c101924 */
[----:B------:R-:W-:Y:S05]  /*feb0*/  EXIT ;  /* 0x000000000000794d */ /* 0x000fea0003800000 */
.L_x_19002:
[----:B------:R-:W0:Y:S02]  /*fec0*/  I2F.F64.S16 R2, R5 ;  /* 0x0000000500027312 */ /* 0x000e240000101c00 */
[----:B0-----:R-:W-:Y:S01]  /*fed0*/  STG.E.64 desc[UR36][R16.64], R2 ;  /* 0x0000000210007986 */ /* 0x001fe2000c101b24 */
[----:B------:R-:W-:Y:S05]  /*fee0*/  EXIT ;  /* 0x000000000000794d */ /* 0x000fea0003800000 */
.L_x_18993:
        /* <DEDUP_REMOVED lines=13> */
.L_x_19006:
[----:B------:R-:W0:Y:S01]  /*ffc0*/  I2F.F64.S16 R4, R5 ;  /* 0x0000000500047312 */ /* 0x000e220000101c00 */
[----:B------:R-:W-:-:S05]  /*ffd0*/  CS2R R6, SRZ ;  /* 0x0000000000067805 */ /* 0x000fca000001ff00 */
[----:B0-----:R-:W-:Y:S01]  /*ffe0*/  STG.E.128 desc[UR36][R16.64], R4 ;  /* 0x0000000410007986 */ /* 0x001fe2000c101d24 */
[----:B------:R-:W-:Y:S05]  /*fff0*/  EXIT ;  /* 0x000000000000794d */ /* 0x000fea0003800000 */
.L_x_19005:
        /* <DEDUP_REMOVED lines=21> */
.L_x_19010:
[----:B------:R-:W-:Y:S05]  /*10150*/  BSYNC B0 ;  /* 0x0000000000007941 */ /* 0x000fea0003800000 */
.L_x_19009:
[----:B------:R-:W-:-:S05]  /*10160*/  LOP3.LUT R3, R0, R3, RZ, 0xfc, !PT ;  /* 0x0000000300037212 */ /* 0x000fca00078efcff */
[----:B------:R-:W-:Y:S01]  /*10170*/  STG.E.U8 desc[UR36][R16.64], R3 ;  /* 0x0000000310007986 */ /* 0x000fe2000c101124 */
[----:B------:R-:W-:Y:S05]  /*10180*/  EXIT ;  /* 0x000000000000794d */ /* 0x000fea0003800000 */
.L_x_19008:
        /* <DEDUP_REMOVED lines=13> */
.L_x_19012:
[----:B------:R-:W-:Y:S01]  /*10260*/  IMAD.MOV.U32 R0, RZ, RZ, 0x7f ;  /* 0x0000007fff007424 */ /* 0x000fe200078e00ff */
[----:B------:R-:W-:-:S04]  /*10270*/  ISETP.GT.U32.AND P0, PT, R2, 0x7f800000, PT ;  /* 0x7f8000000200780c */ /* 0x000fc80003f04070 */
[----:B------:R-:W-:-:S09]  /*10280*/  SEL R0, R0, 0x7c, P0 ;  /* 0x0000007c00007807 */ /* 0x000fd20000000000 */
.L_x_19013:
[----:B------:R-:W-:Y:S05]  /*10290*/  BSYNC B0 ;  /* 0x0000000000007941 */ /* 0x000fea0003800000 */
.L_x_19011:
[----:B------:R-:W-:-:S04]  /*102a0*/  LOP3.LUT R2, R5, 0x80000000, RZ, 0xc0, !PT ;  /* 0x8000000005027812 */ /* 0x000fc800078ec0ff */
[----:B------:R-:W-:-:S04]  /*102b0*/  SHF.R.U32.HI R3, RZ, 0x18, R2 ;  /* 0x00000018ff037819 */ /* 0x000fc80000011602 */
[----:B------:R-:W-:-:S05]  /*102c0*/  LOP3.LUT R3, R0, R3, RZ, 0xfc, !PT ;  /* 0x0000000300037212 */ /* 0x000fca00078efcff */
[----:B------:R-:W-:Y:S01]  /*102d0*/  STG.E.U8 desc[UR36][R16.64], R3 ;  /* 0x0000000310007986 */ /* 0x000fe2000c101124 */
[----:B------:R-:W-:Y:S05]  /*102e0*/  EXIT ;  /* 0x000000000000794d */ /* 0x000fea0003800000 */
.L_x_19007:
[----:B------:R-:W0:Y:S02]  /*102f0*/  I2F.S16 R0, R5 ;  /* 0x0000000500007306 */ /* 0x000e240000101400 */
[----:B0-----:R-:W-:-:S05]  /*10300*/  F2FP.BF16.F32.PACK_AB R0, RZ, R0 ;  /* 0x00000000ff00723e */ /* 0x001fca00000010ff */
[----:B------:R-:W-:Y:S01]  /*10310*/  STG.E.U16 desc[UR36][R16.64], R0 ;  /* 0x0000000010007986 */ /* 0x000fe2000c101524 */
[----:B------:R-:W-:Y:S05]  /*10320*/  EXIT ;  /* 0x000000000000794d */ /* 0x000fea0003800000 */
.L_x_19004:
        /* <DEDUP_REMOVED lines=10> */
.L_x_19016:
        /* <DEDUP_REMOVED lines=17> */
.L_x_19019:
[----:B------:R-:W-:-:S04]  /*104e0*/  LOP3.LUT R2, R5, 0x80000000, RZ, 0xc0, !PT ;  /* 0x8000000005027812 */ /* 0x000fc800078ec0ff */
[----:B------:R-:W-:-:S04]  /*104f0*/  SHF.R.U32.HI R3, RZ, 0x18, R2 ;  /* 0x00000018ff037819 */ /* 0x000fc80000011602 */
[----:B------:R-:W-:-:S04]  /*10500*/  LOP3.LUT R0, R0, R3, RZ, 0xfc, !PT ;  /* 0x0000000300007212 */ /* 0x000fc800078efcff */
[----:B------:R-:W-:-:S07]  /*10510*/  PRMT R8, R0, 0x7610, R8 ;  /* 0x0000761000087816 */ /* 0x000fce0000000008 */
.L_x_19018:
[----:B------:R-:W-:Y:S05]  /*10520*/  BSYNC B0 ;  /* 0x0000000000007941 */ /* 0x000fea0003800000 */
.L_x_19017:
[----:B------:R-:W-:Y:S01]  /*10530*/  STG.E.U8 desc[UR36][R16.64], R8 ;  /* 0x0000000810007986 */ /* 0x000fe2000c101124 */
[----:B------:R-:W-:Y:S05]  /*10540*/  EXIT ;  /* 0x000000000000794d */ /* 0x000fea0003800000 */
.L_x_19015:
        /* <DEDUP_REMOVED lines=17> */
.L_x_19022:
[----:B------:R-:W-:-:S04]  /*10660*/  LOP3.LUT R2, R5, 0x80000000, RZ, 0xc0, !PT ;  /* 0x8000000005027812 */ /* 0x000fc800078ec0ff */
[----:B------:R-:W-:-:S04]  /*10670*/  SHF.R.U32.HI R3, RZ, 0x18, R2 ;  /* 0x00000018ff037819 */ /* 0x000fc80000011602 */
[----:B------:R-:W-:-:S04]  /*10680*/  LOP3.LUT R0, R0, R3, RZ, 0xfc, !PT ;  /* 0x0000000300007212 */ /* 0x000fc800078efcff */
[----:B------:R-:W-:-:S07]  /*10690*/  PRMT R8, R0, 0x7610, R8 ;  /* 0x0000761000087816 */ /* 0x000fce0000000008 */
.L_x_19021:
[----:B------:R-:W-:Y:S05]  /*106a0*/  BSYNC B0 ;  /* 0x0000000000007941 */ /* 0x000fea0003800000 */
.L_x_19020:
[----:B------:R-:W-:Y:S01]  /*106b0*/  STG.E.U8 desc[UR36][R16.64], R8 ;  /* 0x0000000810007986 */ /* 0x000fe2000c101124 */
[----:B------:R-:W-:Y:S05]  /*106c0*/  EXIT ;  /* 0x000000000000794d */ /* 0x000fea0003800000 */
.L_x_19014:
        /* <DEDUP_REMOVED lines=22> */
.L_x_18997:
        /* <DEDUP_REMOVED lines=16> */
.L_x_19025:
[----:B------:R-:W-:Y:S05]  /*10930*/  EXIT ;  /* 0x000000000000794d */ /* 0x000fea0003800000 */
.L_x_19024:
[----:B------:R-:W-:-:S04]  /*10940*/  PRMT R2, R5, 0x9910, RZ ;  /* 0x0000991005027816 */ /* 0x000fc800000000ff */
[----:B------:R-:W-:-:S05]  /*10950*/  SHF.R.S32.HI R3, RZ, 0x1f, R2 ;  /* 0x0000001fff037819 */ /* 0x000fca0000011402 */
[----:B------:R-:W-:Y:S01]  /*10960*/  STG.E.64 desc[UR36][R16.64], R2 ;  /* 0x0000000210007986 */ /* 0x000fe2000c101b24 */
[----:B------:R-:W-:Y:S05]  /*10970*/  EXIT ;  /* 0x000000000000794d */ /* 0x000fea0003800000 */
.L_x_19023:
[----:B------:R-:W-:Y:S01]  /*10980*/  STG.E desc[UR36][R16.64], R5 ;  /* 0x0000000510007986 */ /* 0x000fe2000c101924 */
[----:B------:R-:W-:Y:S05]  /*10990*/  EXIT ;  /* 0x000000000000794d */ /* 0x000fea0003800000 */
.L_x_19026:
        /* <DEDUP_REMOVED lines=14> */
.L_x_42278:


//--------------------- .text._ZN2at6native27unrolled_elementwise_kernelINS0_13BinaryFunctorIsssZZZNS0_19minimum_kernel_cudaERNS_18TensorIteratorBaseEENKUlvE_clEvENKUlvE3_clEvEUlssE_EESt5arrayIPcLm3EELi4E23TrivialOffsetCalculatorILi2EjESC_ILi1EjENS0_6memory12LoadWithCastILi2EEENSF_13StoreWithCastILi1EEEEEviT_T0_T2_T3_T4_T5_ --------------------------
	.section	.text._ZN2at6native27unrolled_elementwise_kernelINS0_13BinaryFunctorIsssZZZNS0_19minimum_kernel_cudaERNS_18TensorIteratorBaseEENKUlvE_clEvENKUlvE3_clEvEUlssE_EESt5arrayIPcLm3EELi4E23TrivialOffsetCalculatorILi2EjESC_ILi1EjENS0_6memory12LoadWithCastILi2EEENSF_13StoreWithCastILi1EEEEEviT_T0_T2_T3_T4_T5_,"ax",@progbits
	.align	128
        .global         _ZN2at6native27unrolled_elementwise_kernelINS0_13BinaryFunctorIsssZZZNS0_19minimum_kernel_cudaERNS_18TensorIteratorBaseEENKUlvE_clEvENKUlvE3_clEvEUlssE_EESt5arrayIPcLm3EELi4E23TrivialOffsetCalculatorILi2EjESC_ILi1EjENS0_6memory12LoadWithCastILi2EEENSF_13StoreWithCastILi1EEEEEviT_T0_T2_T3_T4_T5_
        .type           _ZN2at6native27unrolled_elementwise_kernelINS0_13BinaryFunctorIsssZZZNS0_19minimum_kernel_cudaERNS_18TensorIteratorBaseEENKUlvE_clEvENKUlvE3_clEvEUlssE_EESt5arrayIPcLm3EELi4E23TrivialOffsetCalculatorILi2EjESC_ILi1EjENS0_6memory12LoadWithCastILi2EEENSF_13StoreWithCastILi1EEEEEviT_T0_T2_T3_T4_T5_,@function
        .size           _ZN2at6native27unrolled_elementwise_kernelINS0_13BinaryFunctorIsssZZZNS0_19minimum_kernel_cudaERNS_18TensorIteratorBaseEENKUlvE_clEvENKUlvE3_clEvEUlssE_EESt5arrayIPcLm3EELi4E23TrivialOffsetCalculatorILi2EjESC_ILi1EjENS0_6memory12LoadWithCastILi2EEENSF_13StoreWithCastILi1EEEEEviT_T0_T2_T3_T4_T5_,(.L_x_42279 - _ZN2at6native27unrolled_elementwise_kernelINS0_13BinaryFunctorIsssZZZNS0_19minimum_kernel_cudaERNS_18TensorIteratorBaseEENKUlvE_clEvENKUlvE3_clEvEUlssE_EESt5arrayIPcLm3EELi4E23TrivialOffsetCalculatorILi2EjESC_ILi1EjENS0_6memory12LoadWithCastILi2EEENSF_13StoreWithCastILi1EEEEEviT_T0_T2_T3_T4_T5_)
        .other          _ZN2at6native27unrolled_elementwise_kernelINS0_13BinaryFunctorIsssZZZNS0_19minimum_kernel_cudaERNS_18TensorIteratorBaseEENKUlvE_clEvENKUlvE3_clEvEUlssE_EESt5arrayIPcLm3EELi4E23TrivialOffsetCalculatorILi2EjESC_ILi1EjENS0_6memory12LoadWithCastILi2EEENSF_13StoreWithCastILi1EEEEEviT_T0_T2_T3_T4_T5_,@"STO_CUDA_ENTRY STV_DEFAULT"
_ZN2at6native27unrolled_elementwise_kernelINS0_13BinaryFunctorIsssZZZNS0_19minimum_kernel_cudaERNS_18TensorIteratorBaseEENKUlvE_clEvENKUlvE3_clEvEUlssE_EESt5arrayIPcLm3EELi4E23TrivialOffsetCalculatorILi2EjESC_ILi1EjENS0_6memory12LoadWithCastILi2EEENSF_13StoreWithCastILi1EEEEEviT_T0_T2_T3_T4_T5_:
.text._ZN2at6native27unrolled_elementwise_kernelINS0_13BinaryFunctorIsssZZZNS0_19minimum_kernel_cudaERNS_18TensorIteratorBaseEENKUlvE_clEvENKUlvE3_clEvEUlssE_EESt5arrayIPcLm3EELi4E23TrivialOffsetCalculatorILi2EjESC_ILi1EjENS0_6memory12LoadWithCastILi2EEENSF_13StoreWithCastILi1EEEEEviT_T0_T2_T3_T4_T5_:
        /* <DEDUP_REMOVED lines=33> */
.L_x_19032:
[----:B------:R3:W5:Y:S01]  /*0210*/  LDG.E.U8 R18, desc[UR36][R4.64] ;  /* 0x0000002404127981 */ /* 0x000762000c1e1100 */
[----:B------:R-:W-:Y:S05]  /*0220*/  BRA `(.L_x_19034) ;  /* 0x0000000c00587947 */ /* 0x000fea0003800000 */
.L_x_19031:
        /* <DEDUP_REMOVED lines=8> */
.L_x_19036:
[----:B------:R1:W5:Y:S01]  /*02b0*/  LDG.E.U16 R18, desc[UR36][R4.64] ;  /* 0x0000002404127981 */ /* 0x000362000c1e1500 */
[----:B------:R-:W-:Y:S05]  /*02c0*/  BRA `(.L_x_19034) ;  /* 0x0000000c00307947 */ /* 0x000fea0003800000 */
.L_x_19035:
[----:B------:R2:W5:Y:S01]  /*02d0*/  LDG.E.U16 R18, desc[UR36][R4.64] ;  /* 0x0000002404127981 */ /* 0x000562000c1e1500 */
[----:B------:R-:W-:Y:S05]  /*02e0*/  BRA `(.L_x_19034) ;  /* 0x0000000c00287947 */ /* 0x000fea0003800000 */
.L_x_19030:
        /* <DEDUP_REMOVED lines=9> */
.L_x_19038:
[----:B------:R-:W2:Y:S02]  /*0380*/  LDG.E.U16 R0, desc[UR36][R4.64] ;  /* 0x0000002404007981 */ /* 0x000ea4000c1e1500 */
[----:B--2---:R-:W-:-:S06]  /*0390*/  HADD2.F32 R0, -RZ, R0.H0_H0 ;  /* 0x20000000ff007230 */ /* 0x004fcc0000004100 */
[----:B------:R-:W0:Y:S02]  /*03a0*/  F2I.FTZ.TRUNC.NTZ R0, R0 ;  /* 0x0000000000007305 */ /* 0x000e24000021f100 */
[----:B0-----:R-:W-:Y:S01]  /*03b0*/  PRMT R18, R0, 0x7610, R18 ;  /* 0x0000761000127816 */ /* 0x001fe20000000012 */
[----:B------:R-:W-:Y:S06]  /*03c0*/  BRA `(.L_x_19034) ;  /* 0x0000000800f07947 */ /* 0x000fec0003800000 */
.L_x_19037:
        /* <DEDUP_REMOVED lines=9> */
.L_x_19040:
[----:B------:R-:W2:Y:S02]  /*0460*/  LDG.E.U16 R4, desc[UR36][R4.64] ;  /* 0x0000002404047981 */ /* 0x000ea4000c1e1500 */
[----:B--2---:R-:W-:-:S06]  /*0470*/  HADD2.F32 R0, -RZ, R4.H0_H0 ;  /* 0x20000004ff007230 */ /* 0x004fcc0000004100 */
[----:B------:R-:W0:Y:S02]  /*0480*/  F2I.FTZ.TRUNC.NTZ R0, R0 ;  /* 0x0000000000007305 */ /* 0x000e24000021f100 */
[----:B0-----:R-:W-:Y:S01]  /*0490*/  PRMT R18, R0, 0x7610, R18 ;  /* 0x0000761000127816 */ /* 0x001fe20000000012 */
[----:B------:R-:W-:Y:S06]  /*04a0*/  BRA `(.L_x_19034) ;  /* 0x0000000800b87947 */ /* 0x000fec0003800000 */
.L_x_19039:
[----:B------:R-:W2:Y:S02]  /*04b0*/  LDG.E.64 R4, desc[UR36][R4.64] ;  /* 0x0000002404047981 */ /* 0x000ea4000c1e1b00 */
[----:B--2---:R0:W1:Y:S01]  /*04c0*/  F2I.F64.TRUNC R18, R4 ;  /* 0x0000000400127311 */ /* 0x004062000030d100 */
[----:B------:R-:W-:Y:S05]  /*04d0*/  BRA `(.L_x_19034) ;  /* 0x0000000800ac7947 */ /* 0x000fea0003800000 */
.L_x_19029:
        /* <DEDUP_REMOVED lines=12> */
.L_x_19043:
[----:B------:R-:W2:Y:S02]  /*05a0*/  LDG.E.64 R4, desc[UR36][R4.64] ;  /* 0x0000002404047981 */ /* 0x000ea4000c1e1b00 */
[----:B--2---:R0:W1:Y:S01]  /*05b0*/  F2I.F64.TRUNC R18, R4 ;  /* 0x0000000400127311 */ /* 0x004062000030d100 */
[----:B------:R-:W-:Y:S05]  /*05c0*/  BRA `(.L_x_19034) ;  /* 0x0000000800707947 */ /* 0x000fea0003800000 */
.L_x_19042:
        /* <DEDUP_REMOVED lines=28> */
.L_x_19045:
        /* <DEDUP_REMOVED lines=12> */
[----:B------:R-:W-:-:S06]  /*0850*/  LOP3.LUT R0, R3, 0x80000000, R0, 0xf8, !PT ;  /* 0x8000000003007812 */ /* 0x000fcc00078ef800 */
[----:B------:R-:W0:Y:S02]  /*0860*/  F2I.FTZ.TRUNC.NTZ R0, R0 ;  /* 0x0000000000007305 */ /* 0x000e24000021f100 */
[----:B0-----:R-:W-:Y:S01]  /*0870*/  PRMT R18, R0, 0x7610, R18 ;  /* 0x0000761000127816 */ /* 0x001fe20000000012 */
[----:B------:R-:W-:Y:S06]  /*0880*/  BRA `(.L_x_19034) ;  /* 0x0000000400c07947 */ /* 0x000fec0003800000 */
.L_x_19044:
[----:B------:R-:W2:Y:S02]  /*0890*/  LDG.E.U16 R0, desc[UR36][R4.64] ;  /* 0x0000002404007981 */ /* 0x000ea4000c1e1500 */
[----:B--2---:R-:W-:-:S06]  /*08a0*/  IMAD.U32 R0, R0, 0x10000, RZ ;  /* 0x0001000000007824 */ /* 0x004fcc00078e00ff */
[----:B------:R-:W0:Y:S02]  /*08b0*/  F2I.FTZ.TRUNC.NTZ R0, R0 ;  /* 0x0000000000007305 */ /* 0x000e24000021f100 */
[----:B0-----:R-:W-:Y:S01]  /*08c0*/  PRMT R18, R0, 0x7610, R18 ;  /* 0x0000761000127816 */ /* 0x001fe20000000012 */
[----:B------:R-:W-:Y:S06]  /*08d0*/  BRA `(.L_x_19034) ;  /* 0x0000000400ac7947 */ /* 0x000fec0003800000 */
.L_x_19041:
        /* <DEDUP_REMOVED lines=10> */
.L_x_19048:
        /* <DEDUP_REMOVED lines=21> */
.L_x_19052:
[----:B------:R-:W-:Y:S05]  /*0ad0*/  BSYNC B1 ;  /* 0x0000000000017941 */ /* 0x000fea0003800000 */
.L_x_19051:
[----:B------:R-:W-:Y:S01]  /*0ae0*/  LEA R5, R0, 0x3b800000, 0x17 ;  /* 0x3b80000000057811 */ /* 0x000fe200078eb8ff */
[----:B------:R-:W-:-:S05]  /*0af0*/  IMAD.SHL.U32 R0, R3, 0x100000, RZ ;  /* 0x0010000003007824 */ /* 0x000fca00078e00ff */
[----:B------:R-:W-:-:S07]  /*0b00*/  LOP3.LUT R0, R5, R0, R6, 0xfe, !PT ;  /* 0x0000000005007212 */ /* 0x000fce00078efe06 */
.L_x_19050:
[----:B------:R-:W-:Y:S05]  /*0b10*/  BSYNC B0 ;  /* 0x0000000000007941 */ /* 0x000fea0003800000 */
.L_x_19049:
[----:B------:R-:W0:Y:S02]  /*0b20*/  F2I.FTZ.TRUNC.NTZ R0, R0 ;  /* 0x0000000000007305 */ /* 0x000e24000021f100 */
[----:B0-----:R-:W-:Y:S01]  /*0b30*/  PRMT R18, R0, 0x7610, R18 ;  /* 0x0000761000127816 */ /* 0x001fe20000000012 */
[----:B------:R-:W-:Y:S06]  /*0b40*/  BRA `(.L_x_19034) ;  /* 0x0000000400107947 */ /* 0x000fec0003800000 */
.L_x_19047:
        /* <DEDUP_REMOVED lines=21> */
.L_x_19056:
[----:B------:R-:W-:Y:S05]  /*0ca0*/  BSYNC B1 ;  /* 0x0000000000017941 */ /* 0x000fea0003800000 */
.L_x_19055:
[----:B------:R-:W-:Y:S01]  /*0cb0*/  LEA R5, R0, 0x37800000, 0x17 ;  /* 0x3780000000057811 */ /* 0x000fe200078eb8ff */
[----:B------:R-:W-:-:S05]  /*0cc0*/  IMAD.SHL.U32 R0, R3, 0x200000, RZ ;  /* 0x0020000003007824 */ /* 0x000fca00078e00ff */
[----:B------:R-:W-:-:S07]  /*0cd0*/  LOP3.LUT R0, R5, R0, R6, 0xfe, !PT ;  /* 0x0000000005007212 */ /* 0x000fce00078efe06 */
.L_x_19054:
[----:B------:R-:W-:Y:S05]  /*0ce0*/  BSYNC B0 ;  /* 0x0000000000007941 */ /* 0x000fea0003800000 */
.L_x_19053:
[----:B------:R-:W0:Y:S02]  /*0cf0*/  F2I.FTZ.TRUNC.NTZ R0, R0 ;  /* 0x0000000000007305 */ /* 0x000e24000021f100 */
[----:B0-----:R-:W-:Y:S01]  /*0d00*/  PRMT R18, R0, 0x7610, R18 ;  /* 0x0000761000127816 */ /* 0x001fe20000000012 */
[----:B------:R-:W-:Y:S06]  /*0d10*/  BRA `(.L_x_19034) ;  /* 0x00000000009c7947 */ /* 0x000fec0003800000 */
.L_x_19046:
        /* <DEDUP_REMOVED lines=14> */
.L_x_19060:
[----:B------:R-:W-:Y:S05]  /*0e00*/  BSYNC B0 ;  /* 0x0000000000007941 */ /* 0x000fea0003800000 */
.L_x_19059:
[----:B------:R-:W0:Y:S02]  /*0e10*/  F2I.FTZ.TRUNC.NTZ R0, R0 ;  /* 0x0000000000007305 */ /* 0x000e24000021f100 */
[----:B0-----:R-:W-:Y:S01]  /*0e20*/  PRMT R18, R0, 0x7610, R18 ;  /* 0x0000761000127816 */ /* 0x001fe20000000012 */
[----:B------:R-:W-:Y:S06]  /*0e30*/  BRA `(.L_x_19034) ;  /* 0x0000000000547947 */ /* 0x000fec0003800000 */
.L_x_19033:
        /* <DEDUP_REMOVED lines=16> */
.L_x_19061:
[----:B------:R-:W-:Y:S01]  /*0f40*/  PRMT R18, RZ, 0x7610, R18 ;  /* 0x00007610ff127816 */ /* 0x000fe20000000012 */
[----:B------:R-:W-:Y:S06]  /*0f50*/  BRA `(.L_x_19034) ;  /* 0x00000000000c7947 */ /* 0x000fec0003800000 */
.L_x_19058:
[----:B------:R0:W5:Y:S01]  /*0f60*/  LDG.E.U16 R18, desc[UR36][R4.64] ;  /* 0x0000002404127981 */ /* 0x000162000c1e1500 */
[----:B------:R-:W-:Y:S05]  /*0f70*/  BRA `(.L_x_19034) ;  /* 0x0000000000047947 */ /* 0x000fea0003800000 */
.L_x_19057:
[----:B------:R0:W5:Y:S02]  /*0f80*/  LDG.E.U16 R18, desc[UR36][R4.64] ;  /* 0x0000002404127981 */ /* 0x000164000c1e1500 */
.L_x_19034:
[----:B01234-:R-:W0:Y:S01]  /*0f90*/  LDC.64 R4, c[0x0][0x228] ;  /* 0x00008a00ff047b82 */ /* 0x01fe220000000a00 */
        /* <DEDUP_REMOVED lines=17> */
.L_x_19065:
[----:B------:R1:W5:Y:S01]  /*10b0*/  LDG.E.U8 R19, desc[UR36][R4.64] ;  /* 0x0000002404137981 */ /* 0x000362000c1e1100 */
[----:B------:R-:W-:Y:S05]  /*10c0*/  BRA `(.L_x_19067) ;  /* 0x0000000c00547947 */ /* 0x000fea0003800000 */
.L_x_19064:
        /* <DEDUP_REMOVED lines=8> */
.L_x_19069:
[----:B------:R3:W5:Y:S01]  /*1150*/  LDG.E.U16 R19, desc[UR36][R4.64] ;  /* 0x0000002404137981 */ /* 0x000762000c1e1500 */
[----:B------:R-:W-:Y:S05]  /*1160*/  BRA `(.L_x_19067) ;  /* 0x0000000c002c7947 */ /* 0x000fea0003800000 */
.L_x_19068:
[----:B------:R2:W5:Y:S01]  /*1170*/  LDG.E.U16 R19, desc[UR36][R4.64] ;  /* 0x0000002404137981 */ /* 0x000562000c1e1500 */
[----:B------:R-:W-:Y:S05]  /*1180*/  BRA `(.L_x_19067) ;  /* 0x0000000c00247947 */ /* 0x000fea0003800000 */
.L_x_19063:
        /* <DEDUP_REMOVED lines=9> */
.L_x_19071:
[----:B------:R-:W2:Y:S02]  /*1220*/  LDG.E.U16 R0, desc[UR36][R4.64] ;  /* 0x0000002404007981 */ /* 0x000ea4000c1e1500 */
[----:B--2---:R-:W-:-:S06]  /*1230*/  HADD2.F32 R0, -RZ, R0.H0_H0 ;  /* 0x20000000ff007230 */ /* 0x004fcc0000004100 */
[----:B------:R-:W0:Y:S02]  /*1240*/  F2I.FTZ.TRUNC.NTZ R0, R0 ;  /* 0x0000000000007305 */ /* 0x000e24000021f100 */
[----:B0-----:R-:W-:Y:S01]  /*1250*/  PRMT R19, R0, 0x7610, R19 ;  /* 0x0000761000137816 */ /* 0x001fe20000000013 */
[----:B------:R-:W-:Y:S06]  /*1260*/  BRA `(.L_x_19067) ;  /* 0x0000000800ec7947 */ /* 0x000fec0003800000 */
.L_x_19070:
        /* <DEDUP_REMOVED lines=9> */
.L_x_19073:
[----:B------:R-:W2:Y:S02]  /*1300*/  LDG.E.U16 R4, desc[UR36][R4.64] ;  /* 0x0000002404047981 */ /* 0x000ea4000c1e1500 */
[----:B--2---:R-:W-:-:S06]  /*1310*/  HADD2.F32 R0, -RZ, R4.H0_H0 ;  /* 0x20000004ff007230 */ /* 0x004fcc0000004100 */
[----:B------:R-:W0:Y:S02]  /*1320*/  F2I.FTZ.TRUNC.NTZ R0, R0 ;  /* 0x0000000000007305 */ /* 0x000e24000021f100 */
[----:B0-----:R-:W-:Y:S01]  /*1330*/  PRMT R19, R0, 0x7610, R19 ;  /* 0x0000761000137816 */ /* 0x001fe20000000013 */
[----:B------:R-:W-:Y:S06]  /*1340*/  BRA `(.L_x_19067) ;  /* 0x0000000800b47947 */ /* 0x000fec0003800000 */
.L_x_19072:
[----:B------:R-:W2:Y:S02]  /*1350*/  LDG.E.64 R4, desc[UR36][R4.64] ;  /* 0x0000002404047981 */ /* 0x000ea4000c1e1b00 */
[----:B--2---:R0:W1:Y:S01]  /*1360*/  F2I.F64.TRUNC R19, R4 ;  /* 0x0000000400137311 */ /* 0x004062000030d100 */
[----:B------:R-:W-:Y:S05]  /*1370*/  BRA `(.L_x_19067) ;  /* 0x0000000800a87947 */ /* 0x000fea0003800000 */
.L_x_19062:
        /* <DEDUP_REMOVED lines=12> */
.L_x_19076:
[----:B------:R-:W2:Y:S02]  /*1440*/  LDG.E.64 R4, desc[UR36][R4.64] ;  /* 0x0000002404047981 */ /* 0x000ea4000c1e1b00 */
[----:B--2---:R0:W1:Y:S01]  /*1450*/  F2I.F64.TRUNC R19, R4 ;  /* 0x0000000400137311 */ /* 0x004062000030d100 */
[----:B------:R-:W-:Y:S05]  /*1460*/  BRA `(.L_x_19067) ;  /* 0x00000008006c7947 */ /* 0x000fea0003800000 */
.L_x_19075:
        /* <DEDUP_REMOVED lines=28> */
.L_x_19078:
        /* <DEDUP_REMOVED lines=15> */
.L_x_19077:
[----:B------:R-:W2:Y:S02]  /*1720*/  LDG.E.U16 R0, desc[UR36][R4.64] ;  /* 0x0000002404007981 */ /* 0x000ea4000c1e1500 */
[----:B--2---:R-:W-:-:S06]  /*1730*/  IMAD.U32 R0, R0, 0x10000, RZ ;  /* 0x0001000000007824 */ /* 0x004fcc00078e00ff */
[----:B------:R-:W0:Y:S02]  /*1740*/  F2I.FTZ.TRUNC.NTZ R0, R0 ;  /* 0x0000000000007305 */ /* 0x000e24000021f100 */
[----:B0-----:R-:W-:Y:S01]  /*1750*/  PRMT R19, R0, 0x7610, R19 ;  /* 0x0000761000137816 */ /* 0x001fe20000000013 */
[----:B------:R-:W-:Y:S06]  /*1760*/  BRA `(.L_x_19067) ;  /* 0x0000000400ac7947 */ /* 0x000fec0003800000 */
.L_x_19074:
        /* <DEDUP_REMOVED lines=10> */
.L_x_19081:
        /* <DEDUP_REMOVED lines=21> */
.L_x_19085:
[----:B------:R-:W-:Y:S05]  /*1960*/  BSYNC B1 ;  /* 0x0000000000017941 */ /* 0x000fea0003800000 */
.L_x_19084:
[----:B------:R-:W-:Y:S01]  /*1970*/  LEA R5, R0, 0x3b800000, 0x17 ;  /* 0x3b80000000057811 */ /* 0x000fe200078eb8ff */
[----:B------:R-:W-:-:S05]  /*1980*/  IMAD.SHL.U32 R0, R3, 0x100000, RZ ;  /* 0x0010000003007824 */ /* 0x000fca00078e00ff */
[----:B------:R-:W-:-:S07]  /*1990*/  LOP3.LUT R0, R5, R0, R6, 0xfe, !PT ;  /* 0x0000000005007212 */ /* 0x000fce00078efe06 */
.L_x_19083:
[----:B------:R-:W-:Y:S05]  /*19a0*/  BSYNC B0 ;  /* 0x0000000000007941 */ /* 0x000fea0003800000 */
.L_x_19082:
[----:B------:R-:W0:Y:S02]  /*19b0*/  F2I.FTZ.TRUNC.NTZ R0, R0 ;  /* 0x0000000000007305 */ /* 0x000e24000021f100 */
[----:B0-----:R-:W-:Y:S01]  /*19c0*/  PRMT R19, R0, 0x7610, R19 ;  /* 0x0000761000137816 */ /* 0x001fe20000000013 */
[----:B------:R-:W-:Y:S06]  /*19d0*/  BRA `(.L_x_19067) ;  /* 0x0000000400107947 */ /* 0x000fec0003800000 */
.L_x_19080:
        /* <DEDUP_REMOVED lines=21> */
.L_x_19089:
[----:B------:R-:W-:Y:S05]  /*1b30*/  BSYNC B1 ;  /* 0x0000000000017941 */ /* 0x000fea0003800000 */
.L_x_19088:
[----:B------:R-:W-:Y:S01]  /*1b40*/  LEA R5, R0, 0x37800000, 0x17 ;  /* 0x3780000000057811 */ /* 0x000fe200078eb8ff */
[----:B------:R-:W-:-:S05]  /*1b50*/  IMAD.SHL.U32 R0, R3, 0x200000, RZ ;  /* 0x0020000003007824 */ /* 0x000fca00078e00ff */
[----:B------:R-:W-:-:S07]  /*1b60*/  LOP3.LUT R0, R5, R0, R6, 0xfe, !PT ;  /* 0x0000000005007212 */ /* 0x000fce00078efe06 */
.L_x_19087:
[----:B------:R-:W-:Y:S05]  /*1b70*/  BSYNC B0 ;  /* 0x0000000000007941 */ /* 0x000fea0003800000 */
.L_x_19086:
[----:B------:R-:W0:Y:S02]  /*1b80*/  F2I.FTZ.TRUNC.NTZ R0, R0 ;  /* 0x0000000000007305 */ /* 0x000e24000021f100 */
[----:B0-----:R-:W-:Y:S01]  /*1b90*/  PRMT R19, R0, 0x7610, R19 ;  /* 0x0000761000137816 */ /* 0x001fe20000000013 */
[----:B------:R-:W-:Y:S06]  /*1ba0*/  BRA `(.L_x_19067) ;  /* 0x00000000009c7947 */ /* 0x000fec0003800000 */
.L_x_19079:
        /* <DEDUP_REMOVED lines=14> */
.L_x_19093:
[----:B------:R-:W-:Y:S05]  /*1c90*/  BSYNC B0 ;  /* 0x0000000000007941 */ /* 0x000fea0003800000 */
.L_x_19092:
[----:B------:R-:W0:Y:S02]  /*1ca0*/  F2I.FTZ.TRUNC.NTZ R0, R0 ;  /* 0x0000000000007305 */ /* 0x000e24000021f100 */
[----:B0-----:R-:W-:Y:S01]  /*1cb0*/  PRMT R19, R0, 0x7610, R19 ;  /* 0x0000761000137816 */ /* 0x001fe20000000013 */
[----:B------:R-:W-:Y:S06]  /*1cc0*/  BRA `(.L_x_19067) ;  /* 0x0000000000547947 */ /* 0x000fec0003800000 */
.L_x_19066:
        /* <DEDUP_REMOVED lines=16> */
.L_x_19094:
[----:B------:R-:W-:Y:S01]  /*1dd0*/  PRMT R19, RZ, 0x7610, R19 ;  /* 0x00007610ff137816 */ /* 0x000fe20000000013 */
[----:B------:R-:W-:Y:S06]  /*1de0*/  BRA `(.L_x_19067) ;  /* 0x00000000000c7947 */ /* 0x000fec0003800000 */
.L_x_19091:
[----:B------:R0:W5:Y:S01]  /*1df0*/  LDG.E.U16 R19, desc[UR36][R4.64] ;  /* 0x0000002404137981 */ /* 0x000162000c1e1500 */
[----:B------:R-:W-:Y:S05]  /*1e00*/  BRA `(.L_x_19067) ;  /* 0x0000000000047947 */ /* 0x000fea0003800000 */
.L_x_19090:
[----:B------:R0:W5:Y:S02]  /*1e10*/  LDG.E.U16 R19, desc[UR36][R4.64] ;  /* 0x0000002404137981 */ /* 0x000164000c1e1500 */
.L_x_19067:
[----:B------:R-:W2:Y:S02]  /*1e20*/  S2R R27, SR_TID.X ;  /* 0x00000000001b7919 */ /* 0x000ea40000002100 */
[----:B--2---:R-:W-:-:S07]  /*1e30*/  VIADD R27, R27, 0x80 ;  /* 0x000000801b1b7836 */ /* 0x004fce0000000000 */
.L_x_19028:
[----:B------:R-:W-:Y:S05]  /*1e40*/  BSYNC B6 ;  /* 0x0000000000067941 */ /* 0x000fea0003800000 */
.L_x_19027:
[----:B------:R-:W-:Y:S01]  /*1e50*/  ISETP.GE.AND P0, PT, R27, R28, PT ;  /* 0x0000001c1b00720c */ /* 0x000fe20003f06270 */
[----:B------:R-:W-:Y:S01]  /*1e60*/  BSSY B6, `(.L_x_19095) ;  /* 0x00001d7000067945 */ /* 0x000fe20003800000 */
[----:B------:R-:W-:-:S11]  /*1e70*/  PRMT R22, RZ, 0x7610, R22 ;  /* 0x00007610ff167816 */ /* 0x000fd60000000016 */
[----:B------:R-:W-:Y:S05]  /*1e80*/  @P0 BRA `(.L_x_19096) ;  /* 0x0000001c00500947 */ /* 0x000fea0003800000 */
[----:B01-34-:R-:W0:Y:S01]  /*1e90*/  LDC.64 R4, c[0x0][0x220] ;  /* 0x00008800ff047b82 */ /* 0x01be220000000a00 */
        /* <DEDUP_REMOVED lines=18> */
.L_x_19100:
[----:B------:R0:W5:Y:S01]  /*1fc0*/  LDG.E.U8 R17, desc[UR36][R4.64] ;  /* 0x0000002404117981 */ /* 0x000162000c1e1100 */
[----:B------:R-:W-:Y:S05]  /*1fd0*/  BRA `(.L_x_19102) ;  /* 0x0000000c00547947 */ /* 0x000fea0003800000 */
.L_x_19099:
        /* <DEDUP_REMOVED lines=8> */
.L_x_19104:
[----:B------:R0:W5:Y:S01]  /*2060*/  LDG.E.U16 R17, desc[UR36][R4.64] ;  /* 0x0000002404117981 */ /* 0x000162000c1e1500 */
[----:B------:R-:W-:Y:S05]  /*2070*/  BRA `(.L_x_19102) ;  /* 0x0000000c002c7947 */ /* 0x000fea0003800000 */
.L_x_19103:
[----:B------:R0:W5:Y:S01]  /*2080*/  LDG.E.U16 R17, desc[UR36][R4.64] ;  /* 0x0000002404117981 */ /* 0x000162000c1e1500 */
[----:B------:R-:W-:Y:S05]  /*2090*/  BRA `(.L_x_19102) ;  /* 0x0000000c00247947 */ /* 0x000fea0003800000 */
.L_x_19098:
        /* <DEDUP_REMOVED lines=9> */
.L_x_19106:
[----:B------:R-:W2:Y:S02]  /*2130*/  LDG.E.U16 R0, desc[UR36][R4.64] ;  /* 0x0000002404007981 */ /* 0x000ea4000c1e1500 */
[----:B--2---:R-:W-:-:S06]  /*2140*/  HADD2.F32 R0, -RZ, R0.H0_H0 ;  /* 0x20000000ff007230 */ /* 0x004fcc0000004100 */
[----:B------:R-:W0:Y:S02]  /*2150*/  F2I.FTZ.TRUNC.NTZ R0, R0 ;  /* 0x0000000000007305 */ /* 0x000e24000021f100 */
[----:B0-----:R-:W-:Y:S01]  /*2160*/  PRMT R17, R0, 0x7610, R17 ;  /* 0x0000761000117816 */ /* 0x001fe20000000011 */
[----:B------:R-:W-:Y:S06]  /*2170*/  BRA `(.L_x_19102) ;  /* 0x0000000800ec7947 */ /* 0x000fec0003800000 */
.L_x_19105:
        /* <DEDUP_REMOVED lines=9> */
.L_x_19108:
[----:B------:R-:W2:Y:S02]  /*2210*/  LDG.E.U16 R4, desc[UR36][R4.64] ;  /* 0x0000002404047981 */ /* 0x000ea4000c1e1500 */
[----:B--2---:R-:W-:-:S06]  /*2220*/  HADD2.F32 R0, -RZ, R4.H0_H0 ;  /* 0x20000004ff007230 */ /* 0x004fcc0000004100 */
[----:B------:R-:W0:Y:S02]  /*2230*/  F2I.FTZ.TRUNC.NTZ R0, R0 ;  /* 0x0000000000007305 */ /* 0x000e24000021f100 */
[----:B0-----:R-:W-:Y:S01]  /*2240*/  PRMT R17, R0, 0x7610, R17 ;  /* 0x0000761000117816 */ /* 0x001fe20000000011 */
[----:B------:R-:W-:Y:S06]  /*2250*/  BRA `(.L_x_19102) ;  /* 0x0000000800b47947 */ /* 0x000fec0003800000 */
.L_x_19107:
[----:B------:R-:W2:Y:S02]  /*2260*/  LDG.E.64 R4, desc[UR36][R4.64] ;  /* 0x0000002404047981 */ /* 0x000ea4000c1e1b00 */
[----:B--2---:R0:W1:Y:S01]  /*2270*/  F2I.F64.TRUNC R17, R4 ;  /* 0x0000000400117311 */ /* 0x004062000030d100 */
[----:B------:R-:W-:Y:S05]  /*2280*/  BRA `(.L_x_19102) ;  /* 0x0000000800a87947 */ /* 0x000fea0003800000 */
.L_x_19097:
        /* <DEDUP_REMOVED lines=12> */
.L_x_19111:
[----:B------:R-:W2:Y:S02]  /*2350*/  LDG.E.64 R4, desc[UR36][R4.64] ;  /* 0x0000002404047981 */ /* 0x000ea4000c1e1b00 */
[----:B--2---:R0:W1:Y:S01]  /*2360*/  F2I.F64.TRUNC R17, R4 ;  /* 0x0000000400117311 */ /* 0x004062000030d100 */
[----:B------:R-:W-:Y:S05]  /*2370*/  BRA `(.L_x_19102) ;  /* 0x00000008006c7947 */ /* 0x000fea0003800000 */
.L_x_19110:
        /* <DEDUP_REMOVED lines=28> */
.L_x_19113:
        /* <DEDUP_REMOVED lines=15> */
.L_x_19112:
[----:B------:R-:W2:Y:S02]  /*2630*/  LDG.E.U16 R0, desc[UR36][R4.64] ;  /* 0x0000002404007981 */ /* 0x000ea4000c1e1500 */
[----:B--2---:R-:W-:-:S06]  /*2640*/  IMAD.U32 R0, R0, 0x10000, RZ ;  /* 0x0001000000007824 */ /* 0x004fcc00078e00ff */
[----:B------:R-:W0:Y:S02]  /*2650*/  F2I.FTZ.TRUNC.NTZ R0, R0 ;  /* 0x0000000000007305 */ /* 0x000e24000021f100 */
[----:B0-----:R-:W-:Y:S01]  /*2660*/  PRMT R17, R0, 0x7610, R17 ;  /* 0x0000761000117816 */ /* 0x001fe20000000011 */
[----:B------:R-:W-:Y:S06]  /*2670*/  BRA `(.L_x_19102) ;  /* 0x0000000400ac7947 */ /* 0x000fec0003800000 */
.L_x_19109:
        /* <DEDUP_REMOVED lines=10> */
.L_x_19116:
        /* <DEDUP_REMOVED lines=21> */
.L_x_19120:
[----:B------:R-:W-:Y:S05]  /*2870*/  BSYNC B1 ;  /* 0x0000000000017941 */ /* 0x000fea0003800000 */
.L_x_19119:
[----:B------:R-:W-:Y:S01]  /*2880*/  LEA R5, R0, 0x3b800000, 0x17 ;  /* 0x3b80000000057811 */ /* 0x000fe200078eb8ff */
[----:B------:R-:W-:-:S05]  /*2890*/  IMAD.SHL.U32 R0, R3, 0x100000, RZ ;  /* 0x0010000003007824 */ /* 0x000fca00078e00ff */
[----:B------:R-:W-:-:S07]  /*28a0*/  LOP3.LUT R0, R5, R0, R6, 0xfe, !PT ;  /* 0x0000000005007212 */ /* 0x000fce00078efe06 */
.L_x_19118:
[----:B------:R-:W-:Y:S05]  /*28b0*/  BSYNC B0 ;  /* 0x0000000000007941 */ /* 0x000fea0003800000 */
.L_x_19117:
[----:B------:R-:W0:Y:S02]  /*28c0*/  F2I.FTZ.TRUNC.NTZ R0, R0 ;  /* 0x0000000000007305 */ /* 0x000e24000021f100 */
[----:B0-----:R-:W-:Y:S01]  /*28d0*/  PRMT R17, R0, 0x7610, R17 ;  /* 0x0000761000117816 */ /* 0x001fe20000000011 */
[----:B------:R-:W-:Y:S06]  /*28e0*/  BRA `(.L_x_19102) ;  /* 0x0000000400107947 */ /* 0x000fec0003800000 */
.L_x_19115:
        /* <DEDUP_REMOVED lines=21> */
.L_x_19124:
[----:B------:R-:W-:Y:S05]  /*2a40*/  BSYNC B1 ;  /* 0x0000000000017941 */ /* 0x000fea0003800000 */
.L_x_19123:
[----:B------:R-:W-:Y:S01]  /*2a50*/  LEA R5, R0, 0x37800000, 0x17 ;  /* 0x3780000000057811 */ /* 0x000fe200078eb8ff */
[----:B------:R-:W-:-:S05]  /*2a60*/  IMAD.SHL.U32 R0, R3, 0x200000, RZ ;  /* 0x0020000003007824 */ /* 0x000fca00078e00ff */
[----:B------:R-:W-:-:S07]  /*2a70*/  LOP3.LUT R0, R5, R0, R6, 0xfe, !PT ;  /* 0x0000000005007212 */ /* 0x000fce00078efe06 */
.L_x_19122:
[----:B------:R-:W-:Y:S05]  /*2a80*/  BSYNC B0 ;  /* 0x0000000000007941 */ /* 0x000fea0003800000 */
.L_x_19121:
[----:B------:R-:W0:Y:S02]  /*2a90*/  F2I.FTZ.TRUNC.NTZ R0, R0 ;  /* 0x0000000000007305 */ /* 0x000e24000021f100 */
[----:B0-----:R-:W-:Y:S01]  /*2aa0*/  PRMT R17, R0, 0x7610, R17 ;  /* 0x0000761000117816 */ /* 0x001fe20000000011 */
[----:B------:R-:W-:Y:S06]  /*2ab0*/  BRA `(.L_x_19102) ;  /* 0x00000000009c7947 */ /* 0x000fec0003800000 */
.L_x_19114:
        /* <DEDUP_REMOVED lines=14> */
.L_x_19128:
[----:B------:R-:W-:Y:S05]  /*2ba0*/  BSYNC B0 ;  /* 0x0000000000007941 */ /* 0x000fea0003800000 */
.L_x_19127:
[----:B------:R-:W0:Y:S02]  /*2bb0*/  F2I.FTZ.TRUNC.NTZ R0, R0 ;  /* 0x0000000000007305 */ /* 0x000e24000021f100 */
[----:B0-----:R-:W-:Y:S01]  /*2bc0*/  PRMT R17, R0, 0x7610, R17 ;  /* 0x0000761000117816 */ /* 0x001fe20000000011 */
[----:B------:R-:W-:Y:S06]  /*2bd0*/  BRA `(.L_x_19102) ;  /* 0x0000000000547947 */ /* 0x000fec0003800000 */
.L_x_19101:
        /* <DEDUP_REMOVED lines=16> */
.L_x_19129:
[----:B------:R-:W-:Y:S01]  /*2ce0*/  PRMT R17, RZ, 0x7610, R17 ;  /* 0x00007610ff117816 */ /* 0x000fe20000000011 */
[----:B------:R-:W-:Y:S06]  /*2cf0*/  BRA `(.L_x_19102) ;  /* 0x00000000000c7947 */ /* 0x000fec0003800000 */
.L_x_19126:
[----:B------:R2:W5:Y:S01]  /*2d00*/  LDG.E.U16 R17, desc[UR36][R4.64] ;  /* 0x0000002404117981 */ /* 0x000562000c1e1500 */
[----:B------:R-:W-:Y:S05]  /*2d10*/  BRA `(.L_x_19102) ;  /* 0x0000000000047947 */ /* 0x000fea0003800000 */
.L_x_19125:
[----:B------:R3:W5:Y:S02]  /*2d20*/  LDG.E.U16 R17, desc[UR36][R4.64] ;  /* 0x0000002404117981 */ /* 0x000764000c1e1500 */
.L_x_19102:
[----:B0-234-:R-:W0:Y:S01]  /*2d30*/  LDC.64 R4, c[0x0][0x228] ;  /* 0x00008a00ff047b82 */ /* 0x01de220000000a00 */
        /* <DEDUP_REMOVED lines=17> */
.L_x_19133:
[----:B------:R0:W5:Y:S01]  /*2e50*/  LDG.E.U8 R22, desc[UR36][R4.64] ;  /* 0x0000002404167981 */ /* 0x000162000c1e1100 */
[----:B------:R-:W-:Y:S05]  /*2e60*/  BRA `(.L_x_19135) ;  /* 0x0000000c00547947 */ /* 0x000fea0003800000 */
.L_x_19132:
        /* <DEDUP_REMOVED lines=8> */
.L_x_19137:
[----:B------:R0:W5:Y:S01]  /*2ef0*/  LDG.E.U16 R22, desc[UR36][R4.64] ;  /* 0x0000002404167981 */ /* 0x000162000c1e1500 */
[----:B------:R-:W-:Y:S05]  /*2f00*/  BRA `(.L_x_19135) ;  /* 0x0000000c002c7947 */ /* 0x000fea0003800000 */
.L_x_19136:
[----:B------:R0:W5:Y:S01]  /*2f10*/  LDG.E.U16 R22, desc[UR36][R4.64] ;  /* 0x0000002404167981 */ /* 0x000162000c1e1500 */
[----:B------:R-:W-:Y:S05]  /*2f20*/  BRA `(.L_x_19135) ;  /* 0x0000000c00247947 */ /* 0x000fea0003800000 */
.L_x_19131:
[----:B------:R-:W-:-:S13]  /*2f30*/  ISETP.GT.AND P0, PT, R0, 0x6, PT ;  /* 0x000000060000780c */ /* 0x000fda0003f04270 */
[----:B------:R-:W-:Y:S05]  /*2f40*/  @P0 BRA `(.L_x_19138) ;  /* 0x0000000000300947 */ /* 0x000fea0003800000 */
[----:B------:R-:W-:-:S13]  /*2f50*/  ISETP.NE.AND P0, PT, R0, 0x5, PT ;  /* 0x000000050000780c */ /* 0x000fda0003f05270 */
[----:B------:R-:W-:Y:S05]  /*2f60*/  @!P0 BRA `(.L_x_19139) ;  /* 0x0000000000148947 */ /* 0x000fea0003800000 */
[----:B------:R-:W-:-:S13]  /*2f70*/  ISETP.NE.AND P0, PT, R0, 0x6, PT ;  /* 0x000000060000780c */ /* 0x000fda0003f05270 */
[----:B------:R-:W-:Y:S05]  /*2f80*/  @P0 BRA `(.L_x_19134) ;  /* 0x0000000800b80947 */ /* 0x000fea0003800000 */
[----:B------:R-:W2:Y:S02]  /*2f90*/  LDG.E R4, desc[UR36][R4.64] ;  /* 0x0000002404047981 */ /* 0x000ea4000c1e1900 */
[----:B--2---:R0:W2:Y:S01]  /*2fa0*/  F2I.FTZ.TRUNC.NTZ R22, R4 ;  /* 0x0000000400167305 */ /* 0x0040a2000021f100 */
[----:B------:R-:W-:Y:S05]  /*2fb0*/  BRA `(.L_x_19135) ;  /* 0x0000000c00007947 */ /* 0x000fea0003800000 */
.L_x_19139:
[----:B------:R-:W2:Y:S02]  /*2fc0*/  LDG.E.U16 R0, desc[UR36][R4.64] ;  /* 0x0000002404007981 */ /* 0x000ea4000c1e1500 */
[----:B--2---:R-:W-:-:S06]  /*2fd0*/  HADD2.F32 R0, -RZ, R0.H0_H0 ;  /* 0x20000000ff007230 */ /* 0x004fcc0000004100 */
[----:B------:R-:W0:Y:S02]  /*2fe0*/  F2I.FTZ.TRUNC.NTZ R0, R0 ;  /* 0x0000000000007305 */ /* 0x000e24000021f100 */
[----:B0-----:R-:W-:Y:S01]  /*2ff0*/  PRMT R22, R0, 0x7610, R22 ;  /* 0x0000761000167816 */ /* 0x001fe20000000016 */
[----:B------:R-:W-:Y:S06]  /*3000*/  BRA `(.L_x_19135) ;  /* 0x0000000800ec7947 */ /* 0x000fec0003800000 */
.L_x_19138:
[----:B------:R-:W-:-:S13]  /*3010*/  ISETP.NE.AND P0, PT, R0, 0x7, PT ;  /* 0x000000070000780c */ /* 0x000fda0003f05270 */
[----:B------:R-:W-:Y:S05]  /*3020*/  @!P0 BRA `(.L_x_19140) ;  /* 0x0000000000308947 */ /* 0x000fea0003800000 */
[----:B------:R-:W-:-:S13]  /*3030*/  ISETP.NE.AND P0, PT, R0, 0x8, PT ;  /* 0x000000080000780c */ /* 0x000fda0003f05270 */
[----:B------:R-:W-:Y:S05]  /*3040*/  @!P0 BRA `(.L_x_19141) ;  /* 0x0000000000148947 */ /* 0x000fea0003800000 */
[----:B------:R-:W-:-:S13]  /*3050*/  ISETP.NE.AND P0, PT, R0, 0x9, PT ;  /* 0x000000090000780c */ /* 0x000fda0003f05270 */
[----:B------:R-:W-:Y:S05]  /*3060*/  @P0 BRA `(.L_x_19134) ;  /* 0x0000000800800947 */ /* 0x000fea0003800000 */
[----:B------:R-:W2:Y:S02]  /*3070*/  LDG.E R4, desc[UR36][R4.64] ;  /* 0x0000002404047981 */ /* 0x000ea4000c1e1900 */
[----:B--2---:R0:W2:Y:S01]  /*3080*/  F2I.FTZ.TRUNC.NTZ R22, R4 ;  /* 0x0000000400167305 */ /* 0x0040a2000021f100 */
[----:B------:R-:W-:Y:S05]  /*3090*/  BRA `(.L_x_19135) ;  /* 0x0000000800c87947 */ /* 0x000fea0003800000 */
.L_x_19141:
[----:B------:R-:W2:Y:S02]  /*30a0*/  LDG.E.U16 R4, desc[UR36][R4.64] ;  /* 0x0000002404047981 */ /* 0x000ea4000c1e1500 */
[----:B--2---:R-:W-:-:S06]  /*30b0*/  HADD2.F32 R0, -RZ, R4.H0_H0 ;  /* 0x20000004ff007230 */ /* 0x004fcc0000004100 */
[----:B------:R-:W0:Y:S02]  /*30c0*/  F2I.FTZ.TRUNC.NTZ R0, R0 ;  /* 0x0000000000007305 */ /* 0x000e24000021f100 */
[----:B0-----:R-:W-:Y:S01]  /*30d0*/  PRMT R22, R0, 0x7610, R22 ;  /* 0x0000761000167816 */ /* 0x001fe20000000016 */
[----:B------:R-:W-:Y:S06]  /*30e0*/  BRA `(.L_x_19135) ;  /* 0x0000000800b47947 */ /* 0x000fec0003800000 */
.L_x_19140:
[----:B------:R-:W2:Y:S02]  /*30f0*/  LDG.E.64 R4, desc[UR36][R4.64] ;  /* 0x0000002404047981 */ /* 0x000ea4000c1e1b00 */
[----:B--2---:R0:W2:Y:S01]  /*3100*/  F2I.F64.TRUNC R22, R4 ;  /* 0x0000000400167311 */ /* 0x0040a2000030d100 */
[----:B------:R-:W-:Y:S05]  /*3110*/  BRA `(.L_x_19135) ;  /* 0x0000000800a87947 */ /* 0x000fea0003800000 */
.L_x_19130:
        /* <DEDUP_REMOVED lines=12> */
.L_x_19144:
[----:B------:R-:W2:Y:S02]  /*31e0*/  LDG.E.64 R4, desc[UR36][R4.64] ;  /* 0x0000002404047981 */ /* 0x000ea4000c1e1b00 */
[----:B--2---:R4:W0:Y:S01]  /*31f0*/  F2I.F64.TRUNC R22, R4 ;  /* 0x0000000400167311 */ /* 0x004822000030d100 */
[----:B------:R-:W-:Y:S05]  /*3200*/  BRA `(.L_x_19135) ;  /* 0x00000008006c7947 */ /* 0x000fea0003800000 */
.L_x_19143:
        /* <DEDUP_REMOVED lines=28> */
.L_x_19146:
        /* <DEDUP_REMOVED lines=15> */
.L_x_19145:
[----:B------:R-:W2:Y:S02]  /*34c0*/  LDG.E.U16 R0, desc[UR36][R4.64] ;  /* 0x0000002404007981 */ /* 0x000ea4000c1e1500 */
[----:B--2---:R-:W-:-:S06]  /*34d0*/  IMAD.U32 R0, R0, 0x10000, RZ ;  /* 0x0001000000007824 */ /* 0x004fcc00078e00ff */
[----:B------:R-:W0:Y:S02]  /*34e0*/  F2I.FTZ.TRUNC.NTZ R0, R0 ;  /* 0x0000000000007305 */ /* 0x000e24000021f100 */
[----:B0-----:R-:W-:Y:S01]  /*34f0*/  PRMT R22, R0, 0x7610, R22 ;  /* 0x0000761000167816 */ /* 0x001fe20000000016 */
[----:B------:R-:W-:Y:S06]  /*3500*/  BRA `(.L_x_19135) ;  /* 0x0000000400ac7947 */ /* 0x000fec0003800000 */
.L_x_19142:
        /* <DEDUP_REMOVED lines=10> */
.L_x_19149:
        /* <DEDUP_REMOVED lines=21> */
.L_x_19153:
[----:B------:R-:W-:Y:S05]  /*3700*/  BSYNC B1 ;  /* 0x0000000000017941 */ /* 0x000fea0003800000 */
.L_x_19152:
[----:B------:R-:W-:Y:S01]  /*3710*/  LEA R5, R0, 0x3b800000, 0x17 ;  /* 0x3b80000000057811 */ /* 0x000fe200078eb8ff */
[----:B------:R-:W-:-:S05]  /*3720*/  IMAD.SHL.U32 R0, R3, 0x100000, RZ ;  /* 0x0010000003007824 */ /* 0x000fca00078e00ff */
[----:B------:R-:W-:-:S07]  /*3730*/  LOP3.LUT R0, R5, R0, R6, 0xfe, !PT ;  /* 0x0000000005007212 */ /* 0x000fce00078efe06 */
.L_x_19151:
[----:B------:R-:W-:Y:S05]  /*3740*/  BSYNC B0 ;  /* 0x0000000000007941 */ /* 0x000fea0003800000 */
.L_x_19150:
[----:B------:R-:W0:Y:S02]  /*3750*/  F2I.FTZ.TRUNC.NTZ R0, R0 ;  /* 0x0000000000007305 */ /* 0x000e24000021f100 */
[----:B0-----:R-:W-:Y:S01]  /*3760*/  PRMT R22, R0, 0x7610, R22 ;  /* 0x0000761000167816 */ /* 0x001fe20000000016 */
[----:B------:R-:W-:Y:S06]  /*3770*/  BRA `(.L_x_19135) ;  /* 0x0000000400107947 */ /* 0x000fec0003800000 */
.L_x_19148:
        /* <DEDUP_REMOVED lines=21> */
.L_x_19157:
[----:B------:R-:W-:Y:S05]  /*38d0*/  BSYNC B1 ;  /* 0x0000000000017941 */ /* 0x000fea0003800000 */
.L_x_19156:
[----:B------:R-:W-:Y:S01]  /*38e0*/  LEA R5, R0, 0x37800000, 0x17 ;  /* 0x3780000000057811 */ /* 0x000fe200078eb8ff */
[----:B------:R-:W-:-:S05]  /*38f0*/  IMAD.SHL.U32 R0, R3, 0x200000, RZ ;  /* 0x0020000003007824 */ /* 0x000fca00078e00ff */
[----:B------:R-:W-:-:S07]  /*3900*/  LOP3.LUT R0, R5, R0, R6, 0xfe, !PT ;  /* 0x0000000005007212 */ /* 0x000fce00078efe06 */
.L_x_19155:
[----:B------:R-:W-:Y:S05]  /*3910*/  BSYNC B0 ;  /* 0x0000000000007941 */ /* 0x000fea0003800000 */
.L_x_19154:
[----:B------:R-:W0:Y:S02]  /*3920*/  F2I.FTZ.TRUNC.NTZ R0, R0 ;  /* 0x0000000000007305 */ /* 0x000e24000021f100 */
[----:B0-----:R-:W-:Y:S01]  /*3930*/  PRMT R22, R0, 0x7610, R22 ;  /* 0x0000761000167816 */ /* 0x001fe20000000016 */
[----:B------:R-:W-:Y:S06]  /*3940*/  BRA `(.L_x_19135) ;  /* 0x00000000009c7947 */ /* 0x000fec0003800000 */
.L_x_19147:
        /* <DEDUP_REMOVED lines=14> */
.L_x_19161:
[----:B------:R-:W-:Y:S05]  /*3a30*/  BSYNC B0 ;  /* 0x0000000000007941 */ /* 0x000fea0003800000 */
.L_x_19160:
[----:B------:R-:W0:Y:S02]  /*3a40*/  F2I.FTZ.TRUNC.NTZ R0, R0 ;  /* 0x0000000000007305 */ /* 0x000e24000021f100 */
[----:B0-----:R-:W-:Y:S01]  /*3a50*/  PRMT R22, R0, 0x7610, R22 ;  /* 0x0000761000167816 */ /* 0x001fe20000000016 */
[----:B------:R-:W-:Y:S06]  /*3a60*/  BRA `(.L_x_19135) ;  /* 0x0000000000547947 */ /* 0x000fec0003800000 */
.L_x_19134:
        /* <DEDUP_REMOVED lines=15> */
[----:B01---5:R-:W-:Y:S05]  /*3b60*/  CALL.ABS.NOINC R14 ;  /* 0x000000000e007343 */ /* 0x023fea0003c00000 */
.L_x_19162:
[----:B------:R-:W-:Y:S01]  /*3b70*/  PRMT R22, RZ, 0x7610, R22 ;  /* 0x00007610ff167816 */ /* 0x000fe20000000016 */
[----:B------:R-:W-:Y:S06]  /*3b80*/  BRA `(.L_x_19135) ;  /* 0x00000000000c7947 */ /* 0x000fec0003800000 */
.L_x_19159:
[----:B------:R2:W5:Y:S01]  /*3b90*/  LDG.E.U16 R22, desc[UR36][R4.64] ;  /* 0x0000002404167981 */ /* 0x000562000c1e1500 */
[----:B------:R-:W-:Y:S05]  /*3ba0*/  BRA `(.L_x_19135) ;  /* 0x0000000000047947 */ /* 0x000fea0003800000 */
.L_x_19158:
[----:B------:R3:W5:Y:S02]  /*3bb0*/  LDG.E.U16 R22, desc[UR36][R4.64] ;  /* 0x0000002404167981 */ /* 0x000764000c1e1500 */
.L_x_19135:
[----:B------:R-:W-:-:S07]  /*3bc0*/  VIADD R27, R27, 0x80 ;  /* 0x000000801b1b7836 */ /* 0x000fce0000000000 */
.L_x_19096:
[----:B------:R-:W-:Y:S05]  /*3bd0*/  BSYNC B6 ;  /* 0x0000000000067941 */ /* 0x000fea0003800000 */
.L_x_19095:
[----:B------:R-:W-:Y:S01]  /*3be0*/  ISETP.GE.AND P0, PT, R27, R28, PT ;  /* 0x0000001c1b00720c */ /* 0x000fe20003f06270 */
[----:B------:R-:W-:Y:S01]  /*3bf0*/  BSSY B6, `(.L_x_19163) ;  /* 0x00001da000067945 */ /* 0x000fe20003800000 */
[----:B------:R-:W-:Y:S02]  /*3c00*/  PRMT R23, RZ, 0x7610, R23 ;  /* 0x00007610ff177816 */ /* 0x000fe40000000017 */
[----:B------:R-:W-:Y:S02]  /*3c10*/  PRMT R24, RZ, 0x7610, R24 ;  /* 0x00007610ff187816 */ /* 0x000fe40000000018 */
[----:B------:R-:W-:-:S07]  /*3c20*/  PRMT R25, RZ, 0x7610, R25 ;  /* 0x00007610ff197816 */ /* 0x000fce0000000019 */
        /* <DEDUP_REMOVED lines=20> */
.L_x_19168:
[----:B------:R0:W5:Y:S01]  /*3d70*/  LDG.E.U8 R24, desc[UR36][R4.64] ;  /* 0x0000002404187981 */ /* 0x000162000c1e1100 */
[----:B------:R-:W-:Y:S05]  /*3d80*/  BRA `(.L_x_19170) ;  /* 0x0000000c00547947 */ /* 0x000fea0003800000 */
.L_x_19167:
        /* <DEDUP_REMOVED lines=8> */
.L_x_19172:
[----:B------:R0:W5:Y:S01]  /*3e10*/  LDG.E.U16 R24, desc[UR36][R4.64] ;  /* 0x0000002404187981 */ /* 0x000162000c1e1500 */
[----:B------:R-:W-:Y:S05]  /*3e20*/  BRA `(.L_x_19170) ;  /* 0x0000000c002c7947 */ /* 0x000fea0003800000 */
.L_x_19171:
[----:B------:R0:W5:Y:S01]  /*3e30*/  LDG.E.U16 R24, desc[UR36][R4.64] ;  /* 0x0000002404187981 */ /* 0x000162000c1e1500 */
[----:B------:R-:W-:Y:S05]  /*3e40*/  BRA `(.L_x_19170) ;  /* 0x0000000c00247947 */ /* 0x000fea0003800000 */
.L_x_19166:
        /* <DEDUP_REMOVED lines=9> */
.L_x_19174:
[----:B------:R-:W2:Y:S02]  /*3ee0*/  LDG.E.U16 R0, desc[UR36][R4.64] ;  /* 0x0000002404007981 */ /* 0x000ea4000c1e1500 */
[----:B--2---:R-:W-:-:S06]  /*3ef0*/  HADD2.F32 R0, -RZ, R0.H0_H0 ;  /* 0x20000000ff007230 */ /* 0x004fcc0000004100 */
[----:B------:R-:W0:Y:S02]  /*3f00*/  F2I.FTZ.TRUNC.NTZ R0, R0 ;  /* 0x0000000000007305 */ /* 0x000e24000021f100 */
[----:B0-----:R-:W-:Y:S01]  /*3f10*/  PRMT R24, R0, 0x7610, R24 ;  /* 0x0000761000187816 */ /* 0x001fe20000000018 */
[----:B------:R-:W-:Y:S06]  /*3f20*/  BRA `(.L_x_19170) ;  /* 0x0000000800ec7947 */ /* 0x000fec0003800000 */
.L_x_19173:
        /* <DEDUP_REMOVED lines=9> */
.L_x_19176:
[----:B------:R-:W2:Y:S02]  /*3fc0*/  LDG.E.U16 R4, desc[UR36][R4.64] ;  /* 0x0000002404047981 */ /* 0x000ea4000c1e1500 */
[----:B--2---:R-:W-:-:S06]  /*3fd0*/  HADD2.F32 R0, -RZ, R4.H0_H0 ;  /* 0x20000004ff007230 */ /* 0x004fcc0000004100 */
[----:B------:R-:W0:Y:S02]  /*3fe0*/  F2I.FTZ.TRUNC.NTZ R0, R0 ;  /* 0x0000000000007305 */ /* 0x000e24000021f100 */
[----:B0-----:R-:W-:Y:S01]  /*3ff0*/  PRMT R24, R0, 0x7610, R24 ;  /* 0x0000761000187816 */ /* 0x001fe20000000018 */
[----:B------:R-:W-:Y:S06]  /*4000*/  BRA `(.L_x_19170) ;  /* 0x0000000800b47947 */ /* 0x000fec0003800000 */
.L_x_19175:
[----:B------:R-:W2:Y:S02]  /*4010*/  LDG.E.64 R4, desc[UR36][R4.64] ;  /* 0x0000002404047981 */ /* 0x000ea4000c1e1b00 */
[----:B--2---:R0:W1:Y:S01]  /*4020*/  F2I.F64.TRUNC R24, R4 ;  /* 0x0000000400187311 */ /* 0x004062000030d100 */
[----:B------:R-:W-:Y:S05]  /*4030*/  BRA `(.L_x_19170) ;  /* 0x0000000800a87947 */ /* 0x000fea0003800000 */
.L_x_19165:
        /* <DEDUP_REMOVED lines=12> */
.L_x_19179:
[----:B------:R-:W2:Y:S02]  /*4100*/  LDG.E.64 R4, desc[UR36][R4.64] ;  /* 0x0000002404047981 */ /* 0x000ea4000c1e1b00 */
[----:B--2---:R0:W1:Y:S01]  /*4110*/  F2I.F64.TRUNC R24, R4 ;  /* 0x0000000400187311 */ /* 0x004062000030d100 */
[----:B------:R-:W-:Y:S05]  /*4120*/  BRA `(.L_x_19170) ;  /* 0x00000008006c7947 */ /* 0x000fea0003800000 */
.L_x_19178:
        /* <DEDUP_REMOVED lines=28> */
.L_x_19181:
        /* <DEDUP_REMOVED lines=15> */
.L_x_19180:
[----:B------:R-:W2:Y:S02]  /*43e0*/  LDG.E.U16 R0, desc[UR36][R4.64] ;  /* 0x0000002404007981 */ /* 0x000ea4000c1e1500 */
[----:B--2---:R-:W-:-:S06]  /*43f0*/  IMAD.U32 R0, R0, 0x10000, RZ ;  /* 0x0001000000007824 */ /* 0x004fcc00078e00ff */
[----:B------:R-:W0:Y:S02]  /*4400*/  F2I.FTZ.TRUNC.NTZ R0, R0 ;  /* 0x0000000000007305 */ /* 0x000e24000021f100 */
[----:B0-----:R-:W-:Y:S01]  /*4410*/  PRMT R24, R0, 0x7610, R24 ;  /* 0x0000761000187816 */ /* 0x001fe20000000018 */
[----:B------:R-:W-:Y:S06]  /*4420*/  BRA `(.L_x_19170) ;  /* 0x0000000400ac7947 */ /* 0x000fec0003800000 */
.L_x_19177:
        /* <DEDUP_REMOVED lines=10> */
.L_x_19184:
        /* <DEDUP_REMOVED lines=21> */
.L_x_19188:
[----:B------:R-:W-:Y:S05]  /*4620*/  BSYNC B1 ;  /* 0x0000000000017941 */ /* 0x000fea0003800000 */
.L_x_19187:
[----:B------:R-:W-:Y:S01]  /*4630*/  LEA R5, R0, 0x3b800000, 0x17 ;  /* 0x3b80000000057811 */ /* 0x000fe200078eb8ff */
[----:B------:R-:W-:-:S05]  /*4640*/  IMAD.SHL.U32 R0, R3, 0x100000, RZ ;  /* 0x0010000003007824 */ /* 0x000fca00078e00ff */
[----:B------:R-:W-:-:S07]  /*4650*/  LOP3.LUT R0, R5, R0, R6, 0xfe, !PT ;  /* 0x0000000005007212 */ /* 0x000fce00078efe06 */
.L_x_19186:
[----:B------:R-:W-:Y:S05]  /*4660*/  BSYNC B0 ;  /* 0x0000000000007941 */ /* 0x000fea0003800000 */
.L_x_19185:
[----:B------:R-:W0:Y:S02]  /*4670*/  F2I.FTZ.TRUNC.NTZ R0, R0 ;  /* 0x0000000000007305 */ /* 0x000e24000021f100 */
[----:B0-----:R-:W-:Y:S01]  /*4680*/  PRMT R24, R0, 0x7610, R24 ;  /* 0x0000761000187816 */ /* 0x001fe20000000018 */
[----:B------:R-:W-:Y:S06]  /*4690*/  BRA `(.L_x_19170) ;  /* 0x0000000400107947 */ /* 0x000fec0003800000 */
.L_x_19183:
        /* <DEDUP_REMOVED lines=21> */
.L_x_19192:
[----:B------:R-:W-:Y:S05]  /*47f0*/  BSYNC B1 ;  /* 0x0000000000017941 */ /* 0x000fea0003800000 */
.L_x_19191:
[----:B------:R-:W-:Y:S01]  /*4800*/  LEA R5, R0, 0x37800000, 0x17 ;  /* 0x3780000000057811 */ /* 0x000fe200078eb8ff */
[----:B------:R-:W-:-:S05]  /*4810*/  IMAD.SHL.U32 R0, R3, 0x200000, RZ ;  /* 0x0020000003007824 */ /* 0x000fca00078e00ff */
[----:B------:R-:W-:-:S07]  /*4820*/  LOP3.LUT R0, R5, R0, R6, 0xfe, !PT ;  /* 0x0000000005007212 */ /* 0x000fce00078efe06 */
.L_x_19190:
[----:B------:R-:W-:Y:S05]  /*4830*/  BSYNC B0 ;  /* 0x0000000000007941 */ /* 0x000fea0003800000 */
.L_x_19189:
[----:B------:R-:W0:Y:S02]  /*4840*/  F2I.FTZ.TRUNC.NTZ R0, R0 ;  /* 0x0000000000007305 */ /* 0x000e24000021f100 */
[----:B0-----:R-:W-:Y:S01]  /*4850*/  PRMT R24, R0, 0x7610, R24 ;  /* 0x0000761000187816 */ /* 0x001fe20000000018 */
[----:B------:R-:W-:Y:S06]  /*4860*/  BRA `(.L_x_19170) ;  /* 0x00000000009c7947 */ /* 0x000fec0003800000 */
.L_x_19182:
        /* <DEDUP_REMOVED lines=14> */
.L_x_19196:
[----:B------:R-:W-:Y:S05]  /*4950*/  BSYNC B0 ;  /* 0x0000000000007941 */ /* 0x000fea0003800000 */
.L_x_19195:
[----:B------:R-:W0:Y:S02]  /*4960*/  F2I.FTZ.TRUNC.NTZ R0, R0 ;  /* 0x0000000000007305 */ /* 0x000e24000021f100 */
[----:B0-----:R-:W-:Y:S01]  /*4970*/  PRMT R24, R0, 0x7610, R24 ;  /* 0x0000761000187816 */ /* 0x001fe20000000018 */
[----:B------:R-:W-:Y:S06]  /*4980*/  BRA `(.L_x_19170) ;  /* 0x0000000000547947 */ /* 0x000fec0003800000 */
.L_x_19169:
        /* <DEDUP_REMOVED lines=16> */
.L_x_19197:
[----:B------:R-:W-:Y:S01]  /*4a90*/  PRMT R24, RZ, 0x7610, R24 ;  /* 0x00007610ff187816 */ /* 0x000fe20000000018 */
[----:B------:R-:W-:Y:S06]  /*4aa0*/  BRA `(.L_x_19170) ;  /* 0x00000000000c7947 */ /* 0x000fec0003800000 */
.L_x_19194:
[----:B------:R3:W5:Y:S01]  /*4ab0*/  LDG.E.U16 R24, desc[UR36][R4.64] ;  /* 0x0000002404187981 */ /* 0x000762000c1e1500 */
[----:B------:R-:W-:Y:S05]  /*4ac0*/  BRA `(.L_x_19170) ;  /* 0x0000000000047947 */ /* 0x000fea0003800000 */
.L_x_19193:
[----:B------:R4:W5:Y:S02]  /*4ad0*/  LDG.E.U16 R24, desc[UR36][R4.64] ;  /* 0x0000002404187981 */ /* 0x000964000c1e1500 */
.L_x_19170:
[----:B------:R-:W1:Y:S01]  /*4ae0*/  LDC.U8 R3, c[0x0][0x235] ;  /* 0x00008d40ff037b82 */ /* 0x000e620000000000 */
[----:B------:R-:W-:Y:S02]  /*4af0*/  ULDC UR4, c[0x0][0x23c] ;  /* 0x00008f0000047ab9 */ /* 0x000fe40000000800 */
[----:B------:R-:W-:-:S05]  /*4b00*/  IMAD R25, R25, UR4, RZ ;  /* 0x0000000419197c24 */ /* 0x000fca000f8e02ff */
[----:B0-234-:R-:W0:Y:S01]  /*4b10*/  LDC.64 R4, c[0x0][0x228] ;  /* 0x00008a00ff047b82 */ /* 0x01de220000000a00 */
        /* <DEDUP_REMOVED lines=15> */
.L_x_19201:
[----:B------:R0:W5:Y:S01]  /*4c10*/  LDG.E.U8 R25, desc[UR36][R4.64] ;  /* 0x0000002404197981 */ /* 0x000162000c1e1100 */
[----:B------:R-:W-:Y:S05]  /*4c20*/  BRA `(.L_x_19203) ;  /* 0x0000000c00547947 */ /* 0x000fea0003800000 */
.L_x_19200:
        /* <DEDUP_REMOVED lines=8> */
.L_x_19205:
[----:B------:R0:W5:Y:S01]  /*4cb0*/  LDG.E.U16 R25, desc[UR36][R4.64] ;  /* 0x0000002404197981 */ /* 0x000162000c1e1500 */
[----:B------:R-:W-:Y:S05]  /*4cc0*/  BRA `(.L_x_19203) ;  /* 0x0000000c002c7947 */ /* 0x000fea0003800000 */
.L_x_19204:
[----:B------:R0:W5:Y:S01]  /*4cd0*/  LDG.E.U16 R25, desc[UR36][R4.64] ;  /* 0x0000002404197981 */ /* 0x000162000c1e1500 */
[----:B------:R-:W-:Y:S05]  /*4ce0*/  BRA `(.L_x_19203) ;  /* 0x0000000c00247947 */ /* 0x000fea0003800000 */
.L_x_19199:
        /* <DEDUP_REMOVED lines=9> */
.L_x_19207:
[----:B------:R-:W2:Y:S02]  /*4d80*/  LDG.E.U16 R0, desc[UR36][R4.64] ;  /* 0x0000002404007981 */ /* 0x000ea4000c1e1500 */
[----:B--2---:R-:W-:-:S06]  /*4d90*/  HADD2.F32 R0, -RZ, R0.H0_H0 ;  /* 0x20000000ff007230 */ /* 0x004fcc0000004100 */
[----:B------:R-:W0:Y:S02]  /*4da0*/  F2I.FTZ.TRUNC.NTZ R0, R0 ;  /* 0x0000000000007305 */ /* 0x000e24000021f100 */
[----:B0-----:R-:W-:Y:S01]  /*4db0*/  PRMT R25, R0, 0x7610, R25 ;  /* 0x0000761000197816 */ /* 0x001fe20000000019 */
[----:B------:R-:W-:Y:S06]  /*4dc0*/  BRA `(.L_x_19203) ;  /* 0x0000000800ec7947 */ /* 0x000fec0003800000 */
.L_x_19206:
        /* <DEDUP_REMOVED lines=9> */
.L_x_19209:
[----:B------:R-:W2:Y:S02]  /*4e60*/  LDG.E.U16 R4, desc[UR36][R4.64] ;  /* 0x0000002404047981 */ /* 0x000ea4000c1e1500 */
[----:B--2---:R-:W-:-:S06]  /*4e70*/  HADD2.F32 R0, -RZ, R4.H0_H0 ;  /* 0x20000004ff007230 */ /* 0x004fcc0000004100 */
[----:B------:R-:W0:Y:S02]  /*4e80*/  F2I.FTZ.TRUNC.NTZ R0, R0 ;  /* 0x0000000000007305 */ /* 0x000e24000021f100 */
[----:B0-----:R-:W-:Y:S01]  /*4e90*/  PRMT R25, R0, 0x7610, R25 ;  /* 0x0000761000197816 */ /* 0x001fe20000000019 */
[----:B------:R-:W-:Y:S06]  /*4ea0*/  BRA `(.L_x_19203) ;  /* 0x0000000800b47947 */ /* 0x000fec0003800000 */
.L_x_19208:
[----:B------:R-:W2:Y:S02]  /*4eb0*/  LDG.E.64 R4, desc[UR36][R4.64] ;  /* 0x0000002404047981 */ /* 0x000ea4000c1e1b00 */
[----:B--2---:R0:W1:Y:S01]  /*4ec0*/  F2I.F64.TRUNC R25, R4 ;  /* 0x0000000400197311 */ /* 0x004062000030d100 */
[----:B------:R-:W-:Y:S05]  /*4ed0*/  BRA `(.L_x_19203) ;  /* 0x0000000800a87947 */ /* 0x000fea0003800000 */
.L_x_19198:
        /* <DEDUP_REMOVED lines=12> */
.L_x_19212:
[----:B------:R-:W2:Y:S02]  /*4fa0*/  LDG.E.64 R4, desc[UR36][R4.64] ;  /* 0x0000002404047981 */ /* 0x000ea4000c1e1b00 */
[----:B--2---:R3:W4:Y:S01]  /*4fb0*/  F2I.F64.TRUNC R25, R4 ;  /* 0x0000000400197311 */ /* 0x004722000030d100 */
[----:B------:R-:W-:Y:S05]  /*4fc0*/  BRA `(.L_x_19203) ;  /* 0x00000008006c7947 */ /* 0x000fea0003800000 */
.L_x_19211:
        /* <DEDUP_REMOVED lines=28> */
.L_x_19214:
        /* <DEDUP_REMOVED lines=15> */
.L_x_19213:
[----:B------:R-:W2:Y:S02]  /*5280*/  LDG.E.U16 R0, desc[UR36][R4.64] ;  /* 0x0000002404007981 */ /* 0x000ea4000c1e1500 */
[----:B--2---:R-:W-:-:S06]  /*5290*/  IMAD.U32 R0, R0, 0x10000, RZ ;  /* 0x0001000000007824 */ /* 0x004fcc00078e00ff */
[----:B------:R-:W0:Y:S02]  /*52a0*/  F2I.FTZ.TRUNC.NTZ R0, R0 ;  /* 0x0000000000007305 */ /* 0x000e24000021f100 */
[----:B0-----:R-:W-:Y:S01]  /*52b0*/  PRMT R25, R0, 0x7610, R25 ;  /* 0x0000761000197816 */ /* 0x001fe20000000019 */
[----:B------:R-:W-:Y:S06]  /*52c0*/  BRA `(.L_x_19203) ;  /* 0x0000000400ac7947 */ /* 0x000fec0003800000 */
.L_x_19210:
        /* <DEDUP_REMOVED lines=10> */
.L_x_19217:
        /* <DEDUP_REMOVED lines=21> */
.L_x_19221:
[----:B------:R-:W-:Y:S05]  /*54c0*/  BSYNC B1 ;  /* 0x0000000000017941 */ /* 0x000fea0003800000 */
.L_x_19220:
[----:B------:R-:W-:Y:S01]  /*54d0*/  LEA R5, R0, 0x3b800000, 0x17 ;  /* 0x3b80000000057811 */ /* 0x000fe200078eb8ff */
[----:B------:R-:W-:-:S05]  /*54e0*/  IMAD.SHL.U32 R0, R3, 0x100000, RZ ;  /* 0x0010000003007824 */ /* 0x000fca00078e00ff */
[----:B------:R-:W-:-:S07]  /*54f0*/  LOP3.LUT R0, R5, R0, R6, 0xfe, !PT ;  /* 0x0000000005007212 */ /* 0x000fce00078efe06 */
.L_x_19219:
[----:B------:R-:W-:Y:S05]  /*5500*/  BSYNC B0 ;  /* 0x0000000000007941 */ /* 0x000fea0003800000 */
.L_x_19218:
[----:B------:R-:W0:Y:S02]  /*5510*/  F2I.FTZ.TRUNC.NTZ R0, R0 ;  /* 0x0000000000007305 */ /* 0x000e24000021f100 */
[----:B0-----:R-:W-:Y:S01]  /*5520*/  PRMT R25, R0, 0x7610, R25 ;  /* 0x0000761000197816 */ /* 0x001fe20000000019 */
[----:B------:R-:W-:Y:S06]  /*5530*/  BRA `(.L_x_19203) ;  /* 0x0000000400107947 */ /* 0x000fec0003800000 */
.L_x_19216:
        /* <DEDUP_REMOVED lines=21> */
.L_x_19225:
[----:B------:R-:W-:Y:S05]  /*5690*/  BSYNC B1 ;  /* 0x0000000000017941 */ /* 0x000fea0003800000 */
.L_x_19224:
[----:B------:R-:W-:Y:S01]  /*56a0*/  LEA R5, R0, 0x37800000, 0x17 ;  /* 0x3780000000057811 */ /* 0x000fe200078eb8ff */
[----:B------:R-:W-:-:S05]  /*56b0*/  IMAD.SHL.U32 R0, R3, 0x200000, RZ ;  /* 0x0020000003007824 */ /* 0x000fca00078e00ff */
[----:B------:R-:W-:-:S07]  /*56c0*/  LOP3.LUT R0, R5, R0, R6, 0xfe, !PT ;  /* 0x0000000005007212 */ /* 0x000fce00078efe06 */
.L_x_19223:
[----:B------:R-:W-:Y:S05]  /*56d0*/  BSYNC B0 ;  /* 0x0000000000007941 */ /* 0x000fea0003800000 */
.L_x_19222:
[----:B------:R-:W0:Y:S02]  /*56e0*/  F2I.FTZ.TRUNC.NTZ R0, R0 ;  /* 0x0000000000007305 */ /* 0x000e24000021f100 */
[----:B0-----:R-:W-:Y:S01]  /*56f0*/  PRMT R25, R0, 0x7610, R25 ;  /* 0x0000761000197816 */ /* 0x001fe20000000019 */
[----:B------:R-:W-:Y:S06]  /*5700*/  BRA `(.L_x_19203) ;  /* 0x00000000009c7947 */ /* 0x000fec0003800000 */
.L_x_19215:
        /* <DEDUP_REMOVED lines=14> */
.L_x_19229:
[----:B------:R-:W-:Y:S05]  /*57f0*/  BSYNC B0 ;  /* 0x0000000000007941 */ /* 0x000fea0003800000 */
.L_x_19228:
[----:B------:R-:W0:Y:S02]  /*5800*/  F2I.FTZ.TRUNC.NTZ R0, R0 ;  /* 0x0000000000007305 */ /* 0x000e24000021f100 */
[----:B0-----:R-:W-:Y:S01]  /*5810*/  PRMT R25, R0, 0x7610, R25 ;  /* 0x0000761000197816 */ /* 0x001fe20000000019 */
[----:B------:R-:W-:Y:S06]  /*5820*/  BRA `(.L_x_19203) ;  /* 0x0000000000547947 */ /* 0x000fec0003800000 */
.L_x_19202:
        /* <DEDUP_REMOVED lines=16> */
.L_x_19230:
[----:B------:R-:W-:Y:S01]  /*5930*/  PRMT R25, RZ, 0x7610, R25 ;  /* 0x00007610ff197816 */ /* 0x000fe20000000019 */
[----:B------:R-:W-:Y:S06]  /*5940*/  BRA `(.L_x_19203) ;  /* 0x00000000000c7947 */ /* 0x000fec0003800000 */
.L_x_19227:
[----:B------:R1:W5:Y:S01]  /*5950*/  LDG.E.U16 R25, desc[UR36][R4.64] ;  /* 0x0000002404197981 */ /* 0x000362000c1e1500 */
[----:B------:R-:W-:Y:S05]  /*5960*/  BRA `(.L_x_19203) ;  /* 0x0000000000047947 */ /* 0x000fea0003800000 */
.L_x_19226:
[----:B------:R2:W5:Y:S02]  /*5970*/  LDG.E.U16 R25, desc[UR36][R4.64] ;  /* 0x0000002404197981 */ /* 0x000564000c1e1500 */
.L_x_19203:
[----:B------:R-:W-:-:S07]  /*5980*/  VIADD R27, R27, 0x80 ;  /* 0x000000801b1b7836 */ /* 0x000fce0000000000 */
.L_x_19164:
[----:B------:R-:W-:Y:S05]  /*5990*/  BSYNC B6 ;  /* 0x0000000000067941 */ /* 0x000fea0003800000 */
.L_x_19163:
[----:B------:R-:W-:Y:S01]  /*59a0*/  ISETP.GE.AND P0, PT, R27, R28, PT ;  /* 0x0000001c1b00720c */ /* 0x000fe20003f06270 */
[----:B------:R-:W-:Y:S01]  /*59b0*/  BSSY B6, `(.L_x_19231) ;  /* 0x00001d7000067945 */ /* 0x000fe20003800000 */
[----:B------:R-:W-:-:S11]  /*59c0*/  PRMT R26, RZ, 0x7610, R26 ;  /* 0x00007610ff1a7816 */ /* 0x000fd6000000001a */
        /* <DEDUP_REMOVED lines=20> */
.L_x_19236:
[----:B------:R0:W5:Y:S01]  /*5b10*/  LDG.E.U8 R26, desc[UR36][R4.64] ;  /* 0x00000024041a7981 */ /* 0x000162000c1e1100 */
[----:B------:R-:W-:Y:S05]  /*5b20*/  BRA `(.L_x_19238) ;  /* 0x0000000c00587947 */ /* 0x000fea0003800000 */
.L_x_19235:
        /* <DEDUP_REMOVED lines=8> */
.L_x_19240:
[----:B------:R3:W5:Y:S01]  /*5bb0*/  LDG.E.U16 R26, desc[UR36][R4.64] ;  /* 0x00000024041a7981 */ /* 0x000762000c1e1500 */
[----:B------:R-:W-:Y:S05]  /*5bc0*/  BRA `(.L_x_19238) ;  /* 0x0000000c00307947 */ /* 0x000fea0003800000 */
.L_x_19239:
[----:B------:R2:W5:Y:S01]  /*5bd0*/  LDG.E.U16 R26, desc[UR36][R4.64] ;  /* 0x00000024041a7981 */ /* 0x000562000c1e1500 */
[----:B------:R-:W-:Y:S05]  /*5be0*/  BRA `(.L_x_19238) ;  /* 0x0000000c00287947 */ /* 0x000fea0003800000 */
.L_x_19234:
        /* <DEDUP_REMOVED lines=9> */
.L_x_19242:
[----:B------:R-:W2:Y:S02]  /*5c80*/  LDG.E.U16 R0, desc[UR36][R4.64] ;  /* 0x0000002404007981 */ /* 0x000ea4000c1e1500 */
[----:B--2---:R-:W-:-:S06]  /*5c90*/  HADD2.F32 R0, -RZ, R0.H0_H0 ;  /* 0x20000000ff007230 */ /* 0x004fcc0000004100 */
[----:B------:R-:W0:Y:S02]  /*5ca0*/  F2I.FTZ.TRUNC.NTZ R0, R0 ;  /* 0x0000000000007305 */ /* 0x000e24000021f100 */
[----:B0-----:R-:W-:Y:S01]  /*5cb0*/  PRMT R26, R0, 0x7610, R26 ;  /* 0x00007610001a7816 */ /* 0x001fe2000000001a */
[----:B------:R-:W-:Y:S06]  /*5cc0*/  BRA `(.L_x_19238) ;  /* 0x0000000800f07947 */ /* 0x000fec0003800000 */
.L_x_19241:
        /* <DEDUP_REMOVED lines=9> */
.L_x_19244:
[----:B------:R-:W2:Y:S02]  /*5d60*/  LDG.E.U16 R4, desc[UR36][R4.64] ;  /* 0x0000002404047981 */ /* 0x000ea4000c1e1500 */
[----:B--2---:R-:W-:-:S06]  /*5d70*/  HADD2.F32 R0, -RZ, R4.H0_H0 ;  /* 0x20000004ff007230 */ /* 0x004fcc0000004100 */
[----:B------:R-:W0:Y:S02]  /*5d80*/  F2I.FTZ.TRUNC.NTZ R0, R0 ;  /* 0x0000000000007305 */ /* 0x000e24000021f100 */
[----:B0-----:R-:W-:Y:S01]  /*5d90*/  PRMT R26, R0, 0x7610, R26 ;  /* 0x00007610001a7816 */ /* 0x001fe2000000001a */
[----:B------:R-:W-:Y:S06]  /*5da0*/  BRA `(.L_x_19238) ;  /* 0x0000000800b87947 */ /* 0x000fec0003800000 */
.L_x_19243:
[----:B------:R-:W2:Y:S02]  /*5db0*/  LDG.E.64 R2, desc[UR36][R4.64] ;  /* 0x0000002404027981 */ /* 0x000ea4000c1e1b00 */
[----:B--2---:R-:W0:Y:S02]  /*5dc0*/  F2I.F64.TRUNC R2, R2 ;  /* 0x0000000200027311 */ /* 0x004e24000030d100 */
[----:B0-----:R-:W-:Y:S01]  /*5dd0*/  PRMT R26, R2, 0x7610, R26 ;  /* 0x00007610021a7816 */ /* 0x001fe2000000001a */
[----:B------:R-:W-:Y:S06]  /*5de0*/  BRA `(.L_x_19238) ;  /* 0x0000000800a87947 */ /* 0x000fec0003800000 */
.L_x_19233:
        /* <DEDUP_REMOVED lines=12> */
.L_x_19247:
[----:B------:R-:W2:Y:S02]  /*5eb0*/  LDG.E.64 R4, desc[UR36][R4.64] ;  /* 0x0000002404047981 */ /* 0x000ea4000c1e1b00 */
[----:B--2---:R0:W1:Y:S01]  /*5ec0*/  F2I.F64.TRUNC R26, R4 ;  /* 0x00000004001a7311 */ /* 0x004062000030d100 */
[----:B------:R-:W-:Y:S05]  /*5ed0*/  BRA `(.L_x_19238) ;  /* 0x00000008006c7947 */ /* 0x000fea0003800000 */
.L_x_19246:
        /* <DEDUP_REMOVED lines=24> */
[----:B------:R-:W-:-:S06]  /*6060*/  LOP3.LUT R3, R3, 0x80000000, R0, 0xf8, !PT ;  /* 0x8000000003037812 */ /* 0x000fcc00078ef800 */
[----:B------:R-:W0:Y:S02]  /*6070*/  F2I.FTZ.TRUNC.NTZ R3, R3 ;  /* 0x0000000300037305 */ /* 0x000e24000021f100 */
[----:B0-----:R-:W-:Y:S01]  /*6080*/  PRMT R26, R3, 0x7610, R26 ;  /* 0x00007610031a7816 */ /* 0x001fe2000000001a */
[----:B------:R-:W-:Y:S06]  /*6090*/  BRA `(.L_x_19238) ;  /* 0x0000000400fc7947 */ /* 0x000fec0003800000 */
.L_x_19249:
        /* <DEDUP_REMOVED lines=15> */
.L_x_19248:
[----:B------:R-:W2:Y:S02]  /*6190*/  LDG.E.U16 R0, desc[UR36][R4.64] ;  /* 0x0000002404007981 */ /* 0x000ea4000c1e1500 */
[----:B--2---:R-:W-:-:S06]  /*61a0*/  IMAD.U32 R0, R0, 0x10000, RZ ;  /* 0x0001000000007824 */ /* 0x004fcc00078e00ff */
[----:B------:R-:W0:Y:S02]  /*61b0*/  F2I.FTZ.TRUNC.NTZ R0, R0 ;  /* 0x0000000000007305 */ /* 0x000e24000021f100 */
[----:B0-----:R-:W-:Y:S01]  /*61c0*/  PRMT R26, R0, 0x7610, R26 ;  /* 0x00007610001a7816 */ /* 0x001fe2000000001a */
[----:B------:R-:W-:Y:S06]  /*61d0*/  BRA `(.L_x_19238) ;  /* 0x0000000400ac7947 */ /* 0x000fec0003800000 */
.L_x_19245:
        /* <DEDUP_REMOVED lines=10> */
.L_x_19252:
        /* <DEDUP_REMOVED lines=21> */
.L_x_19256:
[----:B------:R-:W-:Y:S05]  /*63d0*/  BSYNC B1 ;  /* 0x0000000000017941 */ /* 0x000fea0003800000 */
.L_x_19255:
[----:B------:R-:W-:Y:S01]  /*63e0*/  LEA R3, R0, 0x3b800000, 0x17 ;  /* 0x3b80000000037811 */ /* 0x000fe200078eb8ff */
[----:B------:R-:W-:-:S05]  /*63f0*/  IMAD.SHL.U32 R0, R2, 0x100000, RZ ;  /* 0x0010000002007824 */ /* 0x000fca00078e00ff */
[----:B------:R-:W-:-:S07]  /*6400*/  LOP3.LUT R0, R3, R0, R4, 0xfe, !PT ;  /* 0x0000000003007212 */ /* 0x000fce00078efe04 */
.L_x_19254:
[----:B------:R-:W-:Y:S05]  /*6410*/  BSYNC B0 ;  /* 0x0000000000007941 */ /* 0x000fea0003800000 */
.L_x_19253:
[----:B------:R-:W0:Y:S02]  /*6420*/  F2I.FTZ.TRUNC.NTZ R0, R0 ;  /* 0x0000000000007305 */ /* 0x000e24000021f100 */
[----:B0-----:R-:W-:Y:S01]  /*6430*/  PRMT R26, R0, 0x7610, R26 ;  /* 0x00007610001a7816 */ /* 0x001fe2000000001a */
[----:B------:R-:W-:Y:S06]  /*6440*/  BRA `(.L_x_19238) ;  /* 0x0000000400107947 */ /* 0x000fec0003800000 */
.L_x_19251:
        /* <DEDUP_REMOVED lines=21> */
.L_x_19260:
[----:B------:R-:W-:Y:S05]  /*65a0*/  BSYNC B1 ;  /* 0x0000000000017941 */ /* 0x000fea0003800000 */
.L_x_19259:
[----:B------:R-:W-:Y:S01]  /*65b0*/  LEA R3, R0, 0x37800000, 0x17 ;  /* 0x3780000000037811 */ /* 0x000fe200078eb8ff */
[----:B------:R-:W-:-:S05]  /*65c0*/  IMAD.SHL.U32 R0, R2, 0x200000, RZ ;  /* 0x0020000002007824 */ /* 0x000fca00078e00ff */
[----:B------:R-:W-:-:S07]  /*65d0*/  LOP3.LUT R0, R3, R0, R4, 0xfe, !PT ;  /* 0x0000000003007212 */ /* 0x000fce00078efe04 */
.L_x_19258:
[----:B------:R-:W-:Y:S05]  /*65e0*/  BSYNC B0 ;  /* 0x0000000000007941 */ /* 0x000fea0003800000 */
.L_x_19257:
[----:B------:R-:W0:Y:S02]  /*65f0*/  F2I.FTZ.TRUNC.NTZ R0, R0 ;  /* 0x0000000000007305 */ /* 0x000e24000021f100 */
[----:B0-----:R-:W-:Y:S01]  /*6600*/  PRMT R26, R0, 0x7610, R26 ;  /* 0x00007610001a7816 */ /* 0x001fe2000000001a */
[----:B------:R-:W-:Y:S06]  /*6610*/  BRA `(.L_x_19238) ;  /* 0x00000000009c7947 */ /* 0x000fec0003800000 */
.L_x_19250:
        /* <DEDUP_REMOVED lines=14> */
.L_x_19264:
[----:B------:R-:W-:Y:S05]  /*6700*/  BSYNC B0 ;  /* 0x0000000000007941 */ /* 0x000fea0003800000 */
.L_x_19263:
[----:B------:R-:W0:Y:S02]  /*6710*/  F2I.FTZ.TRUNC.NTZ R0, R0 ;  /* 0x0000000000007305 */ /* 0x000e24000021f100 */
[----:B0-----:R-:W-:Y:S01]  /*6720*/  PRMT R26, R0, 0x7610, R26 ;  /* 0x00007610001a7816 */ /* 0x001fe2000000001a */
[----:B------:R-:W-:Y:S06]  /*6730*/  BRA `(.L_x_19238) ;  /* 0x0000000000547947 */ /* 0x000fec0003800000 */
.L_x_19237:
        /* <DEDUP_REMOVED lines=16> */
.L_x_19265:
[----:B------:R-:W-:Y:S01]  /*6840*/  PRMT R26, RZ, 0x7610, R26 ;  /* 0x00007610ff1a7816 */ /* 0x000fe2000000001a */
[----:B------:R-:W-:Y:S06]  /*6850*/  BRA `(.L_x_19238) ;  /* 0x00000000000c7947 */ /* 0x000fec0003800000 */
.L_x_19262:
[----:B------:R0:W5:Y:S01]  /*6860*/  LDG.E.U16 R26, desc[UR36][R4.64] ;  /* 0x00000024041a7981 */ /* 0x000162000c1e1500 */
[----:B------:R-:W-:Y:S05]  /*6870*/  BRA `(.L_x_19238) ;  /* 0x0000000000047947 */ /* 0x000fea0003800000 */
.L_x_19261:
[----:B------:R0:W5:Y:S02]  /*6880*/  LDG.E.U16 R26, desc[UR36][R4.64] ;  /* 0x00000024041a7981 */ /* 0x000164000c1e1500 */
.L_x_19238:
[----:B01234-:R-:W0:Y:S01]  /*6890*/  LDC.U8 R4, c[0x0][0x235] ;  /* 0x00008d40ff047b82 */ /* 0x01fe220000000000 */
[----:B------:R-:W-:Y:S02]  /*68a0*/  ULDC UR4, c[0x0][0x23c] ;  /* 0x00008f0000047ab9 */ /* 0x000fe40000000800 */
[----:B------:R-:W-:-:S05]  /*68b0*/  IMAD R27, R27, UR4, RZ ;  /* 0x000000041b1b7c24 */ /* 0x000fca000f8e02ff */
[----:B------:R-:W1:Y:S01]  /*68c0*/  LDC.64 R2, c[0x0][0x228] ;  /* 0x00008a00ff027b82 */ /* 0x000e620000000a00 */
[----:B0-----:R-:W-:-:S04]  /*68d0*/  PRMT R0, R4, 0x9910, RZ ;  /* 0x0000991004007816 */ /* 0x001fc800000000ff */
        /* <DEDUP_REMOVED lines=14> */
.L_x_19269:
[----:B------:R0:W5:Y:S01]  /*69c0*/  LDG.E.U8 R23, desc[UR36][R2.64] ;  /* 0x0000002402177981 */ /* 0x000162000c1e1100 */
[----:B------:R-:W-:Y:S05]  /*69d0*/  BRA `(.L_x_19232) ;  /* 0x0000000c00507947 */ /* 0x000fea0003800000 */
.L_x_19268:
        /* <DEDUP_REMOVED lines=8> */
.L_x_19272:
[----:B------:R0:W5:Y:S01]  /*6a60*/  LDG.E.U16 R23, desc[UR36][R2.64] ;  /* 0x0000002402177981 */ /* 0x000162000c1e1500 */
[----:B------:R-:W-:Y:S05]  /*6a70*/  BRA `(.L_x_19232) ;  /* 0x0000000c00287947 */ /* 0x000fea0003800000 */
.L_x_19271:
[----:B------:R0:W5:Y:S01]  /*6a80*/  LDG.E.U16 R23, desc[UR36][R2.64] ;  /* 0x0000002402177981 */ /* 0x000162000c1e1500 */
[----:B------:R-:W-:Y:S05]  /*6a90*/  BRA `(.L_x_19232) ;  /* 0x0000000c00207947 */ /* 0x000fea0003800000 */
.L_x_19267:
        /* <DEDUP_REMOVED lines=9> */
.L_x_19274:
[----:B------:R-:W2:Y:S02]  /*6b30*/  LDG.E.U16 R0, desc[UR36][R2.64] ;  /* 0x0000002402007981 */ /* 0x000ea4000c1e1500 */
[----:B--2---:R-:W-:-:S06]  /*6b40*/  HADD2.F32 R0, -RZ, R0.H0_H0 ;  /* 0x20000000ff007230 */ /* 0x004fcc0000004100 */
[----:B------:R-:W0:Y:S02]  /*6b50*/  F2I.FTZ.TRUNC.NTZ R0, R0 ;  /* 0x0000000000007305 */ /* 0x000e24000021f100 */
[----:B0-----:R-:W-:Y:S01]  /*6b60*/  PRMT R23, R0, 0x7610, R23 ;  /* 0x0000761000177816 */ /* 0x001fe20000000017 */
[----:B------:R-:W-:Y:S06]  /*6b70*/  BRA `(.L_x_19232) ;  /* 0x0000000800e87947 */ /* 0x000fec0003800000 */
.L_x_19273:
        /* <DEDUP_REMOVED lines=9> */
.L_x_19276:
[----:B------:R-:W2:Y:S02]  /*6c10*/  LDG.E.U16 R2, desc[UR36][R2.64] ;  /* 0x0000002402027981 */ /* 0x000ea4000c1e1500 */
[----:B--2---:R-:W-:-:S06]  /*6c20*/  HADD2.F32 R0, -RZ, R2.H0_H0 ;  /* 0x20000002ff007230 */ /* 0x004fcc0000004100 */
[----:B------:R-:W0:Y:S02]  /*6c30*/  F2I.FTZ.TRUNC.NTZ R0, R0 ;  /* 0x0000000000007305 */ /* 0x000e24000021f100 */
[----:B0-----:R-:W-:Y:S01]  /*6c40*/  PRMT R23, R0, 0x7610, R23 ;  /* 0x0000761000177816 */ /* 0x001fe20000000017 */
[----:B------:R-:W-:Y:S06]  /*6c50*/  BRA `(.L_x_19232) ;  /* 0x0000000800b07947 */ /* 0x000fec0003800000 */
.L_x_19275:
[----:B------:R-:W2:Y:S02]  /*6c60*/  LDG.E.64 R2, desc[UR36][R2.64] ;  /* 0x0000002402027981 */ /* 0x000ea4000c1e1b00 */
[----:B--2---:R0:W1:Y:S01]  /*6c70*/  F2I.F64.TRUNC R23, R2 ;  /* 0x0000000200177311 */ /* 0x004062000030d100 */
[----:B------:R-:W-:Y:S05]  /*6c80*/  BRA `(.L_x_19232) ;  /* 0x0000000800a47947 */ /* 0x000fea0003800000 */
.L_x_19266:
        /* <DEDUP_REMOVED lines=12> */
.L_x_19279:
[----:B------:R-:W2:Y:S02]  /*6d50*/  LDG.E.64 R2, desc[UR36][R2.64] ;  /* 0x0000002402027981 */ /* 0x000ea4000c1e1b00 */
[----:B--2---:R0:W1:Y:S01]  /*6d60*/  F2I.F64.TRUNC R23, R2 ;  /* 0x0000000200177311 */ /* 0x004062000030d100 */
[----:B------:R-:W-:Y:S05]  /*6d70*/  BRA `(.L_x_19232) ;  /* 0x0000000800687947 */ /* 0x000fea0003800000 */
.L_x_19278:
        /* <DEDUP_REMOVED lines=28> */
.L_x_19281:
        /* <DEDUP_REMOVED lines=15> */
.L_x_19280:
[----:B------:R-:W2:Y:S02]  /*7030*/  LDG.E.U16 R0, desc[UR36][R2.64] ;  /* 0x0000002402007981 */ /* 0x000ea4000c1e1500 */
[----:B--2---:R-:W-:-:S06]  /*7040*/  IMAD.U32 R0, R0, 0x10000, RZ ;  /* 0x0001000000007824 */ /* 0x004fcc00078e00ff */
[----:B------:R-:W0:Y:S02]  /*7050*/  F2I.FTZ.TRUNC.NTZ R0, R0 ;  /* 0x0000000000007305 */ /* 0x000e24000021f100 */
[----:B0-----:R-:W-:Y:S01]  /*7060*/  PRMT R23, R0, 0x7610, R23 ;  /* 0x0000761000177816 */ /* 0x001fe20000000017 */
[----:B------:R-:W-:Y:S06]  /*7070*/  BRA `(.L_x_19232) ;  /* 0x0000000400a87947 */ /* 0x000fec0003800000 */
.L_x_19277:
        /* <DEDUP_REMOVED lines=10> */
.L_x_19284:
        /* <DEDUP_REMOVED lines=21> */
.L_x_19288:
[----:B------:R-:W-:Y:S05]  /*7270*/  BSYNC B1 ;  /* 0x0000000000017941 */ /* 0x000fea0003800000 */
.L_x_19287:
[----:B------:R-:W-:Y:S01]  /*7280*/  LEA R3, R0, 0x3b800000, 0x17 ;  /* 0x3b80000000037811 */ /* 0x000fe200078eb8ff */
[----:B------:R-:W-:-:S05]  /*7290*/  IMAD.SHL.U32 R0, R2, 0x100000, RZ ;  /* 0x0010000002007824 */ /* 0x000fca00078e00ff */
[----:B------:R-:W-:-:S07]  /*72a0*/  LOP3.LUT R0, R3, R0, R4, 0xfe, !PT ;  /* 0x0000000003007212 */ /* 0x000fce00078efe04 */
.L_x_19286:
[----:B------:R-:W-:Y:S05]  /*72b0*/  BSYNC B0 ;  /* 0x0000000000007941 */ /* 0x000fea0003800000 */
.L_x_19285:
[----:B------:R-:W0:Y:S02]  /*72c0*/  F2I.FTZ.TRUNC.NTZ R0, R0 ;  /* 0x0000000000007305 */ /* 0x000e24000021f100 */
[----:B0-----:R-:W-:Y:S01]  /*72d0*/  PRMT R23, R0, 0x7610, R23 ;  /* 0x0000761000177816 */ /* 0x001fe20000000017 */
[----:B------:R-:W-:Y:S06]  /*72e0*/  BRA `(.L_x_19232) ;  /* 0x00000004000c7947 */ /* 0x000fec0003800000 */
.L_x_19283:
        /* <DEDUP_REMOVED lines=21> */
.L_x_19292:
[----:B------:R-:W-:Y:S05]  /*7440*/  BSYNC B1 ;  /* 0x0000000000017941 */ /* 0x000fea0003800000 */
.L_x_19291:
[----:B------:R-:W-:Y:S01]  /*7450*/  LEA R3, R0, 0x37800000, 0x17 ;  /* 0x3780000000037811 */ /* 0x000fe200078eb8ff */
[----:B------:R-:W-:-:S05]  /*7460*/  IMAD.SHL.U32 R0, R2, 0x200000, RZ ;  /* 0x0020000002007824 */ /* 0x000fca00078e00ff */
[----:B------:R-:W-:-:S07]  /*7470*/  LOP3.LUT R0, R3, R0, R4, 0xfe, !PT ;  /* 0x0000000003007212 */ /* 0x000fce00078efe04 */
.L_x_19290:
[----:B------:R-:W-:Y:S05]  /*7480*/  BSYNC B0 ;  /* 0x0000000000007941 */ /* 0x000fea0003800000 */
.L_x_19289:
[----:B------:R-:W0:Y:S02]  /*7490*/  F2I.FTZ.TRUNC.NTZ R0, R0 ;  /* 0x0000000000007305 */ /* 0x000e24000021f100 */
[----:B0-----:R-:W-:Y:S01]  /*74a0*/  PRMT R23, R0, 0x7610, R23 ;  /* 0x0000761000177816 */ /* 0x001fe20000000017 */
[----:B------:R-:W-:Y:S06]  /*74b0*/  BRA `(.L_x_19232) ;  /* 0x0000000000987947 */ /* 0x000fec0003800000 */
.L_x_19282:
        /* <DEDUP_REMOVED lines=14> */
.L_x_19296:
[----:B------:R-:W-:Y:S05]  /*75a0*/  BSYNC B0 ;  /* 0x0000000000007941 */ /* 0x000fea0003800000 */
.L_x_19295:
[----:B------:R-:W0:Y:S02]  /*75b0*/  F2I.FTZ.TRUNC.NTZ R0, R0 ;  /* 0x0000000000007305 */ /* 0x000e24000021f100 */
[----:B0-----:R-:W-:Y:S01]  /*75c0*/  PRMT R23, R0, 0x7610, R23 ;  /* 0x0000761000177816 */ /* 0x001fe20000000017 */
[----:B------:R-:W-:Y:S06]  /*75d0*/  BRA `(.L_x_19232) ;  /* 0x0000000000507947 */ /* 0x000fec0003800000 */
.L_x_19270:
        /* <DEDUP_REMOVED lines=16> */
.L_x_19297:
[----:B------:R-:W-:Y:S05]  /*76e0*/  BRA `(.L_x_19232) ;  /* 0x00000000000c7947 */ /* 0x000fea0003800000 */
.L_x_19294:
[----:B------:R0:W5:Y:S01]  /*76f0*/  LDG.E.U16 R23, desc[UR36][R2.64] ;  /* 0x0000002402177981 */ /* 0x000162000c1e1500 */
[----:B------:R-:W-:Y:S05]  /*7700*/  BRA `(.L_x_19232) ;  /* 0x0000000000047947 */ /* 0x000fea0003800000 */
.L_x_19293:
[----:B------:R0:W5:Y:S02]  /*7710*/  LDG.E.U16 R23, desc[UR36][R2.64] ;  /* 0x0000002402177981 */ /* 0x000164000c1e1500 */
.L_x_19232:
[----:B------:R-:W-:Y:S05]  /*7720*/  BSYNC B6 ;  /* 0x0000000000067941 */ /* 0x000fea0003800000 */
.L_x_19231:
[----:B------:R-:W2:Y:S01]  /*7730*/  S2R R27, SR_TID.X ;  /* 0x00000000001b7919 */ /* 0x000ea20000002100 */
[----:B0-----:R-:W0:Y:S01]  /*7740*/  LDC.U8 R2, c[0x0][0x240] ;  /* 0x00009000ff027b82 */ /* 0x001e220000000000 */
[----:B-1---5:R-:W-:Y:S01]  /*7750*/  PRMT R0, R19, 0x9910, RZ ;  /* 0x0000991013007816 */ /* 0x022fe200000000ff */
[----:B------:R-:W-:Y:S01]  /*7760*/  BSSY B6, `(.L_x_19298) ;  /* 0x0000101000067945 */ /* 0x000fe20003800000 */
[----:B------:R-:W-:Y:S02]  /*7770*/  PRMT R3, R18, 0x9910, RZ ;  /* 0x0000991012037816 */ /* 0x000fe400000000ff */
[----:B--234-:R-:W-:Y:S02]  /*7780*/  PRMT R4, R17, 0x9910, RZ ;  /* 0x0000991011047816 */ /* 0x01cfe400000000ff */
[----:B------:R-:W-:Y:S02]  /*7790*/  PRMT R19, R22, 0x9910, RZ ;  /* 0x0000991016137816 */ /* 0x000fe400000000ff */
[----:B------:R-:W-:-:S02]  /*77a0*/  PRMT R18, R25, 0x9910, RZ ;  /* 0x0000991019127816 */ /* 0x000fc400000000ff */
[----:B------:R-:W-:Y:S02]  /*77b0*/  PRMT R5, R24, 0x9910, RZ ;  /* 0x0000991018057816 */ /* 0x000fe400000000ff */
[----:B------:R-:W-:Y:S02]  /*77c0*/  PRMT R17, R23, 0x9910, RZ ;  /* 0x0000991017117816 */ /* 0x000fe400000000ff */
[----:B------:R-:W-:Y:S02]  /*77d0*/  PRMT R6, R26, 0x9910, RZ ;  /* 0x000099101a067816 */ /* 0x000fe400000000ff */
[----:B------:R-:W-:Y:S02]  /*77e0*/  VIMNMX R3, R0, R3, PT ;  /* 0x0000000300037248 */ /* 0x000fe40003fe0100 */
[----:B------:R-:W-:Y:S02]  /*77f0*/  VIMNMX R19, R19, R4, PT ;  /* 0x0000000413137248 */ /* 0x000fe40003fe0100 */
[----:B------:R-:W-:-:S02]  /*7800*/  VIMNMX R18, R18, R5, PT ;  /* 0x0000000512127248 */ /* 0x000fc40003fe0100 */
[----:B------:R-:W-:Y:S02]  /*7810*/  VIMNMX R17, R17, R6, PT ;  /* 0x0000000611117248 */ /* 0x000fe40003fe0100 */
[----:B------:R-:W-:-:S13]  /*7820*/  ISETP.GE.AND P0, PT, R27, R28, PT ;  /* 0x0000001c1b00720c */ /* 0x000fda0003f06270 */
[----:B------:R-:W-:Y:S05]  /*7830*/  @P0 BRA `(.L_x_19299) ;  /* 0x0000000c00cc0947 */ /* 0x000fea0003800000 */
[----:B------:R-:W1:Y:S01]  /*7840*/  LDC.64 R8, c[0x0][0x218] ;  /* 0x00008600ff087b82 */ /* 0x000e620000000a00 */
[----:B------:R-:W-:Y:S01]  /*7850*/  IMAD R0, R16, 0x200, R27 ;  /* 0x0000020010007824 */ /* 0x000fe200078e021b */
[----:B0-----:R-:W-:Y:S01]  /*7860*/  PRMT R4, R2, 0x9910, RZ ;  /* 0x0000991002047816 */ /* 0x001fe200000000ff */
[----:B------:R-:W-:Y:S01]  /*7870*/  ULDC UR4, c[0x0][0x244] ;  /* 0x0000910000047ab9 */ /* 0x000fe20000000800 */
[----:B------:R-:W-:Y:S02]  /*7880*/  VIADD R27, R27, 0x80 ;  /* 0x000000801b1b7836 */ /* 0x000fe40000000000 */
        /* <DEDUP_REMOVED lines=16> */
.L_x_19303:
[----:B------:R0:W-:Y:S01]  /*7990*/  STG.E.U8 desc[UR36][R8.64], R3 ;  /* 0x0000000308007986 */ /* 0x0001e2000c101124 */
[----:B------:R-:W-:Y:S05]  /*79a0*/  BRA `(.L_x_19299) ;  /* 0x0000000c00707947 */ /* 0x000fea0003800000 */
.L_x_19302:
        /* <DEDUP_REMOVED lines=11> */
.L_x_19306:
[----:B------:R-:W-:-:S05]  /*7a60*/  PRMT R3, R3, 0x9910, RZ ;  /* 0x0000991003037816 */ /* 0x000fca00000000ff */
[----:B------:R0:W-:Y:S01]  /*7a70*/  STG.E desc[UR36][R8.64], R3 ;  /* 0x0000000308007986 */ /* 0x0001e2000c101924 */
[----:B------:R-:W-:Y:S05]  /*7a80*/  BRA `(.L_x_19299) ;  /* 0x0000000c00387947 */ /* 0x000fea0003800000 */
.L_x_19305:
[----:B------:R0:W-:Y:S01]  /*7a90*/  STG.E.U16 desc[UR36][R8.64], R3 ;  /* 0x0000000308007986 */ /* 0x0001e2000c101524 */
[----:B------:R-:W-:Y:S05]  /*7aa0*/  BRA `(.L_x_19299) ;  /* 0x0000000c00307947 */ /* 0x000fea0003800000 */
.L_x_19301:
        /* <DEDUP_REMOVED lines=9> */
.L_x_19308:
[----:B------:R-:W0:Y:S02]  /*7b40*/  I2F.S16 R0, R3 ;  /* 0x0000000300007306 */ /* 0x000e240000101400 */
[----:B0-----:R-:W-:-:S05]  /*7b50*/  F2FP.F16.F32.PACK_AB R0, RZ, R0 ;  /* 0x00000000ff00723e */ /* 0x001fca00000000ff */
[----:B------:R1:W-:Y:S01]  /*7b60*/  STG.E.U16 desc[UR36][R8.64], R0 ;  /* 0x0000000008007986 */ /* 0x0003e2000c101524 */
[----:B------:R-:W-:Y:S05]  /*7b70*/  BRA `(.L_x_19299) ;  /* 0x0000000800fc7947 */ /* 0x000fea0003800000 */
.L_x_19307:
        /* <DEDUP_REMOVED lines=10> */
.L_x_19310:
[----:B------:R-:W0:Y:S02]  /*7c20*/  I2F.S16 R3, R3 ;  /* 0x0000000300037306 */ /* 0x000e240000101400 */
[----:B0-----:R-:W-:-:S04]  /*7c30*/  F2FP.F16.F32.PACK_AB R3, RZ, R3 ;  /* 0x00000003ff03723e */ /* 0x001fc800000000ff */
[----:B------:R-:W-:-:S05]  /*7c40*/  PRMT R3, R3, 0x5410, RZ ;  /* 0x0000541003037816 */ /* 0x000fca00000000ff */
[----:B------:R4:W-:Y:S01]  /*7c50*/  STG.E desc[UR36][R8.64], R3 ;  /* 0x0000000308007986 */ /* 0x0009e2000c101924 */
[----:B------:R-:W-:Y:S05]  /*7c60*/  BRA `(.L_x_19299) ;  /* 0x0000000800c07947 */ /* 0x000fea0003800000 */
.L_x_19309:
[----:B------:R-:W0:Y:S02]  /*7c70*/  I2F.F64.S16 R4, R3 ;  /* 0x0000000300047312 */ /* 0x000e240000101c00 */
[----:B0-----:R0:W-:Y:S01]  /*7c80*/  STG.E.64 desc[UR36][R8.64], R4 ;  /* 0x0000000408007986 */ /* 0x0011e2000c101b24 */
[----:B------:R-:W-:Y:S05]  /*7c90*/  BRA `(.L_x_19299) ;  /* 0x0000000800b47947 */ /* 0x000fea0003800000 */
.L_x_19300:
        /* <DEDUP_REMOVED lines=13> */
.L_x_19313:
[----:B------:R-:W0:Y:S01]  /*7d70*/  I2F.F64.S16 R4, R3 ;  /* 0x0000000300047312 */ /* 0x000e220000101c00 */
[----:B------:R-:W-:-:S05]  /*7d80*/  CS2R R6, SRZ ;  /* 0x0000000000067805 */ /* 0x000fca000001ff00 */
[----:B0-----:R0:W-:Y:S01]  /*7d90*/  STG.E.128 desc[UR36][R8.64], R4 ;  /* 0x0000000408007986 */ /* 0x0011e2000c101d24 */
[----:B------:R-:W-:Y:S05]  /*7da0*/  BRA `(.L_x_19299) ;  /* 0x0000000800707947 */ /* 0x000fea0003800000 */
.L_x_19312:
        /* <DEDUP_REMOVED lines=21> */
.L_x_19317:
[----:B------:R-:W-:Y:S05]  /*7f00*/  BSYNC B0 ;  /* 0x0000000000007941 */ /* 0x000fea0003800000 */
.L_x_19316:
[----:B------:R-:W-:-:S05]  /*7f10*/  LOP3.LUT R5, R0, R5, RZ, 0xfc, !PT ;  /* 0x0000000500057212 */ /* 0x000fca00078efcff */
[----:B------:R0:W-:Y:S01]  /*7f20*/  STG.E.U8 desc[UR36][R8.64], R5 ;  /* 0x0000000508007986 */ /* 0x0001e2000c101124 */
[----:B------:R-:W-:Y:S05]  /*7f30*/  BRA `(.L_x_19299) ;  /* 0x00000008000c7947 */ /* 0x000fea0003800000 */
.L_x_19315:
        /* <DEDUP_REMOVED lines=13> */
.L_x_19319:
[----:B------:R-:W-:Y:S01]  /*8010*/  IMAD.MOV.U32 R0, RZ, RZ, 0x7f ;  /* 0x0000007fff007424 */ /* 0x000fe200078e00ff */
[----:B------:R-:W-:-:S04]  /*8020*/  ISETP.GT.U32.AND P0, PT, R4, 0x7f800000, PT ;  /* 0x7f8000000400780c */ /* 0x000fc80003f04070 */
[----:B------:R-:W-:-:S09]  /*8030*/  SEL R0, R0, 0x7c, P0 ;  /* 0x0000007c00007807 */ /* 0x000fd20000000000 */
.L_x_19320:
[----:B------:R-:W-:Y:S05]  /*8040*/  BSYNC B0 ;  /* 0x0000000000007941 */ /* 0x000fea0003800000 */
.L_x_19318:
[----:B------:R-:W-:-:S04]  /*8050*/  LOP3.LUT R3, R5, 0x80000000, RZ, 0xc0, !PT ;  /* 0x8000000005037812 */ /* 0x000fc800078ec0ff */
[----:B------:R-:W-:-:S04]  /*8060*/  SHF.R.U32.HI R3, RZ, 0x18, R3 ;  /* 0x00000018ff037819 */ /* 0x000fc80000011603 */
[----:B------:R-:W-:-:S05]  /*8070*/  LOP3.LUT R3, R0, R3, RZ, 0xfc, !PT ;  /* 0x0000000300037212 */ /* 0x000fca00078efcff */
[----:B------:R0:W-:Y:S01]  /*8080*/  STG.E.U8 desc[UR36][R8.64], R3 ;  /* 0x0000000308007986 */ /* 0x0001e2000c101124 */
[----:B------:R-:W-:Y:S05]  /*8090*/  BRA `(.L_x_19299) ;  /* 0x0000000400b47947 */ /* 0x000fea0003800000 */
.L_x_19314:
[----:B------:R-:W0:Y:S02]  /*80a0*/  I2F.S16 R0, R3 ;  /* 0x0000000300007306 */ /* 0x000e240000101400 */
[----:B0-----:R-:W-:-:S05]  /*80b0*/  F2FP.BF16.F32.PACK_AB R0, RZ, R0 ;  /* 0x00000000ff00723e */ /* 0x001fca00000010ff */
[----:B------:R0:W-:Y:S01]  /*80c0*/  STG.E.U16 desc[UR36][R8.64], R0 ;  /* 0x0000000008007986 */ /* 0x0001e2000c101524 */
[----:B------:R-:W-:Y:S05]  /*80d0*/  BRA `(.L_x_19299) ;  /* 0x0000000400a47947 */ /* 0x000fea0003800000 */
.L_x_19311:
        /* <DEDUP_REMOVED lines=10> */
.L_x_19323:
        /* <DEDUP_REMOVED lines=17> */
.L_x_19326:
[----:B------:R-:W-:-:S04]  /*8290*/  LOP3.LUT R3, R3, 0x80000000, RZ, 0xc0, !PT ;  /* 0x8000000003037812 */ /* 0x000fc800078ec0ff */
[----:B------:R-:W-:-:S04]  /*82a0*/  SHF.R.U32.HI R3, RZ, 0x18, R3 ;  /* 0x00000018ff037819 */ /* 0x000fc80000011603 */
[----:B------:R-:W-:-:S04]  /*82b0*/  LOP3.LUT R0, R0, R3, RZ, 0xfc, !PT ;  /* 0x0000000300007212 */ /* 0x000fc800078efcff */
[----:B------:R-:W-:-:S07]  /*82c0*/  PRMT R4, R0, 0x7610, R4 ;  /* 0x0000761000047816 */ /* 0x000fce0000000004 */
.L_x_19325:
[----:B------:R-:W-:Y:S05]  /*82d0*/  BSYNC B0 ;  /* 0x0000000000007941 */ /* 0x000fea0003800000 */
.L_x_19324:
[----:B------:R0:W-:Y:S01]  /*82e0*/  STG.E.U8 desc[UR36][R8.64], R4 ;  /* 0x0000000408007986 */ /* 0x0001e2000c101124 */
[----:B------:R-:W-:Y:S05]  /*82f0*/  BRA `(.L_x_19299) ;  /* 0x00000004001c7947 */ /* 0x000fea0003800000 */
.L_x_19322:
        /* <DEDUP_REMOVED lines=17> */
.L_x_19329:
[----:B------:R-:W-:-:S04]  /*8410*/  LOP3.LUT R3, R3, 0x80000000, RZ, 0xc0, !PT ;  /* 0x8000000003037812 */ /* 0x000fc800078ec0ff */
[----:B------:R-:W-:-:S04]  /*8420*/  SHF.R.U32.HI R3, RZ, 0x18, R3 ;  /* 0x00000018ff037819 */ /* 0x000fc80000011603 */
[----:B------:R-:W-:-:S04]  /*8430*/  LOP3.LUT R0, R0, R3, RZ, 0xfc, !PT ;  /* 0x0000000300007212 */ /* 0x000fc800078efcff */
[----:B------:R-:W-:-:S07]  /*8440*/  PRMT R4, R0, 0x7610, R4 ;  /* 0x0000761000047816 */ /* 0x000fce0000000004 */
.L_x_19328:
[----:B------:R-:W-:Y:S05]  /*8450*/  BSYNC B0 ;  /* 0x0000000000007941 */ /* 0x000fea0003800000 */
.L_x_19327:
[----:B------:R0:W-:Y:S01]  /*8460*/  STG.E.U8 desc[UR36][R8.64], R4 ;  /* 0x0000000408007986 */ /* 0x0001e2000c101124 */
[----:B------:R-:W-:Y:S05]  /*8470*/  BRA `(.L_x_19299) ;  /* 0x0000000000bc7947 */ /* 0x000fea0003800000 */
.L_x_19321:
        /* <DEDUP_REMOVED lines=23> */
.L_x_19304:
        /* <DEDUP_REMOVED lines=16> */
.L_x_19332:
[----:B------:R-:W-:Y:S05]  /*86f0*/  BRA `(.L_x_19299) ;  /* 0x00000000001c7947 */ /* 0x000fea0003800000 */
.L_x_19331:
[----:B------:R-:W-:-:S05]  /*8700*/  PRMT R3, R3, 0x9910, RZ ;  /* 0x0000991003037816 */ /* 0x000fca00000000ff */
[----:B------:R-:W-:-:S05]  /*8710*/  IMAD.MOV.U32 R4, RZ, RZ, R3 ;  /* 0x000000ffff047224 */ /* 0x000fca00078e0003 */
[----:B------:R-:W-:-:S05]  /*8720*/  SHF.R.S32.HI R5, RZ, 0x1f, R4 ;  /* 0x0000001fff057819 */ /* 0x000fca0000011404 */
[----:B------:R0:W-:Y:S01]  /*8730*/  STG.E.64 desc[UR36][R8.64], R4 ;  /* 0x0000000408007986 */ /* 0x0001e2000c101b24 */
[----:B------:R-:W-:Y:S05]  /*8740*/  BRA `(.L_x_19299) ;  /* 0x0000000000087947 */ /* 0x000fea0003800000 */
.L_x_19330:
[----:B------:R-:W-:-:S05]  /*8750*/  PRMT R3, R3, 0x9910, RZ ;  /* 0x0000991003037816 */ /* 0x000fca00000000ff */
[----:B------:R0:W-:Y:S02]  /*8760*/  STG.E desc[UR36][R8.64], R3 ;  /* 0x0000000308007986 */ /* 0x0001e4000c101924 */
.L_x_19299:
[----:B------:R-:W-:Y:S05]  /*8770*/  BSYNC B6 ;  /* 0x0000000000067941 */ /* 0x000fea0003800000 */
.L_x_19298:
        /* <DEDUP_REMOVED lines=23> */
.L_x_19338:
[----:B------:R0:W-:Y:S01]  /*88f0*/  STG.E.U8 desc[UR36][R8.64], R19 ;  /* 0x0000001308007986 */ /* 0x0001e2000c101124 */
[----:B------:R-:W-:Y:S05]  /*8900*/  BRA `(.L_x_19340) ;  /* 0x0000000c00647947 */ /* 0x000fea0003800000 */
.L_x_19337:
        /* <DEDUP_REMOVED lines=10> */
.L_x_19342:
[----:B------:R-:W-:-:S05]  /*89b0*/  PRMT R3, R19, 0x9910, RZ ;  /* 0x0000991013037816 */ /* 0x000fca00000000ff */
[----:B------:R0:W-:Y:S01]  /*89c0*/  STG.E desc[UR36][R8.64], R3 ;  /* 0x0000000308007986 */ /* 0x0001e2000c101924 */
[----:B------:R-:W-:Y:S05]  /*89d0*/  BRA `(.L_x_19340) ;  /* 0x0000000c00307947 */ /* 0x000fea0003800000 */
.L_x_19341:
[----:B------:R0:W-:Y:S01]  /*89e0*/  STG.E.U16 desc[UR36][R8.64], R19 ;  /* 0x0000001308007986 */ /* 0x0001e2000c101524 */
[----:B------:R-:W-:Y:S05]  /*89f0*/  BRA `(.L_x_19340) ;  /* 0x0000000c00287947 */ /* 0x000fea0003800000 */
.L_x_19336:
        /* <DEDUP_REMOVED lines=9> */
.L_x_19344:
[----:B------:R-:W0:Y:S02]  /*8a90*/  I2F.S16 R0, R19 ;  /* 0x0000001300007306 */ /* 0x000e240000101400 */
[----:B0-----:R-:W-:-:S05]  /*8aa0*/  F2FP.F16.F32.PACK_AB R0, RZ, R0 ;  /* 0x00000000ff00723e */ /* 0x001fca00000000ff */
[----:B------:R0:W-:Y:S01]  /*8ab0*/  STG.E.U16 desc[UR36][R8.64], R0 ;  /* 0x0000000008007986 */ /* 0x0001e2000c101524 */
[----:B------:R-:W-:Y:S05]  /*8ac0*/  BRA `(.L_x_19340) ;  /* 0x0000000800f47947 */ /* 0x000fea0003800000 */
.L_x_19343:
        /* <DEDUP_REMOVED lines=10> */
.L_x_19346:
[----:B------:R-:W0:Y:S02]  /*8b70*/  I2F.S16 R19, R19 ;  /* 0x0000001300137306 */ /* 0x000e240000101400 */
[----:B0-----:R-:W-:-:S04]  /*8b80*/  F2FP.F16.F32.PACK_AB R3, RZ, R19 ;  /* 0x00000013ff03723e */ /* 0x001fc800000000ff */
[----:B------:R-:W-:-:S05]  /*8b90*/  PRMT R3, R3, 0x5410, RZ ;  /* 0x0000541003037816 */ /* 0x000fca00000000ff */
[----:B------:R3:W-:Y:S01]  /*8ba0*/  STG.E desc[UR36][R8.64], R3 ;  /* 0x0000000308007986 */ /* 0x0007e2000c101924 */
[----:B------:R-:W-:Y:S05]  /*8bb0*/  BRA `(.L_x_19340) ;  /* 0x0000000800b87947 */ /* 0x000fea0003800000 */
.L_x_19345:
[----:B------:R-:W0:Y:S02]  /*8bc0*/  I2F.F64.S16 R4, R19 ;  /* 0x0000001300047312 */ /* 0x000e240000101c00 */
[----:B0-----:R4:W-:Y:S01]  /*8bd0*/  STG.E.64 desc[UR36][R8.64], R4 ;  /* 0x0000000408007986 */ /* 0x0019e2000c101b24 */
[----:B------:R-:W-:Y:S05]  /*8be0*/  BRA `(.L_x_19340) ;  /* 0x0000000800ac7947 */ /* 0x000fea0003800000 */
.L_x_19335:
        /* <DEDUP_REMOVED lines=13> */
.L_x_19349:
[----:B------:R-:W0:Y:S01]  /*8cc0*/  I2F.F64.S16 R4, R19 ;  /* 0x0000001300047312 */ /* 0x000e220000101c00 */
[----:B------:R-:W-:-:S05]  /*8cd0*/  CS2R R6, SRZ ;  /* 0x0000000000067805 */ /* 0x000fca000001ff00 */
[----:B0-----:R0:W-:Y:S01]  /*8ce0*/  STG.E.128 desc[UR36][R8.64], R4 ;  /* 0x0000000408007986 */ /* 0x0011e2000c101d24 */
[----:B------:R-:W-:Y:S05]  /*8cf0*/  BRA `(.L_x_19340) ;  /* 0x0000000800687947 */ /* 0x000fea0003800000 */
.L_x_19348:
        /* <DEDUP_REMOVED lines=21> */
.L_x_19353:
[----:B------:R-:W-:Y:S05]  /*8e50*/  BSYNC B0 ;  /* 0x0000000000007941 */ /* 0x000fea0003800000 */
.L_x_19352:
[----:B------:R-:W-:-:S05]  /*8e60*/  LOP3.LUT R5, R0, R5, RZ, 0xfc, !PT ;  /* 0x0000000500057212 */ /* 0x000fca00078efcff */
[----:B------:R0:W-:Y:S01]  /*8e70*/  STG.E.U8 desc[UR36][R8.64], R5 ;  /* 0x0000000508007986 */ /* 0x0001e2000c101124 */
[----:B------:R-:W-:Y:S05]  /*8e80*/  BRA `(.L_x_19340) ;  /* 0x0000000800047947 */ /* 0x000fea0003800000 */
.L_x_19351:
        /* <DEDUP_REMOVED lines=13> */
.L_x_19355:
[----:B------:R-:W-:Y:S01]  /*8f60*/  IMAD.MOV.U32 R0, RZ, RZ, 0x7f ;  /* 0x0000007fff007424 */ /* 0x000fe200078e00ff */
[----:B------:R-:W-:-:S04]  /*8f70*/  ISETP.GT.U32.AND P0, PT, R3, 0x7f800000, PT ;  /* 0x7f8000000300780c */ /* 0x000fc80003f04070 */
[----:B------:R-:W-:-:S09]  /*8f80*/  SEL R0, R0, 0x7c, P0 ;  /* 0x0000007c00007807 */ /* 0x000fd20000000000 */
.L_x_19356:
[----:B------:R-:W-:Y:S05]  /*8f90*/  BSYNC B0 ;  /* 0x0000000000007941 */ /* 0x000fea0003800000 */
.L_x_19354:
[----:B------:R-:W-:-:S04]  /*8fa0*/  LOP3.LUT R3, R19, 0x80000000, RZ, 0xc0, !PT ;  /* 0x8000000013037812 */ /* 0x000fc800078ec0ff */
[----:B------:R-:W-:-:S04]  /*8fb0*/  SHF.R.U32.HI R3, RZ, 0x18, R3 ;  /* 0x00000018ff037819 */ /* 0x000fc80000011603 */
[----:B------:R-:W-:-:S05]  /*8fc0*/  LOP3.LUT R3, R0, R3, RZ, 0xfc, !PT ;  /* 0x0000000300037212 */ /* 0x000fca00078efcff */
[----:B------:R0:W-:Y:S01]  /*8fd0*/  STG.E.U8 desc[UR36][R8.64], R3 ;  /* 0x0000000308007986 */ /* 0x0001e2000c101124 */
[----:B------:R-:W-:Y:S05]  /*8fe0*/  BRA `(.L_x_19340) ;  /* 0x0000000400ac7947 */ /* 0x000fea0003800000 */
.L_x_19350:
[----:B------:R-:W0:Y:S02]  /*8ff0*/  I2F.S16 R0, R19 ;  /* 0x0000001300007306 */ /* 0x000e240000101400 */
[----:B0-----:R-:W-:-:S05]  /*9000*/  F2FP.BF16.F32.PACK_AB R0, RZ, R0 ;  /* 0x00000000ff00723e */ /* 0x001fca00000010ff */
[----:B------:R0:W-:Y:S01]  /*9010*/  STG.E.U16 desc[UR36][R8.64], R0 ;  /* 0x0000000008007986 */ /* 0x0001e2000c101524 */
[----:B------:R-:W-:Y:S05]  /*9020*/  BRA `(.L_x_19340) ;  /* 0x00000004009c7947 */ /* 0x000fea0003800000 */
.L_x_19347:
        /* <DEDUP_REMOVED lines=10> */
.L_x_19359:
        /* <DEDUP_REMOVED lines=17> */
.L_x_19362:
[----:B------:R-:W-:-:S04]  /*91e0*/  LOP3.LUT R3, R19, 0x80000000, RZ, 0xc0, !PT ;  /* 0x8000000013037812 */ /* 0x000fc800078ec0ff */
[----:B------:R-:W-:-:S04]  /*91f0*/  SHF.R.U32.HI R3, RZ, 0x18, R3 ;  /* 0x00000018ff037819 */ /* 0x000fc80000011603 */
[----:B------:R-:W-:-:S04]  /*9200*/  LOP3.LUT R0, R0, R3, RZ, 0xfc, !PT ;  /* 0x0000000300007212 */ /* 0x000fc800078efcff */
[----:B------:R-:W-:-:S07]  /*9210*/  PRMT R4, R0, 0x7610, R4 ;  /* 0x0000761000047816 */ /* 0x000fce0000000004 */
.L_x_19361:
[----:B------:R-:W-:Y:S05]  /*9220*/  BSYNC B0 ;  /* 0x0000000000007941 */ /* 0x000fea0003800000 */
.L_x_19360:
[----:B------:R0:W-:Y:S01]  /*9230*/  STG.E.U8 desc[UR36][R8.64], R4 ;  /* 0x0000000408007986 */ /* 0x0001e2000c101124 */
[----:B------:R-:W-:Y:S05]  /*9240*/  BRA `(.L_x_19340) ;  /* 0x0000000400147947 */ /* 0x000fea0003800000 */
.L_x_19358:
        /* <DEDUP_REMOVED lines=17> */
.L_x_19365:
[----:B------:R-:W-:-:S04]  /*9360*/  LOP3.LUT R3, R19, 0x80000000, RZ, 0xc0, !PT ;  /* 0x8000000013037812 */ /* 0x000fc800078ec0ff */
[----:B------:R-:W-:-:S04]  /*9370*/  SHF.R.U32.HI R3, RZ, 0x18, R3 ;  /* 0x00000018ff037819 */ /* 0x000fc80000011603 */
[----:B------:R-:W-:-:S04]  /*9380*/  LOP3.LUT R0, R0, R3, RZ, 0xfc, !PT ;  /* 0x0000000300007212 */ /* 0x000fc800078efcff */
[----:B------:R-:W-:-:S07]  /*9390*/  PRMT R4, R0, 0x7610, R4 ;  /* 0x0000761000047816 */ /* 0x000fce0000000004 */
.L_x_19364:
[----:B------:R-:W-:Y:S05]  /*93a0*/  BSYNC B0 ;  /* 0x0000000000007941 */ /* 0x000fea0003800000 */
.L_x_19363:
[----:B------:R0:W-:Y:S01]  /*93b0*/  STG.E.U8 desc[UR36][R8.64], R4 ;  /* 0x0000000408007986 */ /* 0x0001e2000c101124 */
[----:B------:R-:W-:Y:S05]  /*93c0*/  BRA `(.L_x_19340) ;  /* 0x0000000000b47947 */ /* 0x000fea0003800000 */
.L_x_19357:
        /* <DEDUP_REMOVED lines=22> */
.L_x_19339:
        /* <DEDUP_REMOVED lines=16> */
.L_x_19368:
[----:B------:R-:W-:Y:S05]  /*9630*/  BRA `(.L_x_19340) ;  /* 0x0000000000187947 */ /* 0x000fea0003800000 */
.L_x_19367:
[----:B------:R-:W-:-:S04]  /*9640*/  PRMT R4, R19, 0x9910, RZ ;  /* 0x0000991013047816 */ /* 0x000fc800000000ff */
[----:B------:R-:W-:-:S05]  /*9650*/  SHF.R.S32.HI R5, RZ, 0x1f, R4 ;  /* 0x0000001fff057819 */ /* 0x000fca0000011404 */
[----:B------:R0:W-:Y:S01]  /*9660*/  STG.E.64 desc[UR36][R8.64], R4 ;  /* 0x0000000408007986 */ /* 0x0001e2000c101b24 */
[----:B------:R-:W-:Y:S05]  /*9670*/  BRA `(.L_x_19340) ;  /* 0x0000000000087947 */ /* 0x000fea0003800000 */
.L_x_19366:
[----:B------:R-:W-:-:S05]  /*9680*/  PRMT R3, R19, 0x9910, RZ ;  /* 0x0000991013037816 */ /* 0x000fca00000000ff */
[----:B------:R0:W-:Y:S02]  /*9690*/  STG.E desc[UR36][R8.64], R3 ;  /* 0x0000000308007986 */ /* 0x0001e4000c101924 */
.L_x_19340:
        /* <DEDUP_REMOVED lines=23> */
.L_x_19372:
[----:B------:R0:W-:Y:S01]  /*9810*/  STG.E.U8 desc[UR36][R8.64], R18 ;  /* 0x0000001208007986 */ /* 0x0001e2000c101124 */
[----:B------:R-:W-:Y:S05]  /*9820*/  BRA `(.L_x_19374) ;  /* 0x0000000c00647947 */ /* 0x000fea0003800000 */
.L_x_19371:
        /* <DEDUP_REMOVED lines=10> */
.L_x_19376:
[----:B------:R-:W-:-:S05]  /*98d0*/  PRMT R3, R18, 0x9910, RZ ;  /* 0x0000991012037816 */ /* 0x000fca00000000ff */
[----:B------:R0:W-:Y:S01]  /*98e0*/  STG.E desc[UR36][R8.64], R3 ;  /* 0x0000000308007986 */ /* 0x0001e2000c101924 */
[----:B------:R-:W-:Y:S05]  /*98f0*/  BRA `(.L_x_19374) ;  /* 0x0000000c00307947 */ /* 0x000fea0003800000 */
.L_x_19375:
[----:B------:R0:W-:Y:S01]  /*9900*/  STG.E.U16 desc[UR36][R8.64], R18 ;  /* 0x0000001208007986 */ /* 0x0001e2000c101524 */
[----:B------:R-:W-:Y:S05]  /*9910*/  BRA `(.L_x_19374) ;  /* 0x0000000c00287947 */ /* 0x000fea0003800000 */
.L_x_19370:
        /* <DEDUP_REMOVED lines=9> */
.L_x_19378:
[----:B------:R-:W0:Y:S02]  /*99b0*/  I2F.S16 R0, R18 ;  /* 0x0000001200007306 */ /* 0x000e240000101400 */
[----:B0-----:R-:W-:-:S05]  /*99c0*/  F2FP.F16.F32.PACK_AB R0, RZ, R0 ;  /* 0x00000000ff00723e */ /* 0x001fca00000000ff */
[----:B------:R4:W-:Y:S01]  /*99d0*/  STG.E.U16 desc[UR36][R8.64], R0 ;  /* 0x0000000008007986 */ /* 0x0009e2000c101524 */
[----:B------:R-:W-:Y:S05]  /*99e0*/  BRA `(.L_x_19374) ;  /* 0x0000000800f47947 */ /* 0x000fea0003800000 */
.L_x_19377:
        /* <DEDUP_REMOVED lines=10> */
.L_x_19380:
[----:B------:R-:W0:Y:S02]  /*9a90*/  I2F.S16 R18, R18 ;  /* 0x0000001200127306 */ /* 0x000e240000101400 */
[----:B0-----:R-:W-:-:S04]  /*9aa0*/  F2FP.F16.F32.PACK_AB R3, RZ, R18 ;  /* 0x00000012ff03723e */ /* 0x001fc800000000ff */
[----:B------:R-:W-:-:S05]  /*9ab0*/  PRMT R3, R3, 0x5410, RZ ;  /* 0x0000541003037816 */ /* 0x000fca00000000ff */
[----:B------:R2:W-:Y:S01]  /*9ac0*/  STG.E desc[UR36][R8.64], R3 ;  /* 0x0000000308007986 */ /* 0x0005e2000c101924 */
[----:B------:R-:W-:Y:S05]  /*9ad0*/  BRA `(.L_x_19374) ;  /* 0x0000000800b87947 */ /* 0x000fea0003800000 */
.L_x_19379:
[----:B------:R-:W0:Y:S02]  /*9ae0*/  I2F.F64.S16 R18, R18 ;  /* 0x0000001200127312 */ /* 0x000e240000101c00 */
[----:B0-----:R0:W-:Y:S01]  /*9af0*/  STG.E.64 desc[UR36][R8.64], R18 ;  /* 0x0000001208007986 */ /* 0x0011e2000c101b24 */
[----:B------:R-:W-:Y:S05]  /*9b00*/  BRA `(.L_x_19374) ;  /* 0x0000000800ac7947 */ /* 0x000fea0003800000 */
.L_x_19369:
        /* <DEDUP_REMOVED lines=13> */
.L_x_19383:
[----:B------:R-:W0:Y:S01]  /*9be0*/  I2F.F64.S16 R4, R18 ;  /* 0x0000001200047312 */ /* 0x000e220000101c00 */
[----:B------:R-:W-:-:S05]  /*9bf0*/  CS2R R6, SRZ ;  /* 0x0000000000067805 */ /* 0x000fca000001ff00 */
[----:B0-----:R0:W-:Y:S01]  /*9c00*/  STG.E.128 desc[UR36][R8.64], R4 ;  /* 0x0000000408007986 */ /* 0x0011e2000c101d24 */
[----:B------:R-:W-:Y:S05]  /*9c10*/  BRA `(.L_x_19374) ;  /* 0x0000000800687947 */ /* 0x000fea0003800000 */
.L_x_19382:
        /* <DEDUP_REMOVED lines=21> */
.L_x_19387:
[----:B------:R-:W-:Y:S05]  /*9d70*/  BSYNC B0 ;  /* 0x0000000000007941 */ /* 0x000fea0003800000 */
.L_x_19386:
[----:B------:R-:W-:-:S05]  /*9d80*/  LOP3.LUT R5, R0, R5, RZ, 0xfc, !PT ;  /* 0x0000000500057212 */ /* 0x000fca00078efcff */
[----:B------:R0:W-:Y:S01]  /*9d90*/  STG.E.U8 desc[UR36][R8.64], R5 ;  /* 0x0000000508007986 */ /* 0x0001e2000c101124 */
[----:B------:R-:W-:Y:S05]  /*9da0*/  BRA `(.L_x_19374) ;  /* 0x0000000800047947 */ /* 0x000fea0003800000 */
.L_x_19385:
        /* <DEDUP_REMOVED lines=13> */
.L_x_19389:
[----:B------:R-:W-:Y:S01]  /*9e80*/  IMAD.MOV.U32 R0, RZ, RZ, 0x7f ;  /* 0x0000007fff007424 */ /* 0x000fe200078e00ff */
[----:B------:R-:W-:-:S04]  /*9e90*/  ISETP.GT.U32.AND P0, PT, R3, 0x7f800000, PT ;  /* 0x7f8000000300780c */ /* 0x000fc80003f04070 */
[----:B------:R-:W-:-:S09]  /*9ea0*/  SEL R0, R0, 0x7c, P0 ;  /* 0x0000007c00007807 */ /* 0x000fd20000000000 */
.L_x_19390:
[----:B------:R-:W-:Y:S05]  /*9eb0*/  BSYNC B0 ;  /* 0x0000000000007941 */ /* 0x000fea0003800000 */
.L_x_19388:
[----:B------:R-:W-:-:S04]  /*9ec0*/  LOP3.LUT R3, R5, 0x80000000, RZ, 0xc0, !PT ;  /* 0x8000000005037812 */ /* 0x000fc800078ec0ff */
[----:B------:R-:W-:-:S04]  /*9ed0*/  SHF.R.U32.HI R3, RZ, 0x18, R3 ;  /* 0x00000018ff037819 */ /* 0x000fc80000011603 */
[----:B------:R-:W-:-:S05]  /*9ee0*/  LOP3.LUT R3, R0, R3, RZ, 0xfc, !PT ;  /* 0x0000000300037212 */ /* 0x000fca00078efcff */
[----:B------:R0:W-:Y:S01]  /*9ef0*/  STG.E.U8 desc[UR36][R8.64], R3 ;  /* 0x0000000308007986 */ /* 0x0001e2000c101124 */
[----:B------:R-:W-:Y:S05]  /*9f00*/  BRA `(.L_x_19374) ;  /* 0x0000000400ac7947 */ /* 0x000fea0003800000 */
.L_x_19384:
[----:B------:R-:W0:Y:S02]  /*9f10*/  I2F.S16 R0, R18 ;  /* 0x0000001200007306 */ /* 0x000e240000101400 */
[----:B0-----:R-:W-:-:S05]  /*9f20*/  F2FP.BF16.F32.PACK_AB R0, RZ, R0 ;  /* 0x00000000ff00723e */ /* 0x001fca00000010ff */
[----:B------:R0:W-:Y:S01]  /*9f30*/  STG.E.U16 desc[UR36][R8.64], R0 ;  /* 0x0000000008007986 */ /* 0x0001e2000c101524 */
[----:B------:R-:W-:Y:S05]  /*9f40*/  BRA `(.L_x_19374) ;  /* 0x00000004009c7947 */ /* 0x000fea0003800000 */
.L_x_19381:
        /* <DEDUP_REMOVED lines=10> */
.L_x_19393:
        /* <DEDUP_REMOVED lines=17> */
.L_x_19396:
[----:B------:R-:W-:-:S04]  /*a100*/  LOP3.LUT R3, R5, 0x80000000, RZ, 0xc0, !PT ;  /* 0x8000000005037812 */ /* 0x000fc800078ec0ff */
[----:B------:R-:W-:-:S04]  /*a110*/  SHF.R.U32.HI R3, RZ, 0x18, R3 ;  /* 0x00000018ff037819 */ /* 0x000fc80000011603 */
[----:B------:R-:W-:-:S04]  /*a120*/  LOP3.LUT R0, R0, R3, RZ, 0xfc, !PT ;  /* 0x0000000300007212 */ /* 0x000fc800078efcff */
[----:B------:R-:W-:-:S07]  /*a130*/  PRMT R4, R0, 0x7610, R4 ;  /* 0x0000761000047816 */ /* 0x000fce0000000004 */
.L_x_19395:
[----:B------:R-:W-:Y:S05]  /*a140*/  BSYNC B0 ;  /* 0x0000000000007941 */ /* 0x000fea0003800000 */
.L_x_19394:
[----:B------:R0:W-:Y:S01]  /*a150*/  STG.E.U8 desc[UR36][R8.64], R4 ;  /* 0x0000000408007986 */ /* 0x0001e2000c101124 */
[----:B------:R-:W-:Y:S05]  /*a160*/  BRA `(.L_x_19374) ;  /* 0x0000000400147947 */ /* 0x000fea0003800000 */
.L_x_19392:
        /* <DEDUP_REMOVED lines=17> */
.L_x_19399:
[----:B------:R-:W-:-:S04]  /*a280*/  LOP3.LUT R3, R5, 0x80000000, RZ, 0xc0, !PT ;  /* 0x8000000005037812 */ /* 0x000fc800078ec0ff */
[----:B------:R-:W-:-:S04]  /*a290*/  SHF.R.U32.HI R3, RZ, 0x18, R3 ;  /* 0x00000018ff037819 */ /* 0x000fc80000011603 */
[----:B------:R-:W-:-:S04]  /*a2a0*/  LOP3.LUT R0, R0, R3, RZ, 0xfc, !PT ;  /* 0x0000000300007212 */ /* 0x000fc800078efcff */
[----:B------:R-:W-:-:S07]  /*a2b0*/  PRMT R4, R0, 0x7610, R4 ;  /* 0x0000761000047816 */ /* 0x000fce0000000004 */
.L_x_19398:
[----:B------:R-:W-:Y:S05]  /*a2c0*/  BSYNC B0 ;  /* 0x0000000000007941 */ /* 0x000fea0003800000 */
.L_x_19397:
[----:B------:R0:W-:Y:S01]  /*a2d0*/  STG.E.U8 desc[UR36][R8.64], R4 ;  /* 0x0000000408007986 */ /* 0x0001e2000c101124 */
[----:B------:R-:W-:Y:S05]  /*a2e0*/  BRA `(.L_x_19374) ;  /* 0x0000000000b47947 */ /* 0x000fea0003800000 */
.L_x_19391:
        /* <DEDUP_REMOVED lines=22> */
.L_x_19373:
        /* <DEDUP_REMOVED lines=16> */
.L_x_19402:
[----:B------:R-:W-:Y:S05]  /*a550*/  BRA `(.L_x_19374) ;  /* 0x0000000000187947 */ /* 0x000fea0003800000 */
.L_x_19401:
[----:B------:R-:W-:-:S04]  /*a560*/  PRMT R4, R18, 0x9910, RZ ;  /* 0x0000991012047816 */ /* 0x000fc800000000ff */
[----:B------:R-:W-:-:S05]  /*a570*/  SHF.R.S32.HI R5, RZ, 0x1f, R4 ;  /* 0x0000001fff057819 */ /* 0x000fca0000011404 */
[----:B------:R0:W-:Y:S01]  /*a580*/  STG.E.64 desc[UR36][R8.64], R4 ;  /* 0x0000000408007986 */ /* 0x0001e2000c101b24 */
[----:B------:R-:W-:Y:S05]  /*a590*/  BRA `(.L_x_19374) ;  /* 0x0000000000087947 */ /* 0x000fea0003800000 */
.L_x_19400:
[----:B------:R-:W-:-:S05]  /*a5a0*/  PRMT R3, R18, 0x9910, RZ ;  /* 0x0000991012037816 */ /* 0x000fca00000000ff */
[----:B------:R0:W-:Y:S02]  /*a5b0*/  STG.E desc[UR36][R8.64], R3 ;  /* 0x0000000308007986 */ /* 0x0001e4000c101924 */
.L_x_19374:
[----:B------:R-:W-:-:S07]  /*a5c0*/  VIADD R27, R27, 0x80 ;  /* 0x000000801b1b7836 */ /* 0x000fce0000000000 */
.L_x_19334:
[----:B------:R-:W-:Y:S05]  /*a5d0*/  BSYNC B6 ;  /* 0x0000000000067941 */ /* 0x000fea0003800000 */
.L_x_19333:
[----:B------:R-:W-:-:S13]  /*a5e0*/  ISETP.GE.AND P0, PT, R27, R28, PT ;  /* 0x0000001c1b00720c */ /* 0x000fda0003f06270 */
[----:B------:R-:W-:Y:S05]  /*a5f0*/  @P0 EXIT ;  /* 0x000000000000094d */ /* 0x000fea0003800000 */
[----:B0-234-:R-:W0:Y:S01]  /*a600*/  LDC.64 R4, c[0x0][0x218] ;  /* 0x00008600ff047b82 */ /* 0x01de220000000a00 */
[----:B-1----:R-:W-:Y:S01]  /*a610*/  PRMT R0, R2, 0x9910, RZ ;  /* 0x0000991002007816 */ /* 0x002fe200000000ff */
        /* <DEDUP_REMOVED lines=17> */
.L_x_19406:
[----:B------:R-:W-:Y:S01]  /*a730*/  STG.E.U8 desc[UR36][R4.64], R17 ;  /* 0x0000001104007986 */ /* 0x000fe2000c101124 */
[----:B------:R-:W-:Y:S05]  /*a740*/  EXIT ;  /* 0x000000000000794d */ /* 0x000fea0003800000 */
.L_x_19405:
        /* <DEDUP_REMOVED lines=10> */
.L_x_19409:
[----:B------:R-:W-:-:S05]  /*a7f0*/  PRMT R3, R17, 0x9910, RZ ;  /* 0x0000991011037816 */ /* 0x000fca00000000ff */
[----:B------:R-:W-:Y:S01]  /*a800*/  STG.E desc[UR36][R4.64], R3 ;  /* 0x0000000304007986 */ /* 0x000fe2000c101924 */
[----:B------:R-:W-:Y:S05]  /*a810*/  EXIT ;  /* 0x000000000000794d */ /* 0x000fea0003800000 */
.L_x_19408:
[----:B------:R-:W-:Y:S01]  /*a820*/  STG.E.U16 desc[UR36][R4.64], R17 ;  /* 0x0000001104007986 */ /* 0x000fe2000c101524 */
[----:B------:R-:W-:Y:S05]  /*a830*/  EXIT ;  /* 0x000000000000794d */ /* 0x000fea0003800000 */
.L_x_19404:
        /* <DEDUP_REMOVED lines=9> */
.L_x_19411:
[----:B------:R-:W0:Y:S02]  /*a8d0*/  I2F.S16 R0, R17 ;  /* 0x0000001100007306 */ /* 0x000e240000101400 */
[----:B0-----:R-:W-:-:S05]  /*a8e0*/  F2FP.F16.F32.PACK_AB R0, RZ, R0 ;  /* 0x00000000ff00723e */ /* 0x001fca00000000ff */
[----:B------:R-:W-:Y:S01]  /*a8f0*/  STG.E.U16 desc[UR36][R4.64], R0 ;  /* 0x0000000004007986 */ /* 0x000fe2000c101524 */
[----:B------:R-:W-:Y:S05]  /*a900*/  EXIT ;  /* 0x000000000000794d */ /* 0x000fea0003800000 */
.L_x_19410:
        /* <DEDUP_REMOVED lines=10> */
.L_x_19413:
[----:B------:R-:W0:Y:S02]  /*a9b0*/  I2F.S16 R17, R17 ;  /* 0x0000001100117306 */ /* 0x000e240000101400 */
[----:B0-----:R-:W-:-:S04]  /*a9c0*/  F2FP.F16.F32.PACK_AB R3, RZ, R17 ;  /* 0x00000011ff03723e */ /* 0x001fc800000000ff */
[----:B------:R-:W-:-:S05]  /*a9d0*/  PRMT R3, R3, 0x5410, RZ ;  /* 0x0000541003037816 */ /* 0x000fca00000000ff */
[----:B------:R-:W-:Y:S01]  /*a9e0*/  STG.E desc[UR36][R4.64], R3 ;  /* 0x0000000304007986 */ /* 0x000fe2000c101924 */
[----:B------:R-:W-:Y:S05]  /*a9f0*/  EXIT ;  /* 0x000000000000794d */ /* 0x000fea0003800000 */
.L_x_19412:
[----:B------:R-:W0:Y:S02]  /*aa00*/  I2F.F64.S16 R2, R17 ;  /* 0x0000001100027312 */ /* 0x000e240000101c00 */
[----:B0-----:R-:W-:Y:S01]  /*aa10*/  STG.E.64 desc[UR36][R4.64], R2 ;  /* 0x0000000204007986 */ /* 0x001fe2000c101b24 */
[----:B------:R-:W-:Y:S05]  /*aa20*/  EXIT ;  /* 0x000000000000794d */ /* 0x000fea0003800000 */
.L_x_19403:
        /* <DEDUP_REMOVED lines=13> */
.L_x_19416:
[----:B------:R-:W0:Y:S01]  /*ab00*/  I2F.F64.S16 R8, R17 ;  /* 0x0000001100087312 */ /* 0x000e220000101c00 */
[----:B------:R-:W-:-:S05]  /*ab10*/  CS2R R10, SRZ ;  /* 0x00000000000a7805 */ /* 0x000fca000001ff00 */
[----:B0-----:R-:W-:Y:S01]  /*ab20*/  STG.E.128 desc[UR36][R4.64], R8 ;  /* 0x0000000804007986 */ /* 0x001fe2000c101d24 */
[----:B------:R-:W-:Y:S05]  /*ab30*/  EXIT ;  /* 0x000000000000794d */ /* 0x000fea0003800000 */
.L_x_19415:
        /* <DEDUP_REMOVED lines=21> */
.L_x_19420:
[----:B------:R-:W-:Y:S05]  /*ac90*/  BSYNC B0 ;  /* 0x0000000000007941 */ /* 0x000fea0003800000 */
.L_x_19419:
[----:B------:R-:W-:-:S05]  /*aca0*/  LOP3.LUT R3, R0, R3, RZ, 0xfc, !PT ;  /* 0x0000000300037212 */ /* 0x000fca00078efcff */
[----:B------:R-:W-:Y:S01]  /*acb0*/  STG.E.U8 desc[UR36][R4.64], R3 ;  /* 0x0000000304007986 */ /* 0x000fe2000c101124 */
[----:B------:R-:W-:Y:S05]  /*acc0*/  EXIT ;  /* 0x000000000000794d */ /* 0x000fea0003800000 */
.L_x_19418:
        /* <DEDUP_REMOVED lines=13> */
.L_x_19422:
[----:B------:R-:W-:Y:S01]  /*ada0*/  IMAD.MOV.U32 R0, RZ, RZ, 0x7f ;  /* 0x0000007fff007424 */ /* 0x000fe200078e00ff */
[----:B------:R-:W-:-:S04]  /*adb0*/  ISETP.GT.U32.AND P0, PT, R2, 0x7f800000, PT ;  /* 0x7f8000000200780c */ /* 0x000fc80003f04070 */
[----:B------:R-:W-:-:S09]  /*adc0*/  SEL R0, R0, 0x7c, P0 ;  /* 0x0000007c00007807 */ /* 0x000fd20000000000 */
.L_x_19423:
[----:B------:R-:W-:Y:S05]  /*add0*/  BSYNC B0 ;  /* 0x0000000000007941 */ /* 0x000fea0003800000 */
.L_x_19421:
[----:B------:R-:W-:-:S04]  /*ade0*/  LOP3.LUT R2, R17, 0x80000000, RZ, 0xc0, !PT ;  /* 0x8000000011027812 */ /* 0x000fc800078ec0ff */
[----:B------:R-:W-:-:S04]  /*adf0*/  SHF.R.U32.HI R3, RZ, 0x18, R2 ;  /* 0x00000018ff037819 */ /* 0x000fc80000011602 */
[----:B------:R-:W-:-:S05]  /*ae00*/  LOP3.LUT R3, R0, R3, RZ, 0xfc, !PT ;  /* 0x0000000300037212 */ /* 0x000fca00078efcff */
[----:B------:R-:W-:Y:S01]  /*ae10*/  STG.E.U8 desc[UR36][R4.64], R3 ;  /* 0x0000000304007986 */ /* 0x000fe2000c101124 */
[----:B------:R-:W-:Y:S05]  /*ae20*/  EXIT ;  /* 0x000000000000794d */ /* 0x000fea0003800000 */
.L_x_19417:
[----:B------:R-:W0:Y:S02]  /*ae30*/  I2F.S16 R0, R17 ;  /* 0x0000001100007306 */ /* 0x000e240000101400 */
[----:B0-----:R-:W-:-:S05]  /*ae40*/  F2FP.BF16.F32.PACK_AB R0, RZ, R0 ;  /* 0x00000000ff00723e */ /* 0x001fca00000010ff */
[----:B------:R-:W-:Y:S01]  /*ae50*/  STG.E.U16 desc[UR36][R4.64], R0 ;  /* 0x0000000004007986 */ /* 0x000fe2000c101524 */
[----:B------:R-:W-:Y:S05]  /*ae60*/  EXIT ;  /* 0x000000000000794d */ /* 0x000fea0003800000 */
.L_x_19414:
        /* <DEDUP_REMOVED lines=10> */
.L_x_19426:
        /* <DEDUP_REMOVED lines=17> */
.L_x_19429:
[----:B------:R-:W-:-:S04]  /*b020*/  LOP3.LUT R2, R17, 0x80000000, RZ, 0xc0, !PT ;  /* 0x8000000011027812 */ /* 0x000fc800078ec0ff */
[----:B------:R-:W-:-:S04]  /*b030*/  SHF.R.U32.HI R3, RZ, 0x18, R2 ;  /* 0x00000018ff037819 */ /* 0x000fc80000011602 */
[----:B------:R-:W-:-:S04]  /*b040*/  LOP3.LUT R0, R0, R3, RZ, 0xfc, !PT ;  /* 0x0000000300007212 */ /* 0x000fc800078efcff */
[----:B------:R-:W-:-:S07]  /*b050*/  PRMT R2, R0, 0x7610, R2 ;  /* 0x0000761000027816 */ /* 0x000fce0000000002 */
.L_x_19428:
[----:B------:R-:W-:Y:S05]  /*b060*/  BSYNC B0 ;  /* 0x0000000000007941 */ /* 0x000fea0003800000 */
.L_x_19427:
[----:B------:R-:W-:Y:S01]  /*b070*/  STG.E.U8 desc[UR36][R4.64], R2 ;  /* 0x0000000204007986 */ /* 0x000fe2000c101124 */
[----:B------:R-:W-:Y:S05]  /*b080*/  EXIT ;  /* 0x000000000000794d */ /* 0x000fea0003800000 */
.L_x_19425:
        /* <DEDUP_REMOVED lines=17> */
.L_x_19432:
[----:B------:R-:W-:-:S04]  /*b1a0*/  LOP3.LUT R2, R17, 0x80000000, RZ, 0xc0, !PT ;  /* 0x8000000011027812 */ /* 0x000fc800078ec0ff */
[----:B------:R-:W-:-:S04]  /*b1b0*/  SHF.R.U32.HI R3, RZ, 0x18, R2 ;  /* 0x00000018ff037819 */ /* 0x000fc80000011602 */
[----:B------:R-:W-:-:S04]  /*b1c0*/  LOP3.LUT R0, R0, R3, RZ, 0xfc, !PT ;  /* 0x0000000300007212 */ /* 0x000fc800078efcff */
[----:B------:R-:W-:-:S07]  /*b1d0*/  PRMT R2, R0, 0x7610, R2 ;  /* 0x0000761000027816 */ /* 0x000fce0000000002 */
.L_x_19431:
[----:B------:R-:W-:Y:S05]  /*b1e0*/  BSYNC B0 ;  /* 0x0000000000007941 */ /* 0x000fea0003800000 */
.L_x_19430:
[----:B------:R-:W-:Y:S01]  /*b1f0*/  STG.E.U8 desc[UR36][R4.64], R2 ;  /* 0x0000000204007986 */ /* 0x000fe2000c101124 */
[----:B------:R-:W-:Y:S05]  /*b200*/  EXIT ;  /* 0x000000000000794d */ /* 0x000fea0003800000 */
.L_x_19424:
        /* <DEDUP_REMOVED lines=22> */
.L_x_19407:
        /* <DEDUP_REMOVED lines=16> */
.L_x_19435:
[----:B------:R-:W-:Y:S05]  /*b470*/  EXIT ;  /* 0x000000000000794d */ /* 0x000fea0003800000 */
.L_x_19434:
[----:B------:R-:W-:-:S04]  /*b480*/  PRMT R2, R17, 0x9910, RZ ;  /* 0x0000991011027816 */ /* 0x000fc800000000ff */
[----:B------:R-:W-:-:S05]  /*b490*/  SHF.R.S32.HI R3, RZ, 0x1f, R2 ;  /* 0x0000001fff037819 */ /* 0x000fca0000011402 */
[----:B------:R-:W-:Y:S01]  /*b4a0*/  STG.E.64 desc[UR36][R4.64], R2 ;  /* 0x0000000204007986 */ /* 0x000fe2000c101b24 */
[----:B------:R-:W-:Y:S05]  /*b4b0*/  EXIT ;  /* 0x000000000000794d */ /* 0x000fea0003800000 */
.L_x_19433:
[----:B------:R-:W-:-:S05]  /*b4c0*/  PRMT R3, R17, 0x9910, RZ ;  /* 0x0000991011037816 */ /* 0x000fca00000000ff */
[----:B------:R-:W-:Y:S01]  /*b4d0*/  STG.E desc[UR36][R4.64], R3 ;  /* 0x0000000304007986 */ /* 0x000fe2000c101924 */
[----:B------:R-:W-:Y:S05]  /*b4e0*/  EXIT ;  /* 0x000000000000794d */ /* 0x000fea0003800000 */
.L_x_19436:
        /* <DEDUP_REMOVED lines=9> */
.L_x_42279:


//--------------------- .text._ZN2at6native18elementwise_kernelILi128ELi4EZNS0_22gpu_kernel_impl_nocastINS0_13BinaryFunctorIsssZZZNS0_19minimum_kernel_cudaERNS_18TensorIteratorBaseEENKUlvE_clEvENKUlvE3_clEvEUlssE_EEEEvS5_RKT_EUliE_EEviT1_ --------------------------
	.section	.text._ZN2at6native18elementwise_kernelILi128ELi4EZNS0_22gpu_kernel_impl_nocastINS0_13BinaryFunctorIsssZZZNS0_19minimum_kernel_cudaERNS_18TensorIteratorBaseEENKUlvE_clEvENKUlvE3_clEvEUlssE_EEEEvS5_RKT_EUliE_EEviT1_,"ax",@progbits
	.align	128
        .global         _ZN2at6native18elementwise_kernelILi128ELi4EZNS0_22gpu_kernel_impl_nocastINS0_13BinaryFunctorIsssZZZNS0_19minimum_kernel_cudaERNS_18TensorIteratorBaseEENKUlvE_clEvENKUlvE3_clEvEUlssE_EEEEvS5_RKT_EUliE_EEviT1_
        .type           _ZN2at6native18elementwise_kernelILi128ELi4EZNS0_22gpu_kernel_impl_nocastINS0_13BinaryFunctorIsssZZZNS0_19minimum_kernel_cudaERNS_18TensorIteratorBaseEENKUlvE_clEvENKUlvE3_clEvEUlssE_EEEEvS5_RKT_EUliE_EEviT1_,@function
        .size           _ZN2at6native18elementwise_kernelILi128ELi4EZNS0_22gpu_kernel_impl_nocastINS0_13BinaryFunctorIsssZZZNS0_19minimum_kernel_cudaERNS_18TensorIteratorBaseEENKUlvE_clEvENKUlvE3_clEvEUlssE_EEEEvS5_RKT_EUliE_EEviT1_,(.L_x_42280 - _ZN2at6native18elementwise_kernelILi128ELi4EZNS0_22gpu_kernel_impl_nocastINS0_13BinaryFunctorIsssZZZNS0_19minimum_kernel_cudaERNS_18TensorIteratorBaseEENKUlvE_clEvENKUlvE3_clEvEUlssE_EEEEvS5_RKT_EUliE_EEviT1_)
        .other          _ZN2at6native18elementwise_kernelILi128ELi4EZNS0_22gpu_kernel_impl_nocastINS0_13BinaryFunctorIsssZZZNS0_19minimum_kernel_cudaERNS_18TensorIteratorBaseEENKUlvE_clEvENKUlvE3_clEvEUlssE_EEEEvS5_RKT_EUliE_EEviT1_,@"STO_CUDA_ENTRY STV_DEFAULT"
_ZN2at6native18elementwise_kernelILi128ELi4EZNS0_22gpu_kernel_impl_nocastINS0_13BinaryFunctorIsssZZZNS0_19minimum_kernel_cudaERNS_18TensorIteratorBaseEENKUlvE_clEvENKUlvE3_clEvEUlssE_EEEEvS5_RKT_EUliE_EEviT1_:
.text._ZN2at6native18elementwise_kernelILi128ELi4EZNS0_22gpu_kernel_impl_nocastINS0_13BinaryFunctorIsssZZZNS0_19minimum_kernel_cudaERNS_18TensorIteratorBaseEENKUlvE_clEvENKUlvE3_clEvEUlssE_EEEEvS5_RKT_EUliE_EEviT1_:
        /* <DEDUP_REMOVED lines=363> */
.L_x_19439:
[----:B------:R-:W-:Y:S01]  /*16b0*/  ULDC.64 UR10, c[0x0][0x488] ;  /* 0x00012200000a7ab9 */ /* 0x000fe20000000a00 */
[----:B------:R-:W-:Y:S01]  /*16c0*/  ULDC.64 UR8, c[0x0][0x480] ;  /* 0x0001200000087ab9 */ /* 0x000fe20000000a00 */
[----:B------:R-:W-:Y:S02]  /*16d0*/  IADD3 R8, P1, R0, UR10, RZ ;  /* 0x0000000a00087c10 */ /* 0x000fe4000ff3e0ff */
[----:B------:R-:W-:Y:S02]  /*16e0*/  IADD3 R6, P0, R2, UR8, RZ ;  /* 0x0000000802067c10 */ /* 0x000fe4000ff1e0ff */
[----:B------:R-:W-:Y:S02]  /*16f0*/  IADD3.X R9, RZ, UR11, RZ, P1, !PT ;  /* 0x0000000bff097c10 */ /* 0x000fe40008ffe4ff */
[----:B------:R-:W-:Y:S01]  /*1700*/  IADD3.X R7, RZ, UR9, RZ, P0, !PT ;  /* 0x00000009ff077c10 */ /* 0x000fe200087fe4ff */
[----:B------:R-:W-:-:S03]  /*1710*/  ULDC.64 UR8, c[0x0][0x478] ;  /* 0x00011e0000087ab9 */ /* 0x000fc60000000a00 */
[----:B------:R-:W2:Y:S04]  /*1720*/  LDG.E.S16 R9, desc[UR4][R8.64] ;  /* 0x0000000408097981 */ /* 0x000ea8000c1e1700 */
[----:B------:R-:W2:Y:S01]  /*1730*/  LDG.E.S16 R6, desc[UR4][R6.64] ;  /* 0x0000000406067981 */ /* 0x000ea2000c1e1700 */
[----:B------:R-:W-:-:S04]  /*1740*/  IADD3 R4, P0, R5, UR8, RZ ;  /* 0x0000000805047c10 */ /* 0x000fc8000ff1e0ff */
[----:B------:R-:W-:Y:S02]  /*1750*/  IADD3.X R5, RZ, UR9, RZ, P0, !PT ;  /* 0x00000009ff057c10 */ /* 0x000fe400087fe4ff */
[----:B------:R-:W-:Y:S02]  /*1760*/  IADD3 R3, R3, 0x80, RZ ;  /* 0x0000008003037810 */ /* 0x000fe40007ffe0ff */
[----:B--2---:R-:W-:-:S05]  /*1770*/  VIMNMX R11, R6, R9, PT ;  /* 0x00000009060b7248 */ /* 0x004fca0003fe0100 */
[----:B------:R0:W-:Y:S02]  /*1780*/  STG.E.U16 desc[UR4][R4.64], R11 ;  /* 0x0000000b04007986 */ /* 0x0001e4000c101504 */
.L_x_19438:
[----:B------:R-:W-:Y:S05]  /*1790*/  BSYNC B0 ;  /* 0x0000000000007941 */ /* 0x000fea0003800000 */
.L_x_19437:
        /* <DEDUP_REMOVED lines=356> */
.L_x_19442:
        /* <DEDUP_REMOVED lines=11> */
[----:B------:R-:W-:-:S04]  /*2e90*/  IADD3 R3, R3, 0x80, RZ ;  /* 0x0000008003037810 */ /* 0x000fc80007ffe0ff */
[----:B------:R-:W-:Y:S02]  /*2ea0*/  ISETP.GE.AND P0, PT, R3, UR6, PT ;  /* 0x0000000603007c0c */ /* 0x000fe4000bf06270 */
[----:B--2---:R-:W-:-:S05]  /*2eb0*/  VIMNMX R11, R6, R9, PT ;  /* 0x00000009060b7248 */ /* 0x004fca0003fe0100 */
[----:B------:R1:W-:Y:S06]  /*2ec0*/  STG.E.U16 desc[UR4][R4.64], R11 ;  /* 0x0000000b04007986 */ /* 0x0003ec000c101504 */
        /* <DEDUP_REMOVED lines=354> */
.L_x_19443:
        /* <DEDUP_REMOVED lines=14> */
.L_x_19441:
[----:B------:R-:W-:Y:S05]  /*45d0*/  BSYNC B0 ;  /* 0x0000000000007941 */ /* 0x000fea0003800000 */
.L_x_19440:
        /* <DEDUP_REMOVED lines=355> */
.L_x_19444:
        /* <DEDUP_REMOVED lines=11> */
[----:B--2---:R-:W-:-:S05]  /*5cc0*/  VIMNMX R9, R2, R7, PT ;  /* 0x0000000702097248 */ /* 0x004fca0003fe0100 */
[----:B------:R-:W-:Y:S01]  /*5cd0*/  STG.E.U16 desc[UR4][R4.64], R9 ;  /* 0x0000000904007986 */ /* 0x000fe2000c101504 */
[----:B------:R-:W-:Y:S05]  /*5ce0*/  EXIT ;  /* 0x000000000000794d */ /* 0x000fea0003800000 */
.L_x_19445:
        /* <DEDUP_REMOVED lines=9> */
.L_x_42280:


//--------------------- .text._ZN2at6native27unrolled_elementwise_kernelINS0_13BinaryFunctorIsssZZZNS0_19minimum_kernel_cudaERNS_18TensorIteratorBaseEENKUlvE_clEvENKUlvE3_clEvEUlssE_EESt5arrayIPcLm3EELi4E23TrivialOffsetCalculatorILi2EjESC_ILi1EjENS0_6memory15LoadWithoutCastENSF_16StoreWithoutCastEEEviT_T0_T2_T3_T4_T5_ --------------------------
	.section	.text._ZN2at6native27unrolled_elementwise_kernelINS0_13BinaryFunctorIsssZZZNS0_19minimum_kernel_cudaERNS_18TensorIteratorBaseEENKUlvE_clEvENKUlvE3_clEvEUlssE_EESt5arrayIPcLm3EELi4E23TrivialOffsetCalculatorILi2EjESC_ILi1EjENS0_6memory15LoadWithoutCastENSF_16StoreWithoutCastEEEviT_T0_T2_T3_T4_T5_,"ax",@progbits
	.align	128
        .global         _ZN2at6native27unrolled_elementwise_kernelINS0_13BinaryFunctorIsssZZZNS0_19minimum_kernel_cudaERNS_18TensorIteratorBaseEENKUlvE_clEvENKUlvE3_clEvEUlssE_EESt5arrayIPcLm3EELi4E23TrivialOffsetCalculatorILi2EjESC_ILi1EjENS0_6memory15LoadWithoutCastENSF_16StoreWithoutCastEEEviT_T0_T2_T3_T4_T5_
        .type           _ZN2at6native27unrolled_elementwise_kernelINS0_13BinaryFunctorIsssZZZNS0_19minimum_kernel_cudaERNS_18TensorIteratorBaseEENKUlvE_clEvENKUlvE3_clEvEUlssE_EESt5arrayIPcLm3EELi4E23TrivialOffsetCalculatorILi2EjESC_ILi1EjENS0_6memory15LoadWithoutCastENSF_16StoreWithoutCastEEEviT_T0_T2_T3_T4_T5_,@function
        .size           _ZN2at6native27unrolled_elementwise_kernelINS0_13BinaryFunctorIsssZZZNS0_19minimum_kernel_cudaERNS_18TensorIteratorBaseEENKUlvE_clEvENKUlvE3_clEvEUlssE_EESt5arrayIPcLm3EELi4E23TrivialOffsetCalculatorILi2EjESC_ILi1EjENS0_6memory15LoadWithoutCastENSF_16StoreWithoutCastEEEviT_T0_T2_T3_T4_T5_,(.L_x_42281 - _ZN2at6native27unrolled_elementwise_kernelINS0_13BinaryFunctorIsssZZZNS0_19minimum_kernel_cudaERNS_18TensorIteratorBaseEENKUlvE_clEvENKUlvE3_clEvEUlssE_EESt5arrayIPcLm3EELi4E23TrivialOffsetCalculatorILi2EjESC_ILi1EjENS0_6memory15LoadWithoutCastENSF_16StoreWithoutCastEEEviT_T0_T2_T3_T4_T5_)
        .other          _ZN2at6native27unrolled_elementwise_kernelINS0_13BinaryFunctorIsssZZZNS0_19minimum_kernel_cudaERNS_18TensorIteratorBaseEENKUlvE_clEvENKUlvE3_clEvEUlssE_EESt5arrayIPcLm3EELi4E23TrivialOffsetCalculatorILi2EjESC_ILi1EjENS0_6memory15LoadWithoutCastENSF_16StoreWithoutCastEEEviT_T0_T2_T3_T4_T5_,@"STO_CUDA_ENTRY STV_DEFAULT"
_ZN2at6native27unrolled_elementwise_kernelINS0_13BinaryFunctorIsssZZZNS0_19minimum_kernel_cudaERNS_18TensorIteratorBaseEENKUlvE_clEvENKUlvE3_clEvEUlssE_EESt5arrayIPcLm3EELi4E23TrivialOffsetCalculatorILi2EjESC_ILi1EjENS0_6memory15LoadWithoutCastENSF_16StoreWithoutCastEEEviT_T0_T2_T3_T4_T5_:
.text._ZN2at6native27unrolled_elementwise_kernelINS0_13BinaryFunctorIsssZZZNS0_19minimum_kernel_cudaERNS_18TensorIteratorBaseEENKUlvE_clEvENKUlvE3_clEvEUlssE_EESt5arrayIPcLm3EELi4E23TrivialOffsetCalculatorILi2EjESC_ILi1EjENS0_6memory15LoadWithoutCastENSF_16StoreWithoutCastEEEviT_T0_T2_T3_T4_T5_:
        /* <DEDUP_REMOVED lines=8> */
[----:B------:R-:W-:Y:S01]  /*0080*/  @!P0 LEA R9, R0, R15, 0x9 ;  /* 0x0000000f00098211 */ /* 0x000fe200078e48ff */
[----:B------:R-:W-:Y:S01]  /*0090*/  @!P0 VIADD R15, R15, 0x80 ;  /* 0x000000800f0f8836 */ /* 0x000fe20000000000 */
[----:B------:R-:W0:Y:S04]  /*00a0*/  @!P0 LDC.64 R18, c[0x0][0x220] ;  /* 0x00008800ff128b82 */ /* 0x000e280000000a00 */
[----:B------:R-:W-:-:S04]  /*00b0*/  ISETP.GE.AND P1, PT, R15, R6, PT ;  /* 0x000000060f00720c */ /* 0x000fc80003f26270 */
[----:B------:R-:W1:Y:S09]  /*00c0*/  @!P0 LDC.64 R20, c[0x0][0x228] ;  /* 0x00008a00ff148b82 */ /* 0x000e720000000a00 */
[----:B------:R-:W-:Y:S01]  /*00d0*/  @!P1 LEA R17, R0, R15, 0x9 ;  /* 0x0000000f00119211 */ /* 0x000fe200078e48ff */
[----:B------:R-:W-:Y:S01]  /*00e0*/  @!P1 VIADD R15, R15, 0x80 ;  /* 0x000000800f0f9836 */ /* 0x000fe20000000000 */
[----:B------:R-:W2:Y:S04]  /*00f0*/  @!P1 LDC.64 R2, c[0x0][0x220] ;  /* 0x00008800ff029b82 */ /* 0x000ea80000000a00 */
[----:B------:R-:W-:Y:S01]  /*0100*/  ISETP.GE.AND P2, PT, R15, R6, PT ;  /* 0x000000060f00720c */ /* 0x000fe20003f46270 */
[----:B0-----:R-:W-:-:S03]  /*0110*/  @!P0 IMAD.WIDE.U32 R18, R9, 0x2, R18 ;  /* 0x0000000209128825 */ /* 0x001fc600078e0012 */
[----:B------:R-:W0:Y:S01]  /*0120*/  @!P1 LDC.64 R4, c[0x0][0x228] ;  /* 0x00008a00ff049b82 */ /* 0x000e220000000a00 */
[----:B-1----:R-:W-:Y:S01]  /*0130*/  @!P0 IMAD.WIDE.U32 R20, R9, 0x2, R20 ;  /* 0x0000000209148825 */ /* 0x002fe200078e0014 */
[----:B------:R-:W-:-:S07]  /*0140*/  CS2R R8, SRZ ;  /* 0x0000000000087805 */ /* 0x000fce000001ff00 */
[----:B------:R-:W1:Y:S01]  /*0150*/  @!P2 LDC.64 R12, c[0x0][0x220] ;  /* 0x00008800ff0cab82 */ /* 0x000e620000000a00 */
[----:B------:R-:W3:Y:S04]  /*0160*/  @!P0 LDG.E.S16 R8, desc[UR4][R18.64] ;  /* 0x0000000412088981 */ /* 0x000ee8000c1e1700 */
[----:B------:R-:W3:Y:S03]  /*0170*/  @!P0 LDG.E.S16 R9, desc[UR4][R20.64] ;  /* 0x0000000414098981 */ /* 0x000ee6000c1e1700 */
[----:B------:R-:W4:Y:S01]  /*0180*/  @!P2 LDC.64 R10, c[0x0][0x228] ;  /* 0x00008a00ff0aab82 */ /* 0x000f220000000a00 */
[----:B------:R-:W-:Y:S01]  /*0190*/  @!P2 LEA R23, R0, R15, 0x9 ;  /* 0x0000000f0017a211 */ /* 0x000fe200078e48ff */
[----:B--2---:R-:W-:-:S04]  /*01a0*/  @!P1 IMAD.WIDE.U32 R2, R17, 0x2, R2 ;  /* 0x0000000211029825 */ /* 0x004fc800078e0002 */
[----:B0-----:R-:W-:Y:S01]  /*01b0*/  @!P1 IMAD.WIDE.U32 R4, R17, 0x2, R4 ;  /* 0x0000000211049825 */ /* 0x001fe200078e0004 */
[----:B------:R-:W-:-:S03]  /*01c0*/  HFMA2.MMA R17, -RZ, RZ, 0, 0 ;  /* 0x00000000ff117435 */ /* 0x000fc600000001ff */
[----:B------:R-:W-:Y:S02]  /*01d0*/  IMAD.MOV.U32 R14, RZ, RZ, RZ ;  /* 0x000000ffff0e7224 */ /* 0x000fe400078e00ff */
[----:B-1----:R-:W-:-:S04]  /*01e0*/  @!P2 IMAD.WIDE.U32 R12, R23, 0x2, R12 ;  /* 0x00000002170ca825 */ /* 0x002fc800078e000c */
[----:B------:R-:W2:Y:S04]  /*01f0*/  @!P1 LDG.E.S16 R14, desc[UR4][R2.64] ;  /* 0x00000004020e9981 */ /* 0x000ea8000c1e1700 */
[----:B------:R0:W2:Y:S01]  /*0200*/  @!P1 LDG.E.S16 R17, desc[UR4][R4.64] ;  /* 0x0000000404119981 */ /* 0x0000a2000c1e1700 */
[----:B----4-:R-:W-:Y:S01]  /*0210*/  @!P2 IMAD.WIDE.U32 R22, R23, 0x2, R10 ;  /* 0x000000021716a825 */ /* 0x010fe200078e000a */
[----:B------:R-:W-:-:S06]  /*0220*/  CS2R R10, SRZ ;  /* 0x00000000000a7805 */ /* 0x000fcc000001ff00 */
[----:B------:R1:W4:Y:S01]  /*0230*/  @!P2 LDG.E.S16 R10, desc[UR4][R12.64] ;  /* 0x000000040c0aa981 */ /* 0x000322000c1e1700 */
[----:B------:R-:W-:Y:S01]  /*0240*/  @!P2 VIADD R15, R15, 0x80 ;  /* 0x000000800f0fa836 */ /* 0x000fe20000000000 */
[----:B0-----:R-:W0:Y:S02]  /*0250*/  @!P0 LDC.64 R4, c[0x0][0x218] ;  /* 0x00008600ff048b82 */ /* 0x001e240000000a00 */
[----:B------:R-:W4:Y:S02]  /*0260*/  @!P2 LDG.E.S16 R11, desc[UR4][R22.64] ;  /* 0x00000004160ba981 */ /* 0x000f24000c1e1700 */
[----:B------:R-:W-:-:S13]  /*0270*/  ISETP.GE.AND P1, PT, R15, R6, PT ;  /* 0x000000060f00720c */ /* 0x000fda0003f26270 */
[----:B------:R-:W0:Y:S08]  /*0280*/  @!P1 LDC.64 R18, c[0x0][0x220] ;  /* 0x00008800ff129b82 */ /* 0x000e300000000a00 */
[----:B------:R-:W0:Y:S01]  /*0290*/  @!P1 LDC.64 R20, c[0x0][0x228] ;  /* 0x00008a00ff149b82 */ /* 0x000e220000000a00 */
[----:B------:R-:W-:Y:S01]  /*02a0*/  @!P1 LEA R15, R0, R15, 0x9 ;  /* 0x0000000f000f9211 */ /* 0x000fe200078e48ff */
[----:B-1----:R-:W-:Y:S01]  /*02b0*/  VIADD R12, R7, 0x80 ;  /* 0x00000080070c7836 */ /* 0x002fe20000000000 */
[----:B------:R-:W-:-:S02]  /*02c0*/  MOV R13, R7 ;  /* 0x00000007000d7202 */ /* 0x000fc40000000f00 */
[----:B------:R-:W-:Y:S02]  /*02d0*/  @!P0 LEA R7, R0, R7, 0x9 ;  /* 0x0000000700078211 */ /* 0x000fe400078e48ff */
[----:B------:R-:W-:-:S03]  /*02e0*/  CS2R R2, SRZ ;  /* 0x0000000000027805 */ /* 0x000fc6000001ff00 */
[----:B0-----:R-:W-:-:S04]  /*02f0*/  @!P0 IMAD.WIDE.U32 R4, R7, 0x2, R4 ;  /* 0x0000000207048825 */ /* 0x001fc800078e0004 */
[----:B------:R-:W-:-:S04]  /*0300*/  @!P1 IMAD.WIDE.U32 R18, R15, 0x2, R18 ;  /* 0x000000020f129825 */ /* 0x000fc800078e0012 */
[----:B------:R-:W-:Y:S01]  /*0310*/  @!P1 IMAD.WIDE.U32 R20, R15, 0x2, R20 ;  /* 0x000000020f149825 */ /* 0x000fe200078e0014 */
[----:B------:R0:W5:Y:S03]  /*0320*/  @!P1 LDG.E.S16 R2, desc[UR4][R18.64] ;  /* 0x0000000412029981 */ /* 0x000166000c1e1700 */
[----:B------:R-:W-:Y:S01]  /*0330*/  @!P0 IMAD.MOV.U32 R13, RZ, RZ, R12 ;  /* 0x000000ffff0d8224 */ /* 0x000fe200078e000c */
[----:B------:R0:W5:Y:S04]  /*0340*/  @!P1 LDG.E.S16 R3, desc[UR4][R20.64] ;  /* 0x0000000414039981 */ /* 0x000168000c1e1700 */
[----:B------:R-:W-:Y:S01]  /*0350*/  ISETP.GE.AND P1, PT, R13, R6, PT ;  /* 0x000000060d00720c */ /* 0x000fe20003f26270 */
[----:B------:R-:W-:Y:S01]  /*0360*/  BSSY B0, `(.L_x_19446) ;  /* 0x0000010000007945 */ /* 0x000fe20003800000 */
[----:B---3--:R-:W-:-:S05]  /*0370*/  VIMNMX R9, R9, R8, PT ;  /* 0x0000000809097248 */ /* 0x008fca0003fe0100 */
[----:B------:R0:W-:Y:S01]  /*0380*/  @!P0 STG.E.U16 desc[UR4][R4.64], R9 ;  /* 0x0000000904008986 */ /* 0x0001e2000c101504 */
[----:B--2---:R-:W-:Y:S02]  /*0390*/  VIMNMX R17, R17, R14, PT ;  /* 0x0000000e11117248 */ /* 0x004fe40003fe0100 */
[----:B----4-:R-:W-:-:S03]  /*03a0*/  VIMNMX R11, R11, R10, PT ;  /* 0x0000000a0b0b7248 */ /* 0x010fc60003fe0100 */
[----:B0-----:R-:W-:Y:S05]  /*03b0*/  @P1 BRA `(.L_x_19447) ;  /* 0x0000000000281947 */ /* 0x001fea0003800000 */
[----:B------:R-:W0:Y:S01]  /*03c0*/  LDC.64 R8, c[0x0][0x218] ;  /* 0x00008600ff087b82 */ /* 0x000e220000000a00 */
[----:B------:R-:W-:Y:S01]  /*03d0*/  IMAD R5, R0, 0x200, R13 ;  /* 0x0000020000057824 */ /* 0x000fe200078e020d */
[----:B------:R-:W-:-:S04]  /*03e0*/  IADD3 R13, R13, 0x80, RZ ;  /* 0x000000800d0d7810 */ /* 0x000fc80007ffe0ff */
[----:B------:R-:W-:-:S13]  /*03f0*/  ISETP.GE.AND P0, PT, R13, R6, PT ;  /* 0x000000060d00720c */ /* 0x000fda0003f06270 */
[----:B------:R-:W-:Y:S01]  /*0400*/  @!P0 IMAD R7, R0, 0x200, R13 ;  /* 0x0000020000078824 */ /* 0x000fe200078e020d */
[----:B------:R-:W-:Y:S01]  /*0410*/  @!P0 IADD3 R13, R13, 0x80, RZ ;  /* 0x000000800d0d8810 */ /* 0x000fe20007ffe0ff */
[----:B0-----:R-:W-:-:S04]  /*0420*/  IMAD.WIDE.U32 R4, R5, 0x2, R8 ;  /* 0x0000000205047825 */ /* 0x001fc800078e0008 */
[----:B------:R-:W-:Y:S01]  /*0430*/  @!P0 IMAD.WIDE.U32 R8, R7, 0x2, R8 ;  /* 0x0000000207088825 */ /* 0x000fe200078e0008 */
[----:B------:R0:W-:Y:S04]  /*0440*/  STG.E.U16 desc[UR4][R4.64], R17 ;  /* 0x0000001104007986 */ /* 0x0001e8000c101504 */
[----:B------:R0:W-:Y:S02]  /*0450*/  @!P0 STG.E.U16 desc[UR4][R8.64], R11 ;  /* 0x0000000b08008986 */ /* 0x0001e4000c101504 */
.L_x_19447:
[----:B------:R-:W-:Y:S05]  /*0460*/  BSYNC B0 ;  /* 0x0000000000007941 */ /* 0x000fea0003800000 */
.L_x_19446:
[----:B------:R-:W-:-:S13]  /*0470*/  ISETP.GE.AND P0, PT, R13, R6, PT ;  /* 0x000000060d00720c */ /* 0x000fda0003f06270 */
[----:B------:R-:W-:Y:S05]  /*0480*/  @P0 EXIT ;  /* 0x000000000000094d */ /* 0x000fea0003800000 */
[----:B0-----:R-:W0:Y:S01]  /*0490*/  LDC.64 R4, c[0x0][0x218] ;  /* 0x00008600ff047b82 */ /* 0x001e220000000a00 */
[----:B------:R-:W-:Y:S01]  /*04a0*/  IMAD R13, R0, 0x200, R13 ;  /* 0x00000200000d7824 */ /* 0x000fe200078e020d */
[----:B-----5:R-:W-:-:S03]  /*04b0*/  VIMNMX R7, R3, R2, PT ;  /* 0x0000000203077248 */ /* 0x020fc60003fe0100 */
[----:B0-----:R-:W-:-:S05]  /*04c0*/  IMAD.WIDE.U32 R2, R13, 0x2, R4 ;  /* 0x000000020d027825 */ /* 0x001fca00078e0004 */
[----:B------:R-:W-:Y:S01]  /*04d0*/  STG.E.U16 desc[UR4][R2.64], R7 ;  /* 0x0000000702007986 */ /* 0x000fe2000c101504 */
[----:B------:R-:W-:Y:S05]  /*04e0*/  EXIT ;  /* 0x000000000000794d */ /* 0x000fea0003800000 */
.L_x_19448:
        /* <DEDUP_REMOVED lines=9> */
.L_x_42281:


//--------------------- .text._ZN2at6native29vectorized_elementwise_kernelILi2ENS0_13BinaryFunctorIsssZZZNS0_19minimum_kernel_cudaERNS_18TensorIteratorBaseEENKUlvE_clEvENKUlvE3_clEvEUlssE_EESt5arrayIPcLm3EEEEviT0_T1_ --------------------------
	.section	.text._ZN2at6native29vectorized_elementwise_kernelILi2ENS0_13BinaryFunctorIsssZZZNS0_19minimum_kernel_cudaERNS_18TensorIteratorBaseEENKUlvE_clEvENKUlvE3_clEvEUlssE_EESt5arrayIPcLm3EEEEviT0_T1_,"ax",@progbits
	.align	128
        .global         _ZN2at6native29vectorized_elementwise_kernelILi2ENS0_13BinaryFunctorIsssZZZNS0_19minimum_kernel_cudaERNS_18TensorIteratorBaseEENKUlvE_clEvENKUlvE3_clEvEUlssE_EESt5arrayIPcLm3EEEEviT0_T1_
        .type           _ZN2at6native29vectorized_elementwise_kernelILi2ENS0_13BinaryFunctorIsssZZZNS0_19minimum_kernel_cudaERNS_18TensorIteratorBaseEENKUlvE_clEvENKUlvE3_clEvEUlssE_EESt5arrayIPcLm3EEEEviT0_T1_,@function
        .size           _ZN2at6native29vectorized_elementwise_kernelILi2ENS0_13BinaryFunctorIsssZZZNS0_19minimum_kernel_cudaERNS_18TensorIteratorBaseEENKUlvE_clEvENKUlvE3_clEvEUlssE_EESt5arrayIPcLm3EEEEviT0_T1_,(.L_x_42282 - _ZN2at6native29vectorized_elementwise_kernelILi2ENS0_13BinaryFunctorIsssZZZNS0_19minimum_kernel_cudaERNS_18TensorIteratorBaseEENKUlvE_clEvENKUlvE3_clEvEUlssE_EESt5arrayIPcLm3EEEEviT0_T1_)
        .other          _ZN2at6native29vectorized_elementwise_kernelILi2ENS0_13BinaryFunctorIsssZZZNS0_19minimum_kernel_cudaERNS_18TensorIteratorBaseEENKUlvE_clEvENKUlvE3_clEvEUlssE_EESt5arrayIPcLm3EEEEviT0_T1_,@"STO_CUDA_ENTRY STV_DEFAULT"
_ZN2at6native29vectorized_elementwise_kernelILi2ENS0_13BinaryFunctorIsssZZZNS0_19minimum_kernel_cudaERNS_18TensorIteratorBaseEENKUlvE_clEvENKUlvE3_clEvEUlssE_EESt5arrayIPcLm3EEEEviT0_T1_:
.text._ZN2at6native29vectorized_elementwise_kernelILi2ENS0_13BinaryFunctorIsssZZZNS0_19minimum_kernel_cudaERNS_18TensorIteratorBaseEENKUlvE_clEvENKUlvE3_clEvEUlssE_EESt5arrayIPcLm3EEEEviT0_T1_:
        /* <DEDUP_REMOVED lines=21> */
[----:B------:R-:W4:Y:S04]  /*0150*/  LDG.E R9, desc[UR4][R12.64+0x400] ;  /* 0x000400040c097981 */ /* 0x000f28000c1e1900 */
[----:B------:R-:W4:Y:S04]  /*0160*/  LDG.E R11, desc[UR4][R12.64+0x600] ;  /* 0x000600040c0b7981 */ /* 0x000f28000c1e1900 */
[----:B------:R1:W4:Y:S01]  /*0170*/  LDG.E R8, desc[UR4][R6.64+0x400] ;  /* 0x0004000406087981 */ /* 0x000322000c1e1900 */
[----:B0-----:R-:W-:-:S04]  /*0180*/  IMAD.WIDE.U32 R2, R0, 0x2, R2 ;  /* 0x0000000200027825 */ /* 0x001fc800078e0002 */
[----:B------:R-:W-:Y:S01]  /*0190*/  IMAD.WIDE R2, R4, 0x4, R2 ;  /* 0x0000000404027825 */ /* 0x000fe200078e0202 */
[C---:B--2---:R-:W-:Y:S02]  /*01a0*/  PRMT R17, R5.reuse, 0x9910, RZ ;  /* 0x0000991005117816 */ /* 0x044fe400000000ff */
[----:B------:R-:W-:Y:S02]  /*01b0*/  PRMT R19, R5, 0xbb32, RZ ;  /* 0x0000bb3205137816 */ /* 0x000fe400000000ff */
[C---:B---3--:R-:W-:Y:S02]  /*01c0*/  PRMT R21, R14.reuse, 0xbb32, RZ ;  /* 0x0000bb320e157816 */ /* 0x048fe400000000ff */
[----:B------:R-:W-:Y:S01]  /*01d0*/  PRMT R20, R14, 0x9910, RZ ;  /* 0x000099100e147816 */ /* 0x000fe200000000ff */
[----:B------:R-:W-:Y:S01]  /*01e0*/  IMAD.MOV.U32 R5, RZ, RZ, R17 ;  /* 0x000000ffff057224 */ /* 0x000fe200078e0011 */
[C---:B-----5:R-:W-:Y:S02]  /*01f0*/  PRMT R18, R15.reuse, 0x9910, RZ ;  /* 0x000099100f127816 */ /* 0x060fe400000000ff */
[----:B------:R-:W-:Y:S01]  /*0200*/  PRMT R15, R15, 0xbb32, RZ ;  /* 0x0000bb320f0f7816 */ /* 0x000fe200000000ff */
[----:B-1----:R-:W-:Y:S01]  /*0210*/  IMAD.MOV.U32 R7, RZ, RZ, R19 ;  /* 0x000000ffff077224 */ /* 0x002fe200078e0013 */
[----:B------:R-:W-:Y:S01]  /*0220*/  MOV R6, R18 ;  /* 0x0000001200067202 */ /* 0x000fe20000000f00 */
[----:B------:R-:W-:Y:S01]  /*0230*/  IMAD.MOV.U32 R13, RZ, RZ, R20 ;  /* 0x000000ffff0d7224 */ /* 0x000fe200078e0014 */
[C---:B----4-:R-:W-:Y:S01]  /*0240*/  PRMT R14, R16.reuse, 0x9910, RZ ;  /* 0x00009910100e7816 */ /* 0x050fe200000000ff */
[----:B------:R-:W-:Y:S01]  /*0250*/  IMAD.MOV.U32 R12, RZ, RZ, R15 ;  /* 0x000000ffff0c7224 */ /* 0x000fe200078e000f */
[----:B------:R-:W-:Y:S01]  /*0260*/  PRMT R16, R16, 0xbb32, RZ ;  /* 0x0000bb3210107816 */ /* 0x000fe200000000ff */
[----:B------:R-:W-:Y:S01]  /*0270*/  IMAD.MOV.U32 R15, RZ, RZ, R21 ;  /* 0x000000ffff0f7224 */ /* 0x000fe200078e0015 */
[----:B------:R-:W-:-:S02]  /*0280*/  VIMNMX R5, R5, R6, PT ;  /* 0x0000000605057248 */ /* 0x000fc40003fe0100 */
[----:B------:R-:W-:Y:S02]  /*0290*/  VIMNMX R6, R7, R12, PT ;  /* 0x0000000c07067248 */ /* 0x000fe40003fe0100 */
[----:B------:R-:W-:Y:S02]  /*02a0*/  VIMNMX R12, R15, R16, PT ;  /* 0x000000100f0c7248 */ /* 0x000fe40003fe0100 */
[----:B------:R-:W-:Y:S02]  /*02b0*/  VIMNMX R7, R13, R14, PT ;  /* 0x0000000e0d077248 */ /* 0x000fe40003fe0100 */
[----:B------:R-:W-:Y:S02]  /*02c0*/  PRMT R15, R9, 0xbb32, RZ ;  /* 0x0000bb32090f7816 */ /* 0x000fe400000000ff */
[C---:B------:R-:W-:Y:S02]  /*02d0*/  PRMT R14, R10.reuse, 0x9910, RZ ;  /* 0x000099100a0e7816 */ /* 0x040fe400000000ff */
[----:B------:R-:W-:-:S02]  /*02e0*/  PRMT R17, R10, 0xbb32, RZ ;  /* 0x0000bb320a117816 */ /* 0x000fc400000000ff */
[----:B------:R-:W-:Y:S02]  /*02f0*/  PRMT R13, R9, 0x9910, RZ ;  /* 0x00009910090d7816 */ /* 0x000fe400000000ff */
[C---:B------:R-:W-:Y:S02]  /*0300*/  PRMT R18, R11.reuse, 0xbb32, RZ ;  /* 0x0000bb320b127816 */ /* 0x040fe400000000ff */
[----:B------:R-:W-:Y:S01]  /*0310*/  PRMT R16, R11, 0x9910, RZ ;  /* 0x000099100b107816 */ /* 0x000fe200000000ff */
[----:B------:R-:W-:Y:S01]  /*0320*/  IMAD.MOV.U32 R11, RZ, RZ, R15 ;  /* 0x000000ffff0b7224 */ /* 0x000fe200078e000f */
[----:B------:R-:W-:Y:S01]  /*0330*/  MOV R10, R14 ;  /* 0x0000000e000a7202 */ /* 0x000fe20000000f00 */
[----:B------:R-:W-:Y:S01]  /*0340*/  IMAD.MOV.U32 R14, RZ, RZ, R17 ;  /* 0x000000ffff0e7224 */ /* 0x000fe200078e0011 */
[C---:B------:R-:W-:Y:S01]  /*0350*/  PRMT R0, R8.reuse, 0x9910, RZ ;  /* 0x0000991008007816 */ /* 0x040fe200000000ff */
[----:B------:R-:W-:Y:S01]  /*0360*/  IMAD.MOV.U32 R9, RZ, RZ, R13 ;  /* 0x000000ffff097224 */ /* 0x000fe200078e000d */
[----:B------:R-:W-:Y:S01]  /*0370*/  PRMT R8, R8, 0xbb32, RZ ;  /* 0x0000bb3208087816 */ /* 0x000fe200000000ff */
[----:B------:R-:W-:Y:S01]  /*0380*/  IMAD.MOV.U32 R15, RZ, RZ, R18 ;  /* 0x000000ffff0f7224 */ /* 0x000fe200078e0012 */
[----:B------:R-:W-:-:S02]  /*0390*/  MOV R13, R16 ;  /* 0x00000010000d7202 */ /* 0x000fc40000000f00 */
[----:B------:R-:W-:Y:S02]  /*03a0*/  VIMNMX R0, R0, R9, PT ;  /* 0x0000000900007248 */ /* 0x000fe40003fe0100 */
[----:B------:R-:W-:Y:S02]  /*03b0*/  VIMNMX R11, R8, R11, PT ;  /* 0x0000000b080b7248 */ /* 0x000fe40003fe0100 */
[----:B------:R-:W-:Y:S02]  /*03c0*/  VIMNMX R10, R10, R13, PT ;  /* 0x0000000d0a0a7248 */ /* 0x000fe40003fe0100 */
[----:B------:R-:W-:Y:S02]  /*03d0*/  VIMNMX R15, R14, R15, PT ;  /* 0x0000000f0e0f7248 */ /* 0x000fe40003fe0100 */
        /* <DEDUP_REMOVED lines=9> */
.L_x_19449:
[----:B------:R-:W0:Y:S01]  /*0470*/  S2R R3, SR_TID.X ;  /* 0x0000000000037919 */ /* 0x000e220000002100 */
[----:B------:R-:W-:Y:S01]  /*0480*/  HFMA2.MMA R10, -RZ, RZ, 0, 0 ;  /* 0x00000000ff0a7435 */ /* 0x000fe200000001ff */
[----:B0-----:R-:W-:Y:S01]  /*0490*/  ISETP.GE.AND P0, PT, R3, R2, PT ;  /* 0x000000020300720c */ /* 0x001fe20003f06270 */
[----:B------:R-:W-:-:S12]  /*04a0*/  IMAD.MOV.U32 R7, RZ, RZ, R3 ;  /* 0x000000ffff077224 */ /* 0x000fd800078e0003 */
        /* <DEDUP_REMOVED lines=8> */
[----:B------:R-:W-:Y:S01]  /*0530*/  ISETP.GE.AND P5, PT, R7, R2, PT ;  /* 0x000000020700720c */ /* 0x000fe20003fa6270 */
[C---:B0-----:R-:W-:Y:S01]  /*0540*/  @!P0 IMAD.WIDE.U32 R24, R9.reuse, 0x2, R24 ;  /* 0x0000000209188825 */ /* 0x041fe200078e0018 */
[----:B------:R-:W0:Y:S04]  /*0550*/  @!P4 LDC.64 R16, c[0x0][0x228] ;  /* 0x00008a00ff10cb82 */ /* 0x000e280000000a00 */
[----:B------:R3:W4:Y:S01]  /*0560*/  @!P0 LDG.E.S16 R10, desc[UR4][R24.64] ;  /* 0x00000004180a8981 */ /* 0x000722000c1e1700 */
[----:B-1----:R-:W-:-:S06]  /*0570*/  @!P0 IMAD.WIDE.U32 R20, R9, 0x2, R20 ;  /* 0x0000000209148825 */ /* 0x002fcc00078e0014 */
[----:B------:R-:W-:Y:S01]  /*0580*/  @!P5 IMAD.IADD R11, R0, 0x1, R7 ;  /* 0x00000001000bd824 */ /* 0x000fe200078e0207 */
[----:B------:R-:W-:Y:S01]  /*0590*/  @!P5 IADD3 R7, R7, 0x80, RZ ;  /* 0x000000800707d810 */ /* 0x000fe20007ffe0ff */
[----:B------:R-:W1:Y:S01]  /*05a0*/  @!P5 LDC.64 R14, c[0x0][0x220] ;  /* 0x00008800ff0edb82 */ /* 0x000e620000000a00 */
[----:B------:R-:W-:Y:S02]  /*05b0*/  IMAD.MOV.U32 R9, RZ, RZ, RZ ;  /* 0x000000ffff097224 */ /* 0x000fe400078e00ff */
[----:B------:R-:W-:Y:S01]  /*05c0*/  ISETP.GE.AND P3, PT, R7, R2, PT ;  /* 0x000000020700720c */ /* 0x000fe20003f66270 */
[----:B------:R-:W-:-:S03]  /*05d0*/  IMAD.MOV.U32 R4, RZ, RZ, RZ ;  /* 0x000000ffff047224 */ /* 0x000fc600078e00ff */
[----:B------:R5:W4:Y:S01]  /*05e0*/  @!P0 LDG.E.S16 R9, desc[UR4][R20.64] ;  /* 0x0000000414098981 */ /* 0x000b22000c1e1700 */
[----:B------:R-:W2:Y:S08]  /*05f0*/  @!P5 LDC.64 R12, c[0x0][0x228] ;  /* 0x00008a00ff0cdb82 */ /* 0x000eb00000000a00 */
[----:B------:R-:W-:Y:S01]  /*0600*/  @!P3 IMAD.IADD R5, R0, 0x1, R7 ;  /* 0x000000010005b824 */ /* 0x000fe200078e0207 */
[----:B------:R-:W0:Y:S01]  /*0610*/  @!P3 LDC.64 R28, c[0x0][0x220] ;  /* 0x00008800ff1cbb82 */ /* 0x000e220000000a00 */
[----:B------:R-:W-:-:S05]  /*0620*/  @!P3 VIADD R7, R7, 0x80 ;  /* 0x000000800707b836 */ /* 0x000fca0000000000 */
[C---:B------:R-:W-:Y:S02]  /*0630*/  ISETP.GE.AND P1, PT, R7.reuse, R2, PT ;  /* 0x000000020700720c */ /* 0x040fe40003f26270 */
[----:B---3--:R-:W3:Y:S11]  /*0640*/  @!P3 LDC.64 R24, c[0x0][0x228] ;  /* 0x00008a00ff18bb82 */ /* 0x008ef60000000a00 */
[----:B------:R-:W-:Y:S01]  /*0650*/  @!P1 IMAD.IADD R26, R0, 0x1, R7 ;  /* 0x00000001001a9824 */ /* 0x000fe200078e0207 */
[----:B------:R-:W-:-:S04]  /*0660*/  @!P1 IADD3 R7, R7, 0x80, RZ ;  /* 0x0000008007079810 */ /* 0x000fc80007ffe0ff */
[----:B------:R-:W-:Y:S02]  /*0670*/  ISETP.GE.AND P2, PT, R7, R2, PT ;  /* 0x000000020700720c */ /* 0x000fe40003f46270 */
[----:B-----5:R-:W-:Y:S01]  /*0680*/  CS2R R20, SRZ ;  /* 0x0000000000147805 */ /* 0x020fe2000001ff00 */
[----:B-1----:R-:W-:-:S04]  /*0690*/  @!P5 IMAD.WIDE.U32 R14, R11, 0x2, R14 ;  /* 0x000000020b0ed825 */ /* 0x002fc800078e000e */
[----:B--2---:R-:W-:Y:S01]  /*06a0*/  @!P5 IMAD.WIDE.U32 R12, R11, 0x2, R12 ;  /* 0x000000020b0cd825 */ /* 0x004fe200078e000c */
[----:B------:R1:W2:Y:S03]  /*06b0*/  @!P5 LDG.E.S16 R4, desc[UR4][R14.64] ;  /* 0x000000040e04d981 */ /* 0x0002a6000c1e1700 */
[----:B------:R-:W-:Y:S01]  /*06c0*/  IMAD.MOV.U32 R22, RZ, RZ, RZ ;  /* 0x000000ffff167224 */ /* 0x000fe200078e00ff */
[----:B------:R5:W2:Y:S01]  /*06d0*/  @!P5 LDG.E.S16 R20, desc[UR4][R12.64] ;  /* 0x000000040c14d981 */ /* 0x000aa2000c1e1700 */
[----:B------:R-:W-:-:S04]  /*06e0*/  @!P4 IMAD.WIDE.U32 R18, R23, 0x2, R18 ;  /* 0x000000021712c825 */ /* 0x000fc800078e0012 */
[----:B0-----:R-:W-:Y:S01]  /*06f0*/  @!P4 IMAD.WIDE.U32 R16, R23, 0x2, R16 ;  /* 0x000000021710c825 */ /* 0x001fe200078e0010 */
[----:B-1----:R-:W0:Y:S01]  /*0700*/  @!P2 LDC.64 R14, c[0x0][0x220] ;  /* 0x00008800ff0eab82 */ /* 0x002e220000000a00 */
[----:B------:R1:W2:Y:S02]  /*0710*/  @!P4 LDG.E.S16 R22, desc[UR4][R18.64] ;  /* 0x000000041216c981 */ /* 0x0002a4000c1e1700 */
[----:B------:R-:W-:Y:S01]  /*0720*/  @!P2 IMAD.IADD R23, R0, 0x1, R7 ;  /* 0x000000010017a824 */ /* 0x000fe200078e0207 */
[----:B------:R-:W-:Y:S01]  /*0730*/  @!P2 IADD3 R7, R7, 0x80, RZ ;  /* 0x000000800707a810 */ /* 0x000fe20007ffe0ff */
[----:B------:R3:W2:Y:S03]  /*0740*/  @!P4 LDG.E.S16 R21, desc[UR4][R16.64] ;  /* 0x000000041015c981 */ /* 0x0006a6000c1e1700 */
[----:B-----5:R-:W5:Y:S01]  /*0750*/  @!P2 LDC.64 R12, c[0x0][0x228] ;  /* 0x00008a00ff0cab82 */ /* 0x020f620000000a00 */
[----:B------:R-:W-:-:S07]  /*0760*/  ISETP.GE.AND P4, PT, R7, R2, PT ;  /* 0x000000020700720c */ /* 0x000fce0003f86270 */
[----:B-1----:R-:W1:Y:S01]  /*0770*/  @!P1 LDC.64 R18, c[0x0][0x220] ;  /* 0x00008800ff129b82 */ /* 0x002e620000000a00 */
[----:B------:R-:W-:-:S07]  /*0780*/  @!P3 IMAD.WIDE.U32 R28, R5, 0x2, R28 ;  /* 0x00000002051cb825 */ /* 0x000fce00078e001c */
[----:B---3--:R-:W3:Y:S01]  /*0790*/  @!P1 LDC.64 R16, c[0x0][0x228] ;  /* 0x00008a00ff109b82 */ /* 0x008ee20000000a00 */
[----:B------:R-:W-:-:S04]  /*07a0*/  @!P3 IMAD.WIDE.U32 R24, R5, 0x2, R24 ;  /* 0x000000020518b825 */ /* 0x000fc800078e0018 */
[----:B------:R-:W-:Y:S02]  /*07b0*/  IMAD.MOV.U32 R5, RZ, RZ, RZ ;  /* 0x000000ffff057224 */ /* 0x000fe400078e00ff */
[----:B------:R-:W-:Y:S02]  /*07c0*/  IMAD.MOV.U32 R11, RZ, RZ, RZ ;  /* 0x000000ffff0b7224 */ /* 0x000fe400078e00ff */
[----:B------:R-:W-:Y:S02]  /*07d0*/  @!P4 IMAD.IADD R8, R0, 0x1, R7 ;  /* 0x000000010008c824 */ /* 0x000fe400078e0207 */
[----:B------:R-:W-:Y:S01]  /*07e0*/  @!P4 VIADD R7, R7, 0x80 ;  /* 0x000000800707c836 */ /* 0x000fe20000000000 */
[----:B------:R-:W2:Y:S04]  /*07f0*/  @!P3 LDG.E.S16 R5, desc[UR4][R28.64] ;  /* 0x000000041c05b981 */ /* 0x000ea8000c1e1700 */
[----:B------:R5:W2:Y:S01]  /*0800*/  @!P3 LDG.E.S16 R11, desc[UR4][R24.64] ;  /* 0x00000004180bb981 */ /* 0x000aa2000c1e1700 */
[----:B------:R-:W-:Y:S01]  /*0810*/  ISETP.GE.AND P3, PT, R7, R2, PT ;  /* 0x000000020700720c */ /* 0x000fe20003f66270 */
[----:B0-----:R-:W-:-:S04]  /*0820*/  @!P2 IMAD.WIDE.U32 R14, R23, 0x2, R14 ;  /* 0x00000002170ea825 */ /* 0x001fc800078e000e */
[----:B-----5:R-:W-:Y:S01]  /*0830*/  @!P2 IMAD.WIDE.U32 R12, R23, 0x2, R12 ;  /* 0x00000002170ca825 */ /* 0x020fe200078e000c */
[----:B------:R-:W-:Y:S01]  /*0840*/  HFMA2.MMA R23, -RZ, RZ, 0, 0 ;  /* 0x00000000ff177435 */ /* 0x000fe200000001ff */
[----:B------:R-:W-:Y:S02]  /*0850*/  MOV R6, RZ ;  /* 0x000000ff00067202 */ /* 0x000fe40000000f00 */
[----:B------:R-:W-:Y:S01]  /*0860*/  CS2R R24, SRZ ;  /* 0x0000000000187805 */ /* 0x000fe2000001ff00 */
[----:B-1----:R-:W-:-:S04]  /*0870*/  @!P1 IMAD.WIDE.U32 R18, R26, 0x2, R18 ;  /* 0x000000021a129825 */ /* 0x002fc800078e0012 */
[----:B---3--:R-:W-:Y:S01]  /*0880*/  @!P1 IMAD.WIDE.U32 R16, R26, 0x2, R16 ;  /* 0x000000021a109825 */ /* 0x008fe200078e0010 */
[----:B------:R0:W3:Y:S04]  /*0890*/  @!P2 LDG.E.S16 R24, desc[UR4][R14.64] ;  /* 0x000000040e18a981 */ /* 0x0000e8000c1e1700 */
[----:B------:R1:W3:Y:S04]  /*08a0*/  @!P2 LDG.E.S16 R25, desc[UR4][R12.64] ;  /* 0x000000040c19a981 */ /* 0x0002e8000c1e1700 */
[----:B------:R5:W3:Y:S01]  /*08b0*/  @!P1 LDG.E.S16 R6, desc[UR4][R18.64] ;  /* 0x0000000412069981 */ /* 0x000ae2000c1e1700 */
[----:B0-----:R-:W0:Y:S03]  /*08c0*/  @!P3 LDC.64 R14, c[0x0][0x220] ;  /* 0x00008800ff0ebb82 */ /* 0x001e260000000a00 */
[----:B------:R5:W3:Y:S05]  /*08d0*/  @!P1 LDG.E.S16 R23, desc[UR4][R16.64] ;  /* 0x0000000410179981 */ /* 0x000aea000c1e1700 */
[----:B-1----:R-:W1:Y:S08]  /*08e0*/  @!P3 LDC.64 R12, c[0x0][0x228] ;  /* 0x00008a00ff0cbb82 */ /* 0x002e700000000a00 */
[----:B-----5:R-:W5:Y:S08]  /*08f0*/  @!P4 LDC.64 R18, c[0x0][0x220] ;  /* 0x00008800ff12cb82 */ /* 0x020f700000000a00 */
[----:B------:R-:W5:Y:S01]  /*0900*/  @!P4 LDC.64 R16, c[0x0][0x228] ;  /* 0x00008a00ff10cb82 */ /* 0x000f620000000a00 */
[----:B------:R-:W-:Y:S01]  /*0910*/  @!P3 IMAD.IADD R7, R0, 0x1, R7 ;  /* 0x000000010007b824 */ /* 0x000fe200078e0207 */
[----:B------:R-:W-:-:S02]  /*0920*/  CS2R R26, SRZ ;  /* 0x00000000001a7805 */ /* 0x000fc4000001ff00 */
[----:B------:R-:W-:Y:S01]  /*0930*/  MOV R28, RZ ;  /* 0x000000ff001c7202 */ /* 0x000fe20000000f00 */
[----:B0-----:R-:W-:-:S04]  /*0940*/  @!P3 IMAD.WIDE.U32 R14, R7, 0x2, R14 ;  /* 0x00000002070eb825 */ /* 0x001fc800078e000e */
[----:B-1----:R-:W-:Y:S01]  /*0950*/  @!P3 IMAD.WIDE.U32 R12, R7, 0x2, R12 ;  /* 0x00000002070cb825 */ /* 0x002fe200078e000c */
[----:B------:R-:W3:Y:S03]  /*0960*/  @!P3 LDG.E.S16 R27, desc[UR4][R14.64] ;  /* 0x000000040e1bb981 */ /* 0x000ee6000c1e1700 */
[----:B------:R-:W-:Y:S01]  /*0970*/  IMAD.MOV.U32 R7, RZ, RZ, RZ ;  /* 0x000000ffff077224 */ /* 0x000fe200078e00ff */
[----:B------:R0:W3:Y:S01]  /*0980*/  @!P3 LDG.E.S16 R28, desc[UR4][R12.64] ;  /* 0x000000040c1cb981 */ /* 0x0000e2000c1e1700 */
[----:B-----5:R-:W-:-:S05]  /*0990*/  @!P4 IMAD.WIDE.U32 R18, R8, 0x2, R18 ;  /* 0x000000020812c825 */ /* 0x020fca00078e0012 */
[----:B------:R1:W5:Y:S01]  /*09a0*/  @!P4 LDG.E.S16 R26, desc[UR4][R18.64] ;  /* 0x00000004121ac981 */ /* 0x000362000c1e1700 */
[----:B------:R-:W-:Y:S01]  /*09b0*/  @!P4 IMAD.WIDE.U32 R16, R8, 0x2, R16 ;  /* 0x000000020810c825 */ /* 0x000fe200078e0010 */
[----:B0-----:R-:W0:Y:S04]  /*09c0*/  @!P0 LDC.64 R12, c[0x0][0x218] ;  /* 0x00008600ff0c8b82 */ /* 0x001e280000000a00 */
[----:B------:R-:W5:Y:S01]  /*09d0*/  @!P4 LDG.E.S16 R7, desc[UR4][R16.64] ;  /* 0x000000041007c981 */ /* 0x000f62000c1e1700 */
[----:B-1----:R-:W-:Y:S01]  /*09e0*/  @!P0 IMAD.IADD R19, R0, 0x1, R3 ;  /* 0x0000000100138824 */ /* 0x002fe200078e0203 */
[----:B------:R-:W-:Y:S04]  /*09f0*/  BSSY B0, `(.L_x_19450) ;  /* 0x0000039000007945 */ /* 0x000fe80003800000 */
[----:B------:R-:W-:Y:S01]  /*0a00*/  BSSY B1, `(.L_x_19451) ;  /* 0x0000031000017945 */ /* 0x000fe20003800000 */
[----:B----4-:R-:W-:Y:S01]  /*0a10*/  VIMNMX R29, R10, R9, PT ;  /* 0x000000090a1d7248 */ /* 0x010fe20003fe0100 */
[----:B------:R-:W-:-:S02]  /*0a20*/  VIADD R10, R3, 0x80 ;  /* 0x00000080030a7836 */ /* 0x000fc40000000000 */
[----:B0-----:R-:W-:-:S03]  /*0a30*/  @!P0 IMAD.WIDE.U32 R8, R19, 0x2, R12 ;  /* 0x0000000213088825 */ /* 0x001fc600078e000c */
[----:B------:R-:W-:Y:S02]  /*0a40*/  @!P0 MOV R3, R10 ;  /* 0x0000000a00038202 */ /* 0x000fe40000000f00 */
[----:B------:R0:W-:Y:S02]  /*0a50*/  @!P0 STG.E.U16 desc[UR4][R8.64], R29 ;  /* 0x0000001d08008986 */ /* 0x0001e4000c101504 */
[----:B------:R-:W-:Y:S02]  /*0a60*/  ISETP.GE.AND P0, PT, R3, R2, PT ;  /* 0x000000020300720c */ /* 0x000fe40003f06270 */
[----:B--2---:R-:W-:Y:S02]  /*0a70*/  VIMNMX R4, R20, R4, PT ;  /* 0x0000000414047248 */ /* 0x004fe40003fe0100 */
[----:B------:R-:W-:Y:S02]  /*0a80*/  VIMNMX R21, R21, R22, PT ;  /* 0x0000001615157248 */ /* 0x000fe40003fe0100 */
[----:B------:R-:W-:-:S02]  /*0a90*/  VIMNMX R5, R11, R5, PT ;  /* 0x000000050b057248 */ /* 0x000fc40003fe0100 */
[----:B---3--:R-:W-:Y:S02]  /*0aa0*/  VIMNMX R24, R25, R24, PT ;  /* 0x0000001819187248 */ /* 0x008fe40003fe0100 */
[----:B------:R-:W-:Y:S02]  /*0ab0*/  VIMNMX R6, R23, R6, PT ;  /* 0x0000000617067248 */ /* 0x000fe40003fe0100 */
[----:B------:R-:W-:Y:S02]  /*0ac0*/  VIMNMX R27, R28, R27, PT ;  /* 0x0000001b1c1b7248 */ /* 0x000fe40003fe0100 */
[----:B-----5:R-:W-:Y:S01]  /*0ad0*/  VIMNMX R7, R7, R26, PT ;  /* 0x0000001a07077248 */ /* 0x020fe20003fe0100 */
        /* <DEDUP_REMOVED lines=13> */
.L_x_19452:
[----:B------:R-:W-:-:S13]  /*0bb0*/  ISETP.GE.AND P0, PT, R3, R2, PT ;  /* 0x000000020300720c */ /* 0x000fda0003f06270 */
[----:B------:R-:W-:Y:S05]  /*0bc0*/  @P0 BRA `(.L_x_19454) ;  /* 0x0000000000300947 */ /* 0x000fea0003800000 */
[----:B0-----:R-:W0:Y:S01]  /*0bd0*/  LDC.64 R8, c[0x0][0x218] ;  /* 0x00008600ff087b82 */ /* 0x001e220000000a00 */
[----:B------:R-:W-:Y:S01]  /*0be0*/  IMAD.IADD R11, R0, 0x1, R3 ;  /* 0x00000001000b7824 */ /* 0x000fe200078e0203 */
[----:B------:R-:W-:-:S03]  /*0bf0*/  IADD3 R3, R3, 0x80, RZ ;  /* 0x0000008003037810 */ /* 0x000fc60007ffe0ff */
[----:B0-----:R-:W-:-:S05]  /*0c00*/  IMAD.WIDE.U32 R8, R11, 0x2, R8 ;  /* 0x000000020b087825 */ /* 0x001fca00078e0008 */
[----:B------:R1:W-:Y:S02]  /*0c10*/  STG.E.U16 desc[UR4][R8.64], R5 ;  /* 0x0000000508007986 */ /* 0x0003e4000c101504 */
.L_x_19453:
[----:B------:R-:W-:-:S13]  /*0c20*/  ISETP.GE.AND P0, PT, R3, R2, PT ;  /* 0x000000020300720c */ /* 0x000fda0003f06270 */
[----:B------:R-:W-:Y:S05]  /*0c30*/  @P0 BRA `(.L_x_19455) ;  /* 0x0000000000340947 */ /* 0x000fea0003800000 */
[----:B-1----:R-:W1:Y:S01]  /*0c40*/  LDC.64 R4, c[0x0][0x218] ;  /* 0x00008600ff047b82 */ /* 0x002e620000000a00 */
[----:B0-----:R-:W-:Y:S02]  /*0c50*/  IMAD.IADD R9, R0, 0x1, R3 ;  /* 0x0000000100097824 */ /* 0x001fe400078e0203 */
[----:B------:R-:W-:Y:S02]  /*0c60*/  VIADD R3, R3, 0x80 ;  /* 0x0000008003037836 */ /* 0x000fe40000000000 */
[----:B-1----:R-:W-:-:S05]  /*0c70*/  IMAD.WIDE.U32 R4, R9, 0x2, R4 ;  /* 0x0000000209047825 */ /* 0x002fca00078e0004 */
[----:B------:R1:W-:Y:S02]  /*0c80*/  STG.E.U16 desc[UR4][R4.64], R6 ;  /* 0x0000000604007986 */ /* 0x0003e4000c101504 */
.L_x_19454:
        /* <DEDUP_REMOVED lines=8> */
.L_x_19455:
[----:B------:R-:W-:Y:S05]  /*0d10*/  BSYNC B1 ;  /* 0x0000000000017941 */ /* 0x000fea0003800000 */
.L_x_19451:
[----:B------:R-:W-:-:S13]  /*0d20*/  ISETP.GE.AND P0, PT, R3, R2, PT ;  /* 0x000000020300720c */ /* 0x000fda0003f06270 */
[----:B-12---:R-:W1:Y:S01]  /*0d30*/  @!P0 LDC.64 R4, c[0x0][0x218] ;  /* 0x00008600ff048b82 */ /* 0x006e620000000a00 */
[----:B0-----:R-:W-:Y:S01]  /*0d40*/  @!P0 IMAD.IADD R9, R0, 0x1, R3 ;  /* 0x0000000100098824 */ /* 0x001fe200078e0203 */
[----:B------:R-:W-:-:S03]  /*0d50*/  @!P0 IADD3 R3, R3, 0x80, RZ ;  /* 0x0000008003038810 */ /* 0x000fc60007ffe0ff */
[----:B-1----:R-:W-:-:S05]  /*0d60*/  @!P0 IMAD.WIDE.U32 R4, R9, 0x2, R4 ;  /* 0x0000000209048825 */ /* 0x002fca00078e0004 */
[----:B------:R2:W-:Y:S02]  /*0d70*/  @!P0 STG.E.U16 desc[UR4][R4.64], R7 ;  /* 0x0000000704008986 */ /* 0x0005e4000c101504 */
.L_x_19456:
[----:B------:R-:W-:Y:S05]  /*0d80*/  BSYNC B0 ;  /* 0x0000000000007941 */ /* 0x000fea0003800000 */
.L_x_19450:
        /* <DEDUP_REMOVED lines=8> */
.L_x_19457:
        /* <DEDUP_REMOVED lines=15> */
.L_x_42282:


//--------------------- .text._ZN2at6native29vectorized_elementwise_kernelILi4ENS0_13BinaryFunctorIsssZZZNS0_19minimum_kernel_cudaERNS_18TensorIteratorBaseEENKUlvE_clEvENKUlvE3_clEvEUlssE_EESt5arrayIPcLm3EEEEviT0_T1_ --------------------------
	.section	.text._ZN2at6native29vectorized_elementwise_kernelILi4ENS0_13BinaryFunctorIsssZZZNS0_19minimum_kernel_cudaERNS_18TensorIteratorBaseEENKUlvE_clEvENKUlvE3_clEvEUlssE_EESt5arrayIPcLm3EEEEviT0_T1_,"ax",@progbits
	.align	128
        .global         _ZN2at6native29vectorized_elementwise_kernelILi4ENS0_13BinaryFunctorIsssZZZNS0_19minimum_kernel_cudaERNS_18TensorIteratorBaseEENKUlvE_clEvENKUlvE3_clEvEUlssE_EESt5arrayIPcLm3EEEEviT0_T1_
        .type           _ZN2at6native29vectorized_elementwise_kernelILi4ENS0_13BinaryFunctorIsssZZZNS0_19minimum_kernel_cudaERNS_18TensorIteratorBaseEENKUlvE_clEvENKUlvE3_clEvEUlssE_EESt5arrayIPcLm3EEEEviT0_T1_,@function
        .size           _ZN2at6native29vectorized_elementwise_kernelILi4ENS0_13BinaryFunctorIsssZZZNS0_19minimum_kernel_cudaERNS_18TensorIteratorBaseEENKUlvE_clEvENKUlvE3_clEvEUlssE_EESt5arrayIPcLm3EEEEviT0_T1_,(.L_x_42283 - _ZN2at6native29vectorized_elementwise_kernelILi4ENS0_13BinaryFunctorIsssZZZNS0_19minimum_kernel_cudaERNS_18TensorIteratorBaseEENKUlvE_clEvENKUlvE3_clEvEUlssE_EESt5arrayIPcLm3EEEEviT0_T1_)
        .other          _ZN2at6native29vectorized_elementwise_kernelILi4ENS0_13BinaryFunctorIsssZZZNS0_19minimum_kernel_cudaERNS_18TensorIteratorBaseEENKUlvE_clEvENKUlvE3_clEvEUlssE_EESt5arrayIPcLm3EEEEviT0_T1_,@"STO_CUDA_ENTRY STV_DEFAULT"
_ZN2at6native29vectorized_elementwise_kernelILi4ENS0_13BinaryFunctorIsssZZZNS0_19minimum_kernel_cudaERNS_18TensorIteratorBaseEENKUlvE_clEvENKUlvE3_clEvEUlssE_EESt5arrayIPcLm3EEEEviT0_T1_:
.text._ZN2at6native29vectorized_elementwise_kernelILi4ENS0_13BinaryFunctorIsssZZZNS0_19minimum_kernel_cudaERNS_18TensorIteratorBaseEENKUlvE_clEvENKUlvE3_clEvEUlssE_EESt5arrayIPcLm3EEEEviT0_T1_:
        /* <DEDUP_REMOVED lines=22> */
[C---:B--2---:R-:W-:Y:S02]  /*0160*/  PRMT R3, R16.reuse, 0x9910, RZ ;  /* 0x0000991010037816 */ /* 0x044fe400000000ff */
[----:B------:R-:W-:Y:S02]  /*0170*/  PRMT R18, R16, 0xbb32, RZ ;  /* 0x0000bb3210127816 */ /* 0x000fe400000000ff */
[C---:B------:R-:W-:Y:S02]  /*0180*/  PRMT R19, R17.reuse, 0x9910, RZ ;  /* 0x0000991011137816 */ /* 0x040fe400000000ff */
[----:B------:R-:W-:Y:S02]  /*0190*/  PRMT R21, R17, 0xbb32, RZ ;  /* 0x0000bb3211157816 */ /* 0x000fe400000000ff */
[C---:B-----5:R-:W-:Y:S02]  /*01a0*/  PRMT R16, R10.reuse, 0x9910, RZ ;  /* 0x000099100a107816 */ /* 0x060fe400000000ff */
[----:B------:R-:W-:-:S02]  /*01b0*/  PRMT R17, R10, 0xbb32, RZ ;  /* 0x0000bb320a117816 */ /* 0x000fc400000000ff */
[C---:B------:R-:W-:Y:S01]  /*01c0*/  PRMT R20, R11.reuse, 0x9910, RZ ;  /* 0x000099100b147816 */ /* 0x040fe200000000ff */
[----:B------:R-:W-:Y:S01]  /*01d0*/  IMAD.MOV.U32 R10, RZ, RZ, R16 ;  /* 0x000000ffff0a7224 */ /* 0x000fe200078e0010 */
[----:B------:R-:W-:Y:S01]  /*01e0*/  PRMT R22, R11, 0xbb32, RZ ;  /* 0x0000bb320b167816 */ /* 0x000fe200000000ff */
[----:B------:R-:W-:Y:S02]  /*01f0*/  IMAD.MOV.U32 R11, RZ, RZ, R18 ;  /* 0x000000ffff0b7224 */ /* 0x000fe400078e0012 */
[----:B0-----:R-:W-:Y:S02]  /*0200*/  IMAD.MOV.U32 R12, RZ, RZ, R17 ;  /* 0x000000ffff0c7224 */ /* 0x001fe400078e0011 */
[----:B------:R-:W-:Y:S02]  /*0210*/  IMAD.MOV.U32 R13, RZ, RZ, R19 ;  /* 0x000000ffff0d7224 */ /* 0x000fe400078e0013 */
[----:B-1----:R-:W-:Y:S01]  /*0220*/  IMAD.MOV.U32 R14, RZ, RZ, R20 ;  /* 0x000000ffff0e7224 */ /* 0x002fe200078e0014 */
[----:B------:R-:W-:-:S02]  /*0230*/  MOV R15, R21 ;  /* 0x00000015000f7202 */ /* 0x000fc40000000f00 */
[----:B------:R-:W-:Y:S02]  /*0240*/  MOV R16, R22 ;  /* 0x0000001600107202 */ /* 0x000fe40000000f00 */
[----:B------:R-:W-:Y:S02]  /*0250*/  VIMNMX R3, R3, R10, PT ;  /* 0x0000000a03037248 */ /* 0x000fe40003fe0100 */
[----:B------:R-:W-:Y:S02]  /*0260*/  VIMNMX R10, R11, R12, PT ;  /* 0x0000000c0b0a7248 */ /* 0x000fe40003fe0100 */
[----:B------:R-:W-:Y:S02]  /*0270*/  VIMNMX R11, R13, R14, PT ;  /* 0x0000000e0d0b7248 */ /* 0x000fe40003fe0100 */
[----:B----4-:R-:W-:Y:S02]  /*0280*/  PRMT R13, R6, 0xbb32, RZ ;  /* 0x0000bb32060d7816 */ /* 0x010fe400000000ff */
[----:B------:R-:W-:-:S02]  /*0290*/  VIMNMX R12, R15, R16, PT ;  /* 0x000000100f0c7248 */ /* 0x000fc40003fe0100 */
[C---:B------:R-:W-:Y:S02]  /*02a0*/  PRMT R14, R5.reuse, 0x9910, RZ ;  /* 0x00009910050e7816 */ /* 0x040fe400000000ff */
[----:B------:R-:W-:Y:S02]  /*02b0*/  PRMT R16, R5, 0xbb32, RZ ;  /* 0x0000bb3205107816 */ /* 0x000fe400000000ff */
[C---:B------:R-:W-:Y:S02]  /*02c0*/  PRMT R15, R7.reuse, 0x9910, RZ ;  /* 0x00009910070f7816 */ /* 0x040fe400000000ff */
[----:B------:R-:W-:Y:S01]  /*02d0*/  PRMT R17, R7, 0xbb32, RZ ;  /* 0x0000bb3207117816 */ /* 0x000fe200000000ff */
[----:B------:R-:W-:Y:S01]  /*02e0*/  IMAD.MOV.U32 R7, RZ, RZ, R13 ;  /* 0x000000ffff077224 */ /* 0x000fe200078e000d */
[----:B------:R-:W-:Y:S01]  /*02f0*/  PRMT R5, R6, 0x9910, RZ ;  /* 0x0000991006057816 */ /* 0x000fe200000000ff */
[----:B------:R-:W-:Y:S01]  /*0300*/  IMAD.MOV.U32 R6, RZ, RZ, R14 ;  /* 0x000000ffff067224 */ /* 0x000fe200078e000e */
[----:B------:R-:W-:Y:S01]  /*0310*/  MOV R13, R15 ;  /* 0x0000000f000d7202 */ /* 0x000fe20000000f00 */
[----:B------:R-:W-:Y:S01]  /*0320*/  IMAD.MOV.U32 R14, RZ, RZ, R16 ;  /* 0x000000ffff0e7224 */ /* 0x000fe200078e0010 */
[C---:B------:R-:W-:Y:S01]  /*0330*/  PRMT R0, R4.reuse, 0x9910, RZ ;  /* 0x0000991004007816 */ /* 0x040fe200000000ff */
[----:B------:R-:W-:Y:S01]  /*0340*/  IMAD.MOV.U32 R15, RZ, RZ, R17 ;  /* 0x000000ffff0f7224 */ /* 0x000fe200078e0011 */
[----:B------:R-:W-:-:S02]  /*0350*/  PRMT R4, R4, 0xbb32, RZ ;  /* 0x0000bb3204047816 */ /* 0x000fc400000000ff */
        /* <DEDUP_REMOVED lines=8> */
[----:B------:R-:W-:Y:S04]  /*03e0*/  STG.E.64 desc[UR4][R8.64], R10 ;  /* 0x0000000a08007986 */ /* 0x000fe8000c101b04 */
[----:B------:R-:W-:Y:S01]  /*03f0*/  STG.E.64 desc[UR4][R8.64+0x400], R14 ;  /* 0x0004000e08007986 */ /* 0x000fe2000c101b04 */
[----:B------:R-:W-:Y:S05]  /*0400*/  EXIT ;  /* 0x000000000000794d */ /* 0x000fea0003800000 */
.L_x_19458:
        /* <DEDUP_REMOVED lines=116> */
.L_x_19461:
[----:B------:R-:W-:-:S13]  /*0b50*/  ISETP.GE.AND P0, PT, R3, R2, PT ;  /* 0x000000020300720c */ /* 0x000fda0003f06270 */
[----:B------:R-:W-:Y:S05]  /*0b60*/  @P0 BRA `(.L_x_19463) ;  /* 0x0000000000300947 */ /* 0x000fea0003800000 */
[----:B0-----:R-:W0:Y:S01]  /*0b70*/  LDC.64 R8, c[0x0][0x218] ;  /* 0x00008600ff087b82 */ /* 0x001e220000000a00 */
[----:B------:R-:W-:Y:S01]  /*0b80*/  IMAD.IADD R11, R0, 0x1, R3 ;  /* 0x00000001000b7824 */ /* 0x000fe200078e0203 */
[----:B------:R-:W-:-:S03]  /*0b90*/  IADD3 R3, R3, 0x80, RZ ;  /* 0x0000008003037810 */ /* 0x000fc60007ffe0ff */
[----:B0-----:R-:W-:-:S05]  /*0ba0*/  IMAD.WIDE.U32 R8, R11, 0x2, R8 ;  /* 0x000000020b087825 */ /* 0x001fca00078e0008 */
[----:B------:R1:W-:Y:S02]  /*0bb0*/  STG.E.U16 desc[UR4][R8.64], R5 ;  /* 0x0000000508007986 */ /* 0x0003e4000c101504 */
.L_x_19462:
[----:B------:R-:W-:-:S13]  /*0bc0*/  ISETP.GE.AND P0, PT, R3, R2, PT ;  /* 0x000000020300720c */ /* 0x000fda0003f06270 */
[----:B------:R-:W-:Y:S05]  /*0bd0*/  @P0 BRA `(.L_x_19464) ;  /* 0x0000000000340947 */ /* 0x000fea0003800000 */
[----:B-1----:R-:W1:Y:S01]  /*0be0*/  LDC.64 R4, c[0x0][0x218] ;  /* 0x00008600ff047b82 */ /* 0x002e620000000a00 */
[----:B0-----:R-:W-:Y:S02]  /*0bf0*/  IMAD.IADD R9, R0, 0x1, R3 ;  /* 0x0000000100097824 */ /* 0x001fe400078e0203 */
[----:B------:R-:W-:Y:S02]  /*0c00*/  VIADD R3, R3, 0x80 ;  /* 0x0000008003037836 */ /* 0x000fe40000000000 */
[----:B-1----:R-:W-:-:S05]  /*0c10*/  IMAD.WIDE.U32 R4, R9, 0x2, R4 ;  /* 0x0000000209047825 */ /* 0x002fca00078e0004 */
[----:B------:R1:W-:Y:S02]  /*0c20*/  STG.E.U16 desc[UR4][R4.64], R6 ;  /* 0x0000000604007986 */ /* 0x0003e4000c101504 */
.L_x_19463:
        /* <DEDUP_REMOVED lines=8> */
.L_x_19464:
[----:B------:R-:W-:Y:S05]  /*0cb0*/  BSYNC B1 ;  /* 0x0000000000017941 */ /* 0x000fea0003800000 */
.L_x_19460:
[----:B------:R-:W-:-:S13]  /*0cc0*/  ISETP.GE.AND P0, PT, R3, R2, PT ;  /* 0x000000020300720c */ /* 0x000fda0003f06270 */
[----:B-12---:R-:W1:Y:S01]  /*0cd0*/  @!P0 LDC.64 R4, c[0x0][0x218] ;  /* 0x00008600ff048b82 */ /* 0x006e620000000a00 */
[----:B0-----:R-:W-:Y:S01]  /*0ce0*/  @!P0 IMAD.IADD R9, R0, 0x1, R3 ;  /* 0x0000000100098824 */ /* 0x001fe200078e0203 */
[----:B------:R-:W-:-:S03]  /*0cf0*/  @!P0 IADD3 R3, R3, 0x80, RZ ;  /* 0x0000008003038810 */ /* 0x000fc60007ffe0ff */
[----:B-1----:R-:W-:-:S05]  /*0d00*/  @!P0 IMAD.WIDE.U32 R4, R9, 0x2, R4 ;  /* 0x0000000209048825 */ /* 0x002fca00078e0004 */
[----:B------:R2:W-:Y:S02]  /*0d10*/  @!P0 STG.E.U16 desc[UR4][R4.64], R7 ;  /* 0x0000000704008986 */ /* 0x0005e4000c101504 */
.L_x_19465:
[----:B------:R-:W-:Y:S05]  /*0d20*/  BSYNC B0 ;  /* 0x0000000000007941 */ /* 0x000fea0003800000 */
.L_x_19459:
        /* <DEDUP_REMOVED lines=8> */
.L_x_19466:
        /* <DEDUP_REMOVED lines=13> */
.L_x_42283:


//--------------------- .text._ZN2at6native29vectorized_elementwise_kernelILi8ENS0_13BinaryFunctorIsssZZZNS0_19minimum_kernel_cudaERNS_18TensorIteratorBaseEENKUlvE_clEvENKUlvE3_clEvEUlssE_EESt5arrayIPcLm3EEEEviT0_T1_ --------------------------
	.section	.text._ZN2at6native29vectorized_elementwise_kernelILi8ENS0_13BinaryFunctorIsssZZZNS0_19minimum_kernel_cudaERNS_18TensorIteratorBaseEENKUlvE_clEvENKUlvE3_clEvEUlssE_EESt5arrayIPcLm3EEEEviT0_T1_,"ax",@progbits
	.align	128
        .global         _ZN2at6native29vectorized_elementwise_kernelILi8ENS0_13BinaryFunctorIsssZZZNS0_19minimum_kernel_cudaERNS_18TensorIteratorBaseEENKUlvE_clEvENKUlvE3_clEvEUlssE_EESt5arrayIPcLm3EEEEviT0_T1_
        .type           _ZN2at6native29vectorized_elementwise_kernelILi8ENS0_13BinaryFunctorIsssZZZNS0_19minimum_kernel_cudaERNS_18TensorIteratorBaseEENKUlvE_clEvENKUlvE3_clEvEUlssE_EESt5arrayIPcLm3EEEEviT0_T1_,@function
        .size           _ZN2at6native29vectorized_elementwise_kernelILi8ENS0_13BinaryFunctorIsssZZZNS0_19minimum_kernel_cudaERNS_18TensorIteratorBaseEENKUlvE_clEvENKUlvE3_clEvEUlssE_EESt5arrayIPcLm3EEEEviT0_T1_,(.L_x_42284 - _ZN2at6native29vectorized_elementwise_kernelILi8ENS0_13BinaryFunctorIsssZZZNS0_19minimum_kernel_cudaERNS_18TensorIteratorBaseEENKUlvE_clEvENKUlvE3_clEvEUlssE_EESt5arrayIPcLm3EEEEviT0_T1_)
        .other          _ZN2at6native29vectorized_elementwise_kernelILi8ENS0_13BinaryFunctorIsssZZZNS0_19minimum_kernel_cudaERNS_18TensorIteratorBaseEENKUlvE_clEvENKUlvE3_clEvEUlssE_EESt5arrayIPcLm3EEEEviT0_T1_,@"STO_CUDA_ENTRY STV_DEFAULT"
_ZN2at6native29vectorized_elementwise_kernelILi8ENS0_13BinaryFunctorIsssZZZNS0_19minimum_kernel_cudaERNS_18TensorIteratorBaseEENKUlvE_clEvENKUlvE3_clEvEUlssE_EESt5arrayIPcLm3EEEEviT0_T1_:
.text._ZN2at6native29vectorized_elementwise_kernelILi8ENS0_13BinaryFunctorIsssZZZNS0_19minimum_kernel_cudaERNS_18TensorIteratorBaseEENKUlvE_clEvENKUlvE3_clEvEUlssE_EESt5arrayIPcLm3EEEEviT0_T1_:
        /* <DEDUP_REMOVED lines=20> */
[C---:B--2---:R-:W-:Y:S02]  /*0140*/  PRMT R16, R8.reuse, 0x9910, RZ ;  /* 0x0000991008107816 */ /* 0x044fe400000000ff */
[C---:B------:R-:W-:Y:S02]  /*0150*/  PRMT R17, R9.reuse, 0x9910, RZ ;  /* 0x0000991009117816 */ /* 0x040fe400000000ff */
[----:B------:R-:W-:Y:S02]  /*0160*/  PRMT R19, R9, 0xbb32, RZ ;  /* 0x0000bb3209137816 */ /* 0x000fe400000000ff */
[----:B------:R-:W-:Y:S02]  /*0170*/  PRMT R9, R11, 0x9910, RZ ;  /* 0x000099100b097816 */ /* 0x000fe400000000ff */
[----:B------:R-:W-:Y:S02]  /*0180*/  PRMT R15, R8, 0xbb32, RZ ;  /* 0x0000bb32080f7816 */ /* 0x000fe400000000ff */
[----:B------:R-:W-:Y:S01]  /*0190*/  PRMT R8, R10, 0x9910, RZ ;  /* 0x000099100a087816 */ /* 0x000fe200000000ff */
[----:B------:R-:W-:Y:S01]  /*01a0*/  IMAD.MOV.U32 R0, RZ, RZ, R9 ;  /* 0x000000ffff007224 */ /* 0x000fe200078e0009 */
[----:B---3--:R-:W-:-:S02]  /*01b0*/  PRMT R18, R4, 0xbb32, RZ ;  /* 0x0000bb3204127816 */ /* 0x008fc400000000ff */
[C---:B------:R-:W-:Y:S02]  /*01c0*/  PRMT R13, R6.reuse, 0x9910, RZ ;  /* 0x00009910060d7816 */ /* 0x040fe400000000ff */
[C---:B------:R-:W-:Y:S02]  /*01d0*/  PRMT R20, R5.reuse, 0x9910, RZ ;  /* 0x0000991005147816 */ /* 0x040fe400000000ff */
[----:B------:R-:W-:Y:S01]  /*01e0*/  PRMT R21, R5, 0xbb32, RZ ;  /* 0x0000bb3205157816 */ /* 0x000fe200000000ff */
[----:B------:R-:W-:Y:S01]  /*01f0*/  IMAD.MOV.U32 R5, RZ, RZ, R16 ;  /* 0x000000ffff057224 */ /* 0x000fe200078e0010 */
[----:B------:R-:W-:Y:S01]  /*0200*/  PRMT R6, R6, 0xbb32, RZ ;  /* 0x0000bb3206067816 */ /* 0x000fe200000000ff */
[----:B------:R-:W-:Y:S01]  /*0210*/  IMAD.MOV.U32 R16, RZ, RZ, R18 ;  /* 0x000000ffff107224 */ /* 0x000fe200078e0012 */
[----:B------:R-:W-:Y:S02]  /*0220*/  PRMT R14, R4, 0x9910, RZ ;  /* 0x00009910040e7816 */ /* 0x000fe400000000ff */
[----:B------:R-:W-:Y:S01]  /*0230*/  MOV R18, R20 ;  /* 0x0000001400127202 */ /* 0x000fe20000000f00 */
[----:B------:R-:W-:Y:S01]  /*0240*/  IMAD.MOV.U32 R20, RZ, RZ, R21 ;  /* 0x000000ffff147224 */ /* 0x000fe200078e0015 */
[----:B------:R-:W-:Y:S01]  /*0250*/  PRMT R4, R7, 0x9910, RZ ;  /* 0x0000991007047816 */ /* 0x000fe200000000ff */
[----:B------:R-:W-:Y:S01]  /*0260*/  IMAD.MOV.U32 R9, RZ, RZ, R6 ;  /* 0x000000ffff097224 */ /* 0x000fe200078e0006 */
[----:B------:R-:W-:-:S02]  /*0270*/  PRMT R10, R10, 0xbb32, RZ ;  /* 0x0000bb320a0a7816 */ /* 0x000fc400000000ff */
[----:B------:R-:W-:Y:S02]  /*0280*/  PRMT R11, R11, 0xbb32, RZ ;  /* 0x0000bb320b0b7816 */ /* 0x000fe400000000ff */
[----:B------:R-:W-:Y:S02]  /*0290*/  PRMT R7, R7, 0xbb32, RZ ;  /* 0x0000bb3207077816 */ /* 0x000fe400000000ff */
[----:B------:R-:W-:Y:S02]  /*02a0*/  VIMNMX R5, R5, R14, PT ;  /* 0x0000000e05057248 */ /* 0x000fe40003fe0100 */
[----:B------:R-:W-:Y:S02]  /*02b0*/  VIMNMX R14, R15, R16, PT ;  /* 0x000000100f0e7248 */ /* 0x000fe40003fe0100 */
[----:B------:R-:W-:Y:S02]  /*02c0*/  VIMNMX R15, R17, R18, PT ;  /* 0x00000012110f7248 */ /* 0x000fe40003fe0100 */
[----:B------:R-:W-:-:S02]  /*02d0*/  VIMNMX R16, R19, R20, PT ;  /* 0x0000001413107248 */ /* 0x000fc40003fe0100 */
[----:B------:R-:W-:Y:S02]  /*02e0*/  VIMNMX R6, R8, R13, PT ;  /* 0x0000000d08067248 */ /* 0x000fe40003fe0100 */
[----:B------:R-:W-:Y:S02]  /*02f0*/  VIMNMX R9, R10, R9, PT ;  /* 0x000000090a097248 */ /* 0x000fe40003fe0100 */
[----:B------:R-:W-:Y:S02]  /*0300*/  VIMNMX R0, R0, R4, PT ;  /* 0x0000000400007248 */ /* 0x000fe40003fe0100 */
[----:B------:R-:W-:Y:S02]  /*0310*/  VIMNMX R7, R11, R7, PT ;  /* 0x000000070b077248 */ /* 0x000fe40003fe0100 */
[----:B------:R-:W-:Y:S02]  /*0320*/  PRMT R4, R14, 0x1054, R5 ;  /* 0x000010540e047816 */ /* 0x000fe40000000005 */
[----:B------:R-:W-:-:S02]  /*0330*/  PRMT R5, R16, 0x1054, R15 ;  /* 0x0000105410057816 */ /* 0x000fc4000000000f */
[----:B------:R-:W-:Y:S02]  /*0340*/  PRMT R6, R9, 0x1054, R6 ;  /* 0x0000105409067816 */ /* 0x000fe40000000006 */
[----:B------:R-:W-:-:S05]  /*0350*/  PRMT R7, R7, 0x1054, R0 ;  /* 0x0000105407077816 */ /* 0x000fca0000000000 */
[----:B------:R-:W-:Y:S01]  /*0360*/  STG.E.128 desc[UR4][R2.64], R4 ;  /* 0x0000000402007986 */ /* 0x000fe2000c101d04 */
[----:B------:R-:W-:Y:S05]  /*0370*/  EXIT ;  /* 0x000000000000794d */ /* 0x000fea0003800000 */
.L_x_19467:
[----:B------:R-:W0:Y:S01]  /*0380*/  S2R R3, SR_TID.X ;  /* 0x0000000000037919 */ /* 0x000e220000002100 */
[----:B------:R-:W-:Y:S01]  /*0390*/  IMAD.MOV.U32 R10, RZ, RZ, RZ ;  /* 0x000000ffff0a7224 */ /* 0x000fe200078e00ff */
[----:B0-----:R-:W-:Y:S02]  /*03a0*/  ISETP.GE.AND P0, PT, R3, R2, PT ;  /* 0x000000020300720c */ /* 0x001fe40003f06270 */
[----:B------:R-:W-:-:S11]  /*03b0*/  MOV R7, R3 ;  /* 0x0000000300077202 */ /* 0x000fd60000000f00 */
[----:B------:R-:W-:Y:S01]  /*03c0*/  @!P0 IMAD.IADD R9, R0, 0x1, R7 ;  /* 0x0000000100098824 */ /* 0x000fe200078e0207 */
[----:B------:R-:W0:Y:S01]  /*03d0*/  @!P0 LDC.64 R24, c[0x0][0x228] ;  /* 0x00008a00ff188b82 */ /* 0x000e220000000a00 */
[----:B------:R-:W-:-:S05]  /*03e0*/  @!P0 VIADD R7, R7, 0x80 ;  /* 0x0000008007078836 */ /* 0x000fca0000000000 */
[CC--:B------:R-:W-:Y:S02]  /*03f0*/  ISETP.GE.AND P4, PT, R7.reuse, R2.reuse, PT ;  /* 0x000000020700720c */ /* 0x0c0fe40003f86270 */
[----:B------:R-:W1:Y:S11]  /*0400*/  @!P0 LDC.64 R20, c[0x0][0x220] ;  /* 0x00008800ff148b82 */ /* 0x000e760000000a00 */
[----:B------:R-:W-:Y:S01]  /*0410*/  @!P4 IMAD.IADD R23, R0, 0x1, R7 ;  /* 0x000000010017c824 */ /* 0x000fe200078e0207 */
[----:B------:R-:W-:Y:S01]  /*0420*/  @!P4 IADD3 R7, R7, 0x80, RZ ;  /* 0x000000800707c810 */ /* 0x000fe20007ffe0ff */
[----:B------:R-:W2:Y:S03]  /*0430*/  @!P4 LDC.64 R18, c[0x0][0x220] ;  /* 0x00008800ff12cb82 */ /* 0x000ea60000000a00 */
[----:B------:R-:W-:Y:S01]  /*0440*/  ISETP.GE.AND P5, PT, R7, R2, PT ;  /* 0x000000020700720c */ /* 0x000fe20003fa6270 */
[----:B0-----:R-:W-:-:S04]  /*0450*/  @!P0 IMAD.WIDE.U32 R24, R9, 0x2, R24 ;  /* 0x0000000209188825 */ /* 0x001fc800078e0018 */
[----:B------:R-:W0:Y:S01]  /*0460*/  @!P4 LDC.64 R16, c[0x0][0x228] ;  /* 0x00008a00ff10cb82 */ /* 0x000e220000000a00 */
[----:B------:R3:W4:Y:S01]  /*0470*/  @!P0 LDG.E.S16 R10, desc[UR4][R24.64] ;  /* 0x00000004180a8981 */ /* 0x000722000c1e1700 */
[----:B-1----:R-:W-:-:S04]  /*0480*/  @!P0 IMAD.WIDE.U32 R20, R9, 0x2, R20 ;  /* 0x0000000209148825 */ /* 0x002fc800078e0014 */
[----:B------:R-:W-:Y:S02]  /*0490*/  IMAD.MOV.U32 R9, RZ, RZ, RZ ;  /* 0x000000ffff097224 */ /* 0x000fe400078e00ff */
[----:B------:R-:W1:Y:S01]  /*04a0*/  @!P5 LDC.64 R14, c[0x0][0x220] ;  /* 0x00008800ff0edb82 */ /* 0x000e620000000a00 */
[----:B------:R-:W-:Y:S02]  /*04b0*/  @!P5 IMAD.IADD R11, R0, 0x1, R7 ;  /* 0x00000001000bd824 */ /* 0x000fe400078e0207 */
[----:B------:R-:W-:Y:S01]  /*04c0*/  @!P5 VIADD R7, R7, 0x80 ;  /* 0x000000800707d836 */ /* 0x000fe20000000000 */
[----:B------:R5:W4:Y:S04]  /*04d0*/  @!P0 LDG.E.S16 R9, desc[UR4][R20.64] ;  /* 0x0000000414098981 */ /* 0x000b28000c1e1700 */
[----:B------:R-:W-:Y:S01]  /*04e0*/  ISETP.GE.AND P3, PT, R7, R2, PT ;  /* 0x000000020700720c */ /* 0x000fe20003f66270 */
[----:B------:R-:W1:-:S12]  /*04f0*/  @!P5 LDC.64 R12, c[0x0][0x228] ;  /* 0x00008a00ff0cdb82 */ /* 0x000e580000000a00 */
[----:B------:R-:W-:Y:S01]  /*0500*/  @!P3 IMAD.IADD R5, R0, 0x1, R7 ;  /* 0x000000010005b824 */ /* 0x000fe200078e0207 */
[----:B------:R-:W-:Y:S01]  /*0510*/  @!P3 IADD3 R7, R7, 0x80, RZ ;  /* 0x000000800707b810 */ /* 0x000fe20007ffe0ff */
[----:B------:R-:W1:Y:S03]  /*0520*/  @!P3 LDC.64 R28, c[0x0][0x220] ;  /* 0x00008800ff1cbb82 */ /* 0x000e660000000a00 */
[----:B------:R-:W-:-:S05]  /*0530*/  ISETP.GE.AND P1, PT, R7, R2, PT ;  /* 0x000000020700720c */ /* 0x000fca0003f26270 */
[----:B---3--:R-:W3:Y:S08]  /*0540*/  @!P3 LDC.64 R24, c[0x0][0x228] ;  /* 0x00008a00ff18bb82 */ /* 0x008ef00000000a00 */
[----:B------:R-:W-:Y:S01]  /*0550*/  @!P1 IADD3 R26, R0, R7, RZ ;  /* 0x00000007001a9210 */ /* 0x000fe20007ffe0ff */
[----:B------:R-:W-:-:S05]  /*0560*/  @!P1 VIADD R7, R7, 0x80 ;  /* 0x0000008007079836 */ /* 0x000fca0000000000 */
[----:B------:R-:W-:Y:S01]  /*0570*/  ISETP.GE.AND P2, PT, R7, R2, PT ;  /* 0x000000020700720c */ /* 0x000fe20003f46270 */
[----:B------:R-:W-:Y:S01]  /*0580*/  IMAD.MOV.U32 R22, RZ, RZ, RZ ;  /* 0x000000ffff167224 */ /* 0x000fe200078e00ff */
[----:B-----5:R-:W-:Y:S01]  /*0590*/  CS2R R20, SRZ ;  /* 0x0000000000147805 */ /* 0x020fe2000001ff00 */
[----:B--2---:R-:W-:-:S04]  /*05a0*/  @!P4 IMAD.WIDE.U32 R18, R23, 0x2, R18 ;  /* 0x000000021712c825 */ /* 0x004fc800078e0012 */
[----:B0-----:R-:W-:Y:S01]  /*05b0*/  @!P4 IMAD.WIDE.U32 R16, R23, 0x2, R16 ;  /* 0x000000021710c825 */ /* 0x001fe200078e0010 */
[----:B------:R0:W2:Y:S03]  /*05c0*/  @!P4 LDG.E.S16 R22, desc[UR4][R18.64] ;  /* 0x000000041216c981 */ /* 0x0000a6000c1e1700 */
[----:B------:R-:W-:Y:S01]  /*05d0*/  IMAD.MOV.U32 R4, RZ, RZ, RZ ;  /* 0x000000ffff047224 */ /* 0x000fe200078e00ff */
[----:B------:R5:W2:Y:S01]  /*05e0*/  @!P4 LDG.E.S16 R21, desc[UR4][R16.64] ;  /* 0x000000041015c981 */ /* 0x000aa2000c1e1700 */
[----:B------:R-:W-:Y:S01]  /*05f0*/  @!P2 IMAD.IADD R23, R0, 0x1, R7 ;  /* 0x000000010017a824 */ /* 0x000fe200078e0207 */
[----:B------:R-:W-:Y:S01]  /*0600*/  @!P2 IADD3 R7, R7, 0x80, RZ ;  /* 0x000000800707a810 */ /* 0x000fe20007ffe0ff */
[----:B-1----:R-:W-:-:S04]  /*0610*/  @!P5 IMAD.WIDE.U32 R14, R11, 0x2, R14 ;  /* 0x000000020b0ed825 */ /* 0x002fc800078e000e */
[----:B------:R-:W-:Y:S01]  /*0620*/  @!P5 IMAD.WIDE.U32 R12, R11, 0x2, R12 ;  /* 0x000000020b0cd825 */ /* 0x000fe200078e000c */
[----:B------:R-:W-:Y:S01]  /*0630*/  ISETP.GE.AND P4, PT, R7, R2, PT ;  /* 0x000000020700720c */ /* 0x000fe20003f86270 */
[----:B------:R1:W2:Y:S01]  /*0640*/  @!P5 LDG.E.S16 R4, desc[UR4][R14.64] ;  /* 0x000000040e04d981 */ /* 0x0002a2000c1e1700 */
[----:B0-----:R-:W0:Y:S03]  /*0650*/  @!P1 LDC.64 R18, c[0x0][0x220] ;  /* 0x00008800ff129b82 */ /* 0x001e260000000a00 */
[----:B------:R3:W2:Y:S01]  /*0660*/  @!P5 LDG.E.S16 R20, desc[UR4][R12.64] ;  /* 0x000000040c14d981 */ /* 0x0006a2000c1e1700 */
[----:B------:R-:W-:-:S04]  /*0670*/  @!P3 IMAD.WIDE.U32 R28, R5, 0x2, R28 ;  /* 0x00000002051cb825 */ /* 0x000fc800078e001c */
[----:B-----5:R-:W5:Y:S08]  /*0680*/  @!P1 LDC.64 R16, c[0x0][0x228] ;  /* 0x00008a00ff109b82 */ /* 0x020f700000000a00 */
[----:B-1----:R-:W1:Y:S08]  /*0690*/  @!P2 LDC.64 R14, c[0x0][0x220] ;  /* 0x00008800ff0eab82 */ /* 0x002e700000000a00 */
[----:B---3--:R-:W3:Y:S01]  /*06a0*/  @!P2 LDC.64 R12, c[0x0][0x228] ;  /* 0x00008a00ff0cab82 */ /* 0x008ee20000000a00 */
[----:B------:R-:W-:Y:S01]  /*06b0*/  @!P3 IMAD.WIDE.U32 R24, R5, 0x2, R24 ;  /* 0x000000020518b825 */ /* 0x000fe200078e0018 */
[----:B------:R-:W-:-:S03]  /*06c0*/  @!P4 IADD3 R8, R0, R7, RZ ;  /* 0x000000070008c210 */ /* 0x000fc60007ffe0ff */
[----:B------:R-:W-:Y:S02]  /*06d0*/  IMAD.MOV.U32 R5, RZ, RZ, RZ ;  /* 0x000000ffff057224 */ /* 0x000fe400078e00ff */
[----:B------:R-:W-:Y:S02]  /*06e0*/  IMAD.MOV.U32 R11, RZ, RZ, RZ ;  /* 0x000000ffff0b7224 */ /* 0x000fe400078e00ff */
[----:B------:R-:W-:Y:S02]  /*06f0*/  @!P4 VIADD R7, R7, 0x80 ;  /* 0x000000800707c836 */ /* 0x000fe40000000000 */
[----:B------:R-:W2:Y:S04]  /*0700*/  @!P3 LDG.E.S16 R5, desc[UR4][R28.64] ;  /* 0x000000041c05b981 */ /* 0x000ea8000c1e1700 */
[----:B------:R0:W2:Y:S01]  /*0710*/  @!P3 LDG.E.S16 R11, desc[UR4][R24.64] ;  /* 0x00000004180bb981 */ /* 0x0000a2000c1e1700 */
[----:B------:R-:W-:Y:S01]  /*0720*/  ISETP.GE.AND P3, PT, R7, R2, PT ;  /* 0x000000020700720c */ /* 0x000fe20003f66270 */
[----:B-1----:R-:W-:-:S04]  /*0730*/  @!P2 IMAD.WIDE.U32 R14, R23, 0x2, R14 ;  /* 0x00000002170ea825 */ /* 0x002fc800078e000e */
[----:B---3--:R-:W-:Y:S01]  /*0740*/  @!P2 IMAD.WIDE.U32 R12, R23, 0x2, R12 ;  /* 0x00000002170ca825 */ /* 0x008fe200078e000c */
[----:B0-----:R-:W-:-:S03]  /*0750*/  CS2R R24, SRZ ;  /* 0x0000000000187805 */ /* 0x001fc6000001ff00 */
[----:B------:R-:W-:Y:S02]  /*0760*/  IMAD.MOV.U32 R6, RZ, RZ, RZ ;  /* 0x000000ffff067224 */ /* 0x000fe400078e00ff */
[----:B------:R-:W-:Y:S01]  /*0770*/  IMAD.MOV.U32 R23, RZ, RZ, RZ ;  /* 0x000000ffff177224 */ /* 0x000fe200078e00ff */
[----:B------:R0:W3:Y:S01]  /*0780*/  @!P2 LDG.E.S16 R24, desc[UR4][R14.64] ;  /* 0x000000040e18a981 */ /* 0x0000e2000c1e1700 */
[----:B------:R-:W-:-:S03]  /*0790*/  @!P1 IMAD.WIDE.U32 R18, R26, 0x2, R18 ;  /* 0x000000021a129825 */ /* 0x000fc600078e0012 */
[----:B------:R1:W3:Y:S01]  /*07a0*/  @!P2 LDG.E.S16 R25, desc[UR4][R12.64] ;  /* 0x000000040c19a981 */ /* 0x0002e2000c1e1700 */
[----:B-----5:R-:W-:-:S03]  /*07b0*/  @!P1 IMAD.WIDE.U32 R16, R26, 0x2, R16 ;  /* 0x000000021a109825 */ /* 0x020fc600078e0010 */
[----:B------:R5:W3:Y:S01]  /*07c0*/  @!P1 LDG.E.S16 R6, desc[UR4][R18.64] ;  /* 0x0000000412069981 */ /* 0x000ae2000c1e1700 */
[----:B0-----:R-:W0:Y:S03]  /*07d0*/  @!P3 LDC.64 R14, c[0x0][0x220] ;  /* 0x00008800ff0ebb82 */ /* 0x001e260000000a00 */
[----:B------:R5:W3:Y:S05]  /*07e0*/  @!P1 LDG.E.S16 R23, desc[UR4][R16.64] ;  /* 0x0000000410179981 */ /* 0x000aea000c1e1700 */
[----:B-1----:R-:W1:Y:S08]  /*07f0*/  @!P3 LDC.64 R12, c[0x0][0x228] ;  /* 0x00008a00ff0cbb82 */ /* 0x002e700000000a00 */
[----:B-----5:R-:W5:Y:S08]  /*0800*/  @!P4 LDC.64 R18, c[0x0][0x220] ;  /* 0x00008800ff12cb82 */ /* 0x020f700000000a00 */
[----:B------:R-:W5:Y:S01]  /*0810*/  @!P4 LDC.64 R16, c[0x0][0x228] ;  /* 0x00008a00ff10cb82 */ /* 0x000f620000000a00 */
[----:B------:R-:W-:-:S04]  /*0820*/  @!P3 IMAD.IADD R7, R0, 0x1, R7 ;  /* 0x000000010007b824 */ /* 0x000fc800078e0207 */
[----:B0-----:R-:W-:-:S04]  /*0830*/  @!P3 IMAD.WIDE.U32 R14, R7, 0x2, R14 ;  /* 0x00000002070eb825 */ /* 0x001fc800078e000e */
[----:B-1----:R-:W-:Y:S01]  /*0840*/  @!P3 IMAD.WIDE.U32 R12, R7, 0x2, R12 ;  /* 0x00000002070cb825 */ /* 0x002fe200078e000c */
[----:B------:R-:W-:Y:S01]  /*0850*/  HFMA2.MMA R7, -RZ, RZ, 0, 0 ;  /* 0x00000000ff077435 */ /* 0x000fe200000001ff */
[----:B------:R-:W-:Y:S02]  /*0860*/  CS2R R26, SRZ ;  /* 0x00000000001a7805 */ /* 0x000fe4000001ff00 */
[----:B------:R-:W-:Y:S02]  /*0870*/  IMAD.MOV.U32 R28, RZ, RZ, RZ ;  /* 0x000000ffff1c7224 */ /* 0x000fe400078e00ff */
[C---:B-----5:R-:W-:Y:S02]  /*0880*/  @!P4 IMAD.WIDE.U32 R18, R8.reuse, 0x2, R18 ;  /* 0x000000020812c825 */ /* 0x060fe400078e0012 */
[----:B------:R-:W5:Y:S04]  /*0890*/  @!P3 LDG.E.S16 R27, desc[UR4][R14.64] ;  /* 0x000000040e1bb981 */ /* 0x000f68000c1e1700 */
[----:B------:R-:W5:Y:S01]  /*08a0*/  @!P4 LDG.E.S16 R26, desc[UR4][R18.64] ;  /* 0x00000004121ac981 */ /* 0x000f62000c1e1700 */
[----:B------:R-:W-:-:S03]  /*08b0*/  @!P4 IMAD.WIDE.U32 R16, R8, 0x2, R16 ;  /* 0x000000020810c825 */ /* 0x000fc600078e0010 */
[----:B------:R0:W5:Y:S04]  /*08c0*/  @!P3 LDG.E.S16 R28, desc[UR4][R12.64] ;  /* 0x000000040c1cb981 */ /* 0x000168000c1e1700 */
[----:B------:R-:W5:Y:S01]  /*08d0*/  @!P4 LDG.E.S16 R7, desc[UR4][R16.64] ;  /* 0x000000041007c981 */ /* 0x000f62000c1e1700 */
[----:B0-----:R-:W0:Y:S01]  /*08e0*/  @!P0 LDC.64 R12, c[0x0][0x218] ;  /* 0x00008600ff0c8b82 */ /* 0x001e220000000a00 */
[----:B------:R-:W-:Y:S01]  /*08f0*/  @!P0 IMAD.IADD R19, R0, 0x1, R3 ;  /* 0x0000000100138824 */ /* 0x000fe200078e0203 */
        /* <DEDUP_REMOVED lines=13> */
[----:B-----5:R-:W-:Y:S02]  /*09d0*/  VIMNMX R27, R28, R27, PT ;  /* 0x0000001b1c1b7248 */ /* 0x020fe40003fe0100 */
[----:B------:R-:W-:Y:S01]  /*09e0*/  VIMNMX R7, R7, R26, PT ;  /* 0x0000001a07077248 */ /* 0x000fe20003fe0100 */
        /* <DEDUP_REMOVED lines=13> */
.L_x_19470:
[----:B------:R-:W-:-:S13]  /*0ac0*/  ISETP.GE.AND P0, PT, R3, R2, PT ;  /* 0x000000020300720c */ /* 0x000fda0003f06270 */
[----:B------:R-:W-:Y:S05]  /*0ad0*/  @P0 BRA `(.L_x_19472) ;  /* 0x0000000000300947 */ /* 0x000fea0003800000 */
[----:B0-----:R-:W0:Y:S01]  /*0ae0*/  LDC.64 R8, c[0x0][0x218] ;  /* 0x00008600ff087b82 */ /* 0x001e220000000a00 */
[----:B------:R-:W-:Y:S01]  /*0af0*/  IMAD.IADD R11, R0, 0x1, R3 ;  /* 0x00000001000b7824 */ /* 0x000fe200078e0203 */
[----:B------:R-:W-:-:S03]  /*0b00*/  IADD3 R3, R3, 0x80, RZ ;  /* 0x0000008003037810 */ /* 0x000fc60007ffe0ff */
[----:B0-----:R-:W-:-:S05]  /*0b10*/  IMAD.WIDE.U32 R8, R11, 0x2, R8 ;  /* 0x000000020b087825 */ /* 0x001fca00078e0008 */
[----:B------:R1:W-:Y:S02]  /*0b20*/  STG.E.U16 desc[UR4][R8.64], R5 ;  /* 0x0000000508007986 */ /* 0x0003e4000c101504 */
.L_x_19471:
[----:B------:R-:W-:-:S13]  /*0b30*/  ISETP.GE.AND P0, PT, R3, R2, PT ;  /* 0x000000020300720c */ /* 0x000fda0003f06270 */
[----:B------:R-:W-:Y:S05]  /*0b40*/  @P0 BRA `(.L_x_19473) ;  /* 0x0000000000340947 */ /* 0x000fea0003800000 */
[----:B-1----:R-:W1:Y:S01]  /*0b50*/  LDC.64 R4, c[0x0][0x218] ;  /* 0x00008600ff047b82 */ /* 0x002e620000000a00 */
[----:B0-----:R-:W-:Y:S02]  /*0b60*/  IMAD.IADD R9, R0, 0x1, R3 ;  /* 0x0000000100097824 */ /* 0x001fe400078e0203 */
[----:B------:R-:W-:Y:S02]  /*0b70*/  VIADD R3, R3, 0x80 ;  /* 0x0000008003037836 */ /* 0x000fe40000000000 */
[----:B-1----:R-:W-:-:S05]  /*0b80*/  IMAD.WIDE.U32 R4, R9, 0x2, R4 ;  /* 0x0000000209047825 */ /* 0x002fca00078e0004 */
[----:B------:R1:W-:Y:S02]  /*0b90*/  STG.E.U16 desc[UR4][R4.64], R6 ;  /* 0x0000000604007986 */ /* 0x0003e4000c101504 */
.L_x_19472:
        /* <DEDUP_REMOVED lines=8> */
.L_x_19473:
[----:B------:R-:W-:Y:S05]  /*0c20*/  BSYNC B1 ;  /* 0x0000000000017941 */ /* 0x000fea0003800000 */
.L_x_19469:
[----:B------:R-:W-:-:S13]  /*0c30*/  ISETP.GE.AND P0, PT, R3, R2, PT ;  /* 0x000000020300720c */ /* 0x000fda0003f06270 */
[----:B-12---:R-:W1:Y:S01]  /*0c40*/  @!P0 LDC.64 R4, c[0x0][0x218] ;  /* 0x00008600ff048b82 */ /* 0x006e620000000a00 */
[----:B0-----:R-:W-:Y:S01]  /*0c50*/  @!P0 IMAD.IADD R9, R0, 0x1, R3 ;  /* 0x0000000100098824 */ /* 0x001fe200078e0203 */
[----:B------:R-:W-:-:S03]  /*0c60*/  @!P0 IADD3 R3, R3, 0x80, RZ ;  /* 0x0000008003038810 */ /* 0x000fc60007ffe0ff */
[----:B-1----:R-:W-:-:S05]  /*0c70*/  @!P0 IMAD.WIDE.U32 R4, R9, 0x2, R4 ;  /* 0x0000000209048825 */ /* 0x002fca00078e0004 */
[----:B------:R2:W-:Y:S02]  /*0c80*/  @!P0 STG.E.U16 desc[UR4][R4.64], R7 ;  /* 0x0000000704008986 */ /* 0x0005e4000c101504 */
.L_x_19474:
[----:B------:R-:W-:Y:S05]  /*0c90*/  BSYNC B0 ;  /* 0x0000000000007941 */ /* 0x000fea0003800000 */
.L_x_19468:
        /* <DEDUP_REMOVED lines=8> */
.L_x_19475:
        /* <DEDUP_REMOVED lines=14> */
.L_x_42284:


//--------------------- .text._ZN2at6native18elementwise_kernelILi128ELi4EZNS0_15gpu_kernel_implINS0_13AUnaryFunctorIlllZZZNS0_19minimum_kernel_cudaERNS_18TensorIteratorBaseEENKUlvE_clEvENKUlvE2_clEvEUlllE_EEEEvS5_RKT_EUliE_EEviT1_ --------------------------
	.section	.text._ZN2at6native18elementwise_kernelILi128ELi4EZNS0_15gpu_kernel_implINS0_13AUnaryFunctorIlllZZZNS0_19minimum_kernel_cudaERNS_18TensorIteratorBaseEENKUlvE_clEvENKUlvE2_clEvEUlllE_EEEEvS5_RKT_EUliE_EEviT1_,"ax",@progbits
	.align	128
        .global         _ZN2at6native18elementwise_kernelILi128ELi4EZNS0_15gpu_kernel_implINS0_13AUnaryFunctorIlllZZZNS0_19minimum_kernel_cudaERNS_18TensorIteratorBaseEENKUlvE_clEvENKUlvE2_clEvEUlllE_EEEEvS5_RKT_EUliE_EEviT1_
        .type           _ZN2at6native18elementwise_kernelILi128ELi4EZNS0_15gpu_kernel_implINS0_13AUnaryFunctorIlllZZZNS0_19minimum_kernel_cudaERNS_18TensorIteratorBaseEENKUlvE_clEvENKUlvE2_clEvEUlllE_EEEEvS5_RKT_EUliE_EEviT1_,@function
        .size           _ZN2at6native18elementwise_kernelILi128ELi4EZNS0_15gpu_kernel_implINS0_13AUnaryFunctorIlllZZZNS0_19minimum_kernel_cudaERNS_18TensorIteratorBaseEENKUlvE_clEvENKUlvE2_clEvEUlllE_EEEEvS5_RKT_EUliE_EEviT1_,(.L_x_42285 - _ZN2at6native18elementwise_kernelILi128ELi4EZNS0_15gpu_kernel_implINS0_13AUnaryFunctorIlllZZZNS0_19minimum_kernel_cudaERNS_18TensorIteratorBaseEENKUlvE_clEvENKUlvE2_clEvEUlllE_EEEEvS5_RKT_EUliE_EEviT1_)
        .other          _ZN2at6native18elementwise_kernelILi128ELi4EZNS0_15gpu_kernel_implINS0_13AUnaryFunctorIlllZZZNS0_19minimum_kernel_cudaERNS_18TensorIteratorBaseEENKUlvE_clEvENKUlvE2_clEvEUlllE_EEEEvS5_RKT_EUliE_EEviT1_,@"STO_CUDA_ENTRY STV_DEFAULT"
_ZN2at6native18elementwise_kernelILi128ELi4EZNS0_15gpu_kernel_implINS0_13AUnaryFunctorIlllZZZNS0_19minimum_kernel_cudaERNS_18TensorIteratorBaseEENKUlvE_clEvENKUlvE2_clEvEUlllE_EEEEvS5_RKT_EUliE_EEviT1_:
.text._ZN2at6native18elementwise_kernelILi128ELi4EZNS0_15gpu_kernel_implINS0_13AUnaryFunctorIlllZZZNS0_19minimum_kernel_cudaERNS_18TensorIteratorBaseEENKUlvE_clEvENKUlvE2_clEvEUlllE_EEEEvS5_RKT_EUliE_EEviT1_:
        /* <DEDUP_REMOVED lines=314> */
.L_x_19478:
        /* <DEDUP_REMOVED lines=19> */
[----:B--2---:R-:W-:Y:S01]  /*14d0*/  SHF.R.S32.HI R3, RZ, 0x1f, R2 ;  /* 0x0000001fff037819 */ /* 0x004fe20000011402 */
[----:B------:R-:W-:Y:S06]  /*14e0*/  BRA `(.L_x_19484) ;  /* 0x0000000c00547947 */ /* 0x000fec0003800000 */
.L_x_19482:
[----:B------:R0:W5:Y:S01]  /*14f0*/  LDG.E.U8 R2, desc[UR36][R4.64] ;  /* 0x0000002404027981 */ /* 0x000162000c1e1100 */
[----:B------:R-:W-:Y:S01]  /*1500*/  IMAD.MOV.U32 R3, RZ, RZ, RZ ;  /* 0x000000ffff037224 */ /* 0x000fe200078e00ff */
[----:B------:R-:W-:Y:S06]  /*1510*/  BRA `(.L_x_19484) ;  /* 0x0000000c00487947 */ /* 0x000fec0003800000 */
.L_x_19481:
[----:B------:R-:W-:-:S13]  /*1520*/  ISETP.NE.AND P0, PT, R2, 0x2, PT ;  /* 0x000000020200780c */ /* 0x000fda0003f05270 */
[----:B------:R-:W-:Y:S05]  /*1530*/  @!P0 BRA `(.L_x_19485) ;  /* 0x0000000000248947 */ /* 0x000fea0003800000 */
[----:B------:R-:W-:-:S13]  /*1540*/  ISETP.NE.AND P0, PT, R2, 0x3, PT ;  /* 0x000000030200780c */ /* 0x000fda0003f05270 */
[----:B------:R-:W-:Y:S05]  /*1550*/  @!P0 BRA `(.L_x_19486) ;  /* 0x0000000000108947 */ /* 0x000fea0003800000 */
[----:B------:R-:W-:-:S13]  /*1560*/  ISETP.NE.AND P0, PT, R2, 0x4, PT ;  /* 0x000000040200780c */ /* 0x000fda0003f05270 */
[----:B------:R-:W-:Y:S05]  /*1570*/  @P0 BRA `(.L_x_19483) ;  /* 0x0000000800d80947 */ /* 0x000fea0003800000 */
[----:B------:R0:W5:Y:S01]  /*1580*/  LDG.E.64 R2, desc[UR36][R4.64] ;  /* 0x0000002404027981 */ /* 0x000162000c1e1b00 */
[----:B------:R-:W-:Y:S05]  /*1590*/  BRA `(.L_x_19484) ;  /* 0x0000000c00287947 */ /* 0x000fea0003800000 */
.L_x_19486:
[----:B------:R-:W2:Y:S02]  /*15a0*/  LDG.E R2, desc[UR36][R4.64] ;  /* 0x0000002404027981 */ /* 0x000ea4000c1e1900 */
[----:B--2---:R-:W-:Y:S01]  /*15b0*/  SHF.R.S32.HI R3, RZ, 0x1f, R2 ;  /* 0x0000001fff037819 */ /* 0x004fe20000011402 */
[----:B------:R-:W-:Y:S06]  /*15c0*/  BRA `(.L_x_19484) ;  /* 0x0000000c001c7947 */ /* 0x000fec0003800000 */
.L_x_19485:
[----:B------:R-:W2:Y:S02]  /*15d0*/  LDG.E.S16 R2, desc[UR36][R4.64] ;  /* 0x0000002404027981 */ /* 0x000ea4000c1e1700 */
[----:B--2---:R-:W-:Y:S01]  /*15e0*/  SHF.R.S32.HI R3, RZ, 0x1f, R2 ;  /* 0x0000001fff037819 */ /* 0x004fe20000011402 */
[----:B------:R-:W-:Y:S06]  /*15f0*/  BRA `(.L_x_19484) ;  /* 0x0000000c00107947 */ /* 0x000fec0003800000 */
.L_x_19480:
[----:B------:R-:W-:-:S13]  /*1600*/  ISETP.GT.AND P0, PT, R2, 0x6, PT ;  /* 0x000000060200780c */ /* 0x000fda0003f04270 */
[----:B------:R-:W-:Y:S05]  /*1610*/  @P0 BRA `(.L_x_19487) ;  /* 0x00000000002c0947 */ /* 0x000fea0003800000 */
[----:B------:R-:W-:-:S13]  /*1620*/  ISETP.NE.AND P0, PT, R2, 0x5, PT ;  /* 0x000000050200780c */ /* 0x000fda0003f05270 */
[----:B------:R-:W-:Y:S05]  /*1630*/  @!P0 BRA `(.L_x_19488) ;  /* 0x0000000000148947 */ /* 0x000fea0003800000 */
[----:B------:R-:W-:-:S13]  /*1640*/  ISETP.NE.AND P0, PT, R2, 0x6, PT ;  /* 0x000000060200780c */ /* 0x000fda0003f05270 */
[----:B------:R-:W-:Y:S05]  /*1650*/  @P0 BRA `(.L_x_19483) ;  /* 0x0000000800a00947 */ /* 0x000fea0003800000 */
[----:B------:R-:W2:Y:S02]  /*1660*/  LDG.E R2, desc[UR36][R4.64] ;  /* 0x0000002404027981 */ /* 0x000ea4000c1e1900 */
[----:B--2---:R-:W0:Y:S01]  /*1670*/  F2I.S64.TRUNC R2, R2 ;  /* 0x0000000200027311 */ /* 0x004e22000020d900 */
[----:B------:R-:W-:Y:S05]  /*1680*/  BRA `(.L_x_19484) ;  /* 0x0000000800ec7947 */ /* 0x000fea0003800000 */
.L_x_19488:
[----:B------:R-:W2:Y:S02]  /*1690*/  LDG.E.U16 R4, desc[UR36][R4.64] ;  /* 0x0000002404047981 */ /* 0x000ea4000c1e1500 */
[----:B--2---:R-:W-:-:S06]  /*16a0*/  HADD2.F32 R2, -RZ, R4.H0_H0 ;  /* 0x20000004ff027230 */ /* 0x004fcc0000004100 */
[----:B------:R-:W0:Y:S01]  /*16b0*/  F2I.S64.TRUNC R2, R2 ;  /* 0x0000000200027311 */ /* 0x000e22000020d900 */
[----:B------:R-:W-:Y:S05]  /*16c0*/  BRA `(.L_x_19484) ;  /* 0x0000000800dc7947 */ /* 0x000fea0003800000 */
.L_x_19487:
[----:B------:R-:W-:-:S13]  /*16d0*/  ISETP.NE.AND P0, PT, R2, 0x7, PT ;  /* 0x000000070200780c */ /* 0x000fda0003f05270 */
[----:B------:R-:W-:Y:S05]  /*16e0*/  @!P0 BRA `(.L_x_19489) ;  /* 0x00000000002c8947 */ /* 0x000fea0003800000 */
[----:B------:R-:W-:-:S13]  /*16f0*/  ISETP.NE.AND P0, PT, R2, 0x8, PT ;  /* 0x000000080200780c */ /* 0x000fda0003f05270 */
[----:B------:R-:W-:Y:S05]  /*1700*/  @!P0 BRA `(.L_x_19490) ;  /* 0x0000000000148947 */ /* 0x000fea0003800000 */
[----:B------:R-:W-:-:S13]  /*1710*/  ISETP.NE.AND P0, PT, R2, 0x9, PT ;  /* 0x000000090200780c */ /* 0x000fda0003f05270 */
[----:B------:R-:W-:Y:S05]  /*1720*/  @P0 BRA `(.L_x_19483) ;  /* 0x00000008006c0947 */ /* 0x000fea0003800000 */
[----:B------:R-:W2:Y:S02]  /*1730*/  LDG.E R2, desc[UR36][R4.64] ;  /* 0x0000002404027981 */ /* 0x000ea4000c1e1900 */
[----:B--2---:R-:W0:Y:S01]  /*1740*/  F2I.S64.TRUNC R2, R2 ;  /* 0x0000000200027311 */ /* 0x004e22000020d900 */
[----:B------:R-:W-:Y:S05]  /*1750*/  BRA `(.L_x_19484) ;  /* 0x0000000800b87947 */ /* 0x000fea0003800000 */
.L_x_19490:
[----:B------:R-:W2:Y:S02]  /*1760*/  LDG.E.U16 R4, desc[UR36][R4.64] ;  /* 0x0000002404047981 */ /* 0x000ea4000c1e1500 */
[----:B--2---:R-:W-:-:S06]  /*1770*/  HADD2.F32 R2, -RZ, R4.H0_H0 ;  /* 0x20000004ff027230 */ /* 0x004fcc0000004100 */
[----:B------:R-:W0:Y:S01]  /*1780*/  F2I.S64.TRUNC R2, R2 ;  /* 0x0000000200027311 */ /* 0x000e22000020d900 */
[----:B------:R-:W-:Y:S05]  /*1790*/  BRA `(.L_x_19484) ;  /* 0x0000000800a87947 */ /* 0x000fea0003800000 */
.L_x_19489:
[----:B------:R-:W2:Y:S02]  /*17a0*/  LDG.E.64 R2, desc[UR36][R4.64] ;  /* 0x0000002404027981 */ /* 0x000ea4000c1e1b00 */
[----:B--2---:R-:W0:Y:S01]  /*17b0*/  F2I.S64.F64.TRUNC R2, R2 ;  /* 0x0000000200027311 */ /* 0x004e22000030d900 */
[----:B------:R-:W-:Y:S05]  /*17c0*/  BRA `(.L_x_19484) ;  /* 0x00000008009c7947 */ /* 0x000fea0003800000 */
.L_x_19479:
        /* <DEDUP_REMOVED lines=11> */
[----:B------:R-:W-:Y:S01]  /*1880*/  SEL R2, RZ, 0x1, !P0 ;  /* 0x00000001ff027807 */ /* 0x000fe20004000000 */
[----:B------:R-:W-:Y:S08]  /*1890*/  BRA `(.L_x_19484) ;  /* 0x0000000800687947 */ /* 0x000ff00003800000 */
.L_x_19493:
[----:B------:R-:W2:Y:S02]  /*18a0*/  LDG.E.64 R2, desc[UR36][R4.64] ;  /* 0x0000002404027981 */ /* 0x000ea4000c1e1b00 */
[----:B--2---:R-:W0:Y:S01]  /*18b0*/  F2I.S64.F64.TRUNC R2, R2 ;  /* 0x0000000200027311 */ /* 0x004e22000030d900 */
[----:B------:R-:W-:Y:S05]  /*18c0*/  BRA `(.L_x_19484) ;  /* 0x00000008005c7947 */ /* 0x000fea0003800000 */
.L_x_19492:
        /* <DEDUP_REMOVED lines=25> */
[----:B------:R-:W0:Y:S01]  /*1a60*/  F2I.S64.TRUNC R2, R3 ;  /* 0x0000000300027311 */ /* 0x000e22000020d900 */
[----:B------:R-:W-:Y:S05]  /*1a70*/  BRA `(.L_x_19484) ;  /* 0x0000000400f07947 */ /* 0x000fea0003800000 */
.L_x_19495:
        /* <DEDUP_REMOVED lines=12> */
[----:B------:R-:W0:Y:S01]  /*1b40*/  F2I.S64.TRUNC R2, R2 ;  /* 0x0000000200027311 */ /* 0x000e22000020d900 */
[----:B------:R-:W-:Y:S05]  /*1b50*/  BRA `(.L_x_19484) ;  /* 0x0000000400b87947 */ /* 0x000fea0003800000 */
.L_x_19494:
[----:B------:R-:W2:Y:S02]  /*1b60*/  LDG.E.U16 R2, desc[UR36][R4.64] ;  /* 0x0000002404027981 */ /* 0x000ea4000c1e1500 */
[----:B--2---:R-:W-:-:S06]  /*1b70*/  IMAD.U32 R2, R2, 0x10000, RZ ;  /* 0x0001000002027824 */ /* 0x004fcc00078e00ff */
[----:B------:R-:W0:Y:S01]  /*1b80*/  F2I.S64.TRUNC R2, R2 ;  /* 0x0000000200027311 */ /* 0x000e22000020d900 */
[----:B------:R-:W-:Y:S05]  /*1b90*/  BRA `(.L_x_19484) ;  /* 0x0000000400a87947 */ /* 0x000fea0003800000 */
.L_x_19491:
        /* <DEDUP_REMOVED lines=9> */
[----:B------:R-:W-:Y:S01]  /*1c30*/  IMAD.MOV.U32 R3, RZ, RZ, RZ ;  /* 0x000000ffff037224 */ /* 0x000fe200078e00ff */
[----:B------:R-:W-:Y:S06]  /*1c40*/  BRA `(.L_x_19484) ;  /* 0x00000004007c7947 */ /* 0x000fec0003800000 */
.L_x_19498:
        /* <DEDUP_REMOVED lines=21> */
.L_x_19502:
[----:B------:R-:W-:Y:S05]  /*1da0*/  BSYNC B1 ;  /* 0x0000000000017941 */ /* 0x000fea0003800000 */
.L_x_19501:
[----:B------:R-:W-:Y:S01]  /*1db0*/  IMAD.SHL.U32 R2, R2, 0x100000, RZ ;  /* 0x0010000002027824 */ /* 0x000fe200078e00ff */
[----:B------:R-:W-:-:S04]  /*1dc0*/  LEA R3, R0, 0x3b800000, 0x17 ;  /* 0x3b80000000037811 */ /* 0x000fc800078eb8ff */
[----:B------:R-:W-:-:S07]  /*1dd0*/  LOP3.LUT R2, R3, R2, R4, 0xfe, !PT ;  /* 0x0000000203027212 */ /* 0x000fce00078efe04 */
.L_x_19500:
[----:B------:R-:W-:Y:S05]  /*1de0*/  BSYNC B0 ;  /* 0x0000000000007941 */ /* 0x000fea0003800000 */
.L_x_19499:
[----:B------:R-:W1:Y:S01]  /*1df0*/  F2I.S64.TRUNC R2, R2 ;  /* 0x0000000200027311 */ /* 0x000e62000020d900 */
[----:B------:R-:W-:Y:S05]  /*1e00*/  BRA `(.L_x_19484) ;  /* 0x00000004000c7947 */ /* 0x000fea0003800000 */
.L_x_19497:
        /* <DEDUP_REMOVED lines=21> */
.L_x_19506:
[----:B------:R-:W-:Y:S05]  /*1f60*/  BSYNC B1 ;  /* 0x0000000000017941 */ /* 0x000fea0003800000 */
.L_x_19505:
[----:B------:R-:W-:Y:S01]  /*1f70*/  IMAD.SHL.U32 R2, R2, 0x200000, RZ ;  /* 0x0020000002027824 */ /* 0x000fe200078e00ff */
[----:B------:R-:W-:-:S04]  /*1f80*/  LEA R3, R0, 0x37800000, 0x17 ;  /* 0x3780000000037811 */ /* 0x000fc800078eb8ff */
[----:B------:R-:W-:-:S07]  /*1f90*/  LOP3.LUT R2, R3, R2, R4, 0xfe, !PT ;  /* 0x0000000203027212 */ /* 0x000fce00078efe04 */
.L_x_19504:
[----:B------:R-:W-:Y:S05]  /*1fa0*/  BSYNC B0 ;  /* 0x0000000000007941 */ /* 0x000fea0003800000 */
.L_x_19503:
[----:B------:R-:W2:Y:S01]  /*1fb0*/  F2I.S64.TRUNC R2, R2 ;  /* 0x0000000200027311 */ /* 0x000ea2000020d900 */
[----:B------:R-:W-:Y:S05]  /*1fc0*/  BRA `(.L_x_19484) ;  /* 0x00000000009c7947 */ /* 0x000fea0003800000 */
.L_x_19496:
        /* <DEDUP_REMOVED lines=14> */
.L_x_19510:
[----:B------:R-:W-:Y:S05]  /*20b0*/  BSYNC B0 ;  /* 0x0000000000007941 */ /* 0x000fea0003800000 */
.L_x_19509:
[----:B------:R-:W4:Y:S01]  /*20c0*/  F2I.S64.TRUNC R2, R2 ;  /* 0x0000000200027311 */ /* 0x000f22000020d900 */
[----:B------:R-:W-:Y:S05]  /*20d0*/  BRA `(.L_x_19484) ;  /* 0x0000000000587947 */ /* 0x000fea0003800000 */
.L_x_19483:
        /* <DEDUP_REMOVED lines=16> */
.L_x_19511:
[----:B------:R-:W-:Y:S01]  /*21e0*/  CS2R R2, SRZ ;  /* 0x0000000000027805 */ /* 0x000fe2000001ff00 */
[----:B------:R-:W-:Y:S06]  /*21f0*/  BRA `(.L_x_19484) ;  /* 0x0000000000107947 */ /* 0x000fec0003800000 */
.L_x_19508:
[----:B------:R0:W5:Y:S01]  /*2200*/  LDG.E.64 R2, desc[UR36][R4.64] ;  /* 0x0000002404027981 */ /* 0x000162000c1e1b00 */
[----:B------:R-:W-:Y:S05]  /*2210*/  BRA `(.L_x_19484) ;  /* 0x0000000000087947 */ /* 0x000fea0003800000 */
.L_x_19507:
[----:B------:R3:W5:Y:S01]  /*2220*/  LDG.E R2, desc[UR36][R4.64] ;  /* 0x0000002404027981 */ /* 0x000762000c1e1900 */
[----:B------:R-:W-:-:S07]  /*2230*/  IMAD.MOV.U32 R3, RZ, RZ, RZ ;  /* 0x000000ffff037224 */ /* 0x000fce00078e00ff */
.L_x_19484:
[----:B0--3--:R-:W0:Y:S01]  /*2240*/  LDC.U8 R4, c[0x0][0x430] ;  /* 0x00010c00ff047b82 */ /* 0x009e220000000000 */
[----:B------:R-:W-:Y:S02]  /*2250*/  ULDC.64 UR4, c[0x0][0x428] ;  /* 0x00010a0000047ab9 */ /* 0x000fe40000000a00 */
[----:B-12-45:R-:W-:-:S04]  /*2260*/  ISETP.LT.U32.AND P0, PT, R2, UR4, PT ;  /* 0x0000000402007c0c */ /* 0x036fc8000bf01070 */
[----:B------:R-:W-:-:S04]  /*2270*/  ISETP.LT.AND.EX P0, PT, R3, UR5, PT, P0 ;  /* 0x0000000503007c0c */ /* 0x000fc8000bf01300 */
[----:B------:R-:W-:Y:S02]  /*2280*/  SEL R5, R2, UR4, P0 ;  /* 0x0000000402057c07 */ /* 0x000fe40008000000 */
[----:B------:R-:W-:-:S03]  /*2290*/  SEL R3, R3, UR5, P0 ;  /* 0x0000000503037c07 */ /* 0x000fc60008000000 */
[----:B------:R-:W-:Y:S01]  /*22a0*/  IMAD.MOV.U32 R2, RZ, RZ, R5 ;  /* 0x000000ffff027224 */ /* 0x000fe200078e0005 */
        /* <DEDUP_REMOVED lines=13> */
.L_x_19515:
[----:B------:R3:W-:Y:S01]  /*2380*/  STG.E.U8 desc[UR36][R16.64], R5 ;  /* 0x0000000510007986 */ /* 0x0007e2000c101124 */
[----:B------:R-:W-:Y:S05]  /*2390*/  BRA `(.L_x_19517) ;  /* 0x0000000c00507947 */ /* 0x000fea0003800000 */
.L_x_19514:
[----:B------:R-:W-:-:S13]  /*23a0*/  ISETP.NE.AND P0, PT, R0, 0x2, PT ;  /* 0x000000020000780c */ /* 0x000fda0003f05270 */
[----:B------:R-:W-:Y:S05]  /*23b0*/  @!P0 BRA `(.L_x_19518) ;  /* 0x0000000000208947 */ /* 0x000fea0003800000 */
[----:B------:R-:W-:-:S13]  /*23c0*/  ISETP.NE.AND P0, PT, R0, 0x3, PT ;  /* 0x000000030000780c */ /* 0x000fda0003f05270 */
[----:B------:R-:W-:Y:S05]  /*23d0*/  @!P0 BRA `(.L_x_19519) ;  /* 0x0000000000108947 */ /* 0x000fea0003800000 */
[----:B------:R-:W-:-:S13]  /*23e0*/  ISETP.NE.AND P0, PT, R0, 0x4, PT ;  /* 0x000000040000780c */ /* 0x000fda0003f05270 */
[----:B------:R-:W-:Y:S05]  /*23f0*/  @P0 BRA `(.L_x_19516) ;  /* 0x0000000800e80947 */ /* 0x000fea0003800000 */
[----:B------:R0:W-:Y:S01]  /*2400*/  STG.E.64 desc[UR36][R16.64], R2 ;  /* 0x0000000210007986 */ /* 0x0001e2000c101b24 */
[----:B------:R-:W-:Y:S05]  /*2410*/  BRA `(.L_x_19517) ;  /* 0x0000000c00307947 */ /* 0x000fea0003800000 */
.L_x_19519:
[----:B------:R1:W-:Y:S01]  /*2420*/  STG.E desc[UR36][R16.64], R5 ;  /* 0x0000000510007986 */ /* 0x0003e2000c101924 */
[----:B------:R-:W-:Y:S05]  /*2430*/  BRA `(.L_x_19517) ;  /* 0x0000000c00287947 */ /* 0x000fea0003800000 */
.L_x_19518:
[----:B------:R2:W-:Y:S01]  /*2440*/  STG.E.U16 desc[UR36][R16.64], R5 ;  /* 0x0000000510007986 */ /* 0x0005e2000c101524 */
[----:B------:R-:W-:Y:S05]  /*2450*/  BRA `(.L_x_19517) ;  /* 0x0000000c00207947 */ /* 0x000fea0003800000 */
.L_x_19513:
[----:B------:R-:W-:-:S13]  /*2460*/  ISETP.GT.AND P0, PT, R0, 0x6, PT ;  /* 0x000000060000780c */ /* 0x000fda0003f04270 */
[----:B------:R-:W-:Y:S05]  /*2470*/  @P0 BRA `(.L_x_19520) ;  /* 0x00000000002c0947 */ /* 0x000fea0003800000 */
[----:B------:R-:W-:-:S13]  /*2480*/  ISETP.NE.AND P0, PT, R0, 0x5, PT ;  /* 0x000000050000780c */ /* 0x000fda0003f05270 */
[----:B------:R-:W-:Y:S05]  /*2490*/  @!P0 BRA `(.L_x_19521) ;  /* 0x0000000000148947 */ /* 0x000fea0003800000 */
[----:B------:R-:W-:-:S13]  /*24a0*/  ISETP.NE.AND P0, PT, R0, 0x6, PT ;  /* 0x000000060000780c */ /* 0x000fda0003f05270 */
[----:B------:R-:W-:Y:S05]  /*24b0*/  @P0 BRA `(.L_x_19516) ;  /* 0x0000000800b80947 */ /* 0x000fea0003800000 */
[----:B------:R-:W0:Y:S02]  /*24c0*/  I2F.S64 R3, R2 ;  /* 0x0000000200037312 */ /* 0x000e240000301400 */
[----:B0-----:R0:W-:Y:S01]  /*24d0*/  STG.E desc[UR36][R16.64], R3 ;  /* 0x0000000310007986 */ /* 0x0011e2000c101924 */
[----:B------:R-:W-:Y:S05]  /*24e0*/  BRA `(.L_x_19517) ;  /* 0x0000000800fc7947 */ /* 0x000fea0003800000 */
.L_x_19521:
[----:B------:R-:W0:Y:S02]  /*24f0*/  I2F.S64 R0, R2 ;  /* 0x0000000200007312 */ /* 0x000e240000301400 */
[----:B0-----:R-:W-:-:S05]  /*2500*/  F2FP.F16.F32.PACK_AB R0, RZ, R0 ;  /* 0x00000000ff00723e */ /* 0x001fca00000000ff */
[----:B------:R0:W-:Y:S01]  /*2510*/  STG.E.U16 desc[UR36][R16.64], R0 ;  /* 0x0000000010007986 */ /* 0x0001e2000c101524 */
[----:B------:R-:W-:Y:S05]  /*2520*/  BRA `(.L_x_19517) ;  /* 0x0000000800ec7947 */ /* 0x000fea0003800000 */
.L_x_19520:
[----:B------:R-:W-:-:S13]  /*2530*/  ISETP.NE.AND P0, PT, R0, 0x7, PT ;  /* 0x000000070000780c */ /* 0x000fda0003f05270 */
[----:B------:R-:W-:Y:S05]  /*2540*/  @!P0 BRA `(.L_x_19522) ;  /* 0x0000000000348947 */ /* 0x000fea0003800000 */
[----:B------:R-:W-:-:S13]  /*2550*/  ISETP.NE.AND P0, PT, R0, 0x8, PT ;  /* 0x000000080000780c */ /* 0x000fda0003f05270 */
[----:B------:R-:W-:Y:S05]  /*2560*/  @!P0 BRA `(.L_x_19523) ;  /* 0x0000000000188947 */ /* 0x000fea0003800000 */
[----:B------:R-:W-:-:S13]  /*2570*/  ISETP.NE.AND P0, PT, R0, 0x9, PT ;  /* 0x000000090000780c */ /* 0x000fda0003f05270 */
[----:B------:R-:W-:Y:S05]  /*2580*/  @P0 BRA `(.L_x_19516) ;  /* 0x0000000800840947 */ /* 0x000fea0003800000 */
[----:B------:R-:W0:Y:S01]  /*2590*/  I2F.S64 R4, R2 ;  /* 0x0000000200047312 */ /* 0x000e220000301400 */
[----:B------:R-:W-:-:S05]  /*25a0*/  IMAD.MOV.U32 R5, RZ, RZ, RZ ;  /* 0x000000ffff057224 */ /* 0x000fca00078e00ff */
[----:B0-----:R0:W-:Y:S01]  /*25b0*/  STG.E.64 desc[UR36][R16.64], R4 ;  /* 0x0000000410007986 */ /* 0x0011e2000c101b24 */
[----:B------:R-:W-:Y:S05]  /*25c0*/  BRA `(.L_x_19517) ;  /* 0x0000000800c47947 */ /* 0x000fea0003800000 */
.L_x_19523:
[----:B------:R-:W0:Y:S02]  /*25d0*/  I2F.S64 R2, R2 ;  /* 0x0000000200027312 */ /* 0x000e240000301400 */
[----:B0-----:R-:W-:-:S04]  /*25e0*/  F2FP.F16.F32.PACK_AB R3, RZ, R2 ;  /* 0x00000002ff03723e */ /* 0x001fc800000000ff */
[----:B------:R-:W-:-:S05]  /*25f0*/  PRMT R3, R3, 0x5410, RZ ;  /* 0x0000541003037816 */ /* 0x000fca00000000ff */
[----:B------:R0:W-:Y:S01]  /*2600*/  STG.E desc[UR36][R16.64], R3 ;  /* 0x0000000310007986 */ /* 0x0001e2000c101924 */
[----:B------:R-:W-:Y:S05]  /*2610*/  BRA `(.L_x_19517) ;  /* 0x0000000800b07947 */ /* 0x000fea0003800000 */
.L_x_19522:
[----:B------:R-:W0:Y:S02]  /*2620*/  I2F.F64.S64 R2, R2 ;  /* 0x0000000200027312 */ /* 0x000e240000301c00 */
[----:B0-----:R0:W-:Y:S01]  /*2630*/  STG.E.64 desc[UR36][R16.64], R2 ;  /* 0x0000000210007986 */ /* 0x0011e2000c101b24 */
[----:B------:R-:W-:Y:S05]  /*2640*/  BRA `(.L_x_19517) ;  /* 0x0000000800a47947 */ /* 0x000fea0003800000 */
.L_x_19512:
        /* <DEDUP_REMOVED lines=8> */
[----:B------:R-:W-:-:S04]  /*26d0*/  ISETP.NE.U32.AND P0, PT, R5, RZ, PT ;  /* 0x000000ff0500720c */ /* 0x000fc80003f05070 */
[----:B------:R-:W-:-:S04]  /*26e0*/  ISETP.NE.AND.EX P0, PT, R3, RZ, PT, P0 ;  /* 0x000000ff0300720c */ /* 0x000fc80003f05300 */
[----:B------:R-:W-:-:S05]  /*26f0*/  SEL R3, RZ, 0x1, !P0 ;  /* 0x00000001ff037807 */ /* 0x000fca0004000000 */
[----:B------:R0:W-:Y:S01]  /*2700*/  STG.E.U8 desc[UR36][R16.64], R3 ;  /* 0x0000000310007986 */ /* 0x0001e2000c101124 */
[----:B------:R-:W-:Y:S05]  /*2710*/  BRA `(.L_x_19517) ;  /* 0x0000000800707947 */ /* 0x000fea0003800000 */
.L_x_19526:
[----:B------:R-:W0:Y:S01]  /*2720*/  I2F.F64.S64 R4, R2 ;  /* 0x0000000200047312 */ /* 0x000e220000301c00 */
[----:B------:R-:W-:-:S05]  /*2730*/  CS2R R6, SRZ ;  /* 0x0000000000067805 */ /* 0x000fca000001ff00 */
[----:B0-----:R0:W-:Y:S01]  /*2740*/  STG.E.128 desc[UR36][R16.64], R4 ;  /* 0x0000000410007986 */ /* 0x0011e2000c101d24 */
[----:B------:R-:W-:Y:S05]  /*2750*/  BRA `(.L_x_19517) ;  /* 0x0000000800607947 */ /* 0x000fea0003800000 */
.L_x_19525:
[----:B------:R-:W-:-:S13]  /*2760*/  ISETP.NE.AND P0, PT, R0, 0xf, PT ;  /* 0x0000000f0000780c */ /* 0x000fda0003f05270 */
[----:B------:R-:W-:Y:S05]  /*2770*/  @!P0 BRA `(.L_x_19527) ;  /* 0x0000000000b48947 */ /* 0x000fea0003800000 */
[----:B------:R-:W-:-:S13]  /*2780*/  ISETP.NE.AND P0, PT, R0, 0x17, PT ;  /* 0x000000170000780c */ /* 0x000fda0003f05270 */
[----:B------:R-:W-:Y:S05]  /*2790*/  @!P0 BRA `(.L_x_19528) ;  /* 0x0000000000548947 */ /* 0x000fea0003800000 */
[----:B------:R-:W-:-:S13]  /*27a0*/  ISETP.NE.AND P0, PT, R0, 0x18, PT ;  /* 0x000000180000780c */ /* 0x000fda0003f05270 */
[----:B------:R-:W-:Y:S05]  /*27b0*/  @P0 BRA `(.L_x_19516) ;  /* 0x0000000400f80947 */ /* 0x000fea0003800000 */
[----:B------:R-:W0:Y:S01]  /*27c0*/  I2F.S64 R3, R2 ;  /* 0x0000000200037312 */ /* 0x000e220000301400 */
        /* <DEDUP_REMOVED lines=14> */
.L_x_19530:
[----:B------:R-:W-:Y:S05]  /*28b0*/  BSYNC B0 ;  /* 0x0000000000007941 */ /* 0x000fea0003800000 */
.L_x_19529:
[----:B------:R-:W-:-:S05]  /*28c0*/  LOP3.LUT R5, R0, R5, RZ, 0xfc, !PT ;  /* 0x0000000500057212 */ /* 0x000fca00078efcff */
[----:B------:R0:W-:Y:S01]  /*28d0*/  STG.E.U8 desc[UR36][R16.64], R5 ;  /* 0x0000000510007986 */ /* 0x0001e2000c101124 */
[----:B------:R-:W-:Y:S05]  /*28e0*/  BRA `(.L_x_19517) ;  /* 0x0000000400fc7947 */ /* 0x000fea0003800000 */
.L_x_19528:
[----:B------:R-:W0:Y:S01]  /*28f0*/  I2F.S64 R3, R2 ;  /* 0x0000000200037312 */ /* 0x000e220000301400 */
        /* <DEDUP_REMOVED lines=12> */
.L_x_19532:
[----:B------:R-:W-:Y:S01]  /*29c0*/  IMAD.MOV.U32 R0, RZ, RZ, 0x7f ;  /* 0x0000007fff007424 */ /* 0x000fe200078e00ff */
[----:B------:R-:W-:-:S04]  /*29d0*/  ISETP.GT.U32.AND P0, PT, R4, 0x7f800000, PT ;  /* 0x7f8000000400780c */ /* 0x000fc80003f04070 */
[----:B------:R-:W-:-:S09]  /*29e0*/  SEL R0, R0, 0x7c, P0 ;  /* 0x0000007c00007807 */ /* 0x000fd20000000000 */
.L_x_19533:
[----:B------:R-:W-:Y:S05]  /*29f0*/  BSYNC B0 ;  /* 0x0000000000007941 */ /* 0x000fea0003800000 */
.L_x_19531:
[----:B------:R-:W-:-:S04]  /*2a00*/  LOP3.LUT R2, R3, 0x80000000, RZ, 0xc0, !PT ;  /* 0x8000000003027812 */ /* 0x000fc800078ec0ff */
[----:B------:R-:W-:-:S04]  /*2a10*/  SHF.R.U32.HI R3, RZ, 0x18, R2 ;  /* 0x00000018ff037819 */ /* 0x000fc80000011602 */
[----:B------:R-:W-:-:S05]  /*2a20*/  LOP3.LUT R3, R0, R3, RZ, 0xfc, !PT ;  /* 0x0000000300037212 */ /* 0x000fca00078efcff */
[----:B------:R0:W-:Y:S01]  /*2a30*/  STG.E.U8 desc[UR36][R16.64], R3 ;  /* 0x0000000310007986 */ /* 0x0001e2000c101124 */
[----:B------:R-:W-:Y:S05]  /*2a40*/  BRA `(.L_x_19517) ;  /* 0x0000000400a47947 */ /* 0x000fea0003800000 */
.L_x_19527:
[----:B------:R-:W0:Y:S02]  /*2a50*/  I2F.S64 R0, R2 ;  /* 0x0000000200007312 */ /* 0x000e240000301400 */
[----:B0-----:R-:W-:-:S05]  /*2a60*/  F2FP.BF16.F32.PACK_AB R0, RZ, R0 ;  /* 0x00000000ff00723e */ /* 0x001fca00000010ff */
[----:B------:R0:W-:Y:S01]  /*2a70*/  STG.E.U16 desc[UR36][R16.64], R0 ;  /* 0x0000000010007986 */ /* 0x0001e2000c101524 */
[----:B------:R-:W-:Y:S05]  /*2a80*/  BRA `(.L_x_19517) ;  /* 0x0000000400947947 */ /* 0x000fea0003800000 */
.L_x_19524:
        /* <DEDUP_REMOVED lines=10> */
.L_x_19536:
[----:B------:R-:W0:Y:S01]  /*2b30*/  I2F.S64 R3, R2 ;  /* 0x0000000200037312 */ /* 0x000e220000301400 */
        /* <DEDUP_REMOVED lines=16> */
.L_x_19539:
[----:B------:R-:W-:-:S04]  /*2c40*/  LOP3.LUT R2, R3, 0x80000000, RZ, 0xc0, !PT ;  /* 0x8000000003027812 */ /* 0x000fc800078ec0ff */
[----:B------:R-:W-:-:S04]  /*2c50*/  SHF.R.U32.HI R3, RZ, 0x18, R2 ;  /* 0x00000018ff037819 */ /* 0x000fc80000011602 */
[----:B------:R-:W-:-:S04]  /*2c60*/  LOP3.LUT R0, R0, R3, RZ, 0xfc, !PT ;  /* 0x0000000300007212 */ /* 0x000fc800078efcff */
[----:B------:R-:W-:-:S07]  /*2c70*/  PRMT R8, R0, 0x7610, R8 ;  /* 0x0000761000087816 */ /* 0x000fce0000000008 */
.L_x_19538:
[----:B------:R-:W-:Y:S05]  /*2c80*/  BSYNC B0 ;  /* 0x0000000000007941 */ /* 0x000fea0003800000 */
.L_x_19537:
[----:B------:R0:W-:Y:S01]  /*2c90*/  STG.E.U8 desc[UR36][R16.64], R8 ;  /* 0x0000000810007986 */ /* 0x0001e2000c101124 */
[----:B------:R-:W-:Y:S05]  /*2ca0*/  BRA `(.L_x_19517) ;  /* 0x00000004000c7947 */ /* 0x000fea0003800000 */
.L_x_19535:
        /* <DEDUP_REMOVED lines=17> */
.L_x_19542:
[----:B------:R-:W-:-:S04]  /*2dc0*/  LOP3.LUT R2, R3, 0x80000000, RZ, 0xc0, !PT ;  /* 0x8000000003027812 */ /* 0x000fc800078ec0ff */
[----:B------:R-:W-:-:S04]  /*2dd0*/  SHF.R.U32.HI R3, RZ, 0x18, R2 ;  /* 0x00000018ff037819 */ /* 0x000fc80000011602 */
[----:B------:R-:W-:-:S04]  /*2de0*/  LOP3.LUT R0, R0, R3, RZ, 0xfc, !PT ;  /* 0x0000000300007212 */ /* 0x000fc800078efcff */
[----:B------:R-:W-:-:S07]  /*2df0*/  PRMT R8, R0, 0x7610, R8 ;  /* 0x0000761000087816 */ /* 0x000fce0000000008 */
.L_x_19541:
[----:B------:R-:W-:Y:S05]  /*2e00*/  BSYNC B0 ;  /* 0x0000000000007941 */ /* 0x000fea0003800000 */
.L_x_19540:
[----:B------:R0:W-:Y:S01]  /*2e10*/  STG.E.U8 desc[UR36][R16.64], R8 ;  /* 0x0000000810007986 */ /* 0x0001e2000c101124 */
[----:B------:R-:W-:Y:S05]  /*2e20*/  BRA `(.L_x_19517) ;  /* 0x0000000000ac7947 */ /* 0x000fea0003800000 */
.L_x_19534:
[----:B------:R-:W-:-:S13]  /*2e30*/  ISETP.NE.AND P0, PT, R0, 0x1c, PT ;  /* 0x0000001c0000780c */ /* 0x000fda0003f05270 */
[----:B------:R-:W-:Y:S05]  /*2e40*/  @!P0 BRA `(.L_x_19543) ;  /* 0x0000000000a08947 */ /* 0x000fea0003800000 */
[----:B------:R-:W-:-:S13]  /*2e50*/  ISETP.NE.AND P0, PT, R0, 0x1d, PT ;  /* 0x0000001d0000780c */ /* 0x000fda0003f05270 */
[----:B------:R-:W-:Y:S05]  /*2e60*/  @!P0 BRA `(.L_x_19544) ;  /* 0x0000000000908947 */ /* 0x000fea0003800000 */
[----:B------:R-:W-:-:S13]  /*2e70*/  ISETP.NE.AND P0, PT, R0, 0x2c, PT ;  /* 0x0000002c0000780c */ /* 0x000fda0003f05270 */
[----:B------:R-:W-:Y:S05]  /*2e80*/  @P0 BRA `(.L_x_19516) ;  /* 0x0000000000440947 */ /* 0x000fea0003800000 */
[----:B------:R-:W0:Y:S02]  /*2e90*/  I2F.S64 R2, R2 ;  /* 0x0000000200027312 */ /* 0x000e240000301400 */
        /* <DEDUP_REMOVED lines=16> */
.L_x_19516:
        /* <DEDUP_REMOVED lines=16> */
.L_x_19545:
[----:B------:R-:W-:Y:S05]  /*30a0*/  BRA `(.L_x_19517) ;  /* 0x00000000000c7947 */ /* 0x000fea0003800000 */
.L_x_19544:
[----:B------:R0:W-:Y:S01]  /*30b0*/  STG.E.64 desc[UR36][R16.64], R2 ;  /* 0x0000000210007986 */ /* 0x0001e2000c101b24 */
[----:B------:R-:W-:Y:S05]  /*30c0*/  BRA `(.L_x_19517) ;  /* 0x0000000000047947 */ /* 0x000fea0003800000 */
.L_x_19543:
[----:B------:R0:W-:Y:S02]  /*30d0*/  STG.E desc[UR36][R16.64], R5 ;  /* 0x0000000510007986 */ /* 0x0001e4000c101924 */
.L_x_19517:
[----:B------:R-:W-:-:S04]  /*30e0*/  IMAD R18, R23, 0x200, R18 ;  /* 0x0000020017127824 */ /* 0x000fc800078e0212 */
[----:B------:R-:W-:-:S07]  /*30f0*/  VIADD R19, R18, 0x80 ;  /* 0x0000008012137836 */ /* 0x000fce0000000000 */
.L_x_19477:
[----:B------:R-:W-:Y:S05]  /*3100*/  BSYNC B6 ;  /* 0x0000000000067941 */ /* 0x000fea0003800000 */
.L_x_19476:
        /* <DEDUP_REMOVED lines=307> */
.L_x_19548:
        /* <DEDUP_REMOVED lines=21> */
.L_x_19552:
[----:B------:R0:W5:Y:S01]  /*4590*/  LDG.E.U8 R2, desc[UR36][R4.64] ;  /* 0x0000002404027981 */ /* 0x000162000c1e1100 */
[----:B------:R-:W-:Y:S01]  /*45a0*/  IMAD.MOV.U32 R3, RZ, RZ, RZ ;  /* 0x000000ffff037224 */ /* 0x000fe200078e00ff */
[----:B------:R-:W-:Y:S06]  /*45b0*/  BRA `(.L_x_19554) ;  /* 0x0000000c00487947 */ /* 0x000fec0003800000 */
.L_x_19551:
        /* <DEDUP_REMOVED lines=8> */
.L_x_19556:
[----:B------:R-:W2:Y:S02]  /*4640*/  LDG.E R2, desc[UR36][R4.64] ;  /* 0x0000002404027981 */ /* 0x000ea4000c1e1900 */
[----:B--2---:R-:W-:Y:S01]  /*4650*/  SHF.R.S32.HI R3, RZ, 0x1f, R2 ;  /* 0x0000001fff037819 */ /* 0x004fe20000011402 */
[----:B------:R-:W-:Y:S06]  /*4660*/  BRA `(.L_x_19554) ;  /* 0x0000000c001c7947 */ /* 0x000fec0003800000 */
.L_x_19555:
[----:B------:R-:W2:Y:S02]  /*4670*/  LDG.E.S16 R2, desc[UR36][R4.64] ;  /* 0x0000002404027981 */ /* 0x000ea4000c1e1700 */
[----:B--2---:R-:W-:Y:S01]  /*4680*/  SHF.R.S32.HI R3, RZ, 0x1f, R2 ;  /* 0x0000001fff037819 */ /* 0x004fe20000011402 */
[----:B------:R-:W-:Y:S06]  /*4690*/  BRA `(.L_x_19554) ;  /* 0x0000000c00107947 */ /* 0x000fec0003800000 */
.L_x_19550:
        /* <DEDUP_REMOVED lines=9> */
.L_x_19558:
[----:B------:R-:W2:Y:S02]  /*4730*/  LDG.E.U16 R4, desc[UR36][R4.64] ;  /* 0x0000002404047981 */ /* 0x000ea4000c1e1500 */
[----:B--2---:R-:W-:-:S06]  /*4740*/  HADD2.F32 R2, -RZ, R4.H0_H0 ;  /* 0x20000004ff027230 */ /* 0x004fcc0000004100 */
[----:B------:R-:W0:Y:S01]  /*4750*/  F2I.S64.TRUNC R2, R2 ;  /* 0x0000000200027311 */ /* 0x000e22000020d900 */
[----:B------:R-:W-:Y:S05]  /*4760*/  BRA `(.L_x_19554) ;  /* 0x0000000800dc7947 */ /* 0x000fea0003800000 */
.L_x_19557:
        /* <DEDUP_REMOVED lines=9> */
.L_x_19560:
[----:B------:R-:W2:Y:S02]  /*4800*/  LDG.E.U16 R4, desc[UR36][R4.64] ;  /* 0x0000002404047981 */ /* 0x000ea4000c1e1500 */
[----:B--2---:R-:W-:-:S06]  /*4810*/  HADD2.F32 R2, -RZ, R4.H0_H0 ;  /* 0x20000004ff027230 */ /* 0x004fcc0000004100 */
[----:B------:R-:W0:Y:S01]  /*4820*/  F2I.S64.TRUNC R2, R2 ;  /* 0x0000000200027311 */ /* 0x000e22000020d900 */
[----:B------:R-:W-:Y:S05]  /*4830*/  BRA `(.L_x_19554) ;  /* 0x0000000800a87947 */ /* 0x000fea0003800000 */
.L_x_19559:
[----:B------:R-:W2:Y:S02]  /*4840*/  LDG.E.64 R2, desc[UR36][R4.64] ;  /* 0x0000002404027981 */ /* 0x000ea4000c1e1b00 */
[----:B--2---:R-:W0:Y:S01]  /*4850*/  F2I.S64.F64.TRUNC R2, R2 ;  /* 0x0000000200027311 */ /* 0x004e22000030d900 */
[----:B------:R-:W-:Y:S05]  /*4860*/  BRA `(.L_x_19554) ;  /* 0x00000008009c7947 */ /* 0x000fea0003800000 */
.L_x_19549:
        /* <DEDUP_REMOVED lines=13> */
.L_x_19563:
[----:B------:R-:W2:Y:S02]  /*4940*/  LDG.E.64 R2, desc[UR36][R4.64] ;  /* 0x0000002404027981 */ /* 0x000ea4000c1e1b00 */
[----:B--2---:R-:W0:Y:S01]  /*4950*/  F2I.S64.F64.TRUNC R2, R2 ;  /* 0x0000000200027311 */ /* 0x004e22000030d900 */
[----:B------:R-:W-:Y:S05]  /*4960*/  BRA `(.L_x_19554) ;  /* 0x00000008005c7947 */ /* 0x000fea0003800000 */
.L_x_19562:
        /* <DEDUP_REMOVED lines=27> */
.L_x_19565:
        /* <DEDUP_REMOVED lines=14> */
.L_x_19564:
[----:B------:R-:W2:Y:S02]  /*4c00*/  LDG.E.U16 R2, desc[UR36][R4.64] ;  /* 0x0000002404027981 */ /* 0x000ea4000c1e1500 */
[----:B--2---:R-:W-:-:S06]  /*4c10*/  IMAD.U32 R2, R2, 0x10000, RZ ;  /* 0x0001000002027824 */ /* 0x004fcc00078e00ff */
[----:B------:R-:W0:Y:S01]  /*4c20*/  F2I.S64.TRUNC R2, R2 ;  /* 0x0000000200027311 */ /* 0x000e22000020d900 */
[----:B------:R-:W-:Y:S05]  /*4c30*/  BRA `(.L_x_19554) ;  /* 0x0000000400a87947 */ /* 0x000fea0003800000 */
.L_x_19561:
        /* <DEDUP_REMOVED lines=11> */
.L_x_19568:
        /* <DEDUP_REMOVED lines=21> */
.L_x_19572:
[----:B------:R-:W-:Y:S05]  /*4e40*/  BSYNC B1 ;  /* 0x0000000000017941 */ /* 0x000fea0003800000 */
.L_x_19571:
[----:B------:R-:W-:Y:S01]  /*4e50*/  IMAD.SHL.U32 R2, R2, 0x100000, RZ ;  /* 0x0010000002027824 */ /* 0x000fe200078e00ff */
[----:B------:R-:W-:-:S04]  /*4e60*/  LEA R3, R0, 0x3b800000, 0x17 ;  /* 0x3b80000000037811 */ /* 0x000fc800078eb8ff */
[----:B------:R-:W-:-:S07]  /*4e70*/  LOP3.LUT R2, R3, R2, R4, 0xfe, !PT ;  /* 0x0000000203027212 */ /* 0x000fce00078efe04 */
.L_x_19570:
[----:B------:R-:W-:Y:S05]  /*4e80*/  BSYNC B0 ;  /* 0x0000000000007941 */ /* 0x000fea0003800000 */
.L_x_19569:
[----:B------:R-:W1:Y:S01]  /*4e90*/  F2I.S64.TRUNC R2, R2 ;  /* 0x0000000200027311 */ /* 0x000e62000020d900 */
[----:B------:R-:W-:Y:S05]  /*4ea0*/  BRA `(.L_x_19554) ;  /* 0x00000004000c7947 */ /* 0x000fea0003800000 */
.L_x_19567:
        /* <DEDUP_REMOVED lines=21> */
.L_x_19576:
[----:B------:R-:W-:Y:S05]  /*5000*/  BSYNC B1 ;  /* 0x0000000000017941 */ /* 0x000fea0003800000 */
.L_x_19575:
[----:B------:R-:W-:Y:S01]  /*5010*/  IMAD.SHL.U32 R2, R2, 0x200000, RZ ;  /* 0x0020000002027824 */ /* 0x000fe200078e00ff */
[----:B------:R-:W-:-:S04]  /*5020*/  LEA R3, R0, 0x37800000, 0x17 ;  /* 0x3780000000037811 */ /* 0x000fc800078eb8ff */
[----:B------:R-:W-:-:S07]  /*5030*/  LOP3.LUT R2, R3, R2, R4, 0xfe, !PT ;  /* 0x0000000203027212 */ /* 0x000fce00078efe04 */
.L_x_19574:
[----:B------:R-:W-:Y:S05]  /*5040*/  BSYNC B0 ;  /* 0x0000000000007941 */ /* 0x000fea0003800000 */
.L_x_19573:
[----:B------:R-:W2:Y:S01]  /*5050*/  F2I.S64.TRUNC R2, R2 ;  /* 0x0000000200027311 */ /* 0x000ea2000020d900 */
[----:B------:R-:W-:Y:S05]  /*5060*/  BRA `(.L_x_19554) ;  /* 0x00000000009c7947 */ /* 0x000fea0003800000 */
.L_x_19566:
        /* <DEDUP_REMOVED lines=14> */
.L_x_19580:
[----:B------:R-:W-:Y:S05]  /*5150*/  BSYNC B0 ;  /* 0x0000000000007941 */ /* 0x000fea0003800000 */
.L_x_19579:
[----:B------:R-:W0:Y:S01]  /*5160*/  F2I.S64.TRUNC R2, R2 ;  /* 0x0000000200027311 */ /* 0x000e22000020d900 */
[----:B------:R-:W-:Y:S05]  /*5170*/  BRA `(.L_x_19554) ;  /* 0x0000000000587947 */ /* 0x000fea0003800000 */
.L_x_19553:
        /* <DEDUP_REMOVED lines=16> */
.L_x_19581:
[----:B------:R-:W-:Y:S01]  /*5280*/  CS2R R2, SRZ ;  /* 0x0000000000027805 */ /* 0x000fe2000001ff00 */
[----:B------:R-:W-:Y:S06]  /*5290*/  BRA `(.L_x_19554) ;  /* 0x0000000000107947 */ /* 0x000fec0003800000 */
.L_x_19578:
[----:B------:R4:W5:Y:S01]  /*52a0*/  LDG.E.64 R2, desc[UR36][R4.64] ;  /* 0x0000002404027981 */ /* 0x000962000c1e1b00 */
[----:B------:R-:W-:Y:S05]  /*52b0*/  BRA `(.L_x_19554) ;  /* 0x0000000000087947 */ /* 0x000fea0003800000 */
.L_x_19577:
[----:B------:R3:W5:Y:S01]  /*52c0*/  LDG.E R2, desc[UR36][R4.64] ;  /* 0x0000002404027981 */ /* 0x000762000c1e1900 */
[----:B------:R-:W-:-:S07]  /*52d0*/  IMAD.MOV.U32 R3, RZ, RZ, RZ ;  /* 0x000000ffff037224 */ /* 0x000fce00078e00ff */
.L_x_19554:
[----:B0--34-:R-:W0:Y:S01]  /*52e0*/  LDC.U8 R4, c[0x0][0x430] ;  /* 0x00010c00ff047b82 */ /* 0x019e220000000000 */
[----:B------:R-:W-:Y:S02]  /*52f0*/  ULDC.64 UR4, c[0x0][0x428] ;  /* 0x00010a0000047ab9 */ /* 0x000fe40000000a00 */
[----:B-12--5:R-:W-:-:S04]  /*5300*/  ISETP.LT.U32.AND P0, PT, R2, UR4, PT ;  /* 0x0000000402007c0c */ /* 0x026fc8000bf01070 */
        /* <DEDUP_REMOVED lines=17> */
.L_x_19585:
[----:B------:R0:W-:Y:S01]  /*5420*/  STG.E.U8 desc[UR36][R16.64], R5 ;  /* 0x0000000510007986 */ /* 0x0001e2000c101124 */
[----:B------:R-:W-:Y:S05]  /*5430*/  BRA `(.L_x_19587) ;  /* 0x0000000c00507947 */ /* 0x000fea0003800000 */
.L_x_19584:
        /* <DEDUP_REMOVED lines=8> */
.L_x_19589:
[----:B------:R0:W-:Y:S01]  /*54c0*/  STG.E desc[UR36][R16.64], R5 ;  /* 0x0000000510007986 */ /* 0x0001e2000c101924 */
[----:B------:R-:W-:Y:S05]  /*54d0*/  BRA `(.L_x_19587) ;  /* 0x0000000c00287947 */ /* 0x000fea0003800000 */
.L_x_19588:
[----:B------:R0:W-:Y:S01]  /*54e0*/  STG.E.U16 desc[UR36][R16.64], R5 ;  /* 0x0000000510007986 */ /* 0x0001e2000c101524 */
[----:B------:R-:W-:Y:S05]  /*54f0*/  BRA `(.L_x_19587) ;  /* 0x0000000c00207947 */ /* 0x000fea0003800000 */
.L_x_19583:
        /* <DEDUP_REMOVED lines=9> */
.L_x_19591:
[----:B------:R-:W0:Y:S02]  /*5590*/  I2F.S64 R0, R2 ;  /* 0x0000000200007312 */ /* 0x000e240000301400 */
[----:B0-----:R-:W-:-:S05]  /*55a0*/  F2FP.F16.F32.PACK_AB R0, RZ, R0 ;  /* 0x00000000ff00723e */ /* 0x001fca00000000ff */
[----:B------:R0:W-:Y:S01]  /*55b0*/  STG.E.U16 desc[UR36][R16.64], R0 ;  /* 0x0000000010007986 */ /* 0x0001e2000c101524 */
[----:B------:R-:W-:Y:S05]  /*55c0*/  BRA `(.L_x_19587) ;  /* 0x0000000800ec7947 */ /* 0x000fea0003800000 */
.L_x_19590:
        /* <DEDUP_REMOVED lines=10> */
.L_x_19593:
[----:B------:R-:W0:Y:S02]  /*5670*/  I2F.S64 R2, R2 ;  /* 0x0000000200027312 */ /* 0x000e240000301400 */
[----:B0-----:R-:W-:-:S04]  /*5680*/  F2FP.F16.F32.PACK_AB R3, RZ, R2 ;  /* 0x00000002ff03723e */ /* 0x001fc800000000ff */
[----:B------:R-:W-:-:S05]  /*5690*/  PRMT R3, R3, 0x5410, RZ ;  /* 0x0000541003037816 */ /* 0x000fca00000000ff */
[----:B------:R0:W-:Y:S01]  /*56a0*/  STG.E desc[UR36][R16.64], R3 ;  /* 0x0000000310007986 */ /* 0x0001e2000c101924 */
[----:B------:R-:W-:Y:S05]  /*56b0*/  BRA `(.L_x_19587) ;  /* 0x0000000800b07947 */ /* 0x000fea0003800000 */
.L_x_19592:
[----:B------:R-:W0:Y:S02]  /*56c0*/  I2F.F64.S64 R2, R2 ;  /* 0x0000000200027312 */ /* 0x000e240000301c00 */
[----:B0-----:R0:W-:Y:S01]  /*56d0*/  STG.E.64 desc[UR36][R16.64], R2 ;  /* 0x0000000210007986 */ /* 0x0011e2000c101b24 */
[----:B------:R-:W-:Y:S05]  /*56e0*/  BRA `(.L_x_19587) ;  /* 0x0000000800a47947 */ /* 0x000fea0003800000 */
.L_x_19582:
        /* <DEDUP_REMOVED lines=13> */
.L_x_19596:
[----:B------:R-:W0:Y:S01]  /*57c0*/  I2F.F64.S64 R4, R2 ;  /* 0x0000000200047312 */ /* 0x000e220000301c00 */
[----:B------:R-:W-:-:S05]  /*57d0*/  CS2R R6, SRZ ;  /* 0x0000000000067805 */ /* 0x000fca000001ff00 */
[----:B0-----:R0:W-:Y:S01]  /*57e0*/  STG.E.128 desc[UR36][R16.64], R4 ;  /* 0x0000000410007986 */ /* 0x0011e2000c101d24 */
[----:B------:R-:W-:Y:S05]  /*57f0*/  BRA `(.L_x_19587) ;  /* 0x0000000800607947 */ /* 0x000fea0003800000 */
.L_x_19595:
        /* <DEDUP_REMOVED lines=21> */
.L_x_19600:
[----:B------:R-:W-:Y:S05]  /*5950*/  BSYNC B0 ;  /* 0x0000000000007941 */ /* 0x000fea0003800000 */
.L_x_19599:
[----:B------:R-:W-:-:S05]  /*5960*/  LOP3.LUT R5, R0, R5, RZ, 0xfc, !PT ;  /* 0x0000000500057212 */ /* 0x000fca00078efcff */
[----:B------:R0:W-:Y:S01]  /*5970*/  STG.E.U8 desc[UR36][R16.64], R5 ;  /* 0x0000000510007986 */ /* 0x0001e2000c101124 */
[----:B------:R-:W-:Y:S05]  /*5980*/  BRA `(.L_x_19587) ;  /* 0x0000000400fc7947 */ /* 0x000fea0003800000 */
.L_x_19598:
        /* <DEDUP_REMOVED lines=13> */
.L_x_19602:
[----:B------:R-:W-:Y:S01]  /*5a60*/  IMAD.MOV.U32 R0, RZ, RZ, 0x7f ;  /* 0x0000007fff007424 */ /* 0x000fe200078e00ff */
[----:B------:R-:W-:-:S04]  /*5a70*/  ISETP.GT.U32.AND P0, PT, R4, 0x7f800000, PT ;  /* 0x7f8000000400780c */ /* 0x000fc80003f04070 */
[----:B------:R-:W-:-:S09]  /*5a80*/  SEL R0, R0, 0x7c, P0 ;  /* 0x0000007c00007807 */ /* 0x000fd20000000000 */
.L_x_19603:
[----:B------:R-:W-:Y:S05]  /*5a90*/  BSYNC B0 ;  /* 0x0000000000007941 */ /* 0x000fea0003800000 */
.L_x_19601:
[----:B------:R-:W-:-:S04]  /*5aa0*/  LOP3.LUT R2, R3, 0x80000000, RZ, 0xc0, !PT ;  /* 0x8000000003027812 */ /* 0x000fc800078ec0ff */
[----:B------:R-:W-:-:S04]  /*5ab0*/  SHF.R.U32.HI R3, RZ, 0x18, R2 ;  /* 0x00000018ff037819 */ /* 0x000fc80000011602 */
[----:B------:R-:W-:-:S05]  /*5ac0*/  LOP3.LUT R3, R0, R3, RZ, 0xfc, !PT ;  /* 0x0000000300037212 */ /* 0x000fca00078efcff */
[----:B------:R0:W-:Y:S01]  /*5ad0*/  STG.E.U8 desc[UR36][R16.64], R3 ;  /* 0x0000000310007986 */ /* 0x0001e2000c101124 */
[----:B------:R-:W-:Y:S05]  /*5ae0*/  BRA `(.L_x_19587) ;  /* 0x0000000400a47947 */ /* 0x000fea0003800000 */
.L_x_19597:
[----:B------:R-:W0:Y:S02]  /*5af0*/  I2F.S64 R0, R2 ;  /* 0x0000000200007312 */ /* 0x000e240000301400 */
[----:B0-----:R-:W-:-:S05]  /*5b00*/  F2FP.BF16.F32.PACK_AB R0, RZ, R0 ;  /* 0x00000000ff00723e */ /* 0x001fca00000010ff */
[----:B------:R0:W-:Y:S01]  /*5b10*/  STG.E.U16 desc[UR36][R16.64], R0 ;  /* 0x0000000010007986 */ /* 0x0001e2000c101524 */
[----:B------:R-:W-:Y:S05]  /*5b20*/  BRA `(.L_x_19587) ;  /* 0x0000000400947947 */ /* 0x000fea0003800000 */
.L_x_19594:
        /* <DEDUP_REMOVED lines=10> */
.L_x_19606:
        /* <DEDUP_REMOVED lines=17> */
.L_x_19609:
[----:B------:R-:W-:-:S04]  /*5ce0*/  LOP3.LUT R2, R3, 0x80000000, RZ, 0xc0, !PT ;  /* 0x8000000003027812 */ /* 0x000fc800078ec0ff */
[----:B------:R-:W-:-:S04]  /*5cf0*/  SHF.R.U32.HI R3, RZ, 0x18, R2 ;  /* 0x00000018ff037819 */ /* 0x000fc80000011602 */
[----:B------:R-:W-:-:S04]  /*5d00*/  LOP3.LUT R0, R0, R3, RZ, 0xfc, !PT ;  /* 0x0000000300007212 */ /* 0x000fc800078efcff */
[----:B------:R-:W-:-:S07]  /*5d10*/  PRMT R8, R0, 0x7610, R8 ;  /* 0x0000761000087816 */ /* 0x000fce0000000008 */
.L_x_19608:
[----:B------:R-:W-:Y:S05]  /*5d20*/  BSYNC B0 ;  /* 0x0000000000007941 */ /* 0x000fea0003800000 */
.L_x_19607:
[----:B------:R3:W-:Y:S01]  /*5d30*/  STG.E.U8 desc[UR36][R16.64], R8 ;  /* 0x0000000810007986 */ /* 0x0007e2000c101124 */
[----:B------:R-:W-:Y:S05]  /*5d40*/  BRA `(.L_x_19587) ;  /* 0x00000004000c7947 */ /* 0x000fea0003800000 */
.L_x_19605:
        /* <DEDUP_REMOVED lines=17> */
.L_x_19612:
[----:B------:R-:W-:-:S04]  /*5e60*/  LOP3.LUT R2, R3, 0x80000000, RZ, 0xc0, !PT ;  /* 0x8000000003027812 */ /* 0x000fc800078ec0ff */
[----:B------:R-:W-:-:S04]  /*5e70*/  SHF.R.U32.HI R3, RZ, 0x18, R2 ;  /* 0x00000018ff037819 */ /* 0x000fc80000011602 */
[----:B------:R-:W-:-:S04]  /*5e80*/  LOP3.LUT R0, R0, R3, RZ, 0xfc, !PT ;  /* 0x0000000300007212 */ /* 0x000fc800078efcff */
[----:B------:R-:W-:-:S07]  /*5e90*/  PRMT R8, R0, 0x7610, R8 ;  /* 0x0000761000087816 */ /* 0x000fce0000000008 */
.L_x_19611:
[----:B------:R-:W-:Y:S05]  /*5ea0*/  BSYNC B0 ;  /* 0x0000000000007941 */ /* 0x000fea0003800000 */
.L_x_19610:
[----:B------:R0:W-:Y:S01]  /*5eb0*/  STG.E.U8 desc[UR36][R16.64], R8 ;  /* 0x0000000810007986 */ /* 0x0001e2000c101124 */
[----:B------:R-:W-:Y:S05]  /*5ec0*/  BRA `(.L_x_19587) ;  /* 0x0000000000ac7947 */ /* 0x000fea0003800000 */
.L_x_19604:
        /* <DEDUP_REMOVED lines=23> */
.L_x_19586:
        /* <DEDUP_REMOVED lines=16> */
.L_x_19615:
[----:B------:R-:W-:Y:S05]  /*6140*/  BRA `(.L_x_19587) ;  /* 0x00000000000c7947 */ /* 0x000fea0003800000 */
.L_x_19614:
[----:B------:R2:W-:Y:S01]  /*6150*/  STG.E.64 desc[UR36][R16.64], R2 ;  /* 0x0000000210007986 */ /* 0x0005e2000c101b24 */
[----:B------:R-:W-:Y:S05]  /*6160*/  BRA `(.L_x_19587) ;  /* 0x0000000000047947 */ /* 0x000fea0003800000 */
.L_x_19613:
[----:B------:R0:W-:Y:S02]  /*6170*/  STG.E desc[UR36][R16.64], R5 ;  /* 0x0000000510007986 */ /* 0x0001e4000c101924 */
.L_x_19587:
[----:B------:R-:W-:-:S07]  /*6180*/  VIADD R19, R19, 0x80 ;  /* 0x0000008013137836 */ /* 0x000fce0000000000 */
.L_x_19547:
[----:B------:R-:W-:Y:S05]  /*6190*/  BSYNC B6 ;  /* 0x0000000000067941 */ /* 0x000fea0003800000 */
.L_x_19546:
        /* <DEDUP_REMOVED lines=307> */
.L_x_19618:
        /* <DEDUP_REMOVED lines=21> */
.L_x_19622:
[----:B------:R0:W5:Y:S01]  /*7620*/  LDG.E.U8 R2, desc[UR36][R4.64] ;  /* 0x0000002404027981 */ /* 0x000162000c1e1100 */
[----:B------:R-:W-:Y:S01]  /*7630*/  IMAD.MOV.U32 R3, RZ, RZ, RZ ;  /* 0x000000ffff037224 */ /* 0x000fe200078e00ff */
[----:B------:R-:W-:Y:S06]  /*7640*/  BRA `(.L_x_19624) ;  /* 0x0000000c00487947 */ /* 0x000fec0003800000 */
.L_x_19621:
        /* <DEDUP_REMOVED lines=8> */
.L_x_19626:
[----:B------:R-:W2:Y:S02]  /*76d0*/  LDG.E R2, desc[UR36][R4.64] ;  /* 0x0000002404027981 */ /* 0x000ea4000c1e1900 */
[----:B--2---:R-:W-:Y:S01]  /*76e0*/  SHF.R.S32.HI R3, RZ, 0x1f, R2 ;  /* 0x0000001fff037819 */ /* 0x004fe20000011402 */
[----:B------:R-:W-:Y:S06]  /*76f0*/  BRA `(.L_x_19624) ;  /* 0x0000000c001c7947 */ /* 0x000fec0003800000 */
.L_x_19625:
[----:B------:R-:W2:Y:S02]  /*7700*/  LDG.E.S16 R2, desc[UR36][R4.64] ;  /* 0x0000002404027981 */ /* 0x000ea4000c1e1700 */
[----:B--2---:R-:W-:Y:S01]  /*7710*/  SHF.R.S32.HI R3, RZ, 0x1f, R2 ;  /* 0x0000001fff037819 */ /* 0x004fe20000011402 */
[----:B------:R-:W-:Y:S06]  /*7720*/  BRA `(.L_x_19624) ;  /* 0x0000000c00107947 */ /* 0x000fec0003800000 */
.L_x_19620:
        /* <DEDUP_REMOVED lines=9> */
.L_x_19628:
[----:B------:R-:W2:Y:S02]  /*77c0*/  LDG.E.U16 R4, desc[UR36][R4.64] ;  /* 0x0000002404047981 */ /* 0x000ea4000c1e1500 */
[----:B--2---:R-:W-:-:S06]  /*77d0*/  HADD2.F32 R2, -RZ, R4.H0_H0 ;  /* 0x20000004ff027230 */ /* 0x004fcc0000004100 */
[----:B------:R-:W0:Y:S01]  /*77e0*/  F2I.S64.TRUNC R2, R2 ;  /* 0x0000000200027311 */ /* 0x000e22000020d900 */
[----:B------:R-:W-:Y:S05]  /*77f0*/  BRA `(.L_x_19624) ;  /* 0x0000000800dc7947 */ /* 0x000fea0003800000 */
.L_x_19627:
        /* <DEDUP_REMOVED lines=9> */
.L_x_19630:
[----:B------:R-:W2:Y:S02]  /*7890*/  LDG.E.U16 R4, desc[UR36][R4.64] ;  /* 0x0000002404047981 */ /* 0x000ea4000c1e1500 */
[----:B--2---:R-:W-:-:S06]  /*78a0*/  HADD2.F32 R2, -RZ, R4.H0_H0 ;  /* 0x20000004ff027230 */ /* 0x004fcc0000004100 */
[----:B------:R-:W0:Y:S01]  /*78b0*/  F2I.S64.TRUNC R2, R2 ;  /* 0x0000000200027311 */ /* 0x000e22000020d900 */
[----:B------:R-:W-:Y:S05]  /*78c0*/  BRA `(.L_x_19624) ;  /* 0x0000000800a87947 */ /* 0x000fea0003800000 */
.L_x_19629:
[----:B------:R-:W2:Y:S02]  /*78d0*/  LDG.E.64 R2, desc[UR36][R4.64] ;  /* 0x0000002404027981 */ /* 0x000ea4000c1e1b00 */
[----:B--2---:R-:W0:Y:S01]  /*78e0*/  F2I.S64.F64.TRUNC R2, R2 ;  /* 0x0000000200027311 */ /* 0x004e22000030d900 */
[----:B------:R-:W-:Y:S05]  /*78f0*/  BRA `(.L_x_19624) ;  /* 0x00000008009c7947 */ /* 0x000fea0003800000 */
.L_x_19619:
        /* <DEDUP_REMOVED lines=13> */
.L_x_19633:
[----:B------:R-:W2:Y:S02]  /*79d0*/  LDG.E.64 R2, desc[UR36][R4.64] ;  /* 0x0000002404027981 */ /* 0x000ea4000c1e1b00 */
[----:B--2---:R-:W0:Y:S01]  /*79e0*/  F2I.S64.F64.TRUNC R2, R2 ;  /* 0x0000000200027311 */ /* 0x004e22000030d900 */
[----:B------:R-:W-:Y:S05]  /*79f0*/  BRA `(.L_x_19624) ;  /* 0x00000008005c7947 */ /* 0x000fea0003800000 */
.L_x_19632:
        /* <DEDUP_REMOVED lines=27> */
.L_x_19635:
        /* <DEDUP_REMOVED lines=14> */
.L_x_19634:
[----:B------:R-:W2:Y:S02]  /*7c90*/  LDG.E.U16 R2, desc[UR36][R4.64] ;  /* 0x0000002404027981 */ /* 0x000ea4000c1e1500 */
[----:B--2---:R-:W-:-:S06]  /*7ca0*/  IMAD.U32 R2, R2, 0x10000, RZ ;  /* 0x0001000002027824 */ /* 0x004fcc00078e00ff */
[----:B------:R-:W0:Y:S01]  /*7cb0*/  F2I.S64.TRUNC R2, R2 ;  /* 0x0000000200027311 */ /* 0x000e22000020d900 */
[----:B------:R-:W-:Y:S05]  /*7cc0*/  BRA `(.L_x_19624) ;  /* 0x0000000400a87947 */ /* 0x000fea0003800000 */
.L_x_19631:
        /* <DEDUP_REMOVED lines=11> */
.L_x_19638:
        /* <DEDUP_REMOVED lines=21> */
.L_x_19642:
[----:B------:R-:W-:Y:S05]  /*7ed0*/  BSYNC B1 ;  /* 0x0000000000017941 */ /* 0x000fea0003800000 */
.L_x_19641:
[----:B------:R-:W-:Y:S01]  /*7ee0*/  IMAD.SHL.U32 R2, R2, 0x100000, RZ ;  /* 0x0010000002027824 */ /* 0x000fe200078e00ff */
[----:B------:R-:W-:-:S04]  /*7ef0*/  LEA R3, R0, 0x3b800000, 0x17 ;  /* 0x3b80000000037811 */ /* 0x000fc800078eb8ff */
[----:B------:R-:W-:-:S07]  /*7f00*/  LOP3.LUT R2, R3, R2, R4, 0xfe, !PT ;  /* 0x0000000203027212 */ /* 0x000fce00078efe04 */
.L_x_19640:
[----:B------:R-:W-:Y:S05]  /*7f10*/  BSYNC B0 ;  /* 0x0000000000007941 */ /* 0x000fea0003800000 */
.L_x_19639:
[----:B------:R-:W1:Y:S01]  /*7f20*/  F2I.S64.TRUNC R2, R2 ;  /* 0x0000000200027311 */ /* 0x000e62000020d900 */
[----:B------:R-:W-:Y:S05]  /*7f30*/  BRA `(.L_x_19624) ;  /* 0x00000004000c7947 */ /* 0x000fea0003800000 */
.L_x_19637:
        /* <DEDUP_REMOVED lines=21> */
.L_x_19646:
[----:B------:R-:W-:Y:S05]  /*8090*/  BSYNC B1 ;  /* 0x0000000000017941 */ /* 0x000fea0003800000 */
.L_x_19645:
[----:B------:R-:W-:Y:S01]  /*80a0*/  IMAD.SHL.U32 R2, R2, 0x200000, RZ ;  /* 0x0020000002027824 */ /* 0x000fe200078e00ff */
[----:B------:R-:W-:-:S04]  /*80b0*/  LEA R3, R0, 0x37800000, 0x17 ;  /* 0x3780000000037811 */ /* 0x000fc800078eb8ff */
[----:B------:R-:W-:-:S07]  /*80c0*/  LOP3.LUT R2, R3, R2, R4, 0xfe, !PT ;  /* 0x0000000203027212 */ /* 0x000fce00078efe04 */
.L_x_19644:
[----:B------:R-:W-:Y:S05]  /*80d0*/  BSYNC B0 ;  /* 0x0000000000007941 */ /* 0x000fea0003800000 */
.L_x_19643:
[----:B------:R-:W2:Y:S01]  /*80e0*/  F2I.S64.TRUNC R2, R2 ;  /* 0x0000000200027311 */ /* 0x000ea2000020d900 */
[----:B------:R-:W-:Y:S05]  /*80f0*/  BRA `(.L_x_19624) ;  /* 0x00000000009c7947 */ /* 0x000fea0003800000 */
.L_x_19636:
        /* <DEDUP_REMOVED lines=14> */
.L_x_19650:
[----:B------:R-:W-:Y:S05]  /*81e0*/  BSYNC B0 ;  /* 0x0000000000007941 */ /* 0x000fea0003800000 */
.L_x_19649:
[----:B------:R-:W4:Y:S01]  /*81f0*/  F2I.S64.TRUNC R2, R2 ;  /* 0x0000000200027311 */ /* 0x000f22000020d900 */
[----:B------:R-:W-:Y:S05]  /*8200*/  BRA `(.L_x_19624) ;  /* 0x0000000000587947 */ /* 0x000fea0003800000 */
.L_x_19623:
        /* <DEDUP_REMOVED lines=16> */
.L_x_19651:
[----:B------:R-:W-:Y:S01]  /*8310*/  CS2R R2, SRZ ;  /* 0x0000000000027805 */ /* 0x000fe2000001ff00 */
[----:B------:R-:W-:Y:S06]  /*8320*/  BRA `(.L_x_19624) ;  /* 0x0000000000107947 */ /* 0x000fec0003800000 */
.L_x_19648:
[----:B------:R3:W5:Y:S01]  /*8330*/  LDG.E.64 R2, desc[UR36][R4.64] ;  /* 0x0000002404027981 */ /* 0x000762000c1e1b00 */
[----:B------:R-:W-:Y:S05]  /*8340*/  BRA `(.L_x_19624) ;  /* 0x0000000000087947 */ /* 0x000fea0003800000 */
.L_x_19647:
[----:B------:R0:W5:Y:S01]  /*8350*/  LDG.E R2, desc[UR36][R4.64] ;  /* 0x0000002404027981 */ /* 0x000162000c1e1900 */
[----:B------:R-:W-:-:S07]  /*8360*/  IMAD.MOV.U32 R3, RZ, RZ, RZ ;  /* 0x000000ffff037224 */ /* 0x000fce00078e00ff */
.L_x_19624:
        /* <DEDUP_REMOVED lines=20> */
.L_x_19655:
[----:B------:R3:W-:Y:S01]  /*84b0*/  STG.E.U8 desc[UR36][R16.64], R5 ;  /* 0x0000000510007986 */ /* 0x0007e2000c101124 */
[----:B------:R-:W-:Y:S05]  /*84c0*/  BRA `(.L_x_19657) ;  /* 0x0000000c00507947 */ /* 0x000fea0003800000 */
.L_x_19654:
        /* <DEDUP_REMOVED lines=8> */
.L_x_19659:
[----:B------:R2:W-:Y:S01]  /*8550*/  STG.E desc[UR36][R16.64], R5 ;  /* 0x0000000510007986 */ /* 0x0005e2000c101924 */
[----:B------:R-:W-:Y:S05]  /*8560*/  BRA `(.L_x_19657) ;  /* 0x0000000c00287947 */ /* 0x000fea0003800000 */
.L_x_19658:
[----:B------:R0:W-:Y:S01]  /*8570*/  STG.E.U16 desc[UR36][R16.64], R5 ;  /* 0x0000000510007986 */ /* 0x0001e2000c101524 */
[----:B------:R-:W-:Y:S05]  /*8580*/  BRA `(.L_x_19657) ;  /* 0x0000000c00207947 */ /* 0x000fea0003800000 */
.L_x_19653:
        /* <DEDUP_REMOVED lines=9> */
.L_x_19661:
[----:B------:R-:W0:Y:S02]  /*8620*/  I2F.S64 R0, R2 ;  /* 0x0000000200007312 */ /* 0x000e240000301400 */
[----:B0-----:R-:W-:-:S05]  /*8630*/  F2FP.F16.F32.PACK_AB R0, RZ, R0 ;  /* 0x00000000ff00723e */ /* 0x001fca00000000ff */
[----:B------:R0:W-:Y:S01]  /*8640*/  STG.E.U16 desc[UR36][R16.64], R0 ;  /* 0x0000000010007986 */ /* 0x0001e2000c101524 */
[----:B------:R-:W-:Y:S05]  /*8650*/  BRA `(.L_x_19657) ;  /* 0x0000000800ec7947 */ /* 0x000fea0003800000 */
.L_x_19660:
        /* <DEDUP_REMOVED lines=10> */
.L_x_19663:
[----:B------:R-:W0:Y:S02]  /*8700*/  I2F.S64 R2, R2 ;  /* 0x0000000200027312 */ /* 0x000e240000301400 */
[----:B0-----:R-:W-:-:S04]  /*8710*/  F2FP.F16.F32.PACK_AB R3, RZ, R2 ;  /* 0x00000002ff03723e */ /* 0x001fc800000000ff */
[----:B------:R-:W-:-:S05]  /*8720*/  PRMT R3, R3, 0x5410, RZ ;  /* 0x0000541003037816 */ /* 0x000fca00000000ff */
[----:B------:R0:W-:Y:S01]  /*8730*/  STG.E desc[UR36][R16.64], R3 ;  /* 0x0000000310007986 */ /* 0x0001e2000c101924 */
[----:B------:R-:W-:Y:S05]  /*8740*/  BRA `(.L_x_19657) ;  /* 0x0000000800b07947 */ /* 0x000fea0003800000 */
.L_x_19662:
[----:B------:R-:W0:Y:S02]  /*8750*/  I2F.F64.S64 R2, R2 ;  /* 0x0000000200027312 */ /* 0x000e240000301c00 */
[----:B0-----:R0:W-:Y:S01]  /*8760*/  STG.E.64 desc[UR36][R16.64], R2 ;  /* 0x0000000210007986 */ /* 0x0011e2000c101b24 */
[----:B------:R-:W-:Y:S05]  /*8770*/  BRA `(.L_x_19657) ;  /* 0x0000000800a47947 */ /* 0x000fea0003800000 */
.L_x_19652:
        /* <DEDUP_REMOVED lines=13> */
.L_x_19666:
[----:B------:R-:W0:Y:S01]  /*8850*/  I2F.F64.S64 R4, R2 ;  /* 0x0000000200047312 */ /* 0x000e220000301c00 */
[----:B------:R-:W-:-:S05]  /*8860*/  CS2R R6, SRZ ;  /* 0x0000000000067805 */ /* 0x000fca000001ff00 */
[----:B0-----:R0:W-:Y:S01]  /*8870*/  STG.E.128 desc[UR36][R16.64], R4 ;  /* 0x0000000410007986 */ /* 0x0011e2000c101d24 */
[----:B------:R-:W-:Y:S05]  /*8880*/  BRA `(.L_x_19657) ;  /* 0x0000000800607947 */ /* 0x000fea0003800000 */
.L_x_19665:
        /* <DEDUP_REMOVED lines=21> */
.L_x_19670:
[----:B------:R-:W-:Y:S05]  /*89e0*/  BSYNC B0 ;  /* 0x0000000000007941 */ /* 0x000fea0003800000 */
.L_x_19669:
[----:B------:R-:W-:-:S05]  /*89f0*/  LOP3.LUT R5, R0, R5, RZ, 0xfc, !PT ;  /* 0x0000000500057212 */ /* 0x000fca00078efcff */
[----:B------:R0:W-:Y:S01]  /*8a00*/  STG.E.U8 desc[UR36][R16.64], R5 ;  /* 0x0000000510007986 */ /* 0x0001e2000c101124 */
[----:B------:R-:W-:Y:S05]  /*8a10*/  BRA `(.L_x_19657) ;  /* 0x0000000400fc7947 */ /* 0x000fea0003800000 */
.L_x_19668:
        /* <DEDUP_REMOVED lines=13> */
.L_x_19672:
[----:B------:R-:W-:Y:S01]  /*8af0*/  IMAD.MOV.U32 R0, RZ, RZ, 0x7f ;  /* 0x0000007fff007424 */ /* 0x000fe200078e00ff */
[----:B------:R-:W-:-:S04]  /*8b00*/  ISETP.GT.U32.AND P0, PT, R4, 0x7f800000, PT ;  /* 0x7f8000000400780c */ /* 0x000fc80003f04070 */
[----:B------:R-:W-:-:S09]  /*8b10*/  SEL R0, R0, 0x7c, P0 ;  /* 0x0000007c00007807 */ /* 0x000fd20000000000 */
.L_x_19673:
[----:B------:R-:W-:Y:S05]  /*8b20*/  BSYNC B0 ;  /* 0x0000000000007941 */ /* 0x000fea0003800000 */
.L_x_19671:
[----:B------:R-:W-:-:S04]  /*8b30*/  LOP3.LUT R2, R3, 0x80000000, RZ, 0xc0, !PT ;  /* 0x8000000003027812 */ /* 0x000fc800078ec0ff */
[----:B------:R-:W-:-:S04]  /*8b40*/  SHF.R.U32.HI R3, RZ, 0x18, R2 ;  /* 0x00000018ff037819 */ /* 0x000fc80000011602 */
[----:B------:R-:W-:-:S05]  /*8b50*/  LOP3.LUT R3, R0, R3, RZ, 0xfc, !PT ;  /* 0x0000000300037212 */ /* 0x000fca00078efcff */
[----:B------:R0:W-:Y:S01]  /*8b60*/  STG.E.U8 desc[UR36][R16.64], R3 ;  /* 0x0000000310007986 */ /* 0x0001e2000c101124 */
[----:B------:R-:W-:Y:S05]  /*8b70*/  BRA `(.L_x_19657) ;  /* 0x0000000400a47947 */ /* 0x000fea0003800000 */
.L_x_19667:
[----:B------:R-:W0:Y:S02]  /*8b80*/  I2F.S64 R0, R2 ;  /* 0x0000000200007312 */ /* 0x000e240000301400 */
[----:B0-----:R-:W-:-:S05]  /*8b90*/  F2FP.BF16.F32.PACK_AB R0, RZ, R0 ;  /* 0x00000000ff00723e */ /* 0x001fca00000010ff */
[----:B------:R0:W-:Y:S01]  /*8ba0*/  STG.E.U16 desc[UR36][R16.64], R0 ;  /* 0x0000000010007986 */ /* 0x0001e2000c101524 */
[----:B------:R-:W-:Y:S05]  /*8bb0*/  BRA `(.L_x_19657) ;  /* 0x0000000400947947 */ /* 0x000fea0003800000 */
.L_x_19664:
        /* <DEDUP_REMOVED lines=10> */
.L_x_19676:
        /* <DEDUP_REMOVED lines=17> */
.L_x_19679:
[----:B------:R-:W-:-:S04]  /*8d70*/  LOP3.LUT R2, R3, 0x80000000, RZ, 0xc0, !PT ;  /* 0x8000000003027812 */ /* 0x000fc800078ec0ff */
[----:B------:R-:W-:-:S04]  /*8d80*/  SHF.R.U32.HI R3, RZ, 0x18, R2 ;  /* 0x00000018ff037819 */ /* 0x000fc80000011602 */
[----:B------:R-:W-:-:S04]  /*8d90*/  LOP3.LUT R0, R0, R3, RZ, 0xfc, !PT ;  /* 0x0000000300007212 */ /* 0x000fc800078efcff */
[----:B------:R-:W-:-:S07]  /*8da0*/  PRMT R8, R0, 0x7610, R8 ;  /* 0x0000761000087816 */ /* 0x000fce0000000008 */
.L_x_19678:
[----:B------:R-:W-:Y:S05]  /*8db0*/  BSYNC B0 ;  /* 0x0000000000007941 */ /* 0x000fea0003800000 */
.L_x_19677:
[----:B------:R0:W-:Y:S01]  /*8dc0*/  STG.E.U8 desc[UR36][R16.64], R8 ;  /* 0x0000000810007986 */ /* 0x0001e2000c101124 */
[----:B------:R-:W-:Y:S05]  /*8dd0*/  BRA `(.L_x_19657) ;  /* 0x00000004000c7947 */ /* 0x000fea0003800000 */
.L_x_19675:
        /* <DEDUP_REMOVED lines=17> */
.L_x_19682:
[----:B------:R-:W-:-:S04]  /*8ef0*/  LOP3.LUT R2, R3, 0x80000000, RZ, 0xc0, !PT ;  /* 0x8000000003027812 */ /* 0x000fc800078ec0ff */
[----:B------:R-:W-:-:S04]  /*8f00*/  SHF.R.U32.HI R3, RZ, 0x18, R2 ;  /* 0x00000018ff037819 */ /* 0x000fc80000011602 */
[----:B------:R-:W-:-:S04]  /*8f10*/  LOP3.LUT R0, R0, R3, RZ, 0xfc, !PT ;  /* 0x0000000300007212 */ /* 0x000fc800078efcff */
[----:B------:R-:W-:-:S07]  /*8f20*/  PRMT R8, R0, 0x7610, R8 ;  /* 0x0000761000087816 */ /* 0x000fce0000000008 */
.L_x_19681:
[----:B------:R-:W-:Y:S05]  /*8f30*/  BSYNC B0 ;  /* 0x0000000000007941 */ /* 0x000fea0003800000 */
.L_x_19680:
[----:B------:R0:W-:Y:S01]  /*8f40*/  STG.E.U8 desc[UR36][R16.64], R8 ;  /* 0x0000000810007986 */ /* 0x0001e2000c101124 */
[----:B------:R-:W-:Y:S05]  /*8f50*/  BRA `(.L_x_19657) ;  /* 0x0000000000ac7947 */ /* 0x000fea0003800000 */
.L_x_19674:
        /* <DEDUP_REMOVED lines=23> */
.L_x_19656:
        /* <DEDUP_REMOVED lines=16> */
.L_x_19685:
[----:B------:R-:W-:Y:S05]  /*91d0*/  BRA `(.L_x_19657) ;  /* 0x00000000000c7947 */ /* 0x000fea0003800000 */
.L_x_19684:
[----:B------:R0:W-:Y:S01]  /*91e0*/  STG.E.64 desc[UR36][R16.64], R2 ;  /* 0x0000000210007986 */ /* 0x0001e2000c101b24 */
[----:B------:R-:W-:Y:S05]  /*91f0*/  BRA `(.L_x_19657) ;  /* 0x0000000000047947 */ /* 0x000fea0003800000 */
.L_x_19683:
[----:B------:R0:W-:Y:S02]  /*9200*/  STG.E desc[UR36][R16.64], R5 ;  /* 0x0000000510007986 */ /* 0x0001e4000c101924 */
.L_x_19657:
[----:B------:R-:W-:-:S07]  /*9210*/  VIADD R19, R19, 0x80 ;  /* 0x0000008013137836 */ /* 0x000fce0000000000 */
.L_x_19617:
[----:B------:R-:W-:Y:S05]  /*9220*/  BSYNC B6 ;  /* 0x0000000000067941 */ /* 0x000fea0003800000 */
.L_x_19616:
        /* <DEDUP_REMOVED lines=306> */
.L_x_19686:
        /* <DEDUP_REMOVED lines=21> */
.L_x_19690:
[----:B------:R1:W5:Y:S01]  /*a6a0*/  LDG.E.U8 R2, desc[UR36][R4.64] ;  /* 0x0000002404027981 */ /* 0x000362000c1e1100 */
[----:B------:R-:W-:Y:S01]  /*a6b0*/  IMAD.MOV.U32 R3, RZ, RZ, RZ ;  /* 0x000000ffff037224 */ /* 0x000fe200078e00ff */
[----:B------:R-:W-:Y:S06]  /*a6c0*/  BRA `(.L_x_19692) ;  /* 0x0000000c00487947 */ /* 0x000fec0003800000 */
.L_x_19689:
        /* <DEDUP_REMOVED lines=8> */
.L_x_19694:
[----:B------:R-:W2:Y:S02]  /*a750*/  LDG.E R2, desc[UR36][R4.64] ;  /* 0x0000002404027981 */ /* 0x000ea4000c1e1900 */
[----:B--2---:R-:W-:Y:S01]  /*a760*/  SHF.R.S32.HI R3, RZ, 0x1f, R2 ;  /* 0x0000001fff037819 */ /* 0x004fe20000011402 */
[----:B------:R-:W-:Y:S06]  /*a770*/  BRA `(.L_x_19692) ;  /* 0x0000000c001c7947 */ /* 0x000fec0003800000 */
.L_x_19693:
[----:B------:R-:W2:Y:S02]  /*a780*/  LDG.E.S16 R2, desc[UR36][R4.64] ;  /* 0x0000002404027981 */ /* 0x000ea4000c1e1700 */
[----:B--2---:R-:W-:Y:S01]  /*a790*/  SHF.R.S32.HI R3, RZ, 0x1f, R2 ;  /* 0x0000001fff037819 */ /* 0x004fe20000011402 */
[----:B------:R-:W-:Y:S06]  /*a7a0*/  BRA `(.L_x_19692) ;  /* 0x0000000c00107947 */ /* 0x000fec0003800000 */
.L_x_19688:
        /* <DEDUP_REMOVED lines=9> */
.L_x_19696:
[----:B------:R-:W2:Y:S02]  /*a840*/  LDG.E.U16 R4, desc[UR36][R4.64] ;  /* 0x0000002404047981 */ /* 0x000ea4000c1e1500 */
[----:B--2---:R-:W-:-:S06]  /*a850*/  HADD2.F32 R2, -RZ, R4.H0_H0 ;  /* 0x20000004ff027230 */ /* 0x004fcc0000004100 */
[----:B------:R-:W0:Y:S01]  /*a860*/  F2I.S64.TRUNC R2, R2 ;  /* 0x0000000200027311 */ /* 0x000e22000020d900 */
[----:B------:R-:W-:Y:S05]  /*a870*/  BRA `(.L_x_19692) ;  /* 0x0000000800dc7947 */ /* 0x000fea0003800000 */
.L_x_19695:
[----:B------:R-:W-:-:S13]  /*a880*/  ISETP.NE.AND P0, PT, R2, 0x7, PT ;  /* 0x000000070200780c */ /* 0x000fda0003f05270 */
[----:B------:R-:W-:Y:S05]  /*a890*/  @!P0 BRA `(.L_x_19697) ;  /* 0x00000000002c8947 */ /* 0x000fea0003800000 */
[----:B------:R-:W-:-:S13]  /*a8a0*/  ISETP.NE.AND P0, PT, R2, 0x8, PT ;  /* 0x000000080200780c */ /* 0x000fda0003f05270 */
[----:B------:R-:W-:Y:S05]  /*a8b0*/  @!P0 BRA `(.L_x_19698) ;  /* 0x0000000000148947 */ /* 0x000fea0003800000 */
[----:B------:R-:W-:-:S13]  /*a8c0*/  ISETP.NE.AND P0, PT, R2, 0x9, PT ;  /* 0x000000090200780c */ /* 0x000fda0003f05270 */
[----:B------:R-:W-:Y:S05]  /*a8d0*/  @P0 BRA `(.L_x_19691) ;  /* 0x00000008006c0947 */ /* 0x000fea0003800000 */
[----:B------:R-:W2:Y:S02]  /*a8e0*/  LDG.E R2, desc[UR36][R4.64] ;  /* 0x0000002404027981 */ /* 0x000ea4000c1e1900 */
[----:B--2---:R-:W3:Y:S01]  /*a8f0*/  F2I.S64.TRUNC R2, R2 ;  /* 0x0000000200027311 */ /* 0x004ee2000020d900 */
[----:B------:R-:W-:Y:S05]  /*a900*/  BRA `(.L_x_19692) ;  /* 0x0000000800b87947 */ /* 0x000fea0003800000 */
.L_x_19698:
[----:B------:R-:W2:Y:S02]  /*a910*/  LDG.E.U16 R4, desc[UR36][R4.64] ;  /* 0x0000002404047981 */ /* 0x000ea4000c1e1500 */
[----:B--2---:R-:W-:-:S06]  /*a920*/  HADD2.F32 R2, -RZ, R4.H0_H0 ;  /* 0x20000004ff027230 */ /* 0x004fcc0000004100 */
[----:B------:R-:W4:Y:S01]  /*a930*/  F2I.S64.TRUNC R2, R2 ;  /* 0x0000000200027311 */ /* 0x000f22000020d900 */
[----:B------:R-:W-:Y:S05]  /*a940*/  BRA `(.L_x_19692) ;  /* 0x0000000800a87947 */ /* 0x000fea0003800000 */
.L_x_19697:
[----:B------:R-:W2:Y:S02]  /*a950*/  LDG.E.64 R2, desc[UR36][R4.64] ;  /* 0x0000002404027981 */ /* 0x000ea4000c1e1b00 */
[----:B--2---:R-:W2:Y:S01]  /*a960*/  F2I.S64.F64.TRUNC R2, R2 ;  /* 0x0000000200027311 */ /* 0x004ea2000030d900 */
[----:B------:R-:W-:Y:S05]  /*a970*/  BRA `(.L_x_19692) ;  /* 0x00000008009c7947 */ /* 0x000fea0003800000 */
.L_x_19687:
        /* <DEDUP_REMOVED lines=13> */
.L_x_19701:
[----:B------:R-:W2:Y:S02]  /*aa50*/  LDG.E.64 R2, desc[UR36][R4.64] ;  /* 0x0000002404027981 */ /* 0x000ea4000c1e1b00 */
[----:B--2---:R-:W0:Y:S01]  /*aa60*/  F2I.S64.F64.TRUNC R2, R2 ;  /* 0x0000000200027311 */ /* 0x004e22000030d900 */
[----:B------:R-:W-:Y:S05]  /*aa70*/  BRA `(.L_x_19692) ;  /* 0x00000008005c7947 */ /* 0x000fea0003800000 */
.L_x_19700:
        /* <DEDUP_REMOVED lines=27> */
.L_x_19703:
        /* <DEDUP_REMOVED lines=14> */
.L_x_19702:
[----:B------:R-:W2:Y:S02]  /*ad10*/  LDG.E.U16 R2, desc[UR36][R4.64] ;  /* 0x0000002404027981 */ /* 0x000ea4000c1e1500 */
[----:B--2---:R-:W-:-:S06]  /*ad20*/  IMAD.U32 R2, R2, 0x10000, RZ ;  /* 0x0001000002027824 */ /* 0x004fcc00078e00ff */
[----:B------:R-:W0:Y:S01]  /*ad30*/  F2I.S64.TRUNC R2, R2 ;  /* 0x0000000200027311 */ /* 0x000e22000020d900 */
[----:B------:R-:W-:Y:S05]  /*ad40*/  BRA `(.L_x_19692) ;  /* 0x0000000400a87947 */ /* 0x000fea0003800000 */
.L_x_19699:
        /* <DEDUP_REMOVED lines=11> */
.L_x_19706:
        /* <DEDUP_REMOVED lines=21> */
.L_x_19710:
[----:B------:R-:W-:Y:S05]  /*af50*/  BSYNC B1 ;  /* 0x0000000000017941 */ /* 0x000fea0003800000 */
.L_x_19709:
[----:B------:R-:W-:Y:S01]  /*af60*/  IMAD.SHL.U32 R2, R2, 0x100000, RZ ;  /* 0x0010000002027824 */ /* 0x000fe200078e00ff */
[----:B------:R-:W-:-:S04]  /*af70*/  LEA R3, R0, 0x3b800000, 0x17 ;  /* 0x3b80000000037811 */ /* 0x000fc800078eb8ff */
[----:B------:R-:W-:-:S07]  /*af80*/  LOP3.LUT R2, R3, R2, R4, 0xfe, !PT ;  /* 0x0000000203027212 */ /* 0x000fce00078efe04 */
.L_x_19708:
[----:B------:R-:W-:Y:S05]  /*af90*/  BSYNC B0 ;  /* 0x0000000000007941 */ /* 0x000fea0003800000 */
.L_x_19707:
[----:B------:R-:W0:Y:S01]  /*afa0*/  F2I.S64.TRUNC R2, R2 ;  /* 0x0000000200027311 */ /* 0x000e22000020d900 */
[----:B------:R-:W-:Y:S05]  /*afb0*/  BRA `(.L_x_19692) ;  /* 0x00000004000c7947 */ /* 0x000fea0003800000 */
.L_x_19705:
        /* <DEDUP_REMOVED lines=21> */
.L_x_19714:
[----:B------:R-:W-:Y:S05]  /*b110*/  BSYNC B1 ;  /* 0x0000000000017941 */ /* 0x000fea0003800000 */
.L_x_19713:
[----:B------:R-:W-:Y:S01]  /*b120*/  IMAD.SHL.U32 R2, R2, 0x200000, RZ ;  /* 0x0020000002027824 */ /* 0x000fe200078e00ff */
[----:B------:R-:W-:-:S04]  /*b130*/  LEA R3, R0, 0x37800000, 0x17 ;  /* 0x3780000000037811 */ /* 0x000fc800078eb8ff */
[----:B------:R-:W-:-:S07]  /*b140*/  LOP3.LUT R2, R3, R2, R4, 0xfe, !PT ;  /* 0x0000000203027212 */ /* 0x000fce00078efe04 */
.L_x_19712:
[----:B------:R-:W-:Y:S05]  /*b150*/  BSYNC B0 ;  /* 0x0000000000007941 */ /* 0x000fea0003800000 */
.L_x_19711:
[----:B------:R-:W0:Y:S01]  /*b160*/  F2I.S64.TRUNC R2, R2 ;  /* 0x0000000200027311 */ /* 0x000e22000020d900 */
[----:B------:R-:W-:Y:S05]  /*b170*/  BRA `(.L_x_19692) ;  /* 0x00000000009c7947 */ /* 0x000fea0003800000 */
.L_x_19704:
        /* <DEDUP_REMOVED lines=14> */
.L_x_19718:
[----:B------:R-:W-:Y:S05]  /*b260*/  BSYNC B0 ;  /* 0x0000000000007941 */ /* 0x000fea0003800000 */
.L_x_19717:
[----:B------:R-:W0:Y:S01]  /*b270*/  F2I.S64.TRUNC R2, R2 ;  /* 0x0000000200027311 */ /* 0x000e22000020d900 */
[----:B------:R-:W-:Y:S05]  /*b280*/  BRA `(.L_x_19692) ;  /* 0x0000000000587947 */ /* 0x000fea0003800000 */
.L_x_19691:
        /* <DEDUP_REMOVED lines=16> */
.L_x_19719:
[----:B------:R-:W-:Y:S01]  /*b390*/  CS2R R2, SRZ ;  /* 0x0000000000027805 */ /* 0x000fe2000001ff00 */
[----:B------:R-:W-:Y:S06]  /*b3a0*/  BRA `(.L_x_19692) ;  /* 0x0000000000107947 */ /* 0x000fec0003800000 */
.L_x_19716:
[----:B------:R0:W5:Y:S01]  /*b3b0*/  LDG.E.64 R2, desc[UR36][R4.64] ;  /* 0x0000002404027981 */ /* 0x000162000c1e1b00 */
[----:B------:R-:W-:Y:S05]  /*b3c0*/  BRA `(.L_x_19692) ;  /* 0x0000000000087947 */ /* 0x000fea0003800000 */
.L_x_19715:
[----:B------:R0:W5:Y:S01]  /*b3d0*/  LDG.E R2, desc[UR36][R4.64] ;  /* 0x0000002404027981 */ /* 0x000162000c1e1900 */
[----:B------:R-:W-:-:S07]  /*b3e0*/  IMAD.MOV.U32 R3, RZ, RZ, RZ ;  /* 0x000000ffff037224 */ /* 0x000fce00078e00ff */
.L_x_19692:
[----:B01----:R-:W0:Y:S01]  /*b3f0*/  LDC.U8 R4, c[0x0][0x430] ;  /* 0x00010c00ff047b82 */ /* 0x003e220000000000 */
[----:B------:R-:W-:Y:S02]  /*b400*/  ULDC.64 UR4, c[0x0][0x428] ;  /* 0x00010a0000047ab9 */ /* 0x000fe40000000a00 */
[----:B--2345:R-:W-:-:S04]  /*b410*/  ISETP.LT.U32.AND P0, PT, R2, UR4, PT ;  /* 0x0000000402007c0c */ /* 0x03cfc8000bf01070 */
        /* <DEDUP_REMOVED lines=17> */
.L_x_19723:
[----:B------:R-:W-:Y:S01]  /*b530*/  STG.E.U8 desc[UR36][R16.64], R5 ;  /* 0x0000000510007986 */ /* 0x000fe2000c101124 */
[----:B------:R-:W-:Y:S05]  /*b540*/  EXIT ;  /* 0x000000000000794d */ /* 0x000fea0003800000 */
.L_x_19722:
[----:B------:R-:W-:-:S13]  /*b550*/  ISETP.NE.AND P0, PT, R0, 0x2, PT ;  /* 0x000000020000780c */ /* 0x000fda0003f05270 */
[----:B------:R-:W-:Y:S05]  /*b560*/  @!P0 BRA `(.L_x_19725) ;  /* 0x0000000000208947 */ /* 0x000fea0003800000 */
[----:B------:R-:W-:-:S13]  /*b570*/  ISETP.NE.AND P0, PT, R0, 0x3, PT ;  /* 0x000000030000780c */ /* 0x000fda0003f05270 */
[----:B------:R-:W-:Y:S05]  /*b580*/  @!P0 BRA `(.L_x_19726) ;  /* 0x0000000000108947 */ /* 0x000fea0003800000 */
[----:B------:R-:W-:-:S13]  /*b590*/  ISETP.NE.AND P0, PT, R0, 0x4, PT ;  /* 0x000000040000780c */ /* 0x000fda0003f05270 */
[----:B------:R-:W-:Y:S05]  /*b5a0*/  @P0 BRA `(.L_x_19724) ;  /* 0x0000000800e80947 */ /* 0x000fea0003800000 */
[----:B------:R-:W-:Y:S01]  /*b5b0*/  STG.E.64 desc[UR36][R16.64], R2 ;  /* 0x0000000210007986 */ /* 0x000fe2000c101b24 */
[----:B------:R-:W-:Y:S05]  /*b5c0*/  EXIT ;  /* 0x000000000000794d */ /* 0x000fea0003800000 */
.L_x_19726:
[----:B------:R-:W-:Y:S01]  /*b5d0*/  STG.E desc[UR36][R16.64], R5 ;  /* 0x0000000510007986 */ /* 0x000fe2000c101924 */
[----:B------:R-:W-:Y:S05]  /*b5e0*/  EXIT ;  /* 0x000000000000794d */ /* 0x000fea0003800000 */
.L_x_19725:
[----:B------:R-:W-:Y:S01]  /*b5f0*/  STG.E.U16 desc[UR36][R16.64], R5 ;  /* 0x0000000510007986 */ /* 0x000fe2000c101524 */
[----:B------:R-:W-:Y:S05]  /*b600*/  EXIT ;  /* 0x000000000000794d */ /* 0x000fea0003800000 */
.L_x_19721:
[----:B------:R-:W-:-:S13]  /*b610*/  ISETP.GT.AND P0, PT, R0, 0x6, PT ;  /* 0x000000060000780c */ /* 0x000fda0003f04270 */
[----:B------:R-:W-:Y:S05]  /*b620*/  @P0 BRA `(.L_x_19727) ;  /* 0x00000000002c0947 */ /* 0x000fea0003800000 */
[----:B------:R-:W-:-:S13]  /*b630*/  ISETP.NE.AND P0, PT, R0, 0x5, PT ;  /* 0x000000050000780c */ /* 0x000fda0003f05270 */
[----:B------:R-:W-:Y:S05]  /*b640*/  @!P0 BRA `(.L_x_19728) ;  /* 0x0000000000148947 */ /* 0x000fea0003800000 */
[----:B------:R-:W-:-:S13]  /*b650*/  ISETP.NE.AND P0, PT, R0, 0x6, PT ;  /* 0x000000060000780c */ /* 0x000fda0003f05270 */
[----:B------:R-:W-:Y:S05]  /*b660*/  @P0 BRA `(.L_x_19724) ;  /* 0x0000000800b80947 */ /* 0x000fea0003800000 */
[----:B------:R-:W0:Y:S02]  /*b670*/  I2F.S64 R3, R2 ;  /* 0x0000000200037312 */ /* 0x000e240000301400 */
[----:B0-----:R-:W-:Y:S01]  /*b680*/  STG.E desc[UR36][R16.64], R3 ;  /* 0x0000000310007986 */ /* 0x001fe2000c101924 */
[----:B------:R-:W-:Y:S05]  /*b690*/  EXIT ;  /* 0x000000000000794d */ /* 0x000fea0003800000 */
.L_x_19728:
[----:B------:R-:W0:Y:S02]  /*b6a0*/  I2F.S64 R0, R2 ;  /* 0x0000000200007312 */ /* 0x000e240000301400 */
[----:B0-----:R-:W-:-:S05]  /*b6b0*/  F2FP.F16.F32.PACK_AB R0, RZ, R0 ;  /* 0x00000000ff00723e */ /* 0x001fca00000000ff */
[----:B------:R-:W-:Y:S01]  /*b6c0*/  STG.E.U16 desc[UR36][R16.64], R0 ;  /* 0x0000000010007986 */ /* 0x000fe2000c101524 */
[----:B------:R-:W-:Y:S05]  /*b6d0*/  EXIT ;  /* 0x000000000000794d */ /* 0x000fea0003800000 */
.L_x_19727:
        /* <DEDUP_REMOVED lines=8> */
[----:B0-----:R-:W-:Y:S01]  /*b760*/  STG.E.64 desc[UR36][R16.64], R4 ;  /* 0x0000000410007986 */ /* 0x001fe2000c101b24 */
[----:B------:R-:W-:Y:S05]  /*b770*/  EXIT ;  /* 0x000000000000794d */ /* 0x000fea0003800000 */
.L_x_19730:
[----:B------:R-:W0:Y:S02]  /*b780*/  I2F.S64 R2, R2 ;  /* 0x0000000200027312 */ /* 0x000e240000301400 */
[----:B0-----:R-:W-:-:S04]  /*b790*/  F2FP.F16.F32.PACK_AB R3, RZ, R2 ;  /* 0x00000002ff03723e */ /* 0x001fc800000000ff */
[----:B------:R-:W-:-:S05]  /*b7a0*/  PRMT R3, R3, 0x5410, RZ ;  /* 0x0000541003037816 */ /* 0x000fca00000000ff */
[----:B------:R-:W-:Y:S01]  /*b7b0*/  STG.E desc[UR36][R16.64], R3 ;  /* 0x0000000310007986 */ /* 0x000fe2000c101924 */
[----:B------:R-:W-:Y:S05]  /*b7c0*/  EXIT ;  /* 0x000000000000794d */ /* 0x000fea0003800000 */
.L_x_19729:
[----:B------:R-:W0:Y:S02]  /*b7d0*/  I2F.F64.S64 R2, R2 ;  /* 0x0000000200027312 */ /* 0x000e240000301c00 */
[----:B0-----:R-:W-:Y:S01]  /*b7e0*/  STG.E.64 desc[UR36][R16.64], R2 ;  /* 0x0000000210007986 */ /* 0x001fe2000c101b24 */
[----:B------:R-:W-:Y:S05]  /*b7f0*/  EXIT ;  /* 0x000000000000794d */ /* 0x000fea0003800000 */
.L_x_19720:
        /* <DEDUP_REMOVED lines=11> */
[----:B------:R-:W-:Y:S01]  /*b8b0*/  STG.E.U8 desc[UR36][R16.64], R3 ;  /* 0x0000000310007986 */ /* 0x000fe2000c101124 */
[----:B------:R-:W-:Y:S05]  /*b8c0*/  EXIT ;  /* 0x000000000000794d */ /* 0x000fea0003800000 */
.L_x_19733:
[----:B------:R-:W0:Y:S01]  /*b8d0*/  I2F.F64.S64 R4, R2 ;  /* 0x0000000200047312 */ /* 0x000e220000301c00 */
[----:B------:R-:W-:-:S05]  /*b8e0*/  CS2R R6, SRZ ;  /* 0x0000000000067805 */ /* 0x000fca000001ff00 */
[----:B0-----:R-:W-:Y:S01]  /*b8f0*/  STG.E.128 desc[UR36][R16.64], R4 ;  /* 0x0000000410007986 */ /* 0x001fe2000c101d24 */
[----:B------:R-:W-:Y:S05]  /*b900*/  EXIT ;  /* 0x000000000000794d */ /* 0x000fea0003800000 */
.L_x_19732:
        /* <DEDUP_REMOVED lines=21> */
.L_x_19737:
[----:B------:R-:W-:Y:S05]  /*ba60*/  BSYNC B0 ;  /* 0x0000000000007941 */ /* 0x000fea0003800000 */
.L_x_19736:
[----:B------:R-:W-:-:S05]  /*ba70*/  LOP3.LUT R5, R0, R5, RZ, 0xfc, !PT ;  /* 0x0000000500057212 */ /* 0x000fca00078efcff */
[----:B------:R-:W-:Y:S01]  /*ba80*/  STG.E.U8 desc[UR36][R16.64], R5 ;  /* 0x0000000510007986 */ /* 0x000fe2000c101124 */
[----:B------:R-:W-:Y:S05]  /*ba90*/  EXIT ;  /* 0x000000000000794d */ /* 0x000fea0003800000 */
.L_x_19735:
        /* <DEDUP_REMOVED lines=13> */
.L_x_19739:
[----:B------:R-:W-:Y:S01]  /*bb70*/  IMAD.MOV.U32 R0, RZ, RZ, 0x7f ;  /* 0x0000007fff007424 */ /* 0x000fe200078e00ff */
[----:B------:R-:W-:-:S04]  /*bb80*/  ISETP.GT.U32.AND P0, PT, R4, 0x7f800000, PT ;  /* 0x7f8000000400780c */ /* 0x000fc80003f04070 */
[----:B------:R-:W-:-:S09]  /*bb90*/  SEL R0, R0, 0x7c, P0 ;  /* 0x0000007c00007807 */ /* 0x000fd20000000000 */
.L_x_19740:
[----:B------:R-:W-:Y:S05]  /*bba0*/  BSYNC B0 ;  /* 0x0000000000007941 */ /* 0x000fea0003800000 */
.L_x_19738:
[----:B------:R-:W-:-:S04]  /*bbb0*/  LOP3.LUT R2, R3, 0x80000000, RZ, 0xc0, !PT ;  /* 0x8000000003027812 */ /* 0x000fc800078ec0ff */
[----:B------:R-:W-:-:S04]  /*bbc0*/  SHF.R.U32.HI R3, RZ, 0x18, R2 ;  /* 0x00000018ff037819 */ /* 0x000fc80000011602 */
[----:B------:R-:W-:-:S05]  /*bbd0*/  LOP3.LUT R3, R0, R3, RZ, 0xfc, !PT ;  /* 0x0000000300037212 */ /* 0x000fca00078efcff */
[----:B------:R-:W-:Y:S01]  /*bbe0*/  STG.E.U8 desc[UR36][R16.64], R3 ;  /* 0x0000000310007986 */ /* 0x000fe2000c101124 */
[----:B------:R-:W-:Y:S05]  /*bbf0*/  EXIT ;  /* 0x000000000000794d */ /* 0x000fea0003800000 */
.L_x_19734:
[----:B------:R-:W0:Y:S02]  /*bc00*/  I2F.S64 R0, R2 ;  /* 0x0000000200007312 */ /* 0x000e240000301400 */
[----:B0-----:R-:W-:-:S05]  /*bc10*/  F2FP.BF16.F32.PACK_AB R0, RZ, R0 ;  /* 0x00000000ff00723e */ /* 0x001fca00000010ff */
[----:B------:R-:W-:Y:S01]  /*bc20*/  STG.E.U16 desc[UR36][R16.64], R0 ;  /* 0x0000000010007986 */ /* 0x000fe2000c101524 */
[----:B------:R-:W-:Y:S05]  /*bc30*/  EXIT ;  /* 0x000000000000794d */ /* 0x000fea0003800000 */
.L_x_19731:
        /* <DEDUP_REMOVED lines=10> */
.L_x_19743:
        /* <DEDUP_REMOVED lines=17> */
.L_x_19746:
[----:B------:R-:W-:-:S04]  /*bdf0*/  LOP3.LUT R2, R3, 0x80000000, RZ, 0xc0, !PT ;  /* 0x8000000003027812 */ /* 0x000fc800078ec0ff */
[----:B------:R-:W-:-:S04]  /*be00*/  SHF.R.U32.HI R3, RZ, 0x18, R2 ;  /* 0x00000018ff037819 */ /* 0x000fc80000011602 */
[----:B------:R-:W-:-:S04]  /*be10*/  LOP3.LUT R0, R0, R3, RZ, 0xfc, !PT ;  /* 0x0000000300007212 */ /* 0x000fc800078efcff */
[----:B------:R-:W-:-:S07]  /*be20*/  PRMT R8, R0, 0x7610, R8 ;  /* 0x0000761000087816 */ /* 0x000fce0000000008 */
.L_x_19745:
[----:B------:R-:W-:Y:S05]  /*be30*/  BSYNC B0 ;  /* 0x0000000000007941 */ /* 0x000fea0003800000 */
.L_x_19744:
[----:B------:R-:W-:Y:S01]  /*be40*/  STG.E.U8 desc[UR36][R16.64], R8 ;  /* 0x0000000810007986 */ /* 0x000fe2000c101124 */
[----:B------:R-:W-:Y:S05]  /*be50*/  EXIT ;  /* 0x000000000000794d */ /* 0x000fea0003800000 */
.L_x_19742:
        /* <DEDUP_REMOVED lines=17> */
.L_x_19749:
[----:B------:R-:W-:-:S04]  /*bf70*/  LOP3.LUT R2, R3, 0x80000000, RZ, 0xc0, !PT ;  /* 0x8000000003027812 */ /* 0x000fc800078ec0ff */
[----:B------:R-:W-:-:S04]  /*bf80*/  SHF.R.U32.HI R3, RZ, 0x18, R2 ;  /* 0x00000018ff037819 */ /* 0x000fc80000011602 */
[----:B------:R-:W-:-:S04]  /*bf90*/  LOP3.LUT R0, R0, R3, RZ, 0xfc, !PT ;  /* 0x0000000300007212 */ /* 0x000fc800078efcff */
[----:B------:R-:W-:-:S07]  /*bfa0*/  PRMT R8, R0, 0x7610, R8 ;  /* 0x0000761000087816 */ /* 0x000fce0000000008 */
.L_x_19748:
[----:B------:R-:W-:Y:S05]  /*bfb0*/  BSYNC B0 ;  /* 0x0000000000007941 */ /* 0x000fea0003800000 */
.L_x_19747:
[----:B------:R-:W-:Y:S01]  /*bfc0*/  STG.E.U8 desc[UR36][R16.64], R8 ;  /* 0x0000000810007986 */ /* 0x000fe2000c101124 */
[----:B------:R-:W-:Y:S05]  /*bfd0*/  EXIT ;  /* 0x000000000000794d */ /* 0x000fea0003800000 */
.L_x_19741:
        /* <DEDUP_REMOVED lines=21> */
[----:B------:R-:W-:Y:S01]  /*c130*/  STG.E.U8 desc[UR36][R16.64], R3 ;  /* 0x0000000310007986 */ /* 0x000fe2000c101124 */
[----:B------:R-:W-:Y:S05]  /*c140*/  EXIT ;  /* 0x000000000000794d */ /* 0x000fea0003800000 */
.L_x_19724:
        /* <DEDUP_REMOVED lines=16> */
.L_x_19752:
[----:B------:R-:W-:Y:S05]  /*c250*/  EXIT ;  /* 0x000000000000794d */ /* 0x000fea0003800000 */
.L_x_19751:
[----:B------:R-:W-:Y:S01]  /*c260*/  STG.E.64 desc[UR36][R16.64], R2 ;  /* 0x0000000210007986 */ /* 0x000fe2000c101b24 */
[----:B------:R-:W-:Y:S05]  /*c270*/  EXIT ;  /* 0x000000000000794d */ /* 0x000fea0003800000 */
.L_x_19750:
[----:B------:R-:W-:Y:S01]  /*c280*/  STG.E desc[UR36][R16.64], R5 ;  /* 0x0000000510007986 */ /* 0x000fe2000c101924 */
[----:B------:R-:W-:Y:S05]  /*c290*/  EXIT ;  /* 0x000000000000794d */ /* 0x000fea0003800000 */
.L_x_19753:
        /* <DEDUP_REMOVED lines=14> */
.L_x_42285:


//--------------------- .text._ZN2at6native27unrolled_elementwise_kernelINS0_13AUnaryFunctorIlllZZZNS0_19minimum_kernel_cudaERNS_18TensorIteratorBaseEENKUlvE_clEvENKUlvE2_clEvEUlllE_EESt5arrayIPcLm2EELi4E23TrivialOffsetCalculatorILi1EjESD_NS0_6memory12LoadWithCastILi1EEENSE_13StoreWithCastILi1EEEEEviT_T0_T2_T3_T4_T5_ --------------------------
	.section	.text._ZN2at6native27unrolled_elementwise_kernelINS0_13AUnaryFunctorIlllZZZNS0_19minimum_kernel_cudaERNS_18TensorIteratorBaseEENKUlvE_clEvENKUlvE2_clEvEUlllE_EESt5arrayIPcLm2EELi4E23TrivialOffsetCalculatorILi1EjESD_NS0_6memory12LoadWithCastILi1EEENSE_13StoreWithCastILi1EEEEEviT_T0_T2_T3_T4_T5_,"ax",@progbits
	.align	128
        .global         _ZN2at6native27unrolled_elementwise_kernelINS0_13AUnaryFunctorIlllZZZNS0_19minimum_kernel_cudaERNS_18TensorIteratorBaseEENKUlvE_clEvENKUlvE2_clEvEUlllE_EESt5arrayIPcLm2EELi4E23TrivialOffsetCalculatorILi1EjESD_NS0_6memory12LoadWithCastILi1EEENSE_13StoreWithCastILi1EEEEEviT_T0_T2_T3_T4_T5_
        .type           _ZN2at6native27unrolled_elementwise_kernelINS0_13AUnaryFunctorIlllZZZNS0_19minimum_kernel_cudaERNS_18TensorIteratorBaseEENKUlvE_clEvENKUlvE2_clEvEUlllE_EESt5arrayIPcLm2EELi4E23TrivialOffsetCalculatorILi1EjESD_NS0_6memory12LoadWithCastILi1EEENSE_13StoreWithCastILi1EEEEEviT_T0_T2_T3_T4_T5_,@function
        .size           _ZN2at6native27unrolled_elementwise_kernelINS0_13AUnaryFunctorIlllZZZNS0_19minimum_kernel_cudaERNS_18TensorIteratorBaseEENKUlvE_clEvENKUlvE2_clEvEUlllE_EESt5arrayIPcLm2EELi4E23TrivialOffsetCalculatorILi1EjESD_NS0_6memory12LoadWithCastILi1EEENSE_13StoreWithCastILi1EEEEEviT_T0_T2_T3_T4_T5_,(.L_x_42286 - _ZN2at6native27unrolled_elementwise_kernelINS0_13AUnaryFunctorIlllZZZNS0_19minimum_kernel_cudaERNS_18TensorIteratorBaseEENKUlvE_clEvENKUlvE2_clEvEUlllE_EESt5arrayIPcLm2EELi4E23TrivialOffsetCalculatorILi1EjESD_NS0_6memory12LoadWithCastILi1EEENSE_13StoreWithCastILi1EEEEEviT_T0_T2_T3_T4_T5_)
        .other          _ZN2at6native27unrolled_elementwise_kernelINS0_13AUnaryFunctorIlllZZZNS0_19minimum_kernel_cudaERNS_18TensorIteratorBaseEENKUlvE_clEvENKUlvE2_clEvEUlllE_EESt5arrayIPcLm2EELi4E23TrivialOffsetCalculatorILi1EjESD_NS0_6memory12LoadWithCastILi1EEENSE_13StoreWithCastILi1EEEEEviT_T0_T2_T3_T4_T5_,@"STO_CUDA_ENTRY STV_DEFAULT"
_ZN2at6native27unrolled_elementwise_kernelINS0_13AUnaryFunctorIlllZZZNS0_19minimum_kernel_cudaERNS_18TensorIteratorBaseEENKUlvE_clEvENKUlvE2_clEvEUlllE_EESt5arrayIPcLm2EELi4E23TrivialOffsetCalculatorILi1EjESD_NS0_6memory12LoadWithCastILi1EEENSE_13StoreWithCastILi1EEEEEviT_T0_T2_T3_T4_T5_:
.text._ZN2at6native27unrolled_elementwise_kernelINS0_13AUnaryFunctorIlllZZZNS0_19minimum_kernel_cudaERNS_18TensorIteratorBaseEENKUlvE_clEvENKUlvE2_clEvEUlllE_EESt5arrayIPcLm2EELi4E23TrivialOffsetCalculatorILi1EjESD_NS0_6memory12LoadWithCastILi1EEENSE_13StoreWithCastILi1EEEEEviT_T0_T2_T3_T4_T5_:
        /* <DEDUP_REMOVED lines=32> */
.L_x_19759:
[----:B------:R1:W5:Y:S01]  /*0200*/  LDG.E.U8 R28, desc[UR36][R4.64] ;  /* 0x00000024041c7981 */ /* 0x000362000c1e1100 */
[----:B------:R-:W-:Y:S01]  /*0210*/  IMAD.MOV.U32 R29, RZ, RZ, RZ ;  /* 0x000000ffff1d7224 */ /* 0x000fe200078e00ff */
[----:B------:R-:W-:Y:S06]  /*0220*/  BRA `(.L_x_19761) ;  /* 0x0000000c004c7947 */ /* 0x000fec0003800000 */
.L_x_19758:
        /* <DEDUP_REMOVED lines=8> */
.L_x_19763:
[----:B------:R-:W2:Y:S02]  /*02b0*/  LDG.E R28, desc[UR36][R4.64] ;  /* 0x00000024041c7981 */ /* 0x000ea4000c1e1900 */
[----:B--2---:R-:W-:Y:S01]  /*02c0*/  SHF.R.S32.HI R29, RZ, 0x1f, R28 ;  /* 0x0000001fff1d7819 */ /* 0x004fe2000001141c */
[----:B------:R-:W-:Y:S06]  /*02d0*/  BRA `(.L_x_19761) ;  /* 0x0000000c00207947 */ /* 0x000fec0003800000 */
.L_x_19762:
[----:B------:R-:W2:Y:S02]  /*02e0*/  LDG.E.S16 R28, desc[UR36][R4.64] ;  /* 0x00000024041c7981 */ /* 0x000ea4000c1e1700 */
[----:B--2---:R-:W-:Y:S01]  /*02f0*/  SHF.R.S32.HI R29, RZ, 0x1f, R28 ;  /* 0x0000001fff1d7819 */ /* 0x004fe2000001141c */
[----:B------:R-:W-:Y:S06]  /*0300*/  BRA `(.L_x_19761) ;  /* 0x0000000c00147947 */ /* 0x000fec0003800000 */
.L_x_19757:
[----:B------:R-:W-:-:S13]  /*0310*/  ISETP.GT.AND P0, PT, R0, 0x6, PT ;  /* 0x000000060000780c */ /* 0x000fda0003f04270 */
[----:B------:R-:W-:Y:S05]  /*0320*/  @P0 BRA `(.L_x_19764) ;  /* 0x00000000002c0947 */ /* 0x000fea0003800000 */
[----:B------:R-:W-:-:S13]  /*0330*/  ISETP.NE.AND P0, PT, R0, 0x5, PT ;  /* 0x000000050000780c */ /* 0x000fda0003f05270 */
[----:B------:R-:W-:Y:S05]  /*0340*/  @!P0 BRA `(.L_x_19765) ;  /* 0x0000000000148947 */ /* 0x000fea0003800000 */
[----:B------:R-:W-:-:S13]  /*0350*/  ISETP.NE.AND P0, PT, R0, 0x6, PT ;  /* 0x000000060000780c */ /* 0x000fda0003f05270 */
[----:B------:R-:W-:Y:S05]  /*0360*/  @P0 BRA `(.L_x_19760) ;  /* 0x0000000800a40947 */ /* 0x000fea0003800000 */
[----:B------:R-:W2:Y:S02]  /*0370*/  LDG.E R4, desc[UR36][R4.64] ;  /* 0x0000002404047981 */ /* 0x000ea4000c1e1900 */
[----:B--2---:R0:W1:Y:S01]  /*0380*/  F2I.S64.TRUNC R28, R4 ;  /* 0x00000004001c7311 */ /* 0x004062000020d900 */
[----:B------:R-:W-:Y:S05]  /*0390*/  BRA `(.L_x_19761) ;  /* 0x0000000800f07947 */ /* 0x000fea0003800000 */
.L_x_19765:
[----:B------:R-:W2:Y:S02]  /*03a0*/  LDG.E.U16 R4, desc[UR36][R4.64] ;  /* 0x0000002404047981 */ /* 0x000ea4000c1e1500 */
[----:B--2---:R-:W-:-:S06]  /*03b0*/  HADD2.F32 R28, -RZ, R4.H0_H0 ;  /* 0x20000004ff1c7230 */ /* 0x004fcc0000004100 */
[----:B------:R-:W0:Y:S01]  /*03c0*/  F2I.S64.TRUNC R28, R28 ;  /* 0x0000001c001c7311 */ /* 0x000e22000020d900 */
[----:B------:R-:W-:Y:S05]  /*03d0*/  BRA `(.L_x_19761) ;  /* 0x0000000800e07947 */ /* 0x000fea0003800000 */
.L_x_19764:
[----:B------:R-:W-:-:S13]  /*03e0*/  ISETP.NE.AND P0, PT, R0, 0x7, PT ;  /* 0x000000070000780c */ /* 0x000fda0003f05270 */
[----:B------:R-:W-:Y:S05]  /*03f0*/  @!P0 BRA `(.L_x_19766) ;  /* 0x00000000002c8947 */ /* 0x000fea0003800000 */
[----:B------:R-:W-:-:S13]  /*0400*/  ISETP.NE.AND P0, PT, R0, 0x8, PT ;  /* 0x000000080000780c */ /* 0x000fda0003f05270 */
[----:B------:R-:W-:Y:S05]  /*0410*/  @!P0 BRA `(.L_x_19767) ;  /* 0x0000000000148947 */ /* 0x000fea0003800000 */
[----:B------:R-:W-:-:S13]  /*0420*/  ISETP.NE.AND P0, PT, R0, 0x9, PT ;  /* 0x000000090000780c */ /* 0x000fda0003f05270 */
[----:B------:R-:W-:Y:S05]  /*0430*/  @P0 BRA `(.L_x_19760) ;  /* 0x0000000800700947 */ /* 0x000fea0003800000 */
[----:B------:R-:W2:Y:S02]  /*0440*/  LDG.E R4, desc[UR36][R4.64] ;  /* 0x0000002404047981 */ /* 0x000ea4000c1e1900 */
[----:B--2---:R0:W1:Y:S01]  /*0450*/  F2I.S64.TRUNC R28, R4 ;  /* 0x00000004001c7311 */ /* 0x004062000020d900 */
[----:B------:R-:W-:Y:S05]  /*0460*/  BRA `(.L_x_19761) ;  /* 0x0000000800bc7947 */ /* 0x000fea0003800000 */
.L_x_19767:
[----:B------:R-:W2:Y:S02]  /*0470*/  LDG.E.U16 R4, desc[UR36][R4.64] ;  /* 0x0000002404047981 */ /* 0x000ea4000c1e1500 */
[----:B--2---:R-:W-:-:S06]  /*0480*/  HADD2.F32 R28, -RZ, R4.H0_H0 ;  /* 0x20000004ff1c7230 */ /* 0x004fcc0000004100 */
[----:B------:R-:W4:Y:S01]  /*0490*/  F2I.S64.TRUNC R28, R28 ;  /* 0x0000001c001c7311 */ /* 0x000f22000020d900 */
[----:B------:R-:W-:Y:S05]  /*04a0*/  BRA `(.L_x_19761) ;  /* 0x0000000800ac7947 */ /* 0x000fea0003800000 */
.L_x_19766:
[----:B------:R-:W2:Y:S02]  /*04b0*/  LDG.E.64 R4, desc[UR36][R4.64] ;  /* 0x0000002404047981 */ /* 0x000ea4000c1e1b00 */
[----:B--2---:R2:W3:Y:S01]  /*04c0*/  F2I.S64.F64.TRUNC R28, R4 ;  /* 0x00000004001c7311 */ /* 0x0044e2000030d900 */
[----:B------:R-:W-:Y:S05]  /*04d0*/  BRA `(.L_x_19761) ;  /* 0x0000000800a07947 */ /* 0x000fea0003800000 */
.L_x_19756:
        /* <DEDUP_REMOVED lines=13> */
.L_x_19770:
[----:B------:R-:W2:Y:S02]  /*05b0*/  LDG.E.64 R4, desc[UR36][R4.64] ;  /* 0x0000002404047981 */ /* 0x000ea4000c1e1b00 */
[----:B--2---:R0:W1:Y:S01]  /*05c0*/  F2I.S64.F64.TRUNC R28, R4 ;  /* 0x00000004001c7311 */ /* 0x004062000030d900 */
[----:B------:R-:W-:Y:S05]  /*05d0*/  BRA `(.L_x_19761) ;  /* 0x0000000800607947 */ /* 0x000fea0003800000 */
.L_x_19769:
        /* <DEDUP_REMOVED lines=25> */
[----:B------:R0:W1:Y:S01]  /*0770*/  F2I.S64.TRUNC R28, R7 ;  /* 0x00000007001c7311 */ /* 0x000062000020d900 */
[----:B------:R-:W-:Y:S05]  /*0780*/  BRA `(.L_x_19761) ;  /* 0x0000000400f47947 */ /* 0x000fea0003800000 */
.L_x_19772:
        /* <DEDUP_REMOVED lines=13> */
[----:B------:R0:W1:Y:S01]  /*0860*/  F2I.S64.TRUNC R28, R0 ;  /* 0x00000000001c7311 */ /* 0x000062000020d900 */
[----:B------:R-:W-:Y:S05]  /*0870*/  BRA `(.L_x_19761) ;  /* 0x0000000400b87947 */ /* 0x000fea0003800000 */
.L_x_19771:
[----:B------:R-:W2:Y:S02]  /*0880*/  LDG.E.U16 R28, desc[UR36][R4.64] ;  /* 0x00000024041c7981 */ /* 0x000ea4000c1e1500 */
[----:B--2---:R-:W-:-:S06]  /*0890*/  IMAD.U32 R28, R28, 0x10000, RZ ;  /* 0x000100001c1c7824 */ /* 0x004fcc00078e00ff */
[----:B------:R-:W0:Y:S01]  /*08a0*/  F2I.S64.TRUNC R28, R28 ;  /* 0x0000001c001c7311 */ /* 0x000e22000020d900 */
[----:B------:R-:W-:Y:S05]  /*08b0*/  BRA `(.L_x_19761) ;  /* 0x0000000400a87947 */ /* 0x000fea0003800000 */
.L_x_19768:
        /* <DEDUP_REMOVED lines=11> */
.L_x_19775:
        /* <DEDUP_REMOVED lines=21> */
.L_x_19779:
[----:B------:R-:W-:Y:S05]  /*0ac0*/  BSYNC B1 ;  /* 0x0000000000017941 */ /* 0x000fea0003800000 */
.L_x_19778:
[----:B------:R-:W-:Y:S01]  /*0ad0*/  IMAD.SHL.U32 R3, R3, 0x100000, RZ ;  /* 0x0010000003037824 */ /* 0x000fe200078e00ff */
[----:B------:R-:W-:-:S04]  /*0ae0*/  LEA R5, R0, 0x3b800000, 0x17 ;  /* 0x3b80000000057811 */ /* 0x000fc800078eb8ff */
[----:B------:R-:W-:-:S07]  /*0af0*/  LOP3.LUT R28, R5, R3, R28, 0xfe, !PT ;  /* 0x00000003051c7212 */ /* 0x000fce00078efe1c */
.L_x_19777:
[----:B------:R-:W-:Y:S05]  /*0b00*/  BSYNC B0 ;  /* 0x0000000000007941 */ /* 0x000fea0003800000 */
.L_x_19776:
[----:B------:R-:W0:Y:S01]  /*0b10*/  F2I.S64.TRUNC R28, R28 ;  /* 0x0000001c001c7311 */ /* 0x000e22000020d900 */
[----:B------:R-:W-:Y:S05]  /*0b20*/  BRA `(.L_x_19761) ;  /* 0x00000004000c7947 */ /* 0x000fea0003800000 */
.L_x_19774:
        /* <DEDUP_REMOVED lines=21> */
.L_x_19783:
[----:B------:R-:W-:Y:S05]  /*0c80*/  BSYNC B1 ;  /* 0x0000000000017941 */ /* 0x000fea0003800000 */
.L_x_19782:
[----:B------:R-:W-:Y:S01]  /*0c90*/  IMAD.SHL.U32 R3, R3, 0x200000, RZ ;  /* 0x0020000003037824 */ /* 0x000fe200078e00ff */
[----:B------:R-:W-:-:S04]  /*0ca0*/  LEA R5, R0, 0x37800000, 0x17 ;  /* 0x3780000000057811 */ /* 0x000fc800078eb8ff */
[----:B------:R-:W-:-:S07]  /*0cb0*/  LOP3.LUT R28, R5, R3, R28, 0xfe, !PT ;  /* 0x00000003051c7212 */ /* 0x000fce00078efe1c */
.L_x_19781:
[----:B------:R-:W-:Y:S05]  /*0cc0*/  BSYNC B0 ;  /* 0x0000000000007941 */ /* 0x000fea0003800000 */
.L_x_19780:
[----:B------:R-:W0:Y:S01]  /*0cd0*/  F2I.S64.TRUNC R28, R28 ;  /* 0x0000001c001c7311 */ /* 0x000e22000020d900 */
[----:B------:R-:W-:Y:S05]  /*0ce0*/  BRA `(.L_x_19761) ;  /* 0x00000000009c7947 */ /* 0x000fea0003800000 */
.L_x_19773:
        /* <DEDUP_REMOVED lines=14> */
.L_x_19787:
[----:B------:R-:W-:Y:S05]  /*0dd0*/  BSYNC B0 ;  /* 0x0000000000007941 */ /* 0x000fea0003800000 */
.L_x_19786:
[----:B------:R-:W0:Y:S01]  /*0de0*/  F2I.S64.TRUNC R28, R28 ;  /* 0x0000001c001c7311 */ /* 0x000e22000020d900 */
[----:B------:R-:W-:Y:S05]  /*0df0*/  BRA `(.L_x_19761) ;  /* 0x0000000000587947 */ /* 0x000fea0003800000 */
.L_x_19760:
        /* <DEDUP_REMOVED lines=16> */
.L_x_19788:
[----:B------:R-:W-:Y:S01]  /*0f00*/  CS2R R28, SRZ ;  /* 0x00000000001c7805 */ /* 0x000fe2000001ff00 */
[----:B------:R-:W-:Y:S06]  /*0f10*/  BRA `(.L_x_19761) ;  /* 0x0000000000107947 */ /* 0x000fec0003800000 */
.L_x_19785:
[----:B------:R0:W5:Y:S01]  /*0f20*/  LDG.E.64 R28, desc[UR36][R4.64] ;  /* 0x00000024041c7981 */ /* 0x000162000c1e1b00 */
[----:B------:R-:W-:Y:S05]  /*0f30*/  BRA `(.L_x_19761) ;  /* 0x0000000000087947 */ /* 0x000fea0003800000 */
.L_x_19784:
[----:B------:R0:W5:Y:S01]  /*0f40*/  LDG.E R28, desc[UR36][R4.64] ;  /* 0x00000024041c7981 */ /* 0x000162000c1e1900 */
[----:B------:R-:W-:-:S07]  /*0f50*/  IMAD.MOV.U32 R29, RZ, RZ, RZ ;  /* 0x000000ffff1d7224 */ /* 0x000fce00078e00ff */
.L_x_19761:
[----:B------:R-:W2:Y:S02]  /*0f60*/  S2R R19, SR_TID.X ;  /* 0x0000000000137919 */ /* 0x000ea40000002100 */
[----:B--2---:R-:W-:-:S07]  /*0f70*/  VIADD R19, R19, 0x80 ;  /* 0x0000008013137836 */ /* 0x004fce0000000000 */
.L_x_19755:
[----:B------:R-:W-:Y:S05]  /*0f80*/  BSYNC B6 ;  /* 0x0000000000067941 */ /* 0x000fea0003800000 */
.L_x_19754:
        /* <DEDUP_REMOVED lines=24> */
.L_x_19794:
[----:B------:R0:W5:Y:S01]  /*1110*/  LDG.E.U8 R24, desc[UR36][R4.64] ;  /* 0x0000002404187981 */ /* 0x000162000c1e1100 */
[----:B------:R-:W-:Y:S01]  /*1120*/  IMAD.MOV.U32 R25, RZ, RZ, RZ ;  /* 0x000000ffff197224 */ /* 0x000fe200078e00ff */
[----:B------:R-:W-:Y:S06]  /*1130*/  BRA `(.L_x_19796) ;  /* 0x0000000c00487947 */ /* 0x000fec0003800000 */
.L_x_19793:
        /* <DEDUP_REMOVED lines=8> */
.L_x_19798:
[----:B------:R-:W2:Y:S02]  /*11c0*/  LDG.E R24, desc[UR36][R4.64] ;  /* 0x0000002404187981 */ /* 0x000ea4000c1e1900 */
[----:B--2---:R-:W-:Y:S01]  /*11d0*/  SHF.R.S32.HI R25, RZ, 0x1f, R24 ;  /* 0x0000001fff197819 */ /* 0x004fe20000011418 */
[----:B------:R-:W-:Y:S06]  /*11e0*/  BRA `(.L_x_19796) ;  /* 0x0000000c001c7947 */ /* 0x000fec0003800000 */
.L_x_19797:
[----:B------:R-:W2:Y:S02]  /*11f0*/  LDG.E.S16 R24, desc[UR36][R4.64] ;  /* 0x0000002404187981 */ /* 0x000ea4000c1e1700 */
[----:B--2---:R-:W-:Y:S01]  /*1200*/  SHF.R.S32.HI R25, RZ, 0x1f, R24 ;  /* 0x0000001fff197819 */ /* 0x004fe20000011418 */
[----:B------:R-:W-:Y:S06]  /*1210*/  BRA `(.L_x_19796) ;  /* 0x0000000c00107947 */ /* 0x000fec0003800000 */
.L_x_19792:
        /* <DEDUP_REMOVED lines=9> */
.L_x_19800:
[----:B------:R-:W2:Y:S02]  /*12b0*/  LDG.E.U16 R4, desc[UR36][R4.64] ;  /* 0x0000002404047981 */ /* 0x000ea4000c1e1500 */
[----:B--2---:R-:W-:-:S06]  /*12c0*/  HADD2.F32 R24, -RZ, R4.H0_H0 ;  /* 0x20000004ff187230 */ /* 0x004fcc0000004100 */
[----:B------:R-:W0:Y:S01]  /*12d0*/  F2I.S64.TRUNC R24, R24 ;  /* 0x0000001800187311 */ /* 0x000e22000020d900 */
[----:B------:R-:W-:Y:S05]  /*12e0*/  BRA `(.L_x_19796) ;  /* 0x0000000800dc7947 */ /* 0x000fea0003800000 */
.L_x_19799:
        /* <DEDUP_REMOVED lines=9> */
.L_x_19802:
[----:B------:R-:W2:Y:S02]  /*1380*/  LDG.E.U16 R4, desc[UR36][R4.64] ;  /* 0x0000002404047981 */ /* 0x000ea4000c1e1500 */
[----:B--2---:R-:W-:-:S06]  /*1390*/  HADD2.F32 R24, -RZ, R4.H0_H0 ;  /* 0x20000004ff187230 */ /* 0x004fcc0000004100 */
[----:B------:R-:W0:Y:S01]  /*13a0*/  F2I.S64.TRUNC R24, R24 ;  /* 0x0000001800187311 */ /* 0x000e22000020d900 */
[----:B------:R-:W-:Y:S05]  /*13b0*/  BRA `(.L_x_19796) ;  /* 0x0000000800a87947 */ /* 0x000fea0003800000 */
.L_x_19801:
[----:B------:R-:W2:Y:S02]  /*13c0*/  LDG.E.64 R4, desc[UR36][R4.64] ;  /* 0x0000002404047981 */ /* 0x000ea4000c1e1b00 */
[----:B--2---:R0:W1:Y:S01]  /*13d0*/  F2I.S64.F64.TRUNC R24, R4 ;  /* 0x0000000400187311 */ /* 0x004062000030d900 */
[----:B------:R-:W-:Y:S05]  /*13e0*/  BRA `(.L_x_19796) ;  /* 0x00000008009c7947 */ /* 0x000fea0003800000 */
.L_x_19791:
        /* <DEDUP_REMOVED lines=13> */
.L_x_19805:
[----:B------:R-:W2:Y:S02]  /*14c0*/  LDG.E.64 R4, desc[UR36][R4.64] ;  /* 0x0000002404047981 */ /* 0x000ea4000c1e1b00 */
[----:B--2---:R0:W1:Y:S01]  /*14d0*/  F2I.S64.F64.TRUNC R24, R4 ;  /* 0x0000000400187311 */ /* 0x004062000030d900 */
[----:B------:R-:W-:Y:S05]  /*14e0*/  BRA `(.L_x_19796) ;  /* 0x00000008005c7947 */ /* 0x000fea0003800000 */
.L_x_19804:
        /* <DEDUP_REMOVED lines=27> */
.L_x_19807:
        /* <DEDUP_REMOVED lines=12> */
[----:B------:R2:W0:Y:S01]  /*1760*/  F2I.S64.TRUNC R24, R0 ;  /* 0x0000000000187311 */ /* 0x000422000020d900 */
[----:B------:R-:W-:Y:S05]  /*1770*/  BRA `(.L_x_19796) ;  /* 0x0000000400b87947 */ /* 0x000fea0003800000 */
.L_x_19806:
[----:B------:R-:W2:Y:S02]  /*1780*/  LDG.E.U16 R24, desc[UR36][R4.64] ;  /* 0x0000002404187981 */ /* 0x000ea4000c1e1500 */
[----:B--2---:R-:W-:-:S06]  /*1790*/  IMAD.U32 R24, R24, 0x10000, RZ ;  /* 0x0001000018187824 */ /* 0x004fcc00078e00ff */
[----:B------:R-:W0:Y:S01]  /*17a0*/  F2I.S64.TRUNC R24, R24 ;  /* 0x0000001800187311 */ /* 0x000e22000020d900 */
[----:B------:R-:W-:Y:S05]  /*17b0*/  BRA `(.L_x_19796) ;  /* 0x0000000400a87947 */ /* 0x000fea0003800000 */
.L_x_19803:
        /* <DEDUP_REMOVED lines=11> */
.L_x_19810:
        /* <DEDUP_REMOVED lines=21> */
.L_x_19814:
[----:B------:R-:W-:Y:S05]  /*19c0*/  BSYNC B1 ;  /* 0x0000000000017941 */ /* 0x000fea0003800000 */
.L_x_19813:
[----:B------:R-:W-:Y:S01]  /*19d0*/  IMAD.SHL.U32 R3, R3, 0x100000, RZ ;  /* 0x0010000003037824 */ /* 0x000fe200078e00ff */
[----:B------:R-:W-:-:S04]  /*19e0*/  LEA R5, R0, 0x3b800000, 0x17 ;  /* 0x3b80000000057811 */ /* 0x000fc800078eb8ff */
[----:B------:R-:W-:-:S07]  /*19f0*/  LOP3.LUT R24, R5, R3, R24, 0xfe, !PT ;  /* 0x0000000305187212 */ /* 0x000fce00078efe18 */
.L_x_19812:
[----:B------:R-:W-:Y:S05]  /*1a00*/  BSYNC B0 ;  /* 0x0000000000007941 */ /* 0x000fea0003800000 */
.L_x_19811:
[----:B------:R-:W0:Y:S01]  /*1a10*/  F2I.S64.TRUNC R24, R24 ;  /* 0x0000001800187311 */ /* 0x000e22000020d900 */
[----:B------:R-:W-:Y:S05]  /*1a20*/  BRA `(.L_x_19796) ;  /* 0x00000004000c7947 */ /* 0x000fea0003800000 */
.L_x_19809:
        /* <DEDUP_REMOVED lines=21> */
.L_x_19818:
[----:B------:R-:W-:Y:S05]  /*1b80*/  BSYNC B1 ;  /* 0x0000000000017941 */ /* 0x000fea0003800000 */
.L_x_19817:
[----:B------:R-:W-:Y:S01]  /*1b90*/  IMAD.SHL.U32 R3, R3, 0x200000, RZ ;  /* 0x0020000003037824 */ /* 0x000fe200078e00ff */
[----:B------:R-:W-:-:S04]  /*1ba0*/  LEA R5, R0, 0x37800000, 0x17 ;  /* 0x3780000000057811 */ /* 0x000fc800078eb8ff */
[----:B------:R-:W-:-:S07]  /*1bb0*/  LOP3.LUT R24, R5, R3, R24, 0xfe, !PT ;  /* 0x0000000305187212 */ /* 0x000fce00078efe18 */
.L_x_19816:
[----:B------:R-:W-:Y:S05]  /*1bc0*/  BSYNC B0 ;  /* 0x0000000000007941 */ /* 0x000fea0003800000 */
.L_x_19815:
[----:B------:R-:W0:Y:S01]  /*1bd0*/  F2I.S64.TRUNC R24, R24 ;  /* 0x0000001800187311 */ /* 0x000e22000020d900 */
[----:B------:R-:W-:Y:S05]  /*1be0*/  BRA `(.L_x_19796) ;  /* 0x00000000009c7947 */ /* 0x000fea0003800000 */
.L_x_19808:
        /* <DEDUP_REMOVED lines=14> */
.L_x_19822:
[----:B------:R-:W-:Y:S05]  /*1cd0*/  BSYNC B0 ;  /* 0x0000000000007941 */ /* 0x000fea0003800000 */
.L_x_19821:
[----:B------:R-:W0:Y:S01]  /*1ce0*/  F2I.S64.TRUNC R24, R24 ;  /* 0x0000001800187311 */ /* 0x000e22000020d900 */
[----:B------:R-:W-:Y:S05]  /*1cf0*/  BRA `(.L_x_19796) ;  /* 0x0000000000587947 */ /* 0x000fea0003800000 */
.L_x_19795:
        /* <DEDUP_REMOVED lines=16> */
.L_x_19823:
[----:B------:R-:W-:Y:S01]  /*1e00*/  CS2R R24, SRZ ;  /* 0x0000000000187805 */ /* 0x000fe2000001ff00 */
[----:B------:R-:W-:Y:S06]  /*1e10*/  BRA `(.L_x_19796) ;  /* 0x0000000000107947 */ /* 0x000fec0003800000 */
.L_x_19820:
[----:B------:R0:W5:Y:S01]  /*1e20*/  LDG.E.64 R24, desc[UR36][R4.64] ;  /* 0x0000002404187981 */ /* 0x000162000c1e1b00 */
[----:B------:R-:W-:Y:S05]  /*1e30*/  BRA `(.L_x_19796) ;  /* 0x0000000000087947 */ /* 0x000fea0003800000 */
.L_x_19819:
[----:B------:R0:W5:Y:S01]  /*1e40*/  LDG.E R24, desc[UR36][R4.64] ;  /* 0x0000002404187981 */ /* 0x000162000c1e1900 */
[----:B------:R-:W-:-:S07]  /*1e50*/  IMAD.MOV.U32 R25, RZ, RZ, RZ ;  /* 0x000000ffff197224 */ /* 0x000fce00078e00ff */
.L_x_19796:
[----:B------:R-:W-:-:S07]  /*1e60*/  VIADD R19, R19, 0x80 ;  /* 0x0000008013137836 */ /* 0x000fce0000000000 */
.L_x_19790:
[----:B------:R-:W-:Y:S05]  /*1e70*/  BSYNC B6 ;  /* 0x0000000000067941 */ /* 0x000fea0003800000 */
.L_x_19789:
[----:B------:R-:W-:Y:S01]  /*1e80*/  ISETP.GE.AND P0, PT, R19, R16, PT ;  /* 0x000000101300720c */ /* 0x000fe20003f06270 */
[----:B------:R-:W-:Y:S01]  /*1e90*/  BSSY B6, `(.L_x_19824) ;  /* 0x00000ef000067945 */ /* 0x000fe20003800000 */
[----:B------:R-:W-:Y:S02]  /*1ea0*/  CS2R R22, SRZ ;  /* 0x0000000000167805 */ /* 0x000fe4000001ff00 */
[----:B------:R-:W-:-:S09]  /*1eb0*/  CS2R R26, SRZ ;  /* 0x00000000001a7805 */ /* 0x000fd2000001ff00 */
[----:B------:R-:W-:Y:S05]  /*1ec0*/  @P0 BRA `(.L_x_19825) ;  /* 0x0000000c00ac0947 */ /* 0x000fea0003800000 */
[----:B01----:R-:W0:Y:S01]  /*1ed0*/  LDC.64 R4, c[0x0][0x230] ;  /* 0x00008c00ff047b82 */ /* 0x003e220000000a00 */
[----:B--2---:R-:W-:Y:S01]  /*1ee0*/  IMAD R0, R2, 0x200, R19 ;  /* 0x0000020002007824 */ /* 0x004fe200078e0213 */
        /* <DEDUP_REMOVED lines=19> */
.L_x_19829:
[----:B------:R0:W5:Y:S01]  /*2020*/  LDG.E.U8 R26, desc[UR36][R4.64] ;  /* 0x00000024041a7981 */ /* 0x000162000c1e1100 */
[----:B------:R-:W-:Y:S01]  /*2030*/  IMAD.MOV.U32 R27, RZ, RZ, RZ ;  /* 0x000000ffff1b7224 */ /* 0x000fe200078e00ff */
[----:B------:R-:W-:Y:S06]  /*2040*/  BRA `(.L_x_19831) ;  /* 0x0000000c00487947 */ /* 0x000fec0003800000 */
.L_x_19828:
        /* <DEDUP_REMOVED lines=8> */
.L_x_19833:
[----:B------:R-:W2:Y:S02]  /*20d0*/  LDG.E R26, desc[UR36][R4.64] ;  /* 0x00000024041a7981 */ /* 0x000ea4000c1e1900 */
[----:B--2---:R-:W-:Y:S01]  /*20e0*/  SHF.R.S32.HI R27, RZ, 0x1f, R26 ;  /* 0x0000001fff1b7819 */ /* 0x004fe2000001141a */
[----:B------:R-:W-:Y:S06]  /*20f0*/  BRA `(.L_x_19831) ;  /* 0x0000000c001c7947 */ /* 0x000fec0003800000 */
.L_x_19832:
[----:B------:R-:W2:Y:S02]  /*2100*/  LDG.E.S16 R26, desc[UR36][R4.64] ;  /* 0x00000024041a7981 */ /* 0x000ea4000c1e1700 */
[----:B--2---:R-:W-:Y:S01]  /*2110*/  SHF.R.S32.HI R27, RZ, 0x1f, R26 ;  /* 0x0000001fff1b7819 */ /* 0x004fe2000001141a */
[----:B------:R-:W-:Y:S06]  /*2120*/  BRA `(.L_x_19831) ;  /* 0x0000000c00107947 */ /* 0x000fec0003800000 */
.L_x_19827:
        /* <DEDUP_REMOVED lines=9> */
.L_x_19835:
[----:B------:R-:W2:Y:S02]  /*21c0*/  LDG.E.U16 R4, desc[UR36][R4.64] ;  /* 0x0000002404047981 */ /* 0x000ea4000c1e1500 */
[----:B--2---:R-:W-:-:S06]  /*21d0*/  HADD2.F32 R26, -RZ, R4.H0_H0 ;  /* 0x20000004ff1a7230 */ /* 0x004fcc0000004100 */
[----:B------:R-:W0:Y:S01]  /*21e0*/  F2I.S64.TRUNC R26, R26 ;  /* 0x0000001a001a7311 */ /* 0x000e22000020d900 */
[----:B------:R-:W-:Y:S05]  /*21f0*/  BRA `(.L_x_19831) ;  /* 0x0000000800dc7947 */ /* 0x000fea0003800000 */
.L_x_19834:
        /* <DEDUP_REMOVED lines=9> */
.L_x_19837:
[----:B------:R-:W2:Y:S02]  /*2290*/  LDG.E.U16 R4, desc[UR36][R4.64] ;  /* 0x0000002404047981 */ /* 0x000ea4000c1e1500 */
[----:B--2---:R-:W-:-:S06]  /*22a0*/  HADD2.F32 R26, -RZ, R4.H0_H0 ;  /* 0x20000004ff1a7230 */ /* 0x004fcc0000004100 */
[----:B------:R-:W0:Y:S01]  /*22b0*/  F2I.S64.TRUNC R26, R26 ;  /* 0x0000001a001a7311 */ /* 0x000e22000020d900 */
[----:B------:R-:W-:Y:S05]  /*22c0*/  BRA `(.L_x_19831) ;  /* 0x0000000800a87947 */ /* 0x000fea0003800000 */
.L_x_19836:
[----:B------:R-:W2:Y:S02]  /*22d0*/  LDG.E.64 R4, desc[UR36][R4.64] ;  /* 0x0000002404047981 */ /* 0x000ea4000c1e1b00 */
[----:B--2---:R0:W1:Y:S01]  /*22e0*/  F2I.S64.F64.TRUNC R26, R4 ;  /* 0x00000004001a7311 */ /* 0x004062000030d900 */
[----:B------:R-:W-:Y:S05]  /*22f0*/  BRA `(.L_x_19831) ;  /* 0x00000008009c7947 */ /* 0x000fea0003800000 */
.L_x_19826:
        /* <DEDUP_REMOVED lines=13> */
.L_x_19840:
[----:B------:R-:W2:Y:S02]  /*23d0*/  LDG.E.64 R4, desc[UR36][R4.64] ;  /* 0x0000002404047981 */ /* 0x000ea4000c1e1b00 */
[----:B--2---:R0:W1:Y:S01]  /*23e0*/  F2I.S64.F64.TRUNC R26, R4 ;  /* 0x00000004001a7311 */ /* 0x004062000030d900 */
[----:B------:R-:W-:Y:S05]  /*23f0*/  BRA `(.L_x_19831) ;  /* 0x00000008005c7947 */ /* 0x000fea0003800000 */
.L_x_19839:
        /* <DEDUP_REMOVED lines=27> */
.L_x_19842:
        /* <DEDUP_REMOVED lines=14> */
.L_x_19841:
[----:B------:R-:W2:Y:S02]  /*2690*/  LDG.E.U16 R26, desc[UR36][R4.64] ;  /* 0x00000024041a7981 */ /* 0x000ea4000c1e1500 */
[----:B--2---:R-:W-:-:S06]  /*26a0*/  IMAD.U32 R26, R26, 0x10000, RZ ;  /* 0x000100001a1a7824 */ /* 0x004fcc00078e00ff */
[----:B------:R-:W0:Y:S01]  /*26b0*/  F2I.S64.TRUNC R26, R26 ;  /* 0x0000001a001a7311 */ /* 0x000e22000020d900 */
[----:B------:R-:W-:Y:S05]  /*26c0*/  BRA `(.L_x_19831) ;  /* 0x0000000400a87947 */ /* 0x000fea0003800000 */
.L_x_19838:
        /* <DEDUP_REMOVED lines=11> */
.L_x_19845:
        /* <DEDUP_REMOVED lines=21> */
.L_x_19849:
[----:B------:R-:W-:Y:S05]  /*28d0*/  BSYNC B1 ;  /* 0x0000000000017941 */ /* 0x000fea0003800000 */
.L_x_19848:
[----:B------:R-:W-:Y:S01]  /*28e0*/  IMAD.SHL.U32 R3, R3, 0x100000, RZ ;  /* 0x0010000003037824 */ /* 0x000fe200078e00ff */
[----:B------:R-:W-:-:S04]  /*28f0*/  LEA R5, R0, 0x3b800000, 0x17 ;  /* 0x3b80000000057811 */ /* 0x000fc800078eb8ff */
[----:B------:R-:W-:-:S07]  /*2900*/  LOP3.LUT R26, R5, R3, R26, 0xfe, !PT ;  /* 0x00000003051a7212 */ /* 0x000fce00078efe1a */
.L_x_19847:
[----:B------:R-:W-:Y:S05]  /*2910*/  BSYNC B0 ;  /* 0x0000000000007941 */ /* 0x000fea0003800000 */
.L_x_19846:
[----:B------:R-:W1:Y:S01]  /*2920*/  F2I.S64.TRUNC R26, R26 ;  /* 0x0000001a001a7311 */ /* 0x000e62000020d900 */
[----:B------:R-:W-:Y:S05]  /*2930*/  BRA `(.L_x_19831) ;  /* 0x00000004000c7947 */ /* 0x000fea0003800000 */
.L_x_19844:
        /* <DEDUP_REMOVED lines=21> */
.L_x_19853:
[----:B------:R-:W-:Y:S05]  /*2a90*/  BSYNC B1 ;  /* 0x0000000000017941 */ /* 0x000fea0003800000 */
.L_x_19852:
[----:B------:R-:W-:Y:S01]  /*2aa0*/  IMAD.SHL.U32 R3, R3, 0x200000, RZ ;  /* 0x0020000003037824 */ /* 0x000fe200078e00ff */
[----:B------:R-:W-:-:S04]  /*2ab0*/  LEA R5, R0, 0x37800000, 0x17 ;  /* 0x3780000000057811 */ /* 0x000fc800078eb8ff */
[----:B------:R-:W-:-:S07]  /*2ac0*/  LOP3.LUT R26, R5, R3, R26, 0xfe, !PT ;  /* 0x00000003051a7212 */ /* 0x000fce00078efe1a */
.L_x_19851:
[----:B------:R-:W-:Y:S05]  /*2ad0*/  BSYNC B0 ;  /* 0x0000000000007941 */ /* 0x000fea0003800000 */
.L_x_19850:
[----:B------:R-:W2:Y:S01]  /*2ae0*/  F2I.S64.TRUNC R26, R26 ;  /* 0x0000001a001a7311 */ /* 0x000ea2000020d900 */
[----:B------:R-:W-:Y:S05]  /*2af0*/  BRA `(.L_x_19831) ;  /* 0x00000000009c7947 */ /* 0x000fea0003800000 */
.L_x_19843:
        /* <DEDUP_REMOVED lines=14> */
.L_x_19857:
[----:B------:R-:W-:Y:S05]  /*2be0*/  BSYNC B0 ;  /* 0x0000000000007941 */ /* 0x000fea0003800000 */
.L_x_19856:
[----:B------:R-:W0:Y:S01]  /*2bf0*/  F2I.S64.TRUNC R26, R26 ;  /* 0x0000001a001a7311 */ /* 0x000e22000020d900 */
[----:B------:R-:W-:Y:S05]  /*2c00*/  BRA `(.L_x_19831) ;  /* 0x0000000000587947 */ /* 0x000fea0003800000 */
.L_x_19830:
        /* <DEDUP_REMOVED lines=16> */
.L_x_19858:
[----:B------:R-:W-:Y:S01]  /*2d10*/  CS2R R26, SRZ ;  /* 0x00000000001a7805 */ /* 0x000fe2000001ff00 */
[----:B------:R-:W-:Y:S06]  /*2d20*/  BRA `(.L_x_19831) ;  /* 0x0000000000107947 */ /* 0x000fec0003800000 */
.L_x_19855:
[----:B------:R0:W5:Y:S01]  /*2d30*/  LDG.E.64 R26, desc[UR36][R4.64] ;  /* 0x00000024041a7981 */ /* 0x000162000c1e1b00 */
[----:B------:R-:W-:Y:S05]  /*2d40*/  BRA `(.L_x_19831) ;  /* 0x0000000000087947 */ /* 0x000fea0003800000 */
.L_x_19854:
[----:B------:R0:W5:Y:S01]  /*2d50*/  LDG.E R26, desc[UR36][R4.64] ;  /* 0x00000024041a7981 */ /* 0x000162000c1e1900 */
[----:B------:R-:W-:-:S07]  /*2d60*/  IMAD.MOV.U32 R27, RZ, RZ, RZ ;  /* 0x000000ffff1b7224 */ /* 0x000fce00078e00ff */
.L_x_19831:
[----:B------:R-:W-:-:S07]  /*2d70*/  VIADD R19, R19, 0x80 ;  /* 0x0000008013137836 */ /* 0x000fce0000000000 */
.L_x_19825:
[----:B------:R-:W-:Y:S05]  /*2d80*/  BSYNC B6 ;  /* 0x0000000000067941 */ /* 0x000fea0003800000 */
.L_x_19824:
[----:B------:R-:W-:Y:S01]  /*2d90*/  ISETP.GE.AND P0, PT, R19, R16, PT ;  /* 0x000000101300720c */ /* 0x000fe20003f06270 */
[----:B------:R-:W-:-:S12]  /*2da0*/  BSSY B6, `(.L_x_19859) ;  /* 0x00000ea000067945 */ /* 0x000fd80003800000 */
[----:B------:R-:W-:Y:S05]  /*2db0*/  @P0 BRA `(.L_x_19860) ;  /* 0x0000000c00a00947 */ /* 0x000fea0003800000 */
[----:B01----:R-:W0:Y:S01]  /*2dc0*/  LDC.64 R4, c[0x0][0x230] ;  /* 0x00008c00ff047b82 */ /* 0x003e220000000a00 */
        /* <DEDUP_REMOVED lines=19> */
.L_x_19864:
[----:B------:R0:W5:Y:S01]  /*2f00*/  LDG.E.U8 R22, desc[UR36][R4.64] ;  /* 0x0000002404167981 */ /* 0x000162000c1e1100 */
[----:B------:R-:W-:Y:S01]  /*2f10*/  IMAD.MOV.U32 R23, RZ, RZ, RZ ;  /* 0x000000ffff177224 */ /* 0x000fe200078e00ff */
[----:B------:R-:W-:Y:S06]  /*2f20*/  BRA `(.L_x_19860) ;  /* 0x0000000c00447947 */ /* 0x000fec0003800000 */
.L_x_19863:
        /* <DEDUP_REMOVED lines=8> */
.L_x_19867:
[----:B------:R-:W2:Y:S02]  /*2fb0*/  LDG.E R22, desc[UR36][R4.64] ;  /* 0x0000002404167981 */ /* 0x000ea4000c1e1900 */
[----:B--2---:R-:W-:Y:S01]  /*2fc0*/  SHF.R.S32.HI R23, RZ, 0x1f, R22 ;  /* 0x0000001fff177819 */ /* 0x004fe20000011416 */
[----:B------:R-:W-:Y:S06]  /*2fd0*/  BRA `(.L_x_19860) ;  /* 0x0000000c00187947 */ /* 0x000fec0003800000 */
.L_x_19866:
[----:B------:R-:W2:Y:S02]  /*2fe0*/  LDG.E.S16 R22, desc[UR36][R4.64] ;  /* 0x0000002404167981 */ /* 0x000ea4000c1e1700 */
[----:B--2---:R-:W-:Y:S01]  /*2ff0*/  SHF.R.S32.HI R23, RZ, 0x1f, R22 ;  /* 0x0000001fff177819 */ /* 0x004fe20000011416 */
[----:B------:R-:W-:Y:S06]  /*3000*/  BRA `(.L_x_19860) ;  /* 0x0000000c000c7947 */ /* 0x000fec0003800000 */
.L_x_19862:
        /* <DEDUP_REMOVED lines=9> */
.L_x_19869:
[----:B------:R-:W2:Y:S02]  /*30a0*/  LDG.E.U16 R4, desc[UR36][R4.64] ;  /* 0x0000002404047981 */ /* 0x000ea4000c1e1500 */
[----:B--2---:R-:W-:-:S06]  /*30b0*/  HADD2.F32 R22, -RZ, R4.H0_H0 ;  /* 0x20000004ff167230 */ /* 0x004fcc0000004100 */
[----:B------:R-:W0:Y:S01]  /*30c0*/  F2I.S64.TRUNC R22, R22 ;  /* 0x0000001600167311 */ /* 0x000e22000020d900 */
[----:B------:R-:W-:Y:S05]  /*30d0*/  BRA `(.L_x_19860) ;  /* 0x0000000800d87947 */ /* 0x000fea0003800000 */
.L_x_19868:
        /* <DEDUP_REMOVED lines=9> */
.L_x_19871:
[----:B------:R-:W2:Y:S02]  /*3170*/  LDG.E.U16 R4, desc[UR36][R4.64] ;  /* 0x0000002404047981 */ /* 0x000ea4000c1e1500 */
[----:B--2---:R-:W-:-:S06]  /*3180*/  HADD2.F32 R22, -RZ, R4.H0_H0 ;  /* 0x20000004ff167230 */ /* 0x004fcc0000004100 */
[----:B------:R-:W0:Y:S01]  /*3190*/  F2I.S64.TRUNC R22, R22 ;  /* 0x0000001600167311 */ /* 0x000e22000020d900 */
[----:B------:R-:W-:Y:S05]  /*31a0*/  BRA `(.L_x_19860) ;  /* 0x0000000800a47947 */ /* 0x000fea0003800000 */
.L_x_19870:
[----:B------:R-:W2:Y:S02]  /*31b0*/  LDG.E.64 R4, desc[UR36][R4.64] ;  /* 0x0000002404047981 */ /* 0x000ea4000c1e1b00 */
[----:B--2---:R0:W1:Y:S01]  /*31c0*/  F2I.S64.F64.TRUNC R22, R4 ;  /* 0x0000000400167311 */ /* 0x004062000030d900 */
[----:B------:R-:W-:Y:S05]  /*31d0*/  BRA `(.L_x_19860) ;  /* 0x0000000800987947 */ /* 0x000fea0003800000 */
.L_x_19861:
        /* <DEDUP_REMOVED lines=13> */
.L_x_19874:
[----:B------:R-:W2:Y:S02]  /*32b0*/  LDG.E.64 R4, desc[UR36][R4.64] ;  /* 0x0000002404047981 */ /* 0x000ea4000c1e1b00 */
[----:B--2---:R0:W1:Y:S01]  /*32c0*/  F2I.S64.F64.TRUNC R22, R4 ;  /* 0x0000000400167311 */ /* 0x004062000030d900 */
[----:B------:R-:W-:Y:S05]  /*32d0*/  BRA `(.L_x_19860) ;  /* 0x0000000800587947 */ /* 0x000fea0003800000 */
.L_x_19873:
        /* <DEDUP_REMOVED lines=27> */
.L_x_19876:
        /* <DEDUP_REMOVED lines=14> */
.L_x_19875:
[----:B------:R-:W2:Y:S02]  /*3570*/  LDG.E.U16 R22, desc[UR36][R4.64] ;  /* 0x0000002404167981 */ /* 0x000ea4000c1e1500 */
[----:B--2---:R-:W-:-:S06]  /*3580*/  IMAD.U32 R22, R22, 0x10000, RZ ;  /* 0x0001000016167824 */ /* 0x004fcc00078e00ff */
[----:B------:R-:W0:Y:S01]  /*3590*/  F2I.S64.TRUNC R22, R22 ;  /* 0x0000001600167311 */ /* 0x000e22000020d900 */
[----:B------:R-:W-:Y:S05]  /*35a0*/  BRA `(.L_x_19860) ;  /* 0x0000000400a47947 */ /* 0x000fea0003800000 */
.L_x_19872:
        /* <DEDUP_REMOVED lines=11> */
.L_x_19879:
        /* <DEDUP_REMOVED lines=21> */
.L_x_19883:
[----:B------:R-:W-:Y:S05]  /*37b0*/  BSYNC B1 ;  /* 0x0000000000017941 */ /* 0x000fea0003800000 */
.L_x_19882:
[----:B------:R-:W-:Y:S01]  /*37c0*/  IMAD.SHL.U32 R3, R3, 0x100000, RZ ;  /* 0x0010000003037824 */ /* 0x000fe200078e00ff */
[----:B------:R-:W-:-:S04]  /*37d0*/  LEA R5, R0, 0x3b800000, 0x17 ;  /* 0x3b80000000057811 */ /* 0x000fc800078eb8ff */
[----:B------:R-:W-:-:S07]  /*37e0*/  LOP3.LUT R22, R5, R3, R22, 0xfe, !PT ;  /* 0x0000000305167212 */ /* 0x000fce00078efe16 */
.L_x_19881:
[----:B------:R-:W-:Y:S05]  /*37f0*/  BSYNC B0 ;  /* 0x0000000000007941 */ /* 0x000fea0003800000 */
.L_x_19880:
[----:B------:R-:W0:Y:S01]  /*3800*/  F2I.S64.TRUNC R22, R22 ;  /* 0x0000001600167311 */ /* 0x000e22000020d900 */
[----:B------:R-:W-:Y:S05]  /*3810*/  BRA `(.L_x_19860) ;  /* 0x0000000400087947 */ /* 0x000fea0003800000 */
.L_x_19878:
        /* <DEDUP_REMOVED lines=21> */
.L_x_19887:
[----:B------:R-:W-:Y:S05]  /*3970*/  BSYNC B1 ;  /* 0x0000000000017941 */ /* 0x000fea0003800000 */
.L_x_19886:
[----:B------:R-:W-:Y:S01]  /*3980*/  IMAD.SHL.U32 R3, R3, 0x200000, RZ ;  /* 0x0020000003037824 */ /* 0x000fe200078e00ff */
[----:B------:R-:W-:-:S04]  /*3990*/  LEA R5, R0, 0x37800000, 0x17 ;  /* 0x3780000000057811 */ /* 0x000fc800078eb8ff */
[----:B------:R-:W-:-:S07]  /*39a0*/  LOP3.LUT R22, R5, R3, R22, 0xfe, !PT ;  /* 0x0000000305167212 */ /* 0x000fce00078efe16 */
.L_x_19885:
[----:B------:R-:W-:Y:S05]  /*39b0*/  BSYNC B0 ;  /* 0x0000000000007941 */ /* 0x000fea0003800000 */
.L_x_19884:
[----:B------:R-:W0:Y:S01]  /*39c0*/  F2I.S64.TRUNC R22, R22 ;  /* 0x0000001600167311 */ /* 0x000e22000020d900 */
[----:B------:R-:W-:Y:S05]  /*39d0*/  BRA `(.L_x_19860) ;  /* 0x0000000000987947 */ /* 0x000fea0003800000 */
.L_x_19877:
        /* <DEDUP_REMOVED lines=14> */
.L_x_19891:
[----:B------:R-:W-:Y:S05]  /*3ac0*/  BSYNC B0 ;  /* 0x0000000000007941 */ /* 0x000fea0003800000 */
.L_x_19890:
[----:B------:R-:W0:Y:S01]  /*3ad0*/  F2I.S64.TRUNC R22, R22 ;  /* 0x0000001600167311 */ /* 0x000e22000020d900 */
[----:B------:R-:W-:Y:S05]  /*3ae0*/  BRA `(.L_x_19860) ;  /* 0x0000000000547947 */ /* 0x000fea0003800000 */
.L_x_19865:
        /* <DEDUP_REMOVED lines=16> */
.L_x_19892:
[----:B------:R-:W-:Y:S05]  /*3bf0*/  BRA `(.L_x_19860) ;  /* 0x0000000000107947 */ /* 0x000fea0003800000 */
.L_x_19889:
[----:B------:R0:W5:Y:S01]  /*3c00*/  LDG.E.64 R22, desc[UR36][R4.64] ;  /* 0x0000002404167981 */ /* 0x000162000c1e1b00 */
[----:B------:R-:W-:Y:S05]  /*3c10*/  BRA `(.L_x_19860) ;  /* 0x0000000000087947 */ /* 0x000fea0003800000 */
.L_x_19888:
[----:B------:R0:W5:Y:S01]  /*3c20*/  LDG.E R22, desc[UR36][R4.64] ;  /* 0x0000002404167981 */ /* 0x000162000c1e1900 */
[----:B------:R-:W-:-:S07]  /*3c30*/  IMAD.MOV.U32 R23, RZ, RZ, RZ ;  /* 0x000000ffff177224 */ /* 0x000fce00078e00ff */
.L_x_19860:
[----:B------:R-:W-:Y:S05]  /*3c40*/  BSYNC B6 ;  /* 0x0000000000067941 */ /* 0x000fea0003800000 */
.L_x_19859:
[----:B------:R-:W3:Y:S01]  /*3c50*/  S2R R19, SR_TID.X ;  /* 0x0000000000137919 */ /* 0x000ee20000002100 */
[----:B------:R-:W-:Y:S01]  /*3c60*/  ULDC.64 UR4, c[0x0][0x220] ;  /* 0x0000880000047ab9 */ /* 0x000fe20000000a00 */
[----:B------:R-:W3:Y:S01]  /*3c70*/  LDC.U8 R17, c[0x0][0x244] ;  /* 0x00009100ff117b82 */ /* 0x000ee20000000000 */
[----:B01---5:R-:W-:Y:S01]  /*3c80*/  ISETP.LT.U32.AND P0, PT, R24, UR4, PT ;  /* 0x0000000418007c0c */ /* 0x023fe2000bf01070 */
[----:B------:R-:W-:Y:S01]  /*3c90*/  BSSY B6, `(.L_x_19893) ;  /* 0x00000fc000067945 */ /* 0x000fe20003800000 */
[----:B--2---:R-:W-:Y:S02]  /*3ca0*/  ISETP.LT.U32.AND P1, PT, R26, UR4, PT ;  /* 0x000000041a007c0c */ /* 0x004fe4000bf21070 */
[----:B------:R-:W-:Y:S02]  /*3cb0*/  ISETP.LT.AND.EX P0, PT, R25, UR5, PT, P0 ;  /* 0x0000000519007c0c */ /* 0x000fe4000bf01300 */
[----:B------:R-:W-:Y:S02]  /*3cc0*/  ISETP.LT.U32.AND P2, PT, R22, UR4, PT ;  /* 0x0000000416007c0c */ /* 0x000fe4000bf41070 */
[----:B------:R-:W-:-:S02]  /*3cd0*/  SEL R24, R24, UR4, P0 ;  /* 0x0000000418187c07 */ /* 0x000fc40008000000 */
[----:B------:R-:W-:Y:S02]  /*3ce0*/  SEL R25, R25, UR5, P0 ;  /* 0x0000000519197c07 */ /* 0x000fe40008000000 */
[----:B---34-:R-:W-:Y:S02]  /*3cf0*/  ISETP.LT.U32.AND P0, PT, R28, UR4, PT ;  /* 0x000000041c007c0c */ /* 0x018fe4000bf01070 */
[----:B------:R-:W-:Y:S02]  /*3d00*/  ISETP.LT.AND.EX P1, PT, R27, UR5, PT, P1 ;  /* 0x000000051b007c0c */ /* 0x000fe4000bf21310 */
[----:B------:R-:W-:Y:S02]  /*3d10*/  ISETP.LT.AND.EX P2, PT, R23, UR5, PT, P2 ;  /* 0x0000000517007c0c */ /* 0x000fe4000bf41320 */
[----:B------:R-:W-:Y:S02]  /*3d20*/  ISETP.LT.AND.EX P0, PT, R29, UR5, PT, P0 ;  /* 0x000000051d007c0c */ /* 0x000fe4000bf01300 */
[----:B------:R-:W-:-:S02]  /*3d30*/  SEL R18, R26, UR4, P1 ;  /* 0x000000041a127c07 */ /* 0x000fc40008800000 */
[----:B------:R-:W-:Y:S02]  /*3d40*/  SEL R27, R27, UR5, P1 ;  /* 0x000000051b1b7c07 */ /* 0x000fe40008800000 */
[----:B------:R-:W-:Y:S01]  /*3d50*/  SEL R22, R22, UR4, P2 ;  /* 0x0000000416167c07 */ /* 0x000fe20009000000 */
[----:B------:R-:W-:Y:S01]  /*3d60*/  IMAD.MOV.U32 R26, RZ, RZ, R18 ;  /* 0x000000ffff1a7224 */ /* 0x000fe200078e0012 */
[----:B------:R-:W-:Y:S02]  /*3d70*/  SEL R23, R23, UR5, P2 ;  /* 0x0000000517177c07 */ /* 0x000fe40009000000 */
[----:B------:R-:W-:Y:S02]  /*3d80*/  SEL R3, R28, UR4, P0 ;  /* 0x000000041c037c07 */ /* 0x000fe40008000000 */
[----:B------:R-:W-:Y:S02]  /*3d90*/  ISETP.GE.AND P3, PT, R19, R16, PT ;  /* 0x000000101300720c */ /* 0x000fe40003f66270 */
[----:B------:R-:W-:-:S11]  /*3da0*/  SEL R5, R29, UR5, P0 ;  /* 0x000000051d057c07 */ /* 0x000fd60008000000 */
[----:B------:R-:W-:Y:S05]  /*3db0*/  @P3 BRA `(.L_x_19894) ;  /* 0x0000000c00a43947 */ /* 0x000fea0003800000 */
[----:B------:R-:W0:Y:S01]  /*3dc0*/  LDC.64 R8, c[0x0][0x228] ;  /* 0x00008a00ff087b82 */ /* 0x000e220000000a00 */
[----:B------:R-:W-:Y:S01]  /*3dd0*/  IMAD R0, R2, 0x200, R19 ;  /* 0x0000020002007824 */ /* 0x000fe200078e0213 */
[----:B------:R-:W-:Y:S01]  /*3de0*/  PRMT R4, R17, 0x9910, RZ ;  /* 0x0000991011047816 */ /* 0x000fe200000000ff */
[----:B------:R-:W-:Y:S01]  /*3df0*/  ULDC UR4, c[0x0][0x248] ;  /* 0x0000920000047ab9 */ /* 0x000fe20000000800 */
[----:B------:R-:W-:Y:S02]  /*3e00*/  VIADD R19, R19, 0x80 ;  /* 0x0000008013137836 */ /* 0x000fe40000000000 */
[----:B------:R-:W-:Y:S02]  /*3e10*/  IMAD R7, R0, UR4, RZ ;  /* 0x0000000400077c24 */ /* 0x000fe4000f8e02ff */
[----:B------:R-:W-:Y:S02]  /*3e20*/  IMAD.MOV.U32 R0, RZ, RZ, R4 ;  /* 0x000000ffff007224 */ /* 0x000fe400078e0004 */
[----:B------:R-:W-:-:S03]  /*3e30*/  IMAD.MOV.U32 R4, RZ, RZ, R3 ;  /* 0x000000ffff047224 */ /* 0x000fc600078e0003 */
        /* <DEDUP_REMOVED lines=14> */
.L_x_19898:
[----:B------:R0:W-:Y:S01]  /*3f20*/  STG.E.U8 desc[UR36][R8.64], R3 ;  /* 0x0000000308007986 */ /* 0x0001e2000c101124 */
[----:B------:R-:W-:Y:S05]  /*3f30*/  BRA `(.L_x_19894) ;  /* 0x0000000c00447947 */ /* 0x000fea0003800000 */
.L_x_19897:
        /* <DEDUP_REMOVED lines=8> */
.L_x_19901:
[----:B------:R0:W-:Y:S01]  /*3fc0*/  STG.E desc[UR36][R8.64], R3 ;  /* 0x0000000308007986 */ /* 0x0001e2000c101924 */
[----:B------:R-:W-:Y:S05]  /*3fd0*/  BRA `(.L_x_19894) ;  /* 0x0000000c001c7947 */ /* 0x000fea0003800000 */
.L_x_19900:
[----:B------:R0:W-:Y:S01]  /*3fe0*/  STG.E.U16 desc[UR36][R8.64], R3 ;  /* 0x0000000308007986 */ /* 0x0001e2000c101524 */
[----:B------:R-:W-:Y:S05]  /*3ff0*/  BRA `(.L_x_19894) ;  /* 0x0000000c00147947 */ /* 0x000fea0003800000 */
.L_x_19896:
        /* <DEDUP_REMOVED lines=9> */
.L_x_19903:
[----:B------:R-:W0:Y:S02]  /*4090*/  I2F.S64 R0, R4 ;  /* 0x0000000400007312 */ /* 0x000e240000301400 */
[----:B0-----:R-:W-:-:S05]  /*40a0*/  F2FP.F16.F32.PACK_AB R0, RZ, R0 ;  /* 0x00000000ff00723e */ /* 0x001fca00000000ff */
[----:B------:R0:W-:Y:S01]  /*40b0*/  STG.E.U16 desc[UR36][R8.64], R0 ;  /* 0x0000000008007986 */ /* 0x0001e2000c101524 */
[----:B------:R-:W-:Y:S05]  /*40c0*/  BRA `(.L_x_19894) ;  /* 0x0000000800e07947 */ /* 0x000fea0003800000 */
.L_x_19902:
        /* <DEDUP_REMOVED lines=10> */
.L_x_19905:
[----:B------:R-:W0:Y:S02]  /*4170*/  I2F.S64 R4, R4 ;  /* 0x0000000400047312 */ /* 0x000e240000301400 */
[----:B0-----:R-:W-:-:S04]  /*4180*/  F2FP.F16.F32.PACK_AB R3, RZ, R4 ;  /* 0x00000004ff03723e */ /* 0x001fc800000000ff */
[----:B------:R-:W-:-:S05]  /*4190*/  PRMT R3, R3, 0x5410, RZ ;  /* 0x0000541003037816 */ /* 0x000fca00000000ff */
[----:B------:R0:W-:Y:S01]  /*41a0*/  STG.E desc[UR36][R8.64], R3 ;  /* 0x0000000308007986 */ /* 0x0001e2000c101924 */
[----:B------:R-:W-:Y:S05]  /*41b0*/  BRA `(.L_x_19894) ;  /* 0x0000000800a47947 */ /* 0x000fea0003800000 */
.L_x_19904:
[----:B------:R-:W0:Y:S02]  /*41c0*/  I2F.F64.S64 R4, R4 ;  /* 0x0000000400047312 */ /* 0x000e240000301c00 */
[----:B0-----:R0:W-:Y:S01]  /*41d0*/  STG.E.64 desc[UR36][R8.64], R4 ;  /* 0x0000000408007986 */ /* 0x0011e2000c101b24 */
[----:B------:R-:W-:Y:S05]  /*41e0*/  BRA `(.L_x_19894) ;  /* 0x0000000800987947 */ /* 0x000fea0003800000 */
.L_x_19895:
        /* <DEDUP_REMOVED lines=13> */
.L_x_19908:
[----:B------:R-:W0:Y:S01]  /*42c0*/  I2F.F64.S64 R4, R4 ;  /* 0x0000000400047312 */ /* 0x000e220000301c00 */
[----:B------:R-:W-:-:S05]  /*42d0*/  CS2R R6, SRZ ;  /* 0x0000000000067805 */ /* 0x000fca000001ff00 */
[----:B0-----:R0:W-:Y:S01]  /*42e0*/  STG.E.128 desc[UR36][R8.64], R4 ;  /* 0x0000000408007986 */ /* 0x0011e2000c101d24 */
[----:B------:R-:W-:Y:S05]  /*42f0*/  BRA `(.L_x_19894) ;  /* 0x0000000800547947 */ /* 0x000fea0003800000 */
.L_x_19907:
        /* <DEDUP_REMOVED lines=21> */
.L_x_19912:
[----:B------:R-:W-:Y:S05]  /*4450*/  BSYNC B0 ;  /* 0x0000000000007941 */ /* 0x000fea0003800000 */
.L_x_19911:
[----:B------:R-:W-:-:S05]  /*4460*/  LOP3.LUT R7, R0, R7, RZ, 0xfc, !PT ;  /* 0x0000000700077212 */ /* 0x000fca00078efcff */
[----:B------:R0:W-:Y:S01]  /*4470*/  STG.E.U8 desc[UR36][R8.64], R7 ;  /* 0x0000000708007986 */ /* 0x0001e2000c101124 */
[----:B------:R-:W-:Y:S05]  /*4480*/  BRA `(.L_x_19894) ;  /* 0x0000000400f07947 */ /* 0x000fea0003800000 */
.L_x_19910:
        /* <DEDUP_REMOVED lines=13> */
.L_x_19914:
[----:B------:R-:W-:Y:S01]  /*4560*/  IMAD.MOV.U32 R0, RZ, RZ, 0x7f ;  /* 0x0000007fff007424 */ /* 0x000fe200078e00ff */
[----:B------:R-:W-:-:S04]  /*4570*/  ISETP.GT.U32.AND P0, PT, R3, 0x7f800000, PT ;  /* 0x7f8000000300780c */ /* 0x000fc80003f04070 */
[----:B------:R-:W-:-:S09]  /*4580*/  SEL R0, R0, 0x7c, P0 ;  /* 0x0000007c00007807 */ /* 0x000fd20000000000 */
.L_x_19915:
[----:B------:R-:W-:Y:S05]  /*4590*/  BSYNC B0 ;  /* 0x0000000000007941 */ /* 0x000fea0003800000 */
.L_x_19913:
[----:B------:R-:W-:-:S04]  /*45a0*/  LOP3.LUT R3, R5, 0x80000000, RZ, 0xc0, !PT ;  /* 0x8000000005037812 */ /* 0x000fc800078ec0ff */
[----:B------:R-:W-:-:S04]  /*45b0*/  SHF.R.U32.HI R3, RZ, 0x18, R3 ;  /* 0x00000018ff037819 */ /* 0x000fc80000011603 */
[----:B------:R-:W-:-:S05]  /*45c0*/  LOP3.LUT R3, R0, R3, RZ, 0xfc, !PT ;  /* 0x0000000300037212 */ /* 0x000fca00078efcff */
[----:B------:R0:W-:Y:S01]  /*45d0*/  STG.E.U8 desc[UR36][R8.64], R3 ;  /* 0x0000000308007986 */ /* 0x0001e2000c101124 */
[----:B------:R-:W-:Y:S05]  /*45e0*/  BRA `(.L_x_19894) ;  /* 0x0000000400987947 */ /* 0x000fea0003800000 */
.L_x_19909:
[----:B------:R-:W0:Y:S02]  /*45f0*/  I2F.S64 R0, R4 ;  /* 0x0000000400007312 */ /* 0x000e240000301400 */
[----:B0-----:R-:W-:-:S05]  /*4600*/  F2FP.BF16.F32.PACK_AB R0, RZ, R0 ;  /* 0x00000000ff00723e */ /* 0x001fca00000010ff */
[----:B------:R0:W-:Y:S01]  /*4610*/  STG.E.U16 desc[UR36][R8.64], R0 ;  /* 0x0000000008007986 */ /* 0x0001e2000c101524 */
[----:B------:R-:W-:Y:S05]  /*4620*/  BRA `(.L_x_19894) ;  /* 0x0000000400887947 */ /* 0x000fea0003800000 */
.L_x_19906:
        /* <DEDUP_REMOVED lines=10> */
.L_x_19918:
        /* <DEDUP_REMOVED lines=17> */
.L_x_19921:
[----:B------:R-:W-:-:S04]  /*47e0*/  LOP3.LUT R0, R5, 0x80000000, RZ, 0xc0, !PT ;  /* 0x8000000005007812 */ /* 0x000fc800078ec0ff */
[----:B------:R-:W-:-:S04]  /*47f0*/  SHF.R.U32.HI R0, RZ, 0x18, R0 ;  /* 0x00000018ff007819 */ /* 0x000fc80000011600 */
[----:B------:R-:W-:-:S07]  /*4800*/  LOP3.LUT R0, R3, R0, RZ, 0xfc, !PT ;  /* 0x0000000003007212 */ /* 0x000fce00078efcff */
.L_x_19920:
[----:B------:R-:W-:Y:S05]  /*4810*/  BSYNC B0 ;  /* 0x0000000000007941 */ /* 0x000fea0003800000 */
.L_x_19919:
[----:B------:R3:W-:Y:S01]  /*4820*/  STG.E.U8 desc[UR36][R8.64], R0 ;  /* 0x0000000008007986 */ /* 0x0007e2000c101124 */
[----:B------:R-:W-:Y:S05]  /*4830*/  BRA `(.L_x_19894) ;  /* 0x0000000400047947 */ /* 0x000fea0003800000 */
.L_x_19917:
        /* <DEDUP_REMOVED lines=17> */
.L_x_19924:
[----:B------:R-:W-:-:S04]  /*4950*/  LOP3.LUT R0, R5, 0x80000000, RZ, 0xc0, !PT ;  /* 0x8000000005007812 */ /* 0x000fc800078ec0ff */
[----:B------:R-:W-:-:S04]  /*4960*/  SHF.R.U32.HI R0, RZ, 0x18, R0 ;  /* 0x00000018ff007819 */ /* 0x000fc80000011600 */
[----:B------:R-:W-:-:S07]  /*4970*/  LOP3.LUT R0, R3, R0, RZ, 0xfc, !PT ;  /* 0x0000000003007212 */ /* 0x000fce00078efcff */
.L_x_19923:
[----:B------:R-:W-:Y:S05]  /*4980*/  BSYNC B0 ;  /* 0x0000000000007941 */ /* 0x000fea0003800000 */
.L_x_19922:
[----:B------:R0:W-:Y:S01]  /*4990*/  STG.E.U8 desc[UR36][R8.64], R0 ;  /* 0x0000000008007986 */ /* 0x0001e2000c101124 */
[----:B------:R-:W-:Y:S05]  /*49a0*/  BRA `(.L_x_19894) ;  /* 0x0000000000a87947 */ /* 0x000fea0003800000 */
.L_x_19916:
        /* <DEDUP_REMOVED lines=22> */
.L_x_19899:
        /* <DEDUP_REMOVED lines=16> */
.L_x_19927:
[----:B------:R-:W-:Y:S05]  /*4c10*/  BRA `(.L_x_19894) ;  /* 0x00000000000c7947 */ /* 0x000fea0003800000 */
.L_x_19926:
[----:B------:R2:W-:Y:S01]  /*4c20*/  STG.E.64 desc[UR36][R8.64], R4 ;  /* 0x0000000408007986 */ /* 0x0005e2000c101b24 */
[----:B------:R-:W-:Y:S05]  /*4c30*/  BRA `(.L_x_19894) ;  /* 0x0000000000047947 */ /* 0x000fea0003800000 */
.L_x_19925:
[----:B------:R0:W-:Y:S02]  /*4c40*/  STG.E desc[UR36][R8.64], R3 ;  /* 0x0000000308007986 */ /* 0x0001e4000c101924 */
.L_x_19894:
[----:B------:R-:W-:Y:S05]  /*4c50*/  BSYNC B6 ;  /* 0x0000000000067941 */ /* 0x000fea0003800000 */
.L_x_19893:
        /* <DEDUP_REMOVED lines=23> */
.L_x_19933:
[----:B------:R0:W-:Y:S01]  /*4dd0*/  STG.E.U8 desc[UR36][R8.64], R24 ;  /* 0x0000001808007986 */ /* 0x0001e2000c101124 */
[----:B------:R-:W-:Y:S05]  /*4de0*/  BRA `(.L_x_19935) ;  /* 0x0000000c004c7947 */ /* 0x000fea0003800000 */
.L_x_19932:
        /* <DEDUP_REMOVED lines=8> */
.L_x_19937:
[----:B------:R0:W-:Y:S01]  /*4e70*/  STG.E desc[UR36][R8.64], R24 ;  /* 0x0000001808007986 */ /* 0x0001e2000c101924 */
[----:B------:R-:W-:Y:S05]  /*4e80*/  BRA `(.L_x_19935) ;  /* 0x0000000c00247947 */ /* 0x000fea0003800000 */
.L_x_19936:
[----:B------:R0:W-:Y:S01]  /*4e90*/  STG.E.U16 desc[UR36][R8.64], R24 ;  /* 0x0000001808007986 */ /* 0x0001e2000c101524 */
[----:B------:R-:W-:Y:S05]  /*4ea0*/  BRA `(.L_x_19935) ;  /* 0x0000000c001c7947 */ /* 0x000fea0003800000 */
.L_x_19931:
        /* <DEDUP_REMOVED lines=9> */
.L_x_19939:
[----:B------:R-:W0:Y:S02]  /*4f40*/  I2F.S64 R0, R24 ;  /* 0x0000001800007312 */ /* 0x000e240000301400 */
[----:B0-----:R-:W-:-:S05]  /*4f50*/  F2FP.F16.F32.PACK_AB R0, RZ, R0 ;  /* 0x00000000ff00723e */ /* 0x001fca00000000ff */
[----:B------:R0:W-:Y:S01]  /*4f60*/  STG.E.U16 desc[UR36][R8.64], R0 ;  /* 0x0000000008007986 */ /* 0x0001e2000c101524 */
[----:B------:R-:W-:Y:S05]  /*4f70*/  BRA `(.L_x_19935) ;  /* 0x0000000800e87947 */ /* 0x000fea0003800000 */
.L_x_19938:
        /* <DEDUP_REMOVED lines=10> */
.L_x_19941:
[----:B------:R-:W0:Y:S02]  /*5020*/  I2F.S64 R24, R24 ;  /* 0x0000001800187312 */ /* 0x000e240000301400 */
[----:B0-----:R-:W-:-:S04]  /*5030*/  F2FP.F16.F32.PACK_AB R3, RZ, R24 ;  /* 0x00000018ff03723e */ /* 0x001fc800000000ff */
[----:B------:R-:W-:-:S05]  /*5040*/  PRMT R3, R3, 0x5410, RZ ;  /* 0x0000541003037816 */ /* 0x000fca00000000ff */
[----:B------:R0:W-:Y:S01]  /*5050*/  STG.E desc[UR36][R8.64], R3 ;  /* 0x0000000308007986 */ /* 0x0001e2000c101924 */
[----:B------:R-:W-:Y:S05]  /*5060*/  BRA `(.L_x_19935) ;  /* 0x0000000800ac7947 */ /* 0x000fea0003800000 */
.L_x_19940:
[----:B------:R-:W0:Y:S02]  /*5070*/  I2F.F64.S64 R24, R24 ;  /* 0x0000001800187312 */ /* 0x000e240000301c00 */
[----:B0-----:R0:W-:Y:S01]  /*5080*/  STG.E.64 desc[UR36][R8.64], R24 ;  /* 0x0000001808007986 */ /* 0x0011e2000c101b24 */
[----:B------:R-:W-:Y:S05]  /*5090*/  BRA `(.L_x_19935) ;  /* 0x0000000800a07947 */ /* 0x000fea0003800000 */
.L_x_19930:
        /* <DEDUP_REMOVED lines=13> */
.L_x_19944:
[----:B------:R-:W0:Y:S01]  /*5170*/  I2F.F64.S64 R4, R24 ;  /* 0x0000001800047312 */ /* 0x000e220000301c00 */
[----:B------:R-:W-:-:S05]  /*5180*/  CS2R R6, SRZ ;  /* 0x0000000000067805 */ /* 0x000fca000001ff00 */
[----:B0-----:R0:W-:Y:S01]  /*5190*/  STG.E.128 desc[UR36][R8.64], R4 ;  /* 0x0000000408007986 */ /* 0x0011e2000c101d24 */
[----:B------:R-:W-:Y:S05]  /*51a0*/  BRA `(.L_x_19935) ;  /* 0x00000008005c7947 */ /* 0x000fea0003800000 */
.L_x_19943:
        /* <DEDUP_REMOVED lines=21> */
.L_x_19948:
[----:B------:R-:W-:Y:S05]  /*5300*/  BSYNC B0 ;  /* 0x0000000000007941 */ /* 0x000fea0003800000 */
.L_x_19947:
[----:B------:R-:W-:-:S05]  /*5310*/  LOP3.LUT R5, R0, R5, RZ, 0xfc, !PT ;  /* 0x0000000500057212 */ /* 0x000fca00078efcff */
[----:B------:R0:W-:Y:S01]  /*5320*/  STG.E.U8 desc[UR36][R8.64], R5 ;  /* 0x0000000508007986 */ /* 0x0001e2000c101124 */
[----:B------:R-:W-:Y:S05]  /*5330*/  BRA `(.L_x_19935) ;  /* 0x0000000400f87947 */ /* 0x000fea0003800000 */
.L_x_19946:
        /* <DEDUP_REMOVED lines=13> */
.L_x_19950:
[----:B------:R-:W-:Y:S01]  /*5410*/  IMAD.MOV.U32 R0, RZ, RZ, 0x7f ;  /* 0x0000007fff007424 */ /* 0x000fe200078e00ff */
[----:B------:R-:W-:-:S04]  /*5420*/  ISETP.GT.U32.AND P0, PT, R3, 0x7f800000, PT ;  /* 0x7f8000000300780c */ /* 0x000fc80003f04070 */
[----:B------:R-:W-:-:S09]  /*5430*/  SEL R0, R0, 0x7c, P0 ;  /* 0x0000007c00007807 */ /* 0x000fd20000000000 */
.L_x_19951:
[----:B------:R-:W-:Y:S05]  /*5440*/  BSYNC B0 ;  /* 0x0000000000007941 */ /* 0x000fea0003800000 */
.L_x_19949:
[----:B------:R-:W-:-:S04]  /*5450*/  LOP3.LUT R3, R25, 0x80000000, RZ, 0xc0, !PT ;  /* 0x8000000019037812 */ /* 0x000fc800078ec0ff */
[----:B------:R-:W-:-:S04]  /*5460*/  SHF.R.U32.HI R3, RZ, 0x18, R3 ;  /* 0x00000018ff037819 */ /* 0x000fc80000011603 */
[----:B------:R-:W-:-:S05]  /*5470*/  LOP3.LUT R3, R0, R3, RZ, 0xfc, !PT ;  /* 0x0000000300037212 */ /* 0x000fca00078efcff */
[----:B------:R0:W-:Y:S01]  /*5480*/  STG.E.U8 desc[UR36][R8.64], R3 ;  /* 0x0000000308007986 */ /* 0x0001e2000c101124 */
[----:B------:R-:W-:Y:S05]  /*5490*/  BRA `(.L_x_19935) ;  /* 0x0000000400a07947 */ /* 0x000fea0003800000 */
.L_x_19945:
[----:B------:R-:W0:Y:S02]  /*54a0*/  I2F.S64 R0, R24 ;  /* 0x0000001800007312 */ /* 0x000e240000301400 */
[----:B0-----:R-:W-:-:S05]  /*54b0*/  F2FP.BF16.F32.PACK_AB R0, RZ, R0 ;  /* 0x00000000ff00723e */ /* 0x001fca00000010ff */
[----:B------:R0:W-:Y:S01]  /*54c0*/  STG.E.U16 desc[UR36][R8.64], R0 ;  /* 0x0000000008007986 */ /* 0x0001e2000c101524 */
[----:B------:R-:W-:Y:S05]  /*54d0*/  BRA `(.L_x_19935) ;  /* 0x0000000400907947 */ /* 0x000fea0003800000 */
.L_x_19942:
        /* <DEDUP_REMOVED lines=10> */
.L_x_19954:
        /* <DEDUP_REMOVED lines=17> */
.L_x_19957:
[----:B------:R-:W-:-:S04]  /*5690*/  LOP3.LUT R3, R25, 0x80000000, RZ, 0xc0, !PT ;  /* 0x8000000019037812 */ /* 0x000fc800078ec0ff */
[----:B------:R-:W-:-:S04]  /*56a0*/  SHF.R.U32.HI R3, RZ, 0x18, R3 ;  /* 0x00000018ff037819 */ /* 0x000fc80000011603 */
[----:B------:R-:W-:-:S04]  /*56b0*/  LOP3.LUT R0, R0, R3, RZ, 0xfc, !PT ;  /* 0x0000000300007212 */ /* 0x000fc800078efcff */
[----:B------:R-:W-:-:S07]  /*56c0*/  PRMT R4, R0, 0x7610, R4 ;  /* 0x0000761000047816 */ /* 0x000fce0000000004 */
.L_x_19956:
[----:B------:R-:W-:Y:S05]  /*56d0*/  BSYNC B0 ;  /* 0x0000000000007941 */ /* 0x000fea0003800000 */
.L_x_19955:
[----:B------:R3:W-:Y:S01]  /*56e0*/  STG.E.U8 desc[UR36][R8.64], R4 ;  /* 0x0000000408007986 */ /* 0x0007e2000c101124 */
[----:B------:R-:W-:Y:S05]  /*56f0*/  BRA `(.L_x_19935) ;  /* 0x0000000400087947 */ /* 0x000fea0003800000 */
.L_x_19953:
        /* <DEDUP_REMOVED lines=17> */
.L_x_19960:
[----:B------:R-:W-:-:S04]  /*5810*/  LOP3.LUT R3, R25, 0x80000000, RZ, 0xc0, !PT ;  /* 0x8000000019037812 */ /* 0x000fc800078ec0ff */
[----:B------:R-:W-:-:S04]  /*5820*/  SHF.R.U32.HI R3, RZ, 0x18, R3 ;  /* 0x00000018ff037819 */ /* 0x000fc80000011603 */
[----:B------:R-:W-:-:S04]  /*5830*/  LOP3.LUT R0, R0, R3, RZ, 0xfc, !PT ;  /* 0x0000000300007212 */ /* 0x000fc800078efcff */
[----:B------:R-:W-:-:S07]  /*5840*/  PRMT R4, R0, 0x7610, R4 ;  /* 0x0000761000047816 */ /* 0x000fce0000000004 */
.L_x_19959:
[----:B------:R-:W-:Y:S05]  /*5850*/  BSYNC B0 ;  /* 0x0000000000007941 */ /* 0x000fea0003800000 */
.L_x_19958:
[----:B------:R0:W-:Y:S01]  /*5860*/  STG.E.U8 desc[UR36][R8.64], R4 ;  /* 0x0000000408007986 */ /* 0x0001e2000c101124 */
[----:B------:R-:W-:Y:S05]  /*5870*/  BRA `(.L_x_19935) ;  /* 0x0000000000a87947 */ /* 0x000fea0003800000 */
.L_x_19952:
        /* <DEDUP_REMOVED lines=22> */
.L_x_19934:
        /* <DEDUP_REMOVED lines=16> */
.L_x_19963:
[----:B------:R-:W-:Y:S05]  /*5ae0*/  BRA `(.L_x_19935) ;  /* 0x00000000000c7947 */ /* 0x000fea0003800000 */
.L_x_19962:
[----:B------:R2:W-:Y:S01]  /*5af0*/  STG.E.64 desc[UR36][R8.64], R24 ;  /* 0x0000001808007986 */ /* 0x0005e2000c101b24 */
[----:B------:R-:W-:Y:S05]  /*5b00*/  BRA `(.L_x_19935) ;  /* 0x0000000000047947 */ /* 0x000fea0003800000 */
.L_x_19961:
[----:B------:R0:W-:Y:S02]  /*5b10*/  STG.E desc[UR36][R8.64], R24 ;  /* 0x0000001808007986 */ /* 0x0001e4000c101924 */
.L_x_19935:
        /* <DEDUP_REMOVED lines=23> */
.L_x_19967:
[----:B------:R3:W-:Y:S01]  /*5c90*/  STG.E.U8 desc[UR36][R8.64], R18 ;  /* 0x0000001208007986 */ /* 0x0007e2000c101124 */
[----:B------:R-:W-:Y:S05]  /*5ca0*/  BRA `(.L_x_19969) ;  /* 0x0000000c004c7947 */ /* 0x000fea0003800000 */
.L_x_19966:
        /* <DEDUP_REMOVED lines=8> */
.L_x_19971:
[----:B------:R2:W-:Y:S01]  /*5d30*/  STG.E desc[UR36][R8.64], R18 ;  /* 0x0000001208007986 */ /* 0x0005e2000c101924 */
[----:B------:R-:W-:Y:S05]  /*5d40*/  BRA `(.L_x_19969) ;  /* 0x0000000c00247947 */ /* 0x000fea0003800000 */
.L_x_19970:
[----:B------:R0:W-:Y:S01]  /*5d50*/  STG.E.U16 desc[UR36][R8.64], R18 ;  /* 0x0000001208007986 */ /* 0x0001e2000c101524 */
[----:B------:R-:W-:Y:S05]  /*5d60*/  BRA `(.L_x_19969) ;  /* 0x0000000c001c7947 */ /* 0x000fea0003800000 */
.L_x_19965:
        /* <DEDUP_REMOVED lines=9> */
.L_x_19973:
[----:B------:R-:W0:Y:S02]  /*5e00*/  I2F.S64 R0, R26 ;  /* 0x0000001a00007312 */ /* 0x000e240000301400 */
[----:B0-----:R-:W-:-:S05]  /*5e10*/  F2FP.F16.F32.PACK_AB R0, RZ, R0 ;  /* 0x00000000ff00723e */ /* 0x001fca00000000ff */
[----:B------:R0:W-:Y:S01]  /*5e20*/  STG.E.U16 desc[UR36][R8.64], R0 ;  /* 0x0000000008007986 */ /* 0x0001e2000c101524 */
[----:B------:R-:W-:Y:S05]  /*5e30*/  BRA `(.L_x_19969) ;  /* 0x0000000800e87947 */ /* 0x000fea0003800000 */
.L_x_19972:
        /* <DEDUP_REMOVED lines=10> */
.L_x_19975:
[----:B------:R-:W0:Y:S02]  /*5ee0*/  I2F.S64 R26, R26 ;  /* 0x0000001a001a7312 */ /* 0x000e240000301400 */
[----:B0-----:R-:W-:-:S04]  /*5ef0*/  F2FP.F16.F32.PACK_AB R3, RZ, R26 ;  /* 0x0000001aff03723e */ /* 0x001fc800000000ff */
[----:B------:R-:W-:-:S05]  /*5f00*/  PRMT R3, R3, 0x5410, RZ ;  /* 0x0000541003037816 */ /* 0x000fca00000000ff */
[----:B------:R0:W-:Y:S01]  /*5f10*/  STG.E desc[UR36][R8.64], R3 ;  /* 0x0000000308007986 */ /* 0x0001e2000c101924 */
[----:B------:R-:W-:Y:S05]  /*5f20*/  BRA `(.L_x_19969) ;  /* 0x0000000800ac7947 */ /* 0x000fea0003800000 */
.L_x_19974:
[----:B------:R-:W0:Y:S02]  /*5f30*/  I2F.F64.S64 R26, R26 ;  /* 0x0000001a001a7312 */ /* 0x000e240000301c00 */
[----:B0-----:R0:W-:Y:S01]  /*5f40*/  STG.E.64 desc[UR36][R8.64], R26 ;  /* 0x0000001a08007986 */ /* 0x0011e2000c101b24 */
[----:B------:R-:W-:Y:S05]  /*5f50*/  BRA `(.L_x_19969) ;  /* 0x0000000800a07947 */ /* 0x000fea0003800000 */
.L_x_19964:
        /* <DEDUP_REMOVED lines=13> */
.L_x_19978:
[----:B------:R-:W0:Y:S01]  /*6030*/  I2F.F64.S64 R4, R26 ;  /* 0x0000001a00047312 */ /* 0x000e220000301c00 */
[----:B------:R-:W-:-:S05]  /*6040*/  CS2R R6, SRZ ;  /* 0x0000000000067805 */ /* 0x000fca000001ff00 */
[----:B0-----:R0:W-:Y:S01]  /*6050*/  STG.E.128 desc[UR36][R8.64], R4 ;  /* 0x0000000408007986 */ /* 0x0011e2000c101d24 */
[----:B------:R-:W-:Y:S05]  /*6060*/  BRA `(.L_x_19969) ;  /* 0x00000008005c7947 */ /* 0x000fea0003800000 */
.L_x_19977:
        /* <DEDUP_REMOVED lines=21> */
.L_x_19982:
[----:B------:R-:W-:Y:S05]  /*61c0*/  BSYNC B0 ;  /* 0x0000000000007941 */ /* 0x000fea0003800000 */
.L_x_19981:
[----:B------:R-:W-:-:S05]  /*61d0*/  LOP3.LUT R5, R0, R5, RZ, 0xfc, !PT ;  /* 0x0000000500057212 */ /* 0x000fca00078efcff */
[----:B------:R0:W-:Y:S01]  /*61e0*/  STG.E.U8 desc[UR36][R8.64], R5 ;  /* 0x0000000508007986 */ /* 0x0001e2000c101124 */
[----:B------:R-:W-:Y:S05]  /*61f0*/  BRA `(.L_x_19969) ;  /* 0x0000000400f87947 */ /* 0x000fea0003800000 */
.L_x_19980:
        /* <DEDUP_REMOVED lines=13> */
.L_x_19984:
[----:B------:R-:W-:Y:S01]  /*62d0*/  IMAD.MOV.U32 R0, RZ, RZ, 0x7f ;  /* 0x0000007fff007424 */ /* 0x000fe200078e00ff */
[----:B------:R-:W-:-:S04]  /*62e0*/  ISETP.GT.U32.AND P0, PT, R3, 0x7f800000, PT ;  /* 0x7f8000000300780c */ /* 0x000fc80003f04070 */
[----:B------:R-:W-:-:S09]  /*62f0*/  SEL R0, R0, 0x7c, P0 ;  /* 0x0000007c00007807 */ /* 0x000fd20000000000 */
.L_x_19985:
[----:B------:R-:W-:Y:S05]  /*6300*/  BSYNC B0 ;  /* 0x0000000000007941 */ /* 0x000fea0003800000 */
.L_x_19983:
[----:B------:R-:W-:-:S04]  /*6310*/  LOP3.LUT R3, R27, 0x80000000, RZ, 0xc0, !PT ;  /* 0x800000001b037812 */ /* 0x000fc800078ec0ff */
[----:B------:R-:W-:-:S04]  /*6320*/  SHF.R.U32.HI R3, RZ, 0x18, R3 ;  /* 0x00000018ff037819 */ /* 0x000fc80000011603 */
[----:B------:R-:W-:-:S05]  /*6330*/  LOP3.LUT R3, R0, R3, RZ, 0xfc, !PT ;  /* 0x0000000300037212 */ /* 0x000fca00078efcff */
[----:B------:R0:W-:Y:S01]  /*6340*/  STG.E.U8 desc[UR36][R8.64], R3 ;  /* 0x0000000308007986 */ /* 0x0001e2000c101124 */
[----:B------:R-:W-:Y:S05]  /*6350*/  BRA `(.L_x_19969) ;  /* 0x0000000400a07947 */ /* 0x000fea0003800000 */
.L_x_19979:
[----:B------:R-:W0:Y:S02]  /*6360*/  I2F.S64 R0, R26 ;  /* 0x0000001a00007312 */ /* 0x000e240000301400 */
[----:B0-----:R-:W-:-:S05]  /*6370*/  F2FP.BF16.F32.PACK_AB R0, RZ, R0 ;  /* 0x00000000ff00723e */ /* 0x001fca00000010ff */
[----:B------:R0:W-:Y:S01]  /*6380*/  STG.E.U16 desc[UR36][R8.64], R0 ;  /* 0x0000000008007986 */ /* 0x0001e2000c101524 */
[----:B------:R-:W-:Y:S05]  /*6390*/  BRA `(.L_x_19969) ;  /* 0x0000000400907947 */ /* 0x000fea0003800000 */
.L_x_19976:
        /* <DEDUP_REMOVED lines=10> */
.L_x_19988:
        /* <DEDUP_REMOVED lines=17> */
.L_x_19991:
[----:B------:R-:W-:-:S04]  /*6550*/  LOP3.LUT R3, R27, 0x80000000, RZ, 0xc0, !PT ;  /* 0x800000001b037812 */ /* 0x000fc800078ec0ff */
[----:B------:R-:W-:-:S04]  /*6560*/  SHF.R.U32.HI R3, RZ, 0x18, R3 ;  /* 0x00000018ff037819 */ /* 0x000fc80000011603 */
[----:B------:R-:W-:-:S04]  /*6570*/  LOP3.LUT R0, R0, R3, RZ, 0xfc, !PT ;  /* 0x0000000300007212 */ /* 0x000fc800078efcff */
[----:B------:R-:W-:-:S07]  /*6580*/  PRMT R4, R0, 0x7610, R4 ;  /* 0x0000761000047816 */ /* 0x000fce0000000004 */
.L_x_19990:
[----:B------:R-:W-:Y:S05]  /*6590*/  BSYNC B0 ;  /* 0x0000000000007941 */ /* 0x000fea0003800000 */
.L_x_19989:
[----:B------:R0:W-:Y:S01]  /*65a0*/  STG.E.U8 desc[UR36][R8.64], R4 ;  /* 0x0000000408007986 */ /* 0x0001e2000c101124 */
[----:B------:R-:W-:Y:S05]  /*65b0*/  BRA `(.L_x_19969) ;  /* 0x0000000400087947 */ /* 0x000fea0003800000 */
.L_x_19987:
        /* <DEDUP_REMOVED lines=17> */
.L_x_19994:
[----:B------:R-:W-:-:S04]  /*66d0*/  LOP3.LUT R3, R27, 0x80000000, RZ, 0xc0, !PT ;  /* 0x800000001b037812 */ /* 0x000fc800078ec0ff */
[----:B------:R-:W-:-:S04]  /*66e0*/  SHF.R.U32.HI R3, RZ, 0x18, R3 ;  /* 0x00000018ff037819 */ /* 0x000fc80000011603 */
[----:B------:R-:W-:-:S04]  /*66f0*/  LOP3.LUT R0, R0, R3, RZ, 0xfc, !PT ;  /* 0x0000000300007212 */ /* 0x000fc800078efcff */
[----:B------:R-:W-:-:S07]  /*6700*/  PRMT R4, R0, 0x7610, R4 ;  /* 0x0000761000047816 */ /* 0x000fce0000000004 */
.L_x_19993:
[----:B------:R-:W-:Y:S05]  /*6710*/  BSYNC B0 ;  /* 0x0000000000007941 */ /* 0x000fea0003800000 */
.L_x_19992:
[----:B------:R0:W-:Y:S01]  /*6720*/  STG.E.U8 desc[UR36][R8.64], R4 ;  /* 0x0000000408007986 */ /* 0x0001e2000c101124 */
[----:B------:R-:W-:Y:S05]  /*6730*/  BRA `(.L_x_19969) ;  /* 0x0000000000a87947 */ /* 0x000fea0003800000 */
.L_x_19986:
        /* <DEDUP_REMOVED lines=22> */
.L_x_19968:
        /* <DEDUP_REMOVED lines=16> */
.L_x_19997:
[----:B------:R-:W-:Y:S05]  /*69a0*/  BRA `(.L_x_19969) ;  /* 0x00000000000c7947 */ /* 0x000fea0003800000 */
.L_x_19996:
[----:B------:R0:W-:Y:S01]  /*69b0*/  STG.E.64 desc[UR36][R8.64], R26 ;  /* 0x0000001a08007986 */ /* 0x0001e2000c101b24 */
[----:B------:R-:W-:Y:S05]  /*69c0*/  BRA `(.L_x_19969) ;  /* 0x0000000000047947 */ /* 0x000fea0003800000 */
.L_x_19995:
[----:B------:R0:W-:Y:S02]  /*69d0*/  STG.E desc[UR36][R8.64], R18 ;  /* 0x0000001208007986 */ /* 0x0001e4000c101924 */
.L_x_19969:
[----:B------:R-:W-:-:S07]  /*69e0*/  VIADD R19, R19, 0x80 ;  /* 0x0000008013137836 */ /* 0x000fce0000000000 */
.L_x_19929:
[----:B------:R-:W-:Y:S05]  /*69f0*/  BSYNC B6 ;  /* 0x0000000000067941 */ /* 0x000fea0003800000 */
.L_x_19928:
        /* <DEDUP_REMOVED lines=21> */
.L_x_20001:
[----:B------:R-:W-:Y:S01]  /*6b50*/  STG.E.U8 desc[UR36][R2.64], R22 ;  /* 0x0000001602007986 */ /* 0x000fe2000c101124 */
[----:B------:R-:W-:Y:S05]  /*6b60*/  EXIT ;  /* 0x000000000000794d */ /* 0x000fea0003800000 */
.L_x_20000:
        /* <DEDUP_REMOVED lines=8> */
.L_x_20004:
[----:B------:R-:W-:Y:S01]  /*6bf0*/  STG.E desc[UR36][R2.64], R22 ;  /* 0x0000001602007986 */ /* 0x000fe2000c101924 */
[----:B------:R-:W-:Y:S05]  /*6c00*/  EXIT ;  /* 0x000000000000794d */ /* 0x000fea0003800000 */
.L_x_20003:
[----:B------:R-:W-:Y:S01]  /*6c10*/  STG.E.U16 desc[UR36][R2.64], R22 ;  /* 0x0000001602007986 */ /* 0x000fe2000c101524 */
[----:B------:R-:W-:Y:S05]  /*6c20*/  EXIT ;  /* 0x000000000000794d */ /* 0x000fea0003800000 */
.L_x_19999:
        /* <DEDUP_REMOVED lines=9> */
.L_x_20006:
[----:B------:R-:W0:Y:S02]  /*6cc0*/  I2F.S64 R0, R22 ;  /* 0x0000001600007312 */ /* 0x000e240000301400 */
[----:B0-----:R-:W-:-:S05]  /*6cd0*/  F2FP.F16.F32.PACK_AB R0, RZ, R0 ;  /* 0x00000000ff00723e */ /* 0x001fca00000000ff */
[----:B------:R-:W-:Y:S01]  /*6ce0*/  STG.E.U16 desc[UR36][R2.64], R0 ;  /* 0x0000000002007986 */ /* 0x000fe2000c101524 */
[----:B------:R-:W-:Y:S05]  /*6cf0*/  EXIT ;  /* 0x000000000000794d */ /* 0x000fea0003800000 */
.L_x_20005:
        /* <DEDUP_REMOVED lines=10> */
.L_x_20008:
[----:B------:R-:W0:Y:S02]  /*6da0*/  I2F.S64 R22, R22 ;  /* 0x0000001600167312 */ /* 0x000e240000301400 */
[----:B0-----:R-:W-:-:S04]  /*6db0*/  F2FP.F16.F32.PACK_AB R5, RZ, R22 ;  /* 0x00000016ff05723e */ /* 0x001fc800000000ff */
[----:B------:R-:W-:-:S05]  /*6dc0*/  PRMT R5, R5, 0x5410, RZ ;  /* 0x0000541005057816 */ /* 0x000fca00000000ff */
[----:B------:R-:W-:Y:S01]  /*6dd0*/  STG.E desc[UR36][R2.64], R5 ;  /* 0x0000000502007986 */ /* 0x000fe2000c101924 */
[----:B------:R-:W-:Y:S05]  /*6de0*/  EXIT ;  /* 0x000000000000794d */ /* 0x000fea0003800000 */
.L_x_20007:
[----:B------:R-:W0:Y:S02]  /*6df0*/  I2F.F64.S64 R22, R22 ;  /* 0x0000001600167312 */ /* 0x000e240000301c00 */
[----:B0-----:R-:W-:Y:S01]  /*6e00*/  STG.E.64 desc[UR36][R2.64], R22 ;  /* 0x0000001602007986 */ /* 0x001fe2000c101b24 */
[----:B------:R-:W-:Y:S05]  /*6e10*/  EXIT ;  /* 0x000000000000794d */ /* 0x000fea0003800000 */
.L_x_19998:
        /* <DEDUP_REMOVED lines=13> */
.L_x_20011:
[----:B------:R-:W0:Y:S01]  /*6ef0*/  I2F.F64.S64 R4, R22 ;  /* 0x0000001600047312 */ /* 0x000e220000301c00 */
[----:B------:R-:W-:-:S05]  /*6f00*/  CS2R R6, SRZ ;  /* 0x0000000000067805 */ /* 0x000fca000001ff00 */
[----:B0-----:R-:W-:Y:S01]  /*6f10*/  STG.E.128 desc[UR36][R2.64], R4 ;  /* 0x0000000402007986 */ /* 0x001fe2000c101d24 */
[----:B------:R-:W-:Y:S05]  /*6f20*/  EXIT ;  /* 0x000000000000794d */ /* 0x000fea0003800000 */
.L_x_20010:
        /* <DEDUP_REMOVED lines=21> */
.L_x_20015:
[----:B------:R-:W-:Y:S05]  /*7080*/  BSYNC B0 ;  /* 0x0000000000007941 */ /* 0x000fea0003800000 */
.L_x_20014:
[----:B------:R-:W-:-:S05]  /*7090*/  LOP3.LUT R5, R0, R5, RZ, 0xfc, !PT ;  /* 0x0000000500057212 */ /* 0x000fca00078efcff */
[----:B------:R-:W-:Y:S01]  /*70a0*/  STG.E.U8 desc[UR36][R2.64], R5 ;  /* 0x0000000502007986 */ /* 0x000fe2000c101124 */
[----:B------:R-:W-:Y:S05]  /*70b0*/  EXIT ;  /* 0x000000000000794d */ /* 0x000fea0003800000 */
.L_x_20013:
        /* <DEDUP_REMOVED lines=13> */
.L_x_20017:
[----:B------:R-:W-:Y:S01]  /*7190*/  IMAD.MOV.U32 R0, RZ, RZ, 0x7f ;  /* 0x0000007fff007424 */ /* 0x000fe200078e00ff */
[----:B------:R-:W-:-:S04]  /*71a0*/  ISETP.GT.U32.AND P0, PT, R4, 0x7f800000, PT ;  /* 0x7f8000000400780c */ /* 0x000fc80003f04070 */
[----:B------:R-:W-:-:S09]  /*71b0*/  SEL R0, R0, 0x7c, P0 ;  /* 0x0000007c00007807 */ /* 0x000fd20000000000 */
.L_x_20018:
[----:B------:R-:W-:Y:S05]  /*71c0*/  BSYNC B0 ;  /* 0x0000000000007941 */ /* 0x000fea0003800000 */
.L_x_20016:
[----:B------:R-:W-:-:S04]  /*71d0*/  LOP3.LUT R4, R23, 0x80000000, RZ, 0xc0, !PT ;  /* 0x8000000017047812 */ /* 0x000fc800078ec0ff */
[----:B------:R-:W-:-:S04]  /*71e0*/  SHF.R.U32.HI R5, RZ, 0x18, R4 ;  /* 0x00000018ff057819 */ /* 0x000fc80000011604 */
[----:B------:R-:W-:-:S05]  /*71f0*/  LOP3.LUT R5, R0, R5, RZ, 0xfc, !PT ;  /* 0x0000000500057212 */ /* 0x000fca00078efcff */
[----:B------:R-:W-:Y:S01]  /*7200*/  STG.E.U8 desc[UR36][R2.64], R5 ;  /* 0x0000000502007986 */ /* 0x000fe2000c101124 */
[----:B------:R-:W-:Y:S05]  /*7210*/  EXIT ;  /* 0x000000000000794d */ /* 0x000fea0003800000 */
.L_x_20012:
[----:B------:R-:W0:Y:S02]  /*7220*/  I2F.S64 R0, R22 ;  /* 0x0000001600007312 */ /* 0x000e240000301400 */
[----:B0-----:R-:W-:-:S05]  /*7230*/  F2FP.BF16.F32.PACK_AB R0, RZ, R0 ;  /* 0x00000000ff00723e */ /* 0x001fca00000010ff */
[----:B------:R-:W-:Y:S01]  /*7240*/  STG.E.U16 desc[UR36][R2.64], R0 ;  /* 0x0000000002007986 */ /* 0x000fe2000c101524 */
[----:B------:R-:W-:Y:S05]  /*7250*/  EXIT ;  /* 0x000000000000794d */ /* 0x000fea0003800000 */
.L_x_20009:
        /* <DEDUP_REMOVED lines=10> */
.L_x_20021:
        /* <DEDUP_REMOVED lines=17> */
.L_x_20024:
[----:B------:R-:W-:-:S04]  /*7410*/  LOP3.LUT R0, R23, 0x80000000, RZ, 0xc0, !PT ;  /* 0x8000000017007812 */ /* 0x000fc800078ec0ff */
[----:B------:R-:W-:-:S04]  /*7420*/  SHF.R.U32.HI R5, RZ, 0x18, R0 ;  /* 0x00000018ff057819 */ /* 0x000fc80000011600 */
[----:B------:R-:W-:-:S04]  /*7430*/  LOP3.LUT R4, R4, R5, RZ, 0xfc, !PT ;  /* 0x0000000504047212 */ /* 0x000fc800078efcff */
[----:B------:R-:W-:-:S07]  /*7440*/  PRMT R0, R4, 0x7610, R0 ;  /* 0x0000761004007816 */ /* 0x000fce0000000000 */
.L_x_20023:
[----:B------:R-:W-:Y:S05]  /*7450*/  BSYNC B0 ;  /* 0x0000000000007941 */ /* 0x000fea0003800000 */
.L_x_20022:
[----:B------:R-:W-:Y:S01]  /*7460*/  STG.E.U8 desc[UR36][R2.64], R0 ;  /* 0x0000000002007986 */ /* 0x000fe2000c101124 */
[----:B------:R-:W-:Y:S05]  /*7470*/  EXIT ;  /* 0x000000000000794d */ /* 0x000fea0003800000 */
.L_x_20020:
        /* <DEDUP_REMOVED lines=17> */
.L_x_20027:
[----:B------:R-:W-:-:S04]  /*7590*/  LOP3.LUT R0, R23, 0x80000000, RZ, 0xc0, !PT ;  /* 0x8000000017007812 */ /* 0x000fc800078ec0ff */
[----:B------:R-:W-:-:S04]  /*75a0*/  SHF.R.U32.HI R5, RZ, 0x18, R0 ;  /* 0x00000018ff057819 */ /* 0x000fc80000011600 */
[----:B------:R-:W-:-:S04]  /*75b0*/  LOP3.LUT R4, R4, R5, RZ, 0xfc, !PT ;  /* 0x0000000504047212 */ /* 0x000fc800078efcff */
[----:B------:R-:W-:-:S07]  /*75c0*/  PRMT R0, R4, 0x7610, R0 ;  /* 0x0000761004007816 */ /* 0x000fce0000000000 */
.L_x_20026:
[----:B------:R-:W-:Y:S05]  /*75d0*/  BSYNC B0 ;  /* 0x0000000000007941 */ /* 0x000fea0003800000 */
.L_x_20025:
[----:B------:R-:W-:Y:S01]  /*75e0*/  STG.E.U8 desc[UR36][R2.64], R0 ;  /* 0x0000000002007986 */ /* 0x000fe2000c101124 */
[----:B------:R-:W-:Y:S05]  /*75f0*/  EXIT ;  /* 0x000000000000794d */ /* 0x000fea0003800000 */
.L_x_20019:
        /* <DEDUP_REMOVED lines=22> */
.L_x_20002:
        /* <DEDUP_REMOVED lines=16> */
.L_x_20030:
[----:B------:R-:W-:Y:S05]  /*7860*/  EXIT ;  /* 0x000000000000794d */ /* 0x000fea0003800000 */
.L_x_20029:
[----:B------:R-:W-:Y:S01]  /*7870*/  STG.E.64 desc[UR36][R2.64], R22 ;  /* 0x0000001602007986 */ /* 0x000fe2000c101b24 */
[----:B------:R-:W-:Y:S05]  /*7880*/  EXIT ;  /* 0x000000000000794d */ /* 0x000fea0003800000 */
.L_x_20028:
[----:B------:R-:W-:Y:S01]  /*7890*/  STG.E desc[UR36][R2.64], R22 ;  /* 0x0000001602007986 */ /* 0x000fe2000c101924 */
[----:B------:R-:W-:Y:S05]  /*78a0*/  EXIT ;  /* 0x000000000000794d */ /* 0x000fea0003800000 */
.L_x_20031:
        /* <DEDUP_REMOVED lines=13> */
.L_x_42286:


//--------------------- .text._ZN2at6native18elementwise_kernelILi128ELi2EZNS0_22gpu_kernel_impl_nocastINS0_13AUnaryFunctorIlllZZZNS0_19minimum_kernel_cudaERNS_18TensorIteratorBaseEENKUlvE_clEvENKUlvE2_clEvEUlllE_EEEEvS5_RKT_EUliE_EEviT1_ --------------------------
	.section	.text._ZN2at6native18elementwise_kernelILi128ELi2EZNS0_22gpu_kernel_impl_nocastINS0_13AUnaryFunctorIlllZZZNS0_19minimum_kernel_cudaERNS_18TensorIteratorBaseEENKUlvE_clEvENKUlvE2_clEvEUlllE_EEEEvS5_RKT_EUliE_EEviT1_,"ax",@progbits
	.align	128
        .global         _ZN2at6native18elementwise_kernelILi128ELi2EZNS0_22gpu_kernel_impl_nocastINS0_13AUnaryFunctorIlllZZZNS0_19minimum_kernel_cudaERNS_18TensorIteratorBaseEENKUlvE_clEvENKUlvE2_clEvEUlllE_EEEEvS5_RKT_EUliE_EEviT1_
        .type           _ZN2at6native18elementwise_kernelILi128ELi2EZNS0_22gpu_kernel_impl_nocastINS0_13AUnaryFunctorIlllZZZNS0_19minimum_kernel_cudaERNS_18TensorIteratorBaseEENKUlvE_clEvENKUlvE2_clEvEUlllE_EEEEvS5_RKT_EUliE_EEviT1_,@function
        .size           _ZN2at6native18elementwise_kernelILi128ELi2EZNS0_22gpu_kernel_impl_nocastINS0_13AUnaryFunctorIlllZZZNS0_19minimum_kernel_cudaERNS_18TensorIteratorBaseEENKUlvE_clEvENKUlvE2_clEvEUlllE_EEEEvS5_RKT_EUliE_EEviT1_,(.L_x_42287 - _ZN2at6native18elementwise_kernelILi128ELi2EZNS0_22gpu_kernel_impl_nocastINS0_13AUnaryFunctorIlllZZZNS0_19minimum_kernel_cudaERNS_18TensorIteratorBaseEENKUlvE_clEvENKUlvE2_clEvEUlllE_EEEEvS5_RKT_EUliE_EEviT1_)
        .other          _ZN2at6native18elementwise_kernelILi128ELi2EZNS0_22gpu_kernel_impl_nocastINS0_13AUnaryFunctorIlllZZZNS0_19minimum_kernel_cudaERNS_18TensorIteratorBaseEENKUlvE_clEvENKUlvE2_clEvEUlllE_EEEEvS5_RKT_EUliE_EEviT1_,@"STO_CUDA_ENTRY STV_DEFAULT"
_ZN2at6native18elementwise_kernelILi128ELi2EZNS0_22gpu_kernel_impl_nocastINS0_13AUnaryFunctorIlllZZZNS0_19minimum_kernel_cudaERNS_18TensorIteratorBaseEENKUlvE_clEvENKUlvE2_clEvEUlllE_EEEEvS5_RKT_EUliE_EEviT1_:
.text._ZN2at6native18elementwise_kernelILi128ELi2EZNS0_22gpu_kernel_impl_nocastINS0_13AUnaryFunctorIlllZZZNS0_19minimum_kernel_cudaERNS_18TensorIteratorBaseEENKUlvE_clEvENKUlvE2_clEvEUlllE_EEEEvS5_RKT_EUliE_EEviT1_:
        /* <DEDUP_REMOVED lines=312> */
.L_x_20034:
[----:B------:R-:W-:Y:S01]  /*1380*/  ULDC.64 UR8, c[0x0][0x418] ;  /* 0x0001060000087ab9 */ /* 0x000fe20000000a00 */
[----:B------:R-:W-:Y:S01]  /*1390*/  ULDC.64 UR10, c[0x0][0x428] ;  /* 0x00010a00000a7ab9 */ /* 0x000fe20000000a00 */
[----:B------:R-:W-:-:S04]  /*13a0*/  IADD3 R4, P0, R2, UR8, RZ ;  /* 0x0000000802047c10 */ /* 0x000fc8000ff1e0ff */
[----:B------:R-:W-:Y:S01]  /*13b0*/  IADD3.X R5, RZ, UR9, RZ, P0, !PT ;  /* 0x00000009ff057c10 */ /* 0x000fe200087fe4ff */
[----:B------:R-:W-:-:S05]  /*13c0*/  ULDC.64 UR8, c[0x0][0x410] ;  /* 0x0001040000087ab9 */ /* 0x000fca0000000a00 */
[----:B------:R-:W2:Y:S01]  /*13d0*/  LDG.E.64 R4, desc[UR4][R4.64] ;  /* 0x0000000404047981 */ /* 0x000ea2000c1e1b00 */
[----:B------:R-:W-:Y:S01]  /*13e0*/  IADD3 R6, P1, R3, UR8, RZ ;  /* 0x0000000803067c10 */ /* 0x000fe2000ff3e0ff */
[----:B------:R-:W-:-:S03]  /*13f0*/  VIADD R9, R0, 0x80 ;  /* 0x0000008000097836 */ /* 0x000fc60000000000 */
[----:B------:R-:W-:Y:S02]  /*1400*/  IADD3.X R7, RZ, UR9, RZ, P1, !PT ;  /* 0x00000009ff077c10 */ /* 0x000fe40008ffe4ff */
[----:B--2---:R-:W-:-:S04]  /*1410*/  ISETP.LT.U32.AND P0, PT, R4, UR10, PT ;  /* 0x0000000a04007c0c */ /* 0x004fc8000bf01070 */
[----:B------:R-:W-:-:S04]  /*1420*/  ISETP.LT.AND.EX P0, PT, R5, UR11, PT, P0 ;  /* 0x0000000b05007c0c */ /* 0x000fc8000bf01300 */
[----:B------:R-:W-:Y:S02]  /*1430*/  SEL R2, R4, UR10, P0 ;  /* 0x0000000a04027c07 */ /* 0x000fe40008000000 */
[----:B------:R-:W-:-:S05]  /*1440*/  SEL R3, R5, UR11, P0 ;  /* 0x0000000b05037c07 */ /* 0x000fca0008000000 */
[----:B------:R0:W-:Y:S02]  /*1450*/  STG.E.64 desc[UR4][R6.64], R2 ;  /* 0x0000000206007986 */ /* 0x0001e4000c101b04 */
.L_x_20033:
[----:B------:R-:W-:Y:S05]  /*1460*/  BSYNC B0 ;  /* 0x0000000000007941 */ /* 0x000fea0003800000 */
.L_x_20032:
[----:B------:R-:W-:-:S13]  /*1470*/  ISETP.GE.AND P0, PT, R9, UR6, PT ;  /* 0x0000000609007c0c */ /* 0x000fda000bf06270 */
[----:B------:R-:W-:Y:S05]  /*1480*/  @P0 EXIT ;  /* 0x000000000000094d */ /* 0x000fea0003800000 */
[----:B------:R-:W1:Y:S01]  /*1490*/  LDC R8, c[0x0][0x218] ;  /* 0x00008600ff087b82 */ /* 0x000e620000000800 */
[----:B------:R-:W-:Y:S01]  /*14a0*/  HFMA2.MMA R0, -RZ, RZ, 0, 0 ;  /* 0x00000000ff007435 */ /* 0x000fe200000001ff */
[----:B0-----:R-:W-:Y:S02]  /*14b0*/  MOV R3, RZ ;  /* 0x000000ff00037202 */ /* 0x001fe40000000f00 */
        /* <DEDUP_REMOVED lines=300> */
.L_x_20035:
[----:B------:R-:W-:Y:S01]  /*2780*/  ULDC.64 UR6, c[0x0][0x418] ;  /* 0x0001060000067ab9 */ /* 0x000fe20000000a00 */
[----:B------:R-:W-:Y:S01]  /*2790*/  ULDC.64 UR8, c[0x0][0x428] ;  /* 0x00010a0000087ab9 */ /* 0x000fe20000000a00 */
[----:B------:R-:W-:-:S04]  /*27a0*/  IADD3 R4, P0, R0, UR6, RZ ;  /* 0x0000000600047c10 */ /* 0x000fc8000ff1e0ff */
[----:B------:R-:W-:Y:S01]  /*27b0*/  IADD3.X R5, RZ, UR7, RZ, P0, !PT ;  /* 0x00000007ff057c10 */ /* 0x000fe200087fe4ff */
[----:B------:R-:W-:-:S05]  /*27c0*/  ULDC.64 UR6, c[0x0][0x410] ;  /* 0x0001040000067ab9 */ /* 0x000fca0000000a00 */
[----:B------:R-:W2:Y:S01]  /*27d0*/  LDG.E.64 R4, desc[UR4][R4.64] ;  /* 0x0000000404047981 */ /* 0x000ea2000c1e1b00 */
[----:B------:R-:W-:-:S04]  /*27e0*/  IADD3 R6, P1, R3, UR6, RZ ;  /* 0x0000000603067c10 */ /* 0x000fc8000ff3e0ff */
[----:B------:R-:W-:Y:S02]  /*27f0*/  IADD3.X R7, RZ, UR7, RZ, P1, !PT ;  /* 0x00000007ff077c10 */ /* 0x000fe40008ffe4ff */
[----:B--2---:R-:W-:-:S04]  /*2800*/  ISETP.LT.U32.AND P0, PT, R4, UR8, PT ;  /* 0x0000000804007c0c */ /* 0x004fc8000bf01070 */
[----:B------:R-:W-:-:S04]  /*2810*/  ISETP.LT.AND.EX P0, PT, R5, UR9, PT, P0 ;  /* 0x0000000905007c0c */ /* 0x000fc8000bf01300 */
[----:B------:R-:W-:Y:S02]  /*2820*/  SEL R2, R4, UR8, P0 ;  /* 0x0000000804027c07 */ /* 0x000fe40008000000 */
[----:B------:R-:W-:-:S05]  /*2830*/  SEL R3, R5, UR9, P0 ;  /* 0x0000000905037c07 */ /* 0x000fca0008000000 */
[----:B------:R-:W-:Y:S01]  /*2840*/  STG.E.64 desc[UR4][R6.64], R2 ;  /* 0x0000000206007986 */ /* 0x000fe2000c101b04 */
[----:B------:R-:W-:Y:S05]  /*2850*/  EXIT ;  /* 0x000000000000794d */ /* 0x000fea0003800000 */
.L_x_20036:
        /* <DEDUP_REMOVED lines=10> */
.L_x_42287:


//--------------------- .text._ZN2at6native27unrolled_elementwise_kernelINS0_13AUnaryFunctorIlllZZZNS0_19minimum_kernel_cudaERNS_18TensorIteratorBaseEENKUlvE_clEvENKUlvE2_clEvEUlllE_EESt5arrayIPcLm2EELi4E23TrivialOffsetCalculatorILi1EjESD_NS0_6memory15LoadWithoutCastENSE_16StoreWithoutCastEEEviT_T0_T2_T3_T4_T5_ --------------------------
	.section	.text._ZN2at6native27unrolled_elementwise_kernelINS0_13AUnaryFunctorIlllZZZNS0_19minimum_kernel_cudaERNS_18TensorIteratorBaseEENKUlvE_clEvENKUlvE2_clEvEUlllE_EESt5arrayIPcLm2EELi4E23TrivialOffsetCalculatorILi1EjESD_NS0_6memory15LoadWithoutCastENSE_16StoreWithoutCastEEEviT_T0_T2_T3_T4_T5_,"ax",@progbits
	.align	128
        .global         _ZN2at6native27unrolled_elementwise_kernelINS0_13AUnaryFunctorIlllZZZNS0_19minimum_kernel_cudaERNS_18TensorIteratorBaseEENKUlvE_clEvENKUlvE2_clEvEUlllE_EESt5arrayIPcLm2EELi4E23TrivialOffsetCalculatorILi1EjESD_NS0_6memory15LoadWithoutCastENSE_16StoreWithoutCastEEEviT_T0_T2_T3_T4_T5_
        .type           _ZN2at6native27unrolled_elementwise_kernelINS0_13AUnaryFunctorIlllZZZNS0_19minimum_kernel_cudaERNS_18TensorIteratorBaseEENKUlvE_clEvENKUlvE2_clEvEUlllE_EESt5arrayIPcLm2EELi4E23TrivialOffsetCalculatorILi1EjESD_NS0_6memory15LoadWithoutCastENSE_16StoreWithoutCastEEEviT_T0_T2_T3_T4_T5_,@function
        .size           _ZN2at6native27unrolled_elementwise_kernelINS0_13AUnaryFunctorIlllZZZNS0_19minimum_kernel_cudaERNS_18TensorIteratorBaseEENKUlvE_clEvENKUlvE2_clEvEUlllE_EESt5arrayIPcLm2EELi4E23TrivialOffsetCalculatorILi1EjESD_NS0_6memory15LoadWithoutCastENSE_16StoreWithoutCastEEEviT_T0_T2_T3_T4_T5_,(.L_x_42288 - _ZN2at6native27unrolled_elementwise_kernelINS0_13AUnaryFunctorIlllZZZNS0_19minimum_kernel_cudaERNS_18TensorIteratorBaseEENKUlvE_clEvENKUlvE2_clEvEUlllE_EESt5arrayIPcLm2EELi4E23TrivialOffsetCalculatorILi1EjESD_NS0_6memory15LoadWithoutCastENSE_16StoreWithoutCastEEEviT_T0_T2_T3_T4_T5_)
        .other          _ZN2at6native27unrolled_elementwise_kernelINS0_13AUnaryFunctorIlllZZZNS0_19minimum_kernel_cudaERNS_18TensorIteratorBaseEENKUlvE_clEvENKUlvE2_clEvEUlllE_EESt5arrayIPcLm2EELi4E23TrivialOffsetCalculatorILi1EjESD_NS0_6memory15LoadWithoutCastENSE_16StoreWithoutCastEEEviT_T0_T2_T3_T4_T5_,@"STO_CUDA_ENTRY STV_DEFAULT"
_ZN2at6native27unrolled_elementwise_kernelINS0_13AUnaryFunctorIlllZZZNS0_19minimum_kernel_cudaERNS_18TensorIteratorBaseEENKUlvE_clEvENKUlvE2_clEvEUlllE_EESt5arrayIPcLm2EELi4E23TrivialOffsetCalculatorILi1EjESD_NS0_6memory15LoadWithoutCastENSE_16StoreWithoutCastEEEviT_T0_T2_T3_T4_T5_:
.text._ZN2at6native27unrolled_elementwise_kernelINS0_13AUnaryFunctorIlllZZZNS0_19minimum_kernel_cudaERNS_18TensorIteratorBaseEENKUlvE_clEvENKUlvE2_clEvEUlllE_EESt5arrayIPcLm2EELi4E23TrivialOffsetCalculatorILi1EjESD_NS0_6memory15LoadWithoutCastENSE_16StoreWithoutCastEEEviT_T0_T2_T3_T4_T5_:
[----:B------:R-:W-:Y:S01]  /*0000*/  LDC R1, c[0x0][0x28] ;  /* 0x00000a00ff017b82 */ /* 0x000fe20000000800 */
[----:B------:R-:W0:Y:S07]  /*0010*/  S2R R2, SR_CTAID.X ;  /* 0x0000000000027919 */ /* 0x000e2e0000002500 */
[----:B------:R-:W0:Y:S01]  /*0020*/  LDC R5, c[0x0][0x210] ;  /* 0x00008400ff057b82 */ /* 0x000e220000000800 */
[----:B------:R-:W-:Y:S01]  /*0030*/  CS2R R16, SRZ ;  /* 0x0000000000107805 */ /* 0x000fe2000001ff00 */
[----:B------:R-:W-:Y:S01]  /*0040*/  ULDC.64 UR4, c[0x0][0x208] ;  /* 0x0000820000047ab9 */ /* 0x000fe20000000a00 */
[----:B------:R-:W1:Y:S01]  /*0050*/  S2R R3, SR_TID.X ;  /* 0x0000000000037919 */ /* 0x000e620000002100 */
[----:B------:R-:W-:Y:S01]  /*0060*/  ULDC.64 UR6, c[0x0][0x220] ;  /* 0x0000880000067ab9 */ /* 0x000fe20000000a00 */
[----:B0-----:R-:W-:-:S02]  /*0070*/  IMAD R0, R2, -0x200, R5 ;  /* 0xfffffe0002007824 */ /* 0x001fc400078e0205 */
[----:B-1----:R-:W-:-:S03]  /*0080*/  IMAD.MOV.U32 R15, RZ, RZ, R3 ;  /* 0x000000ffff0f7224 */ /* 0x002fc600078e0003 */
[----:B------:R-:W-:-:S13]  /*0090*/  ISETP.GE.AND P2, PT, R3, R0, PT ;  /* 0x000000000300720c */ /* 0x000fda0003f46270 */
[----:B------:R-:W-:Y:S01]  /*00a0*/  @!P2 IMAD R19, R2, 0x200, R15 ;  /* 0x000002000213a824 */ /* 0x000fe200078e020f */
[----:B------:R-:W0:Y:S01]  /*00b0*/  @!P2 LDC.64 R10, c[0x0][0x230] ;  /* 0x00008c00ff0aab82 */ /* 0x000e220000000a00 */
[----:B------:R-:W-:-:S05]  /*00c0*/  @!P2 VIADD R15, R15, 0x80 ;  /* 0x000000800f0fa836 */ /* 0x000fca0000000000 */
[----:B------:R-:W-:-:S13]  /*00d0*/  ISETP.GE.AND P0, PT, R15, R0, PT ;  /* 0x000000000f00720c */ /* 0x000fda0003f06270 */
[----:B------:R-:W-:Y:S01]  /*00e0*/  @!P0 IMAD R13, R2, 0x200, R15 ;  /* 0x00000200020d8824 */ /* 0x000fe200078e020f */
[----:B------:R-:W1:Y:S01]  /*00f0*/  @!P0 LDC.64 R4, c[0x0][0x230] ;  /* 0x00008c00ff048b82 */ /* 0x000e620000000a00 */
[----:B------:R-:W-:Y:S02]  /*0100*/  @!P0 VIADD R15, R15, 0x80 ;  /* 0x000000800f0f8836 */ /* 0x000fe40000000000 */
[----:B0-----:R-:W-:-:S03]  /*0110*/  @!P2 IMAD.WIDE.U32 R10, R19, 0x8, R10 ;  /* 0x00000008130aa825 */ /* 0x001fc600078e000a */
[C---:B------:R-:W-:Y:S02]  /*0120*/  ISETP.GE.AND P3, PT, R15.reuse, R0, PT ;  /* 0x000000000f00720c */ /* 0x040fe40003f66270 */
[----:B------:R-:W0:Y:S11]  /*0130*/  @!P2 LDC.64 R18, c[0x0][0x228] ;  /* 0x00008a00ff12ab82 */ /* 0x000e360000000a00 */
[----:B------:R-:W-:Y:S01]  /*0140*/  @!P3 IMAD R21, R2, 0x200, R15 ;  /* 0x000002000215b824 */ /* 0x000fe200078e020f */
[----:B------:R-:W2:Y:S01]  /*0150*/  @!P3 LDC.64 R6, c[0x0][0x230] ;  /* 0x00008c00ff06bb82 */ /* 0x000ea20000000a00 */
[----:B------:R-:W-:-:S02]  /*0160*/  @!P3 VIADD R15, R15, 0x80 ;  /* 0x000000800f0fb836 */ /* 0x000fc40000000000 */
[----:B-1----:R-:W-:Y:S01]  /*0170*/  @!P0 IMAD.WIDE.U32 R12, R13, 0x8, R4 ;  /* 0x000000080d0c8825 */ /* 0x002fe200078e0004 */
[----:B------:R-:W-:Y:S02]  /*0180*/  CS2R R4, SRZ ;  /* 0x0000000000047805 */ /* 0x000fe4000001ff00 */
[----:B------:R-:W-:Y:S02]  /*0190*/  ISETP.GE.AND P1, PT, R15, R0, PT ;  /* 0x000000000f00720c */ /* 0x000fe40003f26270 */
[----:B------:R1:W3:Y:S04]  /*01a0*/  @!P0 LDG.E.64 R16, desc[UR4][R12.64] ;  /* 0x000000040c108981 */ /* 0x0002e8000c1e1b00 */
[----:B------:R-:W4:Y:S07]  /*01b0*/  @!P2 LDG.E.64 R4, desc[UR4][R10.64] ;  /* 0x000000040a04a981 */ /* 0x000f2e000c1e1b00 */
[----:B------:R-:W5:Y:S01]  /*01c0*/  @!P1 LDC.64 R8, c[0x0][0x230] ;  /* 0x00008c00ff089b82 */ /* 0x000f620000000a00 */
[----:B--2---:R-:W-:Y:S01]  /*01d0*/  @!P3 IMAD.WIDE.U32 R20, R21, 0x8, R6 ;  /* 0x000000081514b825 */ /* 0x004fe200078e0006 */
[----:B------:R-:W-:-:S03]  /*01e0*/  CS2R R6, SRZ ;  /* 0x0000000000067805 */ /* 0x000fc6000001ff00 */
[----:B------:R-:W-:-:S03]  /*01f0*/  @!P1 IMAD R15, R2, 0x200, R15 ;  /* 0x00000200020f9824 */ /* 0x000fc600078e020f */
[----:B------:R-:W2:Y:S01]  /*0200*/  @!P3 LDG.E.64 R6, desc[UR4][R20.64] ;  /* 0x000000041406b981 */ /* 0x000ea2000c1e1b00 */
[----:B-----5:R-:W-:Y:S01]  /*0210*/  @!P1 IMAD.WIDE.U32 R14, R15, 0x8, R8 ;  /* 0x000000080f0e9825 */ /* 0x020fe200078e0008 */
[----:B------:R-:W-:-:S06]  /*0220*/  CS2R R8, SRZ ;  /* 0x0000000000087805 */ /* 0x000fcc000001ff00 */
[----:B------:R5:W2:Y:S01]  /*0230*/  @!P1 LDG.E.64 R8, desc[UR4][R14.64] ;  /* 0x000000040e089981 */ /* 0x000aa2000c1e1b00 */
[----:B-1----:R-:W-:Y:S02]  /*0240*/  VIADD R12, R3, 0x80 ;  /* 0x00000080030c7836 */ /* 0x002fe40000000000 */
[----:B-----5:R-:W-:-:S04]  /*0250*/  @!P2 IMAD R15, R2, 0x200, R3 ;  /* 0x00000200020fa824 */ /* 0x020fc800078e0203 */
[----:B0-----:R-:W-:-:S04]  /*0260*/  @!P2 IMAD.WIDE.U32 R14, R15, 0x8, R18 ;  /* 0x000000080f0ea825 */ /* 0x001fc800078e0012 */
[----:B------:R-:W-:Y:S02]  /*0270*/  IMAD.MOV.U32 R13, RZ, RZ, R3 ;  /* 0x000000ffff0d7224 */ /* 0x000fe400078e0003 */
[----:B------:R-:W-:Y:S01]  /*0280*/  @!P2 IMAD.MOV.U32 R13, RZ, RZ, R12 ;  /* 0x000000ffff0da224 */ /* 0x000fe200078e000c */
[----:B------:R-:W-:Y:S01]  /*0290*/  BSSY B0, `(.L_x_20037) ;  /* 0x000001e000007945 */ /* 0x000fe20003800000 */
[----:B---3--:R-:W-:Y:S02]  /*02a0*/  ISETP.LT.U32.AND P1, PT, R16, UR6, PT ;  /* 0x0000000610007c0c */ /* 0x008fe4000bf21070 */
[----:B----4-:R-:W-:Y:S02]  /*02b0*/  ISETP.LT.U32.AND P0, PT, R4, UR6, PT ;  /* 0x0000000604007c0c */ /* 0x010fe4000bf01070 */
[----:B------:R-:W-:Y:S02]  /*02c0*/  ISETP.LT.AND.EX P1, PT, R17, UR7, PT, P1 ;  /* 0x0000000711007c0c */ /* 0x000fe4000bf21310 */
[----:B------:R-:W-:-:S02]  /*02d0*/  ISETP.LT.AND.EX P0, PT, R5, UR7, PT, P0 ;  /* 0x0000000705007c0c */ /* 0x000fc4000bf01300 */
[----:B------:R-:W-:Y:S02]  /*02e0*/  SEL R10, R16, UR6, P1 ;  /* 0x00000006100a7c07 */ /* 0x000fe40008800000 */
[----:B------:R-:W-:Y:S02]  /*02f0*/  SEL R11, R17, UR7, P1 ;  /* 0x00000007110b7c07 */ /* 0x000fe40008800000 */
[----:B------:R-:W-:Y:S02]  /*0300*/  SEL R16, R4, UR6, P0 ;  /* 0x0000000604107c07 */ /* 0x000fe40008000000 */
[----:B------:R-:W-:-:S05]  /*0310*/  SEL R17, R5, UR7, P0 ;  /* 0x0000000705117c07 */ /* 0x000fca0008000000 */
[----:B------:R0:W-:Y:S01]  /*0320*/  @!P2 STG.E.64 desc[UR4][R14.64], R16 ;  /* 0x000000100e00a986 */ /* 0x0001e2000c101b04 */
[----:B--2---:R-:W-:-:S04]  /*0330*/  ISETP.LT.U32.AND P3, PT, R6, UR6, PT ;  /* 0x0000000606007c0c */ /* 0x004fc8000bf61070 */
[----:B------:R-:W-:Y:S02]  /*0340*/  ISETP.LT.AND.EX P0, PT, R7, UR7, PT, P3 ;  /* 0x0000000707007c0c */ /* 0x000fe4000bf01330 */
[----:B------:R-:W-:Y:S02]  /*0350*/  ISETP.GE.AND P3, PT, R13, R0, PT ;  /* 0x000000000d00720c */ /* 0x000fe40003f66270 */
[----:B------:R-:W-:Y:S02]  /*0360*/  SEL R18, R6, UR6, P0 ;  /* 0x0000000606127c07 */ /* 0x000fe40008000000 */
[----:B------:R-:W-:Y:S02]  /*0370*/  SEL R19, R7, UR7, P0 ;  /* 0x0000000707137c07 */ /* 0x000fe40008000000 */
[----:B------:R-:W-:-:S04]  /*0380*/  ISETP.LT.U32.AND P1, PT, R8, UR6, PT ;  /* 0x0000000608007c0c */ /* 0x000fc8000bf21070 */
[----:B------:R-:W-:-:S04]  /*0390*/  ISETP.LT.AND.EX P1, PT, R9, UR7, PT, P1 ;  /* 0x0000000709007c0c */ /* 0x000fc8000bf21310 */
[----:B------:R-:W-:Y:S02]  /*03a0*/  SEL R4, R8, UR6, P1 ;  /* 0x0000000608047c07 */ /* 0x000fe40008800000 */
[----:B------:R-:W-:Y:S01]  /*03b0*/  SEL R5, R9, UR7, P1 ;  /* 0x0000000709057c07 */ /* 0x000fe20008800000 */
[----:B0-----:R-:W-:Y:S06]  /*03c0*/  @P3 BRA `(.L_x_20038) ;  /* 0x0000000000283947 */ /* 0x001fec0003800000 */
        /* <DEDUP_REMOVED lines=10> */
.L_x_20038:
[----:B------:R-:W-:Y:S05]  /*0470*/  BSYNC B0 ;  /* 0x0000000000007941 */ /* 0x000fea0003800000 */
.L_x_20037:
[----:B------:R-:W-:-:S13]  /*0480*/  ISETP.GE.AND P0, PT, R13, R0, PT ;  /* 0x000000000d00720c */ /* 0x000fda0003f06270 */
[----:B------:R-:W-:Y:S05]  /*0490*/  @P0 EXIT ;  /* 0x000000000000094d */ /* 0x000fea0003800000 */
[----:B0-----:R-:W0:Y:S01]  /*04a0*/  LDC.64 R6, c[0x0][0x228] ;  /* 0x00008a00ff067b82 */ /* 0x001e220000000a00 */
[----:B------:R-:W-:-:S04]  /*04b0*/  IMAD R3, R2, 0x200, R13 ;  /* 0x0000020002037824 */ /* 0x000fc800078e020d */
[----:B0-----:R-:W-:-:S05]  /*04c0*/  IMAD.WIDE.U32 R2, R3, 0x8, R6 ;  /* 0x0000000803027825 */ /* 0x001fca00078e0006 */
[----:B------:R-:W-:Y:S01]  /*04d0*/  STG.E.64 desc[UR4][R2.64], R4 ;  /* 0x0000000402007986 */ /* 0x000fe2000c101b04 */
[----:B------:R-:W-:Y:S05]  /*04e0*/  EXIT ;  /* 0x000000000000794d */ /* 0x000fea0003800000 */
.L_x_20039:
        /* <DEDUP_REMOVED lines=9> */
.L_x_42288:


//--------------------- .text._ZN2at6native29vectorized_elementwise_kernelILi2ENS0_13AUnaryFunctorIlllZZZNS0_19minimum_kernel_cudaERNS_18TensorIteratorBaseEENKUlvE_clEvENKUlvE2_clEvEUlllE_EESt5arrayIPcLm2EEEEviT0_T1_ --------------------------
	.section	.text._ZN2at6native29vectorized_elementwise_kernelILi2ENS0_13AUnaryFunctorIlllZZZNS0_19minimum_kernel_cudaERNS_18TensorIteratorBaseEENKUlvE_clEvENKUlvE2_clEvEUlllE_EESt5arrayIPcLm2EEEEviT0_T1_,"ax",@progbits
	.align	128
        .global         _ZN2at6native29vectorized_elementwise_kernelILi2ENS0_13AUnaryFunctorIlllZZZNS0_19minimum_kernel_cudaERNS_18TensorIteratorBaseEENKUlvE_clEvENKUlvE2_clEvEUlllE_EESt5arrayIPcLm2EEEEviT0_T1_
        .type           _ZN2at6native29vectorized_elementwise_kernelILi2ENS0_13AUnaryFunctorIlllZZZNS0_19minimum_kernel_cudaERNS_18TensorIteratorBaseEENKUlvE_clEvENKUlvE2_clEvEUlllE_EESt5arrayIPcLm2EEEEviT0_T1_,@function
        .size           _ZN2at6native29vectorized_elementwise_kernelILi2ENS0_13AUnaryFunctorIlllZZZNS0_19minimum_kernel_cudaERNS_18TensorIteratorBaseEENKUlvE_clEvENKUlvE2_clEvEUlllE_EESt5arrayIPcLm2EEEEviT0_T1_,(.L_x_42289 - _ZN2at6native29vectorized_elementwise_kernelILi2ENS0_13AUnaryFunctorIlllZZZNS0_19minimum_kernel_cudaERNS_18TensorIteratorBaseEENKUlvE_clEvENKUlvE2_clEvEUlllE_EESt5arrayIPcLm2EEEEviT0_T1_)
        .other          _ZN2at6native29vectorized_elementwise_kernelILi2ENS0_13AUnaryFunctorIlllZZZNS0_19minimum_kernel_cudaERNS_18TensorIteratorBaseEENKUlvE_clEvENKUlvE2_clEvEUlllE_EESt5arrayIPcLm2EEEEviT0_T1_,@"STO_CUDA_ENTRY STV_DEFAULT"
_ZN2at6native29vectorized_elementwise_kernelILi2ENS0_13AUnaryFunctorIlllZZZNS0_19minimum_kernel_cudaERNS_18TensorIteratorBaseEENKUlvE_clEvENKUlvE2_clEvEUlllE_EESt5arrayIPcLm2EEEEviT0_T1_:
.text._ZN2at6native29vectorized_elementwise_kernelILi2ENS0_13AUnaryFunctorIlllZZZNS0_19minimum_kernel_cudaERNS_18TensorIteratorBaseEENKUlvE_clEvENKUlvE2_clEvEUlllE_EESt5arrayIPcLm2EEEEviT0_T1_:
        /* <DEDUP_REMOVED lines=10> */
[----:B------:R-:W-:-:S07]  /*00a0*/  ULDC.64 UR6, c[0x0][0x220] ;  /* 0x0000880000067ab9 */ /* 0x000fce0000000a00 */
[----:B------:R-:W2:Y:S01]  /*00b0*/  LDC.64 R24, c[0x0][0x228] ;  /* 0x00008a00ff187b82 */ /* 0x000ea20000000a00 */
[----:B-1----:R-:W-:-:S04]  /*00c0*/  IMAD.WIDE R2, R0, 0x8, R2 ;  /* 0x0000000800027825 */ /* 0x002fc800078e0202 */
[----:B0-----:R-:W-:-:S05]  /*00d0*/  IMAD.WIDE.U32 R20, R23, 0x10, R2 ;  /* 0x0000001017147825 */ /* 0x001fca00078e0002 */
[----:B------:R-:W3:Y:S04]  /*00e0*/  LDG.E.128 R8, desc[UR4][R20.64] ;  /* 0x0000000414087981 */ /* 0x000ee8000c1e1d00 */
[----:B------:R-:W4:Y:S04]  /*00f0*/  LDG.E.128 R16, desc[UR4][R20.64+0x800] ;  /* 0x0008000414107981 */ /* 0x000f28000c1e1d00 */
[----:B------:R-:W5:Y:S04]  /*0100*/  LDG.E.128 R12, desc[UR4][R20.64+0x1000] ;  /* 0x00100004140c7981 */ /* 0x000f68000c1e1d00 */
[----:B------:R-:W5:Y:S01]  /*0110*/  LDG.E.128 R4, desc[UR4][R20.64+0x1800] ;  /* 0x0018000414047981 */ /* 0x000f62000c1e1d00 */
[----:B--2---:R-:W-:-:S04]  /*0120*/  IMAD.WIDE.U32 R24, R0, 0x8, R24 ;  /* 0x0000000800187825 */ /* 0x004fc800078e0018 */
[----:B------:R-:W-:Y:S01]  /*0130*/  IMAD.WIDE R24, R23, 0x10, R24 ;  /* 0x0000001017187825 */ /* 0x000fe200078e0218 */
[----:B---3--:R-:W-:Y:S02]  /*0140*/  ISETP.LT.U32.AND P0, PT, R10, UR6, PT ;  /* 0x000000060a007c0c */ /* 0x008fe4000bf01070 */
[----:B------:R-:W-:Y:S02]  /*0150*/  ISETP.LT.U32.AND P1, PT, R8, UR6, PT ;  /* 0x0000000608007c0c */ /* 0x000fe4000bf21070 */
[----:B------:R-:W-:Y:S02]  /*0160*/  ISETP.LT.AND.EX P0, PT, R11, UR7, PT, P0 ;  /* 0x000000070b007c0c */ /* 0x000fe4000bf01300 */
[----:B----4-:R-:W-:Y:S02]  /*0170*/  ISETP.LT.U32.AND P2, PT, R18, UR6, PT ;  /* 0x0000000612007c0c */ /* 0x010fe4000bf41070 */
[----:B------:R-:W-:Y:S02]  /*0180*/  ISETP.LT.AND.EX P1, PT, R9, UR7, PT, P1 ;  /* 0x0000000709007c0c */ /* 0x000fe4000bf21310 */
[----:B------:R-:W-:-:S02]  /*0190*/  SEL R2, R10, UR6, P0 ;  /* 0x000000060a027c07 */ /* 0x000fc40008000000 */
[----:B------:R-:W-:Y:S02]  /*01a0*/  SEL R3, R11, UR7, P0 ;  /* 0x000000070b037c07 */ /* 0x000fe40008000000 */
[C---:B------:R-:W-:Y:S02]  /*01b0*/  ISETP.LT.AND.EX P0, PT, R19.reuse, UR7, PT, P2 ;  /* 0x0000000713007c0c */ /* 0x040fe4000bf01320 */
[----:B------:R-:W-:Y:S02]  /*01c0*/  SEL R0, R8, UR6, P1 ;  /* 0x0000000608007c07 */ /* 0x000fe40008800000 */
[----:B------:R-:W-:Y:S02]  /*01d0*/  SEL R8, R18, UR6, P0 ;  /* 0x0000000612087c07 */ /* 0x000fe40008000000 */
[----:B------:R-:W-:Y:S02]  /*01e0*/  SEL R19, R19, UR7, P0 ;  /* 0x0000000713137c07 */ /* 0x000fe40008000000 */
[----:B-----5:R-:W-:Y:S01]  /*01f0*/  ISETP.LT.U32.AND P0, PT, R14, UR6, PT ;  /* 0x000000060e007c0c */ /* 0x020fe2000bf01070 */
[----:B------:R-:W-:Y:S01]  /*0200*/  IMAD.MOV.U32 R18, RZ, RZ, R8 ;  /* 0x000000ffff127224 */ /* 0x000fe200078e0008 */
[----:B------:R-:W-:-:S02]  /*0210*/  ISETP.LT.U32.AND P3, PT, R16, UR6, PT ;  /* 0x0000000610007c0c */ /* 0x000fc4000bf61070 */
[----:B------:R-:W-:Y:S02]  /*0220*/  SEL R9, R9, UR7, P1 ;  /* 0x0000000709097c07 */ /* 0x000fe40008800000 */
[----:B------:R-:W-:Y:S02]  /*0230*/  ISETP.LT.AND.EX P0, PT, R15, UR7, PT, P0 ;  /* 0x000000070f007c0c */ /* 0x000fe4000bf01300 */
[----:B------:R-:W-:Y:S02]  /*0240*/  ISETP.LT.AND.EX P1, PT, R17, UR7, PT, P3 ;  /* 0x0000000711007c0c */ /* 0x000fe4000bf21330 */
[----:B------:R-:W-:Y:S02]  /*0250*/  ISETP.LT.U32.AND P2, PT, R6, UR6, PT ;  /* 0x0000000606007c0c */ /* 0x000fe4000bf41070 */
[----:B------:R-:W-:Y:S02]  /*0260*/  ISETP.LT.U32.AND P3, PT, R4, UR6, PT ;  /* 0x0000000604007c0c */ /* 0x000fe4000bf61070 */
[----:B------:R-:W-:-:S02]  /*0270*/  SEL R14, R14, UR6, P0 ;  /* 0x000000060e0e7c07 */ /* 0x000fc40008000000 */
[----:B------:R-:W-:Y:S02]  /*0280*/  SEL R15, R15, UR7, P0 ;  /* 0x000000070f0f7c07 */ /* 0x000fe40008000000 */
[----:B------:R-:W-:Y:S02]  /*0290*/  ISETP.LT.AND.EX P0, PT, R7, UR7, PT, P2 ;  /* 0x0000000707007c0c */ /* 0x000fe4000bf01320 */
[----:B------:R-:W-:Y:S02]  /*02a0*/  ISETP.LT.AND.EX P2, PT, R5, UR7, PT, P3 ;  /* 0x0000000705007c0c */ /* 0x000fe4000bf41330 */
[----:B------:R-:W-:Y:S02]  /*02b0*/  SEL R10, R16, UR6, P1 ;  /* 0x00000006100a7c07 */ /* 0x000fe40008800000 */
[----:B------:R-:W-:Y:S02]  /*02c0*/  SEL R11, R17, UR7, P1 ;  /* 0x00000007110b7c07 */ /* 0x000fe40008800000 */
[----:B------:R-:W-:Y:S01]  /*02d0*/  ISETP.LT.U32.AND P1, PT, R12, UR6, PT ;  /* 0x000000060c007c0c */ /* 0x000fe2000bf21070 */
[----:B------:R-:W-:Y:S01]  /*02e0*/  IMAD.MOV.U32 R16, RZ, RZ, R10 ;  /* 0x000000ffff107224 */ /* 0x000fe200078e000a */
[----:B------:R-:W-:Y:S01]  /*02f0*/  SEL R20, R6, UR6, P0 ;  /* 0x0000000606147c07 */ /* 0x000fe20008000000 */
[----:B------:R-:W-:Y:S01]  /*0300*/  IMAD.MOV.U32 R6, RZ, RZ, R2 ;  /* 0x000000ffff067224 */ /* 0x000fe200078e0002 */
[----:B------:R-:W-:Y:S01]  /*0310*/  SEL R21, R7, UR7, P0 ;  /* 0x0000000707157c07 */ /* 0x000fe20008000000 */
[----:B------:R-:W-:Y:S01]  /*0320*/  IMAD.MOV.U32 R7, RZ, RZ, R3 ;  /* 0x000000ffff077224 */ /* 0x000fe200078e0003 */
[----:B------:R-:W-:Y:S01]  /*0330*/  SEL R22, R4, UR6, P2 ;  /* 0x0000000604167c07 */ /* 0x000fe20009000000 */
[----:B------:R-:W-:Y:S01]  /*0340*/  IMAD.MOV.U32 R4, RZ, RZ, R0 ;  /* 0x000000ffff047224 */ /* 0x000fe200078e0000 */
[----:B------:R-:W-:Y:S01]  /*0350*/  SEL R23, R5, UR7, P2 ;  /* 0x0000000705177c07 */ /* 0x000fe20009000000 */
[----:B------:R-:W-:Y:S01]  /*0360*/  IMAD.MOV.U32 R5, RZ, RZ, R9 ;  /* 0x000000ffff057224 */ /* 0x000fe200078e0009 */
[----:B------:R-:W-:Y:S01]  /*0370*/  ISETP.LT.AND.EX P1, PT, R13, UR7, PT, P1 ;  /* 0x000000070d007c0c */ /* 0x000fe2000bf21310 */
[----:B------:R-:W-:-:S03]  /*0380*/  IMAD.MOV.U32 R17, RZ, RZ, R11 ;  /* 0x000000ffff117224 */ /* 0x000fc600078e000b */
[----:B------:R0:W-:Y:S01]  /*0390*/  STG.E.128 desc[UR4][R24.64], R4 ;  /* 0x0000000418007986 */ /* 0x0001e2000c101d04 */
[----:B------:R-:W-:Y:S02]  /*03a0*/  SEL R12, R12, UR6, P1 ;  /* 0x000000060c0c7c07 */ /* 0x000fe40008800000 */
[----:B------:R-:W-:Y:S01]  /*03b0*/  SEL R13, R13, UR7, P1 ;  /* 0x000000070d0d7c07 */ /* 0x000fe20008800000 */
[----:B------:R-:W-:Y:S04]  /*03c0*/  STG.E.128 desc[UR4][R24.64+0x800], R16 ;  /* 0x0008001018007986 */ /* 0x000fe8000c101d04 */
[----:B------:R-:W-:Y:S01]  /*03d0*/  STG.E.128 desc[UR4][R24.64+0x1000], R12 ;  /* 0x0010000c18007986 */ /* 0x000fe2000c101d04 */
[----:B0-----:R-:W-:Y:S02]  /*03e0*/  IMAD.MOV.U32 R6, RZ, RZ, R20 ;  /* 0x000000ffff067224 */ /* 0x001fe400078e0014 */
[----:B------:R-:W-:-:S02]  /*03f0*/  IMAD.MOV.U32 R7, RZ, RZ, R21 ;  /* 0x000000ffff077224 */ /* 0x000fc400078e0015 */
[----:B------:R-:W-:Y:S02]  /*0400*/  IMAD.MOV.U32 R4, RZ, RZ, R22 ;  /* 0x000000ffff047224 */ /* 0x000fe400078e0016 */
[----:B------:R-:W-:-:S05]  /*0410*/  IMAD.MOV.U32 R5, RZ, RZ, R23 ;  /* 0x000000ffff057224 */ /* 0x000fca00078e0017 */
[----:B------:R-:W-:Y:S01]  /*0420*/  STG.E.128 desc[UR4][R24.64+0x1800], R4 ;  /* 0x0018000418007986 */ /* 0x000fe2000c101d04 */
[----:B------:R-:W-:Y:S05]  /*0430*/  EXIT ;  /* 0x000000000000794d */ /* 0x000fea0003800000 */
.L_x_20040:
[----:B------:R-:W0:Y:S01]  /*0440*/  S2R R5, SR_TID.X ;  /* 0x0000000000057919 */ /* 0x000e220000002100 */
[----:B------:R-:W-:Y:S01]  /*0450*/  ULDC.64 UR6, c[0x0][0x220] ;  /* 0x0000880000067ab9 */ /* 0x000fe20000000a00 */
[C---:B0-----:R-:W-:Y:S01]  /*0460*/  ISETP.GE.AND P3, PT, R5.reuse, R2, PT ;  /* 0x000000020500720c */ /* 0x041fe20003f66270 */
[----:B------:R-:W-:Y:S02]  /*0470*/  VIADD R4, R5, 0x80 ;  /* 0x0000008005047836 */ /* 0x000fe40000000000 */
[----:B------:R-:W-:-:S10]  /*0480*/  IMAD.MOV.U32 R3, RZ, RZ, R5 ;  /* 0x000000ffff037224 */ /* 0x000fd400078e0005 */
[----:B------:R-:W-:Y:S01]  /*0490*/  @!P3 IMAD.MOV.U32 R3, RZ, RZ, R4 ;  /* 0x000000ffff03b224 */ /* 0x000fe200078e0004 */
[----:B------:R-:W0:Y:S04]  /*04a0*/  @!P3 LDC.64 R18, c[0x0][0x230] ;  /* 0x00008c00ff12bb82 */ /* 0x000e280000000a00 */
[----:B------:R-:W-:-:S13]  /*04b0*/  ISETP.GE.AND P5, PT, R3, R2, PT ;  /* 0x000000020300720c */ /* 0x000fda0003fa6270 */
[----:B------:R-:W-:Y:S01]  /*04c0*/  @!P5 IMAD.IADD R7, R0, 0x1, R3 ;  /* 0x000000010007d824 */ /* 0x000fe200078e0203 */
[----:B------:R-:W1:Y:S01]  /*04d0*/  @!P5 LDC.64 R20, c[0x0][0x230] ;  /* 0x00008c00ff14db82 */ /* 0x000e620000000a00 */
[----:B------:R-:W-:-:S05]  /*04e0*/  @!P5 VIADD R3, R3, 0x80 ;  /* 0x000000800303d836 */ /* 0x000fca0000000000 */
[----:B------:R-:W-:-:S13]  /*04f0*/  ISETP.GE.AND P6, PT, R3, R2, PT ;  /* 0x000000020300720c */ /* 0x000fda0003fc6270 */
[----:B------:R-:W-:Y:S01]  /*0500*/  @!P6 IMAD.IADD R9, R0, 0x1, R3 ;  /* 0x000000010009e824 */ /* 0x000fe200078e0203 */
[----:B------:R-:W2:Y:S01]  /*0510*/  @!P6 LDC.64 R22, c[0x0][0x230] ;  /* 0x00008c00ff16eb82 */ /* 0x000ea20000000a00 */
[----:B------:R-:W-:Y:S02]  /*0520*/  @!P6 VIADD R3, R3, 0x80 ;  /* 0x000000800303e836 */ /* 0x000fe40000000000 */
[----:B-1----:R-:W-:Y:S01]  /*0530*/  @!P5 IMAD.WIDE.U32 R20, R7, 0x8, R20 ;  /* 0x000000080714d825 */ /* 0x002fe200078e0014 */
[----:B------:R-:W-:Y:S02]  /*0540*/  CS2R R6, SRZ ;  /* 0x0000000000067805 */ /* 0x000fe4000001ff00 */
[----:B------:R-:W-:-:S04]  /*0550*/  ISETP.GE.AND P0, PT, R3, R2, PT ;  /* 0x000000020300720c */ /* 0x000fc80003f06270 */
[----:B------:R1:W3:Y:S09]  /*0560*/  @!P5 LDG.E.64 R6, desc[UR4][R20.64] ;  /* 0x000000041406d981 */ /* 0x0002f2000c1e1b00 */
[----:B------:R-:W-:Y:S01]  /*0570*/  @!P0 IMAD.IADD R13, R0, 0x1, R3 ;  /* 0x00000001000d8824 */ /* 0x000fe200078e0203 */
[----:B------:R-:W4:Y:S01]  /*0580*/  @!P0 LDC.64 R28, c[0x0][0x230] ;  /* 0x00008c00ff1c8b82 */ /* 0x000f220000000a00 */
[----:B------:R-:W-:-:S02]  /*0590*/  @!P0 VIADD R3, R3, 0x80 ;  /* 0x0000008003038836 */ /* 0x000fc40000000000 */
[----:B--2---:R-:W-:Y:S01]  /*05a0*/  @!P6 IMAD.WIDE.U32 R22, R9, 0x8, R22 ;  /* 0x000000080916e825 */ /* 0x004fe200078e0016 */
[----:B------:R-:W-:Y:S02]  /*05b0*/  CS2R R8, SRZ ;  /* 0x0000000000087805 */ /* 0x000fe4000001ff00 */
[----:B------:R-:W-:Y:S01]  /*05c0*/  ISETP.GE.AND P1, PT, R3, R2, PT ;  /* 0x000000020300720c */ /* 0x000fe20003f26270 */
[----:B------:R-:W-:-:S03]  /*05d0*/  @!P3 IMAD.IADD R24, R0, 0x1, R5 ;  /* 0x000000010018b824 */ /* 0x000fc600078e0205 */
[----:B------:R2:W5:Y:S09]  /*05e0*/  @!P6 LDG.E.64 R8, desc[UR4][R22.64] ;  /* 0x000000041608e981 */ /* 0x000572000c1e1b00 */
[----:B------:R-:W-:Y:S01]  /*05f0*/  @!P1 IMAD.IADD R11, R0, 0x1, R3 ;  /* 0x00000001000b9824 */ /* 0x000fe200078e0203 */
[----:B------:R-:W0:Y:S01]  /*0600*/  @!P1 LDC.64 R16, c[0x0][0x230] ;  /* 0x00008c00ff109b82 */ /* 0x000e220000000a00 */
[----:B------:R-:W-:-:S05]  /*0610*/  @!P1 VIADD R3, R3, 0x80 ;  /* 0x0000008003039836 */ /* 0x000fca0000000000 */
[----:B------:R-:W-:-:S13]  /*0620*/  ISETP.GE.AND P2, PT, R3, R2, PT ;  /* 0x000000020300720c */ /* 0x000fda0003f46270 */
[----:B------:R-:W-:Y:S01]  /*0630*/  @!P2 IMAD.IADD R25, R0, 0x1, R3 ;  /* 0x000000010019a824 */ /* 0x000fe200078e0203 */
[----:B------:R-:W2:Y:S01]  /*0640*/  @!P2 LDC.64 R14, c[0x0][0x230] ;  /* 0x00008c00ff0eab82 */ /* 0x000ea20000000a00 */
[----:B------:R-:W-:-:S05]  /*0650*/  @!P2 VIADD R3, R3, 0x80 ;  /* 0x000000800303a836 */ /* 0x000fca0000000000 */
[----:B------:R-:W-:-:S13]  /*0660*/  ISETP.GE.AND P4, PT, R3, R2, PT ;  /* 0x000000020300720c */ /* 0x000fda0003f86270 */
[----:B------:R-:W-:Y:S01]  /*0670*/  @!P4 IMAD.IADD R27, R0, 0x1, R3 ;  /* 0x00000001001bc824 */ /* 0x000fe200078e0203 */
[----:B-1----:R-:W1:Y:S01]  /*0680*/  @!P4 LDC.64 R20, c[0x0][0x230] ;  /* 0x00008c00ff14cb82 */ /* 0x002e620000000a00 */
[----:B------:R-:W-:-:S05]  /*0690*/  @!P4 VIADD R3, R3, 0x80 ;  /* 0x000000800303c836 */ /* 0x000fca0000000000 */
[----:B------:R-:W-:Y:S01]  /*06a0*/  ISETP.GE.AND P5, PT, R3, R2, PT ;  /* 0x000000020300720c */ /* 0x000fe20003fa6270 */
[----:B----4-:R-:W-:Y:S01]  /*06b0*/  @!P0 IMAD.WIDE.U32 R28, R13, 0x8, R28 ;  /* 0x000000080d1c8825 */ /* 0x010fe200078e001c */
[----:B------:R-:W-:-:S03]  /*06c0*/  CS2R R12, SRZ ;  /* 0x00000000000c7805 */ /* 0x000fc6000001ff00 */
[----:B0-----:R-:W-:-:S05]  /*06d0*/  @!P1 IMAD.WIDE.U32 R16, R11, 0x8, R16 ;  /* 0x000000080b109825 */ /* 0x001fca00078e0010 */
[----:B------:R0:W4:Y:S03]  /*06e0*/  @!P1 LDG.E.64 R12, desc[UR4][R16.64] ;  /* 0x00000004100c9981 */ /* 0x000126000c1e1b00 */
[----:B--2---:R-:W2:Y:S01]  /*06f0*/  @!P5 LDC.64 R22, c[0x0][0x230] ;  /* 0x00008c00ff16db82 */ /* 0x004ea20000000a00 */
[----:B0-----:R-:W-:Y:S01]  /*0700*/  @!P3 IMAD.WIDE.U32 R16, R24, 0x8, R18 ;  /* 0x000000081810b825 */ /* 0x001fe200078e0012 */
[----:B------:R-:W-:Y:S02]  /*0710*/  CS2R R18, SRZ ;  /* 0x0000000000127805 */ /* 0x000fe4000001ff00 */
[----:B------:R-:W-:-:S04]  /*0720*/  CS2R R10, SRZ ;  /* 0x00000000000a7805 */ /* 0x000fc8000001ff00 */
[----:B------:R0:W4:Y:S01]  /*0730*/  @!P3 LDG.E.64 R18, desc[UR4][R16.64] ;  /* 0x000000041012b981 */ /* 0x000122000c1e1b00 */
[----:B------:R-:W-:-:S03]  /*0740*/  @!P5 IMAD.IADD R3, R0, 0x1, R3 ;  /* 0x000000010003d824 */ /* 0x000fc600078e0203 */
[----:B------:R2:W4:Y:S01]  /*0750*/  @!P0 LDG.E.64 R10, desc[UR4][R28.64] ;  /* 0x000000041c0a8981 */ /* 0x000522000c1e1b00 */
[----:B------:R-:W-:Y:S01]  /*0760*/  @!P2 IMAD.WIDE.U32 R14, R25, 0x8, R14 ;  /* 0x00000008190ea825 */ /* 0x000fe200078e000e */
[----:B------:R-:W-:-:S03]  /*0770*/  CS2R R24, SRZ ;  /* 0x0000000000187805 */ /* 0x000fc6000001ff00 */
[----:B-1----:R-:W-:Y:S01]  /*0780*/  @!P4 IMAD.WIDE.U32 R26, R27, 0x8, R20 ;  /* 0x000000081b1ac825 */ /* 0x002fe200078e0014 */
[----:B------:R-:W-:Y:S01]  /*0790*/  CS2R R20, SRZ ;  /* 0x0000000000147805 */ /* 0x000fe2000001ff00 */
[----:B0-----:R-:W0:Y:S01]  /*07a0*/  @!P3 LDC.64 R16, c[0x0][0x228] ;  /* 0x00008a00ff10bb82 */ /* 0x001e220000000a00 */
[----:B------:R-:W4:Y:S01]  /*07b0*/  @!P2 LDG.E.64 R24, desc[UR4][R14.64] ;  /* 0x000000040e18a981 */ /* 0x000f22000c1e1b00 */
[----:B--2---:R-:W-:Y:S01]  /*07c0*/  @!P5 IMAD.WIDE.U32 R28, R3, 0x8, R22 ;  /* 0x00000008031cd825 */ /* 0x004fe200078e0016 */
[----:B------:R-:W-:Y:S02]  /*07d0*/  CS2R R22, SRZ ;  /* 0x0000000000167805 */ /* 0x000fe4000001ff00 */
[----:B------:R1:W2:Y:S04]  /*07e0*/  @!P4 LDG.E.64 R20, desc[UR4][R26.64] ;  /* 0x000000041a14c981 */ /* 0x0002a8000c1e1b00 */
[----:B------:R-:W2:Y:S01]  /*07f0*/  @!P5 LDG.E.64 R22, desc[UR4][R28.64] ;  /* 0x000000041c16d981 */ /* 0x000ea2000c1e1b00 */
[----:B------:R-:W-:-:S02]  /*0800*/  IMAD.MOV.U32 R3, RZ, RZ, R5 ;  /* 0x000000ffff037224 */ /* 0x000fc400078e0005 */
[----:B------:R-:W-:Y:S02]  /*0810*/  @!P3 IMAD.MOV.U32 R3, RZ, RZ, R4 ;  /* 0x000000ffff03b224 */ /* 0x000fe400078e0004 */
[----:B-1----:R-:W-:-:S04]  /*0820*/  @!P3 IMAD.IADD R27, R0, 0x1, R5 ;  /* 0x00000001001bb824 */ /* 0x002fc800078e0205 */
[----:B0-----:R-:W-:Y:S01]  /*0830*/  @!P3 IMAD.WIDE.U32 R16, R27, 0x8, R16 ;  /* 0x000000081b10b825 */ /* 0x001fe200078e0010 */
[----:B------:R-:W-:Y:S04]  /*0840*/  BSSY B0, `(.L_x_20041) ;  /* 0x000004e000007945 */ /* 0x000fe80003800000 */
[----:B------:R-:W-:Y:S01]  /*0850*/  BSSY B1, `(.L_x_20042) ;  /* 0x0000046000017945 */ /* 0x000fe20003800000 */
[----:B---3--:R-:W-:-:S04]  /*0860*/  ISETP.LT.U32.AND P1, PT, R6, UR6, PT ;  /* 0x0000000606007c0c */ /* 0x008fc8000bf21070 */
[----:B------:R-:W-:-:S04]  /*0870*/  ISETP.LT.AND.EX P1, PT, R7, UR7, PT, P1 ;  /* 0x0000000707007c0c */ /* 0x000fc8000bf21310 */
[----:B------:R-:W-:Y:S02]  /*0880*/  SEL R4, R6, UR6, P1 ;  /* 0x0000000606047c07 */ /* 0x000fe40008800000 */
[----:B------:R-:W-:Y:S02]  /*0890*/  SEL R5, R7, UR7, P1 ;  /* 0x0000000707057c07 */ /* 0x000fe40008800000 */
[----:B-----5:R-:W-:-:S04]  /*08a0*/  ISETP.LT.U32.AND P2, PT, R8, UR6, PT ;  /* 0x0000000608007c0c */ /* 0x020fc8000bf41070 */
[----:B------:R-:W-:-:S04]  /*08b0*/  ISETP.LT.AND.EX P1, PT, R9, UR7, PT, P2 ;  /* 0x0000000709007c0c */ /* 0x000fc8000bf21320 */
[----:B------:R-:W-:Y:S02]  /*08c0*/  SEL R6, R8, UR6, P1 ;  /* 0x0000000608067c07 */ /* 0x000fe40008800000 */
[----:B------:R-:W-:Y:S02]  /*08d0*/  SEL R7, R9, UR7, P1 ;  /* 0x0000000709077c07 */ /* 0x000fe40008800000 */
[----:B----4-:R-:W-:Y:S02]  /*08e0*/  ISETP.LT.U32.AND P2, PT, R12, UR6, PT ;  /* 0x000000060c007c0c */ /* 0x010fe4000bf41070 */
[----:B------:R-:W-:-:S04]  /*08f0*/  ISETP.LT.U32.AND P0, PT, R18, UR6, PT ;  /* 0x0000000612007c0c */ /* 0x000fc8000bf01070 */
[----:B------:R-:W-:-:S04]  /*0900*/  ISETP.LT.AND.EX P0, PT, R19, UR7, PT, P0 ;  /* 0x0000000713007c0c */ /* 0x000fc8000bf01300 */
[----:B------:R-:W-:Y:S02]  /*0910*/  SEL R14, R18, UR6, P0 ;  /* 0x00000006120e7c07 */ /* 0x000fe40008000000 */
[----:B------:R-:W-:Y:S02]  /*0920*/  SEL R15, R19, UR7, P0 ;  /* 0x00000007130f7c07 */ /* 0x000fe40008000000 */
[----:B------:R-:W-:Y:S02]  /*0930*/  ISETP.LT.U32.AND P0, PT, R10, UR6, PT ;  /* 0x000000060a007c0c */ /* 0x000fe4000bf01070 */
[----:B------:R-:W-:Y:S01]  /*0940*/  ISETP.LT.AND.EX P1, PT, R13, UR7, PT, P2 ;  /* 0x000000070d007c0c */ /* 0x000fe2000bf21320 */
[----:B------:R0:W-:Y:S01]  /*0950*/  @!P3 STG.E.64 desc[UR4][R16.64], R14 ;  /* 0x0000000e1000b986 */ /* 0x0001e2000c101b04 */
[----:B------:R-:W-:Y:S02]  /*0960*/  ISETP.LT.AND.EX P0, PT, R11, UR7, PT, P0 ;  /* 0x000000070b007c0c */ /* 0x000fe4000bf01300 */
[----:B------:R-:W-:-:S02]  /*0970*/  ISETP.GE.AND P3, PT, R3, R2, PT ;  /* 0x000000020300720c */ /* 0x000fc40003f66270 */
[----:B------:R-:W-:Y:S02]  /*0980*/  SEL R8, R10, UR6, P0 ;  /* 0x000000060a087c07 */ /* 0x000fe40008000000 */
[----:B------:R-:W-:Y:S02]  /*0990*/  SEL R9, R11, UR7, P0 ;  /* 0x000000070b097c07 */ /* 0x000fe40008000000 */
[----:B------:R-:W-:Y:S02]  /*09a0*/  SEL R10, R12, UR6, P1 ;  /* 0x000000060c0a7c07 */ /* 0x000fe40008800000 */
[----:B------:R-:W-:Y:S02]  /*09b0*/  SEL R11, R13, UR7, P1 ;  /* 0x000000070d0b7c07 */ /* 0x000fe40008800000 */
[----:B------:R-:W-:Y:S02]  /*09c0*/  ISETP.LT.U32.AND P0, PT, R24, UR6, PT ;  /* 0x0000000618007c0c */ /* 0x000fe4000bf01070 */
[----:B--2---:R-:W-:-:S02]  /*09d0*/  ISETP.LT.U32.AND P1, PT, R20, UR6, PT ;  /* 0x0000000614007c0c */ /* 0x004fc4000bf21070 */
[----:B------:R-:W-:Y:S02]  /*09e0*/  ISETP.LT.U32.AND P2, PT, R22, UR6, PT ;  /* 0x0000000616007c0c */ /* 0x000fe4000bf41070 */
[----:B------:R-:W-:Y:S02]  /*09f0*/  ISETP.LT.AND.EX P0, PT, R25, UR7, PT, P0 ;  /* 0x0000000719007c0c */ /* 0x000fe4000bf01300 */
[----:B------:R-:W-:Y:S02]  /*0a00*/  ISETP.LT.AND.EX P1, PT, R21, UR7, PT, P1 ;  /* 0x0000000715007c0c */ /* 0x000fe4000bf21310 */
[----:B------:R-:W-:Y:S02]  /*0a10*/  ISETP.LT.AND.EX P2, PT, R23, UR7, PT, P2 ;  /* 0x0000000717007c0c */ /* 0x000fe4000bf41320 */
[----:B------:R-:W-:Y:S02]  /*0a20*/  SEL R12, R24, UR6, P0 ;  /* 0x00000006180c7c07 */ /* 0x000fe40008000000 */
[----:B------:R-:W-:-:S02]  /*0a30*/  SEL R13, R25, UR7, P0 ;  /* 0x00000007190d7c07 */ /* 0x000fc40008000000 */
[----:B0-----:R-:W-:Y:S02]  /*0a40*/  SEL R16, R20, UR6, P1 ;  /* 0x0000000614107c07 */ /* 0x001fe40008800000 */
[----:B------:R-:W-:Y:S02]  /*0a50*/  SEL R17, R21, UR7, P1 ;  /* 0x0000000715117c07 */ /* 0x000fe40008800000 */
[----:B------:R-:W-:Y:S02]  /*0a60*/  SEL R14, R22, UR6, P2 ;  /* 0x00000006160e7c07 */ /* 0x000fe40009000000 */
[----:B------:R-:W-:Y:S01]  /*0a70*/  SEL R15, R23, UR7, P2 ;  /* 0x00000007170f7c07 */ /* 0x000fe20009000000 */
[----:B------:R-:W-:Y:S06]  /*0a80*/  @P3 BRA `(.L_x_20043) ;  /* 0x0000000000303947 */ /* 0x000fec0003800000 */
        /* <DEDUP_REMOVED lines=12> */
.L_x_20043:
[----:B------:R-:W-:-:S13]  /*0b50*/  ISETP.GE.AND P0, PT, R3, R2, PT ;  /* 0x000000020300720c */ /* 0x000fda0003f06270 */
[----:B------:R-:W-:Y:S05]  /*0b60*/  @P0 BRA `(.L_x_20045) ;  /* 0x0000000000300947 */ /* 0x000fea0003800000 */
[----:B0-----:R-:W0:Y:S01]  /*0b70*/  LDC.64 R4, c[0x0][0x228] ;  /* 0x00008a00ff047b82 */ /* 0x001e220000000a00 */
[----:B------:R-:W-:Y:S02]  /*0b80*/  IMAD.IADD R7, R0, 0x1, R3 ;  /* 0x0000000100077824 */ /* 0x000fe400078e0203 */
[----:B------:R-:W-:Y:S02]  /*0b90*/  VIADD R3, R3, 0x80 ;  /* 0x0000008003037836 */ /* 0x000fe40000000000 */
[----:B0-----:R-:W-:-:S05]  /*0ba0*/  IMAD.WIDE.U32 R4, R7, 0x8, R4 ;  /* 0x0000000807047825 */ /* 0x001fca00078e0004 */
[----:B------:R1:W-:Y:S02]  /*0bb0*/  STG.E.64 desc[UR4][R4.64], R8 ;  /* 0x0000000804007986 */ /* 0x0003e4000c101b04 */
.L_x_20044:
[----:B------:R-:W-:-:S13]  /*0bc0*/  ISETP.GE.AND P0, PT, R3, R2, PT ;  /* 0x000000020300720c */ /* 0x000fda0003f06270 */
[----:B------:R-:W-:Y:S05]  /*0bd0*/  @P0 BRA `(.L_x_20046) ;  /* 0x0000000000340947 */ /* 0x000fea0003800000 */
[----:B01----:R-:W0:Y:S01]  /*0be0*/  LDC.64 R4, c[0x0][0x228] ;  /* 0x00008a00ff047b82 */ /* 0x003e220000000a00 */
[----:B------:R-:W-:Y:S02]  /*0bf0*/  IMAD.IADD R7, R0, 0x1, R3 ;  /* 0x0000000100077824 */ /* 0x000fe400078e0203 */
[----:B------:R-:W-:Y:S02]  /*0c00*/  VIADD R3, R3, 0x80 ;  /* 0x0000008003037836 */ /* 0x000fe40000000000 */
[----:B0-----:R-:W-:-:S05]  /*0c10*/  IMAD.WIDE.U32 R4, R7, 0x8, R4 ;  /* 0x0000000807047825 */ /* 0x001fca00078e0004 */
[----:B------:R1:W-:Y:S02]  /*0c20*/  STG.E.64 desc[UR4][R4.64], R10 ;  /* 0x0000000a04007986 */ /* 0x0003e4000c101b04 */
.L_x_20045:
[----:B------:R-:W-:-:S13]  /*0c30*/  ISETP.GE.AND P0, PT, R3, R2, PT ;  /* 0x000000020300720c */ /* 0x000fda0003f06270 */
[----:B------:R-:W-:Y:S05]  /*0c40*/  @P0 BREAK B1 ;  /* 0x0000000000010942 */ /* 0x000fea0003800000 */
[----:B------:R-:W-:Y:S05]  /*0c50*/  @P0 BRA `(.L_x_20047) ;  /* 0x0000000000300947 */ /* 0x000fea0003800000 */
[----:B01----:R-:W0:Y:S01]  /*0c60*/  LDC.64 R4, c[0x0][0x228] ;  /* 0x00008a00ff047b82 */ /* 0x003e220000000a00 */
[----:B------:R-:W-:Y:S02]  /*0c70*/  IMAD.IADD R7, R0, 0x1, R3 ;  /* 0x0000000100077824 */ /* 0x000fe400078e0203 */
[----:B------:R-:W-:Y:S02]  /*0c80*/  VIADD R3, R3, 0x80 ;  /* 0x0000008003037836 */ /* 0x000fe40000000000 */
[----:B0-----:R-:W-:-:S05]  /*0c90*/  IMAD.WIDE.U32 R4, R7, 0x8, R4 ;  /* 0x0000000807047825 */ /* 0x001fca00078e0004 */
[----:B------:R2:W-:Y:S02]  /*0ca0*/  STG.E.64 desc[UR4][R4.64], R12 ;  /* 0x0000000c04007986 */ /* 0x0005e4000c101b04 */
.L_x_20046:
[----:B------:R-:W-:Y:S05]  /*0cb0*/  BSYNC B1 ;  /* 0x0000000000017941 */ /* 0x000fea0003800000 */
.L_x_20042:
[----:B------:R-:W-:-:S13]  /*0cc0*/  ISETP.GE.AND P0, PT, R3, R2, PT ;  /* 0x000000020300720c */ /* 0x000fda0003f06270 */
[----:B012---:R-:W0:Y:S01]  /*0cd0*/  @!P0 LDC.64 R4, c[0x0][0x228] ;  /* 0x00008a00ff048b82 */ /* 0x007e220000000a00 */
[----:B------:R-:W-:Y:S02]  /*0ce0*/  @!P0 IMAD.IADD R7, R0, 0x1, R3 ;  /* 0x0000000100078824 */ /* 0x000fe400078e0203 */
[----:B------:R-:W-:Y:S02]  /*0cf0*/  @!P0 VIADD R3, R3, 0x80 ;  /* 0x0000008003038836 */ /* 0x000fe40000000000 */
[----:B0-----:R-:W-:-:S05]  /*0d00*/  @!P0 IMAD.WIDE.U32 R4, R7, 0x8, R4 ;  /* 0x0000000807048825 */ /* 0x001fca00078e0004 */
[----:B------:R2:W-:Y:S02]  /*0d10*/  @!P0 STG.E.64 desc[UR4][R4.64], R16 ;  /* 0x0000001004008986 */ /* 0x0005e4000c101b04 */
.L_x_20047:
[----:B------:R-:W-:Y:S05]  /*0d20*/  BSYNC B0 ;  /* 0x0000000000007941 */ /* 0x000fea0003800000 */
.L_x_20041:
        /* <DEDUP_REMOVED lines=8> */
.L_x_20048:
        /* <DEDUP_REMOVED lines=13> */
.L_x_42289:


//--------------------- .text._ZN2at6native29vectorized_elementwise_kernelILi4ENS0_13AUnaryFunctorIlllZZZNS0_19minimum_kernel_cudaERNS_18TensorIteratorBaseEENKUlvE_clEvENKUlvE2_clEvEUlllE_EESt5arrayIPcLm2EEEEviT0_T1_ --------------------------
	.section	.text._ZN2at6native29vectorized_elementwise_kernelILi4ENS0_13AUnaryFunctorIlllZZZNS0_19minimum_kernel_cudaERNS_18TensorIteratorBaseEENKUlvE_clEvENKUlvE2_clEvEUlllE_EESt5arrayIPcLm2EEEEviT0_T1_,"ax",@progbits
	.align	128
        .global         _ZN2at6native29vectorized_elementwise_kernelILi4ENS0_13AUnaryFunctorIlllZZZNS0_19minimum_kernel_cudaERNS_18TensorIteratorBaseEENKUlvE_clEvENKUlvE2_clEvEUlllE_EESt5arrayIPcLm2EEEEviT0_T1_
        .type           _ZN2at6native29vectorized_elementwise_kernelILi4ENS0_13AUnaryFunctorIlllZZZNS0_19minimum_kernel_cudaERNS_18TensorIteratorBaseEENKUlvE_clEvENKUlvE2_clEvEUlllE_EESt5arrayIPcLm2EEEEviT0_T1_,@function
        .size           _ZN2at6native29vectorized_elementwise_kernelILi4ENS0_13AUnaryFunctorIlllZZZNS0_19minimum_kernel_cudaERNS_18TensorIteratorBaseEENKUlvE_clEvENKUlvE2_clEvEUlllE_EESt5arrayIPcLm2EEEEviT0_T1_,(.L_x_42290 - _ZN2at6native29vectorized_elementwise_kernelILi4ENS0_13AUnaryFunctorIlllZZZNS0_19minimum_kernel_cudaERNS_18TensorIteratorBaseEENKUlvE_clEvENKUlvE2_clEvEUlllE_EESt5arrayIPcLm2EEEEviT0_T1_)
        .other          _ZN2at6native29vectorized_elementwise_kernelILi4ENS0_13AUnaryFunctorIlllZZZNS0_19minimum_kernel_cudaERNS_18TensorIteratorBaseEENKUlvE_clEvENKUlvE2_clEvEUlllE_EESt5arrayIPcLm2EEEEviT0_T1_,@"STO_CUDA_ENTRY STV_DEFAULT"
_ZN2at6native29vectorized_elementwise_kernelILi4ENS0_13AUnaryFunctorIlllZZZNS0_19minimum_kernel_cudaERNS_18TensorIteratorBaseEENKUlvE_clEvENKUlvE2_clEvEUlllE_EESt5arrayIPcLm2EEEEviT0_T1_:
.text._ZN2at6native29vectorized_elementwise_kernelILi4ENS0_13AUnaryFunctorIlllZZZNS0_19minimum_kernel_cudaERNS_18TensorIteratorBaseEENKUlvE_clEvENKUlvE2_clEvEUlllE_EESt5arrayIPcLm2EEEEviT0_T1_:
        /* <DEDUP_REMOVED lines=68> */
.L_x_20049:
        /* <DEDUP_REMOVED lines=113> */
.L_x_20052:
[----:B------:R-:W-:-:S13]  /*0b50*/  ISETP.GE.AND P0, PT, R3, R2, PT ;  /* 0x000000020300720c */ /* 0x000fda0003f06270 */
[----:B------:R-:W-:Y:S05]  /*0b60*/  @P0 BRA `(.L_x_20054) ;  /* 0x0000000000300947 */ /* 0x000fea0003800000 */
[----:B0-----:R-:W0:Y:S01]  /*0b70*/  LDC.64 R4, c[0x0][0x228] ;  /* 0x00008a00ff047b82 */ /* 0x001e220000000a00 */
[----:B------:R-:W-:Y:S02]  /*0b80*/  IMAD.IADD R7, R0, 0x1, R3 ;  /* 0x0000000100077824 */ /* 0x000fe400078e0203 */
[----:B------:R-:W-:Y:S02]  /*0b90*/  VIADD R3, R3, 0x80 ;  /* 0x0000008003037836 */ /* 0x000fe40000000000 */
[----:B0-----:R-:W-:-:S05]  /*0ba0*/  IMAD.WIDE.U32 R4, R7, 0x8, R4 ;  /* 0x0000000807047825 */ /* 0x001fca00078e0004 */
[----:B------:R1:W-:Y:S02]  /*0bb0*/  STG.E.64 desc[UR4][R4.64], R8 ;  /* 0x0000000804007986 */ /* 0x0003e4000c101b04 */
.L_x_20053:
[----:B------:R-:W-:-:S13]  /*0bc0*/  ISETP.GE.AND P0, PT, R3, R2, PT ;  /* 0x000000020300720c */ /* 0x000fda0003f06270 */
[----:B------:R-:W-:Y:S05]  /*0bd0*/  @P0 BRA `(.L_x_20055) ;  /* 0x0000000000340947 */ /* 0x000fea0003800000 */
[----:B01----:R-:W0:Y:S01]  /*0be0*/  LDC.64 R4, c[0x0][0x228] ;  /* 0x00008a00ff047b82 */ /* 0x003e220000000a00 */
[----:B------:R-:W-:Y:S02]  /*0bf0*/  IMAD.IADD R7, R0, 0x1, R3 ;  /* 0x0000000100077824 */ /* 0x000fe400078e0203 */
[----:B------:R-:W-:Y:S02]  /*0c00*/  VIADD R3, R3, 0x80 ;  /* 0x0000008003037836 */ /* 0x000fe40000000000 */
[----:B0-----:R-:W-:-:S05]  /*0c10*/  IMAD.WIDE.U32 R4, R7, 0x8, R4 ;  /* 0x0000000807047825 */ /* 0x001fca00078e0004 */
[----:B------:R1:W-:Y:S02]  /*0c20*/  STG.E.64 desc[UR4][R4.64], R10 ;  /* 0x0000000a04007986 */ /* 0x0003e4000c101b04 */
.L_x_20054:
        /* <DEDUP_REMOVED lines=8> */
.L_x_20055:
[----:B------:R-:W-:Y:S05]  /*0cb0*/  BSYNC B1 ;  /* 0x0000000000017941 */ /* 0x000fea0003800000 */
.L_x_20051:
[----:B------:R-:W-:-:S13]  /*0cc0*/  ISETP.GE.AND P0, PT, R3, R2, PT ;  /* 0x000000020300720c */ /* 0x000fda0003f06270 */
[----:B012---:R-:W0:Y:S01]  /*0cd0*/  @!P0 LDC.64 R4, c[0x0][0x228] ;  /* 0x00008a00ff048b82 */ /* 0x007e220000000a00 */
[----:B------:R-:W-:Y:S02]  /*0ce0*/  @!P0 IMAD.IADD R7, R0, 0x1, R3 ;  /* 0x0000000100078824 */ /* 0x000fe400078e0203 */
[----:B------:R-:W-:Y:S02]  /*0cf0*/  @!P0 VIADD R3, R3, 0x80 ;  /* 0x0000008003038836 */ /* 0x000fe40000000000 */
[----:B0-----:R-:W-:-:S05]  /*0d00*/  @!P0 IMAD.WIDE.U32 R4, R7, 0x8, R4 ;  /* 0x0000000807048825 */ /* 0x001fca00078e0004 */
[----:B------:R2:W-:Y:S02]  /*0d10*/  @!P0 STG.E.64 desc[UR4][R4.64], R16 ;  /* 0x0000001004008986 */ /* 0x0005e4000c101b04 */
.L_x_20056:
[----:B------:R-:W-:Y:S05]  /*0d20*/  BSYNC B0 ;  /* 0x0000000000007941 */ /* 0x000fea0003800000 */
.L_x_20050:
        /* <DEDUP_REMOVED lines=8> */
.L_x_20057:
        /* <DEDUP_REMOVED lines=13> */
.L_x_42290:


//--------------------- .text._ZN2at6native29vectorized_elementwise_kernelILi8ENS0_13AUnaryFunctorIlllZZZNS0_19minimum_kernel_cudaERNS_18TensorIteratorBaseEENKUlvE_clEvENKUlvE2_clEvEUlllE_EESt5arrayIPcLm2EEEEviT0_T1_ --------------------------
	.section	.text._ZN2at6native29vectorized_elementwise_kernelILi8ENS0_13AUnaryFunctorIlllZZZNS0_19minimum_kernel_cudaERNS_18TensorIteratorBaseEENKUlvE_clEvENKUlvE2_clEvEUlllE_EESt5arrayIPcLm2EEEEviT0_T1_,"ax",@progbits
	.align	128
        .global         _ZN2at6native29vectorized_elementwise_kernelILi8ENS0_13AUnaryFunctorIlllZZZNS0_19minimum_kernel_cudaERNS_18TensorIteratorBaseEENKUlvE_clEvENKUlvE2_clEvEUlllE_EESt5arrayIPcLm2EEEEviT0_T1_
        .type           _ZN2at6native29vectorized_elementwise_kernelILi8ENS0_13AUnaryFunctorIlllZZZNS0_19minimum_kernel_cudaERNS_18TensorIteratorBaseEENKUlvE_clEvENKUlvE2_clEvEUlllE_EESt5arrayIPcLm2EEEEviT0_T1_,@function
        .size           _ZN2at6native29vectorized_elementwise_kernelILi8ENS0_13AUnaryFunctorIlllZZZNS0_19minimum_kernel_cudaERNS_18TensorIteratorBaseEENKUlvE_clEvENKUlvE2_clEvEUlllE_EESt5arrayIPcLm2EEEEviT0_T1_,(.L_x_42291 - _ZN2at6native29vectorized_elementwise_kernelILi8ENS0_13AUnaryFunctorIlllZZZNS0_19minimum_kernel_cudaERNS_18TensorIteratorBaseEENKUlvE_clEvENKUlvE2_clEvEUlllE_EESt5arrayIPcLm2EEEEviT0_T1_)
        .other          _ZN2at6native29vectorized_elementwise_kernelILi8ENS0_13AUnaryFunctorIlllZZZNS0_19minimum_kernel_cudaERNS_18TensorIteratorBaseEENKUlvE_clEvENKUlvE2_clEvEUlllE_EESt5arrayIPcLm2EEEEviT0_T1_,@"STO_CUDA_ENTRY STV_DEFAULT"
_ZN2at6native29vectorized_elementwise_kernelILi8ENS0_13AUnaryFunctorIlllZZZNS0_19minimum_kernel_cudaERNS_18TensorIteratorBaseEENKUlvE_clEvENKUlvE2_clEvEUlllE_EESt5arrayIPcLm2EEEEviT0_T1_:
.text._ZN2at6native29vectorized_elementwise_kernelILi8ENS0_13AUnaryFunctorIlllZZZNS0_19minimum_kernel_cudaERNS_18TensorIteratorBaseEENKUlvE_clEvENKUlvE2_clEvEUlllE_EESt5arrayIPcLm2EEEEviT0_T1_:
        /* <DEDUP_REMOVED lines=68> */
.L_x_20058:
        /* <DEDUP_REMOVED lines=113> */
.L_x_20061:
[----:B------:R-:W-:-:S13]  /*0b50*/  ISETP.GE.AND P0, PT, R3, R2, PT ;  /* 0x000000020300720c */ /* 0x000fda0003f06270 */
[----:B------:R-:W-:Y:S05]  /*0b60*/  @P0 BRA `(.L_x_20063) ;  /* 0x0000000000300947 */ /* 0x000fea0003800000 */
[----:B0-----:R-:W0:Y:S01]  /*0b70*/  LDC.64 R4, c[0x0][0x228] ;  /* 0x00008a00ff047b82 */ /* 0x001e220000000a00 */
[----:B------:R-:W-:Y:S02]  /*0b80*/  IMAD.IADD R7, R0, 0x1, R3 ;  /* 0x0000000100077824 */ /* 0x000fe400078e0203 */
[----:B------:R-:W-:Y:S02]  /*0b90*/  VIADD R3, R3, 0x80 ;  /* 0x0000008003037836 */ /* 0x000fe40000000000 */
[----:B0-----:R-:W-:-:S05]  /*0ba0*/  IMAD.WIDE.U32 R4, R7, 0x8, R4 ;  /* 0x0000000807047825 */ /* 0x001fca00078e0004 */
[----:B------:R1:W-:Y:S02]  /*0bb0*/  STG.E.64 desc[UR4][R4.64], R8 ;  /* 0x0000000804007986 */ /* 0x0003e4000c101b04 */
.L_x_20062:
[----:B------:R-:W-:-:S13]  /*0bc0*/  ISETP.GE.AND P0, PT, R3, R2, PT ;  /* 0x000000020300720c */ /* 0x000fda0003f06270 */
[----:B------:R-:W-:Y:S05]  /*0bd0*/  @P0 BRA `(.L_x_20064) ;  /* 0x0000000000340947 */ /* 0x000fea0003800000 */
[----:B01----:R-:W0:Y:S01]  /*0be0*/  LDC.64 R4, c[0x0][0x228] ;  /* 0x00008a00ff047b82 */ /* 0x003e220000000a00 */
[----:B------:R-:W-:Y:S02]  /*0bf0*/  IMAD.IADD R7, R0, 0x1, R3 ;  /* 0x0000000100077824 */ /* 0x000fe400078e0203 */
[----:B------:R-:W-:Y:S02]  /*0c00*/  VIADD R3, R3, 0x80 ;  /* 0x0000008003037836 */ /* 0x000fe40000000000 */
[----:B0-----:R-:W-:-:S05]  /*0c10*/  IMAD.WIDE.U32 R4, R7, 0x8, R4 ;  /* 0x0000000807047825 */ /* 0x001fca00078e0004 */
[----:B------:R1:W-:Y:S02]  /*0c20*/  STG.E.64 desc[UR4][R4.64], R10 ;  /* 0x0000000a04007986 */ /* 0x0003e4000c101b04 */
.L_x_20063:
        /* <DEDUP_REMOVED lines=8> */
.L_x_20064:
[----:B------:R-:W-:Y:S05]  /*0cb0*/  BSYNC B1 ;  /* 0x0000000000017941 */ /* 0x000fea0003800000 */
.L_x_20060:
[----:B------:R-:W-:-:S13]  /*0cc0*/  ISETP.GE.AND P0, PT, R3, R2, PT ;  /* 0x000000020300720c */ /* 0x000fda0003f06270 */
[----:B012---:R-:W0:Y:S01]  /*0cd0*/  @!P0 LDC.64 R4, c[0x0][0x228] ;  /* 0x00008a00ff048b82 */ /* 0x007e220000000a00 */
[----:B------:R-:W-:Y:S02]  /*0ce0*/  @!P0 IMAD.IADD R7, R0, 0x1, R3 ;  /* 0x0000000100078824 */ /* 0x000fe400078e0203 */
[----:B------:R-:W-:Y:S02]  /*0cf0*/  @!P0 VIADD R3, R3, 0x80 ;  /* 0x0000008003038836 */ /* 0x000fe40000000000 */
[----:B0-----:R-:W-:-:S05]  /*0d00*/  @!P0 IMAD.WIDE.U32 R4, R7, 0x8, R4 ;  /* 0x0000000807048825 */ /* 0x001fca00078e0004 */
[----:B------:R2:W-:Y:S02]  /*0d10*/  @!P0 STG.E.64 desc[UR4][R4.64], R16 ;  /* 0x0000001004008986 */ /* 0x0005e4000c101b04 */
.L_x_20065:
[----:B------:R-:W-:Y:S05]  /*0d20*/  BSYNC B0 ;  /* 0x0000000000007941 */ /* 0x000fea0003800000 */
.L_x_20059:
        /* <DEDUP_REMOVED lines=8> */
.L_x_20066:
        /* <DEDUP_REMOVED lines=13> */
.L_x_42291:


//--------------------- .text._ZN2at6native18elementwise_kernelILi128ELi4EZNS0_15gpu_kernel_implINS0_13BinaryFunctorIlllZZZNS0_19minimum_kernel_cudaERNS_18TensorIteratorBaseEENKUlvE_clEvENKUlvE2_clEvEUlllE_EEEEvS5_RKT_EUliE_EEviT1_ --------------------------
	.section	.text._ZN2at6native18elementwise_kernelILi128ELi4EZNS0_15gpu_kernel_implINS0_13BinaryFunctorIlllZZZNS0_19minimum_kernel_cudaERNS_18TensorIteratorBaseEENKUlvE_clEvENKUlvE2_clEvEUlllE_EEEEvS5_RKT_EUliE_EEviT1_,"ax",@progbits
	.align	128
        .global         _ZN2at6native18elementwise_kernelILi128ELi4EZNS0_15gpu_kernel_implINS0_13BinaryFunctorIlllZZZNS0_19minimum_kernel_cudaERNS_18TensorIteratorBaseEENKUlvE_clEvENKUlvE2_clEvEUlllE_EEEEvS5_RKT_EUliE_EEviT1_
        .type           _ZN2at6native18elementwise_kernelILi128ELi4EZNS0_15gpu_kernel_implINS0_13BinaryFunctorIlllZZZNS0_19minimum_kernel_cudaERNS_18TensorIteratorBaseEENKUlvE_clEvENKUlvE2_clEvEUlllE_EEEEvS5_RKT_EUliE_EEviT1_,@function
        .size           _ZN2at6native18elementwise_kernelILi128ELi4EZNS0_15gpu_kernel_implINS0_13BinaryFunctorIlllZZZNS0_19minimum_kernel_cudaERNS_18TensorIteratorBaseEENKUlvE_clEvENKUlvE2_clEvEUlllE_EEEEvS5_RKT_EUliE_EEviT1_,(.L_x_42292 - _ZN2at6native18elementwise_kernelILi128ELi4EZNS0_15gpu_kernel_implINS0_13BinaryFunctorIlllZZZNS0_19minimum_kernel_cudaERNS_18TensorIteratorBaseEENKUlvE_clEvENKUlvE2_clEvEUlllE_EEEEvS5_RKT_EUliE_EEviT1_)
        .other          _ZN2at6native18elementwise_kernelILi128ELi4EZNS0_15gpu_kernel_implINS0_13BinaryFunctorIlllZZZNS0_19minimum_kernel_cudaERNS_18TensorIteratorBaseEENKUlvE_clEvENKUlvE2_clEvEUlllE_EEEEvS5_RKT_EUliE_EEviT1_,@"STO_CUDA_ENTRY STV_DEFAULT"
_ZN2at6native18elementwise_kernelILi128ELi4EZNS0_15gpu_kernel_implINS0_13BinaryFunctorIlllZZZNS0_19minimum_kernel_cudaERNS_18TensorIteratorBaseEENKUlvE_clEvENKUlvE2_clEvEUlllE_EEEEvS5_RKT_EUliE_EEviT1_:
.text._ZN2at6native18elementwise_kernelILi128ELi4EZNS0_15gpu_kernel_implINS0_13BinaryFunctorIlllZZZNS0_19minimum_kernel_cudaERNS_18TensorIteratorBaseEENKUlvE_clEvENKUlvE2_clEvEUlllE_EEEEvS5_RKT_EUliE_EEviT1_:
        /* <DEDUP_REMOVED lines=365> */
.L_x_20069:
        /* <DEDUP_REMOVED lines=21> */
.L_x_20073:
[----:B------:R0:W5:Y:S01]  /*1820*/  LDG.E.U8 R18, desc[UR36][R2.64] ;  /* 0x0000002402127981 */ /* 0x000162000c1e1100 */
[----:B------:R-:W-:Y:S01]  /*1830*/  IMAD.MOV.U32 R19, RZ, RZ, RZ ;  /* 0x000000ffff137224 */ /* 0x000fe200078e00ff */
[----:B------:R-:W-:Y:S06]  /*1840*/  BRA `(.L_x_20075) ;  /* 0x0000000c00487947 */ /* 0x000fec0003800000 */
.L_x_20072:
        /* <DEDUP_REMOVED lines=8> */
.L_x_20077:
[----:B------:R-:W2:Y:S02]  /*18d0*/  LDG.E R18, desc[UR36][R2.64] ;  /* 0x0000002402127981 */ /* 0x000ea4000c1e1900 */
[----:B--2---:R-:W-:Y:S01]  /*18e0*/  SHF.R.S32.HI R19, RZ, 0x1f, R18 ;  /* 0x0000001fff137819 */ /* 0x004fe20000011412 */
[----:B------:R-:W-:Y:S06]  /*18f0*/  BRA `(.L_x_20075) ;  /* 0x0000000c001c7947 */ /* 0x000fec0003800000 */
.L_x_20076:
[----:B------:R-:W2:Y:S02]  /*1900*/  LDG.E.S16 R18, desc[UR36][R2.64] ;  /* 0x0000002402127981 */ /* 0x000ea4000c1e1700 */
[----:B--2---:R-:W-:Y:S01]  /*1910*/  SHF.R.S32.HI R19, RZ, 0x1f, R18 ;  /* 0x0000001fff137819 */ /* 0x004fe20000011412 */
[----:B------:R-:W-:Y:S06]  /*1920*/  BRA `(.L_x_20075) ;  /* 0x0000000c00107947 */ /* 0x000fec0003800000 */
.L_x_20071:
        /* <DEDUP_REMOVED lines=9> */
.L_x_20079:
[----:B------:R-:W2:Y:S02]  /*19c0*/  LDG.E.U16 R2, desc[UR36][R2.64] ;  /* 0x0000002402027981 */ /* 0x000ea4000c1e1500 */
[----:B--2---:R-:W-:-:S06]  /*19d0*/  HADD2.F32 R18, -RZ, R2.H0_H0 ;  /* 0x20000002ff127230 */ /* 0x004fcc0000004100 */
[----:B------:R-:W0:Y:S01]  /*19e0*/  F2I.S64.TRUNC R18, R18 ;  /* 0x0000001200127311 */ /* 0x000e22000020d900 */
[----:B------:R-:W-:Y:S05]  /*19f0*/  BRA `(.L_x_20075) ;  /* 0x0000000800dc7947 */ /* 0x000fea0003800000 */
.L_x_20078:
        /* <DEDUP_REMOVED lines=9> */
.L_x_20081:
[----:B------:R-:W2:Y:S02]  /*1a90*/  LDG.E.U16 R2, desc[UR36][R2.64] ;  /* 0x0000002402027981 */ /* 0x000ea4000c1e1500 */
[----:B--2---:R-:W-:-:S06]  /*1aa0*/  HADD2.F32 R18, -RZ, R2.H0_H0 ;  /* 0x20000002ff127230 */ /* 0x004fcc0000004100 */
[----:B------:R-:W0:Y:S01]  /*1ab0*/  F2I.S64.TRUNC R18, R18 ;  /* 0x0000001200127311 */ /* 0x000e22000020d900 */
[----:B------:R-:W-:Y:S05]  /*1ac0*/  BRA `(.L_x_20075) ;  /* 0x0000000800a87947 */ /* 0x000fea0003800000 */
.L_x_20080:
[----:B------:R-:W2:Y:S02]  /*1ad0*/  LDG.E.64 R2, desc[UR36][R2.64] ;  /* 0x0000002402027981 */ /* 0x000ea4000c1e1b00 */
[----:B--2---:R0:W1:Y:S01]  /*1ae0*/  F2I.S64.F64.TRUNC R18, R2 ;  /* 0x0000000200127311 */ /* 0x004062000030d900 */
[----:B------:R-:W-:Y:S05]  /*1af0*/  BRA `(.L_x_20075) ;  /* 0x00000008009c7947 */ /* 0x000fea0003800000 */
.L_x_20070:
        /* <DEDUP_REMOVED lines=13> */
.L_x_20084:
[----:B------:R-:W2:Y:S02]  /*1bd0*/  LDG.E.64 R2, desc[UR36][R2.64] ;  /* 0x0000002402027981 */ /* 0x000ea4000c1e1b00 */
[----:B--2---:R0:W1:Y:S01]  /*1be0*/  F2I.S64.F64.TRUNC R18, R2 ;  /* 0x0000000200127311 */ /* 0x004062000030d900 */
[----:B------:R-:W-:Y:S05]  /*1bf0*/  BRA `(.L_x_20075) ;  /* 0x00000008005c7947 */ /* 0x000fea0003800000 */
.L_x_20083:
        /* <DEDUP_REMOVED lines=27> */
.L_x_20086:
        /* <DEDUP_REMOVED lines=12> */
[----:B------:R0:W1:Y:S01]  /*1e70*/  F2I.S64.TRUNC R18, R4 ;  /* 0x0000000400127311 */ /* 0x000062000020d900 */
[----:B------:R-:W-:Y:S05]  /*1e80*/  BRA `(.L_x_20075) ;  /* 0x0000000400b87947 */ /* 0x000fea0003800000 */
.L_x_20085:
[----:B------:R-:W2:Y:S02]  /*1e90*/  LDG.E.U16 R18, desc[UR36][R2.64] ;  /* 0x0000002402127981 */ /* 0x000ea4000c1e1500 */
[----:B--2---:R-:W-:-:S06]  /*1ea0*/  IMAD.U32 R18, R18, 0x10000, RZ ;  /* 0x0001000012127824 */ /* 0x004fcc00078e00ff */
[----:B------:R-:W0:Y:S01]  /*1eb0*/  F2I.S64.TRUNC R18, R18 ;  /* 0x0000001200127311 */ /* 0x000e22000020d900 */
[----:B------:R-:W-:Y:S05]  /*1ec0*/  BRA `(.L_x_20075) ;  /* 0x0000000400a87947 */ /* 0x000fea0003800000 */
.L_x_20082:
        /* <DEDUP_REMOVED lines=11> */
.L_x_20089:
        /* <DEDUP_REMOVED lines=21> */
.L_x_20093:
[----:B------:R-:W-:Y:S05]  /*20d0*/  BSYNC B1 ;  /* 0x0000000000017941 */ /* 0x000fea0003800000 */
.L_x_20092:
[----:B------:R-:W-:Y:S01]  /*20e0*/  IMAD.SHL.U32 R2, R2, 0x100000, RZ ;  /* 0x0010000002027824 */ /* 0x000fe200078e00ff */
[----:B------:R-:W-:-:S04]  /*20f0*/  LEA R3, R0, 0x3b800000, 0x17 ;  /* 0x3b80000000037811 */ /* 0x000fc800078eb8ff */
[----:B------:R-:W-:-:S07]  /*2100*/  LOP3.LUT R18, R3, R2, R18, 0xfe, !PT ;  /* 0x0000000203127212 */ /* 0x000fce00078efe12 */
.L_x_20091:
[----:B------:R-:W-:Y:S05]  /*2110*/  BSYNC B0 ;  /* 0x0000000000007941 */ /* 0x000fea0003800000 */
.L_x_20090:
[----:B------:R-:W1:Y:S01]  /*2120*/  F2I.S64.TRUNC R18, R18 ;  /* 0x0000001200127311 */ /* 0x000e62000020d900 */
[----:B------:R-:W-:Y:S05]  /*2130*/  BRA `(.L_x_20075) ;  /* 0x00000004000c7947 */ /* 0x000fea0003800000 */
.L_x_20088:
        /* <DEDUP_REMOVED lines=21> */
.L_x_20097:
[----:B------:R-:W-:Y:S05]  /*2290*/  BSYNC B1 ;  /* 0x0000000000017941 */ /* 0x000fea0003800000 */
.L_x_20096:
[----:B------:R-:W-:Y:S01]  /*22a0*/  IMAD.SHL.U32 R2, R2, 0x200000, RZ ;  /* 0x0020000002027824 */ /* 0x000fe200078e00ff */
[----:B------:R-:W-:-:S04]  /*22b0*/  LEA R3, R0, 0x37800000, 0x17 ;  /* 0x3780000000037811 */ /* 0x000fc800078eb8ff */
[----:B------:R-:W-:-:S07]  /*22c0*/  LOP3.LUT R18, R3, R2, R18, 0xfe, !PT ;  /* 0x0000000203127212 */ /* 0x000fce00078efe12 */
.L_x_20095:
[----:B------:R-:W-:Y:S05]  /*22d0*/  BSYNC B0 ;  /* 0x0000000000007941 */ /* 0x000fea0003800000 */
.L_x_20094:
[----:B------:R-:W2:Y:S01]  /*22e0*/  F2I.S64.TRUNC R18, R18 ;  /* 0x0000001200127311 */ /* 0x000ea2000020d900 */
[----:B------:R-:W-:Y:S05]  /*22f0*/  BRA `(.L_x_20075) ;  /* 0x00000000009c7947 */ /* 0x000fea0003800000 */
.L_x_20087:
        /* <DEDUP_REMOVED lines=14> */
.L_x_20101:
[----:B------:R-:W-:Y:S05]  /*23e0*/  BSYNC B0 ;  /* 0x0000000000007941 */ /* 0x000fea0003800000 */
.L_x_20100:
[----:B------:R-:W4:Y:S01]  /*23f0*/  F2I.S64.TRUNC R18, R18 ;  /* 0x0000001200127311 */ /* 0x000f22000020d900 */
[----:B------:R-:W-:Y:S05]  /*2400*/  BRA `(.L_x_20075) ;  /* 0x0000000000587947 */ /* 0x000fea0003800000 */
.L_x_20074:
        /* <DEDUP_REMOVED lines=16> */
.L_x_20102:
[----:B------:R-:W-:Y:S01]  /*2510*/  CS2R R18, SRZ ;  /* 0x0000000000127805 */ /* 0x000fe2000001ff00 */
[----:B------:R-:W-:Y:S06]  /*2520*/  BRA `(.L_x_20075) ;  /* 0x0000000000107947 */ /* 0x000fec0003800000 */
.L_x_20099:
[----:B------:R0:W5:Y:S01]  /*2530*/  LDG.E.64 R18, desc[UR36][R2.64] ;  /* 0x0000002402127981 */ /* 0x000162000c1e1b00 */
[----:B------:R-:W-:Y:S05]  /*2540*/  BRA `(.L_x_20075) ;  /* 0x0000000000087947 */ /* 0x000fea0003800000 */
.L_x_20098:
[----:B------:R3:W5:Y:S01]  /*2550*/  LDG.E R18, desc[UR36][R2.64] ;  /* 0x0000002402127981 */ /* 0x000762000c1e1900 */
[----:B------:R-:W-:-:S07]  /*2560*/  IMAD.MOV.U32 R19, RZ, RZ, RZ ;  /* 0x000000ffff137224 */ /* 0x000fce00078e00ff */
.L_x_20075:
[----:B0--3--:R-:W0:Y:S01]  /*2570*/  LDC.U8 R2, c[0x0][0x493] ;  /* 0x000124c0ff027b82 */ /* 0x009e220000000000 */
[----:B------:R-:W-:Y:S02]  /*2580*/  ULDC.64 UR4, c[0x0][0x488] ;  /* 0x0001220000047ab9 */ /* 0x000fe40000000a00 */
[----:B------:R-:W-:-:S05]  /*2590*/  IADD3 R4, P1, R24, UR4, RZ ;  /* 0x0000000418047c10 */ /* 0x000fca000ff3e0ff */
        /* <DEDUP_REMOVED lines=13> */
[----:B---3--:R-:W-:Y:S01]  /*2670*/  SHF.R.S32.HI R3, RZ, 0x1f, R2 ;  /* 0x0000001fff037819 */ /* 0x008fe20000011402 */
[----:B------:R-:W-:Y:S06]  /*2680*/  BRA `(.L_x_20108) ;  /* 0x0000000c00547947 */ /* 0x000fec0003800000 */
.L_x_20106:
[----:B------:R3:W5:Y:S01]  /*2690*/  LDG.E.U8 R2, desc[UR36][R4.64] ;  /* 0x0000002404027981 */ /* 0x000762000c1e1100 */
[----:B------:R-:W-:Y:S01]  /*26a0*/  IMAD.MOV.U32 R3, RZ, RZ, RZ ;  /* 0x000000ffff037224 */ /* 0x000fe200078e00ff */
[----:B------:R-:W-:Y:S06]  /*26b0*/  BRA `(.L_x_20108) ;  /* 0x0000000c00487947 */ /* 0x000fec0003800000 */
.L_x_20105:
        /* <DEDUP_REMOVED lines=8> */
.L_x_20110:
[----:B------:R-:W3:Y:S02]  /*2740*/  LDG.E R2, desc[UR36][R4.64] ;  /* 0x0000002404027981 */ /* 0x000ee4000c1e1900 */
[----:B---3--:R-:W-:Y:S01]  /*2750*/  SHF.R.S32.HI R3, RZ, 0x1f, R2 ;  /* 0x0000001fff037819 */ /* 0x008fe20000011402 */
[----:B------:R-:W-:Y:S06]  /*2760*/  BRA `(.L_x_20108) ;  /* 0x0000000c001c7947 */ /* 0x000fec0003800000 */
.L_x_20109:
[----:B------:R-:W3:Y:S02]  /*2770*/  LDG.E.S16 R2, desc[UR36][R4.64] ;  /* 0x0000002404027981 */ /* 0x000ee4000c1e1700 */
[----:B---3--:R-:W-:Y:S01]  /*2780*/  SHF.R.S32.HI R3, RZ, 0x1f, R2 ;  /* 0x0000001fff037819 */ /* 0x008fe20000011402 */
[----:B------:R-:W-:Y:S06]  /*2790*/  BRA `(.L_x_20108) ;  /* 0x0000000c00107947 */ /* 0x000fec0003800000 */
.L_x_20104:
[----:B------:R-:W-:-:S13]  /*27a0*/  ISETP.GT.AND P0, PT, R0, 0x6, PT ;  /* 0x000000060000780c */ /* 0x000fda0003f04270 */
[----:B------:R-:W-:Y:S05]  /*27b0*/  @P0 BRA `(.L_x_20111) ;  /* 0x00000000002c0947 */ /* 0x000fea0003800000 */
[----:B------:R-:W-:-:S13]  /*27c0*/  ISETP.NE.AND P0, PT, R0, 0x5, PT ;  /* 0x000000050000780c */ /* 0x000fda0003f05270 */
[----:B------:R-:W-:Y:S05]  /*27d0*/  @!P0 BRA `(.L_x_20112) ;  /* 0x0000000000148947 */ /* 0x000fea0003800000 */
[----:B------:R-:W-:-:S13]  /*27e0*/  ISETP.NE.AND P0, PT, R0, 0x6, PT ;  /* 0x000000060000780c */ /* 0x000fda0003f05270 */
[----:B------:R-:W-:Y:S05]  /*27f0*/  @P0 BRA `(.L_x_20107) ;  /* 0x0000000800a00947 */ /* 0x000fea0003800000 */
[----:B------:R-:W3:Y:S02]  /*2800*/  LDG.E R2, desc[UR36][R4.64] ;  /* 0x0000002404027981 */ /* 0x000ee4000c1e1900 */
[----:B---3--:R-:W0:Y:S01]  /*2810*/  F2I.S64.TRUNC R2, R2 ;  /* 0x0000000200027311 */ /* 0x008e22000020d900 */
[----:B------:R-:W-:Y:S05]  /*2820*/  BRA `(.L_x_20108) ;  /* 0x0000000800ec7947 */ /* 0x000fea0003800000 */
.L_x_20112:
[----:B------:R-:W3:Y:S02]  /*2830*/  LDG.E.U16 R4, desc[UR36][R4.64] ;  /* 0x0000002404047981 */ /* 0x000ee4000c1e1500 */
[----:B---3--:R-:W-:-:S06]  /*2840*/  HADD2.F32 R2, -RZ, R4.H0_H0 ;  /* 0x20000004ff027230 */ /* 0x008fcc0000004100 */
[----:B------:R-:W0:Y:S01]  /*2850*/  F2I.S64.TRUNC R2, R2 ;  /* 0x0000000200027311 */ /* 0x000e22000020d900 */
[----:B------:R-:W-:Y:S05]  /*2860*/  BRA `(.L_x_20108) ;  /* 0x0000000800dc7947 */ /* 0x000fea0003800000 */
.L_x_20111:
[----:B------:R-:W-:-:S13]  /*2870*/  ISETP.NE.AND P0, PT, R0, 0x7, PT ;  /* 0x000000070000780c */ /* 0x000fda0003f05270 */
[----:B------:R-:W-:Y:S05]  /*2880*/  @!P0 BRA `(.L_x_20113) ;  /* 0x00000000002c8947 */ /* 0x000fea0003800000 */
[----:B------:R-:W-:-:S13]  /*2890*/  ISETP.NE.AND P0, PT, R0, 0x8, PT ;  /* 0x000000080000780c */ /* 0x000fda0003f05270 */
[----:B------:R-:W-:Y:S05]  /*28a0*/  @!P0 BRA `(.L_x_20114) ;  /* 0x0000000000148947 */ /* 0x000fea0003800000 */
[----:B------:R-:W-:-:S13]  /*28b0*/  ISETP.NE.AND P0, PT, R0, 0x9, PT ;  /* 0x000000090000780c */ /* 0x000fda0003f05270 */
[----:B------:R-:W-:Y:S05]  /*28c0*/  @P0 BRA `(.L_x_20107) ;  /* 0x00000008006c0947 */ /* 0x000fea0003800000 */
[----:B------:R-:W3:Y:S02]  /*28d0*/  LDG.E R2, desc[UR36][R4.64] ;  /* 0x0000002404027981 */ /* 0x000ee4000c1e1900 */
[----:B---3--:R-:W0:Y:S01]  /*28e0*/  F2I.S64.TRUNC R2, R2 ;  /* 0x0000000200027311 */ /* 0x008e22000020d900 */
[----:B------:R-:W-:Y:S05]  /*28f0*/  BRA `(.L_x_20108) ;  /* 0x0000000800b87947 */ /* 0x000fea0003800000 */
.L_x_20114:
[----:B------:R-:W3:Y:S02]  /*2900*/  LDG.E.U16 R4, desc[UR36][R4.64] ;  /* 0x0000002404047981 */ /* 0x000ee4000c1e1500 */
[----:B---3--:R-:W-:-:S06]  /*2910*/  HADD2.F32 R2, -RZ, R4.H0_H0 ;  /* 0x20000004ff027230 */ /* 0x008fcc0000004100 */
[----:B------:R-:W0:Y:S01]  /*2920*/  F2I.S64.TRUNC R2, R2 ;  /* 0x0000000200027311 */ /* 0x000e22000020d900 */
[----:B------:R-:W-:Y:S05]  /*2930*/  BRA `(.L_x_20108) ;  /* 0x0000000800a87947 */ /* 0x000fea0003800000 */
.L_x_20113:
[----:B------:R-:W3:Y:S02]  /*2940*/  LDG.E.64 R2, desc[UR36][R4.64] ;  /* 0x0000002404027981 */ /* 0x000ee4000c1e1b00 */
[----:B---3--:R-:W0:Y:S01]  /*2950*/  F2I.S64.F64.TRUNC R2, R2 ;  /* 0x0000000200027311 */ /* 0x008e22000030d900 */
[----:B------:R-:W-:Y:S05]  /*2960*/  BRA `(.L_x_20108) ;  /* 0x00000008009c7947 */ /* 0x000fea0003800000 */
.L_x_20103:
        /* <DEDUP_REMOVED lines=11> */
[----:B------:R-:W-:Y:S01]  /*2a20*/  SEL R2, RZ, 0x1, !P0 ;  /* 0x00000001ff027807 */ /* 0x000fe20004000000 */
[----:B------:R-:W-:Y:S08]  /*2a30*/  BRA `(.L_x_20108) ;  /* 0x0000000800687947 */ /* 0x000ff00003800000 */
.L_x_20117:
[----:B------:R-:W3:Y:S02]  /*2a40*/  LDG.E.64 R2, desc[UR36][R4.64] ;  /* 0x0000002404027981 */ /* 0x000ee4000c1e1b00 */
[----:B---3--:R-:W0:Y:S01]  /*2a50*/  F2I.S64.F64.TRUNC R2, R2 ;  /* 0x0000000200027311 */ /* 0x008e22000030d900 */
[----:B------:R-:W-:Y:S05]  /*2a60*/  BRA `(.L_x_20108) ;  /* 0x00000008005c7947 */ /* 0x000fea0003800000 */
.L_x_20116:
        /* <DEDUP_REMOVED lines=27> */
.L_x_20119:
        /* <DEDUP_REMOVED lines=14> */
.L_x_20118:
[----:B------:R-:W3:Y:S02]  /*2d00*/  LDG.E.U16 R2, desc[UR36][R4.64] ;  /* 0x0000002404027981 */ /* 0x000ee4000c1e1500 */
[----:B---3--:R-:W-:-:S06]  /*2d10*/  IMAD.U32 R2, R2, 0x10000, RZ ;  /* 0x0001000002027824 */ /* 0x008fcc00078e00ff */
[----:B------:R-:W0:Y:S01]  /*2d20*/  F2I.S64.TRUNC R2, R2 ;  /* 0x0000000200027311 */ /* 0x000e22000020d900 */
[----:B------:R-:W-:Y:S05]  /*2d30*/  BRA `(.L_x_20108) ;  /* 0x0000000400a87947 */ /* 0x000fea0003800000 */
.L_x_20115:
        /* <DEDUP_REMOVED lines=11> */
.L_x_20122:
        /* <DEDUP_REMOVED lines=21> */
.L_x_20126:
[----:B------:R-:W-:Y:S05]  /*2f40*/  BSYNC B1 ;  /* 0x0000000000017941 */ /* 0x000fea0003800000 */
.L_x_20125:
[----:B------:R-:W-:Y:S01]  /*2f50*/  IMAD.SHL.U32 R2, R2, 0x100000, RZ ;  /* 0x0010000002027824 */ /* 0x000fe200078e00ff */
[----:B------:R-:W-:-:S04]  /*2f60*/  LEA R3, R0, 0x3b800000, 0x17 ;  /* 0x3b80000000037811 */ /* 0x000fc800078eb8ff */
[----:B------:R-:W-:-:S07]  /*2f70*/  LOP3.LUT R2, R3, R2, R4, 0xfe, !PT ;  /* 0x0000000203027212 */ /* 0x000fce00078efe04 */
.L_x_20124:
[----:B------:R-:W-:Y:S05]  /*2f80*/  BSYNC B0 ;  /* 0x0000000000007941 */ /* 0x000fea0003800000 */
.L_x_20123:
[----:B------:R-:W0:Y:S01]  /*2f90*/  F2I.S64.TRUNC R2, R2 ;  /* 0x0000000200027311 */ /* 0x000e22000020d900 */
[----:B------:R-:W-:Y:S05]  /*2fa0*/  BRA `(.L_x_20108) ;  /* 0x00000004000c7947 */ /* 0x000fea0003800000 */
.L_x_20121:
        /* <DEDUP_REMOVED lines=21> */
.L_x_20130:
[----:B------:R-:W-:Y:S05]  /*3100*/  BSYNC B1 ;  /* 0x0000000000017941 */ /* 0x000fea0003800000 */
.L_x_20129:
[----:B------:R-:W-:Y:S01]  /*3110*/  IMAD.SHL.U32 R2, R2, 0x200000, RZ ;  /* 0x0020000002027824 */ /* 0x000fe200078e00ff */
[----:B------:R-:W-:-:S04]  /*3120*/  LEA R3, R0, 0x37800000, 0x17 ;  /* 0x3780000000037811 */ /* 0x000fc800078eb8ff */
[----:B------:R-:W-:-:S07]  /*3130*/  LOP3.LUT R2, R3, R2, R4, 0xfe, !PT ;  /* 0x0000000203027212 */ /* 0x000fce00078efe04 */
.L_x_20128:
[----:B------:R-:W-:Y:S05]  /*3140*/  BSYNC B0 ;  /* 0x0000000000007941 */ /* 0x000fea0003800000 */
.L_x_20127:
[----:B------:R-:W0:Y:S01]  /*3150*/  F2I.S64.TRUNC R2, R2 ;  /* 0x0000000200027311 */ /* 0x000e22000020d900 */
[----:B------:R-:W-:Y:S05]  /*3160*/  BRA `(.L_x_20108) ;  /* 0x00000000009c7947 */ /* 0x000fea0003800000 */
.L_x_20120:
        /* <DEDUP_REMOVED lines=14> */
.L_x_20134:
[----:B------:R-:W-:Y:S05]  /*3250*/  BSYNC B0 ;  /* 0x0000000000007941 */ /* 0x000fea0003800000 */
.L_x_20133:
[----:B------:R-:W0:Y:S01]  /*3260*/  F2I.S64.TRUNC R2, R2 ;  /* 0x0000000200027311 */ /* 0x000e22000020d900 */
[----:B------:R-:W-:Y:S05]  /*3270*/  BRA `(.L_x_20108) ;  /* 0x0000000000587947 */ /* 0x000fea0003800000 */
.L_x_20107:
        /* <DEDUP_REMOVED lines=16> */
.L_x_20135:
[----:B------:R-:W-:Y:S01]  /*3380*/  CS2R R2, SRZ ;  /* 0x0000000000027805 */ /* 0x000fe2000001ff00 */
[----:B------:R-:W-:Y:S06]  /*3390*/  BRA `(.L_x_20108) ;  /* 0x0000000000107947 */ /* 0x000fec0003800000 */
.L_x_20132:
[----:B------:R0:W5:Y:S01]  /*33a0*/  LDG.E.64 R2, desc[UR36][R4.64] ;  /* 0x0000002404027981 */ /* 0x000162000c1e1b00 */
[----:B------:R-:W-:Y:S05]  /*33b0*/  BRA `(.L_x_20108) ;  /* 0x0000000000087947 */ /* 0x000fea0003800000 */
.L_x_20131:
[----:B------:R0:W5:Y:S01]  /*33c0*/  LDG.E R2, desc[UR36][R4.64] ;  /* 0x0000002404027981 */ /* 0x000162000c1e1900 */
[----:B------:R-:W-:-:S07]  /*33d0*/  IMAD.MOV.U32 R3, RZ, RZ, RZ ;  /* 0x000000ffff037224 */ /* 0x000fce00078e00ff */
.L_x_20108:
[----:B0--3--:R-:W0:Y:S01]  /*33e0*/  LDC.U8 R4, c[0x0][0x491] ;  /* 0x00012440ff047b82 */ /* 0x009e220000000000 */
[----:B-12-45:R-:W-:-:S04]  /*33f0*/  ISETP.LT.U32.AND P0, PT, R18, R2, PT ;  /* 0x000000021200720c */ /* 0x036fc80003f01070 */
[----:B------:R-:W-:-:S04]  /*3400*/  ISETP.LT.AND.EX P0, PT, R19, R3, PT, P0 ;  /* 0x000000031300720c */ /* 0x000fc80003f01300 */
[----:B------:R-:W-:Y:S02]  /*3410*/  SEL R5, R18, R2, P0 ;  /* 0x0000000212057207 */ /* 0x000fe40000000000 */
[----:B------:R-:W-:-:S03]  /*3420*/  SEL R3, R19, R3, P0 ;  /* 0x0000000313037207 */ /* 0x000fc60000000000 */
        /* <DEDUP_REMOVED lines=14> */
.L_x_20139:
[----:B------:R1:W-:Y:S01]  /*3510*/  STG.E.U8 desc[UR36][R16.64], R5 ;  /* 0x0000000510007986 */ /* 0x0003e2000c101124 */
[----:B------:R-:W-:Y:S05]  /*3520*/  BRA `(.L_x_20141) ;  /* 0x0000000c00507947 */ /* 0x000fea0003800000 */
.L_x_20138:
        /* <DEDUP_REMOVED lines=8> */
.L_x_20143:
[----:B------:R3:W-:Y:S01]  /*35b0*/  STG.E desc[UR36][R16.64], R5 ;  /* 0x0000000510007986 */ /* 0x0007e2000c101924 */
[----:B------:R-:W-:Y:S05]  /*35c0*/  BRA `(.L_x_20141) ;  /* 0x0000000c00287947 */ /* 0x000fea0003800000 */
.L_x_20142:
[----:B------:R2:W-:Y:S01]  /*35d0*/  STG.E.U16 desc[UR36][R16.64], R5 ;  /* 0x0000000510007986 */ /* 0x0005e2000c101524 */
[----:B------:R-:W-:Y:S05]  /*35e0*/  BRA `(.L_x_20141) ;  /* 0x0000000c00207947 */ /* 0x000fea0003800000 */
.L_x_20137:
        /* <DEDUP_REMOVED lines=9> */
.L_x_20145:
[----:B------:R-:W0:Y:S02]  /*3680*/  I2F.S64 R0, R2 ;  /* 0x0000000200007312 */ /* 0x000e240000301400 */
[----:B0-----:R-:W-:-:S05]  /*3690*/  F2FP.F16.F32.PACK_AB R0, RZ, R0 ;  /* 0x00000000ff00723e */ /* 0x001fca00000000ff */
[----:B------:R0:W-:Y:S01]  /*36a0*/  STG.E.U16 desc[UR36][R16.64], R0 ;  /* 0x0000000010007986 */ /* 0x0001e2000c101524 */
[----:B------:R-:W-:Y:S05]  /*36b0*/  BRA `(.L_x_20141) ;  /* 0x0000000800ec7947 */ /* 0x000fea0003800000 */
.L_x_20144:
        /* <DEDUP_REMOVED lines=10> */
.L_x_20147:
[----:B------:R-:W0:Y:S02]  /*3760*/  I2F.S64 R2, R2 ;  /* 0x0000000200027312 */ /* 0x000e240000301400 */
[----:B0-----:R-:W-:-:S04]  /*3770*/  F2FP.F16.F32.PACK_AB R3, RZ, R2 ;  /* 0x00000002ff03723e */ /* 0x001fc800000000ff */
[----:B------:R-:W-:-:S05]  /*3780*/  PRMT R3, R3, 0x5410, RZ ;  /* 0x0000541003037816 */ /* 0x000fca00000000ff */
[----:B------:R0:W-:Y:S01]  /*3790*/  STG.E desc[UR36][R16.64], R3 ;  /* 0x0000000310007986 */ /* 0x0001e2000c101924 */
[----:B------:R-:W-:Y:S05]  /*37a0*/  BRA `(.L_x_20141) ;  /* 0x0000000800b07947 */ /* 0x000fea0003800000 */
.L_x_20146:
[----:B------:R-:W0:Y:S02]  /*37b0*/  I2F.F64.S64 R2, R2 ;  /* 0x0000000200027312 */ /* 0x000e240000301c00 */
[----:B0-----:R0:W-:Y:S01]  /*37c0*/  STG.E.64 desc[UR36][R16.64], R2 ;  /* 0x0000000210007986 */ /* 0x0011e2000c101b24 */
[----:B------:R-:W-:Y:S05]  /*37d0*/  BRA `(.L_x_20141) ;  /* 0x0000000800a47947 */ /* 0x000fea0003800000 */
.L_x_20136:
        /* <DEDUP_REMOVED lines=13> */
.L_x_20150:
[----:B------:R-:W0:Y:S01]  /*38b0*/  I2F.F64.S64 R4, R2 ;  /* 0x0000000200047312 */ /* 0x000e220000301c00 */
[----:B------:R-:W-:-:S05]  /*38c0*/  CS2R R6, SRZ ;  /* 0x0000000000067805 */ /* 0x000fca000001ff00 */
[----:B0-----:R0:W-:Y:S01]  /*38d0*/  STG.E.128 desc[UR36][R16.64], R4 ;  /* 0x0000000410007986 */ /* 0x0011e2000c101d24 */
[----:B------:R-:W-:Y:S05]  /*38e0*/  BRA `(.L_x_20141) ;  /* 0x0000000800607947 */ /* 0x000fea0003800000 */
.L_x_20149:
        /* <DEDUP_REMOVED lines=21> */
.L_x_20154:
[----:B------:R-:W-:Y:S05]  /*3a40*/  BSYNC B0 ;  /* 0x0000000000007941 */ /* 0x000fea0003800000 */
.L_x_20153:
[----:B------:R-:W-:-:S05]  /*3a50*/  LOP3.LUT R5, R0, R5, RZ, 0xfc, !PT ;  /* 0x0000000500057212 */ /* 0x000fca00078efcff */
[----:B------:R0:W-:Y:S01]  /*3a60*/  STG.E.U8 desc[UR36][R16.64], R5 ;  /* 0x0000000510007986 */ /* 0x0001e2000c101124 */
[----:B------:R-:W-:Y:S05]  /*3a70*/  BRA `(.L_x_20141) ;  /* 0x0000000400fc7947 */ /* 0x000fea0003800000 */
.L_x_20152:
        /* <DEDUP_REMOVED lines=13> */
.L_x_20156:
[----:B------:R-:W-:Y:S01]  /*3b50*/  IMAD.MOV.U32 R0, RZ, RZ, 0x7f ;  /* 0x0000007fff007424 */ /* 0x000fe200078e00ff */
[----:B------:R-:W-:-:S04]  /*3b60*/  ISETP.GT.U32.AND P0, PT, R4, 0x7f800000, PT ;  /* 0x7f8000000400780c */ /* 0x000fc80003f04070 */
[----:B------:R-:W-:-:S09]  /*3b70*/  SEL R0, R0, 0x7c, P0 ;  /* 0x0000007c00007807 */ /* 0x000fd20000000000 */
.L_x_20157:
[----:B------:R-:W-:Y:S05]  /*3b80*/  BSYNC B0 ;  /* 0x0000000000007941 */ /* 0x000fea0003800000 */
.L_x_20155:
[----:B------:R-:W-:-:S04]  /*3b90*/  LOP3.LUT R2, R3, 0x80000000, RZ, 0xc0, !PT ;  /* 0x8000000003027812 */ /* 0x000fc800078ec0ff */
[----:B------:R-:W-:-:S04]  /*3ba0*/  SHF.R.U32.HI R3, RZ, 0x18, R2 ;  /* 0x00000018ff037819 */ /* 0x000fc80000011602 */
[----:B------:R-:W-:-:S05]  /*3bb0*/  LOP3.LUT R3, R0, R3, RZ, 0xfc, !PT ;  /* 0x0000000300037212 */ /* 0x000fca00078efcff */
[----:B------:R0:W-:Y:S01]  /*3bc0*/  STG.E.U8 desc[UR36][R16.64], R3 ;  /* 0x0000000310007986 */ /* 0x0001e2000c101124 */
[----:B------:R-:W-:Y:S05]  /*3bd0*/  BRA `(.L_x_20141) ;  /* 0x0000000400a47947 */ /* 0x000fea0003800000 */
.L_x_20151:
[----:B------:R-:W0:Y:S02]  /*3be0*/  I2F.S64 R0, R2 ;  /* 0x0000000200007312 */ /* 0x000e240000301400 */
[----:B0-----:R-:W-:-:S05]  /*3bf0*/  F2FP.BF16.F32.PACK_AB R0, RZ, R0 ;  /* 0x00000000ff00723e */ /* 0x001fca00000010ff */
[----:B------:R0:W-:Y:S01]  /*3c00*/  STG.E.U16 desc[UR36][R16.64], R0 ;  /* 0x0000000010007986 */ /* 0x0001e2000c101524 */
[----:B------:R-:W-:Y:S05]  /*3c10*/  BRA `(.L_x_20141) ;  /* 0x0000000400947947 */ /* 0x000fea0003800000 */
.L_x_20148:
        /* <DEDUP_REMOVED lines=10> */
.L_x_20160:
        /* <DEDUP_REMOVED lines=17> */
.L_x_20163:
[----:B------:R-:W-:-:S04]  /*3dd0*/  LOP3.LUT R2, R3, 0x80000000, RZ, 0xc0, !PT ;  /* 0x8000000003027812 */ /* 0x000fc800078ec0ff */
[----:B------:R-:W-:-:S04]  /*3de0*/  SHF.R.U32.HI R3, RZ, 0x18, R2 ;  /* 0x00000018ff037819 */ /* 0x000fc80000011602 */
[----:B------:R-:W-:-:S04]  /*3df0*/  LOP3.LUT R0, R0, R3, RZ, 0xfc, !PT ;  /* 0x0000000300007212 */ /* 0x000fc800078efcff */
[----:B------:R-:W-:-:S07]  /*3e00*/  PRMT R8, R0, 0x7610, R8 ;  /* 0x0000761000087816 */ /* 0x000fce0000000008 */
.L_x_20162:
[----:B------:R-:W-:Y:S05]  /*3e10*/  BSYNC B0 ;  /* 0x0000000000007941 */ /* 0x000fea0003800000 */
.L_x_20161:
[----:B------:R0:W-:Y:S01]  /*3e20*/  STG.E.U8 desc[UR36][R16.64], R8 ;  /* 0x0000000810007986 */ /* 0x0001e2000c101124 */
[----:B------:R-:W-:Y:S05]  /*3e30*/  BRA `(.L_x_20141) ;  /* 0x00000004000c7947 */ /* 0x000fea0003800000 */
.L_x_20159:
        /* <DEDUP_REMOVED lines=17> */
.L_x_20166:
[----:B------:R-:W-:-:S04]  /*3f50*/  LOP3.LUT R2, R3, 0x80000000, RZ, 0xc0, !PT ;  /* 0x8000000003027812 */ /* 0x000fc800078ec0ff */
[----:B------:R-:W-:-:S04]  /*3f60*/  SHF.R.U32.HI R3, RZ, 0x18, R2 ;  /* 0x00000018ff037819 */ /* 0x000fc80000011602 */
[----:B------:R-:W-:-:S04]  /*3f70*/  LOP3.LUT R0, R0, R3, RZ, 0xfc, !PT ;  /* 0x0000000300007212 */ /* 0x000fc800078efcff */
[----:B------:R-:W-:-:S07]  /*3f80*/  PRMT R8, R0, 0x7610, R8 ;  /* 0x0000761000087816 */ /* 0x000fce0000000008 */
.L_x_20165:
[----:B------:R-:W-:Y:S05]  /*3f90*/  BSYNC B0 ;  /* 0x0000000000007941 */ /* 0x000fea0003800000 */
.L_x_20164:
[----:B------:R0:W-:Y:S01]  /*3fa0*/  STG.E.U8 desc[UR36][R16.64], R8 ;  /* 0x0000000810007986 */ /* 0x0001e2000c101124 */
[----:B------:R-:W-:Y:S05]  /*3fb0*/  BRA `(.L_x_20141) ;  /* 0x0000000000ac7947 */ /* 0x000fea0003800000 */
.L_x_20158:
        /* <DEDUP_REMOVED lines=23> */
.L_x_20140:
        /* <DEDUP_REMOVED lines=16> */
.L_x_20169:
[----:B------:R-:W-:Y:S05]  /*4230*/  BRA `(.L_x_20141) ;  /* 0x00000000000c7947 */ /* 0x000fea0003800000 */
.L_x_20168:
[----:B------:R0:W-:Y:S01]  /*4240*/  STG.E.64 desc[UR36][R16.64], R2 ;  /* 0x0000000210007986 */ /* 0x0001e2000c101b24 */
[----:B------:R-:W-:Y:S05]  /*4250*/  BRA `(.L_x_20141) ;  /* 0x0000000000047947 */ /* 0x000fea0003800000 */
.L_x_20167:
[----:B------:R0:W-:Y:S02]  /*4260*/  STG.E desc[UR36][R16.64], R5 ;  /* 0x0000000510007986 */ /* 0x0001e4000c101924 */
.L_x_20141:
[----:B------:R-:W-:-:S04]  /*4270*/  IMAD R22, R25, 0x200, R22 ;  /* 0x0000020019167824 */ /* 0x000fc800078e0216 */
[----:B------:R-:W-:-:S07]  /*4280*/  VIADD R23, R22, 0x80 ;  /* 0x0000008016177836 */ /* 0x000fce0000000000 */
.L_x_20068:
[----:B------:R-:W-:Y:S05]  /*4290*/  BSYNC B6 ;  /* 0x0000000000067941 */ /* 0x000fea0003800000 */
.L_x_20067:
        /* <DEDUP_REMOVED lines=358> */
.L_x_20172:
        /* <DEDUP_REMOVED lines=21> */
.L_x_20176:
[----:B------:R0:W5:Y:S01]  /*5a50*/  LDG.E.U8 R18, desc[UR36][R2.64] ;  /* 0x0000002402127981 */ /* 0x000162000c1e1100 */
[----:B------:R-:W-:Y:S01]  /*5a60*/  IMAD.MOV.U32 R19, RZ, RZ, RZ ;  /* 0x000000ffff137224 */ /* 0x000fe200078e00ff */
[----:B------:R-:W-:Y:S06]  /*5a70*/  BRA `(.L_x_20178) ;  /* 0x0000000c00487947 */ /* 0x000fec0003800000 */
.L_x_20175:
        /* <DEDUP_REMOVED lines=8> */
.L_x_20180:
[----:B------:R-:W2:Y:S02]  /*5b00*/  LDG.E R18, desc[UR36][R2.64] ;  /* 0x0000002402127981 */ /* 0x000ea4000c1e1900 */
[----:B--2---:R-:W-:Y:S01]  /*5b10*/  SHF.R.S32.HI R19, RZ, 0x1f, R18 ;  /* 0x0000001fff137819 */ /* 0x004fe20000011412 */
[----:B------:R-:W-:Y:S06]  /*5b20*/  BRA `(.L_x_20178) ;  /* 0x0000000c001c7947 */ /* 0x000fec0003800000 */
.L_x_20179:
[----:B------:R-:W2:Y:S02]  /*5b30*/  LDG.E.S16 R18, desc[UR36][R2.64] ;  /* 0x0000002402127981 */ /* 0x000ea4000c1e1700 */
[----:B--2---:R-:W-:Y:S01]  /*5b40*/  SHF.R.S32.HI R19, RZ, 0x1f, R18 ;  /* 0x0000001fff137819 */ /* 0x004fe20000011412 */
[----:B------:R-:W-:Y:S06]  /*5b50*/  BRA `(.L_x_20178) ;  /* 0x0000000c00107947 */ /* 0x000fec0003800000 */
.L_x_20174:
        /* <DEDUP_REMOVED lines=9> */
.L_x_20182:
[----:B------:R-:W2:Y:S02]  /*5bf0*/  LDG.E.U16 R2, desc[UR36][R2.64] ;  /* 0x0000002402027981 */ /* 0x000ea4000c1e1500 */
[----:B--2---:R-:W-:-:S06]  /*5c00*/  HADD2.F32 R18, -RZ, R2.H0_H0 ;  /* 0x20000002ff127230 */ /* 0x004fcc0000004100 */
[----:B------:R-:W0:Y:S01]  /*5c10*/  F2I.S64.TRUNC R18, R18 ;  /* 0x0000001200127311 */ /* 0x000e22000020d900 */
[----:B------:R-:W-:Y:S05]  /*5c20*/  BRA `(.L_x_20178) ;  /* 0x0000000800dc7947 */ /* 0x000fea0003800000 */
.L_x_20181:
        /* <DEDUP_REMOVED lines=9> */
.L_x_20184:
[----:B------:R-:W2:Y:S02]  /*5cc0*/  LDG.E.U16 R2, desc[UR36][R2.64] ;  /* 0x0000002402027981 */ /* 0x000ea4000c1e1500 */
[----:B--2---:R-:W-:-:S06]  /*5cd0*/  HADD2.F32 R18, -RZ, R2.H0_H0 ;  /* 0x20000002ff127230 */ /* 0x004fcc0000004100 */
[----:B------:R-:W0:Y:S01]  /*5ce0*/  F2I.S64.TRUNC R18, R18 ;  /* 0x0000001200127311 */ /* 0x000e22000020d900 */
[----:B------:R-:W-:Y:S05]  /*5cf0*/  BRA `(.L_x_20178) ;  /* 0x0000000800a87947 */ /* 0x000fea0003800000 */
.L_x_20183:
[----:B------:R-:W2:Y:S02]  /*5d00*/  LDG.E.64 R2, desc[UR36][R2.64] ;  /* 0x0000002402027981 */ /* 0x000ea4000c1e1b00 */
[----:B--2---:R0:W1:Y:S01]  /*5d10*/  F2I.S64.F64.TRUNC R18, R2 ;  /* 0x0000000200127311 */ /* 0x004062000030d900 */
[----:B------:R-:W-:Y:S05]  /*5d20*/  BRA `(.L_x_20178) ;  /* 0x00000008009c7947 */ /* 0x000fea0003800000 */
.L_x_20173:
        /* <DEDUP_REMOVED lines=13> */
.L_x_20187:
[----:B------:R-:W2:Y:S02]  /*5e00*/  LDG.E.64 R2, desc[UR36][R2.64] ;  /* 0x0000002402027981 */ /* 0x000ea4000c1e1b00 */
[----:B--2---:R0:W1:Y:S01]  /*5e10*/  F2I.S64.F64.TRUNC R18, R2 ;  /* 0x0000000200127311 */ /* 0x004062000030d900 */
[----:B------:R-:W-:Y:S05]  /*5e20*/  BRA `(.L_x_20178) ;  /* 0x00000008005c7947 */ /* 0x000fea0003800000 */
.L_x_20186:
        /* <DEDUP_REMOVED lines=25> */
[----:B------:R4:W0:Y:S01]  /*5fc0*/  F2I.S64.TRUNC R18, R5 ;  /* 0x0000000500127311 */ /* 0x000822000020d900 */
[----:B------:R-:W-:Y:S05]  /*5fd0*/  BRA `(.L_x_20178) ;  /* 0x0000000400f07947 */ /* 0x000fea0003800000 */
.L_x_20189:
        /* <DEDUP_REMOVED lines=12> */
[----:B------:R2:W3:Y:S01]  /*60a0*/  F2I.S64.TRUNC R18, R4 ;  /* 0x0000000400127311 */ /* 0x0004e2000020d900 */
[----:B------:R-:W-:Y:S05]  /*60b0*/  BRA `(.L_x_20178) ;  /* 0x0000000400b87947 */ /* 0x000fea0003800000 */
.L_x_20188:
[----:B------:R-:W2:Y:S02]  /*60c0*/  LDG.E.U16 R18, desc[UR36][R2.64] ;  /* 0x0000002402127981 */ /* 0x000ea4000c1e1500 */
[----:B--2---:R-:W-:-:S06]  /*60d0*/  IMAD.U32 R18, R18, 0x10000, RZ ;  /* 0x0001000012127824 */ /* 0x004fcc00078e00ff */
[----:B------:R-:W0:Y:S01]  /*60e0*/  F2I.S64.TRUNC R18, R18 ;  /* 0x0000001200127311 */ /* 0x000e22000020d900 */
[----:B------:R-:W-:Y:S05]  /*60f0*/  BRA `(.L_x_20178) ;  /* 0x0000000400a87947 */ /* 0x000fea0003800000 */
.L_x_20185:
        /* <DEDUP_REMOVED lines=11> */
.L_x_20192:
        /* <DEDUP_REMOVED lines=21> */
.L_x_20196:
[----:B------:R-:W-:Y:S05]  /*6300*/  BSYNC B1 ;  /* 0x0000000000017941 */ /* 0x000fea0003800000 */
.L_x_20195:
[----:B------:R-:W-:Y:S01]  /*6310*/  IMAD.SHL.U32 R2, R2, 0x100000, RZ ;  /* 0x0010000002027824 */ /* 0x000fe200078e00ff */
[----:B------:R-:W-:-:S04]  /*6320*/  LEA R3, R0, 0x3b800000, 0x17 ;  /* 0x3b80000000037811 */ /* 0x000fc800078eb8ff */
[----:B------:R-:W-:-:S07]  /*6330*/  LOP3.LUT R18, R3, R2, R18, 0xfe, !PT ;  /* 0x0000000203127212 */ /* 0x000fce00078efe12 */
.L_x_20194:
[----:B------:R-:W-:Y:S05]  /*6340*/  BSYNC B0 ;  /* 0x0000000000007941 */ /* 0x000fea0003800000 */
.L_x_20193:
[----:B------:R-:W0:Y:S01]  /*6350*/  F2I.S64.TRUNC R18, R18 ;  /* 0x0000001200127311 */ /* 0x000e22000020d900 */
[----:B------:R-:W-:Y:S05]  /*6360*/  BRA `(.L_x_20178) ;  /* 0x00000004000c7947 */ /* 0x000fea0003800000 */
.L_x_20191:
        /* <DEDUP_REMOVED lines=21> */
.L_x_20200:
[----:B------:R-:W-:Y:S05]  /*64c0*/  BSYNC B1 ;  /* 0x0000000000017941 */ /* 0x000fea0003800000 */
.L_x_20199:
[----:B------:R-:W-:Y:S01]  /*64d0*/  IMAD.SHL.U32 R2, R2, 0x200000, RZ ;  /* 0x0020000002027824 */ /* 0x000fe200078e00ff */
[----:B------:R-:W-:-:S04]  /*64e0*/  LEA R3, R0, 0x37800000, 0x17 ;  /* 0x3780000000037811 */ /* 0x000fc800078eb8ff */
[----:B------:R-:W-:-:S07]  /*64f0*/  LOP3.LUT R18, R3, R2, R18, 0xfe, !PT ;  /* 0x0000000203127212 */ /* 0x000fce00078efe12 */
.L_x_20198:
[----:B------:R-:W-:Y:S05]  /*6500*/  BSYNC B0 ;  /* 0x0000000000007941 */ /* 0x000fea0003800000 */
.L_x_20197:
[----:B------:R-:W0:Y:S01]  /*6510*/  F2I.S64.TRUNC R18, R18 ;  /* 0x0000001200127311 */ /* 0x000e22000020d900 */
[----:B------:R-:W-:Y:S05]  /*6520*/  BRA `(.L_x_20178) ;  /* 0x00000000009c7947 */ /* 0x000fea0003800000 */
.L_x_20190:
        /* <DEDUP_REMOVED lines=14> */
.L_x_20204:
[----:B------:R-:W-:Y:S05]  /*6610*/  BSYNC B0 ;  /* 0x0000000000007941 */ /* 0x000fea0003800000 */
.L_x_20203:
[----:B------:R-:W0:Y:S01]  /*6620*/  F2I.S64.TRUNC R18, R18 ;  /* 0x0000001200127311 */ /* 0x000e22000020d900 */
[----:B------:R-:W-:Y:S05]  /*6630*/  BRA `(.L_x_20178) ;  /* 0x0000000000587947 */ /* 0x000fea0003800000 */
.L_x_20177:
        /* <DEDUP_REMOVED lines=16> */
.L_x_20205:
[----:B------:R-:W-:Y:S01]  /*6740*/  CS2R R18, SRZ ;  /* 0x0000000000127805 */ /* 0x000fe2000001ff00 */
[----:B------:R-:W-:Y:S06]  /*6750*/  BRA `(.L_x_20178) ;  /* 0x0000000000107947 */ /* 0x000fec0003800000 */
.L_x_20202:
[----:B------:R0:W5:Y:S01]  /*6760*/  LDG.E.64 R18, desc[UR36][R2.64] ;  /* 0x0000002402127981 */ /* 0x000162000c1e1b00 */
[----:B------:R-:W-:Y:S05]  /*6770*/  BRA `(.L_x_20178) ;  /* 0x0000000000087947 */ /* 0x000fea0003800000 */
.L_x_20201:
[----:B------:R0:W5:Y:S01]  /*6780*/  LDG.E R18, desc[UR36][R2.64] ;  /* 0x0000002402127981 */ /* 0x000162000c1e1900 */
[----:B------:R-:W-:-:S07]  /*6790*/  IMAD.MOV.U32 R19, RZ, RZ, RZ ;  /* 0x000000ffff137224 */ /* 0x000fce00078e00ff */
.L_x_20178:
[----:B0-----:R-:W0:Y:S01]  /*67a0*/  LDC.U8 R2, c[0x0][0x493] ;  /* 0x000124c0ff027b82 */ /* 0x001e220000000000 */
[----:B------:R-:W-:Y:S02]  /*67b0*/  ULDC.64 UR4, c[0x0][0x488] ;  /* 0x0001220000047ab9 */ /* 0x000fe40000000a00 */
[----:B--2---:R-:W-:-:S05]  /*67c0*/  IADD3 R4, P0, R22, UR4, RZ ;  /* 0x0000000416047c10 */ /* 0x004fca000ff1e0ff */
[----:B----4-:R-:W-:Y:S01]  /*67d0*/  IMAD.X R5, RZ, RZ, UR5, P0 ;  /* 0x00000005ff057e24 */ /* 0x010fe200080e06ff */
        /* <DEDUP_REMOVED lines=14> */
.L_x_20209:
[----:B------:R2:W5:Y:S01]  /*68c0*/  LDG.E.U8 R2, desc[UR36][R4.64] ;  /* 0x0000002404027981 */ /* 0x000562000c1e1100 */
[----:B------:R-:W-:Y:S01]  /*68d0*/  IMAD.MOV.U32 R3, RZ, RZ, RZ ;  /* 0x000000ffff037224 */ /* 0x000fe200078e00ff */
[----:B------:R-:W-:Y:S06]  /*68e0*/  BRA `(.L_x_20211) ;  /* 0x0000000c00487947 */ /* 0x000fec0003800000 */
.L_x_20208:
        /* <DEDUP_REMOVED lines=8> */
.L_x_20213:
[----:B------:R-:W2:Y:S02]  /*6970*/  LDG.E R2, desc[UR36][R4.64] ;  /* 0x0000002404027981 */ /* 0x000ea4000c1e1900 */
[----:B--2---:R-:W-:Y:S01]  /*6980*/  SHF.R.S32.HI R3, RZ, 0x1f, R2 ;  /* 0x0000001fff037819 */ /* 0x004fe20000011402 */
[----:B------:R-:W-:Y:S06]  /*6990*/  BRA `(.L_x_20211) ;  /* 0x0000000c001c7947 */ /* 0x000fec0003800000 */
.L_x_20212:
[----:B------:R-:W2:Y:S02]  /*69a0*/  LDG.E.S16 R2, desc[UR36][R4.64] ;  /* 0x0000002404027981 */ /* 0x000ea4000c1e1700 */
[----:B--2---:R-:W-:Y:S01]  /*69b0*/  SHF.R.S32.HI R3, RZ, 0x1f, R2 ;  /* 0x0000001fff037819 */ /* 0x004fe20000011402 */
[----:B------:R-:W-:Y:S06]  /*69c0*/  BRA `(.L_x_20211) ;  /* 0x0000000c00107947 */ /* 0x000fec0003800000 */
.L_x_20207:
        /* <DEDUP_REMOVED lines=9> */
.L_x_20215:
[----:B------:R-:W2:Y:S02]  /*6a60*/  LDG.E.U16 R4, desc[UR36][R4.64] ;  /* 0x0000002404047981 */ /* 0x000ea4000c1e1500 */
[----:B--2---:R-:W-:-:S06]  /*6a70*/  HADD2.F32 R2, -RZ, R4.H0_H0 ;  /* 0x20000004ff027230 */ /* 0x004fcc0000004100 */
[----:B------:R-:W0:Y:S01]  /*6a80*/  F2I.S64.TRUNC R2, R2 ;  /* 0x0000000200027311 */ /* 0x000e22000020d900 */
[----:B------:R-:W-:Y:S05]  /*6a90*/  BRA `(.L_x_20211) ;  /* 0x0000000800dc7947 */ /* 0x000fea0003800000 */
.L_x_20214:
        /* <DEDUP_REMOVED lines=9> */
.L_x_20217:
[----:B------:R-:W2:Y:S02]  /*6b30*/  LDG.E.U16 R4, desc[UR36][R4.64] ;  /* 0x0000002404047981 */ /* 0x000ea4000c1e1500 */
[----:B--2---:R-:W-:-:S06]  /*6b40*/  HADD2.F32 R2, -RZ, R4.H0_H0 ;  /* 0x20000004ff027230 */ /* 0x004fcc0000004100 */
[----:B------:R-:W0:Y:S01]  /*6b50*/  F2I.S64.TRUNC R2, R2 ;  /* 0x0000000200027311 */ /* 0x000e22000020d900 */
[----:B------:R-:W-:Y:S05]  /*6b60*/  BRA `(.L_x_20211) ;  /* 0x0000000800a87947 */ /* 0x000fea0003800000 */
.L_x_20216:
[----:B------:R-:W2:Y:S02]  /*6b70*/  LDG.E.64 R2, desc[UR36][R4.64] ;  /* 0x0000002404027981 */ /* 0x000ea4000c1e1b00 */
[----:B--2---:R-:W4:Y:S01]  /*6b80*/  F2I.S64.F64.TRUNC R2, R2 ;  /* 0x0000000200027311 */ /* 0x004f22000030d900 */
[----:B------:R-:W-:Y:S05]  /*6b90*/  BRA `(.L_x_20211) ;  /* 0x00000008009c7947 */ /* 0x000fea0003800000 */
.L_x_20206:
        /* <DEDUP_REMOVED lines=13> */
.L_x_20220:
[----:B------:R-:W2:Y:S02]  /*6c70*/  LDG.E.64 R2, desc[UR36][R4.64] ;  /* 0x0000002404027981 */ /* 0x000ea4000c1e1b00 */
[----:B--2---:R-:W0:Y:S01]  /*6c80*/  F2I.S64.F64.TRUNC R2, R2 ;  /* 0x0000000200027311 */ /* 0x004e22000030d900 */
[----:B------:R-:W-:Y:S05]  /*6c90*/  BRA `(.L_x_20211) ;  /* 0x00000008005c7947 */ /* 0x000fea0003800000 */
.L_x_20219:
        /* <DEDUP_REMOVED lines=27> */
.L_x_20222:
        /* <DEDUP_REMOVED lines=14> */
.L_x_20221:
[----:B------:R-:W2:Y:S02]  /*6f30*/  LDG.E.U16 R2, desc[UR36][R4.64] ;  /* 0x0000002404027981 */ /* 0x000ea4000c1e1500 */
[----:B--2---:R-:W-:-:S06]  /*6f40*/  IMAD.U32 R2, R2, 0x10000, RZ ;  /* 0x0001000002027824 */ /* 0x004fcc00078e00ff */
[----:B------:R-:W0:Y:S01]  /*6f50*/  F2I.S64.TRUNC R2, R2 ;  /* 0x0000000200027311 */ /* 0x000e22000020d900 */
[----:B------:R-:W-:Y:S05]  /*6f60*/  BRA `(.L_x_20211) ;  /* 0x0000000400a87947 */ /* 0x000fea0003800000 */
.L_x_20218:
        /* <DEDUP_REMOVED lines=11> */
.L_x_20225:
        /* <DEDUP_REMOVED lines=21> */
.L_x_20229:
[----:B------:R-:W-:Y:S05]  /*7170*/  BSYNC B1 ;  /* 0x0000000000017941 */ /* 0x000fea0003800000 */
.L_x_20228:
[----:B------:R-:W-:Y:S01]  /*7180*/  IMAD.SHL.U32 R2, R2, 0x100000, RZ ;  /* 0x0010000002027824 */ /* 0x000fe200078e00ff */
[----:B------:R-:W-:-:S04]  /*7190*/  LEA R3, R0, 0x3b800000, 0x17 ;  /* 0x3b80000000037811 */ /* 0x000fc800078eb8ff */
[----:B------:R-:W-:-:S07]  /*71a0*/  LOP3.LUT R2, R3, R2, R4, 0xfe, !PT ;  /* 0x0000000203027212 */ /* 0x000fce00078efe04 */
.L_x_20227:
[----:B------:R-:W-:Y:S05]  /*71b0*/  BSYNC B0 ;  /* 0x0000000000007941 */ /* 0x000fea0003800000 */
.L_x_20226:
[----:B------:R-:W0:Y:S01]  /*71c0*/  F2I.S64.TRUNC R2, R2 ;  /* 0x0000000200027311 */ /* 0x000e22000020d900 */
[----:B------:R-:W-:Y:S05]  /*71d0*/  BRA `(.L_x_20211) ;  /* 0x00000004000c7947 */ /* 0x000fea0003800000 */
.L_x_20224:
        /* <DEDUP_REMOVED lines=21> */
.L_x_20233:
[----:B------:R-:W-:Y:S05]  /*7330*/  BSYNC B1 ;  /* 0x0000000000017941 */ /* 0x000fea0003800000 */
.L_x_20232:
[----:B------:R-:W-:Y:S01]  /*7340*/  IMAD.SHL.U32 R2, R2, 0x200000, RZ ;  /* 0x0020000002027824 */ /* 0x000fe200078e00ff */
[----:B------:R-:W-:-:S04]  /*7350*/  LEA R3, R0, 0x37800000, 0x17 ;  /* 0x3780000000037811 */ /* 0x000fc800078eb8ff */
[----:B------:R-:W-:-:S07]  /*7360*/  LOP3.LUT R2, R3, R2, R4, 0xfe, !PT ;  /* 0x0000000203027212 */ /* 0x000fce00078efe04 */
.L_x_20231:
[----:B------:R-:W-:Y:S05]  /*7370*/  BSYNC B0 ;  /* 0x0000000000007941 */ /* 0x000fea0003800000 */
.L_x_20230:
[----:B------:R-:W0:Y:S01]  /*7380*/  F2I.S64.TRUNC R2, R2 ;  /* 0x0000000200027311 */ /* 0x000e22000020d900 */
[----:B------:R-:W-:Y:S05]  /*7390*/  BRA `(.L_x_20211) ;  /* 0x00000000009c7947 */ /* 0x000fea0003800000 */
.L_x_20223:
        /* <DEDUP_REMOVED lines=14> */
.L_x_20237:
[----:B------:R-:W-:Y:S05]  /*7480*/  BSYNC B0 ;  /* 0x0000000000007941 */ /* 0x000fea0003800000 */
.L_x_20236:
[----:B------:R-:W0:Y:S01]  /*7490*/  F2I.S64.TRUNC R2, R2 ;  /* 0x0000000200027311 */ /* 0x000e22000020d900 */
[----:B------:R-:W-:Y:S05]  /*74a0*/  BRA `(.L_x_20211) ;  /* 0x0000000000587947 */ /* 0x000fea0003800000 */
.L_x_20210:
        /* <DEDUP_REMOVED lines=16> */
.L_x_20238:
[----:B------:R-:W-:Y:S01]  /*75b0*/  CS2R R2, SRZ ;  /* 0x0000000000027805 */ /* 0x000fe2000001ff00 */
[----:B------:R-:W-:Y:S06]  /*75c0*/  BRA `(.L_x_20211) ;  /* 0x0000000000107947 */ /* 0x000fec0003800000 */
.L_x_20235:
[----:B------:R0:W5:Y:S01]  /*75d0*/  LDG.E.64 R2, desc[UR36][R4.64] ;  /* 0x0000002404027981 */ /* 0x000162000c1e1b00 */
[----:B------:R-:W-:Y:S05]  /*75e0*/  BRA `(.L_x_20211) ;  /* 0x0000000000087947 */ /* 0x000fea0003800000 */
.L_x_20234:
[----:B------:R0:W5:Y:S01]  /*75f0*/  LDG.E R2, desc[UR36][R4.64] ;  /* 0x0000002404027981 */ /* 0x000162000c1e1900 */
[----:B------:R-:W-:-:S07]  /*7600*/  IMAD.MOV.U32 R3, RZ, RZ, RZ ;  /* 0x000000ffff037224 */ /* 0x000fce00078e00ff */
.L_x_20211:
[----:B0-2---:R-:W0:Y:S01]  /*7610*/  LDC.U8 R4, c[0x0][0x491] ;  /* 0x00012440ff047b82 */ /* 0x005e220000000000 */
        /* <DEDUP_REMOVED lines=18> */
.L_x_20242:
[----:B------:R0:W-:Y:S01]  /*7740*/  STG.E.U8 desc[UR36][R16.64], R5 ;  /* 0x0000000510007986 */ /* 0x0001e2000c101124 */
[----:B------:R-:W-:Y:S05]  /*7750*/  BRA `(.L_x_20244) ;  /* 0x0000000c00507947 */ /* 0x000fea0003800000 */
.L_x_20241:
        /* <DEDUP_REMOVED lines=8> */
.L_x_20246:
[----:B------:R3:W-:Y:S01]  /*77e0*/  STG.E desc[UR36][R16.64], R5 ;  /* 0x0000000510007986 */ /* 0x0007e2000c101924 */
[----:B------:R-:W-:Y:S05]  /*77f0*/  BRA `(.L_x_20244) ;  /* 0x0000000c00287947 */ /* 0x000fea0003800000 */
.L_x_20245:
[----:B------:R2:W-:Y:S01]  /*7800*/  STG.E.U16 desc[UR36][R16.64], R5 ;  /* 0x0000000510007986 */ /* 0x0005e2000c101524 */
[----:B------:R-:W-:Y:S05]  /*7810*/  BRA `(.L_x_20244) ;  /* 0x0000000c00207947 */ /* 0x000fea0003800000 */
.L_x_20240:
        /* <DEDUP_REMOVED lines=9> */
.L_x_20248:
[----:B------:R-:W0:Y:S02]  /*78b0*/  I2F.S64 R0, R2 ;  /* 0x0000000200007312 */ /* 0x000e240000301400 */
[----:B0-----:R-:W-:-:S05]  /*78c0*/  F2FP.F16.F32.PACK_AB R0, RZ, R0 ;  /* 0x00000000ff00723e */ /* 0x001fca00000000ff */
[----:B------:R0:W-:Y:S01]  /*78d0*/  STG.E.U16 desc[UR36][R16.64], R0 ;  /* 0x0000000010007986 */ /* 0x0001e2000c101524 */
[----:B------:R-:W-:Y:S05]  /*78e0*/  BRA `(.L_x_20244) ;  /* 0x0000000800ec7947 */ /* 0x000fea0003800000 */
.L_x_20247:
        /* <DEDUP_REMOVED lines=10> */
.L_x_20250:
[----:B------:R-:W0:Y:S02]  /*7990*/  I2F.S64 R2, R2 ;  /* 0x0000000200027312 */ /* 0x000e240000301400 */
[----:B0-----:R-:W-:-:S04]  /*79a0*/  F2FP.F16.F32.PACK_AB R3, RZ, R2 ;  /* 0x00000002ff03723e */ /* 0x001fc800000000ff */
[----:B------:R-:W-:-:S05]  /*79b0*/  PRMT R3, R3, 0x5410, RZ ;  /* 0x0000541003037816 */ /* 0x000fca00000000ff */
[----:B------:R0:W-:Y:S01]  /*79c0*/  STG.E desc[UR36][R16.64], R3 ;  /* 0x0000000310007986 */ /* 0x0001e2000c101924 */
[----:B------:R-:W-:Y:S05]  /*79d0*/  BRA `(.L_x_20244) ;  /* 0x0000000800b07947 */ /* 0x000fea0003800000 */
.L_x_20249:
[----:B------:R-:W0:Y:S02]  /*79e0*/  I2F.F64.S64 R2, R2 ;  /* 0x0000000200027312 */ /* 0x000e240000301c00 */
[----:B0-----:R0:W-:Y:S01]  /*79f0*/  STG.E.64 desc[UR36][R16.64], R2 ;  /* 0x0000000210007986 */ /* 0x0011e2000c101b24 */
[----:B------:R-:W-:Y:S05]  /*7a00*/  BRA `(.L_x_20244) ;  /* 0x0000000800a47947 */ /* 0x000fea0003800000 */
.L_x_20239:
        /* <DEDUP_REMOVED lines=13> */
.L_x_20253:
[----:B------:R-:W0:Y:S01]  /*7ae0*/  I2F.F64.S64 R4, R2 ;  /* 0x0000000200047312 */ /* 0x000e220000301c00 */
[----:B------:R-:W-:-:S05]  /*7af0*/  CS2R R6, SRZ ;  /* 0x0000000000067805 */ /* 0x000fca000001ff00 */
[----:B0-----:R0:W-:Y:S01]  /*7b00*/  STG.E.128 desc[UR36][R16.64], R4 ;  /* 0x0000000410007986 */ /* 0x0011e2000c101d24 */
[----:B------:R-:W-:Y:S05]  /*7b10*/  BRA `(.L_x_20244) ;  /* 0x0000000800607947 */ /* 0x000fea0003800000 */
.L_x_20252:
        /* <DEDUP_REMOVED lines=21> */
.L_x_20257:
[----:B------:R-:W-:Y:S05]  /*7c70*/  BSYNC B0 ;  /* 0x0000000000007941 */ /* 0x000fea0003800000 */
.L_x_20256:
[----:B------:R-:W-:-:S05]  /*7c80*/  LOP3.LUT R5, R0, R5, RZ, 0xfc, !PT ;  /* 0x0000000500057212 */ /* 0x000fca00078efcff */
[----:B------:R0:W-:Y:S01]  /*7c90*/  STG.E.U8 desc[UR36][R16.64], R5 ;  /* 0x0000000510007986 */ /* 0x0001e2000c101124 */
[----:B------:R-:W-:Y:S05]  /*7ca0*/  BRA `(.L_x_20244) ;  /* 0x0000000400fc7947 */ /* 0x000fea0003800000 */
.L_x_20255:
        /* <DEDUP_REMOVED lines=13> */
.L_x_20259:
[----:B------:R-:W-:Y:S01]  /*7d80*/  IMAD.MOV.U32 R0, RZ, RZ, 0x7f ;  /* 0x0000007fff007424 */ /* 0x000fe200078e00ff */
[----:B------:R-:W-:-:S04]  /*7d90*/  ISETP.GT.U32.AND P0, PT, R4, 0x7f800000, PT ;  /* 0x7f8000000400780c */ /* 0x000fc80003f04070 */
[----:B------:R-:W-:-:S09]  /*7da0*/  SEL R0, R0, 0x7c, P0 ;  /* 0x0000007c00007807 */ /* 0x000fd20000000000 */
.L_x_20260:
[----:B------:R-:W-:Y:S05]  /*7db0*/  BSYNC B0 ;  /* 0x0000000000007941 */ /* 0x000fea0003800000 */
.L_x_20258:
[----:B------:R-:W-:-:S04]  /*7dc0*/  LOP3.LUT R2, R3, 0x80000000, RZ, 0xc0, !PT ;  /* 0x8000000003027812 */ /* 0x000fc800078ec0ff */
[----:B------:R-:W-:-:S04]  /*7dd0*/  SHF.R.U32.HI R3, RZ, 0x18, R2 ;  /* 0x00000018ff037819 */ /* 0x000fc80000011602 */
[----:B------:R-:W-:-:S05]  /*7de0*/  LOP3.LUT R3, R0, R3, RZ, 0xfc, !PT ;  /* 0x0000000300037212 */ /* 0x000fca00078efcff */
[----:B------:R0:W-:Y:S01]  /*7df0*/  STG.E.U8 desc[UR36][R16.64], R3 ;  /* 0x0000000310007986 */ /* 0x0001e2000c101124 */
[----:B------:R-:W-:Y:S05]  /*7e00*/  BRA `(.L_x_20244) ;  /* 0x0000000400a47947 */ /* 0x000fea0003800000 */
.L_x_20254:
[----:B------:R-:W0:Y:S02]  /*7e10*/  I2F.S64 R0, R2 ;  /* 0x0000000200007312 */ /* 0x000e240000301400 */
[----:B0-----:R-:W-:-:S05]  /*7e20*/  F2FP.BF16.F32.PACK_AB R0, RZ, R0 ;  /* 0x00000000ff00723e */ /* 0x001fca00000010ff */
[----:B------:R0:W-:Y:S01]  /*7e30*/  STG.E.U16 desc[UR36][R16.64], R0 ;  /* 0x0000000010007986 */ /* 0x0001e2000c101524 */
[----:B------:R-:W-:Y:S05]  /*7e40*/  BRA `(.L_x_20244) ;  /* 0x0000000400947947 */ /* 0x000fea0003800000 */
.L_x_20251:
        /* <DEDUP_REMOVED lines=10> */
.L_x_20263:
        /* <DEDUP_REMOVED lines=17> */
.L_x_20266:
[----:B------:R-:W-:-:S04]  /*8000*/  LOP3.LUT R2, R3, 0x80000000, RZ, 0xc0, !PT ;  /* 0x8000000003027812 */ /* 0x000fc800078ec0ff */
[----:B------:R-:W-:-:S04]  /*8010*/  SHF.R.U32.HI R3, RZ, 0x18, R2 ;  /* 0x00000018ff037819 */ /* 0x000fc80000011602 */
[----:B------:R-:W-:-:S04]  /*8020*/  LOP3.LUT R0, R0, R3, RZ, 0xfc, !PT ;  /* 0x0000000300007212 */ /* 0x000fc800078efcff */
[----:B------:R-:W-:-:S07]  /*8030*/  PRMT R8, R0, 0x7610, R8 ;  /* 0x0000761000087816 */ /* 0x000fce0000000008 */
.L_x_20265:
[----:B------:R-:W-:Y:S05]  /*8040*/  BSYNC B0 ;  /* 0x0000000000007941 */ /* 0x000fea0003800000 */
.L_x_20264:
[----:B------:R0:W-:Y:S01]  /*8050*/  STG.E.U8 desc[UR36][R16.64], R8 ;  /* 0x0000000810007986 */ /* 0x0001e2000c101124 */
[----:B------:R-:W-:Y:S05]  /*8060*/  BRA `(.L_x_20244) ;  /* 0x00000004000c7947 */ /* 0x000fea0003800000 */
.L_x_20262:
        /* <DEDUP_REMOVED lines=17> */
.L_x_20269:
[----:B------:R-:W-:-:S04]  /*8180*/  LOP3.LUT R2, R3, 0x80000000, RZ, 0xc0, !PT ;  /* 0x8000000003027812 */ /* 0x000fc800078ec0ff */
[----:B------:R-:W-:-:S04]  /*8190*/  SHF.R.U32.HI R3, RZ, 0x18, R2 ;  /* 0x00000018ff037819 */ /* 0x000fc80000011602 */
[----:B------:R-:W-:-:S04]  /*81a0*/  LOP3.LUT R0, R0, R3, RZ, 0xfc, !PT ;  /* 0x0000000300007212 */ /* 0x000fc800078efcff */
[----:B------:R-:W-:-:S07]  /*81b0*/  PRMT R8, R0, 0x7610, R8 ;  /* 0x0000761000087816 */ /* 0x000fce0000000008 */
.L_x_20268:
[----:B------:R-:W-:Y:S05]  /*81c0*/  BSYNC B0 ;  /* 0x0000000000007941 */ /* 0x000fea0003800000 */
.L_x_20267:
[----:B------:R0:W-:Y:S01]  /*81d0*/  STG.E.U8 desc[UR36][R16.64], R8 ;  /* 0x0000000810007986 */ /* 0x0001e2000c101124 */
[----:B------:R-:W-:Y:S05]  /*81e0*/  BRA `(.L_x_20244) ;  /* 0x0000000000ac7947 */ /* 0x000fea0003800000 */
.L_x_20261:
        /* <DEDUP_REMOVED lines=23> */
.L_x_20243:
        /* <DEDUP_REMOVED lines=16> */
.L_x_20272:
[----:B------:R-:W-:Y:S05]  /*8460*/  BRA `(.L_x_20244) ;  /* 0x00000000000c7947 */ /* 0x000fea0003800000 */
.L_x_20271:
[----:B------:R0:W-:Y:S01]  /*8470*/  STG.E.64 desc[UR36][R16.64], R2 ;  /* 0x0000000210007986 */ /* 0x0001e2000c101b24 */
[----:B------:R-:W-:Y:S05]  /*8480*/  BRA `(.L_x_20244) ;  /* 0x0000000000047947 */ /* 0x000fea0003800000 */
.L_x_20270:
[----:B------:R0:W-:Y:S02]  /*8490*/  STG.E desc[UR36][R16.64], R5 ;  /* 0x0000000510007986 */ /* 0x0001e4000c101924 */
.L_x_20244:
[----:B------:R-:W-:-:S07]  /*84a0*/  VIADD R23, R23, 0x80 ;  /* 0x0000008017177836 */ /* 0x000fce0000000000 */
.L_x_20171:
[----:B------:R-:W-:Y:S05]  /*84b0*/  BSYNC B6 ;  /* 0x0000000000067941 */ /* 0x000fea0003800000 */
.L_x_20170:
        /* <DEDUP_REMOVED lines=358> */
.L_x_20275:
        /* <DEDUP_REMOVED lines=21> */
.L_x_20279:
[----:B------:R0:W5:Y:S01]  /*9c70*/  LDG.E.U8 R18, desc[UR36][R2.64] ;  /* 0x0000002402127981 */ /* 0x000162000c1e1100 */
[----:B------:R-:W-:Y:S01]  /*9c80*/  IMAD.MOV.U32 R19, RZ, RZ, RZ ;  /* 0x000000ffff137224 */ /* 0x000fe200078e00ff */
[----:B------:R-:W-:Y:S06]  /*9c90*/  BRA `(.L_x_20281) ;  /* 0x0000000c00487947 */ /* 0x000fec0003800000 */
.L_x_20278:
        /* <DEDUP_REMOVED lines=8> */
.L_x_20283:
[----:B------:R-:W2:Y:S02]  /*9d20*/  LDG.E R18, desc[UR36][R2.64] ;  /* 0x0000002402127981 */ /* 0x000ea4000c1e1900 */
[----:B--2---:R-:W-:Y:S01]  /*9d30*/  SHF.R.S32.HI R19, RZ, 0x1f, R18 ;  /* 0x0000001fff137819 */ /* 0x004fe20000011412 */
[----:B------:R-:W-:Y:S06]  /*9d40*/  BRA `(.L_x_20281) ;  /* 0x0000000c001c7947 */ /* 0x000fec0003800000 */
.L_x_20282:
[----:B------:R-:W2:Y:S02]  /*9d50*/  LDG.E.S16 R18, desc[UR36][R2.64] ;  /* 0x0000002402127981 */ /* 0x000ea4000c1e1700 */
[----:B--2---:R-:W-:Y:S01]  /*9d60*/  SHF.R.S32.HI R19, RZ, 0x1f, R18 ;  /* 0x0000001fff137819 */ /* 0x004fe20000011412 */
[----:B------:R-:W-:Y:S06]  /*9d70*/  BRA `(.L_x_20281) ;  /* 0x0000000c00107947 */ /* 0x000fec0003800000 */
.L_x_20277:
        /* <DEDUP_REMOVED lines=9> */
.L_x_20285:
[----:B------:R-:W2:Y:S02]  /*9e10*/  LDG.E.U16 R2, desc[UR36][R2.64] ;  /* 0x0000002402027981 */ /* 0x000ea4000c1e1500 */
[----:B--2---:R-:W-:-:S06]  /*9e20*/  HADD2.F32 R18, -RZ, R2.H0_H0 ;  /* 0x20000002ff127230 */ /* 0x004fcc0000004100 */
[----:B------:R-:W2:Y:S01]  /*9e30*/  F2I.S64.TRUNC R18, R18 ;  /* 0x0000001200127311 */ /* 0x000ea2000020d900 */
[----:B------:R-:W-:Y:S05]  /*9e40*/  BRA `(.L_x_20281) ;  /* 0x0000000800dc7947 */ /* 0x000fea0003800000 */
.L_x_20284:
        /* <DEDUP_REMOVED lines=9> */
.L_x_20287:
[----:B------:R-:W2:Y:S02]  /*9ee0*/  LDG.E.U16 R2, desc[UR36][R2.64] ;  /* 0x0000002402027981 */ /* 0x000ea4000c1e1500 */
[----:B--2---:R-:W-:-:S06]  /*9ef0*/  HADD2.F32 R18, -RZ, R2.H0_H0 ;  /* 0x20000002ff127230 */ /* 0x004fcc0000004100 */
[----:B------:R-:W0:Y:S01]  /*9f00*/  F2I.S64.TRUNC R18, R18 ;  /* 0x0000001200127311 */ /* 0x000e22000020d900 */
[----:B------:R-:W-:Y:S05]  /*9f10*/  BRA `(.L_x_20281) ;  /* 0x0000000800a87947 */ /* 0x000fea0003800000 */
.L_x_20286:
[----:B------:R-:W2:Y:S02]  /*9f20*/  LDG.E.64 R2, desc[UR36][R2.64] ;  /* 0x0000002402027981 */ /* 0x000ea4000c1e1b00 */
[----:B--2---:R3:W4:Y:S01]  /*9f30*/  F2I.S64.F64.TRUNC R18, R2 ;  /* 0x0000000200127311 */ /* 0x004722000030d900 */
[----:B------:R-:W-:Y:S05]  /*9f40*/  BRA `(.L_x_20281) ;  /* 0x00000008009c7947 */ /* 0x000fea0003800000 */
.L_x_20276:
        /* <DEDUP_REMOVED lines=13> */
.L_x_20290:
[----:B------:R-:W2:Y:S02]  /*a020*/  LDG.E.64 R2, desc[UR36][R2.64] ;  /* 0x0000002402027981 */ /* 0x000ea4000c1e1b00 */
[----:B--2---:R0:W1:Y:S01]  /*a030*/  F2I.S64.F64.TRUNC R18, R2 ;  /* 0x0000000200127311 */ /* 0x004062000030d900 */
[----:B------:R-:W-:Y:S05]  /*a040*/  BRA `(.L_x_20281) ;  /* 0x00000008005c7947 */ /* 0x000fea0003800000 */
.L_x_20289:
        /* <DEDUP_REMOVED lines=27> */
.L_x_20292:
        /* <DEDUP_REMOVED lines=14> */
.L_x_20291:
[----:B------:R-:W2:Y:S02]  /*a2e0*/  LDG.E.U16 R18, desc[UR36][R2.64] ;  /* 0x0000002402127981 */ /* 0x000ea4000c1e1500 */
[----:B--2---:R-:W-:-:S06]  /*a2f0*/  IMAD.U32 R18, R18, 0x10000, RZ ;  /* 0x0001000012127824 */ /* 0x004fcc00078e00ff */
[----:B------:R-:W0:Y:S01]  /*a300*/  F2I.S64.TRUNC R18, R18 ;  /* 0x0000001200127311 */ /* 0x000e22000020d900 */
[----:B------:R-:W-:Y:S05]  /*a310*/  BRA `(.L_x_20281) ;  /* 0x0000000400a87947 */ /* 0x000fea0003800000 */
.L_x_20288:
        /* <DEDUP_REMOVED lines=11> */
.L_x_20295:
        /* <DEDUP_REMOVED lines=21> */
.L_x_20299:
[----:B------:R-:W-:Y:S05]  /*a520*/  BSYNC B1 ;  /* 0x0000000000017941 */ /* 0x000fea0003800000 */
.L_x_20298:
[----:B------:R-:W-:Y:S01]  /*a530*/  IMAD.SHL.U32 R2, R2, 0x100000, RZ ;  /* 0x0010000002027824 */ /* 0x000fe200078e00ff */
[----:B------:R-:W-:-:S04]  /*a540*/  LEA R3, R0, 0x3b800000, 0x17 ;  /* 0x3b80000000037811 */ /* 0x000fc800078eb8ff */
[----:B------:R-:W-:-:S07]  /*a550*/  LOP3.LUT R18, R3, R2, R18, 0xfe, !PT ;  /* 0x0000000203127212 */ /* 0x000fce00078efe12 */
.L_x_20297:
[----:B------:R-:W-:Y:S05]  /*a560*/  BSYNC B0 ;  /* 0x0000000000007941 */ /* 0x000fea0003800000 */
.L_x_20296:
[----:B------:R-:W0:Y:S01]  /*a570*/  F2I.S64.TRUNC R18, R18 ;  /* 0x0000001200127311 */ /* 0x000e22000020d900 */
[----:B------:R-:W-:Y:S05]  /*a580*/  BRA `(.L_x_20281) ;  /* 0x00000004000c7947 */ /* 0x000fea0003800000 */
.L_x_20294:
        /* <DEDUP_REMOVED lines=21> */
.L_x_20303:
[----:B------:R-:W-:Y:S05]  /*a6e0*/  BSYNC B1 ;  /* 0x0000000000017941 */ /* 0x000fea0003800000 */
.L_x_20302:
[----:B------:R-:W-:Y:S01]  /*a6f0*/  IMAD.SHL.U32 R2, R2, 0x200000, RZ ;  /* 0x0020000002027824 */ /* 0x000fe200078e00ff */
[----:B------:R-:W-:-:S04]  /*a700*/  LEA R3, R0, 0x37800000, 0x17 ;  /* 0x3780000000037811 */ /* 0x000fc800078eb8ff */
[----:B------:R-:W-:-:S07]  /*a710*/  LOP3.LUT R18, R3, R2, R18, 0xfe, !PT ;  /* 0x0000000203127212 */ /* 0x000fce00078efe12 */
.L_x_20301:
[----:B------:R-:W-:Y:S05]  /*a720*/  BSYNC B0 ;  /* 0x0000000000007941 */ /* 0x000fea0003800000 */
.L_x_20300:
[----:B------:R-:W0:Y:S01]  /*a730*/  F2I.S64.TRUNC R18, R18 ;  /* 0x0000001200127311 */ /* 0x000e22000020d900 */
[----:B------:R-:W-:Y:S05]  /*a740*/  BRA `(.L_x_20281) ;  /* 0x00000000009c7947 */ /* 0x000fea0003800000 */
.L_x_20293:
        /* <DEDUP_REMOVED lines=14> */
.L_x_20307:
[----:B------:R-:W-:Y:S05]  /*a830*/  BSYNC B0 ;  /* 0x0000000000007941 */ /* 0x000fea0003800000 */
.L_x_20306:
[----:B------:R-:W0:Y:S01]  /*a840*/  F2I.S64.TRUNC R18, R18 ;  /* 0x0000001200127311 */ /* 0x000e22000020d900 */
[----:B------:R-:W-:Y:S05]  /*a850*/  BRA `(.L_x_20281) ;  /* 0x0000000000587947 */ /* 0x000fea0003800000 */
.L_x_20280:
        /* <DEDUP_REMOVED lines=16> */
.L_x_20308:
[----:B------:R-:W-:Y:S01]  /*a960*/  CS2R R18, SRZ ;  /* 0x0000000000127805 */ /* 0x000fe2000001ff00 */
[----:B------:R-:W-:Y:S06]  /*a970*/  BRA `(.L_x_20281) ;  /* 0x0000000000107947 */ /* 0x000fec0003800000 */
.L_x_20305:
[----:B------:R0:W5:Y:S01]  /*a980*/  LDG.E.64 R18, desc[UR36][R2.64] ;  /* 0x0000002402127981 */ /* 0x000162000c1e1b00 */
[----:B------:R-:W-:Y:S05]  /*a990*/  BRA `(.L_x_20281) ;  /* 0x0000000000087947 */ /* 0x000fea0003800000 */
.L_x_20304:
[----:B------:R0:W5:Y:S01]  /*a9a0*/  LDG.E R18, desc[UR36][R2.64] ;  /* 0x0000002402127981 */ /* 0x000162000c1e1900 */
[----:B------:R-:W-:-:S07]  /*a9b0*/  IMAD.MOV.U32 R19, RZ, RZ, RZ ;  /* 0x000000ffff137224 */ /* 0x000fce00078e00ff */
.L_x_20281:
        /* <DEDUP_REMOVED lines=18> */
.L_x_20312:
[----:B------:R0:W5:Y:S01]  /*aae0*/  LDG.E.U8 R2, desc[UR36][R4.64] ;  /* 0x0000002404027981 */ /* 0x000162000c1e1100 */
[----:B------:R-:W-:Y:S01]  /*aaf0*/  IMAD.MOV.U32 R3, RZ, RZ, RZ ;  /* 0x000000ffff037224 */ /* 0x000fe200078e00ff */
[----:B------:R-:W-:Y:S06]  /*ab00*/  BRA `(.L_x_20314) ;  /* 0x0000000c00487947 */ /* 0x000fec0003800000 */
.L_x_20311:
        /* <DEDUP_REMOVED lines=8> */
.L_x_20316:
[----:B------:R-:W3:Y:S02]  /*ab90*/  LDG.E R2, desc[UR36][R4.64] ;  /* 0x0000002404027981 */ /* 0x000ee4000c1e1900 */
[----:B---3--:R-:W-:Y:S01]  /*aba0*/  SHF.R.S32.HI R3, RZ, 0x1f, R2 ;  /* 0x0000001fff037819 */ /* 0x008fe20000011402 */
[----:B------:R-:W-:Y:S06]  /*abb0*/  BRA `(.L_x_20314) ;  /* 0x0000000c001c7947 */ /* 0x000fec0003800000 */
.L_x_20315:
[----:B------:R-:W3:Y:S02]  /*abc0*/  LDG.E.S16 R2, desc[UR36][R4.64] ;  /* 0x0000002404027981 */ /* 0x000ee4000c1e1700 */
[----:B---3--:R-:W-:Y:S01]  /*abd0*/  SHF.R.S32.HI R3, RZ, 0x1f, R2 ;  /* 0x0000001fff037819 */ /* 0x008fe20000011402 */
[----:B------:R-:W-:Y:S06]  /*abe0*/  BRA `(.L_x_20314) ;  /* 0x0000000c00107947 */ /* 0x000fec0003800000 */
.L_x_20310:
[----:B------:R-:W-:-:S13]  /*abf0*/  ISETP.GT.AND P0, PT, R0, 0x6, PT ;  /* 0x000000060000780c */ /* 0x000fda0003f04270 */
[----:B------:R-:W-:Y:S05]  /*ac00*/  @P0 BRA `(.L_x_20317) ;  /* 0x00000000002c0947 */ /* 0x000fea0003800000 */
[----:B------:R-:W-:-:S13]  /*ac10*/  ISETP.NE.AND P0, PT, R0, 0x5, PT ;  /* 0x000000050000780c */ /* 0x000fda0003f05270 */
[----:B------:R-:W-:Y:S05]  /*ac20*/  @!P0 BRA `(.L_x_20318) ;  /* 0x0000000000148947 */ /* 0x000fea0003800000 */
[----:B------:R-:W-:-:S13]  /*ac30*/  ISETP.NE.AND P0, PT, R0, 0x6, PT ;  /* 0x000000060000780c */ /* 0x000fda0003f05270 */
[----:B------:R-:W-:Y:S05]  /*ac40*/  @P0 BRA `(.L_x_20313) ;  /* 0x0000000800a00947 */ /* 0x000fea0003800000 */
[----:B------:R-:W3:Y:S02]  /*ac50*/  LDG.E R2, desc[UR36][R4.64] ;  /* 0x0000002404027981 */ /* 0x000ee4000c1e1900 */
[----:B---3--:R-:W3:Y:S01]  /*ac60*/  F2I.S64.TRUNC R2, R2 ;  /* 0x0000000200027311 */ /* 0x008ee2000020d900 */
[----:B------:R-:W-:Y:S05]  /*ac70*/  BRA `(.L_x_20314) ;  /* 0x0000000800ec7947 */ /* 0x000fea0003800000 */
.L_x_20318:
[----:B------:R-:W3:Y:S02]  /*ac80*/  LDG.E.U16 R4, desc[UR36][R4.64] ;  /* 0x0000002404047981 */ /* 0x000ee4000c1e1500 */
[----:B---3--:R-:W-:-:S06]  /*ac90*/  HADD2.F32 R2, -RZ, R4.H0_H0 ;  /* 0x20000004ff027230 */ /* 0x008fcc0000004100 */
[----:B------:R-:W0:Y:S01]  /*aca0*/  F2I.S64.TRUNC R2, R2 ;  /* 0x0000000200027311 */ /* 0x000e22000020d900 */
[----:B------:R-:W-:Y:S05]  /*acb0*/  BRA `(.L_x_20314) ;  /* 0x0000000800dc7947 */ /* 0x000fea0003800000 */
.L_x_20317:
        /* <DEDUP_REMOVED lines=9> */
.L_x_20320:
[----:B------:R-:W3:Y:S02]  /*ad50*/  LDG.E.U16 R4, desc[UR36][R4.64] ;  /* 0x0000002404047981 */ /* 0x000ee4000c1e1500 */
[----:B---3--:R-:W-:-:S06]  /*ad60*/  HADD2.F32 R2, -RZ, R4.H0_H0 ;  /* 0x20000004ff027230 */ /* 0x008fcc0000004100 */
[----:B------:R-:W0:Y:S01]  /*ad70*/  F2I.S64.TRUNC R2, R2 ;  /* 0x0000000200027311 */ /* 0x000e22000020d900 */
[----:B------:R-:W-:Y:S05]  /*ad80*/  BRA `(.L_x_20314) ;  /* 0x0000000800a87947 */ /* 0x000fea0003800000 */
.L_x_20319:
[----:B------:R-:W3:Y:S02]  /*ad90*/  LDG.E.64 R2, desc[UR36][R4.64] ;  /* 0x0000002404027981 */ /* 0x000ee4000c1e1b00 */
[----:B---3--:R-:W0:Y:S01]  /*ada0*/  F2I.S64.F64.TRUNC R2, R2 ;  /* 0x0000000200027311 */ /* 0x008e22000030d900 */
[----:B------:R-:W-:Y:S05]  /*adb0*/  BRA `(.L_x_20314) ;  /* 0x00000008009c7947 */ /* 0x000fea0003800000 */
.L_x_20309:
        /* <DEDUP_REMOVED lines=13> */
.L_x_20323:
[----:B------:R-:W3:Y:S02]  /*ae90*/  LDG.E.64 R2, desc[UR36][R4.64] ;  /* 0x0000002404027981 */ /* 0x000ee4000c1e1b00 */
[----:B---3--:R-:W0:Y:S01]  /*aea0*/  F2I.S64.F64.TRUNC R2, R2 ;  /* 0x0000000200027311 */ /* 0x008e22000030d900 */
[----:B------:R-:W-:Y:S05]  /*aeb0*/  BRA `(.L_x_20314) ;  /* 0x00000008005c7947 */ /* 0x000fea0003800000 */
.L_x_20322:
        /* <DEDUP_REMOVED lines=27> */
.L_x_20325:
        /* <DEDUP_REMOVED lines=14> */
.L_x_20324:
[----:B------:R-:W3:Y:S02]  /*b150*/  LDG.E.U16 R2, desc[UR36][R4.64] ;  /* 0x0000002404027981 */ /* 0x000ee4000c1e1500 */
[----:B---3--:R-:W-:-:S06]  /*b160*/  IMAD.U32 R2, R2, 0x10000, RZ ;  /* 0x0001000002027824 */ /* 0x008fcc00078e00ff */
[----:B------:R-:W0:Y:S01]  /*b170*/  F2I.S64.TRUNC R2, R2 ;  /* 0x0000000200027311 */ /* 0x000e22000020d900 */
[----:B------:R-:W-:Y:S05]  /*b180*/  BRA `(.L_x_20314) ;  /* 0x0000000400a87947 */ /* 0x000fea0003800000 */
.L_x_20321:
        /* <DEDUP_REMOVED lines=11> */
.L_x_20328:
        /* <DEDUP_REMOVED lines=21> */
.L_x_20332:
[----:B------:R-:W-:Y:S05]  /*b390*/  BSYNC B1 ;  /* 0x0000000000017941 */ /* 0x000fea0003800000 */
.L_x_20331:
[----:B------:R-:W-:Y:S01]  /*b3a0*/  IMAD.SHL.U32 R2, R2, 0x100000, RZ ;  /* 0x0010000002027824 */ /* 0x000fe200078e00ff */
[----:B------:R-:W-:-:S04]  /*b3b0*/  LEA R3, R0, 0x3b800000, 0x17 ;  /* 0x3b80000000037811 */ /* 0x000fc800078eb8ff */
[----:B------:R-:W-:-:S07]  /*b3c0*/  LOP3.LUT R2, R3, R2, R4, 0xfe, !PT ;  /* 0x0000000203027212 */ /* 0x000fce00078efe04 */
.L_x_20330:
[----:B------:R-:W-:Y:S05]  /*b3d0*/  BSYNC B0 ;  /* 0x0000000000007941 */ /* 0x000fea0003800000 */
.L_x_20329:
[----:B------:R-:W0:Y:S01]  /*b3e0*/  F2I.S64.TRUNC R2, R2 ;  /* 0x0000000200027311 */ /* 0x000e22000020d900 */
[----:B------:R-:W-:Y:S05]  /*b3f0*/  BRA `(.L_x_20314) ;  /* 0x00000004000c7947 */ /* 0x000fea0003800000 */
.L_x_20327:
        /* <DEDUP_REMOVED lines=21> */
.L_x_20336:
[----:B------:R-:W-:Y:S05]  /*b550*/  BSYNC B1 ;  /* 0x0000000000017941 */ /* 0x000fea0003800000 */
.L_x_20335:
[----:B------:R-:W-:Y:S01]  /*b560*/  IMAD.SHL.U32 R2, R2, 0x200000, RZ ;  /* 0x0020000002027824 */ /* 0x000fe200078e00ff */
[----:B------:R-:W-:-:S04]  /*b570*/  LEA R3, R0, 0x37800000, 0x17 ;  /* 0x3780000000037811 */ /* 0x000fc800078eb8ff */
[----:B------:R-:W-:-:S07]  /*b580*/  LOP3.LUT R2, R3, R2, R4, 0xfe, !PT ;  /* 0x0000000203027212 */ /* 0x000fce00078efe04 */
.L_x_20334:
[----:B------:R-:W-:Y:S05]  /*b590*/  BSYNC B0 ;  /* 0x0000000000007941 */ /* 0x000fea0003800000 */
.L_x_20333:
[----:B------:R-:W0:Y:S01]  /*b5a0*/  F2I.S64.TRUNC R2, R2 ;  /* 0x0000000200027311 */ /* 0x000e22000020d900 */
[----:B------:R-:W-:Y:S05]  /*b5b0*/  BRA `(.L_x_20314) ;  /* 0x00000000009c7947 */ /* 0x000fea0003800000 */
.L_x_20326:
        /* <DEDUP_REMOVED lines=14> */
.L_x_20340:
[----:B------:R-:W-:Y:S05]  /*b6a0*/  BSYNC B0 ;  /* 0x0000000000007941 */ /* 0x000fea0003800000 */
.L_x_20339:
[----:B------:R-:W0:Y:S01]  /*b6b0*/  F2I.S64.TRUNC R2, R2 ;  /* 0x0000000200027311 */ /* 0x000e22000020d900 */
[----:B------:R-:W-:Y:S05]  /*b6c0*/  BRA `(.L_x_20314) ;  /* 0x0000000000587947 */ /* 0x000fea0003800000 */
.L_x_20313:
        /* <DEDUP_REMOVED lines=16> */
.L_x_20341:
[----:B------:R-:W-:Y:S01]  /*b7d0*/  CS2R R2, SRZ ;  /* 0x0000000000027805 */ /* 0x000fe2000001ff00 */
[----:B------:R-:W-:Y:S06]  /*b7e0*/  BRA `(.L_x_20314) ;  /* 0x0000000000107947 */ /* 0x000fec0003800000 */
.L_x_20338:
[----:B------:R0:W5:Y:S01]  /*b7f0*/  LDG.E.64 R2, desc[UR36][R4.64] ;  /* 0x0000002404027981 */ /* 0x000162000c1e1b00 */
[----:B------:R-:W-:Y:S05]  /*b800*/  BRA `(.L_x_20314) ;  /* 0x0000000000087947 */ /* 0x000fea0003800000 */
.L_x_20337:
[----:B------:R0:W5:Y:S01]  /*b810*/  LDG.E R2, desc[UR36][R4.64] ;  /* 0x0000002404027981 */ /* 0x000162000c1e1900 */
[----:B------:R-:W-:-:S07]  /*b820*/  IMAD.MOV.U32 R3, RZ, RZ, RZ ;  /* 0x000000ffff037224 */ /* 0x000fce00078e00ff */
.L_x_20314:
[----:B0-----:R-:W0:Y:S01]  /*b830*/  LDC.U8 R4, c[0x0][0x491] ;  /* 0x00012440ff047b82 */ /* 0x001e220000000000 */
[----:B-12345:R-:W-:-:S04]  /*b840*/  ISETP.LT.U32.AND P0, PT, R18, R2, PT ;  /* 0x000000021200720c */ /* 0x03efc80003f01070 */
        /* <DEDUP_REMOVED lines=17> */
.L_x_20345:
[----:B------:R0:W-:Y:S01]  /*b960*/  STG.E.U8 desc[UR36][R16.64], R5 ;  /* 0x0000000510007986 */ /* 0x0001e2000c101124 */
[----:B------:R-:W-:Y:S05]  /*b970*/  BRA `(.L_x_20347) ;  /* 0x0000000c00507947 */ /* 0x000fea0003800000 */
.L_x_20344:
        /* <DEDUP_REMOVED lines=8> */
.L_x_20349:
[----:B------:R0:W-:Y:S01]  /*ba00*/  STG.E desc[UR36][R16.64], R5 ;  /* 0x0000000510007986 */ /* 0x0001e2000c101924 */
[----:B------:R-:W-:Y:S05]  /*ba10*/  BRA `(.L_x_20347) ;  /* 0x0000000c00287947 */ /* 0x000fea0003800000 */
.L_x_20348:
[----:B------:R0:W-:Y:S01]  /*ba20*/  STG.E.U16 desc[UR36][R16.64], R5 ;  /* 0x0000000510007986 */ /* 0x0001e2000c101524 */
[----:B------:R-:W-:Y:S05]  /*ba30*/  BRA `(.L_x_20347) ;  /* 0x0000000c00207947 */ /* 0x000fea0003800000 */
.L_x_20343:
        /* <DEDUP_REMOVED lines=9> */
.L_x_20351:
[----:B------:R-:W0:Y:S02]  /*bad0*/  I2F.S64 R0, R2 ;  /* 0x0000000200007312 */ /* 0x000e240000301400 */
[----:B0-----:R-:W-:-:S05]  /*bae0*/  F2FP.F16.F32.PACK_AB R0, RZ, R0 ;  /* 0x00000000ff00723e */ /* 0x001fca00000000ff */
[----:B------:R0:W-:Y:S01]  /*baf0*/  STG.E.U16 desc[UR36][R16.64], R0 ;  /* 0x0000000010007986 */ /* 0x0001e2000c101524 */
[----:B------:R-:W-:Y:S05]  /*bb00*/  BRA `(.L_x_20347) ;  /* 0x0000000800ec7947 */ /* 0x000fea0003800000 */
.L_x_20350:
        /* <DEDUP_REMOVED lines=10> */
.L_x_20353:
[----:B------:R-:W0:Y:S02]  /*bbb0*/  I2F.S64 R2, R2 ;  /* 0x0000000200027312 */ /* 0x000e240000301400 */
[----:B0-----:R-:W-:-:S04]  /*bbc0*/  F2FP.F16.F32.PACK_AB R3, RZ, R2 ;  /* 0x00000002ff03723e */ /* 0x001fc800000000ff */
[----:B------:R-:W-:-:S05]  /*bbd0*/  PRMT R3, R3, 0x5410, RZ ;  /* 0x0000541003037816 */ /* 0x000fca00000000ff */
[----:B------:R0:W-:Y:S01]  /*bbe0*/  STG.E desc[UR36][R16.64], R3 ;  /* 0x0000000310007986 */ /* 0x0001e2000c101924 */
[----:B------:R-:W-:Y:S05]  /*bbf0*/  BRA `(.L_x_20347) ;  /* 0x0000000800b07947 */ /* 0x000fea0003800000 */
.L_x_20352:
[----:B------:R-:W0:Y:S02]  /*bc00*/  I2F.F64.S64 R2, R2 ;  /* 0x0000000200027312 */ /* 0x000e240000301c00 */
[----:B0-----:R0:W-:Y:S01]  /*bc10*/  STG.E.64 desc[UR36][R16.64], R2 ;  /* 0x0000000210007986 */ /* 0x0011e2000c101b24 */
[----:B------:R-:W-:Y:S05]  /*bc20*/  BRA `(.L_x_20347) ;  /* 0x0000000800a47947 */ /* 0x000fea0003800000 */
.L_x_20342:
        /* <DEDUP_REMOVED lines=13> */
.L_x_20356:
[----:B------:R-:W0:Y:S01]  /*bd00*/  I2F.F64.S64 R4, R2 ;  /* 0x0000000200047312 */ /* 0x000e220000301c00 */
[----:B------:R-:W-:-:S05]  /*bd10*/  CS2R R6, SRZ ;  /* 0x0000000000067805 */ /* 0x000fca000001ff00 */
[----:B0-----:R0:W-:Y:S01]  /*bd20*/  STG.E.128 desc[UR36][R16.64], R4 ;  /* 0x0000000410007986 */ /* 0x0011e2000c101d24 */
[----:B------:R-:W-:Y:S05]  /*bd30*/  BRA `(.L_x_20347) ;  /* 0x0000000800607947 */ /* 0x000fea0003800000 */
.L_x_20355:
        /* <DEDUP_REMOVED lines=21> */
.L_x_20360:
[----:B------:R-:W-:Y:S05]  /*be90*/  BSYNC B0 ;  /* 0x0000000000007941 */ /* 0x000fea0003800000 */
.L_x_20359:
[----:B------:R-:W-:-:S05]  /*bea0*/  LOP3.LUT R5, R0, R5, RZ, 0xfc, !PT ;  /* 0x0000000500057212 */ /* 0x000fca00078efcff */
[----:B------:R0:W-:Y:S01]  /*beb0*/  STG.E.U8 desc[UR36][R16.64], R5 ;  /* 0x0000000510007986 */ /* 0x0001e2000c101124 */
[----:B------:R-:W-:Y:S05]  /*bec0*/  BRA `(.L_x_20347) ;  /* 0x0000000400fc7947 */ /* 0x000fea0003800000 */
.L_x_20358:
        /* <DEDUP_REMOVED lines=13> */
.L_x_20362:
[----:B------:R-:W-:Y:S01]  /*bfa0*/  IMAD.MOV.U32 R0, RZ, RZ, 0x7f ;  /* 0x0000007fff007424 */ /* 0x000fe200078e00ff */
[----:B------:R-:W-:-:S04]  /*bfb0*/  ISETP.GT.U32.AND P0, PT, R4, 0x7f800000, PT ;  /* 0x7f8000000400780c */ /* 0x000fc80003f04070 */
[----:B------:R-:W-:-:S09]  /*bfc0*/  SEL R0, R0, 0x7c, P0 ;  /* 0x0000007c00007807 */ /* 0x000fd20000000000 */
.L_x_20363:
[----:B------:R-:W-:Y:S05]  /*bfd0*/  BSYNC B0 ;  /* 0x0000000000007941 */ /* 0x000fea0003800000 */
.L_x_20361:
[----:B------:R-:W-:-:S04]  /*bfe0*/  LOP3.LUT R2, R3, 0x80000000, RZ, 0xc0, !PT ;  /* 0x8000000003027812 */ /* 0x000fc800078ec0ff */
[----:B------:R-:W-:-:S04]  /*bff0*/  SHF.R.U32.HI R3, RZ, 0x18, R2 ;  /* 0x00000018ff037819 */ /* 0x000fc80000011602 */
[----:B------:R-:W-:-:S05]  /*c000*/  LOP3.LUT R3, R0, R3, RZ, 0xfc, !PT ;  /* 0x0000000300037212 */ /* 0x000fca00078efcff */
[----:B------:R0:W-:Y:S01]  /*c010*/  STG.E.U8 desc[UR36][R16.64], R3 ;  /* 0x0000000310007986 */ /* 0x0001e2000c101124 */
[----:B------:R-:W-:Y:S05]  /*c020*/  BRA `(.L_x_20347) ;  /* 0x0000000400a47947 */ /* 0x000fea0003800000 */
.L_x_20357:
[----:B------:R-:W0:Y:S02]  /*c030*/  I2F.S64 R0, R2 ;  /* 0x0000000200007312 */ /* 0x000e240000301400 */
[----:B0-----:R-:W-:-:S05]  /*c040*/  F2FP.BF16.F32.PACK_AB R0, RZ, R0 ;  /* 0x00000000ff00723e */ /* 0x001fca00000010ff */
[----:B------:R0:W-:Y:S01]  /*c050*/  STG.E.U16 desc[UR36][R16.64], R0 ;  /* 0x0000000010007986 */ /* 0x0001e2000c101524 */
[----:B------:R-:W-:Y:S05]  /*c060*/  BRA `(.L_x_20347) ;  /* 0x0000000400947947 */ /* 0x000fea0003800000 */
.L_x_20354:
        /* <DEDUP_REMOVED lines=10> */
.L_x_20366:
        /* <DEDUP_REMOVED lines=17> */
.L_x_20369:
[----:B------:R-:W-:-:S04]  /*c220*/  LOP3.LUT R2, R3, 0x80000000, RZ, 0xc0, !PT ;  /* 0x8000000003027812 */ /* 0x000fc800078ec0ff */
[----:B------:R-:W-:-:S04]  /*c230*/  SHF.R.U32.HI R3, RZ, 0x18, R2 ;  /* 0x00000018ff037819 */ /* 0x000fc80000011602 */
[----:B------:R-:W-:-:S04]  /*c240*/  LOP3.LUT R0, R0, R3, RZ, 0xfc, !PT ;  /* 0x0000000300007212 */ /* 0x000fc800078efcff */
[----:B------:R-:W-:-:S07]  /*c250*/  PRMT R8, R0, 0x7610, R8 ;  /* 0x0000761000087816 */ /* 0x000fce0000000008 */
.L_x_20368:
[----:B------:R-:W-:Y:S05]  /*c260*/  BSYNC B0 ;  /* 0x0000000000007941 */ /* 0x000fea0003800000 */
.L_x_20367:
[----:B------:R3:W-:Y:S01]  /*c270*/  STG.E.U8 desc[UR36][R16.64], R8 ;  /* 0x0000000810007986 */ /* 0x0007e2000c101124 */
[----:B------:R-:W-:Y:S05]  /*c280*/  BRA `(.L_x_20347) ;  /* 0x00000004000c7947 */ /* 0x000fea0003800000 */
.L_x_20365:
        /* <DEDUP_REMOVED lines=17> */
.L_x_20372:
[----:B------:R-:W-:-:S04]  /*c3a0*/  LOP3.LUT R2, R3, 0x80000000, RZ, 0xc0, !PT ;  /* 0x8000000003027812 */ /* 0x000fc800078ec0ff */
[----:B------:R-:W-:-:S04]  /*c3b0*/  SHF.R.U32.HI R3, RZ, 0x18, R2 ;  /* 0x00000018ff037819 */ /* 0x000fc80000011602 */
[----:B------:R-:W-:-:S04]  /*c3c0*/  LOP3.LUT R0, R0, R3, RZ, 0xfc, !PT ;  /* 0x0000000300007212 */ /* 0x000fc800078efcff */
[----:B------:R-:W-:-:S07]  /*c3d0*/  PRMT R8, R0, 0x7610, R8 ;  /* 0x0000761000087816 */ /* 0x000fce0000000008 */
.L_x_20371:
[----:B------:R-:W-:Y:S05]  /*c3e0*/  BSYNC B0 ;  /* 0x0000000000007941 */ /* 0x000fea0003800000 */
.L_x_20370:
[----:B------:R0:W-:Y:S01]  /*c3f0*/  STG.E.U8 desc[UR36][R16.64], R8 ;  /* 0x0000000810007986 */ /* 0x0001e2000c101124 */
[----:B------:R-:W-:Y:S05]  /*c400*/  BRA `(.L_x_20347) ;  /* 0x0000000000ac7947 */ /* 0x000fea0003800000 */
.L_x_20364:
        /* <DEDUP_REMOVED lines=23> */
.L_x_20346:
        /* <DEDUP_REMOVED lines=16> */
.L_x_20375:
[----:B------:R-:W-:Y:S05]  /*c680*/  BRA `(.L_x_20347) ;  /* 0x00000000000c7947 */ /* 0x000fea0003800000 */
.L_x_20374:
[----:B------:R1:W-:Y:S01]  /*c690*/  STG.E.64 desc[UR36][R16.64], R2 ;  /* 0x0000000210007986 */ /* 0x0003e2000c101b24 */
[----:B------:R-:W-:Y:S05]  /*c6a0*/  BRA `(.L_x_20347) ;  /* 0x0000000000047947 */ /* 0x000fea0003800000 */
.L_x_20373:
[----:B------:R0:W-:Y:S02]  /*c6b0*/  STG.E desc[UR36][R16.64], R5 ;  /* 0x0000000510007986 */ /* 0x0001e4000c101924 */
.L_x_20347:
[----:B------:R-:W-:-:S07]  /*c6c0*/  VIADD R23, R23, 0x80 ;  /* 0x0000008017177836 */ /* 0x000fce0000000000 */
.L_x_20274:
[----:B------:R-:W-:Y:S05]  /*c6d0*/  BSYNC B6 ;  /* 0x0000000000067941 */ /* 0x000fea0003800000 */
.L_x_20273:
        /* <DEDUP_REMOVED lines=357> */
.L_x_20376:
        /* <DEDUP_REMOVED lines=21> */
.L_x_20380:
[----:B------:R0:W5:Y:S01]  /*de80*/  LDG.E.U8 R18, desc[UR36][R2.64] ;  /* 0x0000002402127981 */ /* 0x000162000c1e1100 */
[----:B------:R-:W-:Y:S01]  /*de90*/  IMAD.MOV.U32 R19, RZ, RZ, RZ ;  /* 0x000000ffff137224 */ /* 0x000fe200078e00ff */
[----:B------:R-:W-:Y:S06]  /*dea0*/  BRA `(.L_x_20382) ;  /* 0x0000000c00487947 */ /* 0x000fec0003800000 */
.L_x_20379:
        /* <DEDUP_REMOVED lines=8> */
.L_x_20384:
[----:B------:R-:W2:Y:S02]  /*df30*/  LDG.E R18, desc[UR36][R2.64] ;  /* 0x0000002402127981 */ /* 0x000ea4000c1e1900 */
[----:B--2---:R-:W-:Y:S01]  /*df40*/  SHF.R.S32.HI R19, RZ, 0x1f, R18 ;  /* 0x0000001fff137819 */ /* 0x004fe20000011412 */
[----:B------:R-:W-:Y:S06]  /*df50*/  BRA `(.L_x_20382) ;  /* 0x0000000c001c7947 */ /* 0x000fec0003800000 */
.L_x_20383:
[----:B------:R-:W2:Y:S02]  /*df60*/  LDG.E.S16 R18, desc[UR36][R2.64] ;  /* 0x0000002402127981 */ /* 0x000ea4000c1e1700 */
[----:B--2---:R-:W-:Y:S01]  /*df70*/  SHF.R.S32.HI R19, RZ, 0x1f, R18 ;  /* 0x0000001fff137819 */ /* 0x004fe20000011412 */
[----:B------:R-:W-:Y:S06]  /*df80*/  BRA `(.L_x_20382) ;  /* 0x0000000c00107947 */ /* 0x000fec0003800000 */
.L_x_20378:
        /* <DEDUP_REMOVED lines=9> */
.L_x_20386:
[----:B------:R-:W2:Y:S02]  /*e020*/  LDG.E.U16 R2, desc[UR36][R2.64] ;  /* 0x0000002402027981 */ /* 0x000ea4000c1e1500 */
[----:B--2---:R-:W-:-:S06]  /*e030*/  HADD2.F32 R18, -RZ, R2.H0_H0 ;  /* 0x20000002ff127230 */ /* 0x004fcc0000004100 */
[----:B------:R-:W0:Y:S01]  /*e040*/  F2I.S64.TRUNC R18, R18 ;  /* 0x0000001200127311 */ /* 0x000e22000020d900 */
[----:B------:R-:W-:Y:S05]  /*e050*/  BRA `(.L_x_20382) ;  /* 0x0000000800dc7947 */ /* 0x000fea0003800000 */
.L_x_20385:
        /* <DEDUP_REMOVED lines=9> */
.L_x_20388:
[----:B------:R-:W2:Y:S02]  /*e0f0*/  LDG.E.U16 R2, desc[UR36][R2.64] ;  /* 0x0000002402027981 */ /* 0x000ea4000c1e1500 */
[----:B--2---:R-:W-:-:S06]  /*e100*/  HADD2.F32 R18, -RZ, R2.H0_H0 ;  /* 0x20000002ff127230 */ /* 0x004fcc0000004100 */
[----:B------:R-:W0:Y:S01]  /*e110*/  F2I.S64.TRUNC R18, R18 ;  /* 0x0000001200127311 */ /* 0x000e22000020d900 */
[----:B------:R-:W-:Y:S05]  /*e120*/  BRA `(.L_x_20382) ;  /* 0x0000000800a87947 */ /* 0x000fea0003800000 */
.L_x_20387:
[----:B------:R-:W2:Y:S02]  /*e130*/  LDG.E.64 R2, desc[UR36][R2.64] ;  /* 0x0000002402027981 */ /* 0x000ea4000c1e1b00 */
[----:B--2---:R0:W1:Y:S01]  /*e140*/  F2I.S64.F64.TRUNC R18, R2 ;  /* 0x0000000200127311 */ /* 0x004062000030d900 */
[----:B------:R-:W-:Y:S05]  /*e150*/  BRA `(.L_x_20382) ;  /* 0x00000008009c7947 */ /* 0x000fea0003800000 */
.L_x_20377:
        /* <DEDUP_REMOVED lines=13> */
.L_x_20391:
[----:B------:R-:W2:Y:S02]  /*e230*/  LDG.E.64 R2, desc[UR36][R2.64] ;  /* 0x0000002402027981 */ /* 0x000ea4000c1e1b00 */
[----:B--2---:R0:W1:Y:S01]  /*e240*/  F2I.S64.F64.TRUNC R18, R2 ;  /* 0x0000000200127311 */ /* 0x004062000030d900 */
[----:B------:R-:W-:Y:S05]  /*e250*/  BRA `(.L_x_20382) ;  /* 0x00000008005c7947 */ /* 0x000fea0003800000 */
.L_x_20390:
        /* <DEDUP_REMOVED lines=27> */
.L_x_20393:
        /* <DEDUP_REMOVED lines=14> */
.L_x_20392:
[----:B------:R-:W2:Y:S02]  /*e4f0*/  LDG.E.U16 R18, desc[UR36][R2.64] ;  /* 0x0000002402127981 */ /* 0x000ea4000c1e1500 */
[----:B--2---:R-:W-:-:S06]  /*e500*/  IMAD.U32 R18, R18, 0x10000, RZ ;  /* 0x0001000012127824 */ /* 0x004fcc00078e00ff */
[----:B------:R-:W4:Y:S01]  /*e510*/  F2I.S64.TRUNC R18, R18 ;  /* 0x0000001200127311 */ /* 0x000f22000020d900 */
[----:B------:R-:W-:Y:S05]  /*e520*/  BRA `(.L_x_20382) ;  /* 0x0000000400a87947 */ /* 0x000fea0003800000 */
.L_x_20389:
        /* <DEDUP_REMOVED lines=11> */
.L_x_20396:
        /* <DEDUP_REMOVED lines=21> */
.L_x_20400:
[----:B------:R-:W-:Y:S05]  /*e730*/  BSYNC B1 ;  /* 0x0000000000017941 */ /* 0x000fea0003800000 */
.L_x_20399:
[----:B------:R-:W-:Y:S01]  /*e740*/  IMAD.SHL.U32 R2, R2, 0x100000, RZ ;  /* 0x0010000002027824 */ /* 0x000fe200078e00ff */
[----:B------:R-:W-:-:S04]  /*e750*/  LEA R3, R0, 0x3b800000, 0x17 ;  /* 0x3b80000000037811 */ /* 0x000fc800078eb8ff */
[----:B------:R-:W-:-:S07]  /*e760*/  LOP3.LUT R18, R3, R2, R18, 0xfe, !PT ;  /* 0x0000000203127212 */ /* 0x000fce00078efe12 */
.L_x_20398:
[----:B------:R-:W-:Y:S05]  /*e770*/  BSYNC B0 ;  /* 0x0000000000007941 */ /* 0x000fea0003800000 */
.L_x_20397:
[----:B------:R-:W0:Y:S01]  /*e780*/  F2I.S64.TRUNC R18, R18 ;  /* 0x0000001200127311 */ /* 0x000e22000020d900 */
[----:B------:R-:W-:Y:S05]  /*e790*/  BRA `(.L_x_20382) ;  /* 0x00000004000c7947 */ /* 0x000fea0003800000 */
.L_x_20395:
        /* <DEDUP_REMOVED lines=21> */
.L_x_20404:
[----:B------:R-:W-:Y:S05]  /*e8f0*/  BSYNC B1 ;  /* 0x0000000000017941 */ /* 0x000fea0003800000 */
.L_x_20403:
[----:B------:R-:W-:Y:S01]  /*e900*/  IMAD.SHL.U32 R2, R2, 0x200000, RZ ;  /* 0x0020000002027824 */ /* 0x000fe200078e00ff */
[----:B------:R-:W-:-:S04]  /*e910*/  LEA R3, R0, 0x37800000, 0x17 ;  /* 0x3780000000037811 */ /* 0x000fc800078eb8ff */
[----:B------:R-:W-:-:S07]  /*e920*/  LOP3.LUT R18, R3, R2, R18, 0xfe, !PT ;  /* 0x0000000203127212 */ /* 0x000fce00078efe12 */
.L_x_20402:
[----:B------:R-:W-:Y:S05]  /*e930*/  BSYNC B0 ;  /* 0x0000000000007941 */ /* 0x000fea0003800000 */
.L_x_20401:
[----:B------:R-:W0:Y:S01]  /*e940*/  F2I.S64.TRUNC R18, R18 ;  /* 0x0000001200127311 */ /* 0x000e22000020d900 */
[----:B------:R-:W-:Y:S05]  /*e950*/  BRA `(.L_x_20382) ;  /* 0x00000000009c7947 */ /* 0x000fea0003800000 */
.L_x_20394:
        /* <DEDUP_REMOVED lines=14> */
.L_x_20408:
[----:B------:R-:W-:Y:S05]  /*ea40*/  BSYNC B0 ;  /* 0x0000000000007941 */ /* 0x000fea0003800000 */
.L_x_20407:
[----:B------:R-:W0:Y:S01]  /*ea50*/  F2I.S64.TRUNC R18, R18 ;  /* 0x0000001200127311 */ /* 0x000e22000020d900 */
[----:B------:R-:W-:Y:S05]  /*ea60*/  BRA `(.L_x_20382) ;  /* 0x0000000000587947 */ /* 0x000fea0003800000 */
.L_x_20381:
        /* <DEDUP_REMOVED lines=16> */
.L_x_20409:
[----:B------:R-:W-:Y:S01]  /*eb70*/  CS2R R18, SRZ ;  /* 0x0000000000127805 */ /* 0x000fe2000001ff00 */
[----:B------:R-:W-:Y:S06]  /*eb80*/  BRA `(.L_x_20382) ;  /* 0x0000000000107947 */ /* 0x000fec0003800000 */
.L_x_20406:
[----:B------:R0:W5:Y:S01]  /*eb90*/  LDG.E.64 R18, desc[UR36][R2.64] ;  /* 0x0000002402127981 */ /* 0x000162000c1e1b00 */
[----:B------:R-:W-:Y:S05]  /*eba0*/  BRA `(.L_x_20382) ;  /* 0x0000000000087947 */ /* 0x000fea0003800000 */
.L_x_20405:
[----:B------:R0:W5:Y:S01]  /*ebb0*/  LDG.E R18, desc[UR36][R2.64] ;  /* 0x0000002402127981 */ /* 0x000162000c1e1900 */
[----:B------:R-:W-:-:S07]  /*ebc0*/  IMAD.MOV.U32 R19, RZ, RZ, RZ ;  /* 0x000000ffff137224 */ /* 0x000fce00078e00ff */
.L_x_20382:
[----:B0-----:R-:W0:Y:S01]  /*ebd0*/  LDC.U8 R2, c[0x0][0x493] ;  /* 0x000124c0ff027b82 */ /* 0x001e220000000000 */
        /* <DEDUP_REMOVED lines=17> */
.L_x_20413:
[----:B------:R0:W5:Y:S01]  /*ecf0*/  LDG.E.U8 R2, desc[UR36][R22.64] ;  /* 0x0000002416027981 */ /* 0x000162000c1e1100 */
[----:B------:R-:W-:Y:S01]  /*ed00*/  IMAD.MOV.U32 R3, RZ, RZ, RZ ;  /* 0x000000ffff037224 */ /* 0x000fe200078e00ff */
[----:B------:R-:W-:Y:S06]  /*ed10*/  BRA `(.L_x_20415) ;  /* 0x0000000c00487947 */ /* 0x000fec0003800000 */
.L_x_20412:
        /* <DEDUP_REMOVED lines=8> */
.L_x_20417:
[----:B------:R-:W2:Y:S02]  /*eda0*/  LDG.E R2, desc[UR36][R22.64] ;  /* 0x0000002416027981 */ /* 0x000ea4000c1e1900 */
[----:B--2---:R-:W-:Y:S01]  /*edb0*/  SHF.R.S32.HI R3, RZ, 0x1f, R2 ;  /* 0x0000001fff037819 */ /* 0x004fe20000011402 */
[----:B------:R-:W-:Y:S06]  /*edc0*/  BRA `(.L_x_20415) ;  /* 0x0000000c001c7947 */ /* 0x000fec0003800000 */
.L_x_20416:
[----:B------:R-:W2:Y:S02]  /*edd0*/  LDG.E.S16 R2, desc[UR36][R22.64] ;  /* 0x0000002416027981 */ /* 0x000ea4000c1e1700 */
[----:B--2---:R-:W-:Y:S01]  /*ede0*/  SHF.R.S32.HI R3, RZ, 0x1f, R2 ;  /* 0x0000001fff037819 */ /* 0x004fe20000011402 */
[----:B------:R-:W-:Y:S06]  /*edf0*/  BRA `(.L_x_20415) ;  /* 0x0000000c00107947 */ /* 0x000fec0003800000 */
.L_x_20411:
        /* <DEDUP_REMOVED lines=9> */
.L_x_20419:
[----:B------:R-:W2:Y:S02]  /*ee90*/  LDG.E.U16 R22, desc[UR36][R22.64] ;  /* 0x0000002416167981 */ /* 0x000ea4000c1e1500 */
[----:B--2---:R-:W-:-:S06]  /*eea0*/  HADD2.F32 R2, -RZ, R22.H0_H0 ;  /* 0x20000016ff027230 */ /* 0x004fcc0000004100 */
[----:B------:R-:W0:Y:S01]  /*eeb0*/  F2I.S64.TRUNC R2, R2 ;  /* 0x0000000200027311 */ /* 0x000e22000020d900 */
[----:B------:R-:W-:Y:S05]  /*eec0*/  BRA `(.L_x_20415) ;  /* 0x0000000800dc7947 */ /* 0x000fea0003800000 */
.L_x_20418:
        /* <DEDUP_REMOVED lines=9> */
.L_x_20421:
[----:B------:R-:W2:Y:S02]  /*ef60*/  LDG.E.U16 R22, desc[UR36][R22.64] ;  /* 0x0000002416167981 */ /* 0x000ea4000c1e1500 */
[----:B--2---:R-:W-:-:S06]  /*ef70*/  HADD2.F32 R2, -RZ, R22.H0_H0 ;  /* 0x20000016ff027230 */ /* 0x004fcc0000004100 */
[----:B------:R-:W0:Y:S01]  /*ef80*/  F2I.S64.TRUNC R2, R2 ;  /* 0x0000000200027311 */ /* 0x000e22000020d900 */
[----:B------:R-:W-:Y:S05]  /*ef90*/  BRA `(.L_x_20415) ;  /* 0x0000000800a87947 */ /* 0x000fea0003800000 */
.L_x_20420:
[----:B------:R-:W2:Y:S02]  /*efa0*/  LDG.E.64 R2, desc[UR36][R22.64] ;  /* 0x0000002416027981 */ /* 0x000ea4000c1e1b00 */
[----:B--2---:R-:W0:Y:S01]  /*efb0*/  F2I.S64.F64.TRUNC R2, R2 ;  /* 0x0000000200027311 */ /* 0x004e22000030d900 */
[----:B------:R-:W-:Y:S05]  /*efc0*/  BRA `(.L_x_20415) ;  /* 0x00000008009c7947 */ /* 0x000fea0003800000 */
.L_x_20410:
        /* <DEDUP_REMOVED lines=13> */
.L_x_20424:
[----:B------:R-:W2:Y:S02]  /*f0a0*/  LDG.E.64 R2, desc[UR36][R22.64] ;  /* 0x0000002416027981 */ /* 0x000ea4000c1e1b00 */
[----:B--2---:R-:W0:Y:S01]  /*f0b0*/  F2I.S64.F64.TRUNC R2, R2 ;  /* 0x0000000200027311 */ /* 0x004e22000030d900 */
[----:B------:R-:W-:Y:S05]  /*f0c0*/  BRA `(.L_x_20415) ;  /* 0x00000008005c7947 */ /* 0x000fea0003800000 */
.L_x_20423:
        /* <DEDUP_REMOVED lines=27> */
.L_x_20426:
        /* <DEDUP_REMOVED lines=14> */
.L_x_20425:
[----:B------:R-:W2:Y:S02]  /*f360*/  LDG.E.U16 R2, desc[UR36][R22.64] ;  /* 0x0000002416027981 */ /* 0x000ea4000c1e1500 */
[----:B--2---:R-:W-:-:S06]  /*f370*/  IMAD.U32 R2, R2, 0x10000, RZ ;  /* 0x0001000002027824 */ /* 0x004fcc00078e00ff */
[----:B------:R-:W0:Y:S01]  /*f380*/  F2I.S64.TRUNC R2, R2 ;  /* 0x0000000200027311 */ /* 0x000e22000020d900 */
[----:B------:R-:W-:Y:S05]  /*f390*/  BRA `(.L_x_20415) ;  /* 0x0000000400a87947 */ /* 0x000fea0003800000 */
.L_x_20422:
        /* <DEDUP_REMOVED lines=11> */
.L_x_20429:
        /* <DEDUP_REMOVED lines=21> */
.L_x_20433:
[----:B------:R-:W-:Y:S05]  /*f5a0*/  BSYNC B1 ;  /* 0x0000000000017941 */ /* 0x000fea0003800000 */
.L_x_20432:
[----:B------:R-:W-:Y:S01]  /*f5b0*/  IMAD.SHL.U32 R2, R2, 0x100000, RZ ;  /* 0x0010000002027824 */ /* 0x000fe200078e00ff */
[----:B------:R-:W-:-:S04]  /*f5c0*/  LEA R3, R0, 0x3b800000, 0x17 ;  /* 0x3b80000000037811 */ /* 0x000fc800078eb8ff */
[----:B------:R-:W-:-:S07]  /*f5d0*/  LOP3.LUT R2, R3, R2, R4, 0xfe, !PT ;  /* 0x0000000203027212 */ /* 0x000fce00078efe04 */
.L_x_20431:
[----:B------:R-:W-:Y:S05]  /*f5e0*/  BSYNC B0 ;  /* 0x0000000000007941 */ /* 0x000fea0003800000 */
.L_x_20430:
[----:B------:R-:W0:Y:S01]  /*f5f0*/  F2I.S64.TRUNC R2, R2 ;  /* 0x0000000200027311 */ /* 0x000e22000020d900 */
[----:B------:R-:W-:Y:S05]  /*f600*/  BRA `(.L_x_20415) ;  /* 0x00000004000c7947 */ /* 0x000fea0003800000 */
.L_x_20428:
        /* <DEDUP_REMOVED lines=21> */
.L_x_20437:
[----:B------:R-:W-:Y:S05]  /*f760*/  BSYNC B1 ;  /* 0x0000000000017941 */ /* 0x000fea0003800000 */
.L_x_20436:
[----:B------:R-:W-:Y:S01]  /*f770*/  IMAD.SHL.U32 R2, R2, 0x200000, RZ ;  /* 0x0020000002027824 */ /* 0x000fe200078e00ff */
[----:B------:R-:W-:-:S04]  /*f780*/  LEA R3, R0, 0x37800000, 0x17 ;  /* 0x3780000000037811 */ /* 0x000fc800078eb8ff */
[----:B------:R-:W-:-:S07]  /*f790*/  LOP3.LUT R2, R3, R2, R4, 0xfe, !PT ;  /* 0x0000000203027212 */ /* 0x000fce00078efe04 */
.L_x_20435:
[----:B------:R-:W-:Y:S05]  /*f7a0*/  BSYNC B0 ;  /* 0x0000000000007941 */ /* 0x000fea0003800000 */
.L_x_20434:
[----:B------:R-:W0:Y:S01]  /*f7b0*/  F2I.S64.TRUNC R2, R2 ;  /* 0x0000000200027311 */ /* 0x000e22000020d900 */
[----:B------:R-:W-:Y:S05]  /*f7c0*/  BRA `(.L_x_20415) ;  /* 0x00000000009c7947 */ /* 0x000fea0003800000 */
.L_x_20427:
        /* <DEDUP_REMOVED lines=14> */
.L_x_20441:
[----:B------:R-:W-:Y:S05]  /*f8b0*/  BSYNC B0 ;  /* 0x0000000000007941 */ /* 0x000fea0003800000 */
.L_x_20440:
[----:B------:R-:W0:Y:S01]  /*f8c0*/  F2I.S64.TRUNC R2, R2 ;  /* 0x0000000200027311 */ /* 0x000e22000020d900 */
[----:B------:R-:W-:Y:S05]  /*f8d0*/  BRA `(.L_x_20415) ;  /* 0x0000000000587947 */ /* 0x000fea0003800000 */
.L_x_20414:
        /* <DEDUP_REMOVED lines=16> */
.L_x_20442:
[----:B------:R-:W-:Y:S01]  /*f9e0*/  CS2R R2, SRZ ;  /* 0x0000000000027805 */ /* 0x000fe2000001ff00 */
[----:B------:R-:W-:Y:S06]  /*f9f0*/  BRA `(.L_x_20415) ;  /* 0x0000000000107947 */ /* 0x000fec0003800000 */
.L_x_20439:
[----:B------:R0:W5:Y:S01]  /*fa00*/  LDG.E.64 R2, desc[UR36][R22.64] ;  /* 0x0000002416027981 */ /* 0x000162000c1e1b00 */
[----:B------:R-:W-:Y:S05]  /*fa10*/  BRA `(.L_x_20415) ;  /* 0x0000000000087947 */ /* 0x000fea0003800000 */
.L_x_20438:
[----:B------:R0:W5:Y:S01]  /*fa20*/  LDG.E R2, desc[UR36][R22.64] ;  /* 0x0000002416027981 */ /* 0x000162000c1e1900 */
[----:B------:R-:W-:-:S07]  /*fa30*/  IMAD.MOV.U32 R3, RZ, RZ, RZ ;  /* 0x000000ffff037224 */ /* 0x000fce00078e00ff */
.L_x_20415:
[----:B--2---:R-:W2:Y:S01]  /*fa40*/  LDC.U8 R4, c[0x0][0x491] ;  /* 0x00012440ff047b82 */ /* 0x004ea20000000000 */
[----:B01-345:R-:W-:-:S04]  /*fa50*/  ISETP.LT.U32.AND P0, PT, R18, R2, PT ;  /* 0x000000021200720c */ /* 0x03bfc80003f01070 */
[----:B------:R-:W-:-:S04]  /*fa60*/  ISETP.LT.AND.EX P0, PT, R19, R3, PT, P0 ;  /* 0x000000031300720c */ /* 0x000fc80003f01300 */
[----:B------:R-:W-:Y:S02]  /*fa70*/  SEL R5, R18, R2, P0 ;  /* 0x0000000212057207 */ /* 0x000fe40000000000 */
[----:B------:R-:W-:-:S03]  /*fa80*/  SEL R3, R19, R3, P0 ;  /* 0x0000000313037207 */ /* 0x000fc60000000000 */
[----:B------:R-:W-:Y:S01]  /*fa90*/  IMAD.MOV.U32 R2, RZ, RZ, R5 ;  /* 0x000000ffff027224 */ /* 0x000fe200078e0005 */
        /* <DEDUP_REMOVED lines=13> */
.L_x_20446:
[----:B------:R-:W-:Y:S01]  /*fb70*/  STG.E.U8 desc[UR36][R16.64], R5 ;  /* 0x0000000510007986 */ /* 0x000fe2000c101124 */
[----:B------:R-:W-:Y:S05]  /*fb80*/  EXIT ;  /* 0x000000000000794d */ /* 0x000fea0003800000 */
.L_x_20445:
        /* <DEDUP_REMOVED lines=8> */
.L_x_20449:
[----:B------:R-:W-:Y:S01]  /*fc10*/  STG.E desc[UR36][R16.64], R5 ;  /* 0x0000000510007986 */ /* 0x000fe2000c101924 */
[----:B------:R-:W-:Y:S05]  /*fc20*/  EXIT ;  /* 0x000000000000794d */ /* 0x000fea0003800000 */
.L_x_20448:
[----:B------:R-:W-:Y:S01]  /*fc30*/  STG.E.U16 desc[UR36][R16.64], R5 ;  /* 0x0000000510007986 */ /* 0x000fe2000c101524 */
[----:B------:R-:W-:Y:S05]  /*fc40*/  EXIT ;  /* 0x000000000000794d */ /* 0x000fea0003800000 */
.L_x_20444:
        /* <DEDUP_REMOVED lines=9> */
.L_x_20451:
[----:B------:R-:W0:Y:S02]  /*fce0*/  I2F.S64 R0, R2 ;  /* 0x0000000200007312 */ /* 0x000e240000301400 */
[----:B0-----:R-:W-:-:S05]  /*fcf0*/  F2FP.F16.F32.PACK_AB R0, RZ, R0 ;  /* 0x00000000ff00723e */ /* 0x001fca00000000ff */
[----:B------:R-:W-:Y:S01]  /*fd00*/  STG.E.U16 desc[UR36][R16.64], R0 ;  /* 0x0000000010007986 */ /* 0x000fe2000c101524 */
[----:B------:R-:W-:Y:S05]  /*fd10*/  EXIT ;  /* 0x000000000000794d */ /* 0x000fea0003800000 */
.L_x_20450:
        /* <DEDUP_REMOVED lines=10> */
.L_x_20453:
[----:B------:R-:W0:Y:S02]  /*fdc0*/  I2F.S64 R2, R2 ;  /* 0x0000000200027312 */ /* 0x000e240000301400 */
[----:B0-----:R-:W-:-:S04]  /*fdd0*/  F2FP.F16.F32.PACK_AB R3, RZ, R2 ;  /* 0x00000002ff03723e */ /* 0x001fc800000000ff */
[----:B------:R-:W-:-:S05]  /*fde0*/  PRMT R3, R3, 0x5410, RZ ;  /* 0x0000541003037816 */ /* 0x000fca00000000ff */
[----:B------:R-:W-:Y:S01]  /*fdf0*/  STG.E desc[UR36][R16.64], R3 ;  /* 0x0000000310007986 */ /* 0x000fe2000c101924 */
[----:B------:R-:W-:Y:S05]  /*fe00*/  EXIT ;  /* 0x000000000000794d */ /* 0x000fea0003800000 */
.L_x_20452:
[----:B------:R-:W0:Y:S02]  /*fe10*/  I2F.F64.S64 R2, R2 ;  /* 0x0000000200027312 */ /* 0x000e240000301c00 */
[----:B0-----:R-:W-:Y:S01]  /*fe20*/  STG.E.64 desc[UR36][R16.64], R2 ;  /* 0x0000000210007986 */ /* 0x001fe2000c101b24 */
[----:B------:R-:W-:Y:S05]  /*fe30*/  EXIT ;  /* 0x000000000000794d */ /* 0x000fea0003800000 */
.L_x_20443:
        /* <DEDUP_REMOVED lines=13> */
.L_x_20456:
[----:B------:R-:W0:Y:S01]  /*ff10*/  I2F.F64.S64 R4, R2 ;  /* 0x0000000200047312 */ /* 0x000e220000301c00 */
[----:B------:R-:W-:-:S05]  /*ff20*/  CS2R R6, SRZ ;  /* 0x0000000000067805 */ /* 0x000fca000001ff00 */
[----:B0-----:R-:W-:Y:S01]  /*ff30*/  STG.E.128 desc[UR36][R16.64], R4 ;  /* 0x0000000410007986 */ /* 0x001fe2000c101d24 */
[----:B------:R-:W-:Y:S05]  /*ff40*/  EXIT ;  /* 0x000000000000794d */ /* 0x000fea0003800000 */
.L_x_20455:
        /* <DEDUP_REMOVED lines=21> */
.L_x_20460:
[----:B------:R-:W-:Y:S05]  /*100a0*/  BSYNC B0 ;  /* 0x0000000000007941 */ /* 0x000fea0003800000 */
.L_x_20459:
[----:B------:R-:W-:-:S05]  /*100b0*/  LOP3.LUT R5, R0, R5, RZ, 0xfc, !PT ;  /* 0x0000000500057212 */ /* 0x000fca00078efcff */
[----:B------:R-:W-:Y:S01]  /*100c0*/  STG.E.U8 desc[UR36][R16.64], R5 ;  /* 0x0000000510007986 */ /* 0x000fe2000c101124 */
[----:B------:R-:W-:Y:S05]  /*100d0*/  EXIT ;  /* 0x000000000000794d */ /* 0x000fea0003800000 */
.L_x_20458:
        /* <DEDUP_REMOVED lines=13> */
.L_x_20462:
[----:B------:R-:W-:Y:S01]  /*101b0*/  IMAD.MOV.U32 R0, RZ, RZ, 0x7f ;  /* 0x0000007fff007424 */ /* 0x000fe200078e00ff */
[----:B------:R-:W-:-:S04]  /*101c0*/  ISETP.GT.U32.AND P0, PT, R4, 0x7f800000, PT ;  /* 0x7f8000000400780c */ /* 0x000fc80003f04070 */
[----:B------:R-:W-:-:S09]  /*101d0*/  SEL R0, R0, 0x7c, P0 ;  /* 0x0000007c00007807 */ /* 0x000fd20000000000 */
.L_x_20463:
[----:B------:R-:W-:Y:S05]  /*101e0*/  BSYNC B0 ;  /* 0x0000000000007941 */ /* 0x000fea0003800000 */
.L_x_20461:
[----:B------:R-:W-:-:S04]  /*101f0*/  LOP3.LUT R2, R3, 0x80000000, RZ, 0xc0, !PT ;  /* 0x8000000003027812 */ /* 0x000fc800078ec0ff */
[----:B------:R-:W-:-:S04]  /*10200*/  SHF.R.U32.HI R3, RZ, 0x18, R2 ;  /* 0x00000018ff037819 */ /* 0x000fc80000011602 */
[----:B------:R-:W-:-:S05]  /*10210*/  LOP3.LUT R3, R0, R3, RZ, 0xfc, !PT ;  /* 0x0000000300037212 */ /* 0x000fca00078efcff */
[----:B------:R-:W-:Y:S01]  /*10220*/  STG.E.U8 desc[UR36][R16.64], R3 ;  /* 0x0000000310007986 */ /* 0x000fe2000c101124 */
[----:B------:R-:W-:Y:S05]  /*10230*/  EXIT ;  /* 0x000000000000794d */ /* 0x000fea0003800000 */
.L_x_20457:
[----:B------:R-:W0:Y:S02]  /*10240*/  I2F.S64 R0, R2 ;  /* 0x0000000200007312 */ /* 0x000e240000301400 */
[----:B0-----:R-:W-:-:S05]  /*10250*/  F2FP.BF16.F32.PACK_AB R0, RZ, R0 ;  /* 0x00000000ff00723e */ /* 0x001fca00000010ff */
[----:B------:R-:W-:Y:S01]  /*10260*/  STG.E.U16 desc[UR36][R16.64], R0 ;  /* 0x0000000010007986 */ /* 0x000fe2000c101524 */
[----:B------:R-:W-:Y:S05]  /*10270*/  EXIT ;  /* 0x000000000000794d */ /* 0x000fea0003800000 */
.L_x_20454:
        /* <DEDUP_REMOVED lines=10> */
.L_x_20466:
        /* <DEDUP_REMOVED lines=17> */
.L_x_20469:
[----:B------:R-:W-:-:S04]  /*10430*/  LOP3.LUT R2, R3, 0x80000000, RZ, 0xc0, !PT ;  /* 0x8000000003027812 */ /* 0x000fc800078ec0ff */
[----:B------:R-:W-:-:S04]  /*10440*/  SHF.R.U32.HI R3, RZ, 0x18, R2 ;  /* 0x00000018ff037819 */ /* 0x000fc80000011602 */
[----:B------:R-:W-:-:S04]  /*10450*/  LOP3.LUT R0, R0, R3, RZ, 0xfc, !PT ;  /* 0x0000000300007212 */ /* 0x000fc800078efcff */
[----:B------:R-:W-:-:S07]  /*10460*/  PRMT R8, R0, 0x7610, R8 ;  /* 0x0000761000087816 */ /* 0x000fce0000000008 */
.L_x_20468:
[----:B------:R-:W-:Y:S05]  /*10470*/  BSYNC B0 ;  /* 0x0000000000007941 */ /* 0x000fea0003800000 */
.L_x_20467:
[----:B------:R-:W-:Y:S01]  /*10480*/  STG.E.U8 desc[UR36][R16.64], R8 ;  /* 0x0000000810007986 */ /* 0x000fe2000c101124 */
[----:B------:R-:W-:Y:S05]  /*10490*/  EXIT ;  /* 0x000000000000794d */ /* 0x000fea0003800000 */
.L_x_20465:
        /* <DEDUP_REMOVED lines=17> */
.L_x_20472:
[----:B------:R-:W-:-:S04]  /*105b0*/  LOP3.LUT R2, R3, 0x80000000, RZ, 0xc0, !PT ;  /* 0x8000000003027812 */ /* 0x000fc800078ec0ff */
[----:B------:R-:W-:-:S04]  /*105c0*/  SHF.R.U32.HI R3, RZ, 0x18, R2 ;  /* 0x00000018ff037819 */ /* 0x000fc80000011602 */
[----:B------:R-:W-:-:S04]  /*105d0*/  LOP3.LUT R0, R0, R3, RZ, 0xfc, !PT ;  /* 0x0000000300007212 */ /* 0x000fc800078efcff */
[----:B------:R-:W-:-:S07]  /*105e0*/  PRMT R8, R0, 0x7610, R8 ;  /* 0x0000761000087816 */ /* 0x000fce0000000008 */
.L_x_20471:
[----:B------:R-:W-:Y:S05]  /*105f0*/  BSYNC B0 ;  /* 0x0000000000007941 */ /* 0x000fea0003800000 */
.L_x_20470:
[----:B------:R-:W-:Y:S01]  /*10600*/  STG.E.U8 desc[UR36][R16.64], R8 ;  /* 0x0000000810007986 */ /* 0x000fe2000c101124 */
[----:B------:R-:W-:Y:S05]  /*10610*/  EXIT ;  /* 0x000000000000794d */ /* 0x000fea0003800000 */
.L_x_20464:
        /* <DEDUP_REMOVED lines=23> */
.L_x_20447:
        /* <DEDUP_REMOVED lines=16> */
.L_x_20475:
[----:B------:R-:W-:Y:S05]  /*10890*/  EXIT ;  /* 0x000000000000794d */ /* 0x000fea0003800000 */
.L_x_20474:
[----:B------:R-:W-:Y:S01]  /*108a0*/  STG.E.64 desc[UR36][R16.64], R2 ;  /* 0x0000000210007986 */ /* 0x000fe2000c101b24 */
[----:B------:R-:W-:Y:S05]  /*108b0*/  EXIT ;  /* 0x000000000000794d */ /* 0x000fea0003800000 */
.L_x_20473:
[----:B------:R-:W-:Y:S01]  /*108c0*/  STG.E desc[UR36][R16.64], R5 ;  /* 0x0000000510007986 */ /* 0x000fe2000c101924 */
[----:B------:R-:W-:Y:S05]  /*108d0*/  EXIT ;  /* 0x000000000000794d */ /* 0x000fea0003800000 */
.L_x_20476:
        /* <DEDUP_REMOVED lines=10> */
.L_x_42292:


//--------------------- .text._ZN2at6native27unrolled_elementwise_kernelINS0_13BinaryFunctorIlllZZZNS0_19minimum_kernel_cudaERNS_18TensorIteratorBaseEENKUlvE_clEvENKUlvE2_clEvEUlllE_EESt5arrayIPcLm3EELi4E23TrivialOffsetCalculatorILi2EjESC_ILi1EjENS0_6memory12LoadWithCastILi2EEENSF_13StoreWithCastILi1EEEEEviT_T0_T2_T3_T4_T5_ --------------------------
	.section	.text._ZN2at6native27unrolled_elementwise_kernelINS0_13BinaryFunctorIlllZZZNS0_19minimum_kernel_cudaERNS_18TensorIteratorBaseEENKUlvE_clEvENKUlvE2_clEvEUlllE_EESt5arrayIPcLm3EELi4E23TrivialOffsetCalculatorILi2EjESC_ILi1EjENS0_6memory12LoadWithCastILi2EEENSF_13StoreWithCastILi1EEEEEviT_T0_T2_T3_T4_T5_,"ax",@progbits
	.align	128
        .global         _ZN2at6native27unrolled_elementwise_kernelINS0_13BinaryFunctorIlllZZZNS0_19minimum_kernel_cudaERNS_18TensorIteratorBaseEENKUlvE_clEvENKUlvE2_clEvEUlllE_EESt5arrayIPcLm3EELi4E23TrivialOffsetCalculatorILi2EjESC_ILi1EjENS0_6memory12LoadWithCastILi2EEENSF_13StoreWithCastILi1EEEEEviT_T0_T2_T3_T4_T5_
        .type           _ZN2at6native27unrolled_elementwise_kernelINS0_13BinaryFunctorIlllZZZNS0_19minimum_kernel_cudaERNS_18TensorIteratorBaseEENKUlvE_clEvENKUlvE2_clEvEUlllE_EESt5arrayIPcLm3EELi4E23TrivialOffsetCalculatorILi2EjESC_ILi1EjENS0_6memory12LoadWithCastILi2EEENSF_13StoreWithCastILi1EEEEEviT_T0_T2_T3_T4_T5_,@function
        .size           _ZN2at6native27unrolled_elementwise_kernelINS0_13BinaryFunctorIlllZZZNS0_19minimum_kernel_cudaERNS_18TensorIteratorBaseEENKUlvE_clEvENKUlvE2_clEvEUlllE_EESt5arrayIPcLm3EELi4E23TrivialOffsetCalculatorILi2EjESC_ILi1EjENS0_6memory12LoadWithCastILi2EEENSF_13StoreWithCastILi1EEEEEviT_T0_T2_T3_T4_T5_,(.L_x_42293 - _ZN2at6native27unrolled_elementwise_kernelINS0_13BinaryFunctorIlllZZZNS0_19minimum_kernel_cudaERNS_18TensorIteratorBaseEENKUlvE_clEvENKUlvE2_clEvEUlllE_EESt5arrayIPcLm3EELi4E23TrivialOffsetCalculatorILi2EjESC_ILi1EjENS0_6memory12LoadWithCastILi2EEENSF_13StoreWithCastILi1EEEEEviT_T0_T2_T3_T4_T5_)
        .other          _ZN2at6native27unrolled_elementwise_kernelINS0_13BinaryFunctorIlllZZZNS0_19minimum_kernel_cudaERNS_18TensorIteratorBaseEENKUlvE_clEvENKUlvE2_clEvEUlllE_EESt5arrayIPcLm3EELi4E23TrivialOffsetCalculatorILi2EjESC_ILi1EjENS0_6memory12LoadWithCastILi2EEENSF_13StoreWithCastILi1EEEEEviT_T0_T2_T3_T4_T5_,@"STO_CUDA_ENTRY STV_DEFAULT"
_ZN2at6native27unrolled_elementwise_kernelINS0_13BinaryFunctorIlllZZZNS0_19minimum_kernel_cudaERNS_18TensorIteratorBaseEENKUlvE_clEvENKUlvE2_clEvEUlllE_EESt5arrayIPcLm3EELi4E23TrivialOffsetCalculatorILi2EjESC_ILi1EjENS0_6memory12LoadWithCastILi2EEENSF_13StoreWithCastILi1EEEEEviT_T0_T2_T3_T4_T5_:
.text._ZN2at6native27unrolled_elementwise_kernelINS0_13BinaryFunctorIlllZZZNS0_19minimum_kernel_cudaERNS_18TensorIteratorBaseEENKUlvE_clEvENKUlvE2_clEvEUlllE_EESt5arrayIPcLm3EELi4E23TrivialOffsetCalculatorILi2EjESC_ILi1EjENS0_6memory12LoadWithCastILi2EEENSF_13StoreWithCastILi1EEEEEviT_T0_T2_T3_T4_T5_:
        /* <DEDUP_REMOVED lines=34> */
.L_x_20482:
[----:B------:R1:W5:Y:S01]  /*0220*/  LDG.E.U8 R30, desc[UR36][R4.64] ;  /* 0x00000024041e7981 */ /* 0x000362000c1e1100 */
[----:B------:R-:W-:Y:S01]  /*0230*/  IMAD.MOV.U32 R31, RZ, RZ, RZ ;  /* 0x000000ffff1f7224 */ /* 0x000fe200078e00ff */
[----:B------:R-:W-:Y:S06]  /*0240*/  BRA `(.L_x_20484) ;  /* 0x0000000c004c7947 */ /* 0x000fec0003800000 */
.L_x_20481:
        /* <DEDUP_REMOVED lines=8> */
.L_x_20486:
[----:B------:R-:W2:Y:S02]  /*02d0*/  LDG.E R30, desc[UR36][R4.64] ;  /* 0x00000024041e7981 */ /* 0x000ea4000c1e1900 */
[----:B--2---:R-:W-:Y:S01]  /*02e0*/  SHF.R.S32.HI R31, RZ, 0x1f, R30 ;  /* 0x0000001fff1f7819 */ /* 0x004fe2000001141e */
[----:B------:R-:W-:Y:S06]  /*02f0*/  BRA `(.L_x_20484) ;  /* 0x0000000c00207947 */ /* 0x000fec0003800000 */
.L_x_20485:
[----:B------:R-:W2:Y:S02]  /*0300*/  LDG.E.S16 R30, desc[UR36][R4.64] ;  /* 0x00000024041e7981 */ /* 0x000ea4000c1e1700 */
[----:B--2---:R-:W-:Y:S01]  /*0310*/  SHF.R.S32.HI R31, RZ, 0x1f, R30 ;  /* 0x0000001fff1f7819 */ /* 0x004fe2000001141e */
[----:B------:R-:W-:Y:S06]  /*0320*/  BRA `(.L_x_20484) ;  /* 0x0000000c00147947 */ /* 0x000fec0003800000 */
.L_x_20480:
        /* <DEDUP_REMOVED lines=9> */
.L_x_20488:
[----:B------:R-:W2:Y:S02]  /*03c0*/  LDG.E.U16 R4, desc[UR36][R4.64] ;  /* 0x0000002404047981 */ /* 0x000ea4000c1e1500 */
[----:B--2---:R-:W-:-:S06]  /*03d0*/  HADD2.F32 R30, -RZ, R4.H0_H0 ;  /* 0x20000004ff1e7230 */ /* 0x004fcc0000004100 */
[----:B------:R-:W0:Y:S01]  /*03e0*/  F2I.S64.TRUNC R30, R30 ;  /* 0x0000001e001e7311 */ /* 0x000e22000020d900 */
[----:B------:R-:W-:Y:S05]  /*03f0*/  BRA `(.L_x_20484) ;  /* 0x0000000800e07947 */ /* 0x000fea0003800000 */
.L_x_20487:
        /* <DEDUP_REMOVED lines=9> */
.L_x_20490:
[----:B------:R-:W2:Y:S02]  /*0490*/  LDG.E.U16 R4, desc[UR36][R4.64] ;  /* 0x0000002404047981 */ /* 0x000ea4000c1e1500 */
[----:B--2---:R-:W-:-:S06]  /*04a0*/  HADD2.F32 R30, -RZ, R4.H0_H0 ;  /* 0x20000004ff1e7230 */ /* 0x004fcc0000004100 */
[----:B------:R-:W4:Y:S01]  /*04b0*/  F2I.S64.TRUNC R30, R30 ;  /* 0x0000001e001e7311 */ /* 0x000f22000020d900 */
[----:B------:R-:W-:Y:S05]  /*04c0*/  BRA `(.L_x_20484) ;  /* 0x0000000800ac7947 */ /* 0x000fea0003800000 */
.L_x_20489:
[----:B------:R-:W2:Y:S02]  /*04d0*/  LDG.E.64 R4, desc[UR36][R4.64] ;  /* 0x0000002404047981 */ /* 0x000ea4000c1e1b00 */
[----:B--2---:R2:W3:Y:S01]  /*04e0*/  F2I.S64.F64.TRUNC R30, R4 ;  /* 0x00000004001e7311 */ /* 0x0044e2000030d900 */
[----:B------:R-:W-:Y:S05]  /*04f0*/  BRA `(.L_x_20484) ;  /* 0x0000000800a07947 */ /* 0x000fea0003800000 */
.L_x_20479:
        /* <DEDUP_REMOVED lines=13> */
.L_x_20493:
[----:B------:R-:W2:Y:S02]  /*05d0*/  LDG.E.64 R4, desc[UR36][R4.64] ;  /* 0x0000002404047981 */ /* 0x000ea4000c1e1b00 */
[----:B--2---:R0:W1:Y:S01]  /*05e0*/  F2I.S64.F64.TRUNC R30, R4 ;  /* 0x00000004001e7311 */ /* 0x004062000030d900 */
[----:B------:R-:W-:Y:S05]  /*05f0*/  BRA `(.L_x_20484) ;  /* 0x0000000800607947 */ /* 0x000fea0003800000 */
.L_x_20492:
        /* <DEDUP_REMOVED lines=27> */
.L_x_20495:
        /* <DEDUP_REMOVED lines=15> */
.L_x_20494:
[----:B------:R-:W2:Y:S02]  /*08a0*/  LDG.E.U16 R30, desc[UR36][R4.64] ;  /* 0x00000024041e7981 */ /* 0x000ea4000c1e1500 */
[----:B--2---:R-:W-:-:S06]  /*08b0*/  IMAD.U32 R30, R30, 0x10000, RZ ;  /* 0x000100001e1e7824 */ /* 0x004fcc00078e00ff */
[----:B------:R-:W0:Y:S01]  /*08c0*/  F2I.S64.TRUNC R30, R30 ;  /* 0x0000001e001e7311 */ /* 0x000e22000020d900 */
[----:B------:R-:W-:Y:S05]  /*08d0*/  BRA `(.L_x_20484) ;  /* 0x0000000400a87947 */ /* 0x000fea0003800000 */
.L_x_20491:
        /* <DEDUP_REMOVED lines=11> */
.L_x_20498:
        /* <DEDUP_REMOVED lines=21> */
.L_x_20502:
[----:B------:R-:W-:Y:S05]  /*0ae0*/  BSYNC B1 ;  /* 0x0000000000017941 */ /* 0x000fea0003800000 */
.L_x_20501:
[----:B------:R-:W-:Y:S01]  /*0af0*/  IMAD.SHL.U32 R3, R3, 0x100000, RZ ;  /* 0x0010000003037824 */ /* 0x000fe200078e00ff */
[----:B------:R-:W-:-:S04]  /*0b00*/  LEA R5, R0, 0x3b800000, 0x17 ;  /* 0x3b80000000057811 */ /* 0x000fc800078eb8ff */
[----:B------:R-:W-:-:S07]  /*0b10*/  LOP3.LUT R30, R5, R3, R30, 0xfe, !PT ;  /* 0x00000003051e7212 */ /* 0x000fce00078efe1e */
.L_x_20500:
[----:B------:R-:W-:Y:S05]  /*0b20*/  BSYNC B0 ;  /* 0x0000000000007941 */ /* 0x000fea0003800000 */
.L_x_20499:
[----:B------:R-:W0:Y:S01]  /*0b30*/  F2I.S64.TRUNC R30, R30 ;  /* 0x0000001e001e7311 */ /* 0x000e22000020d900 */
[----:B------:R-:W-:Y:S05]  /*0b40*/  BRA `(.L_x_20484) ;  /* 0x00000004000c7947 */ /* 0x000fea0003800000 */
.L_x_20497:
        /* <DEDUP_REMOVED lines=21> */
.L_x_20506:
[----:B------:R-:W-:Y:S05]  /*0ca0*/  BSYNC B1 ;  /* 0x0000000000017941 */ /* 0x000fea0003800000 */
.L_x_20505:
[----:B------:R-:W-:Y:S01]  /*0cb0*/  IMAD.SHL.U32 R3, R3, 0x200000, RZ ;  /* 0x0020000003037824 */ /* 0x000fe200078e00ff */
[----:B------:R-:W-:-:S04]  /*0cc0*/  LEA R5, R0, 0x37800000, 0x17 ;  /* 0x3780000000057811 */ /* 0x000fc800078eb8ff */
[----:B------:R-:W-:-:S07]  /*0cd0*/  LOP3.LUT R30, R5, R3, R30, 0xfe, !PT ;  /* 0x00000003051e7212 */ /* 0x000fce00078efe1e */
.L_x_20504:
[----:B------:R-:W-:Y:S05]  /*0ce0*/  BSYNC B0 ;  /* 0x0000000000007941 */ /* 0x000fea0003800000 */
.L_x_20503:
[----:B------:R-:W0:Y:S01]  /*0cf0*/  F2I.S64.TRUNC R30, R30 ;  /* 0x0000001e001e7311 */ /* 0x000e22000020d900 */
[----:B------:R-:W-:Y:S05]  /*0d00*/  BRA `(.L_x_20484) ;  /* 0x00000000009c7947 */ /* 0x000fea0003800000 */
.L_x_20496:
        /* <DEDUP_REMOVED lines=14> */
.L_x_20510:
[----:B------:R-:W-:Y:S05]  /*0df0*/  BSYNC B0 ;  /* 0x0000000000007941 */ /* 0x000fea0003800000 */
.L_x_20509:
[----:B------:R-:W0:Y:S01]  /*0e00*/  F2I.S64.TRUNC R30, R30 ;  /* 0x0000001e001e7311 */ /* 0x000e22000020d900 */
[----:B------:R-:W-:Y:S05]  /*0e10*/  BRA `(.L_x_20484) ;  /* 0x0000000000587947 */ /* 0x000fea0003800000 */
.L_x_20483:
        /* <DEDUP_REMOVED lines=16> */
.L_x_20511:
[----:B------:R-:W-:Y:S01]  /*0f20*/  CS2R R30, SRZ ;  /* 0x00000000001e7805 */ /* 0x000fe2000001ff00 */
[----:B------:R-:W-:Y:S06]  /*0f30*/  BRA `(.L_x_20484) ;  /* 0x0000000000107947 */ /* 0x000fec0003800000 */
.L_x_20508:
[----:B------:R0:W5:Y:S01]  /*0f40*/  LDG.E.64 R30, desc[UR36][R4.64] ;  /* 0x00000024041e7981 */ /* 0x000162000c1e1b00 */
[----:B------:R-:W-:Y:S05]  /*0f50*/  BRA `(.L_x_20484) ;  /* 0x0000000000087947 */ /* 0x000fea0003800000 */
.L_x_20507:
[----:B------:R0:W5:Y:S01]  /*0f60*/  LDG.E R30, desc[UR36][R4.64] ;  /* 0x00000024041e7981 */ /* 0x000162000c1e1900 */
[----:B------:R-:W-:-:S07]  /*0f70*/  IMAD.MOV.U32 R31, RZ, RZ, RZ ;  /* 0x000000ffff1f7224 */ /* 0x000fce00078e00ff */
.L_x_20484:
[----:B012---:R-:W0:Y:S01]  /*0f80*/  LDC.64 R4, c[0x0][0x228] ;  /* 0x00008a00ff047b82 */ /* 0x007e220000000a00 */
        /* <DEDUP_REMOVED lines=18> */
.L_x_20515:
[----:B------:R0:W5:Y:S01]  /*10b0*/  LDG.E.U8 R28, desc[UR36][R4.64] ;  /* 0x00000024041c7981 */ /* 0x000162000c1e1100 */
[----:B------:R-:W-:Y:S01]  /*10c0*/  IMAD.MOV.U32 R29, RZ, RZ, RZ ;  /* 0x000000ffff1d7224 */ /* 0x000fe200078e00ff */
[----:B------:R-:W-:Y:S06]  /*10d0*/  BRA `(.L_x_20517) ;  /* 0x0000000c00487947 */ /* 0x000fec0003800000 */
.L_x_20514:
        /* <DEDUP_REMOVED lines=8> */
.L_x_20519:
[----:B------:R-:W2:Y:S02]  /*1160*/  LDG.E R28, desc[UR36][R4.64] ;  /* 0x00000024041c7981 */ /* 0x000ea4000c1e1900 */
[----:B--2---:R-:W-:Y:S01]  /*1170*/  SHF.R.S32.HI R29, RZ, 0x1f, R28 ;  /* 0x0000001fff1d7819 */ /* 0x004fe2000001141c */
[----:B------:R-:W-:Y:S06]  /*1180*/  BRA `(.L_x_20517) ;  /* 0x0000000c001c7947 */ /* 0x000fec0003800000 */
.L_x_20518:
[----:B------:R-:W2:Y:S02]  /*1190*/  LDG.E.S16 R28, desc[UR36][R4.64] ;  /* 0x00000024041c7981 */ /* 0x000ea4000c1e1700 */
[----:B--2---:R-:W-:Y:S01]  /*11a0*/  SHF.R.S32.HI R29, RZ, 0x1f, R28 ;  /* 0x0000001fff1d7819 */ /* 0x004fe2000001141c */
[----:B------:R-:W-:Y:S06]  /*11b0*/  BRA `(.L_x_20517) ;  /* 0x0000000c00107947 */ /* 0x000fec0003800000 */
.L_x_20513:
        /* <DEDUP_REMOVED lines=9> */
.L_x_20521:
[----:B------:R-:W2:Y:S02]  /*1250*/  LDG.E.U16 R4, desc[UR36][R4.64] ;  /* 0x0000002404047981 */ /* 0x000ea4000c1e1500 */
[----:B--2---:R-:W-:-:S06]  /*1260*/  HADD2.F32 R28, -RZ, R4.H0_H0 ;  /* 0x20000004ff1c7230 */ /* 0x004fcc0000004100 */
[----:B------:R-:W0:Y:S01]  /*1270*/  F2I.S64.TRUNC R28, R28 ;  /* 0x0000001c001c7311 */ /* 0x000e22000020d900 */
[----:B------:R-:W-:Y:S05]  /*1280*/  BRA `(.L_x_20517) ;  /* 0x0000000800dc7947 */ /* 0x000fea0003800000 */
.L_x_20520:
[----:B------:R-:W-:-:S13]  /*1290*/  ISETP.NE.AND P0, PT, R0, 0x7, PT ;  /* 0x000000070000780c */ /* 0x000fda0003f05270 */
[----:B------:R-:W-:Y:S05]  /*12a0*/  @!P0 BRA `(.L_x_20522) ;  /* 0x00000000002c8947 */ /* 0x000fea0003800000 */
[----:B------:R-:W-:-:S13]  /*12b0*/  ISETP.NE.AND P0, PT, R0, 0x8, PT ;  /* 0x000000080000780c */ /* 0x000fda0003f05270 */
[----:B------:R-:W-:Y:S05]  /*12c0*/  @!P0 BRA `(.L_x_20523) ;  /* 0x0000000000148947 */ /* 0x000fea0003800000 */
[----:B------:R-:W-:-:S13]  /*12d0*/  ISETP.NE.AND P0, PT, R0, 0x9, PT ;  /* 0x000000090000780c */ /* 0x000fda0003f05270 */
[----:B------:R-:W-:Y:S05]  /*12e0*/  @P0 BRA `(.L_x_20516) ;  /* 0x00000008006c0947 */ /* 0x000fea0003800000 */
[----:B------:R-:W2:Y:S02]  /*12f0*/  LDG.E R4, desc[UR36][R4.64] ;  /* 0x0000002404047981 */ /* 0x000ea4000c1e1900 */
[----:B--2---:R2:W0:Y:S01]  /*1300*/  F2I.S64.TRUNC R28, R4 ;  /* 0x00000004001c7311 */ /* 0x004422000020d900 */
[----:B------:R-:W-:Y:S05]  /*1310*/  BRA `(.L_x_20517) ;  /* 0x0000000800b87947 */ /* 0x000fea0003800000 */
.L_x_20523:
[----:B------:R-:W2:Y:S02]  /*1320*/  LDG.E.U16 R4, desc[UR36][R4.64] ;  /* 0x0000002404047981 */ /* 0x000ea4000c1e1500 */
[----:B--2---:R-:W-:-:S06]  /*1330*/  HADD2.F32 R28, -RZ, R4.H0_H0 ;  /* 0x20000004ff1c7230 */ /* 0x004fcc0000004100 */
[----:B------:R-:W0:Y:S01]  /*1340*/  F2I.S64.TRUNC R28, R28 ;  /* 0x0000001c001c7311 */ /* 0x000e22000020d900 */
[----:B------:R-:W-:Y:S05]  /*1350*/  BRA `(.L_x_20517) ;  /* 0x0000000800a87947 */ /* 0x000fea0003800000 */
.L_x_20522:
[----:B------:R-:W2:Y:S02]  /*1360*/  LDG.E.64 R4, desc[UR36][R4.64] ;  /* 0x0000002404047981 */ /* 0x000ea4000c1e1b00 */
[----:B--2---:R0:W1:Y:S01]  /*1370*/  F2I.S64.F64.TRUNC R28, R4 ;  /* 0x00000004001c7311 */ /* 0x004062000030d900 */
[----:B------:R-:W-:Y:S05]  /*1380*/  BRA `(.L_x_20517) ;  /* 0x00000008009c7947 */ /* 0x000fea0003800000 */
.L_x_20512:
        /* <DEDUP_REMOVED lines=13> */
.L_x_20526:
[----:B------:R-:W2:Y:S02]  /*1460*/  LDG.E.64 R4, desc[UR36][R4.64] ;  /* 0x0000002404047981 */ /* 0x000ea4000c1e1b00 */
[----:B--2---:R0:W1:Y:S01]  /*1470*/  F2I.S64.F64.TRUNC R28, R4 ;  /* 0x00000004001c7311 */ /* 0x004062000030d900 */
[----:B------:R-:W-:Y:S05]  /*1480*/  BRA `(.L_x_20517) ;  /* 0x00000008005c7947 */ /* 0x000fea0003800000 */
.L_x_20525:
        /* <DEDUP_REMOVED lines=27> */
.L_x_20528:
        /* <DEDUP_REMOVED lines=14> */
.L_x_20527:
[----:B------:R-:W2:Y:S02]  /*1720*/  LDG.E.U16 R28, desc[UR36][R4.64] ;  /* 0x00000024041c7981 */ /* 0x000ea4000c1e1500 */
[----:B--2---:R-:W-:-:S06]  /*1730*/  IMAD.U32 R28, R28, 0x10000, RZ ;  /* 0x000100001c1c7824 */ /* 0x004fcc00078e00ff */
[----:B------:R-:W0:Y:S01]  /*1740*/  F2I.S64.TRUNC R28, R28 ;  /* 0x0000001c001c7311 */ /* 0x000e22000020d900 */
[----:B------:R-:W-:Y:S05]  /*1750*/  BRA `(.L_x_20517) ;  /* 0x0000000400a87947 */ /* 0x000fea0003800000 */
.L_x_20524:
        /* <DEDUP_REMOVED lines=11> */
.L_x_20531:
        /* <DEDUP_REMOVED lines=21> */
.L_x_20535:
[----:B------:R-:W-:Y:S05]  /*1960*/  BSYNC B1 ;  /* 0x0000000000017941 */ /* 0x000fea0003800000 */
.L_x_20534:
[----:B------:R-:W-:Y:S01]  /*1970*/  IMAD.SHL.U32 R3, R3, 0x100000, RZ ;  /* 0x0010000003037824 */ /* 0x000fe200078e00ff */
[----:B------:R-:W-:-:S04]  /*1980*/  LEA R5, R0, 0x3b800000, 0x17 ;  /* 0x3b80000000057811 */ /* 0x000fc800078eb8ff */
[----:B------:R-:W-:-:S07]  /*1990*/  LOP3.LUT R28, R5, R3, R28, 0xfe, !PT ;  /* 0x00000003051c7212 */ /* 0x000fce00078efe1c */
.L_x_20533:
[----:B------:R-:W-:Y:S05]  /*19a0*/  BSYNC B0 ;  /* 0x0000000000007941 */ /* 0x000fea0003800000 */
.L_x_20532:
[----:B------:R-:W0:Y:S01]  /*19b0*/  F2I.S64.TRUNC R28, R28 ;  /* 0x0000001c001c7311 */ /* 0x000e22000020d900 */
[----:B------:R-:W-:Y:S05]  /*19c0*/  BRA `(.L_x_20517) ;  /* 0x00000004000c7947 */ /* 0x000fea0003800000 */
.L_x_20530:
        /* <DEDUP_REMOVED lines=21> */
.L_x_20539:
[----:B------:R-:W-:Y:S05]  /*1b20*/  BSYNC B1 ;  /* 0x0000000000017941 */ /* 0x000fea0003800000 */
.L_x_20538:
[----:B------:R-:W-:Y:S01]  /*1b30*/  IMAD.SHL.U32 R3, R3, 0x200000, RZ ;  /* 0x0020000003037824 */ /* 0x000fe200078e00ff */
[----:B------:R-:W-:-:S04]  /*1b40*/  LEA R5, R0, 0x37800000, 0x17 ;  /* 0x3780000000057811 */ /* 0x000fc800078eb8ff */
[----:B------:R-:W-:-:S07]  /*1b50*/  LOP3.LUT R28, R5, R3, R28, 0xfe, !PT ;  /* 0x00000003051c7212 */ /* 0x000fce00078efe1c */
.L_x_20537:
[----:B------:R-:W-:Y:S05]  /*1b60*/  BSYNC B0 ;  /* 0x0000000000007941 */ /* 0x000fea0003800000 */
.L_x_20536:
[----:B------:R-:W0:Y:S01]  /*1b70*/  F2I.S64.TRUNC R28, R28 ;  /* 0x0000001c001c7311 */ /* 0x000e22000020d900 */
[----:B------:R-:W-:Y:S05]  /*1b80*/  BRA `(.L_x_20517) ;  /* 0x00000000009c7947 */ /* 0x000fea0003800000 */
.L_x_20529:
        /* <DEDUP_REMOVED lines=14> */
.L_x_20543:
[----:B------:R-:W-:Y:S05]  /*1c70*/  BSYNC B0 ;  /* 0x0000000000007941 */ /* 0x000fea0003800000 */
.L_x_20542:
[----:B------:R-:W0:Y:S01]  /*1c80*/  F2I.S64.TRUNC R28, R28 ;  /* 0x0000001c001c7311 */ /* 0x000e22000020d900 */
[----:B------:R-:W-:Y:S05]  /*1c90*/  BRA `(.L_x_20517) ;  /* 0x0000000000587947 */ /* 0x000fea0003800000 */
.L_x_20516:
        /* <DEDUP_REMOVED lines=16> */
.L_x_20544:
[----:B------:R-:W-:Y:S01]  /*1da0*/  CS2R R28, SRZ ;  /* 0x00000000001c7805 */ /* 0x000fe2000001ff00 */
[----:B------:R-:W-:Y:S06]  /*1db0*/  BRA `(.L_x_20517) ;  /* 0x0000000000107947 */ /* 0x000fec0003800000 */
.L_x_20541:
[----:B------:R0:W5:Y:S01]  /*1dc0*/  LDG.E.64 R28, desc[UR36][R4.64] ;  /* 0x00000024041c7981 */ /* 0x000162000c1e1b00 */
[----:B------:R-:W-:Y:S05]  /*1dd0*/  BRA `(.L_x_20517) ;  /* 0x0000000000087947 */ /* 0x000fea0003800000 */
.L_x_20540:
[----:B------:R0:W5:Y:S01]  /*1de0*/  LDG.E R28, desc[UR36][R4.64] ;  /* 0x00000024041c7981 */ /* 0x000162000c1e1900 */
[----:B------:R-:W-:-:S07]  /*1df0*/  IMAD.MOV.U32 R29, RZ, RZ, RZ ;  /* 0x000000ffff1d7224 */ /* 0x000fce00078e00ff */
.L_x_20517:
[----:B------:R-:W3:Y:S02]  /*1e00*/  S2R R35, SR_TID.X ;  /* 0x0000000000237919 */ /* 0x000ee40000002100 */
[----:B---3--:R-:W-:-:S07]  /*1e10*/  VIADD R35, R35, 0x80 ;  /* 0x0000008023237836 */ /* 0x008fce0000000000 */
.L_x_20478:
[----:B------:R-:W-:Y:S05]  /*1e20*/  BSYNC B6 ;  /* 0x0000000000067941 */ /* 0x000fea0003800000 */
.L_x_20477:
[----:B------:R-:W-:Y:S01]  /*1e30*/  ISETP.GE.AND P0, PT, R35, R2, PT ;  /* 0x000000022300720c */ /* 0x000fe20003f06270 */
[----:B------:R-:W-:Y:S01]  /*1e40*/  BSSY B6, `(.L_x_20545) ;  /* 0x00001d5000067945 */ /* 0x000fe20003800000 */
[----:B------:R-:W-:-:S11]  /*1e50*/  CS2R R26, SRZ ;  /* 0x00000000001a7805 */ /* 0x000fd6000001ff00 */
[----:B------:R-:W-:Y:S05]  /*1e60*/  @P0 BRA `(.L_x_20546) ;  /* 0x0000001c00480947 */ /* 0x000fea0003800000 */
[----:B012---:R-:W0:Y:S01]  /*1e70*/  LDC.64 R4, c[0x0][0x220] ;  /* 0x00008800ff047b82 */ /* 0x007e220000000a00 */
        /* <DEDUP_REMOVED lines=19> */
.L_x_20550:
[----:B------:R0:W5:Y:S01]  /*1fb0*/  LDG.E.U8 R36, desc[UR36][R4.64] ;  /* 0x0000002404247981 */ /* 0x000162000c1e1100 */
[----:B------:R-:W-:Y:S01]  /*1fc0*/  IMAD.MOV.U32 R37, RZ, RZ, RZ ;  /* 0x000000ffff257224 */ /* 0x000fe200078e00ff */
[----:B------:R-:W-:Y:S06]  /*1fd0*/  BRA `(.L_x_20552) ;  /* 0x0000000c00487947 */ /* 0x000fec0003800000 */
.L_x_20549:
        /* <DEDUP_REMOVED lines=8> */
.L_x_20554:
[----:B------:R-:W2:Y:S02]  /*2060*/  LDG.E R36, desc[UR36][R4.64] ;  /* 0x0000002404247981 */ /* 0x000ea4000c1e1900 */
[----:B--2---:R-:W-:Y:S01]  /*2070*/  SHF.R.S32.HI R37, RZ, 0x1f, R36 ;  /* 0x0000001fff257819 */ /* 0x004fe20000011424 */
[----:B------:R-:W-:Y:S06]  /*2080*/  BRA `(.L_x_20552) ;  /* 0x0000000c001c7947 */ /* 0x000fec0003800000 */
.L_x_20553:
[----:B------:R-:W2:Y:S02]  /*2090*/  LDG.E.S16 R36, desc[UR36][R4.64] ;  /* 0x0000002404247981 */ /* 0x000ea4000c1e1700 */
[----:B--2---:R-:W-:Y:S01]  /*20a0*/  SHF.R.S32.HI R37, RZ, 0x1f, R36 ;  /* 0x0000001fff257819 */ /* 0x004fe20000011424 */
[----:B------:R-:W-:Y:S06]  /*20b0*/  BRA `(.L_x_20552) ;  /* 0x0000000c00107947 */ /* 0x000fec0003800000 */
.L_x_20548:
        /* <DEDUP_REMOVED lines=9> */
.L_x_20556:
[----:B------:R-:W2:Y:S02]  /*2150*/  LDG.E.U16 R4, desc[UR36][R4.64] ;  /* 0x0000002404047981 */ /* 0x000ea4000c1e1500 */
[----:B--2---:R-:W-:-:S06]  /*2160*/  HADD2.F32 R36, -RZ, R4.H0_H0 ;  /* 0x20000004ff247230 */ /* 0x004fcc0000004100 */
[----:B------:R-:W0:Y:S01]  /*2170*/  F2I.S64.TRUNC R36, R36 ;  /* 0x0000002400247311 */ /* 0x000e22000020d900 */
[----:B------:R-:W-:Y:S05]  /*2180*/  BRA `(.L_x_20552) ;  /* 0x0000000800dc7947 */ /* 0x000fea0003800000 */
.L_x_20555:
        /* <DEDUP_REMOVED lines=9> */
.L_x_20558:
[----:B------:R-:W2:Y:S02]  /*2220*/  LDG.E.U16 R4, desc[UR36][R4.64] ;  /* 0x0000002404047981 */ /* 0x000ea4000c1e1500 */
[----:B--2---:R-:W-:-:S06]  /*2230*/  HADD2.F32 R36, -RZ, R4.H0_H0 ;  /* 0x20000004ff247230 */ /* 0x004fcc0000004100 */
[----:B------:R-:W0:Y:S01]  /*2240*/  F2I.S64.TRUNC R36, R36 ;  /* 0x0000002400247311 */ /* 0x000e22000020d900 */
[----:B------:R-:W-:Y:S05]  /*2250*/  BRA `(.L_x_20552) ;  /* 0x0000000800a87947 */ /* 0x000fea0003800000 */
.L_x_20557:
[----:B------:R-:W2:Y:S02]  /*2260*/  LDG.E.64 R4, desc[UR36][R4.64] ;  /* 0x0000002404047981 */ /* 0x000ea4000c1e1b00 */
[----:B--2---:R0:W1:Y:S01]  /*2270*/  F2I.S64.F64.TRUNC R36, R4 ;  /* 0x0000000400247311 */ /* 0x004062000030d900 */
[----:B------:R-:W-:Y:S05]  /*2280*/  BRA `(.L_x_20552) ;  /* 0x00000008009c7947 */ /* 0x000fea0003800000 */
.L_x_20547:
        /* <DEDUP_REMOVED lines=13> */
.L_x_20561:
[----:B------:R-:W2:Y:S02]  /*2360*/  LDG.E.64 R4, desc[UR36][R4.64] ;  /* 0x0000002404047981 */ /* 0x000ea4000c1e1b00 */
[----:B--2---:R0:W1:Y:S01]  /*2370*/  F2I.S64.F64.TRUNC R36, R4 ;  /* 0x0000000400247311 */ /* 0x004062000030d900 */
[----:B------:R-:W-:Y:S05]  /*2380*/  BRA `(.L_x_20552) ;  /* 0x00000008005c7947 */ /* 0x000fea0003800000 */
.L_x_20560:
        /* <DEDUP_REMOVED lines=27> */
.L_x_20563:
        /* <DEDUP_REMOVED lines=14> */
.L_x_20562:
[----:B------:R-:W2:Y:S02]  /*2620*/  LDG.E.U16 R36, desc[UR36][R4.64] ;  /* 0x0000002404247981 */ /* 0x000ea4000c1e1500 */
[----:B--2---:R-:W-:-:S06]  /*2630*/  IMAD.U32 R36, R36, 0x10000, RZ ;  /* 0x0001000024247824 */ /* 0x004fcc00078e00ff */
[----:B------:R-:W2:Y:S01]  /*2640*/  F2I.S64.TRUNC R36, R36 ;  /* 0x0000002400247311 */ /* 0x000ea2000020d900 */
[----:B------:R-:W-:Y:S05]  /*2650*/  BRA `(.L_x_20552) ;  /* 0x0000000400a87947 */ /* 0x000fea0003800000 */
.L_x_20559:
        /* <DEDUP_REMOVED lines=11> */
.L_x_20566:
        /* <DEDUP_REMOVED lines=21> */
.L_x_20570:
[----:B------:R-:W-:Y:S05]  /*2860*/  BSYNC B1 ;  /* 0x0000000000017941 */ /* 0x000fea0003800000 */
.L_x_20569:
[----:B------:R-:W-:Y:S01]  /*2870*/  IMAD.SHL.U32 R3, R3, 0x100000, RZ ;  /* 0x0010000003037824 */ /* 0x000fe200078e00ff */
[----:B------:R-:W-:-:S04]  /*2880*/  LEA R5, R0, 0x3b800000, 0x17 ;  /* 0x3b80000000057811 */ /* 0x000fc800078eb8ff */
[----:B------:R-:W-:-:S07]  /*2890*/  LOP3.LUT R36, R5, R3, R36, 0xfe, !PT ;  /* 0x0000000305247212 */ /* 0x000fce00078efe24 */
.L_x_20568:
[----:B------:R-:W-:Y:S05]  /*28a0*/  BSYNC B0 ;  /* 0x0000000000007941 */ /* 0x000fea0003800000 */
.L_x_20567:
[----:B------:R-:W0:Y:S01]  /*28b0*/  F2I.S64.TRUNC R36, R36 ;  /* 0x0000002400247311 */ /* 0x000e22000020d900 */
[----:B------:R-:W-:Y:S05]  /*28c0*/  BRA `(.L_x_20552) ;  /* 0x00000004000c7947 */ /* 0x000fea0003800000 */
.L_x_20565:
        /* <DEDUP_REMOVED lines=21> */
.L_x_20574:
[----:B------:R-:W-:Y:S05]  /*2a20*/  BSYNC B1 ;  /* 0x0000000000017941 */ /* 0x000fea0003800000 */
.L_x_20573:
[----:B------:R-:W-:Y:S01]  /*2a30*/  IMAD.SHL.U32 R3, R3, 0x200000, RZ ;  /* 0x0020000003037824 */ /* 0x000fe200078e00ff */
[----:B------:R-:W-:-:S04]  /*2a40*/  LEA R5, R0, 0x37800000, 0x17 ;  /* 0x3780000000057811 */ /* 0x000fc800078eb8ff */
[----:B------:R-:W-:-:S07]  /*2a50*/  LOP3.LUT R36, R5, R3, R36, 0xfe, !PT ;  /* 0x0000000305247212 */ /* 0x000fce00078efe24 */
.L_x_20572:
[----:B------:R-:W-:Y:S05]  /*2a60*/  BSYNC B0 ;  /* 0x0000000000007941 */ /* 0x000fea0003800000 */
.L_x_20571:
[----:B------:R-:W0:Y:S01]  /*2a70*/  F2I.S64.TRUNC R36, R36 ;  /* 0x0000002400247311 */ /* 0x000e22000020d900 */
[----:B------:R-:W-:Y:S05]  /*2a80*/  BRA `(.L_x_20552) ;  /* 0x00000000009c7947 */ /* 0x000fea0003800000 */
.L_x_20564:
        /* <DEDUP_REMOVED lines=14> */
.L_x_20578:
[----:B------:R-:W-:Y:S05]  /*2b70*/  BSYNC B0 ;  /* 0x0000000000007941 */ /* 0x000fea0003800000 */
.L_x_20577:
[----:B------:R-:W0:Y:S01]  /*2b80*/  F2I.S64.TRUNC R36, R36 ;  /* 0x0000002400247311 */ /* 0x000e22000020d900 */
[----:B------:R-:W-:Y:S05]  /*2b90*/  BRA `(.L_x_20552) ;  /* 0x0000000000587947 */ /* 0x000fea0003800000 */
.L_x_20551:
        /* <DEDUP_REMOVED lines=16> */
.L_x_20579:
[----:B------:R-:W-:Y:S01]  /*2ca0*/  CS2R R36, SRZ ;  /* 0x0000000000247805 */ /* 0x000fe2000001ff00 */
[----:B------:R-:W-:Y:S06]  /*2cb0*/  BRA `(.L_x_20552) ;  /* 0x0000000000107947 */ /* 0x000fec0003800000 */
.L_x_20576:
[----:B------:R0:W5:Y:S01]  /*2cc0*/  LDG.E.64 R36, desc[UR36][R4.64] ;  /* 0x0000002404247981 */ /* 0x000162000c1e1b00 */
[----:B------:R-:W-:Y:S05]  /*2cd0*/  BRA `(.L_x_20552) ;  /* 0x0000000000087947 */ /* 0x000fea0003800000 */
.L_x_20575:
[----:B------:R0:W5:Y:S01]  /*2ce0*/  LDG.E R36, desc[UR36][R4.64] ;  /* 0x0000002404247981 */ /* 0x000162000c1e1900 */
[----:B------:R-:W-:-:S07]  /*2cf0*/  IMAD.MOV.U32 R37, RZ, RZ, RZ ;  /* 0x000000ffff257224 */ /* 0x000fce00078e00ff */
.L_x_20552:
        /* <DEDUP_REMOVED lines=19> */
.L_x_20583:
[----:B------:R0:W5:Y:S01]  /*2e30*/  LDG.E.U8 R26, desc[UR36][R4.64] ;  /* 0x00000024041a7981 */ /* 0x000162000c1e1100 */
[----:B------:R-:W-:Y:S01]  /*2e40*/  IMAD.MOV.U32 R27, RZ, RZ, RZ ;  /* 0x000000ffff1b7224 */ /* 0x000fe200078e00ff */
[----:B------:R-:W-:Y:S06]  /*2e50*/  BRA `(.L_x_20585) ;  /* 0x0000000c00487947 */ /* 0x000fec0003800000 */
.L_x_20582:
        /* <DEDUP_REMOVED lines=8> */
.L_x_20587:
[----:B------:R-:W3:Y:S02]  /*2ee0*/  LDG.E R26, desc[UR36][R4.64] ;  /* 0x00000024041a7981 */ /* 0x000ee4000c1e1900 */
[----:B---3--:R-:W-:Y:S01]  /*2ef0*/  SHF.R.S32.HI R27, RZ, 0x1f, R26 ;  /* 0x0000001fff1b7819 */ /* 0x008fe2000001141a */
[----:B------:R-:W-:Y:S06]  /*2f00*/  BRA `(.L_x_20585) ;  /* 0x0000000c001c7947 */ /* 0x000fec0003800000 */
.L_x_20586:
[----:B------:R-:W3:Y:S02]  /*2f10*/  LDG.E.S16 R26, desc[UR36][R4.64] ;  /* 0x00000024041a7981 */ /* 0x000ee4000c1e1700 */
[----:B---3--:R-:W-:Y:S01]  /*2f20*/  SHF.R.S32.HI R27, RZ, 0x1f, R26 ;  /* 0x0000001fff1b7819 */ /* 0x008fe2000001141a */
[----:B------:R-:W-:Y:S06]  /*2f30*/  BRA `(.L_x_20585) ;  /* 0x0000000c00107947 */ /* 0x000fec0003800000 */
.L_x_20581:
[----:B------:R-:W-:-:S13]  /*2f40*/  ISETP.GT.AND P0, PT, R0, 0x6, PT ;  /* 0x000000060000780c */ /* 0x000fda0003f04270 */
[----:B------:R-:W-:Y:S05]  /*2f50*/  @P0 BRA `(.L_x_20588) ;  /* 0x00000000002c0947 */ /* 0x000fea0003800000 */
[----:B------:R-:W-:-:S13]  /*2f60*/  ISETP.NE.AND P0, PT, R0, 0x5, PT ;  /* 0x000000050000780c */ /* 0x000fda0003f05270 */
[----:B------:R-:W-:Y:S05]  /*2f70*/  @!P0 BRA `(.L_x_20589) ;  /* 0x0000000000148947 */ /* 0x000fea0003800000 */
[----:B------:R-:W-:-:S13]  /*2f80*/  ISETP.NE.AND P0, PT, R0, 0x6, PT ;  /* 0x000000060000780c */ /* 0x000fda0003f05270 */
[----:B------:R-:W-:Y:S05]  /*2f90*/  @P0 BRA `(.L_x_20584) ;  /* 0x0000000800a00947 */ /* 0x000fea0003800000 */
[----:B------:R-:W3:Y:S02]  /*2fa0*/  LDG.E R4, desc[UR36][R4.64] ;  /* 0x0000002404047981 */ /* 0x000ee4000c1e1900 */
[----:B---3--:R0:W3:Y:S01]  /*2fb0*/  F2I.S64.TRUNC R26, R4 ;  /* 0x00000004001a7311 */ /* 0x0080e2000020d900 */
[----:B------:R-:W-:Y:S05]  /*2fc0*/  BRA `(.L_x_20585) ;  /* 0x0000000800ec7947 */ /* 0x000fea0003800000 */
.L_x_20589:
[----:B------:R-:W3:Y:S02]  /*2fd0*/  LDG.E.U16 R4, desc[UR36][R4.64] ;  /* 0x0000002404047981 */ /* 0x000ee4000c1e1500 */
[----:B---3--:R-:W-:-:S06]  /*2fe0*/  HADD2.F32 R26, -RZ, R4.H0_H0 ;  /* 0x20000004ff1a7230 */ /* 0x008fcc0000004100 */
[----:B------:R-:W0:Y:S01]  /*2ff0*/  F2I.S64.TRUNC R26, R26 ;  /* 0x0000001a001a7311 */ /* 0x000e22000020d900 */
[----:B------:R-:W-:Y:S05]  /*3000*/  BRA `(.L_x_20585) ;  /* 0x0000000800dc7947 */ /* 0x000fea0003800000 */
.L_x_20588:
[----:B------:R-:W-:-:S13]  /*3010*/  ISETP.NE.AND P0, PT, R0, 0x7, PT ;  /* 0x000000070000780c */ /* 0x000fda0003f05270 */
[----:B------:R-:W-:Y:S05]  /*3020*/  @!P0 BRA `(.L_x_20590) ;  /* 0x00000000002c8947 */ /* 0x000fea0003800000 */
[----:B------:R-:W-:-:S13]  /*3030*/  ISETP.NE.AND P0, PT, R0, 0x8, PT ;  /* 0x000000080000780c */ /* 0x000fda0003f05270 */
[----:B------:R-:W-:Y:S05]  /*3040*/  @!P0 BRA `(.L_x_20591) ;  /* 0x0000000000148947 */ /* 0x000fea0003800000 */
[----:B------:R-:W-:-:S13]  /*3050*/  ISETP.NE.AND P0, PT, R0, 0x9, PT ;  /* 0x000000090000780c */ /* 0x000fda0003f05270 */
[----:B------:R-:W-:Y:S05]  /*3060*/  @P0 BRA `(.L_x_20584) ;  /* 0x00000008006c0947 */ /* 0x000fea0003800000 */
[----:B------:R-:W3:Y:S02]  /*3070*/  LDG.E R4, desc[UR36][R4.64] ;  /* 0x0000002404047981 */ /* 0x000ee4000c1e1900 */
[----:B---3--:R0:W3:Y:S01]  /*3080*/  F2I.S64.TRUNC R26, R4 ;  /* 0x00000004001a7311 */ /* 0x0080e2000020d900 */
[----:B------:R-:W-:Y:S05]  /*3090*/  BRA `(.L_x_20585) ;  /* 0x0000000800b87947 */ /* 0x000fea0003800000 */
.L_x_20591:
[----:B------:R-:W3:Y:S02]  /*30a0*/  LDG.E.U16 R4, desc[UR36][R4.64] ;  /* 0x0000002404047981 */ /* 0x000ee4000c1e1500 */
[----:B---3--:R-:W-:-:S06]  /*30b0*/  HADD2.F32 R26, -RZ, R4.H0_H0 ;  /* 0x20000004ff1a7230 */ /* 0x008fcc0000004100 */
[----:B------:R-:W0:Y:S01]  /*30c0*/  F2I.S64.TRUNC R26, R26 ;  /* 0x0000001a001a7311 */ /* 0x000e22000020d900 */
[----:B------:R-:W-:Y:S05]  /*30d0*/  BRA `(.L_x_20585) ;  /* 0x0000000800a87947 */ /* 0x000fea0003800000 */
.L_x_20590:
[----:B------:R-:W3:Y:S02]  /*30e0*/  LDG.E.64 R4, desc[UR36][R4.64] ;  /* 0x0000002404047981 */ /* 0x000ee4000c1e1b00 */
[----:B---3--:R0:W3:Y:S01]  /*30f0*/  F2I.S64.F64.TRUNC R26, R4 ;  /* 0x00000004001a7311 */ /* 0x0080e2000030d900 */
[----:B------:R-:W-:Y:S05]  /*3100*/  BRA `(.L_x_20585) ;  /* 0x00000008009c7947 */ /* 0x000fea0003800000 */
.L_x_20580:
        /* <DEDUP_REMOVED lines=13> */
.L_x_20594:
[----:B------:R-:W3:Y:S02]  /*31e0*/  LDG.E.64 R4, desc[UR36][R4.64] ;  /* 0x0000002404047981 */ /* 0x000ee4000c1e1b00 */
[----:B---3--:R0:W3:Y:S01]  /*31f0*/  F2I.S64.F64.TRUNC R26, R4 ;  /* 0x00000004001a7311 */ /* 0x0080e2000030d900 */
[----:B------:R-:W-:Y:S05]  /*3200*/  BRA `(.L_x_20585) ;  /* 0x00000008005c7947 */ /* 0x000fea0003800000 */
.L_x_20593:
        /* <DEDUP_REMOVED lines=25> */
[----:B------:R0:W3:Y:S01]  /*33a0*/  F2I.S64.TRUNC R26, R7 ;  /* 0x00000007001a7311 */ /* 0x0000e2000020d900 */
[----:B------:R-:W-:Y:S05]  /*33b0*/  BRA `(.L_x_20585) ;  /* 0x0000000400f07947 */ /* 0x000fea0003800000 */
.L_x_20596:
        /* <DEDUP_REMOVED lines=12> */
[----:B------:R0:W3:Y:S01]  /*3480*/  F2I.S64.TRUNC R26, R0 ;  /* 0x00000000001a7311 */ /* 0x0000e2000020d900 */
[----:B------:R-:W-:Y:S05]  /*3490*/  BRA `(.L_x_20585) ;  /* 0x0000000400b87947 */ /* 0x000fea0003800000 */
.L_x_20595:
[----:B------:R-:W3:Y:S02]  /*34a0*/  LDG.E.U16 R26, desc[UR36][R4.64] ;  /* 0x00000024041a7981 */ /* 0x000ee4000c1e1500 */
[----:B---3--:R-:W-:-:S06]  /*34b0*/  IMAD.U32 R26, R26, 0x10000, RZ ;  /* 0x000100001a1a7824 */ /* 0x008fcc00078e00ff */
[----:B------:R-:W0:Y:S01]  /*34c0*/  F2I.S64.TRUNC R26, R26 ;  /* 0x0000001a001a7311 */ /* 0x000e22000020d900 */
[----:B------:R-:W-:Y:S05]  /*34d0*/  BRA `(.L_x_20585) ;  /* 0x0000000400a87947 */ /* 0x000fea0003800000 */
.L_x_20592:
        /* <DEDUP_REMOVED lines=11> */
.L_x_20599:
        /* <DEDUP_REMOVED lines=21> */
.L_x_20603:
[----:B------:R-:W-:Y:S05]  /*36e0*/  BSYNC B1 ;  /* 0x0000000000017941 */ /* 0x000fea0003800000 */
.L_x_20602:
[----:B------:R-:W-:Y:S01]  /*36f0*/  IMAD.SHL.U32 R3, R3, 0x100000, RZ ;  /* 0x0010000003037824 */ /* 0x000fe200078e00ff */
[----:B------:R-:W-:-:S04]  /*3700*/  LEA R5, R0, 0x3b800000, 0x17 ;  /* 0x3b80000000057811 */ /* 0x000fc800078eb8ff */
[----:B------:R-:W-:-:S07]  /*3710*/  LOP3.LUT R26, R5, R3, R26, 0xfe, !PT ;  /* 0x00000003051a7212 */ /* 0x000fce00078efe1a */
.L_x_20601:
[----:B------:R-:W-:Y:S05]  /*3720*/  BSYNC B0 ;  /* 0x0000000000007941 */ /* 0x000fea0003800000 */
.L_x_20600:
[----:B------:R-:W3:Y:S01]  /*3730*/  F2I.S64.TRUNC R26, R26 ;  /* 0x0000001a001a7311 */ /* 0x000ee2000020d900 */
[----:B------:R-:W-:Y:S05]  /*3740*/  BRA `(.L_x_20585) ;  /* 0x00000004000c7947 */ /* 0x000fea0003800000 */
.L_x_20598:
        /* <DEDUP_REMOVED lines=21> */
.L_x_20607:
[----:B------:R-:W-:Y:S05]  /*38a0*/  BSYNC B1 ;  /* 0x0000000000017941 */ /* 0x000fea0003800000 */
.L_x_20606:
[----:B------:R-:W-:Y:S01]  /*38b0*/  IMAD.SHL.U32 R3, R3, 0x200000, RZ ;  /* 0x0020000003037824 */ /* 0x000fe200078e00ff */
[----:B------:R-:W-:-:S04]  /*38c0*/  LEA R5, R0, 0x37800000, 0x17 ;  /* 0x3780000000057811 */ /* 0x000fc800078eb8ff */
[----:B------:R-:W-:-:S07]  /*38d0*/  LOP3.LUT R26, R5, R3, R26, 0xfe, !PT ;  /* 0x00000003051a7212 */ /* 0x000fce00078efe1a */
.L_x_20605:
[----:B------:R-:W-:Y:S05]  /*38e0*/  BSYNC B0 ;  /* 0x0000000000007941 */ /* 0x000fea0003800000 */
.L_x_20604:
[----:B------:R-:W0:Y:S01]  /*38f0*/  F2I.S64.TRUNC R26, R26 ;  /* 0x0000001a001a7311 */ /* 0x000e22000020d900 */
[----:B------:R-:W-:Y:S05]  /*3900*/  BRA `(.L_x_20585) ;  /* 0x00000000009c7947 */ /* 0x000fea0003800000 */
.L_x_20597:
        /* <DEDUP_REMOVED lines=14> */
.L_x_20611:
[----:B------:R-:W-:Y:S05]  /*39f0*/  BSYNC B0 ;  /* 0x0000000000007941 */ /* 0x000fea0003800000 */
.L_x_20610:
[----:B------:R-:W0:Y:S01]  /*3a00*/  F2I.S64.TRUNC R26, R26 ;  /* 0x0000001a001a7311 */ /* 0x000e22000020d900 */
[----:B------:R-:W-:Y:S05]  /*3a10*/  BRA `(.L_x_20585) ;  /* 0x0000000000587947 */ /* 0x000fea0003800000 */
.L_x_20584:
        /* <DEDUP_REMOVED lines=16> */
.L_x_20612:
[----:B------:R-:W-:Y:S01]  /*3b20*/  CS2R R26, SRZ ;  /* 0x00000000001a7805 */ /* 0x000fe2000001ff00 */
[----:B------:R-:W-:Y:S06]  /*3b30*/  BRA `(.L_x_20585) ;  /* 0x0000000000107947 */ /* 0x000fec0003800000 */
.L_x_20609:
[----:B------:R0:W5:Y:S01]  /*3b40*/  LDG.E.64 R26, desc[UR36][R4.64] ;  /* 0x00000024041a7981 */ /* 0x000162000c1e1b00 */
[----:B------:R-:W-:Y:S05]  /*3b50*/  BRA `(.L_x_20585) ;  /* 0x0000000000087947 */ /* 0x000fea0003800000 */
.L_x_20608:
[----:B------:R0:W5:Y:S01]  /*3b60*/  LDG.E R26, desc[UR36][R4.64] ;  /* 0x00000024041a7981 */ /* 0x000162000c1e1900 */
[----:B------:R-:W-:-:S07]  /*3b70*/  IMAD.MOV.U32 R27, RZ, RZ, RZ ;  /* 0x000000ffff1b7224 */ /* 0x000fce00078e00ff */
.L_x_20585:
[----:B------:R-:W-:-:S07]  /*3b80*/  VIADD R35, R35, 0x80 ;  /* 0x0000008023237836 */ /* 0x000fce0000000000 */
.L_x_20546:
[----:B------:R-:W-:Y:S05]  /*3b90*/  BSYNC B6 ;  /* 0x0000000000067941 */ /* 0x000fea0003800000 */
.L_x_20545:
[----:B------:R-:W-:Y:S01]  /*3ba0*/  ISETP.GE.AND P0, PT, R35, R2, PT ;  /* 0x000000022300720c */ /* 0x000fe20003f06270 */
[----:B------:R-:W-:Y:S01]  /*3bb0*/  BSSY B6, `(.L_x_20613) ;  /* 0x00001d7000067945 */ /* 0x000fe20003800000 */
[----:B------:R-:W-:Y:S02]  /*3bc0*/  CS2R R24, SRZ ;  /* 0x0000000000187805 */ /* 0x000fe4000001ff00 */
[----:B------:R-:W-:Y:S02]  /*3bd0*/  CS2R R22, SRZ ;  /* 0x0000000000167805 */ /* 0x000fe4000001ff00 */
[----:B------:R-:W-:-:S07]  /*3be0*/  CS2R R18, SRZ ;  /* 0x0000000000127805 */ /* 0x000fce000001ff00 */
        /* <DEDUP_REMOVED lines=21> */
.L_x_20618:
[----:B------:R0:W5:Y:S01]  /*3d40*/  LDG.E.U8 R22, desc[UR36][R4.64] ;  /* 0x0000002404167981 */ /* 0x000162000c1e1100 */
[----:B------:R-:W-:Y:S01]  /*3d50*/  IMAD.MOV.U32 R23, RZ, RZ, RZ ;  /* 0x000000ffff177224 */ /* 0x000fe200078e00ff */
[----:B------:R-:W-:Y:S06]  /*3d60*/  BRA `(.L_x_20620) ;  /* 0x0000000c00487947 */ /* 0x000fec0003800000 */
.L_x_20617:
        /* <DEDUP_REMOVED lines=8> */
.L_x_20622:
[----:B------:R-:W2:Y:S02]  /*3df0*/  LDG.E R22, desc[UR36][R4.64] ;  /* 0x0000002404167981 */ /* 0x000ea4000c1e1900 */
[----:B--2---:R-:W-:Y:S01]  /*3e00*/  SHF.R.S32.HI R23, RZ, 0x1f, R22 ;  /* 0x0000001fff177819 */ /* 0x004fe20000011416 */
[----:B------:R-:W-:Y:S06]  /*3e10*/  BRA `(.L_x_20620) ;  /* 0x0000000c001c7947 */ /* 0x000fec0003800000 */
.L_x_20621:
[----:B------:R-:W2:Y:S02]  /*3e20*/  LDG.E.S16 R22, desc[UR36][R4.64] ;  /* 0x0000002404167981 */ /* 0x000ea4000c1e1700 */
[----:B--2---:R-:W-:Y:S01]  /*3e30*/  SHF.R.S32.HI R23, RZ, 0x1f, R22 ;  /* 0x0000001fff177819 */ /* 0x004fe20000011416 */
[----:B------:R-:W-:Y:S06]  /*3e40*/  BRA `(.L_x_20620) ;  /* 0x0000000c00107947 */ /* 0x000fec0003800000 */
.L_x_20616:
        /* <DEDUP_REMOVED lines=9> */
.L_x_20624:
[----:B------:R-:W2:Y:S02]  /*3ee0*/  LDG.E.U16 R4, desc[UR36][R4.64] ;  /* 0x0000002404047981 */ /* 0x000ea4000c1e1500 */
[----:B--2---:R-:W-:-:S06]  /*3ef0*/  HADD2.F32 R22, -RZ, R4.H0_H0 ;  /* 0x20000004ff167230 */ /* 0x004fcc0000004100 */
[----:B------:R-:W0:Y:S01]  /*3f00*/  F2I.S64.TRUNC R22, R22 ;  /* 0x0000001600167311 */ /* 0x000e22000020d900 */
[----:B------:R-:W-:Y:S05]  /*3f10*/  BRA `(.L_x_20620) ;  /* 0x0000000800dc7947 */ /* 0x000fea0003800000 */
.L_x_20623:
        /* <DEDUP_REMOVED lines=9> */
.L_x_20626:
[----:B------:R-:W2:Y:S02]  /*3fb0*/  LDG.E.U16 R4, desc[UR36][R4.64] ;  /* 0x0000002404047981 */ /* 0x000ea4000c1e1500 */
[----:B--2---:R-:W-:-:S06]  /*3fc0*/  HADD2.F32 R22, -RZ, R4.H0_H0 ;  /* 0x20000004ff167230 */ /* 0x004fcc0000004100 */
[----:B------:R-:W0:Y:S01]  /*3fd0*/  F2I.S64.TRUNC R22, R22 ;  /* 0x0000001600167311 */ /* 0x000e22000020d900 */
[----:B------:R-:W-:Y:S05]  /*3fe0*/  BRA `(.L_x_20620) ;  /* 0x0000000800a87947 */ /* 0x000fea0003800000 */
.L_x_20625:
[----:B------:R-:W2:Y:S02]  /*3ff0*/  LDG.E.64 R4, desc[UR36][R4.64] ;  /* 0x0000002404047981 */ /* 0x000ea4000c1e1b00 */
[----:B--2---:R0:W1:Y:S01]  /*4000*/  F2I.S64.F64.TRUNC R22, R4 ;  /* 0x0000000400167311 */ /* 0x004062000030d900 */
[----:B------:R-:W-:Y:S05]  /*4010*/  BRA `(.L_x_20620) ;  /* 0x00000008009c7947 */ /* 0x000fea0003800000 */
.L_x_20615:
        /* <DEDUP_REMOVED lines=13> */
.L_x_20629:
[----:B------:R-:W2:Y:S02]  /*40f0*/  LDG.E.64 R4, desc[UR36][R4.64] ;  /* 0x0000002404047981 */ /* 0x000ea4000c1e1b00 */
[----:B--2---:R0:W1:Y:S01]  /*4100*/  F2I.S64.F64.TRUNC R22, R4 ;  /* 0x0000000400167311 */ /* 0x004062000030d900 */
[----:B------:R-:W-:Y:S05]  /*4110*/  BRA `(.L_x_20620) ;  /* 0x00000008005c7947 */ /* 0x000fea0003800000 */
.L_x_20628:
        /* <DEDUP_REMOVED lines=27> */
.L_x_20631:
        /* <DEDUP_REMOVED lines=14> */
.L_x_20630:
[----:B------:R-:W2:Y:S02]  /*43b0*/  LDG.E.U16 R22, desc[UR36][R4.64] ;  /* 0x0000002404167981 */ /* 0x000ea4000c1e1500 */
[----:B--2---:R-:W-:-:S06]  /*43c0*/  IMAD.U32 R22, R22, 0x10000, RZ ;  /* 0x0001000016167824 */ /* 0x004fcc00078e00ff */
[----:B------:R-:W2:Y:S01]  /*43d0*/  F2I.S64.TRUNC R22, R22 ;  /* 0x0000001600167311 */ /* 0x000ea2000020d900 */
[----:B------:R-:W-:Y:S05]  /*43e0*/  BRA `(.L_x_20620) ;  /* 0x0000000400a87947 */ /* 0x000fea0003800000 */
.L_x_20627:
        /* <DEDUP_REMOVED lines=11> */
.L_x_20634:
        /* <DEDUP_REMOVED lines=21> */
.L_x_20638:
[----:B------:R-:W-:Y:S05]  /*45f0*/  BSYNC B1 ;  /* 0x0000000000017941 */ /* 0x000fea0003800000 */
.L_x_20637:
[----:B------:R-:W-:Y:S01]  /*4600*/  IMAD.SHL.U32 R3, R3, 0x100000, RZ ;  /* 0x0010000003037824 */ /* 0x000fe200078e00ff */
[----:B------:R-:W-:-:S04]  /*4610*/  LEA R5, R0, 0x3b800000, 0x17 ;  /* 0x3b80000000057811 */ /* 0x000fc800078eb8ff */
[----:B------:R-:W-:-:S07]  /*4620*/  LOP3.LUT R22, R5, R3, R22, 0xfe, !PT ;  /* 0x0000000305167212 */ /* 0x000fce00078efe16 */
.L_x_20636:
[----:B------:R-:W-:Y:S05]  /*4630*/  BSYNC B0 ;  /* 0x0000000000007941 */ /* 0x000fea0003800000 */
.L_x_20635:
[----:B------:R-:W0:Y:S01]  /*4640*/  F2I.S64.TRUNC R22, R22 ;  /* 0x0000001600167311 */ /* 0x000e22000020d900 */
[----:B------:R-:W-:Y:S05]  /*4650*/  BRA `(.L_x_20620) ;  /* 0x00000004000c7947 */ /* 0x000fea0003800000 */
.L_x_20633:
        /* <DEDUP_REMOVED lines=21> */
.L_x_20642:
[----:B------:R-:W-:Y:S05]  /*47b0*/  BSYNC B1 ;  /* 0x0000000000017941 */ /* 0x000fea0003800000 */
.L_x_20641:
[----:B------:R-:W-:Y:S01]  /*47c0*/  IMAD.SHL.U32 R3, R3, 0x200000, RZ ;  /* 0x0020000003037824 */ /* 0x000fe200078e00ff */
[----:B------:R-:W-:-:S04]  /*47d0*/  LEA R5, R0, 0x37800000, 0x17 ;  /* 0x3780000000057811 */ /* 0x000fc800078eb8ff */
[----:B------:R-:W-:-:S07]  /*47e0*/  LOP3.LUT R22, R5, R3, R22, 0xfe, !PT ;  /* 0x0000000305167212 */ /* 0x000fce00078efe16 */
.L_x_20640:
[----:B------:R-:W-:Y:S05]  /*47f0*/  BSYNC B0 ;  /* 0x0000000000007941 */ /* 0x000fea0003800000 */
.L_x_20639:
[----:B------:R-:W0:Y:S01]  /*4800*/  F2I.S64.TRUNC R22, R22 ;  /* 0x0000001600167311 */ /* 0x000e22000020d900 */
[----:B------:R-:W-:Y:S05]  /*4810*/  BRA `(.L_x_20620) ;  /* 0x00000000009c7947 */ /* 0x000fea0003800000 */
.L_x_20632:
        /* <DEDUP_REMOVED lines=14> */
.L_x_20646:
[----:B------:R-:W-:Y:S05]  /*4900*/  BSYNC B0 ;  /* 0x0000000000007941 */ /* 0x000fea0003800000 */
.L_x_20645:
[----:B------:R-:W0:Y:S01]  /*4910*/  F2I.S64.TRUNC R22, R22 ;  /* 0x0000001600167311 */ /* 0x000e22000020d900 */
[----:B------:R-:W-:Y:S05]  /*4920*/  BRA `(.L_x_20620) ;  /* 0x0000000000587947 */ /* 0x000fea0003800000 */
.L_x_20619:
        /* <DEDUP_REMOVED lines=16> */
.L_x_20647:
[----:B------:R-:W-:Y:S01]  /*4a30*/  CS2R R22, SRZ ;  /* 0x0000000000167805 */ /* 0x000fe2000001ff00 */
[----:B------:R-:W-:Y:S06]  /*4a40*/  BRA `(.L_x_20620) ;  /* 0x0000000000107947 */ /* 0x000fec0003800000 */
.L_x_20644:
[----:B------:R0:W5:Y:S01]  /*4a50*/  LDG.E.64 R22, desc[UR36][R4.64] ;  /* 0x0000002404167981 */ /* 0x000162000c1e1b00 */
[----:B------:R-:W-:Y:S05]  /*4a60*/  BRA `(.L_x_20620) ;  /* 0x0000000000087947 */ /* 0x000fea0003800000 */
.L_x_20643:
[----:B------:R0:W5:Y:S01]  /*4a70*/  LDG.E R22, desc[UR36][R4.64] ;  /* 0x0000002404167981 */ /* 0x000162000c1e1900 */
[----:B------:R-:W-:-:S07]  /*4a80*/  IMAD.MOV.U32 R23, RZ, RZ, RZ ;  /* 0x000000ffff177224 */ /* 0x000fce00078e00ff */
.L_x_20620:
        /* <DEDUP_REMOVED lines=19> */
.L_x_20651:
[----:B------:R0:W5:Y:S01]  /*4bc0*/  LDG.E.U8 R18, desc[UR36][R4.64] ;  /* 0x0000002404127981 */ /* 0x000162000c1e1100 */
[----:B------:R-:W-:Y:S01]  /*4bd0*/  IMAD.MOV.U32 R19, RZ, RZ, RZ ;  /* 0x000000ffff137224 */ /* 0x000fe200078e00ff */
[----:B------:R-:W-:Y:S06]  /*4be0*/  BRA `(.L_x_20653) ;  /* 0x0000000c00487947 */ /* 0x000fec0003800000 */
.L_x_20650:
        /* <DEDUP_REMOVED lines=8> */
.L_x_20655:
[----:B------:R-:W2:Y:S02]  /*4c70*/  LDG.E R18, desc[UR36][R4.64] ;  /* 0x0000002404127981 */ /* 0x000ea4000c1e1900 */
[----:B--2---:R-:W-:Y:S01]  /*4c80*/  SHF.R.S32.HI R19, RZ, 0x1f, R18 ;  /* 0x0000001fff137819 */ /* 0x004fe20000011412 */
[----:B------:R-:W-:Y:S06]  /*4c90*/  BRA `(.L_x_20653) ;  /* 0x0000000c001c7947 */ /* 0x000fec0003800000 */
.L_x_20654:
[----:B------:R-:W2:Y:S02]  /*4ca0*/  LDG.E.S16 R18, desc[UR36][R4.64] ;  /* 0x0000002404127981 */ /* 0x000ea4000c1e1700 */
[----:B--2---:R-:W-:Y:S01]  /*4cb0*/  SHF.R.S32.HI R19, RZ, 0x1f, R18 ;  /* 0x0000001fff137819 */ /* 0x004fe20000011412 */
[----:B------:R-:W-:Y:S06]  /*4cc0*/  BRA `(.L_x_20653) ;  /* 0x0000000c00107947 */ /* 0x000fec0003800000 */
.L_x_20649:
[----:B------:R-:W-:-:S13]  /*4cd0*/  ISETP.GT.AND P0, PT, R0, 0x6, PT ;  /* 0x000000060000780c */ /* 0x000fda0003f04270 */
[----:B------:R-:W-:Y:S05]  /*4ce0*/  @P0 BRA `(.L_x_20656) ;  /* 0x00000000002c0947 */ /* 0x000fea0003800000 */
[----:B------:R-:W-:-:S13]  /*4cf0*/  ISETP.NE.AND P0, PT, R0, 0x5, PT ;  /* 0x000000050000780c */ /* 0x000fda0003f05270 */
[----:B------:R-:W-:Y:S05]  /*4d00*/  @!P0 BRA `(.L_x_20657) ;  /* 0x0000000000148947 */ /* 0x000fea0003800000 */
[----:B------:R-:W-:-:S13]  /*4d10*/  ISETP.NE.AND P0, PT, R0, 0x6, PT ;  /* 0x000000060000780c */ /* 0x000fda0003f05270 */
[----:B------:R-:W-:Y:S05]  /*4d20*/  @P0 BRA `(.L_x_20652) ;  /* 0x0000000800a00947 */ /* 0x000fea0003800000 */
[----:B------:R-:W2:Y:S02]  /*4d30*/  LDG.E R4, desc[UR36][R4.64] ;  /* 0x0000002404047981 */ /* 0x000ea4000c1e1900 */
[----:B--2---:R0:W2:Y:S01]  /*4d40*/  F2I.S64.TRUNC R18, R4 ;  /* 0x0000000400127311 */ /* 0x0040a2000020d900 */
[----:B------:R-:W-:Y:S05]  /*4d50*/  BRA `(.L_x_20653) ;  /* 0x0000000800ec7947 */ /* 0x000fea0003800000 */
.L_x_20657:
[----:B------:R-:W2:Y:S02]  /*4d60*/  LDG.E.U16 R4, desc[UR36][R4.64] ;  /* 0x0000002404047981 */ /* 0x000ea4000c1e1500 */
[----:B--2---:R-:W-:-:S06]  /*4d70*/  HADD2.F32 R18, -RZ, R4.H0_H0 ;  /* 0x20000004ff127230 */ /* 0x004fcc0000004100 */
[----:B------:R-:W0:Y:S01]  /*4d80*/  F2I.S64.TRUNC R18, R18 ;  /* 0x0000001200127311 */ /* 0x000e22000020d900 */
[----:B------:R-:W-:Y:S05]  /*4d90*/  BRA `(.L_x_20653) ;  /* 0x0000000800dc7947 */ /* 0x000fea0003800000 */
.L_x_20656:
[----:B------:R-:W-:-:S13]  /*4da0*/  ISETP.NE.AND P0, PT, R0, 0x7, PT ;  /* 0x000000070000780c */ /* 0x000fda0003f05270 */
[----:B------:R-:W-:Y:S05]  /*4db0*/  @!P0 BRA `(.L_x_20658) ;  /* 0x00000000002c8947 */ /* 0x000fea0003800000 */
[----:B------:R-:W-:-:S13]  /*4dc0*/  ISETP.NE.AND P0, PT, R0, 0x8, PT ;  /* 0x000000080000780c */ /* 0x000fda0003f05270 */
[----:B------:R-:W-:Y:S05]  /*4dd0*/  @!P0 BRA `(.L_x_20659) ;  /* 0x0000000000148947 */ /* 0x000fea0003800000 */
[----:B------:R-:W-:-:S13]  /*4de0*/  ISETP.NE.AND P0, PT, R0, 0x9, PT ;  /* 0x000000090000780c */ /* 0x000fda0003f05270 */
[----:B------:R-:W-:Y:S05]  /*4df0*/  @P0 BRA `(.L_x_20652) ;  /* 0x00000008006c0947 */ /* 0x000fea0003800000 */
[----:B------:R-:W2:Y:S02]  /*4e00*/  LDG.E R4, desc[UR36][R4.64] ;  /* 0x0000002404047981 */ /* 0x000ea4000c1e1900 */
[----:B--2---:R0:W2:Y:S01]  /*4e10*/  F2I.S64.TRUNC R18, R4 ;  /* 0x0000000400127311 */ /* 0x0040a2000020d900 */
[----:B------:R-:W-:Y:S05]  /*4e20*/  BRA `(.L_x_20653) ;  /* 0x0000000800b87947 */ /* 0x000fea0003800000 */
.L_x_20659:
[----:B------:R-:W2:Y:S02]  /*4e30*/  LDG.E.U16 R4, desc[UR36][R4.64] ;  /* 0x0000002404047981 */ /* 0x000ea4000c1e1500 */
[----:B--2---:R-:W-:-:S06]  /*4e40*/  HADD2.F32 R18, -RZ, R4.H0_H0 ;  /* 0x20000004ff127230 */ /* 0x004fcc0000004100 */
[----:B------:R-:W0:Y:S01]  /*4e50*/  F2I.S64.TRUNC R18, R18 ;  /* 0x0000001200127311 */ /* 0x000e22000020d900 */
[----:B------:R-:W-:Y:S05]  /*4e60*/  BRA `(.L_x_20653) ;  /* 0x0000000800a87947 */ /* 0x000fea0003800000 */
.L_x_20658:
[----:B------:R-:W2:Y:S02]  /*4e70*/  LDG.E.64 R4, desc[UR36][R4.64] ;  /* 0x0000002404047981 */ /* 0x000ea4000c1e1b00 */
[----:B--2---:R0:W2:Y:S01]  /*4e80*/  F2I.S64.F64.TRUNC R18, R4 ;  /* 0x0000000400127311 */ /* 0x0040a2000030d900 */
[----:B------:R-:W-:Y:S05]  /*4e90*/  BRA `(.L_x_20653) ;  /* 0x00000008009c7947 */ /* 0x000fea0003800000 */
.L_x_20648:
        /* <DEDUP_REMOVED lines=13> */
.L_x_20662:
[----:B------:R-:W2:Y:S02]  /*4f70*/  LDG.E.64 R4, desc[UR36][R4.64] ;  /* 0x0000002404047981 */ /* 0x000ea4000c1e1b00 */
[----:B--2---:R0:W2:Y:S01]  /*4f80*/  F2I.S64.F64.TRUNC R18, R4 ;  /* 0x0000000400127311 */ /* 0x0040a2000030d900 */
[----:B------:R-:W-:Y:S05]  /*4f90*/  BRA `(.L_x_20653) ;  /* 0x00000008005c7947 */ /* 0x000fea0003800000 */
.L_x_20661:
        /* <DEDUP_REMOVED lines=25> */
[----:B------:R0:W2:Y:S01]  /*5130*/  F2I.S64.TRUNC R18, R7 ;  /* 0x0000000700127311 */ /* 0x0000a2000020d900 */
[----:B------:R-:W-:Y:S05]  /*5140*/  BRA `(.L_x_20653) ;  /* 0x0000000400f07947 */ /* 0x000fea0003800000 */
.L_x_20664:
        /* <DEDUP_REMOVED lines=12> */
[----:B------:R0:W2:Y:S01]  /*5210*/  F2I.S64.TRUNC R18, R0 ;  /* 0x0000000000127311 */ /* 0x0000a2000020d900 */
[----:B------:R-:W-:Y:S05]  /*5220*/  BRA `(.L_x_20653) ;  /* 0x0000000400b87947 */ /* 0x000fea0003800000 */
.L_x_20663:
[----:B------:R-:W2:Y:S02]  /*5230*/  LDG.E.U16 R18, desc[UR36][R4.64] ;  /* 0x0000002404127981 */ /* 0x000ea4000c1e1500 */
[----:B--2---:R-:W-:-:S06]  /*5240*/  IMAD.U32 R18, R18, 0x10000, RZ ;  /* 0x0001000012127824 */ /* 0x004fcc00078e00ff */
[----:B------:R-:W0:Y:S01]  /*5250*/  F2I.S64.TRUNC R18, R18 ;  /* 0x0000001200127311 */ /* 0x000e22000020d900 */
[----:B------:R-:W-:Y:S05]  /*5260*/  BRA `(.L_x_20653) ;  /* 0x0000000400a87947 */ /* 0x000fea0003800000 */
.L_x_20660:
        /* <DEDUP_REMOVED lines=11> */
.L_x_20667:
        /* <DEDUP_REMOVED lines=21> */
.L_x_20671:
[----:B------:R-:W-:Y:S05]  /*5470*/  BSYNC B1 ;  /* 0x0000000000017941 */ /* 0x000fea0003800000 */
.L_x_20670:
[----:B------:R-:W-:Y:S01]  /*5480*/  IMAD.SHL.U32 R3, R3, 0x100000, RZ ;  /* 0x0010000003037824 */ /* 0x000fe200078e00ff */
[----:B------:R-:W-:-:S04]  /*5490*/  LEA R5, R0, 0x3b800000, 0x17 ;  /* 0x3b80000000057811 */ /* 0x000fc800078eb8ff */
[----:B------:R-:W-:-:S07]  /*54a0*/  LOP3.LUT R18, R5, R3, R18, 0xfe, !PT ;  /* 0x0000000305127212 */ /* 0x000fce00078efe12 */
.L_x_20669:
[----:B------:R-:W-:Y:S05]  /*54b0*/  BSYNC B0 ;  /* 0x0000000000007941 */ /* 0x000fea0003800000 */
.L_x_20668:
[----:B------:R-:W0:Y:S01]  /*54c0*/  F2I.S64.TRUNC R18, R18 ;  /* 0x0000001200127311 */ /* 0x000e22000020d900 */
[----:B------:R-:W-:Y:S05]  /*54d0*/  BRA `(.L_x_20653) ;  /* 0x00000004000c7947 */ /* 0x000fea0003800000 */
.L_x_20666:
        /* <DEDUP_REMOVED lines=21> */
.L_x_20675:
[----:B------:R-:W-:Y:S05]  /*5630*/  BSYNC B1 ;  /* 0x0000000000017941 */ /* 0x000fea0003800000 */
.L_x_20674:
[----:B------:R-:W-:Y:S01]  /*5640*/  IMAD.SHL.U32 R3, R3, 0x200000, RZ ;  /* 0x0020000003037824 */ /* 0x000fe200078e00ff */
[----:B------:R-:W-:-:S04]  /*5650*/  LEA R5, R0, 0x37800000, 0x17 ;  /* 0x3780000000057811 */ /* 0x000fc800078eb8ff */
[----:B------:R-:W-:-:S07]  /*5660*/  LOP3.LUT R18, R5, R3, R18, 0xfe, !PT ;  /* 0x0000000305127212 */ /* 0x000fce00078efe12 */
.L_x_20673:
[----:B------:R-:W-:Y:S05]  /*5670*/  BSYNC B0 ;  /* 0x0000000000007941 */ /* 0x000fea0003800000 */
.L_x_20672:
[----:B------:R-:W0:Y:S01]  /*5680*/  F2I.S64.TRUNC R18, R18 ;  /* 0x0000001200127311 */ /* 0x000e22000020d900 */
[----:B------:R-:W-:Y:S05]  /*5690*/  BRA `(.L_x_20653) ;  /* 0x00000000009c7947 */ /* 0x000fea0003800000 */
.L_x_20665:
        /* <DEDUP_REMOVED lines=14> */
.L_x_20679:
[----:B------:R-:W-:Y:S05]  /*5780*/  BSYNC B0 ;  /* 0x0000000000007941 */ /* 0x000fea0003800000 */
.L_x_20678:
[----:B------:R-:W0:Y:S01]  /*5790*/  F2I.S64.TRUNC R18, R18 ;  /* 0x0000001200127311 */ /* 0x000e22000020d900 */
[----:B------:R-:W-:Y:S05]  /*57a0*/  BRA `(.L_x_20653) ;  /* 0x0000000000587947 */ /* 0x000fea0003800000 */
.L_x_20652:
        /* <DEDUP_REMOVED lines=16> */
.L_x_20680:
[----:B------:R-:W-:Y:S01]  /*58b0*/  CS2R R18, SRZ ;  /* 0x0000000000127805 */ /* 0x000fe2000001ff00 */
[----:B------:R-:W-:Y:S06]  /*58c0*/  BRA `(.L_x_20653) ;  /* 0x0000000000107947 */ /* 0x000fec0003800000 */
.L_x_20677:
[----:B------:R0:W5:Y:S01]  /*58d0*/  LDG.E.64 R18, desc[UR36][R4.64] ;  /* 0x0000002404127981 */ /* 0x000162000c1e1b00 */
[----:B------:R-:W-:Y:S05]  /*58e0*/  BRA `(.L_x_20653) ;  /* 0x0000000000087947 */ /* 0x000fea0003800000 */
.L_x_20676:
[----:B------:R0:W5:Y:S01]  /*58f0*/  LDG.E R18, desc[UR36][R4.64] ;  /* 0x0000002404127981 */ /* 0x000162000c1e1900 */
[----:B------:R-:W-:-:S07]  /*5900*/  IMAD.MOV.U32 R19, RZ, RZ, RZ ;  /* 0x000000ffff137224 */ /* 0x000fce00078e00ff */
.L_x_20653:
[----:B------:R-:W-:-:S07]  /*5910*/  VIADD R35, R35, 0x80 ;  /* 0x0000008023237836 */ /* 0x000fce0000000000 */
.L_x_20614:
[----:B------:R-:W-:Y:S05]  /*5920*/  BSYNC B6 ;  /* 0x0000000000067941 */ /* 0x000fea0003800000 */
.L_x_20613:
        /* <DEDUP_REMOVED lines=24> */
.L_x_20686:
[----:B------:R0:W5:Y:S01]  /*5ab0*/  LDG.E.U8 R16, desc[UR36][R4.64] ;  /* 0x0000002404107981 */ /* 0x000162000c1e1100 */
[----:B------:R-:W-:Y:S01]  /*5ac0*/  IMAD.MOV.U32 R17, RZ, RZ, RZ ;  /* 0x000000ffff117224 */ /* 0x000fe200078e00ff */
[----:B------:R-:W-:Y:S06]  /*5ad0*/  BRA `(.L_x_20688) ;  /* 0x0000000c00487947 */ /* 0x000fec0003800000 */
.L_x_20685:
        /* <DEDUP_REMOVED lines=8> */
.L_x_20690:
[----:B------:R-:W2:Y:S02]  /*5b60*/  LDG.E R16, desc[UR36][R4.64] ;  /* 0x0000002404107981 */ /* 0x000ea4000c1e1900 */
[----:B--2---:R-:W-:Y:S01]  /*5b70*/  SHF.R.S32.HI R17, RZ, 0x1f, R16 ;  /* 0x0000001fff117819 */ /* 0x004fe20000011410 */
[----:B------:R-:W-:Y:S06]  /*5b80*/  BRA `(.L_x_20688) ;  /* 0x0000000c001c7947 */ /* 0x000fec0003800000 */
.L_x_20689:
[----:B------:R-:W2:Y:S02]  /*5b90*/  LDG.E.S16 R16, desc[UR36][R4.64] ;  /* 0x0000002404107981 */ /* 0x000ea4000c1e1700 */
[----:B--2---:R-:W-:Y:S01]  /*5ba0*/  SHF.R.S32.HI R17, RZ, 0x1f, R16 ;  /* 0x0000001fff117819 */ /* 0x004fe20000011410 */
[----:B------:R-:W-:Y:S06]  /*5bb0*/  BRA `(.L_x_20688) ;  /* 0x0000000c00107947 */ /* 0x000fec0003800000 */
.L_x_20684:
        /* <DEDUP_REMOVED lines=9> */
.L_x_20692:
[----:B------:R-:W2:Y:S02]  /*5c50*/  LDG.E.U16 R4, desc[UR36][R4.64] ;  /* 0x0000002404047981 */ /* 0x000ea4000c1e1500 */
[----:B--2---:R-:W-:-:S06]  /*5c60*/  HADD2.F32 R16, -RZ, R4.H0_H0 ;  /* 0x20000004ff107230 */ /* 0x004fcc0000004100 */
[----:B------:R-:W2:Y:S01]  /*5c70*/  F2I.S64.TRUNC R16, R16 ;  /* 0x0000001000107311 */ /* 0x000ea2000020d900 */
[----:B------:R-:W-:Y:S05]  /*5c80*/  BRA `(.L_x_20688) ;  /* 0x0000000800dc7947 */ /* 0x000fea0003800000 */
.L_x_20691:
        /* <DEDUP_REMOVED lines=9> */
.L_x_20694:
[----:B------:R-:W2:Y:S02]  /*5d20*/  LDG.E.U16 R4, desc[UR36][R4.64] ;  /* 0x0000002404047981 */ /* 0x000ea4000c1e1500 */
[----:B--2---:R-:W-:-:S06]  /*5d30*/  HADD2.F32 R16, -RZ, R4.H0_H0 ;  /* 0x20000004ff107230 */ /* 0x004fcc0000004100 */
[----:B------:R-:W0:Y:S01]  /*5d40*/  F2I.S64.TRUNC R16, R16 ;  /* 0x0000001000107311 */ /* 0x000e22000020d900 */
[----:B------:R-:W-:Y:S05]  /*5d50*/  BRA `(.L_x_20688) ;  /* 0x0000000800a87947 */ /* 0x000fea0003800000 */
.L_x_20693:
[----:B------:R-:W2:Y:S02]  /*5d60*/  LDG.E.64 R4, desc[UR36][R4.64] ;  /* 0x0000002404047981 */ /* 0x000ea4000c1e1b00 */
[----:B--2---:R0:W1:Y:S01]  /*5d70*/  F2I.S64.F64.TRUNC R16, R4 ;  /* 0x0000000400107311 */ /* 0x004062000030d900 */
[----:B------:R-:W-:Y:S05]  /*5d80*/  BRA `(.L_x_20688) ;  /* 0x00000008009c7947 */ /* 0x000fea0003800000 */
.L_x_20683:
        /* <DEDUP_REMOVED lines=13> */
.L_x_20697:
[----:B------:R-:W2:Y:S02]  /*5e60*/  LDG.E.64 R4, desc[UR36][R4.64] ;  /* 0x0000002404047981 */ /* 0x000ea4000c1e1b00 */
[----:B--2---:R0:W1:Y:S01]  /*5e70*/  F2I.S64.F64.TRUNC R16, R4 ;  /* 0x0000000400107311 */ /* 0x004062000030d900 */
[----:B------:R-:W-:Y:S05]  /*5e80*/  BRA `(.L_x_20688) ;  /* 0x00000008005c7947 */ /* 0x000fea0003800000 */
.L_x_20696:
        /* <DEDUP_REMOVED lines=27> */
.L_x_20699:
        /* <DEDUP_REMOVED lines=14> */
.L_x_20698:
[----:B------:R-:W2:Y:S02]  /*6120*/  LDG.E.U16 R16, desc[UR36][R4.64] ;  /* 0x0000002404107981 */ /* 0x000ea4000c1e1500 */
[----:B--2---:R-:W-:-:S06]  /*6130*/  IMAD.U32 R16, R16, 0x10000, RZ ;  /* 0x0001000010107824 */ /* 0x004fcc00078e00ff */
[----:B------:R-:W0:Y:S01]  /*6140*/  F2I.S64.TRUNC R16, R16 ;  /* 0x0000001000107311 */ /* 0x000e22000020d900 */
[----:B------:R-:W-:Y:S05]  /*6150*/  BRA `(.L_x_20688) ;  /* 0x0000000400a87947 */ /* 0x000fea0003800000 */
.L_x_20695:
        /* <DEDUP_REMOVED lines=11> */
.L_x_20702:
        /* <DEDUP_REMOVED lines=21> */
.L_x_20706:
[----:B------:R-:W-:Y:S05]  /*6360*/  BSYNC B1 ;  /* 0x0000000000017941 */ /* 0x000fea0003800000 */
.L_x_20705:
[----:B------:R-:W-:Y:S01]  /*6370*/  IMAD.SHL.U32 R3, R3, 0x100000, RZ ;  /* 0x0010000003037824 */ /* 0x000fe200078e00ff */
[----:B------:R-:W-:-:S04]  /*6380*/  LEA R5, R0, 0x3b800000, 0x17 ;  /* 0x3b80000000057811 */ /* 0x000fc800078eb8ff */
[----:B------:R-:W-:-:S07]  /*6390*/  LOP3.LUT R16, R5, R3, R16, 0xfe, !PT ;  /* 0x0000000305107212 */ /* 0x000fce00078efe10 */
.L_x_20704:
[----:B------:R-:W-:Y:S05]  /*63a0*/  BSYNC B0 ;  /* 0x0000000000007941 */ /* 0x000fea0003800000 */
.L_x_20703:
[----:B------:R-:W0:Y:S01]  /*63b0*/  F2I.S64.TRUNC R16, R16 ;  /* 0x0000001000107311 */ /* 0x000e22000020d900 */
[----:B------:R-:W-:Y:S05]  /*63c0*/  BRA `(.L_x_20688) ;  /* 0x00000004000c7947 */ /* 0x000fea0003800000 */
.L_x_20701:
        /* <DEDUP_REMOVED lines=21> */
.L_x_20710:
[----:B------:R-:W-:Y:S05]  /*6520*/  BSYNC B1 ;  /* 0x0000000000017941 */ /* 0x000fea0003800000 */
.L_x_20709:
[----:B------:R-:W-:Y:S01]  /*6530*/  IMAD.SHL.U32 R3, R3, 0x200000, RZ ;  /* 0x0020000003037824 */ /* 0x000fe200078e00ff */
[----:B------:R-:W-:-:S04]  /*6540*/  LEA R5, R0, 0x37800000, 0x17 ;  /* 0x3780000000057811 */ /* 0x000fc800078eb8ff */
[----:B------:R-:W-:-:S07]  /*6550*/  LOP3.LUT R16, R5, R3, R16, 0xfe, !PT ;  /* 0x0000000305107212 */ /* 0x000fce00078efe10 */
.L_x_20708:
[----:B------:R-:W-:Y:S05]  /*6560*/  BSYNC B0 ;  /* 0x0000000000007941 */ /* 0x000fea0003800000 */
.L_x_20707:
[----:B------:R-:W0:Y:S01]  /*6570*/  F2I.S64.TRUNC R16, R16 ;  /* 0x0000001000107311 */ /* 0x000e22000020d900 */
[----:B------:R-:W-:Y:S05]  /*6580*/  BRA `(.L_x_20688) ;  /* 0x00000000009c7947 */ /* 0x000fea0003800000 */
.L_x_20700:
        /* <DEDUP_REMOVED lines=14> */
.L_x_20714:
[----:B------:R-:W-:Y:S05]  /*6670*/  BSYNC B0 ;  /* 0x0000000000007941 */ /* 0x000fea0003800000 */
.L_x_20713:
[----:B------:R-:W0:Y:S01]  /*6680*/  F2I.S64.TRUNC R16, R16 ;  /* 0x0000001000107311 */ /* 0x000e22000020d900 */
[----:B------:R-:W-:Y:S05]  /*6690*/  BRA `(.L_x_20688) ;  /* 0x0000000000587947 */ /* 0x000fea0003800000 */
.L_x_20687:
        /* <DEDUP_REMOVED lines=16> */
.L_x_20715:
[----:B------:R-:W-:Y:S01]  /*67a0*/  CS2R R16, SRZ ;  /* 0x0000000000107805 */ /* 0x000fe2000001ff00 */
[----:B------:R-:W-:Y:S06]  /*67b0*/  BRA `(.L_x_20688) ;  /* 0x0000000000107947 */ /* 0x000fec0003800000 */
.L_x_20712:
[----:B------:R0:W5:Y:S01]  /*67c0*/  LDG.E.64 R16, desc[UR36][R4.64] ;  /* 0x0000002404107981 */ /* 0x000162000c1e1b00 */
[----:B------:R-:W-:Y:S05]  /*67d0*/  BRA `(.L_x_20688) ;  /* 0x0000000000087947 */ /* 0x000fea0003800000 */
.L_x_20711:
[----:B------:R0:W5:Y:S01]  /*67e0*/  LDG.E R16, desc[UR36][R4.64] ;  /* 0x0000002404107981 */ /* 0x000162000c1e1900 */
[----:B------:R-:W-:-:S07]  /*67f0*/  IMAD.MOV.U32 R17, RZ, RZ, RZ ;  /* 0x000000ffff117224 */ /* 0x000fce00078e00ff */
.L_x_20688:
        /* <DEDUP_REMOVED lines=19> */
.L_x_20719:
[----:B------:R0:W5:Y:S01]  /*6930*/  LDG.E.U8 R24, desc[UR36][R4.64] ;  /* 0x0000002404187981 */ /* 0x000162000c1e1100 */
[----:B------:R-:W-:Y:S01]  /*6940*/  IMAD.MOV.U32 R25, RZ, RZ, RZ ;  /* 0x000000ffff197224 */ /* 0x000fe200078e00ff */
[----:B------:R-:W-:Y:S06]  /*6950*/  BRA `(.L_x_20682) ;  /* 0x0000000c00447947 */ /* 0x000fec0003800000 */
.L_x_20718:
        /* <DEDUP_REMOVED lines=8> */
.L_x_20722:
[----:B------:R-:W2:Y:S02]  /*69e0*/  LDG.E R24, desc[UR36][R4.64] ;  /* 0x0000002404187981 */ /* 0x000ea4000c1e1900 */
[----:B--2---:R-:W-:Y:S01]  /*69f0*/  SHF.R.S32.HI R25, RZ, 0x1f, R24 ;  /* 0x0000001fff197819 */ /* 0x004fe20000011418 */
[----:B------:R-:W-:Y:S06]  /*6a00*/  BRA `(.L_x_20682) ;  /* 0x0000000c00187947 */ /* 0x000fec0003800000 */
.L_x_20721:
[----:B------:R-:W2:Y:S02]  /*6a10*/  LDG.E.S16 R24, desc[UR36][R4.64] ;  /* 0x0000002404187981 */ /* 0x000ea4000c1e1700 */
[----:B--2---:R-:W-:Y:S01]  /*6a20*/  SHF.R.S32.HI R25, RZ, 0x1f, R24 ;  /* 0x0000001fff197819 */ /* 0x004fe20000011418 */
[----:B------:R-:W-:Y:S06]  /*6a30*/  BRA `(.L_x_20682) ;  /* 0x0000000c000c7947 */ /* 0x000fec0003800000 */
.L_x_20717:
        /* <DEDUP_REMOVED lines=9> */
.L_x_20724:
[----:B------:R-:W2:Y:S02]  /*6ad0*/  LDG.E.U16 R4, desc[UR36][R4.64] ;  /* 0x0000002404047981 */ /* 0x000ea4000c1e1500 */
[----:B--2---:R-:W-:-:S06]  /*6ae0*/  HADD2.F32 R24, -RZ, R4.H0_H0 ;  /* 0x20000004ff187230 */ /* 0x004fcc0000004100 */
[----:B------:R-:W0:Y:S01]  /*6af0*/  F2I.S64.TRUNC R24, R24 ;  /* 0x0000001800187311 */ /* 0x000e22000020d900 */
[----:B------:R-:W-:Y:S05]  /*6b00*/  BRA `(.L_x_20682) ;  /* 0x0000000800d87947 */ /* 0x000fea0003800000 */
.L_x_20723:
        /* <DEDUP_REMOVED lines=9> */
.L_x_20726:
[----:B------:R-:W2:Y:S02]  /*6ba0*/  LDG.E.U16 R4, desc[UR36][R4.64] ;  /* 0x0000002404047981 */ /* 0x000ea4000c1e1500 */
[----:B--2---:R-:W-:-:S06]  /*6bb0*/  HADD2.F32 R24, -RZ, R4.H0_H0 ;  /* 0x20000004ff187230 */ /* 0x004fcc0000004100 */
[----:B------:R-:W0:Y:S01]  /*6bc0*/  F2I.S64.TRUNC R24, R24 ;  /* 0x0000001800187311 */ /* 0x000e22000020d900 */
[----:B------:R-:W-:Y:S05]  /*6bd0*/  BRA `(.L_x_20682) ;  /* 0x0000000800a47947 */ /* 0x000fea0003800000 */
.L_x_20725:
[----:B------:R-:W2:Y:S02]  /*6be0*/  LDG.E.64 R4, desc[UR36][R4.64] ;  /* 0x0000002404047981 */ /* 0x000ea4000c1e1b00 */
[----:B--2---:R0:W1:Y:S01]  /*6bf0*/  F2I.S64.F64.TRUNC R24, R4 ;  /* 0x0000000400187311 */ /* 0x004062000030d900 */
[----:B------:R-:W-:Y:S05]  /*6c00*/  BRA `(.L_x_20682) ;  /* 0x0000000800987947 */ /* 0x000fea0003800000 */
.L_x_20716:
        /* <DEDUP_REMOVED lines=13> */
.L_x_20729:
[----:B------:R-:W2:Y:S02]  /*6ce0*/  LDG.E.64 R4, desc[UR36][R4.64] ;  /* 0x0000002404047981 */ /* 0x000ea4000c1e1b00 */
[----:B--2---:R0:W1:Y:S01]  /*6cf0*/  F2I.S64.F64.TRUNC R24, R4 ;  /* 0x0000000400187311 */ /* 0x004062000030d900 */
[----:B------:R-:W-:Y:S05]  /*6d00*/  BRA `(.L_x_20682) ;  /* 0x0000000800587947 */ /* 0x000fea0003800000 */
.L_x_20728:
        /* <DEDUP_REMOVED lines=27> */
.L_x_20731:
        /* <DEDUP_REMOVED lines=14> */
.L_x_20730:
[----:B------:R-:W2:Y:S02]  /*6fa0*/  LDG.E.U16 R24, desc[UR36][R4.64] ;  /* 0x0000002404187981 */ /* 0x000ea4000c1e1500 */
[----:B--2---:R-:W-:-:S06]  /*6fb0*/  IMAD.U32 R24, R24, 0x10000, RZ ;  /* 0x0001000018187824 */ /* 0x004fcc00078e00ff */
[----:B------:R-:W0:Y:S01]  /*6fc0*/  F2I.S64.TRUNC R24, R24 ;  /* 0x0000001800187311 */ /* 0x000e22000020d900 */
[----:B------:R-:W-:Y:S05]  /*6fd0*/  BRA `(.L_x_20682) ;  /* 0x0000000400a47947 */ /* 0x000fea0003800000 */
.L_x_20727:
        /* <DEDUP_REMOVED lines=11> */
.L_x_20734:
        /* <DEDUP_REMOVED lines=21> */
.L_x_20738:
[----:B------:R-:W-:Y:S05]  /*71e0*/  BSYNC B1 ;  /* 0x0000000000017941 */ /* 0x000fea0003800000 */
.L_x_20737:
[----:B------:R-:W-:Y:S01]  /*71f0*/  IMAD.SHL.U32 R3, R3, 0x100000, RZ ;  /* 0x0010000003037824 */ /* 0x000fe200078e00ff */
[----:B------:R-:W-:-:S04]  /*7200*/  LEA R5, R0, 0x3b800000, 0x17 ;  /* 0x3b80000000057811 */ /* 0x000fc800078eb8ff */
[----:B------:R-:W-:-:S07]  /*7210*/  LOP3.LUT R24, R5, R3, R24, 0xfe, !PT ;  /* 0x0000000305187212 */ /* 0x000fce00078efe18 */
.L_x_20736:
[----:B------:R-:W-:Y:S05]  /*7220*/  BSYNC B0 ;  /* 0x0000000000007941 */ /* 0x000fea0003800000 */
.L_x_20735:
[----:B------:R-:W0:Y:S01]  /*7230*/  F2I.S64.TRUNC R24, R24 ;  /* 0x0000001800187311 */ /* 0x000e22000020d900 */
[----:B------:R-:W-:Y:S05]  /*7240*/  BRA `(.L_x_20682) ;  /* 0x0000000400087947 */ /* 0x000fea0003800000 */
.L_x_20733:
        /* <DEDUP_REMOVED lines=21> */
.L_x_20742:
[----:B------:R-:W-:Y:S05]  /*73a0*/  BSYNC B1 ;  /* 0x0000000000017941 */ /* 0x000fea0003800000 */
.L_x_20741:
[----:B------:R-:W-:Y:S01]  /*73b0*/  IMAD.SHL.U32 R3, R3, 0x200000, RZ ;  /* 0x0020000003037824 */ /* 0x000fe200078e00ff */
[----:B------:R-:W-:-:S04]  /*73c0*/  LEA R5, R0, 0x37800000, 0x17 ;  /* 0x3780000000057811 */ /* 0x000fc800078eb8ff */
[----:B------:R-:W-:-:S07]  /*73d0*/  LOP3.LUT R24, R5, R3, R24, 0xfe, !PT ;  /* 0x0000000305187212 */ /* 0x000fce00078efe18 */
.L_x_20740:
[----:B------:R-:W-:Y:S05]  /*73e0*/  BSYNC B0 ;  /* 0x0000000000007941 */ /* 0x000fea0003800000 */
.L_x_20739:
[----:B------:R-:W0:Y:S01]  /*73f0*/  F2I.S64.TRUNC R24, R24 ;  /* 0x0000001800187311 */ /* 0x000e22000020d900 */
[----:B------:R-:W-:Y:S05]  /*7400*/  BRA `(.L_x_20682) ;  /* 0x0000000000987947 */ /* 0x000fea0003800000 */
.L_x_20732:
        /* <DEDUP_REMOVED lines=14> */
.L_x_20746:
[----:B------:R-:W-:Y:S05]  /*74f0*/  BSYNC B0 ;  /* 0x0000000000007941 */ /* 0x000fea0003800000 */
.L_x_20745:
[----:B------:R-:W0:Y:S01]  /*7500*/  F2I.S64.TRUNC R24, R24 ;  /* 0x0000001800187311 */ /* 0x000e22000020d900 */
[----:B------:R-:W-:Y:S05]  /*7510*/  BRA `(.L_x_20682) ;  /* 0x0000000000547947 */ /* 0x000fea0003800000 */
.L_x_20720:
        /* <DEDUP_REMOVED lines=16> */
.L_x_20747:
[----:B------:R-:W-:Y:S05]  /*7620*/  BRA `(.L_x_20682) ;  /* 0x0000000000107947 */ /* 0x000fea0003800000 */
.L_x_20744:
[----:B------:R0:W5:Y:S01]  /*7630*/  LDG.E.64 R24, desc[UR36][R4.64] ;  /* 0x0000002404187981 */ /* 0x000162000c1e1b00 */
[----:B------:R-:W-:Y:S05]  /*7640*/  BRA `(.L_x_20682) ;  /* 0x0000000000087947 */ /* 0x000fea0003800000 */
.L_x_20743:
[----:B------:R0:W5:Y:S01]  /*7650*/  LDG.E R24, desc[UR36][R4.64] ;  /* 0x0000002404187981 */ /* 0x000162000c1e1900 */
[----:B------:R-:W-:-:S07]  /*7660*/  IMAD.MOV.U32 R25, RZ, RZ, RZ ;  /* 0x000000ffff197224 */ /* 0x000fce00078e00ff */
.L_x_20682:
[----:B------:R-:W-:Y:S05]  /*7670*/  BSYNC B6 ;  /* 0x0000000000067941 */ /* 0x000fea0003800000 */
.L_x_20681:
[----:B------:R-:W4:Y:S01]  /*7680*/  S2R R33, SR_TID.X ;  /* 0x0000000000217919 */ /* 0x000f220000002100 */
[----:B0123-5:R-:W-:Y:S01]  /*7690*/  ISETP.LT.U32.AND P2, PT, R36, R26, PT ;  /* 0x0000001a2400720c */ /* 0x02ffe20003f41070 */
[----:B------:R-:W0:Y:S01]  /*76a0*/  LDC.U8 R32, c[0x0][0x240] ;  /* 0x00009000ff207b82 */ /* 0x000e220000000000 */
[----:B------:R-:W-:Y:S01]  /*76b0*/  ISETP.LT.U32.AND P3, PT, R22, R18, PT ;  /* 0x000000121600720c */ /* 0x000fe20003f61070 */
[----:B------:R-:W-:Y:S01]  /*76c0*/  BSSY B6, `(.L_x_20748) ;  /* 0x00000fa000067945 */ /* 0x000fe20003800000 */
[CC--:B------:R-:W-:Y:S02]  /*76d0*/  ISETP.LT.AND.EX P2, PT, R37.reuse, R27.reuse, PT, P2 ;  /* 0x0000001b2500720c */ /* 0x0c0fe40003f41320 */
[----:B----4-:R-:W-:Y:S02]  /*76e0*/  ISETP.LT.U32.AND P1, PT, R30, R28, PT ;  /* 0x0000001c1e00720c */ /* 0x010fe40003f21070 */
[----:B------:R-:W-:Y:S02]  /*76f0*/  SEL R26, R36, R26, P2 ;  /* 0x0000001a241a7207 */ /* 0x000fe40001000000 */
[----:B------:R-:W-:-:S02]  /*7700*/  SEL R27, R37, R27, P2 ;  /* 0x0000001b251b7207 */ /* 0x000fc40001000000 */
[----:B------:R-:W-:Y:S02]  /*7710*/  ISETP.LT.AND.EX P2, PT, R23, R19, PT, P3 ;  /* 0x000000131700720c */ /* 0x000fe40003f41330 */
[----:B------:R-:W-:Y:S02]  /*7720*/  ISETP.LT.U32.AND P0, PT, R16, R24, PT ;  /* 0x000000181000720c */ /* 0x000fe40003f01070 */
[----:B------:R-:W-:Y:S02]  /*7730*/  ISETP.LT.AND.EX P1, PT, R31, R29, PT, P1 ;  /* 0x0000001d1f00720c */ /* 0x000fe40003f21310 */
[----:B------:R-:W-:Y:S02]  /*7740*/  ISETP.LT.AND.EX P0, PT, R17, R25, PT, P0 ;  /* 0x000000191100720c */ /* 0x000fe40003f01300 */
[----:B------:R-:W-:Y:S02]  /*7750*/  SEL R18, R22, R18, P2 ;  /* 0x0000001216127207 */ /* 0x000fe40001000000 */
[----:B------:R-:W-:-:S02]  /*7760*/  SEL R19, R23, R19, P2 ;  /* 0x0000001317137207 */ /* 0x000fc40001000000 */
[----:B------:R-:W-:Y:S02]  /*7770*/  SEL R16, R16, R24, P0 ;  /* 0x0000001810107207 */ /* 0x000fe40000000000 */
[----:B------:R-:W-:Y:S02]  /*7780*/  SEL R17, R17, R25, P0 ;  /* 0x0000001911117207 */ /* 0x000fe40000000000 */
[----:B------:R-:W-:Y:S02]  /*7790*/  SEL R3, R30, R28, P1 ;  /* 0x0000001c1e037207 */ /* 0x000fe40000800000 */
[----:B------:R-:W-:Y:S02]  /*77a0*/  SEL R5, R31, R29, P1 ;  /* 0x0000001d1f057207 */ /* 0x000fe40000800000 */
        /* <DEDUP_REMOVED lines=8> */
[----:B------:R-:W-:Y:S02]  /*7830*/  IMAD.MOV.U32 R0, RZ, RZ, R4 ;  /* 0x000000ffff007224 */ /* 0x000fe400078e0004 */
[----:B------:R-:W-:-:S03]  /*7840*/  IMAD.MOV.U32 R4, RZ, RZ, R3 ;  /* 0x000000ffff047224 */ /* 0x000fc600078e0003 */
        /* <DEDUP_REMOVED lines=14> */
.L_x_20753:
[----:B------:R0:W-:Y:S01]  /*7930*/  STG.E.U8 desc[UR36][R8.64], R3 ;  /* 0x0000000308007986 */ /* 0x0001e2000c101124 */
[----:B------:R-:W-:Y:S05]  /*7940*/  BRA `(.L_x_20749) ;  /* 0x0000000c00447947 */ /* 0x000fea0003800000 */
.L_x_20752:
        /* <DEDUP_REMOVED lines=8> */
.L_x_20756:
[----:B------:R0:W-:Y:S01]  /*79d0*/  STG.E desc[UR36][R8.64], R3 ;  /* 0x0000000308007986 */ /* 0x0001e2000c101924 */
[----:B------:R-:W-:Y:S05]  /*79e0*/  BRA `(.L_x_20749) ;  /* 0x0000000c001c7947 */ /* 0x000fea0003800000 */
.L_x_20755:
[----:B------:R0:W-:Y:S01]  /*79f0*/  STG.E.U16 desc[UR36][R8.64], R3 ;  /* 0x0000000308007986 */ /* 0x0001e2000c101524 */
[----:B------:R-:W-:Y:S05]  /*7a00*/  BRA `(.L_x_20749) ;  /* 0x0000000c00147947 */ /* 0x000fea0003800000 */
.L_x_20751:
        /* <DEDUP_REMOVED lines=9> */
.L_x_20758:
[----:B------:R-:W0:Y:S02]  /*7aa0*/  I2F.S64 R0, R4 ;  /* 0x0000000400007312 */ /* 0x000e240000301400 */
[----:B0-----:R-:W-:-:S05]  /*7ab0*/  F2FP.F16.F32.PACK_AB R0, RZ, R0 ;  /* 0x00000000ff00723e */ /* 0x001fca00000000ff */
[----:B------:R1:W-:Y:S01]  /*7ac0*/  STG.E.U16 desc[UR36][R8.64], R0 ;  /* 0x0000000008007986 */ /* 0x0003e2000c101524 */
[----:B------:R-:W-:Y:S05]  /*7ad0*/  BRA `(.L_x_20749) ;  /* 0x0000000800e07947 */ /* 0x000fea0003800000 */
.L_x_20757:
        /* <DEDUP_REMOVED lines=10> */
.L_x_20760:
[----:B------:R-:W0:Y:S02]  /*7b80*/  I2F.S64 R4, R4 ;  /* 0x0000000400047312 */ /* 0x000e240000301400 */
[----:B0-----:R-:W-:-:S04]  /*7b90*/  F2FP.F16.F32.PACK_AB R3, RZ, R4 ;  /* 0x00000004ff03723e */ /* 0x001fc800000000ff */
[----:B------:R-:W-:-:S05]  /*7ba0*/  PRMT R3, R3, 0x5410, RZ ;  /* 0x0000541003037816 */ /* 0x000fca00000000ff */
[----:B------:R4:W-:Y:S01]  /*7bb0*/  STG.E desc[UR36][R8.64], R3 ;  /* 0x0000000308007986 */ /* 0x0009e2000c101924 */
[----:B------:R-:W-:Y:S05]  /*7bc0*/  BRA `(.L_x_20749) ;  /* 0x0000000800a47947 */ /* 0x000fea0003800000 */
.L_x_20759:
[----:B------:R-:W0:Y:S02]  /*7bd0*/  I2F.F64.S64 R4, R4 ;  /* 0x0000000400047312 */ /* 0x000e240000301c00 */
[----:B0-----:R0:W-:Y:S01]  /*7be0*/  STG.E.64 desc[UR36][R8.64], R4 ;  /* 0x0000000408007986 */ /* 0x0011e2000c101b24 */
[----:B------:R-:W-:Y:S05]  /*7bf0*/  BRA `(.L_x_20749) ;  /* 0x0000000800987947 */ /* 0x000fea0003800000 */
.L_x_20750:
        /* <DEDUP_REMOVED lines=13> */
.L_x_20763:
[----:B------:R-:W0:Y:S01]  /*7cd0*/  I2F.F64.S64 R4, R4 ;  /* 0x0000000400047312 */ /* 0x000e220000301c00 */
[----:B------:R-:W-:-:S05]  /*7ce0*/  CS2R R6, SRZ ;  /* 0x0000000000067805 */ /* 0x000fca000001ff00 */
[----:B0-----:R0:W-:Y:S01]  /*7cf0*/  STG.E.128 desc[UR36][R8.64], R4 ;  /* 0x0000000408007986 */ /* 0x0011e2000c101d24 */
[----:B------:R-:W-:Y:S05]  /*7d00*/  BRA `(.L_x_20749) ;  /* 0x0000000800547947 */ /* 0x000fea0003800000 */
.L_x_20762:
        /* <DEDUP_REMOVED lines=21> */
.L_x_20767:
[----:B------:R-:W-:Y:S05]  /*7e60*/  BSYNC B0 ;  /* 0x0000000000007941 */ /* 0x000fea0003800000 */
.L_x_20766:
[----:B------:R-:W-:-:S05]  /*7e70*/  LOP3.LUT R7, R0, R7, RZ, 0xfc, !PT ;  /* 0x0000000700077212 */ /* 0x000fca00078efcff */
[----:B------:R0:W-:Y:S01]  /*7e80*/  STG.E.U8 desc[UR36][R8.64], R7 ;  /* 0x0000000708007986 */ /* 0x0001e2000c101124 */
[----:B------:R-:W-:Y:S05]  /*7e90*/  BRA `(.L_x_20749) ;  /* 0x0000000400f07947 */ /* 0x000fea0003800000 */
.L_x_20765:
        /* <DEDUP_REMOVED lines=13> */
.L_x_20769:
[----:B------:R-:W-:Y:S01]  /*7f70*/  IMAD.MOV.U32 R0, RZ, RZ, 0x7f ;  /* 0x0000007fff007424 */ /* 0x000fe200078e00ff */
[----:B------:R-:W-:-:S04]  /*7f80*/  ISETP.GT.U32.AND P0, PT, R3, 0x7f800000, PT ;  /* 0x7f8000000300780c */ /* 0x000fc80003f04070 */
[----:B------:R-:W-:-:S09]  /*7f90*/  SEL R0, R0, 0x7c, P0 ;  /* 0x0000007c00007807 */ /* 0x000fd20000000000 */
.L_x_20770:
[----:B------:R-:W-:Y:S05]  /*7fa0*/  BSYNC B0 ;  /* 0x0000000000007941 */ /* 0x000fea0003800000 */
.L_x_20768:
[----:B------:R-:W-:-:S04]  /*7fb0*/  LOP3.LUT R3, R5, 0x80000000, RZ, 0xc0, !PT ;  /* 0x8000000005037812 */ /* 0x000fc800078ec0ff */
[----:B------:R-:W-:-:S04]  /*7fc0*/  SHF.R.U32.HI R3, RZ, 0x18, R3 ;  /* 0x00000018ff037819 */ /* 0x000fc80000011603 */
[----:B------:R-:W-:-:S05]  /*7fd0*/  LOP3.LUT R3, R0, R3, RZ, 0xfc, !PT ;  /* 0x0000000300037212 */ /* 0x000fca00078efcff */
[----:B------:R0:W-:Y:S01]  /*7fe0*/  STG.E.U8 desc[UR36][R8.64], R3 ;  /* 0x0000000308007986 */ /* 0x0001e2000c101124 */
[----:B------:R-:W-:Y:S05]  /*7ff0*/  BRA `(.L_x_20749) ;  /* 0x0000000400987947 */ /* 0x000fea0003800000 */
.L_x_20764:
[----:B------:R-:W0:Y:S02]  /*8000*/  I2F.S64 R0, R4 ;  /* 0x0000000400007312 */ /* 0x000e240000301400 */
[----:B0-----:R-:W-:-:S05]  /*8010*/  F2FP.BF16.F32.PACK_AB R0, RZ, R0 ;  /* 0x00000000ff00723e */ /* 0x001fca00000010ff */
[----:B------:R0:W-:Y:S01]  /*8020*/  STG.E.U16 desc[UR36][R8.64], R0 ;  /* 0x0000000008007986 */ /* 0x0001e2000c101524 */
[----:B------:R-:W-:Y:S05]  /*8030*/  BRA `(.L_x_20749) ;  /* 0x0000000400887947 */ /* 0x000fea0003800000 */
.L_x_20761:
        /* <DEDUP_REMOVED lines=10> */
.L_x_20773:
        /* <DEDUP_REMOVED lines=17> */
.L_x_20776:
[----:B------:R-:W-:-:S04]  /*81f0*/  LOP3.LUT R0, R5, 0x80000000, RZ, 0xc0, !PT ;  /* 0x8000000005007812 */ /* 0x000fc800078ec0ff */
[----:B------:R-:W-:-:S04]  /*8200*/  SHF.R.U32.HI R0, RZ, 0x18, R0 ;  /* 0x00000018ff007819 */ /* 0x000fc80000011600 */
[----:B------:R-:W-:-:S07]  /*8210*/  LOP3.LUT R0, R3, R0, RZ, 0xfc, !PT ;  /* 0x0000000003007212 */ /* 0x000fce00078efcff */
.L_x_20775:
[----:B------:R-:W-:Y:S05]  /*8220*/  BSYNC B0 ;  /* 0x0000000000007941 */ /* 0x000fea0003800000 */
.L_x_20774:
[----:B------:R0:W-:Y:S01]  /*8230*/  STG.E.U8 desc[UR36][R8.64], R0 ;  /* 0x0000000008007986 */ /* 0x0001e2000c101124 */
[----:B------:R-:W-:Y:S05]  /*8240*/  BRA `(.L_x_20749) ;  /* 0x0000000400047947 */ /* 0x000fea0003800000 */
.L_x_20772:
        /* <DEDUP_REMOVED lines=17> */
.L_x_20779:
[----:B------:R-:W-:-:S04]  /*8360*/  LOP3.LUT R0, R5, 0x80000000, RZ, 0xc0, !PT ;  /* 0x8000000005007812 */ /* 0x000fc800078ec0ff */
[----:B------:R-:W-:-:S04]  /*8370*/  SHF.R.U32.HI R0, RZ, 0x18, R0 ;  /* 0x00000018ff007819 */ /* 0x000fc80000011600 */
[----:B------:R-:W-:-:S07]  /*8380*/  LOP3.LUT R0, R3, R0, RZ, 0xfc, !PT ;  /* 0x0000000003007212 */ /* 0x000fce00078efcff */
.L_x_20778:
[----:B------:R-:W-:Y:S05]  /*8390*/  BSYNC B0 ;  /* 0x0000000000007941 */ /* 0x000fea0003800000 */
.L_x_20777:
[----:B------:R0:W-:Y:S01]  /*83a0*/  STG.E.U8 desc[UR36][R8.64], R0 ;  /* 0x0000000008007986 */ /* 0x0001e2000c101124 */
[----:B------:R-:W-:Y:S05]  /*83b0*/  BRA `(.L_x_20749) ;  /* 0x0000000000a87947 */ /* 0x000fea0003800000 */
.L_x_20771:
        /* <DEDUP_REMOVED lines=22> */
.L_x_20754:
        /* <DEDUP_REMOVED lines=16> */
.L_x_20782:
[----:B------:R-:W-:Y:S05]  /*8620*/  BRA `(.L_x_20749) ;  /* 0x00000000000c7947 */ /* 0x000fea0003800000 */
.L_x_20781:
[----:B------:R0:W-:Y:S01]  /*8630*/  STG.E.64 desc[UR36][R8.64], R4 ;  /* 0x0000000408007986 */ /* 0x0001e2000c101b24 */
[----:B------:R-:W-:Y:S05]  /*8640*/  BRA `(.L_x_20749) ;  /* 0x0000000000047947 */ /* 0x000fea0003800000 */
.L_x_20780:
[----:B------:R0:W-:Y:S02]  /*8650*/  STG.E desc[UR36][R8.64], R3 ;  /* 0x0000000308007986 */ /* 0x0001e4000c101924 */
.L_x_20749:
[----:B------:R-:W-:Y:S05]  /*8660*/  BSYNC B6 ;  /* 0x0000000000067941 */ /* 0x000fea0003800000 */
.L_x_20748:
        /* <DEDUP_REMOVED lines=23> */
.L_x_20788:
[----:B------:R0:W-:Y:S01]  /*87e0*/  STG.E.U8 desc[UR36][R8.64], R26 ;  /* 0x0000001a08007986 */ /* 0x0001e2000c101124 */
[----:B------:R-:W-:Y:S05]  /*87f0*/  BRA `(.L_x_20790) ;  /* 0x0000000c004c7947 */ /* 0x000fea0003800000 */
.L_x_20787:
        /* <DEDUP_REMOVED lines=8> */
.L_x_20792:
[----:B------:R0:W-:Y:S01]  /*8880*/  STG.E desc[UR36][R8.64], R26 ;  /* 0x0000001a08007986 */ /* 0x0001e2000c101924 */
[----:B------:R-:W-:Y:S05]  /*8890*/  BRA `(.L_x_20790) ;  /* 0x0000000c00247947 */ /* 0x000fea0003800000 */
.L_x_20791:
[----:B------:R0:W-:Y:S01]  /*88a0*/  STG.E.U16 desc[UR36][R8.64], R26 ;  /* 0x0000001a08007986 */ /* 0x0001e2000c101524 */
[----:B------:R-:W-:Y:S05]  /*88b0*/  BRA `(.L_x_20790) ;  /* 0x0000000c001c7947 */ /* 0x000fea0003800000 */
.L_x_20786:
        /* <DEDUP_REMOVED lines=9> */
.L_x_20794:
[----:B------:R-:W0:Y:S02]  /*8950*/  I2F.S64 R0, R26 ;  /* 0x0000001a00007312 */ /* 0x000e240000301400 */
[----:B0-----:R-:W-:-:S05]  /*8960*/  F2FP.F16.F32.PACK_AB R0, RZ, R0 ;  /* 0x00000000ff00723e */ /* 0x001fca00000000ff */
[----:B------:R0:W-:Y:S01]  /*8970*/  STG.E.U16 desc[UR36][R8.64], R0 ;  /* 0x0000000008007986 */ /* 0x0001e2000c101524 */
[----:B------:R-:W-:Y:S05]  /*8980*/  BRA `(.L_x_20790) ;  /* 0x0000000800e87947 */ /* 0x000fea0003800000 */
.L_x_20793:
        /* <DEDUP_REMOVED lines=10> */
.L_x_20796:
[----:B------:R-:W0:Y:S02]  /*8a30*/  I2F.S64 R26, R26 ;  /* 0x0000001a001a7312 */ /* 0x000e240000301400 */
[----:B0-----:R-:W-:-:S04]  /*8a40*/  F2FP.F16.F32.PACK_AB R3, RZ, R26 ;  /* 0x0000001aff03723e */ /* 0x001fc800000000ff */
[----:B------:R-:W-:-:S05]  /*8a50*/  PRMT R3, R3, 0x5410, RZ ;  /* 0x0000541003037816 */ /* 0x000fca00000000ff */
[----:B------:R3:W-:Y:S01]  /*8a60*/  STG.E desc[UR36][R8.64], R3 ;  /* 0x0000000308007986 */ /* 0x0007e2000c101924 */
[----:B------:R-:W-:Y:S05]  /*8a70*/  BRA `(.L_x_20790) ;  /* 0x0000000800ac7947 */ /* 0x000fea0003800000 */
.L_x_20795:
[----:B------:R-:W0:Y:S02]  /*8a80*/  I2F.F64.S64 R26, R26 ;  /* 0x0000001a001a7312 */ /* 0x000e240000301c00 */
[----:B0-----:R4:W-:Y:S01]  /*8a90*/  STG.E.64 desc[UR36][R8.64], R26 ;  /* 0x0000001a08007986 */ /* 0x0019e2000c101b24 */
[----:B------:R-:W-:Y:S05]  /*8aa0*/  BRA `(.L_x_20790) ;  /* 0x0000000800a07947 */ /* 0x000fea0003800000 */
.L_x_20785:
        /* <DEDUP_REMOVED lines=13> */
.L_x_20799:
[----:B------:R-:W0:Y:S01]  /*8b80*/  I2F.F64.S64 R4, R26 ;  /* 0x0000001a00047312 */ /* 0x000e220000301c00 */
[----:B------:R-:W-:-:S05]  /*8b90*/  CS2R R6, SRZ ;  /* 0x0000000000067805 */ /* 0x000fca000001ff00 */
[----:B0-----:R0:W-:Y:S01]  /*8ba0*/  STG.E.128 desc[UR36][R8.64], R4 ;  /* 0x0000000408007986 */ /* 0x0011e2000c101d24 */
[----:B------:R-:W-:Y:S05]  /*8bb0*/  BRA `(.L_x_20790) ;  /* 0x00000008005c7947 */ /* 0x000fea0003800000 */
.L_x_20798:
        /* <DEDUP_REMOVED lines=21> */
.L_x_20803:
[----:B------:R-:W-:Y:S05]  /*8d10*/  BSYNC B0 ;  /* 0x0000000000007941 */ /* 0x000fea0003800000 */
.L_x_20802:
[----:B------:R-:W-:-:S05]  /*8d20*/  LOP3.LUT R5, R0, R5, RZ, 0xfc, !PT ;  /* 0x0000000500057212 */ /* 0x000fca00078efcff */
[----:B------:R0:W-:Y:S01]  /*8d30*/  STG.E.U8 desc[UR36][R8.64], R5 ;  /* 0x0000000508007986 */ /* 0x0001e2000c101124 */
[----:B------:R-:W-:Y:S05]  /*8d40*/  BRA `(.L_x_20790) ;  /* 0x0000000400f87947 */ /* 0x000fea0003800000 */
.L_x_20801:
        /* <DEDUP_REMOVED lines=13> */
.L_x_20805:
[----:B------:R-:W-:Y:S01]  /*8e20*/  IMAD.MOV.U32 R0, RZ, RZ, 0x7f ;  /* 0x0000007fff007424 */ /* 0x000fe200078e00ff */
[----:B------:R-:W-:-:S04]  /*8e30*/  ISETP.GT.U32.AND P0, PT, R3, 0x7f800000, PT ;  /* 0x7f8000000300780c */ /* 0x000fc80003f04070 */
[----:B------:R-:W-:-:S09]  /*8e40*/  SEL R0, R0, 0x7c, P0 ;  /* 0x0000007c00007807 */ /* 0x000fd20000000000 */
.L_x_20806:
[----:B------:R-:W-:Y:S05]  /*8e50*/  BSYNC B0 ;  /* 0x0000000000007941 */ /* 0x000fea0003800000 */
.L_x_20804:
[----:B------:R-:W-:-:S04]  /*8e60*/  LOP3.LUT R3, R27, 0x80000000, RZ, 0xc0, !PT ;  /* 0x800000001b037812 */ /* 0x000fc800078ec0ff */
[----:B------:R-:W-:-:S04]  /*8e70*/  SHF.R.U32.HI R3, RZ, 0x18, R3 ;  /* 0x00000018ff037819 */ /* 0x000fc80000011603 */
[----:B------:R-:W-:-:S05]  /*8e80*/  LOP3.LUT R3, R0, R3, RZ, 0xfc, !PT ;  /* 0x0000000300037212 */ /* 0x000fca00078efcff */
[----:B------:R0:W-:Y:S01]  /*8e90*/  STG.E.U8 desc[UR36][R8.64], R3 ;  /* 0x0000000308007986 */ /* 0x0001e2000c101124 */
[----:B------:R-:W-:Y:S05]  /*8ea0*/  BRA `(.L_x_20790) ;  /* 0x0000000400a07947 */ /* 0x000fea0003800000 */
.L_x_20800:
[----:B------:R-:W0:Y:S02]  /*8eb0*/  I2F.S64 R0, R26 ;  /* 0x0000001a00007312 */ /* 0x000e240000301400 */
[----:B0-----:R-:W-:-:S05]  /*8ec0*/  F2FP.BF16.F32.PACK_AB R0, RZ, R0 ;  /* 0x00000000ff00723e */ /* 0x001fca00000010ff */
[----:B------:R0:W-:Y:S01]  /*8ed0*/  STG.E.U16 desc[UR36][R8.64], R0 ;  /* 0x0000000008007986 */ /* 0x0001e2000c101524 */
[----:B------:R-:W-:Y:S05]  /*8ee0*/  BRA `(.L_x_20790) ;  /* 0x0000000400907947 */ /* 0x000fea0003800000 */
.L_x_20797:
        /* <DEDUP_REMOVED lines=10> */
.L_x_20809:
        /* <DEDUP_REMOVED lines=17> */
.L_x_20812:
[----:B------:R-:W-:-:S04]  /*90a0*/  LOP3.LUT R3, R27, 0x80000000, RZ, 0xc0, !PT ;  /* 0x800000001b037812 */ /* 0x000fc800078ec0ff */
[----:B------:R-:W-:-:S04]  /*90b0*/  SHF.R.U32.HI R3, RZ, 0x18, R3 ;  /* 0x00000018ff037819 */ /* 0x000fc80000011603 */
[----:B------:R-:W-:-:S04]  /*90c0*/  LOP3.LUT R0, R0, R3, RZ, 0xfc, !PT ;  /* 0x0000000300007212 */ /* 0x000fc800078efcff */
[----:B------:R-:W-:-:S07]  /*90d0*/  PRMT R4, R0, 0x7610, R4 ;  /* 0x0000761000047816 */ /* 0x000fce0000000004 */
.L_x_20811:
[----:B------:R-:W-:Y:S05]  /*90e0*/  BSYNC B0 ;  /* 0x0000000000007941 */ /* 0x000fea0003800000 */
.L_x_20810:
[----:B------:R0:W-:Y:S01]  /*90f0*/  STG.E.U8 desc[UR36][R8.64], R4 ;  /* 0x0000000408007986 */ /* 0x0001e2000c101124 */
[----:B------:R-:W-:Y:S05]  /*9100*/  BRA `(.L_x_20790) ;  /* 0x0000000400087947 */ /* 0x000fea0003800000 */
.L_x_20808:
        /* <DEDUP_REMOVED lines=17> */
.L_x_20815:
[----:B------:R-:W-:-:S04]  /*9220*/  LOP3.LUT R3, R27, 0x80000000, RZ, 0xc0, !PT ;  /* 0x800000001b037812 */ /* 0x000fc800078ec0ff */
[----:B------:R-:W-:-:S04]  /*9230*/  SHF.R.U32.HI R3, RZ, 0x18, R3 ;  /* 0x00000018ff037819 */ /* 0x000fc80000011603 */
[----:B------:R-:W-:-:S04]  /*9240*/  LOP3.LUT R0, R0, R3, RZ, 0xfc, !PT ;  /* 0x0000000300007212 */ /* 0x000fc800078efcff */
[----:B------:R-:W-:-:S07]  /*9250*/  PRMT R4, R0, 0x7610, R4 ;  /* 0x0000761000047816 */ /* 0x000fce0000000004 */
.L_x_20814:
[----:B------:R-:W-:Y:S05]  /*9260*/  BSYNC B0 ;  /* 0x0000000000007941 */ /* 0x000fea0003800000 */
.L_x_20813:
[----:B------:R0:W-:Y:S01]  /*9270*/  STG.E.U8 desc[UR36][R8.64], R4 ;  /* 0x0000000408007986 */ /* 0x0001e2000c101124 */
[----:B------:R-:W-:Y:S05]  /*9280*/  BRA `(.L_x_20790) ;  /* 0x0000000000a87947 */ /* 0x000fea0003800000 */
.L_x_20807:
        /* <DEDUP_REMOVED lines=22> */
.L_x_20789:
        /* <DEDUP_REMOVED lines=16> */
.L_x_20818:
[----:B------:R-:W-:Y:S05]  /*94f0*/  BRA `(.L_x_20790) ;  /* 0x00000000000c7947 */ /* 0x000fea0003800000 */
.L_x_20817:
[----:B------:R0:W-:Y:S01]  /*9500*/  STG.E.64 desc[UR36][R8.64], R26 ;  /* 0x0000001a08007986 */ /* 0x0001e2000c101b24 */
[----:B------:R-:W-:Y:S05]  /*9510*/  BRA `(.L_x_20790) ;  /* 0x0000000000047947 */ /* 0x000fea0003800000 */
.L_x_20816:
[----:B------:R0:W-:Y:S02]  /*9520*/  STG.E desc[UR36][R8.64], R26 ;  /* 0x0000001a08007986 */ /* 0x0001e4000c101924 */
.L_x_20790:
[----:B------:R-:W-:-:S05]  /*9530*/  VIADD R33, R33, 0x80 ;  /* 0x0000008021217836 */ /* 0x000fca0000000000 */
[----:B------:R-:W-:-:S13]  /*9540*/  ISETP.GE.AND P0, PT, R33, R2, PT ;  /* 0x000000022100720c */ /* 0x000fda0003f06270 */
[----:B------:R-:W-:Y:S05]  /*9550*/  @P0 BRA `(.L_x_20784) ;  /* 0x0000000c00a00947 */ /* 0x000fea0003800000 */
[----:B0-2---:R-:W0:Y:S01]  /*9560*/  LDC.64 R4, c[0x0][0x218] ;  /* 0x00008600ff047b82 */ /* 0x005e220000000a00 */
[----:B------:R-:W-:Y:S01]  /*9570*/  IMAD R0, R34, 0x200, R33 ;  /* 0x0000020022007824 */ /* 0x000fe200078e0221 */
[----:B------:R-:W-:Y:S01]  /*9580*/  PRMT R6, R32, 0x9910, RZ ;  /* 0x0000991020067816 */ /* 0x000fe200000000ff */
[----:B------:R-:W-:Y:S02]  /*9590*/  ULDC UR4, c[0x0][0x244] ;  /* 0x0000910000047ab9 */ /* 0x000fe40000000800 */
[----:B---3--:R-:W-:Y:S02]  /*95a0*/  IMAD R3, R0, UR4, RZ ;  /* 0x0000000400037c24 */ /* 0x008fe4000f8e02ff */
        /* <DEDUP_REMOVED lines=15> */
.L_x_20822:
[----:B------:R0:W-:Y:S01]  /*96a0*/  STG.E.U8 desc[UR36][R4.64], R18 ;  /* 0x0000001204007986 */ /* 0x0001e2000c101124 */
[----:B------:R-:W-:Y:S05]  /*96b0*/  BRA `(.L_x_20824) ;  /* 0x0000000c00447947 */ /* 0x000fea0003800000 */
.L_x_20821:
        /* <DEDUP_REMOVED lines=8> */
.L_x_20826:
[----:B------:R0:W-:Y:S01]  /*9740*/  STG.E desc[UR36][R4.64], R18 ;  /* 0x0000001204007986 */ /* 0x0001e2000c101924 */
[----:B------:R-:W-:Y:S05]  /*9750*/  BRA `(.L_x_20824) ;  /* 0x0000000c001c7947 */ /* 0x000fea0003800000 */
.L_x_20825:
[----:B------:R0:W-:Y:S01]  /*9760*/  STG.E.U16 desc[UR36][R4.64], R18 ;  /* 0x0000001204007986 */ /* 0x0001e2000c101524 */
[----:B------:R-:W-:Y:S05]  /*9770*/  BRA `(.L_x_20824) ;  /* 0x0000000c00147947 */ /* 0x000fea0003800000 */
.L_x_20820:
        /* <DEDUP_REMOVED lines=9> */
.L_x_20828:
[----:B------:R-:W0:Y:S02]  /*9810*/  I2F.S64 R0, R18 ;  /* 0x0000001200007312 */ /* 0x000e240000301400 */
[----:B0-----:R-:W-:-:S05]  /*9820*/  F2FP.F16.F32.PACK_AB R0, RZ, R0 ;  /* 0x00000000ff00723e */ /* 0x001fca00000000ff */
[----:B------:R0:W-:Y:S01]  /*9830*/  STG.E.U16 desc[UR36][R4.64], R0 ;  /* 0x0000000004007986 */ /* 0x0001e2000c101524 */
[----:B------:R-:W-:Y:S05]  /*9840*/  BRA `(.L_x_20824) ;  /* 0x0000000800e07947 */ /* 0x000fea0003800000 */
.L_x_20827:
        /* <DEDUP_REMOVED lines=10> */
.L_x_20830:
[----:B------:R-:W0:Y:S02]  /*98f0*/  I2F.S64 R18, R18 ;  /* 0x0000001200127312 */ /* 0x000e240000301400 */
[----:B0-----:R-:W-:-:S04]  /*9900*/  F2FP.F16.F32.PACK_AB R3, RZ, R18 ;  /* 0x00000012ff03723e */ /* 0x001fc800000000ff */
[----:B------:R-:W-:-:S05]  /*9910*/  PRMT R3, R3, 0x5410, RZ ;  /* 0x0000541003037816 */ /* 0x000fca00000000ff */
[----:B------:R3:W-:Y:S01]  /*9920*/  STG.E desc[UR36][R4.64], R3 ;  /* 0x0000000304007986 */ /* 0x0007e2000c101924 */
[----:B------:R-:W-:Y:S05]  /*9930*/  BRA `(.L_x_20824) ;  /* 0x0000000800a47947 */ /* 0x000fea0003800000 */
.L_x_20829:
[----:B------:R-:W0:Y:S02]  /*9940*/  I2F.F64.S64 R18, R18 ;  /* 0x0000001200127312 */ /* 0x000e240000301c00 */
[----:B0-----:R0:W-:Y:S01]  /*9950*/  STG.E.64 desc[UR36][R4.64], R18 ;  /* 0x0000001204007986 */ /* 0x0011e2000c101b24 */
[----:B------:R-:W-:Y:S05]  /*9960*/  BRA `(.L_x_20824) ;  /* 0x0000000800987947 */ /* 0x000fea0003800000 */
.L_x_20819:
        /* <DEDUP_REMOVED lines=13> */
.L_x_20833:
[----:B-1--4-:R-:W0:Y:S01]  /*9a40*/  I2F.F64.S64 R8, R18 ;  /* 0x0000001200087312 */ /* 0x012e220000301c00 */
[----:B------:R-:W-:-:S05]  /*9a50*/  CS2R R10, SRZ ;  /* 0x00000000000a7805 */ /* 0x000fca000001ff00 */
[----:B0-----:R0:W-:Y:S01]  /*9a60*/  STG.E.128 desc[UR36][R4.64], R8 ;  /* 0x0000000804007986 */ /* 0x0011e2000c101d24 */
[----:B------:R-:W-:Y:S05]  /*9a70*/  BRA `(.L_x_20824) ;  /* 0x0000000800547947 */ /* 0x000fea0003800000 */
.L_x_20832:
        /* <DEDUP_REMOVED lines=21> */
.L_x_20837:
[----:B------:R-:W-:Y:S05]  /*9bd0*/  BSYNC B0 ;  /* 0x0000000000007941 */ /* 0x000fea0003800000 */
.L_x_20836:
[----:B------:R-:W-:-:S05]  /*9be0*/  LOP3.LUT R7, R0, R7, RZ, 0xfc, !PT ;  /* 0x0000000700077212 */ /* 0x000fca00078efcff */
[----:B------:R0:W-:Y:S01]  /*9bf0*/  STG.E.U8 desc[UR36][R4.64], R7 ;  /* 0x0000000704007986 */ /* 0x0001e2000c101124 */
[----:B------:R-:W-:Y:S05]  /*9c00*/  BRA `(.L_x_20824) ;  /* 0x0000000400f07947 */ /* 0x000fea0003800000 */
.L_x_20835:
        /* <DEDUP_REMOVED lines=13> */
.L_x_20839:
[----:B------:R-:W-:Y:S01]  /*9ce0*/  IMAD.MOV.U32 R0, RZ, RZ, 0x7f ;  /* 0x0000007fff007424 */ /* 0x000fe200078e00ff */
[----:B------:R-:W-:-:S04]  /*9cf0*/  ISETP.GT.U32.AND P0, PT, R3, 0x7f800000, PT ;  /* 0x7f8000000300780c */ /* 0x000fc80003f04070 */
[----:B------:R-:W-:-:S09]  /*9d00*/  SEL R0, R0, 0x7c, P0 ;  /* 0x0000007c00007807 */ /* 0x000fd20000000000 */
.L_x_20840:
[----:B------:R-:W-:Y:S05]  /*9d10*/  BSYNC B0 ;  /* 0x0000000000007941 */ /* 0x000fea0003800000 */
.L_x_20838:
[----:B------:R-:W-:-:S04]  /*9d20*/  LOP3.LUT R3, R19, 0x80000000, RZ, 0xc0, !PT ;  /* 0x8000000013037812 */ /* 0x000fc800078ec0ff */
[----:B------:R-:W-:-:S04]  /*9d30*/  SHF.R.U32.HI R3, RZ, 0x18, R3 ;  /* 0x00000018ff037819 */ /* 0x000fc80000011603 */
[----:B------:R-:W-:-:S05]  /*9d40*/  LOP3.LUT R3, R0, R3, RZ, 0xfc, !PT ;  /* 0x0000000300037212 */ /* 0x000fca00078efcff */
[----:B------:R0:W-:Y:S01]  /*9d50*/  STG.E.U8 desc[UR36][R4.64], R3 ;  /* 0x0000000304007986 */ /* 0x0001e2000c101124 */
[----:B------:R-:W-:Y:S05]  /*9d60*/  BRA `(.L_x_20824) ;  /* 0x0000000400987947 */ /* 0x000fea0003800000 */
.L_x_20834:
[----:B------:R-:W0:Y:S02]  /*9d70*/  I2F.S64 R0, R18 ;  /* 0x0000001200007312 */ /* 0x000e240000301400 */
[----:B0-----:R-:W-:-:S05]  /*9d80*/  F2FP.BF16.F32.PACK_AB R0, RZ, R0 ;  /* 0x00000000ff00723e */ /* 0x001fca00000010ff */
[----:B------:R0:W-:Y:S01]  /*9d90*/  STG.E.U16 desc[UR36][R4.64], R0 ;  /* 0x0000000004007986 */ /* 0x0001e2000c101524 */
[----:B------:R-:W-:Y:S05]  /*9da0*/  BRA `(.L_x_20824) ;  /* 0x0000000400887947 */ /* 0x000fea0003800000 */
.L_x_20831:
        /* <DEDUP_REMOVED lines=10> */
.L_x_20843:
        /* <DEDUP_REMOVED lines=17> */
.L_x_20846:
[----:B------:R-:W-:-:S04]  /*9f60*/  LOP3.LUT R0, R19, 0x80000000, RZ, 0xc0, !PT ;  /* 0x8000000013007812 */ /* 0x000fc800078ec0ff */
[----:B------:R-:W-:-:S04]  /*9f70*/  SHF.R.U32.HI R0, RZ, 0x18, R0 ;  /* 0x00000018ff007819 */ /* 0x000fc80000011600 */
[----:B------:R-:W-:-:S07]  /*9f80*/  LOP3.LUT R0, R3, R0, RZ, 0xfc, !PT ;  /* 0x0000000003007212 */ /* 0x000fce00078efcff */
.L_x_20845:
[----:B------:R-:W-:Y:S05]  /*9f90*/  BSYNC B0 ;  /* 0x0000000000007941 */ /* 0x000fea0003800000 */
.L_x_20844:
[----:B------:R0:W-:Y:S01]  /*9fa0*/  STG.E.U8 desc[UR36][R4.64], R0 ;  /* 0x0000000004007986 */ /* 0x0001e2000c101124 */
[----:B------:R-:W-:Y:S05]  /*9fb0*/  BRA `(.L_x_20824) ;  /* 0x0000000400047947 */ /* 0x000fea0003800000 */
.L_x_20842:
        /* <DEDUP_REMOVED lines=17> */
.L_x_20849:
[----:B------:R-:W-:-:S04]  /*a0d0*/  LOP3.LUT R0, R19, 0x80000000, RZ, 0xc0, !PT ;  /* 0x8000000013007812 */ /* 0x000fc800078ec0ff */
[----:B------:R-:W-:-:S04]  /*a0e0*/  SHF.R.U32.HI R0, RZ, 0x18, R0 ;  /* 0x00000018ff007819 */ /* 0x000fc80000011600 */
[----:B------:R-:W-:-:S07]  /*a0f0*/  LOP3.LUT R0, R3, R0, RZ, 0xfc, !PT ;  /* 0x0000000003007212 */ /* 0x000fce00078efcff */
.L_x_20848:
[----:B------:R-:W-:Y:S05]  /*a100*/  BSYNC B0 ;  /* 0x0000000000007941 */ /* 0x000fea0003800000 */
.L_x_20847:
[----:B------:R0:W-:Y:S01]  /*a110*/  STG.E.U8 desc[UR36][R4.64], R0 ;  /* 0x0000000004007986 */ /* 0x0001e2000c101124 */
[----:B------:R-:W-:Y:S05]  /*a120*/  BRA `(.L_x_20824) ;  /* 0x0000000000a87947 */ /* 0x000fea0003800000 */
.L_x_20841:
        /* <DEDUP_REMOVED lines=22> */
.L_x_20823:
        /* <DEDUP_REMOVED lines=11> */
[----:B-1--4-:R-:W-:Y:S02]  /*a340*/  IMAD.MOV.U32 R8, RZ, RZ, 0x65 ;  /* 0x00000065ff087424 */ /* 0x012fe400078e00ff */
[----:B------:R-:W-:Y:S02]  /*a350*/  IMAD.MOV.U32 R12, RZ, RZ, 0x1 ;  /* 0x00000001ff0c7424 */ /* 0x000fe400078e00ff */
[----:B------:R-:W-:-:S07]  /*a360*/  IMAD.MOV.U32 R13, RZ, RZ, RZ ;  /* 0x000000ffff0d7224 */ /* 0x000fce00078e00ff */
[----:B------:R-:W-:-:S07]  /*a370*/  LEPC R20, `(.L_x_20852) ;  /* 0x000000001014794e */ /* 0x000fce0000000000 */
[----:B0-----:R-:W-:Y:S05]  /*a380*/  CALL.ABS.NOINC R14 ;  /* 0x000000000e007343 */ /* 0x001fea0003c00000 */
.L_x_20852:
[----:B------:R-:W-:Y:S05]  /*a390*/  BRA `(.L_x_20824) ;  /* 0x00000000000c7947 */ /* 0x000fea0003800000 */
.L_x_20851:
[----:B------:R0:W-:Y:S01]  /*a3a0*/  STG.E.64 desc[UR36][R4.64], R18 ;  /* 0x0000001204007986 */ /* 0x0001e2000c101b24 */
[----:B------:R-:W-:Y:S05]  /*a3b0*/  BRA `(.L_x_20824) ;  /* 0x0000000000047947 */ /* 0x000fea0003800000 */
.L_x_20850:
[----:B------:R0:W-:Y:S02]  /*a3c0*/  STG.E desc[UR36][R4.64], R18 ;  /* 0x0000001204007986 */ /* 0x0001e4000c101924 */
.L_x_20824:
[----:B------:R-:W-:-:S07]  /*a3d0*/  VIADD R33, R33, 0x80 ;  /* 0x0000008021217836 */ /* 0x000fce0000000000 */
.L_x_20784:
[----:B------:R-:W-:Y:S05]  /*a3e0*/  BSYNC B6 ;  /* 0x0000000000067941 */ /* 0x000fea0003800000 */
.L_x_20783:
[----:B------:R-:W-:-:S13]  /*a3f0*/  ISETP.GE.AND P0, PT, R33, R2, PT ;  /* 0x000000022100720c */ /* 0x000fda0003f06270 */
[----:B------:R-:W-:Y:S05]  /*a400*/  @P0 EXIT ;  /* 0x000000000000094d */ /* 0x000fea0003800000 */
[----:B0--34-:R-:W0:Y:S01]  /*a410*/  LDC.64 R2, c[0x0][0x218] ;  /* 0x00008600ff027b82 */ /* 0x019e220000000a00 */
        /* <DEDUP_REMOVED lines=18> */
.L_x_20856:
[----:B------:R-:W-:Y:S01]  /*a540*/  STG.E.U8 desc[UR36][R2.64], R16 ;  /* 0x0000001002007986 */ /* 0x000fe2000c101124 */
[----:B------:R-:W-:Y:S05]  /*a550*/  EXIT ;  /* 0x000000000000794d */ /* 0x000fea0003800000 */
.L_x_20855:
        /* <DEDUP_REMOVED lines=8> */
.L_x_20859:
[----:B------:R-:W-:Y:S01]  /*a5e0*/  STG.E desc[UR36][R2.64], R16 ;  /* 0x0000001002007986 */ /* 0x000fe2000c101924 */
[----:B------:R-:W-:Y:S05]  /*a5f0*/  EXIT ;  /* 0x000000000000794d */ /* 0x000fea0003800000 */
.L_x_20858:
[----:B------:R-:W-:Y:S01]  /*a600*/  STG.E.U16 desc[UR36][R2.64], R16 ;  /* 0x0000001002007986 */ /* 0x000fe2000c101524 */
[----:B------:R-:W-:Y:S05]  /*a610*/  EXIT ;  /* 0x000000000000794d */ /* 0x000fea0003800000 */
.L_x_20854:
        /* <DEDUP_REMOVED lines=9> */
.L_x_20861:
[----:B------:R-:W0:Y:S02]  /*a6b0*/  I2F.S64 R0, R16 ;  /* 0x0000001000007312 */ /* 0x000e240000301400 */
[----:B0-----:R-:W-:-:S05]  /*a6c0*/  F2FP.F16.F32.PACK_AB R0, RZ, R0 ;  /* 0x00000000ff00723e */ /* 0x001fca00000000ff */
[----:B------:R-:W-:Y:S01]  /*a6d0*/  STG.E.U16 desc[UR36][R2.64], R0 ;  /* 0x0000000002007986 */ /* 0x000fe2000c101524 */
[----:B------:R-:W-:Y:S05]  /*a6e0*/  EXIT ;  /* 0x000000000000794d */ /* 0x000fea0003800000 */
.L_x_20860:
[----:B------:R-:W-:-:S13]  /*a6f0*/  ISETP.NE.AND P0, PT, R0, 0x7, PT ;  /* 0x000000070000780c */ /* 0x000fda0003f05270 */
[----:B------:R-:W-:Y:S05]  /*a700*/  @!P0 BRA `(.L_x_20862) ;  /* 0x0000000000348947 */ /* 0x000fea0003800000 */
[----:B------:R-:W-:-:S13]  /*a710*/  ISETP.NE.AND P0, PT, R0, 0x8, PT ;  /* 0x000000080000780c */ /* 0x000fda0003f05270 */
[----:B------:R-:W-:Y:S05]  /*a720*/  @!P0 BRA `(.L_x_20863) ;  /* 0x0000000000188947 */ /* 0x000fea0003800000 */
[----:B------:R-:W-:-:S13]  /*a730*/  ISETP.NE.AND P0, PT, R0, 0x9, PT ;  /* 0x000000090000780c */ /* 0x000fda0003f05270 */
[----:B------:R-:W-:Y:S05]  /*a740*/  @P0 BRA `(.L_x_20857) ;  /* 0x0000000800800947 */ /* 0x000fea0003800000 */
[----:B--2---:R-:W0:Y:S01]  /*a750*/  I2F.S64 R4, R16 ;  /* 0x0000001000047312 */ /* 0x004e220000301400 */
[----:B------:R-:W-:-:S05]  /*a760*/  IMAD.MOV.U32 R5, RZ, RZ, RZ ;  /* 0x000000ffff057224 */ /* 0x000fca00078e00ff */
[----:B0-----:R-:W-:Y:S01]  /*a770*/  STG.E.64 desc[UR36][R2.64], R4 ;  /* 0x0000000402007986 */ /* 0x001fe2000c101b24 */
[----:B------:R-:W-:Y:S05]  /*a780*/  EXIT ;  /* 0x000000000000794d */ /* 0x000fea0003800000 */
.L_x_20863:
[----:B------:R-:W2:Y:S02]  /*a790*/  I2F.S64 R16, R16 ;  /* 0x0000001000107312 */ /* 0x000ea40000301400 */
[----:B--2---:R-:W-:-:S04]  /*a7a0*/  F2FP.F16.F32.PACK_AB R5, RZ, R16 ;  /* 0x00000010ff05723e */ /* 0x004fc800000000ff */
[----:B------:R-:W-:-:S05]  /*a7b0*/  PRMT R5, R5, 0x5410, RZ ;  /* 0x0000541005057816 */ /* 0x000fca00000000ff */
[----:B------:R-:W-:Y:S01]  /*a7c0*/  STG.E desc[UR36][R2.64], R5 ;  /* 0x0000000502007986 */ /* 0x000fe2000c101924 */
[----:B------:R-:W-:Y:S05]  /*a7d0*/  EXIT ;  /* 0x000000000000794d */ /* 0x000fea0003800000 */
.L_x_20862:
[----:B------:R-:W0:Y:S02]  /*a7e0*/  I2F.F64.S64 R16, R16 ;  /* 0x0000001000107312 */ /* 0x000e240000301c00 */
[----:B0-----:R-:W-:Y:S01]  /*a7f0*/  STG.E.64 desc[UR36][R2.64], R16 ;  /* 0x0000001002007986 */ /* 0x001fe2000c101b24 */
[----:B------:R-:W-:Y:S05]  /*a800*/  EXIT ;  /* 0x000000000000794d */ /* 0x000fea0003800000 */
.L_x_20853:
        /* <DEDUP_REMOVED lines=10> */
[----:B--2---:R-:W-:-:S05]  /*a8b0*/  SEL R5, RZ, 0x1, !P0 ;  /* 0x00000001ff057807 */ /* 0x004fca0004000000 */
[----:B------:R-:W-:Y:S01]  /*a8c0*/  STG.E.U8 desc[UR36][R2.64], R5 ;  /* 0x0000000502007986 */ /* 0x000fe2000c101124 */
[----:B------:R-:W-:Y:S05]  /*a8d0*/  EXIT ;  /* 0x000000000000794d */ /* 0x000fea0003800000 */
.L_x_20866:
[----:B------:R-:W0:Y:S01]  /*a8e0*/  I2F.F64.S64 R16, R16 ;  /* 0x0000001000107312 */ /* 0x000e220000301c00 */
[----:B------:R-:W-:-:S05]  /*a8f0*/  CS2R R18, SRZ ;  /* 0x0000000000127805 */ /* 0x000fca000001ff00 */
[----:B0-----:R-:W-:Y:S01]  /*a900*/  STG.E.128 desc[UR36][R2.64], R16 ;  /* 0x0000001002007986 */ /* 0x001fe2000c101d24 */
[----:B------:R-:W-:Y:S05]  /*a910*/  EXIT ;  /* 0x000000000000794d */ /* 0x000fea0003800000 */
.L_x_20865:
[----:B------:R-:W-:-:S13]  /*a920*/  ISETP.NE.AND P0, PT, R0, 0xf, PT ;  /* 0x0000000f0000780c */ /* 0x000fda0003f05270 */
[----:B------:R-:W-:Y:S05]  /*a930*/  @!P0 BRA `(.L_x_20867) ;  /* 0x0000000000b48947 */ /* 0x000fea0003800000 */
[----:B------:R-:W-:-:S13]  /*a940*/  ISETP.NE.AND P0, PT, R0, 0x17, PT ;  /* 0x000000170000780c */ /* 0x000fda0003f05270 */
[----:B------:R-:W-:Y:S05]  /*a950*/  @!P0 BRA `(.L_x_20868) ;  /* 0x0000000000548947 */ /* 0x000fea0003800000 */
[----:B------:R-:W-:-:S13]  /*a960*/  ISETP.NE.AND P0, PT, R0, 0x18, PT ;  /* 0x000000180000780c */ /* 0x000fda0003f05270 */
[----:B------:R-:W-:Y:S05]  /*a970*/  @P0 BRA `(.L_x_20857) ;  /* 0x0000000400f40947 */ /* 0x000fea0003800000 */
[----:B------:R-:W2:Y:S01]  /*a980*/  I2F.S64 R17, R16 ;  /* 0x0000001000117312 */ /* 0x000ea20000301400 */
[----:B------:R-:W-:Y:S01]  /*a990*/  BSSY B0, `(.L_x_20869) ;  /* 0x000000e000007945 */ /* 0x000fe20003800000 */
[C---:B--2---:R-:W-:Y:S02]  /*a9a0*/  LOP3.LUT R4, R17.reuse, 0x7fffffff, RZ, 0xc0, !PT ;  /* 0x7fffffff11047812 */ /* 0x044fe400078ec0ff */
        /* <DEDUP_REMOVED lines=12> */
.L_x_20870:
[----:B------:R-:W-:Y:S05]  /*aa70*/  BSYNC B0 ;  /* 0x0000000000007941 */ /* 0x000fea0003800000 */
.L_x_20869:
[----:B------:R-:W-:-:S05]  /*aa80*/  LOP3.LUT R5, R0, R5, RZ, 0xfc, !PT ;  /* 0x0000000500057212 */ /* 0x000fca00078efcff */
[----:B------:R-:W-:Y:S01]  /*aa90*/  STG.E.U8 desc[UR36][R2.64], R5 ;  /* 0x0000000502007986 */ /* 0x000fe2000c101124 */
[----:B------:R-:W-:Y:S05]  /*aaa0*/  EXIT ;  /* 0x000000000000794d */ /* 0x000fea0003800000 */
.L_x_20868:
[----:B------:R-:W2:Y:S01]  /*aab0*/  I2F.S64 R17, R16 ;  /* 0x0000001000117312 */ /* 0x000ea20000301400 */
[----:B------:R-:W-:Y:S01]  /*aac0*/  BSSY B0, `(.L_x_20871) ;  /* 0x000000f000007945 */ /* 0x000fe20003800000 */
[----:B--2---:R-:W-:-:S04]  /*aad0*/  LOP3.LUT R4, R17, 0x7fffffff, RZ, 0xc0, !PT ;  /* 0x7fffffff11047812 */ /* 0x004fc800078ec0ff */
        /* <DEDUP_REMOVED lines=10> */
.L_x_20872:
[----:B------:R-:W-:Y:S01]  /*ab80*/  IMAD.MOV.U32 R0, RZ, RZ, 0x7f ;  /* 0x0000007fff007424 */ /* 0x000fe200078e00ff */
[----:B------:R-:W-:-:S04]  /*ab90*/  ISETP.GT.U32.AND P0, PT, R4, 0x7f800000, PT ;  /* 0x7f8000000400780c */ /* 0x000fc80003f04070 */
[----:B------:R-:W-:-:S09]  /*aba0*/  SEL R0, R0, 0x7c, P0 ;  /* 0x0000007c00007807 */ /* 0x000fd20000000000 */
.L_x_20873:
[----:B------:R-:W-:Y:S05]  /*abb0*/  BSYNC B0 ;  /* 0x0000000000007941 */ /* 0x000fea0003800000 */
.L_x_20871:
[----:B------:R-:W-:-:S04]  /*abc0*/  LOP3.LUT R4, R17, 0x80000000, RZ, 0xc0, !PT ;  /* 0x8000000011047812 */ /* 0x000fc800078ec0ff */
[----:B------:R-:W-:-:S04]  /*abd0*/  SHF.R.U32.HI R5, RZ, 0x18, R4 ;  /* 0x00000018ff057819 */ /* 0x000fc80000011604 */
[----:B------:R-:W-:-:S05]  /*abe0*/  LOP3.LUT R5, R0, R5, RZ, 0xfc, !PT ;  /* 0x0000000500057212 */ /* 0x000fca00078efcff */
[----:B------:R-:W-:Y:S01]  /*abf0*/  STG.E.U8 desc[UR36][R2.64], R5 ;  /* 0x0000000502007986 */ /* 0x000fe2000c101124 */
[----:B------:R-:W-:Y:S05]  /*ac00*/  EXIT ;  /* 0x000000000000794d */ /* 0x000fea0003800000 */
.L_x_20867:
[----:B------:R-:W0:Y:S02]  /*ac10*/  I2F.S64 R0, R16 ;  /* 0x0000001000007312 */ /* 0x000e240000301400 */
[----:B0-----:R-:W-:-:S05]  /*ac20*/  F2FP.BF16.F32.PACK_AB R0, RZ, R0 ;  /* 0x00000000ff00723e */ /* 0x001fca00000010ff */
[----:B------:R-:W-:Y:S01]  /*ac30*/  STG.E.U16 desc[UR36][R2.64], R0 ;  /* 0x0000000002007986 */ /* 0x000fe2000c101524 */
[----:B------:R-:W-:Y:S05]  /*ac40*/  EXIT ;  /* 0x000000000000794d */ /* 0x000fea0003800000 */
.L_x_20864:
        /* <DEDUP_REMOVED lines=10> */
.L_x_20876:
[----:B------:R-:W2:Y:S01]  /*acf0*/  I2F.S64 R17, R16 ;  /* 0x0000001000117312 */ /* 0x000ea20000301400 */
[----:B------:R-:W-:Y:S01]  /*ad00*/  BSSY B0, `(.L_x_20877) ;  /* 0x0000014000007945 */ /* 0x000fe20003800000 */
[----:B------:R-:W-:Y:S01]  /*ad10*/  IMAD.MOV.U32 R0, RZ, RZ, 0x80 ;  /* 0x00000080ff007424 */ /* 0x000fe200078e00ff */
[----:B--2---:R-:W-:-:S04]  /*ad20*/  LOP3.LUT R5, R17, 0x7fffffff, RZ, 0xc0, !PT ;  /* 0x7fffffff11057812 */ /* 0x004fc800078ec0ff */
        /* <DEDUP_REMOVED lines=13> */
.L_x_20879:
[----:B------:R-:W-:-:S04]  /*ae00*/  LOP3.LUT R0, R17, 0x80000000, RZ, 0xc0, !PT ;  /* 0x8000000011007812 */ /* 0x000fc800078ec0ff */
[----:B------:R-:W-:-:S04]  /*ae10*/  SHF.R.U32.HI R5, RZ, 0x18, R0 ;  /* 0x00000018ff057819 */ /* 0x000fc80000011600 */
[----:B------:R-:W-:-:S04]  /*ae20*/  LOP3.LUT R4, R4, R5, RZ, 0xfc, !PT ;  /* 0x0000000504047212 */ /* 0x000fc800078efcff */
[----:B------:R-:W-:-:S07]  /*ae30*/  PRMT R0, R4, 0x7610, R0 ;  /* 0x0000761004007816 */ /* 0x000fce0000000000 */
.L_x_20878:
[----:B------:R-:W-:Y:S05]  /*ae40*/  BSYNC B0 ;  /* 0x0000000000007941 */ /* 0x000fea0003800000 */
.L_x_20877:
[----:B------:R-:W-:Y:S01]  /*ae50*/  STG.E.U8 desc[UR36][R2.64], R0 ;  /* 0x0000000002007986 */ /* 0x000fe2000c101124 */
[----:B------:R-:W-:Y:S05]  /*ae60*/  EXIT ;  /* 0x000000000000794d */ /* 0x000fea0003800000 */
.L_x_20875:
        /* <DEDUP_REMOVED lines=17> */
.L_x_20882:
[----:B------:R-:W-:-:S04]  /*af80*/  LOP3.LUT R0, R17, 0x80000000, RZ, 0xc0, !PT ;  /* 0x8000000011007812 */ /* 0x000fc800078ec0ff */
[----:B------:R-:W-:-:S04]  /*af90*/  SHF.R.U32.HI R5, RZ, 0x18, R0 ;  /* 0x00000018ff057819 */ /* 0x000fc80000011600 */
[----:B------:R-:W-:-:S04]  /*afa0*/  LOP3.LUT R4, R4, R5, RZ, 0xfc, !PT ;  /* 0x0000000504047212 */ /* 0x000fc800078efcff */
[----:B------:R-:W-:-:S07]  /*afb0*/  PRMT R0, R4, 0x7610, R0 ;  /* 0x0000761004007816 */ /* 0x000fce0000000000 */
.L_x_20881:
[----:B------:R-:W-:Y:S05]  /*afc0*/  BSYNC B0 ;  /* 0x0000000000007941 */ /* 0x000fea0003800000 */
.L_x_20880:
[----:B------:R-:W-:Y:S01]  /*afd0*/  STG.E.U8 desc[UR36][R2.64], R0 ;  /* 0x0000000002007986 */ /* 0x000fe2000c101124 */
[----:B------:R-:W-:Y:S05]  /*afe0*/  EXIT ;  /* 0x000000000000794d */ /* 0x000fea0003800000 */
.L_x_20874:
[----:B------:R-:W-:-:S13]  /*aff0*/  ISETP.NE.AND P0, PT, R0, 0x1c, PT ;  /* 0x0000001c0000780c */ /* 0x000fda0003f05270 */
[----:B------:R-:W-:Y:S05]  /*b000*/  @!P0 BRA `(.L_x_20883) ;  /* 0x00000000009c8947 */ /* 0x000fea0003800000 */
[----:B------:R-:W-:-:S13]  /*b010*/  ISETP.NE.AND P0, PT, R0, 0x1d, PT ;  /* 0x0000001d0000780c */ /* 0x000fda0003f05270 */
[----:B------:R-:W-:Y:S05]  /*b020*/  @!P0 BRA `(.L_x_20884) ;  /* 0x00000000008c8947 */ /* 0x000fea0003800000 */
[----:B------:R-:W-:-:S13]  /*b030*/  ISETP.NE.AND P0, PT, R0, 0x2c, PT ;  /* 0x0000002c0000780c */ /* 0x000fda0003f05270 */
[----:B------:R-:W-:Y:S05]  /*b040*/  @P0 BRA `(.L_x_20857) ;  /* 0x0000000000400947 */ /* 0x000fea0003800000 */
[----:B------:R-:W2:Y:S02]  /*b050*/  I2F.S64 R16, R16 ;  /* 0x0000001000107312 */ /* 0x000ea40000301400 */
[----:B--2---:R-:W-:-:S04]  /*b060*/  SHF.R.U32.HI R4, RZ, 0x17, R16 ;  /* 0x00000017ff047819 */ /* 0x004fc80000011610 */
        /* <DEDUP_REMOVED lines=14> */
.L_x_20857:
[----:B------:R-:W-:Y:S01]  /*b150*/  MOV R0, 0x0 ;  /* 0x0000000000007802 */ /* 0x000fe20000000f00 */
[----:B------:R-:W-:Y:S01]  /*b160*/  ULDC.64 UR4, c[0x4][0x188] ;  /* 0x0100620000047ab9 */ /* 0x000fe20000000a00 */
[----:B------:R-:W-:Y:S01]  /*b170*/  ULDC.64 UR6, c[0x4][0x50] ;  /* 0x0100140000067ab9 */ /* 0x000fe20000000a00 */
[----:B--2---:R-:W-:Y:S01]  /*b180*/  IMAD.U32 R4, RZ, RZ, UR4 ;  /* 0x00000004ff047e24 */ /* 0x004fe2000f8e00ff */
        /* <DEDUP_REMOVED lines=12> */
.L_x_20885:
[----:B------:R-:W-:Y:S05]  /*b250*/  EXIT ;  /* 0x000000000000794d */ /* 0x000fea0003800000 */
.L_x_20884:
[----:B------:R-:W-:Y:S01]  /*b260*/  STG.E.64 desc[UR36][R2.64], R16 ;  /* 0x0000001002007986 */ /* 0x000fe2000c101b24 */
[----:B------:R-:W-:Y:S05]  /*b270*/  EXIT ;  /* 0x000000000000794d */ /* 0x000fea0003800000 */
.L_x_20883:
[----:B------:R-:W-:Y:S01]  /*b280*/  STG.E desc[UR36][R2.64], R16 ;  /* 0x0000001002007986 */ /* 0x000fe2000c101924 */
[----:B------:R-:W-:Y:S05]  /*b290*/  EXIT ;  /* 0x000000000000794d */ /* 0x000fea0003800000 */
.L_x_20886:
        /* <DEDUP_REMOVED lines=14> */
.L_x_42293:


//--------------------- .text._ZN2at6native18elementwise_kernelILi128ELi2EZNS0_22gpu_kernel_impl_nocastINS0_13BinaryFunctorIlllZZZNS0_19minimum_kernel_cudaERNS_18TensorIteratorBaseEENKUlvE_clEvENKUlvE2_clEvEUlllE_EEEEvS5_RKT_EUliE_EEviT1_ --------------------------
	.section	.text._ZN2at6native18elementwise_kernelILi128ELi2EZNS0_22gpu_kernel_impl_nocastINS0_13BinaryFunctorIlllZZZNS0_19minimum_kernel_cudaERNS_18TensorIteratorBaseEENKUlvE_clEvENKUlvE2_clEvEUlllE_EEEEvS5_RKT_EUliE_EEviT1_,"ax",@progbits
	.align	128
        .global         _ZN2at6native18elementwise_kernelILi128ELi2EZNS0_22gpu_kernel_impl_nocastINS0_13BinaryFunctorIlllZZZNS0_19minimum_kernel_cudaERNS_18TensorIteratorBaseEENKUlvE_clEvENKUlvE2_clEvEUlllE_EEEEvS5_RKT_EUliE_EEviT1_
        .type           _ZN2at6native18elementwise_kernelILi128ELi2EZNS0_22gpu_kernel_impl_nocastINS0_13BinaryFunctorIlllZZZNS0_19minimum_kernel_cudaERNS_18TensorIteratorBaseEENKUlvE_clEvENKUlvE2_clEvEUlllE_EEEEvS5_RKT_EUliE_EEviT1_,@function
        .size           _ZN2at6native18elementwise_kernelILi128ELi2EZNS0_22gpu_kernel_impl_nocastINS0_13BinaryFunctorIlllZZZNS0_19minimum_kernel_cudaERNS_18TensorIteratorBaseEENKUlvE_clEvENKUlvE2_clEvEUlllE_EEEEvS5_RKT_EUliE_EEviT1_,(.L_x_42294 - _ZN2at6native18elementwise_kernelILi128ELi2EZNS0_22gpu_kernel_impl_nocastINS0_13BinaryFunctorIlllZZZNS0_19minimum_kernel_cudaERNS_18TensorIteratorBaseEENKUlvE_clEvENKUlvE2_clEvEUlllE_EEEEvS5_RKT_EUliE_EEviT1_)
        .other          _ZN2at6native18elementwise_kernelILi128ELi2EZNS0_22gpu_kernel_impl_nocastINS0_13BinaryFunctorIlllZZZNS0_19minimum_kernel_cudaERNS_18TensorIteratorBaseEENKUlvE_clEvENKUlvE2_clEvEUlllE_EEEEvS5_RKT_EUliE_EEviT1_,@"STO_CUDA_ENTRY STV_DEFAULT"
_ZN2at6native18elementwise_kernelILi128ELi2EZNS0_22gpu_kernel_impl_nocastINS0_13BinaryFunctorIlllZZZNS0_19minimum_kernel_cudaERNS_18TensorIteratorBaseEENKUlvE_clEvENKUlvE2_clEvEUlllE_EEEEvS5_RKT_EUliE_EEviT1_:
.text._ZN2at6native18elementwise_kernelILi128ELi2EZNS0_22gpu_kernel_impl_nocastINS0_13BinaryFunctorIlllZZZNS0_19minimum_kernel_cudaERNS_18TensorIteratorBaseEENKUlvE_clEvENKUlvE2_clEvEUlllE_EEEEvS5_RKT_EUliE_EEviT1_:
        /* <DEDUP_REMOVED lines=363> */
.L_x_20889:
        /* <DEDUP_REMOVED lines=8> */
[----:B------:R-:W2:Y:S01]  /*1730*/  LDG.E.64 R6, desc[UR4][R6.64] ;  /* 0x0000000406067981 */ /* 0x000ea2000c1e1b00 */
[----:B------:R-:W-:Y:S02]  /*1740*/  IADD3 R8, P1, R3, UR8, RZ ;  /* 0x0000000803087c10 */ /* 0x000fe4000ff3e0ff */
[----:B------:R-:W-:Y:S02]  /*1750*/  IADD3 R11, R0, 0x80, RZ ;  /* 0x00000080000b7810 */ /* 0x000fe40007ffe0ff */
[----:B------:R-:W-:Y:S02]  /*1760*/  IADD3.X R9, RZ, UR9, RZ, P1, !PT ;  /* 0x00000009ff097c10 */ /* 0x000fe40008ffe4ff */
[----:B--2---:R-:W-:-:S04]  /*1770*/  ISETP.LT.U32.AND P0, PT, R6, R4, PT ;  /* 0x000000040600720c */ /* 0x004fc80003f01070 */
[----:B------:R-:W-:-:S04]  /*1780*/  ISETP.LT.AND.EX P0, PT, R7, R5, PT, P0 ;  /* 0x000000050700720c */ /* 0x000fc80003f01300 */
[----:B------:R-:W-:Y:S02]  /*1790*/  SEL R2, R6, R4, P0 ;  /* 0x0000000406027207 */ /* 0x000fe40000000000 */
[----:B------:R-:W-:-:S05]  /*17a0*/  SEL R3, R7, R5, P0 ;  /* 0x0000000507037207 */ /* 0x000fca0000000000 */
[----:B------:R0:W-:Y:S02]  /*17b0*/  STG.E.64 desc[UR4][R8.64], R2 ;  /* 0x0000000208007986 */ /* 0x0001e4000c101b04 */
.L_x_20888:
[----:B------:R-:W-:Y:S05]  /*17c0*/  BSYNC B0 ;  /* 0x0000000000007941 */ /* 0x000fea0003800000 */
.L_x_20887:
[----:B------:R-:W-:-:S13]  /*17d0*/  ISETP.GE.AND P0, PT, R11, UR6, PT ;  /* 0x000000060b007c0c */ /* 0x000fda000bf06270 */
[----:B------:R-:W-:Y:S05]  /*17e0*/  @P0 EXIT ;  /* 0x000000000000094d */ /* 0x000fea0003800000 */
[----:B0-----:R-:W0:Y:S01]  /*17f0*/  LDC R8, c[0x0][0x218] ;  /* 0x00008600ff087b82 */ /* 0x001e220000000800 */
        /* <DEDUP_REMOVED lines=352> */
.L_x_20890:
        /* <DEDUP_REMOVED lines=8> */
[----:B------:R-:W2:Y:S01]  /*2e80*/  LDG.E.64 R4, desc[UR4][R4.64] ;  /* 0x0000000404047981 */ /* 0x000ea2000c1e1b00 */
[----:B------:R-:W-:-:S04]  /*2e90*/  IADD3 R8, P1, R3, UR6, RZ ;  /* 0x0000000603087c10 */ /* 0x000fc8000ff3e0ff */
[----:B------:R-:W-:Y:S02]  /*2ea0*/  IADD3.X R9, RZ, UR7, RZ, P1, !PT ;  /* 0x00000007ff097c10 */ /* 0x000fe40008ffe4ff */
[----:B--2---:R-:W-:-:S04]  /*2eb0*/  ISETP.LT.U32.AND P0, PT, R6, R4, PT ;  /* 0x000000040600720c */ /* 0x004fc80003f01070 */
[----:B------:R-:W-:-:S04]  /*2ec0*/  ISETP.LT.AND.EX P0, PT, R7, R5, PT, P0 ;  /* 0x000000050700720c */ /* 0x000fc80003f01300 */
[----:B------:R-:W-:Y:S02]  /*2ed0*/  SEL R2, R6, R4, P0 ;  /* 0x0000000406027207 */ /* 0x000fe40000000000 */
[----:B------:R-:W-:-:S05]  /*2ee0*/  SEL R3, R7, R5, P0 ;  /* 0x0000000507037207 */ /* 0x000fca0000000000 */
[----:B------:R-:W-:Y:S01]  /*2ef0*/  STG.E.64 desc[UR4][R8.64], R2 ;  /* 0x0000000208007986 */ /* 0x000fe2000c101b04 */
[----:B------:R-:W-:Y:S05]  /*2f00*/  EXIT ;  /* 0x000000000000794d */ /* 0x000fea0003800000 */
.L_x_20891:
        /* <DEDUP_REMOVED lines=15> */
.L_x_42294:


//--------------------- .text._ZN2at6native27unrolled_elementwise_kernelINS0_13BinaryFunctorIlllZZZNS0_19minimum_kernel_cudaERNS_18TensorIteratorBaseEENKUlvE_clEvENKUlvE2_clEvEUlllE_EESt5arrayIPcLm3EELi4E23TrivialOffsetCalculatorILi2EjESC_ILi1EjENS0_6memory15LoadWithoutCastENSF_16StoreWithoutCastEEEviT_T0_T2_T3_T4_T5_ --------------------------
	.section	.text._ZN2at6native27unrolled_elementwise_kernelINS0_13BinaryFunctorIlllZZZNS0_19minimum_kernel_cudaERNS_18TensorIteratorBaseEENKUlvE_clEvENKUlvE2_clEvEUlllE_EESt5arrayIPcLm3EELi4E23TrivialOffsetCalculatorILi2EjESC_ILi1EjENS0_6memory15LoadWithoutCastENSF_16StoreWithoutCastEEEviT_T0_T2_T3_T4_T5_,"ax",@progbits
	.align	128
        .global         _ZN2at6native27unrolled_elementwise_kernelINS0_13BinaryFunctorIlllZZZNS0_19minimum_kernel_cudaERNS_18TensorIteratorBaseEENKUlvE_clEvENKUlvE2_clEvEUlllE_EESt5arrayIPcLm3EELi4E23TrivialOffsetCalculatorILi2EjESC_ILi1EjENS0_6memory15LoadWithoutCastENSF_16StoreWithoutCastEEEviT_T0_T2_T3_T4_T5_
        .type           _ZN2at6native27unrolled_elementwise_kernelINS0_13BinaryFunctorIlllZZZNS0_19minimum_kernel_cudaERNS_18TensorIteratorBaseEENKUlvE_clEvENKUlvE2_clEvEUlllE_EESt5arrayIPcLm3EELi4E23TrivialOffsetCalculatorILi2EjESC_ILi1EjENS0_6memory15LoadWithoutCastENSF_16StoreWithoutCastEEEviT_T0_T2_T3_T4_T5_,@function
        .size           _ZN2at6native27unrolled_elementwise_kernelINS0_13BinaryFunctorIlllZZZNS0_19minimum_kernel_cudaERNS_18TensorIteratorBaseEENKUlvE_clEvENKUlvE2_clEvEUlllE_EESt5arrayIPcLm3EELi4E23TrivialOffsetCalculatorILi2EjESC_ILi1EjENS0_6memory15LoadWithoutCastENSF_16StoreWithoutCastEEEviT_T0_T2_T3_T4_T5_,(.L_x_42295 - _ZN2at6native27unrolled_elementwise_kernelINS0_13BinaryFunctorIlllZZZNS0_19minimum_kernel_cudaERNS_18TensorIteratorBaseEENKUlvE_clEvENKUlvE2_clEvEUlllE_EESt5arrayIPcLm3EELi4E23TrivialOffsetCalculatorILi2EjESC_ILi1EjENS0_6memory15LoadWithoutCastENSF_16StoreWithoutCastEEEviT_T0_T2_T3_T4_T5_)
        .other          _ZN2at6native27unrolled_elementwise_kernelINS0_13BinaryFunctorIlllZZZNS0_19minimum_kernel_cudaERNS_18TensorIteratorBaseEENKUlvE_clEvENKUlvE2_clEvEUlllE_EESt5arrayIPcLm3EELi4E23TrivialOffsetCalculatorILi2EjESC_ILi1EjENS0_6memory15LoadWithoutCastENSF_16StoreWithoutCastEEEviT_T0_T2_T3_T4_T5_,@"STO_CUDA_ENTRY STV_DEFAULT"
_ZN2at6native27unrolled_elementwise_kernelINS0_13BinaryFunctorIlllZZZNS0_19minimum_kernel_cudaERNS_18TensorIteratorBaseEENKUlvE_clEvENKUlvE2_clEvEUlllE_EESt5arrayIPcLm3EELi4E23TrivialOffsetCalculatorILi2EjESC_ILi1EjENS0_6memory15LoadWithoutCastENSF_16StoreWithoutCastEEEviT_T0_T2_T3_T4_T5_:
.text._ZN2at6native27unrolled_elementwise_kernelINS0_13BinaryFunctorIlllZZZNS0_19minimum_kernel_cudaERNS_18TensorIteratorBaseEENKUlvE_clEvENKUlvE2_clEvEUlllE_EESt5arrayIPcLm3EELi4E23TrivialOffsetCalculatorILi2EjESC_ILi1EjENS0_6memory15LoadWithoutCastENSF_16StoreWithoutCastEEEviT_T0_T2_T3_T4_T5_:
        /* <DEDUP_REMOVED lines=20> */
[----:B-1----:R-:W-:Y:S01]  /*0140*/  @!P2 IMAD.WIDE.U32 R26, R3, 0x8, R26 ;  /* 0x00000008031aa825 */ /* 0x002fe200078e001a */
[----:B------:R-:W-:-:S04]  /*0150*/  CS2R R2, SRZ ;  /* 0x0000000000027805 */ /* 0x000fc8000001ff00 */
[----:B------:R-:W3:Y:S05]  /*0160*/  @!P2 LDG.E.64 R4, desc[UR4][R26.64] ;  /* 0x000000041a04a981 */ /* 0x000eea000c1e1b00 */
[----:B------:R-:W1:Y:S01]  /*0170*/  @!P1 LDC.64 R12, c[0x0][0x220] ;  /* 0x00008800ff0c9b82 */ /* 0x000e620000000a00 */
[----:B------:R-:W3:Y:S07]  /*0180*/  @!P2 LDG.E.64 R2, desc[UR4][R24.64] ;  /* 0x000000041802a981 */ /* 0x000eee000c1e1b00 */
[----:B------:R-:W4:Y:S01]  /*0190*/  @!P1 LDC.64 R10, c[0x0][0x228] ;  /* 0x00008a00ff0a9b82 */ /* 0x000f220000000a00 */
[----:B--2---:R-:W-:Y:S01]  /*01a0*/  @!P0 IMAD.WIDE.U32 R16, R7, 0x8, R16 ;  /* 0x0000000807108825 */ /* 0x004fe200078e0010 */
[----:B------:R-:W-:-:S03]  /*01b0*/  CS2R R8, SRZ ;  /* 0x0000000000087805 */ /* 0x000fc6000001ff00 */
[----:B0-----:R-:W-:Y:S01]  /*01c0*/  @!P0 IMAD.WIDE.U32 R18, R7, 0x8, R18 ;  /* 0x0000000807128825 */ /* 0x001fe200078e0012 */
[----:B------:R-:W-:-:S03]  /*01d0*/  CS2R R6, SRZ ;  /* 0x0000000000067805 */ /* 0x000fc6000001ff00 */
[----:B------:R-:W-:Y:S01]  /*01e0*/  @!P1 IMAD R29, R0, 0x200, R21 ;  /* 0x00000200001d9824 */ /* 0x000fe200078e0215 */
[----:B------:R-:W2:Y:S04]  /*01f0*/  @!P0 LDG.E.64 R8, desc[UR4][R18.64] ;  /* 0x0000000412088981 */ /* 0x000ea8000c1e1b00 */
[----:B------:R-:W2:Y:S01]  /*0200*/  @!P0 LDG.E.64 R6, desc[UR4][R16.64] ;  /* 0x0000000410068981 */ /* 0x000ea2000c1e1b00 */
[----:B-1----:R-:W-:Y:S01]  /*0210*/  @!P1 IMAD.WIDE.U32 R22, R29, 0x8, R12 ;  /* 0x000000081d169825 */ /* 0x002fe200078e000c */
[----:B------:R-:W-:-:S03]  /*0220*/  CS2R R12, SRZ ;  /* 0x00000000000c7805 */ /* 0x000fc6000001ff00 */
[----:B----4-:R-:W-:Y:S01]  /*0230*/  @!P1 IMAD.WIDE.U32 R28, R29, 0x8, R10 ;  /* 0x000000081d1c9825 */ /* 0x010fe200078e000a */
[----:B------:R-:W-:-:S04]  /*0240*/  CS2R R10, SRZ ;  /* 0x00000000000a7805 */ /* 0x000fc8000001ff00 */
[----:B------:R-:W4:Y:S04]  /*0250*/  @!P1 LDG.E.64 R12, desc[UR4][R28.64] ;  /* 0x000000041c0c9981 */ /* 0x000f28000c1e1b00 */
[----:B------:R0:W4:Y:S01]  /*0260*/  @!P1 LDG.E.64 R10, desc[UR4][R22.64] ;  /* 0x00000004160a9981 */ /* 0x000122000c1e1b00 */
[----:B------:R-:W-:-:S05]  /*0270*/  @!P1 VIADD R21, R21, 0x80 ;  /* 0x0000008015159836 */ /* 0x000fca0000000000 */
[----:B------:R-:W-:Y:S01]  /*0280*/  ISETP.GE.AND P0, PT, R21, R14, PT ;  /* 0x0000000e1500720c */ /* 0x000fe20003f06270 */
[----:B0-----:R-:W0:-:S12]  /*0290*/  @!P2 LDC.64 R22, c[0x0][0x218] ;  /* 0x00008600ff16ab82 */ /* 0x001e180000000a00 */
[----:B------:R-:W1:Y:S08]  /*02a0*/  @!P0 LDC.64 R24, c[0x0][0x220] ;  /* 0x00008800ff188b82 */ /* 0x000e700000000a00 */
[----:B------:R-:W0:Y:S01]  /*02b0*/  @!P0 LDC.64 R26, c[0x0][0x228] ;  /* 0x00008a00ff1a8b82 */ /* 0x000e220000000a00 */
[----:B------:R-:W-:Y:S02]  /*02c0*/  @!P0 IMAD R21, R0, 0x200, R21 ;  /* 0x0000020000158824 */ /* 0x000fe400078e0215 */
[----:B------:R-:W-:Y:S01]  /*02d0*/  VIADD R20, R15, 0x80 ;  /* 0x000000800f147836 */ /* 0x000fe20000000000 */
[----:B------:R-:W-:-:S02]  /*02e0*/  CS2R R16, SRZ ;  /* 0x0000000000107805 */ /* 0x000fc4000001ff00 */
[----:B------:R-:W-:Y:S01]  /*02f0*/  CS2R R18, SRZ ;  /* 0x0000000000127805 */ /* 0x000fe2000001ff00 */
[----:B-1----:R-:W-:-:S05]  /*0300*/  @!P0 IMAD.WIDE.U32 R24, R21, 0x8, R24 ;  /* 0x0000000815188825 */ /* 0x002fca00078e0018 */
[----:B------:R1:W5:Y:S01]  /*0310*/  @!P0 LDG.E.64 R16, desc[UR4][R24.64] ;  /* 0x0000000418108981 */ /* 0x000362000c1e1b00 */
[----:B0-----:R-:W-:-:S04]  /*0320*/  @!P0 IMAD.WIDE.U32 R26, R21, 0x8, R26 ;  /* 0x00000008151a8825 */ /* 0x001fc800078e001a */
[--C-:B------:R-:W-:Y:S01]  /*0330*/  IMAD.MOV.U32 R21, RZ, RZ, R15.reuse ;  /* 0x000000ffff157224 */ /* 0x100fe200078e000f */
[----:B------:R1:W5:Y:S01]  /*0340*/  @!P0 LDG.E.64 R18, desc[UR4][R26.64] ;  /* 0x000000041a128981 */ /* 0x000362000c1e1b00 */
[----:B------:R-:W-:-:S04]  /*0350*/  @!P2 IMAD R15, R0, 0x200, R15 ;  /* 0x00000200000fa824 */ /* 0x000fc800078e020f */
[----:B------:R-:W-:-:S04]  /*0360*/  @!P2 IMAD.WIDE.U32 R22, R15, 0x8, R22 ;  /* 0x000000080f16a825 */ /* 0x000fc800078e0016 */
[----:B------:R-:W-:Y:S01]  /*0370*/  @!P2 IMAD.MOV.U32 R21, RZ, RZ, R20 ;  /* 0x000000ffff15a224 */ /* 0x000fe200078e0014 */
[----:B------:R-:W-:Y:S01]  /*0380*/  BSSY B0, `(.L_x_20892) ;  /* 0x000001a000007945 */ /* 0x000fe20003800000 */
[----:B---3--:R-:W-:-:S04]  /*0390*/  ISETP.LT.U32.AND P1, PT, R2, R4, PT ;  /* 0x000000040200720c */ /* 0x008fc80003f21070 */
[----:B------:R-:W-:-:S04]  /*03a0*/  ISETP.LT.AND.EX P1, PT, R3, R5, PT, P1 ;  /* 0x000000050300720c */ /* 0x000fc80003f21310 */
[----:B------:R-:W-:Y:S02]  /*03b0*/  SEL R2, R2, R4, P1 ;  /* 0x0000000402027207 */ /* 0x000fe40000800000 */
[----:B------:R-:W-:-:S05]  /*03c0*/  SEL R3, R3, R5, P1 ;  /* 0x0000000503037207 */ /* 0x000fca0000800000 */
[----:B------:R1:W-:Y:S01]  /*03d0*/  @!P2 STG.E.64 desc[UR4][R22.64], R2 ;  /* 0x000000021600a986 */ /* 0x0003e2000c101b04 */
[----:B--2---:R-:W-:-:S04]  /*03e0*/  ISETP.LT.U32.AND P3, PT, R6, R8, PT ;  /* 0x000000080600720c */ /* 0x004fc80003f61070 */
[-C--:B------:R-:W-:Y:S02]  /*03f0*/  ISETP.LT.AND.EX P1, PT, R7, R9.reuse, PT, P3 ;  /* 0x000000090700720c */ /* 0x080fe40003f21330 */
[----:B------:R-:W-:Y:S02]  /*0400*/  ISETP.GE.AND P3, PT, R21, R14, PT ;  /* 0x0000000e1500720c */ /* 0x000fe40003f66270 */
[----:B------:R-:W-:Y:S02]  /*0410*/  SEL R4, R6, R8, P1 ;  /* 0x0000000806047207 */ /* 0x000fe40000800000 */
[----:B------:R-:W-:Y:S02]  /*0420*/  SEL R5, R7, R9, P1 ;  /* 0x0000000907057207 */ /* 0x000fe40000800000 */
[----:B----4-:R-:W-:-:S04]  /*0430*/  ISETP.LT.U32.AND P0, PT, R10, R12, PT ;  /* 0x0000000c0a00720c */ /* 0x010fc80003f01070 */
[----:B------:R-:W-:-:S04]  /*0440*/  ISETP.LT.AND.EX P0, PT, R11, R13, PT, P0 ;  /* 0x0000000d0b00720c */ /* 0x000fc80003f01300 */
[----:B------:R-:W-:Y:S02]  /*0450*/  SEL R6, R10, R12, P0 ;  /* 0x0000000c0a067207 */ /* 0x000fe40000000000 */
[----:B------:R-:W-:Y:S01]  /*0460*/  SEL R7, R11, R13, P0 ;  /* 0x0000000d0b077207 */ /* 0x000fe20000000000 */
[----:B-1----:R-:W-:Y:S06]  /*0470*/  @P3 BRA `(.L_x_20893) ;  /* 0x0000000000283947 */ /* 0x002fec0003800000 */
        /* <DEDUP_REMOVED lines=10> */
.L_x_20893:
[----:B------:R-:W-:Y:S05]  /*0520*/  BSYNC B0 ;  /* 0x0000000000007941 */ /* 0x000fea0003800000 */
.L_x_20892:
[----:B------:R-:W-:-:S13]  /*0530*/  ISETP.GE.AND P0, PT, R21, R14, PT ;  /* 0x0000000e1500720c */ /* 0x000fda0003f06270 */
[----:B------:R-:W-:Y:S05]  /*0540*/  @P0 EXIT ;  /* 0x000000000000094d */ /* 0x000fea0003800000 */
[----:B0-----:R-:W0:Y:S01]  /*0550*/  LDC.64 R2, c[0x0][0x218] ;  /* 0x00008600ff027b82 */ /* 0x001e220000000a00 */
[----:B-----5:R-:W-:Y:S01]  /*0560*/  ISETP.LT.U32.AND P0, PT, R16, R18, PT ;  /* 0x000000121000720c */ /* 0x020fe20003f01070 */
[----:B------:R-:W-:-:S03]  /*0570*/  IMAD R21, R0, 0x200, R21 ;  /* 0x0000020000157824 */ /* 0x000fc600078e0215 */
[----:B------:R-:W-:-:S04]  /*0580*/  ISETP.LT.AND.EX P0, PT, R17, R19, PT, P0 ;  /* 0x000000131100720c */ /* 0x000fc80003f01300 */
[----:B------:R-:W-:Y:S02]  /*0590*/  SEL R4, R16, R18, P0 ;  /* 0x0000001210047207 */ /* 0x000fe40000000000 */
[----:B------:R-:W-:Y:S01]  /*05a0*/  SEL R5, R17, R19, P0 ;  /* 0x0000001311057207 */ /* 0x000fe20000000000 */
[----:B0-----:R-:W-:-:S05]  /*05b0*/  IMAD.WIDE.U32 R2, R21, 0x8, R2 ;  /* 0x0000000815027825 */ /* 0x001fca00078e0002 */
[----:B------:R-:W-:Y:S01]  /*05c0*/  STG.E.64 desc[UR4][R2.64], R4 ;  /* 0x0000000402007986 */ /* 0x000fe2000c101b04 */
[----:B------:R-:W-:Y:S05]  /*05d0*/  EXIT ;  /* 0x000000000000794d */ /* 0x000fea0003800000 */
.L_x_20894:
        /* <DEDUP_REMOVED lines=10> */
.L_x_42295:


//--------------------- .text._ZN2at6native29vectorized_elementwise_kernelILi2ENS0_13BinaryFunctorIlllZZZNS0_19minimum_kernel_cudaERNS_18TensorIteratorBaseEENKUlvE_clEvENKUlvE2_clEvEUlllE_EESt5arrayIPcLm3EEEEviT0_T1_ --------------------------
	.section	.text._ZN2at6native29vectorized_elementwise_kernelILi2ENS0_13BinaryFunctorIlllZZZNS0_19minimum_kernel_cudaERNS_18TensorIteratorBaseEENKUlvE_clEvENKUlvE2_clEvEUlllE_EESt5arrayIPcLm3EEEEviT0_T1_,"ax",@progbits
	.align	128
        .global         _ZN2at6native29vectorized_elementwise_kernelILi2ENS0_13BinaryFunctorIlllZZZNS0_19minimum_kernel_cudaERNS_18TensorIteratorBaseEENKUlvE_clEvENKUlvE2_clEvEUlllE_EESt5arrayIPcLm3EEEEviT0_T1_
        .type           _ZN2at6native29vectorized_elementwise_kernelILi2ENS0_13BinaryFunctorIlllZZZNS0_19minimum_kernel_cudaERNS_18TensorIteratorBaseEENKUlvE_clEvENKUlvE2_clEvEUlllE_EESt5arrayIPcLm3EEEEviT0_T1_,@function
        .size           _ZN2at6native29vectorized_elementwise_kernelILi2ENS0_13BinaryFunctorIlllZZZNS0_19minimum_kernel_cudaERNS_18TensorIteratorBaseEENKUlvE_clEvENKUlvE2_clEvEUlllE_EESt5arrayIPcLm3EEEEviT0_T1_,(.L_x_42296 - _ZN2at6native29vectorized_elementwise_kernelILi2ENS0_13BinaryFunctorIlllZZZNS0_19minimum_kernel_cudaERNS_18TensorIteratorBaseEENKUlvE_clEvENKUlvE2_clEvEUlllE_EESt5arrayIPcLm3EEEEviT0_T1_)
        .other          _ZN2at6native29vectorized_elementwise_kernelILi2ENS0_13BinaryFunctorIlllZZZNS0_19minimum_kernel_cudaERNS_18TensorIteratorBaseEENKUlvE_clEvENKUlvE2_clEvEUlllE_EESt5arrayIPcLm3EEEEviT0_T1_,@"STO_CUDA_ENTRY STV_DEFAULT"
_ZN2at6native29vectorized_elementwise_kernelILi2ENS0_13BinaryFunctorIlllZZZNS0_19minimum_kernel_cudaERNS_18TensorIteratorBaseEENKUlvE_clEvENKUlvE2_clEvEUlllE_EESt5arrayIPcLm3EEEEviT0_T1_:
.text._ZN2at6native29vectorized_elementwise_kernelILi2ENS0_13BinaryFunctorIlllZZZNS0_19minimum_kernel_cudaERNS_18TensorIteratorBaseEENKUlvE_clEvENKUlvE2_clEvEUlllE_EESt5arrayIPcLm3EEEEviT0_T1_:
        /* <DEDUP_REMOVED lines=14> */
[----:B------:R-:W2:Y:S04]  /*00e0*/  LDG.E.128 R4, desc[UR4][R28.64] ;  /* 0x000000041c047981 */ /* 0x000ea8000c1e1d00 */
[----:B------:R-:W3:Y:S01]  /*00f0*/  LDG.E.128 R12, desc[UR4][R28.64+0x800] ;  /* 0x000800041c0c7981 */ /* 0x000ee2000c1e1d00 */
[----:B------:R-:W-:-:S03]  /*0100*/  IMAD.WIDE.U32 R36, R0, 0x10, R36 ;  /* 0x0000001000247825 */ /* 0x000fc600078e0024 */
[----:B------:R-:W4:Y:S04]  /*0110*/  LDG.E.128 R20, desc[UR4][R28.64+0x1000] ;  /* 0x001000041c147981 */ /* 0x000f28000c1e1d00 */
[----:B------:R-:W2:Y:S04]  /*0120*/  LDG.E.128 R8, desc[UR4][R36.64] ;  /* 0x0000000424087981 */ /* 0x000ea8000c1e1d00 */
[----:B------:R-:W3:Y:S04]  /*0130*/  LDG.E.128 R16, desc[UR4][R36.64+0x800] ;  /* 0x0008000424107981 */ /* 0x000ee8000c1e1d00 */
[----:B------:R-:W4:Y:S04]  /*0140*/  LDG.E.128 R24, desc[UR4][R36.64+0x1000] ;  /* 0x0010000424187981 */ /* 0x000f28000c1e1d00 */
[----:B------:R-:W5:Y:S04]  /*0150*/  LDG.E.128 R28, desc[UR4][R28.64+0x1800] ;  /* 0x001800041c1c7981 */ /* 0x000f68000c1e1d00 */
[----:B------:R-:W5:Y:S01]  /*0160*/  LDG.E.128 R32, desc[UR4][R36.64+0x1800] ;  /* 0x0018000424207981 */ /* 0x000f62000c1e1d00 */
[----:B--2---:R-:W-:-:S04]  /*0170*/  ISETP.LT.U32.AND P0, PT, R6, R10, PT ;  /* 0x0000000a0600720c */ /* 0x004fc80003f01070 */
[----:B------:R-:W-:-:S04]  /*0180*/  ISETP.LT.AND.EX P0, PT, R7, R11, PT, P0 ;  /* 0x0000000b0700720c */ /* 0x000fc80003f01300 */
[----:B------:R-:W-:Y:S02]  /*0190*/  SEL R6, R6, R10, P0 ;  /* 0x0000000a06067207 */ /* 0x000fe40000000000 */
[----:B------:R-:W-:Y:S02]  /*01a0*/  SEL R7, R7, R11, P0 ;  /* 0x0000000b07077207 */ /* 0x000fe40000000000 */
[----:B------:R-:W-:-:S04]  /*01b0*/  ISETP.LT.U32.AND P0, PT, R4, R8, PT ;  /* 0x000000080400720c */ /* 0x000fc80003f01070 */
[----:B------:R-:W-:-:S04]  /*01c0*/  ISETP.LT.AND.EX P0, PT, R5, R9, PT, P0 ;  /* 0x000000090500720c */ /* 0x000fc80003f01300 */
[----:B------:R-:W-:Y:S02]  /*01d0*/  SEL R4, R4, R8, P0 ;  /* 0x0000000804047207 */ /* 0x000fe40000000000 */
[----:B------:R-:W-:Y:S02]  /*01e0*/  SEL R5, R5, R9, P0 ;  /* 0x0000000905057207 */ /* 0x000fe40000000000 */
[----:B------:R-:W0:Y:S01]  /*01f0*/  LDC.64 R8, c[0x0][0x218] ;  /* 0x00008600ff087b82 */ /* 0x000e220000000a00 */
[----:B---3--:R-:W-:Y:S02]  /*0200*/  ISETP.LT.U32.AND P0, PT, R14, R18, PT ;  /* 0x000000120e00720c */ /* 0x008fe40003f01070 */
[----:B------:R-:W-:Y:S02]  /*0210*/  ISETP.LT.U32.AND P1, PT, R12, R16, PT ;  /* 0x000000100c00720c */ /* 0x000fe40003f21070 */
[----:B------:R-:W-:Y:S02]  /*0220*/  ISETP.LT.AND.EX P0, PT, R15, R19, PT, P0 ;  /* 0x000000130f00720c */ /* 0x000fe40003f01300 */
[----:B------:R-:W-:-:S02]  /*0230*/  ISETP.LT.AND.EX P1, PT, R13, R17, PT, P1 ;  /* 0x000000110d00720c */ /* 0x000fc40003f21310 */
[----:B------:R-:W-:Y:S02]  /*0240*/  SEL R3, R15, R19, P0 ;  /* 0x000000130f037207 */ /* 0x000fe40000000000 */
[----:B------:R-:W-:Y:S02]  /*0250*/  SEL R10, R12, R16, P1 ;  /* 0x000000100c0a7207 */ /* 0x000fe40000800000 */
[----:B------:R-:W-:Y:S02]  /*0260*/  SEL R11, R13, R17, P1 ;  /* 0x000000110d0b7207 */ /* 0x000fe40000800000 */
[----:B----4-:R-:W-:Y:S02]  /*0270*/  ISETP.LT.U32.AND P1, PT, R20, R24, PT ;  /* 0x000000181400720c */ /* 0x010fe40003f21070 */
[----:B-----5:R-:W-:Y:S01]  /*0280*/  ISETP.LT.U32.AND P2, PT, R30, R34, PT ;  /* 0x000000221e00720c */ /* 0x020fe20003f41070 */
[----:B0-----:R-:W-:Y:S01]  /*0290*/  IMAD.WIDE.U32 R8, R2, 0x8, R8 ;  /* 0x0000000802087825 */ /* 0x001fe200078e0008 */
[----:B------:R-:W-:-:S02]  /*02a0*/  SEL R2, R14, R18, P0 ;  /* 0x000000120e027207 */ /* 0x000fc40000000000 */
[----:B------:R-:W-:Y:S02]  /*02b0*/  ISETP.LT.U32.AND P0, PT, R22, R26, PT ;  /* 0x0000001a1600720c */ /* 0x000fe40003f01070 */
[----:B------:R-:W-:Y:S02]  /*02c0*/  ISETP.LT.U32.AND P3, PT, R28, R32, PT ;  /* 0x000000201c00720c */ /* 0x000fe40003f61070 */
[----:B------:R-:W-:Y:S01]  /*02d0*/  ISETP.LT.AND.EX P0, PT, R23, R27, PT, P0 ;  /* 0x0000001b1700720c */ /* 0x000fe20003f01300 */
[----:B------:R-:W-:Y:S01]  /*02e0*/  IMAD.WIDE R8, R0, 0x10, R8 ;  /* 0x0000001000087825 */ /* 0x000fe200078e0208 */
[----:B------:R-:W-:Y:S02]  /*02f0*/  ISETP.LT.AND.EX P1, PT, R21, R25, PT, P1 ;  /* 0x000000191500720c */ /* 0x000fe40003f21310 */
[----:B------:R-:W-:Y:S02]  /*0300*/  SEL R0, R22, R26, P0 ;  /* 0x0000001a16007207 */ /* 0x000fe40000000000 */
[----:B------:R-:W-:-:S02]  /*0310*/  SEL R23, R23, R27, P0 ;  /* 0x0000001b17177207 */ /* 0x000fc40000000000 */
[----:B------:R-:W-:Y:S02]  /*0320*/  ISETP.LT.AND.EX P0, PT, R31, R35, PT, P2 ;  /* 0x000000231f00720c */ /* 0x000fe40003f01320 */
[----:B------:R-:W-:Y:S02]  /*0330*/  ISETP.LT.AND.EX P2, PT, R29, R33, PT, P3 ;  /* 0x000000211d00720c */ /* 0x000fe40003f41330 */
[----:B------:R-:W-:Y:S02]  /*0340*/  SEL R12, R20, R24, P1 ;  /* 0x00000018140c7207 */ /* 0x000fe40000800000 */
[----:B------:R-:W-:Y:S01]  /*0350*/  SEL R16, R28, R32, P2 ;  /* 0x000000201c107207 */ /* 0x000fe20001000000 */
[----:B------:R0:W-:Y:S01]  /*0360*/  STG.E.128 desc[UR4][R8.64], R4 ;  /* 0x0000000408007986 */ /* 0x0001e2000c101d04 */
[----:B------:R-:W-:Y:S01]  /*0370*/  SEL R21, R21, R25, P1 ;  /* 0x0000001915157207 */ /* 0x000fe20000800000 */
[----:B------:R-:W-:Y:S01]  /*0380*/  IMAD.MOV.U32 R20, RZ, RZ, R12 ;  /* 0x000000ffff147224 */ /* 0x000fe200078e000c */
[----:B------:R-:W-:Y:S01]  /*0390*/  SEL R14, R30, R34, P0 ;  /* 0x000000221e0e7207 */ /* 0x000fe20000000000 */
[----:B------:R-:W-:Y:S01]  /*03a0*/  IMAD.MOV.U32 R22, RZ, RZ, R0 ;  /* 0x000000ffff167224 */ /* 0x000fe200078e0000 */
[----:B------:R-:W-:Y:S01]  /*03b0*/  SEL R15, R31, R35, P0 ;  /* 0x000000231f0f7207 */ /* 0x000fe20000000000 */
[----:B------:R-:W-:Y:S01]  /*03c0*/  IMAD.MOV.U32 R12, RZ, RZ, R16 ;  /* 0x000000ffff0c7224 */ /* 0x000fe200078e0010 */
[----:B------:R-:W-:-:S02]  /*03d0*/  SEL R13, R29, R33, P2 ;  /* 0x000000211d0d7207 */ /* 0x000fc40001000000 */
[----:B------:R-:W-:Y:S04]  /*03e0*/  STG.E.128 desc[UR4][R8.64+0x1000], R20 ;  /* 0x0010001408007986 */ /* 0x000fe8000c101d04 */
[----:B------:R-:W-:Y:S01]  /*03f0*/  STG.E.128 desc[UR4][R8.64+0x1800], R12 ;  /* 0x0018000c08007986 */ /* 0x000fe2000c101d04 */
[----:B0-----:R-:W-:Y:S02]  /*0400*/  IMAD.MOV.U32 R6, RZ, RZ, R2 ;  /* 0x000000ffff067224 */ /* 0x001fe400078e0002 */
[----:B------:R-:W-:Y:S02]  /*0410*/  IMAD.MOV.U32 R7, RZ, RZ, R3 ;  /* 0x000000ffff077224 */ /* 0x000fe400078e0003 */
[----:B------:R-:W-:Y:S02]  /*0420*/  IMAD.MOV.U32 R4, RZ, RZ, R10 ;  /* 0x000000ffff047224 */ /* 0x000fe400078e000a */
[----:B------:R-:W-:-:S05]  /*0430*/  IMAD.MOV.U32 R5, RZ, RZ, R11 ;  /* 0x000000ffff057224 */ /* 0x000fca00078e000b */
[----:B------:R-:W-:Y:S01]  /*0440*/  STG.E.128 desc[UR4][R8.64+0x800], R4 ;  /* 0x0008000408007986 */ /* 0x000fe2000c101d04 */
[----:B------:R-:W-:Y:S05]  /*0450*/  EXIT ;  /* 0x000000000000794d */ /* 0x000fea0003800000 */
.L_x_20895:
        /* <DEDUP_REMOVED lines=8> */
[----:B------:R0:W2:Y:S01]  /*04e0*/  @!P1 LDG.E.64 R6, desc[UR4][R4.64] ;  /* 0x0000000404069981 */ /* 0x0000a2000c1e1b00 */
[----:B-1----:R-:W-:-:S05]  /*04f0*/  @!P1 IMAD.WIDE.U32 R8, R11, 0x8, R8 ;  /* 0x000000080b089825 */ /* 0x002fca00078e0008 */
[----:B------:R1:W2:Y:S01]  /*0500*/  @!P1 LDG.E.64 R12, desc[UR4][R8.64] ;  /* 0x00000004080c9981 */ /* 0x0002a2000c1e1b00 */
[----:B------:R-:W-:-:S05]  /*0510*/  @!P1 VIADD R3, R3, 0x80 ;  /* 0x0000008003039836 */ /* 0x000fca0000000000 */
[----:B------:R-:W-:-:S13]  /*0520*/  ISETP.GE.AND P5, PT, R3, R0, PT ;  /* 0x000000000300720c */ /* 0x000fda0003fa6270 */
[----:B------:R-:W-:Y:S01]  /*0530*/  @!P5 IMAD.IADD R31, R2, 0x1, R3 ;  /* 0x00000001021fd824 */ /* 0x000fe200078e0203 */
[----:B------:R-:W3:Y:S01]  /*0540*/  @!P5 LDC.64 R28, c[0x0][0x220] ;  /* 0x00008800ff1cdb82 */ /* 0x000ee20000000a00 */
[----:B------:R-:W-:-:S05]  /*0550*/  @!P5 VIADD R3, R3, 0x80 ;  /* 0x000000800303d836 */ /* 0x000fca0000000000 */
[C---:B------:R-:W-:Y:S02]  /*0560*/  ISETP.GE.AND P4, PT, R3.reuse, R0, PT ;  /* 0x000000000300720c */ /* 0x040fe40003f86270 */
[----:B0-----:R-:W0:Y:S11]  /*0570*/  @!P5 LDC.64 R4, c[0x0][0x228] ;  /* 0x00008a00ff04db82 */ /* 0x001e360000000a00 */
[----:B------:R-:W-:Y:S01]  /*0580*/  @!P4 IMAD.IADD R17, R2, 0x1, R3 ;  /* 0x000000010211c824 */ /* 0x000fe200078e0203 */
[----:B------:R-:W4:Y:S01]  /*0590*/  @!P4 LDC.64 R34, c[0x0][0x220] ;  /* 0x00008800ff22cb82 */ /* 0x000f220000000a00 */
[----:B------:R-:W-:-:S05]  /*05a0*/  @!P4 VIADD R3, R3, 0x80 ;  /* 0x000000800303c836 */ /* 0x000fca0000000000 */
[C---:B------:R-:W-:Y:S02]  /*05b0*/  ISETP.GE.AND P3, PT, R3.reuse, R0, PT ;  /* 0x000000000300720c */ /* 0x040fe40003f66270 */
[----:B------:R-:W5:Y:S11]  /*05c0*/  @!P4 LDC.64 R26, c[0x0][0x228] ;  /* 0x00008a00ff1acb82 */ /* 0x000f760000000a00 */
[----:B------:R-:W-:Y:S01]  /*05d0*/  @!P3 IMAD.IADD R15, R2, 0x1, R3 ;  /* 0x00000001020fb824 */ /* 0x000fe200078e0203 */
[----:B------:R-:W5:Y:S01]  /*05e0*/  @!P3 LDC.64 R36, c[0x0][0x220] ;  /* 0x00008800ff24bb82 */ /* 0x000f620000000a00 */
[----:B------:R-:W-:-:S05]  /*05f0*/  @!P3 VIADD R3, R3, 0x80 ;  /* 0x000000800303b836 */ /* 0x000fca0000000000 */
[----:B------:R-:W-:Y:S01]  /*0600*/  ISETP.GE.AND P2, PT, R3, R0, PT ;  /* 0x000000000300720c */ /* 0x000fe20003f46270 */
[----:B---3--:R-:W-:Y:S01]  /*0610*/  @!P5 IMAD.WIDE.U32 R28, R31, 0x8, R28 ;  /* 0x000000081f1cd825 */ /* 0x008fe200078e001c */
[----:B------:R-:W3:Y:S11]  /*0620*/  @!P3 LDC.64 R10, c[0x0][0x228] ;  /* 0x00008a00ff0abb82 */ /* 0x000ef60000000a00 */
[----:B------:R-:W-:Y:S01]  /*0630*/  @!P2 IMAD.IADD R25, R2, 0x1, R3 ;  /* 0x000000010219a824 */ /* 0x000fe200078e0203 */
[----:B------:R-:W3:Y:S01]  /*0640*/  @!P2 LDC.64 R22, c[0x0][0x220] ;  /* 0x00008800ff16ab82 */ /* 0x000ee20000000a00 */
[----:B------:R-:W-:-:S05]  /*0650*/  @!P2 VIADD R3, R3, 0x80 ;  /* 0x000000800303a836 */ /* 0x000fca0000000000 */
[----:B------:R-:W-:Y:S01]  /*0660*/  ISETP.GE.AND P6, PT, R3, R0, PT ;  /* 0x000000000300720c */ /* 0x000fe20003fc6270 */
[----:B0-----:R-:W-:Y:S01]  /*0670*/  @!P5 IMAD.WIDE.U32 R30, R31, 0x8, R4 ;  /* 0x000000081f1ed825 */ /* 0x001fe200078e0004 */
[----:B------:R-:W0:Y:S01]  /*0680*/  @!P2 LDC.64 R20, c[0x0][0x228] ;  /* 0x00008a00ff14ab82 */ /* 0x000e220000000a00 */
[----:B-1----:R-:W-:Y:S02]  /*0690*/  CS2R R8, SRZ ;  /* 0x0000000000087805 */ /* 0x002fe4000001ff00 */
[----:B------:R-:W-:Y:S01]  /*06a0*/  CS2R R4, SRZ ;  /* 0x0000000000047805 */ /* 0x000fe2000001ff00 */
[----:B----4-:R-:W-:-:S04]  /*06b0*/  @!P4 IMAD.WIDE.U32 R34, R17, 0x8, R34 ;  /* 0x000000081122c825 */ /* 0x010fc800078e0022 */
[----:B-----5:R-:W-:Y:S01]  /*06c0*/  @!P4 IMAD.WIDE.U32 R26, R17, 0x8, R26 ;  /* 0x00000008111ac825 */ /* 0x020fe200078e001a */
[----:B------:R1:W4:Y:S03]  /*06d0*/  @!P5 LDG.E.64 R8, desc[UR4][R28.64] ;  /* 0x000000041c08d981 */ /* 0x000326000c1e1b00 */
[----:B------:R-:W-:Y:S01]  /*06e0*/  @!P6 IMAD.IADD R33, R2, 0x1, R3 ;  /* 0x000000010221e824 */ /* 0x000fe200078e0203 */
[----:B------:R5:W4:Y:S01]  /*06f0*/  @!P5 LDG.E.64 R4, desc[UR4][R30.64] ;  /* 0x000000041e04d981 */ /* 0x000b22000c1e1b00 */
[----:B------:R-:W-:Y:S01]  /*0700*/  @!P6 VIADD R3, R3, 0x80 ;  /* 0x000000800303e836 */ /* 0x000fe20000000000 */
[----:B-1----:R-:W1:Y:S08]  /*0710*/  @!P6 LDC.64 R28, c[0x0][0x228] ;  /* 0x00008a00ff1ceb82 */ /* 0x002e700000000a00 */
[----:B-----5:R-:W5:Y:S01]  /*0720*/  @!P6 LDC.64 R30, c[0x0][0x220] ;  /* 0x00008800ff1eeb82 */ /* 0x020f620000000a00 */
[----:B------:R-:W-:-:S04]  /*0730*/  @!P3 IMAD.WIDE.U32 R36, R15, 0x8, R36 ;  /* 0x000000080f24b825 */ /* 0x000fc800078e0024 */
[----:B---3--:R-:W-:-:S04]  /*0740*/  @!P2 IMAD.WIDE.U32 R22, R25, 0x8, R22 ;  /* 0x000000081916a825 */ /* 0x008fc800078e0016 */
[----:B0-----:R-:W-:Y:S01]  /*0750*/  @!P2 IMAD.WIDE.U32 R24, R25, 0x8, R20 ;  /* 0x000000081918a825 */ /* 0x001fe200078e0014 */
[----:B------:R-:W-:-:S06]  /*0760*/  CS2R R20, SRZ ;  /* 0x0000000000147805 */ /* 0x000fcc000001ff00 */
[----:B------:R-:W3:Y:S01]  /*0770*/  @!P2 LDG.E.64 R20, desc[UR4][R24.64] ;  /* 0x000000041814a981 */ /* 0x000ee2000c1e1b00 */
[----:B-1----:R-:W-:-:S04]  /*0780*/  @!P6 IMAD.WIDE.U32 R28, R33, 0x8, R28 ;  /* 0x00000008211ce825 */ /* 0x002fc800078e001c */
[----:B-----5:R-:W-:Y:S01]  /*0790*/  @!P6 IMAD.WIDE.U32 R30, R33, 0x8, R30 ;  /* 0x00000008211ee825 */ /* 0x020fe200078e001e */
[----:B------:R-:W-:-:S06]  /*07a0*/  CS2R R32, SRZ ;  /* 0x0000000000207805 */ /* 0x000fcc000001ff00 */
[----:B------:R-:W5:Y:S01]  /*07b0*/  @!P6 LDG.E.64 R32, desc[UR4][R28.64] ;  /* 0x000000041c20e981 */ /* 0x000f62000c1e1b00 */
[----:B------:R-:W-:-:S06]  /*07c0*/  CS2R R16, SRZ ;  /* 0x0000000000107805 */ /* 0x000fcc000001ff00 */
[----:B------:R0:W5:Y:S02]  /*07d0*/  @!P3 LDG.E.64 R16, desc[UR4][R36.64] ;  /* 0x000000042410b981 */ /* 0x000164000c1e1b00 */
[----:B0-----:R-:W-:Y:S02]  /*07e0*/  CS2R R36, SRZ ;  /* 0x0000000000247805 */ /* 0x001fe4000001ff00 */
[----:B--2---:R-:W-:-:S04]  /*07f0*/  ISETP.LT.U32.AND P0, PT, R6, R12, PT ;  /* 0x0000000c0600720c */ /* 0x004fc80003f01070 */
[----:B------:R-:W-:-:S04]  /*0800*/  ISETP.LT.AND.EX P0, PT, R7, R13, PT, P0 ;  /* 0x0000000d0700720c */ /* 0x000fc80003f01300 */
[----:B------:R-:W-:Y:S02]  /*0810*/  SEL R18, R6, R12, P0 ;  /* 0x0000000c06127207 */ /* 0x000fe40000000000 */
[----:B------:R-:W-:Y:S02]  /*0820*/  SEL R19, R7, R13, P0 ;  /* 0x0000000d07137207 */ /* 0x000fe40000000000 */
[----:B------:R-:W-:Y:S02]  /*0830*/  CS2R R12, SRZ ;  /* 0x00000000000c7805 */ /* 0x000fe4000001ff00 */
[----:B------:R-:W-:-:S04]  /*0840*/  CS2R R6, SRZ ;  /* 0x0000000000067805 */ /* 0x000fc8000001ff00 */
[----:B------:R-:W2:Y:S04]  /*0850*/  @!P4 LDG.E.64 R12, desc[UR4][R34.64] ;  /* 0x00000004220cc981 */ /* 0x000ea8000c1e1b00 */
[----:B------:R0:W2:Y:S01]  /*0860*/  @!P4 LDG.E.64 R6, desc[UR4][R26.64] ;  /* 0x000000041a06c981 */ /* 0x0000a2000c1e1b00 */
[----:B------:R-:W-:Y:S01]  /*0870*/  ISETP.GE.AND P4, PT, R3, R0, PT ;  /* 0x000000000300720c */ /* 0x000fe20003f86270 */
[----:B0-----:R-:W-:Y:S01]  /*0880*/  @!P3 IMAD.WIDE.U32 R26, R15, 0x8, R10 ;  /* 0x000000080f1ab825 */ /* 0x001fe200078e000a */
[----:B------:R-:W-:-:S11]  /*0890*/  CS2R R14, SRZ ;  /* 0x00000000000e7805 */ /* 0x000fd6000001ff00 */
[----:B------:R-:W-:Y:S01]  /*08a0*/  @!P4 IMAD.IADD R35, R2, 0x1, R3 ;  /* 0x000000010223c824 */ /* 0x000fe200078e0203 */
[----:B------:R-:W0:Y:S01]  /*08b0*/  @!P4 LDC.64 R24, c[0x0][0x228] ;  /* 0x00008a00ff18cb82 */ /* 0x000e220000000a00 */
[----:B------:R-:W-:Y:S01]  /*08c0*/  @!P4 VIADD R3, R3, 0x80 ;  /* 0x000000800303c836 */ /* 0x000fe20000000000 */
[----:B------:R-:W-:Y:S01]  /*08d0*/  CS2R R10, SRZ ;  /* 0x00000000000a7805 */ /* 0x000fe2000001ff00 */
[----:B------:R1:W3:Y:S03]  /*08e0*/  @!P2 LDG.E.64 R14, desc[UR4][R22.64] ;  /* 0x00000004160ea981 */ /* 0x0002e6000c1e1b00 */
[----:B------:R-:W-:Y:S02]  /*08f0*/  ISETP.GE.AND P0, PT, R3, R0, PT ;  /* 0x000000000300720c */ /* 0x000fe40003f06270 */
[----:B------:R1:W5:Y:S02]  /*0900*/  @!P3 LDG.E.64 R10, desc[UR4][R26.64] ;  /* 0x000000041a0ab981 */ /* 0x000364000c1e1b00 */
[----:B-1----:R-:W1:Y:S01]  /*0910*/  @!P4 LDC.64 R22, c[0x0][0x220] ;  /* 0x00008800ff16cb82 */ /* 0x002e620000000a00 */
[----:B------:R-:W-:-:S08]  /*0920*/  CS2R R26, SRZ ;  /* 0x00000000001a7805 */ /* 0x000fd0000001ff00 */
[----:B------:R-:W4:Y:S01]  /*0930*/  @!P0 LDC.64 R28, c[0x0][0x228] ;  /* 0x00008a00ff1c8b82 */ /* 0x000f220000000a00 */
[----:B------:R0:W5:Y:S07]  /*0940*/  @!P6 LDG.E.64 R26, desc[UR4][R30.64] ;  /* 0x000000041e1ae981 */ /* 0x00016e000c1e1b00 */
[----:B0-----:R-:W0:Y:S01]  /*0950*/  @!P0 LDC.64 R30, c[0x0][0x220] ;  /* 0x00008800ff1e8b82 */ /* 0x001e220000000a00 */
[----:B-1----:R-:W-:-:S04]  /*0960*/  @!P4 IMAD.WIDE.U32 R22, R35, 0x8, R22 ;  /* 0x000000082316c825 */ /* 0x002fc800078e0016 */
[----:B------:R-:W-:Y:S01]  /*0970*/  @!P4 IMAD.WIDE.U32 R34, R35, 0x8, R24 ;  /* 0x000000082322c825 */ /* 0x000fe200078e0018 */
[----:B------:R-:W-:Y:S01]  /*0980*/  CS2R R24, SRZ ;  /* 0x0000000000187805 */ /* 0x000fe2000001ff00 */
[----:B------:R0:W5:Y:S02]  /*0990*/  @!P4 LDG.E.64 R36, desc[UR4][R22.64] ;  /* 0x000000041624c981 */ /* 0x000164000c1e1b00 */
[----:B------:R-:W-:-:S03]  /*09a0*/  @!P0 IMAD.IADD R3, R2, 0x1, R3 ;  /* 0x0000000102038824 */ /* 0x000fc600078e0203 */
[----:B------:R4:W5:Y:S01]  /*09b0*/  @!P4 LDG.E.64 R24, desc[UR4][R34.64] ;  /* 0x000000042218c981 */ /* 0x000962000c1e1b00 */
[----:B0-----:R-:W-:Y:S01]  /*09c0*/  @!P0 IMAD.WIDE.U32 R22, R3, 0x8, R30 ;  /* 0x0000000803168825 */ /* 0x001fe200078e001e */
[----:B------:R-:W-:-:S03]  /*09d0*/  CS2R R30, SRZ ;  /* 0x00000000001e7805 */ /* 0x000fc6000001ff00 */
[----:B----4-:R-:W-:Y:S01]  /*09e0*/  @!P0 IMAD.WIDE.U32 R34, R3, 0x8, R28 ;  /* 0x0000000803228825 */ /* 0x010fe200078e001c */
[----:B------:R-:W-:Y:S02]  /*09f0*/  CS2R R28, SRZ ;  /* 0x00000000001c7805 */ /* 0x000fe4000001ff00 */
[----:B------:R-:W4:Y:S04]  /*0a00*/  @!P0 LDG.E.64 R30, desc[UR4][R22.64] ;  /* 0x00000004161e8981 */ /* 0x000f28000c1e1b00 */
[----:B------:R-:W4:Y:S01]  /*0a10*/  @!P0 LDG.E.64 R28, desc[UR4][R34.64] ;  /* 0x00000004221c8981 */ /* 0x000f22000c1e1b00 */
[----:B------:R-:W0:Y:S01]  /*0a20*/  S2R R3, SR_TID.X ;  /* 0x0000000000037919 */ /* 0x000e220000002100 */
[----:B------:R-:W-:-:S04]  /*0a30*/  ISETP.LT.U32.AND P0, PT, R8, R4, PT ;  /* 0x000000040800720c */ /* 0x000fc80003f01070 */
[----:B------:R-:W-:-:S04]  /*0a40*/  ISETP.LT.AND.EX P0, PT, R9, R5, PT, P0 ;  /* 0x000000050900720c */ /* 0x000fc80003f01300 */
[----:B------:R-:W-:Y:S02]  /*0a50*/  SEL R4, R8, R4, P0 ;  /* 0x0000000408047207 */ /* 0x000fe40000000000 */
[----:B------:R-:W-:Y:S02]  /*0a60*/  SEL R5, R9, R5, P0 ;  /* 0x0000000509057207 */ /* 0x000fe40000000000 */
[----:B------:R-:W1:Y:S01]  /*0a70*/  @!P1 LDC.64 R8, c[0x0][0x218] ;  /* 0x00008600ff089b82 */ /* 0x000e620000000a00 */
[----:B------:R-:W-:Y:S04]  /*0a80*/  BSSY B0, `(.L_x_20896) ;  /* 0x000004a000007945 */ /* 0x000fe80003800000 */
[----:B------:R-:W-:Y:S01]  /*0a90*/  BSSY B1, `(.L_x_20897) ;  /* 0x0000042000017945 */ /* 0x000fe20003800000 */
[----:B--2---:R-:W-:-:S04]  /*0aa0*/  ISETP.LT.U32.AND P0, PT, R12, R6, PT ;  /* 0x000000060c00720c */ /* 0x004fc80003f01070 */
[----:B------:R-:W-:-:S04]  /*0ab0*/  ISETP.LT.AND.EX P0, PT, R13, R7, PT, P0 ;  /* 0x000000070d00720c */ /* 0x000fc80003f01300 */
[----:B------:R-:W-:Y:S01]  /*0ac0*/  SEL R6, R12, R6, P0 ;  /* 0x000000060c067207 */ /* 0x000fe20000000000 */
[----:B0-----:R-:W-:Y:S01]  /*0ad0*/  VIADD R12, R3, 0x80 ;  /* 0x00000080030c7836 */ /* 0x001fe20000000000 */
[----:B------:R-:W-:Y:S01]  /*0ae0*/  SEL R7, R13, R7, P0 ;  /* 0x000000070d077207 */ /* 0x000fe20000000000 */
[----:B------:R-:W-:Y:S02]  /*0af0*/  @!P1 IMAD.IADD R13, R2, 0x1, R3 ;  /* 0x00000001020d9824 */ /* 0x000fe400078e0203 */
[----:B------:R-:W-:Y:S02]  /*0b00*/  @!P1 IMAD.MOV.U32 R3, RZ, RZ, R12 ;  /* 0x000000ffff039224 */ /* 0x000fe400078e000c */
[----:B-1----:R-:W-:Y:S01]  /*0b10*/  @!P1 IMAD.WIDE.U32 R12, R13, 0x8, R8 ;  /* 0x000000080d0c9825 */ /* 0x002fe200078e0008 */
[----:B---3--:R-:W-:Y:S02]  /*0b20*/  ISETP.LT.U32.AND P2, PT, R14, R20, PT ;  /* 0x000000140e00720c */ /* 0x008fe40003f41070 */
[----:B------:R-:W-:-:S02]  /*0b30*/  ISETP.GE.AND P3, PT, R3, R0, PT ;  /* 0x000000000300720c */ /* 0x000fc40003f66270 */
[CC--:B-----5:R-:W-:Y:S02]  /*0b40*/  ISETP.LT.U32.AND P0, PT, R16.reuse, R10.reuse, PT ;  /* 0x0000000a1000720c */ /* 0x0e0fe40003f01070 */
[----:B------:R-:W-:Y:S02]  /*0b50*/  ISETP.LT.AND.EX P2, PT, R15, R21, PT, P2 ;  /* 0x000000150f00720c */ /* 0x000fe40003f41320 */
[CC--:B------:R-:W-:Y:S01]  /*0b60*/  ISETP.LT.AND.EX P0, PT, R17.reuse, R11.reuse, PT, P0 ;  /* 0x0000000b1100720c */ /* 0x0c0fe20003f01300 */
[----:B------:R0:W-:Y:S03]  /*0b70*/  @!P1 STG.E.64 desc[UR4][R12.64], R18 ;  /* 0x000000120c009986 */ /* 0x0001e6000c101b04 */
[----:B------:R-:W-:Y:S02]  /*0b80*/  SEL R8, R16, R10, P0 ;  /* 0x0000000a10087207 */ /* 0x000fe40000000000 */
[----:B------:R-:W-:-:S02]  /*0b90*/  SEL R9, R17, R11, P0 ;  /* 0x0000000b11097207 */ /* 0x000fc40000000000 */
[----:B------:R-:W-:Y:S02]  /*0ba0*/  SEL R10, R14, R20, P2 ;  /* 0x000000140e0a7207 */ /* 0x000fe40001000000 */
[----:B------:R-:W-:Y:S02]  /*0bb0*/  SEL R11, R15, R21, P2 ;  /* 0x000000150f0b7207 */ /* 0x000fe40001000000 */
[----:B------:R-:W-:-:S04]  /*0bc0*/  ISETP.LT.U32.AND P0, PT, R26, R32, PT ;  /* 0x000000201a00720c */ /* 0x000fc80003f01070 */
[----:B------:R-:W-:-:S04]  /*0bd0*/  ISETP.LT.AND.EX P0, PT, R27, R33, PT, P0 ;  /* 0x000000211b00720c */ /* 0x000fc80003f01300 */
[----:B0-----:R-:W-:Y:S02]  /*0be0*/  SEL R12, R26, R32, P0 ;  /* 0x000000201a0c7207 */ /* 0x001fe40000000000 */
[----:B------:R-:W-:Y:S02]  /*0bf0*/  SEL R13, R27, R33, P0 ;  /* 0x000000211b0d7207 */ /* 0x000fe40000000000 */
[----:B------:R-:W-:-:S04]  /*0c00*/  ISETP.LT.U32.AND P1, PT, R36, R24, PT ;  /* 0x000000182400720c */ /* 0x000fc80003f21070 */
[----:B------:R-:W-:-:S04]  /*0c10*/  ISETP.LT.AND.EX P1, PT, R37, R25, PT, P1 ;  /* 0x000000192500720c */ /* 0x000fc80003f21310 */
[----:B------:R-:W-:Y:S02]  /*0c20*/  SEL R14, R36, R24, P1 ;  /* 0x00000018240e7207 */ /* 0x000fe40000800000 */
[----:B------:R-:W-:Y:S02]  /*0c30*/  SEL R15, R37, R25, P1 ;  /* 0x00000019250f7207 */ /* 0x000fe40000800000 */
[----:B----4-:R-:W-:-:S04]  /*0c40*/  ISETP.LT.U32.AND P2, PT, R30, R28, PT ;  /* 0x0000001c1e00720c */ /* 0x010fc80003f41070 */
[----:B------:R-:W-:-:S04]  /*0c50*/  ISETP.LT.AND.EX P2, PT, R31, R29, PT, P2 ;  /* 0x0000001d1f00720c */ /* 0x000fc80003f41320 */
[----:B------:R-:W-:Y:S02]  /*0c60*/  SEL R16, R30, R28, P2 ;  /* 0x0000001c1e107207 */ /* 0x000fe40001000000 */
[----:B------:R-:W-:Y:S01]  /*0c70*/  SEL R17, R31, R29, P2 ;  /* 0x0000001d1f117207 */ /* 0x000fe20001000000 */
        /* <DEDUP_REMOVED lines=13> */
.L_x_20898:
[----:B------:R-:W-:-:S13]  /*0d50*/  ISETP.GE.AND P0, PT, R3, R0, PT ;  /* 0x000000000300720c */ /* 0x000fda0003f06270 */
[----:B------:R-:W-:Y:S05]  /*0d60*/  @P0 BRA `(.L_x_20900) ;  /* 0x0000000000300947 */ /* 0x000fea0003800000 */
[----:B0-----:R-:W0:Y:S01]  /*0d70*/  LDC.64 R4, c[0x0][0x218] ;  /* 0x00008600ff047b82 */ /* 0x001e220000000a00 */
[----:B------:R-:W-:Y:S02]  /*0d80*/  IMAD.IADD R7, R2, 0x1, R3 ;  /* 0x0000000102077824 */ /* 0x000fe400078e0203 */
[----:B------:R-:W-:Y:S02]  /*0d90*/  VIADD R3, R3, 0x80 ;  /* 0x0000008003037836 */ /* 0x000fe40000000000 */
[----:B0-----:R-:W-:-:S05]  /*0da0*/  IMAD.WIDE.U32 R4, R7, 0x8, R4 ;  /* 0x0000000807047825 */ /* 0x001fca00078e0004 */
[----:B------:R1:W-:Y:S02]  /*0db0*/  STG.E.64 desc[UR4][R4.64], R8 ;  /* 0x0000000804007986 */ /* 0x0003e4000c101b04 */
.L_x_20899:
[----:B------:R-:W-:-:S13]  /*0dc0*/  ISETP.GE.AND P0, PT, R3, R0, PT ;  /* 0x000000000300720c */ /* 0x000fda0003f06270 */
[----:B------:R-:W-:Y:S05]  /*0dd0*/  @P0 BRA `(.L_x_20901) ;  /* 0x0000000000340947 */ /* 0x000fea0003800000 */
[----:B01----:R-:W0:Y:S01]  /*0de0*/  LDC.64 R4, c[0x0][0x218] ;  /* 0x00008600ff047b82 */ /* 0x003e220000000a00 */
[----:B------:R-:W-:Y:S02]  /*0df0*/  IMAD.IADD R7, R2, 0x1, R3 ;  /* 0x0000000102077824 */ /* 0x000fe400078e0203 */
[----:B------:R-:W-:Y:S02]  /*0e00*/  VIADD R3, R3, 0x80 ;  /* 0x0000008003037836 */ /* 0x000fe40000000000 */
[----:B0-----:R-:W-:-:S05]  /*0e10*/  IMAD.WIDE.U32 R4, R7, 0x8, R4 ;  /* 0x0000000807047825 */ /* 0x001fca00078e0004 */
[----:B------:R1:W-:Y:S02]  /*0e20*/  STG.E.64 desc[UR4][R4.64], R10 ;  /* 0x0000000a04007986 */ /* 0x0003e4000c101b04 */
.L_x_20900:
        /* <DEDUP_REMOVED lines=8> */
.L_x_20901:
[----:B------:R-:W-:Y:S05]  /*0eb0*/  BSYNC B1 ;  /* 0x0000000000017941 */ /* 0x000fea0003800000 */
.L_x_20897:
[----:B------:R-:W-:-:S13]  /*0ec0*/  ISETP.GE.AND P0, PT, R3, R0, PT ;  /* 0x000000000300720c */ /* 0x000fda0003f06270 */
[----:B012---:R-:W0:Y:S01]  /*0ed0*/  @!P0 LDC.64 R4, c[0x0][0x218] ;  /* 0x00008600ff048b82 */ /* 0x007e220000000a00 */
[----:B------:R-:W-:Y:S02]  /*0ee0*/  @!P0 IMAD.IADD R7, R2, 0x1, R3 ;  /* 0x0000000102078824 */ /* 0x000fe400078e0203 */
[----:B------:R-:W-:Y:S02]  /*0ef0*/  @!P0 VIADD R3, R3, 0x80 ;  /* 0x0000008003038836 */ /* 0x000fe40000000000 */
[----:B0-----:R-:W-:-:S05]  /*0f00*/  @!P0 IMAD.WIDE.U32 R4, R7, 0x8, R4 ;  /* 0x0000000807048825 */ /* 0x001fca00078e0004 */
[----:B------:R2:W-:Y:S02]  /*0f10*/  @!P0 STG.E.64 desc[UR4][R4.64], R14 ;  /* 0x0000000e04008986 */ /* 0x0005e4000c101b04 */
.L_x_20902:
[----:B------:R-:W-:Y:S05]  /*0f20*/  BSYNC B0 ;  /* 0x0000000000007941 */ /* 0x000fea0003800000 */
.L_x_20896:
        /* <DEDUP_REMOVED lines=8> */
.L_x_20903:
        /* <DEDUP_REMOVED lines=13> */
.L_x_42296:


//--------------------- .text._ZN2at6native29vectorized_elementwise_kernelILi4ENS0_13BinaryFunctorIlllZZZNS0_19minimum_kernel_cudaERNS_18TensorIteratorBaseEENKUlvE_clEvENKUlvE2_clEvEUlllE_EESt5arrayIPcLm3EEEEviT0_T1_ --------------------------
	.section	.text._ZN2at6native29vectorized_elementwise_kernelILi4ENS0_13BinaryFunctorIlllZZZNS0_19minimum_kernel_cudaERNS_18TensorIteratorBaseEENKUlvE_clEvENKUlvE2_clEvEUlllE_EESt5arrayIPcLm3EEEEviT0_T1_,"ax",@progbits
	.align	128
        .global         _ZN2at6native29vectorized_elementwise_kernelILi4ENS0_13BinaryFunctorIlllZZZNS0_19minimum_kernel_cudaERNS_18TensorIteratorBaseEENKUlvE_clEvENKUlvE2_clEvEUlllE_EESt5arrayIPcLm3EEEEviT0_T1_
        .type           _ZN2at6native29vectorized_elementwise_kernelILi4ENS0_13BinaryFunctorIlllZZZNS0_19minimum_kernel_cudaERNS_18TensorIteratorBaseEENKUlvE_clEvENKUlvE2_clEvEUlllE_EESt5arrayIPcLm3EEEEviT0_T1_,@function
        .size           _ZN2at6native29vectorized_elementwise_kernelILi4ENS0_13BinaryFunctorIlllZZZNS0_19minimum_kernel_cudaERNS_18TensorIteratorBaseEENKUlvE_clEvENKUlvE2_clEvEUlllE_EESt5arrayIPcLm3EEEEviT0_T1_,(.L_x_42297 - _ZN2at6native29vectorized_elementwise_kernelILi4ENS0_13BinaryFunctorIlllZZZNS0_19minimum_kernel_cudaERNS_18TensorIteratorBaseEENKUlvE_clEvENKUlvE2_clEvEUlllE_EESt5arrayIPcLm3EEEEviT0_T1_)
        .other          _ZN2at6native29vectorized_elementwise_kernelILi4ENS0_13BinaryFunctorIlllZZZNS0_19minimum_kernel_cudaERNS_18TensorIteratorBaseEENKUlvE_clEvENKUlvE2_clEvEUlllE_EESt5arrayIPcLm3EEEEviT0_T1_,@"STO_CUDA_ENTRY STV_DEFAULT"
_ZN2at6native29vectorized_elementwise_kernelILi4ENS0_13BinaryFunctorIlllZZZNS0_19minimum_kernel_cudaERNS_18TensorIteratorBaseEENKUlvE_clEvENKUlvE2_clEvEUlllE_EESt5arrayIPcLm3EEEEviT0_T1_:
.text._ZN2at6native29vectorized_elementwise_kernelILi4ENS0_13BinaryFunctorIlllZZZNS0_19minimum_kernel_cudaERNS_18TensorIteratorBaseEENKUlvE_clEvENKUlvE2_clEvEUlllE_EESt5arrayIPcLm3EEEEviT0_T1_:
        /* <DEDUP_REMOVED lines=70> */
.L_x_20904:
        /* <DEDUP_REMOVED lines=143> */
.L_x_20907:
[----:B------:R-:W-:-:S13]  /*0d50*/  ISETP.GE.AND P0, PT, R3, R0, PT ;  /* 0x000000000300720c */ /* 0x000fda0003f06270 */
[----:B------:R-:W-:Y:S05]  /*0d60*/  @P0 BRA `(.L_x_20909) ;  /* 0x0000000000300947 */ /* 0x000fea0003800000 */
[----:B0-----:R-:W0:Y:S01]  /*0d70*/  LDC.64 R4, c[0x0][0x218] ;  /* 0x00008600ff047b82 */ /* 0x001e220000000a00 */
[----:B------:R-:W-:Y:S02]  /*0d80*/  IMAD.IADD R7, R2, 0x1, R3 ;  /* 0x0000000102077824 */ /* 0x000fe400078e0203 */
[----:B------:R-:W-:Y:S02]  /*0d90*/  VIADD R3, R3, 0x80 ;  /* 0x0000008003037836 */ /* 0x000fe40000000000 */
[----:B0-----:R-:W-:-:S05]  /*0da0*/  IMAD.WIDE.U32 R4, R7, 0x8, R4 ;  /* 0x0000000807047825 */ /* 0x001fca00078e0004 */
[----:B------:R1:W-:Y:S02]  /*0db0*/  STG.E.64 desc[UR4][R4.64], R8 ;  /* 0x0000000804007986 */ /* 0x0003e4000c101b04 */
.L_x_20908:
[----:B------:R-:W-:-:S13]  /*0dc0*/  ISETP.GE.AND P0, PT, R3, R0, PT ;  /* 0x000000000300720c */ /* 0x000fda0003f06270 */
[----:B------:R-:W-:Y:S05]  /*0dd0*/  @P0 BRA `(.L_x_20910) ;  /* 0x0000000000340947 */ /* 0x000fea0003800000 */
[----:B01----:R-:W0:Y:S01]  /*0de0*/  LDC.64 R4, c[0x0][0x218] ;  /* 0x00008600ff047b82 */ /* 0x003e220000000a00 */
[----:B------:R-:W-:Y:S02]  /*0df0*/  IMAD.IADD R7, R2, 0x1, R3 ;  /* 0x0000000102077824 */ /* 0x000fe400078e0203 */
[----:B------:R-:W-:Y:S02]  /*0e00*/  VIADD R3, R3, 0x80 ;  /* 0x0000008003037836 */ /* 0x000fe40000000000 */
[----:B0-----:R-:W-:-:S05]  /*0e10*/  IMAD.WIDE.U32 R4, R7, 0x8, R4 ;  /* 0x0000000807047825 */ /* 0x001fca00078e0004 */
[----:B------:R1:W-:Y:S02]  /*0e20*/  STG.E.64 desc[UR4][R4.64], R10 ;  /* 0x0000000a04007986 */ /* 0x0003e4000c101b04 */
.L_x_20909:
        /* <DEDUP_REMOVED lines=8> */
.L_x_20910:
[----:B------:R-:W-:Y:S05]  /*0eb0*/  BSYNC B1 ;  /* 0x0000000000017941 */ /* 0x000fea0003800000 */
.L_x_20906:
[----:B------:R-:W-:-:S13]  /*0ec0*/  ISETP.GE.AND P0, PT, R3, R0, PT ;  /* 0x000000000300720c */ /* 0x000fda0003f06270 */
[----:B012---:R-:W0:Y:S01]  /*0ed0*/  @!P0 LDC.64 R4, c[0x0][0x218] ;  /* 0x00008600ff048b82 */ /* 0x007e220000000a00 */
[----:B------:R-:W-:Y:S02]  /*0ee0*/  @!P0 IMAD.IADD R7, R2, 0x1, R3 ;  /* 0x0000000102078824 */ /* 0x000fe400078e0203 */
[----:B------:R-:W-:Y:S02]  /*0ef0*/  @!P0 VIADD R3, R3, 0x80 ;  /* 0x0000008003038836 */ /* 0x000fe40000000000 */
[----:B0-----:R-:W-:-:S05]  /*0f00*/  @!P0 IMAD.WIDE.U32 R4, R7, 0x8, R4 ;  /* 0x0000000807048825 */ /* 0x001fca00078e0004 */
[----:B------:R2:W-:Y:S02]  /*0f10*/  @!P0 STG.E.64 desc[UR4][R4.64], R14 ;  /* 0x0000000e04008986 */ /* 0x0005e4000c101b04 */
.L_x_20911:
[----:B------:R-:W-:Y:S05]  /*0f20*/  BSYNC B0 ;  /* 0x0000000000007941 */ /* 0x000fea0003800000 */
.L_x_20905:
        /* <DEDUP_REMOVED lines=8> */
.L_x_20912:
        /* <DEDUP_REMOVED lines=13> */
.L_x_42297:


//--------------------- .text._ZN2at6native29vectorized_elementwise_kernelILi8ENS0_13BinaryFunctorIlllZZZNS0_19minimum_kernel_cudaERNS_18TensorIteratorBaseEENKUlvE_clEvENKUlvE2_clEvEUlllE_EESt5arrayIPcLm3EEEEviT0_T1_ --------------------------
	.section	.text._ZN2at6native29vectorized_elementwise_kernelILi8ENS0_13BinaryFunctorIlllZZZNS0_19minimum_kernel_cudaERNS_18TensorIteratorBaseEENKUlvE_clEvENKUlvE2_clEvEUlllE_EESt5arrayIPcLm3EEEEviT0_T1_,"ax",@progbits
	.align	128
        .global         _ZN2at6native29vectorized_elementwise_kernelILi8ENS0_13BinaryFunctorIlllZZZNS0_19minimum_kernel_cudaERNS_18TensorIteratorBaseEENKUlvE_clEvENKUlvE2_clEvEUlllE_EESt5arrayIPcLm3EEEEviT0_T1_
        .type           _ZN2at6native29vectorized_elementwise_kernelILi8ENS0_13BinaryFunctorIlllZZZNS0_19minimum_kernel_cudaERNS_18TensorIteratorBaseEENKUlvE_clEvENKUlvE2_clEvEUlllE_EESt5arrayIPcLm3EEEEviT0_T1_,@function
        .size           _ZN2at6native29vectorized_elementwise_kernelILi8ENS0_13BinaryFunctorIlllZZZNS0_19minimum_kernel_cudaERNS_18TensorIteratorBaseEENKUlvE_clEvENKUlvE2_clEvEUlllE_EESt5arrayIPcLm3EEEEviT0_T1_,(.L_x_42298 - _ZN2at6native29vectorized_elementwise_kernelILi8ENS0_13BinaryFunctorIlllZZZNS0_19minimum_kernel_cudaERNS_18TensorIteratorBaseEENKUlvE_clEvENKUlvE2_clEvEUlllE_EESt5arrayIPcLm3EEEEviT0_T1_)
        .other          _ZN2at6native29vectorized_elementwise_kernelILi8ENS0_13BinaryFunctorIlllZZZNS0_19minimum_kernel_cudaERNS_18TensorIteratorBaseEENKUlvE_clEvENKUlvE2_clEvEUlllE_EESt5arrayIPcLm3EEEEviT0_T1_,@"STO_CUDA_ENTRY STV_DEFAULT"
_ZN2at6native29vectorized_elementwise_kernelILi8ENS0_13BinaryFunctorIlllZZZNS0_19minimum_kernel_cudaERNS_18TensorIteratorBaseEENKUlvE_clEvENKUlvE2_clEvEUlllE_EESt5arrayIPcLm3EEEEviT0_T1_:
.text._ZN2at6native29vectorized_elementwise_kernelILi8ENS0_13BinaryFunctorIlllZZZNS0_19minimum_kernel_cudaERNS_18TensorIteratorBaseEENKUlvE_clEvENKUlvE2_clEvEUlllE_EESt5arrayIPcLm3EEEEviT0_T1_:
        /* <DEDUP_REMOVED lines=70> */
.L_x_20913:
        /* <DEDUP_REMOVED lines=143> */
.L_x_20916:
[----:B------:R-:W-:-:S13]  /*0d50*/  ISETP.GE.AND P0, PT, R3, R0, PT ;  /* 0x000000000300720c */ /* 0x000fda0003f06270 */
[----:B------:R-:W-:Y:S05]  /*0d60*/  @P0 BRA `(.L_x_20918) ;  /* 0x0000000000300947 */ /* 0x000fea0003800000 */
[----:B0-----:R-:W0:Y:S01]  /*0d70*/  LDC.64 R4, c[0x0][0x218] ;  /* 0x00008600ff047b82 */ /* 0x001e220000000a00 */
[----:B------:R-:W-:Y:S02]  /*0d80*/  IMAD.IADD R7, R2, 0x1, R3 ;  /* 0x0000000102077824 */ /* 0x000fe400078e0203 */
[----:B------:R-:W-:Y:S02]  /*0d90*/  VIADD R3, R3, 0x80 ;  /* 0x0000008003037836 */ /* 0x000fe40000000000 */
[----:B0-----:R-:W-:-:S05]  /*0da0*/  IMAD.WIDE.U32 R4, R7, 0x8, R4 ;  /* 0x0000000807047825 */ /* 0x001fca00078e0004 */
[----:B------:R1:W-:Y:S02]  /*0db0*/  STG.E.64 desc[UR4][R4.64], R8 ;  /* 0x0000000804007986 */ /* 0x0003e4000c101b04 */
.L_x_20917:
[----:B------:R-:W-:-:S13]  /*0dc0*/  ISETP.GE.AND P0, PT, R3, R0, PT ;  /* 0x000000000300720c */ /* 0x000fda0003f06270 */
[----:B------:R-:W-:Y:S05]  /*0dd0*/  @P0 BRA `(.L_x_20919) ;  /* 0x0000000000340947 */ /* 0x000fea0003800000 */
[----:B01----:R-:W0:Y:S01]  /*0de0*/  LDC.64 R4, c[0x0][0x218] ;  /* 0x00008600ff047b82 */ /* 0x003e220000000a00 */
[----:B------:R-:W-:Y:S02]  /*0df0*/  IMAD.IADD R7, R2, 0x1, R3 ;  /* 0x0000000102077824 */ /* 0x000fe400078e0203 */
[----:B------:R-:W-:Y:S02]  /*0e00*/  VIADD R3, R3, 0x80 ;  /* 0x0000008003037836 */ /* 0x000fe40000000000 */
[----:B0-----:R-:W-:-:S05]  /*0e10*/  IMAD.WIDE.U32 R4, R7, 0x8, R4 ;  /* 0x0000000807047825 */ /* 0x001fca00078e0004 */
[----:B------:R1:W-:Y:S02]  /*0e20*/  STG.E.64 desc[UR4][R4.64], R10 ;  /* 0x0000000a04007986 */ /* 0x0003e4000c101b04 */
.L_x_20918:
        /* <DEDUP_REMOVED lines=8> */
.L_x_20919:
[----:B------:R-:W-:Y:S05]  /*0eb0*/  BSYNC B1 ;  /* 0x0000000000017941 */ /* 0x000fea0003800000 */
.L_x_20915:
[----:B------:R-:W-:-:S13]  /*0ec0*/  ISETP.GE.AND P0, PT, R3, R0, PT ;  /* 0x000000000300720c */ /* 0x000fda0003f06270 */
[----:B012---:R-:W0:Y:S01]  /*0ed0*/  @!P0 LDC.64 R4, c[0x0][0x218] ;  /* 0x00008600ff048b82 */ /* 0x007e220000000a00 */
[----:B------:R-:W-:Y:S02]  /*0ee0*/  @!P0 IMAD.IADD R7, R2, 0x1, R3 ;  /* 0x0000000102078824 */ /* 0x000fe400078e0203 */
[----:B------:R-:W-:Y:S02]  /*0ef0*/  @!P0 VIADD R3, R3, 0x80 ;  /* 0x0000008003038836 */ /* 0x000fe40000000000 */
[----:B0-----:R-:W-:-:S05]  /*0f00*/  @!P0 IMAD.WIDE.U32 R4, R7, 0x8, R4 ;  /* 0x0000000807048825 */ /* 0x001fca00078e0004 */
[----:B------:R2:W-:Y:S02]  /*0f10*/  @!P0 STG.E.64 desc[UR4][R4.64], R14 ;  /* 0x0000000e04008986 */ /* 0x0005e4000c101b04 */
.L_x_20920:
[----:B------:R-:W-:Y:S05]  /*0f20*/  BSYNC B0 ;  /* 0x0000000000007941 */ /* 0x000fea0003800000 */
.L_x_20914:
        /* <DEDUP_REMOVED lines=8> */
.L_x_20921:
        /* <DEDUP_REMOVED lines=13> */
.L_x_42298:


//--------------------- .text._ZN2at6native18elementwise_kernelILi128ELi4EZNS0_15gpu_kernel_implINS0_13AUnaryFunctorIiiiZZZNS0_19minimum_kernel_cudaERNS_18TensorIteratorBaseEENKUlvE_clEvENKUlvE1_clEvEUliiE_EEEEvS5_RKT_EUliE_EEviT1_ --------------------------
	.section	.text._ZN2at6native18elementwise_kernelILi128ELi4EZNS0_15gpu_kernel_implINS0_13AUnaryFunctorIiiiZZZNS0_19minimum_kernel_cudaERNS_18TensorIteratorBaseEENKUlvE_clEvENKUlvE1_clEvEUliiE_EEEEvS5_RKT_EUliE_EEviT1_,"ax",@progbits
	.align	128
        .global         _ZN2at6native18elementwise_kernelILi128ELi4EZNS0_15gpu_kernel_implINS0_13AUnaryFunctorIiiiZZZNS0_19minimum_kernel_cudaERNS_18TensorIteratorBaseEENKUlvE_clEvENKUlvE1_clEvEUliiE_EEEEvS5_RKT_EUliE_EEviT1_
        .type           _ZN2at6native18elementwise_kernelILi128ELi4EZNS0_15gpu_kernel_implINS0_13AUnaryFunctorIiiiZZZNS0_19minimum_kernel_cudaERNS_18TensorIteratorBaseEENKUlvE_clEvENKUlvE1_clEvEUliiE_EEEEvS5_RKT_EUliE_EEviT1_,@function
        .size           _ZN2at6native18elementwise_kernelILi128ELi4EZNS0_15gpu_kernel_implINS0_13AUnaryFunctorIiiiZZZNS0_19minimum_kernel_cudaERNS_18TensorIteratorBaseEENKUlvE_clEvENKUlvE1_clEvEUliiE_EEEEvS5_RKT_EUliE_EEviT1_,(.L_x_42299 - _ZN2at6native18elementwise_kernelILi128ELi4EZNS0_15gpu_kernel_implINS0_13AUnaryFunctorIiiiZZZNS0_19minimum_kernel_cudaERNS_18TensorIteratorBaseEENKUlvE_clEvENKUlvE1_clEvEUliiE_EEEEvS5_RKT_EUliE_EEviT1_)
        .other          _ZN2at6native18elementwise_kernelILi128ELi4EZNS0_15gpu_kernel_implINS0_13AUnaryFunctorIiiiZZZNS0_19minimum_kernel_cudaERNS_18TensorIteratorBaseEENKUlvE_clEvENKUlvE1_clEvEUliiE_EEEEvS5_RKT_EUliE_EEviT1_,@"STO_CUDA_ENTRY STV_DEFAULT"
_ZN2at6native18elementwise_kernelILi128ELi4EZNS0_15gpu_kernel_implINS0_13AUnaryFunctorIiiiZZZNS0_19minimum_kernel_cudaERNS_18TensorIteratorBaseEENKUlvE_clEvENKUlvE1_clEvEUliiE_EEEEvS5_RKT_EUliE_EEviT1_:
.text._ZN2at6native18elementwise_kernelILi128ELi4EZNS0_15gpu_kernel_implINS0_13AUnaryFunctorIiiiZZZNS0_19minimum_kernel_cudaERNS_18TensorIteratorBaseEENKUlvE_clEvENKUlvE1_clEvEUliiE_EEEEvS5_RKT_EUliE_EEviT1_:
        /* <DEDUP_REMOVED lines=314> */
.L_x_20924:
        /* <DEDUP_REMOVED lines=20> */
.L_x_20928:
[----:B------:R0:W5:Y:S01]  /*14e0*/  LDG.E.U8 R19, desc[UR36][R2.64] ;  /* 0x0000002402137981 */ /* 0x000162000c1e1100 */
[----:B------:R-:W-:Y:S05]  /*14f0*/  BRA `(.L_x_20930) ;  /* 0x0000000c00347947 */ /* 0x000fea0003800000 */
.L_x_20927:
        /* <DEDUP_REMOVED lines=8> */
.L_x_20932:
[----:B------:R0:W5:Y:S01]  /*1580*/  LDG.E R19, desc[UR36][R2.64] ;  /* 0x0000002402137981 */ /* 0x000162000c1e1900 */
[----:B------:R-:W-:Y:S05]  /*1590*/  BRA `(.L_x_20930) ;  /* 0x0000000c000c7947 */ /* 0x000fea0003800000 */
.L_x_20931:
[----:B------:R0:W5:Y:S01]  /*15a0*/  LDG.E.S16 R19, desc[UR36][R2.64] ;  /* 0x0000002402137981 */ /* 0x000162000c1e1700 */
[----:B------:R-:W-:Y:S05]  /*15b0*/  BRA `(.L_x_20930) ;  /* 0x0000000c00047947 */ /* 0x000fea0003800000 */
.L_x_20926:
        /* <DEDUP_REMOVED lines=9> */
.L_x_20934:
[----:B------:R-:W2:Y:S02]  /*1650*/  LDG.E.U16 R2, desc[UR36][R2.64] ;  /* 0x0000002402027981 */ /* 0x000ea4000c1e1500 */
[----:B--2---:R-:W-:-:S06]  /*1660*/  HADD2.F32 R19, -RZ, R2.H0_H0 ;  /* 0x20000002ff137230 */ /* 0x004fcc0000004100 */
[----:B------:R-:W0:Y:S01]  /*1670*/  F2I.FTZ.TRUNC.NTZ R19, R19 ;  /* 0x0000001300137305 */ /* 0x000e22000021f100 */
[----:B------:R-:W-:Y:S05]  /*1680*/  BRA `(.L_x_20930) ;  /* 0x0000000800d07947 */ /* 0x000fea0003800000 */
.L_x_20933:
        /* <DEDUP_REMOVED lines=9> */
.L_x_20936:
[----:B------:R-:W2:Y:S02]  /*1720*/  LDG.E.U16 R2, desc[UR36][R2.64] ;  /* 0x0000002402027981 */ /* 0x000ea4000c1e1500 */
[----:B--2---:R-:W-:-:S06]  /*1730*/  HADD2.F32 R19, -RZ, R2.H0_H0 ;  /* 0x20000002ff137230 */ /* 0x004fcc0000004100 */
[----:B------:R-:W0:Y:S01]  /*1740*/  F2I.FTZ.TRUNC.NTZ R19, R19 ;  /* 0x0000001300137305 */ /* 0x000e22000021f100 */
[----:B------:R-:W-:Y:S05]  /*1750*/  BRA `(.L_x_20930) ;  /* 0x00000008009c7947 */ /* 0x000fea0003800000 */
.L_x_20935:
[----:B------:R-:W2:Y:S02]  /*1760*/  LDG.E.64 R2, desc[UR36][R2.64] ;  /* 0x0000002402027981 */ /* 0x000ea4000c1e1b00 */
[----:B--2---:R0:W1:Y:S01]  /*1770*/  F2I.F64.TRUNC R19, R2 ;  /* 0x0000000200137311 */ /* 0x004062000030d100 */
[----:B------:R-:W-:Y:S05]  /*1780*/  BRA `(.L_x_20930) ;  /* 0x0000000800907947 */ /* 0x000fea0003800000 */
.L_x_20925:
        /* <DEDUP_REMOVED lines=12> */
.L_x_20939:
[----:B------:R-:W2:Y:S02]  /*1850*/  LDG.E.64 R2, desc[UR36][R2.64] ;  /* 0x0000002402027981 */ /* 0x000ea4000c1e1b00 */
[----:B--2---:R0:W1:Y:S01]  /*1860*/  F2I.F64.TRUNC R19, R2 ;  /* 0x0000000200137311 */ /* 0x004062000030d100 */
[----:B------:R-:W-:Y:S05]  /*1870*/  BRA `(.L_x_20930) ;  /* 0x0000000800547947 */ /* 0x000fea0003800000 */
.L_x_20938:
        /* <DEDUP_REMOVED lines=25> */
[----:B------:R0:W1:Y:S01]  /*1a10*/  F2I.FTZ.TRUNC.NTZ R19, R5 ;  /* 0x0000000500137305 */ /* 0x000062000021f100 */
[----:B------:R-:W-:Y:S05]  /*1a20*/  BRA `(.L_x_20930) ;  /* 0x0000000400e87947 */ /* 0x000fea0003800000 */
.L_x_20941:
        /* <DEDUP_REMOVED lines=12> */
[----:B------:R0:W1:Y:S01]  /*1af0*/  F2I.FTZ.TRUNC.NTZ R19, R4 ;  /* 0x0000000400137305 */ /* 0x000062000021f100 */
[----:B------:R-:W-:Y:S05]  /*1b00*/  BRA `(.L_x_20930) ;  /* 0x0000000400b07947 */ /* 0x000fea0003800000 */
.L_x_20940:
[----:B------:R-:W2:Y:S02]  /*1b10*/  LDG.E.U16 R19, desc[UR36][R2.64] ;  /* 0x0000002402137981 */ /* 0x000ea4000c1e1500 */
[----:B--2---:R-:W-:-:S06]  /*1b20*/  IMAD.U32 R19, R19, 0x10000, RZ ;  /* 0x0001000013137824 */ /* 0x004fcc00078e00ff */
[----:B------:R-:W0:Y:S01]  /*1b30*/  F2I.FTZ.TRUNC.NTZ R19, R19 ;  /* 0x0000001300137305 */ /* 0x000e22000021f100 */
[----:B------:R-:W-:Y:S05]  /*1b40*/  BRA `(.L_x_20930) ;  /* 0x0000000400a07947 */ /* 0x000fea0003800000 */
.L_x_20937:
        /* <DEDUP_REMOVED lines=10> */
.L_x_20944:
        /* <DEDUP_REMOVED lines=21> */
.L_x_20948:
[----:B------:R-:W-:Y:S05]  /*1d40*/  BSYNC B1 ;  /* 0x0000000000017941 */ /* 0x000fea0003800000 */
.L_x_20947:
[----:B------:R-:W-:Y:S01]  /*1d50*/  IMAD.SHL.U32 R2, R2, 0x100000, RZ ;  /* 0x0010000002027824 */ /* 0x000fe200078e00ff */
[----:B------:R-:W-:-:S04]  /*1d60*/  LEA R0, R0, 0x3b800000, 0x17 ;  /* 0x3b80000000007811 */ /* 0x000fc800078eb8ff */
[----:B------:R-:W-:-:S07]  /*1d70*/  LOP3.LUT R19, R0, R2, R19, 0xfe, !PT ;  /* 0x0000000200137212 */ /* 0x000fce00078efe13 */
.L_x_20946:
[----:B------:R-:W-:Y:S05]  /*1d80*/  BSYNC B0 ;  /* 0x0000000000007941 */ /* 0x000fea0003800000 */
.L_x_20945:
[----:B------:R-:W1:Y:S01]  /*1d90*/  F2I.FTZ.TRUNC.NTZ R19, R19 ;  /* 0x0000001300137305 */ /* 0x000e62000021f100 */
[----:B------:R-:W-:Y:S05]  /*1da0*/  BRA `(.L_x_20930) ;  /* 0x0000000400087947 */ /* 0x000fea0003800000 */
.L_x_20943:
        /* <DEDUP_REMOVED lines=21> */
.L_x_20952:
[----:B------:R-:W-:Y:S05]  /*1f00*/  BSYNC B1 ;  /* 0x0000000000017941 */ /* 0x000fea0003800000 */
.L_x_20951:
[----:B------:R-:W-:Y:S01]  /*1f10*/  IMAD.SHL.U32 R2, R2, 0x200000, RZ ;  /* 0x0020000002027824 */ /* 0x000fe200078e00ff */
[----:B------:R-:W-:-:S04]  /*1f20*/  LEA R0, R0, 0x37800000, 0x17 ;  /* 0x3780000000007811 */ /* 0x000fc800078eb8ff */
[----:B------:R-:W-:-:S07]  /*1f30*/  LOP3.LUT R19, R0, R2, R19, 0xfe, !PT ;  /* 0x0000000200137212 */ /* 0x000fce00078efe13 */
.L_x_20950:
[----:B------:R-:W-:Y:S05]  /*1f40*/  BSYNC B0 ;  /* 0x0000000000007941 */ /* 0x000fea0003800000 */
.L_x_20949:
[----:B------:R-:W2:Y:S01]  /*1f50*/  F2I.FTZ.TRUNC.NTZ R19, R19 ;  /* 0x0000001300137305 */ /* 0x000ea2000021f100 */
[----:B------:R-:W-:Y:S05]  /*1f60*/  BRA `(.L_x_20930) ;  /* 0x0000000000987947 */ /* 0x000fea0003800000 */
.L_x_20942:
        /* <DEDUP_REMOVED lines=14> */
.L_x_20956:
[----:B------:R-:W-:Y:S05]  /*2050*/  BSYNC B0 ;  /* 0x0000000000007941 */ /* 0x000fea0003800000 */
.L_x_20955:
[----:B------:R-:W4:Y:S01]  /*2060*/  F2I.FTZ.TRUNC.NTZ R19, R19 ;  /* 0x0000001300137305 */ /* 0x000f22000021f100 */
[----:B------:R-:W-:Y:S05]  /*2070*/  BRA `(.L_x_20930) ;  /* 0x0000000000547947 */ /* 0x000fea0003800000 */
.L_x_20929:
        /* <DEDUP_REMOVED lines=13> */
[----:B------:R-:W-:Y:S02]  /*2150*/  IMAD.MOV.U32 R13, RZ, RZ, RZ ;  /* 0x000000ffff0d7224 */ /* 0x000fe400078e00ff */
[----:B------:R-:W-:-:S07]  /*2160*/  IMAD.MOV.U32 R19, RZ, RZ, RZ ;  /* 0x000000ffff137224 */ /* 0x000fce00078e00ff */
[----:B------:R-:W-:-:S07]  /*2170*/  LEPC R20, `(.L_x_20957) ;  /* 0x000000001014794e */ /* 0x000fce0000000000 */
[----:B0-----:R-:W-:Y:S05]  /*2180*/  CALL.ABS.NOINC R2 ;  /* 0x0000000002007343 */ /* 0x001fea0003c00000 */
.L_x_20957:
[----:B------:R-:W-:Y:S05]  /*2190*/  BRA `(.L_x_20930) ;  /* 0x00000000000c7947 */ /* 0x000fea0003800000 */
.L_x_20954:
[----:B------:R0:W5:Y:S01]  /*21a0*/  LDG.E R19, desc[UR36][R2.64] ;  /* 0x0000002402137981 */ /* 0x000162000c1e1900 */
[----:B------:R-:W-:Y:S05]  /*21b0*/  BRA `(.L_x_20930) ;  /* 0x0000000000047947 */ /* 0x000fea0003800000 */
.L_x_20953:
[----:B------:R3:W5:Y:S02]  /*21c0*/  LDG.E R19, desc[UR36][R2.64] ;  /* 0x0000002402137981 */ /* 0x000764000c1e1900 */
.L_x_20930:
[----:B0--3--:R-:W0:Y:S01]  /*21d0*/  LDC.U8 R3, c[0x0][0x428] ;  /* 0x00010a00ff037b82 */ /* 0x009e220000000000 */
[----:B------:R-:W-:Y:S02]  /*21e0*/  ULDC UR4, c[0x0][0x424] ;  /* 0x0001090000047ab9 */ /* 0x000fe40000000800 */
[----:B-12-45:R-:W-:Y:S02]  /*21f0*/  VIMNMX R2, R19, UR4, PT ;  /* 0x0000000413027c48 */ /* 0x036fe4000bfe0100 */
        /* <DEDUP_REMOVED lines=13> */
.L_x_20961:
[----:B------:R3:W-:Y:S01]  /*22d0*/  STG.E.U8 desc[UR36][R16.64], R2 ;  /* 0x0000000210007986 */ /* 0x0007e2000c101124 */
[----:B------:R-:W-:Y:S05]  /*22e0*/  BRA `(.L_x_20963) ;  /* 0x0000000c00507947 */ /* 0x000fea0003800000 */
.L_x_20960:
[----:B------:R-:W-:-:S13]  /*22f0*/  ISETP.NE.AND P0, PT, R0, 0x2, PT ;  /* 0x000000020000780c */ /* 0x000fda0003f05270 */
[----:B------:R-:W-:Y:S05]  /*2300*/  @!P0 BRA `(.L_x_20964) ;  /* 0x0000000000248947 */ /* 0x000fea0003800000 */
[----:B------:R-:W-:-:S13]  /*2310*/  ISETP.NE.AND P0, PT, R0, 0x3, PT ;  /* 0x000000030000780c */ /* 0x000fda0003f05270 */
[----:B------:R-:W-:Y:S05]  /*2320*/  @!P0 BRA `(.L_x_20965) ;  /* 0x0000000000148947 */ /* 0x000fea0003800000 */
[----:B------:R-:W-:-:S13]  /*2330*/  ISETP.NE.AND P0, PT, R0, 0x4, PT ;  /* 0x000000040000780c */ /* 0x000fda0003f05270 */
[----:B------:R-:W-:Y:S05]  /*2340*/  @P0 BRA `(.L_x_20962) ;  /* 0x0000000800e40947 */ /* 0x000fea0003800000 */
[----:B------:R-:W-:-:S05]  /*2350*/  SHF.R.S32.HI R3, RZ, 0x1f, R2 ;  /* 0x0000001fff037819 */ /* 0x000fca0000011402 */
[----:B------:R0:W-:Y:S01]  /*2360*/  STG.E.64 desc[UR36][R16.64], R2 ;  /* 0x0000000210007986 */ /* 0x0001e2000c101b24 */
[----:B------:R-:W-:Y:S05]  /*2370*/  BRA `(.L_x_20963) ;  /* 0x0000000c002c7947 */ /* 0x000fea0003800000 */
.L_x_20965:
[----:B------:R1:W-:Y:S01]  /*2380*/  STG.E desc[UR36][R16.64], R2 ;  /* 0x0000000210007986 */ /* 0x0003e2000c101924 */
[----:B------:R-:W-:Y:S05]  /*2390*/  BRA `(.L_x_20963) ;  /* 0x0000000c00247947 */ /* 0x000fea0003800000 */
.L_x_20964:
[----:B------:R2:W-:Y:S01]  /*23a0*/  STG.E.U16 desc[UR36][R16.64], R2 ;  /* 0x0000000210007986 */ /* 0x0005e2000c101524 */
[----:B------:R-:W-:Y:S05]  /*23b0*/  BRA `(.L_x_20963) ;  /* 0x0000000c001c7947 */ /* 0x000fea0003800000 */
.L_x_20959:
[----:B------:R-:W-:-:S13]  /*23c0*/  ISETP.GT.AND P0, PT, R0, 0x6, PT ;  /* 0x000000060000780c */ /* 0x000fda0003f04270 */
[----:B------:R-:W-:Y:S05]  /*23d0*/  @P0 BRA `(.L_x_20966) ;  /* 0x00000000002c0947 */ /* 0x000fea0003800000 */
[----:B------:R-:W-:-:S13]  /*23e0*/  ISETP.NE.AND P0, PT, R0, 0x5, PT ;  /* 0x000000050000780c */ /* 0x000fda0003f05270 */
[----:B------:R-:W-:Y:S05]  /*23f0*/  @!P0 BRA `(.L_x_20967) ;  /* 0x0000000000148947 */ /* 0x000fea0003800000 */
[----:B------:R-:W-:-:S13]  /*2400*/  ISETP.NE.AND P0, PT, R0, 0x6, PT ;  /* 0x000000060000780c */ /* 0x000fda0003f05270 */
[----:B------:R-:W-:Y:S05]  /*2410*/  @P0 BRA `(.L_x_20962) ;  /* 0x0000000800b00947 */ /* 0x000fea0003800000 */
[----:B------:R-:W-:-:S05]  /*2420*/  I2FP.F32.S32 R3, R2 ;  /* 0x0000000200037245 */ /* 0x000fca0000201400 */
[----:B------:R0:W-:Y:S01]  /*2430*/  STG.E desc[UR36][R16.64], R3 ;  /* 0x0000000310007986 */ /* 0x0001e2000c101924 */
[----:B------:R-:W-:Y:S05]  /*2440*/  BRA `(.L_x_20963) ;  /* 0x0000000800f87947 */ /* 0x000fea0003800000 */
.L_x_20967:
[----:B------:R-:W-:-:S04]  /*2450*/  I2FP.F32.S32 R0, R2 ;  /* 0x0000000200007245 */ /* 0x000fc80000201400 */
[----:B------:R-:W-:-:S05]  /*2460*/  F2FP.F16.F32.PACK_AB R0, RZ, R0 ;  /* 0x00000000ff00723e */ /* 0x000fca00000000ff */
[----:B------:R0:W-:Y:S01]  /*2470*/  STG.E.U16 desc[UR36][R16.64], R0 ;  /* 0x0000000010007986 */ /* 0x0001e2000c101524 */
[----:B------:R-:W-:Y:S05]  /*2480*/  BRA `(.L_x_20963) ;  /* 0x0000000800e87947 */ /* 0x000fea0003800000 */
.L_x_20966:
[----:B------:R-:W-:-:S13]  /*2490*/  ISETP.NE.AND P0, PT, R0, 0x7, PT ;  /* 0x000000070000780c */ /* 0x000fda0003f05270 */
[----:B------:R-:W-:Y:S05]  /*24a0*/  @!P0 BRA `(.L_x_20968) ;  /* 0x0000000000348947 */ /* 0x000fea0003800000 */
[----:B------:R-:W-:-:S13]  /*24b0*/  ISETP.NE.AND P0, PT, R0, 0x8, PT ;  /* 0x000000080000780c */ /* 0x000fda0003f05270 */
[----:B------:R-:W-:Y:S05]  /*24c0*/  @!P0 BRA `(.L_x_20969) ;  /* 0x0000000000188947 */ /* 0x000fea0003800000 */
[----:B------:R-:W-:-:S13]  /*24d0*/  ISETP.NE.AND P0, PT, R0, 0x9, PT ;  /* 0x000000090000780c */ /* 0x000fda0003f05270 */
[----:B------:R-:W-:Y:S05]  /*24e0*/  @P0 BRA `(.L_x_20962) ;  /* 0x00000008007c0947 */ /* 0x000fea0003800000 */
[----:B------:R-:W-:Y:S01]  /*24f0*/  I2FP.F32.S32 R2, R2 ;  /* 0x0000000200027245 */ /* 0x000fe20000201400 */
[----:B------:R-:W-:-:S05]  /*2500*/  IMAD.MOV.U32 R3, RZ, RZ, RZ ;  /* 0x000000ffff037224 */ /* 0x000fca00078e00ff */
[----:B------:R0:W-:Y:S01]  /*2510*/  STG.E.64 desc[UR36][R16.64], R2 ;  /* 0x0000000210007986 */ /* 0x0001e2000c101b24 */
[----:B------:R-:W-:Y:S05]  /*2520*/  BRA `(.L_x_20963) ;  /* 0x0000000800c07947 */ /* 0x000fea0003800000 */
.L_x_20969:
[----:B------:R-:W-:-:S04]  /*2530*/  I2FP.F32.S32 R2, R2 ;  /* 0x0000000200027245 */ /* 0x000fc80000201400 */
[----:B------:R-:W-:-:S04]  /*2540*/  F2FP.F16.F32.PACK_AB R3, RZ, R2 ;  /* 0x00000002ff03723e */ /* 0x000fc800000000ff */
[----:B------:R-:W-:-:S05]  /*2550*/  PRMT R3, R3, 0x5410, RZ ;  /* 0x0000541003037816 */ /* 0x000fca00000000ff */
[----:B------:R0:W-:Y:S01]  /*2560*/  STG.E desc[UR36][R16.64], R3 ;  /* 0x0000000310007986 */ /* 0x0001e2000c101924 */
[----:B------:R-:W-:Y:S05]  /*2570*/  BRA `(.L_x_20963) ;  /* 0x0000000800ac7947 */ /* 0x000fea0003800000 */
.L_x_20968:
[----:B------:R-:W0:Y:S02]  /*2580*/  I2F.F64 R2, R2 ;  /* 0x0000000200027312 */ /* 0x000e240000201c00 */
[----:B0-----:R0:W-:Y:S01]  /*2590*/  STG.E.64 desc[UR36][R16.64], R2 ;  /* 0x0000000210007986 */ /* 0x0011e2000c101b24 */
[----:B------:R-:W-:Y:S05]  /*25a0*/  BRA `(.L_x_20963) ;  /* 0x0000000800a07947 */ /* 0x000fea0003800000 */
.L_x_20958:
        /* <DEDUP_REMOVED lines=8> */
[----:B------:R-:W-:-:S04]  /*2630*/  ISETP.NE.AND P0, PT, R2, RZ, PT ;  /* 0x000000ff0200720c */ /* 0x000fc80003f05270 */
[----:B------:R-:W-:-:S05]  /*2640*/  SEL R3, RZ, 0x1, !P0 ;  /* 0x00000001ff037807 */ /* 0x000fca0004000000 */
[----:B------:R0:W-:Y:S01]  /*2650*/  STG.E.U8 desc[UR36][R16.64], R3 ;  /* 0x0000000310007986 */ /* 0x0001e2000c101124 */
[----:B------:R-:W-:Y:S05]  /*2660*/  BRA `(.L_x_20963) ;  /* 0x0000000800707947 */ /* 0x000fea0003800000 */
.L_x_20972:
[----:B------:R-:W0:Y:S01]  /*2670*/  I2F.F64 R4, R2 ;  /* 0x0000000200047312 */ /* 0x000e220000201c00 */
[----:B------:R-:W-:-:S05]  /*2680*/  CS2R R6, SRZ ;  /* 0x0000000000067805 */ /* 0x000fca000001ff00 */
[----:B0-----:R0:W-:Y:S01]  /*2690*/  STG.E.128 desc[UR36][R16.64], R4 ;  /* 0x0000000410007986 */ /* 0x0011e2000c101d24 */
[----:B------:R-:W-:Y:S05]  /*26a0*/  BRA `(.L_x_20963) ;  /* 0x0000000800607947 */ /* 0x000fea0003800000 */
.L_x_20971:
[----:B------:R-:W-:-:S13]  /*26b0*/  ISETP.NE.AND P0, PT, R0, 0xf, PT ;  /* 0x0000000f0000780c */ /* 0x000fda0003f05270 */
[----:B------:R-:W-:Y:S05]  /*26c0*/  @!P0 BRA `(.L_x_20973) ;  /* 0x0000000000b48947 */ /* 0x000fea0003800000 */
[----:B------:R-:W-:-:S13]  /*26d0*/  ISETP.NE.AND P0, PT, R0, 0x17, PT ;  /* 0x000000170000780c */ /* 0x000fda0003f05270 */
[----:B------:R-:W-:Y:S05]  /*26e0*/  @!P0 BRA `(.L_x_20974) ;  /* 0x0000000000548947 */ /* 0x000fea0003800000 */
[----:B------:R-:W-:-:S13]  /*26f0*/  ISETP.NE.AND P0, PT, R0, 0x18, PT ;  /* 0x000000180000780c */ /* 0x000fda0003f05270 */
[----:B------:R-:W-:Y:S05]  /*2700*/  @P0 BRA `(.L_x_20962) ;  /* 0x0000000400f40947 */ /* 0x000fea0003800000 */
[----:B------:R-:W-:Y:S01]  /*2710*/  I2FP.F32.S32 R5, R2 ;  /* 0x0000000200057245 */ /* 0x000fe20000201400 */
[----:B------:R-:W-:Y:S03]  /*2720*/  BSSY B0, `(.L_x_20975) ;  /* 0x000000e000007945 */ /* 0x000fe60003800000 */
        /* <DEDUP_REMOVED lines=13> */
.L_x_20976:
[----:B------:R-:W-:Y:S05]  /*2800*/  BSYNC B0 ;  /* 0x0000000000007941 */ /* 0x000fea0003800000 */
.L_x_20975:
[----:B------:R-:W-:-:S05]  /*2810*/  LOP3.LUT R3, R0, R3, RZ, 0xfc, !PT ;  /* 0x0000000300037212 */ /* 0x000fca00078efcff */
[----:B------:R0:W-:Y:S01]  /*2820*/  STG.E.U8 desc[UR36][R16.64], R3 ;  /* 0x0000000310007986 */ /* 0x0001e2000c101124 */
[----:B------:R-:W-:Y:S05]  /*2830*/  BRA `(.L_x_20963) ;  /* 0x0000000400fc7947 */ /* 0x000fea0003800000 */
.L_x_20974:
[----:B------:R-:W-:Y:S01]  /*2840*/  I2FP.F32.S32 R3, R2 ;  /* 0x0000000200037245 */ /* 0x000fe20000201400 */
[----:B------:R-:W-:Y:S03]  /*2850*/  BSSY B0, `(.L_x_20977) ;  /* 0x000000f000007945 */ /* 0x000fe60003800000 */
        /* <DEDUP_REMOVED lines=11> */
.L_x_20978:
[----:B------:R-:W-:Y:S01]  /*2910*/  IMAD.MOV.U32 R0, RZ, RZ, 0x7f ;  /* 0x0000007fff007424 */ /* 0x000fe200078e00ff */
[----:B------:R-:W-:-:S04]  /*2920*/  ISETP.GT.U32.AND P0, PT, R2, 0x7f800000, PT ;  /* 0x7f8000000200780c */ /* 0x000fc80003f04070 */
[----:B------:R-:W-:-:S09]  /*2930*/  SEL R0, R0, 0x7c, P0 ;  /* 0x0000007c00007807 */ /* 0x000fd20000000000 */
.L_x_20979:
[----:B------:R-:W-:Y:S05]  /*2940*/  BSYNC B0 ;  /* 0x0000000000007941 */ /* 0x000fea0003800000 */
.L_x_20977:
[----:B------:R-:W-:-:S04]  /*2950*/  LOP3.LUT R2, R3, 0x80000000, RZ, 0xc0, !PT ;  /* 0x8000000003027812 */ /* 0x000fc800078ec0ff */
[----:B------:R-:W-:-:S04]  /*2960*/  SHF.R.U32.HI R3, RZ, 0x18, R2 ;  /* 0x00000018ff037819 */ /* 0x000fc80000011602 */
[----:B------:R-:W-:-:S05]  /*2970*/  LOP3.LUT R3, R0, R3, RZ, 0xfc, !PT ;  /* 0x0000000300037212 */ /* 0x000fca00078efcff */
[----:B------:R0:W-:Y:S01]  /*2980*/  STG.E.U8 desc[UR36][R16.64], R3 ;  /* 0x0000000310007986 */ /* 0x0001e2000c101124 */
[----:B------:R-:W-:Y:S05]  /*2990*/  BRA `(.L_x_20963) ;  /* 0x0000000400a47947 */ /* 0x000fea0003800000 */
.L_x_20973:
[----:B------:R-:W-:-:S04]  /*29a0*/  I2FP.F32.S32 R0, R2 ;  /* 0x0000000200007245 */ /* 0x000fc80000201400 */
[----:B------:R-:W-:-:S05]  /*29b0*/  F2FP.BF16.F32.PACK_AB R0, RZ, R0 ;  /* 0x00000000ff00723e */ /* 0x000fca00000010ff */
[----:B------:R0:W-:Y:S01]  /*29c0*/  STG.E.U16 desc[UR36][R16.64], R0 ;  /* 0x0000000010007986 */ /* 0x0001e2000c101524 */
[----:B------:R-:W-:Y:S05]  /*29d0*/  BRA `(.L_x_20963) ;  /* 0x0000000400947947 */ /* 0x000fea0003800000 */
.L_x_20970:
        /* <DEDUP_REMOVED lines=10> */
.L_x_20982:
[----:B------:R-:W-:Y:S01]  /*2a80*/  I2FP.F32.S32 R3, R2 ;  /* 0x0000000200037245 */ /* 0x000fe20000201400 */
[----:B------:R-:W-:Y:S01]  /*2a90*/  BSSY B0, `(.L_x_20983) ;  /* 0x0000014000007945 */ /* 0x000fe20003800000 */
[----:B------:R-:W-:Y:S02]  /*2aa0*/  IMAD.MOV.U32 R8, RZ, RZ, 0x80 ;  /* 0x00000080ff087424 */ /* 0x000fe400078e00ff */
        /* <DEDUP_REMOVED lines=14> */
.L_x_20985:
[----:B------:R-:W-:-:S04]  /*2b90*/  LOP3.LUT R2, R3, 0x80000000, RZ, 0xc0, !PT ;  /* 0x8000000003027812 */ /* 0x000fc800078ec0ff */
[----:B------:R-:W-:-:S04]  /*2ba0*/  SHF.R.U32.HI R3, RZ, 0x18, R2 ;  /* 0x00000018ff037819 */ /* 0x000fc80000011602 */
[----:B------:R-:W-:-:S04]  /*2bb0*/  LOP3.LUT R0, R0, R3, RZ, 0xfc, !PT ;  /* 0x0000000300007212 */ /* 0x000fc800078efcff */
[----:B------:R-:W-:-:S07]  /*2bc0*/  PRMT R8, R0, 0x7610, R8 ;  /* 0x0000761000087816 */ /* 0x000fce0000000008 */
.L_x_20984:
[----:B------:R-:W-:Y:S05]  /*2bd0*/  BSYNC B0 ;  /* 0x0000000000007941 */ /* 0x000fea0003800000 */
.L_x_20983:
[----:B------:R0:W-:Y:S01]  /*2be0*/  STG.E.U8 desc[UR36][R16.64], R8 ;  /* 0x0000000810007986 */ /* 0x0001e2000c101124 */
[----:B------:R-:W-:Y:S05]  /*2bf0*/  BRA `(.L_x_20963) ;  /* 0x00000004000c7947 */ /* 0x000fea0003800000 */
.L_x_20981:
        /* <DEDUP_REMOVED lines=17> */
.L_x_20988:
[----:B------:R-:W-:-:S04]  /*2d10*/  LOP3.LUT R2, R3, 0x80000000, RZ, 0xc0, !PT ;  /* 0x8000000003027812 */ /* 0x000fc800078ec0ff */
[----:B------:R-:W-:-:S04]  /*2d20*/  SHF.R.U32.HI R3, RZ, 0x18, R2 ;  /* 0x00000018ff037819 */ /* 0x000fc80000011602 */
[----:B------:R-:W-:-:S04]  /*2d30*/  LOP3.LUT R0, R0, R3, RZ, 0xfc, !PT ;  /* 0x0000000300007212 */ /* 0x000fc800078efcff */
[----:B------:R-:W-:-:S07]  /*2d40*/  PRMT R8, R0, 0x7610, R8 ;  /* 0x0000761000087816 */ /* 0x000fce0000000008 */
.L_x_20987:
[----:B------:R-:W-:Y:S05]  /*2d50*/  BSYNC B0 ;  /* 0x0000000000007941 */ /* 0x000fea0003800000 */
.L_x_20986:
[----:B------:R0:W-:Y:S01]  /*2d60*/  STG.E.U8 desc[UR36][R16.64], R8 ;  /* 0x0000000810007986 */ /* 0x0001e2000c101124 */
[----:B------:R-:W-:Y:S05]  /*2d70*/  BRA `(.L_x_20963) ;  /* 0x0000000000ac7947 */ /* 0x000fea0003800000 */
.L_x_20980:
[----:B------:R-:W-:-:S13]  /*2d80*/  ISETP.NE.AND P0, PT, R0, 0x1c, PT ;  /* 0x0000001c0000780c */ /* 0x000fda0003f05270 */
[----:B------:R-:W-:Y:S05]  /*2d90*/  @!P0 BRA `(.L_x_20989) ;  /* 0x0000000000a08947 */ /* 0x000fea0003800000 */
[----:B------:R-:W-:-:S13]  /*2da0*/  ISETP.NE.AND P0, PT, R0, 0x1d, PT ;  /* 0x0000001d0000780c */ /* 0x000fda0003f05270 */
[----:B------:R-:W-:Y:S05]  /*2db0*/  @!P0 BRA `(.L_x_20990) ;  /* 0x00000000008c8947 */ /* 0x000fea0003800000 */
[----:B------:R-:W-:-:S13]  /*2dc0*/  ISETP.NE.AND P0, PT, R0, 0x2c, PT ;  /* 0x0000002c0000780c */ /* 0x000fda0003f05270 */
[----:B------:R-:W-:Y:S05]  /*2dd0*/  @P0 BRA `(.L_x_20962) ;  /* 0x0000000000400947 */ /* 0x000fea0003800000 */
[----:B------:R-:W-:-:S04]  /*2de0*/  I2FP.F32.S32 R3, R2 ;  /* 0x0000000200037245 */ /* 0x000fc80000201400 */
        /* <DEDUP_REMOVED lines=15> */
.L_x_20962:
        /* <DEDUP_REMOVED lines=16> */
.L_x_20991:
[----:B------:R-:W-:Y:S05]  /*2fe0*/  BRA `(.L_x_20963) ;  /* 0x0000000000107947 */ /* 0x000fea0003800000 */
.L_x_20990:
[----:B------:R-:W-:-:S05]  /*2ff0*/  SHF.R.S32.HI R3, RZ, 0x1f, R2 ;  /* 0x0000001fff037819 */ /* 0x000fca0000011402 */
[----:B------:R0:W-:Y:S01]  /*3000*/  STG.E.64 desc[UR36][R16.64], R2 ;  /* 0x0000000210007986 */ /* 0x0001e2000c101b24 */
[----:B------:R-:W-:Y:S05]  /*3010*/  BRA `(.L_x_20963) ;  /* 0x0000000000047947 */ /* 0x000fea0003800000 */
.L_x_20989:
[----:B------:R0:W-:Y:S02]  /*3020*/  STG.E desc[UR36][R16.64], R2 ;  /* 0x0000000210007986 */ /* 0x0001e4000c101924 */
.L_x_20963:
[----:B------:R-:W-:-:S04]  /*3030*/  IMAD R18, R23, 0x200, R18 ;  /* 0x0000020017127824 */ /* 0x000fc800078e0212 */
[----:B------:R-:W-:-:S07]  /*3040*/  VIADD R19, R18, 0x80 ;  /* 0x0000008012137836 */ /* 0x000fce0000000000 */
.L_x_20923:
[----:B------:R-:W-:Y:S05]  /*3050*/  BSYNC B6 ;  /* 0x0000000000067941 */ /* 0x000fea0003800000 */
.L_x_20922:
        /* <DEDUP_REMOVED lines=307> */
.L_x_20994:
        /* <DEDUP_REMOVED lines=20> */
.L_x_20998:
[----:B------:R0:W5:Y:S01]  /*44d0*/  LDG.E.U8 R18, desc[UR36][R2.64] ;  /* 0x0000002402127981 */ /* 0x000162000c1e1100 */
[----:B------:R-:W-:Y:S05]  /*44e0*/  BRA `(.L_x_21000) ;  /* 0x0000000c00347947 */ /* 0x000fea0003800000 */
.L_x_20997:
        /* <DEDUP_REMOVED lines=8> */
.L_x_21002:
[----:B------:R0:W5:Y:S01]  /*4570*/  LDG.E R18, desc[UR36][R2.64] ;  /* 0x0000002402127981 */ /* 0x000162000c1e1900 */
[----:B------:R-:W-:Y:S05]  /*4580*/  BRA `(.L_x_21000) ;  /* 0x0000000c000c7947 */ /* 0x000fea0003800000 */
.L_x_21001:
[----:B------:R0:W5:Y:S01]  /*4590*/  LDG.E.S16 R18, desc[UR36][R2.64] ;  /* 0x0000002402127981 */ /* 0x000162000c1e1700 */
[----:B------:R-:W-:Y:S05]  /*45a0*/  BRA `(.L_x_21000) ;  /* 0x0000000c00047947 */ /* 0x000fea0003800000 */
.L_x_20996:
        /* <DEDUP_REMOVED lines=9> */
.L_x_21004:
[----:B------:R-:W2:Y:S02]  /*4640*/  LDG.E.U16 R2, desc[UR36][R2.64] ;  /* 0x0000002402027981 */ /* 0x000ea4000c1e1500 */
[----:B--2---:R-:W-:-:S06]  /*4650*/  HADD2.F32 R18, -RZ, R2.H0_H0 ;  /* 0x20000002ff127230 */ /* 0x004fcc0000004100 */
[----:B------:R-:W0:Y:S01]  /*4660*/  F2I.FTZ.TRUNC.NTZ R18, R18 ;  /* 0x0000001200127305 */ /* 0x000e22000021f100 */
[----:B------:R-:W-:Y:S05]  /*4670*/  BRA `(.L_x_21000) ;  /* 0x0000000800d07947 */ /* 0x000fea0003800000 */
.L_x_21003:
        /* <DEDUP_REMOVED lines=9> */
.L_x_21006:
[----:B------:R-:W2:Y:S02]  /*4710*/  LDG.E.U16 R2, desc[UR36][R2.64] ;  /* 0x0000002402027981 */ /* 0x000ea4000c1e1500 */
[----:B--2---:R-:W-:-:S06]  /*4720*/  HADD2.F32 R18, -RZ, R2.H0_H0 ;  /* 0x20000002ff127230 */ /* 0x004fcc0000004100 */
[----:B------:R-:W0:Y:S01]  /*4730*/  F2I.FTZ.TRUNC.NTZ R18, R18 ;  /* 0x0000001200127305 */ /* 0x000e22000021f100 */
[----:B------:R-:W-:Y:S05]  /*4740*/  BRA `(.L_x_21000) ;  /* 0x00000008009c7947 */ /* 0x000fea0003800000 */
.L_x_21005:
[----:B------:R-:W2:Y:S02]  /*4750*/  LDG.E.64 R2, desc[UR36][R2.64] ;  /* 0x0000002402027981 */ /* 0x000ea4000c1e1b00 */
[----:B--2---:R0:W1:Y:S01]  /*4760*/  F2I.F64.TRUNC R18, R2 ;  /* 0x0000000200127311 */ /* 0x004062000030d100 */
[----:B------:R-:W-:Y:S05]  /*4770*/  BRA `(.L_x_21000) ;  /* 0x0000000800907947 */ /* 0x000fea0003800000 */
.L_x_20995:
        /* <DEDUP_REMOVED lines=12> */
.L_x_21009:
[----:B------:R-:W2:Y:S02]  /*4840*/  LDG.E.64 R2, desc[UR36][R2.64] ;  /* 0x0000002402027981 */ /* 0x000ea4000c1e1b00 */
[----:B--2---:R0:W1:Y:S01]  /*4850*/  F2I.F64.TRUNC R18, R2 ;  /* 0x0000000200127311 */ /* 0x004062000030d100 */
[----:B------:R-:W-:Y:S05]  /*4860*/  BRA `(.L_x_21000) ;  /* 0x0000000800547947 */ /* 0x000fea0003800000 */
.L_x_21008:
        /* <DEDUP_REMOVED lines=27> */
.L_x_21011:
        /* <DEDUP_REMOVED lines=14> */
.L_x_21010:
[----:B------:R-:W2:Y:S02]  /*4b00*/  LDG.E.U16 R18, desc[UR36][R2.64] ;  /* 0x0000002402127981 */ /* 0x000ea4000c1e1500 */
[----:B--2---:R-:W-:-:S06]  /*4b10*/  IMAD.U32 R18, R18, 0x10000, RZ ;  /* 0x0001000012127824 */ /* 0x004fcc00078e00ff */
[----:B------:R-:W0:Y:S01]  /*4b20*/  F2I.FTZ.TRUNC.NTZ R18, R18 ;  /* 0x0000001200127305 */ /* 0x000e22000021f100 */
[----:B------:R-:W-:Y:S05]  /*4b30*/  BRA `(.L_x_21000) ;  /* 0x0000000400a07947 */ /* 0x000fea0003800000 */
.L_x_21007:
        /* <DEDUP_REMOVED lines=10> */
.L_x_21014:
        /* <DEDUP_REMOVED lines=21> */
.L_x_21018:
[----:B------:R-:W-:Y:S05]  /*4d30*/  BSYNC B1 ;  /* 0x0000000000017941 */ /* 0x000fea0003800000 */
.L_x_21017:
[----:B------:R-:W-:Y:S01]  /*4d40*/  IMAD.SHL.U32 R2, R2, 0x100000, RZ ;  /* 0x0010000002027824 */ /* 0x000fe200078e00ff */
[----:B------:R-:W-:-:S04]  /*4d50*/  LEA R3, R0, 0x3b800000, 0x17 ;  /* 0x3b80000000037811 */ /* 0x000fc800078eb8ff */
[----:B------:R-:W-:-:S07]  /*4d60*/  LOP3.LUT R18, R3, R2, R18, 0xfe, !PT ;  /* 0x0000000203127212 */ /* 0x000fce00078efe12 */
.L_x_21016:
[----:B------:R-:W-:Y:S05]  /*4d70*/  BSYNC B0 ;  /* 0x0000000000007941 */ /* 0x000fea0003800000 */
.L_x_21015:
[----:B------:R-:W1:Y:S01]  /*4d80*/  F2I.FTZ.TRUNC.NTZ R18, R18 ;  /* 0x0000001200127305 */ /* 0x000e62000021f100 */
[----:B------:R-:W-:Y:S05]  /*4d90*/  BRA `(.L_x_21000) ;  /* 0x0000000400087947 */ /* 0x000fea0003800000 */
.L_x_21013:
        /* <DEDUP_REMOVED lines=21> */
.L_x_21022:
[----:B------:R-:W-:Y:S05]  /*4ef0*/  BSYNC B1 ;  /* 0x0000000000017941 */ /* 0x000fea0003800000 */
.L_x_21021:
[----:B------:R-:W-:Y:S01]  /*4f00*/  IMAD.SHL.U32 R2, R2, 0x200000, RZ ;  /* 0x0020000002027824 */ /* 0x000fe200078e00ff */
[----:B------:R-:W-:-:S04]  /*4f10*/  LEA R3, R0, 0x37800000, 0x17 ;  /* 0x3780000000037811 */ /* 0x000fc800078eb8ff */
[----:B------:R-:W-:-:S07]  /*4f20*/  LOP3.LUT R18, R3, R2, R18, 0xfe, !PT ;  /* 0x0000000203127212 */ /* 0x000fce00078efe12 */
.L_x_21020:
[----:B------:R-:W-:Y:S05]  /*4f30*/  BSYNC B0 ;  /* 0x0000000000007941 */ /* 0x000fea0003800000 */
.L_x_21019:
[----:B------:R-:W2:Y:S01]  /*4f40*/  F2I.FTZ.TRUNC.NTZ R18, R18 ;  /* 0x0000001200127305 */ /* 0x000ea2000021f100 */
[----:B------:R-:W-:Y:S05]  /*4f50*/  BRA `(.L_x_21000) ;  /* 0x0000000000987947 */ /* 0x000fea0003800000 */
.L_x_21012:
        /* <DEDUP_REMOVED lines=14> */
.L_x_21026:
[----:B------:R-:W-:Y:S05]  /*5040*/  BSYNC B0 ;  /* 0x0000000000007941 */ /* 0x000fea0003800000 */
.L_x_21025:
[----:B------:R-:W0:Y:S01]  /*5050*/  F2I.FTZ.TRUNC.NTZ R18, R18 ;  /* 0x0000001200127305 */ /* 0x000e22000021f100 */
[----:B------:R-:W-:Y:S05]  /*5060*/  BRA `(.L_x_21000) ;  /* 0x0000000000547947 */ /* 0x000fea0003800000 */
.L_x_20999:
        /* <DEDUP_REMOVED lines=17> */
.L_x_21027:
[----:B------:R-:W-:Y:S05]  /*5180*/  BRA `(.L_x_21000) ;  /* 0x00000000000c7947 */ /* 0x000fea0003800000 */
.L_x_21024:
[----:B------:R4:W5:Y:S01]  /*5190*/  LDG.E R18, desc[UR36][R2.64] ;  /* 0x0000002402127981 */ /* 0x000962000c1e1900 */
[----:B------:R-:W-:Y:S05]  /*51a0*/  BRA `(.L_x_21000) ;  /* 0x0000000000047947 */ /* 0x000fea0003800000 */
.L_x_21023:
[----:B------:R3:W5:Y:S02]  /*51b0*/  LDG.E R18, desc[UR36][R2.64] ;  /* 0x0000002402127981 */ /* 0x000764000c1e1900 */
.L_x_21000:
[----:B0--34-:R-:W0:Y:S01]  /*51c0*/  LDC.U8 R3, c[0x0][0x428] ;  /* 0x00010a00ff037b82 */ /* 0x019e220000000000 */
[----:B------:R-:W-:Y:S02]  /*51d0*/  ULDC UR4, c[0x0][0x424] ;  /* 0x0001090000047ab9 */ /* 0x000fe40000000800 */
[----:B-12--5:R-:W-:Y:S02]  /*51e0*/  VIMNMX R2, R18, UR4, PT ;  /* 0x0000000412027c48 */ /* 0x026fe4000bfe0100 */
        /* <DEDUP_REMOVED lines=13> */
.L_x_21031:
[----:B------:R0:W-:Y:S01]  /*52c0*/  STG.E.U8 desc[UR36][R16.64], R2 ;  /* 0x0000000210007986 */ /* 0x0001e2000c101124 */
[----:B------:R-:W-:Y:S05]  /*52d0*/  BRA `(.L_x_21033) ;  /* 0x0000000c00507947 */ /* 0x000fea0003800000 */
.L_x_21030:
        /* <DEDUP_REMOVED lines=9> */
.L_x_21035:
[----:B------:R0:W-:Y:S01]  /*5370*/  STG.E desc[UR36][R16.64], R2 ;  /* 0x0000000210007986 */ /* 0x0001e2000c101924 */
[----:B------:R-:W-:Y:S05]  /*5380*/  BRA `(.L_x_21033) ;  /* 0x0000000c00247947 */ /* 0x000fea0003800000 */
.L_x_21034:
[----:B------:R0:W-:Y:S01]  /*5390*/  STG.E.U16 desc[UR36][R16.64], R2 ;  /* 0x0000000210007986 */ /* 0x0001e2000c101524 */
[----:B------:R-:W-:Y:S05]  /*53a0*/  BRA `(.L_x_21033) ;  /* 0x0000000c001c7947 */ /* 0x000fea0003800000 */
.L_x_21029:
        /* <DEDUP_REMOVED lines=9> */
.L_x_21037:
[----:B------:R-:W-:-:S04]  /*5440*/  I2FP.F32.S32 R0, R2 ;  /* 0x0000000200007245 */ /* 0x000fc80000201400 */
[----:B------:R-:W-:-:S05]  /*5450*/  F2FP.F16.F32.PACK_AB R0, RZ, R0 ;  /* 0x00000000ff00723e */ /* 0x000fca00000000ff */
[----:B------:R0:W-:Y:S01]  /*5460*/  STG.E.U16 desc[UR36][R16.64], R0 ;  /* 0x0000000010007986 */ /* 0x0001e2000c101524 */
[----:B------:R-:W-:Y:S05]  /*5470*/  BRA `(.L_x_21033) ;  /* 0x0000000800e87947 */ /* 0x000fea0003800000 */
.L_x_21036:
        /* <DEDUP_REMOVED lines=10> */
.L_x_21039:
[----:B------:R-:W-:-:S04]  /*5520*/  I2FP.F32.S32 R2, R2 ;  /* 0x0000000200027245 */ /* 0x000fc80000201400 */
[----:B------:R-:W-:-:S04]  /*5530*/  F2FP.F16.F32.PACK_AB R3, RZ, R2 ;  /* 0x00000002ff03723e */ /* 0x000fc800000000ff */
[----:B------:R-:W-:-:S05]  /*5540*/  PRMT R3, R3, 0x5410, RZ ;  /* 0x0000541003037816 */ /* 0x000fca00000000ff */
[----:B------:R0:W-:Y:S01]  /*5550*/  STG.E desc[UR36][R16.64], R3 ;  /* 0x0000000310007986 */ /* 0x0001e2000c101924 */
[----:B------:R-:W-:Y:S05]  /*5560*/  BRA `(.L_x_21033) ;  /* 0x0000000800ac7947 */ /* 0x000fea0003800000 */
.L_x_21038:
[----:B------:R-:W0:Y:S02]  /*5570*/  I2F.F64 R2, R2 ;  /* 0x0000000200027312 */ /* 0x000e240000201c00 */
[----:B0-----:R0:W-:Y:S01]  /*5580*/  STG.E.64 desc[UR36][R16.64], R2 ;  /* 0x0000000210007986 */ /* 0x0011e2000c101b24 */
[----:B------:R-:W-:Y:S05]  /*5590*/  BRA `(.L_x_21033) ;  /* 0x0000000800a07947 */ /* 0x000fea0003800000 */
.L_x_21028:
        /* <DEDUP_REMOVED lines=12> */
.L_x_21042:
[----:B------:R-:W0:Y:S01]  /*5660*/  I2F.F64 R4, R2 ;  /* 0x0000000200047312 */ /* 0x000e220000201c00 */
[----:B------:R-:W-:-:S05]  /*5670*/  CS2R R6, SRZ ;  /* 0x0000000000067805 */ /* 0x000fca000001ff00 */
[----:B0-----:R0:W-:Y:S01]  /*5680*/  STG.E.128 desc[UR36][R16.64], R4 ;  /* 0x0000000410007986 */ /* 0x0011e2000c101d24 */
[----:B------:R-:W-:Y:S05]  /*5690*/  BRA `(.L_x_21033) ;  /* 0x0000000800607947 */ /* 0x000fea0003800000 */
.L_x_21041:
        /* <DEDUP_REMOVED lines=21> */
.L_x_21046:
[----:B------:R-:W-:Y:S05]  /*57f0*/  BSYNC B0 ;  /* 0x0000000000007941 */ /* 0x000fea0003800000 */
.L_x_21045:
[----:B------:R-:W-:-:S05]  /*5800*/  LOP3.LUT R3, R0, R3, RZ, 0xfc, !PT ;  /* 0x0000000300037212 */ /* 0x000fca00078efcff */
[----:B------:R0:W-:Y:S01]  /*5810*/  STG.E.U8 desc[UR36][R16.64], R3 ;  /* 0x0000000310007986 */ /* 0x0001e2000c101124 */
[----:B------:R-:W-:Y:S05]  /*5820*/  BRA `(.L_x_21033) ;  /* 0x0000000400fc7947 */ /* 0x000fea0003800000 */
.L_x_21044:
        /* <DEDUP_REMOVED lines=13> */
.L_x_21048:
[----:B------:R-:W-:Y:S01]  /*5900*/  IMAD.MOV.U32 R0, RZ, RZ, 0x7f ;  /* 0x0000007fff007424 */ /* 0x000fe200078e00ff */
[----:B------:R-:W-:-:S04]  /*5910*/  ISETP.GT.U32.AND P0, PT, R2, 0x7f800000, PT ;  /* 0x7f8000000200780c */ /* 0x000fc80003f04070 */
[----:B------:R-:W-:-:S09]  /*5920*/  SEL R0, R0, 0x7c, P0 ;  /* 0x0000007c00007807 */ /* 0x000fd20000000000 */
.L_x_21049:
[----:B------:R-:W-:Y:S05]  /*5930*/  BSYNC B0 ;  /* 0x0000000000007941 */ /* 0x000fea0003800000 */
.L_x_21047:
[----:B------:R-:W-:-:S04]  /*5940*/  LOP3.LUT R2, R3, 0x80000000, RZ, 0xc0, !PT ;  /* 0x8000000003027812 */ /* 0x000fc800078ec0ff */
[----:B------:R-:W-:-:S04]  /*5950*/  SHF.R.U32.HI R3, RZ, 0x18, R2 ;  /* 0x00000018ff037819 */ /* 0x000fc80000011602 */
[----:B------:R-:W-:-:S05]  /*5960*/  LOP3.LUT R3, R0, R3, RZ, 0xfc, !PT ;  /* 0x0000000300037212 */ /* 0x000fca00078efcff */
[----:B------:R0:W-:Y:S01]  /*5970*/  STG.E.U8 desc[UR36][R16.64], R3 ;  /* 0x0000000310007986 */ /* 0x0001e2000c101124 */
[----:B------:R-:W-:Y:S05]  /*5980*/  BRA `(.L_x_21033) ;  /* 0x0000000400a47947 */ /* 0x000fea0003800000 */
.L_x_21043:
[----:B------:R-:W-:-:S04]  /*5990*/  I2FP.F32.S32 R0, R2 ;  /* 0x0000000200007245 */ /* 0x000fc80000201400 */
[----:B------:R-:W-:-:S05]  /*59a0*/  F2FP.BF16.F32.PACK_AB R0, RZ, R0 ;  /* 0x00000000ff00723e */ /* 0x000fca00000010ff */
[----:B------:R0:W-:Y:S01]  /*59b0*/  STG.E.U16 desc[UR36][R16.64], R0 ;  /* 0x0000000010007986 */ /* 0x0001e2000c101524 */
[----:B------:R-:W-:Y:S05]  /*59c0*/  BRA `(.L_x_21033) ;  /* 0x0000000400947947 */ /* 0x000fea0003800000 */
.L_x_21040:
        /* <DEDUP_REMOVED lines=10> */
.L_x_21052:
        /* <DEDUP_REMOVED lines=17> */
.L_x_21055:
[----:B------:R-:W-:-:S04]  /*5b80*/  LOP3.LUT R2, R3, 0x80000000, RZ, 0xc0, !PT ;  /* 0x8000000003027812 */ /* 0x000fc800078ec0ff */
[----:B------:R-:W-:-:S04]  /*5b90*/  SHF.R.U32.HI R3, RZ, 0x18, R2 ;  /* 0x00000018ff037819 */ /* 0x000fc80000011602 */
[----:B------:R-:W-:-:S04]  /*5ba0*/  LOP3.LUT R0, R0, R3, RZ, 0xfc, !PT ;  /* 0x0000000300007212 */ /* 0x000fc800078efcff */
[----:B------:R-:W-:-:S07]  /*5bb0*/  PRMT R8, R0, 0x7610, R8 ;  /* 0x0000761000087816 */ /* 0x000fce0000000008 */
.L_x_21054:
[----:B------:R-:W-:Y:S05]  /*5bc0*/  BSYNC B0 ;  /* 0x0000000000007941 */ /* 0x000fea0003800000 */
.L_x_21053:
[----:B------:R3:W-:Y:S01]  /*5bd0*/  STG.E.U8 desc[UR36][R16.64], R8 ;  /* 0x0000000810007986 */ /* 0x0007e2000c101124 */
[----:B------:R-:W-:Y:S05]  /*5be0*/  BRA `(.L_x_21033) ;  /* 0x00000004000c7947 */ /* 0x000fea0003800000 */
.L_x_21051:
        /* <DEDUP_REMOVED lines=17> */
.L_x_21058:
[----:B------:R-:W-:-:S04]  /*5d00*/  LOP3.LUT R2, R3, 0x80000000, RZ, 0xc0, !PT ;  /* 0x8000000003027812 */ /* 0x000fc800078ec0ff */
[----:B------:R-:W-:-:S04]  /*5d10*/  SHF.R.U32.HI R3, RZ, 0x18, R2 ;  /* 0x00000018ff037819 */ /* 0x000fc80000011602 */
[----:B------:R-:W-:-:S04]  /*5d20*/  LOP3.LUT R0, R0, R3, RZ, 0xfc, !PT ;  /* 0x0000000300007212 */ /* 0x000fc800078efcff */
[----:B------:R-:W-:-:S07]  /*5d30*/  PRMT R8, R0, 0x7610, R8 ;  /* 0x0000761000087816 */ /* 0x000fce0000000008 */
.L_x_21057:
[----:B------:R-:W-:Y:S05]  /*5d40*/  BSYNC B0 ;  /* 0x0000000000007941 */ /* 0x000fea0003800000 */
.L_x_21056:
[----:B------:R0:W-:Y:S01]  /*5d50*/  STG.E.U8 desc[UR36][R16.64], R8 ;  /* 0x0000000810007986 */ /* 0x0001e2000c101124 */
[----:B------:R-:W-:Y:S05]  /*5d60*/  BRA `(.L_x_21033) ;  /* 0x0000000000ac7947 */ /* 0x000fea0003800000 */
.L_x_21050:
        /* <DEDUP_REMOVED lines=22> */
.L_x_21032:
        /* <DEDUP_REMOVED lines=16> */
.L_x_21061:
[----:B------:R-:W-:Y:S05]  /*5fd0*/  BRA `(.L_x_21033) ;  /* 0x0000000000107947 */ /* 0x000fea0003800000 */
.L_x_21060:
[----:B------:R-:W-:-:S05]  /*5fe0*/  SHF.R.S32.HI R3, RZ, 0x1f, R2 ;  /* 0x0000001fff037819 */ /* 0x000fca0000011402 */
[----:B------:R2:W-:Y:S01]  /*5ff0*/  STG.E.64 desc[UR36][R16.64], R2 ;  /* 0x0000000210007986 */ /* 0x0005e2000c101b24 */
[----:B------:R-:W-:Y:S05]  /*6000*/  BRA `(.L_x_21033) ;  /* 0x0000000000047947 */ /* 0x000fea0003800000 */
.L_x_21059:
[----:B------:R0:W-:Y:S02]  /*6010*/  STG.E desc[UR36][R16.64], R2 ;  /* 0x0000000210007986 */ /* 0x0001e4000c101924 */
.L_x_21033:
[----:B------:R-:W-:-:S07]  /*6020*/  VIADD R19, R19, 0x80 ;  /* 0x0000008013137836 */ /* 0x000fce0000000000 */
.L_x_20993:
[----:B------:R-:W-:Y:S05]  /*6030*/  BSYNC B6 ;  /* 0x0000000000067941 */ /* 0x000fea0003800000 */
.L_x_20992:
        /* <DEDUP_REMOVED lines=307> */
.L_x_21064:
        /* <DEDUP_REMOVED lines=20> */
.L_x_21068:
[----:B------:R0:W5:Y:S01]  /*74b0*/  LDG.E.U8 R18, desc[UR36][R2.64] ;  /* 0x0000002402127981 */ /* 0x000162000c1e1100 */
[----:B------:R-:W-:Y:S05]  /*74c0*/  BRA `(.L_x_21070) ;  /* 0x0000000c00347947 */ /* 0x000fea0003800000 */
.L_x_21067:
        /* <DEDUP_REMOVED lines=8> */
.L_x_21072:
[----:B------:R0:W5:Y:S01]  /*7550*/  LDG.E R18, desc[UR36][R2.64] ;  /* 0x0000002402127981 */ /* 0x000162000c1e1900 */
[----:B------:R-:W-:Y:S05]  /*7560*/  BRA `(.L_x_21070) ;  /* 0x0000000c000c7947 */ /* 0x000fea0003800000 */
.L_x_21071:
[----:B------:R0:W5:Y:S01]  /*7570*/  LDG.E.S16 R18, desc[UR36][R2.64] ;  /* 0x0000002402127981 */ /* 0x000162000c1e1700 */
[----:B------:R-:W-:Y:S05]  /*7580*/  BRA `(.L_x_21070) ;  /* 0x0000000c00047947 */ /* 0x000fea0003800000 */
.L_x_21066:
        /* <DEDUP_REMOVED lines=9> */
.L_x_21074:
[----:B------:R-:W2:Y:S02]  /*7620*/  LDG.E.U16 R2, desc[UR36][R2.64] ;  /* 0x0000002402027981 */ /* 0x000ea4000c1e1500 */
[----:B--2---:R-:W-:-:S06]  /*7630*/  HADD2.F32 R18, -RZ, R2.H0_H0 ;  /* 0x20000002ff127230 */ /* 0x004fcc0000004100 */
[----:B------:R-:W0:Y:S01]  /*7640*/  F2I.FTZ.TRUNC.NTZ R18, R18 ;  /* 0x0000001200127305 */ /* 0x000e22000021f100 */
[----:B------:R-:W-:Y:S05]  /*7650*/  BRA `(.L_x_21070) ;  /* 0x0000000800d07947 */ /* 0x000fea0003800000 */
.L_x_21073:
        /* <DEDUP_REMOVED lines=9> */
.L_x_21076:
[----:B------:R-:W2:Y:S02]  /*76f0*/  LDG.E.U16 R2, desc[UR36][R2.64] ;  /* 0x0000002402027981 */ /* 0x000ea4000c1e1500 */
[----:B--2---:R-:W-:-:S06]  /*7700*/  HADD2.F32 R18, -RZ, R2.H0_H0 ;  /* 0x20000002ff127230 */ /* 0x004fcc0000004100 */
[----:B------:R-:W0:Y:S01]  /*7710*/  F2I.FTZ.TRUNC.NTZ R18, R18 ;  /* 0x0000001200127305 */ /* 0x000e22000021f100 */
[----:B------:R-:W-:Y:S05]  /*7720*/  BRA `(.L_x_21070) ;  /* 0x00000008009c7947 */ /* 0x000fea0003800000 */
.L_x_21075:
[----:B------:R-:W2:Y:S02]  /*7730*/  LDG.E.64 R2, desc[UR36][R2.64] ;  /* 0x0000002402027981 */ /* 0x000ea4000c1e1b00 */
[----:B--2---:R0:W1:Y:S01]  /*7740*/  F2I.F64.TRUNC R18, R2 ;  /* 0x0000000200127311 */ /* 0x004062000030d100 */
[----:B------:R-:W-:Y:S05]  /*7750*/  BRA `(.L_x_21070) ;  /* 0x0000000800907947 */ /* 0x000fea0003800000 */
.L_x_21065:
        /* <DEDUP_REMOVED lines=12> */
.L_x_21079:
[----:B------:R-:W2:Y:S02]  /*7820*/  LDG.E.64 R2, desc[UR36][R2.64] ;  /* 0x0000002402027981 */ /* 0x000ea4000c1e1b00 */
[----:B--2---:R0:W1:Y:S01]  /*7830*/  F2I.F64.TRUNC R18, R2 ;  /* 0x0000000200127311 */ /* 0x004062000030d100 */
[----:B------:R-:W-:Y:S05]  /*7840*/  BRA `(.L_x_21070) ;  /* 0x0000000800547947 */ /* 0x000fea0003800000 */
.L_x_21078:
        /* <DEDUP_REMOVED lines=27> */
.L_x_21081:
        /* <DEDUP_REMOVED lines=14> */
.L_x_21080:
[----:B------:R-:W2:Y:S02]  /*7ae0*/  LDG.E.U16 R18, desc[UR36][R2.64] ;  /* 0x0000002402127981 */ /* 0x000ea4000c1e1500 */
[----:B--2---:R-:W-:-:S06]  /*7af0*/  IMAD.U32 R18, R18, 0x10000, RZ ;  /* 0x0001000012127824 */ /* 0x004fcc00078e00ff */
[----:B------:R-:W0:Y:S01]  /*7b00*/  F2I.FTZ.TRUNC.NTZ R18, R18 ;  /* 0x0000001200127305 */ /* 0x000e22000021f100 */
[----:B------:R-:W-:Y:S05]  /*7b10*/  BRA `(.L_x_21070) ;  /* 0x0000000400a07947 */ /* 0x000fea0003800000 */
.L_x_21077:
        /* <DEDUP_REMOVED lines=10> */
.L_x_21084:
        /* <DEDUP_REMOVED lines=21> */
.L_x_21088:
[----:B------:R-:W-:Y:S05]  /*7d10*/  BSYNC B1 ;  /* 0x0000000000017941 */ /* 0x000fea0003800000 */
.L_x_21087:
[----:B------:R-:W-:Y:S01]  /*7d20*/  IMAD.SHL.U32 R2, R2, 0x100000, RZ ;  /* 0x0010000002027824 */ /* 0x000fe200078e00ff */
[----:B------:R-:W-:-:S04]  /*7d30*/  LEA R3, R0, 0x3b800000, 0x17 ;  /* 0x3b80000000037811 */ /* 0x000fc800078eb8ff */
[----:B------:R-:W-:-:S07]  /*7d40*/  LOP3.LUT R18, R3, R2, R18, 0xfe, !PT ;  /* 0x0000000203127212 */ /* 0x000fce00078efe12 */
.L_x_21086:
[----:B------:R-:W-:Y:S05]  /*7d50*/  BSYNC B0 ;  /* 0x0000000000007941 */ /* 0x000fea0003800000 */
.L_x_21085:
[----:B------:R-:W1:Y:S01]  /*7d60*/  F2I.FTZ.TRUNC.NTZ R18, R18 ;  /* 0x0000001200127305 */ /* 0x000e62000021f100 */
[----:B------:R-:W-:Y:S05]  /*7d70*/  BRA `(.L_x_21070) ;  /* 0x0000000400087947 */ /* 0x000fea0003800000 */
.L_x_21083:
        /* <DEDUP_REMOVED lines=21> */
.L_x_21092:
[----:B------:R-:W-:Y:S05]  /*7ed0*/  BSYNC B1 ;  /* 0x0000000000017941 */ /* 0x000fea0003800000 */
.L_x_21091:
[----:B------:R-:W-:Y:S01]  /*7ee0*/  IMAD.SHL.U32 R2, R2, 0x200000, RZ ;  /* 0x0020000002027824 */ /* 0x000fe200078e00ff */
[----:B------:R-:W-:-:S04]  /*7ef0*/  LEA R3, R0, 0x37800000, 0x17 ;  /* 0x3780000000037811 */ /* 0x000fc800078eb8ff */
[----:B------:R-:W-:-:S07]  /*7f00*/  LOP3.LUT R18, R3, R2, R18, 0xfe, !PT ;  /* 0x0000000203127212 */ /* 0x000fce00078efe12 */
.L_x_21090:
[----:B------:R-:W-:Y:S05]  /*7f10*/  BSYNC B0 ;  /* 0x0000000000007941 */ /* 0x000fea0003800000 */
.L_x_21089:
[----:B------:R-:W2:Y:S01]  /*7f20*/  F2I.FTZ.TRUNC.NTZ R18, R18 ;  /* 0x0000001200127305 */ /* 0x000ea2000021f100 */
[----:B------:R-:W-:Y:S05]  /*7f30*/  BRA `(.L_x_21070) ;  /* 0x0000000000987947 */ /* 0x000fea0003800000 */
.L_x_21082:
        /* <DEDUP_REMOVED lines=14> */
.L_x_21096:
[----:B------:R-:W-:Y:S05]  /*8020*/  BSYNC B0 ;  /* 0x0000000000007941 */ /* 0x000fea0003800000 */
.L_x_21095:
[----:B------:R-:W4:Y:S01]  /*8030*/  F2I.FTZ.TRUNC.NTZ R18, R18 ;  /* 0x0000001200127305 */ /* 0x000f22000021f100 */
[----:B------:R-:W-:Y:S05]  /*8040*/  BRA `(.L_x_21070) ;  /* 0x0000000000547947 */ /* 0x000fea0003800000 */
.L_x_21069:
        /* <DEDUP_REMOVED lines=17> */
.L_x_21097:
[----:B------:R-:W-:Y:S05]  /*8160*/  BRA `(.L_x_21070) ;  /* 0x00000000000c7947 */ /* 0x000fea0003800000 */
.L_x_21094:
[----:B------:R3:W5:Y:S01]  /*8170*/  LDG.E R18, desc[UR36][R2.64] ;  /* 0x0000002402127981 */ /* 0x000762000c1e1900 */
[----:B------:R-:W-:Y:S05]  /*8180*/  BRA `(.L_x_21070) ;  /* 0x0000000000047947 */ /* 0x000fea0003800000 */
.L_x_21093:
[----:B------:R0:W5:Y:S02]  /*8190*/  LDG.E R18, desc[UR36][R2.64] ;  /* 0x0000002402127981 */ /* 0x000164000c1e1900 */
.L_x_21070:
        /* <DEDUP_REMOVED lines=16> */
.L_x_21101:
[----:B------:R3:W-:Y:S01]  /*82a0*/  STG.E.U8 desc[UR36][R16.64], R2 ;  /* 0x0000000210007986 */ /* 0x0007e2000c101124 */
[----:B------:R-:W-:Y:S05]  /*82b0*/  BRA `(.L_x_21103) ;  /* 0x0000000c00507947 */ /* 0x000fea0003800000 */
.L_x_21100:
        /* <DEDUP_REMOVED lines=9> */
.L_x_21105:
[----:B------:R2:W-:Y:S01]  /*8350*/  STG.E desc[UR36][R16.64], R2 ;  /* 0x0000000210007986 */ /* 0x0005e2000c101924 */
[----:B------:R-:W-:Y:S05]  /*8360*/  BRA `(.L_x_21103) ;  /* 0x0000000c00247947 */ /* 0x000fea0003800000 */
.L_x_21104:
[----:B------:R0:W-:Y:S01]  /*8370*/  STG.E.U16 desc[UR36][R16.64], R2 ;  /* 0x0000000210007986 */ /* 0x0001e2000c101524 */
[----:B------:R-:W-:Y:S05]  /*8380*/  BRA `(.L_x_21103) ;  /* 0x0000000c001c7947 */ /* 0x000fea0003800000 */
.L_x_21099:
        /* <DEDUP_REMOVED lines=9> */
.L_x_21107:
[----:B------:R-:W-:-:S04]  /*8420*/  I2FP.F32.S32 R0, R2 ;  /* 0x0000000200007245 */ /* 0x000fc80000201400 */
[----:B------:R-:W-:-:S05]  /*8430*/  F2FP.F16.F32.PACK_AB R0, RZ, R0 ;  /* 0x00000000ff00723e */ /* 0x000fca00000000ff */
[----:B------:R0:W-:Y:S01]  /*8440*/  STG.E.U16 desc[UR36][R16.64], R0 ;  /* 0x0000000010007986 */ /* 0x0001e2000c101524 */
[----:B------:R-:W-:Y:S05]  /*8450*/  BRA `(.L_x_21103) ;  /* 0x0000000800e87947 */ /* 0x000fea0003800000 */
.L_x_21106:
        /* <DEDUP_REMOVED lines=10> */
.L_x_21109:
[----:B------:R-:W-:-:S04]  /*8500*/  I2FP.F32.S32 R2, R2 ;  /* 0x0000000200027245 */ /* 0x000fc80000201400 */
[----:B------:R-:W-:-:S04]  /*8510*/  F2FP.F16.F32.PACK_AB R3, RZ, R2 ;  /* 0x00000002ff03723e */ /* 0x000fc800000000ff */
[----:B------:R-:W-:-:S05]  /*8520*/  PRMT R3, R3, 0x5410, RZ ;  /* 0x0000541003037816 */ /* 0x000fca00000000ff */
[----:B------:R0:W-:Y:S01]  /*8530*/  STG.E desc[UR36][R16.64], R3 ;  /* 0x0000000310007986 */ /* 0x0001e2000c101924 */
[----:B------:R-:W-:Y:S05]  /*8540*/  BRA `(.L_x_21103) ;  /* 0x0000000800ac7947 */ /* 0x000fea0003800000 */
.L_x_21108:
[----:B------:R-:W0:Y:S02]  /*8550*/  I2F.F64 R2, R2 ;  /* 0x0000000200027312 */ /* 0x000e240000201c00 */
[----:B0-----:R0:W-:Y:S01]  /*8560*/  STG.E.64 desc[UR36][R16.64], R2 ;  /* 0x0000000210007986 */ /* 0x0011e2000c101b24 */
[----:B------:R-:W-:Y:S05]  /*8570*/  BRA `(.L_x_21103) ;  /* 0x0000000800a07947 */ /* 0x000fea0003800000 */
.L_x_21098:
        /* <DEDUP_REMOVED lines=12> */
.L_x_21112:
[----:B------:R-:W0:Y:S01]  /*8640*/  I2F.F64 R4, R2 ;  /* 0x0000000200047312 */ /* 0x000e220000201c00 */
[----:B------:R-:W-:-:S05]  /*8650*/  CS2R R6, SRZ ;  /* 0x0000000000067805 */ /* 0x000fca000001ff00 */
[----:B0-----:R0:W-:Y:S01]  /*8660*/  STG.E.128 desc[UR36][R16.64], R4 ;  /* 0x0000000410007986 */ /* 0x0011e2000c101d24 */
[----:B------:R-:W-:Y:S05]  /*8670*/  BRA `(.L_x_21103) ;  /* 0x0000000800607947 */ /* 0x000fea0003800000 */
.L_x_21111:
        /* <DEDUP_REMOVED lines=21> */
.L_x_21116:
[----:B------:R-:W-:Y:S05]  /*87d0*/  BSYNC B0 ;  /* 0x0000000000007941 */ /* 0x000fea0003800000 */
.L_x_21115:
[----:B------:R-:W-:-:S05]  /*87e0*/  LOP3.LUT R3, R0, R3, RZ, 0xfc, !PT ;  /* 0x0000000300037212 */ /* 0x000fca00078efcff */
[----:B------:R0:W-:Y:S01]  /*87f0*/  STG.E.U8 desc[UR36][R16.64], R3 ;  /* 0x0000000310007986 */ /* 0x0001e2000c101124 */
[----:B------:R-:W-:Y:S05]  /*8800*/  BRA `(.L_x_21103) ;  /* 0x0000000400fc7947 */ /* 0x000fea0003800000 */
.L_x_21114:
        /* <DEDUP_REMOVED lines=13> */
.L_x_21118:
[----:B------:R-:W-:Y:S01]  /*88e0*/  IMAD.MOV.U32 R0, RZ, RZ, 0x7f ;  /* 0x0000007fff007424 */ /* 0x000fe200078e00ff */
[----:B------:R-:W-:-:S04]  /*88f0*/  ISETP.GT.U32.AND P0, PT, R2, 0x7f800000, PT ;  /* 0x7f8000000200780c */ /* 0x000fc80003f04070 */
[----:B------:R-:W-:-:S09]  /*8900*/  SEL R0, R0, 0x7c, P0 ;  /* 0x0000007c00007807 */ /* 0x000fd20000000000 */
.L_x_21119:
[----:B------:R-:W-:Y:S05]  /*8910*/  BSYNC B0 ;  /* 0x0000000000007941 */ /* 0x000fea0003800000 */
.L_x_21117:
[----:B------:R-:W-:-:S04]  /*8920*/  LOP3.LUT R2, R3, 0x80000000, RZ, 0xc0, !PT ;  /* 0x8000000003027812 */ /* 0x000fc800078ec0ff */
[----:B------:R-:W-:-:S04]  /*8930*/  SHF.R.U32.HI R3, RZ, 0x18, R2 ;  /* 0x00000018ff037819 */ /* 0x000fc80000011602 */
[----:B------:R-:W-:-:S05]  /*8940*/  LOP3.LUT R3, R0, R3, RZ, 0xfc, !PT ;  /* 0x0000000300037212 */ /* 0x000fca00078efcff */
[----:B------:R0:W-:Y:S01]  /*8950*/  STG.E.U8 desc[UR36][R16.64], R3 ;  /* 0x0000000310007986 */ /* 0x0001e2000c101124 */
[----:B------:R-:W-:Y:S05]  /*8960*/  BRA `(.L_x_21103) ;  /* 0x0000000400a47947 */ /* 0x000fea0003800000 */
.L_x_21113:
[----:B------:R-:W-:-:S04]  /*8970*/  I2FP.F32.S32 R0, R2 ;  /* 0x0000000200007245 */ /* 0x000fc80000201400 */
[----:B------:R-:W-:-:S05]  /*8980*/  F2FP.BF16.F32.PACK_AB R0, RZ, R0 ;  /* 0x00000000ff00723e */ /* 0x000fca00000010ff */
[----:B------:R0:W-:Y:S01]  /*8990*/  STG.E.U16 desc[UR36][R16.64], R0 ;  /* 0x0000000010007986 */ /* 0x0001e2000c101524 */
[----:B------:R-:W-:Y:S05]  /*89a0*/  BRA `(.L_x_21103) ;  /* 0x0000000400947947 */ /* 0x000fea0003800000 */
.L_x_21110:
        /* <DEDUP_REMOVED lines=10> */
.L_x_21122:
        /* <DEDUP_REMOVED lines=17> */
.L_x_21125:
[----:B------:R-:W-:-:S04]  /*8b60*/  LOP3.LUT R2, R3, 0x80000000, RZ, 0xc0, !PT ;  /* 0x8000000003027812 */ /* 0x000fc800078ec0ff */
[----:B------:R-:W-:-:S04]  /*8b70*/  SHF.R.U32.HI R3, RZ, 0x18, R2 ;  /* 0x00000018ff037819 */ /* 0x000fc80000011602 */
[----:B------:R-:W-:-:S04]  /*8b80*/  LOP3.LUT R0, R0, R3, RZ, 0xfc, !PT ;  /* 0x0000000300007212 */ /* 0x000fc800078efcff */
[----:B------:R-:W-:-:S07]  /*8b90*/  PRMT R8, R0, 0x7610, R8 ;  /* 0x0000761000087816 */ /* 0x000fce0000000008 */
.L_x_21124:
[----:B------:R-:W-:Y:S05]  /*8ba0*/  BSYNC B0 ;  /* 0x0000000000007941 */ /* 0x000fea0003800000 */
.L_x_21123:
[----:B------:R0:W-:Y:S01]  /*8bb0*/  STG.E.U8 desc[UR36][R16.64], R8 ;  /* 0x0000000810007986 */ /* 0x0001e2000c101124 */
[----:B------:R-:W-:Y:S05]  /*8bc0*/  BRA `(.L_x_21103) ;  /* 0x00000004000c7947 */ /* 0x000fea0003800000 */
.L_x_21121:
        /* <DEDUP_REMOVED lines=17> */
.L_x_21128:
[----:B------:R-:W-:-:S04]  /*8ce0*/  LOP3.LUT R2, R3, 0x80000000, RZ, 0xc0, !PT ;  /* 0x8000000003027812 */ /* 0x000fc800078ec0ff */
[----:B------:R-:W-:-:S04]  /*8cf0*/  SHF.R.U32.HI R3, RZ, 0x18, R2 ;  /* 0x00000018ff037819 */ /* 0x000fc80000011602 */
[----:B------:R-:W-:-:S04]  /*8d00*/  LOP3.LUT R0, R0, R3, RZ, 0xfc, !PT ;  /* 0x0000000300007212 */ /* 0x000fc800078efcff */
[----:B------:R-:W-:-:S07]  /*8d10*/  PRMT R8, R0, 0x7610, R8 ;  /* 0x0000761000087816 */ /* 0x000fce0000000008 */
.L_x_21127:
[----:B------:R-:W-:Y:S05]  /*8d20*/  BSYNC B0 ;  /* 0x0000000000007941 */ /* 0x000fea0003800000 */
.L_x_21126:
[----:B------:R0:W-:Y:S01]  /*8d30*/  STG.E.U8 desc[UR36][R16.64], R8 ;  /* 0x0000000810007986 */ /* 0x0001e2000c101124 */
[----:B------:R-:W-:Y:S05]  /*8d40*/  BRA `(.L_x_21103) ;  /* 0x0000000000ac7947 */ /* 0x000fea0003800000 */
.L_x_21120:
        /* <DEDUP_REMOVED lines=22> */
.L_x_21102:
        /* <DEDUP_REMOVED lines=16> */
.L_x_21131:
[----:B------:R-:W-:Y:S05]  /*8fb0*/  BRA `(.L_x_21103) ;  /* 0x0000000000107947 */ /* 0x000fea0003800000 */
.L_x_21130:
[----:B------:R-:W-:-:S05]  /*8fc0*/  SHF.R.S32.HI R3, RZ, 0x1f, R2 ;  /* 0x0000001fff037819 */ /* 0x000fca0000011402 */
[----:B------:R0:W-:Y:S01]  /*8fd0*/  STG.E.64 desc[UR36][R16.64], R2 ;  /* 0x0000000210007986 */ /* 0x0001e2000c101b24 */
[----:B------:R-:W-:Y:S05]  /*8fe0*/  BRA `(.L_x_21103) ;  /* 0x0000000000047947 */ /* 0x000fea0003800000 */
.L_x_21129:
[----:B------:R0:W-:Y:S02]  /*8ff0*/  STG.E desc[UR36][R16.64], R2 ;  /* 0x0000000210007986 */ /* 0x0001e4000c101924 */
.L_x_21103:
[----:B------:R-:W-:-:S07]  /*9000*/  VIADD R19, R19, 0x80 ;  /* 0x0000008013137836 */ /* 0x000fce0000000000 */
.L_x_21063:
[----:B------:R-:W-:Y:S05]  /*9010*/  BSYNC B6 ;  /* 0x0000000000067941 */ /* 0x000fea0003800000 */
.L_x_21062:
        /* <DEDUP_REMOVED lines=306> */
.L_x_21132:
        /* <DEDUP_REMOVED lines=20> */
.L_x_21136:
[----:B------:R4:W5:Y:S01]  /*a480*/  LDG.E.U8 R18, desc[UR36][R2.64] ;  /* 0x0000002402127981 */ /* 0x000962000c1e1100 */
[----:B------:R-:W-:Y:S05]  /*a490*/  BRA `(.L_x_21138) ;  /* 0x0000000c00347947 */ /* 0x000fea0003800000 */
.L_x_21135:
        /* <DEDUP_REMOVED lines=8> */
.L_x_21140:
[----:B------:R2:W5:Y:S01]  /*a520*/  LDG.E R18, desc[UR36][R2.64] ;  /* 0x0000002402127981 */ /* 0x000562000c1e1900 */
[----:B------:R-:W-:Y:S05]  /*a530*/  BRA `(.L_x_21138) ;  /* 0x0000000c000c7947 */ /* 0x000fea0003800000 */
.L_x_21139:
[----:B------:R0:W5:Y:S01]  /*a540*/  LDG.E.S16 R18, desc[UR36][R2.64] ;  /* 0x0000002402127981 */ /* 0x000162000c1e1700 */
[----:B------:R-:W-:Y:S05]  /*a550*/  BRA `(.L_x_21138) ;  /* 0x0000000c00047947 */ /* 0x000fea0003800000 */
.L_x_21134:
        /* <DEDUP_REMOVED lines=9> */
.L_x_21142:
[----:B------:R-:W2:Y:S02]  /*a5f0*/  LDG.E.U16 R2, desc[UR36][R2.64] ;  /* 0x0000002402027981 */ /* 0x000ea4000c1e1500 */
[----:B--2---:R-:W-:-:S06]  /*a600*/  HADD2.F32 R18, -RZ, R2.H0_H0 ;  /* 0x20000002ff127230 */ /* 0x004fcc0000004100 */
[----:B------:R-:W0:Y:S01]  /*a610*/  F2I.FTZ.TRUNC.NTZ R18, R18 ;  /* 0x0000001200127305 */ /* 0x000e22000021f100 */
[----:B------:R-:W-:Y:S05]  /*a620*/  BRA `(.L_x_21138) ;  /* 0x0000000800d07947 */ /* 0x000fea0003800000 */
.L_x_21141:
        /* <DEDUP_REMOVED lines=9> */
.L_x_21144:
[----:B------:R-:W2:Y:S02]  /*a6c0*/  LDG.E.U16 R2, desc[UR36][R2.64] ;  /* 0x0000002402027981 */ /* 0x000ea4000c1e1500 */
[----:B--2---:R-:W-:-:S06]  /*a6d0*/  HADD2.F32 R18, -RZ, R2.H0_H0 ;  /* 0x20000002ff127230 */ /* 0x004fcc0000004100 */
[----:B------:R-:W0:Y:S01]  /*a6e0*/  F2I.FTZ.TRUNC.NTZ R18, R18 ;  /* 0x0000001200127305 */ /* 0x000e22000021f100 */
[----:B------:R-:W-:Y:S05]  /*a6f0*/  BRA `(.L_x_21138) ;  /* 0x00000008009c7947 */ /* 0x000fea0003800000 */
.L_x_21143:
[----:B------:R-:W2:Y:S02]  /*a700*/  LDG.E.64 R2, desc[UR36][R2.64] ;  /* 0x0000002402027981 */ /* 0x000ea4000c1e1b00 */
[----:B--2---:R0:W1:Y:S01]  /*a710*/  F2I.F64.TRUNC R18, R2 ;  /* 0x0000000200127311 */ /* 0x004062000030d100 */
[----:B------:R-:W-:Y:S05]  /*a720*/  BRA `(.L_x_21138) ;  /* 0x0000000800907947 */ /* 0x000fea0003800000 */
.L_x_21133:
        /* <DEDUP_REMOVED lines=12> */
.L_x_21147:
[----:B------:R-:W2:Y:S02]  /*a7f0*/  LDG.E.64 R2, desc[UR36][R2.64] ;  /* 0x0000002402027981 */ /* 0x000ea4000c1e1b00 */
[----:B--2---:R0:W1:Y:S01]  /*a800*/  F2I.F64.TRUNC R18, R2 ;  /* 0x0000000200127311 */ /* 0x004062000030d100 */
[----:B------:R-:W-:Y:S05]  /*a810*/  BRA `(.L_x_21138) ;  /* 0x0000000800547947 */ /* 0x000fea0003800000 */
.L_x_21146:
        /* <DEDUP_REMOVED lines=27> */
.L_x_21149:
        /* <DEDUP_REMOVED lines=14> */
.L_x_21148:
[----:B------:R-:W2:Y:S02]  /*aab0*/  LDG.E.U16 R18, desc[UR36][R2.64] ;  /* 0x0000002402127981 */ /* 0x000ea4000c1e1500 */
[----:B--2---:R-:W-:-:S06]  /*aac0*/  IMAD.U32 R18, R18, 0x10000, RZ ;  /* 0x0001000012127824 */ /* 0x004fcc00078e00ff */
[----:B------:R-:W0:Y:S01]  /*aad0*/  F2I.FTZ.TRUNC.NTZ R18, R18 ;  /* 0x0000001200127305 */ /* 0x000e22000021f100 */
[----:B------:R-:W-:Y:S05]  /*aae0*/  BRA `(.L_x_21138) ;  /* 0x0000000400a07947 */ /* 0x000fea0003800000 */
.L_x_21145:
        /* <DEDUP_REMOVED lines=10> */
.L_x_21152:
        /* <DEDUP_REMOVED lines=21> */
.L_x_21156:
[----:B------:R-:W-:Y:S05]  /*ace0*/  BSYNC B1 ;  /* 0x0000000000017941 */ /* 0x000fea0003800000 */
.L_x_21155:
[----:B------:R-:W-:Y:S01]  /*acf0*/  IMAD.SHL.U32 R2, R2, 0x100000, RZ ;  /* 0x0010000002027824 */ /* 0x000fe200078e00ff */
[----:B------:R-:W-:-:S04]  /*ad00*/  LEA R3, R0, 0x3b800000, 0x17 ;  /* 0x3b80000000037811 */ /* 0x000fc800078eb8ff */
[----:B------:R-:W-:-:S07]  /*ad10*/  LOP3.LUT R18, R3, R2, R18, 0xfe, !PT ;  /* 0x0000000203127212 */ /* 0x000fce00078efe12 */
.L_x_21154:
[----:B------:R-:W-:Y:S05]  /*ad20*/  BSYNC B0 ;  /* 0x0000000000007941 */ /* 0x000fea0003800000 */
.L_x_21153:
[----:B------:R-:W0:Y:S01]  /*ad30*/  F2I.FTZ.TRUNC.NTZ R18, R18 ;  /* 0x0000001200127305 */ /* 0x000e22000021f100 */
[----:B------:R-:W-:Y:S05]  /*ad40*/  BRA `(.L_x_21138) ;  /* 0x0000000400087947 */ /* 0x000fea0003800000 */
.L_x_21151:
        /* <DEDUP_REMOVED lines=21> */
.L_x_21160:
[----:B------:R-:W-:Y:S05]  /*aea0*/  BSYNC B1 ;  /* 0x0000000000017941 */ /* 0x000fea0003800000 */
.L_x_21159:
[----:B------:R-:W-:Y:S01]  /*aeb0*/  IMAD.SHL.U32 R2, R2, 0x200000, RZ ;  /* 0x0020000002027824 */ /* 0x000fe200078e00ff */
[----:B------:R-:W-:-:S04]  /*aec0*/  LEA R3, R0, 0x37800000, 0x17 ;  /* 0x3780000000037811 */ /* 0x000fc800078eb8ff */
[----:B------:R-:W-:-:S07]  /*aed0*/  LOP3.LUT R18, R3, R2, R18, 0xfe, !PT ;  /* 0x0000000203127212 */ /* 0x000fce00078efe12 */
.L_x_21158:
[----:B------:R-:W-:Y:S05]  /*aee0*/  BSYNC B0 ;  /* 0x0000000000007941 */ /* 0x000fea0003800000 */
.L_x_21157:
[----:B------:R-:W0:Y:S01]  /*aef0*/  F2I.FTZ.TRUNC.NTZ R18, R18 ;  /* 0x0000001200127305 */ /* 0x000e22000021f100 */
[----:B------:R-:W-:Y:S05]  /*af00*/  BRA `(.L_x_21138) ;  /* 0x0000000000987947 */ /* 0x000fea0003800000 */
.L_x_21150:
        /* <DEDUP_REMOVED lines=14> */
.L_x_21164:
[----:B------:R-:W-:Y:S05]  /*aff0*/  BSYNC B0 ;  /* 0x0000000000007941 */ /* 0x000fea0003800000 */
.L_x_21163:
[----:B------:R-:W0:Y:S01]  /*b000*/  F2I.FTZ.TRUNC.NTZ R18, R18 ;  /* 0x0000001200127305 */ /* 0x000e22000021f100 */
[----:B------:R-:W-:Y:S05]  /*b010*/  BRA `(.L_x_21138) ;  /* 0x0000000000547947 */ /* 0x000fea0003800000 */
.L_x_21137:
        /* <DEDUP_REMOVED lines=17> */
.L_x_21165:
[----:B------:R-:W-:Y:S05]  /*b130*/  BRA `(.L_x_21138) ;  /* 0x00000000000c7947 */ /* 0x000fea0003800000 */
.L_x_21162:
[----:B------:R0:W5:Y:S01]  /*b140*/  LDG.E R18, desc[UR36][R2.64] ;  /* 0x0000002402127981 */ /* 0x000162000c1e1900 */
[----:B------:R-:W-:Y:S05]  /*b150*/  BRA `(.L_x_21138) ;  /* 0x0000000000047947 */ /* 0x000fea0003800000 */
.L_x_21161:
[----:B------:R0:W5:Y:S02]  /*b160*/  LDG.E R18, desc[UR36][R2.64] ;  /* 0x0000002402127981 */ /* 0x000164000c1e1900 */
.L_x_21138:
[----:B01234-:R-:W0:Y:S01]  /*b170*/  LDC.U8 R3, c[0x0][0x428] ;  /* 0x00010a00ff037b82 */ /* 0x01fe220000000000 */
[----:B------:R-:W-:Y:S02]  /*b180*/  ULDC UR4, c[0x0][0x424] ;  /* 0x0001090000047ab9 */ /* 0x000fe40000000800 */
[----:B-----5:R-:W-:Y:S02]  /*b190*/  VIMNMX R2, R18, UR4, PT ;  /* 0x0000000412027c48 */ /* 0x020fe4000bfe0100 */
        /* <DEDUP_REMOVED lines=13> */
.L_x_21169:
[----:B------:R-:W-:Y:S01]  /*b270*/  STG.E.U8 desc[UR36][R16.64], R2 ;  /* 0x0000000210007986 */ /* 0x000fe2000c101124 */
[----:B------:R-:W-:Y:S05]  /*b280*/  EXIT ;  /* 0x000000000000794d */ /* 0x000fea0003800000 */
.L_x_21168:
[----:B------:R-:W-:-:S13]  /*b290*/  ISETP.NE.AND P0, PT, R0, 0x2, PT ;  /* 0x000000020000780c */ /* 0x000fda0003f05270 */
[----:B------:R-:W-:Y:S05]  /*b2a0*/  @!P0 BRA `(.L_x_21171) ;  /* 0x0000000000248947 */ /* 0x000fea0003800000 */
[----:B------:R-:W-:-:S13]  /*b2b0*/  ISETP.NE.AND P0, PT, R0, 0x3, PT ;  /* 0x000000030000780c */ /* 0x000fda0003f05270 */
[----:B------:R-:W-:Y:S05]  /*b2c0*/  @!P0 BRA `(.L_x_21172) ;  /* 0x0000000000148947 */ /* 0x000fea0003800000 */
[----:B------:R-:W-:-:S13]  /*b2d0*/  ISETP.NE.AND P0, PT, R0, 0x4, PT ;  /* 0x000000040000780c */ /* 0x000fda0003f05270 */
[----:B------:R-:W-:Y:S05]  /*b2e0*/  @P0 BRA `(.L_x_21170) ;  /* 0x0000000800e40947 */ /* 0x000fea0003800000 */
[----:B------:R-:W-:-:S05]  /*b2f0*/  SHF.R.S32.HI R3, RZ, 0x1f, R2 ;  /* 0x0000001fff037819 */ /* 0x000fca0000011402 */
[----:B------:R-:W-:Y:S01]  /*b300*/  STG.E.64 desc[UR36][R16.64], R2 ;  /* 0x0000000210007986 */ /* 0x000fe2000c101b24 */
[----:B------:R-:W-:Y:S05]  /*b310*/  EXIT ;  /* 0x000000000000794d */ /* 0x000fea0003800000 */
.L_x_21172:
[----:B------:R-:W-:Y:S01]  /*b320*/  STG.E desc[UR36][R16.64], R2 ;  /* 0x0000000210007986 */ /* 0x000fe2000c101924 */
[----:B------:R-:W-:Y:S05]  /*b330*/  EXIT ;  /* 0x000000000000794d */ /* 0x000fea0003800000 */
.L_x_21171:
[----:B------:R-:W-:Y:S01]  /*b340*/  STG.E.U16 desc[UR36][R16.64], R2 ;  /* 0x0000000210007986 */ /* 0x000fe2000c101524 */
[----:B------:R-:W-:Y:S05]  /*b350*/  EXIT ;  /* 0x000000000000794d */ /* 0x000fea0003800000 */
.L_x_21167:
[----:B------:R-:W-:-:S13]  /*b360*/  ISETP.GT.AND P0, PT, R0, 0x6, PT ;  /* 0x000000060000780c */ /* 0x000fda0003f04270 */
[----:B------:R-:W-:Y:S05]  /*b370*/  @P0 BRA `(.L_x_21173) ;  /* 0x00000000002c0947 */ /* 0x000fea0003800000 */
[----:B------:R-:W-:-:S13]  /*b380*/  ISETP.NE.AND P0, PT, R0, 0x5, PT ;  /* 0x000000050000780c */ /* 0x000fda0003f05270 */
[----:B------:R-:W-:Y:S05]  /*b390*/  @!P0 BRA `(.L_x_21174) ;  /* 0x0000000000148947 */ /* 0x000fea0003800000 */
[----:B------:R-:W-:-:S13]  /*b3a0*/  ISETP.NE.AND P0, PT, R0, 0x6, PT ;  /* 0x000000060000780c */ /* 0x000fda0003f05270 */
[----:B------:R-:W-:Y:S05]  /*b3b0*/  @P0 BRA `(.L_x_21170) ;  /* 0x0000000800b00947 */ /* 0x000fea0003800000 */
[----:B------:R-:W-:-:S05]  /*b3c0*/  I2FP.F32.S32 R3, R2 ;  /* 0x0000000200037245 */ /* 0x000fca0000201400 */
[----:B------:R-:W-:Y:S01]  /*b3d0*/  STG.E desc[UR36][R16.64], R3 ;  /* 0x0000000310007986 */ /* 0x000fe2000c101924 */
[----:B------:R-:W-:Y:S05]  /*b3e0*/  EXIT ;  /* 0x000000000000794d */ /* 0x000fea0003800000 */
.L_x_21174:
[----:B------:R-:W-:-:S04]  /*b3f0*/  I2FP.F32.S32 R0, R2 ;  /* 0x0000000200007245 */ /* 0x000fc80000201400 */
[----:B------:R-:W-:-:S05]  /*b400*/  F2FP.F16.F32.PACK_AB R0, RZ, R0 ;  /* 0x00000000ff00723e */ /* 0x000fca00000000ff */
[----:B------:R-:W-:Y:S01]  /*b410*/  STG.E.U16 desc[UR36][R16.64], R0 ;  /* 0x0000000010007986 */ /* 0x000fe2000c101524 */
[----:B------:R-:W-:Y:S05]  /*b420*/  EXIT ;  /* 0x000000000000794d */ /* 0x000fea0003800000 */
.L_x_21173:
        /* <DEDUP_REMOVED lines=8> */
[----:B------:R-:W-:Y:S01]  /*b4b0*/  STG.E.64 desc[UR36][R16.64], R2 ;  /* 0x0000000210007986 */ /* 0x000fe2000c101b24 */
[----:B------:R-:W-:Y:S05]  /*b4c0*/  EXIT ;  /* 0x000000000000794d */ /* 0x000fea0003800000 */
.L_x_21176:
[----:B------:R-:W-:-:S04]  /*b4d0*/  I2FP.F32.S32 R2, R2 ;  /* 0x0000000200027245 */ /* 0x000fc80000201400 */
[----:B------:R-:W-:-:S04]  /*b4e0*/  F2FP.F16.F32.PACK_AB R3, RZ, R2 ;  /* 0x00000002ff03723e */ /* 0x000fc800000000ff */
[----:B------:R-:W-:-:S05]  /*b4f0*/  PRMT R3, R3, 0x5410, RZ ;  /* 0x0000541003037816 */ /* 0x000fca00000000ff */
[----:B------:R-:W-:Y:S01]  /*b500*/  STG.E desc[UR36][R16.64], R3 ;  /* 0x0000000310007986 */ /* 0x000fe2000c101924 */
[----:B------:R-:W-:Y:S05]  /*b510*/  EXIT ;  /* 0x000000000000794d */ /* 0x000fea0003800000 */
.L_x_21175:
[----:B------:R-:W0:Y:S02]  /*b520*/  I2F.F64 R2, R2 ;  /* 0x0000000200027312 */ /* 0x000e240000201c00 */
[----:B0-----:R-:W-:Y:S01]  /*b530*/  STG.E.64 desc[UR36][R16.64], R2 ;  /* 0x0000000210007986 */ /* 0x001fe2000c101b24 */
[----:B------:R-:W-:Y:S05]  /*b540*/  EXIT ;  /* 0x000000000000794d */ /* 0x000fea0003800000 */
.L_x_21166:
        /* <DEDUP_REMOVED lines=10> */
[----:B------:R-:W-:Y:S01]  /*b5f0*/  STG.E.U8 desc[UR36][R16.64], R3 ;  /* 0x0000000310007986 */ /* 0x000fe2000c101124 */
[----:B------:R-:W-:Y:S05]  /*b600*/  EXIT ;  /* 0x000000000000794d */ /* 0x000fea0003800000 */
.L_x_21179:
[----:B------:R-:W0:Y:S01]  /*b610*/  I2F.F64 R4, R2 ;  /* 0x0000000200047312 */ /* 0x000e220000201c00 */
[----:B------:R-:W-:-:S05]  /*b620*/  CS2R R6, SRZ ;  /* 0x0000000000067805 */ /* 0x000fca000001ff00 */
[----:B0-----:R-:W-:Y:S01]  /*b630*/  STG.E.128 desc[UR36][R16.64], R4 ;  /* 0x0000000410007986 */ /* 0x001fe2000c101d24 */
[----:B------:R-:W-:Y:S05]  /*b640*/  EXIT ;  /* 0x000000000000794d */ /* 0x000fea0003800000 */
.L_x_21178:
        /* <DEDUP_REMOVED lines=21> */
.L_x_21183:
[----:B------:R-:W-:Y:S05]  /*b7a0*/  BSYNC B0 ;  /* 0x0000000000007941 */ /* 0x000fea0003800000 */
.L_x_21182:
[----:B------:R-:W-:-:S05]  /*b7b0*/  LOP3.LUT R3, R0, R3, RZ, 0xfc, !PT ;  /* 0x0000000300037212 */ /* 0x000fca00078efcff */
[----:B------:R-:W-:Y:S01]  /*b7c0*/  STG.E.U8 desc[UR36][R16.64], R3 ;  /* 0x0000000310007986 */ /* 0x000fe2000c101124 */
[----:B------:R-:W-:Y:S05]  /*b7d0*/  EXIT ;  /* 0x000000000000794d */ /* 0x000fea0003800000 */
.L_x_21181:
        /* <DEDUP_REMOVED lines=13> */
.L_x_21185:
[----:B------:R-:W-:Y:S01]  /*b8b0*/  IMAD.MOV.U32 R0, RZ, RZ, 0x7f ;  /* 0x0000007fff007424 */ /* 0x000fe200078e00ff */
[----:B------:R-:W-:-:S04]  /*b8c0*/  ISETP.GT.U32.AND P0, PT, R2, 0x7f800000, PT ;  /* 0x7f8000000200780c */ /* 0x000fc80003f04070 */
[----:B------:R-:W-:-:S09]  /*b8d0*/  SEL R0, R0, 0x7c, P0 ;  /* 0x0000007c00007807 */ /* 0x000fd20000000000 */
.L_x_21186:
[----:B------:R-:W-:Y:S05]  /*b8e0*/  BSYNC B0 ;  /* 0x0000000000007941 */ /* 0x000fea0003800000 */
.L_x_21184:
[----:B------:R-:W-:-:S04]  /*b8f0*/  LOP3.LUT R2, R3, 0x80000000, RZ, 0xc0, !PT ;  /* 0x8000000003027812 */ /* 0x000fc800078ec0ff */
[----:B------:R-:W-:-:S04]  /*b900*/  SHF.R.U32.HI R3, RZ, 0x18, R2 ;  /* 0x00000018ff037819 */ /* 0x000fc80000011602 */
[----:B------:R-:W-:-:S05]  /*b910*/  LOP3.LUT R3, R0, R3, RZ, 0xfc, !PT ;  /* 0x0000000300037212 */ /* 0x000fca00078efcff */
[----:B------:R-:W-:Y:S01]  /*b920*/  STG.E.U8 desc[UR36][R16.64], R3 ;  /* 0x0000000310007986 */ /* 0x000fe2000c101124 */
[----:B------:R-:W-:Y:S05]  /*b930*/  EXIT ;  /* 0x000000000000794d */ /* 0x000fea0003800000 */
.L_x_21180:
[----:B------:R-:W-:-:S04]  /*b940*/  I2FP.F32.S32 R0, R2 ;  /* 0x0000000200007245 */ /* 0x000fc80000201400 */
[----:B------:R-:W-:-:S05]  /*b950*/  F2FP.BF16.F32.PACK_AB R0, RZ, R0 ;  /* 0x00000000ff00723e */ /* 0x000fca00000010ff */
[----:B------:R-:W-:Y:S01]  /*b960*/  STG.E.U16 desc[UR36][R16.64], R0 ;  /* 0x0000000010007986 */ /* 0x000fe2000c101524 */
[----:B------:R-:W-:Y:S05]  /*b970*/  EXIT ;  /* 0x000000000000794d */ /* 0x000fea0003800000 */
.L_x_21177:
        /* <DEDUP_REMOVED lines=10> */
.L_x_21189:
        /* <DEDUP_REMOVED lines=17> */
.L_x_21192:
[----:B------:R-:W-:-:S04]  /*bb30*/  LOP3.LUT R2, R3, 0x80000000, RZ, 0xc0, !PT ;  /* 0x8000000003027812 */ /* 0x000fc800078ec0ff */
[----:B------:R-:W-:-:S04]  /*bb40*/  SHF.R.U32.HI R3, RZ, 0x18, R2 ;  /* 0x00000018ff037819 */ /* 0x000fc80000011602 */
[----:B------:R-:W-:-:S04]  /*bb50*/  LOP3.LUT R0, R0, R3, RZ, 0xfc, !PT ;  /* 0x0000000300007212 */ /* 0x000fc800078efcff */
[----:B------:R-:W-:-:S07]  /*bb60*/  PRMT R8, R0, 0x7610, R8 ;  /* 0x0000761000087816 */ /* 0x000fce0000000008 */
.L_x_21191:
[----:B------:R-:W-:Y:S05]  /*bb70*/  BSYNC B0 ;  /* 0x0000000000007941 */ /* 0x000fea0003800000 */
.L_x_21190:
[----:B------:R-:W-:Y:S01]  /*bb80*/  STG.E.U8 desc[UR36][R16.64], R8 ;  /* 0x0000000810007986 */ /* 0x000fe2000c101124 */
[----:B------:R-:W-:Y:S05]  /*bb90*/  EXIT ;  /* 0x000000000000794d */ /* 0x000fea0003800000 */
.L_x_21188:
        /* <DEDUP_REMOVED lines=17> */
.L_x_21195:
[----:B------:R-:W-:-:S04]  /*bcb0*/  LOP3.LUT R2, R3, 0x80000000, RZ, 0xc0, !PT ;  /* 0x8000000003027812 */ /* 0x000fc800078ec0ff */
[----:B------:R-:W-:-:S04]  /*bcc0*/  SHF.R.U32.HI R3, RZ, 0x18, R2 ;  /* 0x00000018ff037819 */ /* 0x000fc80000011602 */
[----:B------:R-:W-:-:S04]  /*bcd0*/  LOP3.LUT R0, R0, R3, RZ, 0xfc, !PT ;  /* 0x0000000300007212 */ /* 0x000fc800078efcff */
[----:B------:R-:W-:-:S07]  /*bce0*/  PRMT R8, R0, 0x7610, R8 ;  /* 0x0000761000087816 */ /* 0x000fce0000000008 */
.L_x_21194:
[----:B------:R-:W-:Y:S05]  /*bcf0*/  BSYNC B0 ;  /* 0x0000000000007941 */ /* 0x000fea0003800000 */
.L_x_21193:
[----:B------:R-:W-:Y:S01]  /*bd00*/  STG.E.U8 desc[UR36][R16.64], R8 ;  /* 0x0000000810007986 */ /* 0x000fe2000c101124 */
[----:B------:R-:W-:Y:S05]  /*bd10*/  EXIT ;  /* 0x000000000000794d */ /* 0x000fea0003800000 */
.L_x_21187:
        /* <DEDUP_REMOVED lines=22> */
.L_x_21170:
        /* <DEDUP_REMOVED lines=16> */
.L_x_21198:
[----:B------:R-:W-:Y:S05]  /*bf80*/  EXIT ;  /* 0x000000000000794d */ /* 0x000fea0003800000 */
.L_x_21197:
[----:B------:R-:W-:-:S05]  /*bf90*/  SHF.R.S32.HI R3, RZ, 0x1f, R2 ;  /* 0x0000001fff037819 */ /* 0x000fca0000011402 */
[----:B------:R-:W-:Y:S01]  /*bfa0*/  STG.E.64 desc[UR36][R16.64], R2 ;  /* 0x0000000210007986 */ /* 0x000fe2000c101b24 */
[----:B------:R-:W-:Y:S05]  /*bfb0*/  EXIT ;  /* 0x000000000000794d */ /* 0x000fea0003800000 */
.L_x_21196:
[----:B------:R-:W-:Y:S01]  /*bfc0*/  STG.E desc[UR36][R16.64], R2 ;  /* 0x0000000210007986 */ /* 0x000fe2000c101924 */
[----:B------:R-:W-:Y:S05]  /*bfd0*/  EXIT ;  /* 0x000000000000794d */ /* 0x000fea0003800000 */
.L_x_21199:
        /* <DEDUP_REMOVED lines=10> */
.L_x_42299:


//--------------------- .text._ZN2at6native27unrolled_elementwise_kernelINS0_13AUnaryFunctorIiiiZZZNS0_19minimum_kernel_cudaERNS_18TensorIteratorBaseEENKUlvE_clEvENKUlvE1_clEvEUliiE_EESt5arrayIPcLm2EELi4E23TrivialOffsetCalculatorILi1EjESD_NS0_6memory12LoadWithCastILi1EEENSE_13StoreWithCastILi1EEEEEviT_T0_T2_T3_T4_T5_ --------------------------
	.section	.text._ZN2at6native27unrolled_elementwise_kernelINS0_13AUnaryFunctorIiiiZZZNS0_19minimum_kernel_cudaERNS_18TensorIteratorBaseEENKUlvE_clEvENKUlvE1_clEvEUliiE_EESt5arrayIPcLm2EELi4E23TrivialOffsetCalculatorILi1EjESD_NS0_6memory12LoadWithCastILi1EEENSE_13StoreWithCastILi1EEEEEviT_T0_T2_T3_T4_T5_,"ax",@progbits
	.align	128
        .global         _ZN2at6native27unrolled_elementwise_kernelINS0_13AUnaryFunctorIiiiZZZNS0_19minimum_kernel_cudaERNS_18TensorIteratorBaseEENKUlvE_clEvENKUlvE1_clEvEUliiE_EESt5arrayIPcLm2EELi4E23TrivialOffsetCalculatorILi1EjESD_NS0_6memory12LoadWithCastILi1EEENSE_13StoreWithCastILi1EEEEEviT_T0_T2_T3_T4_T5_
        .type           _ZN2at6native27unrolled_elementwise_kernelINS0_13AUnaryFunctorIiiiZZZNS0_19minimum_kernel_cudaERNS_18TensorIteratorBaseEENKUlvE_clEvENKUlvE1_clEvEUliiE_EESt5arrayIPcLm2EELi4E23TrivialOffsetCalculatorILi1EjESD_NS0_6memory12LoadWithCastILi1EEENSE_13StoreWithCastILi1EEEEEviT_T0_T2_T3_T4_T5_,@function
        .size           _ZN2at6native27unrolled_elementwise_kernelINS0_13AUnaryFunctorIiiiZZZNS0_19minimum_kernel_cudaERNS_18TensorIteratorBaseEENKUlvE_clEvENKUlvE1_clEvEUliiE_EESt5arrayIPcLm2EELi4E23TrivialOffsetCalculatorILi1EjESD_NS0_6memory12LoadWithCastILi1EEENSE_13StoreWithCastILi1EEEEEviT_T0_T2_T3_T4_T5_,(.L_x_42300 - _ZN2at6native27unrolled_elementwise_kernelINS0_13AUnaryFunctorIiiiZZZNS0_19minimum_kernel_cudaERNS_18TensorIteratorBaseEENKUlvE_clEvENKUlvE1_clEvEUliiE_EESt5arrayIPcLm2EELi4E23TrivialOffsetCalculatorILi1EjESD_NS0_6memory12LoadWithCastILi1EEENSE_13StoreWithCastILi1EEEEEviT_T0_T2_T3_T4_T5_)
        .other          _ZN2at6native27unrolled_elementwise_kernelINS0_13AUnaryFunctorIiiiZZZNS0_19minimum_kernel_cudaERNS_18TensorIteratorBaseEENKUlvE_clEvENKUlvE1_clEvEUliiE_EESt5arrayIPcLm2EELi4E23TrivialOffsetCalculatorILi1EjESD_NS0_6memory12LoadWithCastILi1EEENSE_13StoreWithCastILi1EEEEEviT_T0_T2_T3_T4_T5_,@"STO_CUDA_ENTRY STV_DEFAULT"
_ZN2at6native27unrolled_elementwise_kernelINS0_13AUnaryFunctorIiiiZZZNS0_19minimum_kernel_cudaERNS_18TensorIteratorBaseEENKUlvE_clEvENKUlvE1_clEvEUliiE_EESt5arrayIPcLm2EELi4E23TrivialOffsetCalculatorILi1EjESD_NS0_6memory12LoadWithCastILi1EEENSE_13StoreWithCastILi1EEEEEviT_T0_T2_T3_T4_T5_:
.text._ZN2at6native27unrolled_elementwise_kernelINS0_13AUnaryFunctorIiiiZZZNS0_19minimum_kernel_cudaERNS_18TensorIteratorBaseEENKUlvE_clEvENKUlvE1_clEvEUliiE_EESt5arrayIPcLm2EELi4E23TrivialOffsetCalculatorILi1EjESD_NS0_6memory12LoadWithCastILi1EEENSE_13StoreWithCastILi1EEEEEviT_T0_T2_T3_T4_T5_:
        /* <DEDUP_REMOVED lines=31> */
.L_x_21205:
[----:B------:R3:W5:Y:S01]  /*01f0*/  LDG.E.U8 R24, desc[UR36][R2.64] ;  /* 0x0000002402187981 */ /* 0x000762000c1e1100 */
[----:B------:R-:W-:Y:S05]  /*0200*/  BRA `(.L_x_21207) ;  /* 0x0000000c00387947 */ /* 0x000fea0003800000 */
.L_x_21204:
        /* <DEDUP_REMOVED lines=8> */
.L_x_21209:
[----:B------:R1:W5:Y:S01]  /*0290*/  LDG.E R24, desc[UR36][R2.64] ;  /* 0x0000002402187981 */ /* 0x000362000c1e1900 */
[----:B------:R-:W-:Y:S05]  /*02a0*/  BRA `(.L_x_21207) ;  /* 0x0000000c00107947 */ /* 0x000fea0003800000 */
.L_x_21208:
[----:B------:R2:W5:Y:S01]  /*02b0*/  LDG.E.S16 R24, desc[UR36][R2.64] ;  /* 0x0000002402187981 */ /* 0x000562000c1e1700 */
[----:B------:R-:W-:Y:S05]  /*02c0*/  BRA `(.L_x_21207) ;  /* 0x0000000c00087947 */ /* 0x000fea0003800000 */
.L_x_21203:
        /* <DEDUP_REMOVED lines=9> */
.L_x_21211:
[----:B------:R-:W2:Y:S02]  /*0360*/  LDG.E.U16 R2, desc[UR36][R2.64] ;  /* 0x0000002402027981 */ /* 0x000ea4000c1e1500 */
[----:B--2---:R-:W-:-:S06]  /*0370*/  HADD2.F32 R24, -RZ, R2.H0_H0 ;  /* 0x20000002ff187230 */ /* 0x004fcc0000004100 */
[----:B------:R-:W0:Y:S01]  /*0380*/  F2I.FTZ.TRUNC.NTZ R24, R24 ;  /* 0x0000001800187305 */ /* 0x000e22000021f100 */
[----:B------:R-:W-:Y:S05]  /*0390*/  BRA `(.L_x_21207) ;  /* 0x0000000800d47947 */ /* 0x000fea0003800000 */
.L_x_21210:
        /* <DEDUP_REMOVED lines=9> */
.L_x_21213:
[----:B------:R-:W2:Y:S02]  /*0430*/  LDG.E.U16 R2, desc[UR36][R2.64] ;  /* 0x0000002402027981 */ /* 0x000ea4000c1e1500 */
[----:B--2---:R-:W-:-:S06]  /*0440*/  HADD2.F32 R24, -RZ, R2.H0_H0 ;  /* 0x20000002ff187230 */ /* 0x004fcc0000004100 */
[----:B------:R-:W0:Y:S01]  /*0450*/  F2I.FTZ.TRUNC.NTZ R24, R24 ;  /* 0x0000001800187305 */ /* 0x000e22000021f100 */
[----:B------:R-:W-:Y:S05]  /*0460*/  BRA `(.L_x_21207) ;  /* 0x0000000800a07947 */ /* 0x000fea0003800000 */
.L_x_21212:
[----:B------:R-:W2:Y:S02]  /*0470*/  LDG.E.64 R24, desc[UR36][R2.64] ;  /* 0x0000002402187981 */ /* 0x000ea4000c1e1b00 */
[----:B--2---:R0:W1:Y:S01]  /*0480*/  F2I.F64.TRUNC R24, R24 ;  /* 0x0000001800187311 */ /* 0x004062000030d100 */
[----:B------:R-:W-:Y:S05]  /*0490*/  BRA `(.L_x_21207) ;  /* 0x0000000800947947 */ /* 0x000fea0003800000 */
.L_x_21202:
        /* <DEDUP_REMOVED lines=12> */
.L_x_21216:
[----:B------:R-:W2:Y:S02]  /*0560*/  LDG.E.64 R2, desc[UR36][R2.64] ;  /* 0x0000002402027981 */ /* 0x000ea4000c1e1b00 */
[----:B--2---:R0:W1:Y:S01]  /*0570*/  F2I.F64.TRUNC R24, R2 ;  /* 0x0000000200187311 */ /* 0x004062000030d100 */
[----:B------:R-:W-:Y:S05]  /*0580*/  BRA `(.L_x_21207) ;  /* 0x0000000800587947 */ /* 0x000fea0003800000 */
.L_x_21215:
        /* <DEDUP_REMOVED lines=27> */
.L_x_21218:
        /* <DEDUP_REMOVED lines=15> */
.L_x_21217:
[----:B------:R-:W2:Y:S02]  /*0830*/  LDG.E.U16 R24, desc[UR36][R2.64] ;  /* 0x0000002402187981 */ /* 0x000ea4000c1e1500 */
[----:B--2---:R-:W-:-:S06]  /*0840*/  IMAD.U32 R24, R24, 0x10000, RZ ;  /* 0x0001000018187824 */ /* 0x004fcc00078e00ff */
[----:B------:R-:W0:Y:S01]  /*0850*/  F2I.FTZ.TRUNC.NTZ R24, R24 ;  /* 0x0000001800187305 */ /* 0x000e22000021f100 */
[----:B------:R-:W-:Y:S05]  /*0860*/  BRA `(.L_x_21207) ;  /* 0x0000000400a07947 */ /* 0x000fea0003800000 */
.L_x_21214:
        /* <DEDUP_REMOVED lines=10> */
.L_x_21221:
        /* <DEDUP_REMOVED lines=21> */
.L_x_21225:
[----:B------:R-:W-:Y:S05]  /*0a60*/  BSYNC B1 ;  /* 0x0000000000017941 */ /* 0x000fea0003800000 */
.L_x_21224:
[----:B------:R-:W-:Y:S01]  /*0a70*/  IMAD.SHL.U32 R2, R2, 0x100000, RZ ;  /* 0x0010000002027824 */ /* 0x000fe200078e00ff */
[----:B------:R-:W-:-:S04]  /*0a80*/  LEA R3, R0, 0x3b800000, 0x17 ;  /* 0x3b80000000037811 */ /* 0x000fc800078eb8ff */
[----:B------:R-:W-:-:S07]  /*0a90*/  LOP3.LUT R24, R3, R2, R24, 0xfe, !PT ;  /* 0x0000000203187212 */ /* 0x000fce00078efe18 */
.L_x_21223:
[----:B------:R-:W-:Y:S05]  /*0aa0*/  BSYNC B0 ;  /* 0x0000000000007941 */ /* 0x000fea0003800000 */
.L_x_21222:
[----:B------:R-:W0:Y:S01]  /*0ab0*/  F2I.FTZ.TRUNC.NTZ R24, R24 ;  /* 0x0000001800187305 */ /* 0x000e22000021f100 */
[----:B------:R-:W-:Y:S05]  /*0ac0*/  BRA `(.L_x_21207) ;  /* 0x0000000400087947 */ /* 0x000fea0003800000 */
.L_x_21220:
        /* <DEDUP_REMOVED lines=21> */
.L_x_21229:
[----:B------:R-:W-:Y:S05]  /*0c20*/  BSYNC B1 ;  /* 0x0000000000017941 */ /* 0x000fea0003800000 */
.L_x_21228:
[----:B------:R-:W-:Y:S01]  /*0c30*/  IMAD.SHL.U32 R2, R2, 0x200000, RZ ;  /* 0x0020000002027824 */ /* 0x000fe200078e00ff */
[----:B------:R-:W-:-:S04]  /*0c40*/  LEA R3, R0, 0x37800000, 0x17 ;  /* 0x3780000000037811 */ /* 0x000fc800078eb8ff */
[----:B------:R-:W-:-:S07]  /*0c50*/  LOP3.LUT R24, R3, R2, R24, 0xfe, !PT ;  /* 0x0000000203187212 */ /* 0x000fce00078efe18 */
.L_x_21227:
[----:B------:R-:W-:Y:S05]  /*0c60*/  BSYNC B0 ;  /* 0x0000000000007941 */ /* 0x000fea0003800000 */
.L_x_21226:
[----:B------:R-:W0:Y:S01]  /*0c70*/  F2I.FTZ.TRUNC.NTZ R24, R24 ;  /* 0x0000001800187305 */ /* 0x000e22000021f100 */
[----:B------:R-:W-:Y:S05]  /*0c80*/  BRA `(.L_x_21207) ;  /* 0x0000000000987947 */ /* 0x000fea0003800000 */
.L_x_21219:
        /* <DEDUP_REMOVED lines=14> */
.L_x_21233:
[----:B------:R-:W-:Y:S05]  /*0d70*/  BSYNC B0 ;  /* 0x0000000000007941 */ /* 0x000fea0003800000 */
.L_x_21232:
[----:B------:R-:W0:Y:S01]  /*0d80*/  F2I.FTZ.TRUNC.NTZ R24, R24 ;  /* 0x0000001800187305 */ /* 0x000e22000021f100 */
[----:B------:R-:W-:Y:S05]  /*0d90*/  BRA `(.L_x_21207) ;  /* 0x0000000000547947 */ /* 0x000fea0003800000 */
.L_x_21206:
        /* <DEDUP_REMOVED lines=17> */
.L_x_21234:
[----:B------:R-:W-:Y:S05]  /*0eb0*/  BRA `(.L_x_21207) ;  /* 0x00000000000c7947 */ /* 0x000fea0003800000 */
.L_x_21231:
[----:B------:R0:W5:Y:S01]  /*0ec0*/  LDG.E R24, desc[UR36][R2.64] ;  /* 0x0000002402187981 */ /* 0x000162000c1e1900 */
[----:B------:R-:W-:Y:S05]  /*0ed0*/  BRA `(.L_x_21207) ;  /* 0x0000000000047947 */ /* 0x000fea0003800000 */
.L_x_21230:
[----:B------:R0:W5:Y:S02]  /*0ee0*/  LDG.E R24, desc[UR36][R2.64] ;  /* 0x0000002402187981 */ /* 0x000164000c1e1900 */
.L_x_21207:
[----:B------:R-:W2:Y:S02]  /*0ef0*/  S2R R26, SR_TID.X ;  /* 0x00000000001a7919 */ /* 0x000ea40000002100 */
[----:B--2---:R-:W-:-:S07]  /*0f00*/  VIADD R26, R26, 0x80 ;  /* 0x000000801a1a7836 */ /* 0x004fce0000000000 */
.L_x_21201:
[----:B------:R-:W-:Y:S05]  /*0f10*/  BSYNC B6 ;  /* 0x0000000000067941 */ /* 0x000fea0003800000 */
.L_x_21200:
        /* <DEDUP_REMOVED lines=23> */
.L_x_21240:
[----:B------:R0:W5:Y:S01]  /*1090*/  LDG.E.U8 R22, desc[UR36][R2.64] ;  /* 0x0000002402167981 */ /* 0x000162000c1e1100 */
[----:B------:R-:W-:Y:S05]  /*10a0*/  BRA `(.L_x_21242) ;  /* 0x0000000c00347947 */ /* 0x000fea0003800000 */
.L_x_21239:
        /* <DEDUP_REMOVED lines=8> */
.L_x_21244:
[----:B------:R0:W5:Y:S01]  /*1130*/  LDG.E R22, desc[UR36][R2.64] ;  /* 0x0000002402167981 */ /* 0x000162000c1e1900 */
[----:B------:R-:W-:Y:S05]  /*1140*/  BRA `(.L_x_21242) ;  /* 0x0000000c000c7947 */ /* 0x000fea0003800000 */
.L_x_21243:
[----:B------:R0:W5:Y:S01]  /*1150*/  LDG.E.S16 R22, desc[UR36][R2.64] ;  /* 0x0000002402167981 */ /* 0x000162000c1e1700 */
[----:B------:R-:W-:Y:S05]  /*1160*/  BRA `(.L_x_21242) ;  /* 0x0000000c00047947 */ /* 0x000fea0003800000 */
.L_x_21238:
        /* <DEDUP_REMOVED lines=9> */
.L_x_21246:
[----:B------:R-:W2:Y:S02]  /*1200*/  LDG.E.U16 R2, desc[UR36][R2.64] ;  /* 0x0000002402027981 */ /* 0x000ea4000c1e1500 */
[----:B--2---:R-:W-:-:S06]  /*1210*/  HADD2.F32 R22, -RZ, R2.H0_H0 ;  /* 0x20000002ff167230 */ /* 0x004fcc0000004100 */
[----:B------:R-:W0:Y:S01]  /*1220*/  F2I.FTZ.TRUNC.NTZ R22, R22 ;  /* 0x0000001600167305 */ /* 0x000e22000021f100 */
[----:B------:R-:W-:Y:S05]  /*1230*/  BRA `(.L_x_21242) ;  /* 0x0000000800d07947 */ /* 0x000fea0003800000 */
.L_x_21245:
        /* <DEDUP_REMOVED lines=9> */
.L_x_21248:
[----:B------:R-:W2:Y:S02]  /*12d0*/  LDG.E.U16 R2, desc[UR36][R2.64] ;  /* 0x0000002402027981 */ /* 0x000ea4000c1e1500 */
[----:B--2---:R-:W-:-:S06]  /*12e0*/  HADD2.F32 R22, -RZ, R2.H0_H0 ;  /* 0x20000002ff167230 */ /* 0x004fcc0000004100 */
[----:B------:R-:W0:Y:S01]  /*12f0*/  F2I.FTZ.TRUNC.NTZ R22, R22 ;  /* 0x0000001600167305 */ /* 0x000e22000021f100 */
[----:B------:R-:W-:Y:S05]  /*1300*/  BRA `(.L_x_21242) ;  /* 0x00000008009c7947 */ /* 0x000fea0003800000 */
.L_x_21247:
[----:B------:R-:W2:Y:S02]  /*1310*/  LDG.E.64 R2, desc[UR36][R2.64] ;  /* 0x0000002402027981 */ /* 0x000ea4000c1e1b00 */
[----:B--2---:R0:W1:Y:S01]  /*1320*/  F2I.F64.TRUNC R22, R2 ;  /* 0x0000000200167311 */ /* 0x004062000030d100 */
[----:B------:R-:W-:Y:S05]  /*1330*/  BRA `(.L_x_21242) ;  /* 0x0000000800907947 */ /* 0x000fea0003800000 */
.L_x_21237:
        /* <DEDUP_REMOVED lines=12> */
.L_x_21251:
[----:B------:R-:W2:Y:S02]  /*1400*/  LDG.E.64 R2, desc[UR36][R2.64] ;  /* 0x0000002402027981 */ /* 0x000ea4000c1e1b00 */
[----:B--2---:R0:W1:Y:S01]  /*1410*/  F2I.F64.TRUNC R22, R2 ;  /* 0x0000000200167311 */ /* 0x004062000030d100 */
[----:B------:R-:W-:Y:S05]  /*1420*/  BRA `(.L_x_21242) ;  /* 0x0000000800547947 */ /* 0x000fea0003800000 */
.L_x_21250:
        /* <DEDUP_REMOVED lines=27> */
.L_x_21253:
        /* <DEDUP_REMOVED lines=12> */
[----:B------:R2:W3:Y:S01]  /*16a0*/  F2I.FTZ.TRUNC.NTZ R22, R4 ;  /* 0x0000000400167305 */ /* 0x0004e2000021f100 */
[----:B------:R-:W-:Y:S05]  /*16b0*/  BRA `(.L_x_21242) ;  /* 0x0000000400b07947 */ /* 0x000fea0003800000 */
.L_x_21252:
[----:B------:R-:W2:Y:S02]  /*16c0*/  LDG.E.U16 R22, desc[UR36][R2.64] ;  /* 0x0000002402167981 */ /* 0x000ea4000c1e1500 */
[----:B--2---:R-:W-:-:S06]  /*16d0*/  IMAD.U32 R22, R22, 0x10000, RZ ;  /* 0x0001000016167824 */ /* 0x004fcc00078e00ff */
[----:B------:R-:W4:Y:S01]  /*16e0*/  F2I.FTZ.TRUNC.NTZ R22, R22 ;  /* 0x0000001600167305 */ /* 0x000f22000021f100 */
[----:B------:R-:W-:Y:S05]  /*16f0*/  BRA `(.L_x_21242) ;  /* 0x0000000400a07947 */ /* 0x000fea0003800000 */
.L_x_21249:
        /* <DEDUP_REMOVED lines=10> */
.L_x_21256:
        /* <DEDUP_REMOVED lines=21> */
.L_x_21260:
[----:B------:R-:W-:Y:S05]  /*18f0*/  BSYNC B1 ;  /* 0x0000000000017941 */ /* 0x000fea0003800000 */
.L_x_21259:
[----:B------:R-:W-:Y:S01]  /*1900*/  IMAD.SHL.U32 R2, R2, 0x100000, RZ ;  /* 0x0010000002027824 */ /* 0x000fe200078e00ff */
[----:B------:R-:W-:-:S04]  /*1910*/  LEA R3, R0, 0x3b800000, 0x17 ;  /* 0x3b80000000037811 */ /* 0x000fc800078eb8ff */
[----:B------:R-:W-:-:S07]  /*1920*/  LOP3.LUT R22, R3, R2, R22, 0xfe, !PT ;  /* 0x0000000203167212 */ /* 0x000fce00078efe16 */
.L_x_21258:
[----:B------:R-:W-:Y:S05]  /*1930*/  BSYNC B0 ;  /* 0x0000000000007941 */ /* 0x000fea0003800000 */
.L_x_21257:
[----:B------:R-:W0:Y:S01]  /*1940*/  F2I.FTZ.TRUNC.NTZ R22, R22 ;  /* 0x0000001600167305 */ /* 0x000e22000021f100 */
[----:B------:R-:W-:Y:S05]  /*1950*/  BRA `(.L_x_21242) ;  /* 0x0000000400087947 */ /* 0x000fea0003800000 */
.L_x_21255:
        /* <DEDUP_REMOVED lines=21> */
.L_x_21264:
[----:B------:R-:W-:Y:S05]  /*1ab0*/  BSYNC B1 ;  /* 0x0000000000017941 */ /* 0x000fea0003800000 */
.L_x_21263:
[----:B------:R-:W-:Y:S01]  /*1ac0*/  IMAD.SHL.U32 R2, R2, 0x200000, RZ ;  /* 0x0020000002027824 */ /* 0x000fe200078e00ff */
[----:B------:R-:W-:-:S04]  /*1ad0*/  LEA R3, R0, 0x37800000, 0x17 ;  /* 0x3780000000037811 */ /* 0x000fc800078eb8ff */
[----:B------:R-:W-:-:S07]  /*1ae0*/  LOP3.LUT R22, R3, R2, R22, 0xfe, !PT ;  /* 0x0000000203167212 */ /* 0x000fce00078efe16 */
.L_x_21262:
[----:B------:R-:W-:Y:S05]  /*1af0*/  BSYNC B0 ;  /* 0x0000000000007941 */ /* 0x000fea0003800000 */
.L_x_21261:
[----:B------:R-:W0:Y:S01]  /*1b00*/  F2I.FTZ.TRUNC.NTZ R22, R22 ;  /* 0x0000001600167305 */ /* 0x000e22000021f100 */
[----:B------:R-:W-:Y:S05]  /*1b10*/  BRA `(.L_x_21242) ;  /* 0x0000000000987947 */ /* 0x000fea0003800000 */
.L_x_21254:
        /* <DEDUP_REMOVED lines=14> */
.L_x_21268:
[----:B------:R-:W-:Y:S05]  /*1c00*/  BSYNC B0 ;  /* 0x0000000000007941 */ /* 0x000fea0003800000 */
.L_x_21267:
[----:B------:R-:W0:Y:S01]  /*1c10*/  F2I.FTZ.TRUNC.NTZ R22, R22 ;  /* 0x0000001600167305 */ /* 0x000e22000021f100 */
[----:B------:R-:W-:Y:S05]  /*1c20*/  BRA `(.L_x_21242) ;  /* 0x0000000000547947 */ /* 0x000fea0003800000 */
.L_x_21241:
        /* <DEDUP_REMOVED lines=16> */
[----:B0----5:R-:W-:Y:S05]  /*1d30*/  CALL.ABS.NOINC R2 ;  /* 0x0000000002007343 */ /* 0x021fea0003c00000 */
.L_x_21269:
[----:B------:R-:W-:Y:S05]  /*1d40*/  BRA `(.L_x_21242) ;  /* 0x00000000000c7947 */ /* 0x000fea0003800000 */
.L_x_21266:
[----:B------:R0:W5:Y:S01]  /*1d50*/  LDG.E R22, desc[UR36][R2.64] ;  /* 0x0000002402167981 */ /* 0x000162000c1e1900 */
[----:B------:R-:W-:Y:S05]  /*1d60*/  BRA `(.L_x_21242) ;  /* 0x0000000000047947 */ /* 0x000fea0003800000 */
.L_x_21265:
[----:B------:R0:W5:Y:S02]  /*1d70*/  LDG.E R22, desc[UR36][R2.64] ;  /* 0x0000002402167981 */ /* 0x000164000c1e1900 */
.L_x_21242:
[----:B------:R-:W-:-:S07]  /*1d80*/  VIADD R26, R26, 0x80 ;  /* 0x000000801a1a7836 */ /* 0x000fce0000000000 */
.L_x_21236:
[----:B------:R-:W-:Y:S05]  /*1d90*/  BSYNC B6 ;  /* 0x0000000000067941 */ /* 0x000fea0003800000 */
.L_x_21235:
[----:B------:R-:W-:Y:S01]  /*1da0*/  ISETP.GE.AND P0, PT, R26, R19, PT ;  /* 0x000000131a00720c */ /* 0x000fe20003f06270 */
[----:B------:R-:W-:Y:S01]  /*1db0*/  BSSY B6, `(.L_x_21270) ;  /* 0x00000e8000067945 */ /* 0x000fe20003800000 */
[----:B------:R-:W-:Y:S02]  /*1dc0*/  IMAD.MOV.U32 R16, RZ, RZ, RZ ;  /* 0x000000ffff107224 */ /* 0x000fe400078e00ff */
[----:B------:R-:W-:-:S09]  /*1dd0*/  IMAD.MOV.U32 R18, RZ, RZ, RZ ;  /* 0x000000ffff127224 */ /* 0x000fd200078e00ff */
[----:B------:R-:W-:Y:S05]  /*1de0*/  @P0 BRA `(.L_x_21271) ;  /* 0x0000000c00900947 */ /* 0x000fea0003800000 */
[----:B01-34-:R-:W0:Y:S01]  /*1df0*/  LDC.64 R2, c[0x0][0x228] ;  /* 0x00008a00ff027b82 */ /* 0x01be220000000a00 */
[----:B------:R-:W-:Y:S01]  /*1e00*/  IMAD R0, R23, 0x200, R26 ;  /* 0x0000020017007824 */ /* 0x000fe200078e021a */
[----:B--2---:R-:W-:Y:S01]  /*1e10*/  PRMT R4, R17, 0x9910, RZ ;  /* 0x0000991011047816 */ /* 0x004fe200000000ff */
        /* <DEDUP_REMOVED lines=17> */
.L_x_21275:
[----:B------:R0:W5:Y:S01]  /*1f30*/  LDG.E.U8 R18, desc[UR36][R2.64] ;  /* 0x0000002402127981 */ /* 0x000162000c1e1100 */
[----:B------:R-:W-:Y:S05]  /*1f40*/  BRA `(.L_x_21277) ;  /* 0x0000000c00347947 */ /* 0x000fea0003800000 */
.L_x_21274:
        /* <DEDUP_REMOVED lines=8> */
.L_x_21279:
[----:B------:R0:W5:Y:S01]  /*1fd0*/  LDG.E R18, desc[UR36][R2.64] ;  /* 0x0000002402127981 */ /* 0x000162000c1e1900 */
[----:B------:R-:W-:Y:S05]  /*1fe0*/  BRA `(.L_x_21277) ;  /* 0x0000000c000c7947 */ /* 0x000fea0003800000 */
.L_x_21278:
[----:B------:R0:W5:Y:S01]  /*1ff0*/  LDG.E.S16 R18, desc[UR36][R2.64] ;  /* 0x0000002402127981 */ /* 0x000162000c1e1700 */
[----:B------:R-:W-:Y:S05]  /*2000*/  BRA `(.L_x_21277) ;  /* 0x0000000c00047947 */ /* 0x000fea0003800000 */
.L_x_21273:
        /* <DEDUP_REMOVED lines=9> */
.L_x_21281:
[----:B------:R-:W2:Y:S02]  /*20a0*/  LDG.E.U16 R2, desc[UR36][R2.64] ;  /* 0x0000002402027981 */ /* 0x000ea4000c1e1500 */
[----:B--2---:R-:W-:-:S06]  /*20b0*/  HADD2.F32 R18, -RZ, R2.H0_H0 ;  /* 0x20000002ff127230 */ /* 0x004fcc0000004100 */
[----:B------:R-:W0:Y:S01]  /*20c0*/  F2I.FTZ.TRUNC.NTZ R18, R18 ;  /* 0x0000001200127305 */ /* 0x000e22000021f100 */
[----:B------:R-:W-:Y:S05]  /*20d0*/  BRA `(.L_x_21277) ;  /* 0x0000000800d07947 */ /* 0x000fea0003800000 */
.L_x_21280:
        /* <DEDUP_REMOVED lines=9> */
.L_x_21283:
[----:B------:R-:W2:Y:S02]  /*2170*/  LDG.E.U16 R2, desc[UR36][R2.64] ;  /* 0x0000002402027981 */ /* 0x000ea4000c1e1500 */
[----:B--2---:R-:W-:-:S06]  /*2180*/  HADD2.F32 R18, -RZ, R2.H0_H0 ;  /* 0x20000002ff127230 */ /* 0x004fcc0000004100 */
[----:B------:R-:W0:Y:S01]  /*2190*/  F2I.FTZ.TRUNC.NTZ R18, R18 ;  /* 0x0000001200127305 */ /* 0x000e22000021f100 */
[----:B------:R-:W-:Y:S05]  /*21a0*/  BRA `(.L_x_21277) ;  /* 0x00000008009c7947 */ /* 0x000fea0003800000 */
.L_x_21282:
[----:B------:R-:W2:Y:S02]  /*21b0*/  LDG.E.64 R2, desc[UR36][R2.64] ;  /* 0x0000002402027981 */ /* 0x000ea4000c1e1b00 */
[----:B--2---:R0:W1:Y:S01]  /*21c0*/  F2I.F64.TRUNC R18, R2 ;  /* 0x0000000200127311 */ /* 0x004062000030d100 */
[----:B------:R-:W-:Y:S05]  /*21d0*/  BRA `(.L_x_21277) ;  /* 0x0000000800907947 */ /* 0x000fea0003800000 */
.L_x_21272:
        /* <DEDUP_REMOVED lines=12> */
.L_x_21286:
[----:B------:R-:W2:Y:S02]  /*22a0*/  LDG.E.64 R2, desc[UR36][R2.64] ;  /* 0x0000002402027981 */ /* 0x000ea4000c1e1b00 */
[----:B--2---:R0:W1:Y:S01]  /*22b0*/  F2I.F64.TRUNC R18, R2 ;  /* 0x0000000200127311 */ /* 0x004062000030d100 */
[----:B------:R-:W-:Y:S05]  /*22c0*/  BRA `(.L_x_21277) ;  /* 0x0000000800547947 */ /* 0x000fea0003800000 */
.L_x_21285:
        /* <DEDUP_REMOVED lines=27> */
.L_x_21288:
        /* <DEDUP_REMOVED lines=14> */
.L_x_21287:
[----:B------:R-:W2:Y:S02]  /*2560*/  LDG.E.U16 R18, desc[UR36][R2.64] ;  /* 0x0000002402127981 */ /* 0x000ea4000c1e1500 */
[----:B--2---:R-:W-:-:S06]  /*2570*/  IMAD.U32 R18, R18, 0x10000, RZ ;  /* 0x0001000012127824 */ /* 0x004fcc00078e00ff */
[----:B------:R-:W0:Y:S01]  /*2580*/  F2I.FTZ.TRUNC.NTZ R18, R18 ;  /* 0x0000001200127305 */ /* 0x000e22000021f100 */
[----:B------:R-:W-:Y:S05]  /*2590*/  BRA `(.L_x_21277) ;  /* 0x0000000400a07947 */ /* 0x000fea0003800000 */
.L_x_21284:
        /* <DEDUP_REMOVED lines=10> */
.L_x_21291:
        /* <DEDUP_REMOVED lines=21> */
.L_x_21295:
[----:B------:R-:W-:Y:S05]  /*2790*/  BSYNC B1 ;  /* 0x0000000000017941 */ /* 0x000fea0003800000 */
.L_x_21294:
[----:B------:R-:W-:Y:S01]  /*27a0*/  IMAD.SHL.U32 R2, R2, 0x100000, RZ ;  /* 0x0010000002027824 */ /* 0x000fe200078e00ff */
[----:B------:R-:W-:-:S04]  /*27b0*/  LEA R3, R0, 0x3b800000, 0x17 ;  /* 0x3b80000000037811 */ /* 0x000fc800078eb8ff */
[----:B------:R-:W-:-:S07]  /*27c0*/  LOP3.LUT R18, R3, R2, R18, 0xfe, !PT ;  /* 0x0000000203127212 */ /* 0x000fce00078efe12 */
.L_x_21293:
[----:B------:R-:W-:Y:S05]  /*27d0*/  BSYNC B0 ;  /* 0x0000000000007941 */ /* 0x000fea0003800000 */
.L_x_21292:
[----:B------:R-:W1:Y:S01]  /*27e0*/  F2I.FTZ.TRUNC.NTZ R18, R18 ;  /* 0x0000001200127305 */ /* 0x000e62000021f100 */
[----:B------:R-:W-:Y:S05]  /*27f0*/  BRA `(.L_x_21277) ;  /* 0x0000000400087947 */ /* 0x000fea0003800000 */
.L_x_21290:
        /* <DEDUP_REMOVED lines=21> */
.L_x_21299:
[----:B------:R-:W-:Y:S05]  /*2950*/  BSYNC B1 ;  /* 0x0000000000017941 */ /* 0x000fea0003800000 */
.L_x_21298:
[----:B------:R-:W-:Y:S01]  /*2960*/  IMAD.SHL.U32 R2, R2, 0x200000, RZ ;  /* 0x0020000002027824 */ /* 0x000fe200078e00ff */
[----:B------:R-:W-:-:S04]  /*2970*/  LEA R3, R0, 0x37800000, 0x17 ;  /* 0x3780000000037811 */ /* 0x000fc800078eb8ff */
[----:B------:R-:W-:-:S07]  /*2980*/  LOP3.LUT R18, R3, R2, R18, 0xfe, !PT ;  /* 0x0000000203127212 */ /* 0x000fce00078efe12 */
.L_x_21297:
[----:B------:R-:W-:Y:S05]  /*2990*/  BSYNC B0 ;  /* 0x0000000000007941 */ /* 0x000fea0003800000 */
.L_x_21296:
[----:B------:R-:W2:Y:S01]  /*29a0*/  F2I.FTZ.TRUNC.NTZ R18, R18 ;  /* 0x0000001200127305 */ /* 0x000ea2000021f100 */
[----:B------:R-:W-:Y:S05]  /*29b0*/  BRA `(.L_x_21277) ;  /* 0x0000000000987947 */ /* 0x000fea0003800000 */
.L_x_21289:
        /* <DEDUP_REMOVED lines=14> */
.L_x_21303:
[----:B------:R-:W-:Y:S05]  /*2aa0*/  BSYNC B0 ;  /* 0x0000000000007941 */ /* 0x000fea0003800000 */
.L_x_21302:
[----:B------:R-:W4:Y:S01]  /*2ab0*/  F2I.FTZ.TRUNC.NTZ R18, R18 ;  /* 0x0000001200127305 */ /* 0x000f22000021f100 */
[----:B------:R-:W-:Y:S05]  /*2ac0*/  BRA `(.L_x_21277) ;  /* 0x0000000000547947 */ /* 0x000fea0003800000 */
.L_x_21276:
        /* <DEDUP_REMOVED lines=17> */
.L_x_21304:
[----:B------:R-:W-:Y:S05]  /*2be0*/  BRA `(.L_x_21277) ;  /* 0x00000000000c7947 */ /* 0x000fea0003800000 */
.L_x_21301:
[----:B------:R0:W5:Y:S01]  /*2bf0*/  LDG.E R18, desc[UR36][R2.64] ;  /* 0x0000002402127981 */ /* 0x000162000c1e1900 */
[----:B------:R-:W-:Y:S05]  /*2c00*/  BRA `(.L_x_21277) ;  /* 0x0000000000047947 */ /* 0x000fea0003800000 */
.L_x_21300:
[----:B------:R3:W5:Y:S02]  /*2c10*/  LDG.E R18, desc[UR36][R2.64] ;  /* 0x0000002402127981 */ /* 0x000764000c1e1900 */
.L_x_21277:
[----:B------:R-:W-:-:S07]  /*2c20*/  VIADD R26, R26, 0x80 ;  /* 0x000000801a1a7836 */ /* 0x000fce0000000000 */
.L_x_21271:
[----:B------:R-:W-:Y:S05]  /*2c30*/  BSYNC B6 ;  /* 0x0000000000067941 */ /* 0x000fea0003800000 */
.L_x_21270:
[----:B------:R-:W-:Y:S01]  /*2c40*/  ISETP.GE.AND P0, PT, R26, R19, PT ;  /* 0x000000131a00720c */ /* 0x000fe20003f06270 */
[----:B------:R-:W-:-:S12]  /*2c50*/  BSSY B6, `(.L_x_21305) ;  /* 0x00000e3000067945 */ /* 0x000fd80003800000 */
        /* <DEDUP_REMOVED lines=20> */
.L_x_21310:
[----:B------:R0:W5:Y:S01]  /*2da0*/  LDG.E.U8 R16, desc[UR36][R2.64] ;  /* 0x0000002402107981 */ /* 0x000162000c1e1100 */
[----:B------:R-:W-:Y:S05]  /*2db0*/  BRA `(.L_x_21306) ;  /* 0x0000000c00307947 */ /* 0x000fea0003800000 */
.L_x_21309:
        /* <DEDUP_REMOVED lines=8> */
.L_x_21313:
[----:B------:R0:W5:Y:S01]  /*2e40*/  LDG.E R16, desc[UR36][R2.64] ;  /* 0x0000002402107981 */ /* 0x000162000c1e1900 */
[----:B------:R-:W-:Y:S05]  /*2e50*/  BRA `(.L_x_21306) ;  /* 0x0000000c00087947 */ /* 0x000fea0003800000 */
.L_x_21312:
[----:B------:R0:W5:Y:S01]  /*2e60*/  LDG.E.S16 R16, desc[UR36][R2.64] ;  /* 0x0000002402107981 */ /* 0x000162000c1e1700 */
[----:B------:R-:W-:Y:S05]  /*2e70*/  BRA `(.L_x_21306) ;  /* 0x0000000c00007947 */ /* 0x000fea0003800000 */
.L_x_21308:
[----:B------:R-:W-:-:S13]  /*2e80*/  ISETP.GT.AND P0, PT, R0, 0x6, PT ;  /* 0x000000060000780c */ /* 0x000fda0003f04270 */
[----:B------:R-:W-:Y:S05]  /*2e90*/  @P0 BRA `(.L_x_21314) ;  /* 0x00000000002c0947 */ /* 0x000fea0003800000 */
[----:B------:R-:W-:-:S13]  /*2ea0*/  ISETP.NE.AND P0, PT, R0, 0x5, PT ;  /* 0x000000050000780c */ /* 0x000fda0003f05270 */
[----:B------:R-:W-:Y:S05]  /*2eb0*/  @!P0 BRA `(.L_x_21315) ;  /* 0x0000000000148947 */ /* 0x000fea0003800000 */
[----:B------:R-:W-:-:S13]  /*2ec0*/  ISETP.NE.AND P0, PT, R0, 0x6, PT ;  /* 0x000000060000780c */ /* 0x000fda0003f05270 */
[----:B------:R-:W-:Y:S05]  /*2ed0*/  @P0 BRA `(.L_x_21311) ;  /* 0x0000000800980947 */ /* 0x000fea0003800000 */
[----:B------:R-:W3:Y:S02]  /*2ee0*/  LDG.E R2, desc[UR36][R2.64] ;  /* 0x0000002402027981 */ /* 0x000ee4000c1e1900 */
[----:B---3--:R0:W1:Y:S01]  /*2ef0*/  F2I.FTZ.TRUNC.NTZ R16, R2 ;  /* 0x0000000200107305 */ /* 0x008062000021f100 */
[----:B------:R-:W-:Y:S05]  /*2f00*/  BRA `(.L_x_21306) ;  /* 0x0000000800dc7947 */ /* 0x000fea0003800000 */
.L_x_21315:
[----:B------:R-:W3:Y:S02]  /*2f10*/  LDG.E.U16 R2, desc[UR36][R2.64] ;  /* 0x0000002402027981 */ /* 0x000ee4000c1e1500 */
[----:B---3--:R-:W-:-:S06]  /*2f20*/  HADD2.F32 R16, -RZ, R2.H0_H0 ;  /* 0x20000002ff107230 */ /* 0x008fcc0000004100 */
[----:B------:R-:W0:Y:S01]  /*2f30*/  F2I.FTZ.TRUNC.NTZ R16, R16 ;  /* 0x0000001000107305 */ /* 0x000e22000021f100 */
[----:B------:R-:W-:Y:S05]  /*2f40*/  BRA `(.L_x_21306) ;  /* 0x0000000800cc7947 */ /* 0x000fea0003800000 */
.L_x_21314:
[----:B------:R-:W-:-:S13]  /*2f50*/  ISETP.NE.AND P0, PT, R0, 0x7, PT ;  /* 0x000000070000780c */ /* 0x000fda0003f05270 */
[----:B------:R-:W-:Y:S05]  /*2f60*/  @!P0 BRA `(.L_x_21316) ;  /* 0x00000000002c8947 */ /* 0x000fea0003800000 */
[----:B------:R-:W-:-:S13]  /*2f70*/  ISETP.NE.AND P0, PT, R0, 0x8, PT ;  /* 0x000000080000780c */ /* 0x000fda0003f05270 */
[----:B------:R-:W-:Y:S05]  /*2f80*/  @!P0 BRA `(.L_x_21317) ;  /* 0x0000000000148947 */ /* 0x000fea0003800000 */
[----:B------:R-:W-:-:S13]  /*2f90*/  ISETP.NE.AND P0, PT, R0, 0x9, PT ;  /* 0x000000090000780c */ /* 0x000fda0003f05270 */
[----:B------:R-:W-:Y:S05]  /*2fa0*/  @P0 BRA `(.L_x_21311) ;  /* 0x0000000800640947 */ /* 0x000fea0003800000 */
[----:B------:R-:W3:Y:S02]  /*2fb0*/  LDG.E R2, desc[UR36][R2.64] ;  /* 0x0000002402027981 */ /* 0x000ee4000c1e1900 */
[----:B---3--:R0:W1:Y:S01]  /*2fc0*/  F2I.FTZ.TRUNC.NTZ R16, R2 ;  /* 0x0000000200107305 */ /* 0x008062000021f100 */
[----:B------:R-:W-:Y:S05]  /*2fd0*/  BRA `(.L_x_21306) ;  /* 0x0000000800a87947 */ /* 0x000fea0003800000 */
.L_x_21317:
[----:B------:R-:W3:Y:S02]  /*2fe0*/  LDG.E.U16 R2, desc[UR36][R2.64] ;  /* 0x0000002402027981 */ /* 0x000ee4000c1e1500 */
[----:B---3--:R-:W-:-:S06]  /*2ff0*/  HADD2.F32 R16, -RZ, R2.H0_H0 ;  /* 0x20000002ff107230 */ /* 0x008fcc0000004100 */
[----:B------:R-:W0:Y:S01]  /*3000*/  F2I.FTZ.TRUNC.NTZ R16, R16 ;  /* 0x0000001000107305 */ /* 0x000e22000021f100 */
[----:B------:R-:W-:Y:S05]  /*3010*/  BRA `(.L_x_21306) ;  /* 0x0000000800987947 */ /* 0x000fea0003800000 */
.L_x_21316:
[----:B------:R-:W3:Y:S02]  /*3020*/  LDG.E.64 R16, desc[UR36][R2.64] ;  /* 0x0000002402107981 */ /* 0x000ee4000c1e1b00 */
[----:B---3--:R0:W1:Y:S01]  /*3030*/  F2I.F64.TRUNC R16, R16 ;  /* 0x0000001000107311 */ /* 0x008062000030d100 */
[----:B------:R-:W-:Y:S05]  /*3040*/  BRA `(.L_x_21306) ;  /* 0x00000008008c7947 */ /* 0x000fea0003800000 */
.L_x_21307:
        /* <DEDUP_REMOVED lines=8> */
[----:B------:R-:W3:Y:S02]  /*30d0*/  LDG.E.U8 R2, desc[UR36][R2.64] ;  /* 0x0000002402027981 */ /* 0x000ee4000c1e1100 */
[----:B---3--:R-:W-:-:S04]  /*30e0*/  ISETP.NE.AND P0, PT, R2, RZ, PT ;  /* 0x000000ff0200720c */ /* 0x008fc80003f05270 */
[----:B------:R-:W-:Y:S01]  /*30f0*/  SEL R16, RZ, 0x1, !P0 ;  /* 0x00000001ff107807 */ /* 0x000fe20004000000 */
[----:B------:R-:W-:Y:S08]  /*3100*/  BRA `(.L_x_21306) ;  /* 0x00000008005c7947 */ /* 0x000ff00003800000 */
.L_x_21320:
[----:B------:R-:W3:Y:S02]  /*3110*/  LDG.E.64 R2, desc[UR36][R2.64] ;  /* 0x0000002402027981 */ /* 0x000ee4000c1e1b00 */
[----:B---3--:R0:W1:Y:S01]  /*3120*/  F2I.F64.TRUNC R16, R2 ;  /* 0x0000000200107311 */ /* 0x008062000030d100 */
[----:B------:R-:W-:Y:S05]  /*3130*/  BRA `(.L_x_21306) ;  /* 0x0000000800507947 */ /* 0x000fea0003800000 */
.L_x_21319:
        /* <DEDUP_REMOVED lines=9> */
[----:B--2---:R-:W-:-:S04]  /*31d0*/  LOP3.LUT R4, R0, 0x7f000000, RZ, 0xc0, !PT ;  /* 0x7f00000000047812 */ /* 0x004fc800078ec0ff */
        /* <DEDUP_REMOVED lines=17> */
.L_x_21322:
[----:B------:R-:W3:Y:S02]  /*32f0*/  LDG.E.U8 R2, desc[UR36][R2.64] ;  /* 0x0000002402027981 */ /* 0x000ee4000c1e1100 */
[C---:B---3--:R-:W-:Y:S02]  /*3300*/  IMAD.SHL.U32 R0, R2.reuse, 0x2000000, RZ ;  /* 0x0200000002007824 */ /* 0x048fe400078e00ff */
[----:B------:R-:W-:-:S03]  /*3310*/  IMAD.SHL.U32 R5, R2, 0x1000000, RZ ;  /* 0x0100000002057824 */ /* 0x000fc600078e00ff */
[----:B------:R-:W-:-:S13]  /*3320*/  ISETP.GE.U32.AND P0, PT, R0, 0x8000000, PT ;  /* 0x080000000000780c */ /* 0x000fda0003f06070 */
[C---:B------:R-:W-:Y:S02]  /*3330*/  @!P0 IMAD.SHL.U32 R0, R2.reuse, 0x100, RZ ;  /* 0x0000010002008824 */ /* 0x040fe400078e00ff */
[----:B--2---:R-:W-:-:S03]  /*3340*/  @P0 IMAD.SHL.U32 R4, R2, 0x200000, RZ ;  /* 0x0020000002040824 */ /* 0x004fc600078e00ff */
        /* <DEDUP_REMOVED lines=8> */
.L_x_21321:
[----:B------:R-:W3:Y:S02]  /*33d0*/  LDG.E.U16 R16, desc[UR36][R2.64] ;  /* 0x0000002402107981 */ /* 0x000ee4000c1e1500 */
[----:B---3--:R-:W-:-:S06]  /*33e0*/  IMAD.U32 R16, R16, 0x10000, RZ ;  /* 0x0001000010107824 */ /* 0x008fcc00078e00ff */
[----:B------:R-:W0:Y:S01]  /*33f0*/  F2I.FTZ.TRUNC.NTZ R16, R16 ;  /* 0x0000001000107305 */ /* 0x000e22000021f100 */
[----:B------:R-:W-:Y:S05]  /*3400*/  BRA `(.L_x_21306) ;  /* 0x00000004009c7947 */ /* 0x000fea0003800000 */
.L_x_21318:
        /* <DEDUP_REMOVED lines=10> */
.L_x_21325:
        /* <DEDUP_REMOVED lines=21> */
.L_x_21329:
[----:B------:R-:W-:Y:S05]  /*3600*/  BSYNC B1 ;  /* 0x0000000000017941 */ /* 0x000fea0003800000 */
.L_x_21328:
[----:B------:R-:W-:Y:S01]  /*3610*/  IMAD.SHL.U32 R2, R2, 0x100000, RZ ;  /* 0x0010000002027824 */ /* 0x000fe200078e00ff */
[----:B------:R-:W-:-:S04]  /*3620*/  LEA R3, R0, 0x3b800000, 0x17 ;  /* 0x3b80000000037811 */ /* 0x000fc800078eb8ff */
[----:B------:R-:W-:-:S07]  /*3630*/  LOP3.LUT R16, R3, R2, R16, 0xfe, !PT ;  /* 0x0000000203107212 */ /* 0x000fce00078efe10 */
.L_x_21327:
[----:B------:R-:W-:Y:S05]  /*3640*/  BSYNC B0 ;  /* 0x0000000000007941 */ /* 0x000fea0003800000 */
.L_x_21326:
[----:B------:R-:W0:Y:S01]  /*3650*/  F2I.FTZ.TRUNC.NTZ R16, R16 ;  /* 0x0000001000107305 */ /* 0x000e22000021f100 */
[----:B------:R-:W-:Y:S05]  /*3660*/  BRA `(.L_x_21306) ;  /* 0x0000000400047947 */ /* 0x000fea0003800000 */
.L_x_21324:
        /* <DEDUP_REMOVED lines=21> */
.L_x_21333:
[----:B------:R-:W-:Y:S05]  /*37c0*/  BSYNC B1 ;  /* 0x0000000000017941 */ /* 0x000fea0003800000 */
.L_x_21332:
[----:B------:R-:W-:Y:S01]  /*37d0*/  IMAD.SHL.U32 R2, R2, 0x200000, RZ ;  /* 0x0020000002027824 */ /* 0x000fe200078e00ff */
[----:B------:R-:W-:-:S04]  /*37e0*/  LEA R3, R0, 0x37800000, 0x17 ;  /* 0x3780000000037811 */ /* 0x000fc800078eb8ff */
[----:B------:R-:W-:-:S07]  /*37f0*/  LOP3.LUT R16, R3, R2, R16, 0xfe, !PT ;  /* 0x0000000203107212 */ /* 0x000fce00078efe10 */
.L_x_21331:
[----:B------:R-:W-:Y:S05]  /*3800*/  BSYNC B0 ;  /* 0x0000000000007941 */ /* 0x000fea0003800000 */
.L_x_21330:
[----:B------:R-:W0:Y:S01]  /*3810*/  F2I.FTZ.TRUNC.NTZ R16, R16 ;  /* 0x0000001000107305 */ /* 0x000e22000021f100 */
[----:B------:R-:W-:Y:S05]  /*3820*/  BRA `(.L_x_21306) ;  /* 0x0000000000947947 */ /* 0x000fea0003800000 */
.L_x_21323:
        /* <DEDUP_REMOVED lines=14> */
.L_x_21337:
[----:B------:R-:W-:Y:S05]  /*3910*/  BSYNC B0 ;  /* 0x0000000000007941 */ /* 0x000fea0003800000 */
.L_x_21336:
[----:B------:R-:W0:Y:S01]  /*3920*/  F2I.FTZ.TRUNC.NTZ R16, R16 ;  /* 0x0000001000107305 */ /* 0x000e22000021f100 */
[----:B------:R-:W-:Y:S05]  /*3930*/  BRA `(.L_x_21306) ;  /* 0x0000000000507947 */ /* 0x000fea0003800000 */
.L_x_21311:
        /* <DEDUP_REMOVED lines=16> */
.L_x_21338:
[----:B------:R-:W-:Y:S05]  /*3a40*/  BRA `(.L_x_21306) ;  /* 0x00000000000c7947 */ /* 0x000fea0003800000 */
.L_x_21335:
[----:B------:R0:W5:Y:S01]  /*3a50*/  LDG.E R16, desc[UR36][R2.64] ;  /* 0x0000002402107981 */ /* 0x000162000c1e1900 */
[----:B------:R-:W-:Y:S05]  /*3a60*/  BRA `(.L_x_21306) ;  /* 0x0000000000047947 */ /* 0x000fea0003800000 */
.L_x_21334:
[----:B------:R0:W5:Y:S02]  /*3a70*/  LDG.E R16, desc[UR36][R2.64] ;  /* 0x0000002402107981 */ /* 0x000164000c1e1900 */
.L_x_21306:
[----:B------:R-:W-:Y:S05]  /*3a80*/  BSYNC B6 ;  /* 0x0000000000067941 */ /* 0x000fea0003800000 */
.L_x_21305:
[----:B01-34-:R-:W0:Y:S01]  /*3a90*/  S2R R2, SR_TID.X ;  /* 0x0000000000027919 */ /* 0x01be220000002100 */
[----:B------:R-:W1:Y:S01]  /*3aa0*/  LDC.U8 R17, c[0x0][0x23c] ;  /* 0x00008f00ff117b82 */ /* 0x000e620000000000 */
[----:B------:R-:W-:Y:S01]  /*3ab0*/  ULDC UR4, c[0x0][0x218] ;  /* 0x0000860000047ab9 */ /* 0x000fe20000000800 */
[----:B------:R-:W-:Y:S01]  /*3ac0*/  BSSY B6, `(.L_x_21339) ;  /* 0x00000f2000067945 */ /* 0x000fe20003800000 */
[----:B--2--5:R-:W-:Y:S02]  /*3ad0*/  VIMNMX R4, R24, UR4, PT ;  /* 0x0000000418047c48 */ /* 0x024fe4000bfe0100 */
[----:B------:R-:W-:Y:S02]  /*3ae0*/  VIMNMX R22, R22, UR4, PT ;  /* 0x0000000416167c48 */ /* 0x000fe4000bfe0100 */
[----:B------:R-:W-:Y:S02]  /*3af0*/  VIMNMX R18, R18, UR4, PT ;  /* 0x0000000412127c48 */ /* 0x000fe4000bfe0100 */
[----:B------:R-:W-:-:S02]  /*3b00*/  VIMNMX R16, R16, UR4, PT ;  /* 0x0000000410107c48 */ /* 0x000fc4000bfe0100 */
        /* <DEDUP_REMOVED lines=23> */
.L_x_21344:
[----:B------:R0:W-:Y:S01]  /*3c80*/  STG.E.U8 desc[UR36][R8.64], R4 ;  /* 0x0000000408007986 */ /* 0x0001e2000c101124 */
[----:B------:R-:W-:Y:S05]  /*3c90*/  BRA `(.L_x_21340) ;  /* 0x0000000c00507947 */ /* 0x000fea0003800000 */
.L_x_21343:
        /* <DEDUP_REMOVED lines=9> */
.L_x_21347:
[----:B------:R0:W-:Y:S01]  /*3d30*/  STG.E desc[UR36][R8.64], R4 ;  /* 0x0000000408007986 */ /* 0x0001e2000c101924 */
[----:B------:R-:W-:Y:S05]  /*3d40*/  BRA `(.L_x_21340) ;  /* 0x0000000c00247947 */ /* 0x000fea0003800000 */
.L_x_21346:
[----:B------:R0:W-:Y:S01]  /*3d50*/  STG.E.U16 desc[UR36][R8.64], R4 ;  /* 0x0000000408007986 */ /* 0x0001e2000c101524 */
[----:B------:R-:W-:Y:S05]  /*3d60*/  BRA `(.L_x_21340) ;  /* 0x0000000c001c7947 */ /* 0x000fea0003800000 */
.L_x_21342:
        /* <DEDUP_REMOVED lines=9> */
.L_x_21349:
[----:B------:R-:W-:-:S04]  /*3e00*/  I2FP.F32.S32 R0, R4 ;  /* 0x0000000400007245 */ /* 0x000fc80000201400 */
[----:B------:R-:W-:-:S05]  /*3e10*/  F2FP.F16.F32.PACK_AB R0, RZ, R0 ;  /* 0x00000000ff00723e */ /* 0x000fca00000000ff */
[----:B------:R0:W-:Y:S01]  /*3e20*/  STG.E.U16 desc[UR36][R8.64], R0 ;  /* 0x0000000008007986 */ /* 0x0001e2000c101524 */
[----:B------:R-:W-:Y:S05]  /*3e30*/  BRA `(.L_x_21340) ;  /* 0x0000000800e87947 */ /* 0x000fea0003800000 */
.L_x_21348:
        /* <DEDUP_REMOVED lines=10> */
.L_x_21351:
[----:B------:R-:W-:-:S04]  /*3ee0*/  I2FP.F32.S32 R4, R4 ;  /* 0x0000000400047245 */ /* 0x000fc80000201400 */
[----:B------:R-:W-:-:S04]  /*3ef0*/  F2FP.F16.F32.PACK_AB R3, RZ, R4 ;  /* 0x00000004ff03723e */ /* 0x000fc800000000ff */
[----:B------:R-:W-:-:S05]  /*3f00*/  PRMT R3, R3, 0x5410, RZ ;  /* 0x0000541003037816 */ /* 0x000fca00000000ff */
[----:B------:R0:W-:Y:S01]  /*3f10*/  STG.E desc[UR36][R8.64], R3 ;  /* 0x0000000308007986 */ /* 0x0001e2000c101924 */
[----:B------:R-:W-:Y:S05]  /*3f20*/  BRA `(.L_x_21340) ;  /* 0x0000000800ac7947 */ /* 0x000fea0003800000 */
.L_x_21350:
[----:B------:R-:W0:Y:S02]  /*3f30*/  I2F.F64 R4, R4 ;  /* 0x0000000400047312 */ /* 0x000e240000201c00 */
[----:B0-----:R0:W-:Y:S01]  /*3f40*/  STG.E.64 desc[UR36][R8.64], R4 ;  /* 0x0000000408007986 */ /* 0x0011e2000c101b24 */
[----:B------:R-:W-:Y:S05]  /*3f50*/  BRA `(.L_x_21340) ;  /* 0x0000000800a07947 */ /* 0x000fea0003800000 */
.L_x_21341:
        /* <DEDUP_REMOVED lines=12> */
.L_x_21354:
[----:B------:R-:W0:Y:S01]  /*4020*/  I2F.F64 R4, R4 ;  /* 0x0000000400047312 */ /* 0x000e220000201c00 */
[----:B------:R-:W-:-:S05]  /*4030*/  CS2R R6, SRZ ;  /* 0x0000000000067805 */ /* 0x000fca000001ff00 */
[----:B0-----:R0:W-:Y:S01]  /*4040*/  STG.E.128 desc[UR36][R8.64], R4 ;  /* 0x0000000408007986 */ /* 0x0011e2000c101d24 */
[----:B------:R-:W-:Y:S05]  /*4050*/  BRA `(.L_x_21340) ;  /* 0x0000000800607947 */ /* 0x000fea0003800000 */
.L_x_21353:
        /* <DEDUP_REMOVED lines=21> */
.L_x_21358:
[----:B------:R-:W-:Y:S05]  /*41b0*/  BSYNC B0 ;  /* 0x0000000000007941 */ /* 0x000fea0003800000 */
.L_x_21357:
[----:B------:R-:W-:-:S05]  /*41c0*/  LOP3.LUT R5, R0, R5, RZ, 0xfc, !PT ;  /* 0x0000000500057212 */ /* 0x000fca00078efcff */
[----:B------:R0:W-:Y:S01]  /*41d0*/  STG.E.U8 desc[UR36][R8.64], R5 ;  /* 0x0000000508007986 */ /* 0x0001e2000c101124 */
[----:B------:R-:W-:Y:S05]  /*41e0*/  BRA `(.L_x_21340) ;  /* 0x0000000400fc7947 */ /* 0x000fea0003800000 */
.L_x_21356:
        /* <DEDUP_REMOVED lines=13> */
.L_x_21360:
[----:B------:R-:W-:Y:S01]  /*42c0*/  IMAD.MOV.U32 R0, RZ, RZ, 0x7f ;  /* 0x0000007fff007424 */ /* 0x000fe200078e00ff */
[----:B------:R-:W-:-:S04]  /*42d0*/  ISETP.GT.U32.AND P0, PT, R3, 0x7f800000, PT ;  /* 0x7f8000000300780c */ /* 0x000fc80003f04070 */
[----:B------:R-:W-:-:S09]  /*42e0*/  SEL R0, R0, 0x7c, P0 ;  /* 0x0000007c00007807 */ /* 0x000fd20000000000 */
.L_x_21361:
[----:B------:R-:W-:Y:S05]  /*42f0*/  BSYNC B0 ;  /* 0x0000000000007941 */ /* 0x000fea0003800000 */
.L_x_21359:
[----:B------:R-:W-:-:S04]  /*4300*/  LOP3.LUT R3, R5, 0x80000000, RZ, 0xc0, !PT ;  /* 0x8000000005037812 */ /* 0x000fc800078ec0ff */
[----:B------:R-:W-:-:S04]  /*4310*/  SHF.R.U32.HI R3, RZ, 0x18, R3 ;  /* 0x00000018ff037819 */ /* 0x000fc80000011603 */
[----:B------:R-:W-:-:S05]  /*4320*/  LOP3.LUT R3, R0, R3, RZ, 0xfc, !PT ;  /* 0x0000000300037212 */ /* 0x000fca00078efcff */
[----:B------:R0:W-:Y:S01]  /*4330*/  STG.E.U8 desc[UR36][R8.64], R3 ;  /* 0x0000000308007986 */ /* 0x0001e2000c101124 */
[----:B------:R-:W-:Y:S05]  /*4340*/  BRA `(.L_x_21340) ;  /* 0x0000000400a47947 */ /* 0x000fea0003800000 */
.L_x_21355:
[----:B------:R-:W-:-:S04]  /*4350*/  I2FP.F32.S32 R0, R4 ;  /* 0x0000000400007245 */ /* 0x000fc80000201400 */
[----:B------:R-:W-:-:S05]  /*4360*/  F2FP.BF16.F32.PACK_AB R0, RZ, R0 ;  /* 0x00000000ff00723e */ /* 0x000fca00000010ff */
[----:B------:R0:W-:Y:S01]  /*4370*/  STG.E.U16 desc[UR36][R8.64], R0 ;  /* 0x0000000008007986 */ /* 0x0001e2000c101524 */
[----:B------:R-:W-:Y:S05]  /*4380*/  BRA `(.L_x_21340) ;  /* 0x0000000400947947 */ /* 0x000fea0003800000 */
.L_x_21352:
        /* <DEDUP_REMOVED lines=10> */
.L_x_21364:
        /* <DEDUP_REMOVED lines=17> */
.L_x_21367:
[----:B------:R-:W-:-:S04]  /*4540*/  LOP3.LUT R3, R5, 0x80000000, RZ, 0xc0, !PT ;  /* 0x8000000005037812 */ /* 0x000fc800078ec0ff */
[----:B------:R-:W-:-:S04]  /*4550*/  SHF.R.U32.HI R3, RZ, 0x18, R3 ;  /* 0x00000018ff037819 */ /* 0x000fc80000011603 */
[----:B------:R-:W-:-:S04]  /*4560*/  LOP3.LUT R0, R0, R3, RZ, 0xfc, !PT ;  /* 0x0000000300007212 */ /* 0x000fc800078efcff */
[----:B------:R-:W-:-:S07]  /*4570*/  PRMT R4, R0, 0x7610, R4 ;  /* 0x0000761000047816 */ /* 0x000fce0000000004 */
.L_x_21366:
[----:B------:R-:W-:Y:S05]  /*4580*/  BSYNC B0 ;  /* 0x0000000000007941 */ /* 0x000fea0003800000 */
.L_x_21365:
[----:B------:R4:W-:Y:S01]  /*4590*/  STG.E.U8 desc[UR36][R8.64], R4 ;  /* 0x0000000408007986 */ /* 0x0009e2000c101124 */
[----:B------:R-:W-:Y:S05]  /*45a0*/  BRA `(.L_x_21340) ;  /* 0x00000004000c7947 */ /* 0x000fea0003800000 */
.L_x_21363:
        /* <DEDUP_REMOVED lines=17> */
.L_x_21370:
[----:B------:R-:W-:-:S04]  /*46c0*/  LOP3.LUT R3, R5, 0x80000000, RZ, 0xc0, !PT ;  /* 0x8000000005037812 */ /* 0x000fc800078ec0ff */
[----:B------:R-:W-:-:S04]  /*46d0*/  SHF.R.U32.HI R3, RZ, 0x18, R3 ;  /* 0x00000018ff037819 */ /* 0x000fc80000011603 */
[----:B------:R-:W-:-:S04]  /*46e0*/  LOP3.LUT R0, R0, R3, RZ, 0xfc, !PT ;  /* 0x0000000300007212 */ /* 0x000fc800078efcff */
[----:B------:R-:W-:-:S07]  /*46f0*/  PRMT R4, R0, 0x7610, R4 ;  /* 0x0000761000047816 */ /* 0x000fce0000000004 */
.L_x_21369:
[----:B------:R-:W-:Y:S05]  /*4700*/  BSYNC B0 ;  /* 0x0000000000007941 */ /* 0x000fea0003800000 */
.L_x_21368:
[----:B------:R0:W-:Y:S01]  /*4710*/  STG.E.U8 desc[UR36][R8.64], R4 ;  /* 0x0000000408007986 */ /* 0x0001e2000c101124 */
[----:B------:R-:W-:Y:S05]  /*4720*/  BRA `(.L_x_21340) ;  /* 0x0000000000ac7947 */ /* 0x000fea0003800000 */
.L_x_21362:
        /* <DEDUP_REMOVED lines=22> */
.L_x_21345:
        /* <DEDUP_REMOVED lines=16> */
.L_x_21373:
[----:B------:R-:W-:Y:S05]  /*4990*/  BRA `(.L_x_21340) ;  /* 0x0000000000107947 */ /* 0x000fea0003800000 */
.L_x_21372:
[----:B------:R-:W-:-:S05]  /*49a0*/  SHF.R.S32.HI R5, RZ, 0x1f, R4 ;  /* 0x0000001fff057819 */ /* 0x000fca0000011404 */
[----:B------:R3:W-:Y:S01]  /*49b0*/  STG.E.64 desc[UR36][R8.64], R4 ;  /* 0x0000000408007986 */ /* 0x0007e2000c101b24 */
[----:B------:R-:W-:Y:S05]  /*49c0*/  BRA `(.L_x_21340) ;  /* 0x0000000000047947 */ /* 0x000fea0003800000 */
.L_x_21371:
[----:B------:R0:W-:Y:S02]  /*49d0*/  STG.E desc[UR36][R8.64], R4 ;  /* 0x0000000408007986 */ /* 0x0001e4000c101924 */
.L_x_21340:
[----:B------:R-:W-:Y:S05]  /*49e0*/  BSYNC B6 ;  /* 0x0000000000067941 */ /* 0x000fea0003800000 */
.L_x_21339:
        /* <DEDUP_REMOVED lines=23> */
.L_x_21379:
[----:B------:R0:W-:Y:S01]  /*4b60*/  STG.E.U8 desc[UR36][R8.64], R22 ;  /* 0x0000001608007986 */ /* 0x0001e2000c101124 */
[----:B------:R-:W-:Y:S05]  /*4b70*/  BRA `(.L_x_21381) ;  /* 0x0000000c00587947 */ /* 0x000fea0003800000 */
.L_x_21378:
[----:B------:R-:W-:-:S13]  /*4b80*/  ISETP.NE.AND P0, PT, R0, 0x2, PT ;  /* 0x000000020000780c */ /* 0x000fda0003f05270 */
[----:B------:R-:W-:Y:S05]  /*4b90*/  @!P0 BRA `(.L_x_21382) ;  /* 0x0000000000288947 */ /* 0x000fea0003800000 */
[----:B------:R-:W-:-:S13]  /*4ba0*/  ISETP.NE.AND P0, PT, R0, 0x3, PT ;  /* 0x000000030000780c */ /* 0x000fda0003f05270 */
[----:B------:R-:W-:Y:S05]  /*4bb0*/  @!P0 BRA `(.L_x_21383) ;  /* 0x0000000000188947 */ /* 0x000fea0003800000 */
[----:B------:R-:W-:-:S13]  /*4bc0*/  ISETP.NE.AND P0, PT, R0, 0x4, PT ;  /* 0x000000040000780c */ /* 0x000fda0003f05270 */
[----:B------:R-:W-:Y:S05]  /*4bd0*/  @P0 BRA `(.L_x_21380) ;  /* 0x0000000800e80947 */ /* 0x000fea0003800000 */
[--C-:B------:R-:W-:Y:S01]  /*4be0*/  SHF.R.S32.HI R5, RZ, 0x1f, R22.reuse ;  /* 0x0000001fff057819 */ /* 0x100fe20000011416 */
[----:B------:R-:W-:-:S05]  /*4bf0*/  IMAD.MOV.U32 R4, RZ, RZ, R22 ;  /* 0x000000ffff047224 */ /* 0x000fca00078e0016 */
[----:B------:R0:W-:Y:S01]  /*4c00*/  STG.E.64 desc[UR36][R8.64], R4 ;  /* 0x0000000408007986 */ /* 0x0001e2000c101b24 */
[----:B------:R-:W-:Y:S05]  /*4c10*/  BRA `(.L_x_21381) ;  /* 0x0000000c00307947 */ /* 0x000fea0003800000 */
.L_x_21383:
[----:B------:R0:W-:Y:S01]  /*4c20*/  STG.E desc[UR36][R8.64], R22 ;  /* 0x0000001608007986 */ /* 0x0001e2000c101924 */
[----:B------:R-:W-:Y:S05]  /*4c30*/  BRA `(.L_x_21381) ;  /* 0x0000000c00287947 */ /* 0x000fea0003800000 */
.L_x_21382:
[----:B------:R0:W-:Y:S01]  /*4c40*/  STG.E.U16 desc[UR36][R8.64], R22 ;  /* 0x0000001608007986 */ /* 0x0001e2000c101524 */
[----:B------:R-:W-:Y:S05]  /*4c50*/  BRA `(.L_x_21381) ;  /* 0x0000000c00207947 */ /* 0x000fea0003800000 */
.L_x_21377:
        /* <DEDUP_REMOVED lines=9> */
.L_x_21385:
[----:B------:R-:W-:-:S04]  /*4cf0*/  I2FP.F32.S32 R0, R22 ;  /* 0x0000001600007245 */ /* 0x000fc80000201400 */
[----:B------:R-:W-:-:S05]  /*4d00*/  F2FP.F16.F32.PACK_AB R0, RZ, R0 ;  /* 0x00000000ff00723e */ /* 0x000fca00000000ff */
[----:B------:R0:W-:Y:S01]  /*4d10*/  STG.E.U16 desc[UR36][R8.64], R0 ;  /* 0x0000000008007986 */ /* 0x0001e2000c101524 */
[----:B------:R-:W-:Y:S05]  /*4d20*/  BRA `(.L_x_21381) ;  /* 0x0000000800ec7947 */ /* 0x000fea0003800000 */
.L_x_21384:
        /* <DEDUP_REMOVED lines=10> */
.L_x_21387:
[----:B------:R-:W-:-:S04]  /*4dd0*/  I2FP.F32.S32 R22, R22 ;  /* 0x0000001600167245 */ /* 0x000fc80000201400 */
[----:B------:R-:W-:-:S04]  /*4de0*/  F2FP.F16.F32.PACK_AB R3, RZ, R22 ;  /* 0x00000016ff03723e */ /* 0x000fc800000000ff */
[----:B------:R-:W-:-:S05]  /*4df0*/  PRMT R3, R3, 0x5410, RZ ;  /* 0x0000541003037816 */ /* 0x000fca00000000ff */
[----:B------:R0:W-:Y:S01]  /*4e00*/  STG.E desc[UR36][R8.64], R3 ;  /* 0x0000000308007986 */ /* 0x0001e2000c101924 */
[----:B------:R-:W-:Y:S05]  /*4e10*/  BRA `(.L_x_21381) ;  /* 0x0000000800b07947 */ /* 0x000fea0003800000 */
.L_x_21386:
[----:B------:R-:W0:Y:S02]  /*4e20*/  I2F.F64 R4, R22 ;  /* 0x0000001600047312 */ /* 0x000e240000201c00 */
[----:B0-----:R0:W-:Y:S01]  /*4e30*/  STG.E.64 desc[UR36][R8.64], R4 ;  /* 0x0000000408007986 */ /* 0x0011e2000c101b24 */
[----:B------:R-:W-:Y:S05]  /*4e40*/  BRA `(.L_x_21381) ;  /* 0x0000000800a47947 */ /* 0x000fea0003800000 */
.L_x_21376:
        /* <DEDUP_REMOVED lines=12> */
.L_x_21390:
[----:B------:R-:W0:Y:S01]  /*4f10*/  I2F.F64 R4, R22 ;  /* 0x0000001600047312 */ /* 0x000e220000201c00 */
[----:B------:R-:W-:-:S05]  /*4f20*/  CS2R R6, SRZ ;  /* 0x0000000000067805 */ /* 0x000fca000001ff00 */
[----:B0-----:R0:W-:Y:S01]  /*4f30*/  STG.E.128 desc[UR36][R8.64], R4 ;  /* 0x0000000408007986 */ /* 0x0011e2000c101d24 */
[----:B------:R-:W-:Y:S05]  /*4f40*/  BRA `(.L_x_21381) ;  /* 0x0000000800647947 */ /* 0x000fea0003800000 */
.L_x_21389:
        /* <DEDUP_REMOVED lines=21> */
.L_x_21394:
[----:B------:R-:W-:Y:S05]  /*50a0*/  BSYNC B0 ;  /* 0x0000000000007941 */ /* 0x000fea0003800000 */
.L_x_21393:
[----:B------:R-:W-:-:S05]  /*50b0*/  LOP3.LUT R5, R0, R5, RZ, 0xfc, !PT ;  /* 0x0000000500057212 */ /* 0x000fca00078efcff */
[----:B------:R0:W-:Y:S01]  /*50c0*/  STG.E.U8 desc[UR36][R8.64], R5 ;  /* 0x0000000508007986 */ /* 0x0001e2000c101124 */
[----:B------:R-:W-:Y:S05]  /*50d0*/  BRA `(.L_x_21381) ;  /* 0x0000000800007947 */ /* 0x000fea0003800000 */
.L_x_21392:
        /* <DEDUP_REMOVED lines=13> */
.L_x_21396:
[----:B------:R-:W-:Y:S01]  /*51b0*/  IMAD.MOV.U32 R0, RZ, RZ, 0x7f ;  /* 0x0000007fff007424 */ /* 0x000fe200078e00ff */
[----:B------:R-:W-:-:S04]  /*51c0*/  ISETP.GT.U32.AND P0, PT, R3, 0x7f800000, PT ;  /* 0x7f8000000300780c */ /* 0x000fc80003f04070 */
[----:B------:R-:W-:-:S09]  /*51d0*/  SEL R0, R0, 0x7c, P0 ;  /* 0x0000007c00007807 */ /* 0x000fd20000000000 */
.L_x_21397:
[----:B------:R-:W-:Y:S05]  /*51e0*/  BSYNC B0 ;  /* 0x0000000000007941 */ /* 0x000fea0003800000 */
.L_x_21395:
[----:B------:R-:W-:-:S04]  /*51f0*/  LOP3.LUT R3, R5, 0x80000000, RZ, 0xc0, !PT ;  /* 0x8000000005037812 */ /* 0x000fc800078ec0ff */
[----:B------:R-:W-:-:S04]  /*5200*/  SHF.R.U32.HI R3, RZ, 0x18, R3 ;  /* 0x00000018ff037819 */ /* 0x000fc80000011603 */
[----:B------:R-:W-:-:S05]  /*5210*/  LOP3.LUT R3, R0, R3, RZ, 0xfc, !PT ;  /* 0x0000000300037212 */ /* 0x000fca00078efcff */
[----:B------:R0:W-:Y:S01]  /*5220*/  STG.E.U8 desc[UR36][R8.64], R3 ;  /* 0x0000000308007986 */ /* 0x0001e2000c101124 */
[----:B------:R-:W-:Y:S05]  /*5230*/  BRA `(.L_x_21381) ;  /* 0x0000000400a87947 */ /* 0x000fea0003800000 */
.L_x_21391:
[----:B------:R-:W-:-:S04]  /*5240*/  I2FP.F32.S32 R0, R22 ;  /* 0x0000001600007245 */ /* 0x000fc80000201400 */
[----:B------:R-:W-:-:S05]  /*5250*/  F2FP.BF16.F32.PACK_AB R0, RZ, R0 ;  /* 0x00000000ff00723e */ /* 0x000fca00000010ff */
[----:B------:R0:W-:Y:S01]  /*5260*/  STG.E.U16 desc[UR36][R8.64], R0 ;  /* 0x0000000008007986 */ /* 0x0001e2000c101524 */
[----:B------:R-:W-:Y:S05]  /*5270*/  BRA `(.L_x_21381) ;  /* 0x0000000400987947 */ /* 0x000fea0003800000 */
.L_x_21388:
        /* <DEDUP_REMOVED lines=10> */
.L_x_21400:
        /* <DEDUP_REMOVED lines=17> */
.L_x_21403:
[----:B------:R-:W-:-:S04]  /*5430*/  LOP3.LUT R3, R5, 0x80000000, RZ, 0xc0, !PT ;  /* 0x8000000005037812 */ /* 0x000fc800078ec0ff */
[----:B------:R-:W-:-:S04]  /*5440*/  SHF.R.U32.HI R3, RZ, 0x18, R3 ;  /* 0x00000018ff037819 */ /* 0x000fc80000011603 */
[----:B------:R-:W-:-:S04]  /*5450*/  LOP3.LUT R0, R0, R3, RZ, 0xfc, !PT ;  /* 0x0000000300007212 */ /* 0x000fc800078efcff */
[----:B------:R-:W-:-:S07]  /*5460*/  PRMT R4, R0, 0x7610, R4 ;  /* 0x0000761000047816 */ /* 0x000fce0000000004 */
.L_x_21402:
[----:B------:R-:W-:Y:S05]  /*5470*/  BSYNC B0 ;  /* 0x0000000000007941 */ /* 0x000fea0003800000 */
.L_x_21401:
[----:B------:R3:W-:Y:S01]  /*5480*/  STG.E.U8 desc[UR36][R8.64], R4 ;  /* 0x0000000408007986 */ /* 0x0007e2000c101124 */
[----:B------:R-:W-:Y:S05]  /*5490*/  BRA `(.L_x_21381) ;  /* 0x0000000400107947 */ /* 0x000fea0003800000 */
.L_x_21399:
        /* <DEDUP_REMOVED lines=17> */
.L_x_21406:
[----:B------:R-:W-:-:S04]  /*55b0*/  LOP3.LUT R3, R5, 0x80000000, RZ, 0xc0, !PT ;  /* 0x8000000005037812 */ /* 0x000fc800078ec0ff */
[----:B------:R-:W-:-:S04]  /*55c0*/  SHF.R.U32.HI R3, RZ, 0x18, R3 ;  /* 0x00000018ff037819 */ /* 0x000fc80000011603 */
[----:B------:R-:W-:-:S04]  /*55d0*/  LOP3.LUT R0, R0, R3, RZ, 0xfc, !PT ;  /* 0x0000000300007212 */ /* 0x000fc800078efcff */
[----:B------:R-:W-:-:S07]  /*55e0*/  PRMT R4, R0, 0x7610, R4 ;  /* 0x0000761000047816 */ /* 0x000fce0000000004 */
.L_x_21405:
[----:B------:R-:W-:Y:S05]  /*55f0*/  BSYNC B0 ;  /* 0x0000000000007941 */ /* 0x000fea0003800000 */
.L_x_21404:
[----:B------:R0:W-:Y:S01]  /*5600*/  STG.E.U8 desc[UR36][R8.64], R4 ;  /* 0x0000000408007986 */ /* 0x0001e2000c101124 */
[----:B------:R-:W-:Y:S05]  /*5610*/  BRA `(.L_x_21381) ;  /* 0x0000000000b07947 */ /* 0x000fea0003800000 */
.L_x_21398:
        /* <DEDUP_REMOVED lines=22> */
.L_x_21380:
        /* <DEDUP_REMOVED lines=16> */
.L_x_21409:
[----:B------:R-:W-:Y:S05]  /*5880*/  BRA `(.L_x_21381) ;  /* 0x0000000000147947 */ /* 0x000fea0003800000 */
.L_x_21408:
[--C-:B------:R-:W-:Y:S01]  /*5890*/  SHF.R.S32.HI R5, RZ, 0x1f, R22.reuse ;  /* 0x0000001fff057819 */ /* 0x100fe20000011416 */
[----:B------:R-:W-:-:S05]  /*58a0*/  IMAD.MOV.U32 R4, RZ, RZ, R22 ;  /* 0x000000ffff047224 */ /* 0x000fca00078e0016 */
[----:B------:R2:W-:Y:S01]  /*58b0*/  STG.E.64 desc[UR36][R8.64], R4 ;  /* 0x0000000408007986 */ /* 0x0005e2000c101b24 */
[----:B------:R-:W-:Y:S05]  /*58c0*/  BRA `(.L_x_21381) ;  /* 0x0000000000047947 */ /* 0x000fea0003800000 */
.L_x_21407:
[----:B------:R0:W-:Y:S02]  /*58d0*/  STG.E desc[UR36][R8.64], R22 ;  /* 0x0000001608007986 */ /* 0x0001e4000c101924 */
.L_x_21381:
        /* <DEDUP_REMOVED lines=23> */
.L_x_21413:
[----:B------:R3:W-:Y:S01]  /*5a50*/  STG.E.U8 desc[UR36][R8.64], R18 ;  /* 0x0000001208007986 */ /* 0x0007e2000c101124 */
[----:B------:R-:W-:Y:S05]  /*5a60*/  BRA `(.L_x_21415) ;  /* 0x0000000c00587947 */ /* 0x000fea0003800000 */
.L_x_21412:
        /* <DEDUP_REMOVED lines=10> */
.L_x_21417:
[----:B------:R2:W-:Y:S01]  /*5b10*/  STG.E desc[UR36][R8.64], R18 ;  /* 0x0000001208007986 */ /* 0x0005e2000c101924 */
[----:B------:R-:W-:Y:S05]  /*5b20*/  BRA `(.L_x_21415) ;  /* 0x0000000c00287947 */ /* 0x000fea0003800000 */
.L_x_21416:
[----:B------:R0:W-:Y:S01]  /*5b30*/  STG.E.U16 desc[UR36][R8.64], R18 ;  /* 0x0000001208007986 */ /* 0x0001e2000c101524 */
[----:B------:R-:W-:Y:S05]  /*5b40*/  BRA `(.L_x_21415) ;  /* 0x0000000c00207947 */ /* 0x000fea0003800000 */
.L_x_21411:
        /* <DEDUP_REMOVED lines=9> */
.L_x_21419:
[----:B------:R-:W-:-:S04]  /*5be0*/  I2FP.F32.S32 R0, R18 ;  /* 0x0000001200007245 */ /* 0x000fc80000201400 */
[----:B------:R-:W-:-:S05]  /*5bf0*/  F2FP.F16.F32.PACK_AB R0, RZ, R0 ;  /* 0x00000000ff00723e */ /* 0x000fca00000000ff */
[----:B------:R0:W-:Y:S01]  /*5c00*/  STG.E.U16 desc[UR36][R8.64], R0 ;  /* 0x0000000008007986 */ /* 0x0001e2000c101524 */
[----:B------:R-:W-:Y:S05]  /*5c10*/  BRA `(.L_x_21415) ;  /* 0x0000000800ec7947 */ /* 0x000fea0003800000 */
.L_x_21418:
        /* <DEDUP_REMOVED lines=10> */
.L_x_21421:
[----:B------:R-:W-:-:S04]  /*5cc0*/  I2FP.F32.S32 R18, R18 ;  /* 0x0000001200127245 */ /* 0x000fc80000201400 */
[----:B------:R-:W-:-:S04]  /*5cd0*/  F2FP.F16.F32.PACK_AB R3, RZ, R18 ;  /* 0x00000012ff03723e */ /* 0x000fc800000000ff */
[----:B------:R-:W-:-:S05]  /*5ce0*/  PRMT R3, R3, 0x5410, RZ ;  /* 0x0000541003037816 */ /* 0x000fca00000000ff */
[----:B------:R0:W-:Y:S01]  /*5cf0*/  STG.E desc[UR36][R8.64], R3 ;  /* 0x0000000308007986 */ /* 0x0001e2000c101924 */
[----:B------:R-:W-:Y:S05]  /*5d00*/  BRA `(.L_x_21415) ;  /* 0x0000000800b07947 */ /* 0x000fea0003800000 */
.L_x_21420:
[----:B------:R-:W0:Y:S02]  /*5d10*/  I2F.F64 R4, R18 ;  /* 0x0000001200047312 */ /* 0x000e240000201c00 */
[----:B0-----:R0:W-:Y:S01]  /*5d20*/  STG.E.64 desc[UR36][R8.64], R4 ;  /* 0x0000000408007986 */ /* 0x0011e2000c101b24 */
[----:B------:R-:W-:Y:S05]  /*5d30*/  BRA `(.L_x_21415) ;  /* 0x0000000800a47947 */ /* 0x000fea0003800000 */
.L_x_21410:
        /* <DEDUP_REMOVED lines=12> */
.L_x_21424:
[----:B------:R-:W0:Y:S01]  /*5e00*/  I2F.F64 R4, R18 ;  /* 0x0000001200047312 */ /* 0x000e220000201c00 */
[----:B------:R-:W-:-:S05]  /*5e10*/  CS2R R6, SRZ ;  /* 0x0000000000067805 */ /* 0x000fca000001ff00 */
[----:B0-----:R0:W-:Y:S01]  /*5e20*/  STG.E.128 desc[UR36][R8.64], R4 ;  /* 0x0000000408007986 */ /* 0x0011e2000c101d24 */
[----:B------:R-:W-:Y:S05]  /*5e30*/  BRA `(.L_x_21415) ;  /* 0x0000000800647947 */ /* 0x000fea0003800000 */
.L_x_21423:
        /* <DEDUP_REMOVED lines=21> */
.L_x_21428:
[----:B------:R-:W-:Y:S05]  /*5f90*/  BSYNC B0 ;  /* 0x0000000000007941 */ /* 0x000fea0003800000 */
.L_x_21427:
[----:B------:R-:W-:-:S05]  /*5fa0*/  LOP3.LUT R5, R0, R5, RZ, 0xfc, !PT ;  /* 0x0000000500057212 */ /* 0x000fca00078efcff */
[----:B------:R0:W-:Y:S01]  /*5fb0*/  STG.E.U8 desc[UR36][R8.64], R5 ;  /* 0x0000000508007986 */ /* 0x0001e2000c101124 */
[----:B------:R-:W-:Y:S05]  /*5fc0*/  BRA `(.L_x_21415) ;  /* 0x0000000800007947 */ /* 0x000fea0003800000 */
.L_x_21426:
        /* <DEDUP_REMOVED lines=13> */
.L_x_21430:
[----:B------:R-:W-:Y:S01]  /*60a0*/  IMAD.MOV.U32 R0, RZ, RZ, 0x7f ;  /* 0x0000007fff007424 */ /* 0x000fe200078e00ff */
[----:B------:R-:W-:-:S04]  /*60b0*/  ISETP.GT.U32.AND P0, PT, R3, 0x7f800000, PT ;  /* 0x7f8000000300780c */ /* 0x000fc80003f04070 */
[----:B------:R-:W-:-:S09]  /*60c0*/  SEL R0, R0, 0x7c, P0 ;  /* 0x0000007c00007807 */ /* 0x000fd20000000000 */
.L_x_21431:
[----:B------:R-:W-:Y:S05]  /*60d0*/  BSYNC B0 ;  /* 0x0000000000007941 */ /* 0x000fea0003800000 */
.L_x_21429:
[----:B------:R-:W-:-:S04]  /*60e0*/  LOP3.LUT R3, R5, 0x80000000, RZ, 0xc0, !PT ;  /* 0x8000000005037812 */ /* 0x000fc800078ec0ff */
[----:B------:R-:W-:-:S04]  /*60f0*/  SHF.R.U32.HI R3, RZ, 0x18, R3 ;  /* 0x00000018ff037819 */ /* 0x000fc80000011603 */
[----:B------:R-:W-:-:S05]  /*6100*/  LOP3.LUT R3, R0, R3, RZ, 0xfc, !PT ;  /* 0x0000000300037212 */ /* 0x000fca00078efcff */
[----:B------:R0:W-:Y:S01]  /*6110*/  STG.E.U8 desc[UR36][R8.64], R3 ;  /* 0x0000000308007986 */ /* 0x0001e2000c101124 */
[----:B------:R-:W-:Y:S05]  /*6120*/  BRA `(.L_x_21415) ;  /* 0x0000000400a87947 */ /* 0x000fea0003800000 */
.L_x_21425:
[----:B------:R-:W-:-:S04]  /*6130*/  I2FP.F32.S32 R0, R18 ;  /* 0x0000001200007245 */ /* 0x000fc80000201400 */
[----:B------:R-:W-:-:S05]  /*6140*/  F2FP.BF16.F32.PACK_AB R0, RZ, R0 ;  /* 0x00000000ff00723e */ /* 0x000fca00000010ff */
[----:B------:R0:W-:Y:S01]  /*6150*/  STG.E.U16 desc[UR36][R8.64], R0 ;  /* 0x0000000008007986 */ /* 0x0001e2000c101524 */
[----:B------:R-:W-:Y:S05]  /*6160*/  BRA `(.L_x_21415) ;  /* 0x0000000400987947 */ /* 0x000fea0003800000 */
.L_x_21422:
        /* <DEDUP_REMOVED lines=10> */
.L_x_21434:
        /* <DEDUP_REMOVED lines=17> */
.L_x_21437:
[----:B------:R-:W-:-:S04]  /*6320*/  LOP3.LUT R3, R5, 0x80000000, RZ, 0xc0, !PT ;  /* 0x8000000005037812 */ /* 0x000fc800078ec0ff */
[----:B------:R-:W-:-:S04]  /*6330*/  SHF.R.U32.HI R3, RZ, 0x18, R3 ;  /* 0x00000018ff037819 */ /* 0x000fc80000011603 */
[----:B------:R-:W-:-:S04]  /*6340*/  LOP3.LUT R0, R0, R3, RZ, 0xfc, !PT ;  /* 0x0000000300007212 */ /* 0x000fc800078efcff */
[----:B------:R-:W-:-:S07]  /*6350*/  PRMT R4, R0, 0x7610, R4 ;  /* 0x0000761000047816 */ /* 0x000fce0000000004 */
.L_x_21436:
[----:B------:R-:W-:Y:S05]  /*6360*/  BSYNC B0 ;  /* 0x0000000000007941 */ /* 0x000fea0003800000 */
.L_x_21435:
[----:B------:R0:W-:Y:S01]  /*6370*/  STG.E.U8 desc[UR36][R8.64], R4 ;  /* 0x0000000408007986 */ /* 0x0001e2000c101124 */
[----:B------:R-:W-:Y:S05]  /*6380*/  BRA `(.L_x_21415) ;  /* 0x0000000400107947 */ /* 0x000fea0003800000 */
.L_x_21433:
        /* <DEDUP_REMOVED lines=17> */
.L_x_21440:
[----:B------:R-:W-:-:S04]  /*64a0*/  LOP3.LUT R3, R5, 0x80000000, RZ, 0xc0, !PT ;  /* 0x8000000005037812 */ /* 0x000fc800078ec0ff */
[----:B------:R-:W-:-:S04]  /*64b0*/  SHF.R.U32.HI R3, RZ, 0x18, R3 ;  /* 0x00000018ff037819 */ /* 0x000fc80000011603 */
[----:B------:R-:W-:-:S04]  /*64c0*/  LOP3.LUT R0, R0, R3, RZ, 0xfc, !PT ;  /* 0x0000000300007212 */ /* 0x000fc800078efcff */
[----:B------:R-:W-:-:S07]  /*64d0*/  PRMT R4, R0, 0x7610, R4 ;  /* 0x0000761000047816 */ /* 0x000fce0000000004 */
.L_x_21439:
[----:B------:R-:W-:Y:S05]  /*64e0*/  BSYNC B0 ;  /* 0x0000000000007941 */ /* 0x000fea0003800000 */
.L_x_21438:
[----:B------:R0:W-:Y:S01]  /*64f0*/  STG.E.U8 desc[UR36][R8.64], R4 ;  /* 0x0000000408007986 */ /* 0x0001e2000c101124 */
[----:B------:R-:W-:Y:S05]  /*6500*/  BRA `(.L_x_21415) ;  /* 0x0000000000b07947 */ /* 0x000fea0003800000 */
.L_x_21432:
        /* <DEDUP_REMOVED lines=22> */
.L_x_21414:
        /* <DEDUP_REMOVED lines=16> */
.L_x_21443:
[----:B------:R-:W-:Y:S05]  /*6770*/  BRA `(.L_x_21415) ;  /* 0x0000000000147947 */ /* 0x000fea0003800000 */
.L_x_21442:
[--C-:B------:R-:W-:Y:S01]  /*6780*/  SHF.R.S32.HI R5, RZ, 0x1f, R18.reuse ;  /* 0x0000001fff057819 */ /* 0x100fe20000011412 */
[----:B------:R-:W-:-:S05]  /*6790*/  IMAD.MOV.U32 R4, RZ, RZ, R18 ;  /* 0x000000ffff047224 */ /* 0x000fca00078e0012 */
[----:B------:R0:W-:Y:S01]  /*67a0*/  STG.E.64 desc[UR36][R8.64], R4 ;  /* 0x0000000408007986 */ /* 0x0001e2000c101b24 */
[----:B------:R-:W-:Y:S05]  /*67b0*/  BRA `(.L_x_21415) ;  /* 0x0000000000047947 */ /* 0x000fea0003800000 */
.L_x_21441:
[----:B------:R0:W-:Y:S02]  /*67c0*/  STG.E desc[UR36][R8.64], R18 ;  /* 0x0000001208007986 */ /* 0x0001e4000c101924 */
.L_x_21415:
[----:B------:R-:W-:-:S07]  /*67d0*/  VIADD R2, R2, 0x80 ;  /* 0x0000008002027836 */ /* 0x000fce0000000000 */
.L_x_21375:
[----:B------:R-:W-:Y:S05]  /*67e0*/  BSYNC B6 ;  /* 0x0000000000067941 */ /* 0x000fea0003800000 */
.L_x_21374:
        /* <DEDUP_REMOVED lines=21> */
.L_x_21447:
[----:B------:R-:W-:Y:S01]  /*6940*/  STG.E.U8 desc[UR36][R2.64], R16 ;  /* 0x0000001002007986 */ /* 0x000fe2000c101124 */
[----:B------:R-:W-:Y:S05]  /*6950*/  EXIT ;  /* 0x000000000000794d */ /* 0x000fea0003800000 */
.L_x_21446:
        /* <DEDUP_REMOVED lines=9> */
.L_x_21450:
[----:B------:R-:W-:Y:S01]  /*69f0*/  STG.E desc[UR36][R2.64], R16 ;  /* 0x0000001002007986 */ /* 0x000fe2000c101924 */
[----:B------:R-:W-:Y:S05]  /*6a00*/  EXIT ;  /* 0x000000000000794d */ /* 0x000fea0003800000 */
.L_x_21449:
[----:B------:R-:W-:Y:S01]  /*6a10*/  STG.E.U16 desc[UR36][R2.64], R16 ;  /* 0x0000001002007986 */ /* 0x000fe2000c101524 */
[----:B------:R-:W-:Y:S05]  /*6a20*/  EXIT ;  /* 0x000000000000794d */ /* 0x000fea0003800000 */
.L_x_21445:
        /* <DEDUP_REMOVED lines=9> */
.L_x_21452:
[----:B------:R-:W-:-:S04]  /*6ac0*/  I2FP.F32.S32 R0, R16 ;  /* 0x0000001000007245 */ /* 0x000fc80000201400 */
[----:B------:R-:W-:-:S05]  /*6ad0*/  F2FP.F16.F32.PACK_AB R0, RZ, R0 ;  /* 0x00000000ff00723e */ /* 0x000fca00000000ff */
[----:B------:R-:W-:Y:S01]  /*6ae0*/  STG.E.U16 desc[UR36][R2.64], R0 ;  /* 0x0000000002007986 */ /* 0x000fe2000c101524 */
[----:B------:R-:W-:Y:S05]  /*6af0*/  EXIT ;  /* 0x000000000000794d */ /* 0x000fea0003800000 */
.L_x_21451:
        /* <DEDUP_REMOVED lines=10> */
.L_x_21454:
[----:B------:R-:W-:-:S04]  /*6ba0*/  I2FP.F32.S32 R16, R16 ;  /* 0x0000001000107245 */ /* 0x000fc80000201400 */
[----:B------:R-:W-:-:S04]  /*6bb0*/  F2FP.F16.F32.PACK_AB R5, RZ, R16 ;  /* 0x00000010ff05723e */ /* 0x000fc800000000ff */
[----:B------:R-:W-:-:S05]  /*6bc0*/  PRMT R5, R5, 0x5410, RZ ;  /* 0x0000541005057816 */ /* 0x000fca00000000ff */
[----:B------:R-:W-:Y:S01]  /*6bd0*/  STG.E desc[UR36][R2.64], R5 ;  /* 0x0000000502007986 */ /* 0x000fe2000c101924 */
[----:B------:R-:W-:Y:S05]  /*6be0*/  EXIT ;  /* 0x000000000000794d */ /* 0x000fea0003800000 */
.L_x_21453:
[----:B------:R-:W0:Y:S02]  /*6bf0*/  I2F.F64 R16, R16 ;  /* 0x0000001000107312 */ /* 0x000e240000201c00 */
[----:B0-----:R-:W-:Y:S01]  /*6c00*/  STG.E.64 desc[UR36][R2.64], R16 ;  /* 0x0000001002007986 */ /* 0x001fe2000c101b24 */
[----:B------:R-:W-:Y:S05]  /*6c10*/  EXIT ;  /* 0x000000000000794d */ /* 0x000fea0003800000 */
.L_x_21444:
        /* <DEDUP_REMOVED lines=12> */
.L_x_21457:
[----:B------:R-:W0:Y:S01]  /*6ce0*/  I2F.F64 R16, R16 ;  /* 0x0000001000107312 */ /* 0x000e220000201c00 */
[----:B------:R-:W-:-:S05]  /*6cf0*/  CS2R R18, SRZ ;  /* 0x0000000000127805 */ /* 0x000fca000001ff00 */
[----:B0-----:R-:W-:Y:S01]  /*6d00*/  STG.E.128 desc[UR36][R2.64], R16 ;  /* 0x0000001002007986 */ /* 0x001fe2000c101d24 */
[----:B------:R-:W-:Y:S05]  /*6d10*/  EXIT ;  /* 0x000000000000794d */ /* 0x000fea0003800000 */
.L_x_21456:
        /* <DEDUP_REMOVED lines=21> */
.L_x_21461:
[----:B------:R-:W-:Y:S05]  /*6e70*/  BSYNC B0 ;  /* 0x0000000000007941 */ /* 0x000fea0003800000 */
.L_x_21460:
[----:B------:R-:W-:-:S05]  /*6e80*/  LOP3.LUT R5, R0, R5, RZ, 0xfc, !PT ;  /* 0x0000000500057212 */ /* 0x000fca00078efcff */
[----:B------:R-:W-:Y:S01]  /*6e90*/  STG.E.U8 desc[UR36][R2.64], R5 ;  /* 0x0000000502007986 */ /* 0x000fe2000c101124 */
[----:B------:R-:W-:Y:S05]  /*6ea0*/  EXIT ;  /* 0x000000000000794d */ /* 0x000fea0003800000 */
.L_x_21459:
        /* <DEDUP_REMOVED lines=13> */
.L_x_21463:
[----:B------:R-:W-:Y:S01]  /*6f80*/  IMAD.MOV.U32 R0, RZ, RZ, 0x7f ;  /* 0x0000007fff007424 */ /* 0x000fe200078e00ff */
[----:B------:R-:W-:-:S04]  /*6f90*/  ISETP.GT.U32.AND P0, PT, R4, 0x7f800000, PT ;  /* 0x7f8000000400780c */ /* 0x000fc80003f04070 */
[----:B------:R-:W-:-:S09]  /*6fa0*/  SEL R0, R0, 0x7c, P0 ;  /* 0x0000007c00007807 */ /* 0x000fd20000000000 */
.L_x_21464:
[----:B------:R-:W-:Y:S05]  /*6fb0*/  BSYNC B0 ;  /* 0x0000000000007941 */ /* 0x000fea0003800000 */
.L_x_21462:
[----:B------:R-:W-:-:S04]  /*6fc0*/  LOP3.LUT R4, R5, 0x80000000, RZ, 0xc0, !PT ;  /* 0x8000000005047812 */ /* 0x000fc800078ec0ff */
[----:B------:R-:W-:-:S04]  /*6fd0*/  SHF.R.U32.HI R5, RZ, 0x18, R4 ;  /* 0x00000018ff057819 */ /* 0x000fc80000011604 */
[----:B------:R-:W-:-:S05]  /*6fe0*/  LOP3.LUT R5, R0, R5, RZ, 0xfc, !PT ;  /* 0x0000000500057212 */ /* 0x000fca00078efcff */
[----:B------:R-:W-:Y:S01]  /*6ff0*/  STG.E.U8 desc[UR36][R2.64], R5 ;  /* 0x0000000502007986 */ /* 0x000fe2000c101124 */
[----:B------:R-:W-:Y:S05]  /*7000*/  EXIT ;  /* 0x000000000000794d */ /* 0x000fea0003800000 */
.L_x_21458:
[----:B------:R-:W-:-:S04]  /*7010*/  I2FP.F32.S32 R0, R16 ;  /* 0x0000001000007245 */ /* 0x000fc80000201400 */
[----:B------:R-:W-:-:S05]  /*7020*/  F2FP.BF16.F32.PACK_AB R0, RZ, R0 ;  /* 0x00000000ff00723e */ /* 0x000fca00000010ff */
[----:B------:R-:W-:Y:S01]  /*7030*/  STG.E.U16 desc[UR36][R2.64], R0 ;  /* 0x0000000002007986 */ /* 0x000fe2000c101524 */
[----:B------:R-:W-:Y:S05]  /*7040*/  EXIT ;  /* 0x000000000000794d */ /* 0x000fea0003800000 */
.L_x_21455:
        /* <DEDUP_REMOVED lines=10> */
.L_x_21467:
        /* <DEDUP_REMOVED lines=17> */
.L_x_21470:
[----:B------:R-:W-:-:S04]  /*7200*/  LOP3.LUT R0, R7, 0x80000000, RZ, 0xc0, !PT ;  /* 0x8000000007007812 */ /* 0x000fc800078ec0ff */
[----:B------:R-:W-:-:S04]  /*7210*/  SHF.R.U32.HI R5, RZ, 0x18, R0 ;  /* 0x00000018ff057819 */ /* 0x000fc80000011600 */
[----:B------:R-:W-:-:S04]  /*7220*/  LOP3.LUT R4, R4, R5, RZ, 0xfc, !PT ;  /* 0x0000000504047212 */ /* 0x000fc800078efcff */
[----:B------:R-:W-:-:S07]  /*7230*/  PRMT R0, R4, 0x7610, R0 ;  /* 0x0000761004007816 */ /* 0x000fce0000000000 */
.L_x_21469:
[----:B------:R-:W-:Y:S05]  /*7240*/  BSYNC B0 ;  /* 0x0000000000007941 */ /* 0x000fea0003800000 */
.L_x_21468:
[----:B------:R-:W-:Y:S01]  /*7250*/  STG.E.U8 desc[UR36][R2.64], R0 ;  /* 0x0000000002007986 */ /* 0x000fe2000c101124 */
[----:B------:R-:W-:Y:S05]  /*7260*/  EXIT ;  /* 0x000000000000794d */ /* 0x000fea0003800000 */
.L_x_21466:
        /* <DEDUP_REMOVED lines=17> */
.L_x_21473:
[----:B------:R-:W-:-:S04]  /*7380*/  LOP3.LUT R0, R7, 0x80000000, RZ, 0xc0, !PT ;  /* 0x8000000007007812 */ /* 0x000fc800078ec0ff */
[----:B------:R-:W-:-:S04]  /*7390*/  SHF.R.U32.HI R5, RZ, 0x18, R0 ;  /* 0x00000018ff057819 */ /* 0x000fc80000011600 */
[----:B------:R-:W-:-:S04]  /*73a0*/  LOP3.LUT R4, R4, R5, RZ, 0xfc, !PT ;  /* 0x0000000504047212 */ /* 0x000fc800078efcff */
[----:B------:R-:W-:-:S07]  /*73b0*/  PRMT R0, R4, 0x7610, R0 ;  /* 0x0000761004007816 */ /* 0x000fce0000000000 */
.L_x_21472:
[----:B------:R-:W-:Y:S05]  /*73c0*/  BSYNC B0 ;  /* 0x0000000000007941 */ /* 0x000fea0003800000 */
.L_x_21471:
[----:B------:R-:W-:Y:S01]  /*73d0*/  STG.E.U8 desc[UR36][R2.64], R0 ;  /* 0x0000000002007986 */ /* 0x000fe2000c101124 */
[----:B------:R-:W-:Y:S05]  /*73e0*/  EXIT ;  /* 0x000000000000794d */ /* 0x000fea0003800000 */
.L_x_21465:
        /* <DEDUP_REMOVED lines=22> */
.L_x_21448:
        /* <DEDUP_REMOVED lines=16> */
.L_x_21476:
[----:B------:R-:W-:Y:S05]  /*7650*/  EXIT ;  /* 0x000000000000794d */ /* 0x000fea0003800000 */
.L_x_21475:
[----:B------:R-:W-:-:S05]  /*7660*/  SHF.R.S32.HI R17, RZ, 0x1f, R16 ;  /* 0x0000001fff117819 */ /* 0x000fca0000011410 */
[----:B------:R-:W-:Y:S01]  /*7670*/  STG.E.64 desc[UR36][R2.64], R16 ;  /* 0x0000001002007986 */ /* 0x000fe2000c101b24 */
[----:B------:R-:W-:Y:S05]  /*7680*/  EXIT ;  /* 0x000000000000794d */ /* 0x000fea0003800000 */
.L_x_21474:
[----:B------:R-:W-:Y:S01]  /*7690*/  STG.E desc[UR36][R2.64], R16 ;  /* 0x0000001002007986 */ /* 0x000fe2000c101924 */
[----:B------:R-:W-:Y:S05]  /*76a0*/  EXIT ;  /* 0x000000000000794d */ /* 0x000fea0003800000 */
.L_x_21477:
        /* <DEDUP_REMOVED lines=13> */
.L_x_42300:


//--------------------- .text._ZN2at6native18elementwise_kernelILi128ELi2EZNS0_22gpu_kernel_impl_nocastINS0_13AUnaryFunctorIiiiZZZNS0_19minimum_kernel_cudaERNS_18TensorIteratorBaseEENKUlvE_clEvENKUlvE1_clEvEUliiE_EEEEvS5_RKT_EUliE_EEviT1_ --------------------------
	.section	.text._ZN2at6native18elementwise_kernelILi128ELi2EZNS0_22gpu_kernel_impl_nocastINS0_13AUnaryFunctorIiiiZZZNS0_19minimum_kernel_cudaERNS_18TensorIteratorBaseEENKUlvE_clEvENKUlvE1_clEvEUliiE_EEEEvS5_RKT_EUliE_EEviT1_,"ax",@progbits
	.align	128
        .global         _ZN2at6native18elementwise_kernelILi128ELi2EZNS0_22gpu_kernel_impl_nocastINS0_13AUnaryFunctorIiiiZZZNS0_19minimum_kernel_cudaERNS_18TensorIteratorBaseEENKUlvE_clEvENKUlvE1_clEvEUliiE_EEEEvS5_RKT_EUliE_EEviT1_
        .type           _ZN2at6native18elementwise_kernelILi128ELi2EZNS0_22gpu_kernel_impl_nocastINS0_13AUnaryFunctorIiiiZZZNS0_19minimum_kernel_cudaERNS_18TensorIteratorBaseEENKUlvE_clEvENKUlvE1_clEvEUliiE_EEEEvS5_RKT_EUliE_EEviT1_,@function
        .size           _ZN2at6native18elementwise_kernelILi128ELi2EZNS0_22gpu_kernel_impl_nocastINS0_13AUnaryFunctorIiiiZZZNS0_19minimum_kernel_cudaERNS_18TensorIteratorBaseEENKUlvE_clEvENKUlvE1_clEvEUliiE_EEEEvS5_RKT_EUliE_EEviT1_,(.L_x_42301 - _ZN2at6native18elementwise_kernelILi128ELi2EZNS0_22gpu_kernel_impl_nocastINS0_13AUnaryFunctorIiiiZZZNS0_19minimum_kernel_cudaERNS_18TensorIteratorBaseEENKUlvE_clEvENKUlvE1_clEvEUliiE_EEEEvS5_RKT_EUliE_EEviT1_)
        .other          _ZN2at6native18elementwise_kernelILi128ELi2EZNS0_22gpu_kernel_impl_nocastINS0_13AUnaryFunctorIiiiZZZNS0_19minimum_kernel_cudaERNS_18TensorIteratorBaseEENKUlvE_clEvENKUlvE1_clEvEUliiE_EEEEvS5_RKT_EUliE_EEviT1_,@"STO_CUDA_ENTRY STV_DEFAULT"
_ZN2at6native18elementwise_kernelILi128ELi2EZNS0_22gpu_kernel_impl_nocastINS0_13AUnaryFunctorIiiiZZZNS0_19minimum_kernel_cudaERNS_18TensorIteratorBaseEENKUlvE_clEvENKUlvE1_clEvEUliiE_EEEEvS5_RKT_EUliE_EEviT1_:
.text._ZN2at6native18elementwise_kernelILi128ELi2EZNS0_22gpu_kernel_impl_nocastINS0_13AUnaryFunctorIiiiZZZNS0_19minimum_kernel_cudaERNS_18TensorIteratorBaseEENKUlvE_clEvENKUlvE1_clEvEUliiE_EEEEvS5_RKT_EUliE_EEviT1_:
        /* <DEDUP_REMOVED lines=312> */
.L_x_21480:
        /* <DEDUP_REMOVED lines=9> */
[----:B--2---:R-:W-:-:S05]  /*1410*/  VIMNMX R9, R4, UR7, PT ;  /* 0x0000000704097c48 */ /* 0x004fca000bfe0100 */
[----:B------:R0:W-:Y:S02]  /*1420*/  STG.E desc[UR4][R2.64], R9 ;  /* 0x0000000902007986 */ /* 0x0001e4000c101904 */
.L_x_21479:
[----:B------:R-:W-:Y:S05]  /*1430*/  BSYNC B0 ;  /* 0x0000000000007941 */ /* 0x000fea0003800000 */
.L_x_21478:
        /* <DEDUP_REMOVED lines=305> */
.L_x_21481:
        /* <DEDUP_REMOVED lines=8> */
[----:B--2---:R-:W-:-:S05]  /*27d0*/  VIMNMX R7, R4, UR6, PT ;  /* 0x0000000604077c48 */ /* 0x004fca000bfe0100 */
[----:B------:R-:W-:Y:S01]  /*27e0*/  STG.E desc[UR4][R2.64], R7 ;  /* 0x0000000702007986 */ /* 0x000fe2000c101904 */
[----:B------:R-:W-:Y:S05]  /*27f0*/  EXIT ;  /* 0x000000000000794d */ /* 0x000fea0003800000 */
.L_x_21482:
        /* <DEDUP_REMOVED lines=16> */
.L_x_42301:


//--------------------- .text._ZN2at6native27unrolled_elementwise_kernelINS0_13AUnaryFunctorIiiiZZZNS0_19minimum_kernel_cudaERNS_18TensorIteratorBaseEENKUlvE_clEvENKUlvE1_clEvEUliiE_EESt5arrayIPcLm2EELi4E23TrivialOffsetCalculatorILi1EjESD_NS0_6memory15LoadWithoutCastENSE_16StoreWithoutCastEEEviT_T0_T2_T3_T4_T5_ --------------------------
	.section	.text._ZN2at6native27unrolled_elementwise_kernelINS0_13AUnaryFunctorIiiiZZZNS0_19minimum_kernel_cudaERNS_18TensorIteratorBaseEENKUlvE_clEvENKUlvE1_clEvEUliiE_EESt5arrayIPcLm2EELi4E23TrivialOffsetCalculatorILi1EjESD_NS0_6memory15LoadWithoutCastENSE_16StoreWithoutCastEEEviT_T0_T2_T3_T4_T5_,"ax",@progbits
	.align	128
        .global         _ZN2at6native27unrolled_elementwise_kernelINS0_13AUnaryFunctorIiiiZZZNS0_19minimum_kernel_cudaERNS_18TensorIteratorBaseEENKUlvE_clEvENKUlvE1_clEvEUliiE_EESt5arrayIPcLm2EELi4E23TrivialOffsetCalculatorILi1EjESD_NS0_6memory15LoadWithoutCastENSE_16StoreWithoutCastEEEviT_T0_T2_T3_T4_T5_
        .type           _ZN2at6native27unrolled_elementwise_kernelINS0_13AUnaryFunctorIiiiZZZNS0_19minimum_kernel_cudaERNS_18TensorIteratorBaseEENKUlvE_clEvENKUlvE1_clEvEUliiE_EESt5arrayIPcLm2EELi4E23TrivialOffsetCalculatorILi1EjESD_NS0_6memory15LoadWithoutCastENSE_16StoreWithoutCastEEEviT_T0_T2_T3_T4_T5_,@function
        .size           _ZN2at6native27unrolled_elementwise_kernelINS0_13AUnaryFunctorIiiiZZZNS0_19minimum_kernel_cudaERNS_18TensorIteratorBaseEENKUlvE_clEvENKUlvE1_clEvEUliiE_EESt5arrayIPcLm2EELi4E23TrivialOffsetCalculatorILi1EjESD_NS0_6memory15LoadWithoutCastENSE_16StoreWithoutCastEEEviT_T0_T2_T3_T4_T5_,(.L_x_42302 - _ZN2at6native27unrolled_elementwise_kernelINS0_13AUnaryFunctorIiiiZZZNS0_19minimum_kernel_cudaERNS_18TensorIteratorBaseEENKUlvE_clEvENKUlvE1_clEvEUliiE_EESt5arrayIPcLm2EELi4E23TrivialOffsetCalculatorILi1EjESD_NS0_6memory15LoadWithoutCastENSE_16StoreWithoutCastEEEviT_T0_T2_T3_T4_T5_)
        .other          _ZN2at6native27unrolled_elementwise_kernelINS0_13AUnaryFunctorIiiiZZZNS0_19minimum_kernel_cudaERNS_18TensorIteratorBaseEENKUlvE_clEvENKUlvE1_clEvEUliiE_EESt5arrayIPcLm2EELi4E23TrivialOffsetCalculatorILi1EjESD_NS0_6memory15LoadWithoutCastENSE_16StoreWithoutCastEEEviT_T0_T2_T3_T4_T5_,@"STO_CUDA_ENTRY STV_DEFAULT"
_ZN2at6native27unrolled_elementwise_kernelINS0_13AUnaryFunctorIiiiZZZNS0_19minimum_kernel_cudaERNS_18TensorIteratorBaseEENKUlvE_clEvENKUlvE1_clEvEUliiE_EESt5arrayIPcLm2EELi4E23TrivialOffsetCalculatorILi1EjESD_NS0_6memory15LoadWithoutCastENSE_16StoreWithoutCastEEEviT_T0_T2_T3_T4_T5_:
.text._ZN2at6native27unrolled_elementwise_kernelINS0_13AUnaryFunctorIiiiZZZNS0_19minimum_kernel_cudaERNS_18TensorIteratorBaseEENKUlvE_clEvENKUlvE1_clEvEUliiE_EESt5arrayIPcLm2EELi4E23TrivialOffsetCalculatorILi1EjESD_NS0_6memory15LoadWithoutCastENSE_16StoreWithoutCastEEEviT_T0_T2_T3_T4_T5_:
[----:B------:R-:W-:Y:S01]  /*0000*/  LDC R1, c[0x0][0x28] ;  /* 0x00000a00ff017b82 */ /* 0x000fe20000000800 */
[----:B------:R-:W0:Y:S07]  /*0010*/  S2R R0, SR_CTAID.X ;  /* 0x0000000000007919 */ /* 0x000e2e0000002500 */
[----:B------:R-:W0:Y:S01]  /*0020*/  LDC R3, c[0x0][0x210] ;  /* 0x00008400ff037b82 */ /* 0x000e220000000800 */
[----:B------:R-:W-:Y:S01]  /*0030*/  ULDC.64 UR4, c[0x0][0x208] ;  /* 0x0000820000047ab9 */ /* 0x000fe20000000a00 */
[----:B------:R-:W1:Y:S01]  /*0040*/  S2R R7, SR_TID.X ;  /* 0x0000000000077919 */ /* 0x000e620000002100 */
[----:B------:R-:W-:Y:S01]  /*0050*/  IMAD.MOV.U32 R18, RZ, RZ, RZ ;  /* 0x000000ffff127224 */ /* 0x000fe200078e00ff */
[----:B------:R-:W-:Y:S01]  /*0060*/  ULDC UR6, c[0x0][0x218] ;  /* 0x0000860000067ab9 */ /* 0x000fe20000000800 */
        /* <DEDUP_REMOVED lines=16> */
[----:B------:R2:W3:Y:S02]  /*0170*/  @!P0 LDG.E R3, desc[UR4][R10.64] ;  /* 0x000000040a038981 */ /* 0x0004e4000c1e1900 */
[----:B------:R-:W-:-:S13]  /*0180*/  ISETP.GE.AND P2, PT, R15, R2, PT ;  /* 0x000000020f00720c */ /* 0x000fda0003f46270 */
[----:B------:R-:W4:Y:S01]  /*0190*/  @!P2 LDC.64 R4, c[0x0][0x228] ;  /* 0x00008a00ff04ab82 */ /* 0x000f220000000a00 */
[----:B------:R-:W-:Y:S01]  /*01a0*/  @!P2 LEA R17, R0, R15, 0x9 ;  /* 0x0000000f0011a211 */ /* 0x000fe200078e48ff */
[----:B-1----:R-:W-:-:S04]  /*01b0*/  @!P1 IMAD.WIDE.U32 R12, R19, 0x4, R12 ;  /* 0x00000004130c9825 */ /* 0x002fc800078e000c */
[----:B0-----:R-:W-:Y:S02]  /*01c0*/  @!P3 IMAD.WIDE.U32 R14, R21, 0x4, R8 ;  /* 0x00000004150eb825 */ /* 0x001fe400078e0008 */
[----:B------:R-:W0:Y:S03]  /*01d0*/  @!P0 LDC.64 R8, c[0x0][0x220] ;  /* 0x00008800ff088b82 */ /* 0x000e260000000a00 */
[----:B------:R-:W5:Y:S01]  /*01e0*/  @!P3 LDG.E R18, desc[UR4][R14.64] ;  /* 0x000000040e12b981 */ /* 0x000f62000c1e1900 */
[----:B----4-:R-:W-:Y:S01]  /*01f0*/  @!P2 IMAD.WIDE.U32 R4, R17, 0x4, R4 ;  /* 0x000000041104a825 */ /* 0x010fe200078e0004 */
[----:B------:R-:W-:-:S06]  /*0200*/  CS2R R16, SRZ ;  /* 0x0000000000107805 */ /* 0x000fcc000001ff00 */
[----:B------:R5:W4:Y:S04]  /*0210*/  @!P1 LDG.E R16, desc[UR4][R12.64] ;  /* 0x000000040c109981 */ /* 0x000b28000c1e1900 */
[----:B------:R-:W4:Y:S01]  /*0220*/  @!P2 LDG.E R17, desc[UR4][R4.64] ;  /* 0x000000040411a981 */ /* 0x000f22000c1e1900 */
[----:B------:R-:W-:Y:S01]  /*0230*/  IADD3 R6, R7, 0x80, RZ ;  /* 0x0000008007067810 */ /* 0x000fe20007ffe0ff */
[----:B--2---:R-:W-:Y:S01]  /*0240*/  IMAD.MOV.U32 R11, RZ, RZ, R7 ;  /* 0x000000ffff0b7224 */ /* 0x004fe200078e0007 */
[----:B------:R-:W-:-:S03]  /*0250*/  @!P0 LEA R7, R0, R7, 0x9 ;  /* 0x0000000700078211 */ /* 0x000fc600078e48ff */
[----:B------:R-:W-:Y:S02]  /*0260*/  @!P0 IMAD.MOV.U32 R11, RZ, RZ, R6 ;  /* 0x000000ffff0b8224 */ /* 0x000fe400078e0006 */
[----:B0-----:R-:W-:-:S03]  /*0270*/  @!P0 IMAD.WIDE.U32 R6, R7, 0x4, R8 ;  /* 0x0000000407068825 */ /* 0x001fc600078e0008 */
[----:B------:R-:W-:Y:S01]  /*0280*/  ISETP.GE.AND P1, PT, R11, R2, PT ;  /* 0x000000020b00720c */ /* 0x000fe20003f26270 */
[----:B------:R-:W-:Y:S01]  /*0290*/  BSSY B0, `(.L_x_21483) ;  /* 0x0000011000007945 */ /* 0x000fe20003800000 */
[----:B---3--:R-:W-:-:S05]  /*02a0*/  VIMNMX R3, R3, UR6, PT ;  /* 0x0000000603037c48 */ /* 0x008fca000bfe0100 */
[----:B------:R0:W-:Y:S01]  /*02b0*/  @!P0 STG.E desc[UR4][R6.64], R3 ;  /* 0x0000000306008986 */ /* 0x0001e2000c101904 */
        /* <DEDUP_REMOVED lines=14> */
.L_x_21484:
[----:B------:R-:W-:Y:S05]  /*03a0*/  BSYNC B0 ;  /* 0x0000000000007941 */ /* 0x000fea0003800000 */
.L_x_21483:
[----:B------:R-:W-:-:S13]  /*03b0*/  ISETP.GE.AND P0, PT, R11, R2, PT ;  /* 0x000000020b00720c */ /* 0x000fda0003f06270 */
[----:B------:R-:W-:Y:S05]  /*03c0*/  @P0 EXIT ;  /* 0x000000000000094d */ /* 0x000fea0003800000 */
[----:B------:R-:W1:Y:S01]  /*03d0*/  LDC.64 R2, c[0x0][0x220] ;  /* 0x00008800ff027b82 */ /* 0x000e620000000a00 */
[----:B------:R-:W-:-:S05]  /*03e0*/  LEA R11, R0, R11, 0x9 ;  /* 0x0000000b000b7211 */ /* 0x000fca00078e48ff */
[----:B-1----:R-:W-:-:S05]  /*03f0*/  IMAD.WIDE.U32 R2, R11, 0x4, R2 ;  /* 0x000000040b027825 */ /* 0x002fca00078e0002 */
[----:B------:R-:W-:Y:S01]  /*0400*/  STG.E desc[UR4][R2.64], R17 ;  /* 0x0000001102007986 */ /* 0x000fe2000c101904 */
[----:B------:R-:W-:Y:S05]  /*0410*/  EXIT ;  /* 0x000000000000794d */ /* 0x000fea0003800000 */
.L_x_21485:
        /* <DEDUP_REMOVED lines=14> */
.L_x_42302:


//--------------------- .text._ZN2at6native29vectorized_elementwise_kernelILi2ENS0_13AUnaryFunctorIiiiZZZNS0_19minimum_kernel_cudaERNS_18TensorIteratorBaseEENKUlvE_clEvENKUlvE1_clEvEUliiE_EESt5arrayIPcLm2EEEEviT0_T1_ --------------------------
	.section	.text._ZN2at6native29vectorized_elementwise_kernelILi2ENS0_13AUnaryFunctorIiiiZZZNS0_19minimum_kernel_cudaERNS_18TensorIteratorBaseEENKUlvE_clEvENKUlvE1_clEvEUliiE_EESt5arrayIPcLm2EEEEviT0_T1_,"ax",@progbits
	.align	128
        .global         _ZN2at6native29vectorized_elementwise_kernelILi2ENS0_13AUnaryFunctorIiiiZZZNS0_19minimum_kernel_cudaERNS_18TensorIteratorBaseEENKUlvE_clEvENKUlvE1_clEvEUliiE_EESt5arrayIPcLm2EEEEviT0_T1_
        .type           _ZN2at6native29vectorized_elementwise_kernelILi2ENS0_13AUnaryFunctorIiiiZZZNS0_19minimum_kernel_cudaERNS_18TensorIteratorBaseEENKUlvE_clEvENKUlvE1_clEvEUliiE_EESt5arrayIPcLm2EEEEviT0_T1_,@function
        .size           _ZN2at6native29vectorized_elementwise_kernelILi2ENS0_13AUnaryFunctorIiiiZZZNS0_19minimum_kernel_cudaERNS_18TensorIteratorBaseEENKUlvE_clEvENKUlvE1_clEvEUliiE_EESt5arrayIPcLm2EEEEviT0_T1_,(.L_x_42303 - _ZN2at6native29vectorized_elementwise_kernelILi2ENS0_13AUnaryFunctorIiiiZZZNS0_19minimum_kernel_cudaERNS_18TensorIteratorBaseEENKUlvE_clEvENKUlvE1_clEvEUliiE_EESt5arrayIPcLm2EEEEviT0_T1_)
        .other          _ZN2at6native29vectorized_elementwise_kernelILi2ENS0_13AUnaryFunctorIiiiZZZNS0_19minimum_kernel_cudaERNS_18TensorIteratorBaseEENKUlvE_clEvENKUlvE1_clEvEUliiE_EESt5arrayIPcLm2EEEEviT0_T1_,@"STO_CUDA_ENTRY STV_DEFAULT"
_ZN2at6native29vectorized_elementwise_kernelILi2ENS0_13AUnaryFunctorIiiiZZZNS0_19minimum_kernel_cudaERNS_18TensorIteratorBaseEENKUlvE_clEvENKUlvE1_clEvEUliiE_EESt5arrayIPcLm2EEEEviT0_T1_:
.text._ZN2at6native29vectorized_elementwise_kernelILi2ENS0_13AUnaryFunctorIiiiZZZNS0_19minimum_kernel_cudaERNS_18TensorIteratorBaseEENKUlvE_clEvENKUlvE1_clEvEUliiE_EESt5arrayIPcLm2EEEEviT0_T1_:
        /* <DEDUP_REMOVED lines=20> */
[----:B---3--:R-:W-:Y:S02]  /*0140*/  VIMNMX R7, R7, UR6, PT ;  /* 0x0000000607077c48 */ /* 0x008fe4000bfe0100 */
[----:B------:R-:W-:Y:S02]  /*0150*/  VIMNMX R6, R6, UR6, PT ;  /* 0x0000000606067c48 */ /* 0x000fe4000bfe0100 */
[----:B----4-:R-:W-:Y:S02]  /*0160*/  VIMNMX R9, R9, UR6, PT ;  /* 0x0000000609097c48 */ /* 0x010fe4000bfe0100 */
[----:B------:R-:W-:Y:S01]  /*0170*/  VIMNMX R8, R8, UR6, PT ;  /* 0x0000000608087c48 */ /* 0x000fe2000bfe0100 */
[----:B------:R-:W-:Y:S01]  /*0180*/  STG.E.64 desc[UR4][R4.64], R6 ;  /* 0x0000000604007986 */ /* 0x000fe2000c101b04 */
[----:B-----5:R-:W-:Y:S02]  /*0190*/  VIMNMX R11, R11, UR6, PT ;  /* 0x000000060b0b7c48 */ /* 0x020fe4000bfe0100 */
[----:B------:R-:W-:Y:S01]  /*01a0*/  VIMNMX R10, R10, UR6, PT ;  /* 0x000000060a0a7c48 */ /* 0x000fe2000bfe0100 */
[----:B------:R-:W-:Y:S01]  /*01b0*/  STG.E.64 desc[UR4][R4.64+0x400], R8 ;  /* 0x0004000804007986 */ /* 0x000fe2000c101b04 */
[----:B------:R-:W-:-:S02]  /*01c0*/  VIMNMX R13, R13, UR6, PT ;  /* 0x000000060d0d7c48 */ /* 0x000fc4000bfe0100 */
[----:B------:R-:W-:Y:S01]  /*01d0*/  VIMNMX R12, R12, UR6, PT ;  /* 0x000000060c0c7c48 */ /* 0x000fe2000bfe0100 */
[----:B------:R-:W-:Y:S04]  /*01e0*/  STG.E.64 desc[UR4][R4.64+0x800], R10 ;  /* 0x0008000a04007986 */ /* 0x000fe8000c101b04 */
[----:B------:R-:W-:Y:S01]  /*01f0*/  STG.E.64 desc[UR4][R4.64+0xc00], R12 ;  /* 0x000c000c04007986 */ /* 0x000fe2000c101b04 */
[----:B------:R-:W-:Y:S05]  /*0200*/  EXIT ;  /* 0x000000000000794d */ /* 0x000fea0003800000 */
.L_x_21486:
[----:B------:R-:W0:Y:S01]  /*0210*/  S2R R19, SR_TID.X ;  /* 0x0000000000137919 */ /* 0x000e220000002100 */
[----:B------:R-:W-:Y:S01]  /*0220*/  HFMA2.MMA R17, -RZ, RZ, 0, 0 ;  /* 0x00000000ff117435 */ /* 0x000fe200000001ff */
[----:B------:R-:W-:Y:S01]  /*0230*/  ULDC UR6, c[0x0][0x218] ;  /* 0x0000860000067ab9 */ /* 0x000fe20000000800 */
[C---:B0-----:R-:W-:Y:S01]  /*0240*/  ISETP.GE.AND P0, PT, R19.reuse, R16, PT ;  /* 0x000000101300720c */ /* 0x041fe20003f06270 */
[----:B------:R-:W-:Y:S01]  /*0250*/  IMAD.MOV.U32 R29, RZ, RZ, R19 ;  /* 0x000000ffff1d7224 */ /* 0x000fe200078e0013 */
[----:B------:R-:W-:-:S11]  /*0260*/  IADD3 R20, R19, 0x80, RZ ;  /* 0x0000008013147810 */ /* 0x000fd60007ffe0ff */
[----:B------:R-:W-:Y:S01]  /*0270*/  @!P0 IMAD.MOV.U32 R29, RZ, RZ, R20 ;  /* 0x000000ffff1d8224 */ /* 0x000fe200078e0014 */
[----:B------:R-:W0:Y:S04]  /*0280*/  @!P0 LDC.64 R14, c[0x0][0x228] ;  /* 0x00008a00ff0e8b82 */ /* 0x000e280000000a00 */
[----:B------:R-:W-:-:S13]  /*0290*/  ISETP.GE.AND P6, PT, R29, R16, PT ;  /* 0x000000101d00720c */ /* 0x000fda0003fc6270 */
[----:B------:R-:W-:Y:S01]  /*02a0*/  @!P6 IMAD.IADD R5, R0, 0x1, R29 ;  /* 0x000000010005e824 */ /* 0x000fe200078e021d */
[----:B------:R-:W-:Y:S01]  /*02b0*/  @!P6 IADD3 R29, R29, 0x80, RZ ;  /* 0x000000801d1de810 */ /* 0x000fe20007ffe0ff */
[----:B------:R-:W1:Y:S03]  /*02c0*/  @!P6 LDC.64 R2, c[0x0][0x228] ;  /* 0x00008a00ff02eb82 */ /* 0x000e660000000a00 */
[----:B------:R-:W-:-:S13]  /*02d0*/  ISETP.GE.AND P5, PT, R29, R16, PT ;  /* 0x000000101d00720c */ /* 0x000fda0003fa6270 */
[----:B------:R-:W-:Y:S01]  /*02e0*/  @!P5 IMAD.IADD R22, R0, 0x1, R29 ;  /* 0x000000010016d824 */ /* 0x000fe200078e021d */
[----:B------:R-:W2:Y:S01]  /*02f0*/  @!P5 LDC.64 R12, c[0x0][0x228] ;  /* 0x00008a00ff0cdb82 */ /* 0x000ea20000000a00 */
[----:B------:R-:W-:-:S05]  /*0300*/  @!P5 VIADD R29, R29, 0x80 ;  /* 0x000000801d1dd836 */ /* 0x000fca0000000000 */
[----:B------:R-:W-:Y:S01]  /*0310*/  ISETP.GE.AND P4, PT, R29, R16, PT ;  /* 0x000000101d00720c */ /* 0x000fe20003f86270 */
[----:B-1----:R-:W-:-:S05]  /*0320*/  @!P6 IMAD.WIDE.U32 R2, R5, 0x4, R2 ;  /* 0x000000040502e825 */ /* 0x002fca00078e0002 */
[----:B------:R1:W3:Y:S07]  /*0330*/  @!P6 LDG.E R17, desc[UR4][R2.64] ;  /* 0x000000040211e981 */ /* 0x0002ee000c1e1900 */
[C---:B------:R-:W-:Y:S01]  /*0340*/  @!P4 IADD3 R27, R0.reuse, R29, RZ ;  /* 0x0000001d001bc210 */ /* 0x040fe20007ffe0ff */
[----:B------:R-:W-:Y:S01]  /*0350*/  @!P4 VIADD R29, R29, 0x80 ;  /* 0x000000801d1dc836 */ /* 0x000fe20000000000 */
[----:B------:R-:W-:Y:S01]  /*0360*/  @!P0 IADD3 R18, R0, R19, RZ ;  /* 0x0000001300128210 */ /* 0x000fe20007ffe0ff */
[----:B-1----:R-:W1:Y:S03]  /*0370*/  @!P4 LDC.64 R2, c[0x0][0x228] ;  /* 0x00008a00ff02cb82 */ /* 0x002e660000000a00 */
[----:B------:R-:W-:-:S13]  /*0380*/  ISETP.GE.AND P3, PT, R29, R16, PT ;  /* 0x000000101d00720c */ /* 0x000fda0003f66270 */
[----:B------:R-:W-:Y:S01]  /*0390*/  @!P3 IMAD.IADD R25, R0, 0x1, R29 ;  /* 0x000000010019b824 */ /* 0x000fe200078e021d */
[----:B------:R-:W-:Y:S01]  /*03a0*/  @!P3 IADD3 R29, R29, 0x80, RZ ;  /* 0x000000801d1db810 */ /* 0x000fe20007ffe0ff */
[----:B------:R-:W4:Y:S03]  /*03b0*/  @!P3 LDC.64 R4, c[0x0][0x228] ;  /* 0x00008a00ff04bb82 */ /* 0x000f260000000a00 */
        /* <DEDUP_REMOVED lines=9> */
[----:B0-----:R-:W-:-:S04]  /*0450*/  @!P0 IMAD.WIDE.U32 R14, R18, 0x4, R14 ;  /* 0x00000004120e8825 */ /* 0x001fc800078e000e */
[----:B------:R-:W-:Y:S02]  /*0460*/  IMAD.MOV.U32 R18, RZ, RZ, RZ ;  /* 0x000000ffff127224 */ /* 0x000fe400078e00ff */
[----:B--2---:R-:W-:-:S04]  /*0470*/  @!P5 IMAD.WIDE.U32 R12, R22, 0x4, R12 ;  /* 0x00000004160cd825 */ /* 0x004fc800078e000c */
[----:B------:R0:W2:Y:S02]  /*0480*/  @!P0 LDG.E R18, desc[UR4][R14.64] ;  /* 0x000000040e128981 */ /* 0x0000a4000c1e1900 */
[----:B------:R-:W4:Y:S01]  /*0490*/  @!P6 LDC.64 R10, c[0x0][0x228] ;  /* 0x00008a00ff0aeb82 */ /* 0x000f220000000a00 */
[----:B------:R-:W-:Y:S01]  /*04a0*/  IMAD.MOV.U32 R22, RZ, RZ, RZ ;  /* 0x000000ffff167224 */ /* 0x000fe200078e00ff */
[----:B------:R-:W-:Y:S01]  /*04b0*/  @!P6 IADD3 R29, R0, R29, RZ ;  /* 0x0000001d001de210 */ /* 0x000fe20007ffe0ff */
[----:B-----5:R-:W-:-:S04]  /*04c0*/  @!P2 IMAD.WIDE.U32 R6, R23, 0x4, R6 ;  /* 0x000000041706a825 */ /* 0x020fc800078e0006 */
[----:B------:R5:W2:Y:S01]  /*04d0*/  @!P5 LDG.E R22, desc[UR4][R12.64] ;  /* 0x000000040c16d981 */ /* 0x000aa2000c1e1900 */
[----:B-1----:R-:W-:Y:S01]  /*04e0*/  @!P1 IMAD.WIDE.U32 R8, R21, 0x4, R8 ;  /* 0x0000000415089825 */ /* 0x002fe200078e0008 */
[----:B0-----:R-:W-:-:S03]  /*04f0*/  CS2R R14, SRZ ;  /* 0x00000000000e7805 */ /* 0x001fc6000001ff00 */
[----:B------:R-:W-:Y:S02]  /*0500*/  IMAD.MOV.U32 R21, RZ, RZ, RZ ;  /* 0x000000ffff157224 */ /* 0x000fe400078e00ff */
[----:B------:R-:W-:Y:S01]  /*0510*/  IMAD.MOV.U32 R23, RZ, RZ, RZ ;  /* 0x000000ffff177224 */ /* 0x000fe200078e00ff */
[----:B------:R-:W2:Y:S01]  /*0520*/  @!P2 LDG.E R15, desc[UR4][R6.64] ;  /* 0x00000004060fa981 */ /* 0x000ea2000c1e1900 */
[----:B------:R-:W-:Y:S01]  /*0530*/  @!P4 IMAD.WIDE.U32 R2, R27, 0x4, R2 ;  /* 0x000000041b02c825 */ /* 0x000fe200078e0002 */
[----:B-----5:R-:W-:Y:S02]  /*0540*/  MOV R12, RZ ;  /* 0x000000ff000c7202 */ /* 0x020fe40000000f00 */
[----:B------:R0:W5:Y:S01]  /*0550*/  @!P1 LDG.E R14, desc[UR4][R8.64] ;  /* 0x00000004080e9981 */ /* 0x000162000c1e1900 */
[----:B----4-:R-:W-:Y:S02]  /*0560*/  @!P3 IMAD.WIDE.U32 R4, R25, 0x4, R4 ;  /* 0x000000041904b825 */ /* 0x010fe400078e0004 */
[----:B------:R-:W1:Y:S01]  /*0570*/  @!P0 LDC.64 R24, c[0x0][0x220] ;  /* 0x00008800ff188b82 */ /* 0x000e620000000a00 */
[----:B------:R4:W5:Y:S01]  /*0580*/  @!P4 LDG.E R21, desc[UR4][R2.64] ;  /* 0x000000040215c981 */ /* 0x000962000c1e1900 */
[----:B------:R-:W-:-:S03]  /*0590*/  @!P6 IMAD.WIDE.U32 R10, R29, 0x4, R10 ;  /* 0x000000041d0ae825 */ /* 0x000fc600078e000a */
[----:B------:R-:W5:Y:S04]  /*05a0*/  @!P3 LDG.E R23, desc[UR4][R4.64] ;  /* 0x000000040417b981 */ /* 0x000f68000c1e1900 */
[----:B------:R-:W5:Y:S01]  /*05b0*/  @!P6 LDG.E R12, desc[UR4][R10.64] ;  /* 0x000000040a0ce981 */ /* 0x000f62000c1e1900 */
[----:B------:R-:W-:Y:S02]  /*05c0*/  @!P0 IMAD.IADD R13, R0, 0x1, R19 ;  /* 0x00000001000d8824 */ /* 0x000fe400078e0213 */
[----:B------:R-:W-:Y:S02]  /*05d0*/  @!P0 IMAD.MOV.U32 R19, RZ, RZ, R20 ;  /* 0x000000ffff138224 */ /* 0x000fe400078e0014 */
[----:B-1----:R-:W-:Y:S01]  /*05e0*/  @!P0 IMAD.WIDE.U32 R24, R13, 0x4, R24 ;  /* 0x000000040d188825 */ /* 0x002fe200078e0018 */
[----:B------:R-:W-:Y:S04]  /*05f0*/  BSSY B0, `(.L_x_21487) ;  /* 0x0000036000007945 */ /* 0x000fe80003800000 */
[----:B------:R-:W-:Y:S01]  /*0600*/  BSSY B1, `(.L_x_21488) ;  /* 0x000002e000017945 */ /* 0x000fe20003800000 */
[----:B---3--:R-:W-:-:S02]  /*0610*/  VIMNMX R17, R17, UR6, PT ;  /* 0x0000000611117c48 */ /* 0x008fc4000bfe0100 */
[----:B--2---:R-:W-:-:S05]  /*0620*/  VIMNMX R13, R18, UR6, PT ;  /* 0x00000006120d7c48 */ /* 0x004fca000bfe0100 */
[----:B------:R1:W-:Y:S01]  /*0630*/  @!P0 STG.E desc[UR4][R24.64], R13 ;  /* 0x0000000d18008986 */ /* 0x0003e2000c101904 */
[----:B------:R-:W-:Y:S02]  /*0640*/  ISETP.GE.AND P0, PT, R19, R16, PT ;  /* 0x000000101300720c */ /* 0x000fe40003f06270 */
[----:B0-----:R-:W-:Y:S02]  /*0650*/  VIMNMX R9, R22, UR6, PT ;  /* 0x0000000616097c48 */ /* 0x001fe4000bfe0100 */
[----:B----4-:R-:W-:Y:S02]  /*0660*/  VIMNMX R3, R15, UR6, PT ;  /* 0x000000060f037c48 */ /* 0x010fe4000bfe0100 */
[----:B-----5:R-:W-:Y:S02]  /*0670*/  VIMNMX R2, R14, UR6, PT ;  /* 0x000000060e027c48 */ /* 0x020fe4000bfe0100 */
[----:B------:R-:W-:Y:S02]  /*0680*/  VIMNMX R21, R21, UR6, PT ;  /* 0x0000000615157c48 */ /* 0x000fe4000bfe0100 */
[----:B------:R-:W-:-:S02]  /*0690*/  VIMNMX R23, R23, UR6, PT ;  /* 0x0000000617177c48 */ /* 0x000fc4000bfe0100 */
[----:B------:R-:W-:Y:S01]  /*06a0*/  VIMNMX R12, R12, UR6, PT ;  /* 0x000000060c0c7c48 */ /* 0x000fe2000bfe0100 */
[----:B-1----:R-:W-:Y:S06]  /*06b0*/  @P0 BRA `(.L_x_21489) ;  /* 0x0000000000300947 */ /* 0x002fec0003800000 */
[----:B------:R-:W0:Y:S01]  /*06c0*/  LDC.64 R4, c[0x0][0x220] ;  /* 0x00008800ff047b82 */ /* 0x000e220000000a00 */
[----:B------:R-:W-:Y:S01]  /*06d0*/  IADD3 R7, R0, R19, RZ ;  /* 0x0000001300077210 */ /* 0x000fe20007ffe0ff */
[----:B------:R-:W-:-:S05]  /*06e0*/  VIADD R19, R19, 0x80 ;  /* 0x0000008013137836 */ /* 0x000fca0000000000 */
[----:B------:R-:W-:Y:S01]  /*06f0*/  ISETP.GE.AND P0, PT, R19, R16, PT ;  /* 0x000000101300720c */ /* 0x000fe20003f06270 */
[----:B0-----:R-:W-:-:S05]  /*0700*/  IMAD.WIDE.U32 R4, R7, 0x4, R4 ;  /* 0x0000000407047825 */ /* 0x001fca00078e0004 */
[----:B------:R0:W-:Y:S07]  /*0710*/  STG.E desc[UR4][R4.64], R17 ;  /* 0x0000001104007986 */ /* 0x0001ee000c101904 */
[----:B------:R-:W-:Y:S05]  /*0720*/  @P0 BRA `(.L_x_21490) ;  /* 0x0000000000300947 */ /* 0x000fea0003800000 */
[----:B0-----:R-:W0:Y:S01]  /*0730*/  LDC.64 R4, c[0x0][0x220] ;  /* 0x00008800ff047b82 */ /* 0x001e220000000a00 */
[----:B------:R-:W-:Y:S01]  /*0740*/  IMAD.IADD R7, R0, 0x1, R19 ;  /* 0x0000000100077824 */ /* 0x000fe200078e0213 */
[----:B------:R-:W-:-:S03]  /*0750*/  IADD3 R19, R19, 0x80, RZ ;  /* 0x0000008013137810 */ /* 0x000fc60007ffe0ff */
[----:B0-----:R-:W-:-:S05]  /*0760*/  IMAD.WIDE.U32 R4, R7, 0x4, R4 ;  /* 0x0000000407047825 */ /* 0x001fca00078e0004 */
[----:B------:R0:W-:Y:S02]  /*0770*/  STG.E desc[UR4][R4.64], R9 ;  /* 0x0000000904007986 */ /* 0x0001e4000c101904 */
.L_x_21489:
[----:B------:R-:W-:-:S13]  /*0780*/  ISETP.GE.AND P0, PT, R19, R16, PT ;  /* 0x000000101300720c */ /* 0x000fda0003f06270 */
[----:B------:R-:W-:Y:S05]  /*0790*/  @P0 BRA `(.L_x_21491) ;  /* 0x0000000000300947 */ /* 0x000fea0003800000 */
[----:B0-----:R-:W0:Y:S01]  /*07a0*/  LDC.64 R4, c[0x0][0x220] ;  /* 0x00008800ff047b82 */ /* 0x001e220000000a00 */
[----:B------:R-:W-:Y:S02]  /*07b0*/  IMAD.IADD R7, R0, 0x1, R19 ;  /* 0x0000000100077824 */ /* 0x000fe400078e0213 */
[----:B------:R-:W-:Y:S02]  /*07c0*/  VIADD R19, R19, 0x80 ;  /* 0x0000008013137836 */ /* 0x000fe40000000000 */
[----:B0-----:R-:W-:-:S05]  /*07d0*/  IMAD.WIDE.U32 R4, R7, 0x4, R4 ;  /* 0x0000000407047825 */ /* 0x001fca00078e0004 */
[----:B------:R1:W-:Y:S02]  /*07e0*/  STG.E desc[UR4][R4.64], R21 ;  /* 0x0000001504007986 */ /* 0x0003e4000c101904 */
.L_x_21490:
[----:B------:R-:W-:-:S13]  /*07f0*/  ISETP.GE.AND P0, PT, R19, R16, PT ;  /* 0x000000101300720c */ /* 0x000fda0003f06270 */
[----:B------:R-:W-:Y:S05]  /*0800*/  @P0 BRA `(.L_x_21492) ;  /* 0x0000000000340947 */ /* 0x000fea0003800000 */
[----:B01----:R-:W0:Y:S01]  /*0810*/  LDC.64 R4, c[0x0][0x220] ;  /* 0x00008800ff047b82 */ /* 0x003e220000000a00 */
[----:B------:R-:W-:Y:S01]  /*0820*/  IADD3 R7, R0, R19, RZ ;  /* 0x0000001300077210 */ /* 0x000fe20007ffe0ff */
[----:B------:R-:W-:-:S04]  /*0830*/  VIADD R19, R19, 0x80 ;  /* 0x0000008013137836 */ /* 0x000fc80000000000 */
[----:B0-----:R-:W-:-:S05]  /*0840*/  IMAD.WIDE.U32 R4, R7, 0x4, R4 ;  /* 0x0000000407047825 */ /* 0x001fca00078e0004 */
[----:B------:R1:W-:Y:S02]  /*0850*/  STG.E desc[UR4][R4.64], R23 ;  /* 0x0000001704007986 */ /* 0x0003e4000c101904 */
.L_x_21491:
        /* <DEDUP_REMOVED lines=8> */
.L_x_21492:
[----:B------:R-:W-:Y:S05]  /*08e0*/  BSYNC B1 ;  /* 0x0000000000017941 */ /* 0x000fea0003800000 */
.L_x_21488:
[----:B------:R-:W-:-:S13]  /*08f0*/  ISETP.GE.AND P0, PT, R19, R16, PT ;  /* 0x000000101300720c */ /* 0x000fda0003f06270 */
[----:B012---:R-:W0:Y:S01]  /*0900*/  @!P0 LDC.64 R4, c[0x0][0x220] ;  /* 0x00008800ff048b82 */ /* 0x007e220000000a00 */
[----:B------:R-:W-:Y:S01]  /*0910*/  @!P0 IADD3 R3, R0, R19, RZ ;  /* 0x0000001300038210 */ /* 0x000fe20007ffe0ff */
[----:B------:R-:W-:-:S04]  /*0920*/  @!P0 VIADD R19, R19, 0x80 ;  /* 0x0000008013138836 */ /* 0x000fc80000000000 */
[----:B0-----:R-:W-:-:S05]  /*0930*/  @!P0 IMAD.WIDE.U32 R4, R3, 0x4, R4 ;  /* 0x0000000403048825 */ /* 0x001fca00078e0004 */
[----:B------:R2:W-:Y:S02]  /*0940*/  @!P0 STG.E desc[UR4][R4.64], R2 ;  /* 0x0000000204008986 */ /* 0x0005e4000c101904 */
.L_x_21493:
[----:B------:R-:W-:Y:S05]  /*0950*/  BSYNC B0 ;  /* 0x0000000000007941 */ /* 0x000fea0003800000 */
.L_x_21487:
[----:B------:R-:W-:Y:S05]  /*0960*/  WARPSYNC.ALL ;  /* 0x0000000000007948 */ /* 0x000fea0003800000 */
[----:B------:R-:W-:-:S13]  /*0970*/  ISETP.GE.AND P0, PT, R19, R16, PT ;  /* 0x000000101300720c */ /* 0x000fda0003f06270 */
[----:B------:R-:W-:Y:S05]  /*0980*/  @P0 EXIT ;  /* 0x000000000000094d */ /* 0x000fea0003800000 */
[----:B--2---:R-:W2:Y:S01]  /*0990*/  LDC.64 R2, c[0x0][0x220] ;  /* 0x00008800ff027b82 */ /* 0x004ea20000000a00 */
[----:B------:R-:W-:-:S05]  /*09a0*/  IADD3 R19, R0, R19, RZ ;  /* 0x0000001300137210 */ /* 0x000fca0007ffe0ff */
[----:B--2---:R-:W-:-:S05]  /*09b0*/  IMAD.WIDE.U32 R2, R19, 0x4, R2 ;  /* 0x0000000413027825 */ /* 0x004fca00078e0002 */
[----:B------:R-:W-:Y:S01]  /*09c0*/  STG.E desc[UR4][R2.64], R12 ;  /* 0x0000000c02007986 */ /* 0x000fe2000c101904 */
[----:B------:R-:W-:Y:S05]  /*09d0*/  EXIT ;  /* 0x000000000000794d */ /* 0x000fea0003800000 */
.L_x_21494:
        /* <DEDUP_REMOVED lines=10> */
.L_x_42303:


//--------------------- .text._ZN2at6native29vectorized_elementwise_kernelILi4ENS0_13AUnaryFunctorIiiiZZZNS0_19minimum_kernel_cudaERNS_18TensorIteratorBaseEENKUlvE_clEvENKUlvE1_clEvEUliiE_EESt5arrayIPcLm2EEEEviT0_T1_ --------------------------
	.section	.text._ZN2at6native29vectorized_elementwise_kernelILi4ENS0_13AUnaryFunctorIiiiZZZNS0_19minimum_kernel_cudaERNS_18TensorIteratorBaseEENKUlvE_clEvENKUlvE1_clEvEUliiE_EESt5arrayIPcLm2EEEEviT0_T1_,"ax",@progbits
	.align	128
        .global         _ZN2at6native29vectorized_elementwise_kernelILi4ENS0_13AUnaryFunctorIiiiZZZNS0_19minimum_kernel_cudaERNS_18TensorIteratorBaseEENKUlvE_clEvENKUlvE1_clEvEUliiE_EESt5arrayIPcLm2EEEEviT0_T1_
        .type           _ZN2at6native29vectorized_elementwise_kernelILi4ENS0_13AUnaryFunctorIiiiZZZNS0_19minimum_kernel_cudaERNS_18TensorIteratorBaseEENKUlvE_clEvENKUlvE1_clEvEUliiE_EESt5arrayIPcLm2EEEEviT0_T1_,@function
        .size           _ZN2at6native29vectorized_elementwise_kernelILi4ENS0_13AUnaryFunctorIiiiZZZNS0_19minimum_kernel_cudaERNS_18TensorIteratorBaseEENKUlvE_clEvENKUlvE1_clEvEUliiE_EESt5arrayIPcLm2EEEEviT0_T1_,(.L_x_42304 - _ZN2at6native29vectorized_elementwise_kernelILi4ENS0_13AUnaryFunctorIiiiZZZNS0_19minimum_kernel_cudaERNS_18TensorIteratorBaseEENKUlvE_clEvENKUlvE1_clEvEUliiE_EESt5arrayIPcLm2EEEEviT0_T1_)
        .other          _ZN2at6native29vectorized_elementwise_kernelILi4ENS0_13AUnaryFunctorIiiiZZZNS0_19minimum_kernel_cudaERNS_18TensorIteratorBaseEENKUlvE_clEvENKUlvE1_clEvEUliiE_EESt5arrayIPcLm2EEEEviT0_T1_,@"STO_CUDA_ENTRY STV_DEFAULT"
_ZN2at6native29vectorized_elementwise_kernelILi4ENS0_13AUnaryFunctorIiiiZZZNS0_19minimum_kernel_cudaERNS_18TensorIteratorBaseEENKUlvE_clEvENKUlvE1_clEvEUliiE_EESt5arrayIPcLm2EEEEviT0_T1_:
.text._ZN2at6native29vectorized_elementwise_kernelILi4ENS0_13AUnaryFunctorIiiiZZZNS0_19minimum_kernel_cudaERNS_18TensorIteratorBaseEENKUlvE_clEvENKUlvE1_clEvEUliiE_EESt5arrayIPcLm2EEEEviT0_T1_:
        /* <DEDUP_REMOVED lines=18> */
[----:B---3--:R-:W-:Y:S02]  /*0120*/  VIMNMX R7, R7, UR6, PT ;  /* 0x0000000607077c48 */ /* 0x008fe4000bfe0100 */
[----:B------:R-:W-:Y:S02]  /*0130*/  VIMNMX R6, R6, UR6, PT ;  /* 0x0000000606067c48 */ /* 0x000fe4000bfe0100 */
[----:B------:R-:W-:Y:S02]  /*0140*/  VIMNMX R5, R5, UR6, PT ;  /* 0x0000000605057c48 */ /* 0x000fe4000bfe0100 */
[----:B------:R-:W-:Y:S02]  /*0150*/  VIMNMX R4, R4, UR6, PT ;  /* 0x0000000604047c48 */ /* 0x000fe4000bfe0100 */
[----:B----4-:R-:W-:Y:S02]  /*0160*/  VIMNMX R11, R11, UR6, PT ;  /* 0x000000060b0b7c48 */ /* 0x010fe4000bfe0100 */
[----:B------:R-:W-:Y:S01]  /*0170*/  VIMNMX R10, R10, UR6, PT ;  /* 0x000000060a0a7c48 */ /* 0x000fe2000bfe0100 */
[----:B------:R-:W-:Y:S01]  /*0180*/  STG.E.128 desc[UR4][R12.64], R4 ;  /* 0x000000040c007986 */ /* 0x000fe2000c101d04 */
[----:B------:R-:W-:-:S02]  /*0190*/  VIMNMX R9, R9, UR6, PT ;  /* 0x0000000609097c48 */ /* 0x000fc4000bfe0100 */
[----:B------:R-:W-:-:S05]  /*01a0*/  VIMNMX R8, R8, UR6, PT ;  /* 0x0000000608087c48 */ /* 0x000fca000bfe0100 */
[----:B------:R-:W-:Y:S01]  /*01b0*/  STG.E.128 desc[UR4][R12.64+0x800], R8 ;  /* 0x000800080c007986 */ /* 0x000fe2000c101d04 */
[----:B------:R-:W-:Y:S05]  /*01c0*/  EXIT ;  /* 0x000000000000794d */ /* 0x000fea0003800000 */
.L_x_21495:
        /* <DEDUP_REMOVED lines=87> */
.L_x_21498:
[----:B------:R-:W-:-:S13]  /*0740*/  ISETP.GE.AND P0, PT, R19, R16, PT ;  /* 0x000000101300720c */ /* 0x000fda0003f06270 */
[----:B------:R-:W-:Y:S05]  /*0750*/  @P0 BRA `(.L_x_21500) ;  /* 0x0000000000300947 */ /* 0x000fea0003800000 */
[----:B0-----:R-:W0:Y:S01]  /*0760*/  LDC.64 R4, c[0x0][0x220] ;  /* 0x00008800ff047b82 */ /* 0x001e220000000a00 */
[----:B------:R-:W-:Y:S02]  /*0770*/  IMAD.IADD R7, R0, 0x1, R19 ;  /* 0x0000000100077824 */ /* 0x000fe400078e0213 */
[----:B------:R-:W-:Y:S02]  /*0780*/  VIADD R19, R19, 0x80 ;  /* 0x0000008013137836 */ /* 0x000fe40000000000 */
[----:B0-----:R-:W-:-:S05]  /*0790*/  IMAD.WIDE.U32 R4, R7, 0x4, R4 ;  /* 0x0000000407047825 */ /* 0x001fca00078e0004 */
[----:B------:R1:W-:Y:S02]  /*07a0*/  STG.E desc[UR4][R4.64], R21 ;  /* 0x0000001504007986 */ /* 0x0003e4000c101904 */
.L_x_21499:
[----:B------:R-:W-:-:S13]  /*07b0*/  ISETP.GE.AND P0, PT, R19, R16, PT ;  /* 0x000000101300720c */ /* 0x000fda0003f06270 */
[----:B------:R-:W-:Y:S05]  /*07c0*/  @P0 BRA `(.L_x_21501) ;  /* 0x0000000000340947 */ /* 0x000fea0003800000 */
[----:B01----:R-:W0:Y:S01]  /*07d0*/  LDC.64 R4, c[0x0][0x220] ;  /* 0x00008800ff047b82 */ /* 0x003e220000000a00 */
[----:B------:R-:W-:Y:S01]  /*07e0*/  IADD3 R7, R0, R19, RZ ;  /* 0x0000001300077210 */ /* 0x000fe20007ffe0ff */
[----:B------:R-:W-:-:S04]  /*07f0*/  VIADD R19, R19, 0x80 ;  /* 0x0000008013137836 */ /* 0x000fc80000000000 */
[----:B0-----:R-:W-:-:S05]  /*0800*/  IMAD.WIDE.U32 R4, R7, 0x4, R4 ;  /* 0x0000000407047825 */ /* 0x001fca00078e0004 */
[----:B------:R1:W-:Y:S02]  /*0810*/  STG.E desc[UR4][R4.64], R23 ;  /* 0x0000001704007986 */ /* 0x0003e4000c101904 */
.L_x_21500:
        /* <DEDUP_REMOVED lines=8> */
.L_x_21501:
[----:B------:R-:W-:Y:S05]  /*08a0*/  BSYNC B1 ;  /* 0x0000000000017941 */ /* 0x000fea0003800000 */
.L_x_21497:
[----:B------:R-:W-:-:S13]  /*08b0*/  ISETP.GE.AND P0, PT, R19, R16, PT ;  /* 0x000000101300720c */ /* 0x000fda0003f06270 */
[----:B012---:R-:W0:Y:S01]  /*08c0*/  @!P0 LDC.64 R4, c[0x0][0x220] ;  /* 0x00008800ff048b82 */ /* 0x007e220000000a00 */
[----:B------:R-:W-:Y:S01]  /*08d0*/  @!P0 IADD3 R3, R0, R19, RZ ;  /* 0x0000001300038210 */ /* 0x000fe20007ffe0ff */
[----:B------:R-:W-:-:S04]  /*08e0*/  @!P0 VIADD R19, R19, 0x80 ;  /* 0x0000008013138836 */ /* 0x000fc80000000000 */
[----:B0-----:R-:W-:-:S05]  /*08f0*/  @!P0 IMAD.WIDE.U32 R4, R3, 0x4, R4 ;  /* 0x0000000403048825 */ /* 0x001fca00078e0004 */
[----:B------:R2:W-:Y:S02]  /*0900*/  @!P0 STG.E desc[UR4][R4.64], R2 ;  /* 0x0000000204008986 */ /* 0x0005e4000c101904 */
.L_x_21502:
[----:B------:R-:W-:Y:S05]  /*0910*/  BSYNC B0 ;  /* 0x0000000000007941 */ /* 0x000fea0003800000 */
.L_x_21496:
        /* <DEDUP_REMOVED lines=8> */
.L_x_21503:
        /* <DEDUP_REMOVED lines=14> */
.L_x_42304:


//--------------------- .text._ZN2at6native29vectorized_elementwise_kernelILi8ENS0_13AUnaryFunctorIiiiZZZNS0_19minimum_kernel_cudaERNS_18TensorIteratorBaseEENKUlvE_clEvENKUlvE1_clEvEUliiE_EESt5arrayIPcLm2EEEEviT0_T1_ --------------------------
	.section	.text._ZN2at6native29vectorized_elementwise_kernelILi8ENS0_13AUnaryFunctorIiiiZZZNS0_19minimum_kernel_cudaERNS_18TensorIteratorBaseEENKUlvE_clEvENKUlvE1_clEvEUliiE_EESt5arrayIPcLm2EEEEviT0_T1_,"ax",@progbits
	.align	128
        .global         _ZN2at6native29vectorized_elementwise_kernelILi8ENS0_13AUnaryFunctorIiiiZZZNS0_19minimum_kernel_cudaERNS_18TensorIteratorBaseEENKUlvE_clEvENKUlvE1_clEvEUliiE_EESt5arrayIPcLm2EEEEviT0_T1_
        .type           _ZN2at6native29vectorized_elementwise_kernelILi8ENS0_13AUnaryFunctorIiiiZZZNS0_19minimum_kernel_cudaERNS_18TensorIteratorBaseEENKUlvE_clEvENKUlvE1_clEvEUliiE_EESt5arrayIPcLm2EEEEviT0_T1_,@function
        .size           _ZN2at6native29vectorized_elementwise_kernelILi8ENS0_13AUnaryFunctorIiiiZZZNS0_19minimum_kernel_cudaERNS_18TensorIteratorBaseEENKUlvE_clEvENKUlvE1_clEvEUliiE_EESt5arrayIPcLm2EEEEviT0_T1_,(.L_x_42305 - _ZN2at6native29vectorized_elementwise_kernelILi8ENS0_13AUnaryFunctorIiiiZZZNS0_19minimum_kernel_cudaERNS_18TensorIteratorBaseEENKUlvE_clEvENKUlvE1_clEvEUliiE_EESt5arrayIPcLm2EEEEviT0_T1_)
        .other          _ZN2at6native29vectorized_elementwise_kernelILi8ENS0_13AUnaryFunctorIiiiZZZNS0_19minimum_kernel_cudaERNS_18TensorIteratorBaseEENKUlvE_clEvENKUlvE1_clEvEUliiE_EESt5arrayIPcLm2EEEEviT0_T1_,@"STO_CUDA_ENTRY STV_DEFAULT"
_ZN2at6native29vectorized_elementwise_kernelILi8ENS0_13AUnaryFunctorIiiiZZZNS0_19minimum_kernel_cudaERNS_18TensorIteratorBaseEENKUlvE_clEvENKUlvE1_clEvEUliiE_EESt5arrayIPcLm2EEEEviT0_T1_:
.text._ZN2at6native29vectorized_elementwise_kernelILi8ENS0_13AUnaryFunctorIiiiZZZNS0_19minimum_kernel_cudaERNS_18TensorIteratorBaseEENKUlvE_clEvENKUlvE1_clEvEUliiE_EESt5arrayIPcLm2EEEEviT0_T1_:
        /* <DEDUP_REMOVED lines=29> */
.L_x_21504:
        /* <DEDUP_REMOVED lines=87> */
.L_x_21507:
[----:B------:R-:W-:-:S13]  /*0740*/  ISETP.GE.AND P0, PT, R19, R16, PT ;  /* 0x000000101300720c */ /* 0x000fda0003f06270 */
[----:B------:R-:W-:Y:S05]  /*0750*/  @P0 BRA `(.L_x_21509) ;  /* 0x0000000000300947 */ /* 0x000fea0003800000 */
[----:B0-----:R-:W0:Y:S01]  /*0760*/  LDC.64 R4, c[0x0][0x220] ;  /* 0x00008800ff047b82 */ /* 0x001e220000000a00 */
[----:B------:R-:W-:Y:S02]  /*0770*/  IMAD.IADD R7, R0, 0x1, R19 ;  /* 0x0000000100077824 */ /* 0x000fe400078e0213 */
[----:B------:R-:W-:Y:S02]  /*0780*/  VIADD R19, R19, 0x80 ;  /* 0x0000008013137836 */ /* 0x000fe40000000000 */
[----:B0-----:R-:W-:-:S05]  /*0790*/  IMAD.WIDE.U32 R4, R7, 0x4, R4 ;  /* 0x0000000407047825 */ /* 0x001fca00078e0004 */
[----:B------:R1:W-:Y:S02]  /*07a0*/  STG.E desc[UR4][R4.64], R21 ;  /* 0x0000001504007986 */ /* 0x0003e4000c101904 */
.L_x_21508:
[----:B------:R-:W-:-:S13]  /*07b0*/  ISETP.GE.AND P0, PT, R19, R16, PT ;  /* 0x000000101300720c */ /* 0x000fda0003f06270 */
[----:B------:R-:W-:Y:S05]  /*07c0*/  @P0 BRA `(.L_x_21510) ;  /* 0x0000000000340947 */ /* 0x000fea0003800000 */
[----:B01----:R-:W0:Y:S01]  /*07d0*/  LDC.64 R4, c[0x0][0x220] ;  /* 0x00008800ff047b82 */ /* 0x003e220000000a00 */
[----:B------:R-:W-:Y:S01]  /*07e0*/  IADD3 R7, R0, R19, RZ ;  /* 0x0000001300077210 */ /* 0x000fe20007ffe0ff */
[----:B------:R-:W-:-:S04]  /*07f0*/  VIADD R19, R19, 0x80 ;  /* 0x0000008013137836 */ /* 0x000fc80000000000 */
[----:B0-----:R-:W-:-:S05]  /*0800*/  IMAD.WIDE.U32 R4, R7, 0x4, R4 ;  /* 0x0000000407047825 */ /* 0x001fca00078e0004 */
[----:B------:R1:W-:Y:S02]  /*0810*/  STG.E desc[UR4][R4.64], R23 ;  /* 0x0000001704007986 */ /* 0x0003e4000c101904 */
.L_x_21509:
        /* <DEDUP_REMOVED lines=8> */
.L_x_21510:
[----:B------:R-:W-:Y:S05]  /*08a0*/  BSYNC B1 ;  /* 0x0000000000017941 */ /* 0x000fea0003800000 */
.L_x_21506:
[----:B------:R-:W-:-:S13]  /*08b0*/  ISETP.GE.AND P0, PT, R19, R16, PT ;  /* 0x000000101300720c */ /* 0x000fda0003f06270 */
[----:B012---:R-:W0:Y:S01]  /*08c0*/  @!P0 LDC.64 R4, c[0x0][0x220] ;  /* 0x00008800ff048b82 */ /* 0x007e220000000a00 */
[----:B------:R-:W-:Y:S01]  /*08d0*/  @!P0 IADD3 R3, R0, R19, RZ ;  /* 0x0000001300038210 */ /* 0x000fe20007ffe0ff */
[----:B------:R-:W-:-:S04]  /*08e0*/  @!P0 VIADD R19, R19, 0x80 ;  /* 0x0000008013138836 */ /* 0x000fc80000000000 */
[----:B0-----:R-:W-:-:S05]  /*08f0*/  @!P0 IMAD.WIDE.U32 R4, R3, 0x4, R4 ;  /* 0x0000000403048825 */ /* 0x001fca00078e0004 */
[----:B------:R2:W-:Y:S02]  /*0900*/  @!P0 STG.E desc[UR4][R4.64], R2 ;  /* 0x0000000204008986 */ /* 0x0005e4000c101904 */
.L_x_21511:
[----:B------:R-:W-:Y:S05]  /*0910*/  BSYNC B0 ;  /* 0x0000000000007941 */ /* 0x000fea0003800000 */
.L_x_21505:
        /* <DEDUP_REMOVED lines=8> */
.L_x_21512:
        /* <DEDUP_REMOVED lines=14> */
.L_x_42305:


//--------------------- .text._ZN2at6native18elementwise_kernelILi128ELi4EZNS0_15gpu_kernel_implINS0_13BinaryFunctorIiiiZZZNS0_19minimum_kernel_cudaERNS_18TensorIteratorBaseEENKUlvE_clEvENKUlvE1_clEvEUliiE_EEEEvS5_RKT_EUliE_EEviT1_ --------------------------
	.section	.text._ZN2at6native18elementwise_kernelILi128ELi4EZNS0_15gpu_kernel_implINS0_13BinaryFunctorIiiiZZZNS0_19minimum_kernel_cudaERNS_18TensorIteratorBaseEENKUlvE_clEvENKUlvE1_clEvEUliiE_EEEEvS5_RKT_EUliE_EEviT1_,"ax",@progbits
	.align	128
        .global         _ZN2at6native18elementwise_kernelILi128ELi4EZNS0_15gpu_kernel_implINS0_13BinaryFunctorIiiiZZZNS0_19minimum_kernel_cudaERNS_18TensorIteratorBaseEENKUlvE_clEvENKUlvE1_clEvEUliiE_EEEEvS5_RKT_EUliE_EEviT1_
        .type           _ZN2at6native18elementwise_kernelILi128ELi4EZNS0_15gpu_kernel_implINS0_13BinaryFunctorIiiiZZZNS0_19minimum_kernel_cudaERNS_18TensorIteratorBaseEENKUlvE_clEvENKUlvE1_clEvEUliiE_EEEEvS5_RKT_EUliE_EEviT1_,@function
        .size           _ZN2at6native18elementwise_kernelILi128ELi4EZNS0_15gpu_kernel_implINS0_13BinaryFunctorIiiiZZZNS0_19minimum_kernel_cudaERNS_18TensorIteratorBaseEENKUlvE_clEvENKUlvE1_clEvEUliiE_EEEEvS5_RKT_EUliE_EEviT1_,(.L_x_42306 - _ZN2at6native18elementwise_kernelILi128ELi4EZNS0_15gpu_kernel_implINS0_13BinaryFunctorIiiiZZZNS0_19minimum_kernel_cudaERNS_18TensorIteratorBaseEENKUlvE_clEvENKUlvE1_clEvEUliiE_EEEEvS5_RKT_EUliE_EEviT1_)
        .other          _ZN2at6native18elementwise_kernelILi128ELi4EZNS0_15gpu_kernel_implINS0_13BinaryFunctorIiiiZZZNS0_19minimum_kernel_cudaERNS_18TensorIteratorBaseEENKUlvE_clEvENKUlvE1_clEvEUliiE_EEEEvS5_RKT_EUliE_EEviT1_,@"STO_CUDA_ENTRY STV_DEFAULT"
_ZN2at6native18elementwise_kernelILi128ELi4EZNS0_15gpu_kernel_implINS0_13BinaryFunctorIiiiZZZNS0_19minimum_kernel_cudaERNS_18TensorIteratorBaseEENKUlvE_clEvENKUlvE1_clEvEUliiE_EEEEvS5_RKT_EUliE_EEviT1_:
.text._ZN2at6native18elementwise_kernelILi128ELi4EZNS0_15gpu_kernel_implINS0_13BinaryFunctorIiiiZZZNS0_19minimum_kernel_cudaERNS_18TensorIteratorBaseEENKUlvE_clEvENKUlvE1_clEvEUliiE_EEEEvS5_RKT_EUliE_EEviT1_:
        /* <DEDUP_REMOVED lines=365> */
.L_x_21515:
        /* <DEDUP_REMOVED lines=20> */
.L_x_21519:
[----:B------:R0:W5:Y:S01]  /*1810*/  LDG.E.U8 R19, desc[UR36][R2.64] ;  /* 0x0000002402137981 */ /* 0x000162000c1e1100 */
[----:B------:R-:W-:Y:S05]  /*1820*/  BRA `(.L_x_21521) ;  /* 0x0000000c00347947 */ /* 0x000fea0003800000 */
.L_x_21518:
        /* <DEDUP_REMOVED lines=8> */
.L_x_21523:
[----:B------:R0:W5:Y:S01]  /*18b0*/  LDG.E R19, desc[UR36][R2.64] ;  /* 0x0000002402137981 */ /* 0x000162000c1e1900 */
[----:B------:R-:W-:Y:S05]  /*18c0*/  BRA `(.L_x_21521) ;  /* 0x0000000c000c7947 */ /* 0x000fea0003800000 */
.L_x_21522:
[----:B------:R0:W5:Y:S01]  /*18d0*/  LDG.E.S16 R19, desc[UR36][R2.64] ;  /* 0x0000002402137981 */ /* 0x000162000c1e1700 */
[----:B------:R-:W-:Y:S05]  /*18e0*/  BRA `(.L_x_21521) ;  /* 0x0000000c00047947 */ /* 0x000fea0003800000 */
.L_x_21517:
        /* <DEDUP_REMOVED lines=9> */
.L_x_21525:
[----:B------:R-:W2:Y:S02]  /*1980*/  LDG.E.U16 R2, desc[UR36][R2.64] ;  /* 0x0000002402027981 */ /* 0x000ea4000c1e1500 */
[----:B--2---:R-:W-:-:S06]  /*1990*/  HADD2.F32 R19, -RZ, R2.H0_H0 ;  /* 0x20000002ff137230 */ /* 0x004fcc0000004100 */
[----:B------:R-:W0:Y:S01]  /*19a0*/  F2I.FTZ.TRUNC.NTZ R19, R19 ;  /* 0x0000001300137305 */ /* 0x000e22000021f100 */
[----:B------:R-:W-:Y:S05]  /*19b0*/  BRA `(.L_x_21521) ;  /* 0x0000000800d07947 */ /* 0x000fea0003800000 */
.L_x_21524:
        /* <DEDUP_REMOVED lines=9> */
.L_x_21527:
[----:B------:R-:W2:Y:S02]  /*1a50*/  LDG.E.U16 R2, desc[UR36][R2.64] ;  /* 0x0000002402027981 */ /* 0x000ea4000c1e1500 */
[----:B--2---:R-:W-:-:S06]  /*1a60*/  HADD2.F32 R19, -RZ, R2.H0_H0 ;  /* 0x20000002ff137230 */ /* 0x004fcc0000004100 */
[----:B------:R-:W0:Y:S01]  /*1a70*/  F2I.FTZ.TRUNC.NTZ R19, R19 ;  /* 0x0000001300137305 */ /* 0x000e22000021f100 */
[----:B------:R-:W-:Y:S05]  /*1a80*/  BRA `(.L_x_21521) ;  /* 0x00000008009c7947 */ /* 0x000fea0003800000 */
.L_x_21526:
[----:B------:R-:W2:Y:S02]  /*1a90*/  LDG.E.64 R2, desc[UR36][R2.64] ;  /* 0x0000002402027981 */ /* 0x000ea4000c1e1b00 */
[----:B--2---:R0:W1:Y:S01]  /*1aa0*/  F2I.F64.TRUNC R19, R2 ;  /* 0x0000000200137311 */ /* 0x004062000030d100 */
[----:B------:R-:W-:Y:S05]  /*1ab0*/  BRA `(.L_x_21521) ;  /* 0x0000000800907947 */ /* 0x000fea0003800000 */
.L_x_21516:
        /* <DEDUP_REMOVED lines=12> */
.L_x_21530:
[----:B------:R-:W2:Y:S02]  /*1b80*/  LDG.E.64 R2, desc[UR36][R2.64] ;  /* 0x0000002402027981 */ /* 0x000ea4000c1e1b00 */
[----:B--2---:R0:W1:Y:S01]  /*1b90*/  F2I.F64.TRUNC R19, R2 ;  /* 0x0000000200137311 */ /* 0x004062000030d100 */
[----:B------:R-:W-:Y:S05]  /*1ba0*/  BRA `(.L_x_21521) ;  /* 0x0000000800547947 */ /* 0x000fea0003800000 */
.L_x_21529:
        /* <DEDUP_REMOVED lines=27> */
.L_x_21532:
        /* <DEDUP_REMOVED lines=14> */
.L_x_21531:
[----:B------:R-:W2:Y:S02]  /*1e40*/  LDG.E.U16 R19, desc[UR36][R2.64] ;  /* 0x0000002402137981 */ /* 0x000ea4000c1e1500 */
[----:B--2---:R-:W-:-:S06]  /*1e50*/  IMAD.U32 R19, R19, 0x10000, RZ ;  /* 0x0001000013137824 */ /* 0x004fcc00078e00ff */
[----:B------:R-:W0:Y:S01]  /*1e60*/  F2I.FTZ.TRUNC.NTZ R19, R19 ;  /* 0x0000001300137305 */ /* 0x000e22000021f100 */
[----:B------:R-:W-:Y:S05]  /*1e70*/  BRA `(.L_x_21521) ;  /* 0x0000000400a07947 */ /* 0x000fea0003800000 */
.L_x_21528:
        /* <DEDUP_REMOVED lines=10> */
.L_x_21535:
        /* <DEDUP_REMOVED lines=21> */
.L_x_21539:
[----:B------:R-:W-:Y:S05]  /*2070*/  BSYNC B1 ;  /* 0x0000000000017941 */ /* 0x000fea0003800000 */
.L_x_21538:
[----:B------:R-:W-:Y:S01]  /*2080*/  IMAD.SHL.U32 R2, R2, 0x100000, RZ ;  /* 0x0010000002027824 */ /* 0x000fe200078e00ff */
[----:B------:R-:W-:-:S04]  /*2090*/  LEA R0, R0, 0x3b800000, 0x17 ;  /* 0x3b80000000007811 */ /* 0x000fc800078eb8ff */
[----:B------:R-:W-:-:S07]  /*20a0*/  LOP3.LUT R19, R0, R2, R19, 0xfe, !PT ;  /* 0x0000000200137212 */ /* 0x000fce00078efe13 */
.L_x_21537:
[----:B------:R-:W-:Y:S05]  /*20b0*/  BSYNC B0 ;  /* 0x0000000000007941 */ /* 0x000fea0003800000 */
.L_x_21536:
[----:B------:R-:W1:Y:S01]  /*20c0*/  F2I.FTZ.TRUNC.NTZ R19, R19 ;  /* 0x0000001300137305 */ /* 0x000e62000021f100 */
[----:B------:R-:W-:Y:S05]  /*20d0*/  BRA `(.L_x_21521) ;  /* 0x0000000400087947 */ /* 0x000fea0003800000 */
.L_x_21534:
        /* <DEDUP_REMOVED lines=21> */
.L_x_21543:
[----:B------:R-:W-:Y:S05]  /*2230*/  BSYNC B1 ;  /* 0x0000000000017941 */ /* 0x000fea0003800000 */
.L_x_21542:
[----:B------:R-:W-:Y:S01]  /*2240*/  IMAD.SHL.U32 R2, R2, 0x200000, RZ ;  /* 0x0020000002027824 */ /* 0x000fe200078e00ff */
[----:B------:R-:W-:-:S04]  /*2250*/  LEA R0, R0, 0x37800000, 0x17 ;  /* 0x3780000000007811 */ /* 0x000fc800078eb8ff */
[----:B------:R-:W-:-:S07]  /*2260*/  LOP3.LUT R19, R0, R2, R19, 0xfe, !PT ;  /* 0x0000000200137212 */ /* 0x000fce00078efe13 */
.L_x_21541:
[----:B------:R-:W-:Y:S05]  /*2270*/  BSYNC B0 ;  /* 0x0000000000007941 */ /* 0x000fea0003800000 */
.L_x_21540:
[----:B------:R-:W2:Y:S01]  /*2280*/  F2I.FTZ.TRUNC.NTZ R19, R19 ;  /* 0x0000001300137305 */ /* 0x000ea2000021f100 */
[----:B------:R-:W-:Y:S05]  /*2290*/  BRA `(.L_x_21521) ;  /* 0x0000000000987947 */ /* 0x000fea0003800000 */
.L_x_21533:
        /* <DEDUP_REMOVED lines=14> */
.L_x_21547:
[----:B------:R-:W-:Y:S05]  /*2380*/  BSYNC B0 ;  /* 0x0000000000007941 */ /* 0x000fea0003800000 */
.L_x_21546:
[----:B------:R-:W4:Y:S01]  /*2390*/  F2I.FTZ.TRUNC.NTZ R19, R19 ;  /* 0x0000001300137305 */ /* 0x000f22000021f100 */
[----:B------:R-:W-:Y:S05]  /*23a0*/  BRA `(.L_x_21521) ;  /* 0x0000000000547947 */ /* 0x000fea0003800000 */
.L_x_21520:
        /* <DEDUP_REMOVED lines=17> */
.L_x_21548:
[----:B------:R-:W-:Y:S05]  /*24c0*/  BRA `(.L_x_21521) ;  /* 0x00000000000c7947 */ /* 0x000fea0003800000 */
.L_x_21545:
[----:B------:R0:W5:Y:S01]  /*24d0*/  LDG.E R19, desc[UR36][R2.64] ;  /* 0x0000002402137981 */ /* 0x000162000c1e1900 */
[----:B------:R-:W-:Y:S05]  /*24e0*/  BRA `(.L_x_21521) ;  /* 0x0000000000047947 */ /* 0x000fea0003800000 */
.L_x_21544:
[----:B------:R3:W5:Y:S02]  /*24f0*/  LDG.E R19, desc[UR36][R2.64] ;  /* 0x0000002402137981 */ /* 0x000764000c1e1900 */
.L_x_21521:
[----:B0-----:R-:W0:Y:S01]  /*2500*/  LDC.U8 R4, c[0x0][0x493] ;  /* 0x000124c0ff047b82 */ /* 0x001e220000000000 */
[----:B------:R-:W-:Y:S02]  /*2510*/  ULDC.64 UR4, c[0x0][0x488] ;  /* 0x0001220000047ab9 */ /* 0x000fe40000000a00 */
[----:B---3--:R-:W-:-:S05]  /*2520*/  IADD3 R2, P1, R22, UR4, RZ ;  /* 0x0000000416027c10 */ /* 0x008fca000ff3e0ff */
        /* <DEDUP_REMOVED lines=14> */
.L_x_21552:
[----:B------:R0:W5:Y:S01]  /*2610*/  LDG.E.U8 R22, desc[UR36][R2.64] ;  /* 0x0000002402167981 */ /* 0x000162000c1e1100 */
[----:B------:R-:W-:Y:S05]  /*2620*/  BRA `(.L_x_21554) ;  /* 0x0000000c00347947 */ /* 0x000fea0003800000 */
.L_x_21551:
        /* <DEDUP_REMOVED lines=8> */
.L_x_21556:
[----:B------:R3:W5:Y:S01]  /*26b0*/  LDG.E R22, desc[UR36][R2.64] ;  /* 0x0000002402167981 */ /* 0x000762000c1e1900 */
[----:B------:R-:W-:Y:S05]  /*26c0*/  BRA `(.L_x_21554) ;  /* 0x0000000c000c7947 */ /* 0x000fea0003800000 */
.L_x_21555:
[----:B------:R0:W5:Y:S01]  /*26d0*/  LDG.E.S16 R22, desc[UR36][R2.64] ;  /* 0x0000002402167981 */ /* 0x000162000c1e1700 */
[----:B------:R-:W-:Y:S05]  /*26e0*/  BRA `(.L_x_21554) ;  /* 0x0000000c00047947 */ /* 0x000fea0003800000 */
.L_x_21550:
[----:B------:R-:W-:-:S13]  /*26f0*/  ISETP.GT.AND P0, PT, R0, 0x6, PT ;  /* 0x000000060000780c */ /* 0x000fda0003f04270 */
[----:B------:R-:W-:Y:S05]  /*2700*/  @P0 BRA `(.L_x_21557) ;  /* 0x00000000002c0947 */ /* 0x000fea0003800000 */
[----:B------:R-:W-:-:S13]  /*2710*/  ISETP.NE.AND P0, PT, R0, 0x5, PT ;  /* 0x000000050000780c */ /* 0x000fda0003f05270 */
[----:B------:R-:W-:Y:S05]  /*2720*/  @!P0 BRA `(.L_x_21558) ;  /* 0x0000000000148947 */ /* 0x000fea0003800000 */
[----:B------:R-:W-:-:S13]  /*2730*/  ISETP.NE.AND P0, PT, R0, 0x6, PT ;  /* 0x000000060000780c */ /* 0x000fda0003f05270 */
[----:B------:R-:W-:Y:S05]  /*2740*/  @P0 BRA `(.L_x_21553) ;  /* 0x0000000800980947 */ /* 0x000fea0003800000 */
[----:B------:R-:W3:Y:S02]  /*2750*/  LDG.E R2, desc[UR36][R2.64] ;  /* 0x0000002402027981 */ /* 0x000ee4000c1e1900 */
[----:B---3--:R0:W3:Y:S01]  /*2760*/  F2I.FTZ.TRUNC.NTZ R22, R2 ;  /* 0x0000000200167305 */ /* 0x0080e2000021f100 */
[----:B------:R-:W-:Y:S05]  /*2770*/  BRA `(.L_x_21554) ;  /* 0x0000000800e07947 */ /* 0x000fea0003800000 */
.L_x_21558:
[----:B------:R-:W3:Y:S02]  /*2780*/  LDG.E.U16 R2, desc[UR36][R2.64] ;  /* 0x0000002402027981 */ /* 0x000ee4000c1e1500 */
[----:B---3--:R-:W-:-:S06]  /*2790*/  HADD2.F32 R22, -RZ, R2.H0_H0 ;  /* 0x20000002ff167230 */ /* 0x008fcc0000004100 */
[----:B------:R-:W0:Y:S01]  /*27a0*/  F2I.FTZ.TRUNC.NTZ R22, R22 ;  /* 0x0000001600167305 */ /* 0x000e22000021f100 */
[----:B------:R-:W-:Y:S05]  /*27b0*/  BRA `(.L_x_21554) ;  /* 0x0000000800d07947 */ /* 0x000fea0003800000 */
.L_x_21557:
[----:B------:R-:W-:-:S13]  /*27c0*/  ISETP.NE.AND P0, PT, R0, 0x7, PT ;  /* 0x000000070000780c */ /* 0x000fda0003f05270 */
[----:B------:R-:W-:Y:S05]  /*27d0*/  @!P0 BRA `(.L_x_21559) ;  /* 0x00000000002c8947 */ /* 0x000fea0003800000 */
[----:B------:R-:W-:-:S13]  /*27e0*/  ISETP.NE.AND P0, PT, R0, 0x8, PT ;  /* 0x000000080000780c */ /* 0x000fda0003f05270 */
[----:B------:R-:W-:Y:S05]  /*27f0*/  @!P0 BRA `(.L_x_21560) ;  /* 0x0000000000148947 */ /* 0x000fea0003800000 */
[----:B------:R-:W-:-:S13]  /*2800*/  ISETP.NE.AND P0, PT, R0, 0x9, PT ;  /* 0x000000090000780c */ /* 0x000fda0003f05270 */
[----:B------:R-:W-:Y:S05]  /*2810*/  @P0 BRA `(.L_x_21553) ;  /* 0x0000000800640947 */ /* 0x000fea0003800000 */
[----:B------:R-:W3:Y:S02]  /*2820*/  LDG.E R2, desc[UR36][R2.64] ;  /* 0x0000002402027981 */ /* 0x000ee4000c1e1900 */
[----:B---3--:R0:W3:Y:S01]  /*2830*/  F2I.FTZ.TRUNC.NTZ R22, R2 ;  /* 0x0000000200167305 */ /* 0x0080e2000021f100 */
[----:B------:R-:W-:Y:S05]  /*2840*/  BRA `(.L_x_21554) ;  /* 0x0000000800ac7947 */ /* 0x000fea0003800000 */
.L_x_21560:
[----:B------:R-:W3:Y:S02]  /*2850*/  LDG.E.U16 R2, desc[UR36][R2.64] ;  /* 0x0000002402027981 */ /* 0x000ee4000c1e1500 */
[----:B---3--:R-:W-:-:S06]  /*2860*/  HADD2.F32 R22, -RZ, R2.H0_H0 ;  /* 0x20000002ff167230 */ /* 0x008fcc0000004100 */
[----:B------:R-:W0:Y:S01]  /*2870*/  F2I.FTZ.TRUNC.NTZ R22, R22 ;  /* 0x0000001600167305 */ /* 0x000e22000021f100 */
[----:B------:R-:W-:Y:S05]  /*2880*/  BRA `(.L_x_21554) ;  /* 0x00000008009c7947 */ /* 0x000fea0003800000 */
.L_x_21559:
[----:B------:R-:W3:Y:S02]  /*2890*/  LDG.E.64 R2, desc[UR36][R2.64] ;  /* 0x0000002402027981 */ /* 0x000ee4000c1e1b00 */
[----:B---3--:R0:W3:Y:S01]  /*28a0*/  F2I.F64.TRUNC R22, R2 ;  /* 0x0000000200167311 */ /* 0x0080e2000030d100 */
[----:B------:R-:W-:Y:S05]  /*28b0*/  BRA `(.L_x_21554) ;  /* 0x0000000800907947 */ /* 0x000fea0003800000 */
.L_x_21549:
        /* <DEDUP_REMOVED lines=12> */
.L_x_21563:
[----:B------:R-:W3:Y:S02]  /*2980*/  LDG.E.64 R2, desc[UR36][R2.64] ;  /* 0x0000002402027981 */ /* 0x000ee4000c1e1b00 */
[----:B---3--:R0:W3:Y:S01]  /*2990*/  F2I.F64.TRUNC R22, R2 ;  /* 0x0000000200167311 */ /* 0x0080e2000030d100 */
[----:B------:R-:W-:Y:S05]  /*29a0*/  BRA `(.L_x_21554) ;  /* 0x0000000800547947 */ /* 0x000fea0003800000 */
.L_x_21562:
        /* <DEDUP_REMOVED lines=25> */
[----:B------:R0:W3:Y:S01]  /*2b40*/  F2I.FTZ.TRUNC.NTZ R22, R5 ;  /* 0x0000000500167305 */ /* 0x0000e2000021f100 */
[----:B------:R-:W-:Y:S05]  /*2b50*/  BRA `(.L_x_21554) ;  /* 0x0000000400e87947 */ /* 0x000fea0003800000 */
.L_x_21565:
[----:B------:R-:W3:Y:S02]  /*2b60*/  LDG.E.U8 R2, desc[UR36][R2.64] ;  /* 0x0000002402027981 */ /* 0x000ee4000c1e1100 */
[C---:B---3--:R-:W-:Y:S02]  /*2b70*/  IMAD.SHL.U32 R0, R2.reuse, 0x2000000, RZ ;  /* 0x0200000002007824 */ /* 0x048fe400078e00ff */
        /* <DEDUP_REMOVED lines=12> */
.L_x_21564:
[----:B------:R-:W3:Y:S02]  /*2c40*/  LDG.E.U16 R22, desc[UR36][R2.64] ;  /* 0x0000002402167981 */ /* 0x000ee4000c1e1500 */
[----:B---3--:R-:W-:-:S06]  /*2c50*/  IMAD.U32 R22, R22, 0x10000, RZ ;  /* 0x0001000016167824 */ /* 0x008fcc00078e00ff */
[----:B------:R-:W0:Y:S01]  /*2c60*/  F2I.FTZ.TRUNC.NTZ R22, R22 ;  /* 0x0000001600167305 */ /* 0x000e22000021f100 */
[----:B------:R-:W-:Y:S05]  /*2c70*/  BRA `(.L_x_21554) ;  /* 0x0000000400a07947 */ /* 0x000fea0003800000 */
.L_x_21561:
        /* <DEDUP_REMOVED lines=10> */
.L_x_21568:
        /* <DEDUP_REMOVED lines=21> */
.L_x_21572:
[----:B------:R-:W-:Y:S05]  /*2e70*/  BSYNC B1 ;  /* 0x0000000000017941 */ /* 0x000fea0003800000 */
.L_x_21571:
[----:B------:R-:W-:Y:S01]  /*2e80*/  IMAD.SHL.U32 R2, R2, 0x100000, RZ ;  /* 0x0010000002027824 */ /* 0x000fe200078e00ff */
[----:B------:R-:W-:-:S04]  /*2e90*/  LEA R3, R0, 0x3b800000, 0x17 ;  /* 0x3b80000000037811 */ /* 0x000fc800078eb8ff */
[----:B------:R-:W-:-:S07]  /*2ea0*/  LOP3.LUT R22, R3, R2, R22, 0xfe, !PT ;  /* 0x0000000203167212 */ /* 0x000fce00078efe16 */
.L_x_21570:
[----:B------:R-:W-:Y:S05]  /*2eb0*/  BSYNC B0 ;  /* 0x0000000000007941 */ /* 0x000fea0003800000 */
.L_x_21569:
[----:B------:R-:W0:Y:S01]  /*2ec0*/  F2I.FTZ.TRUNC.NTZ R22, R22 ;  /* 0x0000001600167305 */ /* 0x000e22000021f100 */
[----:B------:R-:W-:Y:S05]  /*2ed0*/  BRA `(.L_x_21554) ;  /* 0x0000000400087947 */ /* 0x000fea0003800000 */
.L_x_21567:
        /* <DEDUP_REMOVED lines=21> */
.L_x_21576:
[----:B------:R-:W-:Y:S05]  /*3030*/  BSYNC B1 ;  /* 0x0000000000017941 */ /* 0x000fea0003800000 */
.L_x_21575:
[----:B------:R-:W-:Y:S01]  /*3040*/  IMAD.SHL.U32 R2, R2, 0x200000, RZ ;  /* 0x0020000002027824 */ /* 0x000fe200078e00ff */
[----:B------:R-:W-:-:S04]  /*3050*/  LEA R3, R0, 0x37800000, 0x17 ;  /* 0x3780000000037811 */ /* 0x000fc800078eb8ff */
[----:B------:R-:W-:-:S07]  /*3060*/  LOP3.LUT R22, R3, R2, R22, 0xfe, !PT ;  /* 0x0000000203167212 */ /* 0x000fce00078efe16 */
.L_x_21574:
[----:B------:R-:W-:Y:S05]  /*3070*/  BSYNC B0 ;  /* 0x0000000000007941 */ /* 0x000fea0003800000 */
.L_x_21573:
[----:B------:R-:W0:Y:S01]  /*3080*/  F2I.FTZ.TRUNC.NTZ R22, R22 ;  /* 0x0000001600167305 */ /* 0x000e22000021f100 */
[----:B------:R-:W-:Y:S05]  /*3090*/  BRA `(.L_x_21554) ;  /* 0x0000000000987947 */ /* 0x000fea0003800000 */
.L_x_21566:
        /* <DEDUP_REMOVED lines=14> */
.L_x_21580:
[----:B------:R-:W-:Y:S05]  /*3180*/  BSYNC B0 ;  /* 0x0000000000007941 */ /* 0x000fea0003800000 */
.L_x_21579:
[----:B------:R-:W0:Y:S01]  /*3190*/  F2I.FTZ.TRUNC.NTZ R22, R22 ;  /* 0x0000001600167305 */ /* 0x000e22000021f100 */
[----:B------:R-:W-:Y:S05]  /*31a0*/  BRA `(.L_x_21554) ;  /* 0x0000000000547947 */ /* 0x000fea0003800000 */
.L_x_21553:
        /* <DEDUP_REMOVED lines=16> */
[----:B012-45:R-:W-:Y:S05]  /*32b0*/  CALL.ABS.NOINC R2 ;  /* 0x0000000002007343 */ /* 0x037fea0003c00000 */
.L_x_21581:
[----:B------:R-:W-:Y:S05]  /*32c0*/  BRA `(.L_x_21554) ;  /* 0x00000000000c7947 */ /* 0x000fea0003800000 */
.L_x_21578:
[----:B------:R0:W5:Y:S01]  /*32d0*/  LDG.E R22, desc[UR36][R2.64] ;  /* 0x0000002402167981 */ /* 0x000162000c1e1900 */
[----:B------:R-:W-:Y:S05]  /*32e0*/  BRA `(.L_x_21554) ;  /* 0x0000000000047947 */ /* 0x000fea0003800000 */
.L_x_21577:
[----:B------:R0:W5:Y:S02]  /*32f0*/  LDG.E R22, desc[UR36][R2.64] ;  /* 0x0000002402167981 */ /* 0x000164000c1e1900 */
.L_x_21554:
[----:B0--3--:R-:W0:Y:S01]  /*3300*/  LDC.U8 R3, c[0x0][0x491] ;  /* 0x00012440ff037b82 */ /* 0x009e220000000000 */
[----:B-12-45:R-:W-:Y:S02]  /*3310*/  VIMNMX R2, R22, R19, PT ;  /* 0x0000001316027248 */ /* 0x036fe40003fe0100 */
        /* <DEDUP_REMOVED lines=13> */
.L_x_21585:
[----:B------:R1:W-:Y:S01]  /*33f0*/  STG.E.U8 desc[UR36][R16.64], R2 ;  /* 0x0000000210007986 */ /* 0x0003e2000c101124 */
[----:B------:R-:W-:Y:S05]  /*3400*/  BRA `(.L_x_21587) ;  /* 0x0000000c00507947 */ /* 0x000fea0003800000 */
.L_x_21584:
        /* <DEDUP_REMOVED lines=9> */
.L_x_21589:
[----:B------:R3:W-:Y:S01]  /*34a0*/  STG.E desc[UR36][R16.64], R2 ;  /* 0x0000000210007986 */ /* 0x0007e2000c101924 */
[----:B------:R-:W-:Y:S05]  /*34b0*/  BRA `(.L_x_21587) ;  /* 0x0000000c00247947 */ /* 0x000fea0003800000 */
.L_x_21588:
[----:B------:R2:W-:Y:S01]  /*34c0*/  STG.E.U16 desc[UR36][R16.64], R2 ;  /* 0x0000000210007986 */ /* 0x0005e2000c101524 */
[----:B------:R-:W-:Y:S05]  /*34d0*/  BRA `(.L_x_21587) ;  /* 0x0000000c001c7947 */ /* 0x000fea0003800000 */
.L_x_21583:
        /* <DEDUP_REMOVED lines=9> */
.L_x_21591:
[----:B------:R-:W-:-:S04]  /*3570*/  I2FP.F32.S32 R0, R2 ;  /* 0x0000000200007245 */ /* 0x000fc80000201400 */
[----:B------:R-:W-:-:S05]  /*3580*/  F2FP.F16.F32.PACK_AB R0, RZ, R0 ;  /* 0x00000000ff00723e */ /* 0x000fca00000000ff */
[----:B------:R0:W-:Y:S01]  /*3590*/  STG.E.U16 desc[UR36][R16.64], R0 ;  /* 0x0000000010007986 */ /* 0x0001e2000c101524 */
[----:B------:R-:W-:Y:S05]  /*35a0*/  BRA `(.L_x_21587) ;  /* 0x0000000800e87947 */ /* 0x000fea0003800000 */
.L_x_21590:
        /* <DEDUP_REMOVED lines=10> */
.L_x_21593:
[----:B------:R-:W-:-:S04]  /*3650*/  I2FP.F32.S32 R2, R2 ;  /* 0x0000000200027245 */ /* 0x000fc80000201400 */
[----:B------:R-:W-:-:S04]  /*3660*/  F2FP.F16.F32.PACK_AB R3, RZ, R2 ;  /* 0x00000002ff03723e */ /* 0x000fc800000000ff */
[----:B------:R-:W-:-:S05]  /*3670*/  PRMT R3, R3, 0x5410, RZ ;  /* 0x0000541003037816 */ /* 0x000fca00000000ff */
[----:B------:R0:W-:Y:S01]  /*3680*/  STG.E desc[UR36][R16.64], R3 ;  /* 0x0000000310007986 */ /* 0x0001e2000c101924 */
[----:B------:R-:W-:Y:S05]  /*3690*/  BRA `(.L_x_21587) ;  /* 0x0000000800ac7947 */ /* 0x000fea0003800000 */
.L_x_21592:
[----:B------:R-:W0:Y:S02]  /*36a0*/  I2F.F64 R2, R2 ;  /* 0x0000000200027312 */ /* 0x000e240000201c00 */
[----:B0-----:R0:W-:Y:S01]  /*36b0*/  STG.E.64 desc[UR36][R16.64], R2 ;  /* 0x0000000210007986 */ /* 0x0011e2000c101b24 */
[----:B------:R-:W-:Y:S05]  /*36c0*/  BRA `(.L_x_21587) ;  /* 0x0000000800a07947 */ /* 0x000fea0003800000 */
.L_x_21582:
        /* <DEDUP_REMOVED lines=12> */
.L_x_21596:
[----:B------:R-:W0:Y:S01]  /*3790*/  I2F.F64 R4, R2 ;  /* 0x0000000200047312 */ /* 0x000e220000201c00 */
[----:B------:R-:W-:-:S05]  /*37a0*/  CS2R R6, SRZ ;  /* 0x0000000000067805 */ /* 0x000fca000001ff00 */
[----:B0-----:R0:W-:Y:S01]  /*37b0*/  STG.E.128 desc[UR36][R16.64], R4 ;  /* 0x0000000410007986 */ /* 0x0011e2000c101d24 */
[----:B------:R-:W-:Y:S05]  /*37c0*/  BRA `(.L_x_21587) ;  /* 0x0000000800607947 */ /* 0x000fea0003800000 */
.L_x_21595:
        /* <DEDUP_REMOVED lines=21> */
.L_x_21600:
[----:B------:R-:W-:Y:S05]  /*3920*/  BSYNC B0 ;  /* 0x0000000000007941 */ /* 0x000fea0003800000 */
.L_x_21599:
[----:B------:R-:W-:-:S05]  /*3930*/  LOP3.LUT R3, R0, R3, RZ, 0xfc, !PT ;  /* 0x0000000300037212 */ /* 0x000fca00078efcff */
[----:B------:R0:W-:Y:S01]  /*3940*/  STG.E.U8 desc[UR36][R16.64], R3 ;  /* 0x0000000310007986 */ /* 0x0001e2000c101124 */
[----:B------:R-:W-:Y:S05]  /*3950*/  BRA `(.L_x_21587) ;  /* 0x0000000400fc7947 */ /* 0x000fea0003800000 */
.L_x_21598:
        /* <DEDUP_REMOVED lines=13> */
.L_x_21602:
[----:B------:R-:W-:Y:S01]  /*3a30*/  IMAD.MOV.U32 R0, RZ, RZ, 0x7f ;  /* 0x0000007fff007424 */ /* 0x000fe200078e00ff */
[----:B------:R-:W-:-:S04]  /*3a40*/  ISETP.GT.U32.AND P0, PT, R2, 0x7f800000, PT ;  /* 0x7f8000000200780c */ /* 0x000fc80003f04070 */
[----:B------:R-:W-:-:S09]  /*3a50*/  SEL R0, R0, 0x7c, P0 ;  /* 0x0000007c00007807 */ /* 0x000fd20000000000 */
.L_x_21603:
[----:B------:R-:W-:Y:S05]  /*3a60*/  BSYNC B0 ;  /* 0x0000000000007941 */ /* 0x000fea0003800000 */
.L_x_21601:
[----:B------:R-:W-:-:S04]  /*3a70*/  LOP3.LUT R2, R3, 0x80000000, RZ, 0xc0, !PT ;  /* 0x8000000003027812 */ /* 0x000fc800078ec0ff */
[----:B------:R-:W-:-:S04]  /*3a80*/  SHF.R.U32.HI R3, RZ, 0x18, R2 ;  /* 0x00000018ff037819 */ /* 0x000fc80000011602 */
[----:B------:R-:W-:-:S05]  /*3a90*/  LOP3.LUT R3, R0, R3, RZ, 0xfc, !PT ;  /* 0x0000000300037212 */ /* 0x000fca00078efcff */
[----:B------:R0:W-:Y:S01]  /*3aa0*/  STG.E.U8 desc[UR36][R16.64], R3 ;  /* 0x0000000310007986 */ /* 0x0001e2000c101124 */
[----:B------:R-:W-:Y:S05]  /*3ab0*/  BRA `(.L_x_21587) ;  /* 0x0000000400a47947 */ /* 0x000fea0003800000 */
.L_x_21597:
[----:B------:R-:W-:-:S04]  /*3ac0*/  I2FP.F32.S32 R0, R2 ;  /* 0x0000000200007245 */ /* 0x000fc80000201400 */
[----:B------:R-:W-:-:S05]  /*3ad0*/  F2FP.BF16.F32.PACK_AB R0, RZ, R0 ;  /* 0x00000000ff00723e */ /* 0x000fca00000010ff */
[----:B------:R0:W-:Y:S01]  /*3ae0*/  STG.E.U16 desc[UR36][R16.64], R0 ;  /* 0x0000000010007986 */ /* 0x0001e2000c101524 */
[----:B------:R-:W-:Y:S05]  /*3af0*/  BRA `(.L_x_21587) ;  /* 0x0000000400947947 */ /* 0x000fea0003800000 */
.L_x_21594:
        /* <DEDUP_REMOVED lines=10> */
.L_x_21606:
        /* <DEDUP_REMOVED lines=17> */
.L_x_21609:
[----:B------:R-:W-:-:S04]  /*3cb0*/  LOP3.LUT R2, R3, 0x80000000, RZ, 0xc0, !PT ;  /* 0x8000000003027812 */ /* 0x000fc800078ec0ff */
[----:B------:R-:W-:-:S04]  /*3cc0*/  SHF.R.U32.HI R3, RZ, 0x18, R2 ;  /* 0x00000018ff037819 */ /* 0x000fc80000011602 */
[----:B------:R-:W-:-:S04]  /*3cd0*/  LOP3.LUT R0, R0, R3, RZ, 0xfc, !PT ;  /* 0x0000000300007212 */ /* 0x000fc800078efcff */
[----:B------:R-:W-:-:S07]  /*3ce0*/  PRMT R8, R0, 0x7610, R8 ;  /* 0x0000761000087816 */ /* 0x000fce0000000008 */
.L_x_21608:
[----:B------:R-:W-:Y:S05]  /*3cf0*/  BSYNC B0 ;  /* 0x0000000000007941 */ /* 0x000fea0003800000 */
.L_x_21607:
[----:B------:R0:W-:Y:S01]  /*3d00*/  STG.E.U8 desc[UR36][R16.64], R8 ;  /* 0x0000000810007986 */ /* 0x0001e2000c101124 */
[----:B------:R-:W-:Y:S05]  /*3d10*/  BRA `(.L_x_21587) ;  /* 0x00000004000c7947 */ /* 0x000fea0003800000 */
.L_x_21605:
        /* <DEDUP_REMOVED lines=17> */
.L_x_21612:
[----:B------:R-:W-:-:S04]  /*3e30*/  LOP3.LUT R2, R3, 0x80000000, RZ, 0xc0, !PT ;  /* 0x8000000003027812 */ /* 0x000fc800078ec0ff */
[----:B------:R-:W-:-:S04]  /*3e40*/  SHF.R.U32.HI R3, RZ, 0x18, R2 ;  /* 0x00000018ff037819 */ /* 0x000fc80000011602 */
[----:B------:R-:W-:-:S04]  /*3e50*/  LOP3.LUT R0, R0, R3, RZ, 0xfc, !PT ;  /* 0x0000000300007212 */ /* 0x000fc800078efcff */
[----:B------:R-:W-:-:S07]  /*3e60*/  PRMT R8, R0, 0x7610, R8 ;  /* 0x0000761000087816 */ /* 0x000fce0000000008 */
.L_x_21611:
[----:B------:R-:W-:Y:S05]  /*3e70*/  BSYNC B0 ;  /* 0x0000000000007941 */ /* 0x000fea0003800000 */
.L_x_21610:
[----:B------:R0:W-:Y:S01]  /*3e80*/  STG.E.U8 desc[UR36][R16.64], R8 ;  /* 0x0000000810007986 */ /* 0x0001e2000c101124 */
[----:B------:R-:W-:Y:S05]  /*3e90*/  BRA `(.L_x_21587) ;  /* 0x0000000000ac7947 */ /* 0x000fea0003800000 */
.L_x_21604:
        /* <DEDUP_REMOVED lines=22> */
.L_x_21586:
        /* <DEDUP_REMOVED lines=16> */
.L_x_21615:
[----:B------:R-:W-:Y:S05]  /*4100*/  BRA `(.L_x_21587) ;  /* 0x0000000000107947 */ /* 0x000fea0003800000 */
.L_x_21614:
[----:B------:R-:W-:-:S05]  /*4110*/  SHF.R.S32.HI R3, RZ, 0x1f, R2 ;  /* 0x0000001fff037819 */ /* 0x000fca0000011402 */
[----:B------:R0:W-:Y:S01]  /*4120*/  STG.E.64 desc[UR36][R16.64], R2 ;  /* 0x0000000210007986 */ /* 0x0001e2000c101b24 */
[----:B------:R-:W-:Y:S05]  /*4130*/  BRA `(.L_x_21587) ;  /* 0x0000000000047947 */ /* 0x000fea0003800000 */
.L_x_21613:
[----:B------:R0:W-:Y:S02]  /*4140*/  STG.E desc[UR36][R16.64], R2 ;  /* 0x0000000210007986 */ /* 0x0001e4000c101924 */
.L_x_21587:
[----:B------:R-:W-:-:S04]  /*4150*/  IMAD R18, R18, 0x200, R23 ;  /* 0x0000020012127824 */ /* 0x000fc800078e0217 */
[----:B------:R-:W-:-:S07]  /*4160*/  VIADD R19, R18, 0x80 ;  /* 0x0000008012137836 */ /* 0x000fce0000000000 */
.L_x_21514:
[----:B------:R-:W-:Y:S05]  /*4170*/  BSYNC B6 ;  /* 0x0000000000067941 */ /* 0x000fea0003800000 */
.L_x_21513:
        /* <DEDUP_REMOVED lines=358> */
.L_x_21618:
        /* <DEDUP_REMOVED lines=20> */
.L_x_21622:
[----:B------:R0:W5:Y:S01]  /*5920*/  LDG.E.U8 R22, desc[UR36][R2.64] ;  /* 0x0000002402167981 */ /* 0x000162000c1e1100 */
[----:B------:R-:W-:Y:S05]  /*5930*/  BRA `(.L_x_21624) ;  /* 0x0000000c00347947 */ /* 0x000fea0003800000 */
.L_x_21621:
        /* <DEDUP_REMOVED lines=8> */
.L_x_21626:
[----:B------:R0:W5:Y:S01]  /*59c0*/  LDG.E R22, desc[UR36][R2.64] ;  /* 0x0000002402167981 */ /* 0x000162000c1e1900 */
[----:B------:R-:W-:Y:S05]  /*59d0*/  BRA `(.L_x_21624) ;  /* 0x0000000c000c7947 */ /* 0x000fea0003800000 */
.L_x_21625:
[----:B------:R0:W5:Y:S01]  /*59e0*/  LDG.E.S16 R22, desc[UR36][R2.64] ;  /* 0x0000002402167981 */ /* 0x000162000c1e1700 */
[----:B------:R-:W-:Y:S05]  /*59f0*/  BRA `(.L_x_21624) ;  /* 0x0000000c00047947 */ /* 0x000fea0003800000 */
.L_x_21620:
        /* <DEDUP_REMOVED lines=9> */
.L_x_21628:
[----:B------:R-:W2:Y:S02]  /*5a90*/  LDG.E.U16 R2, desc[UR36][R2.64] ;  /* 0x0000002402027981 */ /* 0x000ea4000c1e1500 */
[----:B--2---:R-:W-:-:S06]  /*5aa0*/  HADD2.F32 R22, -RZ, R2.H0_H0 ;  /* 0x20000002ff167230 */ /* 0x004fcc0000004100 */
[----:B------:R-:W0:Y:S01]  /*5ab0*/  F2I.FTZ.TRUNC.NTZ R22, R22 ;  /* 0x0000001600167305 */ /* 0x000e22000021f100 */
[----:B------:R-:W-:Y:S05]  /*5ac0*/  BRA `(.L_x_21624) ;  /* 0x0000000800d07947 */ /* 0x000fea0003800000 */
.L_x_21627:
        /* <DEDUP_REMOVED lines=9> */
.L_x_21630:
[----:B------:R-:W2:Y:S02]  /*5b60*/  LDG.E.U16 R2, desc[UR36][R2.64] ;  /* 0x0000002402027981 */ /* 0x000ea4000c1e1500 */
[----:B--2---:R-:W-:-:S06]  /*5b70*/  HADD2.F32 R22, -RZ, R2.H0_H0 ;  /* 0x20000002ff167230 */ /* 0x004fcc0000004100 */
[----:B------:R-:W0:Y:S01]  /*5b80*/  F2I.FTZ.TRUNC.NTZ R22, R22 ;  /* 0x0000001600167305 */ /* 0x000e22000021f100 */
[----:B------:R-:W-:Y:S05]  /*5b90*/  BRA `(.L_x_21624) ;  /* 0x00000008009c7947 */ /* 0x000fea0003800000 */
.L_x_21629:
[----:B------:R-:W2:Y:S02]  /*5ba0*/  LDG.E.64 R22, desc[UR36][R2.64] ;  /* 0x0000002402167981 */ /* 0x000ea4000c1e1b00 */
[----:B--2---:R0:W1:Y:S01]  /*5bb0*/  F2I.F64.TRUNC R22, R22 ;  /* 0x0000001600167311 */ /* 0x004062000030d100 */
[----:B------:R-:W-:Y:S05]  /*5bc0*/  BRA `(.L_x_21624) ;  /* 0x0000000800907947 */ /* 0x000fea0003800000 */
.L_x_21619:
        /* <DEDUP_REMOVED lines=12> */
.L_x_21633:
[----:B------:R-:W2:Y:S02]  /*5c90*/  LDG.E.64 R2, desc[UR36][R2.64] ;  /* 0x0000002402027981 */ /* 0x000ea4000c1e1b00 */
[----:B--2---:R0:W1:Y:S01]  /*5ca0*/  F2I.F64.TRUNC R22, R2 ;  /* 0x0000000200167311 */ /* 0x004062000030d100 */
[----:B------:R-:W-:Y:S05]  /*5cb0*/  BRA `(.L_x_21624) ;  /* 0x0000000800547947 */ /* 0x000fea0003800000 */
.L_x_21632:
        /* <DEDUP_REMOVED lines=25> */
[----:B------:R4:W0:Y:S01]  /*5e50*/  F2I.FTZ.TRUNC.NTZ R22, R5 ;  /* 0x0000000500167305 */ /* 0x000822000021f100 */
[----:B------:R-:W-:Y:S05]  /*5e60*/  BRA `(.L_x_21624) ;  /* 0x0000000400e87947 */ /* 0x000fea0003800000 */
.L_x_21635:
        /* <DEDUP_REMOVED lines=14> */
.L_x_21634:
[----:B------:R-:W2:Y:S02]  /*5f50*/  LDG.E.U16 R22, desc[UR36][R2.64] ;  /* 0x0000002402167981 */ /* 0x000ea4000c1e1500 */
[----:B--2---:R-:W-:-:S06]  /*5f60*/  IMAD.U32 R22, R22, 0x10000, RZ ;  /* 0x0001000016167824 */ /* 0x004fcc00078e00ff */
[----:B------:R-:W0:Y:S01]  /*5f70*/  F2I.FTZ.TRUNC.NTZ R22, R22 ;  /* 0x0000001600167305 */ /* 0x000e22000021f100 */
[----:B------:R-:W-:Y:S05]  /*5f80*/  BRA `(.L_x_21624) ;  /* 0x0000000400a07947 */ /* 0x000fea0003800000 */
.L_x_21631:
        /* <DEDUP_REMOVED lines=10> */
.L_x_21638:
        /* <DEDUP_REMOVED lines=21> */
.L_x_21642:
[----:B------:R-:W-:Y:S05]  /*6180*/  BSYNC B1 ;  /* 0x0000000000017941 */ /* 0x000fea0003800000 */
.L_x_21641:
[----:B------:R-:W-:Y:S01]  /*6190*/  IMAD.SHL.U32 R2, R2, 0x100000, RZ ;  /* 0x0010000002027824 */ /* 0x000fe200078e00ff */
[----:B------:R-:W-:-:S04]  /*61a0*/  LEA R3, R0, 0x3b800000, 0x17 ;  /* 0x3b80000000037811 */ /* 0x000fc800078eb8ff */
[----:B------:R-:W-:-:S07]  /*61b0*/  LOP3.LUT R22, R3, R2, R22, 0xfe, !PT ;  /* 0x0000000203167212 */ /* 0x000fce00078efe16 */
.L_x_21640:
[----:B------:R-:W-:Y:S05]  /*61c0*/  BSYNC B0 ;  /* 0x0000000000007941 */ /* 0x000fea0003800000 */
.L_x_21639:
[----:B------:R-:W0:Y:S01]  /*61d0*/  F2I.FTZ.TRUNC.NTZ R22, R22 ;  /* 0x0000001600167305 */ /* 0x000e22000021f100 */
[----:B------:R-:W-:Y:S05]  /*61e0*/  BRA `(.L_x_21624) ;  /* 0x0000000400087947 */ /* 0x000fea0003800000 */
.L_x_21637:
        /* <DEDUP_REMOVED lines=21> */
.L_x_21646:
[----:B------:R-:W-:Y:S05]  /*6340*/  BSYNC B1 ;  /* 0x0000000000017941 */ /* 0x000fea0003800000 */
.L_x_21645:
[----:B------:R-:W-:Y:S01]  /*6350*/  IMAD.SHL.U32 R2, R2, 0x200000, RZ ;  /* 0x0020000002027824 */ /* 0x000fe200078e00ff */
[----:B------:R-:W-:-:S04]  /*6360*/  LEA R3, R0, 0x37800000, 0x17 ;  /* 0x3780000000037811 */ /* 0x000fc800078eb8ff */
[----:B------:R-:W-:-:S07]  /*6370*/  LOP3.LUT R22, R3, R2, R22, 0xfe, !PT ;  /* 0x0000000203167212 */ /* 0x000fce00078efe16 */
.L_x_21644:
[----:B------:R-:W-:Y:S05]  /*6380*/  BSYNC B0 ;  /* 0x0000000000007941 */ /* 0x000fea0003800000 */
.L_x_21643:
[----:B------:R-:W0:Y:S01]  /*6390*/  F2I.FTZ.TRUNC.NTZ R22, R22 ;  /* 0x0000001600167305 */ /* 0x000e22000021f100 */
[----:B------:R-:W-:Y:S05]  /*63a0*/  BRA `(.L_x_21624) ;  /* 0x0000000000987947 */ /* 0x000fea0003800000 */
.L_x_21636:
        /* <DEDUP_REMOVED lines=14> */
.L_x_21650:
[----:B------:R-:W-:Y:S05]  /*6490*/  BSYNC B0 ;  /* 0x0000000000007941 */ /* 0x000fea0003800000 */
.L_x_21649:
[----:B------:R-:W0:Y:S01]  /*64a0*/  F2I.FTZ.TRUNC.NTZ R22, R22 ;  /* 0x0000001600167305 */ /* 0x000e22000021f100 */
[----:B------:R-:W-:Y:S05]  /*64b0*/  BRA `(.L_x_21624) ;  /* 0x0000000000547947 */ /* 0x000fea0003800000 */
.L_x_21623:
        /* <DEDUP_REMOVED lines=17> */
.L_x_21651:
[----:B------:R-:W-:Y:S05]  /*65d0*/  BRA `(.L_x_21624) ;  /* 0x00000000000c7947 */ /* 0x000fea0003800000 */
.L_x_21648:
[----:B------:R0:W5:Y:S01]  /*65e0*/  LDG.E R22, desc[UR36][R2.64] ;  /* 0x0000002402167981 */ /* 0x000162000c1e1900 */
[----:B------:R-:W-:Y:S05]  /*65f0*/  BRA `(.L_x_21624) ;  /* 0x0000000000047947 */ /* 0x000fea0003800000 */
.L_x_21647:
[----:B------:R0:W5:Y:S02]  /*6600*/  LDG.E R22, desc[UR36][R2.64] ;  /* 0x0000002402167981 */ /* 0x000164000c1e1900 */
.L_x_21624:
[----:B--2---:R-:W2:Y:S01]  /*6610*/  LDC.U8 R4, c[0x0][0x493] ;  /* 0x000124c0ff047b82 */ /* 0x004ea20000000000 */
[----:B------:R-:W-:Y:S02]  /*6620*/  ULDC.64 UR4, c[0x0][0x488] ;  /* 0x0001220000047ab9 */ /* 0x000fe40000000a00 */
[----:B0-----:R-:W-:-:S05]  /*6630*/  IADD3 R2, P0, R18, UR4, RZ ;  /* 0x0000000412027c10 */ /* 0x001fca000ff1e0ff */
        /* <DEDUP_REMOVED lines=14> */
.L_x_21655:
[----:B------:R0:W5:Y:S01]  /*6720*/  LDG.E.U8 R23, desc[UR36][R2.64] ;  /* 0x0000002402177981 */ /* 0x000162000c1e1100 */
[----:B------:R-:W-:Y:S05]  /*6730*/  BRA `(.L_x_21657) ;  /* 0x0000000c00347947 */ /* 0x000fea0003800000 */
.L_x_21654:
        /* <DEDUP_REMOVED lines=8> */
.L_x_21659:
[----:B------:R0:W5:Y:S01]  /*67c0*/  LDG.E R23, desc[UR36][R2.64] ;  /* 0x0000002402177981 */ /* 0x000162000c1e1900 */
[----:B------:R-:W-:Y:S05]  /*67d0*/  BRA `(.L_x_21657) ;  /* 0x0000000c000c7947 */ /* 0x000fea0003800000 */
.L_x_21658:
[----:B------:R0:W5:Y:S01]  /*67e0*/  LDG.E.S16 R23, desc[UR36][R2.64] ;  /* 0x0000002402177981 */ /* 0x000162000c1e1700 */
[----:B------:R-:W-:Y:S05]  /*67f0*/  BRA `(.L_x_21657) ;  /* 0x0000000c00047947 */ /* 0x000fea0003800000 */
.L_x_21653:
        /* <DEDUP_REMOVED lines=9> */
.L_x_21661:
[----:B------:R-:W2:Y:S02]  /*6890*/  LDG.E.U16 R2, desc[UR36][R2.64] ;  /* 0x0000002402027981 */ /* 0x000ea4000c1e1500 */
[----:B--2---:R-:W-:-:S06]  /*68a0*/  HADD2.F32 R23, -RZ, R2.H0_H0 ;  /* 0x20000002ff177230 */ /* 0x004fcc0000004100 */
[----:B------:R-:W0:Y:S01]  /*68b0*/  F2I.FTZ.TRUNC.NTZ R23, R23 ;  /* 0x0000001700177305 */ /* 0x000e22000021f100 */
[----:B------:R-:W-:Y:S05]  /*68c0*/  BRA `(.L_x_21657) ;  /* 0x0000000800d07947 */ /* 0x000fea0003800000 */
.L_x_21660:
        /* <DEDUP_REMOVED lines=9> */
.L_x_21663:
[----:B------:R-:W2:Y:S02]  /*6960*/  LDG.E.U16 R2, desc[UR36][R2.64] ;  /* 0x0000002402027981 */ /* 0x000ea4000c1e1500 */
[----:B--2---:R-:W-:-:S06]  /*6970*/  HADD2.F32 R23, -RZ, R2.H0_H0 ;  /* 0x20000002ff177230 */ /* 0x004fcc0000004100 */
[----:B------:R-:W0:Y:S01]  /*6980*/  F2I.FTZ.TRUNC.NTZ R23, R23 ;  /* 0x0000001700177305 */ /* 0x000e22000021f100 */
[----:B------:R-:W-:Y:S05]  /*6990*/  BRA `(.L_x_21657) ;  /* 0x00000008009c7947 */ /* 0x000fea0003800000 */
.L_x_21662:
[----:B------:R-:W2:Y:S02]  /*69a0*/  LDG.E.64 R2, desc[UR36][R2.64] ;  /* 0x0000002402027981 */ /* 0x000ea4000c1e1b00 */
[----:B--2---:R0:W2:Y:S01]  /*69b0*/  F2I.F64.TRUNC R23, R2 ;  /* 0x0000000200177311 */ /* 0x0040a2000030d100 */
[----:B------:R-:W-:Y:S05]  /*69c0*/  BRA `(.L_x_21657) ;  /* 0x0000000800907947 */ /* 0x000fea0003800000 */
.L_x_21652:
        /* <DEDUP_REMOVED lines=12> */
.L_x_21666:
[----:B------:R-:W2:Y:S02]  /*6a90*/  LDG.E.64 R2, desc[UR36][R2.64] ;  /* 0x0000002402027981 */ /* 0x000ea4000c1e1b00 */
[----:B--2---:R0:W2:Y:S01]  /*6aa0*/  F2I.F64.TRUNC R23, R2 ;  /* 0x0000000200177311 */ /* 0x0040a2000030d100 */
[----:B------:R-:W-:Y:S05]  /*6ab0*/  BRA `(.L_x_21657) ;  /* 0x0000000800547947 */ /* 0x000fea0003800000 */
.L_x_21665:
        /* <DEDUP_REMOVED lines=10> */
[----:B----4-:R-:W0:Y:S01]  /*6b60*/  FLO.U32 R5, R4 ;  /* 0x0000000400057300 */ /* 0x010e2200000e0000 */
        /* <DEDUP_REMOVED lines=14> */
[----:B------:R0:W2:Y:S01]  /*6c50*/  F2I.FTZ.TRUNC.NTZ R23, R5 ;  /* 0x0000000500177305 */ /* 0x0000a2000021f100 */
[----:B------:R-:W-:Y:S05]  /*6c60*/  BRA `(.L_x_21657) ;  /* 0x0000000400e87947 */ /* 0x000fea0003800000 */
.L_x_21668:
[----:B------:R-:W2:Y:S02]  /*6c70*/  LDG.E.U8 R2, desc[UR36][R2.64] ;  /* 0x0000002402027981 */ /* 0x000ea4000c1e1100 */
[C---:B--2---:R-:W-:Y:S02]  /*6c80*/  IMAD.SHL.U32 R0, R2.reuse, 0x2000000, RZ ;  /* 0x0200000002007824 */ /* 0x044fe400078e00ff */
[----:B----4-:R-:W-:-:S03]  /*6c90*/  IMAD.SHL.U32 R5, R2, 0x1000000, RZ ;  /* 0x0100000002057824 */ /* 0x010fc600078e00ff */
        /* <DEDUP_REMOVED lines=9> */
[----:B------:R0:W2:Y:S01]  /*6d30*/  F2I.FTZ.TRUNC.NTZ R23, R4 ;  /* 0x0000000400177305 */ /* 0x0000a2000021f100 */
[----:B------:R-:W-:Y:S05]  /*6d40*/  BRA `(.L_x_21657) ;  /* 0x0000000400b07947 */ /* 0x000fea0003800000 */
.L_x_21667:
[----:B------:R-:W2:Y:S02]  /*6d50*/  LDG.E.U16 R23, desc[UR36][R2.64] ;  /* 0x0000002402177981 */ /* 0x000ea4000c1e1500 */
[----:B--2---:R-:W-:-:S06]  /*6d60*/  IMAD.U32 R23, R23, 0x10000, RZ ;  /* 0x0001000017177824 */ /* 0x004fcc00078e00ff */
[----:B------:R-:W0:Y:S01]  /*6d70*/  F2I.FTZ.TRUNC.NTZ R23, R23 ;  /* 0x0000001700177305 */ /* 0x000e22000021f100 */
[----:B------:R-:W-:Y:S05]  /*6d80*/  BRA `(.L_x_21657) ;  /* 0x0000000400a07947 */ /* 0x000fea0003800000 */
.L_x_21664:
        /* <DEDUP_REMOVED lines=10> */
.L_x_21671:
        /* <DEDUP_REMOVED lines=18> */
[----:B----4-:R-:W-:-:S05]  /*6f50*/  VIADD R5, R3, 0xffffffe4 ;  /* 0xffffffe403057836 */ /* 0x010fca0000000000 */
[----:B------:R-:W-:-:S04]  /*6f60*/  SHF.L.U32 R5, R2, R5, RZ ;  /* 0x0000000502057219 */ /* 0x000fc800000006ff */
[----:B------:R-:W-:-:S07]  /*6f70*/  LOP3.LUT R2, R5, 0x7, RZ, 0xc0, !PT ;  /* 0x0000000705027812 */ /* 0x000fce00078ec0ff */
.L_x_21675:
[----:B------:R-:W-:Y:S05]  /*6f80*/  BSYNC B1 ;  /* 0x0000000000017941 */ /* 0x000fea0003800000 */
.L_x_21674:
[----:B------:R-:W-:Y:S01]  /*6f90*/  IMAD.SHL.U32 R2, R2, 0x100000, RZ ;  /* 0x0010000002027824 */ /* 0x000fe200078e00ff */
[----:B------:R-:W-:-:S04]  /*6fa0*/  LEA R0, R0, 0x3b800000, 0x17 ;  /* 0x3b80000000007811 */ /* 0x000fc800078eb8ff */
[----:B------:R-:W-:-:S07]  /*6fb0*/  LOP3.LUT R23, R0, R2, R23, 0xfe, !PT ;  /* 0x0000000200177212 */ /* 0x000fce00078efe17 */
.L_x_21673:
[----:B------:R-:W-:Y:S05]  /*6fc0*/  BSYNC B0 ;  /* 0x0000000000007941 */ /* 0x000fea0003800000 */
.L_x_21672:
[----:B------:R-:W0:Y:S01]  /*6fd0*/  F2I.FTZ.TRUNC.NTZ R23, R23 ;  /* 0x0000001700177305 */ /* 0x000e22000021f100 */
[----:B------:R-:W-:Y:S05]  /*6fe0*/  BRA `(.L_x_21657) ;  /* 0x0000000400087947 */ /* 0x000fea0003800000 */
.L_x_21670:
        /* <DEDUP_REMOVED lines=21> */
.L_x_21679:
[----:B------:R-:W-:Y:S05]  /*7140*/  BSYNC B1 ;  /* 0x0000000000017941 */ /* 0x000fea0003800000 */
.L_x_21678:
[----:B------:R-:W-:Y:S01]  /*7150*/  IMAD.SHL.U32 R2, R2, 0x200000, RZ ;  /* 0x0020000002027824 */ /* 0x000fe200078e00ff */
[----:B------:R-:W-:-:S04]  /*7160*/  LEA R0, R0, 0x37800000, 0x17 ;  /* 0x3780000000007811 */ /* 0x000fc800078eb8ff */
[----:B------:R-:W-:-:S07]  /*7170*/  LOP3.LUT R23, R0, R2, R23, 0xfe, !PT ;  /* 0x0000000200177212 */ /* 0x000fce00078efe17 */
.L_x_21677:
[----:B------:R-:W-:Y:S05]  /*7180*/  BSYNC B0 ;  /* 0x0000000000007941 */ /* 0x000fea0003800000 */
.L_x_21676:
[----:B------:R-:W0:Y:S01]  /*7190*/  F2I.FTZ.TRUNC.NTZ R23, R23 ;  /* 0x0000001700177305 */ /* 0x000e22000021f100 */
[----:B------:R-:W-:Y:S05]  /*71a0*/  BRA `(.L_x_21657) ;  /* 0x0000000000987947 */ /* 0x000fea0003800000 */
.L_x_21669:
        /* <DEDUP_REMOVED lines=14> */
.L_x_21683:
[----:B------:R-:W-:Y:S05]  /*7290*/  BSYNC B0 ;  /* 0x0000000000007941 */ /* 0x000fea0003800000 */
.L_x_21682:
[----:B------:R-:W0:Y:S01]  /*72a0*/  F2I.FTZ.TRUNC.NTZ R23, R23 ;  /* 0x0000001700177305 */ /* 0x000e22000021f100 */
[----:B------:R-:W-:Y:S05]  /*72b0*/  BRA `(.L_x_21657) ;  /* 0x0000000000547947 */ /* 0x000fea0003800000 */
.L_x_21656:
[----:B------:R-:W-:Y:S01]  /*72c0*/  MOV R2, 0x0 ;  /* 0x0000000000027802 */ /* 0x000fe20000000f00 */
[----:B------:R-:W-:Y:S01]  /*72d0*/  ULDC.64 UR4, c[0x4][0x188] ;  /* 0x0100620000047ab9 */ /* 0x000fe20000000a00 */
[----:B------:R-:W-:Y:S01]  /*72e0*/  ULDC.64 UR6, c[0x4][0x38] ;  /* 0x01000e0000067ab9 */ /* 0x000fe20000000a00 */
[----:B------:R-:W-:Y:S02]  /*72f0*/  IMAD.U32 R4, RZ, RZ, UR4 ;  /* 0x00000004ff047e24 */ /* 0x000fe4000f8e00ff */
[----:B----4-:R-:W-:Y:S01]  /*7300*/  IMAD.U32 R5, RZ, RZ, UR5 ;  /* 0x00000005ff057e24 */ /* 0x010fe2000f8e00ff */
        /* <DEDUP_REMOVED lines=11> */
[----:B01-3-5:R-:W-:Y:S05]  /*73c0*/  CALL.ABS.NOINC R2 ;  /* 0x0000000002007343 */ /* 0x02bfea0003c00000 */
.L_x_21684:
[----:B------:R-:W-:Y:S05]  /*73d0*/  BRA `(.L_x_21657) ;  /* 0x00000000000c7947 */ /* 0x000fea0003800000 */
.L_x_21681:
[----:B------:R0:W5:Y:S01]  /*73e0*/  LDG.E R23, desc[UR36][R2.64] ;  /* 0x0000002402177981 */ /* 0x000162000c1e1900 */
[----:B------:R-:W-:Y:S05]  /*73f0*/  BRA `(.L_x_21657) ;  /* 0x0000000000047947 */ /* 0x000fea0003800000 */
.L_x_21680:
[----:B------:R0:W5:Y:S02]  /*7400*/  LDG.E R23, desc[UR36][R2.64] ;  /* 0x0000002402177981 */ /* 0x000164000c1e1900 */
.L_x_21657:
[----:B0-2---:R-:W0:Y:S01]  /*7410*/  LDC.U8 R3, c[0x0][0x491] ;  /* 0x00012440ff037b82 */ /* 0x005e220000000000 */
[----:B-1-3-5:R-:W-:Y:S02]  /*7420*/  VIMNMX R2, R23, R22, PT ;  /* 0x0000001617027248 */ /* 0x02afe40003fe0100 */
        /* <DEDUP_REMOVED lines=13> */
.L_x_21688:
[----:B------:R0:W-:Y:S01]  /*7500*/  STG.E.U8 desc[UR36][R16.64], R2 ;  /* 0x0000000210007986 */ /* 0x0001e2000c101124 */
[----:B------:R-:W-:Y:S05]  /*7510*/  BRA `(.L_x_21690) ;  /* 0x0000000c00507947 */ /* 0x000fea0003800000 */
.L_x_21687:
        /* <DEDUP_REMOVED lines=9> */
.L_x_21692:
[----:B------:R3:W-:Y:S01]  /*75b0*/  STG.E desc[UR36][R16.64], R2 ;  /* 0x0000000210007986 */ /* 0x0007e2000c101924 */
[----:B------:R-:W-:Y:S05]  /*75c0*/  BRA `(.L_x_21690) ;  /* 0x0000000c00247947 */ /* 0x000fea0003800000 */
.L_x_21691:
[----:B------:R2:W-:Y:S01]  /*75d0*/  STG.E.U16 desc[UR36][R16.64], R2 ;  /* 0x0000000210007986 */ /* 0x0005e2000c101524 */
[----:B------:R-:W-:Y:S05]  /*75e0*/  BRA `(.L_x_21690) ;  /* 0x0000000c001c7947 */ /* 0x000fea0003800000 */
.L_x_21686:
        /* <DEDUP_REMOVED lines=9> */
.L_x_21694:
[----:B------:R-:W-:-:S04]  /*7680*/  I2FP.F32.S32 R0, R2 ;  /* 0x0000000200007245 */ /* 0x000fc80000201400 */
[----:B------:R-:W-:-:S05]  /*7690*/  F2FP.F16.F32.PACK_AB R0, RZ, R0 ;  /* 0x00000000ff00723e */ /* 0x000fca00000000ff */
[----:B------:R0:W-:Y:S01]  /*76a0*/  STG.E.U16 desc[UR36][R16.64], R0 ;  /* 0x0000000010007986 */ /* 0x0001e2000c101524 */
[----:B------:R-:W-:Y:S05]  /*76b0*/  BRA `(.L_x_21690) ;  /* 0x0000000800e87947 */ /* 0x000fea0003800000 */
.L_x_21693:
        /* <DEDUP_REMOVED lines=10> */
.L_x_21696:
[----:B------:R-:W-:-:S04]  /*7760*/  I2FP.F32.S32 R2, R2 ;  /* 0x0000000200027245 */ /* 0x000fc80000201400 */
[----:B------:R-:W-:-:S04]  /*7770*/  F2FP.F16.F32.PACK_AB R3, RZ, R2 ;  /* 0x00000002ff03723e */ /* 0x000fc800000000ff */
[----:B------:R-:W-:-:S05]  /*7780*/  PRMT R3, R3, 0x5410, RZ ;  /* 0x0000541003037816 */ /* 0x000fca00000000ff */
[----:B------:R0:W-:Y:S01]  /*7790*/  STG.E desc[UR36][R16.64], R3 ;  /* 0x0000000310007986 */ /* 0x0001e2000c101924 */
[----:B------:R-:W-:Y:S05]  /*77a0*/  BRA `(.L_x_21690) ;  /* 0x0000000800ac7947 */ /* 0x000fea0003800000 */
.L_x_21695:
[----:B------:R-:W0:Y:S02]  /*77b0*/  I2F.F64 R2, R2 ;  /* 0x0000000200027312 */ /* 0x000e240000201c00 */
[----:B0-----:R0:W-:Y:S01]  /*77c0*/  STG.E.64 desc[UR36][R16.64], R2 ;  /* 0x0000000210007986 */ /* 0x0011e2000c101b24 */
[----:B------:R-:W-:Y:S05]  /*77d0*/  BRA `(.L_x_21690) ;  /* 0x0000000800a07947 */ /* 0x000fea0003800000 */
.L_x_21685:
        /* <DEDUP_REMOVED lines=12> */
.L_x_21699:
[----:B----4-:R-:W0:Y:S01]  /*78a0*/  I2F.F64 R4, R2 ;  /* 0x0000000200047312 */ /* 0x010e220000201c00 */
[----:B------:R-:W-:-:S05]  /*78b0*/  CS2R R6, SRZ ;  /* 0x0000000000067805 */ /* 0x000fca000001ff00 */
[----:B0-----:R0:W-:Y:S01]  /*78c0*/  STG.E.128 desc[UR36][R16.64], R4 ;  /* 0x0000000410007986 */ /* 0x0011e2000c101d24 */
[----:B------:R-:W-:Y:S05]  /*78d0*/  BRA `(.L_x_21690) ;  /* 0x0000000800607947 */ /* 0x000fea0003800000 */
.L_x_21698:
[----:B------:R-:W-:-:S13]  /*78e0*/  ISETP.NE.AND P0, PT, R0, 0xf, PT ;  /* 0x0000000f0000780c */ /* 0x000fda0003f05270 */
[----:B------:R-:W-:Y:S05]  /*78f0*/  @!P0 BRA `(.L_x_21700) ;  /* 0x0000000000b48947 */ /* 0x000fea0003800000 */
[----:B------:R-:W-:-:S13]  /*7900*/  ISETP.NE.AND P0, PT, R0, 0x17, PT ;  /* 0x000000170000780c */ /* 0x000fda0003f05270 */
[----:B------:R-:W-:Y:S05]  /*7910*/  @!P0 BRA `(.L_x_21701) ;  /* 0x0000000000548947 */ /* 0x000fea0003800000 */
[----:B------:R-:W-:-:S13]  /*7920*/  ISETP.NE.AND P0, PT, R0, 0x18, PT ;  /* 0x000000180000780c */ /* 0x000fda0003f05270 */
[----:B------:R-:W-:Y:S05]  /*7930*/  @P0 BRA `(.L_x_21689) ;  /* 0x0000000400f40947 */ /* 0x000fea0003800000 */
[----:B----4-:R-:W-:Y:S01]  /*7940*/  I2FP.F32.S32 R5, R2 ;  /* 0x0000000200057245 */ /* 0x010fe20000201400 */
        /* <DEDUP_REMOVED lines=14> */
.L_x_21703:
[----:B------:R-:W-:Y:S05]  /*7a30*/  BSYNC B0 ;  /* 0x0000000000007941 */ /* 0x000fea0003800000 */
.L_x_21702:
[----:B------:R-:W-:-:S05]  /*7a40*/  LOP3.LUT R3, R0, R3, RZ, 0xfc, !PT ;  /* 0x0000000300037212 */ /* 0x000fca00078efcff */
[----:B------:R0:W-:Y:S01]  /*7a50*/  STG.E.U8 desc[UR36][R16.64], R3 ;  /* 0x0000000310007986 */ /* 0x0001e2000c101124 */
[----:B------:R-:W-:Y:S05]  /*7a60*/  BRA `(.L_x_21690) ;  /* 0x0000000400fc7947 */ /* 0x000fea0003800000 */
.L_x_21701:
        /* <DEDUP_REMOVED lines=13> */
.L_x_21705:
[----:B------:R-:W-:Y:S01]  /*7b40*/  IMAD.MOV.U32 R0, RZ, RZ, 0x7f ;  /* 0x0000007fff007424 */ /* 0x000fe200078e00ff */
[----:B------:R-:W-:-:S04]  /*7b50*/  ISETP.GT.U32.AND P0, PT, R2, 0x7f800000, PT ;  /* 0x7f8000000200780c */ /* 0x000fc80003f04070 */
[----:B------:R-:W-:-:S09]  /*7b60*/  SEL R0, R0, 0x7c, P0 ;  /* 0x0000007c00007807 */ /* 0x000fd20000000000 */
.L_x_21706:
[----:B------:R-:W-:Y:S05]  /*7b70*/  BSYNC B0 ;  /* 0x0000000000007941 */ /* 0x000fea0003800000 */
.L_x_21704:
[----:B------:R-:W-:-:S04]  /*7b80*/  LOP3.LUT R2, R3, 0x80000000, RZ, 0xc0, !PT ;  /* 0x8000000003027812 */ /* 0x000fc800078ec0ff */
[----:B------:R-:W-:-:S04]  /*7b90*/  SHF.R.U32.HI R3, RZ, 0x18, R2 ;  /* 0x00000018ff037819 */ /* 0x000fc80000011602 */
[----:B------:R-:W-:-:S05]  /*7ba0*/  LOP3.LUT R3, R0, R3, RZ, 0xfc, !PT ;  /* 0x0000000300037212 */ /* 0x000fca00078efcff */
[----:B------:R0:W-:Y:S01]  /*7bb0*/  STG.E.U8 desc[UR36][R16.64], R3 ;  /* 0x0000000310007986 */ /* 0x0001e2000c101124 */
[----:B------:R-:W-:Y:S05]  /*7bc0*/  BRA `(.L_x_21690) ;  /* 0x0000000400a47947 */ /* 0x000fea0003800000 */
.L_x_21700:
[----:B------:R-:W-:-:S04]  /*7bd0*/  I2FP.F32.S32 R0, R2 ;  /* 0x0000000200007245 */ /* 0x000fc80000201400 */
[----:B------:R-:W-:-:S05]  /*7be0*/  F2FP.BF16.F32.PACK_AB R0, RZ, R0 ;  /* 0x00000000ff00723e */ /* 0x000fca00000010ff */
[----:B------:R0:W-:Y:S01]  /*7bf0*/  STG.E.U16 desc[UR36][R16.64], R0 ;  /* 0x0000000010007986 */ /* 0x0001e2000c101524 */
[----:B------:R-:W-:Y:S05]  /*7c00*/  BRA `(.L_x_21690) ;  /* 0x0000000400947947 */ /* 0x000fea0003800000 */
.L_x_21697:
        /* <DEDUP_REMOVED lines=10> */
.L_x_21709:
        /* <DEDUP_REMOVED lines=17> */
.L_x_21712:
[----:B------:R-:W-:-:S04]  /*7dc0*/  LOP3.LUT R2, R3, 0x80000000, RZ, 0xc0, !PT ;  /* 0x8000000003027812 */ /* 0x000fc800078ec0ff */
[----:B------:R-:W-:-:S04]  /*7dd0*/  SHF.R.U32.HI R3, RZ, 0x18, R2 ;  /* 0x00000018ff037819 */ /* 0x000fc80000011602 */
[----:B------:R-:W-:-:S04]  /*7de0*/  LOP3.LUT R0, R0, R3, RZ, 0xfc, !PT ;  /* 0x0000000300007212 */ /* 0x000fc800078efcff */
[----:B------:R-:W-:-:S07]  /*7df0*/  PRMT R8, R0, 0x7610, R8 ;  /* 0x0000761000087816 */ /* 0x000fce0000000008 */
.L_x_21711:
[----:B------:R-:W-:Y:S05]  /*7e00*/  BSYNC B0 ;  /* 0x0000000000007941 */ /* 0x000fea0003800000 */
.L_x_21710:
[----:B------:R0:W-:Y:S01]  /*7e10*/  STG.E.U8 desc[UR36][R16.64], R8 ;  /* 0x0000000810007986 */ /* 0x0001e2000c101124 */
[----:B------:R-:W-:Y:S05]  /*7e20*/  BRA `(.L_x_21690) ;  /* 0x00000004000c7947 */ /* 0x000fea0003800000 */
.L_x_21708:
        /* <DEDUP_REMOVED lines=17> */
.L_x_21715:
[----:B------:R-:W-:-:S04]  /*7f40*/  LOP3.LUT R2, R3, 0x80000000, RZ, 0xc0, !PT ;  /* 0x8000000003027812 */ /* 0x000fc800078ec0ff */
[----:B------:R-:W-:-:S04]  /*7f50*/  SHF.R.U32.HI R3, RZ, 0x18, R2 ;  /* 0x00000018ff037819 */ /* 0x000fc80000011602 */
[----:B------:R-:W-:-:S04]  /*7f60*/  LOP3.LUT R0, R0, R3, RZ, 0xfc, !PT ;  /* 0x0000000300007212 */ /* 0x000fc800078efcff */
[----:B------:R-:W-:-:S07]  /*7f70*/  PRMT R8, R0, 0x7610, R8 ;  /* 0x0000761000087816 */ /* 0x000fce0000000008 */
.L_x_21714:
[----:B------:R-:W-:Y:S05]  /*7f80*/  BSYNC B0 ;  /* 0x0000000000007941 */ /* 0x000fea0003800000 */
.L_x_21713:
[----:B------:R0:W-:Y:S01]  /*7f90*/  STG.E.U8 desc[UR36][R16.64], R8 ;  /* 0x0000000810007986 */ /* 0x0001e2000c101124 */
[----:B------:R-:W-:Y:S05]  /*7fa0*/  BRA `(.L_x_21690) ;  /* 0x0000000000ac7947 */ /* 0x000fea0003800000 */
.L_x_21707:
        /* <DEDUP_REMOVED lines=22> */
.L_x_21689:
[----:B------:R-:W-:Y:S01]  /*8110*/  MOV R0, 0x0 ;  /* 0x0000000000007802 */ /* 0x000fe20000000f00 */
[----:B------:R-:W-:Y:S01]  /*8120*/  ULDC.64 UR4, c[0x4][0x188] ;  /* 0x0100620000047ab9 */ /* 0x000fe20000000a00 */
[----:B------:R-:W-:Y:S01]  /*8130*/  ULDC.64 UR6, c[0x4][0x40] ;  /* 0x0100100000067ab9 */ /* 0x000fe20000000a00 */
[----:B------:R-:W-:Y:S01]  /*8140*/  IMAD.U32 R4, RZ, RZ, UR4 ;  /* 0x00000004ff047e24 */ /* 0x000fe2000f8e00ff */
[----:B------:R0:W1:Y:S01]  /*8150*/  LDC.64 R2, c[0x4][R0] ;  /* 0x0100000000027b82 */ /* 0x0000620000000a00 */
[----:B----4-:R-:W-:Y:S01]  /*8160*/  IMAD.U32 R5, RZ, RZ, UR5 ;  /* 0x00000005ff057e24 */ /* 0x010fe2000f8e00ff */
        /* <DEDUP_REMOVED lines=10> */
.L_x_21718:
[----:B------:R-:W-:Y:S05]  /*8210*/  BRA `(.L_x_21690) ;  /* 0x0000000000107947 */ /* 0x000fea0003800000 */
.L_x_21717:
[----:B------:R-:W-:-:S05]  /*8220*/  SHF.R.S32.HI R3, RZ, 0x1f, R2 ;  /* 0x0000001fff037819 */ /* 0x000fca0000011402 */
[----:B------:R0:W-:Y:S01]  /*8230*/  STG.E.64 desc[UR36][R16.64], R2 ;  /* 0x0000000210007986 */ /* 0x0001e2000c101b24 */
[----:B------:R-:W-:Y:S05]  /*8240*/  BRA `(.L_x_21690) ;  /* 0x0000000000047947 */ /* 0x000fea0003800000 */
.L_x_21716:
[----:B------:R0:W-:Y:S02]  /*8250*/  STG.E desc[UR36][R16.64], R2 ;  /* 0x0000000210007986 */ /* 0x0001e4000c101924 */
.L_x_21690:
[----:B------:R-:W-:-:S07]  /*8260*/  VIADD R19, R19, 0x80 ;  /* 0x0000008013137836 */ /* 0x000fce0000000000 */
.L_x_21617:
[----:B------:R-:W-:Y:S05]  /*8270*/  BSYNC B6 ;  /* 0x0000000000067941 */ /* 0x000fea0003800000 */
.L_x_21616:
        /* <DEDUP_REMOVED lines=358> */
.L_x_21721:
        /* <DEDUP_REMOVED lines=20> */
.L_x_21725:
[----:B------:R0:W5:Y:S01]  /*9a20*/  LDG.E.U8 R22, desc[UR36][R2.64] ;  /* 0x0000002402167981 */ /* 0x000162000c1e1100 */
[----:B------:R-:W-:Y:S05]  /*9a30*/  BRA `(.L_x_21727) ;  /* 0x0000000c00347947 */ /* 0x000fea0003800000 */
.L_x_21724:
        /* <DEDUP_REMOVED lines=8> */
.L_x_21729:
[----:B------:R0:W5:Y:S01]  /*9ac0*/  LDG.E R22, desc[UR36][R2.64] ;  /* 0x0000002402167981 */ /* 0x000162000c1e1900 */
[----:B------:R-:W-:Y:S05]  /*9ad0*/  BRA `(.L_x_21727) ;  /* 0x0000000c000c7947 */ /* 0x000fea0003800000 */
.L_x_21728:
[----:B------:R0:W5:Y:S01]  /*9ae0*/  LDG.E.S16 R22, desc[UR36][R2.64] ;  /* 0x0000002402167981 */ /* 0x000162000c1e1700 */
[----:B------:R-:W-:Y:S05]  /*9af0*/  BRA `(.L_x_21727) ;  /* 0x0000000c00047947 */ /* 0x000fea0003800000 */
.L_x_21723:
        /* <DEDUP_REMOVED lines=9> */
.L_x_21731:
[----:B------:R-:W2:Y:S02]  /*9b90*/  LDG.E.U16 R2, desc[UR36][R2.64] ;  /* 0x0000002402027981 */ /* 0x000ea4000c1e1500 */
[----:B--2---:R-:W-:-:S06]  /*9ba0*/  HADD2.F32 R22, -RZ, R2.H0_H0 ;  /* 0x20000002ff167230 */ /* 0x004fcc0000004100 */
[----:B------:R-:W2:Y:S01]  /*9bb0*/  F2I.FTZ.TRUNC.NTZ R22, R22 ;  /* 0x0000001600167305 */ /* 0x000ea2000021f100 */
[----:B------:R-:W-:Y:S05]  /*9bc0*/  BRA `(.L_x_21727) ;  /* 0x0000000800d07947 */ /* 0x000fea0003800000 */
.L_x_21730:
        /* <DEDUP_REMOVED lines=9> */
.L_x_21733:
[----:B------:R-:W2:Y:S02]  /*9c60*/  LDG.E.U16 R2, desc[UR36][R2.64] ;  /* 0x0000002402027981 */ /* 0x000ea4000c1e1500 */
[----:B--2---:R-:W-:-:S06]  /*9c70*/  HADD2.F32 R22, -RZ, R2.H0_H0 ;  /* 0x20000002ff167230 */ /* 0x004fcc0000004100 */
[----:B------:R-:W0:Y:S01]  /*9c80*/  F2I.FTZ.TRUNC.NTZ R22, R22 ;  /* 0x0000001600167305 */ /* 0x000e22000021f100 */
[----:B------:R-:W-:Y:S05]  /*9c90*/  BRA `(.L_x_21727) ;  /* 0x00000008009c7947 */ /* 0x000fea0003800000 */
.L_x_21732:
[----:B------:R-:W2:Y:S02]  /*9ca0*/  LDG.E.64 R22, desc[UR36][R2.64] ;  /* 0x0000002402167981 */ /* 0x000ea4000c1e1b00 */
[----:B--2---:R3:W4:Y:S01]  /*9cb0*/  F2I.F64.TRUNC R22, R22 ;  /* 0x0000001600167311 */ /* 0x004722000030d100 */
[----:B------:R-:W-:Y:S05]  /*9cc0*/  BRA `(.L_x_21727) ;  /* 0x0000000800907947 */ /* 0x000fea0003800000 */
.L_x_21722:
        /* <DEDUP_REMOVED lines=12> */
.L_x_21736:
[----:B------:R-:W2:Y:S02]  /*9d90*/  LDG.E.64 R2, desc[UR36][R2.64] ;  /* 0x0000002402027981 */ /* 0x000ea4000c1e1b00 */
[----:B--2---:R0:W1:Y:S01]  /*9da0*/  F2I.F64.TRUNC R22, R2 ;  /* 0x0000000200167311 */ /* 0x004062000030d100 */
[----:B------:R-:W-:Y:S05]  /*9db0*/  BRA `(.L_x_21727) ;  /* 0x0000000800547947 */ /* 0x000fea0003800000 */
.L_x_21735:
        /* <DEDUP_REMOVED lines=27> */
.L_x_21738:
        /* <DEDUP_REMOVED lines=14> */
.L_x_21737:
[----:B------:R-:W2:Y:S02]  /*a050*/  LDG.E.U16 R22, desc[UR36][R2.64] ;  /* 0x0000002402167981 */ /* 0x000ea4000c1e1500 */
[----:B--2---:R-:W-:-:S06]  /*a060*/  IMAD.U32 R22, R22, 0x10000, RZ ;  /* 0x0001000016167824 */ /* 0x004fcc00078e00ff */
[----:B------:R-:W0:Y:S01]  /*a070*/  F2I.FTZ.TRUNC.NTZ R22, R22 ;  /* 0x0000001600167305 */ /* 0x000e22000021f100 */
[----:B------:R-:W-:Y:S05]  /*a080*/  BRA `(.L_x_21727) ;  /* 0x0000000400a07947 */ /* 0x000fea0003800000 */
.L_x_21734:
        /* <DEDUP_REMOVED lines=10> */
.L_x_21741:
        /* <DEDUP_REMOVED lines=21> */
.L_x_21745:
[----:B------:R-:W-:Y:S05]  /*a280*/  BSYNC B1 ;  /* 0x0000000000017941 */ /* 0x000fea0003800000 */
.L_x_21744:
[----:B------:R-:W-:Y:S01]  /*a290*/  IMAD.SHL.U32 R2, R2, 0x100000, RZ ;  /* 0x0010000002027824 */ /* 0x000fe200078e00ff */
[----:B------:R-:W-:-:S04]  /*a2a0*/  LEA R3, R0, 0x3b800000, 0x17 ;  /* 0x3b80000000037811 */ /* 0x000fc800078eb8ff */
[----:B------:R-:W-:-:S07]  /*a2b0*/  LOP3.LUT R22, R3, R2, R22, 0xfe, !PT ;  /* 0x0000000203167212 */ /* 0x000fce00078efe16 */
.L_x_21743:
[----:B------:R-:W-:Y:S05]  /*a2c0*/  BSYNC B0 ;  /* 0x0000000000007941 */ /* 0x000fea0003800000 */
.L_x_21742:
[----:B------:R-:W0:Y:S01]  /*a2d0*/  F2I.FTZ.TRUNC.NTZ R22, R22 ;  /* 0x0000001600167305 */ /* 0x000e22000021f100 */
[----:B------:R-:W-:Y:S05]  /*a2e0*/  BRA `(.L_x_21727) ;  /* 0x0000000400087947 */ /* 0x000fea0003800000 */
.L_x_21740:
        /* <DEDUP_REMOVED lines=21> */
.L_x_21749:
[----:B------:R-:W-:Y:S05]  /*a440*/  BSYNC B1 ;  /* 0x0000000000017941 */ /* 0x000fea0003800000 */
.L_x_21748:
[----:B------:R-:W-:Y:S01]  /*a450*/  IMAD.SHL.U32 R2, R2, 0x200000, RZ ;  /* 0x0020000002027824 */ /* 0x000fe200078e00ff */
[----:B------:R-:W-:-:S04]  /*a460*/  LEA R3, R0, 0x37800000, 0x17 ;  /* 0x3780000000037811 */ /* 0x000fc800078eb8ff */
[----:B------:R-:W-:-:S07]  /*a470*/  LOP3.LUT R22, R3, R2, R22, 0xfe, !PT ;  /* 0x0000000203167212 */ /* 0x000fce00078efe16 */
.L_x_21747:
[----:B------:R-:W-:Y:S05]  /*a480*/  BSYNC B0 ;  /* 0x0000000000007941 */ /* 0x000fea0003800000 */
.L_x_21746:
[----:B------:R-:W0:Y:S01]  /*a490*/  F2I.FTZ.TRUNC.NTZ R22, R22 ;  /* 0x0000001600167305 */ /* 0x000e22000021f100 */
[----:B------:R-:W-:Y:S05]  /*a4a0*/  BRA `(.L_x_21727) ;  /* 0x0000000000987947 */ /* 0x000fea0003800000 */
.L_x_21739:
        /* <DEDUP_REMOVED lines=14> */
.L_x_21753:
[----:B------:R-:W-:Y:S05]  /*a590*/  BSYNC B0 ;  /* 0x0000000000007941 */ /* 0x000fea0003800000 */
.L_x_21752:
[----:B------:R-:W0:Y:S01]  /*a5a0*/  F2I.FTZ.TRUNC.NTZ R22, R22 ;  /* 0x0000001600167305 */ /* 0x000e22000021f100 */
[----:B------:R-:W-:Y:S05]  /*a5b0*/  BRA `(.L_x_21727) ;  /* 0x0000000000547947 */ /* 0x000fea0003800000 */
.L_x_21726:
        /* <DEDUP_REMOVED lines=17> */
.L_x_21754:
[----:B------:R-:W-:Y:S05]  /*a6d0*/  BRA `(.L_x_21727) ;  /* 0x00000000000c7947 */ /* 0x000fea0003800000 */
.L_x_21751:
[----:B------:R0:W5:Y:S01]  /*a6e0*/  LDG.E R22, desc[UR36][R2.64] ;  /* 0x0000002402167981 */ /* 0x000162000c1e1900 */
[----:B------:R-:W-:Y:S05]  /*a6f0*/  BRA `(.L_x_21727) ;  /* 0x0000000000047947 */ /* 0x000fea0003800000 */
.L_x_21750:
[----:B------:R0:W5:Y:S02]  /*a700*/  LDG.E R22, desc[UR36][R2.64] ;  /* 0x0000002402167981 */ /* 0x000164000c1e1900 */
.L_x_21727:
        /* <DEDUP_REMOVED lines=15> */
[----:B---3--:R0:W5:Y:S01]  /*a800*/  LDG.E.S8 R23, desc[UR36][R2.64] ;  /* 0x0000002402177981 */ /* 0x008162000c1e1300 */
[----:B------:R-:W-:Y:S05]  /*a810*/  BRA `(.L_x_21760) ;  /* 0x0000000c003c7947 */ /* 0x000fea0003800000 */
.L_x_21758:
[----:B---3--:R0:W5:Y:S01]  /*a820*/  LDG.E.U8 R23, desc[UR36][R2.64] ;  /* 0x0000002402177981 */ /* 0x008162000c1e1100 */
[----:B------:R-:W-:Y:S05]  /*a830*/  BRA `(.L_x_21760) ;  /* 0x0000000c00347947 */ /* 0x000fea0003800000 */
.L_x_21757:
[----:B------:R-:W-:-:S13]  /*a840*/  ISETP.NE.AND P0, PT, R0, 0x2, PT ;  /* 0x000000020000780c */ /* 0x000fda0003f05270 */
[----:B------:R-:W-:Y:S05]  /*a850*/  @!P0 BRA `(.L_x_21761) ;  /* 0x0000000000208947 */ /* 0x000fea0003800000 */
[----:B------:R-:W-:-:S13]  /*a860*/  ISETP.NE.AND P0, PT, R0, 0x3, PT ;  /* 0x000000030000780c */ /* 0x000fda0003f05270 */
[----:B------:R-:W-:Y:S05]  /*a870*/  @!P0 BRA `(.L_x_21762) ;  /* 0x0000000000108947 */ /* 0x000fea0003800000 */
[----:B------:R-:W-:-:S13]  /*a880*/  ISETP.NE.AND P0, PT, R0, 0x4, PT ;  /* 0x000000040000780c */ /* 0x000fda0003f05270 */
[----:B------:R-:W-:Y:S05]  /*a890*/  @P0 BRA `(.L_x_21759) ;  /* 0x0000000800c80947 */ /* 0x000fea0003800000 */
[----:B---3--:R0:W5:Y:S01]  /*a8a0*/  LDG.E R23, desc[UR36][R2.64] ;  /* 0x0000002402177981 */ /* 0x008162000c1e1900 */
[----:B------:R-:W-:Y:S05]  /*a8b0*/  BRA `(.L_x_21760) ;  /* 0x0000000c00147947 */ /* 0x000fea0003800000 */
.L_x_21762:
[----:B---3--:R0:W5:Y:S01]  /*a8c0*/  LDG.E R23, desc[UR36][R2.64] ;  /* 0x0000002402177981 */ /* 0x008162000c1e1900 */
[----:B------:R-:W-:Y:S05]  /*a8d0*/  BRA `(.L_x_21760) ;  /* 0x0000000c000c7947 */ /* 0x000fea0003800000 */
.L_x_21761:
[----:B---3--:R0:W5:Y:S01]  /*a8e0*/  LDG.E.S16 R23, desc[UR36][R2.64] ;  /* 0x0000002402177981 */ /* 0x008162000c1e1700 */
[----:B------:R-:W-:Y:S05]  /*a8f0*/  BRA `(.L_x_21760) ;  /* 0x0000000c00047947 */ /* 0x000fea0003800000 */
.L_x_21756:
[----:B------:R-:W-:-:S13]  /*a900*/  ISETP.GT.AND P0, PT, R0, 0x6, PT ;  /* 0x000000060000780c */ /* 0x000fda0003f04270 */
[----:B------:R-:W-:Y:S05]  /*a910*/  @P0 BRA `(.L_x_21763) ;  /* 0x00000000002c0947 */ /* 0x000fea0003800000 */
[----:B------:R-:W-:-:S13]  /*a920*/  ISETP.NE.AND P0, PT, R0, 0x5, PT ;  /* 0x000000050000780c */ /* 0x000fda0003f05270 */
[----:B------:R-:W-:Y:S05]  /*a930*/  @!P0 BRA `(.L_x_21764) ;  /* 0x0000000000148947 */ /* 0x000fea0003800000 */
[----:B------:R-:W-:-:S13]  /*a940*/  ISETP.NE.AND P0, PT, R0, 0x6, PT ;  /* 0x000000060000780c */ /* 0x000fda0003f05270 */
[----:B------:R-:W-:Y:S05]  /*a950*/  @P0 BRA `(.L_x_21759) ;  /* 0x0000000800980947 */ /* 0x000fea0003800000 */
[----:B------:R-:W3:Y:S02]  /*a960*/  LDG.E R2, desc[UR36][R2.64] ;  /* 0x0000002402027981 */ /* 0x000ee4000c1e1900 */
[----:B---3--:R3:W0:Y:S01]  /*a970*/  F2I.FTZ.TRUNC.NTZ R23, R2 ;  /* 0x0000000200177305 */ /* 0x008622000021f100 */
[----:B------:R-:W-:Y:S05]  /*a980*/  BRA `(.L_x_21760) ;  /* 0x0000000800e07947 */ /* 0x000fea0003800000 */
.L_x_21764:
[----:B------:R-:W3:Y:S02]  /*a990*/  LDG.E.U16 R2, desc[UR36][R2.64] ;  /* 0x0000002402027981 */ /* 0x000ee4000c1e1500 */
[----:B---3--:R-:W-:-:S06]  /*a9a0*/  HADD2.F32 R23, -RZ, R2.H0_H0 ;  /* 0x20000002ff177230 */ /* 0x008fcc0000004100 */
[----:B------:R-:W0:Y:S01]  /*a9b0*/  F2I.FTZ.TRUNC.NTZ R23, R23 ;  /* 0x0000001700177305 */ /* 0x000e22000021f100 */
[----:B------:R-:W-:Y:S05]  /*a9c0*/  BRA `(.L_x_21760) ;  /* 0x0000000800d07947 */ /* 0x000fea0003800000 */
.L_x_21763:
        /* <DEDUP_REMOVED lines=9> */
.L_x_21766:
[----:B------:R-:W3:Y:S02]  /*aa60*/  LDG.E.U16 R2, desc[UR36][R2.64] ;  /* 0x0000002402027981 */ /* 0x000ee4000c1e1500 */
[----:B---3--:R-:W-:-:S06]  /*aa70*/  HADD2.F32 R23, -RZ, R2.H0_H0 ;  /* 0x20000002ff177230 */ /* 0x008fcc0000004100 */
[----:B------:R-:W0:Y:S01]  /*aa80*/  F2I.FTZ.TRUNC.NTZ R23, R23 ;  /* 0x0000001700177305 */ /* 0x000e22000021f100 */
[----:B------:R-:W-:Y:S05]  /*aa90*/  BRA `(.L_x_21760) ;  /* 0x00000008009c7947 */ /* 0x000fea0003800000 */
.L_x_21765:
[----:B------:R-:W3:Y:S02]  /*aaa0*/  LDG.E.64 R2, desc[UR36][R2.64] ;  /* 0x0000002402027981 */ /* 0x000ee4000c1e1b00 */
[----:B---3--:R0:W3:Y:S01]  /*aab0*/  F2I.F64.TRUNC R23, R2 ;  /* 0x0000000200177311 */ /* 0x0080e2000030d100 */
[----:B------:R-:W-:Y:S05]  /*aac0*/  BRA `(.L_x_21760) ;  /* 0x0000000800907947 */ /* 0x000fea0003800000 */
.L_x_21755:
        /* <DEDUP_REMOVED lines=10> */
[----:B---3--:R-:W-:Y:S01]  /*ab70*/  SEL R23, RZ, 0x1, !P0 ;  /* 0x00000001ff177807 */ /* 0x008fe20004000000 */
[----:B------:R-:W-:Y:S08]  /*ab80*/  BRA `(.L_x_21760) ;  /* 0x0000000800607947 */ /* 0x000ff00003800000 */
.L_x_21769:
[----:B------:R-:W3:Y:S02]  /*ab90*/  LDG.E.64 R2, desc[UR36][R2.64] ;  /* 0x0000002402027981 */ /* 0x000ee4000c1e1b00 */
[----:B---3--:R0:W3:Y:S01]  /*aba0*/  F2I.F64.TRUNC R23, R2 ;  /* 0x0000000200177311 */ /* 0x0080e2000030d100 */
[----:B------:R-:W-:Y:S05]  /*abb0*/  BRA `(.L_x_21760) ;  /* 0x0000000800547947 */ /* 0x000fea0003800000 */
.L_x_21768:
        /* <DEDUP_REMOVED lines=25> */
[----:B---3--:R0:W2:Y:S01]  /*ad50*/  F2I.FTZ.TRUNC.NTZ R23, R5 ;  /* 0x0000000500177305 */ /* 0x0080a2000021f100 */
[----:B------:R-:W-:Y:S05]  /*ad60*/  BRA `(.L_x_21760) ;  /* 0x0000000400e87947 */ /* 0x000fea0003800000 */
.L_x_21771:
        /* <DEDUP_REMOVED lines=12> */
[----:B---3--:R0:W2:Y:S01]  /*ae30*/  F2I.FTZ.TRUNC.NTZ R23, R4 ;  /* 0x0000000400177305 */ /* 0x0080a2000021f100 */
[----:B------:R-:W-:Y:S05]  /*ae40*/  BRA `(.L_x_21760) ;  /* 0x0000000400b07947 */ /* 0x000fea0003800000 */
.L_x_21770:
[----:B---3--:R-:W3:Y:S02]  /*ae50*/  LDG.E.U16 R23, desc[UR36][R2.64] ;  /* 0x0000002402177981 */ /* 0x008ee4000c1e1500 */
[----:B---3--:R-:W-:-:S06]  /*ae60*/  IMAD.U32 R23, R23, 0x10000, RZ ;  /* 0x0001000017177824 */ /* 0x008fcc00078e00ff */
[----:B------:R-:W0:Y:S01]  /*ae70*/  F2I.FTZ.TRUNC.NTZ R23, R23 ;  /* 0x0000001700177305 */ /* 0x000e22000021f100 */
[----:B------:R-:W-:Y:S05]  /*ae80*/  BRA `(.L_x_21760) ;  /* 0x0000000400a07947 */ /* 0x000fea0003800000 */
.L_x_21767:
        /* <DEDUP_REMOVED lines=8> */
[----:B---3--:R0:W5:Y:S01]  /*af10*/  LDG.E.U16 R23, desc[UR36][R2.64] ;  /* 0x0000002402177981 */ /* 0x008162000c1e1500 */
[----:B------:R-:W-:Y:S05]  /*af20*/  BRA `(.L_x_21760) ;  /* 0x0000000400787947 */ /* 0x000fea0003800000 */
.L_x_21774:
[----:B------:R-:W2:Y:S01]  /*af30*/  LDG.E.U8 R2, desc[UR36][R2.64] ;  /* 0x0000002402027981 */ /* 0x000ea2000c1e1100 */
[----:B------:R-:W-:Y:S01]  /*af40*/  BSSY B0, `(.L_x_21775) ;  /* 0x0000018000007945 */ /* 0x000fe20003800000 */
[----:B---3--:R-:W-:Y:S01]  /*af50*/  IMAD.MOV.U32 R23, RZ, RZ, RZ ;  /* 0x000000ffff177224 */ /* 0x008fe200078e00ff */
        /* <DEDUP_REMOVED lines=18> */
.L_x_21778:
[----:B------:R-:W-:Y:S05]  /*b080*/  BSYNC B1 ;  /* 0x0000000000017941 */ /* 0x000fea0003800000 */
.L_x_21777:
[----:B------:R-:W-:Y:S01]  /*b090*/  IMAD.SHL.U32 R2, R2, 0x100000, RZ ;  /* 0x0010000002027824 */ /* 0x000fe200078e00ff */
[----:B------:R-:W-:-:S04]  /*b0a0*/  LEA R0, R0, 0x3b800000, 0x17 ;  /* 0x3b80000000007811 */ /* 0x000fc800078eb8ff */
[----:B------:R-:W-:-:S07]  /*b0b0*/  LOP3.LUT R23, R0, R2, R23, 0xfe, !PT ;  /* 0x0000000200177212 */ /* 0x000fce00078efe17 */
.L_x_21776:
[----:B------:R-:W-:Y:S05]  /*b0c0*/  BSYNC B0 ;  /* 0x0000000000007941 */ /* 0x000fea0003800000 */
.L_x_21775:
[----:B------:R-:W0:Y:S01]  /*b0d0*/  F2I.FTZ.TRUNC.NTZ R23, R23 ;  /* 0x0000001700177305 */ /* 0x000e22000021f100 */
[----:B------:R-:W-:Y:S05]  /*b0e0*/  BRA `(.L_x_21760) ;  /* 0x0000000400087947 */ /* 0x000fea0003800000 */
.L_x_21773:
        /* <DEDUP_REMOVED lines=21> */
.L_x_21782:
[----:B------:R-:W-:Y:S05]  /*b240*/  BSYNC B1 ;  /* 0x0000000000017941 */ /* 0x000fea0003800000 */
.L_x_21781:
[----:B------:R-:W-:Y:S01]  /*b250*/  IMAD.SHL.U32 R2, R2, 0x200000, RZ ;  /* 0x0020000002027824 */ /* 0x000fe200078e00ff */
[----:B------:R-:W-:-:S04]  /*b260*/  LEA R0, R0, 0x37800000, 0x17 ;  /* 0x3780000000007811 */ /* 0x000fc800078eb8ff */
[----:B------:R-:W-:-:S07]  /*b270*/  LOP3.LUT R23, R0, R2, R23, 0xfe, !PT ;  /* 0x0000000200177212 */ /* 0x000fce00078efe17 */
.L_x_21780:
[----:B------:R-:W-:Y:S05]  /*b280*/  BSYNC B0 ;  /* 0x0000000000007941 */ /* 0x000fea0003800000 */
.L_x_21779:
[----:B------:R-:W0:Y:S01]  /*b290*/  F2I.FTZ.TRUNC.NTZ R23, R23 ;  /* 0x0000001700177305 */ /* 0x000e22000021f100 */
[----:B------:R-:W-:Y:S05]  /*b2a0*/  BRA `(.L_x_21760) ;  /* 0x0000000000987947 */ /* 0x000fea0003800000 */
.L_x_21772:
        /* <DEDUP_REMOVED lines=8> */
[----:B---3--:R-:W-:Y:S01]  /*b330*/  IMAD.MOV.U32 R23, RZ, RZ, 0x400000 ;  /* 0x00400000ff177424 */ /* 0x008fe200078e00ff */
[----:B--2---:R-:W-:-:S13]  /*b340*/  ISETP.NE.AND P0, PT, R2, RZ, PT ;  /* 0x000000ff0200720c */ /* 0x004fda0003f05270 */
[----:B------:R-:W-:Y:S05]  /*b350*/  @!P0 BRA `(.L_x_21786) ;  /* 0x00000000000c8947 */ /* 0x000fea0003800000 */
[----:B------:R-:W-:-:S13]  /*b360*/  ISETP.NE.AND P0, PT, R2, 0xff, PT ;  /* 0x000000ff0200780c */ /* 0x000fda0003f05270 */
[----:B------:R-:W-:Y:S02]  /*b370*/  @!P0 IMAD.MOV.U32 R23, RZ, RZ, 0x7f800001 ;  /* 0x7f800001ff178424 */ /* 0x000fe400078e00ff */
[----:B------:R-:W-:-:S07]  /*b380*/  @P0 IMAD.SHL.U32 R23, R2, 0x800000, RZ ;  /* 0x0080000002170824 */ /* 0x000fce00078e00ff */
.L_x_21786:
[----:B------:R-:W-:Y:S05]  /*b390*/  BSYNC B0 ;  /* 0x0000000000007941 */ /* 0x000fea0003800000 */
.L_x_21785:
[----:B------:R-:W0:Y:S01]  /*b3a0*/  F2I.FTZ.TRUNC.NTZ R23, R23 ;  /* 0x0000001700177305 */ /* 0x000e22000021f100 */
[----:B------:R-:W-:Y:S05]  /*b3b0*/  BRA `(.L_x_21760) ;  /* 0x0000000000547947 */ /* 0x000fea0003800000 */
.L_x_21759:
        /* <DEDUP_REMOVED lines=14> */
[----:B---3--:R-:W-:-:S07]  /*b4a0*/  IMAD.MOV.U32 R23, RZ, RZ, RZ ;  /* 0x000000ffff177224 */ /* 0x008fce00078e00ff */
[----:B------:R-:W-:-:S07]  /*b4b0*/  LEPC R20, `(.L_x_21787) ;  /* 0x000000001014794e */ /* 0x000fce0000000000 */
[----:B012-45:R-:W-:Y:S05]  /*b4c0*/  CALL.ABS.NOINC R2 ;  /* 0x0000000002007343 */ /* 0x037fea0003c00000 */
.L_x_21787:
[----:B------:R-:W-:Y:S05]  /*b4d0*/  BRA `(.L_x_21760) ;  /* 0x00000000000c7947 */ /* 0x000fea0003800000 */
.L_x_21784:
[----:B---3--:R0:W5:Y:S01]  /*b4e0*/  LDG.E R23, desc[UR36][R2.64] ;  /* 0x0000002402177981 */ /* 0x008162000c1e1900 */
[----:B------:R-:W-:Y:S05]  /*b4f0*/  BRA `(.L_x_21760) ;  /* 0x0000000000047947 */ /* 0x000fea0003800000 */
.L_x_21783:
[----:B---3--:R0:W5:Y:S02]  /*b500*/  LDG.E R23, desc[UR36][R2.64] ;  /* 0x0000002402177981 */ /* 0x008164000c1e1900 */
.L_x_21760:
[----:B0-----:R-:W0:Y:S01]  /*b510*/  LDC.U8 R3, c[0x0][0x491] ;  /* 0x00012440ff037b82 */ /* 0x001e220000000000 */
[----:B-12345:R-:W-:Y:S02]  /*b520*/  VIMNMX R2, R23, R22, PT ;  /* 0x0000001617027248 */ /* 0x03efe40003fe0100 */
        /* <DEDUP_REMOVED lines=13> */
.L_x_21791:
[----:B------:R0:W-:Y:S01]  /*b600*/  STG.E.U8 desc[UR36][R16.64], R2 ;  /* 0x0000000210007986 */ /* 0x0001e2000c101124 */
[----:B------:R-:W-:Y:S05]  /*b610*/  BRA `(.L_x_21793) ;  /* 0x0000000c00507947 */ /* 0x000fea0003800000 */
.L_x_21790:
        /* <DEDUP_REMOVED lines=9> */
.L_x_21795:
[----:B------:R0:W-:Y:S01]  /*b6b0*/  STG.E desc[UR36][R16.64], R2 ;  /* 0x0000000210007986 */ /* 0x0001e2000c101924 */
[----:B------:R-:W-:Y:S05]  /*b6c0*/  BRA `(.L_x_21793) ;  /* 0x0000000c00247947 */ /* 0x000fea0003800000 */
.L_x_21794:
[----:B------:R0:W-:Y:S01]  /*b6d0*/  STG.E.U16 desc[UR36][R16.64], R2 ;  /* 0x0000000210007986 */ /* 0x0001e2000c101524 */
[----:B------:R-:W-:Y:S05]  /*b6e0*/  BRA `(.L_x_21793) ;  /* 0x0000000c001c7947 */ /* 0x000fea0003800000 */
.L_x_21789:
        /* <DEDUP_REMOVED lines=9> */
.L_x_21797:
[----:B------:R-:W-:-:S04]  /*b780*/  I2FP.F32.S32 R0, R2 ;  /* 0x0000000200007245 */ /* 0x000fc80000201400 */
[----:B------:R-:W-:-:S05]  /*b790*/  F2FP.F16.F32.PACK_AB R0, RZ, R0 ;  /* 0x00000000ff00723e */ /* 0x000fca00000000ff */
[----:B------:R0:W-:Y:S01]  /*b7a0*/  STG.E.U16 desc[UR36][R16.64], R0 ;  /* 0x0000000010007986 */ /* 0x0001e2000c101524 */
[----:B------:R-:W-:Y:S05]  /*b7b0*/  BRA `(.L_x_21793) ;  /* 0x0000000800e87947 */ /* 0x000fea0003800000 */
.L_x_21796:
        /* <DEDUP_REMOVED lines=10> */
.L_x_21799:
[----:B------:R-:W-:-:S04]  /*b860*/  I2FP.F32.S32 R2, R2 ;  /* 0x0000000200027245 */ /* 0x000fc80000201400 */
[----:B------:R-:W-:-:S04]  /*b870*/  F2FP.F16.F32.PACK_AB R3, RZ, R2 ;  /* 0x00000002ff03723e */ /* 0x000fc800000000ff */
[----:B------:R-:W-:-:S05]  /*b880*/  PRMT R3, R3, 0x5410, RZ ;  /* 0x0000541003037816 */ /* 0x000fca00000000ff */
[----:B------:R0:W-:Y:S01]  /*b890*/  STG.E desc[UR36][R16.64], R3 ;  /* 0x0000000310007986 */ /* 0x0001e2000c101924 */
[----:B------:R-:W-:Y:S05]  /*b8a0*/  BRA `(.L_x_21793) ;  /* 0x0000000800ac7947 */ /* 0x000fea0003800000 */
.L_x_21798:
[----:B------:R-:W0:Y:S02]  /*b8b0*/  I2F.F64 R2, R2 ;  /* 0x0000000200027312 */ /* 0x000e240000201c00 */
[----:B0-----:R0:W-:Y:S01]  /*b8c0*/  STG.E.64 desc[UR36][R16.64], R2 ;  /* 0x0000000210007986 */ /* 0x0011e2000c101b24 */
[----:B------:R-:W-:Y:S05]  /*b8d0*/  BRA `(.L_x_21793) ;  /* 0x0000000800a07947 */ /* 0x000fea0003800000 */
.L_x_21788:
        /* <DEDUP_REMOVED lines=12> */
.L_x_21802:
[----:B------:R-:W0:Y:S01]  /*b9a0*/  I2F.F64 R4, R2 ;  /* 0x0000000200047312 */ /* 0x000e220000201c00 */
[----:B------:R-:W-:-:S05]  /*b9b0*/  CS2R R6, SRZ ;  /* 0x0000000000067805 */ /* 0x000fca000001ff00 */
[----:B0-----:R0:W-:Y:S01]  /*b9c0*/  STG.E.128 desc[UR36][R16.64], R4 ;  /* 0x0000000410007986 */ /* 0x0011e2000c101d24 */
[----:B------:R-:W-:Y:S05]  /*b9d0*/  BRA `(.L_x_21793) ;  /* 0x0000000800607947 */ /* 0x000fea0003800000 */
.L_x_21801:
        /* <DEDUP_REMOVED lines=21> */
.L_x_21806:
[----:B------:R-:W-:Y:S05]  /*bb30*/  BSYNC B0 ;  /* 0x0000000000007941 */ /* 0x000fea0003800000 */
.L_x_21805:
[----:B------:R-:W-:-:S05]  /*bb40*/  LOP3.LUT R3, R0, R3, RZ, 0xfc, !PT ;  /* 0x0000000300037212 */ /* 0x000fca00078efcff */
[----:B------:R0:W-:Y:S01]  /*bb50*/  STG.E.U8 desc[UR36][R16.64], R3 ;  /* 0x0000000310007986 */ /* 0x0001e2000c101124 */
[----:B------:R-:W-:Y:S05]  /*bb60*/  BRA `(.L_x_21793) ;  /* 0x0000000400fc7947 */ /* 0x000fea0003800000 */
.L_x_21804:
        /* <DEDUP_REMOVED lines=13> */
.L_x_21808:
[----:B------:R-:W-:Y:S01]  /*bc40*/  IMAD.MOV.U32 R0, RZ, RZ, 0x7f ;  /* 0x0000007fff007424 */ /* 0x000fe200078e00ff */
[----:B------:R-:W-:-:S04]  /*bc50*/  ISETP.GT.U32.AND P0, PT, R2, 0x7f800000, PT ;  /* 0x7f8000000200780c */ /* 0x000fc80003f04070 */
[----:B------:R-:W-:-:S09]  /*bc60*/  SEL R0, R0, 0x7c, P0 ;  /* 0x0000007c00007807 */ /* 0x000fd20000000000 */
.L_x_21809:
[----:B------:R-:W-:Y:S05]  /*bc70*/  BSYNC B0 ;  /* 0x0000000000007941 */ /* 0x000fea0003800000 */
.L_x_21807:
[----:B------:R-:W-:-:S04]  /*bc80*/  LOP3.LUT R2, R3, 0x80000000, RZ, 0xc0, !PT ;  /* 0x8000000003027812 */ /* 0x000fc800078ec0ff */
[----:B------:R-:W-:-:S04]  /*bc90*/  SHF.R.U32.HI R3, RZ, 0x18, R2 ;  /* 0x00000018ff037819 */ /* 0x000fc80000011602 */
[----:B------:R-:W-:-:S05]  /*bca0*/  LOP3.LUT R3, R0, R3, RZ, 0xfc, !PT ;  /* 0x0000000300037212 */ /* 0x000fca00078efcff */
[----:B------:R0:W-:Y:S01]  /*bcb0*/  STG.E.U8 desc[UR36][R16.64], R3 ;  /* 0x0000000310007986 */ /* 0x0001e2000c101124 */
[----:B------:R-:W-:Y:S05]  /*bcc0*/  BRA `(.L_x_21793) ;  /* 0x0000000400a47947 */ /* 0x000fea0003800000 */
.L_x_21803:
[----:B------:R-:W-:-:S04]  /*bcd0*/  I2FP.F32.S32 R0, R2 ;  /* 0x0000000200007245 */ /* 0x000fc80000201400 */
[----:B------:R-:W-:-:S05]  /*bce0*/  F2FP.BF16.F32.PACK_AB R0, RZ, R0 ;  /* 0x00000000ff00723e */ /* 0x000fca00000010ff */
[----:B------:R0:W-:Y:S01]  /*bcf0*/  STG.E.U16 desc[UR36][R16.64], R0 ;  /* 0x0000000010007986 */ /* 0x0001e2000c101524 */
[----:B------:R-:W-:Y:S05]  /*bd00*/  BRA `(.L_x_21793) ;  /* 0x0000000400947947 */ /* 0x000fea0003800000 */
.L_x_21800:
        /* <DEDUP_REMOVED lines=10> */
.L_x_21812:
        /* <DEDUP_REMOVED lines=17> */
.L_x_21815:
[----:B------:R-:W-:-:S04]  /*bec0*/  LOP3.LUT R2, R3, 0x80000000, RZ, 0xc0, !PT ;  /* 0x8000000003027812 */ /* 0x000fc800078ec0ff */
[----:B------:R-:W-:-:S04]  /*bed0*/  SHF.R.U32.HI R3, RZ, 0x18, R2 ;  /* 0x00000018ff037819 */ /* 0x000fc80000011602 */
[----:B------:R-:W-:-:S04]  /*bee0*/  LOP3.LUT R0, R0, R3, RZ, 0xfc, !PT ;  /* 0x0000000300007212 */ /* 0x000fc800078efcff */
[----:B------:R-:W-:-:S07]  /*bef0*/  PRMT R8, R0, 0x7610, R8 ;  /* 0x0000761000087816 */ /* 0x000fce0000000008 */
.L_x_21814:
[----:B------:R-:W-:Y:S05]  /*bf00*/  BSYNC B0 ;  /* 0x0000000000007941 */ /* 0x000fea0003800000 */
.L_x_21813:
[----:B------:R3:W-:Y:S01]  /*bf10*/  STG.E.U8 desc[UR36][R16.64], R8 ;  /* 0x0000000810007986 */ /* 0x0007e2000c101124 */
[----:B------:R-:W-:Y:S05]  /*bf20*/  BRA `(.L_x_21793) ;  /* 0x00000004000c7947 */ /* 0x000fea0003800000 */
.L_x_21811:
        /* <DEDUP_REMOVED lines=17> */
.L_x_21818:
[----:B------:R-:W-:-:S04]  /*c040*/  LOP3.LUT R2, R3, 0x80000000, RZ, 0xc0, !PT ;  /* 0x8000000003027812 */ /* 0x000fc800078ec0ff */
[----:B------:R-:W-:-:S04]  /*c050*/  SHF.R.U32.HI R3, RZ, 0x18, R2 ;  /* 0x00000018ff037819 */ /* 0x000fc80000011602 */
[----:B------:R-:W-:-:S04]  /*c060*/  LOP3.LUT R0, R0, R3, RZ, 0xfc, !PT ;  /* 0x0000000300007212 */ /* 0x000fc800078efcff */
[----:B------:R-:W-:-:S07]  /*c070*/  PRMT R8, R0, 0x7610, R8 ;  /* 0x0000761000087816 */ /* 0x000fce0000000008 */
.L_x_21817:
[----:B------:R-:W-:Y:S05]  /*c080*/  BSYNC B0 ;  /* 0x0000000000007941 */ /* 0x000fea0003800000 */
.L_x_21816:
[----:B------:R0:W-:Y:S01]  /*c090*/  STG.E.U8 desc[UR36][R16.64], R8 ;  /* 0x0000000810007986 */ /* 0x0001e2000c101124 */
[----:B------:R-:W-:Y:S05]  /*c0a0*/  BRA `(.L_x_21793) ;  /* 0x0000000000ac7947 */ /* 0x000fea0003800000 */
.L_x_21810:
        /* <DEDUP_REMOVED lines=22> */
.L_x_21792:
        /* <DEDUP_REMOVED lines=16> */
.L_x_21821:
[----:B------:R-:W-:Y:S05]  /*c310*/  BRA `(.L_x_21793) ;  /* 0x0000000000107947 */ /* 0x000fea0003800000 */
.L_x_21820:
[----:B------:R-:W-:-:S05]  /*c320*/  SHF.R.S32.HI R3, RZ, 0x1f, R2 ;  /* 0x0000001fff037819 */ /* 0x000fca0000011402 */
[----:B------:R1:W-:Y:S01]  /*c330*/  STG.E.64 desc[UR36][R16.64], R2 ;  /* 0x0000000210007986 */ /* 0x0003e2000c101b24 */
[----:B------:R-:W-:Y:S05]  /*c340*/  BRA `(.L_x_21793) ;  /* 0x0000000000047947 */ /* 0x000fea0003800000 */
.L_x_21819:
[----:B------:R0:W-:Y:S02]  /*c350*/  STG.E desc[UR36][R16.64], R2 ;  /* 0x0000000210007986 */ /* 0x0001e4000c101924 */
.L_x_21793:
[----:B------:R-:W-:-:S07]  /*c360*/  VIADD R19, R19, 0x80 ;  /* 0x0000008013137836 */ /* 0x000fce0000000000 */
.L_x_21720:
[----:B------:R-:W-:Y:S05]  /*c370*/  BSYNC B6 ;  /* 0x0000000000067941 */ /* 0x000fea0003800000 */
.L_x_21719:
        /* <DEDUP_REMOVED lines=357> */
.L_x_21822:
        /* <DEDUP_REMOVED lines=20> */
.L_x_21826:
[----:B------:R0:W5:Y:S01]  /*db10*/  LDG.E.U8 R19, desc[UR36][R2.64] ;  /* 0x0000002402137981 */ /* 0x000162000c1e1100 */
[----:B------:R-:W-:Y:S05]  /*db20*/  BRA `(.L_x_21828) ;  /* 0x0000000c00347947 */ /* 0x000fea0003800000 */
.L_x_21825:
        /* <DEDUP_REMOVED lines=8> */
.L_x_21830:
[----:B------:R0:W5:Y:S01]  /*dbb0*/  LDG.E R19, desc[UR36][R2.64] ;  /* 0x0000002402137981 */ /* 0x000162000c1e1900 */
[----:B------:R-:W-:Y:S05]  /*dbc0*/  BRA `(.L_x_21828) ;  /* 0x0000000c000c7947 */ /* 0x000fea0003800000 */
.L_x_21829:
[----:B------:R0:W5:Y:S01]  /*dbd0*/  LDG.E.S16 R19, desc[UR36][R2.64] ;  /* 0x0000002402137981 */ /* 0x000162000c1e1700 */
[----:B------:R-:W-:Y:S05]  /*dbe0*/  BRA `(.L_x_21828) ;  /* 0x0000000c00047947 */ /* 0x000fea0003800000 */
.L_x_21824:
        /* <DEDUP_REMOVED lines=9> */
.L_x_21832:
[----:B------:R-:W2:Y:S02]  /*dc80*/  LDG.E.U16 R2, desc[UR36][R2.64] ;  /* 0x0000002402027981 */ /* 0x000ea4000c1e1500 */
[----:B--2---:R-:W-:-:S06]  /*dc90*/  HADD2.F32 R19, -RZ, R2.H0_H0 ;  /* 0x20000002ff137230 */ /* 0x004fcc0000004100 */
[----:B------:R-:W0:Y:S01]  /*dca0*/  F2I.FTZ.TRUNC.NTZ R19, R19 ;  /* 0x0000001300137305 */ /* 0x000e22000021f100 */
[----:B------:R-:W-:Y:S05]  /*dcb0*/  BRA `(.L_x_21828) ;  /* 0x0000000800d07947 */ /* 0x000fea0003800000 */
.L_x_21831:
        /* <DEDUP_REMOVED lines=9> */
.L_x_21834:
[----:B------:R-:W2:Y:S02]  /*dd50*/  LDG.E.U16 R2, desc[UR36][R2.64] ;  /* 0x0000002402027981 */ /* 0x000ea4000c1e1500 */
[----:B--2---:R-:W-:-:S06]  /*dd60*/  HADD2.F32 R19, -RZ, R2.H0_H0 ;  /* 0x20000002ff137230 */ /* 0x004fcc0000004100 */
[----:B------:R-:W0:Y:S01]  /*dd70*/  F2I.FTZ.TRUNC.NTZ R19, R19 ;  /* 0x0000001300137305 */ /* 0x000e22000021f100 */
[----:B------:R-:W-:Y:S05]  /*dd80*/  BRA `(.L_x_21828) ;  /* 0x00000008009c7947 */ /* 0x000fea0003800000 */
.L_x_21833:
[----:B------:R-:W2:Y:S02]  /*dd90*/  LDG.E.64 R2, desc[UR36][R2.64] ;  /* 0x0000002402027981 */ /* 0x000ea4000c1e1b00 */
[----:B--2---:R0:W1:Y:S01]  /*dda0*/  F2I.F64.TRUNC R19, R2 ;  /* 0x0000000200137311 */ /* 0x004062000030d100 */
[----:B------:R-:W-:Y:S05]  /*ddb0*/  BRA `(.L_x_21828) ;  /* 0x0000000800907947 */ /* 0x000fea0003800000 */
.L_x_21823:
        /* <DEDUP_REMOVED lines=12> */
.L_x_21837:
[----:B------:R-:W2:Y:S02]  /*de80*/  LDG.E.64 R2, desc[UR36][R2.64] ;  /* 0x0000002402027981 */ /* 0x000ea4000c1e1b00 */
[----:B--2---:R0:W1:Y:S01]  /*de90*/  F2I.F64.TRUNC R19, R2 ;  /* 0x0000000200137311 */ /* 0x004062000030d100 */
[----:B------:R-:W-:Y:S05]  /*dea0*/  BRA `(.L_x_21828) ;  /* 0x0000000800547947 */ /* 0x000fea0003800000 */
.L_x_21836:
        /* <DEDUP_REMOVED lines=27> */
.L_x_21839:
        /* <DEDUP_REMOVED lines=14> */
.L_x_21838:
[----:B------:R-:W2:Y:S02]  /*e140*/  LDG.E.U16 R19, desc[UR36][R2.64] ;  /* 0x0000002402137981 */ /* 0x000ea4000c1e1500 */
[----:B--2---:R-:W-:-:S06]  /*e150*/  IMAD.U32 R19, R19, 0x10000, RZ ;  /* 0x0001000013137824 */ /* 0x004fcc00078e00ff */
[----:B------:R-:W4:Y:S01]  /*e160*/  F2I.FTZ.TRUNC.NTZ R19, R19 ;  /* 0x0000001300137305 */ /* 0x000f22000021f100 */
[----:B------:R-:W-:Y:S05]  /*e170*/  BRA `(.L_x_21828) ;  /* 0x0000000400a07947 */ /* 0x000fea0003800000 */
.L_x_21835:
        /* <DEDUP_REMOVED lines=10> */
.L_x_21842:
        /* <DEDUP_REMOVED lines=21> */
.L_x_21846:
[----:B------:R-:W-:Y:S05]  /*e370*/  BSYNC B1 ;  /* 0x0000000000017941 */ /* 0x000fea0003800000 */
.L_x_21845:
[----:B------:R-:W-:Y:S01]  /*e380*/  IMAD.SHL.U32 R2, R2, 0x100000, RZ ;  /* 0x0010000002027824 */ /* 0x000fe200078e00ff */
[----:B------:R-:W-:-:S04]  /*e390*/  LEA R0, R0, 0x3b800000, 0x17 ;  /* 0x3b80000000007811 */ /* 0x000fc800078eb8ff */
[----:B------:R-:W-:-:S07]  /*e3a0*/  LOP3.LUT R19, R0, R2, R19, 0xfe, !PT ;  /* 0x0000000200137212 */ /* 0x000fce00078efe13 */
.L_x_21844:
[----:B------:R-:W-:Y:S05]  /*e3b0*/  BSYNC B0 ;  /* 0x0000000000007941 */ /* 0x000fea0003800000 */
.L_x_21843:
[----:B------:R-:W0:Y:S01]  /*e3c0*/  F2I.FTZ.TRUNC.NTZ R19, R19 ;  /* 0x0000001300137305 */ /* 0x000e22000021f100 */
[----:B------:R-:W-:Y:S05]  /*e3d0*/  BRA `(.L_x_21828) ;  /* 0x0000000400087947 */ /* 0x000fea0003800000 */
.L_x_21841:
        /* <DEDUP_REMOVED lines=21> */
.L_x_21850:
[----:B------:R-:W-:Y:S05]  /*e530*/  BSYNC B1 ;  /* 0x0000000000017941 */ /* 0x000fea0003800000 */
.L_x_21849:
[----:B------:R-:W-:Y:S01]  /*e540*/  IMAD.SHL.U32 R2, R2, 0x200000, RZ ;  /* 0x0020000002027824 */ /* 0x000fe200078e00ff */
[----:B------:R-:W-:-:S04]  /*e550*/  LEA R0, R0, 0x37800000, 0x17 ;  /* 0x3780000000007811 */ /* 0x000fc800078eb8ff */
[----:B------:R-:W-:-:S07]  /*e560*/  LOP3.LUT R19, R0, R2, R19, 0xfe, !PT ;  /* 0x0000000200137212 */ /* 0x000fce00078efe13 */
.L_x_21848:
[----:B------:R-:W-:Y:S05]  /*e570*/  BSYNC B0 ;  /* 0x0000000000007941 */ /* 0x000fea0003800000 */
.L_x_21847:
[----:B------:R-:W0:Y:S01]  /*e580*/  F2I.FTZ.TRUNC.NTZ R19, R19 ;  /* 0x0000001300137305 */ /* 0x000e22000021f100 */
[----:B------:R-:W-:Y:S05]  /*e590*/  BRA `(.L_x_21828) ;  /* 0x0000000000987947 */ /* 0x000fea0003800000 */
.L_x_21840:
        /* <DEDUP_REMOVED lines=14> */
.L_x_21854:
[----:B------:R-:W-:Y:S05]  /*e680*/  BSYNC B0 ;  /* 0x0000000000007941 */ /* 0x000fea0003800000 */
.L_x_21853:
[----:B------:R-:W0:Y:S01]  /*e690*/  F2I.FTZ.TRUNC.NTZ R19, R19 ;  /* 0x0000001300137305 */ /* 0x000e22000021f100 */
[----:B------:R-:W-:Y:S05]  /*e6a0*/  BRA `(.L_x_21828) ;  /* 0x0000000000547947 */ /* 0x000fea0003800000 */
.L_x_21827:
        /* <DEDUP_REMOVED lines=17> */
.L_x_21855:
[----:B------:R-:W-:Y:S05]  /*e7c0*/  BRA `(.L_x_21828) ;  /* 0x00000000000c7947 */ /* 0x000fea0003800000 */
.L_x_21852:
[----:B------:R0:W5:Y:S01]  /*e7d0*/  LDG.E R19, desc[UR36][R2.64] ;  /* 0x0000002402137981 */ /* 0x000162000c1e1900 */
[----:B------:R-:W-:Y:S05]  /*e7e0*/  BRA `(.L_x_21828) ;  /* 0x0000000000047947 */ /* 0x000fea0003800000 */
.L_x_21851:
[----:B------:R0:W5:Y:S02]  /*e7f0*/  LDG.E R19, desc[UR36][R2.64] ;  /* 0x0000002402137981 */ /* 0x000164000c1e1900 */
.L_x_21828:
        /* <DEDUP_REMOVED lines=17> */
.L_x_21859:
[----:B------:R2:W5:Y:S01]  /*e910*/  LDG.E.U8 R18, desc[UR36][R2.64] ;  /* 0x0000002402127981 */ /* 0x000562000c1e1100 */
[----:B------:R-:W-:Y:S05]  /*e920*/  BRA `(.L_x_21861) ;  /* 0x0000000c00347947 */ /* 0x000fea0003800000 */
.L_x_21858:
        /* <DEDUP_REMOVED lines=8> */
.L_x_21863:
[----:B------:R0:W5:Y:S01]  /*e9b0*/  LDG.E R18, desc[UR36][R2.64] ;  /* 0x0000002402127981 */ /* 0x000162000c1e1900 */
[----:B------:R-:W-:Y:S05]  /*e9c0*/  BRA `(.L_x_21861) ;  /* 0x0000000c000c7947 */ /* 0x000fea0003800000 */
.L_x_21862:
[----:B------:R0:W5:Y:S01]  /*e9d0*/  LDG.E.S16 R18, desc[UR36][R2.64] ;  /* 0x0000002402127981 */ /* 0x000162000c1e1700 */
[----:B------:R-:W-:Y:S05]  /*e9e0*/  BRA `(.L_x_21861) ;  /* 0x0000000c00047947 */ /* 0x000fea0003800000 */
.L_x_21857:
        /* <DEDUP_REMOVED lines=9> */
.L_x_21865:
[----:B------:R-:W2:Y:S02]  /*ea80*/  LDG.E.U16 R2, desc[UR36][R2.64] ;  /* 0x0000002402027981 */ /* 0x000ea4000c1e1500 */
[----:B--2---:R-:W-:-:S06]  /*ea90*/  HADD2.F32 R18, -RZ, R2.H0_H0 ;  /* 0x20000002ff127230 */ /* 0x004fcc0000004100 */
[----:B------:R-:W0:Y:S01]  /*eaa0*/  F2I.FTZ.TRUNC.NTZ R18, R18 ;  /* 0x0000001200127305 */ /* 0x000e22000021f100 */
[----:B------:R-:W-:Y:S05]  /*eab0*/  BRA `(.L_x_21861) ;  /* 0x0000000800d07947 */ /* 0x000fea0003800000 */
.L_x_21864:
        /* <DEDUP_REMOVED lines=9> */
.L_x_21867:
[----:B------:R-:W2:Y:S02]  /*eb50*/  LDG.E.U16 R2, desc[UR36][R2.64] ;  /* 0x0000002402027981 */ /* 0x000ea4000c1e1500 */
[----:B--2---:R-:W-:-:S06]  /*eb60*/  HADD2.F32 R18, -RZ, R2.H0_H0 ;  /* 0x20000002ff127230 */ /* 0x004fcc0000004100 */
[----:B------:R-:W0:Y:S01]  /*eb70*/  F2I.FTZ.TRUNC.NTZ R18, R18 ;  /* 0x0000001200127305 */ /* 0x000e22000021f100 */
[----:B------:R-:W-:Y:S05]  /*eb80*/  BRA `(.L_x_21861) ;  /* 0x00000008009c7947 */ /* 0x000fea0003800000 */
.L_x_21866:
[----:B------:R-:W2:Y:S02]  /*eb90*/  LDG.E.64 R2, desc[UR36][R2.64] ;  /* 0x0000002402027981 */ /* 0x000ea4000c1e1b00 */
[----:B--2---:R0:W2:Y:S01]  /*eba0*/  F2I.F64.TRUNC R18, R2 ;  /* 0x0000000200127311 */ /* 0x0040a2000030d100 */
[----:B------:R-:W-:Y:S05]  /*ebb0*/  BRA `(.L_x_21861) ;  /* 0x0000000800907947 */ /* 0x000fea0003800000 */
.L_x_21856:
        /* <DEDUP_REMOVED lines=12> */
.L_x_21870:
[----:B------:R-:W2:Y:S02]  /*ec80*/  LDG.E.64 R2, desc[UR36][R2.64] ;  /* 0x0000002402027981 */ /* 0x000ea4000c1e1b00 */
[----:B--2---:R0:W2:Y:S01]  /*ec90*/  F2I.F64.TRUNC R18, R2 ;  /* 0x0000000200127311 */ /* 0x0040a2000030d100 */
[----:B------:R-:W-:Y:S05]  /*eca0*/  BRA `(.L_x_21861) ;  /* 0x0000000800547947 */ /* 0x000fea0003800000 */
.L_x_21869:
        /* <DEDUP_REMOVED lines=27> */
.L_x_21872:
        /* <DEDUP_REMOVED lines=14> */
.L_x_21871:
[----:B------:R-:W2:Y:S02]  /*ef40*/  LDG.E.U16 R18, desc[UR36][R2.64] ;  /* 0x0000002402127981 */ /* 0x000ea4000c1e1500 */
[----:B--2---:R-:W-:-:S06]  /*ef50*/  IMAD.U32 R18, R18, 0x10000, RZ ;  /* 0x0001000012127824 */ /* 0x004fcc00078e00ff */
[----:B------:R-:W0:Y:S01]  /*ef60*/  F2I.FTZ.TRUNC.NTZ R18, R18 ;  /* 0x0000001200127305 */ /* 0x000e22000021f100 */
[----:B------:R-:W-:Y:S05]  /*ef70*/  BRA `(.L_x_21861) ;  /* 0x0000000400a07947 */ /* 0x000fea0003800000 */
.L_x_21868:
        /* <DEDUP_REMOVED lines=10> */
.L_x_21875:
        /* <DEDUP_REMOVED lines=21> */
.L_x_21879:
[----:B------:R-:W-:Y:S05]  /*f170*/  BSYNC B1 ;  /* 0x0000000000017941 */ /* 0x000fea0003800000 */
.L_x_21878:
[----:B------:R-:W-:Y:S01]  /*f180*/  IMAD.SHL.U32 R2, R2, 0x100000, RZ ;  /* 0x0010000002027824 */ /* 0x000fe200078e00ff */
[----:B------:R-:W-:-:S04]  /*f190*/  LEA R3, R0, 0x3b800000, 0x17 ;  /* 0x3b80000000037811 */ /* 0x000fc800078eb8ff */
[----:B------:R-:W-:-:S07]  /*f1a0*/  LOP3.LUT R18, R3, R2, R18, 0xfe, !PT ;  /* 0x0000000203127212 */ /* 0x000fce00078efe12 */
.L_x_21877:
[----:B------:R-:W-:Y:S05]  /*f1b0*/  BSYNC B0 ;  /* 0x0000000000007941 */ /* 0x000fea0003800000 */
.L_x_21876:
[----:B------:R-:W0:Y:S01]  /*f1c0*/  F2I.FTZ.TRUNC.NTZ R18, R18 ;  /* 0x0000001200127305 */ /* 0x000e22000021f100 */
[----:B------:R-:W-:Y:S05]  /*f1d0*/  BRA `(.L_x_21861) ;  /* 0x0000000400087947 */ /* 0x000fea0003800000 */
.L_x_21874:
        /* <DEDUP_REMOVED lines=21> */
.L_x_21883:
[----:B------:R-:W-:Y:S05]  /*f330*/  BSYNC B1 ;  /* 0x0000000000017941 */ /* 0x000fea0003800000 */
.L_x_21882:
[----:B------:R-:W-:Y:S01]  /*f340*/  IMAD.SHL.U32 R2, R2, 0x200000, RZ ;  /* 0x0020000002027824 */ /* 0x000fe200078e00ff */
[----:B------:R-:W-:-:S04]  /*f350*/  LEA R3, R0, 0x37800000, 0x17 ;  /* 0x3780000000037811 */ /* 0x000fc800078eb8ff */
[----:B------:R-:W-:-:S07]  /*f360*/  LOP3.LUT R18, R3, R2, R18, 0xfe, !PT ;  /* 0x0000000203127212 */ /* 0x000fce00078efe12 */
.L_x_21881:
[----:B------:R-:W-:Y:S05]  /*f370*/  BSYNC B0 ;  /* 0x0000000000007941 */ /* 0x000fea0003800000 */
.L_x_21880:
[----:B------:R-:W0:Y:S01]  /*f380*/  F2I.FTZ.TRUNC.NTZ R18, R18 ;  /* 0x0000001200127305 */ /* 0x000e22000021f100 */
[----:B------:R-:W-:Y:S05]  /*f390*/  BRA `(.L_x_21861) ;  /* 0x0000000000987947 */ /* 0x000fea0003800000 */
.L_x_21873:
        /* <DEDUP_REMOVED lines=14> */
.L_x_21887:
[----:B------:R-:W-:Y:S05]  /*f480*/  BSYNC B0 ;  /* 0x0000000000007941 */ /* 0x000fea0003800000 */
.L_x_21886:
[----:B------:R-:W0:Y:S01]  /*f490*/  F2I.FTZ.TRUNC.NTZ R18, R18 ;  /* 0x0000001200127305 */ /* 0x000e22000021f100 */
[----:B------:R-:W-:Y:S05]  /*f4a0*/  BRA `(.L_x_21861) ;  /* 0x0000000000547947 */ /* 0x000fea0003800000 */
.L_x_21860:
        /* <DEDUP_REMOVED lines=17> */
.L_x_21888:
[----:B------:R-:W-:Y:S05]  /*f5c0*/  BRA `(.L_x_21861) ;  /* 0x00000000000c7947 */ /* 0x000fea0003800000 */
.L_x_21885:
[----:B------:R0:W5:Y:S01]  /*f5d0*/  LDG.E R18, desc[UR36][R2.64] ;  /* 0x0000002402127981 */ /* 0x000162000c1e1900 */
[----:B------:R-:W-:Y:S05]  /*f5e0*/  BRA `(.L_x_21861) ;  /* 0x0000000000047947 */ /* 0x000fea0003800000 */
.L_x_21884:
[----:B------:R0:W5:Y:S02]  /*f5f0*/  LDG.E R18, desc[UR36][R2.64] ;  /* 0x0000002402127981 */ /* 0x000164000c1e1900 */
.L_x_21861:
[----:B0-2---:R-:W0:Y:S01]  /*f600*/  LDC.U8 R3, c[0x0][0x491] ;  /* 0x00012440ff037b82 */ /* 0x005e220000000000 */
        /* <DEDUP_REMOVED lines=14> */
.L_x_21892:
[----:B------:R-:W-:Y:S01]  /*f6f0*/  STG.E.U8 desc[UR36][R16.64], R2 ;  /* 0x0000000210007986 */ /* 0x000fe2000c101124 */
[----:B------:R-:W-:Y:S05]  /*f700*/  EXIT ;  /* 0x000000000000794d */ /* 0x000fea0003800000 */
.L_x_21891:
        /* <DEDUP_REMOVED lines=9> */
.L_x_21895:
[----:B------:R-:W-:Y:S01]  /*f7a0*/  STG.E desc[UR36][R16.64], R2 ;  /* 0x0000000210007986 */ /* 0x000fe2000c101924 */
[----:B------:R-:W-:Y:S05]  /*f7b0*/  EXIT ;  /* 0x000000000000794d */ /* 0x000fea0003800000 */
.L_x_21894:
[----:B------:R-:W-:Y:S01]  /*f7c0*/  STG.E.U16 desc[UR36][R16.64], R2 ;  /* 0x0000000210007986 */ /* 0x000fe2000c101524 */
[----:B------:R-:W-:Y:S05]  /*f7d0*/  EXIT ;  /* 0x000000000000794d */ /* 0x000fea0003800000 */
.L_x_21890:
        /* <DEDUP_REMOVED lines=9> */
.L_x_21897:
[----:B------:R-:W-:-:S04]  /*f870*/  I2FP.F32.S32 R0, R2 ;  /* 0x0000000200007245 */ /* 0x000fc80000201400 */
[----:B------:R-:W-:-:S05]  /*f880*/  F2FP.F16.F32.PACK_AB R0, RZ, R0 ;  /* 0x00000000ff00723e */ /* 0x000fca00000000ff */
[----:B------:R-:W-:Y:S01]  /*f890*/  STG.E.U16 desc[UR36][R16.64], R0 ;  /* 0x0000000010007986 */ /* 0x000fe2000c101524 */
[----:B------:R-:W-:Y:S05]  /*f8a0*/  EXIT ;  /* 0x000000000000794d */ /* 0x000fea0003800000 */
.L_x_21896:
        /* <DEDUP_REMOVED lines=10> */
.L_x_21899:
[----:B------:R-:W-:-:S04]  /*f950*/  I2FP.F32.S32 R2, R2 ;  /* 0x0000000200027245 */ /* 0x000fc80000201400 */
[----:B------:R-:W-:-:S04]  /*f960*/  F2FP.F16.F32.PACK_AB R3, RZ, R2 ;  /* 0x00000002ff03723e */ /* 0x000fc800000000ff */
[----:B------:R-:W-:-:S05]  /*f970*/  PRMT R3, R3, 0x5410, RZ ;  /* 0x0000541003037816 */ /* 0x000fca00000000ff */
[----:B------:R-:W-:Y:S01]  /*f980*/  STG.E desc[UR36][R16.64], R3 ;  /* 0x0000000310007986 */ /* 0x000fe2000c101924 */
[----:B------:R-:W-:Y:S05]  /*f990*/  EXIT ;  /* 0x000000000000794d */ /* 0x000fea0003800000 */
.L_x_21898:
[----:B------:R-:W0:Y:S02]  /*f9a0*/  I2F.F64 R2, R2 ;  /* 0x0000000200027312 */ /* 0x000e240000201c00 */
[----:B0-----:R-:W-:Y:S01]  /*f9b0*/  STG.E.64 desc[UR36][R16.64], R2 ;  /* 0x0000000210007986 */ /* 0x001fe2000c101b24 */
[----:B------:R-:W-:Y:S05]  /*f9c0*/  EXIT ;  /* 0x000000000000794d */ /* 0x000fea0003800000 */
.L_x_21889:
        /* <DEDUP_REMOVED lines=12> */
.L_x_21902:
[----:B------:R-:W0:Y:S01]  /*fa90*/  I2F.F64 R4, R2 ;  /* 0x0000000200047312 */ /* 0x000e220000201c00 */
[----:B------:R-:W-:-:S05]  /*faa0*/  CS2R R6, SRZ ;  /* 0x0000000000067805 */ /* 0x000fca000001ff00 */
[----:B0-----:R-:W-:Y:S01]  /*fab0*/  STG.E.128 desc[UR36][R16.64], R4 ;  /* 0x0000000410007986 */ /* 0x001fe2000c101d24 */
[----:B------:R-:W-:Y:S05]  /*fac0*/  EXIT ;  /* 0x000000000000794d */ /* 0x000fea0003800000 */
.L_x_21901:
        /* <DEDUP_REMOVED lines=21> */
.L_x_21906:
[----:B------:R-:W-:Y:S05]  /*fc20*/  BSYNC B0 ;  /* 0x0000000000007941 */ /* 0x000fea0003800000 */
.L_x_21905:
[----:B------:R-:W-:-:S05]  /*fc30*/  LOP3.LUT R3, R0, R3, RZ, 0xfc, !PT ;  /* 0x0000000300037212 */ /* 0x000fca00078efcff */
[----:B------:R-:W-:Y:S01]  /*fc40*/  STG.E.U8 desc[UR36][R16.64], R3 ;  /* 0x0000000310007986 */ /* 0x000fe2000c101124 */
[----:B------:R-:W-:Y:S05]  /*fc50*/  EXIT ;  /* 0x000000000000794d */ /* 0x000fea0003800000 */
.L_x_21904:
        /* <DEDUP_REMOVED lines=13> */
.L_x_21908:
[----:B------:R-:W-:Y:S01]  /*fd30*/  IMAD.MOV.U32 R0, RZ, RZ, 0x7f ;  /* 0x0000007fff007424 */ /* 0x000fe200078e00ff */
[----:B------:R-:W-:-:S04]  /*fd40*/  ISETP.GT.U32.AND P0, PT, R2, 0x7f800000, PT ;  /* 0x7f8000000200780c */ /* 0x000fc80003f04070 */
[----:B------:R-:W-:-:S09]  /*fd50*/  SEL R0, R0, 0x7c, P0 ;  /* 0x0000007c00007807 */ /* 0x000fd20000000000 */
.L_x_21909:
[----:B------:R-:W-:Y:S05]  /*fd60*/  BSYNC B0 ;  /* 0x0000000000007941 */ /* 0x000fea0003800000 */
.L_x_21907:
[----:B------:R-:W-:-:S04]  /*fd70*/  LOP3.LUT R2, R3, 0x80000000, RZ, 0xc0, !PT ;  /* 0x8000000003027812 */ /* 0x000fc800078ec0ff */
[----:B------:R-:W-:-:S04]  /*fd80*/  SHF.R.U32.HI R3, RZ, 0x18, R2 ;  /* 0x00000018ff037819 */ /* 0x000fc80000011602 */
[----:B------:R-:W-:-:S05]  /*fd90*/  LOP3.LUT R3, R0, R3, RZ, 0xfc, !PT ;  /* 0x0000000300037212 */ /* 0x000fca00078efcff */
[----:B------:R-:W-:Y:S01]  /*fda0*/  STG.E.U8 desc[UR36][R16.64], R3 ;  /* 0x0000000310007986 */ /* 0x000fe2000c101124 */
[----:B------:R-:W-:Y:S05]  /*fdb0*/  EXIT ;  /* 0x000000000000794d */ /* 0x000fea0003800000 */
.L_x_21903:
[----:B------:R-:W-:-:S04]  /*fdc0*/  I2FP.F32.S32 R0, R2 ;  /* 0x0000000200007245 */ /* 0x000fc80000201400 */
[----:B------:R-:W-:-:S05]  /*fdd0*/  F2FP.BF16.F32.PACK_AB R0, RZ, R0 ;  /* 0x00000000ff00723e */ /* 0x000fca00000010ff */
[----:B------:R-:W-:Y:S01]  /*fde0*/  STG.E.U16 desc[UR36][R16.64], R0 ;  /* 0x0000000010007986 */ /* 0x000fe2000c101524 */
[----:B------:R-:W-:Y:S05]  /*fdf0*/  EXIT ;  /* 0x000000000000794d */ /* 0x000fea0003800000 */
.L_x_21900:
        /* <DEDUP_REMOVED lines=10> */
.L_x_21912:
        /* <DEDUP_REMOVED lines=17> */
.L_x_21915:
[----:B------:R-:W-:-:S04]  /*ffb0*/  LOP3.LUT R2, R3, 0x80000000, RZ, 0xc0, !PT ;  /* 0x8000000003027812 */ /* 0x000fc800078ec0ff */
[----:B------:R-:W-:-:S04]  /*ffc0*/  SHF.R.U32.HI R3, RZ, 0x18, R2 ;  /* 0x00000018ff037819 */ /* 0x000fc80000011602 */
[----:B------:R-:W-:-:S04]  /*ffd0*/  LOP3.LUT R0, R0, R3, RZ, 0xfc, !PT ;  /* 0x0000000300007212 */ /* 0x000fc800078efcff */
[----:B------:R-:W-:-:S07]  /*ffe0*/  PRMT R8, R0, 0x7610, R8 ;  /* 0x0000761000087816 */ /* 0x000fce0000000008 */
.L_x_21914:
[----:B------:R-:W-:Y:S05]  /*fff0*/  BSYNC B0 ;  /* 0x0000000000007941 */ /* 0x000fea0003800000 */
.L_x_21913:
[----:B------:R-:W-:Y:S01]  /*10000*/  STG.E.U8 desc[UR36][R16.64], R8 ;  /* 0x0000000810007986 */ /* 0x000fe2000c101124 */
[----:B------:R-:W-:Y:S05]  /*10010*/  EXIT ;  /* 0x000000000000794d */ /* 0x000fea0003800000 */
.L_x_21911:
        /* <DEDUP_REMOVED lines=17> */
.L_x_21918:
[----:B------:R-:W-:-:S04]  /*10130*/  LOP3.LUT R2, R3, 0x80000000, RZ, 0xc0, !PT ;  /* 0x8000000003027812 */ /* 0x000fc800078ec0ff */
[----:B------:R-:W-:-:S04]  /*10140*/  SHF.R.U32.HI R3, RZ, 0x18, R2 ;  /* 0x00000018ff037819 */ /* 0x000fc80000011602 */
[----:B------:R-:W-:-:S04]  /*10150*/  LOP3.LUT R0, R0, R3, RZ, 0xfc, !PT ;  /* 0x0000000300007212 */ /* 0x000fc800078efcff */
[----:B------:R-:W-:-:S07]  /*10160*/  PRMT R8, R0, 0x7610, R8 ;  /* 0x0000761000087816 */ /* 0x000fce0000000008 */
.L_x_21917:
[----:B------:R-:W-:Y:S05]  /*10170*/  BSYNC B0 ;  /* 0x0000000000007941 */ /* 0x000fea0003800000 */
.L_x_21916:
[----:B------:R-:W-:Y:S01]  /*10180*/  STG.E.U8 desc[UR36][R16.64], R8 ;  /* 0x0000000810007986 */ /* 0x000fe2000c101124 */
[----:B------:R-:W-:Y:S05]  /*10190*/  EXIT ;  /* 0x000000000000794d */ /* 0x000fea0003800000 */
.L_x_21910:
        /* <DEDUP_REMOVED lines=22> */
.L_x_21893:
        /* <DEDUP_REMOVED lines=16> */
.L_x_21921:
[----:B------:R-:W-:Y:S05]  /*10400*/  EXIT ;  /* 0x000000000000794d */ /* 0x000fea0003800000 */
.L_x_21920:
[----:B------:R-:W-:-:S05]  /*10410*/  SHF.R.S32.HI R3, RZ, 0x1f, R2 ;  /* 0x0000001fff037819 */ /* 0x000fca0000011402 */
[----:B------:R-:W-:Y:S01]  /*10420*/  STG.E.64 desc[UR36][R16.64], R2 ;  /* 0x0000000210007986 */ /* 0x000fe2000c101b24 */
[----:B------:R-:W-:Y:S05]  /*10430*/  EXIT ;  /* 0x000000000000794d */ /* 0x000fea0003800000 */
.L_x_21919:
[----:B------:R-:W-:Y:S01]  /*10440*/  STG.E desc[UR36][R16.64], R2 ;  /* 0x0000000210007986 */ /* 0x000fe2000c101924 */
[----:B------:R-:W-:Y:S05]  /*10450*/  EXIT ;  /* 0x000000000000794d */ /* 0x000fea0003800000 */
.L_x_21922:
        /* <DEDUP_REMOVED lines=10> */
.L_x_42306:


//--------------------- .text._ZN2at6native27unrolled_elementwise_kernelINS0_13BinaryFunctorIiiiZZZNS0_19minimum_kernel_cudaERNS_18TensorIteratorBaseEENKUlvE_clEvENKUlvE1_clEvEUliiE_EESt5arrayIPcLm3EELi4E23TrivialOffsetCalculatorILi2EjESC_ILi1EjENS0_6memory12LoadWithCastILi2EEENSF_13StoreWithCastILi1EEEEEviT_T0_T2_T3_T4_T5_ --------------------------
	.section	.text._ZN2at6native27unrolled_elementwise_kernelINS0_13BinaryFunctorIiiiZZZNS0_19minimum_kernel_cudaERNS_18TensorIteratorBaseEENKUlvE_clEvENKUlvE1_clEvEUliiE_EESt5arrayIPcLm3EELi4E23TrivialOffsetCalculatorILi2EjESC_ILi1EjENS0_6memory12LoadWithCastILi2EEENSF_13StoreWithCastILi1EEEEEviT_T0_T2_T3_T4_T5_,"ax",@progbits
	.align	128
        .global         _ZN2at6native27unrolled_elementwise_kernelINS0_13BinaryFunctorIiiiZZZNS0_19minimum_kernel_cudaERNS_18TensorIteratorBaseEENKUlvE_clEvENKUlvE1_clEvEUliiE_EESt5arrayIPcLm3EELi4E23TrivialOffsetCalculatorILi2EjESC_ILi1EjENS0_6memory12LoadWithCastILi2EEENSF_13StoreWithCastILi1EEEEEviT_T0_T2_T3_T4_T5_
        .type           _ZN2at6native27unrolled_elementwise_kernelINS0_13BinaryFunctorIiiiZZZNS0_19minimum_kernel_cudaERNS_18TensorIteratorBaseEENKUlvE_clEvENKUlvE1_clEvEUliiE_EESt5arrayIPcLm3EELi4E23TrivialOffsetCalculatorILi2EjESC_ILi1EjENS0_6memory12LoadWithCastILi2EEENSF_13StoreWithCastILi1EEEEEviT_T0_T2_T3_T4_T5_,@function
        .size           _ZN2at6native27unrolled_elementwise_kernelINS0_13BinaryFunctorIiiiZZZNS0_19minimum_kernel_cudaERNS_18TensorIteratorBaseEENKUlvE_clEvENKUlvE1_clEvEUliiE_EESt5arrayIPcLm3EELi4E23TrivialOffsetCalculatorILi2EjESC_ILi1EjENS0_6memory12LoadWithCastILi2EEENSF_13StoreWithCastILi1EEEEEviT_T0_T2_T3_T4_T5_,(.L_x_42307 - _ZN2at6native27unrolled_elementwise_kernelINS0_13BinaryFunctorIiiiZZZNS0_19minimum_kernel_cudaERNS_18TensorIteratorBaseEENKUlvE_clEvENKUlvE1_clEvEUliiE_EESt5arrayIPcLm3EELi4E23TrivialOffsetCalculatorILi2EjESC_ILi1EjENS0_6memory12LoadWithCastILi2EEENSF_13StoreWithCastILi1EEEEEviT_T0_T2_T3_T4_T5_)
        .other          _ZN2at6native27unrolled_elementwise_kernelINS0_13BinaryFunctorIiiiZZZNS0_19minimum_kernel_cudaERNS_18TensorIteratorBaseEENKUlvE_clEvENKUlvE1_clEvEUliiE_EESt5arrayIPcLm3EELi4E23TrivialOffsetCalculatorILi2EjESC_ILi1EjENS0_6memory12LoadWithCastILi2EEENSF_13StoreWithCastILi1EEEEEviT_T0_T2_T3_T4_T5_,@"STO_CUDA_ENTRY STV_DEFAULT"
_ZN2at6native27unrolled_elementwise_kernelINS0_13BinaryFunctorIiiiZZZNS0_19minimum_kernel_cudaERNS_18TensorIteratorBaseEENKUlvE_clEvENKUlvE1_clEvEUliiE_EESt5arrayIPcLm3EELi4E23TrivialOffsetCalculatorILi2EjESC_ILi1EjENS0_6memory12LoadWithCastILi2EEENSF_13StoreWithCastILi1EEEEEviT_T0_T2_T3_T4_T5_:
.text._ZN2at6native27unrolled_elementwise_kernelINS0_13BinaryFunctorIiiiZZZNS0_19minimum_kernel_cudaERNS_18TensorIteratorBaseEENKUlvE_clEvENKUlvE1_clEvEUliiE_EESt5arrayIPcLm3EELi4E23TrivialOffsetCalculatorILi2EjESC_ILi1EjENS0_6memory12LoadWithCastILi2EEENSF_13StoreWithCastILi1EEEEEviT_T0_T2_T3_T4_T5_:
        /* <DEDUP_REMOVED lines=33> */
.L_x_21928:
[----:B------:R3:W5:Y:S01]  /*0210*/  LDG.E.U8 R24, desc[UR36][R4.64] ;  /* 0x0000002404187981 */ /* 0x000762000c1e1100 */
[----:B------:R-:W-:Y:S05]  /*0220*/  BRA `(.L_x_21930) ;  /* 0x0000000c00387947 */ /* 0x000fea0003800000 */
.L_x_21927:
        /* <DEDUP_REMOVED lines=8> */
.L_x_21932:
[----:B------:R1:W5:Y:S01]  /*02b0*/  LDG.E R24, desc[UR36][R4.64] ;  /* 0x0000002404187981 */ /* 0x000362000c1e1900 */
[----:B------:R-:W-:Y:S05]  /*02c0*/  BRA `(.L_x_21930) ;  /* 0x0000000c00107947 */ /* 0x000fea0003800000 */
.L_x_21931:
[----:B------:R2:W5:Y:S01]  /*02d0*/  LDG.E.S16 R24, desc[UR36][R4.64] ;  /* 0x0000002404187981 */ /* 0x000562000c1e1700 */
[----:B------:R-:W-:Y:S05]  /*02e0*/  BRA `(.L_x_21930) ;  /* 0x0000000c00087947 */ /* 0x000fea0003800000 */
.L_x_21926:
        /* <DEDUP_REMOVED lines=9> */
.L_x_21934:
[----:B------:R-:W2:Y:S02]  /*0380*/  LDG.E.U16 R4, desc[UR36][R4.64] ;  /* 0x0000002404047981 */ /* 0x000ea4000c1e1500 */
[----:B--2---:R-:W-:-:S06]  /*0390*/  HADD2.F32 R24, -RZ, R4.H0_H0 ;  /* 0x20000004ff187230 */ /* 0x004fcc0000004100 */
[----:B------:R-:W0:Y:S01]  /*03a0*/  F2I.FTZ.TRUNC.NTZ R24, R24 ;  /* 0x0000001800187305 */ /* 0x000e22000021f100 */
[----:B------:R-:W-:Y:S05]  /*03b0*/  BRA `(.L_x_21930) ;  /* 0x0000000800d47947 */ /* 0x000fea0003800000 */
.L_x_21933:
        /* <DEDUP_REMOVED lines=9> */
.L_x_21936:
[----:B------:R-:W2:Y:S02]  /*0450*/  LDG.E.U16 R4, desc[UR36][R4.64] ;  /* 0x0000002404047981 */ /* 0x000ea4000c1e1500 */
[----:B--2---:R-:W-:-:S06]  /*0460*/  HADD2.F32 R24, -RZ, R4.H0_H0 ;  /* 0x20000004ff187230 */ /* 0x004fcc0000004100 */
[----:B------:R-:W0:Y:S01]  /*0470*/  F2I.FTZ.TRUNC.NTZ R24, R24 ;  /* 0x0000001800187305 */ /* 0x000e22000021f100 */
[----:B------:R-:W-:Y:S05]  /*0480*/  BRA `(.L_x_21930) ;  /* 0x0000000800a07947 */ /* 0x000fea0003800000 */
.L_x_21935:
[----:B------:R-:W2:Y:S02]  /*0490*/  LDG.E.64 R24, desc[UR36][R4.64] ;  /* 0x0000002404187981 */ /* 0x000ea4000c1e1b00 */
[----:B--2---:R0:W1:Y:S01]  /*04a0*/  F2I.F64.TRUNC R24, R24 ;  /* 0x0000001800187311 */ /* 0x004062000030d100 */
[----:B------:R-:W-:Y:S05]  /*04b0*/  BRA `(.L_x_21930) ;  /* 0x0000000800947947 */ /* 0x000fea0003800000 */
.L_x_21925:
        /* <DEDUP_REMOVED lines=12> */
.L_x_21939:
[----:B------:R-:W2:Y:S02]  /*0580*/  LDG.E.64 R4, desc[UR36][R4.64] ;  /* 0x0000002404047981 */ /* 0x000ea4000c1e1b00 */
[----:B--2---:R0:W1:Y:S01]  /*0590*/  F2I.F64.TRUNC R24, R4 ;  /* 0x0000000400187311 */ /* 0x004062000030d100 */
[----:B------:R-:W-:Y:S05]  /*05a0*/  BRA `(.L_x_21930) ;  /* 0x0000000800587947 */ /* 0x000fea0003800000 */
.L_x_21938:
        /* <DEDUP_REMOVED lines=27> */
.L_x_21941:
        /* <DEDUP_REMOVED lines=13> */
[----:B------:R0:W1:Y:S01]  /*0830*/  F2I.FTZ.TRUNC.NTZ R24, R0 ;  /* 0x0000000000187305 */ /* 0x000062000021f100 */
[----:B------:R-:W-:Y:S05]  /*0840*/  BRA `(.L_x_21930) ;  /* 0x0000000400b07947 */ /* 0x000fea0003800000 */
.L_x_21940:
[----:B------:R-:W2:Y:S02]  /*0850*/  LDG.E.U16 R24, desc[UR36][R4.64] ;  /* 0x0000002404187981 */ /* 0x000ea4000c1e1500 */
[----:B--2---:R-:W-:-:S06]  /*0860*/  IMAD.U32 R24, R24, 0x10000, RZ ;  /* 0x0001000018187824 */ /* 0x004fcc00078e00ff */
[----:B------:R-:W0:Y:S01]  /*0870*/  F2I.FTZ.TRUNC.NTZ R24, R24 ;  /* 0x0000001800187305 */ /* 0x000e22000021f100 */
[----:B------:R-:W-:Y:S05]  /*0880*/  BRA `(.L_x_21930) ;  /* 0x0000000400a07947 */ /* 0x000fea0003800000 */
.L_x_21937:
        /* <DEDUP_REMOVED lines=10> */
.L_x_21944:
        /* <DEDUP_REMOVED lines=21> */
.L_x_21948:
[----:B------:R-:W-:Y:S05]  /*0a80*/  BSYNC B1 ;  /* 0x0000000000017941 */ /* 0x000fea0003800000 */
.L_x_21947:
[----:B------:R-:W-:Y:S01]  /*0a90*/  IMAD.SHL.U32 R3, R3, 0x100000, RZ ;  /* 0x0010000003037824 */ /* 0x000fe200078e00ff */
[----:B------:R-:W-:-:S04]  /*0aa0*/  LEA R5, R0, 0x3b800000, 0x17 ;  /* 0x3b80000000057811 */ /* 0x000fc800078eb8ff */
[----:B------:R-:W-:-:S07]  /*0ab0*/  LOP3.LUT R24, R5, R3, R24, 0xfe, !PT ;  /* 0x0000000305187212 */ /* 0x000fce00078efe18 */
.L_x_21946:
[----:B------:R-:W-:Y:S05]  /*0ac0*/  BSYNC B0 ;  /* 0x0000000000007941 */ /* 0x000fea0003800000 */
.L_x_21945:
[----:B------:R-:W0:Y:S01]  /*0ad0*/  F2I.FTZ.TRUNC.NTZ R24, R24 ;  /* 0x0000001800187305 */ /* 0x000e22000021f100 */
[----:B------:R-:W-:Y:S05]  /*0ae0*/  BRA `(.L_x_21930) ;  /* 0x0000000400087947 */ /* 0x000fea0003800000 */
.L_x_21943:
        /* <DEDUP_REMOVED lines=21> */
.L_x_21952:
[----:B------:R-:W-:Y:S05]  /*0c40*/  BSYNC B1 ;  /* 0x0000000000017941 */ /* 0x000fea0003800000 */
.L_x_21951:
[----:B------:R-:W-:Y:S01]  /*0c50*/  IMAD.SHL.U32 R3, R3, 0x200000, RZ ;  /* 0x0020000003037824 */ /* 0x000fe200078e00ff */
[----:B------:R-:W-:-:S04]  /*0c60*/  LEA R5, R0, 0x37800000, 0x17 ;  /* 0x3780000000057811 */ /* 0x000fc800078eb8ff */
[----:B------:R-:W-:-:S07]  /*0c70*/  LOP3.LUT R24, R5, R3, R24, 0xfe, !PT ;  /* 0x0000000305187212 */ /* 0x000fce00078efe18 */
.L_x_21950:
[----:B------:R-:W-:Y:S05]  /*0c80*/  BSYNC B0 ;  /* 0x0000000000007941 */ /* 0x000fea0003800000 */
.L_x_21949:
[----:B------:R-:W0:Y:S01]  /*0c90*/  F2I.FTZ.TRUNC.NTZ R24, R24 ;  /* 0x0000001800187305 */ /* 0x000e22000021f100 */
[----:B------:R-:W-:Y:S05]  /*0ca0*/  BRA `(.L_x_21930) ;  /* 0x0000000000987947 */ /* 0x000fea0003800000 */
.L_x_21942:
        /* <DEDUP_REMOVED lines=14> */
.L_x_21956:
[----:B------:R-:W-:Y:S05]  /*0d90*/  BSYNC B0 ;  /* 0x0000000000007941 */ /* 0x000fea0003800000 */
.L_x_21955:
[----:B------:R-:W0:Y:S01]  /*0da0*/  F2I.FTZ.TRUNC.NTZ R24, R24 ;  /* 0x0000001800187305 */ /* 0x000e22000021f100 */
[----:B------:R-:W-:Y:S05]  /*0db0*/  BRA `(.L_x_21930) ;  /* 0x0000000000547947 */ /* 0x000fea0003800000 */
.L_x_21929:
        /* <DEDUP_REMOVED lines=17> */
.L_x_21957:
[----:B------:R-:W-:Y:S05]  /*0ed0*/  BRA `(.L_x_21930) ;  /* 0x00000000000c7947 */ /* 0x000fea0003800000 */
.L_x_21954:
[----:B------:R0:W5:Y:S01]  /*0ee0*/  LDG.E R24, desc[UR36][R4.64] ;  /* 0x0000002404187981 */ /* 0x000162000c1e1900 */
[----:B------:R-:W-:Y:S05]  /*0ef0*/  BRA `(.L_x_21930) ;  /* 0x0000000000047947 */ /* 0x000fea0003800000 */
.L_x_21953:
[----:B------:R0:W5:Y:S02]  /*0f00*/  LDG.E R24, desc[UR36][R4.64] ;  /* 0x0000002404187981 */ /* 0x000164000c1e1900 */
.L_x_21930:
        /* <DEDUP_REMOVED lines=18> */
.L_x_21961:
[----:B------:R1:W5:Y:S01]  /*1030*/  LDG.E.U8 R27, desc[UR36][R4.64] ;  /* 0x00000024041b7981 */ /* 0x000362000c1e1100 */
[----:B------:R-:W-:Y:S05]  /*1040*/  BRA `(.L_x_21963) ;  /* 0x0000000c00347947 */ /* 0x000fea0003800000 */
.L_x_21960:
        /* <DEDUP_REMOVED lines=8> */
.L_x_21965:
[----:B------:R3:W5:Y:S01]  /*10d0*/  LDG.E R27, desc[UR36][R4.64] ;  /* 0x00000024041b7981 */ /* 0x000762000c1e1900 */
[----:B------:R-:W-:Y:S05]  /*10e0*/  BRA `(.L_x_21963) ;  /* 0x0000000c000c7947 */ /* 0x000fea0003800000 */
.L_x_21964:
[----:B------:R2:W5:Y:S01]  /*10f0*/  LDG.E.S16 R27, desc[UR36][R4.64] ;  /* 0x00000024041b7981 */ /* 0x000562000c1e1700 */
[----:B------:R-:W-:Y:S05]  /*1100*/  BRA `(.L_x_21963) ;  /* 0x0000000c00047947 */ /* 0x000fea0003800000 */
.L_x_21959:
        /* <DEDUP_REMOVED lines=9> */
.L_x_21967:
[----:B------:R-:W2:Y:S02]  /*11a0*/  LDG.E.U16 R4, desc[UR36][R4.64] ;  /* 0x0000002404047981 */ /* 0x000ea4000c1e1500 */
[----:B--2---:R-:W-:-:S06]  /*11b0*/  HADD2.F32 R27, -RZ, R4.H0_H0 ;  /* 0x20000004ff1b7230 */ /* 0x004fcc0000004100 */
[----:B------:R-:W0:Y:S01]  /*11c0*/  F2I.FTZ.TRUNC.NTZ R27, R27 ;  /* 0x0000001b001b7305 */ /* 0x000e22000021f100 */
[----:B------:R-:W-:Y:S05]  /*11d0*/  BRA `(.L_x_21963) ;  /* 0x0000000800d07947 */ /* 0x000fea0003800000 */
.L_x_21966:
        /* <DEDUP_REMOVED lines=9> */
.L_x_21969:
[----:B------:R-:W2:Y:S02]  /*1270*/  LDG.E.U16 R4, desc[UR36][R4.64] ;  /* 0x0000002404047981 */ /* 0x000ea4000c1e1500 */
[----:B--2---:R-:W-:-:S06]  /*1280*/  HADD2.F32 R27, -RZ, R4.H0_H0 ;  /* 0x20000004ff1b7230 */ /* 0x004fcc0000004100 */
[----:B------:R-:W0:Y:S01]  /*1290*/  F2I.FTZ.TRUNC.NTZ R27, R27 ;  /* 0x0000001b001b7305 */ /* 0x000e22000021f100 */
[----:B------:R-:W-:Y:S05]  /*12a0*/  BRA `(.L_x_21963) ;  /* 0x00000008009c7947 */ /* 0x000fea0003800000 */
.L_x_21968:
[----:B------:R-:W2:Y:S02]  /*12b0*/  LDG.E.64 R4, desc[UR36][R4.64] ;  /* 0x0000002404047981 */ /* 0x000ea4000c1e1b00 */
[----:B--2---:R0:W1:Y:S01]  /*12c0*/  F2I.F64.TRUNC R27, R4 ;  /* 0x00000004001b7311 */ /* 0x004062000030d100 */
[----:B------:R-:W-:Y:S05]  /*12d0*/  BRA `(.L_x_21963) ;  /* 0x0000000800907947 */ /* 0x000fea0003800000 */
.L_x_21958:
        /* <DEDUP_REMOVED lines=12> */
.L_x_21972:
[----:B------:R-:W2:Y:S02]  /*13a0*/  LDG.E.64 R4, desc[UR36][R4.64] ;  /* 0x0000002404047981 */ /* 0x000ea4000c1e1b00 */
[----:B--2---:R0:W1:Y:S01]  /*13b0*/  F2I.F64.TRUNC R27, R4 ;  /* 0x00000004001b7311 */ /* 0x004062000030d100 */
[----:B------:R-:W-:Y:S05]  /*13c0*/  BRA `(.L_x_21963) ;  /* 0x0000000800547947 */ /* 0x000fea0003800000 */
.L_x_21971:
        /* <DEDUP_REMOVED lines=27> */
.L_x_21974:
        /* <DEDUP_REMOVED lines=14> */
.L_x_21973:
[----:B------:R-:W2:Y:S02]  /*1660*/  LDG.E.U16 R27, desc[UR36][R4.64] ;  /* 0x00000024041b7981 */ /* 0x000ea4000c1e1500 */
[----:B--2---:R-:W-:-:S06]  /*1670*/  IMAD.U32 R27, R27, 0x10000, RZ ;  /* 0x000100001b1b7824 */ /* 0x004fcc00078e00ff */
[----:B------:R-:W0:Y:S01]  /*1680*/  F2I.FTZ.TRUNC.NTZ R27, R27 ;  /* 0x0000001b001b7305 */ /* 0x000e22000021f100 */
[----:B------:R-:W-:Y:S05]  /*1690*/  BRA `(.L_x_21963) ;  /* 0x0000000400a07947 */ /* 0x000fea0003800000 */
.L_x_21970:
        /* <DEDUP_REMOVED lines=10> */
.L_x_21977:
        /* <DEDUP_REMOVED lines=21> */
.L_x_21981:
[----:B------:R-:W-:Y:S05]  /*1890*/  BSYNC B1 ;  /* 0x0000000000017941 */ /* 0x000fea0003800000 */
.L_x_21980:
[----:B------:R-:W-:Y:S01]  /*18a0*/  IMAD.SHL.U32 R3, R3, 0x100000, RZ ;  /* 0x0010000003037824 */ /* 0x000fe200078e00ff */
[----:B------:R-:W-:-:S04]  /*18b0*/  LEA R0, R0, 0x3b800000, 0x17 ;  /* 0x3b80000000007811 */ /* 0x000fc800078eb8ff */
[----:B------:R-:W-:-:S07]  /*18c0*/  LOP3.LUT R27, R0, R3, R27, 0xfe, !PT ;  /* 0x00000003001b7212 */ /* 0x000fce00078efe1b */
.L_x_21979:
[----:B------:R-:W-:Y:S05]  /*18d0*/  BSYNC B0 ;  /* 0x0000000000007941 */ /* 0x000fea0003800000 */
.L_x_21978:
[----:B------:R-:W0:Y:S01]  /*18e0*/  F2I.FTZ.TRUNC.NTZ R27, R27 ;  /* 0x0000001b001b7305 */ /* 0x000e22000021f100 */
[----:B------:R-:W-:Y:S05]  /*18f0*/  BRA `(.L_x_21963) ;  /* 0x0000000400087947 */ /* 0x000fea0003800000 */
.L_x_21976:
        /* <DEDUP_REMOVED lines=21> */
.L_x_21985:
[----:B------:R-:W-:Y:S05]  /*1a50*/  BSYNC B1 ;  /* 0x0000000000017941 */ /* 0x000fea0003800000 */
.L_x_21984:
[----:B------:R-:W-:Y:S01]  /*1a60*/  IMAD.SHL.U32 R3, R3, 0x200000, RZ ;  /* 0x0020000003037824 */ /* 0x000fe200078e00ff */
[----:B------:R-:W-:-:S04]  /*1a70*/  LEA R0, R0, 0x37800000, 0x17 ;  /* 0x3780000000007811 */ /* 0x000fc800078eb8ff */
[----:B------:R-:W-:-:S07]  /*1a80*/  LOP3.LUT R27, R0, R3, R27, 0xfe, !PT ;  /* 0x00000003001b7212 */ /* 0x000fce00078efe1b */
.L_x_21983:
[----:B------:R-:W-:Y:S05]  /*1a90*/  BSYNC B0 ;  /* 0x0000000000007941 */ /* 0x000fea0003800000 */
.L_x_21982:
[----:B------:R-:W0:Y:S01]  /*1aa0*/  F2I.FTZ.TRUNC.NTZ R27, R27 ;  /* 0x0000001b001b7305 */ /* 0x000e22000021f100 */
[----:B------:R-:W-:Y:S05]  /*1ab0*/  BRA `(.L_x_21963) ;  /* 0x0000000000987947 */ /* 0x000fea0003800000 */
.L_x_21975:
        /* <DEDUP_REMOVED lines=14> */
.L_x_21989:
[----:B------:R-:W-:Y:S05]  /*1ba0*/  BSYNC B0 ;  /* 0x0000000000007941 */ /* 0x000fea0003800000 */
.L_x_21988:
[----:B------:R-:W0:Y:S01]  /*1bb0*/  F2I.FTZ.TRUNC.NTZ R27, R27 ;  /* 0x0000001b001b7305 */ /* 0x000e22000021f100 */
[----:B------:R-:W-:Y:S05]  /*1bc0*/  BRA `(.L_x_21963) ;  /* 0x0000000000547947 */ /* 0x000fea0003800000 */
.L_x_21962:
        /* <DEDUP_REMOVED lines=17> */
.L_x_21990:
[----:B------:R-:W-:Y:S05]  /*1ce0*/  BRA `(.L_x_21963) ;  /* 0x00000000000c7947 */ /* 0x000fea0003800000 */
.L_x_21987:
[----:B------:R0:W5:Y:S01]  /*1cf0*/  LDG.E R27, desc[UR36][R4.64] ;  /* 0x00000024041b7981 */ /* 0x000162000c1e1900 */
[----:B------:R-:W-:Y:S05]  /*1d00*/  BRA `(.L_x_21963) ;  /* 0x0000000000047947 */ /* 0x000fea0003800000 */
.L_x_21986:
[----:B------:R0:W5:Y:S02]  /*1d10*/  LDG.E R27, desc[UR36][R4.64] ;  /* 0x00000024041b7981 */ /* 0x000164000c1e1900 */
.L_x_21963:
[----:B------:R-:W2:Y:S02]  /*1d20*/  S2R R17, SR_TID.X ;  /* 0x0000000000117919 */ /* 0x000ea40000002100 */
[----:B--2---:R-:W-:-:S07]  /*1d30*/  VIADD R17, R17, 0x80 ;  /* 0x0000008011117836 */ /* 0x004fce0000000000 */
.L_x_21924:
[----:B------:R-:W-:Y:S05]  /*1d40*/  BSYNC B6 ;  /* 0x0000000000067941 */ /* 0x000fea0003800000 */
.L_x_21923:
[----:B------:R-:W-:Y:S01]  /*1d50*/  ISETP.GE.AND P0, PT, R17, R16, PT ;  /* 0x000000101100720c */ /* 0x000fe20003f06270 */
[----:B------:R-:W-:Y:S01]  /*1d60*/  BSSY B6, `(.L_x_21991) ;  /* 0x00001c7000067945 */ /* 0x000fe20003800000 */
[----:B------:R-:W-:-:S11]  /*1d70*/  IMAD.MOV.U32 R26, RZ, RZ, RZ ;  /* 0x000000ffff1a7224 */ /* 0x000fd600078e00ff */
        /* <DEDUP_REMOVED lines=20> */
.L_x_21996:
[----:B------:R0:W5:Y:S01]  /*1ec0*/  LDG.E.U8 R29, desc[UR36][R4.64] ;  /* 0x00000024041d7981 */ /* 0x000162000c1e1100 */
[----:B------:R-:W-:Y:S05]  /*1ed0*/  BRA `(.L_x_21998) ;  /* 0x0000000c00347947 */ /* 0x000fea0003800000 */
.L_x_21995:
        /* <DEDUP_REMOVED lines=8> */
.L_x_22000:
[----:B------:R0:W5:Y:S01]  /*1f60*/  LDG.E R29, desc[UR36][R4.64] ;  /* 0x00000024041d7981 */ /* 0x000162000c1e1900 */
[----:B------:R-:W-:Y:S05]  /*1f70*/  BRA `(.L_x_21998) ;  /* 0x0000000c000c7947 */ /* 0x000fea0003800000 */
.L_x_21999:
[----:B------:R0:W5:Y:S01]  /*1f80*/  LDG.E.S16 R29, desc[UR36][R4.64] ;  /* 0x00000024041d7981 */ /* 0x000162000c1e1700 */
[----:B------:R-:W-:Y:S05]  /*1f90*/  BRA `(.L_x_21998) ;  /* 0x0000000c00047947 */ /* 0x000fea0003800000 */
.L_x_21994:
        /* <DEDUP_REMOVED lines=9> */
.L_x_22002:
[----:B------:R-:W2:Y:S02]  /*2030*/  LDG.E.U16 R4, desc[UR36][R4.64] ;  /* 0x0000002404047981 */ /* 0x000ea4000c1e1500 */
[----:B--2---:R-:W-:-:S06]  /*2040*/  HADD2.F32 R29, -RZ, R4.H0_H0 ;  /* 0x20000004ff1d7230 */ /* 0x004fcc0000004100 */
[----:B------:R-:W0:Y:S01]  /*2050*/  F2I.FTZ.TRUNC.NTZ R29, R29 ;  /* 0x0000001d001d7305 */ /* 0x000e22000021f100 */
[----:B------:R-:W-:Y:S05]  /*2060*/  BRA `(.L_x_21998) ;  /* 0x0000000800d07947 */ /* 0x000fea0003800000 */
.L_x_22001:
        /* <DEDUP_REMOVED lines=9> */
.L_x_22004:
[----:B------:R-:W2:Y:S02]  /*2100*/  LDG.E.U16 R4, desc[UR36][R4.64] ;  /* 0x0000002404047981 */ /* 0x000ea4000c1e1500 */
[----:B--2---:R-:W-:-:S06]  /*2110*/  HADD2.F32 R29, -RZ, R4.H0_H0 ;  /* 0x20000004ff1d7230 */ /* 0x004fcc0000004100 */
[----:B------:R-:W0:Y:S01]  /*2120*/  F2I.FTZ.TRUNC.NTZ R29, R29 ;  /* 0x0000001d001d7305 */ /* 0x000e22000021f100 */
[----:B------:R-:W-:Y:S05]  /*2130*/  BRA `(.L_x_21998) ;  /* 0x00000008009c7947 */ /* 0x000fea0003800000 */
.L_x_22003:
[----:B------:R-:W2:Y:S02]  /*2140*/  LDG.E.64 R4, desc[UR36][R4.64] ;  /* 0x0000002404047981 */ /* 0x000ea4000c1e1b00 */
[----:B--2---:R0:W1:Y:S01]  /*2150*/  F2I.F64.TRUNC R29, R4 ;  /* 0x00000004001d7311 */ /* 0x004062000030d100 */
[----:B------:R-:W-:Y:S05]  /*2160*/  BRA `(.L_x_21998) ;  /* 0x0000000800907947 */ /* 0x000fea0003800000 */
.L_x_21993:
        /* <DEDUP_REMOVED lines=12> */
.L_x_22007:
[----:B------:R-:W2:Y:S02]  /*2230*/  LDG.E.64 R4, desc[UR36][R4.64] ;  /* 0x0000002404047981 */ /* 0x000ea4000c1e1b00 */
[----:B--2---:R0:W1:Y:S01]  /*2240*/  F2I.F64.TRUNC R29, R4 ;  /* 0x00000004001d7311 */ /* 0x004062000030d100 */
[----:B------:R-:W-:Y:S05]  /*2250*/  BRA `(.L_x_21998) ;  /* 0x0000000800547947 */ /* 0x000fea0003800000 */
.L_x_22006:
        /* <DEDUP_REMOVED lines=27> */
.L_x_22009:
        /* <DEDUP_REMOVED lines=12> */
[----:B------:R3:W4:Y:S01]  /*24d0*/  F2I.FTZ.TRUNC.NTZ R29, R0 ;  /* 0x00000000001d7305 */ /* 0x000722000021f100 */
[----:B------:R-:W-:Y:S05]  /*24e0*/  BRA `(.L_x_21998) ;  /* 0x0000000400b07947 */ /* 0x000fea0003800000 */
.L_x_22008:
[----:B------:R-:W2:Y:S02]  /*24f0*/  LDG.E.U16 R29, desc[UR36][R4.64] ;  /* 0x00000024041d7981 */ /* 0x000ea4000c1e1500 */
[----:B--2---:R-:W-:-:S06]  /*2500*/  IMAD.U32 R29, R29, 0x10000, RZ ;  /* 0x000100001d1d7824 */ /* 0x004fcc00078e00ff */
[----:B------:R-:W2:Y:S01]  /*2510*/  F2I.FTZ.TRUNC.NTZ R29, R29 ;  /* 0x0000001d001d7305 */ /* 0x000ea2000021f100 */
[----:B------:R-:W-:Y:S05]  /*2520*/  BRA `(.L_x_21998) ;  /* 0x0000000400a07947 */ /* 0x000fea0003800000 */
.L_x_22005:
        /* <DEDUP_REMOVED lines=10> */
.L_x_22012:
        /* <DEDUP_REMOVED lines=21> */
.L_x_22016:
[----:B------:R-:W-:Y:S05]  /*2720*/  BSYNC B1 ;  /* 0x0000000000017941 */ /* 0x000fea0003800000 */
.L_x_22015:
[----:B------:R-:W-:Y:S01]  /*2730*/  IMAD.SHL.U32 R3, R3, 0x100000, RZ ;  /* 0x0010000003037824 */ /* 0x000fe200078e00ff */
[----:B------:R-:W-:-:S04]  /*2740*/  LEA R0, R0, 0x3b800000, 0x17 ;  /* 0x3b80000000007811 */ /* 0x000fc800078eb8ff */
[----:B------:R-:W-:-:S07]  /*2750*/  LOP3.LUT R29, R0, R3, R29, 0xfe, !PT ;  /* 0x00000003001d7212 */ /* 0x000fce00078efe1d */
.L_x_22014:
[----:B------:R-:W-:Y:S05]  /*2760*/  BSYNC B0 ;  /* 0x0000000000007941 */ /* 0x000fea0003800000 */
.L_x_22013:
[----:B------:R-:W0:Y:S01]  /*2770*/  F2I.FTZ.TRUNC.NTZ R29, R29 ;  /* 0x0000001d001d7305 */ /* 0x000e22000021f100 */
[----:B------:R-:W-:Y:S05]  /*2780*/  BRA `(.L_x_21998) ;  /* 0x0000000400087947 */ /* 0x000fea0003800000 */
.L_x_22011:
        /* <DEDUP_REMOVED lines=21> */
.L_x_22020:
[----:B------:R-:W-:Y:S05]  /*28e0*/  BSYNC B1 ;  /* 0x0000000000017941 */ /* 0x000fea0003800000 */
.L_x_22019:
[----:B------:R-:W-:Y:S01]  /*28f0*/  IMAD.SHL.U32 R3, R3, 0x200000, RZ ;  /* 0x0020000003037824 */ /* 0x000fe200078e00ff */
[----:B------:R-:W-:-:S04]  /*2900*/  LEA R0, R0, 0x37800000, 0x17 ;  /* 0x3780000000007811 */ /* 0x000fc800078eb8ff */
[----:B------:R-:W-:-:S07]  /*2910*/  LOP3.LUT R29, R0, R3, R29, 0xfe, !PT ;  /* 0x00000003001d7212 */ /* 0x000fce00078efe1d */
.L_x_22018:
[----:B------:R-:W-:Y:S05]  /*2920*/  BSYNC B0 ;  /* 0x0000000000007941 */ /* 0x000fea0003800000 */
.L_x_22017:
[----:B------:R-:W0:Y:S01]  /*2930*/  F2I.FTZ.TRUNC.NTZ R29, R29 ;  /* 0x0000001d001d7305 */ /* 0x000e22000021f100 */
[----:B------:R-:W-:Y:S05]  /*2940*/  BRA `(.L_x_21998) ;  /* 0x0000000000987947 */ /* 0x000fea0003800000 */
.L_x_22010:
        /* <DEDUP_REMOVED lines=14> */
.L_x_22024:
[----:B------:R-:W-:Y:S05]  /*2a30*/  BSYNC B0 ;  /* 0x0000000000007941 */ /* 0x000fea0003800000 */
.L_x_22023:
[----:B------:R-:W0:Y:S01]  /*2a40*/  F2I.FTZ.TRUNC.NTZ R29, R29 ;  /* 0x0000001d001d7305 */ /* 0x000e22000021f100 */
[----:B------:R-:W-:Y:S05]  /*2a50*/  BRA `(.L_x_21998) ;  /* 0x0000000000547947 */ /* 0x000fea0003800000 */
.L_x_21997:
        /* <DEDUP_REMOVED lines=17> */
.L_x_22025:
[----:B------:R-:W-:Y:S05]  /*2b70*/  BRA `(.L_x_21998) ;  /* 0x00000000000c7947 */ /* 0x000fea0003800000 */
.L_x_22022:
[----:B------:R0:W5:Y:S01]  /*2b80*/  LDG.E R29, desc[UR36][R4.64] ;  /* 0x00000024041d7981 */ /* 0x000162000c1e1900 */
[----:B------:R-:W-:Y:S05]  /*2b90*/  BRA `(.L_x_21998) ;  /* 0x0000000000047947 */ /* 0x000fea0003800000 */
.L_x_22021:
[----:B------:R0:W5:Y:S02]  /*2ba0*/  LDG.E R29, desc[UR36][R4.64] ;  /* 0x00000024041d7981 */ /* 0x000164000c1e1900 */
.L_x_21998:
        /* <DEDUP_REMOVED lines=18> */
.L_x_22029:
[----:B------:R0:W5:Y:S01]  /*2cd0*/  LDG.E.U8 R26, desc[UR36][R4.64] ;  /* 0x00000024041a7981 */ /* 0x000162000c1e1100 */
[----:B------:R-:W-:Y:S05]  /*2ce0*/  BRA `(.L_x_22031) ;  /* 0x0000000c00347947 */ /* 0x000fea0003800000 */
.L_x_22028:
        /* <DEDUP_REMOVED lines=8> */
.L_x_22033:
[----:B------:R0:W5:Y:S01]  /*2d70*/  LDG.E R26, desc[UR36][R4.64] ;  /* 0x00000024041a7981 */ /* 0x000162000c1e1900 */
[----:B------:R-:W-:Y:S05]  /*2d80*/  BRA `(.L_x_22031) ;  /* 0x0000000c000c7947 */ /* 0x000fea0003800000 */
.L_x_22032:
[----:B------:R0:W5:Y:S01]  /*2d90*/  LDG.E.S16 R26, desc[UR36][R4.64] ;  /* 0x00000024041a7981 */ /* 0x000162000c1e1700 */
[----:B------:R-:W-:Y:S05]  /*2da0*/  BRA `(.L_x_22031) ;  /* 0x0000000c00047947 */ /* 0x000fea0003800000 */
.L_x_22027:
        /* <DEDUP_REMOVED lines=9> */
.L_x_22035:
[----:B------:R-:W3:Y:S02]  /*2e40*/  LDG.E.U16 R4, desc[UR36][R4.64] ;  /* 0x0000002404047981 */ /* 0x000ee4000c1e1500 */
[----:B---3--:R-:W-:-:S06]  /*2e50*/  HADD2.F32 R26, -RZ, R4.H0_H0 ;  /* 0x20000004ff1a7230 */ /* 0x008fcc0000004100 */
[----:B------:R-:W0:Y:S01]  /*2e60*/  F2I.FTZ.TRUNC.NTZ R26, R26 ;  /* 0x0000001a001a7305 */ /* 0x000e22000021f100 */
[----:B------:R-:W-:Y:S05]  /*2e70*/  BRA `(.L_x_22031) ;  /* 0x0000000800d07947 */ /* 0x000fea0003800000 */
.L_x_22034:
        /* <DEDUP_REMOVED lines=9> */
.L_x_22037:
[----:B------:R-:W3:Y:S02]  /*2f10*/  LDG.E.U16 R4, desc[UR36][R4.64] ;  /* 0x0000002404047981 */ /* 0x000ee4000c1e1500 */
[----:B---3--:R-:W-:-:S06]  /*2f20*/  HADD2.F32 R26, -RZ, R4.H0_H0 ;  /* 0x20000004ff1a7230 */ /* 0x008fcc0000004100 */
[----:B------:R-:W0:Y:S01]  /*2f30*/  F2I.FTZ.TRUNC.NTZ R26, R26 ;  /* 0x0000001a001a7305 */ /* 0x000e22000021f100 */
[----:B------:R-:W-:Y:S05]  /*2f40*/  BRA `(.L_x_22031) ;  /* 0x00000008009c7947 */ /* 0x000fea0003800000 */
.L_x_22036:
[----:B------:R-:W3:Y:S02]  /*2f50*/  LDG.E.64 R4, desc[UR36][R4.64] ;  /* 0x0000002404047981 */ /* 0x000ee4000c1e1b00 */
[----:B---3--:R0:W3:Y:S01]  /*2f60*/  F2I.F64.TRUNC R26, R4 ;  /* 0x00000004001a7311 */ /* 0x0080e2000030d100 */
[----:B------:R-:W-:Y:S05]  /*2f70*/  BRA `(.L_x_22031) ;  /* 0x0000000800907947 */ /* 0x000fea0003800000 */
.L_x_22026:
        /* <DEDUP_REMOVED lines=12> */
.L_x_22040:
[----:B------:R-:W3:Y:S02]  /*3040*/  LDG.E.64 R4, desc[UR36][R4.64] ;  /* 0x0000002404047981 */ /* 0x000ee4000c1e1b00 */
[----:B---3--:R0:W3:Y:S01]  /*3050*/  F2I.F64.TRUNC R26, R4 ;  /* 0x00000004001a7311 */ /* 0x0080e2000030d100 */
[----:B------:R-:W-:Y:S05]  /*3060*/  BRA `(.L_x_22031) ;  /* 0x0000000800547947 */ /* 0x000fea0003800000 */
.L_x_22039:
        /* <DEDUP_REMOVED lines=27> */
.L_x_22042:
        /* <DEDUP_REMOVED lines=12> */
[----:B------:R0:W3:Y:S01]  /*32e0*/  F2I.FTZ.TRUNC.NTZ R26, R0 ;  /* 0x00000000001a7305 */ /* 0x0000e2000021f100 */
[----:B------:R-:W-:Y:S05]  /*32f0*/  BRA `(.L_x_22031) ;  /* 0x0000000400b07947 */ /* 0x000fea0003800000 */
.L_x_22041:
[----:B------:R-:W3:Y:S02]  /*3300*/  LDG.E.U16 R26, desc[UR36][R4.64] ;  /* 0x00000024041a7981 */ /* 0x000ee4000c1e1500 */
[----:B---3--:R-:W-:-:S06]  /*3310*/  IMAD.U32 R26, R26, 0x10000, RZ ;  /* 0x000100001a1a7824 */ /* 0x008fcc00078e00ff */
[----:B------:R-:W0:Y:S01]  /*3320*/  F2I.FTZ.TRUNC.NTZ R26, R26 ;  /* 0x0000001a001a7305 */ /* 0x000e22000021f100 */
[----:B------:R-:W-:Y:S05]  /*3330*/  BRA `(.L_x_22031) ;  /* 0x0000000400a07947 */ /* 0x000fea0003800000 */
.L_x_22038:
        /* <DEDUP_REMOVED lines=10> */
.L_x_22045:
        /* <DEDUP_REMOVED lines=21> */
.L_x_22049:
[----:B------:R-:W-:Y:S05]  /*3530*/  BSYNC B1 ;  /* 0x0000000000017941 */ /* 0x000fea0003800000 */
.L_x_22048:
[----:B------:R-:W-:Y:S01]  /*3540*/  IMAD.SHL.U32 R3, R3, 0x100000, RZ ;  /* 0x0010000003037824 */ /* 0x000fe200078e00ff */
[----:B------:R-:W-:-:S04]  /*3550*/  LEA R5, R0, 0x3b800000, 0x17 ;  /* 0x3b80000000057811 */ /* 0x000fc800078eb8ff */
[----:B------:R-:W-:-:S07]  /*3560*/  LOP3.LUT R26, R5, R3, R26, 0xfe, !PT ;  /* 0x00000003051a7212 */ /* 0x000fce00078efe1a */
.L_x_22047:
[----:B------:R-:W-:Y:S05]  /*3570*/  BSYNC B0 ;  /* 0x0000000000007941 */ /* 0x000fea0003800000 */
.L_x_22046:
[----:B------:R-:W3:Y:S01]  /*3580*/  F2I.FTZ.TRUNC.NTZ R26, R26 ;  /* 0x0000001a001a7305 */ /* 0x000ee2000021f100 */
[----:B------:R-:W-:Y:S05]  /*3590*/  BRA `(.L_x_22031) ;  /* 0x0000000400087947 */ /* 0x000fea0003800000 */
.L_x_22044:
        /* <DEDUP_REMOVED lines=21> */
.L_x_22053:
[----:B------:R-:W-:Y:S05]  /*36f0*/  BSYNC B1 ;  /* 0x0000000000017941 */ /* 0x000fea0003800000 */
.L_x_22052:
[----:B------:R-:W-:Y:S01]  /*3700*/  IMAD.SHL.U32 R3, R3, 0x200000, RZ ;  /* 0x0020000003037824 */ /* 0x000fe200078e00ff */
[----:B------:R-:W-:-:S04]  /*3710*/  LEA R5, R0, 0x37800000, 0x17 ;  /* 0x3780000000057811 */ /* 0x000fc800078eb8ff */
[----:B------:R-:W-:-:S07]  /*3720*/  LOP3.LUT R26, R5, R3, R26, 0xfe, !PT ;  /* 0x00000003051a7212 */ /* 0x000fce00078efe1a */
.L_x_22051:
[----:B------:R-:W-:Y:S05]  /*3730*/  BSYNC B0 ;  /* 0x0000000000007941 */ /* 0x000fea0003800000 */
.L_x_22050:
[----:B------:R-:W0:Y:S01]  /*3740*/  F2I.FTZ.TRUNC.NTZ R26, R26 ;  /* 0x0000001a001a7305 */ /* 0x000e22000021f100 */
[----:B------:R-:W-:Y:S05]  /*3750*/  BRA `(.L_x_22031) ;  /* 0x0000000000987947 */ /* 0x000fea0003800000 */
.L_x_22043:
        /* <DEDUP_REMOVED lines=14> */
.L_x_22057:
[----:B------:R-:W-:Y:S05]  /*3840*/  BSYNC B0 ;  /* 0x0000000000007941 */ /* 0x000fea0003800000 */
.L_x_22056:
[----:B------:R-:W0:Y:S01]  /*3850*/  F2I.FTZ.TRUNC.NTZ R26, R26 ;  /* 0x0000001a001a7305 */ /* 0x000e22000021f100 */
[----:B------:R-:W-:Y:S05]  /*3860*/  BRA `(.L_x_22031) ;  /* 0x0000000000547947 */ /* 0x000fea0003800000 */
.L_x_22030:
        /* <DEDUP_REMOVED lines=17> */
.L_x_22058:
[----:B------:R-:W-:Y:S05]  /*3980*/  BRA `(.L_x_22031) ;  /* 0x00000000000c7947 */ /* 0x000fea0003800000 */
.L_x_22055:
[----:B------:R0:W5:Y:S01]  /*3990*/  LDG.E R26, desc[UR36][R4.64] ;  /* 0x00000024041a7981 */ /* 0x000162000c1e1900 */
[----:B------:R-:W-:Y:S05]  /*39a0*/  BRA `(.L_x_22031) ;  /* 0x0000000000047947 */ /* 0x000fea0003800000 */
.L_x_22054:
[----:B------:R0:W5:Y:S02]  /*39b0*/  LDG.E R26, desc[UR36][R4.64] ;  /* 0x00000024041a7981 */ /* 0x000164000c1e1900 */
.L_x_22031:
[----:B------:R-:W-:-:S07]  /*39c0*/  VIADD R17, R17, 0x80 ;  /* 0x0000008011117836 */ /* 0x000fce0000000000 */
.L_x_21992:
[----:B------:R-:W-:Y:S05]  /*39d0*/  BSYNC B6 ;  /* 0x0000000000067941 */ /* 0x000fea0003800000 */
.L_x_21991:
[----:B------:R-:W-:Y:S01]  /*39e0*/  ISETP.GE.AND P0, PT, R17, R16, PT ;  /* 0x000000101100720c */ /* 0x000fe20003f06270 */
[----:B------:R-:W-:Y:S01]  /*39f0*/  BSSY B6, `(.L_x_22059) ;  /* 0x00001ca000067945 */ /* 0x000fe20003800000 */
[----:B------:R-:W-:Y:S02]  /*3a00*/  IMAD.MOV.U32 R18, RZ, RZ, RZ ;  /* 0x000000ffff127224 */ /* 0x000fe400078e00ff */
[----:B------:R-:W-:Y:S02]  /*3a10*/  IMAD.MOV.U32 R22, RZ, RZ, RZ ;  /* 0x000000ffff167224 */ /* 0x000fe400078e00ff */
[----:B------:R-:W-:-:S07]  /*3a20*/  IMAD.MOV.U32 R25, RZ, RZ, RZ ;  /* 0x000000ffff197224 */ /* 0x000fce00078e00ff */
        /* <DEDUP_REMOVED lines=20> */
.L_x_22064:
[----:B------:R0:W5:Y:S01]  /*3b70*/  LDG.E.U8 R22, desc[UR36][R4.64] ;  /* 0x0000002404167981 */ /* 0x000162000c1e1100 */
[----:B------:R-:W-:Y:S05]  /*3b80*/  BRA `(.L_x_22066) ;  /* 0x0000000c00347947 */ /* 0x000fea0003800000 */
.L_x_22063:
        /* <DEDUP_REMOVED lines=8> */
.L_x_22068:
[----:B------:R0:W5:Y:S01]  /*3c10*/  LDG.E R22, desc[UR36][R4.64] ;  /* 0x0000002404167981 */ /* 0x000162000c1e1900 */
[----:B------:R-:W-:Y:S05]  /*3c20*/  BRA `(.L_x_22066) ;  /* 0x0000000c000c7947 */ /* 0x000fea0003800000 */
.L_x_22067:
[----:B------:R0:W5:Y:S01]  /*3c30*/  LDG.E.S16 R22, desc[UR36][R4.64] ;  /* 0x0000002404167981 */ /* 0x000162000c1e1700 */
[----:B------:R-:W-:Y:S05]  /*3c40*/  BRA `(.L_x_22066) ;  /* 0x0000000c00047947 */ /* 0x000fea0003800000 */
.L_x_22062:
        /* <DEDUP_REMOVED lines=9> */
.L_x_22070:
[----:B------:R-:W3:Y:S02]  /*3ce0*/  LDG.E.U16 R4, desc[UR36][R4.64] ;  /* 0x0000002404047981 */ /* 0x000ee4000c1e1500 */
[----:B---3--:R-:W-:-:S06]  /*3cf0*/  HADD2.F32 R22, -RZ, R4.H0_H0 ;  /* 0x20000004ff167230 */ /* 0x008fcc0000004100 */
[----:B------:R-:W0:Y:S01]  /*3d00*/  F2I.FTZ.TRUNC.NTZ R22, R22 ;  /* 0x0000001600167305 */ /* 0x000e22000021f100 */
[----:B------:R-:W-:Y:S05]  /*3d10*/  BRA `(.L_x_22066) ;  /* 0x0000000800d07947 */ /* 0x000fea0003800000 */
.L_x_22069:
        /* <DEDUP_REMOVED lines=9> */
.L_x_22072:
[----:B------:R-:W3:Y:S02]  /*3db0*/  LDG.E.U16 R4, desc[UR36][R4.64] ;  /* 0x0000002404047981 */ /* 0x000ee4000c1e1500 */
[----:B---3--:R-:W-:-:S06]  /*3dc0*/  HADD2.F32 R22, -RZ, R4.H0_H0 ;  /* 0x20000004ff167230 */ /* 0x008fcc0000004100 */
[----:B------:R-:W0:Y:S01]  /*3dd0*/  F2I.FTZ.TRUNC.NTZ R22, R22 ;  /* 0x0000001600167305 */ /* 0x000e22000021f100 */
[----:B------:R-:W-:Y:S05]  /*3de0*/  BRA `(.L_x_22066) ;  /* 0x00000008009c7947 */ /* 0x000fea0003800000 */
.L_x_22071:
[----:B------:R-:W3:Y:S02]  /*3df0*/  LDG.E.64 R4, desc[UR36][R4.64] ;  /* 0x0000002404047981 */ /* 0x000ee4000c1e1b00 */
[----:B---3--:R0:W1:Y:S01]  /*3e00*/  F2I.F64.TRUNC R22, R4 ;  /* 0x0000000400167311 */ /* 0x008062000030d100 */
[----:B------:R-:W-:Y:S05]  /*3e10*/  BRA `(.L_x_22066) ;  /* 0x0000000800907947 */ /* 0x000fea0003800000 */
.L_x_22061:
        /* <DEDUP_REMOVED lines=12> */
.L_x_22075:
[----:B------:R-:W3:Y:S02]  /*3ee0*/  LDG.E.64 R4, desc[UR36][R4.64] ;  /* 0x0000002404047981 */ /* 0x000ee4000c1e1b00 */
[----:B---3--:R0:W1:Y:S01]  /*3ef0*/  F2I.F64.TRUNC R22, R4 ;  /* 0x0000000400167311 */ /* 0x008062000030d100 */
[----:B------:R-:W-:Y:S05]  /*3f00*/  BRA `(.L_x_22066) ;  /* 0x0000000800547947 */ /* 0x000fea0003800000 */
.L_x_22074:
        /* <DEDUP_REMOVED lines=27> */
.L_x_22077:
        /* <DEDUP_REMOVED lines=12> */
[----:B------:R4:W0:Y:S01]  /*4180*/  F2I.FTZ.TRUNC.NTZ R22, R0 ;  /* 0x0000000000167305 */ /* 0x000822000021f100 */
[----:B------:R-:W-:Y:S05]  /*4190*/  BRA `(.L_x_22066) ;  /* 0x0000000400b07947 */ /* 0x000fea0003800000 */
.L_x_22076:
[----:B------:R-:W3:Y:S02]  /*41a0*/  LDG.E.U16 R22, desc[UR36][R4.64] ;  /* 0x0000002404167981 */ /* 0x000ee4000c1e1500 */
[----:B---3--:R-:W-:-:S06]  /*41b0*/  IMAD.U32 R22, R22, 0x10000, RZ ;  /* 0x0001000016167824 */ /* 0x008fcc00078e00ff */
[----:B------:R-:W3:Y:S01]  /*41c0*/  F2I.FTZ.TRUNC.NTZ R22, R22 ;  /* 0x0000001600167305 */ /* 0x000ee2000021f100 */
[----:B------:R-:W-:Y:S05]  /*41d0*/  BRA `(.L_x_22066) ;  /* 0x0000000400a07947 */ /* 0x000fea0003800000 */
.L_x_22073:
        /* <DEDUP_REMOVED lines=10> */
.L_x_22080:
        /* <DEDUP_REMOVED lines=21> */
.L_x_22084:
[----:B------:R-:W-:Y:S05]  /*43d0*/  BSYNC B1 ;  /* 0x0000000000017941 */ /* 0x000fea0003800000 */
.L_x_22083:
[----:B------:R-:W-:Y:S01]  /*43e0*/  IMAD.SHL.U32 R3, R3, 0x100000, RZ ;  /* 0x0010000003037824 */ /* 0x000fe200078e00ff */
[----:B------:R-:W-:-:S04]  /*43f0*/  LEA R5, R0, 0x3b800000, 0x17 ;  /* 0x3b80000000057811 */ /* 0x000fc800078eb8ff */
[----:B------:R-:W-:-:S07]  /*4400*/  LOP3.LUT R22, R5, R3, R22, 0xfe, !PT ;  /* 0x0000000305167212 */ /* 0x000fce00078efe16 */
.L_x_22082:
[----:B------:R-:W-:Y:S05]  /*4410*/  BSYNC B0 ;  /* 0x0000000000007941 */ /* 0x000fea0003800000 */
.L_x_22081:
[----:B------:R-:W0:Y:S01]  /*4420*/  F2I.FTZ.TRUNC.NTZ R22, R22 ;  /* 0x0000001600167305 */ /* 0x000e22000021f100 */
[----:B------:R-:W-:Y:S05]  /*4430*/  BRA `(.L_x_22066) ;  /* 0x0000000400087947 */ /* 0x000fea0003800000 */
.L_x_22079:
        /* <DEDUP_REMOVED lines=21> */
.L_x_22088:
[----:B------:R-:W-:Y:S05]  /*4590*/  BSYNC B1 ;  /* 0x0000000000017941 */ /* 0x000fea0003800000 */
.L_x_22087:
[----:B------:R-:W-:Y:S01]  /*45a0*/  IMAD.SHL.U32 R3, R3, 0x200000, RZ ;  /* 0x0020000003037824 */ /* 0x000fe200078e00ff */
[----:B------:R-:W-:-:S04]  /*45b0*/  LEA R5, R0, 0x37800000, 0x17 ;  /* 0x3780000000057811 */ /* 0x000fc800078eb8ff */
[----:B------:R-:W-:-:S07]  /*45c0*/  LOP3.LUT R22, R5, R3, R22, 0xfe, !PT ;  /* 0x0000000305167212 */ /* 0x000fce00078efe16 */
.L_x_22086:
[----:B------:R-:W-:Y:S05]  /*45d0*/  BSYNC B0 ;  /* 0x0000000000007941 */ /* 0x000fea0003800000 */
.L_x_22085:
[----:B------:R-:W0:Y:S01]  /*45e0*/  F2I.FTZ.TRUNC.NTZ R22, R22 ;  /* 0x0000001600167305 */ /* 0x000e22000021f100 */
[----:B------:R-:W-:Y:S05]  /*45f0*/  BRA `(.L_x_22066) ;  /* 0x0000000000987947 */ /* 0x000fea0003800000 */
.L_x_22078:
        /* <DEDUP_REMOVED lines=14> */
.L_x_22092:
[----:B------:R-:W-:Y:S05]  /*46e0*/  BSYNC B0 ;  /* 0x0000000000007941 */ /* 0x000fea0003800000 */
.L_x_22091:
[----:B------:R-:W0:Y:S01]  /*46f0*/  F2I.FTZ.TRUNC.NTZ R22, R22 ;  /* 0x0000001600167305 */ /* 0x000e22000021f100 */
[----:B------:R-:W-:Y:S05]  /*4700*/  BRA `(.L_x_22066) ;  /* 0x0000000000547947 */ /* 0x000fea0003800000 */
.L_x_22065:
        /* <DEDUP_REMOVED lines=16> */
[----:B0-2--5:R-:W-:Y:S05]  /*4810*/  CALL.ABS.NOINC R14 ;  /* 0x000000000e007343 */ /* 0x025fea0003c00000 */
.L_x_22093:
[----:B------:R-:W-:Y:S05]  /*4820*/  BRA `(.L_x_22066) ;  /* 0x00000000000c7947 */ /* 0x000fea0003800000 */
.L_x_22090:
[----:B------:R0:W5:Y:S01]  /*4830*/  LDG.E R22, desc[UR36][R4.64] ;  /* 0x0000002404167981 */ /* 0x000162000c1e1900 */
[----:B------:R-:W-:Y:S05]  /*4840*/  BRA `(.L_x_22066) ;  /* 0x0000000000047947 */ /* 0x000fea0003800000 */
.L_x_22089:
[----:B------:R0:W5:Y:S02]  /*4850*/  LDG.E R22, desc[UR36][R4.64] ;  /* 0x0000002404167981 */ /* 0x000164000c1e1900 */
.L_x_22066:
[----:B------:R-:W4:Y:S01]  /*4860*/  LDC.U8 R3, c[0x0][0x235] ;  /* 0x00008d40ff037b82 */ /* 0x000f220000000000 */
[----:B------:R-:W-:Y:S02]  /*4870*/  ULDC UR4, c[0x0][0x23c] ;  /* 0x00008f0000047ab9 */ /* 0x000fe40000000800 */
[----:B------:R-:W-:-:S05]  /*4880*/  IMAD R23, R23, UR4, RZ ;  /* 0x0000000417177c24 */ /* 0x000fca000f8e02ff */
[----:B0-----:R-:W0:Y:S01]  /*4890*/  LDC.64 R4, c[0x0][0x228] ;  /* 0x00008a00ff047b82 */ /* 0x001e220000000a00 */
[----:B----4-:R-:W-:-:S04]  /*48a0*/  PRMT R0, R3, 0x9910, RZ ;  /* 0x0000991003007816 */ /* 0x010fc800000000ff */
        /* <DEDUP_REMOVED lines=14> */
.L_x_22097:
[----:B------:R0:W5:Y:S01]  /*4990*/  LDG.E.U8 R25, desc[UR36][R4.64] ;  /* 0x0000002404197981 */ /* 0x000162000c1e1100 */
[----:B------:R-:W-:Y:S05]  /*49a0*/  BRA `(.L_x_22099) ;  /* 0x0000000c00347947 */ /* 0x000fea0003800000 */
.L_x_22096:
        /* <DEDUP_REMOVED lines=8> */
.L_x_22101:
[----:B------:R0:W5:Y:S01]  /*4a30*/  LDG.E R25, desc[UR36][R4.64] ;  /* 0x0000002404197981 */ /* 0x000162000c1e1900 */
[----:B------:R-:W-:Y:S05]  /*4a40*/  BRA `(.L_x_22099) ;  /* 0x0000000c000c7947 */ /* 0x000fea0003800000 */
.L_x_22100:
[----:B------:R0:W5:Y:S01]  /*4a50*/  LDG.E.S16 R25, desc[UR36][R4.64] ;  /* 0x0000002404197981 */ /* 0x000162000c1e1700 */
[----:B------:R-:W-:Y:S05]  /*4a60*/  BRA `(.L_x_22099) ;  /* 0x0000000c00047947 */ /* 0x000fea0003800000 */
.L_x_22095:
[----:B------:R-:W-:-:S13]  /*4a70*/  ISETP.GT.AND P0, PT, R0, 0x6, PT ;  /* 0x000000060000780c */ /* 0x000fda0003f04270 */
[----:B------:R-:W-:Y:S05]  /*4a80*/  @P0 BRA `(.L_x_22102) ;  /* 0x00000000002c0947 */ /* 0x000fea0003800000 */
[----:B------:R-:W-:-:S13]  /*4a90*/  ISETP.NE.AND P0, PT, R0, 0x5, PT ;  /* 0x000000050000780c */ /* 0x000fda0003f05270 */
[----:B------:R-:W-:Y:S05]  /*4aa0*/  @!P0 BRA `(.L_x_22103) ;  /* 0x0000000000148947 */ /* 0x000fea0003800000 */
[----:B------:R-:W-:-:S13]  /*4ab0*/  ISETP.NE.AND P0, PT, R0, 0x6, PT ;  /* 0x000000060000780c */ /* 0x000fda0003f05270 */
[----:B------:R-:W-:Y:S05]  /*4ac0*/  @P0 BRA `(.L_x_22098) ;  /* 0x0000000800980947 */ /* 0x000fea0003800000 */
[----:B------:R-:W4:Y:S02]  /*4ad0*/  LDG.E R4, desc[UR36][R4.64] ;  /* 0x0000002404047981 */ /* 0x000f24000c1e1900 */
[----:B----4-:R0:W4:Y:S01]  /*4ae0*/  F2I.FTZ.TRUNC.NTZ R25, R4 ;  /* 0x0000000400197305 */ /* 0x010122000021f100 */
[----:B------:R-:W-:Y:S05]  /*4af0*/  BRA `(.L_x_22099) ;  /* 0x0000000800e07947 */ /* 0x000fea0003800000 */
.L_x_22103:
[----:B------:R-:W4:Y:S02]  /*4b00*/  LDG.E.U16 R4, desc[UR36][R4.64] ;  /* 0x0000002404047981 */ /* 0x000f24000c1e1500 */
[----:B----4-:R-:W-:-:S06]  /*4b10*/  HADD2.F32 R25, -RZ, R4.H0_H0 ;  /* 0x20000004ff197230 */ /* 0x010fcc0000004100 */
[----:B------:R-:W0:Y:S01]  /*4b20*/  F2I.FTZ.TRUNC.NTZ R25, R25 ;  /* 0x0000001900197305 */ /* 0x000e22000021f100 */
[----:B------:R-:W-:Y:S05]  /*4b30*/  BRA `(.L_x_22099) ;  /* 0x0000000800d07947 */ /* 0x000fea0003800000 */
.L_x_22102:
[----:B------:R-:W-:-:S13]  /*4b40*/  ISETP.NE.AND P0, PT, R0, 0x7, PT ;  /* 0x000000070000780c */ /* 0x000fda0003f05270 */
[----:B------:R-:W-:Y:S05]  /*4b50*/  @!P0 BRA `(.L_x_22104) ;  /* 0x00000000002c8947 */ /* 0x000fea0003800000 */
[----:B------:R-:W-:-:S13]  /*4b60*/  ISETP.NE.AND P0, PT, R0, 0x8, PT ;  /* 0x000000080000780c */ /* 0x000fda0003f05270 */
[----:B------:R-:W-:Y:S05]  /*4b70*/  @!P0 BRA `(.L_x_22105) ;  /* 0x0000000000148947 */ /* 0x000fea0003800000 */
[----:B------:R-:W-:-:S13]  /*4b80*/  ISETP.NE.AND P0, PT, R0, 0x9, PT ;  /* 0x000000090000780c */ /* 0x000fda0003f05270 */
[----:B------:R-:W-:Y:S05]  /*4b90*/  @P0 BRA `(.L_x_22098) ;  /* 0x0000000800640947 */ /* 0x000fea0003800000 */
[----:B------:R-:W4:Y:S02]  /*4ba0*/  LDG.E R4, desc[UR36][R4.64] ;  /* 0x0000002404047981 */ /* 0x000f24000c1e1900 */
[----:B----4-:R0:W4:Y:S01]  /*4bb0*/  F2I.FTZ.TRUNC.NTZ R25, R4 ;  /* 0x0000000400197305 */ /* 0x010122000021f100 */
[----:B------:R-:W-:Y:S05]  /*4bc0*/  BRA `(.L_x_22099) ;  /* 0x0000000800ac7947 */ /* 0x000fea0003800000 */
.L_x_22105:
[----:B------:R-:W4:Y:S02]  /*4bd0*/  LDG.E.U16 R4, desc[UR36][R4.64] ;  /* 0x0000002404047981 */ /* 0x000f24000c1e1500 */
[----:B----4-:R-:W-:-:S06]  /*4be0*/  HADD2.F32 R25, -RZ, R4.H0_H0 ;  /* 0x20000004ff197230 */ /* 0x010fcc0000004100 */
[----:B------:R-:W0:Y:S01]  /*4bf0*/  F2I.FTZ.TRUNC.NTZ R25, R25 ;  /* 0x0000001900197305 */ /* 0x000e22000021f100 */
[----:B------:R-:W-:Y:S05]  /*4c00*/  BRA `(.L_x_22099) ;  /* 0x00000008009c7947 */ /* 0x000fea0003800000 */
.L_x_22104:
[----:B------:R-:W4:Y:S02]  /*4c10*/  LDG.E.64 R4, desc[UR36][R4.64] ;  /* 0x0000002404047981 */ /* 0x000f24000c1e1b00 */
[----:B----4-:R0:W4:Y:S01]  /*4c20*/  F2I.F64.TRUNC R25, R4 ;  /* 0x0000000400197311 */ /* 0x010122000030d100 */
[----:B------:R-:W-:Y:S05]  /*4c30*/  BRA `(.L_x_22099) ;  /* 0x0000000800907947 */ /* 0x000fea0003800000 */
.L_x_22094:
        /* <DEDUP_REMOVED lines=10> */
[----:B------:R-:W-:Y:S01]  /*4ce0*/  SEL R25, RZ, 0x1, !P0 ;  /* 0x00000001ff197807 */ /* 0x000fe20004000000 */
[----:B------:R-:W-:Y:S08]  /*4cf0*/  BRA `(.L_x_22099) ;  /* 0x0000000800607947 */ /* 0x000ff00003800000 */
.L_x_22108:
[----:B------:R-:W4:Y:S02]  /*4d00*/  LDG.E.64 R4, desc[UR36][R4.64] ;  /* 0x0000002404047981 */ /* 0x000f24000c1e1b00 */
[----:B----4-:R0:W4:Y:S01]  /*4d10*/  F2I.F64.TRUNC R25, R4 ;  /* 0x0000000400197311 */ /* 0x010122000030d100 */
[----:B------:R-:W-:Y:S05]  /*4d20*/  BRA `(.L_x_22099) ;  /* 0x0000000800547947 */ /* 0x000fea0003800000 */
.L_x_22107:
        /* <DEDUP_REMOVED lines=25> */
[----:B------:R0:W4:Y:S01]  /*4ec0*/  F2I.FTZ.TRUNC.NTZ R25, R7 ;  /* 0x0000000700197305 */ /* 0x000122000021f100 */
[----:B------:R-:W-:Y:S05]  /*4ed0*/  BRA `(.L_x_22099) ;  /* 0x0000000400e87947 */ /* 0x000fea0003800000 */
.L_x_22110:
        /* <DEDUP_REMOVED lines=14> */
.L_x_22109:
[----:B------:R-:W4:Y:S02]  /*4fc0*/  LDG.E.U16 R25, desc[UR36][R4.64] ;  /* 0x0000002404197981 */ /* 0x000f24000c1e1500 */
[----:B----4-:R-:W-:-:S06]  /*4fd0*/  IMAD.U32 R25, R25, 0x10000, RZ ;  /* 0x0001000019197824 */ /* 0x010fcc00078e00ff */
[----:B------:R-:W0:Y:S01]  /*4fe0*/  F2I.FTZ.TRUNC.NTZ R25, R25 ;  /* 0x0000001900197305 */ /* 0x000e22000021f100 */
[----:B------:R-:W-:Y:S05]  /*4ff0*/  BRA `(.L_x_22099) ;  /* 0x0000000400a07947 */ /* 0x000fea0003800000 */
.L_x_22106:
        /* <DEDUP_REMOVED lines=10> */
.L_x_22113:
        /* <DEDUP_REMOVED lines=21> */
.L_x_22117:
[----:B------:R-:W-:Y:S05]  /*51f0*/  BSYNC B1 ;  /* 0x0000000000017941 */ /* 0x000fea0003800000 */
.L_x_22116:
[----:B------:R-:W-:Y:S01]  /*5200*/  IMAD.SHL.U32 R3, R3, 0x100000, RZ ;  /* 0x0010000003037824 */ /* 0x000fe200078e00ff */
[----:B------:R-:W-:-:S04]  /*5210*/  LEA R0, R0, 0x3b800000, 0x17 ;  /* 0x3b80000000007811 */ /* 0x000fc800078eb8ff */
[----:B------:R-:W-:-:S07]  /*5220*/  LOP3.LUT R25, R0, R3, R25, 0xfe, !PT ;  /* 0x0000000300197212 */ /* 0x000fce00078efe19 */
.L_x_22115:
[----:B------:R-:W-:Y:S05]  /*5230*/  BSYNC B0 ;  /* 0x0000000000007941 */ /* 0x000fea0003800000 */
.L_x_22114:
[----:B------:R-:W4:Y:S01]  /*5240*/  F2I.FTZ.TRUNC.NTZ R25, R25 ;  /* 0x0000001900197305 */ /* 0x000f22000021f100 */
[----:B------:R-:W-:Y:S05]  /*5250*/  BRA `(.L_x_22099) ;  /* 0x0000000400087947 */ /* 0x000fea0003800000 */
.L_x_22112:
        /* <DEDUP_REMOVED lines=21> */
.L_x_22121:
[----:B------:R-:W-:Y:S05]  /*53b0*/  BSYNC B1 ;  /* 0x0000000000017941 */ /* 0x000fea0003800000 */
.L_x_22120:
[----:B------:R-:W-:Y:S01]  /*53c0*/  IMAD.SHL.U32 R3, R3, 0x200000, RZ ;  /* 0x0020000003037824 */ /* 0x000fe200078e00ff */
[----:B------:R-:W-:-:S04]  /*53d0*/  LEA R0, R0, 0x37800000, 0x17 ;  /* 0x3780000000007811 */ /* 0x000fc800078eb8ff */
[----:B------:R-:W-:-:S07]  /*53e0*/  LOP3.LUT R25, R0, R3, R25, 0xfe, !PT ;  /* 0x0000000300197212 */ /* 0x000fce00078efe19 */
.L_x_22119:
[----:B------:R-:W-:Y:S05]  /*53f0*/  BSYNC B0 ;  /* 0x0000000000007941 */ /* 0x000fea0003800000 */
.L_x_22118:
[----:B------:R-:W0:Y:S01]  /*5400*/  F2I.FTZ.TRUNC.NTZ R25, R25 ;  /* 0x0000001900197305 */ /* 0x000e22000021f100 */
[----:B------:R-:W-:Y:S05]  /*5410*/  BRA `(.L_x_22099) ;  /* 0x0000000000987947 */ /* 0x000fea0003800000 */
.L_x_22111:
        /* <DEDUP_REMOVED lines=14> */
.L_x_22125:
[----:B------:R-:W-:Y:S05]  /*5500*/  BSYNC B0 ;  /* 0x0000000000007941 */ /* 0x000fea0003800000 */
.L_x_22124:
[----:B------:R-:W0:Y:S01]  /*5510*/  F2I.FTZ.TRUNC.NTZ R25, R25 ;  /* 0x0000001900197305 */ /* 0x000e22000021f100 */
[----:B------:R-:W-:Y:S05]  /*5520*/  BRA `(.L_x_22099) ;  /* 0x0000000000547947 */ /* 0x000fea0003800000 */
.L_x_22098:
        /* <DEDUP_REMOVED lines=17> */
.L_x_22126:
[----:B------:R-:W-:Y:S05]  /*5640*/  BRA `(.L_x_22099) ;  /* 0x00000000000c7947 */ /* 0x000fea0003800000 */
.L_x_22123:
[----:B------:R0:W5:Y:S01]  /*5650*/  LDG.E R25, desc[UR36][R4.64] ;  /* 0x0000002404197981 */ /* 0x000162000c1e1900 */
[----:B------:R-:W-:Y:S05]  /*5660*/  BRA `(.L_x_22099) ;  /* 0x0000000000047947 */ /* 0x000fea0003800000 */
.L_x_22122:
[----:B------:R0:W5:Y:S02]  /*5670*/  LDG.E R25, desc[UR36][R4.64] ;  /* 0x0000002404197981 */ /* 0x000164000c1e1900 */
.L_x_22099:
[----:B------:R-:W-:-:S07]  /*5680*/  VIADD R17, R17, 0x80 ;  /* 0x0000008011117836 */ /* 0x000fce0000000000 */
.L_x_22060:
[----:B------:R-:W-:Y:S05]  /*5690*/  BSYNC B6 ;  /* 0x0000000000067941 */ /* 0x000fea0003800000 */
.L_x_22059:
        /* <DEDUP_REMOVED lines=23> */
.L_x_22132:
[----:B------:R0:W5:Y:S01]  /*5810*/  LDG.E.U8 R23, desc[UR36][R4.64] ;  /* 0x0000002404177981 */ /* 0x000162000c1e1100 */
[----:B------:R-:W-:Y:S05]  /*5820*/  BRA `(.L_x_22134) ;  /* 0x0000000c00347947 */ /* 0x000fea0003800000 */
.L_x_22131:
        /* <DEDUP_REMOVED lines=8> */
.L_x_22136:
[----:B------:R4:W5:Y:S01]  /*58b0*/  LDG.E R23, desc[UR36][R4.64] ;  /* 0x0000002404177981 */ /* 0x000962000c1e1900 */
[----:B------:R-:W-:Y:S05]  /*58c0*/  BRA `(.L_x_22134) ;  /* 0x0000000c000c7947 */ /* 0x000fea0003800000 */
.L_x_22135:
[----:B------:R3:W5:Y:S01]  /*58d0*/  LDG.E.S16 R23, desc[UR36][R4.64] ;  /* 0x0000002404177981 */ /* 0x000762000c1e1700 */
[----:B------:R-:W-:Y:S05]  /*58e0*/  BRA `(.L_x_22134) ;  /* 0x0000000c00047947 */ /* 0x000fea0003800000 */
.L_x_22130:
        /* <DEDUP_REMOVED lines=9> */
.L_x_22138:
[----:B------:R-:W3:Y:S02]  /*5980*/  LDG.E.U16 R4, desc[UR36][R4.64] ;  /* 0x0000002404047981 */ /* 0x000ee4000c1e1500 */
[----:B---3--:R-:W-:-:S06]  /*5990*/  HADD2.F32 R23, -RZ, R4.H0_H0 ;  /* 0x20000004ff177230 */ /* 0x008fcc0000004100 */
[----:B------:R-:W0:Y:S01]  /*59a0*/  F2I.FTZ.TRUNC.NTZ R23, R23 ;  /* 0x0000001700177305 */ /* 0x000e22000021f100 */
[----:B------:R-:W-:Y:S05]  /*59b0*/  BRA `(.L_x_22134) ;  /* 0x0000000800d07947 */ /* 0x000fea0003800000 */
.L_x_22137:
        /* <DEDUP_REMOVED lines=9> */
.L_x_22140:
[----:B------:R-:W3:Y:S02]  /*5a50*/  LDG.E.U16 R4, desc[UR36][R4.64] ;  /* 0x0000002404047981 */ /* 0x000ee4000c1e1500 */
[----:B---3--:R-:W-:-:S06]  /*5a60*/  HADD2.F32 R23, -RZ, R4.H0_H0 ;  /* 0x20000004ff177230 */ /* 0x008fcc0000004100 */
[----:B------:R-:W0:Y:S01]  /*5a70*/  F2I.FTZ.TRUNC.NTZ R23, R23 ;  /* 0x0000001700177305 */ /* 0x000e22000021f100 */
[----:B------:R-:W-:Y:S05]  /*5a80*/  BRA `(.L_x_22134) ;  /* 0x00000008009c7947 */ /* 0x000fea0003800000 */
.L_x_22139:
[----:B------:R-:W3:Y:S02]  /*5a90*/  LDG.E.64 R4, desc[UR36][R4.64] ;  /* 0x0000002404047981 */ /* 0x000ee4000c1e1b00 */
[----:B---3--:R0:W1:Y:S01]  /*5aa0*/  F2I.F64.TRUNC R23, R4 ;  /* 0x0000000400177311 */ /* 0x008062000030d100 */
[----:B------:R-:W-:Y:S05]  /*5ab0*/  BRA `(.L_x_22134) ;  /* 0x0000000800907947 */ /* 0x000fea0003800000 */
.L_x_22129:
        /* <DEDUP_REMOVED lines=12> */
.L_x_22143:
[----:B------:R-:W3:Y:S02]  /*5b80*/  LDG.E.64 R4, desc[UR36][R4.64] ;  /* 0x0000002404047981 */ /* 0x000ee4000c1e1b00 */
[----:B---3--:R0:W1:Y:S01]  /*5b90*/  F2I.F64.TRUNC R23, R4 ;  /* 0x0000000400177311 */ /* 0x008062000030d100 */
[----:B------:R-:W-:Y:S05]  /*5ba0*/  BRA `(.L_x_22134) ;  /* 0x0000000800547947 */ /* 0x000fea0003800000 */
.L_x_22142:
        /* <DEDUP_REMOVED lines=27> */
.L_x_22145:
        /* <DEDUP_REMOVED lines=14> */
.L_x_22144:
[----:B------:R-:W3:Y:S02]  /*5e40*/  LDG.E.U16 R23, desc[UR36][R4.64] ;  /* 0x0000002404177981 */ /* 0x000ee4000c1e1500 */
[----:B---3--:R-:W-:-:S06]  /*5e50*/  IMAD.U32 R23, R23, 0x10000, RZ ;  /* 0x0001000017177824 */ /* 0x008fcc00078e00ff */
[----:B------:R-:W0:Y:S01]  /*5e60*/  F2I.FTZ.TRUNC.NTZ R23, R23 ;  /* 0x0000001700177305 */ /* 0x000e22000021f100 */
[----:B------:R-:W-:Y:S05]  /*5e70*/  BRA `(.L_x_22134) ;  /* 0x0000000400a07947 */ /* 0x000fea0003800000 */
.L_x_22141:
        /* <DEDUP_REMOVED lines=10> */
.L_x_22148:
        /* <DEDUP_REMOVED lines=21> */
.L_x_22152:
[----:B------:R-:W-:Y:S05]  /*6070*/  BSYNC B1 ;  /* 0x0000000000017941 */ /* 0x000fea0003800000 */
.L_x_22151:
[----:B------:R-:W-:Y:S01]  /*6080*/  IMAD.SHL.U32 R3, R3, 0x100000, RZ ;  /* 0x0010000003037824 */ /* 0x000fe200078e00ff */
[----:B------:R-:W-:-:S04]  /*6090*/  LEA R0, R0, 0x3b800000, 0x17 ;  /* 0x3b80000000007811 */ /* 0x000fc800078eb8ff */
[----:B------:R-:W-:-:S07]  /*60a0*/  LOP3.LUT R23, R0, R3, R23, 0xfe, !PT ;  /* 0x0000000300177212 */ /* 0x000fce00078efe17 */
.L_x_22150:
[----:B------:R-:W-:Y:S05]  /*60b0*/  BSYNC B0 ;  /* 0x0000000000007941 */ /* 0x000fea0003800000 */
.L_x_22149:
[----:B------:R-:W0:Y:S01]  /*60c0*/  F2I.FTZ.TRUNC.NTZ R23, R23 ;  /* 0x0000001700177305 */ /* 0x000e22000021f100 */
[----:B------:R-:W-:Y:S05]  /*60d0*/  BRA `(.L_x_22134) ;  /* 0x0000000400087947 */ /* 0x000fea0003800000 */
.L_x_22147:
        /* <DEDUP_REMOVED lines=21> */
.L_x_22156:
[----:B------:R-:W-:Y:S05]  /*6230*/  BSYNC B1 ;  /* 0x0000000000017941 */ /* 0x000fea0003800000 */
.L_x_22155:
[----:B------:R-:W-:Y:S01]  /*6240*/  IMAD.SHL.U32 R3, R3, 0x200000, RZ ;  /* 0x0020000003037824 */ /* 0x000fe200078e00ff */
[----:B------:R-:W-:-:S04]  /*6250*/  LEA R0, R0, 0x37800000, 0x17 ;  /* 0x3780000000007811 */ /* 0x000fc800078eb8ff */
[----:B------:R-:W-:-:S07]  /*6260*/  LOP3.LUT R23, R0, R3, R23, 0xfe, !PT ;  /* 0x0000000300177212 */ /* 0x000fce00078efe17 */
.L_x_22154:
[----:B------:R-:W-:Y:S05]  /*6270*/  BSYNC B0 ;  /* 0x0000000000007941 */ /* 0x000fea0003800000 */
.L_x_22153:
[----:B------:R-:W0:Y:S01]  /*6280*/  F2I.FTZ.TRUNC.NTZ R23, R23 ;  /* 0x0000001700177305 */ /* 0x000e22000021f100 */
[----:B------:R-:W-:Y:S05]  /*6290*/  BRA `(.L_x_22134) ;  /* 0x0000000000987947 */ /* 0x000fea0003800000 */
.L_x_22146:
        /* <DEDUP_REMOVED lines=14> */
.L_x_22160:
[----:B------:R-:W-:Y:S05]  /*6380*/  BSYNC B0 ;  /* 0x0000000000007941 */ /* 0x000fea0003800000 */
.L_x_22159:
[----:B------:R-:W0:Y:S01]  /*6390*/  F2I.FTZ.TRUNC.NTZ R23, R23 ;  /* 0x0000001700177305 */ /* 0x000e22000021f100 */
[----:B------:R-:W-:Y:S05]  /*63a0*/  BRA `(.L_x_22134) ;  /* 0x0000000000547947 */ /* 0x000fea0003800000 */
.L_x_22133:
        /* <DEDUP_REMOVED lines=17> */
.L_x_22161:
[----:B------:R-:W-:Y:S05]  /*64c0*/  BRA `(.L_x_22134) ;  /* 0x00000000000c7947 */ /* 0x000fea0003800000 */
.L_x_22158:
[----:B------:R0:W5:Y:S01]  /*64d0*/  LDG.E R23, desc[UR36][R4.64] ;  /* 0x0000002404177981 */ /* 0x000162000c1e1900 */
[----:B------:R-:W-:Y:S05]  /*64e0*/  BRA `(.L_x_22134) ;  /* 0x0000000000047947 */ /* 0x000fea0003800000 */
.L_x_22157:
[----:B------:R0:W5:Y:S02]  /*64f0*/  LDG.E R23, desc[UR36][R4.64] ;  /* 0x0000002404177981 */ /* 0x000164000c1e1900 */
.L_x_22134:
[----:B------:R-:W2:Y:S01]  /*6500*/  LDC.U8 R3, c[0x0][0x235] ;  /* 0x00008d40ff037b82 */ /* 0x000ea20000000000 */
[----:B------:R-:W-:Y:S02]  /*6510*/  ULDC UR4, c[0x0][0x23c] ;  /* 0x00008f0000047ab9 */ /* 0x000fe40000000800 */
[----:B------:R-:W-:-:S05]  /*6520*/  IMAD R17, R17, UR4, RZ ;  /* 0x0000000411117c24 */ /* 0x000fca000f8e02ff */
[----:B01-34-:R-:W0:Y:S01]  /*6530*/  LDC.64 R4, c[0x0][0x228] ;  /* 0x00008a00ff047b82 */ /* 0x01be220000000a00 */
        /* <DEDUP_REMOVED lines=15> */
.L_x_22165:
[----:B------:R0:W5:Y:S01]  /*6630*/  LDG.E.U8 R18, desc[UR36][R4.64] ;  /* 0x0000002404127981 */ /* 0x000162000c1e1100 */
[----:B------:R-:W-:Y:S05]  /*6640*/  BRA `(.L_x_22128) ;  /* 0x0000000c00307947 */ /* 0x000fea0003800000 */
.L_x_22164:
        /* <DEDUP_REMOVED lines=8> */
.L_x_22168:
[----:B------:R0:W5:Y:S01]  /*66d0*/  LDG.E R18, desc[UR36][R4.64] ;  /* 0x0000002404127981 */ /* 0x000162000c1e1900 */
[----:B------:R-:W-:Y:S05]  /*66e0*/  BRA `(.L_x_22128) ;  /* 0x0000000c00087947 */ /* 0x000fea0003800000 */
.L_x_22167:
[----:B------:R0:W5:Y:S01]  /*66f0*/  LDG.E.S16 R18, desc[UR36][R4.64] ;  /* 0x0000002404127981 */ /* 0x000162000c1e1700 */
[----:B------:R-:W-:Y:S05]  /*6700*/  BRA `(.L_x_22128) ;  /* 0x0000000c00007947 */ /* 0x000fea0003800000 */
.L_x_22163:
        /* <DEDUP_REMOVED lines=9> */
.L_x_22170:
[----:B------:R-:W2:Y:S02]  /*67a0*/  LDG.E.U16 R4, desc[UR36][R4.64] ;  /* 0x0000002404047981 */ /* 0x000ea4000c1e1500 */
[----:B--2---:R-:W-:-:S06]  /*67b0*/  HADD2.F32 R18, -RZ, R4.H0_H0 ;  /* 0x20000004ff127230 */ /* 0x004fcc0000004100 */
[----:B------:R-:W0:Y:S01]  /*67c0*/  F2I.FTZ.TRUNC.NTZ R18, R18 ;  /* 0x0000001200127305 */ /* 0x000e22000021f100 */
[----:B------:R-:W-:Y:S05]  /*67d0*/  BRA `(.L_x_22128) ;  /* 0x0000000800cc7947 */ /* 0x000fea0003800000 */
.L_x_22169:
        /* <DEDUP_REMOVED lines=9> */
.L_x_22172:
[----:B------:R-:W2:Y:S02]  /*6870*/  LDG.E.U16 R4, desc[UR36][R4.64] ;  /* 0x0000002404047981 */ /* 0x000ea4000c1e1500 */
[----:B--2---:R-:W-:-:S06]  /*6880*/  HADD2.F32 R18, -RZ, R4.H0_H0 ;  /* 0x20000004ff127230 */ /* 0x004fcc0000004100 */
[----:B------:R-:W0:Y:S01]  /*6890*/  F2I.FTZ.TRUNC.NTZ R18, R18 ;  /* 0x0000001200127305 */ /* 0x000e22000021f100 */
[----:B------:R-:W-:Y:S05]  /*68a0*/  BRA `(.L_x_22128) ;  /* 0x0000000800987947 */ /* 0x000fea0003800000 */
.L_x_22171:
[----:B------:R-:W2:Y:S02]  /*68b0*/  LDG.E.64 R18, desc[UR36][R4.64] ;  /* 0x0000002404127981 */ /* 0x000ea4000c1e1b00 */
[----:B--2---:R0:W1:Y:S01]  /*68c0*/  F2I.F64.TRUNC R18, R18 ;  /* 0x0000001200127311 */ /* 0x004062000030d100 */
[----:B------:R-:W-:Y:S05]  /*68d0*/  BRA `(.L_x_22128) ;  /* 0x00000008008c7947 */ /* 0x000fea0003800000 */
.L_x_22162:
        /* <DEDUP_REMOVED lines=12> */
.L_x_22175:
[----:B------:R-:W2:Y:S02]  /*69a0*/  LDG.E.64 R4, desc[UR36][R4.64] ;  /* 0x0000002404047981 */ /* 0x000ea4000c1e1b00 */
[----:B--2---:R0:W1:Y:S01]  /*69b0*/  F2I.F64.TRUNC R18, R4 ;  /* 0x0000000400127311 */ /* 0x004062000030d100 */
[----:B------:R-:W-:Y:S05]  /*69c0*/  BRA `(.L_x_22128) ;  /* 0x0000000800507947 */ /* 0x000fea0003800000 */
.L_x_22174:
        /* <DEDUP_REMOVED lines=27> */
.L_x_22177:
        /* <DEDUP_REMOVED lines=14> */
.L_x_22176:
[----:B------:R-:W2:Y:S02]  /*6c60*/  LDG.E.U16 R18, desc[UR36][R4.64] ;  /* 0x0000002404127981 */ /* 0x000ea4000c1e1500 */
[----:B--2---:R-:W-:-:S06]  /*6c70*/  IMAD.U32 R18, R18, 0x10000, RZ ;  /* 0x0001000012127824 */ /* 0x004fcc00078e00ff */
[----:B------:R-:W0:Y:S01]  /*6c80*/  F2I.FTZ.TRUNC.NTZ R18, R18 ;  /* 0x0000001200127305 */ /* 0x000e22000021f100 */
[----:B------:R-:W-:Y:S05]  /*6c90*/  BRA `(.L_x_22128) ;  /* 0x00000004009c7947 */ /* 0x000fea0003800000 */
.L_x_22173:
        /* <DEDUP_REMOVED lines=10> */
.L_x_22180:
        /* <DEDUP_REMOVED lines=21> */
.L_x_22184:
[----:B------:R-:W-:Y:S05]  /*6e90*/  BSYNC B1 ;  /* 0x0000000000017941 */ /* 0x000fea0003800000 */
.L_x_22183:
[----:B------:R-:W-:Y:S01]  /*6ea0*/  IMAD.SHL.U32 R3, R3, 0x100000, RZ ;  /* 0x0010000003037824 */ /* 0x000fe200078e00ff */
[----:B------:R-:W-:-:S04]  /*6eb0*/  LEA R5, R0, 0x3b800000, 0x17 ;  /* 0x3b80000000057811 */ /* 0x000fc800078eb8ff */
[----:B------:R-:W-:-:S07]  /*6ec0*/  LOP3.LUT R18, R5, R3, R18, 0xfe, !PT ;  /* 0x0000000305127212 */ /* 0x000fce00078efe12 */
.L_x_22182:
[----:B------:R-:W-:Y:S05]  /*6ed0*/  BSYNC B0 ;  /* 0x0000000000007941 */ /* 0x000fea0003800000 */
.L_x_22181:
[----:B------:R-:W0:Y:S01]  /*6ee0*/  F2I.FTZ.TRUNC.NTZ R18, R18 ;  /* 0x0000001200127305 */ /* 0x000e22000021f100 */
[----:B------:R-:W-:Y:S05]  /*6ef0*/  BRA `(.L_x_22128) ;  /* 0x0000000400047947 */ /* 0x000fea0003800000 */
.L_x_22179:
        /* <DEDUP_REMOVED lines=21> */
.L_x_22188:
[----:B------:R-:W-:Y:S05]  /*7050*/  BSYNC B1 ;  /* 0x0000000000017941 */ /* 0x000fea0003800000 */
.L_x_22187:
[----:B------:R-:W-:Y:S01]  /*7060*/  IMAD.SHL.U32 R3, R3, 0x200000, RZ ;  /* 0x0020000003037824 */ /* 0x000fe200078e00ff */
[----:B------:R-:W-:-:S04]  /*7070*/  LEA R5, R0, 0x37800000, 0x17 ;  /* 0x3780000000057811 */ /* 0x000fc800078eb8ff */
[----:B------:R-:W-:-:S07]  /*7080*/  LOP3.LUT R18, R5, R3, R18, 0xfe, !PT ;  /* 0x0000000305127212 */ /* 0x000fce00078efe12 */
.L_x_22186:
[----:B------:R-:W-:Y:S05]  /*7090*/  BSYNC B0 ;  /* 0x0000000000007941 */ /* 0x000fea0003800000 */
.L_x_22185:
[----:B------:R-:W0:Y:S01]  /*70a0*/  F2I.FTZ.TRUNC.NTZ R18, R18 ;  /* 0x0000001200127305 */ /* 0x000e22000021f100 */
[----:B------:R-:W-:Y:S05]  /*70b0*/  BRA `(.L_x_22128) ;  /* 0x0000000000947947 */ /* 0x000fea0003800000 */
.L_x_22178:
        /* <DEDUP_REMOVED lines=14> */
.L_x_22192:
[----:B------:R-:W-:Y:S05]  /*71a0*/  BSYNC B0 ;  /* 0x0000000000007941 */ /* 0x000fea0003800000 */
.L_x_22191:
[----:B------:R-:W0:Y:S01]  /*71b0*/  F2I.FTZ.TRUNC.NTZ R18, R18 ;  /* 0x0000001200127305 */ /* 0x000e22000021f100 */
[----:B------:R-:W-:Y:S05]  /*71c0*/  BRA `(.L_x_22128) ;  /* 0x0000000000507947 */ /* 0x000fea0003800000 */
.L_x_22166:
        /* <DEDUP_REMOVED lines=16> */
.L_x_22193:
[----:B------:R-:W-:Y:S05]  /*72d0*/  BRA `(.L_x_22128) ;  /* 0x00000000000c7947 */ /* 0x000fea0003800000 */
.L_x_22190:
[----:B------:R0:W5:Y:S01]  /*72e0*/  LDG.E R18, desc[UR36][R4.64] ;  /* 0x0000002404127981 */ /* 0x000162000c1e1900 */
[----:B------:R-:W-:Y:S05]  /*72f0*/  BRA `(.L_x_22128) ;  /* 0x0000000000047947 */ /* 0x000fea0003800000 */
.L_x_22189:
[----:B------:R0:W5:Y:S02]  /*7300*/  LDG.E R18, desc[UR36][R4.64] ;  /* 0x0000002404127981 */ /* 0x000164000c1e1900 */
.L_x_22128:
[----:B------:R-:W-:Y:S05]  /*7310*/  BSYNC B6 ;  /* 0x0000000000067941 */ /* 0x000fea0003800000 */
.L_x_22127:
[----:B0-----:R-:W0:Y:S01]  /*7320*/  S2R R19, SR_TID.X ;  /* 0x0000000000137919 */ /* 0x001e220000002100 */
[----:B------:R-:W0:Y:S01]  /*7330*/  LDC.U8 R17, c[0x0][0x240] ;  /* 0x00009000ff117b82 */ /* 0x000e220000000000 */
[----:B------:R-:W-:Y:S01]  /*7340*/  BSSY B6, `(.L_x_22194) ;  /* 0x00000f2000067945 */ /* 0x000fe20003800000 */
[----:B-1-345:R-:W-:Y:S02]  /*7350*/  VIMNMX R4, R27, R24, PT ;  /* 0x000000181b047248 */ /* 0x03afe40003fe0100 */
[----:B--2---:R-:W-:Y:S02]  /*7360*/  VIMNMX R24, R26, R29, PT ;  /* 0x0000001d1a187248 */ /* 0x004fe40003fe0100 */
[----:B------:R-:W-:Y:S02]  /*7370*/  VIMNMX R22, R25, R22, PT ;  /* 0x0000001619167248 */ /* 0x000fe40003fe0100 */
[----:B------:R-:W-:Y:S02]  /*7380*/  VIMNMX R18, R23, R18, PT ;  /* 0x0000001217127248 */ /* 0x000fe40003fe0100 */
[----:B0-----:R-:W-:-:S13]  /*7390*/  ISETP.GE.AND P0, PT, R19, R16, PT ;  /* 0x000000101300720c */ /* 0x001fda0003f06270 */
[----:B------:R-:W-:Y:S05]  /*73a0*/  @P0 BRA `(.L_x_22195) ;  /* 0x0000000c00ac0947 */ /* 0x000fea0003800000 */
[----:B------:R-:W0:Y:S01]  /*73b0*/  LDC.64 R8, c[0x0][0x218] ;  /* 0x00008600ff087b82 */ /* 0x000e220000000a00 */
[----:B------:R-:W-:Y:S01]  /*73c0*/  IMAD R0, R2, 0x200, R19 ;  /* 0x0000020002007824 */ /* 0x000fe200078e0213 */
[----:B------:R-:W-:Y:S01]  /*73d0*/  PRMT R5, R17, 0x9910, RZ ;  /* 0x0000991011057816 */ /* 0x000fe200000000ff */
        /* <DEDUP_REMOVED lines=18> */
.L_x_22199:
[----:B------:R0:W-:Y:S01]  /*7500*/  STG.E.U8 desc[UR36][R8.64], R4 ;  /* 0x0000000408007986 */ /* 0x0001e2000c101124 */
[----:B------:R-:W-:Y:S05]  /*7510*/  BRA `(.L_x_22195) ;  /* 0x0000000c00507947 */ /* 0x000fea0003800000 */
.L_x_22198:
        /* <DEDUP_REMOVED lines=9> */
.L_x_22202:
[----:B------:R0:W-:Y:S01]  /*75b0*/  STG.E desc[UR36][R8.64], R4 ;  /* 0x0000000408007986 */ /* 0x0001e2000c101924 */
[----:B------:R-:W-:Y:S05]  /*75c0*/  BRA `(.L_x_22195) ;  /* 0x0000000c00247947 */ /* 0x000fea0003800000 */
.L_x_22201:
[----:B------:R0:W-:Y:S01]  /*75d0*/  STG.E.U16 desc[UR36][R8.64], R4 ;  /* 0x0000000408007986 */ /* 0x0001e2000c101524 */
[----:B------:R-:W-:Y:S05]  /*75e0*/  BRA `(.L_x_22195) ;  /* 0x0000000c001c7947 */ /* 0x000fea0003800000 */
.L_x_22197:
        /* <DEDUP_REMOVED lines=9> */
.L_x_22204:
[----:B------:R-:W-:-:S04]  /*7680*/  I2FP.F32.S32 R0, R4 ;  /* 0x0000000400007245 */ /* 0x000fc80000201400 */
[----:B------:R-:W-:-:S05]  /*7690*/  F2FP.F16.F32.PACK_AB R0, RZ, R0 ;  /* 0x00000000ff00723e */ /* 0x000fca00000000ff */
[----:B------:R0:W-:Y:S01]  /*76a0*/  STG.E.U16 desc[UR36][R8.64], R0 ;  /* 0x0000000008007986 */ /* 0x0001e2000c101524 */
[----:B------:R-:W-:Y:S05]  /*76b0*/  BRA `(.L_x_22195) ;  /* 0x0000000800e87947 */ /* 0x000fea0003800000 */
.L_x_22203:
        /* <DEDUP_REMOVED lines=10> */
.L_x_22206:
[----:B------:R-:W-:-:S04]  /*7760*/  I2FP.F32.S32 R4, R4 ;  /* 0x0000000400047245 */ /* 0x000fc80000201400 */
[----:B------:R-:W-:-:S04]  /*7770*/  F2FP.F16.F32.PACK_AB R3, RZ, R4 ;  /* 0x00000004ff03723e */ /* 0x000fc800000000ff */
[----:B------:R-:W-:-:S05]  /*7780*/  PRMT R3, R3, 0x5410, RZ ;  /* 0x0000541003037816 */ /* 0x000fca00000000ff */
[----:B------:R3:W-:Y:S01]  /*7790*/  STG.E desc[UR36][R8.64], R3 ;  /* 0x0000000308007986 */ /* 0x0007e2000c101924 */
[----:B------:R-:W-:Y:S05]  /*77a0*/  BRA `(.L_x_22195) ;  /* 0x0000000800ac7947 */ /* 0x000fea0003800000 */
.L_x_22205:
[----:B------:R-:W0:Y:S02]  /*77b0*/  I2F.F64 R4, R4 ;  /* 0x0000000400047312 */ /* 0x000e240000201c00 */
[----:B0-----:R4:W-:Y:S01]  /*77c0*/  STG.E.64 desc[UR36][R8.64], R4 ;  /* 0x0000000408007986 */ /* 0x0019e2000c101b24 */
[----:B------:R-:W-:Y:S05]  /*77d0*/  BRA `(.L_x_22195) ;  /* 0x0000000800a07947 */ /* 0x000fea0003800000 */
.L_x_22196:
        /* <DEDUP_REMOVED lines=12> */
.L_x_22209:
[----:B------:R-:W0:Y:S01]  /*78a0*/  I2F.F64 R4, R4 ;  /* 0x0000000400047312 */ /* 0x000e220000201c00 */
[----:B------:R-:W-:-:S05]  /*78b0*/  CS2R R6, SRZ ;  /* 0x0000000000067805 */ /* 0x000fca000001ff00 */
[----:B0-----:R0:W-:Y:S01]  /*78c0*/  STG.E.128 desc[UR36][R8.64], R4 ;  /* 0x0000000408007986 */ /* 0x0011e2000c101d24 */
[----:B------:R-:W-:Y:S05]  /*78d0*/  BRA `(.L_x_22195) ;  /* 0x0000000800607947 */ /* 0x000fea0003800000 */
.L_x_22208:
        /* <DEDUP_REMOVED lines=21> */
.L_x_22213:
[----:B------:R-:W-:Y:S05]  /*7a30*/  BSYNC B0 ;  /* 0x0000000000007941 */ /* 0x000fea0003800000 */
.L_x_22212:
[----:B------:R-:W-:-:S05]  /*7a40*/  LOP3.LUT R5, R0, R5, RZ, 0xfc, !PT ;  /* 0x0000000500057212 */ /* 0x000fca00078efcff */
[----:B------:R0:W-:Y:S01]  /*7a50*/  STG.E.U8 desc[UR36][R8.64], R5 ;  /* 0x0000000508007986 */ /* 0x0001e2000c101124 */
[----:B------:R-:W-:Y:S05]  /*7a60*/  BRA `(.L_x_22195) ;  /* 0x0000000400fc7947 */ /* 0x000fea0003800000 */
.L_x_22211:
        /* <DEDUP_REMOVED lines=13> */
.L_x_22215:
[----:B------:R-:W-:Y:S01]  /*7b40*/  IMAD.MOV.U32 R0, RZ, RZ, 0x7f ;  /* 0x0000007fff007424 */ /* 0x000fe200078e00ff */
[----:B------:R-:W-:-:S04]  /*7b50*/  ISETP.GT.U32.AND P0, PT, R3, 0x7f800000, PT ;  /* 0x7f8000000300780c */ /* 0x000fc80003f04070 */
[----:B------:R-:W-:-:S09]  /*7b60*/  SEL R0, R0, 0x7c, P0 ;  /* 0x0000007c00007807 */ /* 0x000fd20000000000 */
.L_x_22216:
[----:B------:R-:W-:Y:S05]  /*7b70*/  BSYNC B0 ;  /* 0x0000000000007941 */ /* 0x000fea0003800000 */
.L_x_22214:
[----:B------:R-:W-:-:S04]  /*7b80*/  LOP3.LUT R3, R5, 0x80000000, RZ, 0xc0, !PT ;  /* 0x8000000005037812 */ /* 0x000fc800078ec0ff */
[----:B------:R-:W-:-:S04]  /*7b90*/  SHF.R.U32.HI R3, RZ, 0x18, R3 ;  /* 0x00000018ff037819 */ /* 0x000fc80000011603 */
[----:B------:R-:W-:-:S05]  /*7ba0*/  LOP3.LUT R3, R0, R3, RZ, 0xfc, !PT ;  /* 0x0000000300037212 */ /* 0x000fca00078efcff */
[----:B------:R0:W-:Y:S01]  /*7bb0*/  STG.E.U8 desc[UR36][R8.64], R3 ;  /* 0x0000000308007986 */ /* 0x0001e2000c101124 */
[----:B------:R-:W-:Y:S05]  /*7bc0*/  BRA `(.L_x_22195) ;  /* 0x0000000400a47947 */ /* 0x000fea0003800000 */
.L_x_22210:
[----:B------:R-:W-:-:S04]  /*7bd0*/  I2FP.F32.S32 R0, R4 ;  /* 0x0000000400007245 */ /* 0x000fc80000201400 */
[----:B------:R-:W-:-:S05]  /*7be0*/  F2FP.BF16.F32.PACK_AB R0, RZ, R0 ;  /* 0x00000000ff00723e */ /* 0x000fca00000010ff */
[----:B------:R0:W-:Y:S01]  /*7bf0*/  STG.E.U16 desc[UR36][R8.64], R0 ;  /* 0x0000000008007986 */ /* 0x0001e2000c101524 */
[----:B------:R-:W-:Y:S05]  /*7c00*/  BRA `(.L_x_22195) ;  /* 0x0000000400947947 */ /* 0x000fea0003800000 */
.L_x_22207:
        /* <DEDUP_REMOVED lines=10> */
.L_x_22219:
        /* <DEDUP_REMOVED lines=17> */
.L_x_22222:
[----:B------:R-:W-:-:S04]  /*7dc0*/  LOP3.LUT R3, R5, 0x80000000, RZ, 0xc0, !PT ;  /* 0x8000000005037812 */ /* 0x000fc800078ec0ff */
[----:B------:R-:W-:-:S04]  /*7dd0*/  SHF.R.U32.HI R3, RZ, 0x18, R3 ;  /* 0x00000018ff037819 */ /* 0x000fc80000011603 */
[----:B------:R-:W-:-:S04]  /*7de0*/  LOP3.LUT R0, R0, R3, RZ, 0xfc, !PT ;  /* 0x0000000300007212 */ /* 0x000fc800078efcff */
[----:B------:R-:W-:-:S07]  /*7df0*/  PRMT R4, R0, 0x7610, R4 ;  /* 0x0000761000047816 */ /* 0x000fce0000000004 */
.L_x_22221:
[----:B------:R-:W-:Y:S05]  /*7e00*/  BSYNC B0 ;  /* 0x0000000000007941 */ /* 0x000fea0003800000 */
.L_x_22220:
[----:B------:R0:W-:Y:S01]  /*7e10*/  STG.E.U8 desc[UR36][R8.64], R4 ;  /* 0x0000000408007986 */ /* 0x0001e2000c101124 */
[----:B------:R-:W-:Y:S05]  /*7e20*/  BRA `(.L_x_22195) ;  /* 0x00000004000c7947 */ /* 0x000fea0003800000 */
.L_x_22218:
        /* <DEDUP_REMOVED lines=17> */
.L_x_22225:
[----:B------:R-:W-:-:S04]  /*7f40*/  LOP3.LUT R3, R5, 0x80000000, RZ, 0xc0, !PT ;  /* 0x8000000005037812 */ /* 0x000fc800078ec0ff */
[----:B------:R-:W-:-:S04]  /*7f50*/  SHF.R.U32.HI R3, RZ, 0x18, R3 ;  /* 0x00000018ff037819 */ /* 0x000fc80000011603 */
[----:B------:R-:W-:-:S04]  /*7f60*/  LOP3.LUT R0, R0, R3, RZ, 0xfc, !PT ;  /* 0x0000000300007212 */ /* 0x000fc800078efcff */
[----:B------:R-:W-:-:S07]  /*7f70*/  PRMT R4, R0, 0x7610, R4 ;  /* 0x0000761000047816 */ /* 0x000fce0000000004 */
.L_x_22224:
[----:B------:R-:W-:Y:S05]  /*7f80*/  BSYNC B0 ;  /* 0x0000000000007941 */ /* 0x000fea0003800000 */
.L_x_22223:
[----:B------:R0:W-:Y:S01]  /*7f90*/  STG.E.U8 desc[UR36][R8.64], R4 ;  /* 0x0000000408007986 */ /* 0x0001e2000c101124 */
[----:B------:R-:W-:Y:S05]  /*7fa0*/  BRA `(.L_x_22195) ;  /* 0x0000000000ac7947 */ /* 0x000fea0003800000 */
.L_x_22217:
        /* <DEDUP_REMOVED lines=22> */
.L_x_22200:
        /* <DEDUP_REMOVED lines=16> */
.L_x_22228:
[----:B------:R-:W-:Y:S05]  /*8210*/  BRA `(.L_x_22195) ;  /* 0x0000000000107947 */ /* 0x000fea0003800000 */
.L_x_22227:
[----:B------:R-:W-:-:S05]  /*8220*/  SHF.R.S32.HI R5, RZ, 0x1f, R4 ;  /* 0x0000001fff057819 */ /* 0x000fca0000011404 */
[----:B------:R0:W-:Y:S01]  /*8230*/  STG.E.64 desc[UR36][R8.64], R4 ;  /* 0x0000000408007986 */ /* 0x0001e2000c101b24 */
[----:B------:R-:W-:Y:S05]  /*8240*/  BRA `(.L_x_22195) ;  /* 0x0000000000047947 */ /* 0x000fea0003800000 */
.L_x_22226:
[----:B------:R0:W-:Y:S02]  /*8250*/  STG.E desc[UR36][R8.64], R4 ;  /* 0x0000000408007986 */ /* 0x0001e4000c101924 */
.L_x_22195:
[----:B------:R-:W-:Y:S05]  /*8260*/  BSYNC B6 ;  /* 0x0000000000067941 */ /* 0x000fea0003800000 */
.L_x_22194:
        /* <DEDUP_REMOVED lines=23> */
.L_x_22234:
[----:B------:R0:W-:Y:S01]  /*83e0*/  STG.E.U8 desc[UR36][R8.64], R24 ;  /* 0x0000001808007986 */ /* 0x0001e2000c101124 */
[----:B------:R-:W-:Y:S05]  /*83f0*/  BRA `(.L_x_22236) ;  /* 0x0000000c00507947 */ /* 0x000fea0003800000 */
.L_x_22233:
        /* <DEDUP_REMOVED lines=9> */
.L_x_22238:
[----:B------:R0:W-:Y:S01]  /*8490*/  STG.E desc[UR36][R8.64], R24 ;  /* 0x0000001808007986 */ /* 0x0001e2000c101924 */
[----:B------:R-:W-:Y:S05]  /*84a0*/  BRA `(.L_x_22236) ;  /* 0x0000000c00247947 */ /* 0x000fea0003800000 */
.L_x_22237:
[----:B------:R0:W-:Y:S01]  /*84b0*/  STG.E.U16 desc[UR36][R8.64], R24 ;  /* 0x0000001808007986 */ /* 0x0001e2000c101524 */
[----:B------:R-:W-:Y:S05]  /*84c0*/  BRA `(.L_x_22236) ;  /* 0x0000000c001c7947 */ /* 0x000fea0003800000 */
.L_x_22232:
        /* <DEDUP_REMOVED lines=9> */
.L_x_22240:
[----:B------:R-:W-:-:S04]  /*8560*/  I2FP.F32.S32 R0, R24 ;  /* 0x0000001800007245 */ /* 0x000fc80000201400 */
[----:B------:R-:W-:-:S05]  /*8570*/  F2FP.F16.F32.PACK_AB R0, RZ, R0 ;  /* 0x00000000ff00723e */ /* 0x000fca00000000ff */
[----:B------:R0:W-:Y:S01]  /*8580*/  STG.E.U16 desc[UR36][R8.64], R0 ;  /* 0x0000000008007986 */ /* 0x0001e2000c101524 */
[----:B------:R-:W-:Y:S05]  /*8590*/  BRA `(.L_x_22236) ;  /* 0x0000000800e87947 */ /* 0x000fea0003800000 */
.L_x_22239:
        /* <DEDUP_REMOVED lines=10> */
.L_x_22242:
[----:B------:R-:W-:-:S04]  /*8640*/  I2FP.F32.S32 R24, R24 ;  /* 0x0000001800187245 */ /* 0x000fc80000201400 */
[----:B------:R-:W-:-:S04]  /*8650*/  F2FP.F16.F32.PACK_AB R3, RZ, R24 ;  /* 0x00000018ff03723e */ /* 0x000fc800000000ff */
[----:B------:R-:W-:-:S05]  /*8660*/  PRMT R3, R3, 0x5410, RZ ;  /* 0x0000541003037816 */ /* 0x000fca00000000ff */
[----:B------:R3:W-:Y:S01]  /*8670*/  STG.E desc[UR36][R8.64], R3 ;  /* 0x0000000308007986 */ /* 0x0007e2000c101924 */
[----:B------:R-:W-:Y:S05]  /*8680*/  BRA `(.L_x_22236) ;  /* 0x0000000800ac7947 */ /* 0x000fea0003800000 */
.L_x_22241:
[----:B------:R-:W0:Y:S02]  /*8690*/  I2F.F64 R24, R24 ;  /* 0x0000001800187312 */ /* 0x000e240000201c00 */
[----:B0-----:R4:W-:Y:S01]  /*86a0*/  STG.E.64 desc[UR36][R8.64], R24 ;  /* 0x0000001808007986 */ /* 0x0019e2000c101b24 */
[----:B------:R-:W-:Y:S05]  /*86b0*/  BRA `(.L_x_22236) ;  /* 0x0000000800a07947 */ /* 0x000fea0003800000 */
.L_x_22231:
        /* <DEDUP_REMOVED lines=12> */
.L_x_22245:
[----:B------:R-:W0:Y:S01]  /*8780*/  I2F.F64 R4, R24 ;  /* 0x0000001800047312 */ /* 0x000e220000201c00 */
[----:B------:R-:W-:-:S05]  /*8790*/  CS2R R6, SRZ ;  /* 0x0000000000067805 */ /* 0x000fca000001ff00 */
[----:B0-----:R0:W-:Y:S01]  /*87a0*/  STG.E.128 desc[UR36][R8.64], R4 ;  /* 0x0000000408007986 */ /* 0x0011e2000c101d24 */
[----:B------:R-:W-:Y:S05]  /*87b0*/  BRA `(.L_x_22236) ;  /* 0x0000000800607947 */ /* 0x000fea0003800000 */
.L_x_22244:
        /* <DEDUP_REMOVED lines=21> */
.L_x_22249:
[----:B------:R-:W-:Y:S05]  /*8910*/  BSYNC B0 ;  /* 0x0000000000007941 */ /* 0x000fea0003800000 */
.L_x_22248:
[----:B------:R-:W-:-:S05]  /*8920*/  LOP3.LUT R5, R0, R5, RZ, 0xfc, !PT ;  /* 0x0000000500057212 */ /* 0x000fca00078efcff */
[----:B------:R0:W-:Y:S01]  /*8930*/  STG.E.U8 desc[UR36][R8.64], R5 ;  /* 0x0000000508007986 */ /* 0x0001e2000c101124 */
[----:B------:R-:W-:Y:S05]  /*8940*/  BRA `(.L_x_22236) ;  /* 0x0000000400fc7947 */ /* 0x000fea0003800000 */
.L_x_22247:
        /* <DEDUP_REMOVED lines=13> */
.L_x_22251:
[----:B------:R-:W-:Y:S01]  /*8a20*/  IMAD.MOV.U32 R0, RZ, RZ, 0x7f ;  /* 0x0000007fff007424 */ /* 0x000fe200078e00ff */
[----:B------:R-:W-:-:S04]  /*8a30*/  ISETP.GT.U32.AND P0, PT, R3, 0x7f800000, PT ;  /* 0x7f8000000300780c */ /* 0x000fc80003f04070 */
[----:B------:R-:W-:-:S09]  /*8a40*/  SEL R0, R0, 0x7c, P0 ;  /* 0x0000007c00007807 */ /* 0x000fd20000000000 */
.L_x_22252:
[----:B------:R-:W-:Y:S05]  /*8a50*/  BSYNC B0 ;  /* 0x0000000000007941 */ /* 0x000fea0003800000 */
.L_x_22250:
[----:B------:R-:W-:-:S04]  /*8a60*/  LOP3.LUT R3, R5, 0x80000000, RZ, 0xc0, !PT ;  /* 0x8000000005037812 */ /* 0x000fc800078ec0ff */
[----:B------:R-:W-:-:S04]  /*8a70*/  SHF.R.U32.HI R3, RZ, 0x18, R3 ;  /* 0x00000018ff037819 */ /* 0x000fc80000011603 */
[----:B------:R-:W-:-:S05]  /*8a80*/  LOP3.LUT R3, R0, R3, RZ, 0xfc, !PT ;  /* 0x0000000300037212 */ /* 0x000fca00078efcff */
[----:B------:R0:W-:Y:S01]  /*8a90*/  STG.E.U8 desc[UR36][R8.64], R3 ;  /* 0x0000000308007986 */ /* 0x0001e2000c101124 */
[----:B------:R-:W-:Y:S05]  /*8aa0*/  BRA `(.L_x_22236) ;  /* 0x0000000400a47947 */ /* 0x000fea0003800000 */
.L_x_22246:
[----:B------:R-:W-:-:S04]  /*8ab0*/  I2FP.F32.S32 R0, R24 ;  /* 0x0000001800007245 */ /* 0x000fc80000201400 */
[----:B------:R-:W-:-:S05]  /*8ac0*/  F2FP.BF16.F32.PACK_AB R0, RZ, R0 ;  /* 0x00000000ff00723e */ /* 0x000fca00000010ff */
[----:B------:R0:W-:Y:S01]  /*8ad0*/  STG.E.U16 desc[UR36][R8.64], R0 ;  /* 0x0000000008007986 */ /* 0x0001e2000c101524 */
[----:B------:R-:W-:Y:S05]  /*8ae0*/  BRA `(.L_x_22236) ;  /* 0x0000000400947947 */ /* 0x000fea0003800000 */
.L_x_22243:
        /* <DEDUP_REMOVED lines=10> */
.L_x_22255:
        /* <DEDUP_REMOVED lines=17> */
.L_x_22258:
[----:B------:R-:W-:-:S04]  /*8ca0*/  LOP3.LUT R3, R5, 0x80000000, RZ, 0xc0, !PT ;  /* 0x8000000005037812 */ /* 0x000fc800078ec0ff */
[----:B------:R-:W-:-:S04]  /*8cb0*/  SHF.R.U32.HI R3, RZ, 0x18, R3 ;  /* 0x00000018ff037819 */ /* 0x000fc80000011603 */
[----:B------:R-:W-:-:S04]  /*8cc0*/  LOP3.LUT R0, R0, R3, RZ, 0xfc, !PT ;  /* 0x0000000300007212 */ /* 0x000fc800078efcff */
[----:B------:R-:W-:-:S07]  /*8cd0*/  PRMT R4, R0, 0x7610, R4 ;  /* 0x0000761000047816 */ /* 0x000fce0000000004 */
.L_x_22257:
[----:B------:R-:W-:Y:S05]  /*8ce0*/  BSYNC B0 ;  /* 0x0000000000007941 */ /* 0x000fea0003800000 */
.L_x_22256:
[----:B------:R0:W-:Y:S01]  /*8cf0*/  STG.E.U8 desc[UR36][R8.64], R4 ;  /* 0x0000000408007986 */ /* 0x0001e2000c101124 */
[----:B------:R-:W-:Y:S05]  /*8d00*/  BRA `(.L_x_22236) ;  /* 0x00000004000c7947 */ /* 0x000fea0003800000 */
.L_x_22254:
        /* <DEDUP_REMOVED lines=17> */
.L_x_22261:
[----:B------:R-:W-:-:S04]  /*8e20*/  LOP3.LUT R3, R5, 0x80000000, RZ, 0xc0, !PT ;  /* 0x8000000005037812 */ /* 0x000fc800078ec0ff */
[----:B------:R-:W-:-:S04]  /*8e30*/  SHF.R.U32.HI R3, RZ, 0x18, R3 ;  /* 0x00000018ff037819 */ /* 0x000fc80000011603 */
[----:B------:R-:W-:-:S04]  /*8e40*/  LOP3.LUT R0, R0, R3, RZ, 0xfc, !PT ;  /* 0x0000000300007212 */ /* 0x000fc800078efcff */
[----:B------:R-:W-:-:S07]  /*8e50*/  PRMT R4, R0, 0x7610, R4 ;  /* 0x0000761000047816 */ /* 0x000fce0000000004 */
.L_x_22260:
[----:B------:R-:W-:Y:S05]  /*8e60*/  BSYNC B0 ;  /* 0x0000000000007941 */ /* 0x000fea0003800000 */
.L_x_22259:
[----:B------:R0:W-:Y:S01]  /*8e70*/  STG.E.U8 desc[UR36][R8.64], R4 ;  /* 0x0000000408007986 */ /* 0x0001e2000c101124 */
[----:B------:R-:W-:Y:S05]  /*8e80*/  BRA `(.L_x_22236) ;  /* 0x0000000000ac7947 */ /* 0x000fea0003800000 */
.L_x_22253:
        /* <DEDUP_REMOVED lines=22> */
.L_x_22235:
        /* <DEDUP_REMOVED lines=16> */
.L_x_22264:
[----:B------:R-:W-:Y:S05]  /*90f0*/  BRA `(.L_x_22236) ;  /* 0x0000000000107947 */ /* 0x000fea0003800000 */
.L_x_22263:
[----:B------:R-:W-:-:S05]  /*9100*/  SHF.R.S32.HI R25, RZ, 0x1f, R24 ;  /* 0x0000001fff197819 */ /* 0x000fca0000011418 */
[----:B------:R0:W-:Y:S01]  /*9110*/  STG.E.64 desc[UR36][R8.64], R24 ;  /* 0x0000001808007986 */ /* 0x0001e2000c101b24 */
[----:B------:R-:W-:Y:S05]  /*9120*/  BRA `(.L_x_22236) ;  /* 0x0000000000047947 */ /* 0x000fea0003800000 */
.L_x_22262:
[----:B------:R0:W-:Y:S02]  /*9130*/  STG.E desc[UR36][R8.64], R24 ;  /* 0x0000001808007986 */ /* 0x0001e4000c101924 */
.L_x_22236:
        /* <DEDUP_REMOVED lines=23> */
.L_x_22268:
[----:B------:R0:W-:Y:S01]  /*92b0*/  STG.E.U8 desc[UR36][R8.64], R22 ;  /* 0x0000001608007986 */ /* 0x0001e2000c101124 */
[----:B------:R-:W-:Y:S05]  /*92c0*/  BRA `(.L_x_22270) ;  /* 0x0000000c00507947 */ /* 0x000fea0003800000 */
.L_x_22267:
        /* <DEDUP_REMOVED lines=9> */
.L_x_22272:
[----:B------:R0:W-:Y:S01]  /*9360*/  STG.E desc[UR36][R8.64], R22 ;  /* 0x0000001608007986 */ /* 0x0001e2000c101924 */
[----:B------:R-:W-:Y:S05]  /*9370*/  BRA `(.L_x_22270) ;  /* 0x0000000c00247947 */ /* 0x000fea0003800000 */
.L_x_22271:
[----:B------:R0:W-:Y:S01]  /*9380*/  STG.E.U16 desc[UR36][R8.64], R22 ;  /* 0x0000001608007986 */ /* 0x0001e2000c101524 */
[----:B------:R-:W-:Y:S05]  /*9390*/  BRA `(.L_x_22270) ;  /* 0x0000000c001c7947 */ /* 0x000fea0003800000 */
.L_x_22266:
        /* <DEDUP_REMOVED lines=9> */
.L_x_22274:
[----:B------:R-:W-:-:S04]  /*9430*/  I2FP.F32.S32 R0, R22 ;  /* 0x0000001600007245 */ /* 0x000fc80000201400 */
[----:B------:R-:W-:-:S05]  /*9440*/  F2FP.F16.F32.PACK_AB R0, RZ, R0 ;  /* 0x00000000ff00723e */ /* 0x000fca00000000ff */
[----:B------:R4:W-:Y:S01]  /*9450*/  STG.E.U16 desc[UR36][R8.64], R0 ;  /* 0x0000000008007986 */ /* 0x0009e2000c101524 */
[----:B------:R-:W-:Y:S05]  /*9460*/  BRA `(.L_x_22270) ;  /* 0x0000000800e87947 */ /* 0x000fea0003800000 */
.L_x_22273:
        /* <DEDUP_REMOVED lines=10> */
.L_x_22276:
[----:B------:R-:W-:-:S04]  /*9510*/  I2FP.F32.S32 R22, R22 ;  /* 0x0000001600167245 */ /* 0x000fc80000201400 */
[----:B------:R-:W-:-:S04]  /*9520*/  F2FP.F16.F32.PACK_AB R3, RZ, R22 ;  /* 0x00000016ff03723e */ /* 0x000fc800000000ff */
[----:B------:R-:W-:-:S05]  /*9530*/  PRMT R3, R3, 0x5410, RZ ;  /* 0x0000541003037816 */ /* 0x000fca00000000ff */
[----:B------:R2:W-:Y:S01]  /*9540*/  STG.E desc[UR36][R8.64], R3 ;  /* 0x0000000308007986 */ /* 0x0005e2000c101924 */
[----:B------:R-:W-:Y:S05]  /*9550*/  BRA `(.L_x_22270) ;  /* 0x0000000800ac7947 */ /* 0x000fea0003800000 */
.L_x_22275:
[----:B------:R-:W0:Y:S02]  /*9560*/  I2F.F64 R22, R22 ;  /* 0x0000001600167312 */ /* 0x000e240000201c00 */
[----:B0-----:R0:W-:Y:S01]  /*9570*/  STG.E.64 desc[UR36][R8.64], R22 ;  /* 0x0000001608007986 */ /* 0x0011e2000c101b24 */
[----:B------:R-:W-:Y:S05]  /*9580*/  BRA `(.L_x_22270) ;  /* 0x0000000800a07947 */ /* 0x000fea0003800000 */
.L_x_22265:
        /* <DEDUP_REMOVED lines=12> */
.L_x_22279:
[----:B------:R-:W0:Y:S01]  /*9650*/  I2F.F64 R4, R22 ;  /* 0x0000001600047312 */ /* 0x000e220000201c00 */
[----:B------:R-:W-:-:S05]  /*9660*/  CS2R R6, SRZ ;  /* 0x0000000000067805 */ /* 0x000fca000001ff00 */
[----:B0-----:R0:W-:Y:S01]  /*9670*/  STG.E.128 desc[UR36][R8.64], R4 ;  /* 0x0000000408007986 */ /* 0x0011e2000c101d24 */
[----:B------:R-:W-:Y:S05]  /*9680*/  BRA `(.L_x_22270) ;  /* 0x0000000800607947 */ /* 0x000fea0003800000 */
.L_x_22278:
        /* <DEDUP_REMOVED lines=21> */
.L_x_22283:
[----:B------:R-:W-:Y:S05]  /*97e0*/  BSYNC B0 ;  /* 0x0000000000007941 */ /* 0x000fea0003800000 */
.L_x_22282:
[----:B------:R-:W-:-:S05]  /*97f0*/  LOP3.LUT R5, R0, R5, RZ, 0xfc, !PT ;  /* 0x0000000500057212 */ /* 0x000fca00078efcff */
[----:B------:R0:W-:Y:S01]  /*9800*/  STG.E.U8 desc[UR36][R8.64], R5 ;  /* 0x0000000508007986 */ /* 0x0001e2000c101124 */
[----:B------:R-:W-:Y:S05]  /*9810*/  BRA `(.L_x_22270) ;  /* 0x0000000400fc7947 */ /* 0x000fea0003800000 */
.L_x_22281:
        /* <DEDUP_REMOVED lines=13> */
.L_x_22285:
[----:B------:R-:W-:Y:S01]  /*98f0*/  IMAD.MOV.U32 R0, RZ, RZ, 0x7f ;  /* 0x0000007fff007424 */ /* 0x000fe200078e00ff */
[----:B------:R-:W-:-:S04]  /*9900*/  ISETP.GT.U32.AND P0, PT, R3, 0x7f800000, PT ;  /* 0x7f8000000300780c */ /* 0x000fc80003f04070 */
[----:B------:R-:W-:-:S09]  /*9910*/  SEL R0, R0, 0x7c, P0 ;  /* 0x0000007c00007807 */ /* 0x000fd20000000000 */
.L_x_22286:
[----:B------:R-:W-:Y:S05]  /*9920*/  BSYNC B0 ;  /* 0x0000000000007941 */ /* 0x000fea0003800000 */
.L_x_22284:
[----:B------:R-:W-:-:S04]  /*9930*/  LOP3.LUT R3, R5, 0x80000000, RZ, 0xc0, !PT ;  /* 0x8000000005037812 */ /* 0x000fc800078ec0ff */
[----:B------:R-:W-:-:S04]  /*9940*/  SHF.R.U32.HI R3, RZ, 0x18, R3 ;  /* 0x00000018ff037819 */ /* 0x000fc80000011603 */
[----:B------:R-:W-:-:S05]  /*9950*/  LOP3.LUT R3, R0, R3, RZ, 0xfc, !PT ;  /* 0x0000000300037212 */ /* 0x000fca00078efcff */
[----:B------:R0:W-:Y:S01]  /*9960*/  STG.E.U8 desc[UR36][R8.64], R3 ;  /* 0x0000000308007986 */ /* 0x0001e2000c101124 */
[----:B------:R-:W-:Y:S05]  /*9970*/  BRA `(.L_x_22270) ;  /* 0x0000000400a47947 */ /* 0x000fea0003800000 */
.L_x_22280:
[----:B------:R-:W-:-:S04]  /*9980*/  I2FP.F32.S32 R0, R22 ;  /* 0x0000001600007245 */ /* 0x000fc80000201400 */
[----:B------:R-:W-:-:S05]  /*9990*/  F2FP.BF16.F32.PACK_AB R0, RZ, R0 ;  /* 0x00000000ff00723e */ /* 0x000fca00000010ff */
[----:B------:R0:W-:Y:S01]  /*99a0*/  STG.E.U16 desc[UR36][R8.64], R0 ;  /* 0x0000000008007986 */ /* 0x0001e2000c101524 */
[----:B------:R-:W-:Y:S05]  /*99b0*/  BRA `(.L_x_22270) ;  /* 0x0000000400947947 */ /* 0x000fea0003800000 */
.L_x_22277:
        /* <DEDUP_REMOVED lines=10> */
.L_x_22289:
        /* <DEDUP_REMOVED lines=17> */
.L_x_22292:
[----:B------:R-:W-:-:S04]  /*9b70*/  LOP3.LUT R3, R5, 0x80000000, RZ, 0xc0, !PT ;  /* 0x8000000005037812 */ /* 0x000fc800078ec0ff */
[----:B------:R-:W-:-:S04]  /*9b80*/  SHF.R.U32.HI R3, RZ, 0x18, R3 ;  /* 0x00000018ff037819 */ /* 0x000fc80000011603 */
[----:B------:R-:W-:-:S04]  /*9b90*/  LOP3.LUT R0, R0, R3, RZ, 0xfc, !PT ;  /* 0x0000000300007212 */ /* 0x000fc800078efcff */
[----:B------:R-:W-:-:S07]  /*9ba0*/  PRMT R4, R0, 0x7610, R4 ;  /* 0x0000761000047816 */ /* 0x000fce0000000004 */
.L_x_22291:
[----:B------:R-:W-:Y:S05]  /*9bb0*/  BSYNC B0 ;  /* 0x0000000000007941 */ /* 0x000fea0003800000 */
.L_x_22290:
[----:B------:R0:W-:Y:S01]  /*9bc0*/  STG.E.U8 desc[UR36][R8.64], R4 ;  /* 0x0000000408007986 */ /* 0x0001e2000c101124 */
[----:B------:R-:W-:Y:S05]  /*9bd0*/  BRA `(.L_x_22270) ;  /* 0x00000004000c7947 */ /* 0x000fea0003800000 */
.L_x_22288:
        /* <DEDUP_REMOVED lines=17> */
.L_x_22295:
[----:B------:R-:W-:-:S04]  /*9cf0*/  LOP3.LUT R3, R5, 0x80000000, RZ, 0xc0, !PT ;  /* 0x8000000005037812 */ /* 0x000fc800078ec0ff */
[----:B------:R-:W-:-:S04]  /*9d00*/  SHF.R.U32.HI R3, RZ, 0x18, R3 ;  /* 0x00000018ff037819 */ /* 0x000fc80000011603 */
[----:B------:R-:W-:-:S04]  /*9d10*/  LOP3.LUT R0, R0, R3, RZ, 0xfc, !PT ;  /* 0x0000000300007212 */ /* 0x000fc800078efcff */
[----:B------:R-:W-:-:S07]  /*9d20*/  PRMT R4, R0, 0x7610, R4 ;  /* 0x0000761000047816 */ /* 0x000fce0000000004 */
.L_x_22294:
[----:B------:R-:W-:Y:S05]  /*9d30*/  BSYNC B0 ;  /* 0x0000000000007941 */ /* 0x000fea0003800000 */
.L_x_22293:
[----:B------:R0:W-:Y:S01]  /*9d40*/  STG.E.U8 desc[UR36][R8.64], R4 ;  /* 0x0000000408007986 */ /* 0x0001e2000c101124 */
[----:B------:R-:W-:Y:S05]  /*9d50*/  BRA `(.L_x_22270) ;  /* 0x0000000000ac7947 */ /* 0x000fea0003800000 */
.L_x_22287:
        /* <DEDUP_REMOVED lines=22> */
.L_x_22269:
        /* <DEDUP_REMOVED lines=16> */
.L_x_22298:
[----:B------:R-:W-:Y:S05]  /*9fc0*/  BRA `(.L_x_22270) ;  /* 0x0000000000107947 */ /* 0x000fea0003800000 */
.L_x_22297:
[----:B------:R-:W-:-:S05]  /*9fd0*/  SHF.R.S32.HI R23, RZ, 0x1f, R22 ;  /* 0x0000001fff177819 */ /* 0x000fca0000011416 */
[----:B------:R0:W-:Y:S01]  /*9fe0*/  STG.E.64 desc[UR36][R8.64], R22 ;  /* 0x0000001608007986 */ /* 0x0001e2000c101b24 */
[----:B------:R-:W-:Y:S05]  /*9ff0*/  BRA `(.L_x_22270) ;  /* 0x0000000000047947 */ /* 0x000fea0003800000 */
.L_x_22296:
[----:B------:R0:W-:Y:S02]  /*a000*/  STG.E desc[UR36][R8.64], R22 ;  /* 0x0000001608007986 */ /* 0x0001e4000c101924 */
.L_x_22270:
[----:B------:R-:W-:-:S07]  /*a010*/  VIADD R19, R19, 0x80 ;  /* 0x0000008013137836 */ /* 0x000fce0000000000 */
.L_x_22230:
[----:B------:R-:W-:Y:S05]  /*a020*/  BSYNC B6 ;  /* 0x0000000000067941 */ /* 0x000fea0003800000 */
.L_x_22229:
[----:B------:R-:W-:-:S13]  /*a030*/  ISETP.GE.AND P0, PT, R19, R16, PT ;  /* 0x000000101300720c */ /* 0x000fda0003f06270 */
[----:B------:R-:W-:Y:S05]  /*a040*/  @P0 EXIT ;  /* 0x000000000000094d */ /* 0x000fea0003800000 */
[----:B0-2-4-:R-:W0:Y:S01]  /*a050*/  LDC.64 R4, c[0x0][0x218] ;  /* 0x00008600ff047b82 */ /* 0x015e220000000a00 */
[----:B------:R-:W-:Y:S01]  /*a060*/  PRMT R0, R17, 0x9910, RZ ;  /* 0x0000991011007816 */ /* 0x000fe200000000ff */
[----:B------:R-:W-:Y:S01]  /*a070*/  IMAD R2, R2, 0x200, R19 ;  /* 0x0000020002027824 */ /* 0x000fe200078e0213 */
[----:B------:R-:W-:Y:S02]  /*a080*/  ULDC UR4, c[0x0][0x244] ;  /* 0x0000910000047ab9 */ /* 0x000fe40000000800 */
[----:B------:R-:W-:Y:S01]  /*a090*/  ISETP.GT.AND P1, PT, R0, 0x9, PT ;  /* 0x000000090000780c */ /* 0x000fe20003f24270 */
[----:B-1-3--:R-:W-:-:S05]  /*a0a0*/  IMAD R3, R2, UR4, RZ ;  /* 0x0000000402037c24 */ /* 0x00afca000f8e02ff */
        /* <DEDUP_REMOVED lines=13> */
.L_x_22302:
[----:B------:R-:W-:Y:S01]  /*a180*/  STG.E.U8 desc[UR36][R2.64], R18 ;  /* 0x0000001202007986 */ /* 0x000fe2000c101124 */
[----:B------:R-:W-:Y:S05]  /*a190*/  EXIT ;  /* 0x000000000000794d */ /* 0x000fea0003800000 */
.L_x_22301:
        /* <DEDUP_REMOVED lines=9> */
.L_x_22305:
[----:B------:R-:W-:Y:S01]  /*a230*/  STG.E desc[UR36][R2.64], R18 ;  /* 0x0000001202007986 */ /* 0x000fe2000c101924 */
[----:B------:R-:W-:Y:S05]  /*a240*/  EXIT ;  /* 0x000000000000794d */ /* 0x000fea0003800000 */
.L_x_22304:
[----:B------:R-:W-:Y:S01]  /*a250*/  STG.E.U16 desc[UR36][R2.64], R18 ;  /* 0x0000001202007986 */ /* 0x000fe2000c101524 */
[----:B------:R-:W-:Y:S05]  /*a260*/  EXIT ;  /* 0x000000000000794d */ /* 0x000fea0003800000 */
.L_x_22300:
        /* <DEDUP_REMOVED lines=9> */
.L_x_22307:
[----:B------:R-:W-:-:S04]  /*a300*/  I2FP.F32.S32 R0, R18 ;  /* 0x0000001200007245 */ /* 0x000fc80000201400 */
[----:B------:R-:W-:-:S05]  /*a310*/  F2FP.F16.F32.PACK_AB R0, RZ, R0 ;  /* 0x00000000ff00723e */ /* 0x000fca00000000ff */
[----:B------:R-:W-:Y:S01]  /*a320*/  STG.E.U16 desc[UR36][R2.64], R0 ;  /* 0x0000000002007986 */ /* 0x000fe2000c101524 */
[----:B------:R-:W-:Y:S05]  /*a330*/  EXIT ;  /* 0x000000000000794d */ /* 0x000fea0003800000 */
.L_x_22306:
        /* <DEDUP_REMOVED lines=10> */
.L_x_22309:
[----:B------:R-:W-:-:S04]  /*a3e0*/  I2FP.F32.S32 R18, R18 ;  /* 0x0000001200127245 */ /* 0x000fc80000201400 */
[----:B------:R-:W-:-:S04]  /*a3f0*/  F2FP.F16.F32.PACK_AB R5, RZ, R18 ;  /* 0x00000012ff05723e */ /* 0x000fc800000000ff */
[----:B------:R-:W-:-:S05]  /*a400*/  PRMT R5, R5, 0x5410, RZ ;  /* 0x0000541005057816 */ /* 0x000fca00000000ff */
[----:B------:R-:W-:Y:S01]  /*a410*/  STG.E desc[UR36][R2.64], R5 ;  /* 0x0000000502007986 */ /* 0x000fe2000c101924 */
[----:B------:R-:W-:Y:S05]  /*a420*/  EXIT ;  /* 0x000000000000794d */ /* 0x000fea0003800000 */
.L_x_22308:
[----:B------:R-:W0:Y:S02]  /*a430*/  I2F.F64 R18, R18 ;  /* 0x0000001200127312 */ /* 0x000e240000201c00 */
[----:B0-----:R-:W-:Y:S01]  /*a440*/  STG.E.64 desc[UR36][R2.64], R18 ;  /* 0x0000001202007986 */ /* 0x001fe2000c101b24 */
[----:B------:R-:W-:Y:S05]  /*a450*/  EXIT ;  /* 0x000000000000794d */ /* 0x000fea0003800000 */
.L_x_22299:
        /* <DEDUP_REMOVED lines=12> */
.L_x_22312:
[----:B------:R-:W0:Y:S01]  /*a520*/  I2F.F64 R4, R18 ;  /* 0x0000001200047312 */ /* 0x000e220000201c00 */
[----:B------:R-:W-:-:S05]  /*a530*/  CS2R R6, SRZ ;  /* 0x0000000000067805 */ /* 0x000fca000001ff00 */
[----:B0-----:R-:W-:Y:S01]  /*a540*/  STG.E.128 desc[UR36][R2.64], R4 ;  /* 0x0000000402007986 */ /* 0x001fe2000c101d24 */
[----:B------:R-:W-:Y:S05]  /*a550*/  EXIT ;  /* 0x000000000000794d */ /* 0x000fea0003800000 */
.L_x_22311:
        /* <DEDUP_REMOVED lines=21> */
.L_x_22316:
[----:B------:R-:W-:Y:S05]  /*a6b0*/  BSYNC B0 ;  /* 0x0000000000007941 */ /* 0x000fea0003800000 */
.L_x_22315:
[----:B------:R-:W-:-:S05]  /*a6c0*/  LOP3.LUT R5, R0, R5, RZ, 0xfc, !PT ;  /* 0x0000000500057212 */ /* 0x000fca00078efcff */
[----:B------:R-:W-:Y:S01]  /*a6d0*/  STG.E.U8 desc[UR36][R2.64], R5 ;  /* 0x0000000502007986 */ /* 0x000fe2000c101124 */
[----:B------:R-:W-:Y:S05]  /*a6e0*/  EXIT ;  /* 0x000000000000794d */ /* 0x000fea0003800000 */
.L_x_22314:
        /* <DEDUP_REMOVED lines=13> */
.L_x_22318:
[----:B------:R-:W-:Y:S01]  /*a7c0*/  IMAD.MOV.U32 R0, RZ, RZ, 0x7f ;  /* 0x0000007fff007424 */ /* 0x000fe200078e00ff */
[----:B------:R-:W-:-:S04]  /*a7d0*/  ISETP.GT.U32.AND P0, PT, R4, 0x7f800000, PT ;  /* 0x7f8000000400780c */ /* 0x000fc80003f04070 */
[----:B------:R-:W-:-:S09]  /*a7e0*/  SEL R0, R0, 0x7c, P0 ;  /* 0x0000007c00007807 */ /* 0x000fd20000000000 */
.L_x_22319:
[----:B------:R-:W-:Y:S05]  /*a7f0*/  BSYNC B0 ;  /* 0x0000000000007941 */ /* 0x000fea0003800000 */
.L_x_22317:
[----:B------:R-:W-:-:S04]  /*a800*/  LOP3.LUT R4, R5, 0x80000000, RZ, 0xc0, !PT ;  /* 0x8000000005047812 */ /* 0x000fc800078ec0ff */
[----:B------:R-:W-:-:S04]  /*a810*/  SHF.R.U32.HI R5, RZ, 0x18, R4 ;  /* 0x00000018ff057819 */ /* 0x000fc80000011604 */
[----:B------:R-:W-:-:S05]  /*a820*/  LOP3.LUT R5, R0, R5, RZ, 0xfc, !PT ;  /* 0x0000000500057212 */ /* 0x000fca00078efcff */
[----:B------:R-:W-:Y:S01]  /*a830*/  STG.E.U8 desc[UR36][R2.64], R5 ;  /* 0x0000000502007986 */ /* 0x000fe2000c101124 */
[----:B------:R-:W-:Y:S05]  /*a840*/  EXIT ;  /* 0x000000000000794d */ /* 0x000fea0003800000 */
.L_x_22313:
[----:B------:R-:W-:-:S04]  /*a850*/  I2FP.F32.S32 R0, R18 ;  /* 0x0000001200007245 */ /* 0x000fc80000201400 */
[----:B------:R-:W-:-:S05]  /*a860*/  F2FP.BF16.F32.PACK_AB R0, RZ, R0 ;  /* 0x00000000ff00723e */ /* 0x000fca00000010ff */
[----:B------:R-:W-:Y:S01]  /*a870*/  STG.E.U16 desc[UR36][R2.64], R0 ;  /* 0x0000000002007986 */ /* 0x000fe2000c101524 */
[----:B------:R-:W-:Y:S05]  /*a880*/  EXIT ;  /* 0x000000000000794d */ /* 0x000fea0003800000 */
.L_x_22310:
        /* <DEDUP_REMOVED lines=10> */
.L_x_22322:
        /* <DEDUP_REMOVED lines=17> */
.L_x_22325:
[----:B------:R-:W-:-:S04]  /*aa40*/  LOP3.LUT R0, R7, 0x80000000, RZ, 0xc0, !PT ;  /* 0x8000000007007812 */ /* 0x000fc800078ec0ff */
[----:B------:R-:W-:-:S04]  /*aa50*/  SHF.R.U32.HI R5, RZ, 0x18, R0 ;  /* 0x00000018ff057819 */ /* 0x000fc80000011600 */
[----:B------:R-:W-:-:S04]  /*aa60*/  LOP3.LUT R4, R4, R5, RZ, 0xfc, !PT ;  /* 0x0000000504047212 */ /* 0x000fc800078efcff */
[----:B------:R-:W-:-:S07]  /*aa70*/  PRMT R0, R4, 0x7610, R0 ;  /* 0x0000761004007816 */ /* 0x000fce0000000000 */
.L_x_22324:
[----:B------:R-:W-:Y:S05]  /*aa80*/  BSYNC B0 ;  /* 0x0000000000007941 */ /* 0x000fea0003800000 */
.L_x_22323:
[----:B------:R-:W-:Y:S01]  /*aa90*/  STG.E.U8 desc[UR36][R2.64], R0 ;  /* 0x0000000002007986 */ /* 0x000fe2000c101124 */
[----:B------:R-:W-:Y:S05]  /*aaa0*/  EXIT ;  /* 0x000000000000794d */ /* 0x000fea0003800000 */
.L_x_22321:
        /* <DEDUP_REMOVED lines=17> */
.L_x_22328:
[----:B------:R-:W-:-:S04]  /*abc0*/  LOP3.LUT R0, R7, 0x80000000, RZ, 0xc0, !PT ;  /* 0x8000000007007812 */ /* 0x000fc800078ec0ff */
[----:B------:R-:W-:-:S04]  /*abd0*/  SHF.R.U32.HI R5, RZ, 0x18, R0 ;  /* 0x00000018ff057819 */ /* 0x000fc80000011600 */
[----:B------:R-:W-:-:S04]  /*abe0*/  LOP3.LUT R4, R4, R5, RZ, 0xfc, !PT ;  /* 0x0000000504047212 */ /* 0x000fc800078efcff */
[----:B------:R-:W-:-:S07]  /*abf0*/  PRMT R0, R4, 0x7610, R0 ;  /* 0x0000761004007816 */ /* 0x000fce0000000000 */
.L_x_22327:
[----:B------:R-:W-:Y:S05]  /*ac00*/  BSYNC B0 ;  /* 0x0000000000007941 */ /* 0x000fea0003800000 */
.L_x_22326:
[----:B------:R-:W-:Y:S01]  /*ac10*/  STG.E.U8 desc[UR36][R2.64], R0 ;  /* 0x0000000002007986 */ /* 0x000fe2000c101124 */
[----:B------:R-:W-:Y:S05]  /*ac20*/  EXIT ;  /* 0x000000000000794d */ /* 0x000fea0003800000 */
.L_x_22320:
        /* <DEDUP_REMOVED lines=22> */
.L_x_22303:
        /* <DEDUP_REMOVED lines=16> */
.L_x_22331:
[----:B------:R-:W-:Y:S05]  /*ae90*/  EXIT ;  /* 0x000000000000794d */ /* 0x000fea0003800000 */
.L_x_22330:
[----:B------:R-:W-:-:S05]  /*aea0*/  SHF.R.S32.HI R19, RZ, 0x1f, R18 ;  /* 0x0000001fff137819 */ /* 0x000fca0000011412 */
[----:B------:R-:W-:Y:S01]  /*aeb0*/  STG.E.64 desc[UR36][R2.64], R18 ;  /* 0x0000001202007986 */ /* 0x000fe2000c101b24 */
[----:B------:R-:W-:Y:S05]  /*aec0*/  EXIT ;  /* 0x000000000000794d */ /* 0x000fea0003800000 */
.L_x_22329:
[----:B------:R-:W-:Y:S01]  /*aed0*/  STG.E desc[UR36][R2.64], R18 ;  /* 0x0000001202007986 */ /* 0x000fe2000c101924 */
[----:B------:R-:W-:Y:S05]  /*aee0*/  EXIT ;  /* 0x000000000000794d */ /* 0x000fea0003800000 */
.L_x_22332:
        /* <DEDUP_REMOVED lines=9> */
.L_x_42307:


//--------------------- .text._ZN2at6native18elementwise_kernelILi128ELi2EZNS0_22gpu_kernel_impl_nocastINS0_13BinaryFunctorIiiiZZZNS0_19minimum_kernel_cudaERNS_18TensorIteratorBaseEENKUlvE_clEvENKUlvE1_clEvEUliiE_EEEEvS5_RKT_EUliE_EEviT1_ --------------------------
	.section	.text._ZN2at6native18elementwise_kernelILi128ELi2EZNS0_22gpu_kernel_impl_nocastINS0_13BinaryFunctorIiiiZZZNS0_19minimum_kernel_cudaERNS_18TensorIteratorBaseEENKUlvE_clEvENKUlvE1_clEvEUliiE_EEEEvS5_RKT_EUliE_EEviT1_,"ax",@progbits
	.align	128
        .global         _ZN2at6native18elementwise_kernelILi128ELi2EZNS0_22gpu_kernel_impl_nocastINS0_13BinaryFunctorIiiiZZZNS0_19minimum_kernel_cudaERNS_18TensorIteratorBaseEENKUlvE_clEvENKUlvE1_clEvEUliiE_EEEEvS5_RKT_EUliE_EEviT1_
        .type           _ZN2at6native18elementwise_kernelILi128ELi2EZNS0_22gpu_kernel_impl_nocastINS0_13BinaryFunctorIiiiZZZNS0_19minimum_kernel_cudaERNS_18TensorIteratorBaseEENKUlvE_clEvENKUlvE1_clEvEUliiE_EEEEvS5_RKT_EUliE_EEviT1_,@function
        .size           _ZN2at6native18elementwise_kernelILi128ELi2EZNS0_22gpu_kernel_impl_nocastINS0_13BinaryFunctorIiiiZZZNS0_19minimum_kernel_cudaERNS_18TensorIteratorBaseEENKUlvE_clEvENKUlvE1_clEvEUliiE_EEEEvS5_RKT_EUliE_EEviT1_,(.L_x_42308 - _ZN2at6native18elementwise_kernelILi128ELi2EZNS0_22gpu_kernel_impl_nocastINS0_13BinaryFunctorIiiiZZZNS0_19minimum_kernel_cudaERNS_18TensorIteratorBaseEENKUlvE_clEvENKUlvE1_clEvEUliiE_EEEEvS5_RKT_EUliE_EEviT1_)
        .other          _ZN2at6native18elementwise_kernelILi128ELi2EZNS0_22gpu_kernel_impl_nocastINS0_13BinaryFunctorIiiiZZZNS0_19minimum_kernel_cudaERNS_18TensorIteratorBaseEENKUlvE_clEvENKUlvE1_clEvEUliiE_EEEEvS5_RKT_EUliE_EEviT1_,@"STO_CUDA_ENTRY STV_DEFAULT"
_ZN2at6native18elementwise_kernelILi128ELi2EZNS0_22gpu_kernel_impl_nocastINS0_13BinaryFunctorIiiiZZZNS0_19minimum_kernel_cudaERNS_18TensorIteratorBaseEENKUlvE_clEvENKUlvE1_clEvEUliiE_EEEEvS5_RKT_EUliE_EEviT1_:
.text._ZN2at6native18elementwise_kernelILi128ELi2EZNS0_22gpu_kernel_impl_nocastINS0_13BinaryFunctorIiiiZZZNS0_19minimum_kernel_cudaERNS_18TensorIteratorBaseEENKUlvE_clEvENKUlvE1_clEvEUliiE_EEEEvS5_RKT_EUliE_EEviT1_:
        /* <DEDUP_REMOVED lines=363> */
.L_x_22335:
        /* <DEDUP_REMOVED lines=12> */
[----:B--2---:R-:W-:-:S05]  /*1770*/  VIMNMX R11, R4, R7, PT ;  /* 0x00000007040b7248 */ /* 0x004fca0003fe0100 */
[----:B------:R0:W-:Y:S02]  /*1780*/  STG.E desc[UR4][R2.64], R11 ;  /* 0x0000000b02007986 */ /* 0x0001e4000c101904 */
.L_x_22334:
[----:B------:R-:W-:Y:S05]  /*1790*/  BSYNC B0 ;  /* 0x0000000000007941 */ /* 0x000fea0003800000 */
.L_x_22333:
        /* <DEDUP_REMOVED lines=355> */
.L_x_22336:
        /* <DEDUP_REMOVED lines=11> */
[----:B--2---:R-:W-:-:S05]  /*2e80*/  VIMNMX R9, R4, R7, PT ;  /* 0x0000000704097248 */ /* 0x004fca0003fe0100 */
[----:B------:R-:W-:Y:S01]  /*2e90*/  STG.E desc[UR4][R2.64], R9 ;  /* 0x0000000902007986 */ /* 0x000fe2000c101904 */
[----:B------:R-:W-:Y:S05]  /*2ea0*/  EXIT ;  /* 0x000000000000794d */ /* 0x000fea0003800000 */
.L_x_22337:
        /* <DEDUP_REMOVED lines=13> */
.L_x_42308:


//--------------------- .text._ZN2at6native27unrolled_elementwise_kernelINS0_13BinaryFunctorIiiiZZZNS0_19minimum_kernel_cudaERNS_18TensorIteratorBaseEENKUlvE_clEvENKUlvE1_clEvEUliiE_EESt5arrayIPcLm3EELi4E23TrivialOffsetCalculatorILi2EjESC_ILi1EjENS0_6memory15LoadWithoutCastENSF_16StoreWithoutCastEEEviT_T0_T2_T3_T4_T5_ --------------------------
	.section	.text._ZN2at6native27unrolled_elementwise_kernelINS0_13BinaryFunctorIiiiZZZNS0_19minimum_kernel_cudaERNS_18TensorIteratorBaseEENKUlvE_clEvENKUlvE1_clEvEUliiE_EESt5arrayIPcLm3EELi4E23TrivialOffsetCalculatorILi2EjESC_ILi1EjENS0_6memory15LoadWithoutCastENSF_16StoreWithoutCastEEEviT_T0_T2_T3_T4_T5_,"ax",@progbits
	.align	128
        .global         _ZN2at6native27unrolled_elementwise_kernelINS0_13BinaryFunctorIiiiZZZNS0_19minimum_kernel_cudaERNS_18TensorIteratorBaseEENKUlvE_clEvENKUlvE1_clEvEUliiE_EESt5arrayIPcLm3EELi4E23TrivialOffsetCalculatorILi2EjESC_ILi1EjENS0_6memory15LoadWithoutCastENSF_16StoreWithoutCastEEEviT_T0_T2_T3_T4_T5_
        .type           _ZN2at6native27unrolled_elementwise_kernelINS0_13BinaryFunctorIiiiZZZNS0_19minimum_kernel_cudaERNS_18TensorIteratorBaseEENKUlvE_clEvENKUlvE1_clEvEUliiE_EESt5arrayIPcLm3EELi4E23TrivialOffsetCalculatorILi2EjESC_ILi1EjENS0_6memory15LoadWithoutCastENSF_16StoreWithoutCastEEEviT_T0_T2_T3_T4_T5_,@function
        .size           _ZN2at6native27unrolled_elementwise_kernelINS0_13BinaryFunctorIiiiZZZNS0_19minimum_kernel_cudaERNS_18TensorIteratorBaseEENKUlvE_clEvENKUlvE1_clEvEUliiE_EESt5arrayIPcLm3EELi4E23TrivialOffsetCalculatorILi2EjESC_ILi1EjENS0_6memory15LoadWithoutCastENSF_16StoreWithoutCastEEEviT_T0_T2_T3_T4_T5_,(.L_x_42309 - _ZN2at6native27unrolled_elementwise_kernelINS0_13BinaryFunctorIiiiZZZNS0_19minimum_kernel_cudaERNS_18TensorIteratorBaseEENKUlvE_clEvENKUlvE1_clEvEUliiE_EESt5arrayIPcLm3EELi4E23TrivialOffsetCalculatorILi2EjESC_ILi1EjENS0_6memory15LoadWithoutCastENSF_16StoreWithoutCastEEEviT_T0_T2_T3_T4_T5_)
        .other          _ZN2at6native27unrolled_elementwise_kernelINS0_13BinaryFunctorIiiiZZZNS0_19minimum_kernel_cudaERNS_18TensorIteratorBaseEENKUlvE_clEvENKUlvE1_clEvEUliiE_EESt5arrayIPcLm3EELi4E23TrivialOffsetCalculatorILi2EjESC_ILi1EjENS0_6memory15LoadWithoutCastENSF_16StoreWithoutCastEEEviT_T0_T2_T3_T4_T5_,@"STO_CUDA_ENTRY STV_DEFAULT"
_ZN2at6native27unrolled_elementwise_kernelINS0_13BinaryFunctorIiiiZZZNS0_19minimum_kernel_cudaERNS_18TensorIteratorBaseEENKUlvE_clEvENKUlvE1_clEvEUliiE_EESt5arrayIPcLm3EELi4E23TrivialOffsetCalculatorILi2EjESC_ILi1EjENS0_6memory15LoadWithoutCastENSF_16StoreWithoutCastEEEviT_T0_T2_T3_T4_T5_:
.text._ZN2at6native27unrolled_elementwise_kernelINS0_13BinaryFunctorIiiiZZZNS0_19minimum_kernel_cudaERNS_18TensorIteratorBaseEENKUlvE_clEvENKUlvE1_clEvEUliiE_EESt5arrayIPcLm3EELi4E23TrivialOffsetCalculatorILi2EjESC_ILi1EjENS0_6memory15LoadWithoutCastENSF_16StoreWithoutCastEEEviT_T0_T2_T3_T4_T5_:
        /* <DEDUP_REMOVED lines=22> */
[----:B------:R-:W3:Y:S04]  /*0160*/  @!P0 LDG.E R8, desc[UR4][R18.64] ;  /* 0x0000000412088981 */ /* 0x000ee8000c1e1900 */
[----:B------:R-:W3:Y:S03]  /*0170*/  @!P0 LDG.E R9, desc[UR4][R20.64] ;  /* 0x0000000414098981 */ /* 0x000ee6000c1e1900 */
[----:B------:R-:W4:Y:S01]  /*0180*/  @!P2 LDC.64 R10, c[0x0][0x228] ;  /* 0x00008a00ff0aab82 */ /* 0x000f220000000a00 */
[----:B------:R-:W-:Y:S01]  /*0190*/  @!P2 LEA R23, R0, R15, 0x9 ;  /* 0x0000000f0017a211 */ /* 0x000fe200078e48ff */
[----:B--2---:R-:W-:-:S04]  /*01a0*/  @!P1 IMAD.WIDE.U32 R2, R17, 0x4, R2 ;  /* 0x0000000411029825 */ /* 0x004fc800078e0002 */
[----:B0-----:R-:W-:Y:S01]  /*01b0*/  @!P1 IMAD.WIDE.U32 R4, R17, 0x4, R4 ;  /* 0x0000000411049825 */ /* 0x001fe200078e0004 */
[----:B------:R-:W-:-:S03]  /*01c0*/  HFMA2.MMA R17, -RZ, RZ, 0, 0 ;  /* 0x00000000ff117435 */ /* 0x000fc600000001ff */
[----:B------:R-:W-:Y:S02]  /*01d0*/  IMAD.MOV.U32 R14, RZ, RZ, RZ ;  /* 0x000000ffff0e7224 */ /* 0x000fe400078e00ff */
[----:B-1----:R-:W-:-:S04]  /*01e0*/  @!P2 IMAD.WIDE.U32 R12, R23, 0x4, R12 ;  /* 0x00000004170ca825 */ /* 0x002fc800078e000c */
[----:B------:R-:W2:Y:S04]  /*01f0*/  @!P1 LDG.E R14, desc[UR4][R2.64] ;  /* 0x00000004020e9981 */ /* 0x000ea8000c1e1900 */
[----:B------:R0:W2:Y:S01]  /*0200*/  @!P1 LDG.E R17, desc[UR4][R4.64] ;  /* 0x0000000404119981 */ /* 0x0000a2000c1e1900 */
[----:B----4-:R-:W-:Y:S01]  /*0210*/  @!P2 IMAD.WIDE.U32 R22, R23, 0x4, R10 ;  /* 0x000000041716a825 */ /* 0x010fe200078e000a */
[----:B------:R-:W-:-:S06]  /*0220*/  CS2R R10, SRZ ;  /* 0x00000000000a7805 */ /* 0x000fcc000001ff00 */
[----:B------:R1:W4:Y:S01]  /*0230*/  @!P2 LDG.E R10, desc[UR4][R12.64] ;  /* 0x000000040c0aa981 */ /* 0x000322000c1e1900 */
[----:B------:R-:W-:Y:S01]  /*0240*/  @!P2 VIADD R15, R15, 0x80 ;  /* 0x000000800f0fa836 */ /* 0x000fe20000000000 */
[----:B0-----:R-:W0:Y:S02]  /*0250*/  @!P0 LDC.64 R4, c[0x0][0x218] ;  /* 0x00008600ff048b82 */ /* 0x001e240000000a00 */
[----:B------:R-:W4:Y:S02]  /*0260*/  @!P2 LDG.E R11, desc[UR4][R22.64] ;  /* 0x00000004160ba981 */ /* 0x000f24000c1e1900 */
        /* <DEDUP_REMOVED lines=11> */
[----:B------:R0:W5:Y:S03]  /*0320*/  @!P1 LDG.E R2, desc[UR4][R18.64] ;  /* 0x0000000412029981 */ /* 0x000166000c1e1900 */
[----:B------:R-:W-:Y:S01]  /*0330*/  @!P0 IMAD.MOV.U32 R13, RZ, RZ, R12 ;  /* 0x000000ffff0d8224 */ /* 0x000fe200078e000c */
[----:B------:R0:W5:Y:S04]  /*0340*/  @!P1 LDG.E R3, desc[UR4][R20.64] ;  /* 0x0000000414039981 */ /* 0x000168000c1e1900 */
[----:B------:R-:W-:Y:S01]  /*0350*/  ISETP.GE.AND P1, PT, R13, R6, PT ;  /* 0x000000060d00720c */ /* 0x000fe20003f26270 */
[----:B------:R-:W-:Y:S01]  /*0360*/  BSSY B0, `(.L_x_22338) ;  /* 0x0000010000007945 */ /* 0x000fe20003800000 */
[----:B---3--:R-:W-:-:S05]  /*0370*/  VIMNMX R9, R9, R8, PT ;  /* 0x0000000809097248 */ /* 0x008fca0003fe0100 */
[----:B------:R0:W-:Y:S01]  /*0380*/  @!P0 STG.E desc[UR4][R4.64], R9 ;  /* 0x0000000904008986 */ /* 0x0001e2000c101904 */
        /* <DEDUP_REMOVED lines=11> */
[----:B------:R0:W-:Y:S04]  /*0440*/  STG.E desc[UR4][R4.64], R17 ;  /* 0x0000001104007986 */ /* 0x0001e8000c101904 */
[----:B------:R0:W-:Y:S02]  /*0450*/  @!P0 STG.E desc[UR4][R8.64], R11 ;  /* 0x0000000b08008986 */ /* 0x0001e4000c101904 */
.L_x_22339:
[----:B------:R-:W-:Y:S05]  /*0460*/  BSYNC B0 ;  /* 0x0000000000007941 */ /* 0x000fea0003800000 */
.L_x_22338:
[----:B------:R-:W-:-:S13]  /*0470*/  ISETP.GE.AND P0, PT, R13, R6, PT ;  /* 0x000000060d00720c */ /* 0x000fda0003f06270 */
[----:B------:R-:W-:Y:S05]  /*0480*/  @P0 EXIT ;  /* 0x000000000000094d */ /* 0x000fea0003800000 */
[----:B0-----:R-:W0:Y:S01]  /*0490*/  LDC.64 R4, c[0x0][0x218] ;  /* 0x00008600ff047b82 */ /* 0x001e220000000a00 */
[----:B------:R-:W-:Y:S01]  /*04a0*/  IMAD R13, R0, 0x200, R13 ;  /* 0x00000200000d7824 */ /* 0x000fe200078e020d */
[----:B-----5:R-:W-:-:S03]  /*04b0*/  VIMNMX R7, R3, R2, PT ;  /* 0x0000000203077248 */ /* 0x020fc60003fe0100 */
[----:B0-----:R-:W-:-:S05]  /*04c0*/  IMAD.WIDE.U32 R2, R13, 0x4, R4 ;  /* 0x000000040d027825 */ /* 0x001fca00078e0004 */
[----:B------:R-:W-:Y:S01]  /*04d0*/  STG.E desc[UR4][R2.64], R7 ;  /* 0x0000000702007986 */ /* 0x000fe2000c101904 */
[----:B------:R-:W-:Y:S05]  /*04e0*/  EXIT ;  /* 0x000000000000794d */ /* 0x000fea0003800000 */
.L_x_22340:
        /* <DEDUP_REMOVED lines=9> */
.L_x_42309:


//--------------------- .text._ZN2at6native29vectorized_elementwise_kernelILi2ENS0_13BinaryFunctorIiiiZZZNS0_19minimum_kernel_cudaERNS_18TensorIteratorBaseEENKUlvE_clEvENKUlvE1_clEvEUliiE_EESt5arrayIPcLm3EEEEviT0_T1_ --------------------------
	.section	.text._ZN2at6native29vectorized_elementwise_kernelILi2ENS0_13BinaryFunctorIiiiZZZNS0_19minimum_kernel_cudaERNS_18TensorIteratorBaseEENKUlvE_clEvENKUlvE1_clEvEUliiE_EESt5arrayIPcLm3EEEEviT0_T1_,"ax",@progbits
	.align	128
        .global         _ZN2at6native29vectorized_elementwise_kernelILi2ENS0_13BinaryFunctorIiiiZZZNS0_19minimum_kernel_cudaERNS_18TensorIteratorBaseEENKUlvE_clEvENKUlvE1_clEvEUliiE_EESt5arrayIPcLm3EEEEviT0_T1_
        .type           _ZN2at6native29vectorized_elementwise_kernelILi2ENS0_13BinaryFunctorIiiiZZZNS0_19minimum_kernel_cudaERNS_18TensorIteratorBaseEENKUlvE_clEvENKUlvE1_clEvEUliiE_EESt5arrayIPcLm3EEEEviT0_T1_,@function
        .size           _ZN2at6native29vectorized_elementwise_kernelILi2ENS0_13BinaryFunctorIiiiZZZNS0_19minimum_kernel_cudaERNS_18TensorIteratorBaseEENKUlvE_clEvENKUlvE1_clEvEUliiE_EESt5arrayIPcLm3EEEEviT0_T1_,(.L_x_42310 - _ZN2at6native29vectorized_elementwise_kernelILi2ENS0_13BinaryFunctorIiiiZZZNS0_19minimum_kernel_cudaERNS_18TensorIteratorBaseEENKUlvE_clEvENKUlvE1_clEvEUliiE_EESt5arrayIPcLm3EEEEviT0_T1_)
        .other          _ZN2at6native29vectorized_elementwise_kernelILi2ENS0_13BinaryFunctorIiiiZZZNS0_19minimum_kernel_cudaERNS_18TensorIteratorBaseEENKUlvE_clEvENKUlvE1_clEvEUliiE_EESt5arrayIPcLm3EEEEviT0_T1_,@"STO_CUDA_ENTRY STV_DEFAULT"
_ZN2at6native29vectorized_elementwise_kernelILi2ENS0_13BinaryFunctorIiiiZZZNS0_19minimum_kernel_cudaERNS_18TensorIteratorBaseEENKUlvE_clEvENKUlvE1_clEvEUliiE_EESt5arrayIPcLm3EEEEviT0_T1_:
.text._ZN2at6native29vectorized_elementwise_kernelILi2ENS0_13BinaryFunctorIiiiZZZNS0_19minimum_kernel_cudaERNS_18TensorIteratorBaseEENKUlvE_clEvENKUlvE1_clEvEUliiE_EESt5arrayIPcLm3EEEEviT0_T1_:
        /* <DEDUP_REMOVED lines=26> */
[----:B--2---:R-:W-:Y:S02]  /*01a0*/  VIMNMX R23, R23, R25, PT ;  /* 0x0000001917177248 */ /* 0x004fe40003fe0100 */
[----:B------:R-:W-:Y:S02]  /*01b0*/  VIMNMX R22, R22, R24, PT ;  /* 0x0000001816167248 */ /* 0x000fe40003fe0100 */
[----:B----4-:R-:W-:Y:S02]  /*01c0*/  VIMNMX R9, R13, R9, PT ;  /* 0x000000090d097248 */ /* 0x010fe40003fe0100 */
[----:B------:R-:W-:Y:S02]  /*01d0*/  VIMNMX R8, R12, R8, PT ;  /* 0x000000080c087248 */ /* 0x000fe40003fe0100 */
[----:B-----5:R-:W-:Y:S02]  /*01e0*/  VIMNMX R5, R5, R7, PT ;  /* 0x0000000705057248 */ /* 0x020fe40003fe0100 */
[----:B------:R-:W-:Y:S01]  /*01f0*/  VIMNMX R4, R4, R6, PT ;  /* 0x0000000604047248 */ /* 0x000fe20003fe0100 */
[----:B------:R-:W-:Y:S01]  /*0200*/  STG.E.64 desc[UR4][R20.64], R22 ;  /* 0x0000001614007986 */ /* 0x000fe2000c101b04 */
[----:B------:R-:W-:-:S02]  /*0210*/  VIMNMX R11, R11, R15, PT ;  /* 0x0000000f0b0b7248 */ /* 0x000fc40003fe0100 */
[----:B------:R-:W-:Y:S01]  /*0220*/  VIMNMX R10, R10, R14, PT ;  /* 0x0000000e0a0a7248 */ /* 0x000fe20003fe0100 */
[----:B------:R-:W-:Y:S04]  /*0230*/  STG.E.64 desc[UR4][R20.64+0x400], R8 ;  /* 0x0004000814007986 */ /* 0x000fe8000c101b04 */
[----:B------:R-:W-:Y:S04]  /*0240*/  STG.E.64 desc[UR4][R20.64+0x800], R4 ;  /* 0x0008000414007986 */ /* 0x000fe8000c101b04 */
[----:B------:R-:W-:Y:S01]  /*0250*/  STG.E.64 desc[UR4][R20.64+0xc00], R10 ;  /* 0x000c000a14007986 */ /* 0x000fe2000c101b04 */
[----:B------:R-:W-:Y:S05]  /*0260*/  EXIT ;  /* 0x000000000000794d */ /* 0x000fea0003800000 */
.L_x_22341:
[----:B------:R-:W0:Y:S01]  /*0270*/  S2R R3, SR_TID.X ;  /* 0x0000000000037919 */ /* 0x000e220000002100 */
[----:B------:R-:W-:Y:S01]  /*0280*/  IMAD.MOV.U32 R10, RZ, RZ, RZ ;  /* 0x000000ffff0a7224 */ /* 0x000fe200078e00ff */
        /* <DEDUP_REMOVED lines=8> */
[----:B------:R-:W-:Y:S01]  /*0310*/  @!P4 IADD3 R7, R7, 0x80, RZ ;  /* 0x000000800707c810 */ /* 0x000fe20007ffe0ff */
[----:B------:R-:W2:Y:S03]  /*0320*/  @!P4 LDC.64 R18, c[0x0][0x220] ;  /* 0x00008800ff12cb82 */ /* 0x000ea60000000a00 */
[----:B------:R-:W-:Y:S01]  /*0330*/  ISETP.GE.AND P5, PT, R7, R2, PT ;  /* 0x000000020700720c */ /* 0x000fe20003fa6270 */
[----:B0-----:R-:W-:-:S04]  /*0340*/  @!P0 IMAD.WIDE.U32 R24, R9, 0x4, R24 ;  /* 0x0000000409188825 */ /* 0x001fc800078e0018 */
[----:B------:R-:W0:Y:S01]  /*0350*/  @!P4 LDC.64 R16, c[0x0][0x228] ;  /* 0x00008a00ff10cb82 */ /* 0x000e220000000a00 */
[----:B------:R3:W4:Y:S01]  /*0360*/  @!P0 LDG.E R10, desc[UR4][R24.64] ;  /* 0x00000004180a8981 */ /* 0x000722000c1e1900 */
[----:B-1----:R-:W-:Y:S01]  /*0370*/  @!P0 IMAD.WIDE.U32 R20, R9, 0x4, R20 ;  /* 0x0000000409148825 */ /* 0x002fe200078e0014 */
[----:B------:R-:W-:-:S05]  /*0380*/  HFMA2.MMA R9, -RZ, RZ, 0, 0 ;  /* 0x00000000ff097435 */ /* 0x000fca00000001ff */
[----:B------:R-:W1:Y:S01]  /*0390*/  @!P5 LDC.64 R14, c[0x0][0x220] ;  /* 0x00008800ff0edb82 */ /* 0x000e620000000a00 */
[----:B------:R-:W-:Y:S02]  /*03a0*/  @!P5 IMAD.IADD R11, R0, 0x1, R7 ;  /* 0x00000001000bd824 */ /* 0x000fe400078e0207 */
[----:B------:R-:W-:-:S05]  /*03b0*/  @!P5 VIADD R7, R7, 0x80 ;  /* 0x000000800707d836 */ /* 0x000fca0000000000 */
[CC--:B------:R-:W-:Y:S01]  /*03c0*/  ISETP.GE.AND P3, PT, R7.reuse, R2.reuse, PT ;  /* 0x000000020700720c */ /* 0x0c0fe20003f66270 */
[----:B------:R-:W5:Y:S01]  /*03d0*/  @!P5 LDC.64 R12, c[0x0][0x228] ;  /* 0x00008a00ff0cdb82 */ /* 0x000f620000000a00 */
[----:B------:R2:W4:Y:S11]  /*03e0*/  @!P0 LDG.E R9, desc[UR4][R20.64] ;  /* 0x0000000414098981 */ /* 0x000536000c1e1900 */
[----:B------:R-:W-:Y:S01]  /*03f0*/  @!P3 IADD3 R5, R0, R7, RZ ;  /* 0x000000070005b210 */ /* 0x000fe20007ffe0ff */
[----:B------:R-:W-:Y:S01]  /*0400*/  @!P3 VIADD R7, R7, 0x80 ;  /* 0x000000800707b836 */ /* 0x000fe20000000000 */
[----:B------:R-:W5:Y:S04]  /*0410*/  @!P3 LDC.64 R28, c[0x0][0x220] ;  /* 0x00008800ff1cbb82 */ /* 0x000f680000000a00 */
[----:B------:R-:W-:-:S04]  /*0420*/  ISETP.GE.AND P1, PT, R7, R2, PT ;  /* 0x000000020700720c */ /* 0x000fc80003f26270 */
[----:B---3--:R-:W3:Y:S09]  /*0430*/  @!P3 LDC.64 R24, c[0x0][0x228] ;  /* 0x00008a00ff18bb82 */ /* 0x008ef20000000a00 */
[----:B------:R-:W-:Y:S01]  /*0440*/  @!P1 IMAD.IADD R26, R0, 0x1, R7 ;  /* 0x00000001001a9824 */ /* 0x000fe200078e0207 */
[----:B------:R-:W-:-:S04]  /*0450*/  @!P1 IADD3 R7, R7, 0x80, RZ ;  /* 0x0000008007079810 */ /* 0x000fc80007ffe0ff */
[----:B------:R-:W-:Y:S01]  /*0460*/  ISETP.GE.AND P2, PT, R7, R2, PT ;  /* 0x000000020700720c */ /* 0x000fe20003f46270 */
[C---:B--2---:R-:W-:Y:S01]  /*0470*/  @!P4 IMAD.WIDE.U32 R18, R23.reuse, 0x4, R18 ;  /* 0x000000041712c825 */ /* 0x044fe200078e0012 */
[----:B------:R-:W-:Y:S02]  /*0480*/  MOV R22, RZ ;  /* 0x000000ff00167202 */ /* 0x000fe40000000f00 */
[----:B------:R-:W-:Y:S01]  /*0490*/  CS2R R20, SRZ ;  /* 0x0000000000147805 */ /* 0x000fe2000001ff00 */
[----:B0-----:R-:W-:-:S03]  /*04a0*/  @!P4 IMAD.WIDE.U32 R16, R23, 0x4, R16 ;  /* 0x000000041710c825 */ /* 0x001fc600078e0010 */
[----:B------:R0:W2:Y:S01]  /*04b0*/  @!P4 LDG.E R22, desc[UR4][R18.64] ;  /* 0x000000041216c981 */ /* 0x0000a2000c1e1900 */
[----:B------:R-:W-:Y:S02]  /*04c0*/  IMAD.MOV.U32 R4, RZ, RZ, RZ ;  /* 0x000000ffff047224 */ /* 0x000fe400078e00ff */
[C---:B-1----:R-:W-:Y:S01]  /*04d0*/  @!P5 IMAD.WIDE.U32 R14, R11.reuse, 0x4, R14 ;  /* 0x000000040b0ed825 */ /* 0x042fe200078e000e */
[----:B------:R-:W2:Y:S01]  /*04e0*/  @!P4 LDG.E R21, desc[UR4][R16.64] ;  /* 0x000000041015c981 */ /* 0x000ea2000c1e1900 */
[----:B------:R-:W-:Y:S02]  /*04f0*/  @!P2 IADD3 R23, R0, R7, RZ ;  /* 0x000000070017a210 */ /* 0x000fe40007ffe0ff */
[----:B-----5:R-:W-:Y:S01]  /*0500*/  @!P5 IMAD.WIDE.U32 R12, R11, 0x4, R12 ;  /* 0x000000040b0cd825 */ /* 0x020fe200078e000c */
[----:B------:R1:W5:Y:S01]  /*0510*/  @!P5 LDG.E R4, desc[UR4][R14.64] ;  /* 0x000000040e04d981 */ /* 0x000362000c1e1900 */
[----:B0-----:R-:W0:Y:S02]  /*0520*/  @!P1 LDC.64 R18, c[0x0][0x220] ;  /* 0x00008800ff129b82 */ /* 0x001e240000000a00 */
[----:B------:R-:W-:Y:S01]  /*0530*/  @!P2 VIADD R7, R7, 0x80 ;  /* 0x000000800707a836 */ /* 0x000fe20000000000 */
[----:B------:R3:W5:Y:S04]  /*0540*/  @!P5 LDG.E R20, desc[UR4][R12.64] ;  /* 0x000000040c14d981 */ /* 0x000768000c1e1900 */
[----:B------:R-:W-:Y:S01]  /*0550*/  ISETP.GE.AND P4, PT, R7, R2, PT ;  /* 0x000000020700720c */ /* 0x000fe20003f86270 */
[----:B-1----:R-:W1:Y:S01]  /*0560*/  @!P2 LDC.64 R14, c[0x0][0x220] ;  /* 0x00008800ff0eab82 */ /* 0x002e620000000a00 */
[----:B------:R-:W-:-:S07]  /*0570*/  @!P3 IMAD.WIDE.U32 R28, R5, 0x4, R28 ;  /* 0x00000004051cb825 */ /* 0x000fce00078e001c */
[----:B---3--:R-:W3:Y:S01]  /*0580*/  @!P2 LDC.64 R12, c[0x0][0x228] ;  /* 0x00008a00ff0cab82 */ /* 0x008ee20000000a00 */
[----:B------:R-:W-:Y:S01]  /*0590*/  @!P3 IMAD.WIDE.U32 R24, R5, 0x4, R24 ;  /* 0x000000040518b825 */ /* 0x000fe200078e0018 */
[----:B------:R-:W-:-:S06]  /*05a0*/  HFMA2.MMA R5, -RZ, RZ, 0, 0 ;  /* 0x00000000ff057435 */ /* 0x000fcc00000001ff */
[----:B------:R-:W0:Y:S01]  /*05b0*/  @!P1 LDC.64 R16, c[0x0][0x228] ;  /* 0x00008a00ff109b82 */ /* 0x000e220000000a00 */
[----:B------:R-:W-:Y:S02]  /*05c0*/  IMAD.MOV.U32 R11, RZ, RZ, RZ ;  /* 0x000000ffff0b7224 */ /* 0x000fe400078e00ff */
[----:B------:R-:W-:Y:S01]  /*05d0*/  @!P4 IMAD.IADD R8, R0, 0x1, R7 ;  /* 0x000000010008c824 */ /* 0x000fe200078e0207 */
[----:B------:R-:W-:Y:S01]  /*05e0*/  @!P4 IADD3 R7, R7, 0x80, RZ ;  /* 0x000000800707c810 */ /* 0x000fe20007ffe0ff */
[----:B------:R-:W5:Y:S04]  /*05f0*/  @!P3 LDG.E R5, desc[UR4][R28.64] ;  /* 0x000000041c05b981 */ /* 0x000f68000c1e1900 */
[----:B------:R3:W5:Y:S01]  /*0600*/  @!P3 LDG.E R11, desc[UR4][R24.64] ;  /* 0x00000004180bb981 */ /* 0x000762000c1e1900 */
[----:B------:R-:W-:Y:S01]  /*0610*/  ISETP.GE.AND P3, PT, R7, R2, PT ;  /* 0x000000020700720c */ /* 0x000fe20003f66270 */
[----:B-1----:R-:W-:Y:S01]  /*0620*/  @!P2 IMAD.WIDE.U32 R14, R23, 0x4, R14 ;  /* 0x00000004170ea825 */ /* 0x002fe200078e000e */
[----:B------:R-:W-:-:S03]  /*0630*/  MOV R6, RZ ;  /* 0x000000ff00067202 */ /* 0x000fc60000000f00 */
[----:B---3--:R-:W-:Y:S01]  /*0640*/  @!P2 IMAD.WIDE.U32 R12, R23, 0x4, R12 ;  /* 0x00000004170ca825 */ /* 0x008fe200078e000c */
[----:B------:R-:W-:-:S03]  /*0650*/  CS2R R24, SRZ ;  /* 0x0000000000187805 */ /* 0x000fc6000001ff00 */
[----:B------:R-:W-:Y:S02]  /*0660*/  IMAD.MOV.U32 R23, RZ, RZ, RZ ;  /* 0x000000ffff177224 */ /* 0x000fe400078e00ff */
[C---:B0-----:R-:W-:Y:S01]  /*0670*/  @!P1 IMAD.WIDE.U32 R18, R26.reuse, 0x4, R18 ;  /* 0x000000041a129825 */ /* 0x041fe200078e0012 */
[----:B------:R0:W3:Y:S03]  /*0680*/  @!P2 LDG.E R24, desc[UR4][R14.64] ;  /* 0x000000040e18a981 */ /* 0x0000e6000c1e1900 */
[----:B------:R-:W-:Y:S01]  /*0690*/  @!P1 IMAD.WIDE.U32 R16, R26, 0x4, R16 ;  /* 0x000000041a109825 */ /* 0x000fe200078e0010 */
[----:B------:R1:W3:Y:S04]  /*06a0*/  @!P2 LDG.E R25, desc[UR4][R12.64] ;  /* 0x000000040c19a981 */ /* 0x0002e8000c1e1900 */
[----:B------:R1:W3:Y:S01]  /*06b0*/  @!P1 LDG.E R6, desc[UR4][R18.64] ;  /* 0x0000000412069981 */ /* 0x0002e2000c1e1900 */
[----:B0-----:R-:W0:Y:S03]  /*06c0*/  @!P3 LDC.64 R14, c[0x0][0x220] ;  /* 0x00008800ff0ebb82 */ /* 0x001e260000000a00 */
[----:B------:R1:W3:Y:S05]  /*06d0*/  @!P1 LDG.E R23, desc[UR4][R16.64] ;  /* 0x0000000410179981 */ /* 0x0002ea000c1e1900 */
[----:B-1----:R-:W1:Y:S08]  /*06e0*/  @!P3 LDC.64 R12, c[0x0][0x228] ;  /* 0x00008a00ff0cbb82 */ /* 0x002e700000000a00 */
[----:B------:R-:W1:Y:S08]  /*06f0*/  @!P4 LDC.64 R18, c[0x0][0x220] ;  /* 0x00008800ff12cb82 */ /* 0x000e700000000a00 */
[----:B------:R-:W1:Y:S01]  /*0700*/  @!P4 LDC.64 R16, c[0x0][0x228] ;  /* 0x00008a00ff10cb82 */ /* 0x000e620000000a00 */
[----:B------:R-:W-:Y:S01]  /*0710*/  @!P3 IADD3 R7, R0, R7, RZ ;  /* 0x000000070007b210 */ /* 0x000fe20007ffe0ff */
[----:B------:R-:W-:Y:S01]  /*0720*/  HFMA2.MMA R28, -RZ, RZ, 0, 0 ;  /* 0x00000000ff1c7435 */ /* 0x000fe200000001ff */
[----:B------:R-:W-:-:S03]  /*0730*/  CS2R R26, SRZ ;  /* 0x00000000001a7805 */ /* 0x000fc6000001ff00 */
[----:B0-----:R-:W-:-:S04]  /*0740*/  @!P3 IMAD.WIDE.U32 R14, R7, 0x4, R14 ;  /* 0x00000004070eb825 */ /* 0x001fc800078e000e */
[----:B-1----:R-:W-:Y:S01]  /*0750*/  @!P3 IMAD.WIDE.U32 R12, R7, 0x4, R12 ;  /* 0x00000004070cb825 */ /* 0x002fe200078e000c */
[----:B------:R-:W3:Y:S03]  /*0760*/  @!P3 LDG.E R27, desc[UR4][R14.64] ;  /* 0x000000040e1bb981 */ /* 0x000ee6000c1e1900 */
[----:B------:R-:W-:Y:S01]  /*0770*/  IMAD.MOV.U32 R7, RZ, RZ, RZ ;  /* 0x000000ffff077224 */ /* 0x000fe200078e00ff */
[----:B------:R0:W3:Y:S01]  /*0780*/  @!P3 LDG.E R28, desc[UR4][R12.64] ;  /* 0x000000040c1cb981 */ /* 0x0000e2000c1e1900 */
[----:B------:R-:W-:-:S05]  /*0790*/  @!P4 IMAD.WIDE.U32 R18, R8, 0x4, R18 ;  /* 0x000000040812c825 */ /* 0x000fca00078e0012 */
[----:B------:R1:W3:Y:S01]  /*07a0*/  @!P4 LDG.E R26, desc[UR4][R18.64] ;  /* 0x00000004121ac981 */ /* 0x0002e2000c1e1900 */
[----:B------:R-:W-:Y:S01]  /*07b0*/  @!P4 IMAD.WIDE.U32 R16, R8, 0x4, R16 ;  /* 0x000000040810c825 */ /* 0x000fe200078e0010 */
[----:B0-----:R-:W0:Y:S04]  /*07c0*/  @!P0 LDC.64 R12, c[0x0][0x218] ;  /* 0x00008600ff0c8b82 */ /* 0x001e280000000a00 */
[----:B------:R-:W3:Y:S01]  /*07d0*/  @!P4 LDG.E R7, desc[UR4][R16.64] ;  /* 0x000000041007c981 */ /* 0x000ee2000c1e1900 */
[----:B-1----:R-:W-:Y:S01]  /*07e0*/  @!P0 IMAD.IADD R19, R0, 0x1, R3 ;  /* 0x0000000100138824 */ /* 0x002fe200078e0203 */
[----:B------:R-:W-:Y:S04]  /*07f0*/  BSSY B0, `(.L_x_22342) ;  /* 0x0000039000007945 */ /* 0x000fe80003800000 */
[----:B------:R-:W-:Y:S01]  /*0800*/  BSSY B1, `(.L_x_22343) ;  /* 0x0000031000017945 */ /* 0x000fe20003800000 */
[----:B----4-:R-:W-:-:S02]  /*0810*/  VIMNMX R29, R10, R9, PT ;  /* 0x000000090a1d7248 */ /* 0x010fc40003fe0100 */
[----:B------:R-:W-:Y:S01]  /*0820*/  IADD3 R10, R3, 0x80, RZ ;  /* 0x00000080030a7810 */ /* 0x000fe20007ffe0ff */
[----:B0-----:R-:W-:-:S04]  /*0830*/  @!P0 IMAD.WIDE.U32 R8, R19, 0x4, R12 ;  /* 0x0000000413088825 */ /* 0x001fc800078e000c */
[----:B------:R-:W-:Y:S01]  /*0840*/  @!P0 IMAD.MOV.U32 R3, RZ, RZ, R10 ;  /* 0x000000ffff038224 */ /* 0x000fe200078e000a */
[----:B------:R0:W-:Y:S04]  /*0850*/  @!P0 STG.E desc[UR4][R8.64], R29 ;  /* 0x0000001d08008986 */ /* 0x0001e8000c101904 */
[----:B------:R-:W-:Y:S02]  /*0860*/  ISETP.GE.AND P0, PT, R3, R2, PT ;  /* 0x000000020300720c */ /* 0x000fe40003f06270 */
[----:B--2---:R-:W-:Y:S02]  /*0870*/  VIMNMX R21, R21, R22, PT ;  /* 0x0000001615157248 */ /* 0x004fe40003fe0100 */
[----:B-----5:R-:W-:Y:S02]  /*0880*/  VIMNMX R4, R20, R4, PT ;  /* 0x0000000414047248 */ /* 0x020fe40003fe0100 */
[----:B------:R-:W-:-:S02]  /*0890*/  VIMNMX R5, R11, R5, PT ;  /* 0x000000050b057248 */ /* 0x000fc40003fe0100 */
[----:B---3--:R-:W-:Y:S02]  /*08a0*/  VIMNMX R24, R25, R24, PT ;  /* 0x0000001819187248 */ /* 0x008fe40003fe0100 */
[----:B------:R-:W-:Y:S02]  /*08b0*/  VIMNMX R6, R23, R6, PT ;  /* 0x0000000617067248 */ /* 0x000fe40003fe0100 */
[----:B------:R-:W-:Y:S02]  /*08c0*/  VIMNMX R27, R28, R27, PT ;  /* 0x0000001b1c1b7248 */ /* 0x000fe40003fe0100 */
[----:B------:R-:W-:Y:S01]  /*08d0*/  VIMNMX R7, R7, R26, PT ;  /* 0x0000001a07077248 */ /* 0x000fe20003fe0100 */
[----:B0-----:R-:W-:Y:S06]  /*08e0*/  @P0 BRA `(.L_x_22344) ;  /* 0x0000000000300947 */ /* 0x001fec0003800000 */
        /* <DEDUP_REMOVED lines=12> */
.L_x_22344:
[----:B------:R-:W-:-:S13]  /*09b0*/  ISETP.GE.AND P0, PT, R3, R2, PT ;  /* 0x000000020300720c */ /* 0x000fda0003f06270 */
[----:B------:R-:W-:Y:S05]  /*09c0*/  @P0 BRA `(.L_x_22346) ;  /* 0x0000000000300947 */ /* 0x000fea0003800000 */
[----:B0-----:R-:W0:Y:S01]  /*09d0*/  LDC.64 R8, c[0x0][0x218] ;  /* 0x00008600ff087b82 */ /* 0x001e220000000a00 */
[----:B------:R-:W-:Y:S01]  /*09e0*/  IADD3 R11, R0, R3, RZ ;  /* 0x00000003000b7210 */ /* 0x000fe20007ffe0ff */
[----:B------:R-:W-:-:S04]  /*09f0*/  VIADD R3, R3, 0x80 ;  /* 0x0000008003037836 */ /* 0x000fc80000000000 */
[----:B0-----:R-:W-:-:S05]  /*0a00*/  IMAD.WIDE.U32 R8, R11, 0x4, R8 ;  /* 0x000000040b087825 */ /* 0x001fca00078e0008 */
[----:B------:R1:W-:Y:S02]  /*0a10*/  STG.E desc[UR4][R8.64], R5 ;  /* 0x0000000508007986 */ /* 0x0003e4000c101904 */
.L_x_22345:
[----:B------:R-:W-:-:S13]  /*0a20*/  ISETP.GE.AND P0, PT, R3, R2, PT ;  /* 0x000000020300720c */ /* 0x000fda0003f06270 */
[----:B------:R-:W-:Y:S05]  /*0a30*/  @P0 BRA `(.L_x_22347) ;  /* 0x0000000000340947 */ /* 0x000fea0003800000 */
[----:B-1----:R-:W1:Y:S01]  /*0a40*/  LDC.64 R4, c[0x0][0x218] ;  /* 0x00008600ff047b82 */ /* 0x002e620000000a00 */
[----:B0-----:R-:W-:Y:S01]  /*0a50*/  IADD3 R9, R0, R3, RZ ;  /* 0x0000000300097210 */ /* 0x001fe20007ffe0ff */
[----:B------:R-:W-:-:S04]  /*0a60*/  VIADD R3, R3, 0x80 ;  /* 0x0000008003037836 */ /* 0x000fc80000000000 */
[----:B-1----:R-:W-:-:S05]  /*0a70*/  IMAD.WIDE.U32 R4, R9, 0x4, R4 ;  /* 0x0000000409047825 */ /* 0x002fca00078e0004 */
[----:B------:R1:W-:Y:S02]  /*0a80*/  STG.E desc[UR4][R4.64], R6 ;  /* 0x0000000604007986 */ /* 0x0003e4000c101904 */
.L_x_22346:
        /* <DEDUP_REMOVED lines=8> */
.L_x_22347:
[----:B------:R-:W-:Y:S05]  /*0b10*/  BSYNC B1 ;  /* 0x0000000000017941 */ /* 0x000fea0003800000 */
.L_x_22343:
[----:B------:R-:W-:-:S13]  /*0b20*/  ISETP.GE.AND P0, PT, R3, R2, PT ;  /* 0x000000020300720c */ /* 0x000fda0003f06270 */
[----:B-12---:R-:W1:Y:S01]  /*0b30*/  @!P0 LDC.64 R4, c[0x0][0x218] ;  /* 0x00008600ff048b82 */ /* 0x006e620000000a00 */
[----:B0-----:R-:W-:Y:S01]  /*0b40*/  @!P0 IADD3 R9, R0, R3, RZ ;  /* 0x0000000300098210 */ /* 0x001fe20007ffe0ff */
[----:B------:R-:W-:-:S04]  /*0b50*/  @!P0 VIADD R3, R3, 0x80 ;  /* 0x0000008003038836 */ /* 0x000fc80000000000 */
[----:B-1----:R-:W-:-:S05]  /*0b60*/  @!P0 IMAD.WIDE.U32 R4, R9, 0x4, R4 ;  /* 0x0000000409048825 */ /* 0x002fca00078e0004 */
[----:B------:R2:W-:Y:S02]  /*0b70*/  @!P0 STG.E desc[UR4][R4.64], R7 ;  /* 0x0000000704008986 */ /* 0x0005e4000c101904 */
.L_x_22348:
[----:B------:R-:W-:Y:S05]  /*0b80*/  BSYNC B0 ;  /* 0x0000000000007941 */ /* 0x000fea0003800000 */
.L_x_22342:
[----:B------:R-:W-:Y:S05]  /*0b90*/  WARPSYNC.ALL ;  /* 0x0000000000007948 */ /* 0x000fea0003800000 */
[----:B------:R-:W-:-:S13]  /*0ba0*/  ISETP.GE.AND P0, PT, R3, R2, PT ;  /* 0x000000020300720c */ /* 0x000fda0003f06270 */
[----:B------:R-:W-:Y:S05]  /*0bb0*/  @P0 EXIT ;  /* 0x000000000000094d */ /* 0x000fea0003800000 */
[----:B012---:R-:W0:Y:S01]  /*0bc0*/  LDC.64 R4, c[0x0][0x218] ;  /* 0x00008600ff047b82 */ /* 0x007e220000000a00 */
[----:B------:R-:W-:-:S05]  /*0bd0*/  IADD3 R3, R0, R3, RZ ;  /* 0x0000000300037210 */ /* 0x000fca0007ffe0ff */
[----:B0-----:R-:W-:-:S05]  /*0be0*/  IMAD.WIDE.U32 R2, R3, 0x4, R4 ;  /* 0x0000000403027825 */ /* 0x001fca00078e0004 */
[----:B------:R-:W-:Y:S01]  /*0bf0*/  STG.E desc[UR4][R2.64], R27 ;  /* 0x0000001b02007986 */ /* 0x000fe2000c101904 */
[----:B------:R-:W-:Y:S05]  /*0c00*/  EXIT ;  /* 0x000000000000794d */ /* 0x000fea0003800000 */
.L_x_22349:
        /* <DEDUP_REMOVED lines=15> */
.L_x_42310:


//--------------------- .text._ZN2at6native29vectorized_elementwise_kernelILi4ENS0_13BinaryFunctorIiiiZZZNS0_19minimum_kernel_cudaERNS_18TensorIteratorBaseEENKUlvE_clEvENKUlvE1_clEvEUliiE_EESt5arrayIPcLm3EEEEviT0_T1_ --------------------------
	.section	.text._ZN2at6native29vectorized_elementwise_kernelILi4ENS0_13BinaryFunctorIiiiZZZNS0_19minimum_kernel_cudaERNS_18TensorIteratorBaseEENKUlvE_clEvENKUlvE1_clEvEUliiE_EESt5arrayIPcLm3EEEEviT0_T1_,"ax",@progbits
	.align	128
        .global         _ZN2at6native29vectorized_elementwise_kernelILi4ENS0_13BinaryFunctorIiiiZZZNS0_19minimum_kernel_cudaERNS_18TensorIteratorBaseEENKUlvE_clEvENKUlvE1_clEvEUliiE_EESt5arrayIPcLm3EEEEviT0_T1_
        .type           _ZN2at6native29vectorized_elementwise_kernelILi4ENS0_13BinaryFunctorIiiiZZZNS0_19minimum_kernel_cudaERNS_18TensorIteratorBaseEENKUlvE_clEvENKUlvE1_clEvEUliiE_EESt5arrayIPcLm3EEEEviT0_T1_,@function
        .size           _ZN2at6native29vectorized_elementwise_kernelILi4ENS0_13BinaryFunctorIiiiZZZNS0_19minimum_kernel_cudaERNS_18TensorIteratorBaseEENKUlvE_clEvENKUlvE1_clEvEUliiE_EESt5arrayIPcLm3EEEEviT0_T1_,(.L_x_42311 - _ZN2at6native29vectorized_elementwise_kernelILi4ENS0_13BinaryFunctorIiiiZZZNS0_19minimum_kernel_cudaERNS_18TensorIteratorBaseEENKUlvE_clEvENKUlvE1_clEvEUliiE_EESt5arrayIPcLm3EEEEviT0_T1_)
        .other          _ZN2at6native29vectorized_elementwise_kernelILi4ENS0_13BinaryFunctorIiiiZZZNS0_19minimum_kernel_cudaERNS_18TensorIteratorBaseEENKUlvE_clEvENKUlvE1_clEvEUliiE_EESt5arrayIPcLm3EEEEviT0_T1_,@"STO_CUDA_ENTRY STV_DEFAULT"
_ZN2at6native29vectorized_elementwise_kernelILi4ENS0_13BinaryFunctorIiiiZZZNS0_19minimum_kernel_cudaERNS_18TensorIteratorBaseEENKUlvE_clEvENKUlvE1_clEvEUliiE_EESt5arrayIPcLm3EEEEviT0_T1_:
.text._ZN2at6native29vectorized_elementwise_kernelILi4ENS0_13BinaryFunctorIiiiZZZNS0_19minimum_kernel_cudaERNS_18TensorIteratorBaseEENKUlvE_clEvENKUlvE1_clEvEUliiE_EESt5arrayIPcLm3EEEEviT0_T1_:
        /* <DEDUP_REMOVED lines=22> */
[----:B--2---:R-:W-:Y:S02]  /*0160*/  VIMNMX R15, R15, R19, PT ;  /* 0x000000130f0f7248 */ /* 0x004fe40003fe0100 */
[----:B------:R-:W-:Y:S02]  /*0170*/  VIMNMX R14, R14, R18, PT ;  /* 0x000000120e0e7248 */ /* 0x000fe40003fe0100 */
[----:B------:R-:W-:Y:S02]  /*0180*/  VIMNMX R13, R13, R17, PT ;  /* 0x000000110d0d7248 */ /* 0x000fe40003fe0100 */
[----:B------:R-:W-:Y:S02]  /*0190*/  VIMNMX R12, R12, R16, PT ;  /* 0x000000100c0c7248 */ /* 0x000fe40003fe0100 */
[----:B----4-:R-:W-:Y:S02]  /*01a0*/  VIMNMX R7, R11, R7, PT ;  /* 0x000000070b077248 */ /* 0x010fe40003fe0100 */
[----:B------:R-:W-:-:S02]  /*01b0*/  VIMNMX R6, R10, R6, PT ;  /* 0x000000060a067248 */ /* 0x000fc40003fe0100 */
[----:B------:R-:W-:Y:S02]  /*01c0*/  VIMNMX R5, R9, R5, PT ;  /* 0x0000000509057248 */ /* 0x000fe40003fe0100 */
[----:B------:R-:W-:Y:S01]  /*01d0*/  VIMNMX R4, R8, R4, PT ;  /* 0x0000000408047248 */ /* 0x000fe20003fe0100 */
[----:B------:R-:W-:Y:S04]  /*01e0*/  STG.E.128 desc[UR4][R24.64], R12 ;  /* 0x0000000c18007986 */ /* 0x000fe8000c101d04 */
[----:B------:R-:W-:Y:S01]  /*01f0*/  STG.E.128 desc[UR4][R24.64+0x800], R4 ;  /* 0x0008000418007986 */ /* 0x000fe2000c101d04 */
[----:B------:R-:W-:Y:S05]  /*0200*/  EXIT ;  /* 0x000000000000794d */ /* 0x000fea0003800000 */
.L_x_22350:
        /* <DEDUP_REMOVED lines=116> */
.L_x_22353:
[----:B------:R-:W-:-:S13]  /*0950*/  ISETP.GE.AND P0, PT, R3, R2, PT ;  /* 0x000000020300720c */ /* 0x000fda0003f06270 */
[----:B------:R-:W-:Y:S05]  /*0960*/  @P0 BRA `(.L_x_22355) ;  /* 0x0000000000300947 */ /* 0x000fea0003800000 */
[----:B0-----:R-:W0:Y:S01]  /*0970*/  LDC.64 R8, c[0x0][0x218] ;  /* 0x00008600ff087b82 */ /* 0x001e220000000a00 */
[----:B------:R-:W-:Y:S01]  /*0980*/  IADD3 R11, R0, R3, RZ ;  /* 0x00000003000b7210 */ /* 0x000fe20007ffe0ff */
[----:B------:R-:W-:-:S04]  /*0990*/  VIADD R3, R3, 0x80 ;  /* 0x0000008003037836 */ /* 0x000fc80000000000 */
[----:B0-----:R-:W-:-:S05]  /*09a0*/  IMAD.WIDE.U32 R8, R11, 0x4, R8 ;  /* 0x000000040b087825 */ /* 0x001fca00078e0008 */
[----:B------:R1:W-:Y:S02]  /*09b0*/  STG.E desc[UR4][R8.64], R5 ;  /* 0x0000000508007986 */ /* 0x0003e4000c101904 */
.L_x_22354:
[----:B------:R-:W-:-:S13]  /*09c0*/  ISETP.GE.AND P0, PT, R3, R2, PT ;  /* 0x000000020300720c */ /* 0x000fda0003f06270 */
[----:B------:R-:W-:Y:S05]  /*09d0*/  @P0 BRA `(.L_x_22356) ;  /* 0x0000000000340947 */ /* 0x000fea0003800000 */
[----:B-1----:R-:W1:Y:S01]  /*09e0*/  LDC.64 R4, c[0x0][0x218] ;  /* 0x00008600ff047b82 */ /* 0x002e620000000a00 */
[----:B0-----:R-:W-:Y:S01]  /*09f0*/  IADD3 R9, R0, R3, RZ ;  /* 0x0000000300097210 */ /* 0x001fe20007ffe0ff */
[----:B------:R-:W-:-:S04]  /*0a00*/  VIADD R3, R3, 0x80 ;  /* 0x0000008003037836 */ /* 0x000fc80000000000 */
[----:B-1----:R-:W-:-:S05]  /*0a10*/  IMAD.WIDE.U32 R4, R9, 0x4, R4 ;  /* 0x0000000409047825 */ /* 0x002fca00078e0004 */
[----:B------:R1:W-:Y:S02]  /*0a20*/  STG.E desc[UR4][R4.64], R6 ;  /* 0x0000000604007986 */ /* 0x0003e4000c101904 */
.L_x_22355:
        /* <DEDUP_REMOVED lines=8> */
.L_x_22356:
[----:B------:R-:W-:Y:S05]  /*0ab0*/  BSYNC B1 ;  /* 0x0000000000017941 */ /* 0x000fea0003800000 */
.L_x_22352:
[----:B------:R-:W-:-:S13]  /*0ac0*/  ISETP.GE.AND P0, PT, R3, R2, PT ;  /* 0x000000020300720c */ /* 0x000fda0003f06270 */
[----:B-12---:R-:W1:Y:S01]  /*0ad0*/  @!P0 LDC.64 R4, c[0x0][0x218] ;  /* 0x00008600ff048b82 */ /* 0x006e620000000a00 */
[----:B0-----:R-:W-:Y:S01]  /*0ae0*/  @!P0 IADD3 R9, R0, R3, RZ ;  /* 0x0000000300098210 */ /* 0x001fe20007ffe0ff */
[----:B------:R-:W-:-:S04]  /*0af0*/  @!P0 VIADD R3, R3, 0x80 ;  /* 0x0000008003038836 */ /* 0x000fc80000000000 */
[----:B-1----:R-:W-:-:S05]  /*0b00*/  @!P0 IMAD.WIDE.U32 R4, R9, 0x4, R4 ;  /* 0x0000000409048825 */ /* 0x002fca00078e0004 */
[----:B------:R2:W-:Y:S02]  /*0b10*/  @!P0 STG.E desc[UR4][R4.64], R7 ;  /* 0x0000000704008986 */ /* 0x0005e4000c101904 */
.L_x_22357:
[----:B------:R-:W-:Y:S05]  /*0b20*/  BSYNC B0 ;  /* 0x0000000000007941 */ /* 0x000fea0003800000 */
.L_x_22351:
        /* <DEDUP_REMOVED lines=8> */
.L_x_22358:
        /* <DEDUP_REMOVED lines=13> */
.L_x_42311:


//--------------------- .text._ZN2at6native29vectorized_elementwise_kernelILi8ENS0_13BinaryFunctorIiiiZZZNS0_19minimum_kernel_cudaERNS_18TensorIteratorBaseEENKUlvE_clEvENKUlvE1_clEvEUliiE_EESt5arrayIPcLm3EEEEviT0_T1_ --------------------------
	.section	.text._ZN2at6native29vectorized_elementwise_kernelILi8ENS0_13BinaryFunctorIiiiZZZNS0_19minimum_kernel_cudaERNS_18TensorIteratorBaseEENKUlvE_clEvENKUlvE1_clEvEUliiE_EESt5arrayIPcLm3EEEEviT0_T1_,"ax",@progbits
	.align	128
        .global         _ZN2at6native29vectorized_elementwise_kernelILi8ENS0_13BinaryFunctorIiiiZZZNS0_19minimum_kernel_cudaERNS_18TensorIteratorBaseEENKUlvE_clEvENKUlvE1_clEvEUliiE_EESt5arrayIPcLm3EEEEviT0_T1_
        .type           _ZN2at6native29vectorized_elementwise_kernelILi8ENS0_13BinaryFunctorIiiiZZZNS0_19minimum_kernel_cudaERNS_18TensorIteratorBaseEENKUlvE_clEvENKUlvE1_clEvEUliiE_EESt5arrayIPcLm3EEEEviT0_T1_,@function
        .size           _ZN2at6native29vectorized_elementwise_kernelILi8ENS0_13BinaryFunctorIiiiZZZNS0_19minimum_kernel_cudaERNS_18TensorIteratorBaseEENKUlvE_clEvENKUlvE1_clEvEUliiE_EESt5arrayIPcLm3EEEEviT0_T1_,(.L_x_42312 - _ZN2at6native29vectorized_elementwise_kernelILi8ENS0_13BinaryFunctorIiiiZZZNS0_19minimum_kernel_cudaERNS_18TensorIteratorBaseEENKUlvE_clEvENKUlvE1_clEvEUliiE_EESt5arrayIPcLm3EEEEviT0_T1_)
        .other          _ZN2at6native29vectorized_elementwise_kernelILi8ENS0_13BinaryFunctorIiiiZZZNS0_19minimum_kernel_cudaERNS_18TensorIteratorBaseEENKUlvE_clEvENKUlvE1_clEvEUliiE_EESt5arrayIPcLm3EEEEviT0_T1_,@"STO_CUDA_ENTRY STV_DEFAULT"
_ZN2at6native29vectorized_elementwise_kernelILi8ENS0_13BinaryFunctorIiiiZZZNS0_19minimum_kernel_cudaERNS_18TensorIteratorBaseEENKUlvE_clEvENKUlvE1_clEvEUliiE_EESt5arrayIPcLm3EEEEviT0_T1_:
.text._ZN2at6native29vectorized_elementwise_kernelILi8ENS0_13BinaryFunctorIiiiZZZNS0_19minimum_kernel_cudaERNS_18TensorIteratorBaseEENKUlvE_clEvENKUlvE1_clEvEUliiE_EESt5arrayIPcLm3EEEEviT0_T1_:
        /* <DEDUP_REMOVED lines=33> */
.L_x_22359:
        /* <DEDUP_REMOVED lines=116> */
.L_x_22362:
[----:B------:R-:W-:-:S13]  /*0950*/  ISETP.GE.AND P0, PT, R3, R2, PT ;  /* 0x000000020300720c */ /* 0x000fda0003f06270 */
[----:B------:R-:W-:Y:S05]  /*0960*/  @P0 BRA `(.L_x_22364) ;  /* 0x0000000000300947 */ /* 0x000fea0003800000 */
[----:B0-----:R-:W0:Y:S01]  /*0970*/  LDC.64 R8, c[0x0][0x218] ;  /* 0x00008600ff087b82 */ /* 0x001e220000000a00 */
[----:B------:R-:W-:Y:S01]  /*0980*/  IADD3 R11, R0, R3, RZ ;  /* 0x00000003000b7210 */ /* 0x000fe20007ffe0ff */
[----:B------:R-:W-:-:S04]  /*0990*/  VIADD R3, R3, 0x80 ;  /* 0x0000008003037836 */ /* 0x000fc80000000000 */
[----:B0-----:R-:W-:-:S05]  /*09a0*/  IMAD.WIDE.U32 R8, R11, 0x4, R8 ;  /* 0x000000040b087825 */ /* 0x001fca00078e0008 */
[----:B------:R1:W-:Y:S02]  /*09b0*/  STG.E desc[UR4][R8.64], R5 ;  /* 0x0000000508007986 */ /* 0x0003e4000c101904 */
.L_x_22363:
[----:B------:R-:W-:-:S13]  /*09c0*/  ISETP.GE.AND P0, PT, R3, R2, PT ;  /* 0x000000020300720c */ /* 0x000fda0003f06270 */
[----:B------:R-:W-:Y:S05]  /*09d0*/  @P0 BRA `(.L_x_22365) ;  /* 0x0000000000340947 */ /* 0x000fea0003800000 */
[----:B-1----:R-:W1:Y:S01]  /*09e0*/  LDC.64 R4, c[0x0][0x218] ;  /* 0x00008600ff047b82 */ /* 0x002e620000000a00 */
[----:B0-----:R-:W-:Y:S01]  /*09f0*/  IADD3 R9, R0, R3, RZ ;  /* 0x0000000300097210 */ /* 0x001fe20007ffe0ff */
[----:B------:R-:W-:-:S04]  /*0a00*/  VIADD R3, R3, 0x80 ;  /* 0x0000008003037836 */ /* 0x000fc80000000000 */
[----:B-1----:R-:W-:-:S05]  /*0a10*/  IMAD.WIDE.U32 R4, R9, 0x4, R4 ;  /* 0x0000000409047825 */ /* 0x002fca00078e0004 */
[----:B------:R1:W-:Y:S02]  /*0a20*/  STG.E desc[UR4][R4.64], R6 ;  /* 0x0000000604007986 */ /* 0x0003e4000c101904 */
.L_x_22364:
        /* <DEDUP_REMOVED lines=8> */
.L_x_22365:
[----:B------:R-:W-:Y:S05]  /*0ab0*/  BSYNC B1 ;  /* 0x0000000000017941 */ /* 0x000fea0003800000 */
.L_x_22361:
[----:B------:R-:W-:-:S13]  /*0ac0*/  ISETP.GE.AND P0, PT, R3, R2, PT ;  /* 0x000000020300720c */ /* 0x000fda0003f06270 */
[----:B-12---:R-:W1:Y:S01]  /*0ad0*/  @!P0 LDC.64 R4, c[0x0][0x218] ;  /* 0x00008600ff048b82 */ /* 0x006e620000000a00 */
[----:B0-----:R-:W-:Y:S01]  /*0ae0*/  @!P0 IADD3 R9, R0, R3, RZ ;  /* 0x0000000300098210 */ /* 0x001fe20007ffe0ff */
[----:B------:R-:W-:-:S04]  /*0af0*/  @!P0 VIADD R3, R3, 0x80 ;  /* 0x0000008003038836 */ /* 0x000fc80000000000 */
[----:B-1----:R-:W-:-:S05]  /*0b00*/  @!P0 IMAD.WIDE.U32 R4, R9, 0x4, R4 ;  /* 0x0000000409048825 */ /* 0x002fca00078e0004 */
[----:B------:R2:W-:Y:S02]  /*0b10*/  @!P0 STG.E desc[UR4][R4.64], R7 ;  /* 0x0000000704008986 */ /* 0x0005e4000c101904 */
.L_x_22366:
[----:B------:R-:W-:Y:S05]  /*0b20*/  BSYNC B0 ;  /* 0x0000000000007941 */ /* 0x000fea0003800000 */
.L_x_22360:
        /* <DEDUP_REMOVED lines=8> */
.L_x_22367:
        /* <DEDUP_REMOVED lines=13> */
.L_x_42312:


//--------------------- .text._ZN2at6native18elementwise_kernelILi128ELi4EZNS0_15gpu_kernel_implINS0_13AUnaryFunctorIaaaZZZNS0_19minimum_kernel_cudaERNS_18TensorIteratorBaseEENKUlvE_clEvENKUlvE0_clEvEUlaaE_EEEEvS5_RKT_EUliE_EEviT1_ --------------------------
	.section	.text._ZN2at6native18elementwise_kernelILi128ELi4EZNS0_15gpu_kernel_implINS0_13AUnaryFunctorIaaaZZZNS0_19minimum_kernel_cudaERNS_18TensorIteratorBaseEENKUlvE_clEvENKUlvE0_clEvEUlaaE_EEEEvS5_RKT_EUliE_EEviT1_,"ax",@progbits
	.align	128
        .global         _ZN2at6native18elementwise_kernelILi128ELi4EZNS0_15gpu_kernel_implINS0_13AUnaryFunctorIaaaZZZNS0_19minimum_kernel_cudaERNS_18TensorIteratorBaseEENKUlvE_clEvENKUlvE0_clEvEUlaaE_EEEEvS5_RKT_EUliE_EEviT1_
        .type           _ZN2at6native18elementwise_kernelILi128ELi4EZNS0_15gpu_kernel_implINS0_13AUnaryFunctorIaaaZZZNS0_19minimum_kernel_cudaERNS_18TensorIteratorBaseEENKUlvE_clEvENKUlvE0_clEvEUlaaE_EEEEvS5_RKT_EUliE_EEviT1_,@function
        .size           _ZN2at6native18elementwise_kernelILi128ELi4EZNS0_15gpu_kernel_implINS0_13AUnaryFunctorIaaaZZZNS0_19minimum_kernel_cudaERNS_18TensorIteratorBaseEENKUlvE_clEvENKUlvE0_clEvEUlaaE_EEEEvS5_RKT_EUliE_EEviT1_,(.L_x_42313 - _ZN2at6native18elementwise_kernelILi128ELi4EZNS0_15gpu_kernel_implINS0_13AUnaryFunctorIaaaZZZNS0_19minimum_kernel_cudaERNS_18TensorIteratorBaseEENKUlvE_clEvENKUlvE0_clEvEUlaaE_EEEEvS5_RKT_EUliE_EEviT1_)
        .other          _ZN2at6native18elementwise_kernelILi128ELi4EZNS0_15gpu_kernel_implINS0_13AUnaryFunctorIaaaZZZNS0_19minimum_kernel_cudaERNS_18TensorIteratorBaseEENKUlvE_clEvENKUlvE0_clEvEUlaaE_EEEEvS5_RKT_EUliE_EEviT1_,@"STO_CUDA_ENTRY STV_DEFAULT"
_ZN2at6native18elementwise_kernelILi128ELi4EZNS0_15gpu_kernel_implINS0_13AUnaryFunctorIaaaZZZNS0_19minimum_kernel_cudaERNS_18TensorIteratorBaseEENKUlvE_clEvENKUlvE0_clEvEUlaaE_EEEEvS5_RKT_EUliE_EEviT1_:
.text._ZN2at6native18elementwise_kernelILi128ELi4EZNS0_15gpu_kernel_implINS0_13AUnaryFunctorIaaaZZZNS0_19minimum_kernel_cudaERNS_18TensorIteratorBaseEENKUlvE_clEvENKUlvE0_clEvEUlaaE_EEEEvS5_RKT_EUliE_EEviT1_:
        /* <DEDUP_REMOVED lines=315> */
.L_x_22370:
        /* <DEDUP_REMOVED lines=18> */
[----:B------:R0:W5:Y:S01]  /*14d0*/  LDG.E.U8 R0, desc[UR36][R2.64] ;  /* 0x0000002402007981 */ /* 0x000162000c1e1100 */
[----:B------:R-:W-:Y:S05]  /*14e0*/  BRA `(.L_x_22376) ;  /* 0x0000000c005c7947 */ /* 0x000fea0003800000 */
.L_x_22374:
[----:B------:R0:W5:Y:S01]  /*14f0*/  LDG.E.U8 R0, desc[UR36][R2.64] ;  /* 0x0000002402007981 */ /* 0x000162000c1e1100 */
[----:B------:R-:W-:Y:S05]  /*1500*/  BRA `(.L_x_22376) ;  /* 0x0000000c00547947 */ /* 0x000fea0003800000 */
.L_x_22373:
[----:B------:R-:W-:-:S13]  /*1510*/  ISETP.NE.AND P0, PT, R4, 0x2, PT ;  /* 0x000000020400780c */ /* 0x000fda0003f05270 */
[----:B------:R-:W-:Y:S05]  /*1520*/  @!P0 BRA `(.L_x_22377) ;  /* 0x0000000000208947 */ /* 0x000fea0003800000 */
[----:B------:R-:W-:-:S13]  /*1530*/  ISETP.NE.AND P0, PT, R4, 0x3, PT ;  /* 0x000000030400780c */ /* 0x000fda0003f05270 */
[----:B------:R-:W-:Y:S05]  /*1540*/  @!P0 BRA `(.L_x_22378) ;  /* 0x0000000000108947 */ /* 0x000fea0003800000 */
[----:B------:R-:W-:-:S13]  /*1550*/  ISETP.NE.AND P0, PT, R4, 0x4, PT ;  /* 0x000000040400780c */ /* 0x000fda0003f05270 */
[----:B------:R-:W-:Y:S05]  /*1560*/  @P0 BRA `(.L_x_22375) ;  /* 0x0000000800e80947 */ /* 0x000fea0003800000 */
[----:B------:R0:W5:Y:S01]  /*1570*/  LDG.E.U8 R0, desc[UR36][R2.64] ;  /* 0x0000002402007981 */ /* 0x000162000c1e1100 */
[----:B------:R-:W-:Y:S05]  /*1580*/  BRA `(.L_x_22376) ;  /* 0x0000000c00347947 */ /* 0x000fea0003800000 */
.L_x_22378:
[----:B------:R0:W5:Y:S01]  /*1590*/  LDG.E.U8 R0, desc[UR36][R2.64] ;  /* 0x0000002402007981 */ /* 0x000162000c1e1100 */
[----:B------:R-:W-:Y:S05]  /*15a0*/  BRA `(.L_x_22376) ;  /* 0x0000000c002c7947 */ /* 0x000fea0003800000 */
.L_x_22377:
[----:B------:R0:W5:Y:S01]  /*15b0*/  LDG.E.U16 R0, desc[UR36][R2.64] ;  /* 0x0000002402007981 */ /* 0x000162000c1e1500 */
[----:B------:R-:W-:Y:S05]  /*15c0*/  BRA `(.L_x_22376) ;  /* 0x0000000c00247947 */ /* 0x000fea0003800000 */
.L_x_22372:
        /* <DEDUP_REMOVED lines=9> */
.L_x_22380:
[----:B------:R-:W2:Y:S02]  /*1660*/  LDG.E.U16 R4, desc[UR36][R2.64] ;  /* 0x0000002402047981 */ /* 0x000ea4000c1e1500 */
[----:B--2---:R-:W-:-:S06]  /*1670*/  HADD2.F32 R4, -RZ, R4.H0_H0 ;  /* 0x20000004ff047230 */ /* 0x004fcc0000004100 */
[----:B------:R-:W0:Y:S02]  /*1680*/  F2I.FTZ.TRUNC.NTZ R4, R4 ;  /* 0x0000000400047305 */ /* 0x000e24000021f100 */
[----:B0-----:R-:W-:Y:S01]  /*1690*/  PRMT R0, R4, 0x7610, R0 ;  /* 0x0000761004007816 */ /* 0x001fe20000000000 */
[----:B------:R-:W-:Y:S06]  /*16a0*/  BRA `(.L_x_22376) ;  /* 0x0000000800ec7947 */ /* 0x000fec0003800000 */
.L_x_22379:
        /* <DEDUP_REMOVED lines=9> */
.L_x_22382:
[----:B------:R-:W2:Y:S02]  /*1740*/  LDG.E.U16 R2, desc[UR36][R2.64] ;  /* 0x0000002402027981 */ /* 0x000ea4000c1e1500 */
[----:B--2---:R-:W-:-:S06]  /*1750*/  HADD2.F32 R4, -RZ, R2.H0_H0 ;  /* 0x20000002ff047230 */ /* 0x004fcc0000004100 */
[----:B------:R-:W0:Y:S02]  /*1760*/  F2I.FTZ.TRUNC.NTZ R4, R4 ;  /* 0x0000000400047305 */ /* 0x000e24000021f100 */
[----:B0-----:R-:W-:Y:S01]  /*1770*/  PRMT R0, R4, 0x7610, R0 ;  /* 0x0000761004007816 */ /* 0x001fe20000000000 */
[----:B------:R-:W-:Y:S06]  /*1780*/  BRA `(.L_x_22376) ;  /* 0x0000000800b47947 */ /* 0x000fec0003800000 */
.L_x_22381:
[----:B------:R-:W2:Y:S02]  /*1790*/  LDG.E.64 R2, desc[UR36][R2.64] ;  /* 0x0000002402027981 */ /* 0x000ea4000c1e1b00 */
[----:B--2---:R0:W1:Y:S01]  /*17a0*/  F2I.F64.TRUNC R0, R2 ;  /* 0x0000000200007311 */ /* 0x004062000030d100 */
[----:B------:R-:W-:Y:S05]  /*17b0*/  BRA `(.L_x_22376) ;  /* 0x0000000800a87947 */ /* 0x000fea0003800000 */
.L_x_22371:
        /* <DEDUP_REMOVED lines=12> */
.L_x_22385:
[----:B------:R-:W2:Y:S02]  /*1880*/  LDG.E.64 R2, desc[UR36][R2.64] ;  /* 0x0000002402027981 */ /* 0x000ea4000c1e1b00 */
[----:B--2---:R3:W4:Y:S01]  /*1890*/  F2I.F64.TRUNC R0, R2 ;  /* 0x0000000200007311 */ /* 0x004722000030d100 */
[----:B------:R-:W-:Y:S05]  /*18a0*/  BRA `(.L_x_22376) ;  /* 0x00000008006c7947 */ /* 0x000fea0003800000 */
.L_x_22384:
        /* <DEDUP_REMOVED lines=28> */
.L_x_22387:
        /* <DEDUP_REMOVED lines=15> */
.L_x_22386:
[----:B------:R-:W2:Y:S02]  /*1b60*/  LDG.E.U16 R4, desc[UR36][R2.64] ;  /* 0x0000002402047981 */ /* 0x000ea4000c1e1500 */
[----:B--2---:R-:W-:-:S06]  /*1b70*/  IMAD.U32 R4, R4, 0x10000, RZ ;  /* 0x0001000004047824 */ /* 0x004fcc00078e00ff */
[----:B------:R-:W0:Y:S02]  /*1b80*/  F2I.FTZ.TRUNC.NTZ R4, R4 ;  /* 0x0000000400047305 */ /* 0x000e24000021f100 */
[----:B0-----:R-:W-:Y:S01]  /*1b90*/  PRMT R0, R4, 0x7610, R0 ;  /* 0x0000761004007816 */ /* 0x001fe20000000000 */
[----:B------:R-:W-:Y:S06]  /*1ba0*/  BRA `(.L_x_22376) ;  /* 0x0000000400ac7947 */ /* 0x000fec0003800000 */
.L_x_22383:
        /* <DEDUP_REMOVED lines=10> */
.L_x_22390:
        /* <DEDUP_REMOVED lines=21> */
.L_x_22394:
[----:B------:R-:W-:Y:S05]  /*1da0*/  BSYNC B1 ;  /* 0x0000000000017941 */ /* 0x000fea0003800000 */
.L_x_22393:
[----:B------:R-:W-:Y:S01]  /*1db0*/  IMAD.SHL.U32 R2, R2, 0x100000, RZ ;  /* 0x0010000002027824 */ /* 0x000fe200078e00ff */
[----:B------:R-:W-:-:S04]  /*1dc0*/  LEA R3, R0, 0x3b800000, 0x17 ;  /* 0x3b80000000037811 */ /* 0x000fc800078eb8ff */
[----:B------:R-:W-:-:S07]  /*1dd0*/  LOP3.LUT R4, R3, R2, R4, 0xfe, !PT ;  /* 0x0000000203047212 */ /* 0x000fce00078efe04 */
.L_x_22392:
[----:B------:R-:W-:Y:S05]  /*1de0*/  BSYNC B0 ;  /* 0x0000000000007941 */ /* 0x000fea0003800000 */
.L_x_22391:
[----:B------:R-:W0:Y:S02]  /*1df0*/  F2I.FTZ.TRUNC.NTZ R4, R4 ;  /* 0x0000000400047305 */ /* 0x000e24000021f100 */
[----:B0-----:R-:W-:Y:S01]  /*1e00*/  PRMT R0, R4, 0x7610, R0 ;  /* 0x0000761004007816 */ /* 0x001fe20000000000 */
[----:B------:R-:W-:Y:S06]  /*1e10*/  BRA `(.L_x_22376) ;  /* 0x0000000400107947 */ /* 0x000fec0003800000 */
.L_x_22389:
        /* <DEDUP_REMOVED lines=21> */
.L_x_22398:
[----:B------:R-:W-:Y:S05]  /*1f70*/  BSYNC B1 ;  /* 0x0000000000017941 */ /* 0x000fea0003800000 */
.L_x_22397:
[----:B------:R-:W-:Y:S01]  /*1f80*/  IMAD.SHL.U32 R2, R2, 0x200000, RZ ;  /* 0x0020000002027824 */ /* 0x000fe200078e00ff */
[----:B------:R-:W-:-:S04]  /*1f90*/  LEA R3, R0, 0x37800000, 0x17 ;  /* 0x3780000000037811 */ /* 0x000fc800078eb8ff */
[----:B------:R-:W-:-:S07]  /*1fa0*/  LOP3.LUT R4, R3, R2, R4, 0xfe, !PT ;  /* 0x0000000203047212 */ /* 0x000fce00078efe04 */
.L_x_22396:
[----:B------:R-:W-:Y:S05]  /*1fb0*/  BSYNC B0 ;  /* 0x0000000000007941 */ /* 0x000fea0003800000 */
.L_x_22395:
[----:B------:R-:W0:Y:S02]  /*1fc0*/  F2I.FTZ.TRUNC.NTZ R4, R4 ;  /* 0x0000000400047305 */ /* 0x000e24000021f100 */
[----:B0-----:R-:W-:Y:S01]  /*1fd0*/  PRMT R0, R4, 0x7610, R0 ;  /* 0x0000761004007816 */ /* 0x001fe20000000000 */
[----:B------:R-:W-:Y:S06]  /*1fe0*/  BRA `(.L_x_22376) ;  /* 0x00000000009c7947 */ /* 0x000fec0003800000 */
.L_x_22388:
        /* <DEDUP_REMOVED lines=14> */
.L_x_22402:
[----:B------:R-:W-:Y:S05]  /*20d0*/  BSYNC B0 ;  /* 0x0000000000007941 */ /* 0x000fea0003800000 */
.L_x_22401:
[----:B------:R-:W0:Y:S02]  /*20e0*/  F2I.FTZ.TRUNC.NTZ R4, R4 ;  /* 0x0000000400047305 */ /* 0x000e24000021f100 */
[----:B0-----:R-:W-:Y:S01]  /*20f0*/  PRMT R0, R4, 0x7610, R0 ;  /* 0x0000761004007816 */ /* 0x001fe20000000000 */
[----:B------:R-:W-:Y:S06]  /*2100*/  BRA `(.L_x_22376) ;  /* 0x0000000000547947 */ /* 0x000fec0003800000 */
.L_x_22375:
        /* <DEDUP_REMOVED lines=16> */
.L_x_22403:
[----:B------:R-:W-:Y:S01]  /*2210*/  PRMT R0, RZ, 0x7610, R0 ;  /* 0x00007610ff007816 */ /* 0x000fe20000000000 */
[----:B------:R-:W-:Y:S06]  /*2220*/  BRA `(.L_x_22376) ;  /* 0x00000000000c7947 */ /* 0x000fec0003800000 */
.L_x_22400:
[----:B------:R2:W5:Y:S01]  /*2230*/  LDG.E.U8 R0, desc[UR36][R2.64] ;  /* 0x0000002402007981 */ /* 0x000562000c1e1100 */
[----:B------:R-:W-:Y:S05]  /*2240*/  BRA `(.L_x_22376) ;  /* 0x0000000000047947 */ /* 0x000fea0003800000 */
.L_x_22399:
[----:B------:R1:W5:Y:S02]  /*2250*/  LDG.E.U8 R0, desc[UR36][R2.64] ;  /* 0x0000002402007981 */ /* 0x000364000c1e1100 */
.L_x_22376:
[----:B0123--:R-:W0:Y:S01]  /*2260*/  LDC.U8 R3, c[0x0][0x422] ;  /* 0x00010880ff037b82 */ /* 0x00fe220000000000 */
[----:B----45:R-:W-:Y:S01]  /*2270*/  LOP3.LUT R0, R0, 0xffff, RZ, 0xc0, !PT ;  /* 0x0000ffff00007812 */ /* 0x030fe200078ec0ff */
[----:B------:R-:W-:-:S03]  /*2280*/  ULDC.S8 UR4, c[0x0][0x421] ;  /* 0x0001084000047ab9 */ /* 0x000fc60000000200 */
[----:B------:R-:W-:-:S04]  /*2290*/  PRMT R0, R0, 0x8880, RZ ;  /* 0x0000888000007816 */ /* 0x000fc800000000ff */
        /* <DEDUP_REMOVED lines=14> */
.L_x_22407:
[----:B------:R3:W-:Y:S01]  /*2380*/  STG.E.U8 desc[UR36][R16.64], R5 ;  /* 0x0000000510007986 */ /* 0x0007e2000c101124 */
[----:B------:R-:W-:Y:S05]  /*2390*/  BRA `(.L_x_22409) ;  /* 0x0000000c005c7947 */ /* 0x000fea0003800000 */
.L_x_22406:
        /* <DEDUP_REMOVED lines=10> */
.L_x_22411:
[----:B------:R1:W-:Y:S01]  /*2440*/  STG.E desc[UR36][R16.64], R5 ;  /* 0x0000000510007986 */ /* 0x0003e2000c101924 */
[----:B------:R-:W-:Y:S05]  /*2450*/  BRA `(.L_x_22409) ;  /* 0x0000000c002c7947 */ /* 0x000fea0003800000 */
.L_x_22410:
[----:B------:R2:W-:Y:S01]  /*2460*/  STG.E.U16 desc[UR36][R16.64], R5 ;  /* 0x0000000510007986 */ /* 0x0005e2000c101524 */
[----:B------:R-:W-:Y:S05]  /*2470*/  BRA `(.L_x_22409) ;  /* 0x0000000c00247947 */ /* 0x000fea0003800000 */
.L_x_22405:
        /* <DEDUP_REMOVED lines=9> */
.L_x_22413:
[----:B------:R-:W0:Y:S02]  /*2510*/  I2F.S16 R0, R5 ;  /* 0x0000000500007306 */ /* 0x000e240000101400 */
[----:B0-----:R-:W-:-:S05]  /*2520*/  F2FP.F16.F32.PACK_AB R0, RZ, R0 ;  /* 0x00000000ff00723e */ /* 0x001fca00000000ff */
[----:B------:R0:W-:Y:S01]  /*2530*/  STG.E.U16 desc[UR36][R16.64], R0 ;  /* 0x0000000010007986 */ /* 0x0001e2000c101524 */
[----:B------:R-:W-:Y:S05]  /*2540*/  BRA `(.L_x_22409) ;  /* 0x0000000800f07947 */ /* 0x000fea0003800000 */
.L_x_22412:
        /* <DEDUP_REMOVED lines=10> */
.L_x_22415:
[----:B------:R-:W0:Y:S02]  /*25f0*/  I2F.S16 R5, R5 ;  /* 0x0000000500057306 */ /* 0x000e240000101400 */
[----:B0-----:R-:W-:-:S04]  /*2600*/  F2FP.F16.F32.PACK_AB R3, RZ, R5 ;  /* 0x00000005ff03723e */ /* 0x001fc800000000ff */
[----:B------:R-:W-:-:S05]  /*2610*/  PRMT R3, R3, 0x5410, RZ ;  /* 0x0000541003037816 */ /* 0x000fca00000000ff */
[----:B------:R0:W-:Y:S01]  /*2620*/  STG.E desc[UR36][R16.64], R3 ;  /* 0x0000000310007986 */ /* 0x0001e2000c101924 */
[----:B------:R-:W-:Y:S05]  /*2630*/  BRA `(.L_x_22409) ;  /* 0x0000000800b47947 */ /* 0x000fea0003800000 */
.L_x_22414:
[----:B------:R-:W0:Y:S02]  /*2640*/  I2F.F64.S16 R2, R5 ;  /* 0x0000000500027312 */ /* 0x000e240000101c00 */
[----:B0-----:R0:W-:Y:S01]  /*2650*/  STG.E.64 desc[UR36][R16.64], R2 ;  /* 0x0000000210007986 */ /* 0x0011e2000c101b24 */
[----:B------:R-:W-:Y:S05]  /*2660*/  BRA `(.L_x_22409) ;  /* 0x0000000800a87947 */ /* 0x000fea0003800000 */
.L_x_22404:
        /* <DEDUP_REMOVED lines=13> */
.L_x_22418:
[----:B------:R-:W0:Y:S01]  /*2740*/  I2F.F64.S16 R4, R5 ;  /* 0x0000000500047312 */ /* 0x000e220000101c00 */
[----:B------:R-:W-:-:S05]  /*2750*/  CS2R R6, SRZ ;  /* 0x0000000000067805 */ /* 0x000fca000001ff00 */
[----:B0-----:R0:W-:Y:S01]  /*2760*/  STG.E.128 desc[UR36][R16.64], R4 ;  /* 0x0000000410007986 */ /* 0x0011e2000c101d24 */
[----:B------:R-:W-:Y:S05]  /*2770*/  BRA `(.L_x_22409) ;  /* 0x0000000800647947 */ /* 0x000fea0003800000 */
.L_x_22417:
        /* <DEDUP_REMOVED lines=21> */
.L_x_22422:
[----:B------:R-:W-:Y:S05]  /*28d0*/  BSYNC B0 ;  /* 0x0000000000007941 */ /* 0x000fea0003800000 */
.L_x_22421:
[----:B------:R-:W-:-:S05]  /*28e0*/  LOP3.LUT R3, R0, R3, RZ, 0xfc, !PT ;  /* 0x0000000300037212 */ /* 0x000fca00078efcff */
[----:B------:R0:W-:Y:S01]  /*28f0*/  STG.E.U8 desc[UR36][R16.64], R3 ;  /* 0x0000000310007986 */ /* 0x0001e2000c101124 */
[----:B------:R-:W-:Y:S05]  /*2900*/  BRA `(.L_x_22409) ;  /* 0x0000000800007947 */ /* 0x000fea0003800000 */
.L_x_22420:
        /* <DEDUP_REMOVED lines=13> */
.L_x_22424:
[----:B------:R-:W-:Y:S01]  /*29e0*/  IMAD.MOV.U32 R0, RZ, RZ, 0x7f ;  /* 0x0000007fff007424 */ /* 0x000fe200078e00ff */
[----:B------:R-:W-:-:S04]  /*29f0*/  ISETP.GT.U32.AND P0, PT, R2, 0x7f800000, PT ;  /* 0x7f8000000200780c */ /* 0x000fc80003f04070 */
[----:B------:R-:W-:-:S09]  /*2a00*/  SEL R0, R0, 0x7c, P0 ;  /* 0x0000007c00007807 */ /* 0x000fd20000000000 */
.L_x_22425:
[----:B------:R-:W-:Y:S05]  /*2a10*/  BSYNC B0 ;  /* 0x0000000000007941 */ /* 0x000fea0003800000 */
.L_x_22423:
[----:B------:R-:W-:-:S04]  /*2a20*/  LOP3.LUT R2, R5, 0x80000000, RZ, 0xc0, !PT ;  /* 0x8000000005027812 */ /* 0x000fc800078ec0ff */
[----:B------:R-:W-:-:S04]  /*2a30*/  SHF.R.U32.HI R3, RZ, 0x18, R2 ;  /* 0x00000018ff037819 */ /* 0x000fc80000011602 */
[----:B------:R-:W-:-:S05]  /*2a40*/  LOP3.LUT R3, R0, R3, RZ, 0xfc, !PT ;  /* 0x0000000300037212 */ /* 0x000fca00078efcff */
[----:B------:R0:W-:Y:S01]  /*2a50*/  STG.E.U8 desc[UR36][R16.64], R3 ;  /* 0x0000000310007986 */ /* 0x0001e2000c101124 */
[----:B------:R-:W-:Y:S05]  /*2a60*/  BRA `(.L_x_22409) ;  /* 0x0000000400a87947 */ /* 0x000fea0003800000 */
.L_x_22419:
[----:B------:R-:W0:Y:S02]  /*2a70*/  I2F.S16 R0, R5 ;  /* 0x0000000500007306 */ /* 0x000e240000101400 */
[----:B0-----:R-:W-:-:S05]  /*2a80*/  F2FP.BF16.F32.PACK_AB R0, RZ, R0 ;  /* 0x00000000ff00723e */ /* 0x001fca00000010ff */
[----:B------:R0:W-:Y:S01]  /*2a90*/  STG.E.U16 desc[UR36][R16.64], R0 ;  /* 0x0000000010007986 */ /* 0x0001e2000c101524 */
[----:B------:R-:W-:Y:S05]  /*2aa0*/  BRA `(.L_x_22409) ;  /* 0x0000000400987947 */ /* 0x000fea0003800000 */
.L_x_22416:
        /* <DEDUP_REMOVED lines=10> */
.L_x_22428:
        /* <DEDUP_REMOVED lines=17> */
.L_x_22431:
[----:B------:R-:W-:-:S04]  /*2c60*/  LOP3.LUT R2, R5, 0x80000000, RZ, 0xc0, !PT ;  /* 0x8000000005027812 */ /* 0x000fc800078ec0ff */
[----:B------:R-:W-:-:S04]  /*2c70*/  SHF.R.U32.HI R3, RZ, 0x18, R2 ;  /* 0x00000018ff037819 */ /* 0x000fc80000011602 */
[----:B------:R-:W-:-:S04]  /*2c80*/  LOP3.LUT R0, R0, R3, RZ, 0xfc, !PT ;  /* 0x0000000300007212 */ /* 0x000fc800078efcff */
[----:B------:R-:W-:-:S07]  /*2c90*/  PRMT R8, R0, 0x7610, R8 ;  /* 0x0000761000087816 */ /* 0x000fce0000000008 */
.L_x_22430:
[----:B------:R-:W-:Y:S05]  /*2ca0*/  BSYNC B0 ;  /* 0x0000000000007941 */ /* 0x000fea0003800000 */
.L_x_22429:
[----:B------:R0:W-:Y:S01]  /*2cb0*/  STG.E.U8 desc[UR36][R16.64], R8 ;  /* 0x0000000810007986 */ /* 0x0001e2000c101124 */
[----:B------:R-:W-:Y:S05]  /*2cc0*/  BRA `(.L_x_22409) ;  /* 0x0000000400107947 */ /* 0x000fea0003800000 */
.L_x_22427:
        /* <DEDUP_REMOVED lines=17> */
.L_x_22434:
[----:B------:R-:W-:-:S04]  /*2de0*/  LOP3.LUT R2, R5, 0x80000000, RZ, 0xc0, !PT ;  /* 0x8000000005027812 */ /* 0x000fc800078ec0ff */
[----:B------:R-:W-:-:S04]  /*2df0*/  SHF.R.U32.HI R3, RZ, 0x18, R2 ;  /* 0x00000018ff037819 */ /* 0x000fc80000011602 */
[----:B------:R-:W-:-:S04]  /*2e00*/  LOP3.LUT R0, R0, R3, RZ, 0xfc, !PT ;  /* 0x0000000300007212 */ /* 0x000fc800078efcff */
[----:B------:R-:W-:-:S07]  /*2e10*/  PRMT R8, R0, 0x7610, R8 ;  /* 0x0000761000087816 */ /* 0x000fce0000000008 */
.L_x_22433:
[----:B------:R-:W-:Y:S05]  /*2e20*/  BSYNC B0 ;  /* 0x0000000000007941 */ /* 0x000fea0003800000 */
.L_x_22432:
[----:B------:R0:W-:Y:S01]  /*2e30*/  STG.E.U8 desc[UR36][R16.64], R8 ;  /* 0x0000000810007986 */ /* 0x0001e2000c101124 */
[----:B------:R-:W-:Y:S05]  /*2e40*/  BRA `(.L_x_22409) ;  /* 0x0000000000b07947 */ /* 0x000fea0003800000 */
.L_x_22426:
        /* <DEDUP_REMOVED lines=22> */
.L_x_22408:
        /* <DEDUP_REMOVED lines=16> */
.L_x_22437:
[----:B------:R-:W-:Y:S05]  /*30b0*/  BRA `(.L_x_22409) ;  /* 0x0000000000147947 */ /* 0x000fea0003800000 */
.L_x_22436:
[----:B------:R-:W-:-:S04]  /*30c0*/  PRMT R2, R5, 0x9910, RZ ;  /* 0x0000991005027816 */ /* 0x000fc800000000ff */
[----:B------:R-:W-:-:S05]  /*30d0*/  SHF.R.S32.HI R3, RZ, 0x1f, R2 ;  /* 0x0000001fff037819 */ /* 0x000fca0000011402 */
[----:B------:R0:W-:Y:S01]  /*30e0*/  STG.E.64 desc[UR36][R16.64], R2 ;  /* 0x0000000210007986 */ /* 0x0001e2000c101b24 */
[----:B------:R-:W-:Y:S05]  /*30f0*/  BRA `(.L_x_22409) ;  /* 0x0000000000047947 */ /* 0x000fea0003800000 */
.L_x_22435:
[----:B------:R0:W-:Y:S02]  /*3100*/  STG.E desc[UR36][R16.64], R5 ;  /* 0x0000000510007986 */ /* 0x0001e4000c101924 */
.L_x_22409:
[----:B------:R-:W-:-:S04]  /*3110*/  IMAD R18, R23, 0x200, R18 ;  /* 0x0000020017127824 */ /* 0x000fc800078e0212 */
[----:B------:R-:W-:-:S07]  /*3120*/  VIADD R19, R18, 0x80 ;  /* 0x0000008012137836 */ /* 0x000fce0000000000 */
.L_x_22369:
[----:B------:R-:W-:Y:S05]  /*3130*/  BSYNC B6 ;  /* 0x0000000000067941 */ /* 0x000fea0003800000 */
.L_x_22368:
        /* <DEDUP_REMOVED lines=307> */
.L_x_22440:
        /* <DEDUP_REMOVED lines=20> */
.L_x_22444:
[----:B------:R0:W5:Y:S01]  /*45b0*/  LDG.E.U8 R0, desc[UR36][R2.64] ;  /* 0x0000002402007981 */ /* 0x000162000c1e1100 */
[----:B------:R-:W-:Y:S05]  /*45c0*/  BRA `(.L_x_22446) ;  /* 0x0000000c00547947 */ /* 0x000fea0003800000 */
.L_x_22443:
        /* <DEDUP_REMOVED lines=8> */
.L_x_22448:
[----:B------:R0:W5:Y:S01]  /*4650*/  LDG.E.U8 R0, desc[UR36][R2.64] ;  /* 0x0000002402007981 */ /* 0x000162000c1e1100 */
[----:B------:R-:W-:Y:S05]  /*4660*/  BRA `(.L_x_22446) ;  /* 0x0000000c002c7947 */ /* 0x000fea0003800000 */
.L_x_22447:
[----:B------:R0:W5:Y:S01]  /*4670*/  LDG.E.U16 R0, desc[UR36][R2.64] ;  /* 0x0000002402007981 */ /* 0x000162000c1e1500 */
[----:B------:R-:W-:Y:S05]  /*4680*/  BRA `(.L_x_22446) ;  /* 0x0000000c00247947 */ /* 0x000fea0003800000 */
.L_x_22442:
        /* <DEDUP_REMOVED lines=9> */
.L_x_22450:
[----:B------:R-:W2:Y:S02]  /*4720*/  LDG.E.U16 R4, desc[UR36][R2.64] ;  /* 0x0000002402047981 */ /* 0x000ea4000c1e1500 */
[----:B--2---:R-:W-:-:S06]  /*4730*/  HADD2.F32 R4, -RZ, R4.H0_H0 ;  /* 0x20000004ff047230 */ /* 0x004fcc0000004100 */
[----:B------:R-:W0:Y:S02]  /*4740*/  F2I.FTZ.TRUNC.NTZ R4, R4 ;  /* 0x0000000400047305 */ /* 0x000e24000021f100 */
[----:B0-----:R-:W-:Y:S01]  /*4750*/  PRMT R0, R4, 0x7610, R0 ;  /* 0x0000761004007816 */ /* 0x001fe20000000000 */
[----:B------:R-:W-:Y:S06]  /*4760*/  BRA `(.L_x_22446) ;  /* 0x0000000800ec7947 */ /* 0x000fec0003800000 */
.L_x_22449:
        /* <DEDUP_REMOVED lines=9> */
.L_x_22452:
[----:B------:R-:W2:Y:S02]  /*4800*/  LDG.E.U16 R2, desc[UR36][R2.64] ;  /* 0x0000002402027981 */ /* 0x000ea4000c1e1500 */
[----:B--2---:R-:W-:-:S06]  /*4810*/  HADD2.F32 R4, -RZ, R2.H0_H0 ;  /* 0x20000002ff047230 */ /* 0x004fcc0000004100 */
[----:B------:R-:W0:Y:S02]  /*4820*/  F2I.FTZ.TRUNC.NTZ R4, R4 ;  /* 0x0000000400047305 */ /* 0x000e24000021f100 */
[----:B0-----:R-:W-:Y:S01]  /*4830*/  PRMT R0, R4, 0x7610, R0 ;  /* 0x0000761004007816 */ /* 0x001fe20000000000 */
[----:B------:R-:W-:Y:S06]  /*4840*/  BRA `(.L_x_22446) ;  /* 0x0000000800b47947 */ /* 0x000fec0003800000 */
.L_x_22451:
[----:B------:R-:W2:Y:S02]  /*4850*/  LDG.E.64 R2, desc[UR36][R2.64] ;  /* 0x0000002402027981 */ /* 0x000ea4000c1e1b00 */
[----:B--2---:R0:W1:Y:S01]  /*4860*/  F2I.F64.TRUNC R0, R2 ;  /* 0x0000000200007311 */ /* 0x004062000030d100 */
[----:B------:R-:W-:Y:S05]  /*4870*/  BRA `(.L_x_22446) ;  /* 0x0000000800a87947 */ /* 0x000fea0003800000 */
.L_x_22441:
        /* <DEDUP_REMOVED lines=12> */
.L_x_22455:
[----:B------:R-:W2:Y:S02]  /*4940*/  LDG.E.64 R2, desc[UR36][R2.64] ;  /* 0x0000002402027981 */ /* 0x000ea4000c1e1b00 */
[----:B--2---:R3:W4:Y:S01]  /*4950*/  F2I.F64.TRUNC R0, R2 ;  /* 0x0000000200007311 */ /* 0x004722000030d100 */
[----:B------:R-:W-:Y:S05]  /*4960*/  BRA `(.L_x_22446) ;  /* 0x00000008006c7947 */ /* 0x000fea0003800000 */
.L_x_22454:
        /* <DEDUP_REMOVED lines=28> */
.L_x_22457:
        /* <DEDUP_REMOVED lines=15> */
.L_x_22456:
[----:B------:R-:W2:Y:S02]  /*4c20*/  LDG.E.U16 R4, desc[UR36][R2.64] ;  /* 0x0000002402047981 */ /* 0x000ea4000c1e1500 */
[----:B--2---:R-:W-:-:S06]  /*4c30*/  IMAD.U32 R4, R4, 0x10000, RZ ;  /* 0x0001000004047824 */ /* 0x004fcc00078e00ff */
[----:B------:R-:W0:Y:S02]  /*4c40*/  F2I.FTZ.TRUNC.NTZ R4, R4 ;  /* 0x0000000400047305 */ /* 0x000e24000021f100 */
[----:B0-----:R-:W-:Y:S01]  /*4c50*/  PRMT R0, R4, 0x7610, R0 ;  /* 0x0000761004007816 */ /* 0x001fe20000000000 */
[----:B------:R-:W-:Y:S06]  /*4c60*/  BRA `(.L_x_22446) ;  /* 0x0000000400ac7947 */ /* 0x000fec0003800000 */
.L_x_22453:
        /* <DEDUP_REMOVED lines=10> */
.L_x_22460:
        /* <DEDUP_REMOVED lines=21> */
.L_x_22464:
[----:B------:R-:W-:Y:S05]  /*4e60*/  BSYNC B1 ;  /* 0x0000000000017941 */ /* 0x000fea0003800000 */
.L_x_22463:
[----:B------:R-:W-:Y:S01]  /*4e70*/  IMAD.SHL.U32 R2, R2, 0x100000, RZ ;  /* 0x0010000002027824 */ /* 0x000fe200078e00ff */
[----:B------:R-:W-:-:S04]  /*4e80*/  LEA R3, R0, 0x3b800000, 0x17 ;  /* 0x3b80000000037811 */ /* 0x000fc800078eb8ff */
[----:B------:R-:W-:-:S07]  /*4e90*/  LOP3.LUT R4, R3, R2, R4, 0xfe, !PT ;  /* 0x0000000203047212 */ /* 0x000fce00078efe04 */
.L_x_22462:
[----:B------:R-:W-:Y:S05]  /*4ea0*/  BSYNC B0 ;  /* 0x0000000000007941 */ /* 0x000fea0003800000 */
.L_x_22461:
[----:B------:R-:W0:Y:S02]  /*4eb0*/  F2I.FTZ.TRUNC.NTZ R4, R4 ;  /* 0x0000000400047305 */ /* 0x000e24000021f100 */
[----:B0-----:R-:W-:Y:S01]  /*4ec0*/  PRMT R0, R4, 0x7610, R0 ;  /* 0x0000761004007816 */ /* 0x001fe20000000000 */
[----:B------:R-:W-:Y:S06]  /*4ed0*/  BRA `(.L_x_22446) ;  /* 0x0000000400107947 */ /* 0x000fec0003800000 */
.L_x_22459:
        /* <DEDUP_REMOVED lines=21> */
.L_x_22468:
[----:B------:R-:W-:Y:S05]  /*5030*/  BSYNC B1 ;  /* 0x0000000000017941 */ /* 0x000fea0003800000 */
.L_x_22467:
[----:B------:R-:W-:Y:S01]  /*5040*/  IMAD.SHL.U32 R2, R2, 0x200000, RZ ;  /* 0x0020000002027824 */ /* 0x000fe200078e00ff */
[----:B------:R-:W-:-:S04]  /*5050*/  LEA R3, R0, 0x37800000, 0x17 ;  /* 0x3780000000037811 */ /* 0x000fc800078eb8ff */
[----:B------:R-:W-:-:S07]  /*5060*/  LOP3.LUT R4, R3, R2, R4, 0xfe, !PT ;  /* 0x0000000203047212 */ /* 0x000fce00078efe04 */
.L_x_22466:
[----:B------:R-:W-:Y:S05]  /*5070*/  BSYNC B0 ;  /* 0x0000000000007941 */ /* 0x000fea0003800000 */
.L_x_22465:
[----:B------:R-:W0:Y:S02]  /*5080*/  F2I.FTZ.TRUNC.NTZ R4, R4 ;  /* 0x0000000400047305 */ /* 0x000e24000021f100 */
[----:B0-----:R-:W-:Y:S01]  /*5090*/  PRMT R0, R4, 0x7610, R0 ;  /* 0x0000761004007816 */ /* 0x001fe20000000000 */
[----:B------:R-:W-:Y:S06]  /*50a0*/  BRA `(.L_x_22446) ;  /* 0x00000000009c7947 */ /* 0x000fec0003800000 */
.L_x_22458:
        /* <DEDUP_REMOVED lines=14> */
.L_x_22472:
[----:B------:R-:W-:Y:S05]  /*5190*/  BSYNC B0 ;  /* 0x0000000000007941 */ /* 0x000fea0003800000 */
.L_x_22471:
[----:B------:R-:W0:Y:S02]  /*51a0*/  F2I.FTZ.TRUNC.NTZ R4, R4 ;  /* 0x0000000400047305 */ /* 0x000e24000021f100 */
[----:B0-----:R-:W-:Y:S01]  /*51b0*/  PRMT R0, R4, 0x7610, R0 ;  /* 0x0000761004007816 */ /* 0x001fe20000000000 */
[----:B------:R-:W-:Y:S06]  /*51c0*/  BRA `(.L_x_22446) ;  /* 0x0000000000547947 */ /* 0x000fec0003800000 */
.L_x_22445:
        /* <DEDUP_REMOVED lines=16> */
.L_x_22473:
[----:B------:R-:W-:Y:S01]  /*52d0*/  PRMT R0, RZ, 0x7610, R0 ;  /* 0x00007610ff007816 */ /* 0x000fe20000000000 */
[----:B------:R-:W-:Y:S06]  /*52e0*/  BRA `(.L_x_22446) ;  /* 0x00000000000c7947 */ /* 0x000fec0003800000 */
.L_x_22470:
[----:B------:R2:W5:Y:S01]  /*52f0*/  LDG.E.U8 R0, desc[UR36][R2.64] ;  /* 0x0000002402007981 */ /* 0x000562000c1e1100 */
[----:B------:R-:W-:Y:S05]  /*5300*/  BRA `(.L_x_22446) ;  /* 0x0000000000047947 */ /* 0x000fea0003800000 */
.L_x_22469:
[----:B------:R1:W5:Y:S02]  /*5310*/  LDG.E.U8 R0, desc[UR36][R2.64] ;  /* 0x0000002402007981 */ /* 0x000364000c1e1100 */
.L_x_22446:
        /* <DEDUP_REMOVED lines=18> */
.L_x_22477:
[----:B------:R0:W-:Y:S01]  /*5440*/  STG.E.U8 desc[UR36][R16.64], R5 ;  /* 0x0000000510007986 */ /* 0x0001e2000c101124 */
[----:B------:R-:W-:Y:S05]  /*5450*/  BRA `(.L_x_22479) ;  /* 0x0000000c005c7947 */ /* 0x000fea0003800000 */
.L_x_22476:
        /* <DEDUP_REMOVED lines=10> */
.L_x_22481:
[----:B------:R0:W-:Y:S01]  /*5500*/  STG.E desc[UR36][R16.64], R5 ;  /* 0x0000000510007986 */ /* 0x0001e2000c101924 */
[----:B------:R-:W-:Y:S05]  /*5510*/  BRA `(.L_x_22479) ;  /* 0x0000000c002c7947 */ /* 0x000fea0003800000 */
.L_x_22480:
[----:B------:R0:W-:Y:S01]  /*5520*/  STG.E.U16 desc[UR36][R16.64], R5 ;  /* 0x0000000510007986 */ /* 0x0001e2000c101524 */
[----:B------:R-:W-:Y:S05]  /*5530*/  BRA `(.L_x_22479) ;  /* 0x0000000c00247947 */ /* 0x000fea0003800000 */
.L_x_22475:
        /* <DEDUP_REMOVED lines=9> */
.L_x_22483:
[----:B------:R-:W0:Y:S02]  /*55d0*/  I2F.S16 R0, R5 ;  /* 0x0000000500007306 */ /* 0x000e240000101400 */
[----:B0-----:R-:W-:-:S05]  /*55e0*/  F2FP.F16.F32.PACK_AB R0, RZ, R0 ;  /* 0x00000000ff00723e */ /* 0x001fca00000000ff */
[----:B------:R0:W-:Y:S01]  /*55f0*/  STG.E.U16 desc[UR36][R16.64], R0 ;  /* 0x0000000010007986 */ /* 0x0001e2000c101524 */
[----:B------:R-:W-:Y:S05]  /*5600*/  BRA `(.L_x_22479) ;  /* 0x0000000800f07947 */ /* 0x000fea0003800000 */
.L_x_22482:
        /* <DEDUP_REMOVED lines=10> */
.L_x_22485:
[----:B------:R-:W0:Y:S02]  /*56b0*/  I2F.S16 R5, R5 ;  /* 0x0000000500057306 */ /* 0x000e240000101400 */
[----:B0-----:R-:W-:-:S04]  /*56c0*/  F2FP.F16.F32.PACK_AB R3, RZ, R5 ;  /* 0x00000005ff03723e */ /* 0x001fc800000000ff */
[----:B------:R-:W-:-:S05]  /*56d0*/  PRMT R3, R3, 0x5410, RZ ;  /* 0x0000541003037816 */ /* 0x000fca00000000ff */
[----:B------:R0:W-:Y:S01]  /*56e0*/  STG.E desc[UR36][R16.64], R3 ;  /* 0x0000000310007986 */ /* 0x0001e2000c101924 */
[----:B------:R-:W-:Y:S05]  /*56f0*/  BRA `(.L_x_22479) ;  /* 0x0000000800b47947 */ /* 0x000fea0003800000 */
.L_x_22484:
[----:B------:R-:W0:Y:S02]  /*5700*/  I2F.F64.S16 R2, R5 ;  /* 0x0000000500027312 */ /* 0x000e240000101c00 */
[----:B0-----:R0:W-:Y:S01]  /*5710*/  STG.E.64 desc[UR36][R16.64], R2 ;  /* 0x0000000210007986 */ /* 0x0011e2000c101b24 */
[----:B------:R-:W-:Y:S05]  /*5720*/  BRA `(.L_x_22479) ;  /* 0x0000000800a87947 */ /* 0x000fea0003800000 */
.L_x_22474:
        /* <DEDUP_REMOVED lines=13> */
.L_x_22488:
[----:B------:R-:W0:Y:S01]  /*5800*/  I2F.F64.S16 R4, R5 ;  /* 0x0000000500047312 */ /* 0x000e220000101c00 */
[----:B------:R-:W-:-:S05]  /*5810*/  CS2R R6, SRZ ;  /* 0x0000000000067805 */ /* 0x000fca000001ff00 */
[----:B0-----:R0:W-:Y:S01]  /*5820*/  STG.E.128 desc[UR36][R16.64], R4 ;  /* 0x0000000410007986 */ /* 0x0011e2000c101d24 */
[----:B------:R-:W-:Y:S05]  /*5830*/  BRA `(.L_x_22479) ;  /* 0x0000000800647947 */ /* 0x000fea0003800000 */
.L_x_22487:
        /* <DEDUP_REMOVED lines=21> */
.L_x_22492:
[----:B------:R-:W-:Y:S05]  /*5990*/  BSYNC B0 ;  /* 0x0000000000007941 */ /* 0x000fea0003800000 */
.L_x_22491:
[----:B------:R-:W-:-:S05]  /*59a0*/  LOP3.LUT R3, R0, R3, RZ, 0xfc, !PT ;  /* 0x0000000300037212 */ /* 0x000fca00078efcff */
[----:B------:R0:W-:Y:S01]  /*59b0*/  STG.E.U8 desc[UR36][R16.64], R3 ;  /* 0x0000000310007986 */ /* 0x0001e2000c101124 */
[----:B------:R-:W-:Y:S05]  /*59c0*/  BRA `(.L_x_22479) ;  /* 0x0000000800007947 */ /* 0x000fea0003800000 */
.L_x_22490:
        /* <DEDUP_REMOVED lines=13> */
.L_x_22494:
[----:B------:R-:W-:Y:S01]  /*5aa0*/  IMAD.MOV.U32 R0, RZ, RZ, 0x7f ;  /* 0x0000007fff007424 */ /* 0x000fe200078e00ff */
[----:B------:R-:W-:-:S04]  /*5ab0*/  ISETP.GT.U32.AND P0, PT, R2, 0x7f800000, PT ;  /* 0x7f8000000200780c */ /* 0x000fc80003f04070 */
[----:B------:R-:W-:-:S09]  /*5ac0*/  SEL R0, R0, 0x7c, P0 ;  /* 0x0000007c00007807 */ /* 0x000fd20000000000 */
.L_x_22495:
[----:B------:R-:W-:Y:S05]  /*5ad0*/  BSYNC B0 ;  /* 0x0000000000007941 */ /* 0x000fea0003800000 */
.L_x_22493:
[----:B------:R-:W-:-:S04]  /*5ae0*/  LOP3.LUT R2, R5, 0x80000000, RZ, 0xc0, !PT ;  /* 0x8000000005027812 */ /* 0x000fc800078ec0ff */
[----:B------:R-:W-:-:S04]  /*5af0*/  SHF.R.U32.HI R3, RZ, 0x18, R2 ;  /* 0x00000018ff037819 */ /* 0x000fc80000011602 */
[----:B------:R-:W-:-:S05]  /*5b00*/  LOP3.LUT R3, R0, R3, RZ, 0xfc, !PT ;  /* 0x0000000300037212 */ /* 0x000fca00078efcff */
[----:B------:R0:W-:Y:S01]  /*5b10*/  STG.E.U8 desc[UR36][R16.64], R3 ;  /* 0x0000000310007986 */ /* 0x0001e2000c101124 */
[----:B------:R-:W-:Y:S05]  /*5b20*/  BRA `(.L_x_22479) ;  /* 0x0000000400a87947 */ /* 0x000fea0003800000 */
.L_x_22489:
[----:B------:R-:W0:Y:S02]  /*5b30*/  I2F.S16 R0, R5 ;  /* 0x0000000500007306 */ /* 0x000e240000101400 */
[----:B0-----:R-:W-:-:S05]  /*5b40*/  F2FP.BF16.F32.PACK_AB R0, RZ, R0 ;  /* 0x00000000ff00723e */ /* 0x001fca00000010ff */
[----:B------:R0:W-:Y:S01]  /*5b50*/  STG.E.U16 desc[UR36][R16.64], R0 ;  /* 0x0000000010007986 */ /* 0x0001e2000c101524 */
[----:B------:R-:W-:Y:S05]  /*5b60*/  BRA `(.L_x_22479) ;  /* 0x0000000400987947 */ /* 0x000fea0003800000 */
.L_x_22486:
        /* <DEDUP_REMOVED lines=10> */
.L_x_22498:
        /* <DEDUP_REMOVED lines=17> */
.L_x_22501:
[----:B------:R-:W-:-:S04]  /*5d20*/  LOP3.LUT R2, R5, 0x80000000, RZ, 0xc0, !PT ;  /* 0x8000000005027812 */ /* 0x000fc800078ec0ff */
[----:B------:R-:W-:-:S04]  /*5d30*/  SHF.R.U32.HI R3, RZ, 0x18, R2 ;  /* 0x00000018ff037819 */ /* 0x000fc80000011602 */
[----:B------:R-:W-:-:S04]  /*5d40*/  LOP3.LUT R0, R0, R3, RZ, 0xfc, !PT ;  /* 0x0000000300007212 */ /* 0x000fc800078efcff */
[----:B------:R-:W-:-:S07]  /*5d50*/  PRMT R8, R0, 0x7610, R8 ;  /* 0x0000761000087816 */ /* 0x000fce0000000008 */
.L_x_22500:
[----:B------:R-:W-:Y:S05]  /*5d60*/  BSYNC B0 ;  /* 0x0000000000007941 */ /* 0x000fea0003800000 */
.L_x_22499:
[----:B------:R3:W-:Y:S01]  /*5d70*/  STG.E.U8 desc[UR36][R16.64], R8 ;  /* 0x0000000810007986 */ /* 0x0007e2000c101124 */
[----:B------:R-:W-:Y:S05]  /*5d80*/  BRA `(.L_x_22479) ;  /* 0x0000000400107947 */ /* 0x000fea0003800000 */
.L_x_22497:
        /* <DEDUP_REMOVED lines=17> */
.L_x_22504:
[----:B------:R-:W-:-:S04]  /*5ea0*/  LOP3.LUT R2, R5, 0x80000000, RZ, 0xc0, !PT ;  /* 0x8000000005027812 */ /* 0x000fc800078ec0ff */
[----:B------:R-:W-:-:S04]  /*5eb0*/  SHF.R.U32.HI R3, RZ, 0x18, R2 ;  /* 0x00000018ff037819 */ /* 0x000fc80000011602 */
[----:B------:R-:W-:-:S04]  /*5ec0*/  LOP3.LUT R0, R0, R3, RZ, 0xfc, !PT ;  /* 0x0000000300007212 */ /* 0x000fc800078efcff */
[----:B------:R-:W-:-:S07]  /*5ed0*/  PRMT R8, R0, 0x7610, R8 ;  /* 0x0000761000087816 */ /* 0x000fce0000000008 */
.L_x_22503:
[----:B------:R-:W-:Y:S05]  /*5ee0*/  BSYNC B0 ;  /* 0x0000000000007941 */ /* 0x000fea0003800000 */
.L_x_22502:
[----:B------:R0:W-:Y:S01]  /*5ef0*/  STG.E.U8 desc[UR36][R16.64], R8 ;  /* 0x0000000810007986 */ /* 0x0001e2000c101124 */
[----:B------:R-:W-:Y:S05]  /*5f00*/  BRA `(.L_x_22479) ;  /* 0x0000000000b07947 */ /* 0x000fea0003800000 */
.L_x_22496:
        /* <DEDUP_REMOVED lines=22> */
.L_x_22478:
        /* <DEDUP_REMOVED lines=16> */
.L_x_22507:
[----:B------:R-:W-:Y:S05]  /*6170*/  BRA `(.L_x_22479) ;  /* 0x0000000000147947 */ /* 0x000fea0003800000 */
.L_x_22506:
[----:B------:R-:W-:-:S04]  /*6180*/  PRMT R2, R5, 0x9910, RZ ;  /* 0x0000991005027816 */ /* 0x000fc800000000ff */
[----:B------:R-:W-:-:S05]  /*6190*/  SHF.R.S32.HI R3, RZ, 0x1f, R2 ;  /* 0x0000001fff037819 */ /* 0x000fca0000011402 */
[----:B------:R2:W-:Y:S01]  /*61a0*/  STG.E.64 desc[UR36][R16.64], R2 ;  /* 0x0000000210007986 */ /* 0x0005e2000c101b24 */
[----:B------:R-:W-:Y:S05]  /*61b0*/  BRA `(.L_x_22479) ;  /* 0x0000000000047947 */ /* 0x000fea0003800000 */
.L_x_22505:
[----:B------:R0:W-:Y:S02]  /*61c0*/  STG.E desc[UR36][R16.64], R5 ;  /* 0x0000000510007986 */ /* 0x0001e4000c101924 */
.L_x_22479:
[----:B------:R-:W-:-:S07]  /*61d0*/  VIADD R19, R19, 0x80 ;  /* 0x0000008013137836 */ /* 0x000fce0000000000 */
.L_x_22439:
[----:B------:R-:W-:Y:S05]  /*61e0*/  BSYNC B6 ;  /* 0x0000000000067941 */ /* 0x000fea0003800000 */
.L_x_22438:
        /* <DEDUP_REMOVED lines=307> */
.L_x_22510:
        /* <DEDUP_REMOVED lines=20> */
.L_x_22514:
[----:B------:R0:W5:Y:S01]  /*7660*/  LDG.E.U8 R0, desc[UR36][R2.64] ;  /* 0x0000002402007981 */ /* 0x000162000c1e1100 */
[----:B------:R-:W-:Y:S05]  /*7670*/  BRA `(.L_x_22516) ;  /* 0x0000000c00547947 */ /* 0x000fea0003800000 */
.L_x_22513:
        /* <DEDUP_REMOVED lines=8> */
.L_x_22518:
[----:B------:R0:W5:Y:S01]  /*7700*/  LDG.E.U8 R0, desc[UR36][R2.64] ;  /* 0x0000002402007981 */ /* 0x000162000c1e1100 */
[----:B------:R-:W-:Y:S05]  /*7710*/  BRA `(.L_x_22516) ;  /* 0x0000000c002c7947 */ /* 0x000fea0003800000 */
.L_x_22517:
[----:B------:R0:W5:Y:S01]  /*7720*/  LDG.E.U16 R0, desc[UR36][R2.64] ;  /* 0x0000002402007981 */ /* 0x000162000c1e1500 */
[----:B------:R-:W-:Y:S05]  /*7730*/  BRA `(.L_x_22516) ;  /* 0x0000000c00247947 */ /* 0x000fea0003800000 */
.L_x_22512:
        /* <DEDUP_REMOVED lines=9> */
.L_x_22520:
[----:B------:R-:W2:Y:S02]  /*77d0*/  LDG.E.U16 R4, desc[UR36][R2.64] ;  /* 0x0000002402047981 */ /* 0x000ea4000c1e1500 */
[----:B--2---:R-:W-:-:S06]  /*77e0*/  HADD2.F32 R4, -RZ, R4.H0_H0 ;  /* 0x20000004ff047230 */ /* 0x004fcc0000004100 */
[----:B------:R-:W0:Y:S02]  /*77f0*/  F2I.FTZ.TRUNC.NTZ R4, R4 ;  /* 0x0000000400047305 */ /* 0x000e24000021f100 */
[----:B0-----:R-:W-:Y:S01]  /*7800*/  PRMT R0, R4, 0x7610, R0 ;  /* 0x0000761004007816 */ /* 0x001fe20000000000 */
[----:B------:R-:W-:Y:S06]  /*7810*/  BRA `(.L_x_22516) ;  /* 0x0000000800ec7947 */ /* 0x000fec0003800000 */
.L_x_22519:
        /* <DEDUP_REMOVED lines=9> */
.L_x_22522:
[----:B------:R-:W2:Y:S02]  /*78b0*/  LDG.E.U16 R2, desc[UR36][R2.64] ;  /* 0x0000002402027981 */ /* 0x000ea4000c1e1500 */
[----:B--2---:R-:W-:-:S06]  /*78c0*/  HADD2.F32 R4, -RZ, R2.H0_H0 ;  /* 0x20000002ff047230 */ /* 0x004fcc0000004100 */
[----:B------:R-:W0:Y:S02]  /*78d0*/  F2I.FTZ.TRUNC.NTZ R4, R4 ;  /* 0x0000000400047305 */ /* 0x000e24000021f100 */
[----:B0-----:R-:W-:Y:S01]  /*78e0*/  PRMT R0, R4, 0x7610, R0 ;  /* 0x0000761004007816 */ /* 0x001fe20000000000 */
[----:B------:R-:W-:Y:S06]  /*78f0*/  BRA `(.L_x_22516) ;  /* 0x0000000800b47947 */ /* 0x000fec0003800000 */
.L_x_22521:
[----:B------:R-:W2:Y:S02]  /*7900*/  LDG.E.64 R2, desc[UR36][R2.64] ;  /* 0x0000002402027981 */ /* 0x000ea4000c1e1b00 */
[----:B--2---:R0:W1:Y:S01]  /*7910*/  F2I.F64.TRUNC R0, R2 ;  /* 0x0000000200007311 */ /* 0x004062000030d100 */
[----:B------:R-:W-:Y:S05]  /*7920*/  BRA `(.L_x_22516) ;  /* 0x0000000800a87947 */ /* 0x000fea0003800000 */
.L_x_22511:
        /* <DEDUP_REMOVED lines=12> */
.L_x_22525:
[----:B------:R-:W2:Y:S02]  /*79f0*/  LDG.E.64 R2, desc[UR36][R2.64] ;  /* 0x0000002402027981 */ /* 0x000ea4000c1e1b00 */
[----:B--2---:R3:W4:Y:S01]  /*7a00*/  F2I.F64.TRUNC R0, R2 ;  /* 0x0000000200007311 */ /* 0x004722000030d100 */
[----:B------:R-:W-:Y:S05]  /*7a10*/  BRA `(.L_x_22516) ;  /* 0x00000008006c7947 */ /* 0x000fea0003800000 */
.L_x_22524:
        /* <DEDUP_REMOVED lines=28> */
.L_x_22527:
        /* <DEDUP_REMOVED lines=15> */
.L_x_22526:
[----:B------:R-:W2:Y:S02]  /*7cd0*/  LDG.E.U16 R4, desc[UR36][R2.64] ;  /* 0x0000002402047981 */ /* 0x000ea4000c1e1500 */
[----:B--2---:R-:W-:-:S06]  /*7ce0*/  IMAD.U32 R4, R4, 0x10000, RZ ;  /* 0x0001000004047824 */ /* 0x004fcc00078e00ff */
[----:B------:R-:W0:Y:S02]  /*7cf0*/  F2I.FTZ.TRUNC.NTZ R4, R4 ;  /* 0x0000000400047305 */ /* 0x000e24000021f100 */
[----:B0-----:R-:W-:Y:S01]  /*7d00*/  PRMT R0, R4, 0x7610, R0 ;  /* 0x0000761004007816 */ /* 0x001fe20000000000 */
[----:B------:R-:W-:Y:S06]  /*7d10*/  BRA `(.L_x_22516) ;  /* 0x0000000400ac7947 */ /* 0x000fec0003800000 */
.L_x_22523:
        /* <DEDUP_REMOVED lines=10> */
.L_x_22530:
        /* <DEDUP_REMOVED lines=21> */
.L_x_22534:
[----:B------:R-:W-:Y:S05]  /*7f10*/  BSYNC B1 ;  /* 0x0000000000017941 */ /* 0x000fea0003800000 */
.L_x_22533:
[----:B------:R-:W-:Y:S01]  /*7f20*/  IMAD.SHL.U32 R2, R2, 0x100000, RZ ;  /* 0x0010000002027824 */ /* 0x000fe200078e00ff */
[----:B------:R-:W-:-:S04]  /*7f30*/  LEA R3, R0, 0x3b800000, 0x17 ;  /* 0x3b80000000037811 */ /* 0x000fc800078eb8ff */
[----:B------:R-:W-:-:S07]  /*7f40*/  LOP3.LUT R4, R3, R2, R4, 0xfe, !PT ;  /* 0x0000000203047212 */ /* 0x000fce00078efe04 */
.L_x_22532:
[----:B------:R-:W-:Y:S05]  /*7f50*/  BSYNC B0 ;  /* 0x0000000000007941 */ /* 0x000fea0003800000 */
.L_x_22531:
[----:B------:R-:W0:Y:S02]  /*7f60*/  F2I.FTZ.TRUNC.NTZ R4, R4 ;  /* 0x0000000400047305 */ /* 0x000e24000021f100 */
[----:B0-----:R-:W-:Y:S01]  /*7f70*/  PRMT R0, R4, 0x7610, R0 ;  /* 0x0000761004007816 */ /* 0x001fe20000000000 */
[----:B------:R-:W-:Y:S06]  /*7f80*/  BRA `(.L_x_22516) ;  /* 0x0000000400107947 */ /* 0x000fec0003800000 */
.L_x_22529:
        /* <DEDUP_REMOVED lines=21> */
.L_x_22538:
[----:B------:R-:W-:Y:S05]  /*80e0*/  BSYNC B1 ;  /* 0x0000000000017941 */ /* 0x000fea0003800000 */
.L_x_22537:
[----:B------:R-:W-:Y:S01]  /*80f0*/  IMAD.SHL.U32 R2, R2, 0x200000, RZ ;  /* 0x0020000002027824 */ /* 0x000fe200078e00ff */
[----:B------:R-:W-:-:S04]  /*8100*/  LEA R3, R0, 0x37800000, 0x17 ;  /* 0x3780000000037811 */ /* 0x000fc800078eb8ff */
[----:B------:R-:W-:-:S07]  /*8110*/  LOP3.LUT R4, R3, R2, R4, 0xfe, !PT ;  /* 0x0000000203047212 */ /* 0x000fce00078efe04 */
.L_x_22536:
[----:B------:R-:W-:Y:S05]  /*8120*/  BSYNC B0 ;  /* 0x0000000000007941 */ /* 0x000fea0003800000 */
.L_x_22535:
[----:B------:R-:W0:Y:S02]  /*8130*/  F2I.FTZ.TRUNC.NTZ R4, R4 ;  /* 0x0000000400047305 */ /* 0x000e24000021f100 */
[----:B0-----:R-:W-:Y:S01]  /*8140*/  PRMT R0, R4, 0x7610, R0 ;  /* 0x0000761004007816 */ /* 0x001fe20000000000 */
[----:B------:R-:W-:Y:S06]  /*8150*/  BRA `(.L_x_22516) ;  /* 0x00000000009c7947 */ /* 0x000fec0003800000 */
.L_x_22528:
        /* <DEDUP_REMOVED lines=14> */
.L_x_22542:
[----:B------:R-:W-:Y:S05]  /*8240*/  BSYNC B0 ;  /* 0x0000000000007941 */ /* 0x000fea0003800000 */
.L_x_22541:
[----:B------:R-:W0:Y:S02]  /*8250*/  F2I.FTZ.TRUNC.NTZ R4, R4 ;  /* 0x0000000400047305 */ /* 0x000e24000021f100 */
[----:B0-----:R-:W-:Y:S01]  /*8260*/  PRMT R0, R4, 0x7610, R0 ;  /* 0x0000761004007816 */ /* 0x001fe20000000000 */
[----:B------:R-:W-:Y:S06]  /*8270*/  BRA `(.L_x_22516) ;  /* 0x0000000000547947 */ /* 0x000fec0003800000 */
.L_x_22515:
        /* <DEDUP_REMOVED lines=16> */
.L_x_22543:
[----:B------:R-:W-:Y:S01]  /*8380*/  PRMT R0, RZ, 0x7610, R0 ;  /* 0x00007610ff007816 */ /* 0x000fe20000000000 */
[----:B------:R-:W-:Y:S06]  /*8390*/  BRA `(.L_x_22516) ;  /* 0x00000000000c7947 */ /* 0x000fec0003800000 */
.L_x_22540:
[----:B------:R1:W5:Y:S01]  /*83a0*/  LDG.E.U8 R0, desc[UR36][R2.64] ;  /* 0x0000002402007981 */ /* 0x000362000c1e1100 */
[----:B------:R-:W-:Y:S05]  /*83b0*/  BRA `(.L_x_22516) ;  /* 0x0000000000047947 */ /* 0x000fea0003800000 */
.L_x_22539:
[----:B------:R2:W5:Y:S02]  /*83c0*/  LDG.E.U8 R0, desc[UR36][R2.64] ;  /* 0x0000002402007981 */ /* 0x000564000c1e1100 */
.L_x_22516:
        /* <DEDUP_REMOVED lines=18> */
.L_x_22547:
[----:B------:R3:W-:Y:S01]  /*84f0*/  STG.E.U8 desc[UR36][R16.64], R5 ;  /* 0x0000000510007986 */ /* 0x0007e2000c101124 */
[----:B------:R-:W-:Y:S05]  /*8500*/  BRA `(.L_x_22549) ;  /* 0x0000000c005c7947 */ /* 0x000fea0003800000 */
.L_x_22546:
        /* <DEDUP_REMOVED lines=10> */
.L_x_22551:
[----:B------:R2:W-:Y:S01]  /*85b0*/  STG.E desc[UR36][R16.64], R5 ;  /* 0x0000000510007986 */ /* 0x0005e2000c101924 */
[----:B------:R-:W-:Y:S05]  /*85c0*/  BRA `(.L_x_22549) ;  /* 0x0000000c002c7947 */ /* 0x000fea0003800000 */
.L_x_22550:
[----:B------:R0:W-:Y:S01]  /*85d0*/  STG.E.U16 desc[UR36][R16.64], R5 ;  /* 0x0000000510007986 */ /* 0x0001e2000c101524 */
[----:B------:R-:W-:Y:S05]  /*85e0*/  BRA `(.L_x_22549) ;  /* 0x0000000c00247947 */ /* 0x000fea0003800000 */
.L_x_22545:
        /* <DEDUP_REMOVED lines=9> */
.L_x_22553:
[----:B------:R-:W0:Y:S02]  /*8680*/  I2F.S16 R0, R5 ;  /* 0x0000000500007306 */ /* 0x000e240000101400 */
[----:B0-----:R-:W-:-:S05]  /*8690*/  F2FP.F16.F32.PACK_AB R0, RZ, R0 ;  /* 0x00000000ff00723e */ /* 0x001fca00000000ff */
[----:B------:R0:W-:Y:S01]  /*86a0*/  STG.E.U16 desc[UR36][R16.64], R0 ;  /* 0x0000000010007986 */ /* 0x0001e2000c101524 */
[----:B------:R-:W-:Y:S05]  /*86b0*/  BRA `(.L_x_22549) ;  /* 0x0000000800f07947 */ /* 0x000fea0003800000 */
.L_x_22552:
        /* <DEDUP_REMOVED lines=10> */
.L_x_22555:
[----:B------:R-:W0:Y:S02]  /*8760*/  I2F.S16 R5, R5 ;  /* 0x0000000500057306 */ /* 0x000e240000101400 */
[----:B0-----:R-:W-:-:S04]  /*8770*/  F2FP.F16.F32.PACK_AB R3, RZ, R5 ;  /* 0x00000005ff03723e */ /* 0x001fc800000000ff */
[----:B------:R-:W-:-:S05]  /*8780*/  PRMT R3, R3, 0x5410, RZ ;  /* 0x0000541003037816 */ /* 0x000fca00000000ff */
[----:B------:R0:W-:Y:S01]  /*8790*/  STG.E desc[UR36][R16.64], R3 ;  /* 0x0000000310007986 */ /* 0x0001e2000c101924 */
[----:B------:R-:W-:Y:S05]  /*87a0*/  BRA `(.L_x_22549) ;  /* 0x0000000800b47947 */ /* 0x000fea0003800000 */
.L_x_22554:
[----:B------:R-:W0:Y:S02]  /*87b0*/  I2F.F64.S16 R2, R5 ;  /* 0x0000000500027312 */ /* 0x000e240000101c00 */
[----:B0-----:R0:W-:Y:S01]  /*87c0*/  STG.E.64 desc[UR36][R16.64], R2 ;  /* 0x0000000210007986 */ /* 0x0011e2000c101b24 */
[----:B------:R-:W-:Y:S05]  /*87d0*/  BRA `(.L_x_22549) ;  /* 0x0000000800a87947 */ /* 0x000fea0003800000 */
.L_x_22544:
        /* <DEDUP_REMOVED lines=13> */
.L_x_22558:
[----:B------:R-:W0:Y:S01]  /*88b0*/  I2F.F64.S16 R4, R5 ;  /* 0x0000000500047312 */ /* 0x000e220000101c00 */
[----:B------:R-:W-:-:S05]  /*88c0*/  CS2R R6, SRZ ;  /* 0x0000000000067805 */ /* 0x000fca000001ff00 */
[----:B0-----:R0:W-:Y:S01]  /*88d0*/  STG.E.128 desc[UR36][R16.64], R4 ;  /* 0x0000000410007986 */ /* 0x0011e2000c101d24 */
[----:B------:R-:W-:Y:S05]  /*88e0*/  BRA `(.L_x_22549) ;  /* 0x0000000800647947 */ /* 0x000fea0003800000 */
.L_x_22557:
        /* <DEDUP_REMOVED lines=21> */
.L_x_22562:
[----:B------:R-:W-:Y:S05]  /*8a40*/  BSYNC B0 ;  /* 0x0000000000007941 */ /* 0x000fea0003800000 */
.L_x_22561:
[----:B------:R-:W-:-:S05]  /*8a50*/  LOP3.LUT R3, R0, R3, RZ, 0xfc, !PT ;  /* 0x0000000300037212 */ /* 0x000fca00078efcff */
[----:B------:R0:W-:Y:S01]  /*8a60*/  STG.E.U8 desc[UR36][R16.64], R3 ;  /* 0x0000000310007986 */ /* 0x0001e2000c101124 */
[----:B------:R-:W-:Y:S05]  /*8a70*/  BRA `(.L_x_22549) ;  /* 0x0000000800007947 */ /* 0x000fea0003800000 */
.L_x_22560:
        /* <DEDUP_REMOVED lines=13> */
.L_x_22564:
[----:B------:R-:W-:Y:S01]  /*8b50*/  IMAD.MOV.U32 R0, RZ, RZ, 0x7f ;  /* 0x0000007fff007424 */ /* 0x000fe200078e00ff */
[----:B------:R-:W-:-:S04]  /*8b60*/  ISETP.GT.U32.AND P0, PT, R2, 0x7f800000, PT ;  /* 0x7f8000000200780c */ /* 0x000fc80003f04070 */
[----:B------:R-:W-:-:S09]  /*8b70*/  SEL R0, R0, 0x7c, P0 ;  /* 0x0000007c00007807 */ /* 0x000fd20000000000 */
.L_x_22565:
[----:B------:R-:W-:Y:S05]  /*8b80*/  BSYNC B0 ;  /* 0x0000000000007941 */ /* 0x000fea0003800000 */
.L_x_22563:
[----:B------:R-:W-:-:S04]  /*8b90*/  LOP3.LUT R2, R5, 0x80000000, RZ, 0xc0, !PT ;  /* 0x8000000005027812 */ /* 0x000fc800078ec0ff */
[----:B------:R-:W-:-:S04]  /*8ba0*/  SHF.R.U32.HI R3, RZ, 0x18, R2 ;  /* 0x00000018ff037819 */ /* 0x000fc80000011602 */
[----:B------:R-:W-:-:S05]  /*8bb0*/  LOP3.LUT R3, R0, R3, RZ, 0xfc, !PT ;  /* 0x0000000300037212 */ /* 0x000fca00078efcff */
[----:B------:R0:W-:Y:S01]  /*8bc0*/  STG.E.U8 desc[UR36][R16.64], R3 ;  /* 0x0000000310007986 */ /* 0x0001e2000c101124 */
[----:B------:R-:W-:Y:S05]  /*8bd0*/  BRA `(.L_x_22549) ;  /* 0x0000000400a87947 */ /* 0x000fea0003800000 */
.L_x_22559:
[----:B------:R-:W0:Y:S02]  /*8be0*/  I2F.S16 R0, R5 ;  /* 0x0000000500007306 */ /* 0x000e240000101400 */
[----:B0-----:R-:W-:-:S05]  /*8bf0*/  F2FP.BF16.F32.PACK_AB R0, RZ, R0 ;  /* 0x00000000ff00723e */ /* 0x001fca00000010ff */
[----:B------:R0:W-:Y:S01]  /*8c00*/  STG.E.U16 desc[UR36][R16.64], R0 ;  /* 0x0000000010007986 */ /* 0x0001e2000c101524 */
[----:B------:R-:W-:Y:S05]  /*8c10*/  BRA `(.L_x_22549) ;  /* 0x0000000400987947 */ /* 0x000fea0003800000 */
.L_x_22556:
        /* <DEDUP_REMOVED lines=10> */
.L_x_22568:
        /* <DEDUP_REMOVED lines=17> */
.L_x_22571:
[----:B------:R-:W-:-:S04]  /*8dd0*/  LOP3.LUT R2, R5, 0x80000000, RZ, 0xc0, !PT ;  /* 0x8000000005027812 */ /* 0x000fc800078ec0ff */
[----:B------:R-:W-:-:S04]  /*8de0*/  SHF.R.U32.HI R3, RZ, 0x18, R2 ;  /* 0x00000018ff037819 */ /* 0x000fc80000011602 */
[----:B------:R-:W-:-:S04]  /*8df0*/  LOP3.LUT R0, R0, R3, RZ, 0xfc, !PT ;  /* 0x0000000300007212 */ /* 0x000fc800078efcff */
[----:B------:R-:W-:-:S07]  /*8e00*/  PRMT R8, R0, 0x7610, R8 ;  /* 0x0000761000087816 */ /* 0x000fce0000000008 */
.L_x_22570:
[----:B------:R-:W-:Y:S05]  /*8e10*/  BSYNC B0 ;  /* 0x0000000000007941 */ /* 0x000fea0003800000 */
.L_x_22569:
[----:B------:R0:W-:Y:S01]  /*8e20*/  STG.E.U8 desc[UR36][R16.64], R8 ;  /* 0x0000000810007986 */ /* 0x0001e2000c101124 */
[----:B------:R-:W-:Y:S05]  /*8e30*/  BRA `(.L_x_22549) ;  /* 0x0000000400107947 */ /* 0x000fea0003800000 */
.L_x_22567:
        /* <DEDUP_REMOVED lines=17> */
.L_x_22574:
[----:B------:R-:W-:-:S04]  /*8f50*/  LOP3.LUT R2, R5, 0x80000000, RZ, 0xc0, !PT ;  /* 0x8000000005027812 */ /* 0x000fc800078ec0ff */
[----:B------:R-:W-:-:S04]  /*8f60*/  SHF.R.U32.HI R3, RZ, 0x18, R2 ;  /* 0x00000018ff037819 */ /* 0x000fc80000011602 */
[----:B------:R-:W-:-:S04]  /*8f70*/  LOP3.LUT R0, R0, R3, RZ, 0xfc, !PT ;  /* 0x0000000300007212 */ /* 0x000fc800078efcff */
[----:B------:R-:W-:-:S07]  /*8f80*/  PRMT R8, R0, 0x7610, R8 ;  /* 0x0000761000087816 */ /* 0x000fce0000000008 */
.L_x_22573:
[----:B------:R-:W-:Y:S05]  /*8f90*/  BSYNC B0 ;  /* 0x0000000000007941 */ /* 0x000fea0003800000 */
.L_x_22572:
[----:B------:R0:W-:Y:S01]  /*8fa0*/  STG.E.U8 desc[UR36][R16.64], R8 ;  /* 0x0000000810007986 */ /* 0x0001e2000c101124 */
[----:B------:R-:W-:Y:S05]  /*8fb0*/  BRA `(.L_x_22549) ;  /* 0x0000000000b07947 */ /* 0x000fea0003800000 */
.L_x_22566:
        /* <DEDUP_REMOVED lines=22> */
.L_x_22548:
        /* <DEDUP_REMOVED lines=16> */
.L_x_22577:
[----:B------:R-:W-:Y:S05]  /*9220*/  BRA `(.L_x_22549) ;  /* 0x0000000000147947 */ /* 0x000fea0003800000 */
.L_x_22576:
[----:B------:R-:W-:-:S04]  /*9230*/  PRMT R2, R5, 0x9910, RZ ;  /* 0x0000991005027816 */ /* 0x000fc800000000ff */
[----:B------:R-:W-:-:S05]  /*9240*/  SHF.R.S32.HI R3, RZ, 0x1f, R2 ;  /* 0x0000001fff037819 */ /* 0x000fca0000011402 */
[----:B------:R0:W-:Y:S01]  /*9250*/  STG.E.64 desc[UR36][R16.64], R2 ;  /* 0x0000000210007986 */ /* 0x0001e2000c101b24 */
[----:B------:R-:W-:Y:S05]  /*9260*/  BRA `(.L_x_22549) ;  /* 0x0000000000047947 */ /* 0x000fea0003800000 */
.L_x_22575:
[----:B------:R0:W-:Y:S02]  /*9270*/  STG.E desc[UR36][R16.64], R5 ;  /* 0x0000000510007986 */ /* 0x0001e4000c101924 */
.L_x_22549:
[----:B------:R-:W-:-:S07]  /*9280*/  VIADD R19, R19, 0x80 ;  /* 0x0000008013137836 */ /* 0x000fce0000000000 */
.L_x_22509:
[----:B------:R-:W-:Y:S05]  /*9290*/  BSYNC B6 ;  /* 0x0000000000067941 */ /* 0x000fea0003800000 */
.L_x_22508:
        /* <DEDUP_REMOVED lines=306> */
.L_x_22578:
        /* <DEDUP_REMOVED lines=20> */
.L_x_22582:
[----:B------:R4:W5:Y:S01]  /*a700*/  LDG.E.U8 R0, desc[UR36][R2.64] ;  /* 0x0000002402007981 */ /* 0x000962000c1e1100 */
[----:B------:R-:W-:Y:S05]  /*a710*/  BRA `(.L_x_22584) ;  /* 0x0000000c00547947 */ /* 0x000fea0003800000 */
.L_x_22581:
        /* <DEDUP_REMOVED lines=8> */
.L_x_22586:
[----:B------:R2:W5:Y:S01]  /*a7a0*/  LDG.E.U8 R0, desc[UR36][R2.64] ;  /* 0x0000002402007981 */ /* 0x000562000c1e1100 */
[----:B------:R-:W-:Y:S05]  /*a7b0*/  BRA `(.L_x_22584) ;  /* 0x0000000c002c7947 */ /* 0x000fea0003800000 */
.L_x_22585:
[----:B------:R0:W5:Y:S01]  /*a7c0*/  LDG.E.U16 R0, desc[UR36][R2.64] ;  /* 0x0000002402007981 */ /* 0x000162000c1e1500 */
[----:B------:R-:W-:Y:S05]  /*a7d0*/  BRA `(.L_x_22584) ;  /* 0x0000000c00247947 */ /* 0x000fea0003800000 */
.L_x_22580:
        /* <DEDUP_REMOVED lines=9> */
.L_x_22588:
[----:B------:R-:W2:Y:S02]  /*a870*/  LDG.E.U16 R4, desc[UR36][R2.64] ;  /* 0x0000002402047981 */ /* 0x000ea4000c1e1500 */
[----:B--2---:R-:W-:-:S06]  /*a880*/  HADD2.F32 R4, -RZ, R4.H0_H0 ;  /* 0x20000004ff047230 */ /* 0x004fcc0000004100 */
[----:B------:R-:W0:Y:S02]  /*a890*/  F2I.FTZ.TRUNC.NTZ R4, R4 ;  /* 0x0000000400047305 */ /* 0x000e24000021f100 */
[----:B0-----:R-:W-:Y:S01]  /*a8a0*/  PRMT R0, R4, 0x7610, R0 ;  /* 0x0000761004007816 */ /* 0x001fe20000000000 */
[----:B------:R-:W-:Y:S06]  /*a8b0*/  BRA `(.L_x_22584) ;  /* 0x0000000800ec7947 */ /* 0x000fec0003800000 */
.L_x_22587:
        /* <DEDUP_REMOVED lines=9> */
.L_x_22590:
[----:B------:R-:W2:Y:S02]  /*a950*/  LDG.E.U16 R2, desc[UR36][R2.64] ;  /* 0x0000002402027981 */ /* 0x000ea4000c1e1500 */
[----:B--2---:R-:W-:-:S06]  /*a960*/  HADD2.F32 R4, -RZ, R2.H0_H0 ;  /* 0x20000002ff047230 */ /* 0x004fcc0000004100 */
[----:B------:R-:W0:Y:S02]  /*a970*/  F2I.FTZ.TRUNC.NTZ R4, R4 ;  /* 0x0000000400047305 */ /* 0x000e24000021f100 */
[----:B0-----:R-:W-:Y:S01]  /*a980*/  PRMT R0, R4, 0x7610, R0 ;  /* 0x0000761004007816 */ /* 0x001fe20000000000 */
[----:B------:R-:W-:Y:S06]  /*a990*/  BRA `(.L_x_22584) ;  /* 0x0000000800b47947 */ /* 0x000fec0003800000 */
.L_x_22589:
[----:B------:R-:W2:Y:S02]  /*a9a0*/  LDG.E.64 R2, desc[UR36][R2.64] ;  /* 0x0000002402027981 */ /* 0x000ea4000c1e1b00 */
[----:B--2---:R0:W1:Y:S01]  /*a9b0*/  F2I.F64.TRUNC R0, R2 ;  /* 0x0000000200007311 */ /* 0x004062000030d100 */
[----:B------:R-:W-:Y:S05]  /*a9c0*/  BRA `(.L_x_22584) ;  /* 0x0000000800a87947 */ /* 0x000fea0003800000 */
.L_x_22579:
        /* <DEDUP_REMOVED lines=12> */
.L_x_22593:
[----:B------:R-:W2:Y:S02]  /*aa90*/  LDG.E.64 R2, desc[UR36][R2.64] ;  /* 0x0000002402027981 */ /* 0x000ea4000c1e1b00 */
[----:B--2---:R0:W1:Y:S01]  /*aaa0*/  F2I.F64.TRUNC R0, R2 ;  /* 0x0000000200007311 */ /* 0x004062000030d100 */
[----:B------:R-:W-:Y:S05]  /*aab0*/  BRA `(.L_x_22584) ;  /* 0x00000008006c7947 */ /* 0x000fea0003800000 */
.L_x_22592:
        /* <DEDUP_REMOVED lines=28> */
.L_x_22595:
        /* <DEDUP_REMOVED lines=15> */
.L_x_22594:
[----:B------:R-:W2:Y:S02]  /*ad70*/  LDG.E.U16 R4, desc[UR36][R2.64] ;  /* 0x0000002402047981 */ /* 0x000ea4000c1e1500 */
[----:B--2---:R-:W-:-:S06]  /*ad80*/  IMAD.U32 R4, R4, 0x10000, RZ ;  /* 0x0001000004047824 */ /* 0x004fcc00078e00ff */
[----:B------:R-:W0:Y:S02]  /*ad90*/  F2I.FTZ.TRUNC.NTZ R4, R4 ;  /* 0x0000000400047305 */ /* 0x000e24000021f100 */
[----:B0-----:R-:W-:Y:S01]  /*ada0*/  PRMT R0, R4, 0x7610, R0 ;  /* 0x0000761004007816 */ /* 0x001fe20000000000 */
[----:B------:R-:W-:Y:S06]  /*adb0*/  BRA `(.L_x_22584) ;  /* 0x0000000400ac7947 */ /* 0x000fec0003800000 */
.L_x_22591:
        /* <DEDUP_REMOVED lines=10> */
.L_x_22598:
        /* <DEDUP_REMOVED lines=21> */
.L_x_22602:
[----:B------:R-:W-:Y:S05]  /*afb0*/  BSYNC B1 ;  /* 0x0000000000017941 */ /* 0x000fea0003800000 */
.L_x_22601:
[----:B------:R-:W-:Y:S01]  /*afc0*/  IMAD.SHL.U32 R2, R2, 0x100000, RZ ;  /* 0x0010000002027824 */ /* 0x000fe200078e00ff */
[----:B------:R-:W-:-:S04]  /*afd0*/  LEA R3, R0, 0x3b800000, 0x17 ;  /* 0x3b80000000037811 */ /* 0x000fc800078eb8ff */
[----:B------:R-:W-:-:S07]  /*afe0*/  LOP3.LUT R4, R3, R2, R4, 0xfe, !PT ;  /* 0x0000000203047212 */ /* 0x000fce00078efe04 */
.L_x_22600:
[----:B------:R-:W-:Y:S05]  /*aff0*/  BSYNC B0 ;  /* 0x0000000000007941 */ /* 0x000fea0003800000 */
.L_x_22599:
[----:B------:R-:W0:Y:S02]  /*b000*/  F2I.FTZ.TRUNC.NTZ R4, R4 ;  /* 0x0000000400047305 */ /* 0x000e24000021f100 */
[----:B0-----:R-:W-:Y:S01]  /*b010*/  PRMT R0, R4, 0x7610, R0 ;  /* 0x0000761004007816 */ /* 0x001fe20000000000 */
[----:B------:R-:W-:Y:S06]  /*b020*/  BRA `(.L_x_22584) ;  /* 0x0000000400107947 */ /* 0x000fec0003800000 */
.L_x_22597:
        /* <DEDUP_REMOVED lines=21> */
.L_x_22606:
[----:B------:R-:W-:Y:S05]  /*b180*/  BSYNC B1 ;  /* 0x0000000000017941 */ /* 0x000fea0003800000 */
.L_x_22605:
[----:B------:R-:W-:Y:S01]  /*b190*/  IMAD.SHL.U32 R2, R2, 0x200000, RZ ;  /* 0x0020000002027824 */ /* 0x000fe200078e00ff */
[----:B------:R-:W-:-:S04]  /*b1a0*/  LEA R3, R0, 0x37800000, 0x17 ;  /* 0x3780000000037811 */ /* 0x000fc800078eb8ff */
[----:B------:R-:W-:-:S07]  /*b1b0*/  LOP3.LUT R4, R3, R2, R4, 0xfe, !PT ;  /* 0x0000000203047212 */ /* 0x000fce00078efe04 */
.L_x_22604:
[----:B------:R-:W-:Y:S05]  /*b1c0*/  BSYNC B0 ;  /* 0x0000000000007941 */ /* 0x000fea0003800000 */
.L_x_22603:
[----:B------:R-:W0:Y:S02]  /*b1d0*/  F2I.FTZ.TRUNC.NTZ R4, R4 ;  /* 0x0000000400047305 */ /* 0x000e24000021f100 */
[----:B0-----:R-:W-:Y:S01]  /*b1e0*/  PRMT R0, R4, 0x7610, R0 ;  /* 0x0000761004007816 */ /* 0x001fe20000000000 */
[----:B------:R-:W-:Y:S06]  /*b1f0*/  BRA `(.L_x_22584) ;  /* 0x00000000009c7947 */ /* 0x000fec0003800000 */
.L_x_22596:
        /* <DEDUP_REMOVED lines=14> */
.L_x_22610:
[----:B------:R-:W-:Y:S05]  /*b2e0*/  BSYNC B0 ;  /* 0x0000000000007941 */ /* 0x000fea0003800000 */
.L_x_22609:
[----:B------:R-:W0:Y:S02]  /*b2f0*/  F2I.FTZ.TRUNC.NTZ R4, R4 ;  /* 0x0000000400047305 */ /* 0x000e24000021f100 */
[----:B0-----:R-:W-:Y:S01]  /*b300*/  PRMT R0, R4, 0x7610, R0 ;  /* 0x0000761004007816 */ /* 0x001fe20000000000 */
[----:B------:R-:W-:Y:S06]  /*b310*/  BRA `(.L_x_22584) ;  /* 0x0000000000547947 */ /* 0x000fec0003800000 */
.L_x_22583:
        /* <DEDUP_REMOVED lines=16> */
.L_x_22611:
[----:B------:R-:W-:Y:S01]  /*b420*/  PRMT R0, RZ, 0x7610, R0 ;  /* 0x00007610ff007816 */ /* 0x000fe20000000000 */
[----:B------:R-:W-:Y:S06]  /*b430*/  BRA `(.L_x_22584) ;  /* 0x00000000000c7947 */ /* 0x000fec0003800000 */
.L_x_22608:
[----:B------:R0:W5:Y:S01]  /*b440*/  LDG.E.U8 R0, desc[UR36][R2.64] ;  /* 0x0000002402007981 */ /* 0x000162000c1e1100 */
[----:B------:R-:W-:Y:S05]  /*b450*/  BRA `(.L_x_22584) ;  /* 0x0000000000047947 */ /* 0x000fea0003800000 */
.L_x_22607:
[----:B------:R0:W5:Y:S02]  /*b460*/  LDG.E.U8 R0, desc[UR36][R2.64] ;  /* 0x0000002402007981 */ /* 0x000164000c1e1100 */
.L_x_22584:
[----:B01234-:R-:W0:Y:S01]  /*b470*/  LDC.U8 R3, c[0x0][0x422] ;  /* 0x00010880ff037b82 */ /* 0x01fe220000000000 */
[----:B-----5:R-:W-:Y:S01]  /*b480*/  LOP3.LUT R0, R0, 0xffff, RZ, 0xc0, !PT ;  /* 0x0000ffff00007812 */ /* 0x020fe200078ec0ff */
        /* <DEDUP_REMOVED lines=16> */
.L_x_22615:
[----:B------:R-:W-:Y:S01]  /*b590*/  STG.E.U8 desc[UR36][R16.64], R5 ;  /* 0x0000000510007986 */ /* 0x000fe2000c101124 */
[----:B------:R-:W-:Y:S05]  /*b5a0*/  EXIT ;  /* 0x000000000000794d */ /* 0x000fea0003800000 */
.L_x_22614:
        /* <DEDUP_REMOVED lines=10> */
.L_x_22618:
[----:B------:R-:W-:Y:S01]  /*b650*/  STG.E desc[UR36][R16.64], R5 ;  /* 0x0000000510007986 */ /* 0x000fe2000c101924 */
[----:B------:R-:W-:Y:S05]  /*b660*/  EXIT ;  /* 0x000000000000794d */ /* 0x000fea0003800000 */
.L_x_22617:
[----:B------:R-:W-:Y:S01]  /*b670*/  STG.E.U16 desc[UR36][R16.64], R5 ;  /* 0x0000000510007986 */ /* 0x000fe2000c101524 */
[----:B------:R-:W-:Y:S05]  /*b680*/  EXIT ;  /* 0x000000000000794d */ /* 0x000fea0003800000 */
.L_x_22613:
        /* <DEDUP_REMOVED lines=9> */
.L_x_22620:
[----:B------:R-:W0:Y:S02]  /*b720*/  I2F.S16 R0, R5 ;  /* 0x0000000500007306 */ /* 0x000e240000101400 */
[----:B0-----:R-:W-:-:S05]  /*b730*/  F2FP.F16.F32.PACK_AB R0, RZ, R0 ;  /* 0x00000000ff00723e */ /* 0x001fca00000000ff */
[----:B------:R-:W-:Y:S01]  /*b740*/  STG.E.U16 desc[UR36][R16.64], R0 ;  /* 0x0000000010007986 */ /* 0x000fe2000c101524 */
[----:B------:R-:W-:Y:S05]  /*b750*/  EXIT ;  /* 0x000000000000794d */ /* 0x000fea0003800000 */
.L_x_22619:
        /* <DEDUP_REMOVED lines=10> */
.L_x_22622:
[----:B------:R-:W0:Y:S02]  /*b800*/  I2F.S16 R5, R5 ;  /* 0x0000000500057306 */ /* 0x000e240000101400 */
[----:B0-----:R-:W-:-:S04]  /*b810*/  F2FP.F16.F32.PACK_AB R3, RZ, R5 ;  /* 0x00000005ff03723e */ /* 0x001fc800000000ff */
[----:B------:R-:W-:-:S05]  /*b820*/  PRMT R3, R3, 0x5410, RZ ;  /* 0x0000541003037816 */ /* 0x000fca00000000ff */
[----:B------:R-:W-:Y:S01]  /*b830*/  STG.E desc[UR36][R16.64], R3 ;  /* 0x0000000310007986 */ /* 0x000fe2000c101924 */
[----:B------:R-:W-:Y:S05]  /*b840*/  EXIT ;  /* 0x000000000000794d */ /* 0x000fea0003800000 */
.L_x_22621:
[----:B------:R-:W0:Y:S02]  /*b850*/  I2F.F64.S16 R2, R5 ;  /* 0x0000000500027312 */ /* 0x000e240000101c00 */
[----:B0-----:R-:W-:Y:S01]  /*b860*/  STG.E.64 desc[UR36][R16.64], R2 ;  /* 0x0000000210007986 */ /* 0x001fe2000c101b24 */
[----:B------:R-:W-:Y:S05]  /*b870*/  EXIT ;  /* 0x000000000000794d */ /* 0x000fea0003800000 */
.L_x_22612:
        /* <DEDUP_REMOVED lines=13> */
.L_x_22625:
[----:B------:R-:W0:Y:S01]  /*b950*/  I2F.F64.S16 R4, R5 ;  /* 0x0000000500047312 */ /* 0x000e220000101c00 */
[----:B------:R-:W-:-:S05]  /*b960*/  CS2R R6, SRZ ;  /* 0x0000000000067805 */ /* 0x000fca000001ff00 */
[----:B0-----:R-:W-:Y:S01]  /*b970*/  STG.E.128 desc[UR36][R16.64], R4 ;  /* 0x0000000410007986 */ /* 0x001fe2000c101d24 */
[----:B------:R-:W-:Y:S05]  /*b980*/  EXIT ;  /* 0x000000000000794d */ /* 0x000fea0003800000 */
.L_x_22624:
        /* <DEDUP_REMOVED lines=21> */
.L_x_22629:
[----:B------:R-:W-:Y:S05]  /*bae0*/  BSYNC B0 ;  /* 0x0000000000007941 */ /* 0x000fea0003800000 */
.L_x_22628:
[----:B------:R-:W-:-:S05]  /*baf0*/  LOP3.LUT R3, R0, R3, RZ, 0xfc, !PT ;  /* 0x0000000300037212 */ /* 0x000fca00078efcff */
[----:B------:R-:W-:Y:S01]  /*bb00*/  STG.E.U8 desc[UR36][R16.64], R3 ;  /* 0x0000000310007986 */ /* 0x000fe2000c101124 */
[----:B------:R-:W-:Y:S05]  /*bb10*/  EXIT ;  /* 0x000000000000794d */ /* 0x000fea0003800000 */
.L_x_22627:
        /* <DEDUP_REMOVED lines=13> */
.L_x_22631:
[----:B------:R-:W-:Y:S01]  /*bbf0*/  IMAD.MOV.U32 R0, RZ, RZ, 0x7f ;  /* 0x0000007fff007424 */ /* 0x000fe200078e00ff */
[----:B------:R-:W-:-:S04]  /*bc00*/  ISETP.GT.U32.AND P0, PT, R2, 0x7f800000, PT ;  /* 0x7f8000000200780c */ /* 0x000fc80003f04070 */
[----:B------:R-:W-:-:S09]  /*bc10*/  SEL R0, R0, 0x7c, P0 ;  /* 0x0000007c00007807 */ /* 0x000fd20000000000 */
.L_x_22632:
[----:B------:R-:W-:Y:S05]  /*bc20*/  BSYNC B0 ;  /* 0x0000000000007941 */ /* 0x000fea0003800000 */
.L_x_22630:
[----:B------:R-:W-:-:S04]  /*bc30*/  LOP3.LUT R2, R5, 0x80000000, RZ, 0xc0, !PT ;  /* 0x8000000005027812 */ /* 0x000fc800078ec0ff */
[----:B------:R-:W-:-:S04]  /*bc40*/  SHF.R.U32.HI R3, RZ, 0x18, R2 ;  /* 0x00000018ff037819 */ /* 0x000fc80000011602 */
[----:B------:R-:W-:-:S05]  /*bc50*/  LOP3.LUT R3, R0, R3, RZ, 0xfc, !PT ;  /* 0x0000000300037212 */ /* 0x000fca00078efcff */
[----:B------:R-:W-:Y:S01]  /*bc60*/  STG.E.U8 desc[UR36][R16.64], R3 ;  /* 0x0000000310007986 */ /* 0x000fe2000c101124 */
[----:B------:R-:W-:Y:S05]  /*bc70*/  EXIT ;  /* 0x000000000000794d */ /* 0x000fea0003800000 */
.L_x_22626:
[----:B------:R-:W0:Y:S02]  /*bc80*/  I2F.S16 R0, R5 ;  /* 0x0000000500007306 */ /* 0x000e240000101400 */
[----:B0-----:R-:W-:-:S05]  /*bc90*/  F2FP.BF16.F32.PACK_AB R0, RZ, R0 ;  /* 0x00000000ff00723e */ /* 0x001fca00000010ff */
[----:B------:R-:W-:Y:S01]  /*bca0*/  STG.E.U16 desc[UR36][R16.64], R0 ;  /* 0x0000000010007986 */ /* 0x000fe2000c101524 */
[----:B------:R-:W-:Y:S05]  /*bcb0*/  EXIT ;  /* 0x000000000000794d */ /* 0x000fea0003800000 */
.L_x_22623:
        /* <DEDUP_REMOVED lines=10> */
.L_x_22635:
        /* <DEDUP_REMOVED lines=17> */
.L_x_22638:
[----:B------:R-:W-:-:S04]  /*be70*/  LOP3.LUT R2, R5, 0x80000000, RZ, 0xc0, !PT ;  /* 0x8000000005027812 */ /* 0x000fc800078ec0ff */
[----:B------:R-:W-:-:S04]  /*be80*/  SHF.R.U32.HI R3, RZ, 0x18, R2 ;  /* 0x00000018ff037819 */ /* 0x000fc80000011602 */
[----:B------:R-:W-:-:S04]  /*be90*/  LOP3.LUT R0, R0, R3, RZ, 0xfc, !PT ;  /* 0x0000000300007212 */ /* 0x000fc800078efcff */
[----:B------:R-:W-:-:S07]  /*bea0*/  PRMT R8, R0, 0x7610, R8 ;  /* 0x0000761000087816 */ /* 0x000fce0000000008 */
.L_x_22637:
[----:B------:R-:W-:Y:S05]  /*beb0*/  BSYNC B0 ;  /* 0x0000000000007941 */ /* 0x000fea0003800000 */
.L_x_22636:
[----:B------:R-:W-:Y:S01]  /*bec0*/  STG.E.U8 desc[UR36][R16.64], R8 ;  /* 0x0000000810007986 */ /* 0x000fe2000c101124 */
[----:B------:R-:W-:Y:S05]  /*bed0*/  EXIT ;  /* 0x000000000000794d */ /* 0x000fea0003800000 */
.L_x_22634:
        /* <DEDUP_REMOVED lines=17> */
.L_x_22641:
[----:B------:R-:W-:-:S04]  /*bff0*/  LOP3.LUT R2, R5, 0x80000000, RZ, 0xc0, !PT ;  /* 0x8000000005027812 */ /* 0x000fc800078ec0ff */
[----:B------:R-:W-:-:S04]  /*c000*/  SHF.R.U32.HI R3, RZ, 0x18, R2 ;  /* 0x00000018ff037819 */ /* 0x000fc80000011602 */
[----:B------:R-:W-:-:S04]  /*c010*/  LOP3.LUT R0, R0, R3, RZ, 0xfc, !PT ;  /* 0x0000000300007212 */ /* 0x000fc800078efcff */
[----:B------:R-:W-:-:S07]  /*c020*/  PRMT R8, R0, 0x7610, R8 ;  /* 0x0000761000087816 */ /* 0x000fce0000000008 */
.L_x_22640:
[----:B------:R-:W-:Y:S05]  /*c030*/  BSYNC B0 ;  /* 0x0000000000007941 */ /* 0x000fea0003800000 */
.L_x_22639:
[----:B------:R-:W-:Y:S01]  /*c040*/  STG.E.U8 desc[UR36][R16.64], R8 ;  /* 0x0000000810007986 */ /* 0x000fe2000c101124 */
[----:B------:R-:W-:Y:S05]  /*c050*/  EXIT ;  /* 0x000000000000794d */ /* 0x000fea0003800000 */
.L_x_22633:
        /* <DEDUP_REMOVED lines=22> */
.L_x_22616:
        /* <DEDUP_REMOVED lines=16> */
.L_x_22644:
[----:B------:R-:W-:Y:S05]  /*c2c0*/  EXIT ;  /* 0x000000000000794d */ /* 0x000fea0003800000 */
.L_x_22643:
[----:B------:R-:W-:-:S04]  /*c2d0*/  PRMT R2, R5, 0x9910, RZ ;  /* 0x0000991005027816 */ /* 0x000fc800000000ff */
[----:B------:R-:W-:-:S05]  /*c2e0*/  SHF.R.S32.HI R3, RZ, 0x1f, R2 ;  /* 0x0000001fff037819 */ /* 0x000fca0000011402 */
[----:B------:R-:W-:Y:S01]  /*c2f0*/  STG.E.64 desc[UR36][R16.64], R2 ;  /* 0x0000000210007986 */ /* 0x000fe2000c101b24 */
[----:B------:R-:W-:Y:S05]  /*c300*/  EXIT ;  /* 0x000000000000794d */ /* 0x000fea0003800000 */
.L_x_22642:
[----:B------:R-:W-:Y:S01]  /*c310*/  STG.E desc[UR36][R16.64], R5 ;  /* 0x0000000510007986 */ /* 0x000fe2000c101924 */
[----:B------:R-:W-:Y:S05]  /*c320*/  EXIT ;  /* 0x000000000000794d */ /* 0x000fea0003800000 */
.L_x_22645:
        /* <DEDUP_REMOVED lines=13> */
.L_x_42313:


//--------------------- .text._ZN2at6native27unrolled_elementwise_kernelINS0_13AUnaryFunctorIaaaZZZNS0_19minimum_kernel_cudaERNS_18TensorIteratorBaseEENKUlvE_clEvENKUlvE0_clEvEUlaaE_EESt5arrayIPcLm2EELi4E23TrivialOffsetCalculatorILi1EjESD_NS0_6memory12LoadWithCastILi1EEENSE_13StoreWithCastILi1EEEEEviT_T0_T2_T3_T4_T5_ --------------------------
	.section	.text._ZN2at6native27unrolled_elementwise_kernelINS0_13AUnaryFunctorIaaaZZZNS0_19minimum_kernel_cudaERNS_18TensorIteratorBaseEENKUlvE_clEvENKUlvE0_clEvEUlaaE_EESt5arrayIPcLm2EELi4E23TrivialOffsetCalculatorILi1EjESD_NS0_6memory12LoadWithCastILi1EEENSE_13StoreWithCastILi1EEEEEviT_T0_T2_T3_T4_T5_,"ax",@progbits
	.align	128
        .global         _ZN2at6native27unrolled_elementwise_kernelINS0_13AUnaryFunctorIaaaZZZNS0_19minimum_kernel_cudaERNS_18TensorIteratorBaseEENKUlvE_clEvENKUlvE0_clEvEUlaaE_EESt5arrayIPcLm2EELi4E23TrivialOffsetCalculatorILi1EjESD_NS0_6memory12LoadWithCastILi1EEENSE_13StoreWithCastILi1EEEEEviT_T0_T2_T3_T4_T5_
        .type           _ZN2at6native27unrolled_elementwise_kernelINS0_13AUnaryFunctorIaaaZZZNS0_19minimum_kernel_cudaERNS_18TensorIteratorBaseEENKUlvE_clEvENKUlvE0_clEvEUlaaE_EESt5arrayIPcLm2EELi4E23TrivialOffsetCalculatorILi1EjESD_NS0_6memory12LoadWithCastILi1EEENSE_13StoreWithCastILi1EEEEEviT_T0_T2_T3_T4_T5_,@function
        .size           _ZN2at6native27unrolled_elementwise_kernelINS0_13AUnaryFunctorIaaaZZZNS0_19minimum_kernel_cudaERNS_18TensorIteratorBaseEENKUlvE_clEvENKUlvE0_clEvEUlaaE_EESt5arrayIPcLm2EELi4E23TrivialOffsetCalculatorILi1EjESD_NS0_6memory12LoadWithCastILi1EEENSE_13StoreWithCastILi1EEEEEviT_T0_T2_T3_T4_T5_,(.L_x_42314 - _ZN2at6native27unrolled_elementwise_kernelINS0_13AUnaryFunctorIaaaZZZNS0_19minimum_kernel_cudaERNS_18TensorIteratorBaseEENKUlvE_clEvENKUlvE0_clEvEUlaaE_EESt5arrayIPcLm2EELi4E23TrivialOffsetCalculatorILi1EjESD_NS0_6memory12LoadWithCastILi1EEENSE_13StoreWithCastILi1EEEEEviT_T0_T2_T3_T4_T5_)
        .other          _ZN2at6native27unrolled_elementwise_kernelINS0_13AUnaryFunctorIaaaZZZNS0_19minimum_kernel_cudaERNS_18TensorIteratorBaseEENKUlvE_clEvENKUlvE0_clEvEUlaaE_EESt5arrayIPcLm2EELi4E23TrivialOffsetCalculatorILi1EjESD_NS0_6memory12LoadWithCastILi1EEENSE_13StoreWithCastILi1EEEEEviT_T0_T2_T3_T4_T5_,@"STO_CUDA_ENTRY STV_DEFAULT"
_ZN2at6native27unrolled_elementwise_kernelINS0_13AUnaryFunctorIaaaZZZNS0_19minimum_kernel_cudaERNS_18TensorIteratorBaseEENKUlvE_clEvENKUlvE0_clEvEUlaaE_EESt5arrayIPcLm2EELi4E23TrivialOffsetCalculatorILi1EjESD_NS0_6memory12LoadWithCastILi1EEENSE_13StoreWithCastILi1EEEEEviT_T0_T2_T3_T4_T5_:
.text._ZN2at6native27unrolled_elementwise_kernelINS0_13AUnaryFunctorIaaaZZZNS0_19minimum_kernel_cudaERNS_18TensorIteratorBaseEENKUlvE_clEvENKUlvE0_clEvEUlaaE_EESt5arrayIPcLm2EELi4E23TrivialOffsetCalculatorILi1EjESD_NS0_6memory12LoadWithCastILi1EEENSE_13StoreWithCastILi1EEEEEviT_T0_T2_T3_T4_T5_:
        /* <DEDUP_REMOVED lines=31> */
.L_x_22651:
[----:B------:R3:W5:Y:S01]  /*01f0*/  LDG.E.U8 R17, desc[UR36][R2.64] ;  /* 0x0000002402117981 */ /* 0x000762000c1e1100 */
[----:B------:R-:W-:Y:S05]  /*0200*/  BRA `(.L_x_22653) ;  /* 0x0000000c00587947 */ /* 0x000fea0003800000 */
.L_x_22650:
        /* <DEDUP_REMOVED lines=8> */
.L_x_22655:
[----:B------:R1:W5:Y:S01]  /*0290*/  LDG.E.U8 R17, desc[UR36][R2.64] ;  /* 0x0000002402117981 */ /* 0x000362000c1e1100 */
[----:B------:R-:W-:Y:S05]  /*02a0*/  BRA `(.L_x_22653) ;  /* 0x0000000c00307947 */ /* 0x000fea0003800000 */
.L_x_22654:
[----:B------:R2:W5:Y:S01]  /*02b0*/  LDG.E.U16 R17, desc[UR36][R2.64] ;  /* 0x0000002402117981 */ /* 0x000562000c1e1500 */
[----:B------:R-:W-:Y:S05]  /*02c0*/  BRA `(.L_x_22653) ;  /* 0x0000000c00287947 */ /* 0x000fea0003800000 */
.L_x_22649:
        /* <DEDUP_REMOVED lines=9> */
.L_x_22657:
[----:B------:R-:W2:Y:S02]  /*0360*/  LDG.E.U16 R0, desc[UR36][R2.64] ;  /* 0x0000002402007981 */ /* 0x000ea4000c1e1500 */
[----:B--2---:R-:W-:-:S06]  /*0370*/  HADD2.F32 R0, -RZ, R0.H0_H0 ;  /* 0x20000000ff007230 */ /* 0x004fcc0000004100 */
[----:B------:R-:W0:Y:S02]  /*0380*/  F2I.FTZ.TRUNC.NTZ R0, R0 ;  /* 0x0000000000007305 */ /* 0x000e24000021f100 */
[----:B0-----:R-:W-:Y:S01]  /*0390*/  PRMT R17, R0, 0x7610, R17 ;  /* 0x0000761000117816 */ /* 0x001fe20000000011 */
[----:B------:R-:W-:Y:S06]  /*03a0*/  BRA `(.L_x_22653) ;  /* 0x0000000800f07947 */ /* 0x000fec0003800000 */
.L_x_22656:
        /* <DEDUP_REMOVED lines=9> */
.L_x_22659:
[----:B------:R-:W2:Y:S02]  /*0440*/  LDG.E.U16 R2, desc[UR36][R2.64] ;  /* 0x0000002402027981 */ /* 0x000ea4000c1e1500 */
[----:B--2---:R-:W-:-:S06]  /*0450*/  HADD2.F32 R0, -RZ, R2.H0_H0 ;  /* 0x20000002ff007230 */ /* 0x004fcc0000004100 */
[----:B------:R-:W0:Y:S02]  /*0460*/  F2I.FTZ.TRUNC.NTZ R0, R0 ;  /* 0x0000000000007305 */ /* 0x000e24000021f100 */
[----:B0-----:R-:W-:Y:S01]  /*0470*/  PRMT R17, R0, 0x7610, R17 ;  /* 0x0000761000117816 */ /* 0x001fe20000000011 */
[----:B------:R-:W-:Y:S06]  /*0480*/  BRA `(.L_x_22653) ;  /* 0x0000000800b87947 */ /* 0x000fec0003800000 */
.L_x_22658:
[----:B------:R-:W2:Y:S02]  /*0490*/  LDG.E.64 R2, desc[UR36][R2.64] ;  /* 0x0000002402027981 */ /* 0x000ea4000c1e1b00 */
[----:B--2---:R0:W1:Y:S01]  /*04a0*/  F2I.F64.TRUNC R17, R2 ;  /* 0x0000000200117311 */ /* 0x004062000030d100 */
[----:B------:R-:W-:Y:S05]  /*04b0*/  BRA `(.L_x_22653) ;  /* 0x0000000800ac7947 */ /* 0x000fea0003800000 */
.L_x_22648:
        /* <DEDUP_REMOVED lines=12> */
.L_x_22662:
[----:B------:R-:W2:Y:S02]  /*0580*/  LDG.E.64 R2, desc[UR36][R2.64] ;  /* 0x0000002402027981 */ /* 0x000ea4000c1e1b00 */
[----:B--2---:R0:W1:Y:S01]  /*0590*/  F2I.F64.TRUNC R17, R2 ;  /* 0x0000000200117311 */ /* 0x004062000030d100 */
[----:B------:R-:W-:Y:S05]  /*05a0*/  BRA `(.L_x_22653) ;  /* 0x0000000800707947 */ /* 0x000fea0003800000 */
.L_x_22661:
        /* <DEDUP_REMOVED lines=28> */
.L_x_22664:
        /* <DEDUP_REMOVED lines=16> */
.L_x_22663:
[----:B------:R-:W2:Y:S02]  /*0870*/  LDG.E.U16 R0, desc[UR36][R2.64] ;  /* 0x0000002402007981 */ /* 0x000ea4000c1e1500 */
[----:B--2---:R-:W-:-:S06]  /*0880*/  IMAD.U32 R0, R0, 0x10000, RZ ;  /* 0x0001000000007824 */ /* 0x004fcc00078e00ff */
[----:B------:R-:W0:Y:S02]  /*0890*/  F2I.FTZ.TRUNC.NTZ R0, R0 ;  /* 0x0000000000007305 */ /* 0x000e24000021f100 */
[----:B0-----:R-:W-:Y:S01]  /*08a0*/  PRMT R17, R0, 0x7610, R17 ;  /* 0x0000761000117816 */ /* 0x001fe20000000011 */
[----:B------:R-:W-:Y:S06]  /*08b0*/  BRA `(.L_x_22653) ;  /* 0x0000000400ac7947 */ /* 0x000fec0003800000 */
.L_x_22660:
        /* <DEDUP_REMOVED lines=10> */
.L_x_22667:
        /* <DEDUP_REMOVED lines=21> */
.L_x_22671:
[----:B------:R-:W-:Y:S05]  /*0ab0*/  BSYNC B1 ;  /* 0x0000000000017941 */ /* 0x000fea0003800000 */
.L_x_22670:
[----:B------:R-:W-:Y:S01]  /*0ac0*/  LEA R3, R0, 0x3b800000, 0x17 ;  /* 0x3b80000000037811 */ /* 0x000fe200078eb8ff */
[----:B------:R-:W-:-:S05]  /*0ad0*/  IMAD.SHL.U32 R0, R2, 0x100000, RZ ;  /* 0x0010000002007824 */ /* 0x000fca00078e00ff */
[----:B------:R-:W-:-:S07]  /*0ae0*/  LOP3.LUT R0, R3, R0, R4, 0xfe, !PT ;  /* 0x0000000003007212 */ /* 0x000fce00078efe04 */
.L_x_22669:
[----:B------:R-:W-:Y:S05]  /*0af0*/  BSYNC B0 ;  /* 0x0000000000007941 */ /* 0x000fea0003800000 */
.L_x_22668:
[----:B------:R-:W0:Y:S02]  /*0b00*/  F2I.FTZ.TRUNC.NTZ R0, R0 ;  /* 0x0000000000007305 */ /* 0x000e24000021f100 */
[----:B0-----:R-:W-:Y:S01]  /*0b10*/  PRMT R17, R0, 0x7610, R17 ;  /* 0x0000761000117816 */ /* 0x001fe20000000011 */
[----:B------:R-:W-:Y:S06]  /*0b20*/  BRA `(.L_x_22653) ;  /* 0x0000000400107947 */ /* 0x000fec0003800000 */
.L_x_22666:
        /* <DEDUP_REMOVED lines=21> */
.L_x_22675:
[----:B------:R-:W-:Y:S05]  /*0c80*/  BSYNC B1 ;  /* 0x0000000000017941 */ /* 0x000fea0003800000 */
.L_x_22674:
[----:B------:R-:W-:Y:S01]  /*0c90*/  LEA R3, R0, 0x37800000, 0x17 ;  /* 0x3780000000037811 */ /* 0x000fe200078eb8ff */
[----:B------:R-:W-:-:S05]  /*0ca0*/  IMAD.SHL.U32 R0, R2, 0x200000, RZ ;  /* 0x0020000002007824 */ /* 0x000fca00078e00ff */
[----:B------:R-:W-:-:S07]  /*0cb0*/  LOP3.LUT R0, R3, R0, R4, 0xfe, !PT ;  /* 0x0000000003007212 */ /* 0x000fce00078efe04 */
.L_x_22673:
[----:B------:R-:W-:Y:S05]  /*0cc0*/  BSYNC B0 ;  /* 0x0000000000007941 */ /* 0x000fea0003800000 */
.L_x_22672:
[----:B------:R-:W0:Y:S02]  /*0cd0*/  F2I.FTZ.TRUNC.NTZ R0, R0 ;  /* 0x0000000000007305 */ /* 0x000e24000021f100 */
[----:B0-----:R-:W-:Y:S01]  /*0ce0*/  PRMT R17, R0, 0x7610, R17 ;  /* 0x0000761000117816 */ /* 0x001fe20000000011 */
[----:B------:R-:W-:Y:S06]  /*0cf0*/  BRA `(.L_x_22653) ;  /* 0x00000000009c7947 */ /* 0x000fec0003800000 */
.L_x_22665:
        /* <DEDUP_REMOVED lines=14> */
.L_x_22679:
[----:B------:R-:W-:Y:S05]  /*0de0*/  BSYNC B0 ;  /* 0x0000000000007941 */ /* 0x000fea0003800000 */
.L_x_22678:
[----:B------:R-:W0:Y:S02]  /*0df0*/  F2I.FTZ.TRUNC.NTZ R0, R0 ;  /* 0x0000000000007305 */ /* 0x000e24000021f100 */
[----:B0-----:R-:W-:Y:S01]  /*0e00*/  PRMT R17, R0, 0x7610, R17 ;  /* 0x0000761000117816 */ /* 0x001fe20000000011 */
[----:B------:R-:W-:Y:S06]  /*0e10*/  BRA `(.L_x_22653) ;  /* 0x0000000000547947 */ /* 0x000fec0003800000 */
.L_x_22652:
        /* <DEDUP_REMOVED lines=16> */
.L_x_22680:
[----:B------:R-:W-:Y:S01]  /*0f20*/  PRMT R17, RZ, 0x7610, R17 ;  /* 0x00007610ff117816 */ /* 0x000fe20000000011 */
[----:B------:R-:W-:Y:S06]  /*0f30*/  BRA `(.L_x_22653) ;  /* 0x00000000000c7947 */ /* 0x000fec0003800000 */
.L_x_22677:
[----:B------:R0:W5:Y:S01]  /*0f40*/  LDG.E.U8 R17, desc[UR36][R2.64] ;  /* 0x0000002402117981 */ /* 0x000162000c1e1100 */
[----:B------:R-:W-:Y:S05]  /*0f50*/  BRA `(.L_x_22653) ;  /* 0x0000000000047947 */ /* 0x000fea0003800000 */
.L_x_22676:
[----:B------:R0:W5:Y:S02]  /*0f60*/  LDG.E.U8 R17, desc[UR36][R2.64] ;  /* 0x0000002402117981 */ /* 0x000164000c1e1100 */
.L_x_22653:
[----:B------:R-:W2:Y:S02]  /*0f70*/  S2R R25, SR_TID.X ;  /* 0x0000000000197919 */ /* 0x000ea40000002100 */
[----:B--2---:R-:W-:-:S07]  /*0f80*/  VIADD R25, R25, 0x80 ;  /* 0x0000008019197836 */ /* 0x004fce0000000000 */
.L_x_22647:
[----:B------:R-:W-:Y:S05]  /*0f90*/  BSYNC B6 ;  /* 0x0000000000067941 */ /* 0x000fea0003800000 */
.L_x_22646:
        /* <DEDUP_REMOVED lines=23> */
.L_x_22686:
[----:B------:R0:W5:Y:S01]  /*1110*/  LDG.E.U8 R16, desc[UR36][R2.64] ;  /* 0x0000002402107981 */ /* 0x000162000c1e1100 */
[----:B------:R-:W-:Y:S05]  /*1120*/  BRA `(.L_x_22688) ;  /* 0x0000000c00547947 */ /* 0x000fea0003800000 */
.L_x_22685:
        /* <DEDUP_REMOVED lines=8> */
.L_x_22690:
[----:B------:R0:W5:Y:S01]  /*11b0*/  LDG.E.U8 R16, desc[UR36][R2.64] ;  /* 0x0000002402107981 */ /* 0x000162000c1e1100 */
[----:B------:R-:W-:Y:S05]  /*11c0*/  BRA `(.L_x_22688) ;  /* 0x0000000c002c7947 */ /* 0x000fea0003800000 */
.L_x_22689:
[----:B------:R0:W5:Y:S01]  /*11d0*/  LDG.E.U16 R16, desc[UR36][R2.64] ;  /* 0x0000002402107981 */ /* 0x000162000c1e1500 */
[----:B------:R-:W-:Y:S05]  /*11e0*/  BRA `(.L_x_22688) ;  /* 0x0000000c00247947 */ /* 0x000fea0003800000 */
.L_x_22684:
        /* <DEDUP_REMOVED lines=9> */
.L_x_22692:
[----:B------:R-:W2:Y:S02]  /*1280*/  LDG.E.U16 R0, desc[UR36][R2.64] ;  /* 0x0000002402007981 */ /* 0x000ea4000c1e1500 */
[----:B--2---:R-:W-:-:S06]  /*1290*/  HADD2.F32 R0, -RZ, R0.H0_H0 ;  /* 0x20000000ff007230 */ /* 0x004fcc0000004100 */
[----:B------:R-:W0:Y:S02]  /*12a0*/  F2I.FTZ.TRUNC.NTZ R0, R0 ;  /* 0x0000000000007305 */ /* 0x000e24000021f100 */
[----:B0-----:R-:W-:Y:S01]  /*12b0*/  PRMT R16, R0, 0x7610, R16 ;  /* 0x0000761000107816 */ /* 0x001fe20000000010 */
[----:B------:R-:W-:Y:S06]  /*12c0*/  BRA `(.L_x_22688) ;  /* 0x0000000800ec7947 */ /* 0x000fec0003800000 */
.L_x_22691:
        /* <DEDUP_REMOVED lines=9> */
.L_x_22694:
[----:B------:R-:W2:Y:S02]  /*1360*/  LDG.E.U16 R2, desc[UR36][R2.64] ;  /* 0x0000002402027981 */ /* 0x000ea4000c1e1500 */
[----:B--2---:R-:W-:-:S06]  /*1370*/  HADD2.F32 R0, -RZ, R2.H0_H0 ;  /* 0x20000002ff007230 */ /* 0x004fcc0000004100 */
[----:B------:R-:W0:Y:S02]  /*1380*/  F2I.FTZ.TRUNC.NTZ R0, R0 ;  /* 0x0000000000007305 */ /* 0x000e24000021f100 */
[----:B0-----:R-:W-:Y:S01]  /*1390*/  PRMT R16, R0, 0x7610, R16 ;  /* 0x0000761000107816 */ /* 0x001fe20000000010 */
[----:B------:R-:W-:Y:S06]  /*13a0*/  BRA `(.L_x_22688) ;  /* 0x0000000800b47947 */ /* 0x000fec0003800000 */
.L_x_22693:
[----:B------:R-:W2:Y:S02]  /*13b0*/  LDG.E.64 R2, desc[UR36][R2.64] ;  /* 0x0000002402027981 */ /* 0x000ea4000c1e1b00 */
[----:B--2---:R0:W1:Y:S01]  /*13c0*/  F2I.F64.TRUNC R16, R2 ;  /* 0x0000000200107311 */ /* 0x004062000030d100 */
[----:B------:R-:W-:Y:S05]  /*13d0*/  BRA `(.L_x_22688) ;  /* 0x0000000800a87947 */ /* 0x000fea0003800000 */
.L_x_22683:
        /* <DEDUP_REMOVED lines=12> */
.L_x_22697:
[----:B------:R-:W2:Y:S02]  /*14a0*/  LDG.E.64 R2, desc[UR36][R2.64] ;  /* 0x0000002402027981 */ /* 0x000ea4000c1e1b00 */
[----:B--2---:R0:W1:Y:S01]  /*14b0*/  F2I.F64.TRUNC R16, R2 ;  /* 0x0000000200107311 */ /* 0x004062000030d100 */
[----:B------:R-:W-:Y:S05]  /*14c0*/  BRA `(.L_x_22688) ;  /* 0x00000008006c7947 */ /* 0x000fea0003800000 */
.L_x_22696:
        /* <DEDUP_REMOVED lines=28> */
.L_x_22699:
        /* <DEDUP_REMOVED lines=15> */
.L_x_22698:
[----:B------:R-:W2:Y:S02]  /*1780*/  LDG.E.U16 R0, desc[UR36][R2.64] ;  /* 0x0000002402007981 */ /* 0x000ea4000c1e1500 */
[----:B--2---:R-:W-:-:S06]  /*1790*/  IMAD.U32 R0, R0, 0x10000, RZ ;  /* 0x0001000000007824 */ /* 0x004fcc00078e00ff */
[----:B------:R-:W0:Y:S02]  /*17a0*/  F2I.FTZ.TRUNC.NTZ R0, R0 ;  /* 0x0000000000007305 */ /* 0x000e24000021f100 */
[----:B0-----:R-:W-:Y:S01]  /*17b0*/  PRMT R16, R0, 0x7610, R16 ;  /* 0x0000761000107816 */ /* 0x001fe20000000010 */
[----:B------:R-:W-:Y:S06]  /*17c0*/  BRA `(.L_x_22688) ;  /* 0x0000000400ac7947 */ /* 0x000fec0003800000 */
.L_x_22695:
        /* <DEDUP_REMOVED lines=10> */
.L_x_22702:
        /* <DEDUP_REMOVED lines=21> */
.L_x_22706:
[----:B------:R-:W-:Y:S05]  /*19c0*/  BSYNC B1 ;  /* 0x0000000000017941 */ /* 0x000fea0003800000 */
.L_x_22705:
[----:B------:R-:W-:Y:S01]  /*19d0*/  LEA R3, R0, 0x3b800000, 0x17 ;  /* 0x3b80000000037811 */ /* 0x000fe200078eb8ff */
[----:B------:R-:W-:-:S05]  /*19e0*/  IMAD.SHL.U32 R0, R2, 0x100000, RZ ;  /* 0x0010000002007824 */ /* 0x000fca00078e00ff */
[----:B------:R-:W-:-:S07]  /*19f0*/  LOP3.LUT R0, R3, R0, R4, 0xfe, !PT ;  /* 0x0000000003007212 */ /* 0x000fce00078efe04 */
.L_x_22704:
[----:B------:R-:W-:Y:S05]  /*1a00*/  BSYNC B0 ;  /* 0x0000000000007941 */ /* 0x000fea0003800000 */
.L_x_22703:
[----:B------:R-:W0:Y:S02]  /*1a10*/  F2I.FTZ.TRUNC.NTZ R0, R0 ;  /* 0x0000000000007305 */ /* 0x000e24000021f100 */
[----:B0-----:R-:W-:Y:S01]  /*1a20*/  PRMT R16, R0, 0x7610, R16 ;  /* 0x0000761000107816 */ /* 0x001fe20000000010 */
[----:B------:R-:W-:Y:S06]  /*1a30*/  BRA `(.L_x_22688) ;  /* 0x0000000400107947 */ /* 0x000fec0003800000 */
.L_x_22701:
        /* <DEDUP_REMOVED lines=21> */
.L_x_22710:
[----:B------:R-:W-:Y:S05]  /*1b90*/  BSYNC B1 ;  /* 0x0000000000017941 */ /* 0x000fea0003800000 */
.L_x_22709:
[----:B------:R-:W-:Y:S01]  /*1ba0*/  LEA R3, R0, 0x37800000, 0x17 ;  /* 0x3780000000037811 */ /* 0x000fe200078eb8ff */
[----:B------:R-:W-:-:S05]  /*1bb0*/  IMAD.SHL.U32 R0, R2, 0x200000, RZ ;  /* 0x0020000002007824 */ /* 0x000fca00078e00ff */
[----:B------:R-:W-:-:S07]  /*1bc0*/  LOP3.LUT R0, R3, R0, R4, 0xfe, !PT ;  /* 0x0000000003007212 */ /* 0x000fce00078efe04 */
.L_x_22708:
[----:B------:R-:W-:Y:S05]  /*1bd0*/  BSYNC B0 ;  /* 0x0000000000007941 */ /* 0x000fea0003800000 */
.L_x_22707:
[----:B------:R-:W0:Y:S02]  /*1be0*/  F2I.FTZ.TRUNC.NTZ R0, R0 ;  /* 0x0000000000007305 */ /* 0x000e24000021f100 */
[----:B0-----:R-:W-:Y:S01]  /*1bf0*/  PRMT R16, R0, 0x7610, R16 ;  /* 0x0000761000107816 */ /* 0x001fe20000000010 */
[----:B------:R-:W-:Y:S06]  /*1c00*/  BRA `(.L_x_22688) ;  /* 0x00000000009c7947 */ /* 0x000fec0003800000 */
.L_x_22700:
        /* <DEDUP_REMOVED lines=14> */
.L_x_22714:
[----:B------:R-:W-:Y:S05]  /*1cf0*/  BSYNC B0 ;  /* 0x0000000000007941 */ /* 0x000fea0003800000 */
.L_x_22713:
[----:B------:R-:W0:Y:S02]  /*1d00*/  F2I.FTZ.TRUNC.NTZ R0, R0 ;  /* 0x0000000000007305 */ /* 0x000e24000021f100 */
[----:B0-----:R-:W-:Y:S01]  /*1d10*/  PRMT R16, R0, 0x7610, R16 ;  /* 0x0000761000107816 */ /* 0x001fe20000000010 */
[----:B------:R-:W-:Y:S06]  /*1d20*/  BRA `(.L_x_22688) ;  /* 0x0000000000547947 */ /* 0x000fec0003800000 */
.L_x_22687:
        /* <DEDUP_REMOVED lines=16> */
.L_x_22715:
[----:B------:R-:W-:Y:S01]  /*1e30*/  PRMT R16, RZ, 0x7610, R16 ;  /* 0x00007610ff107816 */ /* 0x000fe20000000010 */
[----:B------:R-:W-:Y:S06]  /*1e40*/  BRA `(.L_x_22688) ;  /* 0x00000000000c7947 */ /* 0x000fec0003800000 */
.L_x_22712:
[----:B------:R3:W5:Y:S01]  /*1e50*/  LDG.E.U8 R16, desc[UR36][R2.64] ;  /* 0x0000002402107981 */ /* 0x000762000c1e1100 */
[----:B------:R-:W-:Y:S05]  /*1e60*/  BRA `(.L_x_22688) ;  /* 0x0000000000047947 */ /* 0x000fea0003800000 */
.L_x_22711:
[----:B------:R2:W5:Y:S02]  /*1e70*/  LDG.E.U8 R16, desc[UR36][R2.64] ;  /* 0x0000002402107981 */ /* 0x000564000c1e1100 */
.L_x_22688:
[----:B------:R-:W-:-:S07]  /*1e80*/  VIADD R25, R25, 0x80 ;  /* 0x0000008019197836 */ /* 0x000fce0000000000 */
.L_x_22682:
[----:B------:R-:W-:Y:S05]  /*1e90*/  BSYNC B6 ;  /* 0x0000000000067941 */ /* 0x000fea0003800000 */
.L_x_22681:
        /* <DEDUP_REMOVED lines=25> */
.L_x_22721:
[----:B------:R0:W5:Y:S01]  /*2030*/  LDG.E.U8 R24, desc[UR36][R2.64] ;  /* 0x0000002402187981 */ /* 0x000162000c1e1100 */
[----:B------:R-:W-:Y:S05]  /*2040*/  BRA `(.L_x_22723) ;  /* 0x0000000c00547947 */ /* 0x000fea0003800000 */
.L_x_22720:
        /* <DEDUP_REMOVED lines=8> */
.L_x_22725:
[----:B------:R0:W5:Y:S01]  /*20d0*/  LDG.E.U8 R24, desc[UR36][R2.64] ;  /* 0x0000002402187981 */ /* 0x000162000c1e1100 */
[----:B------:R-:W-:Y:S05]  /*20e0*/  BRA `(.L_x_22723) ;  /* 0x0000000c002c7947 */ /* 0x000fea0003800000 */
.L_x_22724:
[----:B------:R0:W5:Y:S01]  /*20f0*/  LDG.E.U16 R24, desc[UR36][R2.64] ;  /* 0x0000002402187981 */ /* 0x000162000c1e1500 */
[----:B------:R-:W-:Y:S05]  /*2100*/  BRA `(.L_x_22723) ;  /* 0x0000000c00247947 */ /* 0x000fea0003800000 */
.L_x_22719:
        /* <DEDUP_REMOVED lines=9> */
.L_x_22727:
[----:B------:R-:W2:Y:S02]  /*21a0*/  LDG.E.U16 R0, desc[UR36][R2.64] ;  /* 0x0000002402007981 */ /* 0x000ea4000c1e1500 */
[----:B--2---:R-:W-:-:S06]  /*21b0*/  HADD2.F32 R0, -RZ, R0.H0_H0 ;  /* 0x20000000ff007230 */ /* 0x004fcc0000004100 */
[----:B------:R-:W0:Y:S02]  /*21c0*/  F2I.FTZ.TRUNC.NTZ R0, R0 ;  /* 0x0000000000007305 */ /* 0x000e24000021f100 */
[----:B0-----:R-:W-:Y:S01]  /*21d0*/  PRMT R24, R0, 0x7610, R24 ;  /* 0x0000761000187816 */ /* 0x001fe20000000018 */
[----:B------:R-:W-:Y:S06]  /*21e0*/  BRA `(.L_x_22723) ;  /* 0x0000000800ec7947 */ /* 0x000fec0003800000 */
.L_x_22726:
        /* <DEDUP_REMOVED lines=9> */
.L_x_22729:
[----:B------:R-:W2:Y:S02]  /*2280*/  LDG.E.U16 R2, desc[UR36][R2.64] ;  /* 0x0000002402027981 */ /* 0x000ea4000c1e1500 */
[----:B--2---:R-:W-:-:S06]  /*2290*/  HADD2.F32 R0, -RZ, R2.H0_H0 ;  /* 0x20000002ff007230 */ /* 0x004fcc0000004100 */
[----:B------:R-:W0:Y:S02]  /*22a0*/  F2I.FTZ.TRUNC.NTZ R0, R0 ;  /* 0x0000000000007305 */ /* 0x000e24000021f100 */
[----:B0-----:R-:W-:Y:S01]  /*22b0*/  PRMT R24, R0, 0x7610, R24 ;  /* 0x0000761000187816 */ /* 0x001fe20000000018 */
[----:B------:R-:W-:Y:S06]  /*22c0*/  BRA `(.L_x_22723) ;  /* 0x0000000800b47947 */ /* 0x000fec0003800000 */
.L_x_22728:
[----:B------:R-:W2:Y:S02]  /*22d0*/  LDG.E.64 R2, desc[UR36][R2.64] ;  /* 0x0000002402027981 */ /* 0x000ea4000c1e1b00 */
[----:B--2---:R0:W1:Y:S01]  /*22e0*/  F2I.F64.TRUNC R24, R2 ;  /* 0x0000000200187311 */ /* 0x004062000030d100 */
[----:B------:R-:W-:Y:S05]  /*22f0*/  BRA `(.L_x_22723) ;  /* 0x0000000800a87947 */ /* 0x000fea0003800000 */
.L_x_22718:
        /* <DEDUP_REMOVED lines=12> */
.L_x_22732:
[----:B------:R-:W2:Y:S02]  /*23c0*/  LDG.E.64 R2, desc[UR36][R2.64] ;  /* 0x0000002402027981 */ /* 0x000ea4000c1e1b00 */
[----:B--2---:R3:W4:Y:S01]  /*23d0*/  F2I.F64.TRUNC R24, R2 ;  /* 0x0000000200187311 */ /* 0x004722000030d100 */
[----:B------:R-:W-:Y:S05]  /*23e0*/  BRA `(.L_x_22723) ;  /* 0x00000008006c7947 */ /* 0x000fea0003800000 */
.L_x_22731:
        /* <DEDUP_REMOVED lines=28> */
.L_x_22734:
        /* <DEDUP_REMOVED lines=15> */
.L_x_22733:
[----:B------:R-:W2:Y:S02]  /*26a0*/  LDG.E.U16 R0, desc[UR36][R2.64] ;  /* 0x0000002402007981 */ /* 0x000ea4000c1e1500 */
[----:B--2---:R-:W-:-:S06]  /*26b0*/  IMAD.U32 R0, R0, 0x10000, RZ ;  /* 0x0001000000007824 */ /* 0x004fcc00078e00ff */
[----:B------:R-:W0:Y:S02]  /*26c0*/  F2I.FTZ.TRUNC.NTZ R0, R0 ;  /* 0x0000000000007305 */ /* 0x000e24000021f100 */
[----:B0-----:R-:W-:Y:S01]  /*26d0*/  PRMT R24, R0, 0x7610, R24 ;  /* 0x0000761000187816 */ /* 0x001fe20000000018 */
[----:B------:R-:W-:Y:S06]  /*26e0*/  BRA `(.L_x_22723) ;  /* 0x0000000400ac7947 */ /* 0x000fec0003800000 */
.L_x_22730:
        /* <DEDUP_REMOVED lines=10> */
.L_x_22737:
        /* <DEDUP_REMOVED lines=21> */
.L_x_22741:
[----:B------:R-:W-:Y:S05]  /*28e0*/  BSYNC B1 ;  /* 0x0000000000017941 */ /* 0x000fea0003800000 */
.L_x_22740:
[----:B------:R-:W-:Y:S01]  /*28f0*/  LEA R3, R0, 0x3b800000, 0x17 ;  /* 0x3b80000000037811 */ /* 0x000fe200078eb8ff */
[----:B------:R-:W-:-:S05]  /*2900*/  IMAD.SHL.U32 R0, R2, 0x100000, RZ ;  /* 0x0010000002007824 */ /* 0x000fca00078e00ff */
[----:B------:R-:W-:-:S07]  /*2910*/  LOP3.LUT R0, R3, R0, R4, 0xfe, !PT ;  /* 0x0000000003007212 */ /* 0x000fce00078efe04 */
.L_x_22739:
[----:B------:R-:W-:Y:S05]  /*2920*/  BSYNC B0 ;  /* 0x0000000000007941 */ /* 0x000fea0003800000 */
.L_x_22738:
[----:B------:R-:W0:Y:S02]  /*2930*/  F2I.FTZ.TRUNC.NTZ R0, R0 ;  /* 0x0000000000007305 */ /* 0x000e24000021f100 */
[----:B0-----:R-:W-:Y:S01]  /*2940*/  PRMT R24, R0, 0x7610, R24 ;  /* 0x0000761000187816 */ /* 0x001fe20000000018 */
[----:B------:R-:W-:Y:S06]  /*2950*/  BRA `(.L_x_22723) ;  /* 0x0000000400107947 */ /* 0x000fec0003800000 */
.L_x_22736:
        /* <DEDUP_REMOVED lines=21> */
.L_x_22745:
[----:B------:R-:W-:Y:S05]  /*2ab0*/  BSYNC B1 ;  /* 0x0000000000017941 */ /* 0x000fea0003800000 */
.L_x_22744:
[----:B------:R-:W-:Y:S01]  /*2ac0*/  LEA R3, R0, 0x37800000, 0x17 ;  /* 0x3780000000037811 */ /* 0x000fe200078eb8ff */
[----:B------:R-:W-:-:S05]  /*2ad0*/  IMAD.SHL.U32 R0, R2, 0x200000, RZ ;  /* 0x0020000002007824 */ /* 0x000fca00078e00ff */
[----:B------:R-:W-:-:S07]  /*2ae0*/  LOP3.LUT R0, R3, R0, R4, 0xfe, !PT ;  /* 0x0000000003007212 */ /* 0x000fce00078efe04 */
.L_x_22743:
[----:B------:R-:W-:Y:S05]  /*2af0*/  BSYNC B0 ;  /* 0x0000000000007941 */ /* 0x000fea0003800000 */
.L_x_22742:
[----:B------:R-:W0:Y:S02]  /*2b00*/  F2I.FTZ.TRUNC.NTZ R0, R0 ;  /* 0x0000000000007305 */ /* 0x000e24000021f100 */
[----:B0-----:R-:W-:Y:S01]  /*2b10*/  PRMT R24, R0, 0x7610, R24 ;  /* 0x0000761000187816 */ /* 0x001fe20000000018 */
[----:B------:R-:W-:Y:S06]  /*2b20*/  BRA `(.L_x_22723) ;  /* 0x00000000009c7947 */ /* 0x000fec0003800000 */
.L_x_22735:
        /* <DEDUP_REMOVED lines=14> */
.L_x_22749:
[----:B------:R-:W-:Y:S05]  /*2c10*/  BSYNC B0 ;  /* 0x0000000000007941 */ /* 0x000fea0003800000 */
.L_x_22748:
[----:B------:R-:W0:Y:S02]  /*2c20*/  F2I.FTZ.TRUNC.NTZ R0, R0 ;  /* 0x0000000000007305 */ /* 0x000e24000021f100 */
[----:B0-----:R-:W-:Y:S01]  /*2c30*/  PRMT R24, R0, 0x7610, R24 ;  /* 0x0000761000187816 */ /* 0x001fe20000000018 */
[----:B------:R-:W-:Y:S06]  /*2c40*/  BRA `(.L_x_22723) ;  /* 0x0000000000547947 */ /* 0x000fec0003800000 */
.L_x_22722:
        /* <DEDUP_REMOVED lines=16> */
.L_x_22750:
[----:B------:R-:W-:Y:S01]  /*2d50*/  PRMT R24, RZ, 0x7610, R24 ;  /* 0x00007610ff187816 */ /* 0x000fe20000000018 */
[----:B------:R-:W-:Y:S06]  /*2d60*/  BRA `(.L_x_22723) ;  /* 0x00000000000c7947 */ /* 0x000fec0003800000 */
.L_x_22747:
[----:B------:R2:W5:Y:S01]  /*2d70*/  LDG.E.U8 R24, desc[UR36][R2.64] ;  /* 0x0000002402187981 */ /* 0x000562000c1e1100 */
[----:B------:R-:W-:Y:S05]  /*2d80*/  BRA `(.L_x_22723) ;  /* 0x0000000000047947 */ /* 0x000fea0003800000 */
.L_x_22746:
[----:B------:R1:W5:Y:S02]  /*2d90*/  LDG.E.U8 R24, desc[UR36][R2.64] ;  /* 0x0000002402187981 */ /* 0x000364000c1e1100 */
.L_x_22723:
[----:B------:R-:W-:-:S07]  /*2da0*/  VIADD R25, R25, 0x80 ;  /* 0x0000008019197836 */ /* 0x000fce0000000000 */
.L_x_22717:
[----:B------:R-:W-:Y:S05]  /*2db0*/  BSYNC B6 ;  /* 0x0000000000067941 */ /* 0x000fea0003800000 */
.L_x_22716:
[----:B------:R-:W0:Y:S01]  /*2dc0*/  LDC.S8 R19, c[0x0][0x215] ;  /* 0x00008540ff137b82 */ /* 0x000e220000000200 */
        /* <DEDUP_REMOVED lines=22> */
.L_x_22756:
[----:B------:R0:W5:Y:S01]  /*2f30*/  LDG.E.U8 R18, desc[UR36][R2.64] ;  /* 0x0000002402127981 */ /* 0x000162000c1e1100 */
[----:B------:R-:W-:Y:S05]  /*2f40*/  BRA `(.L_x_22752) ;  /* 0x0000000c00507947 */ /* 0x000fea0003800000 */
.L_x_22755:
        /* <DEDUP_REMOVED lines=8> */
.L_x_22759:
[----:B------:R0:W5:Y:S01]  /*2fd0*/  LDG.E.U8 R18, desc[UR36][R2.64] ;  /* 0x0000002402127981 */ /* 0x000162000c1e1100 */
[----:B------:R-:W-:Y:S05]  /*2fe0*/  BRA `(.L_x_22752) ;  /* 0x0000000c00287947 */ /* 0x000fea0003800000 */
.L_x_22758:
[----:B------:R0:W5:Y:S01]  /*2ff0*/  LDG.E.U16 R18, desc[UR36][R2.64] ;  /* 0x0000002402127981 */ /* 0x000162000c1e1500 */
[----:B------:R-:W-:Y:S05]  /*3000*/  BRA `(.L_x_22752) ;  /* 0x0000000c00207947 */ /* 0x000fea0003800000 */
.L_x_22754:
        /* <DEDUP_REMOVED lines=9> */
.L_x_22761:
[----:B------:R-:W2:Y:S02]  /*30a0*/  LDG.E.U16 R0, desc[UR36][R2.64] ;  /* 0x0000002402007981 */ /* 0x000ea4000c1e1500 */
[----:B--2---:R-:W-:-:S06]  /*30b0*/  HADD2.F32 R0, -RZ, R0.H0_H0 ;  /* 0x20000000ff007230 */ /* 0x004fcc0000004100 */
[----:B------:R-:W0:Y:S02]  /*30c0*/  F2I.FTZ.TRUNC.NTZ R0, R0 ;  /* 0x0000000000007305 */ /* 0x000e24000021f100 */
[----:B0-----:R-:W-:Y:S01]  /*30d0*/  PRMT R18, R0, 0x7610, R18 ;  /* 0x0000761000127816 */ /* 0x001fe20000000012 */
[----:B------:R-:W-:Y:S06]  /*30e0*/  BRA `(.L_x_22752) ;  /* 0x0000000800e87947 */ /* 0x000fec0003800000 */
.L_x_22760:
        /* <DEDUP_REMOVED lines=9> */
.L_x_22763:
[----:B------:R-:W2:Y:S02]  /*3180*/  LDG.E.U16 R2, desc[UR36][R2.64] ;  /* 0x0000002402027981 */ /* 0x000ea4000c1e1500 */
[----:B--2---:R-:W-:-:S06]  /*3190*/  HADD2.F32 R0, -RZ, R2.H0_H0 ;  /* 0x20000002ff007230 */ /* 0x004fcc0000004100 */
[----:B------:R-:W0:Y:S02]  /*31a0*/  F2I.FTZ.TRUNC.NTZ R0, R0 ;  /* 0x0000000000007305 */ /* 0x000e24000021f100 */
[----:B0-----:R-:W-:Y:S01]  /*31b0*/  PRMT R18, R0, 0x7610, R18 ;  /* 0x0000761000127816 */ /* 0x001fe20000000012 */
[----:B------:R-:W-:Y:S06]  /*31c0*/  BRA `(.L_x_22752) ;  /* 0x0000000800b07947 */ /* 0x000fec0003800000 */
.L_x_22762:
[----:B------:R-:W2:Y:S02]  /*31d0*/  LDG.E.64 R2, desc[UR36][R2.64] ;  /* 0x0000002402027981 */ /* 0x000ea4000c1e1b00 */
[----:B--2---:R0:W1:Y:S01]  /*31e0*/  F2I.F64.TRUNC R18, R2 ;  /* 0x0000000200127311 */ /* 0x004062000030d100 */
[----:B------:R-:W-:Y:S05]  /*31f0*/  BRA `(.L_x_22752) ;  /* 0x0000000800a47947 */ /* 0x000fea0003800000 */
.L_x_22753:
        /* <DEDUP_REMOVED lines=12> */
.L_x_22766:
[----:B------:R-:W2:Y:S02]  /*32c0*/  LDG.E.64 R2, desc[UR36][R2.64] ;  /* 0x0000002402027981 */ /* 0x000ea4000c1e1b00 */
[----:B--2---:R0:W1:Y:S01]  /*32d0*/  F2I.F64.TRUNC R18, R2 ;  /* 0x0000000200127311 */ /* 0x004062000030d100 */
[----:B------:R-:W-:Y:S05]  /*32e0*/  BRA `(.L_x_22752) ;  /* 0x0000000800687947 */ /* 0x000fea0003800000 */
.L_x_22765:
        /* <DEDUP_REMOVED lines=28> */
.L_x_22768:
        /* <DEDUP_REMOVED lines=15> */
.L_x_22767:
[----:B------:R-:W2:Y:S02]  /*35a0*/  LDG.E.U16 R0, desc[UR36][R2.64] ;  /* 0x0000002402007981 */ /* 0x000ea4000c1e1500 */
[----:B--2---:R-:W-:-:S06]  /*35b0*/  IMAD.U32 R0, R0, 0x10000, RZ ;  /* 0x0001000000007824 */ /* 0x004fcc00078e00ff */
[----:B------:R-:W0:Y:S02]  /*35c0*/  F2I.FTZ.TRUNC.NTZ R0, R0 ;  /* 0x0000000000007305 */ /* 0x000e24000021f100 */
[----:B0-----:R-:W-:Y:S01]  /*35d0*/  PRMT R18, R0, 0x7610, R18 ;  /* 0x0000761000127816 */ /* 0x001fe20000000012 */
[----:B------:R-:W-:Y:S06]  /*35e0*/  BRA `(.L_x_22752) ;  /* 0x0000000400a87947 */ /* 0x000fec0003800000 */
.L_x_22764:
        /* <DEDUP_REMOVED lines=10> */
.L_x_22771:
        /* <DEDUP_REMOVED lines=21> */
.L_x_22775:
[----:B------:R-:W-:Y:S05]  /*37e0*/  BSYNC B1 ;  /* 0x0000000000017941 */ /* 0x000fea0003800000 */
.L_x_22774:
[----:B------:R-:W-:Y:S01]  /*37f0*/  LEA R3, R0, 0x3b800000, 0x17 ;  /* 0x3b80000000037811 */ /* 0x000fe200078eb8ff */
[----:B------:R-:W-:-:S05]  /*3800*/  IMAD.SHL.U32 R0, R2, 0x100000, RZ ;  /* 0x0010000002007824 */ /* 0x000fca00078e00ff */
[----:B------:R-:W-:-:S07]  /*3810*/  LOP3.LUT R0, R3, R0, R4, 0xfe, !PT ;  /* 0x0000000003007212 */ /* 0x000fce00078efe04 */
.L_x_22773:
[----:B------:R-:W-:Y:S05]  /*3820*/  BSYNC B0 ;  /* 0x0000000000007941 */ /* 0x000fea0003800000 */
.L_x_22772:
[----:B------:R-:W0:Y:S02]  /*3830*/  F2I.FTZ.TRUNC.NTZ R0, R0 ;  /* 0x0000000000007305 */ /* 0x000e24000021f100 */
[----:B0-----:R-:W-:Y:S01]  /*3840*/  PRMT R18, R0, 0x7610, R18 ;  /* 0x0000761000127816 */ /* 0x001fe20000000012 */
[----:B------:R-:W-:Y:S06]  /*3850*/  BRA `(.L_x_22752) ;  /* 0x00000004000c7947 */ /* 0x000fec0003800000 */
.L_x_22770:
        /* <DEDUP_REMOVED lines=21> */
.L_x_22779:
[----:B------:R-:W-:Y:S05]  /*39b0*/  BSYNC B1 ;  /* 0x0000000000017941 */ /* 0x000fea0003800000 */
.L_x_22778:
[----:B------:R-:W-:Y:S01]  /*39c0*/  LEA R3, R0, 0x37800000, 0x17 ;  /* 0x3780000000037811 */ /* 0x000fe200078eb8ff */
[----:B------:R-:W-:-:S05]  /*39d0*/  IMAD.SHL.U32 R0, R2, 0x200000, RZ ;  /* 0x0020000002007824 */ /* 0x000fca00078e00ff */
[----:B------:R-:W-:-:S07]  /*39e0*/  LOP3.LUT R0, R3, R0, R4, 0xfe, !PT ;  /* 0x0000000003007212 */ /* 0x000fce00078efe04 */
.L_x_22777:
[----:B------:R-:W-:Y:S05]  /*39f0*/  BSYNC B0 ;  /* 0x0000000000007941 */ /* 0x000fea0003800000 */
.L_x_22776:
[----:B------:R-:W0:Y:S02]  /*3a00*/  F2I.FTZ.TRUNC.NTZ R0, R0 ;  /* 0x0000000000007305 */ /* 0x000e24000021f100 */
[----:B0-----:R-:W-:Y:S01]  /*3a10*/  PRMT R18, R0, 0x7610, R18 ;  /* 0x0000761000127816 */ /* 0x001fe20000000012 */
[----:B------:R-:W-:Y:S06]  /*3a20*/  BRA `(.L_x_22752) ;  /* 0x0000000000987947 */ /* 0x000fec0003800000 */
.L_x_22769:
        /* <DEDUP_REMOVED lines=14> */
.L_x_22783:
[----:B------:R-:W-:Y:S05]  /*3b10*/  BSYNC B0 ;  /* 0x0000000000007941 */ /* 0x000fea0003800000 */
.L_x_22782:
[----:B------:R-:W0:Y:S02]  /*3b20*/  F2I.FTZ.TRUNC.NTZ R0, R0 ;  /* 0x0000000000007305 */ /* 0x000e24000021f100 */
[----:B0-----:R-:W-:Y:S01]  /*3b30*/  PRMT R18, R0, 0x7610, R18 ;  /* 0x0000761000127816 */ /* 0x001fe20000000012 */
[----:B------:R-:W-:Y:S06]  /*3b40*/  BRA `(.L_x_22752) ;  /* 0x0000000000507947 */ /* 0x000fec0003800000 */
.L_x_22757:
        /* <DEDUP_REMOVED lines=16> */
.L_x_22784:
[----:B------:R-:W-:Y:S05]  /*3c50*/  BRA `(.L_x_22752) ;  /* 0x00000000000c7947 */ /* 0x000fea0003800000 */
.L_x_22781:
[----:B------:R0:W5:Y:S01]  /*3c60*/  LDG.E.U8 R18, desc[UR36][R2.64] ;  /* 0x0000002402127981 */ /* 0x000162000c1e1100 */
[----:B------:R-:W-:Y:S05]  /*3c70*/  BRA `(.L_x_22752) ;  /* 0x0000000000047947 */ /* 0x000fea0003800000 */
.L_x_22780:
[----:B------:R0:W5:Y:S02]  /*3c80*/  LDG.E.U8 R18, desc[UR36][R2.64] ;  /* 0x0000002402127981 */ /* 0x000164000c1e1100 */
.L_x_22752:
[----:B------:R-:W-:Y:S05]  /*3c90*/  BSYNC B6 ;  /* 0x0000000000067941 */ /* 0x000fea0003800000 */
.L_x_22751:
[----:B01234-:R-:W0:Y:S01]  /*3ca0*/  S2R R2, SR_TID.X ;  /* 0x0000000000027919 */ /* 0x01fe220000002100 */
[----:B------:R-:W-:Y:S01]  /*3cb0*/  IMAD.MOV.U32 R0, RZ, RZ, R19 ;  /* 0x000000ffff007224 */ /* 0x000fe200078e0013 */
[----:B-----5:R-:W-:Y:S01]  /*3cc0*/  LOP3.LUT R17, R17, 0xffff, RZ, 0xc0, !PT ;  /* 0x0000ffff11117812 */ /* 0x020fe200078ec0ff */
[----:B------:R-:W1:Y:S01]  /*3cd0*/  LDC.U8 R19, c[0x0][0x234] ;  /* 0x00008d00ff137b82 */ /* 0x000e620000000000 */
[----:B------:R-:W-:Y:S01]  /*3ce0*/  LOP3.LUT R16, R16, 0xffff, RZ, 0xc0, !PT ;  /* 0x0000ffff10107812 */ /* 0x000fe200078ec0ff */
[----:B------:R-:W-:Y:S01]  /*3cf0*/  BSSY B6, `(.L_x_22785) ;  /* 0x0000100000067945 */ /* 0x000fe20003800000 */
[----:B------:R-:W-:Y:S02]  /*3d00*/  LOP3.LUT R24, R24, 0xffff, RZ, 0xc0, !PT ;  /* 0x0000ffff18187812 */ /* 0x000fe400078ec0ff */
[----:B------:R-:W-:Y:S02]  /*3d10*/  LOP3.LUT R18, R18, 0xffff, RZ, 0xc0, !PT ;  /* 0x0000ffff12127812 */ /* 0x000fe400078ec0ff */
[----:B------:R-:W-:-:S02]  /*3d20*/  PRMT R3, R17, 0x8880, RZ ;  /* 0x0000888011037816 */ /* 0x000fc400000000ff */
[----:B------:R-:W-:Y:S02]  /*3d30*/  PRMT R5, R16, 0x8880, RZ ;  /* 0x0000888010057816 */ /* 0x000fe400000000ff */
[----:B------:R-:W-:Y:S02]  /*3d40*/  PRMT R17, R24, 0x8880, RZ ;  /* 0x0000888018117816 */ /* 0x000fe400000000ff */
[----:B------:R-:W-:Y:S02]  /*3d50*/  PRMT R7, R18, 0x8880, RZ ;  /* 0x0000888012077816 */ /* 0x000fe400000000ff */
[C---:B------:R-:W-:Y:S02]  /*3d60*/  VIMNMX R3, R0.reuse, R3, PT ;  /* 0x0000000300037248 */ /* 0x040fe40003fe0100 */
[C---:B------:R-:W-:Y:S02]  /*3d70*/  VIMNMX R18, R0.reuse, R5, PT ;  /* 0x0000000500127248 */ /* 0x040fe40003fe0100 */
[----:B------:R-:W-:-:S02]  /*3d80*/  VIMNMX R17, R0, R17, PT ;  /* 0x0000001100117248 */ /* 0x000fc40003fe0100 */
[----:B------:R-:W-:Y:S02]  /*3d90*/  VIMNMX R16, R0, R7, PT ;  /* 0x0000000700107248 */ /* 0x000fe40003fe0100 */
        /* <DEDUP_REMOVED lines=23> */
.L_x_22790:
[----:B------:R0:W-:Y:S01]  /*3f10*/  STG.E.U8 desc[UR36][R8.64], R3 ;  /* 0x0000000308007986 */ /* 0x0001e2000c101124 */
[----:B------:R-:W-:Y:S05]  /*3f20*/  BRA `(.L_x_22786) ;  /* 0x0000000c00707947 */ /* 0x000fea0003800000 */
.L_x_22789:
        /* <DEDUP_REMOVED lines=11> */
.L_x_22793:
[----:B------:R-:W-:-:S05]  /*3fe0*/  PRMT R3, R3, 0x9910, RZ ;  /* 0x0000991003037816 */ /* 0x000fca00000000ff */
[----:B------:R0:W-:Y:S01]  /*3ff0*/  STG.E desc[UR36][R8.64], R3 ;  /* 0x0000000308007986 */ /* 0x0001e2000c101924 */
[----:B------:R-:W-:Y:S05]  /*4000*/  BRA `(.L_x_22786) ;  /* 0x0000000c00387947 */ /* 0x000fea0003800000 */
.L_x_22792:
[----:B------:R0:W-:Y:S01]  /*4010*/  STG.E.U16 desc[UR36][R8.64], R3 ;  /* 0x0000000308007986 */ /* 0x0001e2000c101524 */
[----:B------:R-:W-:Y:S05]  /*4020*/  BRA `(.L_x_22786) ;  /* 0x0000000c00307947 */ /* 0x000fea0003800000 */
.L_x_22788:
        /* <DEDUP_REMOVED lines=9> */
.L_x_22795:
[----:B------:R-:W0:Y:S02]  /*40c0*/  I2F.S16 R0, R3 ;  /* 0x0000000300007306 */ /* 0x000e240000101400 */
[----:B0-----:R-:W-:-:S05]  /*40d0*/  F2FP.F16.F32.PACK_AB R0, RZ, R0 ;  /* 0x00000000ff00723e */ /* 0x001fca00000000ff */
[----:B------:R0:W-:Y:S01]  /*40e0*/  STG.E.U16 desc[UR36][R8.64], R0 ;  /* 0x0000000008007986 */ /* 0x0001e2000c101524 */
[----:B------:R-:W-:Y:S05]  /*40f0*/  BRA `(.L_x_22786) ;  /* 0x0000000800fc7947 */ /* 0x000fea0003800000 */
.L_x_22794:
        /* <DEDUP_REMOVED lines=10> */
.L_x_22797:
[----:B------:R-:W0:Y:S02]  /*41a0*/  I2F.S16 R3, R3 ;  /* 0x0000000300037306 */ /* 0x000e240000101400 */
[----:B0-----:R-:W-:-:S04]  /*41b0*/  F2FP.F16.F32.PACK_AB R3, RZ, R3 ;  /* 0x00000003ff03723e */ /* 0x001fc800000000ff */
[----:B------:R-:W-:-:S05]  /*41c0*/  PRMT R3, R3, 0x5410, RZ ;  /* 0x0000541003037816 */ /* 0x000fca00000000ff */
[----:B------:R0:W-:Y:S01]  /*41d0*/  STG.E desc[UR36][R8.64], R3 ;  /* 0x0000000308007986 */ /* 0x0001e2000c101924 */
[----:B------:R-:W-:Y:S05]  /*41e0*/  BRA `(.L_x_22786) ;  /* 0x0000000800c07947 */ /* 0x000fea0003800000 */
.L_x_22796:
[----:B------:R-:W0:Y:S02]  /*41f0*/  I2F.F64.S16 R4, R3 ;  /* 0x0000000300047312 */ /* 0x000e240000101c00 */
[----:B0-----:R0:W-:Y:S01]  /*4200*/  STG.E.64 desc[UR36][R8.64], R4 ;  /* 0x0000000408007986 */ /* 0x0011e2000c101b24 */
[----:B------:R-:W-:Y:S05]  /*4210*/  BRA `(.L_x_22786) ;  /* 0x0000000800b47947 */ /* 0x000fea0003800000 */
.L_x_22787:
        /* <DEDUP_REMOVED lines=13> */
.L_x_22800:
[----:B------:R-:W0:Y:S01]  /*42f0*/  I2F.F64.S16 R4, R3 ;  /* 0x0000000300047312 */ /* 0x000e220000101c00 */
[----:B------:R-:W-:-:S05]  /*4300*/  CS2R R6, SRZ ;  /* 0x0000000000067805 */ /* 0x000fca000001ff00 */
[----:B0-----:R0:W-:Y:S01]  /*4310*/  STG.E.128 desc[UR36][R8.64], R4 ;  /* 0x0000000408007986 */ /* 0x0011e2000c101d24 */
[----:B------:R-:W-:Y:S05]  /*4320*/  BRA `(.L_x_22786) ;  /* 0x0000000800707947 */ /* 0x000fea0003800000 */
.L_x_22799:
        /* <DEDUP_REMOVED lines=21> */
.L_x_22804:
[----:B------:R-:W-:Y:S05]  /*4480*/  BSYNC B0 ;  /* 0x0000000000007941 */ /* 0x000fea0003800000 */
.L_x_22803:
[----:B------:R-:W-:-:S05]  /*4490*/  LOP3.LUT R5, R0, R5, RZ, 0xfc, !PT ;  /* 0x0000000500057212 */ /* 0x000fca00078efcff */
[----:B------:R0:W-:Y:S01]  /*44a0*/  STG.E.U8 desc[UR36][R8.64], R5 ;  /* 0x0000000508007986 */ /* 0x0001e2000c101124 */
[----:B------:R-:W-:Y:S05]  /*44b0*/  BRA `(.L_x_22786) ;  /* 0x00000008000c7947 */ /* 0x000fea0003800000 */
.L_x_22802:
        /* <DEDUP_REMOVED lines=13> */
.L_x_22806:
[----:B------:R-:W-:Y:S01]  /*4590*/  IMAD.MOV.U32 R0, RZ, RZ, 0x7f ;  /* 0x0000007fff007424 */ /* 0x000fe200078e00ff */
[----:B------:R-:W-:-:S04]  /*45a0*/  ISETP.GT.U32.AND P0, PT, R4, 0x7f800000, PT ;  /* 0x7f8000000400780c */ /* 0x000fc80003f04070 */
[----:B------:R-:W-:-:S09]  /*45b0*/  SEL R0, R0, 0x7c, P0 ;  /* 0x0000007c00007807 */ /* 0x000fd20000000000 */
.L_x_22807:
[----:B------:R-:W-:Y:S05]  /*45c0*/  BSYNC B0 ;  /* 0x0000000000007941 */ /* 0x000fea0003800000 */
.L_x_22805:
[----:B------:R-:W-:-:S04]  /*45d0*/  LOP3.LUT R3, R5, 0x80000000, RZ, 0xc0, !PT ;  /* 0x8000000005037812 */ /* 0x000fc800078ec0ff */
[----:B------:R-:W-:-:S04]  /*45e0*/  SHF.R.U32.HI R3, RZ, 0x18, R3 ;  /* 0x00000018ff037819 */ /* 0x000fc80000011603 */
[----:B------:R-:W-:-:S05]  /*45f0*/  LOP3.LUT R3, R0, R3, RZ, 0xfc, !PT ;  /* 0x0000000300037212 */ /* 0x000fca00078efcff */
[----:B------:R0:W-:Y:S01]  /*4600*/  STG.E.U8 desc[UR36][R8.64], R3 ;  /* 0x0000000308007986 */ /* 0x0001e2000c101124 */
[----:B------:R-:W-:Y:S05]  /*4610*/  BRA `(.L_x_22786) ;  /* 0x0000000400b47947 */ /* 0x000fea0003800000 */
.L_x_22801:
[----:B------:R-:W0:Y:S02]  /*4620*/  I2F.S16 R0, R3 ;  /* 0x0000000300007306 */ /* 0x000e240000101400 */
[----:B0-----:R-:W-:-:S05]  /*4630*/  F2FP.BF16.F32.PACK_AB R0, RZ, R0 ;  /* 0x00000000ff00723e */ /* 0x001fca00000010ff */
[----:B------:R0:W-:Y:S01]  /*4640*/  STG.E.U16 desc[UR36][R8.64], R0 ;  /* 0x0000000008007986 */ /* 0x0001e2000c101524 */
[----:B------:R-:W-:Y:S05]  /*4650*/  BRA `(.L_x_22786) ;  /* 0x0000000400a47947 */ /* 0x000fea0003800000 */
.L_x_22798:
        /* <DEDUP_REMOVED lines=10> */
.L_x_22810:
        /* <DEDUP_REMOVED lines=17> */
.L_x_22813:
[----:B------:R-:W-:-:S04]  /*4810*/  LOP3.LUT R3, R3, 0x80000000, RZ, 0xc0, !PT ;  /* 0x8000000003037812 */ /* 0x000fc800078ec0ff */
[----:B------:R-:W-:-:S04]  /*4820*/  SHF.R.U32.HI R3, RZ, 0x18, R3 ;  /* 0x00000018ff037819 */ /* 0x000fc80000011603 */
[----:B------:R-:W-:-:S04]  /*4830*/  LOP3.LUT R0, R0, R3, RZ, 0xfc, !PT ;  /* 0x0000000300007212 */ /* 0x000fc800078efcff */
[----:B------:R-:W-:-:S07]  /*4840*/  PRMT R4, R0, 0x7610, R4 ;  /* 0x0000761000047816 */ /* 0x000fce0000000004 */
.L_x_22812:
[----:B------:R-:W-:Y:S05]  /*4850*/  BSYNC B0 ;  /* 0x0000000000007941 */ /* 0x000fea0003800000 */
.L_x_22811:
[----:B------:R4:W-:Y:S01]  /*4860*/  STG.E.U8 desc[UR36][R8.64], R4 ;  /* 0x0000000408007986 */ /* 0x0009e2000c101124 */
[----:B------:R-:W-:Y:S05]  /*4870*/  BRA `(.L_x_22786) ;  /* 0x00000004001c7947 */ /* 0x000fea0003800000 */
.L_x_22809:
        /* <DEDUP_REMOVED lines=17> */
.L_x_22816:
[----:B------:R-:W-:-:S04]  /*4990*/  LOP3.LUT R3, R3, 0x80000000, RZ, 0xc0, !PT ;  /* 0x8000000003037812 */ /* 0x000fc800078ec0ff */
[----:B------:R-:W-:-:S04]  /*49a0*/  SHF.R.U32.HI R3, RZ, 0x18, R3 ;  /* 0x00000018ff037819 */ /* 0x000fc80000011603 */
[----:B------:R-:W-:-:S04]  /*49b0*/  LOP3.LUT R0, R0, R3, RZ, 0xfc, !PT ;  /* 0x0000000300007212 */ /* 0x000fc800078efcff */
[----:B------:R-:W-:-:S07]  /*49c0*/  PRMT R4, R0, 0x7610, R4 ;  /* 0x0000761000047816 */ /* 0x000fce0000000004 */
.L_x_22815:
[----:B------:R-:W-:Y:S05]  /*49d0*/  BSYNC B0 ;  /* 0x0000000000007941 */ /* 0x000fea0003800000 */
.L_x_22814:
[----:B------:R0:W-:Y:S01]  /*49e0*/  STG.E.U8 desc[UR36][R8.64], R4 ;  /* 0x0000000408007986 */ /* 0x0001e2000c101124 */
[----:B------:R-:W-:Y:S05]  /*49f0*/  BRA `(.L_x_22786) ;  /* 0x0000000000bc7947 */ /* 0x000fea0003800000 */
.L_x_22808:
        /* <DEDUP_REMOVED lines=23> */
.L_x_22791:
        /* <DEDUP_REMOVED lines=16> */
.L_x_22819:
[----:B------:R-:W-:Y:S05]  /*4c70*/  BRA `(.L_x_22786) ;  /* 0x00000000001c7947 */ /* 0x000fea0003800000 */
.L_x_22818:
[----:B------:R-:W-:-:S05]  /*4c80*/  PRMT R3, R3, 0x9910, RZ ;  /* 0x0000991003037816 */ /* 0x000fca00000000ff */
[----:B------:R-:W-:-:S05]  /*4c90*/  IMAD.MOV.U32 R4, RZ, RZ, R3 ;  /* 0x000000ffff047224 */ /* 0x000fca00078e0003 */
[----:B------:R-:W-:-:S05]  /*4ca0*/  SHF.R.S32.HI R5, RZ, 0x1f, R4 ;  /* 0x0000001fff057819 */ /* 0x000fca0000011404 */
[----:B------:R3:W-:Y:S01]  /*4cb0*/  STG.E.64 desc[UR36][R8.64], R4 ;  /* 0x0000000408007986 */ /* 0x0007e2000c101b24 */
[----:B------:R-:W-:Y:S05]  /*4cc0*/  BRA `(.L_x_22786) ;  /* 0x0000000000087947 */ /* 0x000fea0003800000 */
.L_x_22817:
[----:B------:R-:W-:-:S05]  /*4cd0*/  PRMT R3, R3, 0x9910, RZ ;  /* 0x0000991003037816 */ /* 0x000fca00000000ff */
[----:B------:R0:W-:Y:S02]  /*4ce0*/  STG.E desc[UR36][R8.64], R3 ;  /* 0x0000000308007986 */ /* 0x0001e4000c101924 */
.L_x_22786:
[----:B------:R-:W-:Y:S05]  /*4cf0*/  BSYNC B6 ;  /* 0x0000000000067941 */ /* 0x000fea0003800000 */
.L_x_22785:
        /* <DEDUP_REMOVED lines=23> */
.L_x_22825:
[----:B------:R0:W-:Y:S01]  /*4e70*/  STG.E.U8 desc[UR36][R8.64], R18 ;  /* 0x0000001208007986 */ /* 0x0001e2000c101124 */
[----:B------:R-:W-:Y:S05]  /*4e80*/  BRA `(.L_x_22827) ;  /* 0x0000000c00647947 */ /* 0x000fea0003800000 */
.L_x_22824:
        /* <DEDUP_REMOVED lines=10> */
.L_x_22829:
[----:B------:R-:W-:-:S05]  /*4f30*/  PRMT R3, R18, 0x9910, RZ ;  /* 0x0000991012037816 */ /* 0x000fca00000000ff */
[----:B------:R0:W-:Y:S01]  /*4f40*/  STG.E desc[UR36][R8.64], R3 ;  /* 0x0000000308007986 */ /* 0x0001e2000c101924 */
[----:B------:R-:W-:Y:S05]  /*4f50*/  BRA `(.L_x_22827) ;  /* 0x0000000c00307947 */ /* 0x000fea0003800000 */
.L_x_22828:
[----:B------:R0:W-:Y:S01]  /*4f60*/  STG.E.U16 desc[UR36][R8.64], R18 ;  /* 0x0000001208007986 */ /* 0x0001e2000c101524 */
[----:B------:R-:W-:Y:S05]  /*4f70*/  BRA `(.L_x_22827) ;  /* 0x0000000c00287947 */ /* 0x000fea0003800000 */
.L_x_22823:
        /* <DEDUP_REMOVED lines=9> */
.L_x_22831:
[----:B------:R-:W0:Y:S02]  /*5010*/  I2F.S16 R0, R18 ;  /* 0x0000001200007306 */ /* 0x000e240000101400 */
[----:B0-----:R-:W-:-:S05]  /*5020*/  F2FP.F16.F32.PACK_AB R0, RZ, R0 ;  /* 0x00000000ff00723e */ /* 0x001fca00000000ff */
[----:B------:R0:W-:Y:S01]  /*5030*/  STG.E.U16 desc[UR36][R8.64], R0 ;  /* 0x0000000008007986 */ /* 0x0001e2000c101524 */
[----:B------:R-:W-:Y:S05]  /*5040*/  BRA `(.L_x_22827) ;  /* 0x0000000800f47947 */ /* 0x000fea0003800000 */
.L_x_22830:
        /* <DEDUP_REMOVED lines=10> */
.L_x_22833:
[----:B------:R-:W0:Y:S02]  /*50f0*/  I2F.S16 R18, R18 ;  /* 0x0000001200127306 */ /* 0x000e240000101400 */
[----:B0-----:R-:W-:-:S04]  /*5100*/  F2FP.F16.F32.PACK_AB R3, RZ, R18 ;  /* 0x00000012ff03723e */ /* 0x001fc800000000ff */
[----:B------:R-:W-:-:S05]  /*5110*/  PRMT R3, R3, 0x5410, RZ ;  /* 0x0000541003037816 */ /* 0x000fca00000000ff */
[----:B------:R0:W-:Y:S01]  /*5120*/  STG.E desc[UR36][R8.64], R3 ;  /* 0x0000000308007986 */ /* 0x0001e2000c101924 */
[----:B------:R-:W-:Y:S05]  /*5130*/  BRA `(.L_x_22827) ;  /* 0x0000000800b87947 */ /* 0x000fea0003800000 */
.L_x_22832:
[----:B------:R-:W0:Y:S02]  /*5140*/  I2F.F64.S16 R4, R18 ;  /* 0x0000001200047312 */ /* 0x000e240000101c00 */
[----:B0-----:R0:W-:Y:S01]  /*5150*/  STG.E.64 desc[UR36][R8.64], R4 ;  /* 0x0000000408007986 */ /* 0x0011e2000c101b24 */
[----:B------:R-:W-:Y:S05]  /*5160*/  BRA `(.L_x_22827) ;  /* 0x0000000800ac7947 */ /* 0x000fea0003800000 */
.L_x_22822:
        /* <DEDUP_REMOVED lines=13> */
.L_x_22836:
[----:B------:R-:W0:Y:S01]  /*5240*/  I2F.F64.S16 R4, R18 ;  /* 0x0000001200047312 */ /* 0x000e220000101c00 */
[----:B------:R-:W-:-:S05]  /*5250*/  CS2R R6, SRZ ;  /* 0x0000000000067805 */ /* 0x000fca000001ff00 */
[----:B0-----:R0:W-:Y:S01]  /*5260*/  STG.E.128 desc[UR36][R8.64], R4 ;  /* 0x0000000408007986 */ /* 0x0011e2000c101d24 */
[----:B------:R-:W-:Y:S05]  /*5270*/  BRA `(.L_x_22827) ;  /* 0x0000000800687947 */ /* 0x000fea0003800000 */
.L_x_22835:
        /* <DEDUP_REMOVED lines=21> */
.L_x_22840:
[----:B------:R-:W-:Y:S05]  /*53d0*/  BSYNC B0 ;  /* 0x0000000000007941 */ /* 0x000fea0003800000 */
.L_x_22839:
[----:B------:R-:W-:-:S05]  /*53e0*/  LOP3.LUT R5, R0, R5, RZ, 0xfc, !PT ;  /* 0x0000000500057212 */ /* 0x000fca00078efcff */
[----:B------:R0:W-:Y:S01]  /*53f0*/  STG.E.U8 desc[UR36][R8.64], R5 ;  /* 0x0000000508007986 */ /* 0x0001e2000c101124 */
[----:B------:R-:W-:Y:S05]  /*5400*/  BRA `(.L_x_22827) ;  /* 0x0000000800047947 */ /* 0x000fea0003800000 */
.L_x_22838:
        /* <DEDUP_REMOVED lines=13> */
.L_x_22842:
[----:B------:R-:W-:Y:S01]  /*54e0*/  IMAD.MOV.U32 R0, RZ, RZ, 0x7f ;  /* 0x0000007fff007424 */ /* 0x000fe200078e00ff */
[----:B------:R-:W-:-:S04]  /*54f0*/  ISETP.GT.U32.AND P0, PT, R3, 0x7f800000, PT ;  /* 0x7f8000000300780c */ /* 0x000fc80003f04070 */
[----:B------:R-:W-:-:S09]  /*5500*/  SEL R0, R0, 0x7c, P0 ;  /* 0x0000007c00007807 */ /* 0x000fd20000000000 */
.L_x_22843:
[----:B------:R-:W-:Y:S05]  /*5510*/  BSYNC B0 ;  /* 0x0000000000007941 */ /* 0x000fea0003800000 */
.L_x_22841:
[----:B------:R-:W-:-:S04]  /*5520*/  LOP3.LUT R3, R5, 0x80000000, RZ, 0xc0, !PT ;  /* 0x8000000005037812 */ /* 0x000fc800078ec0ff */
[----:B------:R-:W-:-:S04]  /*5530*/  SHF.R.U32.HI R3, RZ, 0x18, R3 ;  /* 0x00000018ff037819 */ /* 0x000fc80000011603 */
[----:B------:R-:W-:-:S05]  /*5540*/  LOP3.LUT R3, R0, R3, RZ, 0xfc, !PT ;  /* 0x0000000300037212 */ /* 0x000fca00078efcff */
[----:B------:R0:W-:Y:S01]  /*5550*/  STG.E.U8 desc[UR36][R8.64], R3 ;  /* 0x0000000308007986 */ /* 0x0001e2000c101124 */
[----:B------:R-:W-:Y:S05]  /*5560*/  BRA `(.L_x_22827) ;  /* 0x0000000400ac7947 */ /* 0x000fea0003800000 */
.L_x_22837:
[----:B------:R-:W0:Y:S02]  /*5570*/  I2F.S16 R0, R18 ;  /* 0x0000001200007306 */ /* 0x000e240000101400 */
[----:B0-----:R-:W-:-:S05]  /*5580*/  F2FP.BF16.F32.PACK_AB R0, RZ, R0 ;  /* 0x00000000ff00723e */ /* 0x001fca00000010ff */
[----:B------:R0:W-:Y:S01]  /*5590*/  STG.E.U16 desc[UR36][R8.64], R0 ;  /* 0x0000000008007986 */ /* 0x0001e2000c101524 */
[----:B------:R-:W-:Y:S05]  /*55a0*/  BRA `(.L_x_22827) ;  /* 0x00000004009c7947 */ /* 0x000fea0003800000 */
.L_x_22834:
        /* <DEDUP_REMOVED lines=10> */
.L_x_22846:
        /* <DEDUP_REMOVED lines=17> */
.L_x_22849:
[----:B------:R-:W-:-:S04]  /*5760*/  LOP3.LUT R3, R5, 0x80000000, RZ, 0xc0, !PT ;  /* 0x8000000005037812 */ /* 0x000fc800078ec0ff */
[----:B------:R-:W-:-:S04]  /*5770*/  SHF.R.U32.HI R3, RZ, 0x18, R3 ;  /* 0x00000018ff037819 */ /* 0x000fc80000011603 */
[----:B------:R-:W-:-:S04]  /*5780*/  LOP3.LUT R0, R0, R3, RZ, 0xfc, !PT ;  /* 0x0000000300007212 */ /* 0x000fc800078efcff */
[----:B------:R-:W-:-:S07]  /*5790*/  PRMT R4, R0, 0x7610, R4 ;  /* 0x0000761000047816 */ /* 0x000fce0000000004 */
.L_x_22848:
[----:B------:R-:W-:Y:S05]  /*57a0*/  BSYNC B0 ;  /* 0x0000000000007941 */ /* 0x000fea0003800000 */
.L_x_22847:
[----:B------:R3:W-:Y:S01]  /*57b0*/  STG.E.U8 desc[UR36][R8.64], R4 ;  /* 0x0000000408007986 */ /* 0x0007e2000c101124 */
[----:B------:R-:W-:Y:S05]  /*57c0*/  BRA `(.L_x_22827) ;  /* 0x0000000400147947 */ /* 0x000fea0003800000 */
.L_x_22845:
        /* <DEDUP_REMOVED lines=17> */
.L_x_22852:
[----:B------:R-:W-:-:S04]  /*58e0*/  LOP3.LUT R3, R5, 0x80000000, RZ, 0xc0, !PT ;  /* 0x8000000005037812 */ /* 0x000fc800078ec0ff */
[----:B------:R-:W-:-:S04]  /*58f0*/  SHF.R.U32.HI R3, RZ, 0x18, R3 ;  /* 0x00000018ff037819 */ /* 0x000fc80000011603 */
[----:B------:R-:W-:-:S04]  /*5900*/  LOP3.LUT R0, R0, R3, RZ, 0xfc, !PT ;  /* 0x0000000300007212 */ /* 0x000fc800078efcff */
[----:B------:R-:W-:-:S07]  /*5910*/  PRMT R4, R0, 0x7610, R4 ;  /* 0x0000761000047816 */ /* 0x000fce0000000004 */
.L_x_22851:
[----:B------:R-:W-:Y:S05]  /*5920*/  BSYNC B0 ;  /* 0x0000000000007941 */ /* 0x000fea0003800000 */
.L_x_22850:
[----:B------:R0:W-:Y:S01]  /*5930*/  STG.E.U8 desc[UR36][R8.64], R4 ;  /* 0x0000000408007986 */ /* 0x0001e2000c101124 */
[----:B------:R-:W-:Y:S05]  /*5940*/  BRA `(.L_x_22827) ;  /* 0x0000000000b47947 */ /* 0x000fea0003800000 */
.L_x_22844:
        /* <DEDUP_REMOVED lines=22> */
.L_x_22826:
        /* <DEDUP_REMOVED lines=16> */
.L_x_22855:
[----:B------:R-:W-:Y:S05]  /*5bb0*/  BRA `(.L_x_22827) ;  /* 0x0000000000187947 */ /* 0x000fea0003800000 */
.L_x_22854:
[----:B------:R-:W-:-:S04]  /*5bc0*/  PRMT R4, R18, 0x9910, RZ ;  /* 0x0000991012047816 */ /* 0x000fc800000000ff */
[----:B------:R-:W-:-:S05]  /*5bd0*/  SHF.R.S32.HI R5, RZ, 0x1f, R4 ;  /* 0x0000001fff057819 */ /* 0x000fca0000011404 */
[----:B------:R2:W-:Y:S01]  /*5be0*/  STG.E.64 desc[UR36][R8.64], R4 ;  /* 0x0000000408007986 */ /* 0x0005e2000c101b24 */
[----:B------:R-:W-:Y:S05]  /*5bf0*/  BRA `(.L_x_22827) ;  /* 0x0000000000087947 */ /* 0x000fea0003800000 */
.L_x_22853:
[----:B------:R-:W-:-:S05]  /*5c00*/  PRMT R3, R18, 0x9910, RZ ;  /* 0x0000991012037816 */ /* 0x000fca00000000ff */
[----:B------:R0:W-:Y:S02]  /*5c10*/  STG.E desc[UR36][R8.64], R3 ;  /* 0x0000000308007986 */ /* 0x0001e4000c101924 */
.L_x_22827:
        /* <DEDUP_REMOVED lines=23> */
.L_x_22859:
[----:B------:R3:W-:Y:S01]  /*5d90*/  STG.E.U8 desc[UR36][R8.64], R17 ;  /* 0x0000001108007986 */ /* 0x0007e2000c101124 */
[----:B------:R-:W-:Y:S05]  /*5da0*/  BRA `(.L_x_22861) ;  /* 0x0000000c00647947 */ /* 0x000fea0003800000 */
.L_x_22858:
        /* <DEDUP_REMOVED lines=10> */
.L_x_22863:
[----:B------:R-:W-:-:S05]  /*5e50*/  PRMT R3, R17, 0x9910, RZ ;  /* 0x0000991011037816 */ /* 0x000fca00000000ff */
[----:B------:R2:W-:Y:S01]  /*5e60*/  STG.E desc[UR36][R8.64], R3 ;  /* 0x0000000308007986 */ /* 0x0005e2000c101924 */
[----:B------:R-:W-:Y:S05]  /*5e70*/  BRA `(.L_x_22861) ;  /* 0x0000000c00307947 */ /* 0x000fea0003800000 */
.L_x_22862:
[----:B------:R0:W-:Y:S01]  /*5e80*/  STG.E.U16 desc[UR36][R8.64], R17 ;  /* 0x0000001108007986 */ /* 0x0001e2000c101524 */
[----:B------:R-:W-:Y:S05]  /*5e90*/  BRA `(.L_x_22861) ;  /* 0x0000000c00287947 */ /* 0x000fea0003800000 */
.L_x_22857:
        /* <DEDUP_REMOVED lines=9> */
.L_x_22865:
[----:B------:R-:W0:Y:S02]  /*5f30*/  I2F.S16 R0, R17 ;  /* 0x0000001100007306 */ /* 0x000e240000101400 */
[----:B0-----:R-:W-:-:S05]  /*5f40*/  F2FP.F16.F32.PACK_AB R0, RZ, R0 ;  /* 0x00000000ff00723e */ /* 0x001fca00000000ff */
[----:B------:R0:W-:Y:S01]  /*5f50*/  STG.E.U16 desc[UR36][R8.64], R0 ;  /* 0x0000000008007986 */ /* 0x0001e2000c101524 */
[----:B------:R-:W-:Y:S05]  /*5f60*/  BRA `(.L_x_22861) ;  /* 0x0000000800f47947 */ /* 0x000fea0003800000 */
.L_x_22864:
        /* <DEDUP_REMOVED lines=10> */
.L_x_22867:
[----:B------:R-:W0:Y:S02]  /*6010*/  I2F.S16 R17, R17 ;  /* 0x0000001100117306 */ /* 0x000e240000101400 */
[----:B0-----:R-:W-:-:S04]  /*6020*/  F2FP.F16.F32.PACK_AB R3, RZ, R17 ;  /* 0x00000011ff03723e */ /* 0x001fc800000000ff */
[----:B------:R-:W-:-:S05]  /*6030*/  PRMT R3, R3, 0x5410, RZ ;  /* 0x0000541003037816 */ /* 0x000fca00000000ff */
[----:B------:R0:W-:Y:S01]  /*6040*/  STG.E desc[UR36][R8.64], R3 ;  /* 0x0000000308007986 */ /* 0x0001e2000c101924 */
[----:B------:R-:W-:Y:S05]  /*6050*/  BRA `(.L_x_22861) ;  /* 0x0000000800b87947 */ /* 0x000fea0003800000 */
.L_x_22866:
[----:B------:R-:W0:Y:S02]  /*6060*/  I2F.F64.S16 R4, R17 ;  /* 0x0000001100047312 */ /* 0x000e240000101c00 */
[----:B0-----:R0:W-:Y:S01]  /*6070*/  STG.E.64 desc[UR36][R8.64], R4 ;  /* 0x0000000408007986 */ /* 0x0011e2000c101b24 */
[----:B------:R-:W-:Y:S05]  /*6080*/  BRA `(.L_x_22861) ;  /* 0x0000000800ac7947 */ /* 0x000fea0003800000 */
.L_x_22856:
        /* <DEDUP_REMOVED lines=13> */
.L_x_22870:
[----:B------:R-:W0:Y:S01]  /*6160*/  I2F.F64.S16 R4, R17 ;  /* 0x0000001100047312 */ /* 0x000e220000101c00 */
[----:B------:R-:W-:-:S05]  /*6170*/  CS2R R6, SRZ ;  /* 0x0000000000067805 */ /* 0x000fca000001ff00 */
[----:B0-----:R0:W-:Y:S01]  /*6180*/  STG.E.128 desc[UR36][R8.64], R4 ;  /* 0x0000000408007986 */ /* 0x0011e2000c101d24 */
[----:B------:R-:W-:Y:S05]  /*6190*/  BRA `(.L_x_22861) ;  /* 0x0000000800687947 */ /* 0x000fea0003800000 */
.L_x_22869:
        /* <DEDUP_REMOVED lines=21> */
.L_x_22874:
[----:B------:R-:W-:Y:S05]  /*62f0*/  BSYNC B0 ;  /* 0x0000000000007941 */ /* 0x000fea0003800000 */
.L_x_22873:
[----:B------:R-:W-:-:S05]  /*6300*/  LOP3.LUT R5, R0, R5, RZ, 0xfc, !PT ;  /* 0x0000000500057212 */ /* 0x000fca00078efcff */
[----:B------:R0:W-:Y:S01]  /*6310*/  STG.E.U8 desc[UR36][R8.64], R5 ;  /* 0x0000000508007986 */ /* 0x0001e2000c101124 */
[----:B------:R-:W-:Y:S05]  /*6320*/  BRA `(.L_x_22861) ;  /* 0x0000000800047947 */ /* 0x000fea0003800000 */
.L_x_22872:
        /* <DEDUP_REMOVED lines=13> */
.L_x_22876:
[----:B------:R-:W-:Y:S01]  /*6400*/  IMAD.MOV.U32 R0, RZ, RZ, 0x7f ;  /* 0x0000007fff007424 */ /* 0x000fe200078e00ff */
[----:B------:R-:W-:-:S04]  /*6410*/  ISETP.GT.U32.AND P0, PT, R3, 0x7f800000, PT ;  /* 0x7f8000000300780c */ /* 0x000fc80003f04070 */
[----:B------:R-:W-:-:S09]  /*6420*/  SEL R0, R0, 0x7c, P0 ;  /* 0x0000007c00007807 */ /* 0x000fd20000000000 */
.L_x_22877:
[----:B------:R-:W-:Y:S05]  /*6430*/  BSYNC B0 ;  /* 0x0000000000007941 */ /* 0x000fea0003800000 */
.L_x_22875:
[----:B------:R-:W-:-:S04]  /*6440*/  LOP3.LUT R3, R17, 0x80000000, RZ, 0xc0, !PT ;  /* 0x8000000011037812 */ /* 0x000fc800078ec0ff */
[----:B------:R-:W-:-:S04]  /*6450*/  SHF.R.U32.HI R3, RZ, 0x18, R3 ;  /* 0x00000018ff037819 */ /* 0x000fc80000011603 */
[----:B------:R-:W-:-:S05]  /*6460*/  LOP3.LUT R3, R0, R3, RZ, 0xfc, !PT ;  /* 0x0000000300037212 */ /* 0x000fca00078efcff */
[----:B------:R0:W-:Y:S01]  /*6470*/  STG.E.U8 desc[UR36][R8.64], R3 ;  /* 0x0000000308007986 */ /* 0x0001e2000c101124 */
[----:B------:R-:W-:Y:S05]  /*6480*/  BRA `(.L_x_22861) ;  /* 0x0000000400ac7947 */ /* 0x000fea0003800000 */
.L_x_22871:
[----:B------:R-:W0:Y:S02]  /*6490*/  I2F.S16 R0, R17 ;  /* 0x0000001100007306 */ /* 0x000e240000101400 */
[----:B0-----:R-:W-:-:S05]  /*64a0*/  F2FP.BF16.F32.PACK_AB R0, RZ, R0 ;  /* 0x00000000ff00723e */ /* 0x001fca00000010ff */
[----:B------:R0:W-:Y:S01]  /*64b0*/  STG.E.U16 desc[UR36][R8.64], R0 ;  /* 0x0000000008007986 */ /* 0x0001e2000c101524 */
[----:B------:R-:W-:Y:S05]  /*64c0*/  BRA `(.L_x_22861) ;  /* 0x00000004009c7947 */ /* 0x000fea0003800000 */
.L_x_22868:
        /* <DEDUP_REMOVED lines=10> */
.L_x_22880:
        /* <DEDUP_REMOVED lines=17> */
.L_x_22883:
[----:B------:R-:W-:-:S04]  /*6680*/  LOP3.LUT R3, R17, 0x80000000, RZ, 0xc0, !PT ;  /* 0x8000000011037812 */ /* 0x000fc800078ec0ff */
[----:B------:R-:W-:-:S04]  /*6690*/  SHF.R.U32.HI R3, RZ, 0x18, R3 ;  /* 0x00000018ff037819 */ /* 0x000fc80000011603 */
[----:B------:R-:W-:-:S04]  /*66a0*/  LOP3.LUT R0, R0, R3, RZ, 0xfc, !PT ;  /* 0x0000000300007212 */ /* 0x000fc800078efcff */
[----:B------:R-:W-:-:S07]  /*66b0*/  PRMT R4, R0, 0x7610, R4 ;  /* 0x0000761000047816 */ /* 0x000fce0000000004 */
.L_x_22882:
[----:B------:R-:W-:Y:S05]  /*66c0*/  BSYNC B0 ;  /* 0x0000000000007941 */ /* 0x000fea0003800000 */
.L_x_22881:
[----:B------:R0:W-:Y:S01]  /*66d0*/  STG.E.U8 desc[UR36][R8.64], R4 ;  /* 0x0000000408007986 */ /* 0x0001e2000c101124 */
[----:B------:R-:W-:Y:S05]  /*66e0*/  BRA `(.L_x_22861) ;  /* 0x0000000400147947 */ /* 0x000fea0003800000 */
.L_x_22879:
        /* <DEDUP_REMOVED lines=17> */
.L_x_22886:
[----:B------:R-:W-:-:S04]  /*6800*/  LOP3.LUT R3, R17, 0x80000000, RZ, 0xc0, !PT ;  /* 0x8000000011037812 */ /* 0x000fc800078ec0ff */
[----:B------:R-:W-:-:S04]  /*6810*/  SHF.R.U32.HI R3, RZ, 0x18, R3 ;  /* 0x00000018ff037819 */ /* 0x000fc80000011603 */
[----:B------:R-:W-:-:S04]  /*6820*/  LOP3.LUT R0, R0, R3, RZ, 0xfc, !PT ;  /* 0x0000000300007212 */ /* 0x000fc800078efcff */
[----:B------:R-:W-:-:S07]  /*6830*/  PRMT R4, R0, 0x7610, R4 ;  /* 0x0000761000047816 */ /* 0x000fce0000000004 */
.L_x_22885:
[----:B------:R-:W-:Y:S05]  /*6840*/  BSYNC B0 ;  /* 0x0000000000007941 */ /* 0x000fea0003800000 */
.L_x_22884:
[----:B------:R0:W-:Y:S01]  /*6850*/  STG.E.U8 desc[UR36][R8.64], R4 ;  /* 0x0000000408007986 */ /* 0x0001e2000c101124 */
[----:B------:R-:W-:Y:S05]  /*6860*/  BRA `(.L_x_22861) ;  /* 0x0000000000b47947 */ /* 0x000fea0003800000 */
.L_x_22878:
        /* <DEDUP_REMOVED lines=22> */
.L_x_22860:
        /* <DEDUP_REMOVED lines=16> */
.L_x_22889:
[----:B------:R-:W-:Y:S05]  /*6ad0*/  BRA `(.L_x_22861) ;  /* 0x0000000000187947 */ /* 0x000fea0003800000 */
.L_x_22888:
[----:B------:R-:W-:-:S04]  /*6ae0*/  PRMT R4, R17, 0x9910, RZ ;  /* 0x0000991011047816 */ /* 0x000fc800000000ff */
[----:B------:R-:W-:-:S05]  /*6af0*/  SHF.R.S32.HI R5, RZ, 0x1f, R4 ;  /* 0x0000001fff057819 */ /* 0x000fca0000011404 */
[----:B------:R0:W-:Y:S01]  /*6b00*/  STG.E.64 desc[UR36][R8.64], R4 ;  /* 0x0000000408007986 */ /* 0x0001e2000c101b24 */
[----:B------:R-:W-:Y:S05]  /*6b10*/  BRA `(.L_x_22861) ;  /* 0x0000000000087947 */ /* 0x000fea0003800000 */
.L_x_22887:
[----:B------:R-:W-:-:S05]  /*6b20*/  PRMT R3, R17, 0x9910, RZ ;  /* 0x0000991011037816 */ /* 0x000fca00000000ff */
[----:B------:R0:W-:Y:S02]  /*6b30*/  STG.E desc[UR36][R8.64], R3 ;  /* 0x0000000308007986 */ /* 0x0001e4000c101924 */
.L_x_22861:
[----:B------:R-:W-:-:S07]  /*6b40*/  VIADD R2, R2, 0x80 ;  /* 0x0000008002027836 */ /* 0x000fce0000000000 */
.L_x_22821:
[----:B------:R-:W-:Y:S05]  /*6b50*/  BSYNC B6 ;  /* 0x0000000000067941 */ /* 0x000fea0003800000 */
.L_x_22820:
        /* <DEDUP_REMOVED lines=21> */
.L_x_22893:
[----:B------:R-:W-:Y:S01]  /*6cb0*/  STG.E.U8 desc[UR36][R2.64], R16 ;  /* 0x0000001002007986 */ /* 0x000fe2000c101124 */
[----:B------:R-:W-:Y:S05]  /*6cc0*/  EXIT ;  /* 0x000000000000794d */ /* 0x000fea0003800000 */
.L_x_22892:
        /* <DEDUP_REMOVED lines=10> */
.L_x_22896:
[----:B------:R-:W-:-:S05]  /*6d70*/  PRMT R5, R16, 0x9910, RZ ;  /* 0x0000991010057816 */ /* 0x000fca00000000ff */
[----:B------:R-:W-:Y:S01]  /*6d80*/  STG.E desc[UR36][R2.64], R5 ;  /* 0x0000000502007986 */ /* 0x000fe2000c101924 */
[----:B------:R-:W-:Y:S05]  /*6d90*/  EXIT ;  /* 0x000000000000794d */ /* 0x000fea0003800000 */
.L_x_22895:
[----:B------:R-:W-:Y:S01]  /*6da0*/  STG.E.U16 desc[UR36][R2.64], R16 ;  /* 0x0000001002007986 */ /* 0x000fe2000c101524 */
[----:B------:R-:W-:Y:S05]  /*6db0*/  EXIT ;  /* 0x000000000000794d */ /* 0x000fea0003800000 */
.L_x_22891:
        /* <DEDUP_REMOVED lines=9> */
.L_x_22898:
[----:B------:R-:W0:Y:S02]  /*6e50*/  I2F.S16 R0, R16 ;  /* 0x0000001000007306 */ /* 0x000e240000101400 */
[----:B0-----:R-:W-:-:S05]  /*6e60*/  F2FP.F16.F32.PACK_AB R0, RZ, R0 ;  /* 0x00000000ff00723e */ /* 0x001fca00000000ff */
[----:B------:R-:W-:Y:S01]  /*6e70*/  STG.E.U16 desc[UR36][R2.64], R0 ;  /* 0x0000000002007986 */ /* 0x000fe2000c101524 */
[----:B------:R-:W-:Y:S05]  /*6e80*/  EXIT ;  /* 0x000000000000794d */ /* 0x000fea0003800000 */
.L_x_22897:
        /* <DEDUP_REMOVED lines=10> */
.L_x_22900:
[----:B------:R-:W0:Y:S02]  /*6f30*/  I2F.S16 R16, R16 ;  /* 0x0000001000107306 */ /* 0x000e240000101400 */
[----:B0-----:R-:W-:-:S04]  /*6f40*/  F2FP.F16.F32.PACK_AB R5, RZ, R16 ;  /* 0x00000010ff05723e */ /* 0x001fc800000000ff */
[----:B------:R-:W-:-:S05]  /*6f50*/  PRMT R5, R5, 0x5410, RZ ;  /* 0x0000541005057816 */ /* 0x000fca00000000ff */
[----:B------:R-:W-:Y:S01]  /*6f60*/  STG.E desc[UR36][R2.64], R5 ;  /* 0x0000000502007986 */ /* 0x000fe2000c101924 */
[----:B------:R-:W-:Y:S05]  /*6f70*/  EXIT ;  /* 0x000000000000794d */ /* 0x000fea0003800000 */
.L_x_22899:
[----:B------:R-:W0:Y:S02]  /*6f80*/  I2F.F64.S16 R16, R16 ;  /* 0x0000001000107312 */ /* 0x000e240000101c00 */
[----:B0-----:R-:W-:Y:S01]  /*6f90*/  STG.E.64 desc[UR36][R2.64], R16 ;  /* 0x0000001002007986 */ /* 0x001fe2000c101b24 */
[----:B------:R-:W-:Y:S05]  /*6fa0*/  EXIT ;  /* 0x000000000000794d */ /* 0x000fea0003800000 */
.L_x_22890:
        /* <DEDUP_REMOVED lines=13> */
.L_x_22903:
[----:B------:R-:W0:Y:S01]  /*7080*/  I2F.F64.S16 R16, R16 ;  /* 0x0000001000107312 */ /* 0x000e220000101c00 */
[----:B------:R-:W-:-:S05]  /*7090*/  CS2R R18, SRZ ;  /* 0x0000000000127805 */ /* 0x000fca000001ff00 */
[----:B0-----:R-:W-:Y:S01]  /*70a0*/  STG.E.128 desc[UR36][R2.64], R16 ;  /* 0x0000001002007986 */ /* 0x001fe2000c101d24 */
[----:B------:R-:W-:Y:S05]  /*70b0*/  EXIT ;  /* 0x000000000000794d */ /* 0x000fea0003800000 */
.L_x_22902:
        /* <DEDUP_REMOVED lines=21> */
.L_x_22907:
[----:B------:R-:W-:Y:S05]  /*7210*/  BSYNC B0 ;  /* 0x0000000000007941 */ /* 0x000fea0003800000 */
.L_x_22906:
[----:B------:R-:W-:-:S05]  /*7220*/  LOP3.LUT R5, R0, R5, RZ, 0xfc, !PT ;  /* 0x0000000500057212 */ /* 0x000fca00078efcff */
[----:B------:R-:W-:Y:S01]  /*7230*/  STG.E.U8 desc[UR36][R2.64], R5 ;  /* 0x0000000502007986 */ /* 0x000fe2000c101124 */
[----:B------:R-:W-:Y:S05]  /*7240*/  EXIT ;  /* 0x000000000000794d */ /* 0x000fea0003800000 */
.L_x_22905:
        /* <DEDUP_REMOVED lines=13> */
.L_x_22909:
[----:B------:R-:W-:Y:S01]  /*7320*/  IMAD.MOV.U32 R0, RZ, RZ, 0x7f ;  /* 0x0000007fff007424 */ /* 0x000fe200078e00ff */
[----:B------:R-:W-:-:S04]  /*7330*/  ISETP.GT.U32.AND P0, PT, R4, 0x7f800000, PT ;  /* 0x7f8000000400780c */ /* 0x000fc80003f04070 */
[----:B------:R-:W-:-:S09]  /*7340*/  SEL R0, R0, 0x7c, P0 ;  /* 0x0000007c00007807 */ /* 0x000fd20000000000 */
.L_x_22910:
[----:B------:R-:W-:Y:S05]  /*7350*/  BSYNC B0 ;  /* 0x0000000000007941 */ /* 0x000fea0003800000 */
.L_x_22908:
[----:B------:R-:W-:-:S04]  /*7360*/  LOP3.LUT R4, R5, 0x80000000, RZ, 0xc0, !PT ;  /* 0x8000000005047812 */ /* 0x000fc800078ec0ff */
[----:B------:R-:W-:-:S04]  /*7370*/  SHF.R.U32.HI R5, RZ, 0x18, R4 ;  /* 0x00000018ff057819 */ /* 0x000fc80000011604 */
[----:B------:R-:W-:-:S05]  /*7380*/  LOP3.LUT R5, R0, R5, RZ, 0xfc, !PT ;  /* 0x0000000500057212 */ /* 0x000fca00078efcff */
[----:B------:R-:W-:Y:S01]  /*7390*/  STG.E.U8 desc[UR36][R2.64], R5 ;  /* 0x0000000502007986 */ /* 0x000fe2000c101124 */
[----:B------:R-:W-:Y:S05]  /*73a0*/  EXIT ;  /* 0x000000000000794d */ /* 0x000fea0003800000 */
.L_x_22904:
[----:B------:R-:W0:Y:S02]  /*73b0*/  I2F.S16 R0, R16 ;  /* 0x0000001000007306 */ /* 0x000e240000101400 */
[----:B0-----:R-:W-:-:S05]  /*73c0*/  F2FP.BF16.F32.PACK_AB R0, RZ, R0 ;  /* 0x00000000ff00723e */ /* 0x001fca00000010ff */
[----:B------:R-:W-:Y:S01]  /*73d0*/  STG.E.U16 desc[UR36][R2.64], R0 ;  /* 0x0000000002007986 */ /* 0x000fe2000c101524 */
[----:B------:R-:W-:Y:S05]  /*73e0*/  EXIT ;  /* 0x000000000000794d */ /* 0x000fea0003800000 */
.L_x_22901:
        /* <DEDUP_REMOVED lines=10> */
.L_x_22913:
        /* <DEDUP_REMOVED lines=17> */
.L_x_22916:
[----:B------:R-:W-:-:S04]  /*75a0*/  LOP3.LUT R0, R7, 0x80000000, RZ, 0xc0, !PT ;  /* 0x8000000007007812 */ /* 0x000fc800078ec0ff */
[----:B------:R-:W-:-:S04]  /*75b0*/  SHF.R.U32.HI R5, RZ, 0x18, R0 ;  /* 0x00000018ff057819 */ /* 0x000fc80000011600 */
[----:B------:R-:W-:-:S04]  /*75c0*/  LOP3.LUT R4, R4, R5, RZ, 0xfc, !PT ;  /* 0x0000000504047212 */ /* 0x000fc800078efcff */
[----:B------:R-:W-:-:S07]  /*75d0*/  PRMT R0, R4, 0x7610, R0 ;  /* 0x0000761004007816 */ /* 0x000fce0000000000 */
.L_x_22915:
[----:B------:R-:W-:Y:S05]  /*75e0*/  BSYNC B0 ;  /* 0x0000000000007941 */ /* 0x000fea0003800000 */
.L_x_22914:
[----:B------:R-:W-:Y:S01]  /*75f0*/  STG.E.U8 desc[UR36][R2.64], R0 ;  /* 0x0000000002007986 */ /* 0x000fe2000c101124 */
[----:B------:R-:W-:Y:S05]  /*7600*/  EXIT ;  /* 0x000000000000794d */ /* 0x000fea0003800000 */
.L_x_22912:
        /* <DEDUP_REMOVED lines=17> */
.L_x_22919:
[----:B------:R-:W-:-:S04]  /*7720*/  LOP3.LUT R0, R7, 0x80000000, RZ, 0xc0, !PT ;  /* 0x8000000007007812 */ /* 0x000fc800078ec0ff */
[----:B------:R-:W-:-:S04]  /*7730*/  SHF.R.U32.HI R5, RZ, 0x18, R0 ;  /* 0x00000018ff057819 */ /* 0x000fc80000011600 */
[----:B------:R-:W-:-:S04]  /*7740*/  LOP3.LUT R4, R4, R5, RZ, 0xfc, !PT ;  /* 0x0000000504047212 */ /* 0x000fc800078efcff */
[----:B------:R-:W-:-:S07]  /*7750*/  PRMT R0, R4, 0x7610, R0 ;  /* 0x0000761004007816 */ /* 0x000fce0000000000 */
.L_x_22918:
[----:B------:R-:W-:Y:S05]  /*7760*/  BSYNC B0 ;  /* 0x0000000000007941 */ /* 0x000fea0003800000 */
.L_x_22917:
[----:B------:R-:W-:Y:S01]  /*7770*/  STG.E.U8 desc[UR36][R2.64], R0 ;  /* 0x0000000002007986 */ /* 0x000fe2000c101124 */
[----:B------:R-:W-:Y:S05]  /*7780*/  EXIT ;  /* 0x000000000000794d */ /* 0x000fea0003800000 */
.L_x_22911:
        /* <DEDUP_REMOVED lines=22> */
.L_x_22894:
        /* <DEDUP_REMOVED lines=16> */
.L_x_22922:
[----:B------:R-:W-:Y:S05]  /*79f0*/  EXIT ;  /* 0x000000000000794d */ /* 0x000fea0003800000 */
.L_x_22921:
[----:B------:R-:W-:-:S04]  /*7a00*/  PRMT R4, R16, 0x9910, RZ ;  /* 0x0000991010047816 */ /* 0x000fc800000000ff */
[----:B------:R-:W-:-:S05]  /*7a10*/  SHF.R.S32.HI R5, RZ, 0x1f, R4 ;  /* 0x0000001fff057819 */ /* 0x000fca0000011404 */
[----:B------:R-:W-:Y:S01]  /*7a20*/  STG.E.64 desc[UR36][R2.64], R4 ;  /* 0x0000000402007986 */ /* 0x000fe2000c101b24 */
[----:B------:R-:W-:Y:S05]  /*7a30*/  EXIT ;  /* 0x000000000000794d */ /* 0x000fea0003800000 */
.L_x_22920:
[----:B------:R-:W-:-:S05]  /*7a40*/  PRMT R5, R16, 0x9910, RZ ;  /* 0x0000991010057816 */ /* 0x000fca00000000ff */
[----:B------:R-:W-:Y:S01]  /*7a50*/  STG.E desc[UR36][R2.64], R5 ;  /* 0x0000000502007986 */ /* 0x000fe2000c101924 */
[----:B------:R-:W-:Y:S05]  /*7a60*/  EXIT ;  /* 0x000000000000794d */ /* 0x000fea0003800000 */
.L_x_22923:
        /* <DEDUP_REMOVED lines=9> */
.L_x_42314:


//--------------------- .text._ZN2at6native18elementwise_kernelILi128ELi4EZNS0_22gpu_kernel_impl_nocastINS0_13AUnaryFunctorIaaaZZZNS0_19minimum_kernel_cudaERNS_18TensorIteratorBaseEENKUlvE_clEvENKUlvE0_clEvEUlaaE_EEEEvS5_RKT_EUliE_EEviT1_ --------------------------
	.section	.text._ZN2at6native18elementwise_kernelILi128ELi4EZNS0_22gpu_kernel_impl_nocastINS0_13AUnaryFunctorIaaaZZZNS0_19minimum_kernel_cudaERNS_18TensorIteratorBaseEENKUlvE_clEvENKUlvE0_clEvEUlaaE_EEEEvS5_RKT_EUliE_EEviT1_,"ax",@progbits
	.align	128
        .global         _ZN2at6native18elementwise_kernelILi128ELi4EZNS0_22gpu_kernel_impl_nocastINS0_13AUnaryFunctorIaaaZZZNS0_19minimum_kernel_cudaERNS_18TensorIteratorBaseEENKUlvE_clEvENKUlvE0_clEvEUlaaE_EEEEvS5_RKT_EUliE_EEviT1_
        .type           _ZN2at6native18elementwise_kernelILi128ELi4EZNS0_22gpu_kernel_impl_nocastINS0_13AUnaryFunctorIaaaZZZNS0_19minimum_kernel_cudaERNS_18TensorIteratorBaseEENKUlvE_clEvENKUlvE0_clEvEUlaaE_EEEEvS5_RKT_EUliE_EEviT1_,@function
        .size           _ZN2at6native18elementwise_kernelILi128ELi4EZNS0_22gpu_kernel_impl_nocastINS0_13AUnaryFunctorIaaaZZZNS0_19minimum_kernel_cudaERNS_18TensorIteratorBaseEENKUlvE_clEvENKUlvE0_clEvEUlaaE_EEEEvS5_RKT_EUliE_EEviT1_,(.L_x_42315 - _ZN2at6native18elementwise_kernelILi128ELi4EZNS0_22gpu_kernel_impl_nocastINS0_13AUnaryFunctorIaaaZZZNS0_19minimum_kernel_cudaERNS_18TensorIteratorBaseEENKUlvE_clEvENKUlvE0_clEvEUlaaE_EEEEvS5_RKT_EUliE_EEviT1_)
        .other          _ZN2at6native18elementwise_kernelILi128ELi4EZNS0_22gpu_kernel_impl_nocastINS0_13AUnaryFunctorIaaaZZZNS0_19minimum_kernel_cudaERNS_18TensorIteratorBaseEENKUlvE_clEvENKUlvE0_clEvEUlaaE_EEEEvS5_RKT_EUliE_EEviT1_,@"STO_CUDA_ENTRY STV_DEFAULT"
_ZN2at6native18elementwise_kernelILi128ELi4EZNS0_22gpu_kernel_impl_nocastINS0_13AUnaryFunctorIaaaZZZNS0_19minimum_kernel_cudaERNS_18TensorIteratorBaseEENKUlvE_clEvENKUlvE0_clEvEUlaaE_EEEEvS5_RKT_EUliE_EEviT1_:
.text._ZN2at6native18elementwise_kernelILi128ELi4EZNS0_22gpu_kernel_impl_nocastINS0_13AUnaryFunctorIaaaZZZNS0_19minimum_kernel_cudaERNS_18TensorIteratorBaseEENKUlvE_clEvENKUlvE0_clEvEUlaaE_EEEEvS5_RKT_EUliE_EEviT1_:
[----:B------:R-:W-:Y:S01]  /*0000*/  LDC R1, c[0x0][0x28] ;  /* 0x00000a00ff017b82 */ /* 0x000fe20000000800 */
[----:B------:R-:W0:Y:S01]  /*0010*/  S2R R0, SR_CTAID.X ;  /* 0x0000000000007919 */ /* 0x000e220000002500 */
[----:B------:R-:W-:Y:S01]  /*0020*/  ULDC UR8, c[0x0][0x210] ;  /* 0x0000840000087ab9 */ /* 0x000fe20000000800 */
[----:B------:R-:W-:Y:S01]  /*0030*/  ULDC.64 UR6, c[0x0][0x208] ;  /* 0x0000820000067ab9 */ /* 0x000fe20000000a00 */
[----:B------:R-:W-:Y:S01]  /*0040*/  ULDC.U8 UR5, c[0x0][0x421] ;  /* 0x0001084000057ab9 */ /* 0x000fe20000000000 */
        /* <DEDUP_REMOVED lines=307> */
.L_x_22926:
[----:B------:R-:W-:Y:S02]  /*1380*/  ULDC.64 UR10, c[0x0][0x418] ;  /* 0x00010600000a7ab9 */ /* 0x000fe40000000a00 */
[----:B------:R-:W-:-:S04]  /*1390*/  IADD3 R4, P0, R2, UR10, RZ ;  /* 0x0000000a02047c10 */ /* 0x000fc8000ff1e0ff */
[----:B------:R-:W-:Y:S01]  /*13a0*/  IADD3.X R5, RZ, UR11, RZ, P0, !PT ;  /* 0x0000000bff057c10 */ /* 0x000fe200087fe4ff */
[----:B------:R-:W-:Y:S01]  /*13b0*/  UPRMT UR4, UR5, 0x8880, URZ ;  /* 0x0000888005047896 */ /* 0x000fe2000800003f */
[----:B------:R-:W-:-:S03]  /*13c0*/  ULDC.64 UR10, c[0x0][0x410] ;  /* 0x00010400000a7ab9 */ /* 0x000fc60000000a00 */
[----:B------:R-:W2:Y:S01]  /*13d0*/  LDG.E.S8 R4, desc[UR6][R4.64] ;  /* 0x0000000604047981 */ /* 0x000ea2000c1e1300 */
[----:B------:R-:W-:Y:S02]  /*13e0*/  IADD3 R2, P0, R3, UR10, RZ ;  /* 0x0000000a03027c10 */ /* 0x000fe4000ff1e0ff */
[----:B------:R-:W-:Y:S02]  /*13f0*/  IADD3 R0, R0, 0x80, RZ ;  /* 0x0000008000007810 */ /* 0x000fe40007ffe0ff */
[----:B------:R-:W-:Y:S02]  /*1400*/  IADD3.X R3, RZ, UR11, RZ, P0, !PT ;  /* 0x0000000bff037c10 */ /* 0x000fe400087fe4ff */
[----:B--2---:R-:W-:-:S05]  /*1410*/  VIMNMX R7, R4, UR4, PT ;  /* 0x0000000404077c48 */ /* 0x004fca000bfe0100 */
[----:B------:R0:W-:Y:S02]  /*1420*/  STG.E.U8 desc[UR6][R2.64], R7 ;  /* 0x0000000702007986 */ /* 0x0001e4000c101106 */
.L_x_22925:
[----:B------:R-:W-:Y:S05]  /*1430*/  BSYNC B0 ;  /* 0x0000000000007941 */ /* 0x000fea0003800000 */
.L_x_22924:
        /* <DEDUP_REMOVED lines=305> */
.L_x_22929:
        /* <DEDUP_REMOVED lines=9> */
[----:B------:R-:W-:Y:S02]  /*27e0*/  ISETP.GE.AND P0, PT, R0, UR8, PT ;  /* 0x0000000800007c0c */ /* 0x000fe4000bf06270 */
[----:B--2---:R-:W-:-:S05]  /*27f0*/  VIMNMX R7, R4, UR4, PT ;  /* 0x0000000404077c48 */ /* 0x004fca000bfe0100 */
[----:B------:R1:W-:Y:S06]  /*2800*/  STG.E.U8 desc[UR6][R2.64], R7 ;  /* 0x0000000702007986 */ /* 0x0003ec000c101106 */
        /* <DEDUP_REMOVED lines=303> */
.L_x_22930:
        /* <DEDUP_REMOVED lines=11> */
.L_x_22928:
[----:B------:R-:W-:Y:S05]  /*3bb0*/  BSYNC B0 ;  /* 0x0000000000007941 */ /* 0x000fea0003800000 */
.L_x_22927:
        /* <DEDUP_REMOVED lines=304> */
.L_x_22931:
[----:B------:R-:W-:Y:S02]  /*4ec0*/  ULDC.64 UR8, c[0x0][0x418] ;  /* 0x0001060000087ab9 */ /* 0x000fe40000000a00 */
[----:B------:R-:W-:-:S04]  /*4ed0*/  IADD3 R4, P0, R2, UR8, RZ ;  /* 0x0000000802047c10 */ /* 0x000fc8000ff1e0ff */
[----:B------:R-:W-:Y:S01]  /*4ee0*/  IADD3.X R5, RZ, UR9, RZ, P0, !PT ;  /* 0x00000009ff057c10 */ /* 0x000fe200087fe4ff */
[----:B------:R-:W-:Y:S01]  /*4ef0*/  UPRMT UR4, UR5, 0x8880, URZ ;  /* 0x0000888005047896 */ /* 0x000fe2000800003f */
[----:B------:R-:W-:-:S03]  /*4f00*/  ULDC.64 UR8, c[0x0][0x410] ;  /* 0x0001040000087ab9 */ /* 0x000fc60000000a00 */
[----:B------:R-:W2:Y:S01]  /*4f10*/  LDG.E.S8 R4, desc[UR6][R4.64] ;  /* 0x0000000604047981 */ /* 0x000ea2000c1e1300 */
[----:B------:R-:W-:-:S04]  /*4f20*/  IADD3 R2, P0, R3, UR8, RZ ;  /* 0x0000000803027c10 */ /* 0x000fc8000ff1e0ff */
[----:B------:R-:W-:Y:S02]  /*4f30*/  IADD3.X R3, RZ, UR9, RZ, P0, !PT ;  /* 0x00000009ff037c10 */ /* 0x000fe400087fe4ff */
[----:B--2---:R-:W-:-:S05]  /*4f40*/  VIMNMX R7, R4, UR4, PT ;  /* 0x0000000404077c48 */ /* 0x004fca000bfe0100 */
[----:B------:R-:W-:Y:S01]  /*4f50*/  STG.E.U8 desc[UR6][R2.64], R7 ;  /* 0x0000000702007986 */ /* 0x000fe2000c101106 */
[----:B------:R-:W-:Y:S05]  /*4f60*/  EXIT ;  /* 0x000000000000794d */ /* 0x000fea0003800000 */
.L_x_22932:
        /* <DEDUP_REMOVED lines=9> */
.L_x_42315:


//--------------------- .text._ZN2at6native27unrolled_elementwise_kernelINS0_13AUnaryFunctorIaaaZZZNS0_19minimum_kernel_cudaERNS_18TensorIteratorBaseEENKUlvE_clEvENKUlvE0_clEvEUlaaE_EESt5arrayIPcLm2EELi4E23TrivialOffsetCalculatorILi1EjESD_NS0_6memory15LoadWithoutCastENSE_16StoreWithoutCastEEEviT_T0_T2_T3_T4_T5_ --------------------------
	.section	.text._ZN2at6native27unrolled_elementwise_kernelINS0_13AUnaryFunctorIaaaZZZNS0_19minimum_kernel_cudaERNS_18TensorIteratorBaseEENKUlvE_clEvENKUlvE0_clEvEUlaaE_EESt5arrayIPcLm2EELi4E23TrivialOffsetCalculatorILi1EjESD_NS0_6memory15LoadWithoutCastENSE_16StoreWithoutCastEEEviT_T0_T2_T3_T4_T5_,"ax",@progbits
	.align	128
        .global         _ZN2at6native27unrolled_elementwise_kernelINS0_13AUnaryFunctorIaaaZZZNS0_19minimum_kernel_cudaERNS_18TensorIteratorBaseEENKUlvE_clEvENKUlvE0_clEvEUlaaE_EESt5arrayIPcLm2EELi4E23TrivialOffsetCalculatorILi1EjESD_NS0_6memory15LoadWithoutCastENSE_16StoreWithoutCastEEEviT_T0_T2_T3_T4_T5_
        .type           _ZN2at6native27unrolled_elementwise_kernelINS0_13AUnaryFunctorIaaaZZZNS0_19minimum_kernel_cudaERNS_18TensorIteratorBaseEENKUlvE_clEvENKUlvE0_clEvEUlaaE_EESt5arrayIPcLm2EELi4E23TrivialOffsetCalculatorILi1EjESD_NS0_6memory15LoadWithoutCastENSE_16StoreWithoutCastEEEviT_T0_T2_T3_T4_T5_,@function
        .size           _ZN2at6native27unrolled_elementwise_kernelINS0_13AUnaryFunctorIaaaZZZNS0_19minimum_kernel_cudaERNS_18TensorIteratorBaseEENKUlvE_clEvENKUlvE0_clEvEUlaaE_EESt5arrayIPcLm2EELi4E23TrivialOffsetCalculatorILi1EjESD_NS0_6memory15LoadWithoutCastENSE_16StoreWithoutCastEEEviT_T0_T2_T3_T4_T5_,(.L_x_42316 - _ZN2at6native27unrolled_elementwise_kernelINS0_13AUnaryFunctorIaaaZZZNS0_19minimum_kernel_cudaERNS_18TensorIteratorBaseEENKUlvE_clEvENKUlvE0_clEvEUlaaE_EESt5arrayIPcLm2EELi4E23TrivialOffsetCalculatorILi1EjESD_NS0_6memory15LoadWithoutCastENSE_16StoreWithoutCastEEEviT_T0_T2_T3_T4_T5_)
        .other          _ZN2at6native27unrolled_elementwise_kernelINS0_13AUnaryFunctorIaaaZZZNS0_19minimum_kernel_cudaERNS_18TensorIteratorBaseEENKUlvE_clEvENKUlvE0_clEvEUlaaE_EESt5arrayIPcLm2EELi4E23TrivialOffsetCalculatorILi1EjESD_NS0_6memory15LoadWithoutCastENSE_16StoreWithoutCastEEEviT_T0_T2_T3_T4_T5_,@"STO_CUDA_ENTRY STV_DEFAULT"
_ZN2at6native27unrolled_elementwise_kernelINS0_13AUnaryFunctorIaaaZZZNS0_19minimum_kernel_cudaERNS_18TensorIteratorBaseEENKUlvE_clEvENKUlvE0_clEvEUlaaE_EESt5arrayIPcLm2EELi4E23TrivialOffsetCalculatorILi1EjESD_NS0_6memory15LoadWithoutCastENSE_16StoreWithoutCastEEEviT_T0_T2_T3_T4_T5_:
.text._ZN2at6native27unrolled_elementwise_kernelINS0_13AUnaryFunctorIaaaZZZNS0_19minimum_kernel_cudaERNS_18TensorIteratorBaseEENKUlvE_clEvENKUlvE0_clEvEUlaaE_EESt5arrayIPcLm2EELi4E23TrivialOffsetCalculatorILi1EjESD_NS0_6memory15LoadWithoutCastENSE_16StoreWithoutCastEEEviT_T0_T2_T3_T4_T5_:
        /* <DEDUP_REMOVED lines=15> */
[----:B------:R-:W-:Y:S01]  /*00f0*/  @!P3 VIADD R13, R13, 0x80 ;  /* 0x000000800d0db836 */ /* 0x000fe20000000000 */
[----:B0-----:R-:W-:-:S04]  /*0100*/  @!P0 IADD3 R10, P5, R11, R14, RZ ;  /* 0x0000000e0b0a8210 */ /* 0x001fc80007fbe0ff */
[----:B------:R-:W-:Y:S01]  /*0110*/  ISETP.GE.AND P2, PT, R13, R6, PT ;  /* 0x000000060d00720c */ /* 0x000fe20003f46270 */
[----:B------:R-:W-:-:S05]  /*0120*/  @!P0 IMAD.X R11, RZ, RZ, R15, P5 ;  /* 0x000000ffff0b8224 */ /* 0x000fca00028e060f */
[----:B------:R0:W2:Y:S07]  /*0130*/  @!P0 LDG.E.S8 R12, desc[UR6][R10.64] ;  /* 0x000000060a0c8981 */ /* 0x0000ae000c1e1300 */
[----:B------:R-:W-:Y:S01]  /*0140*/  @!P2 LEA R19, R0, R13, 0x9 ;  /* 0x0000000d0013a211 */ /* 0x000fe200078e48ff */
[----:B------:R-:W-:Y:S01]  /*0150*/  @!P2 VIADD R13, R13, 0x80 ;  /* 0x000000800d0da836 */ /* 0x000fe20000000000 */
[----:B------:R-:W3:Y:S01]  /*0160*/  @!P2 LDC.64 R4, c[0x0][0x220] ;  /* 0x00008800ff04ab82 */ /* 0x000ee20000000a00 */
[----:B-1----:R-:W-:-:S03]  /*0170*/  @!P3 IADD3 R2, P4, R17, R2, RZ ;  /* 0x000000021102b210 */ /* 0x002fc60007f9e0ff */
[----:B------:R-:W-:-:S13]  /*0180*/  ISETP.GE.AND P1, PT, R13, R6, PT ;  /* 0x000000060d00720c */ /* 0x000fda0003f26270 */
[----:B------:R-:W1:Y:S01]  /*0190*/  @!P1 LDC.64 R8, c[0x0][0x220] ;  /* 0x00008800ff089b82 */ /* 0x000e620000000a00 */
[----:B------:R-:W-:Y:S01]  /*01a0*/  @!P1 IMAD R13, R0, 0x200, R13 ;  /* 0x00000200000d9824 */ /* 0x000fe200078e020d */
[----:B------:R-:W-:Y:S02]  /*01b0*/  CS2R R14, SRZ ;  /* 0x00000000000e7805 */ /* 0x000fe4000001ff00 */
[----:B---3--:R-:W-:Y:S02]  /*01c0*/  @!P2 IADD3 R4, P6, R19, R4, RZ ;  /* 0x000000041304a210 */ /* 0x008fe40007fde0ff */
[----:B------:R-:W-:Y:S02]  /*01d0*/  @!P3 IADD3.X R3, RZ, R3, RZ, P4, !PT ;  /* 0x00000003ff03b210 */ /* 0x000fe400027fe4ff */
[----:B------:R-:W3:Y:S01]  /*01e0*/  @!P0 LDC.64 R18, c[0x0][0x218] ;  /* 0x00008600ff128b82 */ /* 0x000ee20000000a00 */
[----:B------:R-:W-:-:S05]  /*01f0*/  @!P2 IMAD.X R5, RZ, RZ, R5, P6 ;  /* 0x000000ffff05a224 */ /* 0x000fca00030e0605 */
[----:B------:R-:W4:Y:S01]  /*0200*/  @!P2 LDG.E.S8 R15, desc[UR6][R4.64] ;  /* 0x00000006040fa981 */ /* 0x000f22000c1e1300 */
[----:B-1----:R-:W-:Y:S01]  /*0210*/  @!P1 IADD3 R8, P5, R13, R8, RZ ;  /* 0x000000080d089210 */ /* 0x002fe20007fbe0ff */
[----:B------:R-:W-:-:S04]  /*0220*/  IMAD.MOV.U32 R13, RZ, RZ, RZ ;  /* 0x000000ffff0d7224 */ /* 0x000fc800078e00ff */
[----:B------:R-:W-:Y:S02]  /*0230*/  @!P1 IMAD.X R9, RZ, RZ, R9, P5 ;  /* 0x000000ffff099224 */ /* 0x000fe400028e0609 */
[----:B------:R2:W5:Y:S04]  /*0240*/  @!P3 LDG.E.S8 R13, desc[UR6][R2.64] ;  /* 0x00000006020db981 */ /* 0x000568000c1e1300 */
[----:B------:R-:W5:Y:S01]  /*0250*/  @!P1 LDG.E.S8 R14, desc[UR6][R8.64] ;  /* 0x00000006080e9981 */ /* 0x000f62000c1e1300 */
[----:B------:R-:W-:Y:S01]  /*0260*/  @!P0 IMAD R17, R0, 0x200, R7 ;  /* 0x0000020000118824 */ /* 0x000fe200078e0207 */
[----:B0-----:R-:W-:Y:S01]  /*0270*/  IADD3 R11, R7, 0x80, RZ ;  /* 0x00000080070b7810 */ /* 0x001fe20007ffe0ff */
[----:B------:R-:W-:-:S03]  /*0280*/  ULDC.S8 UR4, c[0x0][0x215] ;  /* 0x0000854000047ab9 */ /* 0x000fc60000000200 */
[----:B---3--:R-:W-:Y:S01]  /*0290*/  @!P0 IADD3 R10, P1, R17, R18, RZ ;  /* 0x00000012110a8210 */ /* 0x008fe20007f3e0ff */
[----:B------:R-:W-:-:S04]  /*02a0*/  @!P0 IMAD.MOV.U32 R7, RZ, RZ, R11 ;  /* 0x000000ffff078224 */ /* 0x000fc800078e000b */
[----:B------:R-:W-:Y:S01]  /*02b0*/  @!P0 IMAD.X R11, RZ, RZ, R19, P1 ;  /* 0x000000ffff0b8224 */ /* 0x000fe200008e0613 */
[----:B------:R-:W-:Y:S01]  /*02c0*/  ISETP.GE.AND P1, PT, R7, R6, PT ;  /* 0x000000060700720c */ /* 0x000fe20003f26270 */
[----:B------:R-:W-:Y:S01]  /*02d0*/  BSSY B0, `(.L_x_22933) ;  /* 0x0000013000007945 */ /* 0x000fe20003800000 */
[----:B--2---:R-:W-:-:S05]  /*02e0*/  VIMNMX R3, R12, UR4, PT ;  /* 0x000000040c037c48 */ /* 0x004fca000bfe0100 */
[----:B------:R0:W-:Y:S01]  /*02f0*/  @!P0 STG.E.U8 desc[UR6][R10.64], R3 ;  /* 0x000000030a008986 */ /* 0x0001e2000c101106 */
[----:B----4-:R-:W-:Y:S02]  /*0300*/  VIMNMX R15, R15, UR4, PT ;  /* 0x000000040f0f7c48 */ /* 0x010fe4000bfe0100 */
[----:B-----5:R-:W-:Y:S02]  /*0310*/  VIMNMX R13, R13, UR4, PT ;  /* 0x000000040d0d7c48 */ /* 0x020fe4000bfe0100 */
[----:B------:R-:W-:Y:S01]  /*0320*/  VIMNMX R9, R14, UR4, PT ;  /* 0x000000040e097c48 */ /* 0x000fe2000bfe0100 */
[----:B0-----:R-:W-:Y:S06]  /*0330*/  @P1 BRA `(.L_x_22934) ;  /* 0x0000000000301947 */ /* 0x001fec0003800000 */
[----:B------:R-:W-:Y:S01]  /*0340*/  IMAD R2, R0, 0x200, R7 ;  /* 0x0000020000027824 */ /* 0x000fe200078e0207 */
[----:B------:R-:W-:Y:S01]  /*0350*/  IADD3 R7, R7, 0x80, RZ ;  /* 0x0000008007077810 */ /* 0x000fe20007ffe0ff */
[----:B------:R-:W-:-:S03]  /*0360*/  ULDC.64 UR4, c[0x0][0x218] ;  /* 0x0000860000047ab9 */ /* 0x000fc60000000a00 */
[----:B------:R-:W-:Y:S02]  /*0370*/  ISETP.GE.AND P1, PT, R7, R6, PT ;  /* 0x000000060700720c */ /* 0x000fe40003f26270 */
[----:B------:R-:W-:-:S05]  /*0380*/  IADD3 R2, P0, R2, UR4, RZ ;  /* 0x0000000402027c10 */ /* 0x000fca000ff1e0ff */
[----:B------:R-:W-:-:S05]  /*0390*/  IMAD.X R3, RZ, RZ, UR5, P0 ;  /* 0x00000005ff037e24 */ /* 0x000fca00080e06ff */
[----:B------:R0:W-:Y:S01]  /*03a0*/  STG.E.U8 desc[UR6][R2.64], R13 ;  /* 0x0000000d02007986 */ /* 0x0001e2000c101106 */
[----:B------:R-:W-:Y:S01]  /*03b0*/  @!P1 IMAD R4, R0, 0x200, R7 ;  /* 0x0000020000049824 */ /* 0x000fe200078e0207 */
[----:B------:R-:W-:-:S04]  /*03c0*/  @!P1 IADD3 R7, R7, 0x80, RZ ;  /* 0x0000008007079810 */ /* 0x000fc80007ffe0ff */
[----:B------:R-:W-:-:S05]  /*03d0*/  @!P1 IADD3 R4, P2, R4, UR4, RZ ;  /* 0x0000000404049c10 */ /* 0x000fca000ff5e0ff */
[----:B------:R-:W-:-:S05]  /*03e0*/  @!P1 IMAD.X R5, RZ, RZ, UR5, P2 ;  /* 0x00000005ff059e24 */ /* 0x000fca00090e06ff */
[----:B------:R0:W-:Y:S03]  /*03f0*/  @!P1 STG.E.U8 desc[UR6][R4.64], R15 ;  /* 0x0000000f04009986 */ /* 0x0001e6000c101106 */
.L_x_22934:
[----:B------:R-:W-:Y:S05]  /*0400*/  BSYNC B0 ;  /* 0x0000000000007941 */ /* 0x000fea0003800000 */
.L_x_22933:
[----:B------:R-:W-:-:S13]  /*0410*/  ISETP.GE.AND P0, PT, R7, R6, PT ;  /* 0x000000060700720c */ /* 0x000fda0003f06270 */
[----:B------:R-:W-:Y:S05]  /*0420*/  @P0 EXIT ;  /* 0x000000000000094d */ /* 0x000fea0003800000 */
[----:B------:R-:W-:Y:S01]  /*0430*/  IMAD R0, R0, 0x200, R7 ;  /* 0x0000020000007824 */ /* 0x000fe200078e0207 */
[----:B------:R-:W-:-:S04]  /*0440*/  ULDC.64 UR4, c[0x0][0x218] ;  /* 0x0000860000047ab9 */ /* 0x000fc80000000a00 */
[----:B0-----:R-:W-:-:S05]  /*0450*/  IADD3 R2, P0, R0, UR4, RZ ;  /* 0x0000000400027c10 */ /* 0x001fca000ff1e0ff */
[----:B------:R-:W-:-:S05]  /*0460*/  IMAD.X R3, RZ, RZ, UR5, P0 ;  /* 0x00000005ff037e24 */ /* 0x000fca00080e06ff */
[----:B------:R-:W-:Y:S01]  /*0470*/  STG.E.U8 desc[UR6][R2.64], R9 ;  /* 0x0000000902007986 */ /* 0x000fe2000c101106 */
[----:B------:R-:W-:Y:S05]  /*0480*/  EXIT ;  /* 0x000000000000794d */ /* 0x000fea0003800000 */
.L_x_22935:
        /* <DEDUP_REMOVED lines=15> */
.L_x_42316:


//--------------------- .text._ZN2at6native29vectorized_elementwise_kernelILi2ENS0_13AUnaryFunctorIaaaZZZNS0_19minimum_kernel_cudaERNS_18TensorIteratorBaseEENKUlvE_clEvENKUlvE0_clEvEUlaaE_EESt5arrayIPcLm2EEEEviT0_T1_ --------------------------
	.section	.text._ZN2at6native29vectorized_elementwise_kernelILi2ENS0_13AUnaryFunctorIaaaZZZNS0_19minimum_kernel_cudaERNS_18TensorIteratorBaseEENKUlvE_clEvENKUlvE0_clEvEUlaaE_EESt5arrayIPcLm2EEEEviT0_T1_,"ax",@progbits
	.align	128
        .global         _ZN2at6native29vectorized_elementwise_kernelILi2ENS0_13AUnaryFunctorIaaaZZZNS0_19minimum_kernel_cudaERNS_18TensorIteratorBaseEENKUlvE_clEvENKUlvE0_clEvEUlaaE_EESt5arrayIPcLm2EEEEviT0_T1_
        .type           _ZN2at6native29vectorized_elementwise_kernelILi2ENS0_13AUnaryFunctorIaaaZZZNS0_19minimum_kernel_cudaERNS_18TensorIteratorBaseEENKUlvE_clEvENKUlvE0_clEvEUlaaE_EESt5arrayIPcLm2EEEEviT0_T1_,@function
        .size           _ZN2at6native29vectorized_elementwise_kernelILi2ENS0_13AUnaryFunctorIaaaZZZNS0_19minimum_kernel_cudaERNS_18TensorIteratorBaseEENKUlvE_clEvENKUlvE0_clEvEUlaaE_EESt5arrayIPcLm2EEEEviT0_T1_,(.L_x_42317 - _ZN2at6native29vectorized_elementwise_kernelILi2ENS0_13AUnaryFunctorIaaaZZZNS0_19minimum_kernel_cudaERNS_18TensorIteratorBaseEENKUlvE_clEvENKUlvE0_clEvEUlaaE_EESt5arrayIPcLm2EEEEviT0_T1_)
        .other          _ZN2at6native29vectorized_elementwise_kernelILi2ENS0_13AUnaryFunctorIaaaZZZNS0_19minimum_kernel_cudaERNS_18TensorIteratorBaseEENKUlvE_clEvENKUlvE0_clEvEUlaaE_EESt5arrayIPcLm2EEEEviT0_T1_,@"STO_CUDA_ENTRY STV_DEFAULT"
_ZN2at6native29vectorized_elementwise_kernelILi2ENS0_13AUnaryFunctorIaaaZZZNS0_19minimum_kernel_cudaERNS_18TensorIteratorBaseEENKUlvE_clEvENKUlvE0_clEvEUlaaE_EESt5arrayIPcLm2EEEEviT0_T1_:
.text._ZN2at6native29vectorized_elementwise_kernelILi2ENS0_13AUnaryFunctorIaaaZZZNS0_19minimum_kernel_cudaERNS_18TensorIteratorBaseEENKUlvE_clEvENKUlvE0_clEvEUlaaE_EESt5arrayIPcLm2EEEEviT0_T1_:
[----:B------:R-:W-:Y:S08]  /*0000*/  LDC R1, c[0x0][0x28] ;  /* 0x00000a00ff017b82 */ /* 0x000ff00000000800 */
[----:B------:R-:W0:Y:S01]  /*0010*/  S2UR UR4, SR_CTAID.X ;  /* 0x00000000000479c3 */ /* 0x000e220000002500 */
[----:B------:R-:W-:Y:S01]  /*0020*/  ULDC.64 UR10, c[0x0][0x208] ;  /* 0x00008200000a7ab9 */ /* 0x000fe20000000a00 */
[----:B------:R-:W-:-:S06]  /*0030*/  ULDC.U8 UR7, c[0x0][0x215] ;  /* 0x0000854000077ab9 */ /* 0x000fcc0000000000 */
[----:B------:R-:W1:Y:S01]  /*0040*/  LDC R15, c[0x0][0x210] ;  /* 0x00008400ff0f7b82 */ /* 0x000e620000000800 */
[----:B0-----:R-:W-:-:S06]  /*0050*/  USHF.L.U32 UR4, UR4, 0xa, URZ ;  /* 0x0000000a04047899 */ /* 0x001fcc000800063f */
[----:B-1----:R-:W-:-:S05]  /*0060*/  VIADD R15, R15, -UR4 ;  /* 0x800000040f0f7c36 */ /* 0x002fca0008000000 */
[----:B------:R-:W-:-:S13]  /*0070*/  ISETP.GE.U32.AND P0, PT, R15, 0x400, PT ;  /* 0x000004000f00780c */ /* 0x000fda0003f06070 */
[----:B------:R-:W-:Y:S05]  /*0080*/  @!P0 BRA `(.L_x_22936) ;  /* 0x0000000000cc8947 */ /* 0x000fea0003800000 */
[----:B------:R-:W0:Y:S01]  /*0090*/  S2R R9, SR_TID.X ;  /* 0x0000000000097919 */ /* 0x000e220000002100 */
[----:B------:R-:W-:Y:S02]  /*00a0*/  ULDC.64 UR8, c[0x0][0x220] ;  /* 0x0000880000087ab9 */ /* 0x000fe40000000a00 */
[----:B------:R-:W-:-:S04]  /*00b0*/  UIADD3 UR5, UP0, UR4, UR8, URZ ;  /* 0x0000000804057290 */ /* 0x000fc8000ff1e03f */
[----:B------:R-:W-:Y:S02]  /*00c0*/  ULEA.HI.X.SX32 UR6, UR4, UR9, 0x1, UP0 ;  /* 0x0000000904067291 */ /* 0x000fe400080f0e3f */
[----:B------:R-:W-:Y:S01]  /*00d0*/  IMAD.U32 R4, RZ, RZ, UR5 ;  /* 0x00000005ff047e24 */ /* 0x000fe2000f8e00ff */
[----:B------:R-:W-:-:S03]  /*00e0*/  ULDC.64 UR8, c[0x0][0x218] ;  /* 0x0000860000087ab9 */ /* 0x000fc60000000a00 */
[----:B------:R-:W-:Y:S02]  /*00f0*/  IMAD.U32 R5, RZ, RZ, UR6 ;  /* 0x00000006ff057e24 */ /* 0x000fe4000f8e00ff */
[----:B0-----:R-:W-:-:S05]  /*0100*/  IMAD.WIDE.U32 R4, R9, 0x2, R4 ;  /* 0x0000000209047825 */ /* 0x001fca00078e0004 */
[----:B------:R-:W2:Y:S04]  /*0110*/  LDG.E.U16 R0, desc[UR10][R4.64] ;  /* 0x0000000a04007981 */ /* 0x000ea8000c1e1500 */
[----:B------:R-:W3:Y:S04]  /*0120*/  LDG.E.U16 R6, desc[UR10][R4.64+0x100] ;  /* 0x0001000a04067981 */ /* 0x000ee8000c1e1500 */
[----:B------:R-:W4:Y:S04]  /*0130*/  LDG.E.U16 R7, desc[UR10][R4.64+0x200] ;  /* 0x0002000a04077981 */ /* 0x000f28000c1e1500 */
[----:B------:R0:W5:Y:S01]  /*0140*/  LDG.E.U16 R8, desc[UR10][R4.64+0x300] ;  /* 0x0003000a04087981 */ /* 0x000162000c1e1500 */
[----:B------:R-:W-:-:S02]  /*0150*/  UIADD3 UR5, UP0, UR4, UR8, URZ ;  /* 0x0000000804057290 */ /* 0x000fc4000ff1e03f */
[----:B------:R-:W-:Y:S02]  /*0160*/  UPRMT UR7, UR7, 0x8880, URZ ;  /* 0x0000888007077896 */ /* 0x000fe4000800003f */
[----:B------:R-:W-:Y:S02]  /*0170*/  UIADD3.X UR6, URZ, UR9, URZ, UP0, !UPT ;  /* 0x000000093f067290 */ /* 0x000fe400087fe43f */
[----:B------:R-:W-:-:S03]  /*0180*/  IMAD.U32 R2, RZ, RZ, UR5 ;  /* 0x00000005ff027e24 */ /* 0x000fc6000f8e00ff */
[----:B------:R-:W-:Y:S01]  /*0190*/  UMOV UR5, UR7 ;  /* 0x0000000700057c82 */ /* 0x000fe20008000000 */
[----:B------:R-:W-:Y:S02]  /*01a0*/  IMAD.U32 R3, RZ, RZ, UR6 ;  /* 0x00000006ff037e24 */ /* 0x000fe4000f8e00ff */
[----:B------:R-:W-:Y:S01]  /*01b0*/  IMAD.WIDE R2, R9, 0x2, R2 ;  /* 0x0000000209027825 */ /* 0x000fe200078e0202 */
[C---:B--2---:R-:W-:Y:S02]  /*01c0*/  PRMT R9, R0.reuse, 0x8880, RZ ;  /* 0x0000888000097816 */ /* 0x044fe400000000ff */
[----:B0-----:R-:W-:Y:S02]  /*01d0*/  PRMT R4, R0, 0x9991, RZ ;  /* 0x0000999100047816 */ /* 0x001fe400000000ff */
[C---:B---3--:R-:W-:Y:S01]  /*01e0*/  PRMT R10, R6.reuse, 0x9991, RZ ;  /* 0x00009991060a7816 */ /* 0x048fe200000000ff */
[----:B------:R-:W-:Y:S01]  /*01f0*/  IMAD.MOV.U32 R0, RZ, RZ, R9 ;  /* 0x000000ffff007224 */ /* 0x000fe200078e0009 */
[----:B------:R-:W-:-:S02]  /*0200*/  PRMT R5, R6, 0x8880, RZ ;  /* 0x0000888006057816 */ /* 0x000fc400000000ff */
[C---:B----4-:R-:W-:Y:S02]  /*0210*/  PRMT R11, R7.reuse, 0x8880, RZ ;  /* 0x00008880070b7816 */ /* 0x050fe400000000ff */
[----:B------:R-:W-:Y:S01]  /*0220*/  PRMT R12, R7, 0x9991, RZ ;  /* 0x00009991070c7816 */ /* 0x000fe200000000ff */
[----:B------:R-:W-:Y:S01]  /*0230*/  IMAD.MOV.U32 R7, RZ, RZ, R10 ;  /* 0x000000ffff077224 */ /* 0x000fe200078e000a */
[C---:B-----5:R-:W-:Y:S01]  /*0240*/  PRMT R13, R8.reuse, 0x8880, RZ ;  /* 0x00008880080d7816 */ /* 0x060fe200000000ff */
[----:B------:R-:W-:Y:S01]  /*0250*/  IMAD.MOV.U32 R6, RZ, RZ, R5 ;  /* 0x000000ffff067224 */ /* 0x000fe200078e0005 */
[----:B------:R-:W-:Y:S01]  /*0260*/  PRMT R14, R8, 0x9991, RZ ;  /* 0x00009991080e7816 */ /* 0x000fe200000000ff */
[----:B------:R-:W-:Y:S01]  /*0270*/  IMAD.MOV.U32 R8, RZ, RZ, R11 ;  /* 0x000000ffff087224 */ /* 0x000fe200078e000b */
[----:B------:R-:W-:Y:S01]  /*0280*/  VIMNMX R0, R0, UR5, PT ;  /* 0x0000000500007c48 */ /* 0x000fe2000bfe0100 */
[----:B------:R-:W-:Y:S01]  /*0290*/  IMAD.MOV.U32 R9, RZ, RZ, R12 ;  /* 0x000000ffff097224 */ /* 0x000fe200078e000c */
[----:B------:R-:W-:Y:S01]  /*02a0*/  VIMNMX R5, R4, UR5, PT ;  /* 0x0000000504057c48 */ /* 0x000fe2000bfe0100 */
[----:B------:R-:W-:Y:S01]  /*02b0*/  IMAD.MOV.U32 R10, RZ, RZ, R13 ;  /* 0x000000ffff0a7224 */ /* 0x000fe200078e000d */
[----:B------:R-:W-:Y:S01]  /*02c0*/  VIMNMX R6, R6, UR5, PT ;  /* 0x0000000506067c48 */ /* 0x000fe2000bfe0100 */
[----:B------:R-:W-:Y:S01]  /*02d0*/  IMAD.MOV.U32 R11, RZ, RZ, R14 ;  /* 0x000000ffff0b7224 */ /* 0x000fe200078e000e */
[----:B------:R-:W-:-:S02]  /*02e0*/  VIMNMX R7, R7, UR5, PT ;  /* 0x0000000507077c48 */ /* 0x000fc4000bfe0100 */
[----:B------:R-:W-:Y:S02]  /*02f0*/  VIMNMX R8, R8, UR5, PT ;  /* 0x0000000508087c48 */ /* 0x000fe4000bfe0100 */
[----:B------:R-:W-:Y:S02]  /*0300*/  VIMNMX R9, R9, UR5, PT ;  /* 0x0000000509097c48 */ /* 0x000fe4000bfe0100 */
[----:B------:R-:W-:Y:S02]  /*0310*/  VIMNMX R10, R10, UR5, PT ;  /* 0x000000050a0a7c48 */ /* 0x000fe4000bfe0100 */
[----:B------:R-:W-:Y:S02]  /*0320*/  VIMNMX R11, R11, UR5, PT ;  /* 0x000000050b0b7c48 */ /* 0x000fe4000bfe0100 */
[----:B------:R-:W-:Y:S02]  /*0330*/  PRMT R5, R5, 0x7604, R0 ;  /* 0x0000760405057816 */ /* 0x000fe40000000000 */
[----:B------:R-:W-:-:S02]  /*0340*/  PRMT R7, R7, 0x7604, R6 ;  /* 0x0000760407077816 */ /* 0x000fc40000000006 */
[----:B------:R-:W-:Y:S01]  /*0350*/  PRMT R9, R9, 0x7604, R8 ;  /* 0x0000760409097816 */ /* 0x000fe20000000008 */
[----:B------:R-:W-:Y:S01]  /*0360*/  STG.E.U16 desc[UR10][R2.64], R5 ;  /* 0x0000000502007986 */ /* 0x000fe2000c10150a */
[----:B------:R-:W-:-:S03]  /*0370*/  PRMT R11, R11, 0x7604, R10 ;  /* 0x000076040b0b7816 */ /* 0x000fc6000000000a */
[----:B------:R-:W-:Y:S04]  /*0380*/  STG.E.U16 desc[UR10][R2.64+0x100], R7 ;  /* 0x0001000702007986 */ /* 0x000fe8000c10150a */
[----:B------:R-:W-:Y:S04]  /*0390*/  STG.E.U16 desc[UR10][R2.64+0x200], R9 ;  /* 0x0002000902007986 */ /* 0x000fe8000c10150a */
[----:B------:R-:W-:Y:S01]  /*03a0*/  STG.E.U16 desc[UR10][R2.64+0x300], R11 ;  /* 0x0003000b02007986 */ /* 0x000fe2000c10150a */
[----:B------:R-:W-:Y:S05]  /*03b0*/  EXIT ;  /* 0x000000000000794d */ /* 0x000fea0003800000 */
.L_x_22936:
[----:B------:R-:W0:Y:S01]  /*03c0*/  S2R R14, SR_TID.X ;  /* 0x00000000000e7919 */ /* 0x000e220000002100 */
[----:B------:R-:W-:Y:S01]  /*03d0*/  IMAD.MOV.U32 R16, RZ, RZ, RZ ;  /* 0x000000ffff107224 */ /* 0x000fe200078e00ff */
[C---:B0-----:R-:W-:Y:S01]  /*03e0*/  ISETP.GE.AND P0, PT, R14.reuse, R15, PT ;  /* 0x0000000f0e00720c */ /* 0x041fe20003f06270 */
[----:B------:R-:W-:Y:S01]  /*03f0*/  IMAD.MOV.U32 R0, RZ, RZ, R14 ;  /* 0x000000ffff007224 */ /* 0x000fe200078e000e */
[----:B------:R-:W-:-:S11]  /*0400*/  IADD3 R23, R14, 0x80, RZ ;  /* 0x000000800e177810 */ /* 0x000fd60007ffe0ff */
[----:B------:R-:W-:Y:S01]  /*0410*/  @!P0 IMAD.MOV.U32 R0, RZ, RZ, R23 ;  /* 0x000000ffff008224 */ /* 0x000fe200078e0017 */
[----:B------:R-:W0:Y:S01]  /*0420*/  @!P0 LDC.64 R6, c[0x0][0x220] ;  /* 0x00008800ff068b82 */ /* 0x000e220000000a00 */
[----:B------:R-:W-:-:S03]  /*0430*/  @!P0 VIADD R3, R14, UR4 ;  /* 0x000000040e038c36 */ /* 0x000fc60008000000 */
[----:B------:R-:W-:-:S13]  /*0440*/  ISETP.GE.AND P6, PT, R0, R15, PT ;  /* 0x0000000f0000720c */ /* 0x000fda0003fc6270 */
[C---:B------:R-:W-:Y:S01]  /*0450*/  @!P6 VIADD R11, R0.reuse, UR4 ;  /* 0x00000004000bec36 */ /* 0x040fe20008000000 */
[----:B------:R-:W1:Y:S01]  /*0460*/  @!P6 LDC.64 R4, c[0x0][0x220] ;  /* 0x00008800ff04eb82 */ /* 0x000e620000000a00 */
[----:B------:R-:W-:-:S05]  /*0470*/  @!P6 VIADD R0, R0, 0x80 ;  /* 0x000000800000e836 */ /* 0x000fca0000000000 */
[----:B------:R-:W-:Y:S02]  /*0480*/  ISETP.GE.AND P1, PT, R0, R15, PT ;  /* 0x0000000f0000720c */ /* 0x000fe40003f26270 */
[----:B0-----:R-:W-:-:S04]  /*0490*/  @!P0 IADD3 R2, P5, R3, R6, RZ ;  /* 0x0000000603028210 */ /* 0x001fc80007fbe0ff */
[----:B------:R-:W-:-:S07]  /*04a0*/  @!P0 IADD3.X R3, RZ, R7, RZ, P5, !PT ;  /* 0x00000007ff038210 */ /* 0x000fce0002ffe4ff */
[C---:B------:R-:W-:Y:S01]  /*04b0*/  @!P1 VIADD R9, R0.reuse, UR4 ;  /* 0x0000000400099c36 */ /* 0x040fe20008000000 */
[----:B------:R-:W0:Y:S01]  /*04c0*/  @!P1 LDC.64 R18, c[0x0][0x220] ;  /* 0x00008800ff129b82 */ /* 0x000e220000000a00 */
[----:B------:R-:W-:Y:S01]  /*04d0*/  @!P1 VIADD R0, R0, 0x80 ;  /* 0x0000008000009836 */ /* 0x000fe20000000000 */
[----:B-1----:R-:W-:-:S04]  /*04e0*/  @!P6 IADD3 R10, P5, R11, R4, RZ ;  /* 0x000000040b0ae210 */ /* 0x002fc80007fbe0ff */
[----:B------:R-:W-:Y:S01]  /*04f0*/  ISETP.GE.AND P2, PT, R0, R15, PT ;  /* 0x0000000f0000720c */ /* 0x000fe20003f46270 */
[----:B------:R-:W-:-:S05]  /*0500*/  @!P6 IMAD.X R11, RZ, RZ, R5, P5 ;  /* 0x000000ffff0be224 */ /* 0x000fca00028e0605 */
[----:B------:R1:W2:Y:S07]  /*0510*/  @!P6 LDG.E.S8 R16, desc[UR10][R10.64] ;  /* 0x0000000a0a10e981 */ /* 0x0002ae000c1e1300 */
[C---:B------:R-:W-:Y:S01]  /*0520*/  @!P2 VIADD R21, R0.reuse, UR4 ;  /* 0x000000040015ac36 */ /* 0x040fe20008000000 */
[----:B------:R-:W3:Y:S01]  /*0530*/  @!P2 LDC.64 R12, c[0x0][0x220] ;  /* 0x00008800ff0cab82 */ /* 0x000ee20000000a00 */
[----:B------:R-:W-:-:S05]  /*0540*/  @!P2 VIADD R0, R0, 0x80 ;  /* 0x000000800000a836 */ /* 0x000fca0000000000 */
[----:B------:R-:W-:-:S13]  /*0550*/  ISETP.GE.AND P3, PT, R0, R15, PT ;  /* 0x0000000f0000720c */ /* 0x000fda0003f66270 */
[C---:B------:R-:W-:Y:S02]  /*0560*/  @!P3 VIADD R27, R0.reuse, UR4 ;  /* 0x00000004001bbc36 */ /* 0x040fe40008000000 */
[----:B------:R-:W-:-:S05]  /*0570*/  @!P3 VIADD R0, R0, 0x80 ;  /* 0x000000800000b836 */ /* 0x000fca0000000000 */
[----:B------:R-:W-:-:S13]  /*0580*/  ISETP.GE.AND P4, PT, R0, R15, PT ;  /* 0x0000000f0000720c */ /* 0x000fda0003f86270 */
[C---:B------:R-:W-:Y:S01]  /*0590*/  @!P4 VIADD R25, R0.reuse, UR4 ;  /* 0x000000040019cc36 */ /* 0x040fe20008000000 */
[----:B0-----:R-:W-:Y:S01]  /*05a0*/  @!P1 IADD3 R18, P6, R9, R18, RZ ;  /* 0x0000001209129210 */ /* 0x001fe20007fde0ff */
[----:B------:R-:W-:Y:S01]  /*05b0*/  @!P4 VIADD R0, R0, 0x80 ;  /* 0x000000800000c836 */ /* 0x000fe20000000000 */
[----:B------:R-:W0:Y:S04]  /*05c0*/  @!P3 LDC.64 R8, c[0x0][0x220] ;  /* 0x00008800ff08bb82 */ /* 0x000e280000000a00 */
[C---:B------:R-:W-:Y:S01]  /*05d0*/  ISETP.GE.AND P5, PT, R0.reuse, R15, PT ;  /* 0x0000000f0000720c */ /* 0x040fe20003fa6270 */
[----:B------:R-:W-:Y:S02]  /*05e0*/  @!P1 IMAD.X R19, RZ, RZ, R19, P6 ;  /* 0x000000ffff139224 */ /* 0x000fe400030e0613 */
[----:B------:R-:W-:Y:S01]  /*05f0*/  IMAD.MOV.U32 R20, RZ, RZ, RZ ;  /* 0x000000ffff147224 */ /* 0x000fe200078e00ff */
[----:B------:R-:W4:Y:S05]  /*0600*/  @!P4 LDC.64 R4, c[0x0][0x220] ;  /* 0x00008800ff04cb82 */ /* 0x000f2a0000000a00 */
[----:B------:R5:W2:Y:S04]  /*0610*/  @!P1 LDG.E.S8 R20, desc[UR10][R18.64] ;  /* 0x0000000a12149981 */ /* 0x000aa8000c1e1300 */
[C---:B------:R-:W-:Y:S01]  /*0620*/  @!P5 VIADD R17, R0.reuse, UR4 ;  /* 0x000000040011dc36 */ /* 0x040fe20008000000 */
[----:B------:R-:W4:Y:S01]  /*0630*/  @!P5 LDC.64 R6, c[0x0][0x220] ;  /* 0x00008800ff06db82 */ /* 0x000f220000000a00 */
[----:B------:R-:W-:-:S05]  /*0640*/  @!P5 VIADD R0, R0, 0x80 ;  /* 0x000000800000d836 */ /* 0x000fca0000000000 */
[----:B------:R-:W-:Y:S02]  /*0650*/  ISETP.GE.AND P6, PT, R0, R15, PT ;  /* 0x0000000f0000720c */ /* 0x000fe40003fc6270 */
[----:B---3--:R-:W-:Y:S01]  /*0660*/  @!P2 IADD3 R12, P1, R21, R12, RZ ;  /* 0x0000000c150ca210 */ /* 0x008fe20007f3e0ff */
[----:B------:R-:W-:-:S10]  /*0670*/  IMAD.MOV.U32 R21, RZ, RZ, RZ ;  /* 0x000000ffff157224 */ /* 0x000fd400078e00ff */
[----:B-1----:R-:W1:Y:S01]  /*0680*/  @!P6 LDC.64 R10, c[0x0][0x220] ;  /* 0x00008800ff0aeb82 */ /* 0x002e620000000a00 */
[----:B------:R-:W-:Y:S01]  /*0690*/  @!P2 IMAD.X R13, RZ, RZ, R13, P1 ;  /* 0x000000ffff0da224 */ /* 0x000fe200008e060d */
[----:B------:R-:W-:Y:S01]  /*06a0*/  HFMA2.MMA R22, -RZ, RZ, 0, 0 ;  /* 0x00000000ff167435 */ /* 0x000fe200000001ff */
[----:B0-----:R-:W-:Y:S01]  /*06b0*/  @!P3 IADD3 R8, P1, R27, R8, RZ ;  /* 0x000000081b08b210 */ /* 0x001fe20007f3e0ff */
[----:B------:R0:W3:Y:S01]  /*06c0*/  @!P0 LDG.E.S8 R21, desc[UR10][R2.64] ;  /* 0x0000000a02158981 */ /* 0x0000e2000c1e1300 */
[----:B------:R-:W-:Y:S02]  /*06d0*/  IMAD.MOV.U32 R24, RZ, RZ, RZ ;  /* 0x000000ffff187224 */ /* 0x000fe400078e00ff */
[----:B-----5:R-:W-:Y:S02]  /*06e0*/  @!P6 VIADD R19, R0, UR4 ;  /* 0x000000040013ec36 */ /* 0x020fe40008000000 */
[----:B------:R-:W-:Y:S01]  /*06f0*/  @!P3 IMAD.X R9, RZ, RZ, R9, P1 ;  /* 0x000000ffff09b224 */ /* 0x000fe200008e0609 */
[----:B----4-:R-:W-:-:S02]  /*0700*/  @!P5 IADD3 R6, P1, R17, R6, RZ ;  /* 0x000000061106d210 */ /* 0x010fc40007f3e0ff */
[----:B------:R4:W5:Y:S01]  /*0710*/  @!P2 LDG.E.S8 R22, desc[UR10][R12.64] ;  /* 0x0000000a0c16a981 */ /* 0x000962000c1e1300 */
[----:B------:R-:W-:-:S03]  /*0720*/  @!P4 IADD3 R4, P2, R25, R4, RZ ;  /* 0x000000041904c210 */ /* 0x000fc60007f5e0ff */
[----:B------:R4:W5:Y:S01]  /*0730*/  @!P3 LDG.E.S8 R24, desc[UR10][R8.64] ;  /* 0x0000000a0818b981 */ /* 0x000962000c1e1300 */
[----:B0-----:R-:W-:Y:S01]  /*0740*/  CS2R R2, SRZ ;  /* 0x0000000000027805 */ /* 0x001fe2000001ff00 */
[----:B------:R-:W-:Y:S02]  /*0750*/  @!P4 IMAD.X R5, RZ, RZ, R5, P2 ;  /* 0x000000ffff05c224 */ /* 0x000fe400010e0605 */
[----:B------:R-:W-:Y:S02]  /*0760*/  IMAD.MOV.U32 R0, RZ, RZ, RZ ;  /* 0x000000ffff007224 */ /* 0x000fe400078e00ff */
[----:B------:R-:W-:Y:S01]  /*0770*/  @!P5 IMAD.X R7, RZ, RZ, R7, P1 ;  /* 0x000000ffff07d224 */ /* 0x000fe200008e0607 */
[----:B------:R-:W5:Y:S01]  /*0780*/  @!P4 LDG.E.S8 R2, desc[UR10][R4.64] ;  /* 0x0000000a0402c981 */ /* 0x000f62000c1e1300 */
[----:B-1----:R-:W-:Y:S01]  /*0790*/  @!P6 IADD3 R10, P3, R19, R10, RZ ;  /* 0x0000000a130ae210 */ /* 0x002fe20007f7e0ff */
[----:B----4-:R-:W0:Y:S02]  /*07a0*/  @!P0 LDC.64 R12, c[0x0][0x218] ;  /* 0x00008600ff0c8b82 */ /* 0x010e240000000a00 */
[----:B------:R2:W4:Y:S02]  /*07b0*/  @!P5 LDG.E.S8 R3, desc[UR10][R6.64] ;  /* 0x0000000a0603d981 */ /* 0x000524000c1e1300 */
[----:B------:R-:W-:-:S05]  /*07c0*/  @!P6 IMAD.X R11, RZ, RZ, R11, P3 ;  /* 0x000000ffff0be224 */ /* 0x000fca00018e060b */
[----:B------:R1:W4:Y:S01]  /*07d0*/  @!P6 LDG.E.S8 R0, desc[UR10][R10.64] ;  /* 0x0000000a0a00e981 */ /* 0x000322000c1e1300 */
[----:B------:R-:W-:Y:S01]  /*07e0*/  @!P0 VIADD R9, R14, UR4 ;  /* 0x000000040e098c36 */ /* 0x000fe20008000000 */
[----:B------:R-:W-:Y:S01]  /*07f0*/  UPRMT UR5, UR7, 0x8880, URZ ;  /* 0x0000888007057896 */ /* 0x000fe2000800003f */
[----:B------:R-:W-:-:S03]  /*0800*/  @!P0 IMAD.MOV.U32 R14, RZ, RZ, R23 ;  /* 0x000000ffff0e8224 */ /* 0x000fc600078e0017 */
[----:B0-----:R-:W-:-:S05]  /*0810*/  @!P0 IADD3 R8, P1, R9, R12, RZ ;  /* 0x0000000c09088210 */ /* 0x001fca0007f3e0ff */
[----:B------:R-:W-:Y:S01]  /*0820*/  @!P0 IMAD.X R9, RZ, RZ, R13, P1 ;  /* 0x000000ffff098224 */ /* 0x000fe200008e060d */
[----:B------:R-:W-:Y:S04]  /*0830*/  BSSY B0, `(.L_x_22937) ;  /* 0x000003c000007945 */ /* 0x000fe80003800000 */
[----:B------:R-:W-:Y:S01]  /*0840*/  BSSY B1, `(.L_x_22938) ;  /* 0x0000033000017945 */ /* 0x000fe20003800000 */
[----:B--2---:R-:W-:Y:S02]  /*0850*/  VIMNMX R7, R16, UR5, PT ;  /* 0x0000000510077c48 */ /* 0x004fe4000bfe0100 */
[----:B-1----:R-:W-:Y:S02]  /*0860*/  VIMNMX R11, R20, UR5, PT ;  /* 0x00000005140b7c48 */ /* 0x002fe4000bfe0100 */
[----:B---3--:R-:W-:-:S05]  /*0870*/  VIMNMX R21, R21, UR5, PT ;  /* 0x0000000515157c48 */ /* 0x008fca000bfe0100 */
[----:B------:R0:W-:Y:S01]  /*0880*/  @!P0 STG.E.U8 desc[UR10][R8.64], R21 ;  /* 0x0000001508008986 */ /* 0x0001e2000c10110a */
[----:B------:R-:W-:Y:S02]  /*0890*/  ISETP.GE.AND P0, PT, R14, R15, PT ;  /* 0x0000000f0e00720c */ /* 0x000fe40003f06270 */
[----:B-----5:R-:W-:Y:S02]  /*08a0*/  VIMNMX R13, R22, UR5, PT ;  /* 0x00000005160d7c48 */ /* 0x020fe4000bfe0100 */
[----:B------:R-:W-:Y:S02]  /*08b0*/  VIMNMX R17, R24, UR5, PT ;  /* 0x0000000518117c48 */ /* 0x000fe4000bfe0100 */
[----:B------:R-:W-:Y:S02]  /*08c0*/  VIMNMX R19, R2, UR5, PT ;  /* 0x0000000502137c48 */ /* 0x000fe4000bfe0100 */
[----:B----4-:R-:W-:Y:S02]  /*08d0*/  VIMNMX R2, R3, UR5, PT ;  /* 0x0000000503027c48 */ /* 0x010fe4000bfe0100 */
[----:B------:R-:W-:-:S03]  /*08e0*/  VIMNMX R0, R0, UR5, PT ;  /* 0x0000000500007c48 */ /* 0x000fc6000bfe0100 */
[----:B0-----:R-:W-:Y:S05]  /*08f0*/  @P0 BRA `(.L_x_22939) ;  /* 0x0000000000380947 */ /* 0x001fea0003800000 */
[C---:B------:R-:W-:Y:S01]  /*0900*/  IADD3 R4, R14.reuse, UR4, RZ ;  /* 0x000000040e047c10 */ /* 0x040fe2000fffe0ff */
[----:B------:R-:W-:Y:S01]  /*0910*/  ULDC.64 UR6, c[0x0][0x218] ;  /* 0x0000860000067ab9 */ /* 0x000fe20000000a00 */
[----:B------:R-:W-:Y:S02]  /*0920*/  VIADD R14, R14, 0x80 ;  /* 0x000000800e0e7836 */ /* 0x000fe40000000000 */
[----:B------:R-:W-:-:S05]  /*0930*/  IADD3 R4, P0, R4, UR6, RZ ;  /* 0x0000000604047c10 */ /* 0x000fca000ff1e0ff */
[----:B------:R-:W-:Y:S01]  /*0940*/  IMAD.X R5, RZ, RZ, UR7, P0 ;  /* 0x00000007ff057e24 */ /* 0x000fe200080e06ff */
[----:B------:R-:W-:-:S04]  /*0950*/  ISETP.GE.AND P0, PT, R14, R15, PT ;  /* 0x0000000f0e00720c */ /* 0x000fc80003f06270 */
[----:B------:R0:W-:Y:S09]  /*0960*/  STG.E.U8 desc[UR10][R4.64], R7 ;  /* 0x0000000704007986 */ /* 0x0001f2000c10110a */
[----:B------:R-:W-:Y:S05]  /*0970*/  @P0 BRA `(.L_x_22940) ;  /* 0x0000000000380947 */ /* 0x000fea0003800000 */
[C---:B0-----:R-:W-:Y:S01]  /*0980*/  VIADD R4, R14.reuse, UR4 ;  /* 0x000000040e047c36 */ /* 0x041fe20008000000 */
[----:B------:R-:W-:Y:S01]  /*0990*/  ULDC.64 UR6, c[0x0][0x218] ;  /* 0x0000860000067ab9 */ /* 0x000fe20000000a00 */
[----:B------:R-:W-:-:S03]  /*09a0*/  VIADD R14, R14, 0x80 ;  /* 0x000000800e0e7836 */ /* 0x000fc60000000000 */
[----:B------:R-:W-:-:S05]  /*09b0*/  IADD3 R4, P0, R4, UR6, RZ ;  /* 0x0000000604047c10 */ /* 0x000fca000ff1e0ff */
[----:B------:R-:W-:-:S05]  /*09c0*/  IMAD.X R5, RZ, RZ, UR7, P0 ;  /* 0x00000007ff057e24 */ /* 0x000fca00080e06ff */
[----:B------:R0:W-:Y:S03]  /*09d0*/  STG.E.U8 desc[UR10][R4.64], R11 ;  /* 0x0000000b04007986 */ /* 0x0001e6000c10110a */
.L_x_22939:
[----:B------:R-:W-:-:S13]  /*09e0*/  ISETP.GE.AND P0, PT, R14, R15, PT ;  /* 0x0000000f0e00720c */ /* 0x000fda0003f06270 */
[----:B------:R-:W-:Y:S05]  /*09f0*/  @P0 BRA `(.L_x_22941) ;  /* 0x0000000000380947 */ /* 0x000fea0003800000 */
[C---:B0-----:R-:W-:Y:S01]  /*0a00*/  VIADD R4, R14.reuse, UR4 ;  /* 0x000000040e047c36 */ /* 0x041fe20008000000 */
[----:B------:R-:W-:Y:S01]  /*0a10*/  ULDC.64 UR6, c[0x0][0x218] ;  /* 0x0000860000067ab9 */ /* 0x000fe20000000a00 */
[----:B------:R-:W-:-:S03]  /*0a20*/  VIADD R14, R14, 0x80 ;  /* 0x000000800e0e7836 */ /* 0x000fc60000000000 */
[----:B------:R-:W-:-:S05]  /*0a30*/  IADD3 R4, P0, R4, UR6, RZ ;  /* 0x0000000604047c10 */ /* 0x000fca000ff1e0ff */
[----:B------:R-:W-:-:S05]  /*0a40*/  IMAD.X R5, RZ, RZ, UR7, P0 ;  /* 0x00000007ff057e24 */ /* 0x000fca00080e06ff */
[----:B------:R1:W-:Y:S03]  /*0a50*/  STG.E.U8 desc[UR10][R4.64], R13 ;  /* 0x0000000d04007986 */ /* 0x0003e6000c10110a */
.L_x_22940:
[----:B------:R-:W-:-:S13]  /*0a60*/  ISETP.GE.AND P0, PT, R14, R15, PT ;  /* 0x0000000f0e00720c */ /* 0x000fda0003f06270 */
[----:B------:R-:W-:Y:S05]  /*0a70*/  @P0 BRA `(.L_x_22942) ;  /* 0x00000000003c0947 */ /* 0x000fea0003800000 */
[C---:B01----:R-:W-:Y:S01]  /*0a80*/  VIADD R4, R14.reuse, UR4 ;  /* 0x000000040e047c36 */ /* 0x043fe20008000000 */
[----:B------:R-:W-:Y:S01]  /*0a90*/  ULDC.64 UR6, c[0x0][0x218] ;  /* 0x0000860000067ab9 */ /* 0x000fe20000000a00 */
[----:B------:R-:W-:-:S03]  /*0aa0*/  IADD3 R14, R14, 0x80, RZ ;  /* 0x000000800e0e7810 */ /* 0x000fc60007ffe0ff */
[----:B------:R-:W-:-:S05]  /*0ab0*/  IADD3 R4, P0, R4, UR6, RZ ;  /* 0x0000000604047c10 */ /* 0x000fca000ff1e0ff */
[----:B------:R-:W-:-:S05]  /*0ac0*/  IMAD.X R5, RZ, RZ, UR7, P0 ;  /* 0x00000007ff057e24 */ /* 0x000fca00080e06ff */
[----:B------:R1:W-:Y:S03]  /*0ad0*/  STG.E.U8 desc[UR10][R4.64], R17 ;  /* 0x0000001104007986 */ /* 0x0003e6000c10110a */
.L_x_22941:
[----:B------:R-:W-:-:S13]  /*0ae0*/  ISETP.GE.AND P0, PT, R14, R15, PT ;  /* 0x0000000f0e00720c */ /* 0x000fda0003f06270 */
[----:B------:R-:W-:Y:S05]  /*0af0*/  @P0 BREAK B1 ;  /* 0x0000000000010942 */ /* 0x000fea0003800000 */
[----:B------:R-:W-:Y:S05]  /*0b00*/  @P0 BRA `(.L_x_22943) ;  /* 0x0000000000380947 */ /* 0x000fea0003800000 */
[C---:B01----:R-:W-:Y:S01]  /*0b10*/  VIADD R4, R14.reuse, UR4 ;  /* 0x000000040e047c36 */ /* 0x043fe20008000000 */
[----:B------:R-:W-:Y:S01]  /*0b20*/  ULDC.64 UR6, c[0x0][0x218] ;  /* 0x0000860000067ab9 */ /* 0x000fe20000000a00 */
[----:B------:R-:W-:-:S03]  /*0b30*/  VIADD R14, R14, 0x80 ;  /* 0x000000800e0e7836 */ /* 0x000fc60000000000 */
[----:B------:R-:W-:-:S05]  /*0b40*/  IADD3 R4, P0, R4, UR6, RZ ;  /* 0x0000000604047c10 */ /* 0x000fca000ff1e0ff */
[----:B------:R-:W-:-:S05]  /*0b50*/  IMAD.X R5, RZ, RZ, UR7, P0 ;  /* 0x00000007ff057e24 */ /* 0x000fca00080e06ff */
[----:B------:R2:W-:Y:S03]  /*0b60*/  STG.E.U8 desc[UR10][R4.64], R19 ;  /* 0x0000001304007986 */ /* 0x0005e6000c10110a */
.L_x_22942:
[----:B------:R-:W-:Y:S05]  /*0b70*/  BSYNC B1 ;  /* 0x0000000000017941 */ /* 0x000fea0003800000 */
.L_x_22938:
[----:B------:R-:W-:-:S13]  /*0b80*/  ISETP.GE.AND P0, PT, R14, R15, PT ;  /* 0x0000000f0e00720c */ /* 0x000fda0003f06270 */
[----:B0-----:R-:W0:Y:S01]  /*0b90*/  @!P0 LDC.64 R6, c[0x0][0x218] ;  /* 0x00008600ff068b82 */ /* 0x001e220000000a00 */
[C---:B-12---:R-:W-:Y:S02]  /*0ba0*/  @!P0 VIADD R5, R14.reuse, UR4 ;  /* 0x000000040e058c36 */ /* 0x046fe40008000000 */
[----:B------:R-:W-:-:S03]  /*0bb0*/  @!P0 VIADD R14, R14, 0x80 ;  /* 0x000000800e0e8836 */ /* 0x000fc60000000000 */
[----:B0-----:R-:W-:-:S05]  /*0bc0*/  @!P0 IADD3 R4, P1, R5, R6, RZ ;  /* 0x0000000605048210 */ /* 0x001fca0007f3e0ff */
[----:B------:R-:W-:-:S05]  /*0bd0*/  @!P0 IMAD.X R5, RZ, RZ, R7, P1 ;  /* 0x000000ffff058224 */ /* 0x000fca00008e0607 */
[----:B------:R2:W-:Y:S03]  /*0be0*/  @!P0 STG.E.U8 desc[UR10][R4.64], R2 ;  /* 0x0000000204008986 */ /* 0x0005e6000c10110a */
.L_x_22943:
[----:B------:R-:W-:Y:S05]  /*0bf0*/  BSYNC B0 ;  /* 0x0000000000007941 */ /* 0x000fea0003800000 */
.L_x_22937:
[----:B------:R-:W-:Y:S05]  /*0c00*/  WARPSYNC.ALL ;  /* 0x0000000000007948 */ /* 0x000fea0003800000 */
[----:B------:R-:W-:-:S13]  /*0c10*/  ISETP.GE.AND P0, PT, R14, R15, PT ;  /* 0x0000000f0e00720c */ /* 0x000fda0003f06270 */
[----:B------:R-:W-:Y:S05]  /*0c20*/  @P0 EXIT ;  /* 0x000000000000094d */ /* 0x000fea0003800000 */
[----:B--2---:R-:W-:Y:S01]  /*0c30*/  VIADD R2, R14, UR4 ;  /* 0x000000040e027c36 */ /* 0x004fe20008000000 */
[----:B------:R-:W-:-:S04]  /*0c40*/  ULDC.64 UR6, c[0x0][0x218] ;  /* 0x0000860000067ab9 */ /* 0x000fc80000000a00 */
[----:B------:R-:W-:-:S05]  /*0c50*/  IADD3 R2, P0, R2, UR6, RZ ;  /* 0x0000000602027c10 */ /* 0x000fca000ff1e0ff */
[----:B------:R-:W-:-:S05]  /*0c60*/  IMAD.X R3, RZ, RZ, UR7, P0 ;  /* 0x00000007ff037e24 */ /* 0x000fca00080e06ff */
[----:B------:R-:W-:Y:S01]  /*0c70*/  STG.E.U8 desc[UR10][R2.64], R0 ;  /* 0x0000000002007986 */ /* 0x000fe2000c10110a */
[----:B------:R-:W-:Y:S05]  /*0c80*/  EXIT ;  /* 0x000000000000794d */ /* 0x000fea0003800000 */
.L_x_22944:
        /* <DEDUP_REMOVED lines=15> */
.L_x_42317:


//--------------------- .text._ZN2at6native29vectorized_elementwise_kernelILi4ENS0_13AUnaryFunctorIaaaZZZNS0_19minimum_kernel_cudaERNS_18TensorIteratorBaseEENKUlvE_clEvENKUlvE0_clEvEUlaaE_EESt5arrayIPcLm2EEEEviT0_T1_ --------------------------
	.section	.text._ZN2at6native29vectorized_elementwise_kernelILi4ENS0_13AUnaryFunctorIaaaZZZNS0_19minimum_kernel_cudaERNS_18TensorIteratorBaseEENKUlvE_clEvENKUlvE0_clEvEUlaaE_EESt5arrayIPcLm2EEEEviT0_T1_,"ax",@progbits
	.align	128
        .global         _ZN2at6native29vectorized_elementwise_kernelILi4ENS0_13AUnaryFunctorIaaaZZZNS0_19minimum_kernel_cudaERNS_18TensorIteratorBaseEENKUlvE_clEvENKUlvE0_clEvEUlaaE_EESt5arrayIPcLm2EEEEviT0_T1_
        .type           _ZN2at6native29vectorized_elementwise_kernelILi4ENS0_13AUnaryFunctorIaaaZZZNS0_19minimum_kernel_cudaERNS_18TensorIteratorBaseEENKUlvE_clEvENKUlvE0_clEvEUlaaE_EESt5arrayIPcLm2EEEEviT0_T1_,@function
        .size           _ZN2at6native29vectorized_elementwise_kernelILi4ENS0_13AUnaryFunctorIaaaZZZNS0_19minimum_kernel_cudaERNS_18TensorIteratorBaseEENKUlvE_clEvENKUlvE0_clEvEUlaaE_EESt5arrayIPcLm2EEEEviT0_T1_,(.L_x_42318 - _ZN2at6native29vectorized_elementwise_kernelILi4ENS0_13AUnaryFunctorIaaaZZZNS0_19minimum_kernel_cudaERNS_18TensorIteratorBaseEENKUlvE_clEvENKUlvE0_clEvEUlaaE_EESt5arrayIPcLm2EEEEviT0_T1_)
        .other          _ZN2at6native29vectorized_elementwise_kernelILi4ENS0_13AUnaryFunctorIaaaZZZNS0_19minimum_kernel_cudaERNS_18TensorIteratorBaseEENKUlvE_clEvENKUlvE0_clEvEUlaaE_EESt5arrayIPcLm2EEEEviT0_T1_,@"STO_CUDA_ENTRY STV_DEFAULT"
_ZN2at6native29vectorized_elementwise_kernelILi4ENS0_13AUnaryFunctorIaaaZZZNS0_19minimum_kernel_cudaERNS_18TensorIteratorBaseEENKUlvE_clEvENKUlvE0_clEvEUlaaE_EESt5arrayIPcLm2EEEEviT0_T1_:
.text._ZN2at6native29vectorized_elementwise_kernelILi4ENS0_13AUnaryFunctorIaaaZZZNS0_19minimum_kernel_cudaERNS_18TensorIteratorBaseEENKUlvE_clEvENKUlvE0_clEvEUlaaE_EESt5arrayIPcLm2EEEEviT0_T1_:
        /* <DEDUP_REMOVED lines=13> */
[----:B------:R-:W-:-:S04]  /*00d0*/  IMAD.U32 R2, RZ, RZ, UR5 ;  /* 0x00000005ff027e24 */ /* 0x000fc8000f8e00ff */
[----:B------:R-:W-:Y:S02]  /*00e0*/  IMAD.U32 R3, RZ, RZ, UR6 ;  /* 0x00000006ff037e24 */ /* 0x000fe4000f8e00ff */
[----:B0-----:R-:W-:-:S05]  /*00f0*/  IMAD.WIDE.U32 R2, R5, 0x4, R2 ;  /* 0x0000000405027825 */ /* 0x001fca00078e0002 */
[----:B------:R-:W2:Y:S04]  /*0100*/  LDG.E R8, desc[UR10][R2.64] ;  /* 0x0000000a02087981 */ /* 0x000ea8000c1e1900 */
[----:B------:R-:W3:Y:S01]  /*0110*/  LDG.E R9, desc[UR10][R2.64+0x200] ;  /* 0x0002000a02097981 */ /* 0x000ee2000c1e1900 */
[----:B------:R-:W-:-:S03]  /*0120*/  UPRMT UR5, UR7, 0x8880, URZ ;  /* 0x0000888007057896 */ /* 0x000fc6000800003f */
[----:B------:R-:W-:Y:S02]  /*0130*/  ULDC.64 UR6, c[0x0][0x218] ;  /* 0x0000860000067ab9 */ /* 0x000fe40000000a00 */
[----:B------:R-:W-:-:S04]  /*0140*/  UIADD3 UR6, UP0, UR4, UR6, URZ ;  /* 0x0000000604067290 */ /* 0x000fc8000ff1e03f */
[----:B------:R-:W-:Y:S01]  /*0150*/  UIADD3.X UR7, URZ, UR7, URZ, UP0, !UPT ;  /* 0x000000073f077290 */ /* 0x000fe200087fe43f */
[C---:B--2---:R-:W-:Y:S02]  /*0160*/  PRMT R0, R8.reuse, 0x8880, RZ ;  /* 0x0000888008007816 */ /* 0x044fe400000000ff */
[----:B------:R-:W-:Y:S02]  /*0170*/  PRMT R4, R8, 0x9991, RZ ;  /* 0x0000999108047816 */ /* 0x000fe400000000ff */
[C---:B---3--:R-:W-:Y:S02]  /*0180*/  PRMT R6, R9.reuse, 0x8880, RZ ;  /* 0x0000888009067816 */ /* 0x048fe400000000ff */
[C---:B------:R-:W-:Y:S02]  /*0190*/  PRMT R7, R9.reuse, 0x9991, RZ ;  /* 0x0000999109077816 */ /* 0x040fe400000000ff */
[----:B------:R-:W-:Y:S01]  /*01a0*/  VIMNMX R0, R0, UR5, PT ;  /* 0x0000000500007c48 */ /* 0x000fe2000bfe0100 */
[----:B------:R-:W-:Y:S01]  /*01b0*/  IMAD.MOV.U32 R2, RZ, RZ, R6 ;  /* 0x000000ffff027224 */ /* 0x000fe200078e0006 */
[----:B------:R-:W-:Y:S01]  /*01c0*/  VIMNMX R3, R4, UR5, PT ;  /* 0x0000000504037c48 */ /* 0x000fe2000bfe0100 */
[----:B------:R-:W-:Y:S01]  /*01d0*/  IMAD.MOV.U32 R6, RZ, RZ, R7 ;  /* 0x000000ffff067224 */ /* 0x000fe200078e0007 */
[----:B------:R-:W-:-:S02]  /*01e0*/  PRMT R4, R9, 0xaaa2, RZ ;  /* 0x0000aaa209047816 */ /* 0x000fc400000000ff */
[----:B------:R-:W-:Y:S01]  /*01f0*/  PRMT R11, R3, 0x7604, R0 ;  /* 0x00007604030b7816 */ /* 0x000fe20000000000 */
[----:B------:R-:W-:Y:S01]  /*0200*/  IMAD.U32 R3, RZ, RZ, UR7 ;  /* 0x00000007ff037e24 */ /* 0x000fe2000f8e00ff */
[C---:B------:R-:W-:Y:S02]  /*0210*/  PRMT R0, R8.reuse, 0xaaa2, RZ ;  /* 0x0000aaa208007816 */ /* 0x040fe400000000ff */
[----:B------:R-:W-:Y:S02]  /*0220*/  PRMT R8, R8, 0xbbb3, RZ ;  /* 0x0000bbb308087816 */ /* 0x000fe400000000ff */
[----:B------:R-:W-:Y:S02]  /*0230*/  VIMNMX R2, R2, UR5, PT ;  /* 0x0000000502027c48 */ /* 0x000fe4000bfe0100 */
[----:B------:R-:W-:Y:S02]  /*0240*/  VIMNMX R7, R6, UR5, PT ;  /* 0x0000000506077c48 */ /* 0x000fe4000bfe0100 */
[----:B------:R-:W-:Y:S01]  /*0250*/  VIMNMX R6, R4, UR5, PT ;  /* 0x0000000504067c48 */ /* 0x000fe2000bfe0100 */
[----:B------:R-:W-:Y:S01]  /*0260*/  IMAD.MOV.U32 R4, RZ, RZ, R8 ;  /* 0x000000ffff047224 */ /* 0x000fe200078e0008 */
[----:B------:R-:W-:Y:S01]  /*0270*/  PRMT R13, R7, 0x7604, R2 ;  /* 0x00007604070d7816 */ /* 0x000fe20000000002 */
[----:B------:R-:W-:Y:S01]  /*0280*/  IMAD.U32 R2, RZ, RZ, UR6 ;  /* 0x00000006ff027e24 */ /* 0x000fe2000f8e00ff */
[----:B------:R-:W-:-:S02]  /*0290*/  PRMT R7, R9, 0xbbb3, RZ ;  /* 0x0000bbb309077816 */ /* 0x000fc400000000ff */
[----:B------:R-:W-:Y:S01]  /*02a0*/  VIMNMX R0, R0, UR5, PT ;  /* 0x0000000500007c48 */ /* 0x000fe2000bfe0100 */
[----:B------:R-:W-:Y:S01]  /*02b0*/  IMAD.WIDE R2, R5, 0x4, R2 ;  /* 0x0000000405027825 */ /* 0x000fe200078e0202 */
[----:B------:R-:W-:Y:S02]  /*02c0*/  PRMT R6, R6, 0x7054, R13 ;  /* 0x0000705406067816 */ /* 0x000fe4000000000d */
[----:B------:R-:W-:Y:S02]  /*02d0*/  PRMT R11, R0, 0x7054, R11 ;  /* 0x00007054000b7816 */ /* 0x000fe4000000000b */
[----:B------:R-:W-:Y:S02]  /*02e0*/  VIMNMX R4, R4, UR5, PT ;  /* 0x0000000504047c48 */ /* 0x000fe4000bfe0100 */
[----:B------:R-:W-:Y:S02]  /*02f0*/  VIMNMX R7, R7, UR5, PT ;  /* 0x0000000507077c48 */ /* 0x000fe4000bfe0100 */
[----:B------:R-:W-:-:S02]  /*0300*/  PRMT R11, R4, 0x654, R11 ;  /* 0x00000654040b7816 */ /* 0x000fc4000000000b */
[----:B------:R-:W-:-:S03]  /*0310*/  PRMT R7, R7, 0x654, R6 ;  /* 0x0000065407077816 */ /* 0x000fc60000000006 */
[----:B------:R-:W-:Y:S04]  /*0320*/  STG.E desc[UR10][R2.64], R11 ;  /* 0x0000000b02007986 */ /* 0x000fe8000c10190a */
[----:B------:R-:W-:Y:S01]  /*0330*/  STG.E desc[UR10][R2.64+0x200], R7 ;  /* 0x0002000702007986 */ /* 0x000fe2000c10190a */
[----:B------:R-:W-:Y:S05]  /*0340*/  EXIT ;  /* 0x000000000000794d */ /* 0x000fea0003800000 */
.L_x_22945:
[----:B------:R-:W0:Y:S01]  /*0350*/  S2R R14, SR_TID.X ;  /* 0x00000000000e7919 */ /* 0x000e220000002100 */
[----:B------:R-:W-:Y:S01]  /*0360*/  IMAD.MOV.U32 R16, RZ, RZ, RZ ;  /* 0x000000ffff107224 */ /* 0x000fe200078e00ff */
[C---:B0-----:R-:W-:Y:S01]  /*0370*/  ISETP.GE.AND P0, PT, R14.reuse, R15, PT ;  /* 0x0000000f0e00720c */ /* 0x041fe20003f06270 */
[----:B------:R-:W-:Y:S02]  /*0380*/  VIADD R23, R14, 0x80 ;  /* 0x000000800e177836 */ /* 0x000fe40000000000 */
[----:B------:R-:W-:-:S10]  /*0390*/  IMAD.MOV.U32 R0, RZ, RZ, R14 ;  /* 0x000000ffff007224 */ /* 0x000fd400078e000e */
        /* <DEDUP_REMOVED lines=8> */
[----:B0-----:R-:W-:-:S05]  /*0420*/  @!P0 IADD3 R2, P5, R3, R6, RZ ;  /* 0x0000000603028210 */ /* 0x001fca0007fbe0ff */
[----:B------:R-:W-:-:S06]  /*0430*/  @!P0 IMAD.X R3, RZ, RZ, R7, P5 ;  /* 0x000000ffff038224 */ /* 0x000fcc00028e0607 */
        /* <DEDUP_REMOVED lines=69> */
[C---:B------:R-:W-:Y:S01]  /*0890*/  VIADD R4, R14.reuse, UR4 ;  /* 0x000000040e047c36 */ /* 0x040fe20008000000 */
[----:B------:R-:W-:Y:S01]  /*08a0*/  ULDC.64 UR6, c[0x0][0x218] ;  /* 0x0000860000067ab9 */ /* 0x000fe20000000a00 */
[----:B------:R-:W-:-:S03]  /*08b0*/  VIADD R14, R14, 0x80 ;  /* 0x000000800e0e7836 */ /* 0x000fc60000000000 */
[----:B------:R-:W-:-:S05]  /*08c0*/  IADD3 R4, P0, R4, UR6, RZ ;  /* 0x0000000604047c10 */ /* 0x000fca000ff1e0ff */
[----:B------:R-:W-:Y:S01]  /*08d0*/  IMAD.X R5, RZ, RZ, UR7, P0 ;  /* 0x00000007ff057e24 */ /* 0x000fe200080e06ff */
[----:B------:R-:W-:-:S04]  /*08e0*/  ISETP.GE.AND P0, PT, R14, R15, PT ;  /* 0x0000000f0e00720c */ /* 0x000fc80003f06270 */
[----:B------:R0:W-:Y:S09]  /*08f0*/  STG.E.U8 desc[UR10][R4.64], R7 ;  /* 0x0000000704007986 */ /* 0x0001f2000c10110a */
[----:B------:R-:W-:Y:S05]  /*0900*/  @P0 BRA `(.L_x_22949) ;  /* 0x0000000000380947 */ /* 0x000fea0003800000 */
[C---:B0-----:R-:W-:Y:S01]  /*0910*/  VIADD R4, R14.reuse, UR4 ;  /* 0x000000040e047c36 */ /* 0x041fe20008000000 */
[----:B------:R-:W-:Y:S01]  /*0920*/  ULDC.64 UR6, c[0x0][0x218] ;  /* 0x0000860000067ab9 */ /* 0x000fe20000000a00 */
[----:B------:R-:W-:-:S03]  /*0930*/  IADD3 R14, R14, 0x80, RZ ;  /* 0x000000800e0e7810 */ /* 0x000fc60007ffe0ff */
[----:B------:R-:W-:-:S05]  /*0940*/  IADD3 R4, P0, R4, UR6, RZ ;  /* 0x0000000604047c10 */ /* 0x000fca000ff1e0ff */
[----:B------:R-:W-:-:S05]  /*0950*/  IMAD.X R5, RZ, RZ, UR7, P0 ;  /* 0x00000007ff057e24 */ /* 0x000fca00080e06ff */
[----:B------:R0:W-:Y:S03]  /*0960*/  STG.E.U8 desc[UR10][R4.64], R11 ;  /* 0x0000000b04007986 */ /* 0x0001e6000c10110a */
.L_x_22948:
        /* <DEDUP_REMOVED lines=8> */
.L_x_22949:
[----:B------:R-:W-:-:S13]  /*09f0*/  ISETP.GE.AND P0, PT, R14, R15, PT ;  /* 0x0000000f0e00720c */ /* 0x000fda0003f06270 */
[----:B------:R-:W-:Y:S05]  /*0a00*/  @P0 BRA `(.L_x_22951) ;  /* 0x00000000003c0947 */ /* 0x000fea0003800000 */
[C---:B01----:R-:W-:Y:S01]  /*0a10*/  VIADD R4, R14.reuse, UR4 ;  /* 0x000000040e047c36 */ /* 0x043fe20008000000 */
[----:B------:R-:W-:Y:S01]  /*0a20*/  ULDC.64 UR6, c[0x0][0x218] ;  /* 0x0000860000067ab9 */ /* 0x000fe20000000a00 */
[----:B------:R-:W-:-:S03]  /*0a30*/  VIADD R14, R14, 0x80 ;  /* 0x000000800e0e7836 */ /* 0x000fc60000000000 */
[----:B------:R-:W-:-:S05]  /*0a40*/  IADD3 R4, P0, R4, UR6, RZ ;  /* 0x0000000604047c10 */ /* 0x000fca000ff1e0ff */
[----:B------:R-:W-:-:S05]  /*0a50*/  IMAD.X R5, RZ, RZ, UR7, P0 ;  /* 0x00000007ff057e24 */ /* 0x000fca00080e06ff */
[----:B------:R1:W-:Y:S03]  /*0a60*/  STG.E.U8 desc[UR10][R4.64], R17 ;  /* 0x0000001104007986 */ /* 0x0003e6000c10110a */
.L_x_22950:
        /* <DEDUP_REMOVED lines=9> */
.L_x_22951:
[----:B------:R-:W-:Y:S05]  /*0b00*/  BSYNC B1 ;  /* 0x0000000000017941 */ /* 0x000fea0003800000 */
.L_x_22947:
[----:B------:R-:W-:-:S13]  /*0b10*/  ISETP.GE.AND P0, PT, R14, R15, PT ;  /* 0x0000000f0e00720c */ /* 0x000fda0003f06270 */
[----:B0-----:R-:W0:Y:S01]  /*0b20*/  @!P0 LDC.64 R6, c[0x0][0x218] ;  /* 0x00008600ff068b82 */ /* 0x001e220000000a00 */
[C---:B-12---:R-:W-:Y:S02]  /*0b30*/  @!P0 VIADD R5, R14.reuse, UR4 ;  /* 0x000000040e058c36 */ /* 0x046fe40008000000 */
[----:B------:R-:W-:-:S03]  /*0b40*/  @!P0 VIADD R14, R14, 0x80 ;  /* 0x000000800e0e8836 */ /* 0x000fc60000000000 */
[----:B0-----:R-:W-:-:S05]  /*0b50*/  @!P0 IADD3 R4, P1, R5, R6, RZ ;  /* 0x0000000605048210 */ /* 0x001fca0007f3e0ff */
[----:B------:R-:W-:-:S05]  /*0b60*/  @!P0 IMAD.X R5, RZ, RZ, R7, P1 ;  /* 0x000000ffff058224 */ /* 0x000fca00008e0607 */
[----:B------:R2:W-:Y:S03]  /*0b70*/  @!P0 STG.E.U8 desc[UR10][R4.64], R2 ;  /* 0x0000000204008986 */ /* 0x0005e6000c10110a */
.L_x_22952:
[----:B------:R-:W-:Y:S05]  /*0b80*/  BSYNC B0 ;  /* 0x0000000000007941 */ /* 0x000fea0003800000 */
.L_x_22946:
        /* <DEDUP_REMOVED lines=9> */
.L_x_22953:
        /* <DEDUP_REMOVED lines=14> */
.L_x_42318:


//--------------------- .text._ZN2at6native29vectorized_elementwise_kernelILi8ENS0_13AUnaryFunctorIaaaZZZNS0_19minimum_kernel_cudaERNS_18TensorIteratorBaseEENKUlvE_clEvENKUlvE0_clEvEUlaaE_EESt5arrayIPcLm2EEEEviT0_T1_ --------------------------
	.section	.text._ZN2at6native29vectorized_elementwise_kernelILi8ENS0_13AUnaryFunctorIaaaZZZNS0_19minimum_kernel_cudaERNS_18TensorIteratorBaseEENKUlvE_clEvENKUlvE0_clEvEUlaaE_EESt5arrayIPcLm2EEEEviT0_T1_,"ax",@progbits
	.align	128
        .global         _ZN2at6native29vectorized_elementwise_kernelILi8ENS0_13AUnaryFunctorIaaaZZZNS0_19minimum_kernel_cudaERNS_18TensorIteratorBaseEENKUlvE_clEvENKUlvE0_clEvEUlaaE_EESt5arrayIPcLm2EEEEviT0_T1_
        .type           _ZN2at6native29vectorized_elementwise_kernelILi8ENS0_13AUnaryFunctorIaaaZZZNS0_19minimum_kernel_cudaERNS_18TensorIteratorBaseEENKUlvE_clEvENKUlvE0_clEvEUlaaE_EESt5arrayIPcLm2EEEEviT0_T1_,@function
        .size           _ZN2at6native29vectorized_elementwise_kernelILi8ENS0_13AUnaryFunctorIaaaZZZNS0_19minimum_kernel_cudaERNS_18TensorIteratorBaseEENKUlvE_clEvENKUlvE0_clEvEUlaaE_EESt5arrayIPcLm2EEEEviT0_T1_,(.L_x_42319 - _ZN2at6native29vectorized_elementwise_kernelILi8ENS0_13AUnaryFunctorIaaaZZZNS0_19minimum_kernel_cudaERNS_18TensorIteratorBaseEENKUlvE_clEvENKUlvE0_clEvEUlaaE_EESt5arrayIPcLm2EEEEviT0_T1_)
        .other          _ZN2at6native29vectorized_elementwise_kernelILi8ENS0_13AUnaryFunctorIaaaZZZNS0_19minimum_kernel_cudaERNS_18TensorIteratorBaseEENKUlvE_clEvENKUlvE0_clEvEUlaaE_EESt5arrayIPcLm2EEEEviT0_T1_,@"STO_CUDA_ENTRY STV_DEFAULT"
_ZN2at6native29vectorized_elementwise_kernelILi8ENS0_13AUnaryFunctorIaaaZZZNS0_19minimum_kernel_cudaERNS_18TensorIteratorBaseEENKUlvE_clEvENKUlvE0_clEvEUlaaE_EESt5arrayIPcLm2EEEEviT0_T1_:
.text._ZN2at6native29vectorized_elementwise_kernelILi8ENS0_13AUnaryFunctorIaaaZZZNS0_19minimum_kernel_cudaERNS_18TensorIteratorBaseEENKUlvE_clEvENKUlvE0_clEvEUlaaE_EESt5arrayIPcLm2EEEEviT0_T1_:
        /* <DEDUP_REMOVED lines=16> */
[----:B0-----:R-:W-:-:S06]  /*0100*/  IMAD.WIDE.U32 R6, R5, 0x8, R6 ;  /* 0x0000000805067825 */ /* 0x001fcc00078e0006 */
[----:B------:R-:W2:Y:S01]  /*0110*/  LDG.E.64 R6, desc[UR10][R6.64] ;  /* 0x0000000a06067981 */ /* 0x000ea2000c1e1b00 */
[----:B------:R-:W-:Y:S02]  /*0120*/  UPRMT UR5, UR7, 0x8880, URZ ;  /* 0x0000888007057896 */ /* 0x000fe4000800003f */
[----:B------:R-:W-:-:S04]  /*0130*/  UIADD3 UR6, UP0, UR4, UR8, URZ ;  /* 0x0000000804067290 */ /* 0x000fc8000ff1e03f */
[----:B------:R-:W-:Y:S02]  /*0140*/  UIADD3.X UR7, URZ, UR9, URZ, UP0, !UPT ;  /* 0x000000093f077290 */ /* 0x000fe400087fe43f */
[----:B------:R-:W-:-:S04]  /*0150*/  IMAD.U32 R2, RZ, RZ, UR6 ;  /* 0x00000006ff027e24 */ /* 0x000fc8000f8e00ff */
[----:B------:R-:W-:Y:S02]  /*0160*/  IMAD.U32 R3, RZ, RZ, UR7 ;  /* 0x00000007ff037e24 */ /* 0x000fe4000f8e00ff */
[----:B------:R-:W-:Y:S01]  /*0170*/  IMAD.WIDE R2, R5, 0x8, R2 ;  /* 0x0000000805027825 */ /* 0x000fe200078e0202 */
[C---:B--2---:R-:W-:Y:S02]  /*0180*/  LOP3.LUT R4, R6.reuse, 0xffff, RZ, 0xc0, !PT ;  /* 0x0000ffff06047812 */ /* 0x044fe400078ec0ff */
[----:B------:R-:W-:Y:S02]  /*0190*/  LOP3.LUT R9, R7, 0xffff, RZ, 0xc0, !PT ;  /* 0x0000ffff07097812 */ /* 0x000fe400078ec0ff */
[----:B------:R-:W-:Y:S02]  /*01a0*/  PRMT R8, R6, 0x7732, RZ ;  /* 0x0000773206087816 */ /* 0x000fe400000000ff */
[----:B------:R-:W-:Y:S02]  /*01b0*/  SHF.R.U32.HI R0, RZ, 0x8, R4 ;  /* 0x00000008ff007819 */ /* 0x000fe40000011604 */
[----:B------:R-:W-:-:S02]  /*01c0*/  PRMT R6, R4, 0x8880, RZ ;  /* 0x0000888004067816 */ /* 0x000fc400000000ff */
[----:B------:R-:W-:Y:S02]  /*01d0*/  SHF.R.U32.HI R4, RZ, 0x8, R9 ;  /* 0x00000008ff047819 */ /* 0x000fe40000011609 */
[----:B------:R-:W-:Y:S02]  /*01e0*/  PRMT R11, R7, 0x7732, RZ ;  /* 0x00007732070b7816 */ /* 0x000fe400000000ff */
[----:B------:R-:W-:Y:S02]  /*01f0*/  LOP3.LUT R7, R0, 0xffff, RZ, 0xc0, !PT ;  /* 0x0000ffff00077812 */ /* 0x000fe400078ec0ff */
[----:B------:R-:W-:Y:S02]  /*0200*/  SHF.R.U32.HI R0, RZ, 0x8, R8 ;  /* 0x00000008ff007819 */ /* 0x000fe40000011608 */
[----:B------:R-:W-:Y:S02]  /*0210*/  PRMT R8, R8, 0x8880, RZ ;  /* 0x0000888008087816 */ /* 0x000fe400000000ff */
[----:B------:R-:W-:-:S02]  /*0220*/  LOP3.LUT R10, R4, 0xffff, RZ, 0xc0, !PT ;  /* 0x0000ffff040a7812 */ /* 0x000fc400078ec0ff */
[----:B------:R-:W-:Y:S02]  /*0230*/  SHF.R.U32.HI R4, RZ, 0x8, R11 ;  /* 0x00000008ff047819 */ /* 0x000fe4000001160b */
[----:B------:R-:W-:Y:S02]  /*0240*/  PRMT R13, R11, 0x8880, RZ ;  /* 0x000088800b0d7816 */ /* 0x000fe400000000ff */
[----:B------:R-:W-:Y:S02]  /*0250*/  VIMNMX R6, R6, UR5, PT ;  /* 0x0000000506067c48 */ /* 0x000fe4000bfe0100 */
[----:B------:R-:W-:Y:S01]  /*0260*/  PRMT R11, R7, 0x8880, RZ ;  /* 0x00008880070b7816 */ /* 0x000fe200000000ff */
[----:B------:R-:W-:Y:S01]  /*0270*/  IMAD.MOV.U32 R7, RZ, RZ, R8 ;  /* 0x000000ffff077224 */ /* 0x000fe200078e0008 */
[----:B------:R-:W-:Y:S01]  /*0280*/  PRMT R12, R10, 0x8880, RZ ;  /* 0x000088800a0c7816 */ /* 0x000fe200000000ff */
[----:B------:R-:W-:Y:S01]  /*0290*/  IMAD.MOV.U32 R10, RZ, RZ, R13 ;  /* 0x000000ffff0a7224 */ /* 0x000fe200078e000d */
[----:B------:R-:W-:Y:S01]  /*02a0*/  LOP3.LUT R8, R0, 0xffff, RZ, 0xc0, !PT ;  /* 0x0000ffff00087812 */ /* 0x000fe200078ec0ff */
[----:B------:R-:W-:Y:S01]  /*02b0*/  IMAD.MOV.U32 R0, RZ, RZ, R11 ;  /* 0x000000ffff007224 */ /* 0x000fe200078e000b */
[----:B------:R-:W-:-:S02]  /*02c0*/  LOP3.LUT R4, R4, 0xffff, RZ, 0xc0, !PT ;  /* 0x0000ffff04047812 */ /* 0x000fc400078ec0ff */
[----:B------:R-:W-:Y:S01]  /*02d0*/  LOP3.LUT R13, R6, 0xff, RZ, 0xc0, !PT ;  /* 0x000000ff060d7812 */ /* 0x000fe200078ec0ff */
[----:B------:R-:W-:Y:S01]  /*02e0*/  IMAD.MOV.U32 R6, RZ, RZ, R12 ;  /* 0x000000ffff067224 */ /* 0x000fe200078e000c */
[----:B------:R-:W-:Y:S02]  /*02f0*/  VIMNMX R7, R7, UR5, PT ;  /* 0x0000000507077c48 */ /* 0x000fe4000bfe0100 */
[----:B------:R-:W-:Y:S02]  /*0300*/  PRMT R8, R8, 0x8880, RZ ;  /* 0x0000888008087816 */ /* 0x000fe400000000ff */
[----:B------:R-:W-:Y:S02]  /*0310*/  PRMT R12, R4, 0x8880, RZ ;  /* 0x00008880040c7816 */ /* 0x000fe400000000ff */
[----:B------:R-:W-:Y:S01]  /*0320*/  PRMT R9, R9, 0x8880, RZ ;  /* 0x0000888009097816 */ /* 0x000fe200000000ff */
[----:B------:R-:W-:Y:S01]  /*0330*/  IMAD.MOV.U32 R4, RZ, RZ, R8 ;  /* 0x000000ffff047224 */ /* 0x000fe200078e0008 */
[----:B------:R-:W-:Y:S01]  /*0340*/  LOP3.LUT R11, R7, 0xff, RZ, 0xc0, !PT ;  /* 0x000000ff070b7812 */ /* 0x000fe200078ec0ff */
[----:B------:R-:W-:Y:S01]  /*0350*/  IMAD.MOV.U32 R7, RZ, RZ, R12 ;  /* 0x000000ffff077224 */ /* 0x000fe200078e000c */
[----:B------:R-:W-:-:S02]  /*0360*/  VIMNMX R9, R9, UR5, PT ;  /* 0x0000000509097c48 */ /* 0x000fc4000bfe0100 */
[----:B------:R-:W-:Y:S02]  /*0370*/  VIMNMX R10, R10, UR5, PT ;  /* 0x000000050a0a7c48 */ /* 0x000fe4000bfe0100 */
[----:B------:R-:W-:Y:S02]  /*0380*/  LOP3.LUT R9, R9, 0xff, RZ, 0xc0, !PT ;  /* 0x000000ff09097812 */ /* 0x000fe400078ec0ff */
[----:B------:R-:W-:Y:S02]  /*0390*/  VIMNMX R0, R0, UR5, PT ;  /* 0x0000000500007c48 */ /* 0x000fe4000bfe0100 */
[----:B------:R-:W-:Y:S02]  /*03a0*/  VIMNMX R6, R6, UR5, PT ;  /* 0x0000000506067c48 */ /* 0x000fe4000bfe0100 */
[----:B------:R-:W-:Y:S02]  /*03b0*/  LOP3.LUT R10, R10, 0xff, RZ, 0xc0, !PT ;  /* 0x000000ff0a0a7812 */ /* 0x000fe400078ec0ff */
[----:B------:R-:W-:-:S02]  /*03c0*/  VIMNMX R4, R4, UR5, PT ;  /* 0x0000000504047c48 */ /* 0x000fc4000bfe0100 */
[----:B------:R-:W-:Y:S02]  /*03d0*/  VIMNMX R7, R7, UR5, PT ;  /* 0x0000000507077c48 */ /* 0x000fe4000bfe0100 */
[----:B------:R-:W-:Y:S02]  /*03e0*/  PRMT R13, R0, 0x7604, R13 ;  /* 0x00007604000d7816 */ /* 0x000fe4000000000d */
[----:B------:R-:W-:Y:S02]  /*03f0*/  PRMT R6, R6, 0x7604, R9 ;  /* 0x0000760406067816 */ /* 0x000fe40000000009 */
[----:B------:R-:W-:Y:S02]  /*0400*/  PRMT R4, R4, 0x7604, R11 ;  /* 0x0000760404047816 */ /* 0x000fe4000000000b */
[----:B------:R-:W-:Y:S02]  /*0410*/  PRMT R7, R7, 0x7604, R10 ;  /* 0x0000760407077816 */ /* 0x000fe4000000000a */
[----:B------:R-:W-:-:S02]  /*0420*/  PRMT R4, R13, 0x5410, R4 ;  /* 0x000054100d047816 */ /* 0x000fc40000000004 */
[----:B------:R-:W-:-:S05]  /*0430*/  PRMT R5, R6, 0x5410, R7 ;  /* 0x0000541006057816 */ /* 0x000fca0000000007 */
[----:B------:R-:W-:Y:S01]  /*0440*/  STG.E.64 desc[UR10][R2.64], R4 ;  /* 0x0000000402007986 */ /* 0x000fe2000c101b0a */
[----:B------:R-:W-:Y:S05]  /*0450*/  EXIT ;  /* 0x000000000000794d */ /* 0x000fea0003800000 */
.L_x_22954:
        /* <DEDUP_REMOVED lines=46> */
[----:B0-----:R-:W-:Y:S01]  /*0740*/  @!P3 IADD3 R8, P1, R27, R8, RZ ;  /* 0x000000081b08b210 */ /* 0x001fe20007f3e0ff */
[----:B------:R-:W-:Y:S01]  /*0750*/  IMAD.MOV.U32 R22, RZ, RZ, RZ ;  /* 0x000000ffff167224 */ /* 0x000fe200078e00ff */
[----:B------:R0:W3:Y:S01]  /*0760*/  @!P0 LDG.E.S8 R21, desc[UR10][R2.64] ;  /* 0x0000000a02158981 */ /* 0x0000e2000c1e1300 */
[----:B------:R-:W-:Y:S02]  /*0770*/  IMAD.MOV.U32 R24, RZ, RZ, RZ ;  /* 0x000000ffff187224 */ /* 0x000fe400078e00ff */
[----:B------:R-:W-:Y:S02]  /*0780*/  @!P3 IMAD.X R9, RZ, RZ, R9, P1 ;  /* 0x000000ffff09b224 */ /* 0x000fe400008e0609 */
[----:B-----5:R-:W-:Y:S01]  /*0790*/  @!P6 VIADD R19, R0, UR4 ;  /* 0x000000040013ec36 */ /* 0x020fe20008000000 */
[----:B------:R5:W3:Y:S01]  /*07a0*/  @!P2 LDG.E.S8 R22, desc[UR10][R12.64] ;  /* 0x0000000a0c16a981 */ /* 0x000ae2000c1e1300 */
[----:B----4-:R-:W-:-:S02]  /*07b0*/  @!P4 IADD3 R4, P2, R25, R4, RZ ;  /* 0x000000041904c210 */ /* 0x010fc40007f5e0ff */
[----:B------:R-:W-:Y:S01]  /*07c0*/  @!P5 IADD3 R6, P1, R17, R6, RZ ;  /* 0x000000061106d210 */ /* 0x000fe20007f3e0ff */
[----:B------:R4:W3:Y:S01]  /*07d0*/  @!P3 LDG.E.S8 R24, desc[UR10][R8.64] ;  /* 0x0000000a0818b981 */ /* 0x0008e2000c1e1300 */
[----:B0-----:R-:W-:Y:S01]  /*07e0*/  CS2R R2, SRZ ;  /* 0x0000000000027805 */ /* 0x001fe2000001ff00 */
[----:B------:R-:W-:Y:S02]  /*07f0*/  @!P4 IMAD.X R5, RZ, RZ, R5, P2 ;  /* 0x000000ffff05c224 */ /* 0x000fe400010e0605 */
[----:B------:R-:W-:Y:S02]  /*0800*/  IMAD.MOV.U32 R0, RZ, RZ, RZ ;  /* 0x000000ffff007224 */ /* 0x000fe400078e00ff */
[----:B------:R-:W-:Y:S01]  /*0810*/  @!P5 IMAD.X R7, RZ, RZ, R7, P1 ;  /* 0x000000ffff07d224 */ /* 0x000fe200008e0607 */
[----:B------:R-:W3:Y:S01]  /*0820*/  @!P4 LDG.E.S8 R2, desc[UR10][R4.64] ;  /* 0x0000000a0402c981 */ /* 0x000ee2000c1e1300 */
[----:B-----5:R-:W0:Y:S01]  /*0830*/  @!P0 LDC.64 R12, c[0x0][0x218] ;  /* 0x00008600ff0c8b82 */ /* 0x020e220000000a00 */
[----:B-1----:R-:W-:-:S02]  /*0840*/  @!P6 IADD3 R10, P3, R19, R10, RZ ;  /* 0x0000000a130ae210 */ /* 0x002fc40007f7e0ff */
[----:B------:R2:W5:Y:S03]  /*0850*/  @!P5 LDG.E.S8 R3, desc[UR10][R6.64] ;  /* 0x0000000a0603d981 */ /* 0x000566000c1e1300 */
[----:B------:R-:W-:-:S05]  /*0860*/  @!P6 IMAD.X R11, RZ, RZ, R11, P3 ;  /* 0x000000ffff0be224 */ /* 0x000fca00018e060b */
[----:B------:R1:W5:Y:S01]  /*0870*/  @!P6 LDG.E.S8 R0, desc[UR10][R10.64] ;  /* 0x0000000a0a00e981 */ /* 0x000362000c1e1300 */
[----:B----4-:R-:W-:Y:S01]  /*0880*/  @!P0 VIADD R9, R14, UR4 ;  /* 0x000000040e098c36 */ /* 0x010fe20008000000 */
        /* <DEDUP_REMOVED lines=11> */
[----:B------:R-:W-:Y:S02]  /*0940*/  VIMNMX R13, R22, UR5, PT ;  /* 0x00000005160d7c48 */ /* 0x000fe4000bfe0100 */
[----:B------:R-:W-:Y:S02]  /*0950*/  VIMNMX R17, R24, UR5, PT ;  /* 0x0000000518117c48 */ /* 0x000fe4000bfe0100 */
[----:B------:R-:W-:Y:S02]  /*0960*/  VIMNMX R19, R2, UR5, PT ;  /* 0x0000000502137c48 */ /* 0x000fe4000bfe0100 */
[----:B-----5:R-:W-:Y:S02]  /*0970*/  VIMNMX R2, R3, UR5, PT ;  /* 0x0000000503027c48 */ /* 0x020fe4000bfe0100 */
        /* <DEDUP_REMOVED lines=16> */
.L_x_22957:
        /* <DEDUP_REMOVED lines=8> */
.L_x_22958:
        /* <DEDUP_REMOVED lines=8> */
.L_x_22959:
        /* <DEDUP_REMOVED lines=9> */
.L_x_22960:
[----:B------:R-:W-:Y:S05]  /*0c10*/  BSYNC B1 ;  /* 0x0000000000017941 */ /* 0x000fea0003800000 */
.L_x_22956:
[----:B------:R-:W-:-:S13]  /*0c20*/  ISETP.GE.AND P0, PT, R14, R15, PT ;  /* 0x0000000f0e00720c */ /* 0x000fda0003f06270 */
[----:B0-----:R-:W0:Y:S01]  /*0c30*/  @!P0 LDC.64 R6, c[0x0][0x218] ;  /* 0x00008600ff068b82 */ /* 0x001e220000000a00 */
[C---:B-12---:R-:W-:Y:S02]  /*0c40*/  @!P0 VIADD R5, R14.reuse, UR4 ;  /* 0x000000040e058c36 */ /* 0x046fe40008000000 */
[----:B------:R-:W-:-:S03]  /*0c50*/  @!P0 VIADD R14, R14, 0x80 ;  /* 0x000000800e0e8836 */ /* 0x000fc60000000000 */
[----:B0-----:R-:W-:-:S05]  /*0c60*/  @!P0 IADD3 R4, P1, R5, R6, RZ ;  /* 0x0000000605048210 */ /* 0x001fca0007f3e0ff */
[----:B------:R-:W-:-:S05]  /*0c70*/  @!P0 IMAD.X R5, RZ, RZ, R7, P1 ;  /* 0x000000ffff058224 */ /* 0x000fca00008e0607 */
[----:B------:R2:W-:Y:S03]  /*0c80*/  @!P0 STG.E.U8 desc[UR10][R4.64], R2 ;  /* 0x0000000204008986 */ /* 0x0005e6000c10110a */
.L_x_22961:
[----:B------:R-:W-:Y:S05]  /*0c90*/  BSYNC B0 ;  /* 0x0000000000007941 */ /* 0x000fea0003800000 */
.L_x_22955:
        /* <DEDUP_REMOVED lines=9> */
.L_x_22962:
        /* <DEDUP_REMOVED lines=13> */
.L_x_42319:


//--------------------- .text._ZN2at6native18elementwise_kernelILi128ELi4EZNS0_15gpu_kernel_implINS0_13BinaryFunctorIaaaZZZNS0_19minimum_kernel_cudaERNS_18TensorIteratorBaseEENKUlvE_clEvENKUlvE0_clEvEUlaaE_EEEEvS5_RKT_EUliE_EEviT1_ --------------------------
	.section	.text._ZN2at6native18elementwise_kernelILi128ELi4EZNS0_15gpu_kernel_implINS0_13BinaryFunctorIaaaZZZNS0_19minimum_kernel_cudaERNS_18TensorIteratorBaseEENKUlvE_clEvENKUlvE0_clEvEUlaaE_EEEEvS5_RKT_EUliE_EEviT1_,"ax",@progbits
	.align	128
        .global         _ZN2at6native18elementwise_kernelILi128ELi4EZNS0_15gpu_kernel_implINS0_13BinaryFunctorIaaaZZZNS0_19minimum_kernel_cudaERNS_18TensorIteratorBaseEENKUlvE_clEvENKUlvE0_clEvEUlaaE_EEEEvS5_RKT_EUliE_EEviT1_
        .type           _ZN2at6native18elementwise_kernelILi128ELi4EZNS0_15gpu_kernel_implINS0_13BinaryFunctorIaaaZZZNS0_19minimum_kernel_cudaERNS_18TensorIteratorBaseEENKUlvE_clEvENKUlvE0_clEvEUlaaE_EEEEvS5_RKT_EUliE_EEviT1_,@function
        .size           _ZN2at6native18elementwise_kernelILi128ELi4EZNS0_15gpu_kernel_implINS0_13BinaryFunctorIaaaZZZNS0_19minimum_kernel_cudaERNS_18TensorIteratorBaseEENKUlvE_clEvENKUlvE0_clEvEUlaaE_EEEEvS5_RKT_EUliE_EEviT1_,(.L_x_42320 - _ZN2at6native18elementwise_kernelILi128ELi4EZNS0_15gpu_kernel_implINS0_13BinaryFunctorIaaaZZZNS0_19minimum_kernel_cudaERNS_18TensorIteratorBaseEENKUlvE_clEvENKUlvE0_clEvEUlaaE_EEEEvS5_RKT_EUliE_EEviT1_)
        .other          _ZN2at6native18elementwise_kernelILi128ELi4EZNS0_15gpu_kernel_implINS0_13BinaryFunctorIaaaZZZNS0_19minimum_kernel_cudaERNS_18TensorIteratorBaseEENKUlvE_clEvENKUlvE0_clEvEUlaaE_EEEEvS5_RKT_EUliE_EEviT1_,@"STO_CUDA_ENTRY STV_DEFAULT"
_ZN2at6native18elementwise_kernelILi128ELi4EZNS0_15gpu_kernel_implINS0_13BinaryFunctorIaaaZZZNS0_19minimum_kernel_cudaERNS_18TensorIteratorBaseEENKUlvE_clEvENKUlvE0_clEvEUlaaE_EEEEvS5_RKT_EUliE_EEviT1_:
.text._ZN2at6native18elementwise_kernelILi128ELi4EZNS0_15gpu_kernel_implINS0_13BinaryFunctorIaaaZZZNS0_19minimum_kernel_cudaERNS_18TensorIteratorBaseEENKUlvE_clEvENKUlvE0_clEvEUlaaE_EEEEvS5_RKT_EUliE_EEviT1_:
        /* <DEDUP_REMOVED lines=365> */
.L_x_22965:
        /* <DEDUP_REMOVED lines=20> */
.L_x_22969:
[----:B------:R0:W5:Y:S01]  /*1810*/  LDG.E.U8 R19, desc[UR36][R2.64] ;  /* 0x0000002402137981 */ /* 0x000162000c1e1100 */
[----:B------:R-:W-:Y:S05]  /*1820*/  BRA `(.L_x_22971) ;  /* 0x0000000c00547947 */ /* 0x000fea0003800000 */
.L_x_22968:
        /* <DEDUP_REMOVED lines=8> */
.L_x_22973:
[----:B------:R0:W5:Y:S01]  /*18b0*/  LDG.E.U8 R19, desc[UR36][R2.64] ;  /* 0x0000002402137981 */ /* 0x000162000c1e1100 */
[----:B------:R-:W-:Y:S05]  /*18c0*/  BRA `(.L_x_22971) ;  /* 0x0000000c002c7947 */ /* 0x000fea0003800000 */
.L_x_22972:
[----:B------:R0:W5:Y:S01]  /*18d0*/  LDG.E.U16 R19, desc[UR36][R2.64] ;  /* 0x0000002402137981 */ /* 0x000162000c1e1500 */
[----:B------:R-:W-:Y:S05]  /*18e0*/  BRA `(.L_x_22971) ;  /* 0x0000000c00247947 */ /* 0x000fea0003800000 */
.L_x_22967:
        /* <DEDUP_REMOVED lines=9> */
.L_x_22975:
[----:B------:R-:W2:Y:S02]  /*1980*/  LDG.E.U16 R0, desc[UR36][R2.64] ;  /* 0x0000002402007981 */ /* 0x000ea4000c1e1500 */
[----:B--2---:R-:W-:-:S06]  /*1990*/  HADD2.F32 R0, -RZ, R0.H0_H0 ;  /* 0x20000000ff007230 */ /* 0x004fcc0000004100 */
[----:B------:R-:W0:Y:S02]  /*19a0*/  F2I.FTZ.TRUNC.NTZ R0, R0 ;  /* 0x0000000000007305 */ /* 0x000e24000021f100 */
[----:B0-----:R-:W-:Y:S01]  /*19b0*/  PRMT R19, R0, 0x7610, R19 ;  /* 0x0000761000137816 */ /* 0x001fe20000000013 */
[----:B------:R-:W-:Y:S06]  /*19c0*/  BRA `(.L_x_22971) ;  /* 0x0000000800ec7947 */ /* 0x000fec0003800000 */
.L_x_22974:
        /* <DEDUP_REMOVED lines=9> */
.L_x_22977:
[----:B------:R-:W2:Y:S02]  /*1a60*/  LDG.E.U16 R2, desc[UR36][R2.64] ;  /* 0x0000002402027981 */ /* 0x000ea4000c1e1500 */
[----:B--2---:R-:W-:-:S06]  /*1a70*/  HADD2.F32 R0, -RZ, R2.H0_H0 ;  /* 0x20000002ff007230 */ /* 0x004fcc0000004100 */
[----:B------:R-:W0:Y:S02]  /*1a80*/  F2I.FTZ.TRUNC.NTZ R0, R0 ;  /* 0x0000000000007305 */ /* 0x000e24000021f100 */
[----:B0-----:R-:W-:Y:S01]  /*1a90*/  PRMT R19, R0, 0x7610, R19 ;  /* 0x0000761000137816 */ /* 0x001fe20000000013 */
[----:B------:R-:W-:Y:S06]  /*1aa0*/  BRA `(.L_x_22971) ;  /* 0x0000000800b47947 */ /* 0x000fec0003800000 */
.L_x_22976:
[----:B------:R-:W2:Y:S02]  /*1ab0*/  LDG.E.64 R2, desc[UR36][R2.64] ;  /* 0x0000002402027981 */ /* 0x000ea4000c1e1b00 */
[----:B--2---:R0:W1:Y:S01]  /*1ac0*/  F2I.F64.TRUNC R19, R2 ;  /* 0x0000000200137311 */ /* 0x004062000030d100 */
[----:B------:R-:W-:Y:S05]  /*1ad0*/  BRA `(.L_x_22971) ;  /* 0x0000000800a87947 */ /* 0x000fea0003800000 */
.L_x_22966:
        /* <DEDUP_REMOVED lines=12> */
.L_x_22980:
[----:B------:R-:W2:Y:S02]  /*1ba0*/  LDG.E.64 R2, desc[UR36][R2.64] ;  /* 0x0000002402027981 */ /* 0x000ea4000c1e1b00 */
[----:B--2---:R3:W4:Y:S01]  /*1bb0*/  F2I.F64.TRUNC R19, R2 ;  /* 0x0000000200137311 */ /* 0x004722000030d100 */
[----:B------:R-:W-:Y:S05]  /*1bc0*/  BRA `(.L_x_22971) ;  /* 0x00000008006c7947 */ /* 0x000fea0003800000 */
.L_x_22979:
        /* <DEDUP_REMOVED lines=28> */
.L_x_22982:
        /* <DEDUP_REMOVED lines=15> */
.L_x_22981:
[----:B------:R-:W2:Y:S02]  /*1e80*/  LDG.E.U16 R0, desc[UR36][R2.64] ;  /* 0x0000002402007981 */ /* 0x000ea4000c1e1500 */
[----:B--2---:R-:W-:-:S06]  /*1e90*/  IMAD.U32 R0, R0, 0x10000, RZ ;  /* 0x0001000000007824 */ /* 0x004fcc00078e00ff */
[----:B------:R-:W0:Y:S02]  /*1ea0*/  F2I.FTZ.TRUNC.NTZ R0, R0 ;  /* 0x0000000000007305 */ /* 0x000e24000021f100 */
[----:B0-----:R-:W-:Y:S01]  /*1eb0*/  PRMT R19, R0, 0x7610, R19 ;  /* 0x0000761000137816 */ /* 0x001fe20000000013 */
[----:B------:R-:W-:Y:S06]  /*1ec0*/  BRA `(.L_x_22971) ;  /* 0x0000000400ac7947 */ /* 0x000fec0003800000 */
.L_x_22978:
        /* <DEDUP_REMOVED lines=10> */
.L_x_22985:
        /* <DEDUP_REMOVED lines=21> */
.L_x_22989:
[----:B------:R-:W-:Y:S05]  /*20c0*/  BSYNC B1 ;  /* 0x0000000000017941 */ /* 0x000fea0003800000 */
.L_x_22988:
[----:B------:R-:W-:Y:S01]  /*20d0*/  LEA R3, R0, 0x3b800000, 0x17 ;  /* 0x3b80000000037811 */ /* 0x000fe200078eb8ff */
[----:B------:R-:W-:-:S05]  /*20e0*/  IMAD.SHL.U32 R0, R2, 0x100000, RZ ;  /* 0x0010000002007824 */ /* 0x000fca00078e00ff */
[----:B------:R-:W-:-:S07]  /*20f0*/  LOP3.LUT R0, R3, R0, R4, 0xfe, !PT ;  /* 0x0000000003007212 */ /* 0x000fce00078efe04 */
.L_x_22987:
[----:B------:R-:W-:Y:S05]  /*2100*/  BSYNC B0 ;  /* 0x0000000000007941 */ /* 0x000fea0003800000 */
.L_x_22986:
[----:B------:R-:W0:Y:S02]  /*2110*/  F2I.FTZ.TRUNC.NTZ R0, R0 ;  /* 0x0000000000007305 */ /* 0x000e24000021f100 */
[----:B0-----:R-:W-:Y:S01]  /*2120*/  PRMT R19, R0, 0x7610, R19 ;  /* 0x0000761000137816 */ /* 0x001fe20000000013 */
[----:B------:R-:W-:Y:S06]  /*2130*/  BRA `(.L_x_22971) ;  /* 0x0000000400107947 */ /* 0x000fec0003800000 */
.L_x_22984:
        /* <DEDUP_REMOVED lines=21> */
.L_x_22993:
[----:B------:R-:W-:Y:S05]  /*2290*/  BSYNC B1 ;  /* 0x0000000000017941 */ /* 0x000fea0003800000 */
.L_x_22992:
[----:B------:R-:W-:Y:S01]  /*22a0*/  LEA R3, R0, 0x37800000, 0x17 ;  /* 0x3780000000037811 */ /* 0x000fe200078eb8ff */
[----:B------:R-:W-:-:S05]  /*22b0*/  IMAD.SHL.U32 R0, R2, 0x200000, RZ ;  /* 0x0020000002007824 */ /* 0x000fca00078e00ff */
[----:B------:R-:W-:-:S07]  /*22c0*/  LOP3.LUT R0, R3, R0, R4, 0xfe, !PT ;  /* 0x0000000003007212 */ /* 0x000fce00078efe04 */
.L_x_22991:
[----:B------:R-:W-:Y:S05]  /*22d0*/  BSYNC B0 ;  /* 0x0000000000007941 */ /* 0x000fea0003800000 */
.L_x_22990:
[----:B------:R-:W0:Y:S02]  /*22e0*/  F2I.FTZ.TRUNC.NTZ R0, R0 ;  /* 0x0000000000007305 */ /* 0x000e24000021f100 */
[----:B0-----:R-:W-:Y:S01]  /*22f0*/  PRMT R19, R0, 0x7610, R19 ;  /* 0x0000761000137816 */ /* 0x001fe20000000013 */
[----:B------:R-:W-:Y:S06]  /*2300*/  BRA `(.L_x_22971) ;  /* 0x00000000009c7947 */ /* 0x000fec0003800000 */
.L_x_22983:
        /* <DEDUP_REMOVED lines=14> */
.L_x_22997:
[----:B------:R-:W-:Y:S05]  /*23f0*/  BSYNC B0 ;  /* 0x0000000000007941 */ /* 0x000fea0003800000 */
.L_x_22996:
[----:B------:R-:W0:Y:S02]  /*2400*/  F2I.FTZ.TRUNC.NTZ R0, R0 ;  /* 0x0000000000007305 */ /* 0x000e24000021f100 */
[----:B0-----:R-:W-:Y:S01]  /*2410*/  PRMT R19, R0, 0x7610, R19 ;  /* 0x0000761000137816 */ /* 0x001fe20000000013 */
[----:B------:R-:W-:Y:S06]  /*2420*/  BRA `(.L_x_22971) ;  /* 0x0000000000547947 */ /* 0x000fec0003800000 */
.L_x_22970:
        /* <DEDUP_REMOVED lines=16> */
.L_x_22998:
[----:B------:R-:W-:Y:S01]  /*2530*/  PRMT R19, RZ, 0x7610, R19 ;  /* 0x00007610ff137816 */ /* 0x000fe20000000013 */
[----:B------:R-:W-:Y:S06]  /*2540*/  BRA `(.L_x_22971) ;  /* 0x00000000000c7947 */ /* 0x000fec0003800000 */
.L_x_22995:
[----:B------:R2:W5:Y:S01]  /*2550*/  LDG.E.U8 R19, desc[UR36][R2.64] ;  /* 0x0000002402137981 */ /* 0x000562000c1e1100 */
[----:B------:R-:W-:Y:S05]  /*2560*/  BRA `(.L_x_22971) ;  /* 0x0000000000047947 */ /* 0x000fea0003800000 */
.L_x_22994:
[----:B------:R1:W5:Y:S02]  /*2570*/  LDG.E.U8 R19, desc[UR36][R2.64] ;  /* 0x0000002402137981 */ /* 0x000364000c1e1100 */
.L_x_22971:
        /* <DEDUP_REMOVED lines=17> */
.L_x_23002:
[----:B------:R3:W5:Y:S01]  /*2690*/  LDG.E.U8 R0, desc[UR36][R2.64] ;  /* 0x0000002402007981 */ /* 0x000762000c1e1100 */
[----:B------:R-:W-:Y:S05]  /*26a0*/  BRA `(.L_x_23004) ;  /* 0x0000000c00547947 */ /* 0x000fea0003800000 */
.L_x_23001:
        /* <DEDUP_REMOVED lines=8> */
.L_x_23006:
[----:B------:R1:W5:Y:S01]  /*2730*/  LDG.E.U8 R0, desc[UR36][R2.64] ;  /* 0x0000002402007981 */ /* 0x000362000c1e1100 */
[----:B------:R-:W-:Y:S05]  /*2740*/  BRA `(.L_x_23004) ;  /* 0x0000000c002c7947 */ /* 0x000fea0003800000 */
.L_x_23005:
[----:B------:R2:W5:Y:S01]  /*2750*/  LDG.E.U16 R0, desc[UR36][R2.64] ;  /* 0x0000002402007981 */ /* 0x000562000c1e1500 */
[----:B------:R-:W-:Y:S05]  /*2760*/  BRA `(.L_x_23004) ;  /* 0x0000000c00247947 */ /* 0x000fea0003800000 */
.L_x_23000:
        /* <DEDUP_REMOVED lines=9> */
.L_x_23008:
[----:B------:R-:W2:Y:S02]  /*2800*/  LDG.E.U16 R4, desc[UR36][R2.64] ;  /* 0x0000002402047981 */ /* 0x000ea4000c1e1500 */
[----:B--2---:R-:W-:-:S06]  /*2810*/  HADD2.F32 R4, -RZ, R4.H0_H0 ;  /* 0x20000004ff047230 */ /* 0x004fcc0000004100 */
[----:B------:R-:W0:Y:S02]  /*2820*/  F2I.FTZ.TRUNC.NTZ R4, R4 ;  /* 0x0000000400047305 */ /* 0x000e24000021f100 */
[----:B0-----:R-:W-:Y:S01]  /*2830*/  PRMT R0, R4, 0x7610, R0 ;  /* 0x0000761004007816 */ /* 0x001fe20000000000 */
[----:B------:R-:W-:Y:S06]  /*2840*/  BRA `(.L_x_23004) ;  /* 0x0000000800ec7947 */ /* 0x000fec0003800000 */
.L_x_23007:
        /* <DEDUP_REMOVED lines=9> */
.L_x_23010:
[----:B------:R-:W2:Y:S02]  /*28e0*/  LDG.E.U16 R2, desc[UR36][R2.64] ;  /* 0x0000002402027981 */ /* 0x000ea4000c1e1500 */
[----:B--2---:R-:W-:-:S06]  /*28f0*/  HADD2.F32 R4, -RZ, R2.H0_H0 ;  /* 0x20000002ff047230 */ /* 0x004fcc0000004100 */
[----:B------:R-:W0:Y:S02]  /*2900*/  F2I.FTZ.TRUNC.NTZ R4, R4 ;  /* 0x0000000400047305 */ /* 0x000e24000021f100 */
[----:B0-----:R-:W-:Y:S01]  /*2910*/  PRMT R0, R4, 0x7610, R0 ;  /* 0x0000761004007816 */ /* 0x001fe20000000000 */
[----:B------:R-:W-:Y:S06]  /*2920*/  BRA `(.L_x_23004) ;  /* 0x0000000800b47947 */ /* 0x000fec0003800000 */
.L_x_23009:
[----:B------:R-:W2:Y:S02]  /*2930*/  LDG.E.64 R2, desc[UR36][R2.64] ;  /* 0x0000002402027981 */ /* 0x000ea4000c1e1b00 */
[----:B--2---:R0:W1:Y:S01]  /*2940*/  F2I.F64.TRUNC R0, R2 ;  /* 0x0000000200007311 */ /* 0x004062000030d100 */
[----:B------:R-:W-:Y:S05]  /*2950*/  BRA `(.L_x_23004) ;  /* 0x0000000800a87947 */ /* 0x000fea0003800000 */
.L_x_22999:
        /* <DEDUP_REMOVED lines=12> */
.L_x_23013:
[----:B------:R-:W2:Y:S02]  /*2a20*/  LDG.E.64 R2, desc[UR36][R2.64] ;  /* 0x0000002402027981 */ /* 0x000ea4000c1e1b00 */
[----:B--2---:R0:W1:Y:S01]  /*2a30*/  F2I.F64.TRUNC R0, R2 ;  /* 0x0000000200007311 */ /* 0x004062000030d100 */
[----:B------:R-:W-:Y:S05]  /*2a40*/  BRA `(.L_x_23004) ;  /* 0x00000008006c7947 */ /* 0x000fea0003800000 */
.L_x_23012:
        /* <DEDUP_REMOVED lines=28> */
.L_x_23015:
        /* <DEDUP_REMOVED lines=15> */
.L_x_23014:
[----:B------:R-:W2:Y:S02]  /*2d00*/  LDG.E.U16 R4, desc[UR36][R2.64] ;  /* 0x0000002402047981 */ /* 0x000ea4000c1e1500 */
[----:B--2---:R-:W-:-:S06]  /*2d10*/  IMAD.U32 R4, R4, 0x10000, RZ ;  /* 0x0001000004047824 */ /* 0x004fcc00078e00ff */
[----:B------:R-:W0:Y:S02]  /*2d20*/  F2I.FTZ.TRUNC.NTZ R4, R4 ;  /* 0x0000000400047305 */ /* 0x000e24000021f100 */
[----:B0-----:R-:W-:Y:S01]  /*2d30*/  PRMT R0, R4, 0x7610, R0 ;  /* 0x0000761004007816 */ /* 0x001fe20000000000 */
[----:B------:R-:W-:Y:S06]  /*2d40*/  BRA `(.L_x_23004) ;  /* 0x0000000400ac7947 */ /* 0x000fec0003800000 */
.L_x_23011:
        /* <DEDUP_REMOVED lines=10> */
.L_x_23018:
        /* <DEDUP_REMOVED lines=21> */
.L_x_23022:
[----:B------:R-:W-:Y:S05]  /*2f40*/  BSYNC B1 ;  /* 0x0000000000017941 */ /* 0x000fea0003800000 */
.L_x_23021:
[----:B------:R-:W-:Y:S01]  /*2f50*/  IMAD.SHL.U32 R2, R2, 0x100000, RZ ;  /* 0x0010000002027824 */ /* 0x000fe200078e00ff */
[----:B------:R-:W-:-:S04]  /*2f60*/  LEA R3, R0, 0x3b800000, 0x17 ;  /* 0x3b80000000037811 */ /* 0x000fc800078eb8ff */
[----:B------:R-:W-:-:S07]  /*2f70*/  LOP3.LUT R4, R3, R2, R4, 0xfe, !PT ;  /* 0x0000000203047212 */ /* 0x000fce00078efe04 */
.L_x_23020:
[----:B------:R-:W-:Y:S05]  /*2f80*/  BSYNC B0 ;  /* 0x0000000000007941 */ /* 0x000fea0003800000 */
.L_x_23019:
[----:B------:R-:W0:Y:S02]  /*2f90*/  F2I.FTZ.TRUNC.NTZ R4, R4 ;  /* 0x0000000400047305 */ /* 0x000e24000021f100 */
[----:B0-----:R-:W-:Y:S01]  /*2fa0*/  PRMT R0, R4, 0x7610, R0 ;  /* 0x0000761004007816 */ /* 0x001fe20000000000 */
[----:B------:R-:W-:Y:S06]  /*2fb0*/  BRA `(.L_x_23004) ;  /* 0x0000000400107947 */ /* 0x000fec0003800000 */
.L_x_23017:
        /* <DEDUP_REMOVED lines=21> */
.L_x_23026:
[----:B------:R-:W-:Y:S05]  /*3110*/  BSYNC B1 ;  /* 0x0000000000017941 */ /* 0x000fea0003800000 */
.L_x_23025:
[----:B------:R-:W-:Y:S01]  /*3120*/  IMAD.SHL.U32 R2, R2, 0x200000, RZ ;  /* 0x0020000002027824 */ /* 0x000fe200078e00ff */
[----:B------:R-:W-:-:S04]  /*3130*/  LEA R3, R0, 0x37800000, 0x17 ;  /* 0x3780000000037811 */ /* 0x000fc800078eb8ff */
[----:B------:R-:W-:-:S07]  /*3140*/  LOP3.LUT R4, R3, R2, R4, 0xfe, !PT ;  /* 0x0000000203047212 */ /* 0x000fce00078efe04 */
.L_x_23024:
[----:B------:R-:W-:Y:S05]  /*3150*/  BSYNC B0 ;  /* 0x0000000000007941 */ /* 0x000fea0003800000 */
.L_x_23023:
[----:B------:R-:W0:Y:S02]  /*3160*/  F2I.FTZ.TRUNC.NTZ R4, R4 ;  /* 0x0000000400047305 */ /* 0x000e24000021f100 */
[----:B0-----:R-:W-:Y:S01]  /*3170*/  PRMT R0, R4, 0x7610, R0 ;  /* 0x0000761004007816 */ /* 0x001fe20000000000 */
[----:B------:R-:W-:Y:S06]  /*3180*/  BRA `(.L_x_23004) ;  /* 0x00000000009c7947 */ /* 0x000fec0003800000 */
.L_x_23016:
        /* <DEDUP_REMOVED lines=14> */
.L_x_23030:
[----:B------:R-:W-:Y:S05]  /*3270*/  BSYNC B0 ;  /* 0x0000000000007941 */ /* 0x000fea0003800000 */
.L_x_23029:
[----:B------:R-:W0:Y:S02]  /*3280*/  F2I.FTZ.TRUNC.NTZ R4, R4 ;  /* 0x0000000400047305 */ /* 0x000e24000021f100 */
[----:B0-----:R-:W-:Y:S01]  /*3290*/  PRMT R0, R4, 0x7610, R0 ;  /* 0x0000761004007816 */ /* 0x001fe20000000000 */
[----:B------:R-:W-:Y:S06]  /*32a0*/  BRA `(.L_x_23004) ;  /* 0x0000000000547947 */ /* 0x000fec0003800000 */
.L_x_23003:
        /* <DEDUP_REMOVED lines=16> */
.L_x_23031:
[----:B------:R-:W-:Y:S01]  /*33b0*/  PRMT R0, RZ, 0x7610, R0 ;  /* 0x00007610ff007816 */ /* 0x000fe20000000000 */
[----:B------:R-:W-:Y:S06]  /*33c0*/  BRA `(.L_x_23004) ;  /* 0x00000000000c7947 */ /* 0x000fec0003800000 */
.L_x_23028:
[----:B------:R0:W5:Y:S01]  /*33d0*/  LDG.E.U8 R0, desc[UR36][R2.64] ;  /* 0x0000002402007981 */ /* 0x000162000c1e1100 */
[----:B------:R-:W-:Y:S05]  /*33e0*/  BRA `(.L_x_23004) ;  /* 0x0000000000047947 */ /* 0x000fea0003800000 */
.L_x_23027:
[----:B------:R0:W5:Y:S02]  /*33f0*/  LDG.E.U8 R0, desc[UR36][R2.64] ;  /* 0x0000002402007981 */ /* 0x000164000c1e1100 */
.L_x_23004:
[----:B------:R-:W0:Y:S01]  /*3400*/  LDC.U8 R4, c[0x0][0x491] ;  /* 0x00012440ff047b82 */ /* 0x000e220000000000 */
[----:B-1---5:R-:W-:Y:S02]  /*3410*/  LOP3.LUT R0, R0, 0xffff, RZ, 0xc0, !PT ;  /* 0x0000ffff00007812 */ /* 0x022fe400078ec0ff */
[----:B------:R-:W-:Y:S02]  /*3420*/  LOP3.LUT R19, R19, 0xffff, RZ, 0xc0, !PT ;  /* 0x0000ffff13137812 */ /* 0x000fe400078ec0ff */
[----:B------:R-:W-:Y:S02]  /*3430*/  PRMT R0, R0, 0x8880, RZ ;  /* 0x0000888000007816 */ /* 0x000fe400000000ff */
        /* <DEDUP_REMOVED lines=15> */
.L_x_23035:
[----:B------:R1:W-:Y:S01]  /*3530*/  STG.E.U8 desc[UR36][R16.64], R5 ;  /* 0x0000000510007986 */ /* 0x0003e2000c101124 */
[----:B------:R-:W-:Y:S05]  /*3540*/  BRA `(.L_x_23037) ;  /* 0x0000000c005c7947 */ /* 0x000fea0003800000 */
.L_x_23034:
        /* <DEDUP_REMOVED lines=10> */
.L_x_23039:
[----:B------:R3:W-:Y:S01]  /*35f0*/  STG.E desc[UR36][R16.64], R5 ;  /* 0x0000000510007986 */ /* 0x0007e2000c101924 */
[----:B------:R-:W-:Y:S05]  /*3600*/  BRA `(.L_x_23037) ;  /* 0x0000000c002c7947 */ /* 0x000fea0003800000 */
.L_x_23038:
[----:B------:R2:W-:Y:S01]  /*3610*/  STG.E.U16 desc[UR36][R16.64], R5 ;  /* 0x0000000510007986 */ /* 0x0005e2000c101524 */
[----:B------:R-:W-:Y:S05]  /*3620*/  BRA `(.L_x_23037) ;  /* 0x0000000c00247947 */ /* 0x000fea0003800000 */
.L_x_23033:
        /* <DEDUP_REMOVED lines=9> */
.L_x_23041:
[----:B------:R-:W0:Y:S02]  /*36c0*/  I2F.S16 R0, R5 ;  /* 0x0000000500007306 */ /* 0x000e240000101400 */
[----:B0-----:R-:W-:-:S05]  /*36d0*/  F2FP.F16.F32.PACK_AB R0, RZ, R0 ;  /* 0x00000000ff00723e */ /* 0x001fca00000000ff */
[----:B------:R0:W-:Y:S01]  /*36e0*/  STG.E.U16 desc[UR36][R16.64], R0 ;  /* 0x0000000010007986 */ /* 0x0001e2000c101524 */
[----:B------:R-:W-:Y:S05]  /*36f0*/  BRA `(.L_x_23037) ;  /* 0x0000000800f07947 */ /* 0x000fea0003800000 */
.L_x_23040:
        /* <DEDUP_REMOVED lines=10> */
.L_x_23043:
[----:B------:R-:W0:Y:S02]  /*37a0*/  I2F.S16 R5, R5 ;  /* 0x0000000500057306 */ /* 0x000e240000101400 */
[----:B0-----:R-:W-:-:S04]  /*37b0*/  F2FP.F16.F32.PACK_AB R3, RZ, R5 ;  /* 0x00000005ff03723e */ /* 0x001fc800000000ff */
[----:B------:R-:W-:-:S05]  /*37c0*/  PRMT R3, R3, 0x5410, RZ ;  /* 0x0000541003037816 */ /* 0x000fca00000000ff */
[----:B------:R0:W-:Y:S01]  /*37d0*/  STG.E desc[UR36][R16.64], R3 ;  /* 0x0000000310007986 */ /* 0x0001e2000c101924 */
[----:B------:R-:W-:Y:S05]  /*37e0*/  BRA `(.L_x_23037) ;  /* 0x0000000800b47947 */ /* 0x000fea0003800000 */
.L_x_23042:
[----:B------:R-:W0:Y:S02]  /*37f0*/  I2F.F64.S16 R2, R5 ;  /* 0x0000000500027312 */ /* 0x000e240000101c00 */
[----:B0-----:R0:W-:Y:S01]  /*3800*/  STG.E.64 desc[UR36][R16.64], R2 ;  /* 0x0000000210007986 */ /* 0x0011e2000c101b24 */
[----:B------:R-:W-:Y:S05]  /*3810*/  BRA `(.L_x_23037) ;  /* 0x0000000800a87947 */ /* 0x000fea0003800000 */
.L_x_23032:
        /* <DEDUP_REMOVED lines=13> */
.L_x_23046:
[----:B------:R-:W0:Y:S01]  /*38f0*/  I2F.F64.S16 R4, R5 ;  /* 0x0000000500047312 */ /* 0x000e220000101c00 */
[----:B------:R-:W-:-:S05]  /*3900*/  CS2R R6, SRZ ;  /* 0x0000000000067805 */ /* 0x000fca000001ff00 */
[----:B0-----:R0:W-:Y:S01]  /*3910*/  STG.E.128 desc[UR36][R16.64], R4 ;  /* 0x0000000410007986 */ /* 0x0011e2000c101d24 */
[----:B------:R-:W-:Y:S05]  /*3920*/  BRA `(.L_x_23037) ;  /* 0x0000000800647947 */ /* 0x000fea0003800000 */
.L_x_23045:
        /* <DEDUP_REMOVED lines=21> */
.L_x_23050:
[----:B------:R-:W-:Y:S05]  /*3a80*/  BSYNC B0 ;  /* 0x0000000000007941 */ /* 0x000fea0003800000 */
.L_x_23049:
[----:B------:R-:W-:-:S05]  /*3a90*/  LOP3.LUT R3, R0, R3, RZ, 0xfc, !PT ;  /* 0x0000000300037212 */ /* 0x000fca00078efcff */
[----:B------:R0:W-:Y:S01]  /*3aa0*/  STG.E.U8 desc[UR36][R16.64], R3 ;  /* 0x0000000310007986 */ /* 0x0001e2000c101124 */
[----:B------:R-:W-:Y:S05]  /*3ab0*/  BRA `(.L_x_23037) ;  /* 0x0000000800007947 */ /* 0x000fea0003800000 */
.L_x_23048:
        /* <DEDUP_REMOVED lines=13> */
.L_x_23052:
[----:B------:R-:W-:Y:S01]  /*3b90*/  IMAD.MOV.U32 R0, RZ, RZ, 0x7f ;  /* 0x0000007fff007424 */ /* 0x000fe200078e00ff */
[----:B------:R-:W-:-:S04]  /*3ba0*/  ISETP.GT.U32.AND P0, PT, R2, 0x7f800000, PT ;  /* 0x7f8000000200780c */ /* 0x000fc80003f04070 */
[----:B------:R-:W-:-:S09]  /*3bb0*/  SEL R0, R0, 0x7c, P0 ;  /* 0x0000007c00007807 */ /* 0x000fd20000000000 */
.L_x_23053:
[----:B------:R-:W-:Y:S05]  /*3bc0*/  BSYNC B0 ;  /* 0x0000000000007941 */ /* 0x000fea0003800000 */
.L_x_23051:
[----:B------:R-:W-:-:S04]  /*3bd0*/  LOP3.LUT R2, R5, 0x80000000, RZ, 0xc0, !PT ;  /* 0x8000000005027812 */ /* 0x000fc800078ec0ff */
[----:B------:R-:W-:-:S04]  /*3be0*/  SHF.R.U32.HI R3, RZ, 0x18, R2 ;  /* 0x00000018ff037819 */ /* 0x000fc80000011602 */
[----:B------:R-:W-:-:S05]  /*3bf0*/  LOP3.LUT R3, R0, R3, RZ, 0xfc, !PT ;  /* 0x0000000300037212 */ /* 0x000fca00078efcff */
[----:B------:R0:W-:Y:S01]  /*3c00*/  STG.E.U8 desc[UR36][R16.64], R3 ;  /* 0x0000000310007986 */ /* 0x0001e2000c101124 */
[----:B------:R-:W-:Y:S05]  /*3c10*/  BRA `(.L_x_23037) ;  /* 0x0000000400a87947 */ /* 0x000fea0003800000 */
.L_x_23047:
[----:B------:R-:W0:Y:S02]  /*3c20*/  I2F.S16 R0, R5 ;  /* 0x0000000500007306 */ /* 0x000e240000101400 */
[----:B0-----:R-:W-:-:S05]  /*3c30*/  F2FP.BF16.F32.PACK_AB R0, RZ, R0 ;  /* 0x00000000ff00723e */ /* 0x001fca00000010ff */
[----:B------:R0:W-:Y:S01]  /*3c40*/  STG.E.U16 desc[UR36][R16.64], R0 ;  /* 0x0000000010007986 */ /* 0x0001e2000c101524 */
[----:B------:R-:W-:Y:S05]  /*3c50*/  BRA `(.L_x_23037) ;  /* 0x0000000400987947 */ /* 0x000fea0003800000 */
.L_x_23044:
        /* <DEDUP_REMOVED lines=10> */
.L_x_23056:
        /* <DEDUP_REMOVED lines=17> */
.L_x_23059:
[----:B------:R-:W-:-:S04]  /*3e10*/  LOP3.LUT R2, R5, 0x80000000, RZ, 0xc0, !PT ;  /* 0x8000000005027812 */ /* 0x000fc800078ec0ff */
[----:B------:R-:W-:-:S04]  /*3e20*/  SHF.R.U32.HI R3, RZ, 0x18, R2 ;  /* 0x00000018ff037819 */ /* 0x000fc80000011602 */
[----:B------:R-:W-:-:S04]  /*3e30*/  LOP3.LUT R0, R0, R3, RZ, 0xfc, !PT ;  /* 0x0000000300007212 */ /* 0x000fc800078efcff */
[----:B------:R-:W-:-:S07]  /*3e40*/  PRMT R8, R0, 0x7610, R8 ;  /* 0x0000761000087816 */ /* 0x000fce0000000008 */
.L_x_23058:
[----:B------:R-:W-:Y:S05]  /*3e50*/  BSYNC B0 ;  /* 0x0000000000007941 */ /* 0x000fea0003800000 */
.L_x_23057:
[----:B------:R0:W-:Y:S01]  /*3e60*/  STG.E.U8 desc[UR36][R16.64], R8 ;  /* 0x0000000810007986 */ /* 0x0001e2000c101124 */
[----:B------:R-:W-:Y:S05]  /*3e70*/  BRA `(.L_x_23037) ;  /* 0x0000000400107947 */ /* 0x000fea0003800000 */
.L_x_23055:
        /* <DEDUP_REMOVED lines=17> */
.L_x_23062:
[----:B------:R-:W-:-:S04]  /*3f90*/  LOP3.LUT R2, R5, 0x80000000, RZ, 0xc0, !PT ;  /* 0x8000000005027812 */ /* 0x000fc800078ec0ff */
[----:B------:R-:W-:-:S04]  /*3fa0*/  SHF.R.U32.HI R3, RZ, 0x18, R2 ;  /* 0x00000018ff037819 */ /* 0x000fc80000011602 */
[----:B------:R-:W-:-:S04]  /*3fb0*/  LOP3.LUT R0, R0, R3, RZ, 0xfc, !PT ;  /* 0x0000000300007212 */ /* 0x000fc800078efcff */
[----:B------:R-:W-:-:S07]  /*3fc0*/  PRMT R8, R0, 0x7610, R8 ;  /* 0x0000761000087816 */ /* 0x000fce0000000008 */
.L_x_23061:
[----:B------:R-:W-:Y:S05]  /*3fd0*/  BSYNC B0 ;  /* 0x0000000000007941 */ /* 0x000fea0003800000 */
.L_x_23060:
[----:B------:R0:W-:Y:S01]  /*3fe0*/  STG.E.U8 desc[UR36][R16.64], R8 ;  /* 0x0000000810007986 */ /* 0x0001e2000c101124 */
[----:B------:R-:W-:Y:S05]  /*3ff0*/  BRA `(.L_x_23037) ;  /* 0x0000000000b07947 */ /* 0x000fea0003800000 */
.L_x_23054:
        /* <DEDUP_REMOVED lines=22> */
.L_x_23036:
        /* <DEDUP_REMOVED lines=16> */
.L_x_23065:
[----:B------:R-:W-:Y:S05]  /*4260*/  BRA `(.L_x_23037) ;  /* 0x0000000000147947 */ /* 0x000fea0003800000 */
.L_x_23064:
[----:B------:R-:W-:-:S04]  /*4270*/  PRMT R2, R5, 0x9910, RZ ;  /* 0x0000991005027816 */ /* 0x000fc800000000ff */
[----:B------:R-:W-:-:S05]  /*4280*/  SHF.R.S32.HI R3, RZ, 0x1f, R2 ;  /* 0x0000001fff037819 */ /* 0x000fca0000011402 */
[----:B------:R0:W-:Y:S01]  /*4290*/  STG.E.64 desc[UR36][R16.64], R2 ;  /* 0x0000000210007986 */ /* 0x0001e2000c101b24 */
[----:B------:R-:W-:Y:S05]  /*42a0*/  BRA `(.L_x_23037) ;  /* 0x0000000000047947 */ /* 0x000fea0003800000 */
.L_x_23063:
[----:B------:R0:W-:Y:S02]  /*42b0*/  STG.E desc[UR36][R16.64], R5 ;  /* 0x0000000510007986 */ /* 0x0001e4000c101924 */
.L_x_23037:
[----:B------:R-:W-:-:S04]  /*42c0*/  IMAD R18, R18, 0x200, R23 ;  /* 0x0000020012127824 */ /* 0x000fc800078e0217 */
[----:B------:R-:W-:-:S07]  /*42d0*/  VIADD R19, R18, 0x80 ;  /* 0x0000008012137836 */ /* 0x000fce0000000000 */
.L_x_22964:
[----:B------:R-:W-:Y:S05]  /*42e0*/  BSYNC B6 ;  /* 0x0000000000067941 */ /* 0x000fea0003800000 */
.L_x_22963:
        /* <DEDUP_REMOVED lines=358> */
.L_x_23068:
        /* <DEDUP_REMOVED lines=20> */
.L_x_23072:
[----:B------:R0:W5:Y:S01]  /*5a90*/  LDG.E.U8 R22, desc[UR36][R2.64] ;  /* 0x0000002402167981 */ /* 0x000162000c1e1100 */
[----:B------:R-:W-:Y:S05]  /*5aa0*/  BRA `(.L_x_23074) ;  /* 0x0000000c00547947 */ /* 0x000fea0003800000 */
.L_x_23071:
        /* <DEDUP_REMOVED lines=8> */
.L_x_23076:
[----:B------:R0:W5:Y:S01]  /*5b30*/  LDG.E.U8 R22, desc[UR36][R2.64] ;  /* 0x0000002402167981 */ /* 0x000162000c1e1100 */
[----:B------:R-:W-:Y:S05]  /*5b40*/  BRA `(.L_x_23074) ;  /* 0x0000000c002c7947 */ /* 0x000fea0003800000 */
.L_x_23075:
[----:B------:R0:W5:Y:S01]  /*5b50*/  LDG.E.U16 R22, desc[UR36][R2.64] ;  /* 0x0000002402167981 */ /* 0x000162000c1e1500 */
[----:B------:R-:W-:Y:S05]  /*5b60*/  BRA `(.L_x_23074) ;  /* 0x0000000c00247947 */ /* 0x000fea0003800000 */
.L_x_23070:
        /* <DEDUP_REMOVED lines=9> */
.L_x_23078:
[----:B------:R-:W2:Y:S02]  /*5c00*/  LDG.E.U16 R0, desc[UR36][R2.64] ;  /* 0x0000002402007981 */ /* 0x000ea4000c1e1500 */
[----:B--2---:R-:W-:-:S06]  /*5c10*/  HADD2.F32 R0, -RZ, R0.H0_H0 ;  /* 0x20000000ff007230 */ /* 0x004fcc0000004100 */
[----:B------:R-:W0:Y:S02]  /*5c20*/  F2I.FTZ.TRUNC.NTZ R0, R0 ;  /* 0x0000000000007305 */ /* 0x000e24000021f100 */
[----:B0-----:R-:W-:Y:S01]  /*5c30*/  PRMT R22, R0, 0x7610, R22 ;  /* 0x0000761000167816 */ /* 0x001fe20000000016 */
[----:B------:R-:W-:Y:S06]  /*5c40*/  BRA `(.L_x_23074) ;  /* 0x0000000800ec7947 */ /* 0x000fec0003800000 */
.L_x_23077:
        /* <DEDUP_REMOVED lines=9> */
.L_x_23080:
[----:B------:R-:W2:Y:S02]  /*5ce0*/  LDG.E.U16 R2, desc[UR36][R2.64] ;  /* 0x0000002402027981 */ /* 0x000ea4000c1e1500 */
[----:B--2---:R-:W-:-:S06]  /*5cf0*/  HADD2.F32 R0, -RZ, R2.H0_H0 ;  /* 0x20000002ff007230 */ /* 0x004fcc0000004100 */
[----:B------:R-:W0:Y:S02]  /*5d00*/  F2I.FTZ.TRUNC.NTZ R0, R0 ;  /* 0x0000000000007305 */ /* 0x000e24000021f100 */
[----:B0-----:R-:W-:Y:S01]  /*5d10*/  PRMT R22, R0, 0x7610, R22 ;  /* 0x0000761000167816 */ /* 0x001fe20000000016 */
[----:B------:R-:W-:Y:S06]  /*5d20*/  BRA `(.L_x_23074) ;  /* 0x0000000800b47947 */ /* 0x000fec0003800000 */
.L_x_23079:
[----:B------:R-:W2:Y:S02]  /*5d30*/  LDG.E.64 R2, desc[UR36][R2.64] ;  /* 0x0000002402027981 */ /* 0x000ea4000c1e1b00 */
[----:B--2---:R0:W1:Y:S01]  /*5d40*/  F2I.F64.TRUNC R22, R2 ;  /* 0x0000000200167311 */ /* 0x004062000030d100 */
[----:B------:R-:W-:Y:S05]  /*5d50*/  BRA `(.L_x_23074) ;  /* 0x0000000800a87947 */ /* 0x000fea0003800000 */
.L_x_23069:
        /* <DEDUP_REMOVED lines=12> */
.L_x_23083:
[----:B------:R-:W2:Y:S02]  /*5e20*/  LDG.E.64 R2, desc[UR36][R2.64] ;  /* 0x0000002402027981 */ /* 0x000ea4000c1e1b00 */
[----:B--2---:R0:W1:Y:S01]  /*5e30*/  F2I.F64.TRUNC R22, R2 ;  /* 0x0000000200167311 */ /* 0x004062000030d100 */
[----:B------:R-:W-:Y:S05]  /*5e40*/  BRA `(.L_x_23074) ;  /* 0x00000008006c7947 */ /* 0x000fea0003800000 */
.L_x_23082:
        /* <DEDUP_REMOVED lines=28> */
.L_x_23085:
        /* <DEDUP_REMOVED lines=15> */
.L_x_23084:
[----:B------:R-:W2:Y:S02]  /*6100*/  LDG.E.U16 R0, desc[UR36][R2.64] ;  /* 0x0000002402007981 */ /* 0x000ea4000c1e1500 */
[----:B--2---:R-:W-:-:S06]  /*6110*/  IMAD.U32 R0, R0, 0x10000, RZ ;  /* 0x0001000000007824 */ /* 0x004fcc00078e00ff */
[----:B------:R-:W0:Y:S02]  /*6120*/  F2I.FTZ.TRUNC.NTZ R0, R0 ;  /* 0x0000000000007305 */ /* 0x000e24000021f100 */
[----:B0-----:R-:W-:Y:S01]  /*6130*/  PRMT R22, R0, 0x7610, R22 ;  /* 0x0000761000167816 */ /* 0x001fe20000000016 */
[----:B------:R-:W-:Y:S06]  /*6140*/  BRA `(.L_x_23074) ;  /* 0x0000000400ac7947 */ /* 0x000fec0003800000 */
.L_x_23081:
        /* <DEDUP_REMOVED lines=10> */
.L_x_23088:
        /* <DEDUP_REMOVED lines=21> */
.L_x_23092:
[----:B------:R-:W-:Y:S05]  /*6340*/  BSYNC B1 ;  /* 0x0000000000017941 */ /* 0x000fea0003800000 */
.L_x_23091:
[----:B------:R-:W-:Y:S01]  /*6350*/  LEA R3, R0, 0x3b800000, 0x17 ;  /* 0x3b80000000037811 */ /* 0x000fe200078eb8ff */
[----:B------:R-:W-:-:S05]  /*6360*/  IMAD.SHL.U32 R0, R2, 0x100000, RZ ;  /* 0x0010000002007824 */ /* 0x000fca00078e00ff */
[----:B------:R-:W-:-:S07]  /*6370*/  LOP3.LUT R0, R3, R0, R4, 0xfe, !PT ;  /* 0x0000000003007212 */ /* 0x000fce00078efe04 */
.L_x_23090:
[----:B------:R-:W-:Y:S05]  /*6380*/  BSYNC B0 ;  /* 0x0000000000007941 */ /* 0x000fea0003800000 */
.L_x_23089:
[----:B------:R-:W0:Y:S02]  /*6390*/  F2I.FTZ.TRUNC.NTZ R0, R0 ;  /* 0x0000000000007305 */ /* 0x000e24000021f100 */
[----:B0-----:R-:W-:Y:S01]  /*63a0*/  PRMT R22, R0, 0x7610, R22 ;  /* 0x0000761000167816 */ /* 0x001fe20000000016 */
[----:B------:R-:W-:Y:S06]  /*63b0*/  BRA `(.L_x_23074) ;  /* 0x0000000400107947 */ /* 0x000fec0003800000 */
.L_x_23087:
        /* <DEDUP_REMOVED lines=21> */
.L_x_23096:
[----:B------:R-:W-:Y:S05]  /*6510*/  BSYNC B1 ;  /* 0x0000000000017941 */ /* 0x000fea0003800000 */
.L_x_23095:
[----:B------:R-:W-:Y:S01]  /*6520*/  LEA R3, R0, 0x37800000, 0x17 ;  /* 0x3780000000037811 */ /* 0x000fe200078eb8ff */
[----:B------:R-:W-:-:S05]  /*6530*/  IMAD.SHL.U32 R0, R2, 0x200000, RZ ;  /* 0x0020000002007824 */ /* 0x000fca00078e00ff */
[----:B------:R-:W-:-:S07]  /*6540*/  LOP3.LUT R0, R3, R0, R4, 0xfe, !PT ;  /* 0x0000000003007212 */ /* 0x000fce00078efe04 */
.L_x_23094:
[----:B------:R-:W-:Y:S05]  /*6550*/  BSYNC B0 ;  /* 0x0000000000007941 */ /* 0x000fea0003800000 */
.L_x_23093:
[----:B------:R-:W0:Y:S02]  /*6560*/  F2I.FTZ.TRUNC.NTZ R0, R0 ;  /* 0x0000000000007305 */ /* 0x000e24000021f100 */
[----:B0-----:R-:W-:Y:S01]  /*6570*/  PRMT R22, R0, 0x7610, R22 ;  /* 0x0000761000167816 */ /* 0x001fe20000000016 */
[----:B------:R-:W-:Y:S06]  /*6580*/  BRA `(.L_x_23074) ;  /* 0x00000000009c7947 */ /* 0x000fec0003800000 */
.L_x_23086:
        /* <DEDUP_REMOVED lines=14> */
.L_x_23100:
[----:B------:R-:W-:Y:S05]  /*6670*/  BSYNC B0 ;  /* 0x0000000000007941 */ /* 0x000fea0003800000 */
.L_x_23099:
[----:B------:R-:W0:Y:S02]  /*6680*/  F2I.FTZ.TRUNC.NTZ R0, R0 ;  /* 0x0000000000007305 */ /* 0x000e24000021f100 */
[----:B0-----:R-:W-:Y:S01]  /*6690*/  PRMT R22, R0, 0x7610, R22 ;  /* 0x0000761000167816 */ /* 0x001fe20000000016 */
[----:B------:R-:W-:Y:S06]  /*66a0*/  BRA `(.L_x_23074) ;  /* 0x0000000000547947 */ /* 0x000fec0003800000 */
.L_x_23073:
        /* <DEDUP_REMOVED lines=16> */
.L_x_23101:
[----:B------:R-:W-:Y:S01]  /*67b0*/  PRMT R22, RZ, 0x7610, R22 ;  /* 0x00007610ff167816 */ /* 0x000fe20000000016 */
[----:B------:R-:W-:Y:S06]  /*67c0*/  BRA `(.L_x_23074) ;  /* 0x00000000000c7947 */ /* 0x000fec0003800000 */
.L_x_23098:
[----:B------:R3:W5:Y:S01]  /*67d0*/  LDG.E.U8 R22, desc[UR36][R2.64] ;  /* 0x0000002402167981 */ /* 0x000762000c1e1100 */
[----:B------:R-:W-:Y:S05]  /*67e0*/  BRA `(.L_x_23074) ;  /* 0x0000000000047947 */ /* 0x000fea0003800000 */
.L_x_23097:
[----:B------:R4:W5:Y:S02]  /*67f0*/  LDG.E.U8 R22, desc[UR36][R2.64] ;  /* 0x0000002402167981 */ /* 0x000964000c1e1100 */
.L_x_23074:
        /* <DEDUP_REMOVED lines=17> */
.L_x_23105:
[----:B------:R4:W5:Y:S01]  /*6910*/  LDG.E.U8 R0, desc[UR36][R2.64] ;  /* 0x0000002402007981 */ /* 0x000962000c1e1100 */
[----:B------:R-:W-:Y:S05]  /*6920*/  BRA `(.L_x_23107) ;  /* 0x0000000c00547947 */ /* 0x000fea0003800000 */
.L_x_23104:
        /* <DEDUP_REMOVED lines=8> */
.L_x_23109:
[----:B------:R2:W5:Y:S01]  /*69b0*/  LDG.E.U8 R0, desc[UR36][R2.64] ;  /* 0x0000002402007981 */ /* 0x000562000c1e1100 */
[----:B------:R-:W-:Y:S05]  /*69c0*/  BRA `(.L_x_23107) ;  /* 0x0000000c002c7947 */ /* 0x000fea0003800000 */
.L_x_23108:
[----:B------:R0:W5:Y:S01]  /*69d0*/  LDG.E.U16 R0, desc[UR36][R2.64] ;  /* 0x0000002402007981 */ /* 0x000162000c1e1500 */
[----:B------:R-:W-:Y:S05]  /*69e0*/  BRA `(.L_x_23107) ;  /* 0x0000000c00247947 */ /* 0x000fea0003800000 */
.L_x_23103:
        /* <DEDUP_REMOVED lines=9> */
.L_x_23111:
[----:B------:R-:W2:Y:S02]  /*6a80*/  LDG.E.U16 R4, desc[UR36][R2.64] ;  /* 0x0000002402047981 */ /* 0x000ea4000c1e1500 */
[----:B--2---:R-:W-:-:S06]  /*6a90*/  HADD2.F32 R4, -RZ, R4.H0_H0 ;  /* 0x20000004ff047230 */ /* 0x004fcc0000004100 */
[----:B------:R-:W0:Y:S02]  /*6aa0*/  F2I.FTZ.TRUNC.NTZ R4, R4 ;  /* 0x0000000400047305 */ /* 0x000e24000021f100 */
[----:B0-----:R-:W-:Y:S01]  /*6ab0*/  PRMT R0, R4, 0x7610, R0 ;  /* 0x0000761004007816 */ /* 0x001fe20000000000 */
[----:B------:R-:W-:Y:S06]  /*6ac0*/  BRA `(.L_x_23107) ;  /* 0x0000000800ec7947 */ /* 0x000fec0003800000 */
.L_x_23110:
        /* <DEDUP_REMOVED lines=9> */
.L_x_23113:
[----:B------:R-:W2:Y:S02]  /*6b60*/  LDG.E.U16 R2, desc[UR36][R2.64] ;  /* 0x0000002402027981 */ /* 0x000ea4000c1e1500 */
[----:B--2---:R-:W-:-:S06]  /*6b70*/  HADD2.F32 R4, -RZ, R2.H0_H0 ;  /* 0x20000002ff047230 */ /* 0x004fcc0000004100 */
[----:B------:R-:W0:Y:S02]  /*6b80*/  F2I.FTZ.TRUNC.NTZ R4, R4 ;  /* 0x0000000400047305 */ /* 0x000e24000021f100 */
[----:B0-----:R-:W-:Y:S01]  /*6b90*/  PRMT R0, R4, 0x7610, R0 ;  /* 0x0000761004007816 */ /* 0x001fe20000000000 */
[----:B------:R-:W-:Y:S06]  /*6ba0*/  BRA `(.L_x_23107) ;  /* 0x0000000800b47947 */ /* 0x000fec0003800000 */
.L_x_23112:
[----:B------:R-:W2:Y:S02]  /*6bb0*/  LDG.E.64 R2, desc[UR36][R2.64] ;  /* 0x0000002402027981 */ /* 0x000ea4000c1e1b00 */
[----:B--2---:R0:W1:Y:S01]  /*6bc0*/  F2I.F64.TRUNC R0, R2 ;  /* 0x0000000200007311 */ /* 0x004062000030d100 */
[----:B------:R-:W-:Y:S05]  /*6bd0*/  BRA `(.L_x_23107) ;  /* 0x0000000800a87947 */ /* 0x000fea0003800000 */
.L_x_23102:
        /* <DEDUP_REMOVED lines=12> */
.L_x_23116:
[----:B------:R-:W2:Y:S02]  /*6ca0*/  LDG.E.64 R2, desc[UR36][R2.64] ;  /* 0x0000002402027981 */ /* 0x000ea4000c1e1b00 */
[----:B--2---:R0:W1:Y:S01]  /*6cb0*/  F2I.F64.TRUNC R0, R2 ;  /* 0x0000000200007311 */ /* 0x004062000030d100 */
[----:B------:R-:W-:Y:S05]  /*6cc0*/  BRA `(.L_x_23107) ;  /* 0x00000008006c7947 */ /* 0x000fea0003800000 */
.L_x_23115:
        /* <DEDUP_REMOVED lines=28> */
.L_x_23118:
        /* <DEDUP_REMOVED lines=15> */
.L_x_23117:
[----:B------:R-:W2:Y:S02]  /*6f80*/  LDG.E.U16 R4, desc[UR36][R2.64] ;  /* 0x0000002402047981 */ /* 0x000ea4000c1e1500 */
[----:B--2---:R-:W-:-:S06]  /*6f90*/  IMAD.U32 R4, R4, 0x10000, RZ ;  /* 0x0001000004047824 */ /* 0x004fcc00078e00ff */
[----:B------:R-:W0:Y:S02]  /*6fa0*/  F2I.FTZ.TRUNC.NTZ R4, R4 ;  /* 0x0000000400047305 */ /* 0x000e24000021f100 */
[----:B0-----:R-:W-:Y:S01]  /*6fb0*/  PRMT R0, R4, 0x7610, R0 ;  /* 0x0000761004007816 */ /* 0x001fe20000000000 */
[----:B------:R-:W-:Y:S06]  /*6fc0*/  BRA `(.L_x_23107) ;  /* 0x0000000400ac7947 */ /* 0x000fec0003800000 */
.L_x_23114:
        /* <DEDUP_REMOVED lines=10> */
.L_x_23121:
        /* <DEDUP_REMOVED lines=21> */
.L_x_23125:
[----:B------:R-:W-:Y:S05]  /*71c0*/  BSYNC B1 ;  /* 0x0000000000017941 */ /* 0x000fea0003800000 */
.L_x_23124:
[----:B------:R-:W-:Y:S01]  /*71d0*/  IMAD.SHL.U32 R2, R2, 0x100000, RZ ;  /* 0x0010000002027824 */ /* 0x000fe200078e00ff */
[----:B------:R-:W-:-:S04]  /*71e0*/  LEA R3, R0, 0x3b800000, 0x17 ;  /* 0x3b80000000037811 */ /* 0x000fc800078eb8ff */
[----:B------:R-:W-:-:S07]  /*71f0*/  LOP3.LUT R4, R3, R2, R4, 0xfe, !PT ;  /* 0x0000000203047212 */ /* 0x000fce00078efe04 */
.L_x_23123:
[----:B------:R-:W-:Y:S05]  /*7200*/  BSYNC B0 ;  /* 0x0000000000007941 */ /* 0x000fea0003800000 */
.L_x_23122:
[----:B------:R-:W0:Y:S02]  /*7210*/  F2I.FTZ.TRUNC.NTZ R4, R4 ;  /* 0x0000000400047305 */ /* 0x000e24000021f100 */
[----:B0-----:R-:W-:Y:S01]  /*7220*/  PRMT R0, R4, 0x7610, R0 ;  /* 0x0000761004007816 */ /* 0x001fe20000000000 */
[----:B------:R-:W-:Y:S06]  /*7230*/  BRA `(.L_x_23107) ;  /* 0x0000000400107947 */ /* 0x000fec0003800000 */
.L_x_23120:
        /* <DEDUP_REMOVED lines=21> */
.L_x_23129:
[----:B------:R-:W-:Y:S05]  /*7390*/  BSYNC B1 ;  /* 0x0000000000017941 */ /* 0x000fea0003800000 */
.L_x_23128:
[----:B------:R-:W-:Y:S01]  /*73a0*/  IMAD.SHL.U32 R2, R2, 0x200000, RZ ;  /* 0x0020000002027824 */ /* 0x000fe200078e00ff */
[----:B------:R-:W-:-:S04]  /*73b0*/  LEA R3, R0, 0x37800000, 0x17 ;  /* 0x3780000000037811 */ /* 0x000fc800078eb8ff */
[----:B------:R-:W-:-:S07]  /*73c0*/  LOP3.LUT R4, R3, R2, R4, 0xfe, !PT ;  /* 0x0000000203047212 */ /* 0x000fce00078efe04 */
.L_x_23127:
[----:B------:R-:W-:Y:S05]  /*73d0*/  BSYNC B0 ;  /* 0x0000000000007941 */ /* 0x000fea0003800000 */
.L_x_23126:
[----:B------:R-:W0:Y:S02]  /*73e0*/  F2I.FTZ.TRUNC.NTZ R4, R4 ;  /* 0x0000000400047305 */ /* 0x000e24000021f100 */
[----:B0-----:R-:W-:Y:S01]  /*73f0*/  PRMT R0, R4, 0x7610, R0 ;  /* 0x0000761004007816 */ /* 0x001fe20000000000 */
[----:B------:R-:W-:Y:S06]  /*7400*/  BRA `(.L_x_23107) ;  /* 0x00000000009c7947 */ /* 0x000fec0003800000 */
.L_x_23119:
        /* <DEDUP_REMOVED lines=14> */
.L_x_23133:
[----:B------:R-:W-:Y:S05]  /*74f0*/  BSYNC B0 ;  /* 0x0000000000007941 */ /* 0x000fea0003800000 */
.L_x_23132:
[----:B------:R-:W0:Y:S02]  /*7500*/  F2I.FTZ.TRUNC.NTZ R4, R4 ;  /* 0x0000000400047305 */ /* 0x000e24000021f100 */
[----:B0-----:R-:W-:Y:S01]  /*7510*/  PRMT R0, R4, 0x7610, R0 ;  /* 0x0000761004007816 */ /* 0x001fe20000000000 */
[----:B------:R-:W-:Y:S06]  /*7520*/  BRA `(.L_x_23107) ;  /* 0x0000000000547947 */ /* 0x000fec0003800000 */
.L_x_23106:
        /* <DEDUP_REMOVED lines=16> */
.L_x_23134:
[----:B------:R-:W-:Y:S01]  /*7630*/  PRMT R0, RZ, 0x7610, R0 ;  /* 0x00007610ff007816 */ /* 0x000fe20000000000 */
[----:B------:R-:W-:Y:S06]  /*7640*/  BRA `(.L_x_23107) ;  /* 0x00000000000c7947 */ /* 0x000fec0003800000 */
.L_x_23131:
[----:B------:R0:W5:Y:S01]  /*7650*/  LDG.E.U8 R0, desc[UR36][R2.64] ;  /* 0x0000002402007981 */ /* 0x000162000c1e1100 */
[----:B------:R-:W-:Y:S05]  /*7660*/  BRA `(.L_x_23107) ;  /* 0x0000000000047947 */ /* 0x000fea0003800000 */
.L_x_23130:
[----:B------:R0:W5:Y:S02]  /*7670*/  LDG.E.U8 R0, desc[UR36][R2.64] ;  /* 0x0000002402007981 */ /* 0x000164000c1e1100 */
.L_x_23107:
        /* <DEDUP_REMOVED lines=19> */
.L_x_23138:
[----:B------:R0:W-:Y:S01]  /*77b0*/  STG.E.U8 desc[UR36][R16.64], R5 ;  /* 0x0000000510007986 */ /* 0x0001e2000c101124 */
[----:B------:R-:W-:Y:S05]  /*77c0*/  BRA `(.L_x_23140) ;  /* 0x0000000c005c7947 */ /* 0x000fea0003800000 */
.L_x_23137:
        /* <DEDUP_REMOVED lines=10> */
.L_x_23142:
[----:B------:R3:W-:Y:S01]  /*7870*/  STG.E desc[UR36][R16.64], R5 ;  /* 0x0000000510007986 */ /* 0x0007e2000c101924 */
[----:B------:R-:W-:Y:S05]  /*7880*/  BRA `(.L_x_23140) ;  /* 0x0000000c002c7947 */ /* 0x000fea0003800000 */
.L_x_23141:
[----:B------:R2:W-:Y:S01]  /*7890*/  STG.E.U16 desc[UR36][R16.64], R5 ;  /* 0x0000000510007986 */ /* 0x0005e2000c101524 */
[----:B------:R-:W-:Y:S05]  /*78a0*/  BRA `(.L_x_23140) ;  /* 0x0000000c00247947 */ /* 0x000fea0003800000 */
.L_x_23136:
        /* <DEDUP_REMOVED lines=9> */
.L_x_23144:
[----:B------:R-:W0:Y:S02]  /*7940*/  I2F.S16 R0, R5 ;  /* 0x0000000500007306 */ /* 0x000e240000101400 */
[----:B0-----:R-:W-:-:S05]  /*7950*/  F2FP.F16.F32.PACK_AB R0, RZ, R0 ;  /* 0x00000000ff00723e */ /* 0x001fca00000000ff */
[----:B------:R0:W-:Y:S01]  /*7960*/  STG.E.U16 desc[UR36][R16.64], R0 ;  /* 0x0000000010007986 */ /* 0x0001e2000c101524 */
[----:B------:R-:W-:Y:S05]  /*7970*/  BRA `(.L_x_23140) ;  /* 0x0000000800f07947 */ /* 0x000fea0003800000 */
.L_x_23143:
        /* <DEDUP_REMOVED lines=10> */
.L_x_23146:
[----:B------:R-:W0:Y:S02]  /*7a20*/  I2F.S16 R5, R5 ;  /* 0x0000000500057306 */ /* 0x000e240000101400 */
[----:B0-----:R-:W-:-:S04]  /*7a30*/  F2FP.F16.F32.PACK_AB R3, RZ, R5 ;  /* 0x00000005ff03723e */ /* 0x001fc800000000ff */
[----:B------:R-:W-:-:S05]  /*7a40*/  PRMT R3, R3, 0x5410, RZ ;  /* 0x0000541003037816 */ /* 0x000fca00000000ff */
[----:B------:R0:W-:Y:S01]  /*7a50*/  STG.E desc[UR36][R16.64], R3 ;  /* 0x0000000310007986 */ /* 0x0001e2000c101924 */
[----:B------:R-:W-:Y:S05]  /*7a60*/  BRA `(.L_x_23140) ;  /* 0x0000000800b47947 */ /* 0x000fea0003800000 */
.L_x_23145:
[----:B------:R-:W0:Y:S02]  /*7a70*/  I2F.F64.S16 R2, R5 ;  /* 0x0000000500027312 */ /* 0x000e240000101c00 */
[----:B0-----:R0:W-:Y:S01]  /*7a80*/  STG.E.64 desc[UR36][R16.64], R2 ;  /* 0x0000000210007986 */ /* 0x0011e2000c101b24 */
[----:B------:R-:W-:Y:S05]  /*7a90*/  BRA `(.L_x_23140) ;  /* 0x0000000800a87947 */ /* 0x000fea0003800000 */
.L_x_23135:
        /* <DEDUP_REMOVED lines=13> */
.L_x_23149:
[----:B------:R-:W0:Y:S01]  /*7b70*/  I2F.F64.S16 R4, R5 ;  /* 0x0000000500047312 */ /* 0x000e220000101c00 */
[----:B------:R-:W-:-:S05]  /*7b80*/  CS2R R6, SRZ ;  /* 0x0000000000067805 */ /* 0x000fca000001ff00 */
[----:B0-----:R0:W-:Y:S01]  /*7b90*/  STG.E.128 desc[UR36][R16.64], R4 ;  /* 0x0000000410007986 */ /* 0x0011e2000c101d24 */
[----:B------:R-:W-:Y:S05]  /*7ba0*/  BRA `(.L_x_23140) ;  /* 0x0000000800647947 */ /* 0x000fea0003800000 */
.L_x_23148:
        /* <DEDUP_REMOVED lines=21> */
.L_x_23153:
[----:B------:R-:W-:Y:S05]  /*7d00*/  BSYNC B0 ;  /* 0x0000000000007941 */ /* 0x000fea0003800000 */
.L_x_23152:
[----:B------:R-:W-:-:S05]  /*7d10*/  LOP3.LUT R3, R0, R3, RZ, 0xfc, !PT ;  /* 0x0000000300037212 */ /* 0x000fca00078efcff */
[----:B------:R0:W-:Y:S01]  /*7d20*/  STG.E.U8 desc[UR36][R16.64], R3 ;  /* 0x0000000310007986 */ /* 0x0001e2000c101124 */
[----:B------:R-:W-:Y:S05]  /*7d30*/  BRA `(.L_x_23140) ;  /* 0x0000000800007947 */ /* 0x000fea0003800000 */
.L_x_23151:
        /* <DEDUP_REMOVED lines=13> */
.L_x_23155:
[----:B------:R-:W-:Y:S01]  /*7e10*/  IMAD.MOV.U32 R0, RZ, RZ, 0x7f ;  /* 0x0000007fff007424 */ /* 0x000fe200078e00ff */
[----:B------:R-:W-:-:S04]  /*7e20*/  ISETP.GT.U32.AND P0, PT, R2, 0x7f800000, PT ;  /* 0x7f8000000200780c */ /* 0x000fc80003f04070 */
[----:B------:R-:W-:-:S09]  /*7e30*/  SEL R0, R0, 0x7c, P0 ;  /* 0x0000007c00007807 */ /* 0x000fd20000000000 */
.L_x_23156:
[----:B------:R-:W-:Y:S05]  /*7e40*/  BSYNC B0 ;  /* 0x0000000000007941 */ /* 0x000fea0003800000 */
.L_x_23154:
[----:B------:R-:W-:-:S04]  /*7e50*/  LOP3.LUT R2, R5, 0x80000000, RZ, 0xc0, !PT ;  /* 0x8000000005027812 */ /* 0x000fc800078ec0ff */
[----:B------:R-:W-:-:S04]  /*7e60*/  SHF.R.U32.HI R3, RZ, 0x18, R2 ;  /* 0x00000018ff037819 */ /* 0x000fc80000011602 */
[----:B------:R-:W-:-:S05]  /*7e70*/  LOP3.LUT R3, R0, R3, RZ, 0xfc, !PT ;  /* 0x0000000300037212 */ /* 0x000fca00078efcff */
[----:B------:R0:W-:Y:S01]  /*7e80*/  STG.E.U8 desc[UR36][R16.64], R3 ;  /* 0x0000000310007986 */ /* 0x0001e2000c101124 */
[----:B------:R-:W-:Y:S05]  /*7e90*/  BRA `(.L_x_23140) ;  /* 0x0000000400a87947 */ /* 0x000fea0003800000 */
.L_x_23150:
[----:B------:R-:W0:Y:S02]  /*7ea0*/  I2F.S16 R0, R5 ;  /* 0x0000000500007306 */ /* 0x000e240000101400 */
[----:B0-----:R-:W-:-:S05]  /*7eb0*/  F2FP.BF16.F32.PACK_AB R0, RZ, R0 ;  /* 0x00000000ff00723e */ /* 0x001fca00000010ff */
[----:B------:R0:W-:Y:S01]  /*7ec0*/  STG.E.U16 desc[UR36][R16.64], R0 ;  /* 0x0000000010007986 */ /* 0x0001e2000c101524 */
[----:B------:R-:W-:Y:S05]  /*7ed0*/  BRA `(.L_x_23140) ;  /* 0x0000000400987947 */ /* 0x000fea0003800000 */
.L_x_23147:
        /* <DEDUP_REMOVED lines=10> */
.L_x_23159:
        /* <DEDUP_REMOVED lines=17> */
.L_x_23162:
[----:B------:R-:W-:-:S04]  /*8090*/  LOP3.LUT R2, R5, 0x80000000, RZ, 0xc0, !PT ;  /* 0x8000000005027812 */ /* 0x000fc800078ec0ff */
[----:B------:R-:W-:-:S04]  /*80a0*/  SHF.R.U32.HI R3, RZ, 0x18, R2 ;  /* 0x00000018ff037819 */ /* 0x000fc80000011602 */
[----:B------:R-:W-:-:S04]  /*80b0*/  LOP3.LUT R0, R0, R3, RZ, 0xfc, !PT ;  /* 0x0000000300007212 */ /* 0x000fc800078efcff */
[----:B------:R-:W-:-:S07]  /*80c0*/  PRMT R8, R0, 0x7610, R8 ;  /* 0x0000761000087816 */ /* 0x000fce0000000008 */
.L_x_23161:
[----:B------:R-:W-:Y:S05]  /*80d0*/  BSYNC B0 ;  /* 0x0000000000007941 */ /* 0x000fea0003800000 */
.L_x_23160:
[----:B------:R0:W-:Y:S01]  /*80e0*/  STG.E.U8 desc[UR36][R16.64], R8 ;  /* 0x0000000810007986 */ /* 0x0001e2000c101124 */
[----:B------:R-:W-:Y:S05]  /*80f0*/  BRA `(.L_x_23140) ;  /* 0x0000000400107947 */ /* 0x000fea0003800000 */
.L_x_23158:
        /* <DEDUP_REMOVED lines=17> */
.L_x_23165:
[----:B------:R-:W-:-:S04]  /*8210*/  LOP3.LUT R2, R5, 0x80000000, RZ, 0xc0, !PT ;  /* 0x8000000005027812 */ /* 0x000fc800078ec0ff */
[----:B------:R-:W-:-:S04]  /*8220*/  SHF.R.U32.HI R3, RZ, 0x18, R2 ;  /* 0x00000018ff037819 */ /* 0x000fc80000011602 */
[----:B------:R-:W-:-:S04]  /*8230*/  LOP3.LUT R0, R0, R3, RZ, 0xfc, !PT ;  /* 0x0000000300007212 */ /* 0x000fc800078efcff */
[----:B------:R-:W-:-:S07]  /*8240*/  PRMT R8, R0, 0x7610, R8 ;  /* 0x0000761000087816 */ /* 0x000fce0000000008 */
.L_x_23164:
[----:B------:R-:W-:Y:S05]  /*8250*/  BSYNC B0 ;  /* 0x0000000000007941 */ /* 0x000fea0003800000 */
.L_x_23163:
[----:B------:R0:W-:Y:S01]  /*8260*/  STG.E.U8 desc[UR36][R16.64], R8 ;  /* 0x0000000810007986 */ /* 0x0001e2000c101124 */
[----:B------:R-:W-:Y:S05]  /*8270*/  BRA `(.L_x_23140) ;  /* 0x0000000000b07947 */ /* 0x000fea0003800000 */
.L_x_23157:
        /* <DEDUP_REMOVED lines=22> */
.L_x_23139:
        /* <DEDUP_REMOVED lines=16> */
.L_x_23168:
[----:B------:R-:W-:Y:S05]  /*84e0*/  BRA `(.L_x_23140) ;  /* 0x0000000000147947 */ /* 0x000fea0003800000 */
.L_x_23167:
[----:B------:R-:W-:-:S04]  /*84f0*/  PRMT R2, R5, 0x9910, RZ ;  /* 0x0000991005027816 */ /* 0x000fc800000000ff */
[----:B------:R-:W-:-:S05]  /*8500*/  SHF.R.S32.HI R3, RZ, 0x1f, R2 ;  /* 0x0000001fff037819 */ /* 0x000fca0000011402 */
[----:B------:R0:W-:Y:S01]  /*8510*/  STG.E.64 desc[UR36][R16.64], R2 ;  /* 0x0000000210007986 */ /* 0x0001e2000c101b24 */
[----:B------:R-:W-:Y:S05]  /*8520*/  BRA `(.L_x_23140) ;  /* 0x0000000000047947 */ /* 0x000fea0003800000 */
.L_x_23166:
[----:B------:R0:W-:Y:S02]  /*8530*/  STG.E desc[UR36][R16.64], R5 ;  /* 0x0000000510007986 */ /* 0x0001e4000c101924 */
.L_x_23140:
[----:B------:R-:W-:-:S07]  /*8540*/  VIADD R19, R19, 0x80 ;  /* 0x0000008013137836 */ /* 0x000fce0000000000 */
.L_x_23067:
[----:B------:R-:W-:Y:S05]  /*8550*/  BSYNC B6 ;  /* 0x0000000000067941 */ /* 0x000fea0003800000 */
.L_x_23066:
        /* <DEDUP_REMOVED lines=358> */
.L_x_23171:
        /* <DEDUP_REMOVED lines=20> */
.L_x_23175:
[----:B------:R0:W5:Y:S01]  /*9d00*/  LDG.E.U8 R22, desc[UR36][R2.64] ;  /* 0x0000002402167981 */ /* 0x000162000c1e1100 */
[----:B------:R-:W-:Y:S05]  /*9d10*/  BRA `(.L_x_23177) ;  /* 0x0000000c00547947 */ /* 0x000fea0003800000 */
.L_x_23174:
        /* <DEDUP_REMOVED lines=8> */
.L_x_23179:
[----:B------:R0:W5:Y:S01]  /*9da0*/  LDG.E.U8 R22, desc[UR36][R2.64] ;  /* 0x0000002402167981 */ /* 0x000162000c1e1100 */
[----:B------:R-:W-:Y:S05]  /*9db0*/  BRA `(.L_x_23177) ;  /* 0x0000000c002c7947 */ /* 0x000fea0003800000 */
.L_x_23178:
[----:B------:R0:W5:Y:S01]  /*9dc0*/  LDG.E.U16 R22, desc[UR36][R2.64] ;  /* 0x0000002402167981 */ /* 0x000162000c1e1500 */
[----:B------:R-:W-:Y:S05]  /*9dd0*/  BRA `(.L_x_23177) ;  /* 0x0000000c00247947 */ /* 0x000fea0003800000 */
.L_x_23173:
        /* <DEDUP_REMOVED lines=9> */
.L_x_23181:
[----:B------:R-:W2:Y:S02]  /*9e70*/  LDG.E.U16 R0, desc[UR36][R2.64] ;  /* 0x0000002402007981 */ /* 0x000ea4000c1e1500 */
[----:B--2---:R-:W-:-:S06]  /*9e80*/  HADD2.F32 R0, -RZ, R0.H0_H0 ;  /* 0x20000000ff007230 */ /* 0x004fcc0000004100 */
[----:B------:R-:W0:Y:S02]  /*9e90*/  F2I.FTZ.TRUNC.NTZ R0, R0 ;  /* 0x0000000000007305 */ /* 0x000e24000021f100 */
[----:B0-----:R-:W-:Y:S01]  /*9ea0*/  PRMT R22, R0, 0x7610, R22 ;  /* 0x0000761000167816 */ /* 0x001fe20000000016 */
[----:B------:R-:W-:Y:S06]  /*9eb0*/  BRA `(.L_x_23177) ;  /* 0x0000000800ec7947 */ /* 0x000fec0003800000 */
.L_x_23180:
        /* <DEDUP_REMOVED lines=9> */
.L_x_23183:
[----:B------:R-:W2:Y:S02]  /*9f50*/  LDG.E.U16 R2, desc[UR36][R2.64] ;  /* 0x0000002402027981 */ /* 0x000ea4000c1e1500 */
[----:B--2---:R-:W-:-:S06]  /*9f60*/  HADD2.F32 R0, -RZ, R2.H0_H0 ;  /* 0x20000002ff007230 */ /* 0x004fcc0000004100 */
[----:B------:R-:W0:Y:S02]  /*9f70*/  F2I.FTZ.TRUNC.NTZ R0, R0 ;  /* 0x0000000000007305 */ /* 0x000e24000021f100 */
[----:B0-----:R-:W-:Y:S01]  /*9f80*/  PRMT R22, R0, 0x7610, R22 ;  /* 0x0000761000167816 */ /* 0x001fe20000000016 */
[----:B------:R-:W-:Y:S06]  /*9f90*/  BRA `(.L_x_23177) ;  /* 0x0000000800b47947 */ /* 0x000fec0003800000 */
.L_x_23182:
[----:B------:R-:W2:Y:S02]  /*9fa0*/  LDG.E.64 R2, desc[UR36][R2.64] ;  /* 0x0000002402027981 */ /* 0x000ea4000c1e1b00 */
[----:B--2---:R2:W3:Y:S01]  /*9fb0*/  F2I.F64.TRUNC R22, R2 ;  /* 0x0000000200167311 */ /* 0x0044e2000030d100 */
[----:B------:R-:W-:Y:S05]  /*9fc0*/  BRA `(.L_x_23177) ;  /* 0x0000000800a87947 */ /* 0x000fea0003800000 */
.L_x_23172:
        /* <DEDUP_REMOVED lines=12> */
.L_x_23186:
[----:B------:R-:W2:Y:S02]  /*a090*/  LDG.E.64 R2, desc[UR36][R2.64] ;  /* 0x0000002402027981 */ /* 0x000ea4000c1e1b00 */
[----:B--2---:R0:W1:Y:S01]  /*a0a0*/  F2I.F64.TRUNC R22, R2 ;  /* 0x0000000200167311 */ /* 0x004062000030d100 */
[----:B------:R-:W-:Y:S05]  /*a0b0*/  BRA `(.L_x_23177) ;  /* 0x00000008006c7947 */ /* 0x000fea0003800000 */
.L_x_23185:
        /* <DEDUP_REMOVED lines=28> */
.L_x_23188:
        /* <DEDUP_REMOVED lines=15> */
.L_x_23187:
[----:B------:R-:W2:Y:S02]  /*a370*/  LDG.E.U16 R0, desc[UR36][R2.64] ;  /* 0x0000002402007981 */ /* 0x000ea4000c1e1500 */
[----:B--2---:R-:W-:-:S06]  /*a380*/  IMAD.U32 R0, R0, 0x10000, RZ ;  /* 0x0001000000007824 */ /* 0x004fcc00078e00ff */
[----:B------:R-:W0:Y:S02]  /*a390*/  F2I.FTZ.TRUNC.NTZ R0, R0 ;  /* 0x0000000000007305 */ /* 0x000e24000021f100 */
[----:B0-----:R-:W-:Y:S01]  /*a3a0*/  PRMT R22, R0, 0x7610, R22 ;  /* 0x0000761000167816 */ /* 0x001fe20000000016 */
[----:B------:R-:W-:Y:S06]  /*a3b0*/  BRA `(.L_x_23177) ;  /* 0x0000000400ac7947 */ /* 0x000fec0003800000 */
.L_x_23184:
        /* <DEDUP_REMOVED lines=10> */
.L_x_23191:
        /* <DEDUP_REMOVED lines=21> */
.L_x_23195:
[----:B------:R-:W-:Y:S05]  /*a5b0*/  BSYNC B1 ;  /* 0x0000000000017941 */ /* 0x000fea0003800000 */
.L_x_23194:
[----:B------:R-:W-:Y:S01]  /*a5c0*/  LEA R3, R0, 0x3b800000, 0x17 ;  /* 0x3b80000000037811 */ /* 0x000fe200078eb8ff */
[----:B------:R-:W-:-:S05]  /*a5d0*/  IMAD.SHL.U32 R0, R2, 0x100000, RZ ;  /* 0x0010000002007824 */ /* 0x000fca00078e00ff */
[----:B------:R-:W-:-:S07]  /*a5e0*/  LOP3.LUT R0, R3, R0, R4, 0xfe, !PT ;  /* 0x0000000003007212 */ /* 0x000fce00078efe04 */
.L_x_23193:
[----:B------:R-:W-:Y:S05]  /*a5f0*/  BSYNC B0 ;  /* 0x0000000000007941 */ /* 0x000fea0003800000 */
.L_x_23192:
[----:B------:R-:W0:Y:S02]  /*a600*/  F2I.FTZ.TRUNC.NTZ R0, R0 ;  /* 0x0000000000007305 */ /* 0x000e24000021f100 */
[----:B0-----:R-:W-:Y:S01]  /*a610*/  PRMT R22, R0, 0x7610, R22 ;  /* 0x0000761000167816 */ /* 0x001fe20000000016 */
[----:B------:R-:W-:Y:S06]  /*a620*/  BRA `(.L_x_23177) ;  /* 0x0000000400107947 */ /* 0x000fec0003800000 */
.L_x_23190:
        /* <DEDUP_REMOVED lines=21> */
.L_x_23199:
[----:B------:R-:W-:Y:S05]  /*a780*/  BSYNC B1 ;  /* 0x0000000000017941 */ /* 0x000fea0003800000 */
.L_x_23198:
[----:B------:R-:W-:Y:S01]  /*a790*/  LEA R3, R0, 0x37800000, 0x17 ;  /* 0x3780000000037811 */ /* 0x000fe200078eb8ff */
[----:B------:R-:W-:-:S05]  /*a7a0*/  IMAD.SHL.U32 R0, R2, 0x200000, RZ ;  /* 0x0020000002007824 */ /* 0x000fca00078e00ff */
[----:B------:R-:W-:-:S07]  /*a7b0*/  LOP3.LUT R0, R3, R0, R4, 0xfe, !PT ;  /* 0x0000000003007212 */ /* 0x000fce00078efe04 */
.L_x_23197:
[----:B------:R-:W-:Y:S05]  /*a7c0*/  BSYNC B0 ;  /* 0x0000000000007941 */ /* 0x000fea0003800000 */
.L_x_23196:
[----:B------:R-:W0:Y:S02]  /*a7d0*/  F2I.FTZ.TRUNC.NTZ R0, R0 ;  /* 0x0000000000007305 */ /* 0x000e24000021f100 */
[----:B0-----:R-:W-:Y:S01]  /*a7e0*/  PRMT R22, R0, 0x7610, R22 ;  /* 0x0000761000167816 */ /* 0x001fe20000000016 */
[----:B------:R-:W-:Y:S06]  /*a7f0*/  BRA `(.L_x_23177) ;  /* 0x00000000009c7947 */ /* 0x000fec0003800000 */
.L_x_23189:
        /* <DEDUP_REMOVED lines=14> */
.L_x_23203:
[----:B------:R-:W-:Y:S05]  /*a8e0*/  BSYNC B0 ;  /* 0x0000000000007941 */ /* 0x000fea0003800000 */
.L_x_23202:
[----:B------:R-:W0:Y:S02]  /*a8f0*/  F2I.FTZ.TRUNC.NTZ R0, R0 ;  /* 0x0000000000007305 */ /* 0x000e24000021f100 */
[----:B0-----:R-:W-:Y:S01]  /*a900*/  PRMT R22, R0, 0x7610, R22 ;  /* 0x0000761000167816 */ /* 0x001fe20000000016 */
[----:B------:R-:W-:Y:S06]  /*a910*/  BRA `(.L_x_23177) ;  /* 0x0000000000547947 */ /* 0x000fec0003800000 */
.L_x_23176:
        /* <DEDUP_REMOVED lines=16> */
.L_x_23204:
[----:B------:R-:W-:Y:S01]  /*aa20*/  PRMT R22, RZ, 0x7610, R22 ;  /* 0x00007610ff167816 */ /* 0x000fe20000000016 */
[----:B------:R-:W-:Y:S06]  /*aa30*/  BRA `(.L_x_23177) ;  /* 0x00000000000c7947 */ /* 0x000fec0003800000 */
.L_x_23201:
[----:B------:R0:W5:Y:S01]  /*aa40*/  LDG.E.U8 R22, desc[UR36][R2.64] ;  /* 0x0000002402167981 */ /* 0x000162000c1e1100 */
[----:B------:R-:W-:Y:S05]  /*aa50*/  BRA `(.L_x_23177) ;  /* 0x0000000000047947 */ /* 0x000fea0003800000 */
.L_x_23200:
[----:B------:R0:W5:Y:S02]  /*aa60*/  LDG.E.U8 R22, desc[UR36][R2.64] ;  /* 0x0000002402167981 */ /* 0x000164000c1e1100 */
.L_x_23177:
        /* <DEDUP_REMOVED lines=17> */
.L_x_23208:
[----:B------:R0:W5:Y:S01]  /*ab80*/  LDG.E.U8 R0, desc[UR36][R2.64] ;  /* 0x0000002402007981 */ /* 0x000162000c1e1100 */
[----:B------:R-:W-:Y:S05]  /*ab90*/  BRA `(.L_x_23210) ;  /* 0x0000000c00547947 */ /* 0x000fea0003800000 */
.L_x_23207:
        /* <DEDUP_REMOVED lines=8> */
.L_x_23212:
[----:B------:R0:W5:Y:S01]  /*ac20*/  LDG.E.U8 R0, desc[UR36][R2.64] ;  /* 0x0000002402007981 */ /* 0x000162000c1e1100 */
[----:B------:R-:W-:Y:S05]  /*ac30*/  BRA `(.L_x_23210) ;  /* 0x0000000c002c7947 */ /* 0x000fea0003800000 */
.L_x_23211:
[----:B------:R0:W5:Y:S01]  /*ac40*/  LDG.E.U16 R0, desc[UR36][R2.64] ;  /* 0x0000002402007981 */ /* 0x000162000c1e1500 */
[----:B------:R-:W-:Y:S05]  /*ac50*/  BRA `(.L_x_23210) ;  /* 0x0000000c00247947 */ /* 0x000fea0003800000 */
.L_x_23206:
        /* <DEDUP_REMOVED lines=9> */
.L_x_23214:
[----:B------:R-:W2:Y:S02]  /*acf0*/  LDG.E.U16 R4, desc[UR36][R2.64] ;  /* 0x0000002402047981 */ /* 0x000ea4000c1e1500 */
[----:B--2---:R-:W-:-:S06]  /*ad00*/  HADD2.F32 R4, -RZ, R4.H0_H0 ;  /* 0x20000004ff047230 */ /* 0x004fcc0000004100 */
[----:B------:R-:W0:Y:S02]  /*ad10*/  F2I.FTZ.TRUNC.NTZ R4, R4 ;  /* 0x0000000400047305 */ /* 0x000e24000021f100 */
[----:B0-----:R-:W-:Y:S01]  /*ad20*/  PRMT R0, R4, 0x7610, R0 ;  /* 0x0000761004007816 */ /* 0x001fe20000000000 */
[----:B------:R-:W-:Y:S06]  /*ad30*/  BRA `(.L_x_23210) ;  /* 0x0000000800ec7947 */ /* 0x000fec0003800000 */
.L_x_23213:
        /* <DEDUP_REMOVED lines=9> */
.L_x_23216:
[----:B------:R-:W2:Y:S02]  /*add0*/  LDG.E.U16 R2, desc[UR36][R2.64] ;  /* 0x0000002402027981 */ /* 0x000ea4000c1e1500 */
[----:B--2---:R-:W-:-:S06]  /*ade0*/  HADD2.F32 R4, -RZ, R2.H0_H0 ;  /* 0x20000002ff047230 */ /* 0x004fcc0000004100 */
[----:B------:R-:W0:Y:S02]  /*adf0*/  F2I.FTZ.TRUNC.NTZ R4, R4 ;  /* 0x0000000400047305 */ /* 0x000e24000021f100 */
[----:B0-----:R-:W-:Y:S01]  /*ae00*/  PRMT R0, R4, 0x7610, R0 ;  /* 0x0000761004007816 */ /* 0x001fe20000000000 */
[----:B------:R-:W-:Y:S06]  /*ae10*/  BRA `(.L_x_23210) ;  /* 0x0000000800b47947 */ /* 0x000fec0003800000 */
.L_x_23215:
[----:B------:R-:W2:Y:S02]  /*ae20*/  LDG.E.64 R2, desc[UR36][R2.64] ;  /* 0x0000002402027981 */ /* 0x000ea4000c1e1b00 */
[----:B--2---:R0:W1:Y:S01]  /*ae30*/  F2I.F64.TRUNC R0, R2 ;  /* 0x0000000200007311 */ /* 0x004062000030d100 */
[----:B------:R-:W-:Y:S05]  /*ae40*/  BRA `(.L_x_23210) ;  /* 0x0000000800a87947 */ /* 0x000fea0003800000 */
.L_x_23205:
        /* <DEDUP_REMOVED lines=12> */
.L_x_23219:
[----:B------:R-:W2:Y:S02]  /*af10*/  LDG.E.64 R2, desc[UR36][R2.64] ;  /* 0x0000002402027981 */ /* 0x000ea4000c1e1b00 */
[----:B--2---:R0:W1:Y:S01]  /*af20*/  F2I.F64.TRUNC R0, R2 ;  /* 0x0000000200007311 */ /* 0x004062000030d100 */
[----:B------:R-:W-:Y:S05]  /*af30*/  BRA `(.L_x_23210) ;  /* 0x00000008006c7947 */ /* 0x000fea0003800000 */
.L_x_23218:
        /* <DEDUP_REMOVED lines=28> */
.L_x_23221:
        /* <DEDUP_REMOVED lines=15> */
.L_x_23220:
[----:B------:R-:W2:Y:S02]  /*b1f0*/  LDG.E.U16 R4, desc[UR36][R2.64] ;  /* 0x0000002402047981 */ /* 0x000ea4000c1e1500 */
[----:B--2---:R-:W-:-:S06]  /*b200*/  IMAD.U32 R4, R4, 0x10000, RZ ;  /* 0x0001000004047824 */ /* 0x004fcc00078e00ff */
[----:B------:R-:W0:Y:S02]  /*b210*/  F2I.FTZ.TRUNC.NTZ R4, R4 ;  /* 0x0000000400047305 */ /* 0x000e24000021f100 */
[----:B0-----:R-:W-:Y:S01]  /*b220*/  PRMT R0, R4, 0x7610, R0 ;  /* 0x0000761004007816 */ /* 0x001fe20000000000 */
[----:B------:R-:W-:Y:S06]  /*b230*/  BRA `(.L_x_23210) ;  /* 0x0000000400ac7947 */ /* 0x000fec0003800000 */
.L_x_23217:
        /* <DEDUP_REMOVED lines=10> */
.L_x_23224:
        /* <DEDUP_REMOVED lines=21> */
.L_x_23228:
[----:B------:R-:W-:Y:S05]  /*b430*/  BSYNC B1 ;  /* 0x0000000000017941 */ /* 0x000fea0003800000 */
.L_x_23227:
[----:B------:R-:W-:Y:S01]  /*b440*/  IMAD.SHL.U32 R2, R2, 0x100000, RZ ;  /* 0x0010000002027824 */ /* 0x000fe200078e00ff */
[----:B------:R-:W-:-:S04]  /*b450*/  LEA R3, R0, 0x3b800000, 0x17 ;  /* 0x3b80000000037811 */ /* 0x000fc800078eb8ff */
[----:B------:R-:W-:-:S07]  /*b460*/  LOP3.LUT R4, R3, R2, R4, 0xfe, !PT ;  /* 0x0000000203047212 */ /* 0x000fce00078efe04 */
.L_x_23226:
[----:B------:R-:W-:Y:S05]  /*b470*/  BSYNC B0 ;  /* 0x0000000000007941 */ /* 0x000fea0003800000 */
.L_x_23225:
[----:B------:R-:W0:Y:S02]  /*b480*/  F2I.FTZ.TRUNC.NTZ R4, R4 ;  /* 0x0000000400047305 */ /* 0x000e24000021f100 */
[----:B0-----:R-:W-:Y:S01]  /*b490*/  PRMT R0, R4, 0x7610, R0 ;  /* 0x0000761004007816 */ /* 0x001fe20000000000 */
[----:B------:R-:W-:Y:S06]  /*b4a0*/  BRA `(.L_x_23210) ;  /* 0x0000000400107947 */ /* 0x000fec0003800000 */
.L_x_23223:
        /* <DEDUP_REMOVED lines=21> */
.L_x_23232:
[----:B------:R-:W-:Y:S05]  /*b600*/  BSYNC B1 ;  /* 0x0000000000017941 */ /* 0x000fea0003800000 */
.L_x_23231:
[----:B------:R-:W-:Y:S01]  /*b610*/  IMAD.SHL.U32 R2, R2, 0x200000, RZ ;  /* 0x0020000002027824 */ /* 0x000fe200078e00ff */
[----:B------:R-:W-:-:S04]  /*b620*/  LEA R3, R0, 0x37800000, 0x17 ;  /* 0x3780000000037811 */ /* 0x000fc800078eb8ff */
[----:B------:R-:W-:-:S07]  /*b630*/  LOP3.LUT R4, R3, R2, R4, 0xfe, !PT ;  /* 0x0000000203047212 */ /* 0x000fce00078efe04 */
.L_x_23230:
[----:B------:R-:W-:Y:S05]  /*b640*/  BSYNC B0 ;  /* 0x0000000000007941 */ /* 0x000fea0003800000 */
.L_x_23229:
[----:B------:R-:W0:Y:S02]  /*b650*/  F2I.FTZ.TRUNC.NTZ R4, R4 ;  /* 0x0000000400047305 */ /* 0x000e24000021f100 */
[----:B0-----:R-:W-:Y:S01]  /*b660*/  PRMT R0, R4, 0x7610, R0 ;  /* 0x0000761004007816 */ /* 0x001fe20000000000 */
[----:B------:R-:W-:Y:S06]  /*b670*/  BRA `(.L_x_23210) ;  /* 0x00000000009c7947 */ /* 0x000fec0003800000 */
.L_x_23222:
        /* <DEDUP_REMOVED lines=14> */
.L_x_23236:
[----:B------:R-:W-:Y:S05]  /*b760*/  BSYNC B0 ;  /* 0x0000000000007941 */ /* 0x000fea0003800000 */
.L_x_23235:
[----:B------:R-:W0:Y:S02]  /*b770*/  F2I.FTZ.TRUNC.NTZ R4, R4 ;  /* 0x0000000400047305 */ /* 0x000e24000021f100 */
[----:B0-----:R-:W-:Y:S01]  /*b780*/  PRMT R0, R4, 0x7610, R0 ;  /* 0x0000761004007816 */ /* 0x001fe20000000000 */
[----:B------:R-:W-:Y:S06]  /*b790*/  BRA `(.L_x_23210) ;  /* 0x0000000000547947 */ /* 0x000fec0003800000 */
.L_x_23209:
        /* <DEDUP_REMOVED lines=16> */
.L_x_23237:
[----:B------:R-:W-:Y:S01]  /*b8a0*/  PRMT R0, RZ, 0x7610, R0 ;  /* 0x00007610ff007816 */ /* 0x000fe20000000000 */
[----:B------:R-:W-:Y:S06]  /*b8b0*/  BRA `(.L_x_23210) ;  /* 0x00000000000c7947 */ /* 0x000fec0003800000 */
.L_x_23234:
[----:B------:R0:W5:Y:S01]  /*b8c0*/  LDG.E.U8 R0, desc[UR36][R2.64] ;  /* 0x0000002402007981 */ /* 0x000162000c1e1100 */
[----:B------:R-:W-:Y:S05]  /*b8d0*/  BRA `(.L_x_23210) ;  /* 0x0000000000047947 */ /* 0x000fea0003800000 */
.L_x_23233:
[----:B------:R0:W5:Y:S02]  /*b8e0*/  LDG.E.U8 R0, desc[UR36][R2.64] ;  /* 0x0000002402007981 */ /* 0x000164000c1e1100 */
.L_x_23210:
[----:B------:R-:W2:Y:S01]  /*b8f0*/  LDC.U8 R4, c[0x0][0x491] ;  /* 0x00012440ff047b82 */ /* 0x000ea20000000000 */
[----:B-1--45:R-:W-:Y:S02]  /*b900*/  LOP3.LUT R0, R0, 0xffff, RZ, 0xc0, !PT ;  /* 0x0000ffff00007812 */ /* 0x032fe400078ec0ff */
[----:B---3--:R-:W-:Y:S02]  /*b910*/  LOP3.LUT R22, R22, 0xffff, RZ, 0xc0, !PT ;  /* 0x0000ffff16167812 */ /* 0x008fe400078ec0ff */
[----:B------:R-:W-:Y:S02]  /*b920*/  PRMT R0, R0, 0x8880, RZ ;  /* 0x0000888000007816 */ /* 0x000fe400000000ff */
[----:B0-----:R-:W-:-:S04]  /*b930*/  PRMT R3, R22, 0x8880, RZ ;  /* 0x0000888016037816 */ /* 0x001fc800000000ff */
        /* <DEDUP_REMOVED lines=14> */
.L_x_23241:
[----:B------:R0:W-:Y:S01]  /*ba20*/  STG.E.U8 desc[UR36][R16.64], R5 ;  /* 0x0000000510007986 */ /* 0x0001e2000c101124 */
[----:B------:R-:W-:Y:S05]  /*ba30*/  BRA `(.L_x_23243) ;  /* 0x0000000c005c7947 */ /* 0x000fea0003800000 */
.L_x_23240:
        /* <DEDUP_REMOVED lines=10> */
.L_x_23245:
[----:B------:R0:W-:Y:S01]  /*bae0*/  STG.E desc[UR36][R16.64], R5 ;  /* 0x0000000510007986 */ /* 0x0001e2000c101924 */
[----:B------:R-:W-:Y:S05]  /*baf0*/  BRA `(.L_x_23243) ;  /* 0x0000000c002c7947 */ /* 0x000fea0003800000 */
.L_x_23244:
[----:B------:R0:W-:Y:S01]  /*bb00*/  STG.E.U16 desc[UR36][R16.64], R5 ;  /* 0x0000000510007986 */ /* 0x0001e2000c101524 */
[----:B------:R-:W-:Y:S05]  /*bb10*/  BRA `(.L_x_23243) ;  /* 0x0000000c00247947 */ /* 0x000fea0003800000 */
.L_x_23239:
        /* <DEDUP_REMOVED lines=9> */
.L_x_23247:
[----:B------:R-:W0:Y:S02]  /*bbb0*/  I2F.S16 R0, R5 ;  /* 0x0000000500007306 */ /* 0x000e240000101400 */
[----:B0-----:R-:W-:-:S05]  /*bbc0*/  F2FP.F16.F32.PACK_AB R0, RZ, R0 ;  /* 0x00000000ff00723e */ /* 0x001fca00000000ff */
[----:B------:R0:W-:Y:S01]  /*bbd0*/  STG.E.U16 desc[UR36][R16.64], R0 ;  /* 0x0000000010007986 */ /* 0x0001e2000c101524 */
[----:B------:R-:W-:Y:S05]  /*bbe0*/  BRA `(.L_x_23243) ;  /* 0x0000000800f07947 */ /* 0x000fea0003800000 */
.L_x_23246:
        /* <DEDUP_REMOVED lines=10> */
.L_x_23249:
[----:B------:R-:W0:Y:S02]  /*bc90*/  I2F.S16 R5, R5 ;  /* 0x0000000500057306 */ /* 0x000e240000101400 */
[----:B0-----:R-:W-:-:S04]  /*bca0*/  F2FP.F16.F32.PACK_AB R3, RZ, R5 ;  /* 0x00000005ff03723e */ /* 0x001fc800000000ff */
[----:B------:R-:W-:-:S05]  /*bcb0*/  PRMT R3, R3, 0x5410, RZ ;  /* 0x0000541003037816 */ /* 0x000fca00000000ff */
[----:B------:R0:W-:Y:S01]  /*bcc0*/  STG.E desc[UR36][R16.64], R3 ;  /* 0x0000000310007986 */ /* 0x0001e2000c101924 */
[----:B------:R-:W-:Y:S05]  /*bcd0*/  BRA `(.L_x_23243) ;  /* 0x0000000800b47947 */ /* 0x000fea0003800000 */
.L_x_23248:
[----:B------:R-:W0:Y:S02]  /*bce0*/  I2F.F64.S16 R2, R5 ;  /* 0x0000000500027312 */ /* 0x000e240000101c00 */
[----:B0-----:R0:W-:Y:S01]  /*bcf0*/  STG.E.64 desc[UR36][R16.64], R2 ;  /* 0x0000000210007986 */ /* 0x0011e2000c101b24 */
[----:B------:R-:W-:Y:S05]  /*bd00*/  BRA `(.L_x_23243) ;  /* 0x0000000800a87947 */ /* 0x000fea0003800000 */
.L_x_23238:
        /* <DEDUP_REMOVED lines=13> */
.L_x_23252:
[----:B------:R-:W0:Y:S01]  /*bde0*/  I2F.F64.S16 R4, R5 ;  /* 0x0000000500047312 */ /* 0x000e220000101c00 */
[----:B------:R-:W-:-:S05]  /*bdf0*/  CS2R R6, SRZ ;  /* 0x0000000000067805 */ /* 0x000fca000001ff00 */
[----:B0-----:R0:W-:Y:S01]  /*be00*/  STG.E.128 desc[UR36][R16.64], R4 ;  /* 0x0000000410007986 */ /* 0x0011e2000c101d24 */
[----:B------:R-:W-:Y:S05]  /*be10*/  BRA `(.L_x_23243) ;  /* 0x0000000800647947 */ /* 0x000fea0003800000 */
.L_x_23251:
        /* <DEDUP_REMOVED lines=21> */
.L_x_23256:
[----:B------:R-:W-:Y:S05]  /*bf70*/  BSYNC B0 ;  /* 0x0000000000007941 */ /* 0x000fea0003800000 */
.L_x_23255:
[----:B------:R-:W-:-:S05]  /*bf80*/  LOP3.LUT R3, R0, R3, RZ, 0xfc, !PT ;  /* 0x0000000300037212 */ /* 0x000fca00078efcff */
[----:B------:R0:W-:Y:S01]  /*bf90*/  STG.E.U8 desc[UR36][R16.64], R3 ;  /* 0x0000000310007986 */ /* 0x0001e2000c101124 */
[----:B------:R-:W-:Y:S05]  /*bfa0*/  BRA `(.L_x_23243) ;  /* 0x0000000800007947 */ /* 0x000fea0003800000 */
.L_x_23254:
        /* <DEDUP_REMOVED lines=13> */
.L_x_23258:
[----:B------:R-:W-:Y:S01]  /*c080*/  IMAD.MOV.U32 R0, RZ, RZ, 0x7f ;  /* 0x0000007fff007424 */ /* 0x000fe200078e00ff */
[----:B------:R-:W-:-:S04]  /*c090*/  ISETP.GT.U32.AND P0, PT, R2, 0x7f800000, PT ;  /* 0x7f8000000200780c */ /* 0x000fc80003f04070 */
[----:B------:R-:W-:-:S09]  /*c0a0*/  SEL R0, R0, 0x7c, P0 ;  /* 0x0000007c00007807 */ /* 0x000fd20000000000 */
.L_x_23259:
[----:B------:R-:W-:Y:S05]  /*c0b0*/  BSYNC B0 ;  /* 0x0000000000007941 */ /* 0x000fea0003800000 */
.L_x_23257:
[----:B------:R-:W-:-:S04]  /*c0c0*/  LOP3.LUT R2, R5, 0x80000000, RZ, 0xc0, !PT ;  /* 0x8000000005027812 */ /* 0x000fc800078ec0ff */
[----:B------:R-:W-:-:S04]  /*c0d0*/  SHF.R.U32.HI R3, RZ, 0x18, R2 ;  /* 0x00000018ff037819 */ /* 0x000fc80000011602 */
[----:B------:R-:W-:-:S05]  /*c0e0*/  LOP3.LUT R3, R0, R3, RZ, 0xfc, !PT ;  /* 0x0000000300037212 */ /* 0x000fca00078efcff */
[----:B------:R0:W-:Y:S01]  /*c0f0*/  STG.E.U8 desc[UR36][R16.64], R3 ;  /* 0x0000000310007986 */ /* 0x0001e2000c101124 */
[----:B------:R-:W-:Y:S05]  /*c100*/  BRA `(.L_x_23243) ;  /* 0x0000000400a87947 */ /* 0x000fea0003800000 */
.L_x_23253:
[----:B------:R-:W0:Y:S02]  /*c110*/  I2F.S16 R0, R5 ;  /* 0x0000000500007306 */ /* 0x000e240000101400 */
[----:B0-----:R-:W-:-:S05]  /*c120*/  F2FP.BF16.F32.PACK_AB R0, RZ, R0 ;  /* 0x00000000ff00723e */ /* 0x001fca00000010ff */
[----:B------:R0:W-:Y:S01]  /*c130*/  STG.E.U16 desc[UR36][R16.64], R0 ;  /* 0x0000000010007986 */ /* 0x0001e2000c101524 */
[----:B------:R-:W-:Y:S05]  /*c140*/  BRA `(.L_x_23243) ;  /* 0x0000000400987947 */ /* 0x000fea0003800000 */
.L_x_23250:
        /* <DEDUP_REMOVED lines=10> */
.L_x_23262:
        /* <DEDUP_REMOVED lines=17> */
.L_x_23265:
[----:B------:R-:W-:-:S04]  /*c300*/  LOP3.LUT R2, R5, 0x80000000, RZ, 0xc0, !PT ;  /* 0x8000000005027812 */ /* 0x000fc800078ec0ff */
[----:B------:R-:W-:-:S04]  /*c310*/  SHF.R.U32.HI R3, RZ, 0x18, R2 ;  /* 0x00000018ff037819 */ /* 0x000fc80000011602 */
[----:B------:R-:W-:-:S04]  /*c320*/  LOP3.LUT R0, R0, R3, RZ, 0xfc, !PT ;  /* 0x0000000300007212 */ /* 0x000fc800078efcff */
[----:B------:R-:W-:-:S07]  /*c330*/  PRMT R8, R0, 0x7610, R8 ;  /* 0x0000761000087816 */ /* 0x000fce0000000008 */
.L_x_23264:
[----:B------:R-:W-:Y:S05]  /*c340*/  BSYNC B0 ;  /* 0x0000000000007941 */ /* 0x000fea0003800000 */
.L_x_23263:
[----:B------:R3:W-:Y:S01]  /*c350*/  STG.E.U8 desc[UR36][R16.64], R8 ;  /* 0x0000000810007986 */ /* 0x0007e2000c101124 */
[----:B------:R-:W-:Y:S05]  /*c360*/  BRA `(.L_x_23243) ;  /* 0x0000000400107947 */ /* 0x000fea0003800000 */
.L_x_23261:
        /* <DEDUP_REMOVED lines=17> */
.L_x_23268:
[----:B------:R-:W-:-:S04]  /*c480*/  LOP3.LUT R2, R5, 0x80000000, RZ, 0xc0, !PT ;  /* 0x8000000005027812 */ /* 0x000fc800078ec0ff */
[----:B------:R-:W-:-:S04]  /*c490*/  SHF.R.U32.HI R3, RZ, 0x18, R2 ;  /* 0x00000018ff037819 */ /* 0x000fc80000011602 */
[----:B------:R-:W-:-:S04]  /*c4a0*/  LOP3.LUT R0, R0, R3, RZ, 0xfc, !PT ;  /* 0x0000000300007212 */ /* 0x000fc800078efcff */
[----:B------:R-:W-:-:S07]  /*c4b0*/  PRMT R8, R0, 0x7610, R8 ;  /* 0x0000761000087816 */ /* 0x000fce0000000008 */
.L_x_23267:
[----:B------:R-:W-:Y:S05]  /*c4c0*/  BSYNC B0 ;  /* 0x0000000000007941 */ /* 0x000fea0003800000 */
.L_x_23266:
[----:B------:R0:W-:Y:S01]  /*c4d0*/  STG.E.U8 desc[UR36][R16.64], R8 ;  /* 0x0000000810007986 */ /* 0x0001e2000c101124 */
[----:B------:R-:W-:Y:S05]  /*c4e0*/  BRA `(.L_x_23243) ;  /* 0x0000000000b07947 */ /* 0x000fea0003800000 */
.L_x_23260:
        /* <DEDUP_REMOVED lines=22> */
.L_x_23242:
        /* <DEDUP_REMOVED lines=16> */
.L_x_23271:
[----:B------:R-:W-:Y:S05]  /*c750*/  BRA `(.L_x_23243) ;  /* 0x0000000000147947 */ /* 0x000fea0003800000 */
.L_x_23270:
[----:B------:R-:W-:-:S04]  /*c760*/  PRMT R2, R5, 0x9910, RZ ;  /* 0x0000991005027816 */ /* 0x000fc800000000ff */
[----:B------:R-:W-:-:S05]  /*c770*/  SHF.R.S32.HI R3, RZ, 0x1f, R2 ;  /* 0x0000001fff037819 */ /* 0x000fca0000011402 */
[----:B------:R1:W-:Y:S01]  /*c780*/  STG.E.64 desc[UR36][R16.64], R2 ;  /* 0x0000000210007986 */ /* 0x0003e2000c101b24 */
[----:B------:R-:W-:Y:S05]  /*c790*/  BRA `(.L_x_23243) ;  /* 0x0000000000047947 */ /* 0x000fea0003800000 */
.L_x_23269:
[----:B------:R0:W-:Y:S02]  /*c7a0*/  STG.E desc[UR36][R16.64], R5 ;  /* 0x0000000510007986 */ /* 0x0001e4000c101924 */
.L_x_23243:
[----:B------:R-:W-:-:S07]  /*c7b0*/  VIADD R19, R19, 0x80 ;  /* 0x0000008013137836 */ /* 0x000fce0000000000 */
.L_x_23170:
[----:B------:R-:W-:Y:S05]  /*c7c0*/  BSYNC B6 ;  /* 0x0000000000067941 */ /* 0x000fea0003800000 */
.L_x_23169:
        /* <DEDUP_REMOVED lines=357> */
.L_x_23272:
        /* <DEDUP_REMOVED lines=20> */
.L_x_23276:
[----:B------:R0:W5:Y:S01]  /*df60*/  LDG.E.U8 R19, desc[UR36][R2.64] ;  /* 0x0000002402137981 */ /* 0x000162000c1e1100 */
[----:B------:R-:W-:Y:S05]  /*df70*/  BRA `(.L_x_23278) ;  /* 0x0000000c00547947 */ /* 0x000fea0003800000 */
.L_x_23275:
        /* <DEDUP_REMOVED lines=8> */
.L_x_23280:
[----:B------:R0:W5:Y:S01]  /*e000*/  LDG.E.U8 R19, desc[UR36][R2.64] ;  /* 0x0000002402137981 */ /* 0x000162000c1e1100 */
[----:B------:R-:W-:Y:S05]  /*e010*/  BRA `(.L_x_23278) ;  /* 0x0000000c002c7947 */ /* 0x000fea0003800000 */
.L_x_23279:
[----:B------:R0:W5:Y:S01]  /*e020*/  LDG.E.U16 R19, desc[UR36][R2.64] ;  /* 0x0000002402137981 */ /* 0x000162000c1e1500 */
[----:B------:R-:W-:Y:S05]  /*e030*/  BRA `(.L_x_23278) ;  /* 0x0000000c00247947 */ /* 0x000fea0003800000 */
.L_x_23274:
        /* <DEDUP_REMOVED lines=9> */
.L_x_23282:
[----:B------:R-:W2:Y:S02]  /*e0d0*/  LDG.E.U16 R0, desc[UR36][R2.64] ;  /* 0x0000002402007981 */ /* 0x000ea4000c1e1500 */
[----:B--2---:R-:W-:-:S06]  /*e0e0*/  HADD2.F32 R0, -RZ, R0.H0_H0 ;  /* 0x20000000ff007230 */ /* 0x004fcc0000004100 */
[----:B------:R-:W0:Y:S02]  /*e0f0*/  F2I.FTZ.TRUNC.NTZ R0, R0 ;  /* 0x0000000000007305 */ /* 0x000e24000021f100 */
[----:B0-----:R-:W-:Y:S01]  /*e100*/  PRMT R19, R0, 0x7610, R19 ;  /* 0x0000761000137816 */ /* 0x001fe20000000013 */
[----:B------:R-:W-:Y:S06]  /*e110*/  BRA `(.L_x_23278) ;  /* 0x0000000800ec7947 */ /* 0x000fec0003800000 */
.L_x_23281:
        /* <DEDUP_REMOVED lines=9> */
.L_x_23284:
[----:B------:R-:W2:Y:S02]  /*e1b0*/  LDG.E.U16 R2, desc[UR36][R2.64] ;  /* 0x0000002402027981 */ /* 0x000ea4000c1e1500 */
[----:B--2---:R-:W-:-:S06]  /*e1c0*/  HADD2.F32 R0, -RZ, R2.H0_H0 ;  /* 0x20000002ff007230 */ /* 0x004fcc0000004100 */
[----:B------:R-:W0:Y:S02]  /*e1d0*/  F2I.FTZ.TRUNC.NTZ R0, R0 ;  /* 0x0000000000007305 */ /* 0x000e24000021f100 */
[----:B0-----:R-:W-:Y:S01]  /*e1e0*/  PRMT R19, R0, 0x7610, R19 ;  /* 0x0000761000137816 */ /* 0x001fe20000000013 */
[----:B------:R-:W-:Y:S06]  /*e1f0*/  BRA `(.L_x_23278) ;  /* 0x0000000800b47947 */ /* 0x000fec0003800000 */
.L_x_23283:
[----:B------:R-:W2:Y:S02]  /*e200*/  LDG.E.64 R2, desc[UR36][R2.64] ;  /* 0x0000002402027981 */ /* 0x000ea4000c1e1b00 */
[----:B--2---:R0:W1:Y:S01]  /*e210*/  F2I.F64.TRUNC R19, R2 ;  /* 0x0000000200137311 */ /* 0x004062000030d100 */
[----:B------:R-:W-:Y:S05]  /*e220*/  BRA `(.L_x_23278) ;  /* 0x0000000800a87947 */ /* 0x000fea0003800000 */
.L_x_23273:
        /* <DEDUP_REMOVED lines=12> */
.L_x_23287:
[----:B------:R-:W2:Y:S02]  /*e2f0*/  LDG.E.64 R2, desc[UR36][R2.64] ;  /* 0x0000002402027981 */ /* 0x000ea4000c1e1b00 */
[----:B--2---:R0:W1:Y:S01]  /*e300*/  F2I.F64.TRUNC R19, R2 ;  /* 0x0000000200137311 */ /* 0x004062000030d100 */
[----:B------:R-:W-:Y:S05]  /*e310*/  BRA `(.L_x_23278) ;  /* 0x00000008006c7947 */ /* 0x000fea0003800000 */
.L_x_23286:
        /* <DEDUP_REMOVED lines=28> */
.L_x_23289:
        /* <DEDUP_REMOVED lines=15> */
.L_x_23288:
[----:B------:R-:W2:Y:S02]  /*e5d0*/  LDG.E.U16 R0, desc[UR36][R2.64] ;  /* 0x0000002402007981 */ /* 0x000ea4000c1e1500 */
[----:B--2---:R-:W-:-:S06]  /*e5e0*/  IMAD.U32 R0, R0, 0x10000, RZ ;  /* 0x0001000000007824 */ /* 0x004fcc00078e00ff */
[----:B------:R-:W0:Y:S02]  /*e5f0*/  F2I.FTZ.TRUNC.NTZ R0, R0 ;  /* 0x0000000000007305 */ /* 0x000e24000021f100 */
[----:B0-----:R-:W-:Y:S01]  /*e600*/  PRMT R19, R0, 0x7610, R19 ;  /* 0x0000761000137816 */ /* 0x001fe20000000013 */
[----:B------:R-:W-:Y:S06]  /*e610*/  BRA `(.L_x_23278) ;  /* 0x0000000400ac7947 */ /* 0x000fec0003800000 */
.L_x_23285:
        /* <DEDUP_REMOVED lines=10> */
.L_x_23292:
        /* <DEDUP_REMOVED lines=21> */
.L_x_23296:
[----:B------:R-:W-:Y:S05]  /*e810*/  BSYNC B1 ;  /* 0x0000000000017941 */ /* 0x000fea0003800000 */
.L_x_23295:
[----:B------:R-:W-:Y:S01]  /*e820*/  LEA R3, R0, 0x3b800000, 0x17 ;  /* 0x3b80000000037811 */ /* 0x000fe200078eb8ff */
[----:B------:R-:W-:-:S05]  /*e830*/  IMAD.SHL.U32 R0, R2, 0x100000, RZ ;  /* 0x0010000002007824 */ /* 0x000fca00078e00ff */
[----:B------:R-:W-:-:S07]  /*e840*/  LOP3.LUT R0, R3, R0, R4, 0xfe, !PT ;  /* 0x0000000003007212 */ /* 0x000fce00078efe04 */
.L_x_23294:
[----:B------:R-:W-:Y:S05]  /*e850*/  BSYNC B0 ;  /* 0x0000000000007941 */ /* 0x000fea0003800000 */
.L_x_23293:
[----:B------:R-:W0:Y:S02]  /*e860*/  F2I.FTZ.TRUNC.NTZ R0, R0 ;  /* 0x0000000000007305 */ /* 0x000e24000021f100 */
[----:B0-----:R-:W-:Y:S01]  /*e870*/  PRMT R19, R0, 0x7610, R19 ;  /* 0x0000761000137816 */ /* 0x001fe20000000013 */
[----:B------:R-:W-:Y:S06]  /*e880*/  BRA `(.L_x_23278) ;  /* 0x0000000400107947 */ /* 0x000fec0003800000 */
.L_x_23291:
        /* <DEDUP_REMOVED lines=21> */
.L_x_23300:
[----:B------:R-:W-:Y:S05]  /*e9e0*/  BSYNC B1 ;  /* 0x0000000000017941 */ /* 0x000fea0003800000 */
.L_x_23299:
[----:B------:R-:W-:Y:S01]  /*e9f0*/  LEA R3, R0, 0x37800000, 0x17 ;  /* 0x3780000000037811 */ /* 0x000fe200078eb8ff */
[----:B------:R-:W-:-:S05]  /*ea00*/  IMAD.SHL.U32 R0, R2, 0x200000, RZ ;  /* 0x0020000002007824 */ /* 0x000fca00078e00ff */
[----:B------:R-:W-:-:S07]  /*ea10*/  LOP3.LUT R0, R3, R0, R4, 0xfe, !PT ;  /* 0x0000000003007212 */ /* 0x000fce00078efe04 */
.L_x_23298:
[----:B------:R-:W-:Y:S05]  /*ea20*/  BSYNC B0 ;  /* 0x0000000000007941 */ /* 0x000fea0003800000 */
.L_x_23297:
[----:B------:R-:W0:Y:S02]  /*ea30*/  F2I.FTZ.TRUNC.NTZ R0, R0 ;  /* 0x0000000000007305 */ /* 0x000e24000021f100 */
[----:B0-----:R-:W-:Y:S01]  /*ea40*/  PRMT R19, R0, 0x7610, R19 ;  /* 0x0000761000137816 */ /* 0x001fe20000000013 */
[----:B------:R-:W-:Y:S06]  /*ea50*/  BRA `(.L_x_23278) ;  /* 0x00000000009c7947 */ /* 0x000fec0003800000 */
.L_x_23290:
        /* <DEDUP_REMOVED lines=14> */
.L_x_23304:
[----:B------:R-:W-:Y:S05]  /*eb40*/  BSYNC B0 ;  /* 0x0000000000007941 */ /* 0x000fea0003800000 */
.L_x_23303:
[----:B------:R-:W0:Y:S02]  /*eb50*/  F2I.FTZ.TRUNC.NTZ R0, R0 ;  /* 0x0000000000007305 */ /* 0x000e24000021f100 */
[----:B0-----:R-:W-:Y:S01]  /*eb60*/  PRMT R19, R0, 0x7610, R19 ;  /* 0x0000761000137816 */ /* 0x001fe20000000013 */
[----:B------:R-:W-:Y:S06]  /*eb70*/  BRA `(.L_x_23278) ;  /* 0x0000000000547947 */ /* 0x000fec0003800000 */
.L_x_23277:
        /* <DEDUP_REMOVED lines=16> */
.L_x_23305:
[----:B------:R-:W-:Y:S01]  /*ec80*/  PRMT R19, RZ, 0x7610, R19 ;  /* 0x00007610ff137816 */ /* 0x000fe20000000013 */
[----:B------:R-:W-:Y:S06]  /*ec90*/  BRA `(.L_x_23278) ;  /* 0x00000000000c7947 */ /* 0x000fec0003800000 */
.L_x_23302:
[----:B------:R2:W5:Y:S01]  /*eca0*/  LDG.E.U8 R19, desc[UR36][R2.64] ;  /* 0x0000002402137981 */ /* 0x000562000c1e1100 */
[----:B------:R-:W-:Y:S05]  /*ecb0*/  BRA `(.L_x_23278) ;  /* 0x0000000000047947 */ /* 0x000fea0003800000 */
.L_x_23301:
[----:B------:R3:W5:Y:S02]  /*ecc0*/  LDG.E.U8 R19, desc[UR36][R2.64] ;  /* 0x0000002402137981 */ /* 0x000764000c1e1100 */
.L_x_23278:
        /* <DEDUP_REMOVED lines=17> */
.L_x_23309:
[----:B------:R1:W5:Y:S01]  /*ede0*/  LDG.E.U8 R0, desc[UR36][R2.64] ;  /* 0x0000002402007981 */ /* 0x000362000c1e1100 */
[----:B------:R-:W-:Y:S05]  /*edf0*/  BRA `(.L_x_23311) ;  /* 0x0000000c00547947 */ /* 0x000fea0003800000 */
.L_x_23308:
        /* <DEDUP_REMOVED lines=8> */
.L_x_23313:
[----:B------:R3:W5:Y:S01]  /*ee80*/  LDG.E.U8 R0, desc[UR36][R2.64] ;  /* 0x0000002402007981 */ /* 0x000762000c1e1100 */
[----:B------:R-:W-:Y:S05]  /*ee90*/  BRA `(.L_x_23311) ;  /* 0x0000000c002c7947 */ /* 0x000fea0003800000 */
.L_x_23312:
[----:B------:R4:W5:Y:S01]  /*eea0*/  LDG.E.U16 R0, desc[UR36][R2.64] ;  /* 0x0000002402007981 */ /* 0x000962000c1e1500 */
[----:B------:R-:W-:Y:S05]  /*eeb0*/  BRA `(.L_x_23311) ;  /* 0x0000000c00247947 */ /* 0x000fea0003800000 */
.L_x_23307:
        /* <DEDUP_REMOVED lines=9> */
.L_x_23315:
[----:B------:R-:W2:Y:S02]  /*ef50*/  LDG.E.U16 R4, desc[UR36][R2.64] ;  /* 0x0000002402047981 */ /* 0x000ea4000c1e1500 */
[----:B--2---:R-:W-:-:S06]  /*ef60*/  HADD2.F32 R4, -RZ, R4.H0_H0 ;  /* 0x20000004ff047230 */ /* 0x004fcc0000004100 */
[----:B------:R-:W0:Y:S02]  /*ef70*/  F2I.FTZ.TRUNC.NTZ R4, R4 ;  /* 0x0000000400047305 */ /* 0x000e24000021f100 */
[----:B0-----:R-:W-:Y:S01]  /*ef80*/  PRMT R0, R4, 0x7610, R0 ;  /* 0x0000761004007816 */ /* 0x001fe20000000000 */
[----:B------:R-:W-:Y:S06]  /*ef90*/  BRA `(.L_x_23311) ;  /* 0x0000000800ec7947 */ /* 0x000fec0003800000 */
.L_x_23314:
        /* <DEDUP_REMOVED lines=9> */
.L_x_23317:
[----:B------:R-:W2:Y:S02]  /*f030*/  LDG.E.U16 R2, desc[UR36][R2.64] ;  /* 0x0000002402027981 */ /* 0x000ea4000c1e1500 */
[----:B--2---:R-:W-:-:S06]  /*f040*/  HADD2.F32 R4, -RZ, R2.H0_H0 ;  /* 0x20000002ff047230 */ /* 0x004fcc0000004100 */
[----:B------:R-:W0:Y:S02]  /*f050*/  F2I.FTZ.TRUNC.NTZ R4, R4 ;  /* 0x0000000400047305 */ /* 0x000e24000021f100 */
[----:B0-----:R-:W-:Y:S01]  /*f060*/  PRMT R0, R4, 0x7610, R0 ;  /* 0x0000761004007816 */ /* 0x001fe20000000000 */
[----:B------:R-:W-:Y:S06]  /*f070*/  BRA `(.L_x_23311) ;  /* 0x0000000800b47947 */ /* 0x000fec0003800000 */
.L_x_23316:
[----:B------:R-:W2:Y:S02]  /*f080*/  LDG.E.64 R2, desc[UR36][R2.64] ;  /* 0x0000002402027981 */ /* 0x000ea4000c1e1b00 */
[----:B--2---:R0:W1:Y:S01]  /*f090*/  F2I.F64.TRUNC R0, R2 ;  /* 0x0000000200007311 */ /* 0x004062000030d100 */
[----:B------:R-:W-:Y:S05]  /*f0a0*/  BRA `(.L_x_23311) ;  /* 0x0000000800a87947 */ /* 0x000fea0003800000 */
.L_x_23306:
        /* <DEDUP_REMOVED lines=12> */
.L_x_23320:
[----:B------:R-:W2:Y:S02]  /*f170*/  LDG.E.64 R2, desc[UR36][R2.64] ;  /* 0x0000002402027981 */ /* 0x000ea4000c1e1b00 */
[----:B--2---:R0:W1:Y:S01]  /*f180*/  F2I.F64.TRUNC R0, R2 ;  /* 0x0000000200007311 */ /* 0x004062000030d100 */
[----:B------:R-:W-:Y:S05]  /*f190*/  BRA `(.L_x_23311) ;  /* 0x00000008006c7947 */ /* 0x000fea0003800000 */
.L_x_23319:
        /* <DEDUP_REMOVED lines=28> */
.L_x_23322:
        /* <DEDUP_REMOVED lines=15> */
.L_x_23321:
[----:B------:R-:W2:Y:S02]  /*f450*/  LDG.E.U16 R4, desc[UR36][R2.64] ;  /* 0x0000002402047981 */ /* 0x000ea4000c1e1500 */
[----:B--2---:R-:W-:-:S06]  /*f460*/  IMAD.U32 R4, R4, 0x10000, RZ ;  /* 0x0001000004047824 */ /* 0x004fcc00078e00ff */
[----:B------:R-:W0:Y:S02]  /*f470*/  F2I.FTZ.TRUNC.NTZ R4, R4 ;  /* 0x0000000400047305 */ /* 0x000e24000021f100 */
[----:B0-----:R-:W-:Y:S01]  /*f480*/  PRMT R0, R4, 0x7610, R0 ;  /* 0x0000761004007816 */ /* 0x001fe20000000000 */
[----:B------:R-:W-:Y:S06]  /*f490*/  BRA `(.L_x_23311) ;  /* 0x0000000400ac7947 */ /* 0x000fec0003800000 */
.L_x_23318:
        /* <DEDUP_REMOVED lines=10> */
.L_x_23325:
        /* <DEDUP_REMOVED lines=21> */
.L_x_23329:
[----:B------:R-:W-:Y:S05]  /*f690*/  BSYNC B1 ;  /* 0x0000000000017941 */ /* 0x000fea0003800000 */
.L_x_23328:
[----:B------:R-:W-:Y:S01]  /*f6a0*/  IMAD.SHL.U32 R2, R2, 0x100000, RZ ;  /* 0x0010000002027824 */ /* 0x000fe200078e00ff */
[----:B------:R-:W-:-:S04]  /*f6b0*/  LEA R3, R0, 0x3b800000, 0x17 ;  /* 0x3b80000000037811 */ /* 0x000fc800078eb8ff */
[----:B------:R-:W-:-:S07]  /*f6c0*/  LOP3.LUT R4, R3, R2, R4, 0xfe, !PT ;  /* 0x0000000203047212 */ /* 0x000fce00078efe04 */
.L_x_23327:
[----:B------:R-:W-:Y:S05]  /*f6d0*/  BSYNC B0 ;  /* 0x0000000000007941 */ /* 0x000fea0003800000 */
.L_x_23326:
[----:B------:R-:W0:Y:S02]  /*f6e0*/  F2I.FTZ.TRUNC.NTZ R4, R4 ;  /* 0x0000000400047305 */ /* 0x000e24000021f100 */
[----:B0-----:R-:W-:Y:S01]  /*f6f0*/  PRMT R0, R4, 0x7610, R0 ;  /* 0x0000761004007816 */ /* 0x001fe20000000000 */
[----:B------:R-:W-:Y:S06]  /*f700*/  BRA `(.L_x_23311) ;  /* 0x0000000400107947 */ /* 0x000fec0003800000 */
.L_x_23324:
        /* <DEDUP_REMOVED lines=21> */
.L_x_23333:
[----:B------:R-:W-:Y:S05]  /*f860*/  BSYNC B1 ;  /* 0x0000000000017941 */ /* 0x000fea0003800000 */
.L_x_23332:
[----:B------:R-:W-:Y:S01]  /*f870*/  IMAD.SHL.U32 R2, R2, 0x200000, RZ ;  /* 0x0020000002027824 */ /* 0x000fe200078e00ff */
[----:B------:R-:W-:-:S04]  /*f880*/  LEA R3, R0, 0x37800000, 0x17 ;  /* 0x3780000000037811 */ /* 0x000fc800078eb8ff */
[----:B------:R-:W-:-:S07]  /*f890*/  LOP3.LUT R4, R3, R2, R4, 0xfe, !PT ;  /* 0x0000000203047212 */ /* 0x000fce00078efe04 */
.L_x_23331:
[----:B------:R-:W-:Y:S05]  /*f8a0*/  BSYNC B0 ;  /* 0x0000000000007941 */ /* 0x000fea0003800000 */
.L_x_23330:
[----:B------:R-:W0:Y:S02]  /*f8b0*/  F2I.FTZ.TRUNC.NTZ R4, R4 ;  /* 0x0000000400047305 */ /* 0x000e24000021f100 */
[----:B0-----:R-:W-:Y:S01]  /*f8c0*/  PRMT R0, R4, 0x7610, R0 ;  /* 0x0000761004007816 */ /* 0x001fe20000000000 */
[----:B------:R-:W-:Y:S06]  /*f8d0*/  BRA `(.L_x_23311) ;  /* 0x00000000009c7947 */ /* 0x000fec0003800000 */
.L_x_23323:
        /* <DEDUP_REMOVED lines=14> */
.L_x_23337:
[----:B------:R-:W-:Y:S05]  /*f9c0*/  BSYNC B0 ;  /* 0x0000000000007941 */ /* 0x000fea0003800000 */
.L_x_23336:
[----:B------:R-:W0:Y:S02]  /*f9d0*/  F2I.FTZ.TRUNC.NTZ R4, R4 ;  /* 0x0000000400047305 */ /* 0x000e24000021f100 */
[----:B0-----:R-:W-:Y:S01]  /*f9e0*/  PRMT R0, R4, 0x7610, R0 ;  /* 0x0000761004007816 */ /* 0x001fe20000000000 */
[----:B------:R-:W-:Y:S06]  /*f9f0*/  BRA `(.L_x_23311) ;  /* 0x0000000000547947 */ /* 0x000fec0003800000 */
.L_x_23310:
        /* <DEDUP_REMOVED lines=16> */
.L_x_23338:
[----:B------:R-:W-:Y:S01]  /*fb00*/  PRMT R0, RZ, 0x7610, R0 ;  /* 0x00007610ff007816 */ /* 0x000fe20000000000 */
[----:B------:R-:W-:Y:S06]  /*fb10*/  BRA `(.L_x_23311) ;  /* 0x00000000000c7947 */ /* 0x000fec0003800000 */
.L_x_23335:
[----:B------:R0:W5:Y:S01]  /*fb20*/  LDG.E.U8 R0, desc[UR36][R2.64] ;  /* 0x0000002402007981 */ /* 0x000162000c1e1100 */
[----:B------:R-:W-:Y:S05]  /*fb30*/  BRA `(.L_x_23311) ;  /* 0x0000000000047947 */ /* 0x000fea0003800000 */
.L_x_23334:
[----:B------:R0:W5:Y:S02]  /*fb40*/  LDG.E.U8 R0, desc[UR36][R2.64] ;  /* 0x0000002402007981 */ /* 0x000164000c1e1100 */
.L_x_23311:
        /* <DEDUP_REMOVED lines=19> */
.L_x_23342:
[----:B------:R-:W-:Y:S01]  /*fc80*/  STG.E.U8 desc[UR36][R16.64], R5 ;  /* 0x0000000510007986 */ /* 0x000fe2000c101124 */
[----:B------:R-:W-:Y:S05]  /*fc90*/  EXIT ;  /* 0x000000000000794d */ /* 0x000fea0003800000 */
.L_x_23341:
        /* <DEDUP_REMOVED lines=10> */
.L_x_23345:
[----:B------:R-:W-:Y:S01]  /*fd40*/  STG.E desc[UR36][R16.64], R5 ;  /* 0x0000000510007986 */ /* 0x000fe2000c101924 */
[----:B------:R-:W-:Y:S05]  /*fd50*/  EXIT ;  /* 0x000000000000794d */ /* 0x000fea0003800000 */
.L_x_23344:
[----:B------:R-:W-:Y:S01]  /*fd60*/  STG.E.U16 desc[UR36][R16.64], R5 ;  /* 0x0000000510007986 */ /* 0x000fe2000c101524 */
[----:B------:R-:W-:Y:S05]  /*fd70*/  EXIT ;  /* 0x000000000000794d */ /* 0x000fea0003800000 */
.L_x_23340:
        /* <DEDUP_REMOVED lines=9> */
.L_x_23347:
[----:B------:R-:W0:Y:S02]  /*fe10*/  I2F.S16 R0, R5 ;  /* 0x0000000500007306 */ /* 0x000e240000101400 */
[----:B0-----:R-:W-:-:S05]  /*fe20*/  F2FP.F16.F32.PACK_AB R0, RZ, R0 ;  /* 0x00000000ff00723e */ /* 0x001fca00000000ff */
[----:B------:R-:W-:Y:S01]  /*fe30*/  STG.E.U16 desc[UR36][R16.64], R0 ;  /* 0x0000000010007986 */ /* 0x000fe2000c101524 */
[----:B------:R-:W-:Y:S05]  /*fe40*/  EXIT ;  /* 0x000000000000794d */ /* 0x000fea0003800000 */
.L_x_23346:
        /* <DEDUP_REMOVED lines=10> */
.L_x_23349:
[----:B------:R-:W0:Y:S02]  /*fef0*/  I2F.S16 R5, R5 ;  /* 0x0000000500057306 */ /* 0x000e240000101400 */
[----:B0-----:R-:W-:-:S04]  /*ff00*/  F2FP.F16.F32.PACK_AB R3, RZ, R5 ;  /* 0x00000005ff03723e */ /* 0x001fc800000000ff */
[----:B------:R-:W-:-:S05]  /*ff10*/  PRMT R3, R3, 0x5410, RZ ;  /* 0x0000541003037816 */ /* 0x000fca00000000ff */
[----:B------:R-:W-:Y:S01]  /*ff20*/  STG.E desc[UR36][R16.64], R3 ;  /* 0x0000000310007986 */ /* 0x000fe2000c101924 */
[----:B------:R-:W-:Y:S05]  /*ff30*/  EXIT ;  /* 0x000000000000794d */ /* 0x000fea0003800000 */
.L_x_23348:
[----:B------:R-:W0:Y:S02]  /*ff40*/  I2F.F64.S16 R2, R5 ;  /* 0x0000000500027312 */ /* 0x000e240000101c00 */
[----:B0-----:R-:W-:Y:S01]  /*ff50*/  STG.E.64 desc[UR36][R16.64], R2 ;  /* 0x0000000210007986 */ /* 0x001fe2000c101b24 */
[----:B------:R-:W-:Y:S05]  /*ff60*/  EXIT ;  /* 0x000000000000794d */ /* 0x000fea0003800000 */
.L_x_23339:
        /* <DEDUP_REMOVED lines=13> */
.L_x_23352:
[----:B------:R-:W0:Y:S01]  /*10040*/  I2F.F64.S16 R4, R5 ;  /* 0x0000000500047312 */ /* 0x000e220000101c00 */
[----:B------:R-:W-:-:S05]  /*10050*/  CS2R R6, SRZ ;  /* 0x0000000000067805 */ /* 0x000fca000001ff00 */
[----:B0-----:R-:W-:Y:S01]  /*10060*/  STG.E.128 desc[UR36][R16.64], R4 ;  /* 0x0000000410007986 */ /* 0x001fe2000c101d24 */
[----:B------:R-:W-:Y:S05]  /*10070*/  EXIT ;  /* 0x000000000000794d */ /* 0x000fea0003800000 */
.L_x_23351:
        /* <DEDUP_REMOVED lines=21> */
.L_x_23356:
[----:B------:R-:W-:Y:S05]  /*101d0*/  BSYNC B0 ;  /* 0x0000000000007941 */ /* 0x000fea0003800000 */
.L_x_23355:
[----:B------:R-:W-:-:S05]  /*101e0*/  LOP3.LUT R3, R0, R3, RZ, 0xfc, !PT ;  /* 0x0000000300037212 */ /* 0x000fca00078efcff */
[----:B------:R-:W-:Y:S01]  /*101f0*/  STG.E.U8 desc[UR36][R16.64], R3 ;  /* 0x0000000310007986 */ /* 0x000fe2000c101124 */
[----:B------:R-:W-:Y:S05]  /*10200*/  EXIT ;  /* 0x000000000000794d */ /* 0x000fea0003800000 */
.L_x_23354:
        /* <DEDUP_REMOVED lines=13> */
.L_x_23358:
[----:B------:R-:W-:Y:S01]  /*102e0*/  IMAD.MOV.U32 R0, RZ, RZ, 0x7f ;  /* 0x0000007fff007424 */ /* 0x000fe200078e00ff */
[----:B------:R-:W-:-:S04]  /*102f0*/  ISETP.GT.U32.AND P0, PT, R2, 0x7f800000, PT ;  /* 0x7f8000000200780c */ /* 0x000fc80003f04070 */
[----:B------:R-:W-:-:S09]  /*10300*/  SEL R0, R0, 0x7c, P0 ;  /* 0x0000007c00007807 */ /* 0x000fd20000000000 */
.L_x_23359:
[----:B------:R-:W-:Y:S05]  /*10310*/  BSYNC B0 ;  /* 0x0000000000007941 */ /* 0x000fea0003800000 */
.L_x_23357:
[----:B------:R-:W-:-:S04]  /*10320*/  LOP3.LUT R2, R5, 0x80000000, RZ, 0xc0, !PT ;  /* 0x8000000005027812 */ /* 0x000fc800078ec0ff */
[----:B------:R-:W-:-:S04]  /*10330*/  SHF.R.U32.HI R3, RZ, 0x18, R2 ;  /* 0x00000018ff037819 */ /* 0x000fc80000011602 */
[----:B------:R-:W-:-:S05]  /*10340*/  LOP3.LUT R3, R0, R3, RZ, 0xfc, !PT ;  /* 0x0000000300037212 */ /* 0x000fca00078efcff */
[----:B------:R-:W-:Y:S01]  /*10350*/  STG.E.U8 desc[UR36][R16.64], R3 ;  /* 0x0000000310007986 */ /* 0x000fe2000c101124 */
[----:B------:R-:W-:Y:S05]  /*10360*/  EXIT ;  /* 0x000000000000794d */ /* 0x000fea0003800000 */
.L_x_23353:
[----:B------:R-:W0:Y:S02]  /*10370*/  I2F.S16 R0, R5 ;  /* 0x0000000500007306 */ /* 0x000e240000101400 */
[----:B0-----:R-:W-:-:S05]  /*10380*/  F2FP.BF16.F32.PACK_AB R0, RZ, R0 ;  /* 0x00000000ff00723e */ /* 0x001fca00000010ff */
[----:B------:R-:W-:Y:S01]  /*10390*/  STG.E.U16 desc[UR36][R16.64], R0 ;  /* 0x0000000010007986 */ /* 0x000fe2000c101524 */
[----:B------:R-:W-:Y:S05]  /*103a0*/  EXIT ;  /* 0x000000000000794d */ /* 0x000fea0003800000 */
.L_x_23350:
        /* <DEDUP_REMOVED lines=10> */
.L_x_23362:
        /* <DEDUP_REMOVED lines=17> */
.L_x_23365:
[----:B------:R-:W-:-:S04]  /*10560*/  LOP3.LUT R2, R5, 0x80000000, RZ, 0xc0, !PT ;  /* 0x8000000005027812 */ /* 0x000fc800078ec0ff */
[----:B------:R-:W-:-:S04]  /*10570*/  SHF.R.U32.HI R3, RZ, 0x18, R2 ;  /* 0x00000018ff037819 */ /* 0x000fc80000011602 */
[----:B------:R-:W-:-:S04]  /*10580*/  LOP3.LUT R0, R0, R3, RZ, 0xfc, !PT ;  /* 0x0000000300007212 */ /* 0x000fc800078efcff */
[----:B------:R-:W-:-:S07]  /*10590*/  PRMT R8, R0, 0x7610, R8 ;  /* 0x0000761000087816 */ /* 0x000fce0000000008 */
.L_x_23364:
[----:B------:R-:W-:Y:S05]  /*105a0*/  BSYNC B0 ;  /* 0x0000000000007941 */ /* 0x000fea0003800000 */
.L_x_23363:
[----:B------:R-:W-:Y:S01]  /*105b0*/  STG.E.U8 desc[UR36][R16.64], R8 ;  /* 0x0000000810007986 */ /* 0x000fe2000c101124 */
[----:B------:R-:W-:Y:S05]  /*105c0*/  EXIT ;  /* 0x000000000000794d */ /* 0x000fea0003800000 */
.L_x_23361:
        /* <DEDUP_REMOVED lines=17> */
.L_x_23368:
[----:B------:R-:W-:-:S04]  /*106e0*/  LOP3.LUT R2, R5, 0x80000000, RZ, 0xc0, !PT ;  /* 0x8000000005027812 */ /* 0x000fc800078ec0ff */
[----:B------:R-:W-:-:S04]  /*106f0*/  SHF.R.U32.HI R3, RZ, 0x18, R2 ;  /* 0x00000018ff037819 */ /* 0x000fc80000011602 */
[----:B------:R-:W-:-:S04]  /*10700*/  LOP3.LUT R0, R0, R3, RZ, 0xfc, !PT ;  /* 0x0000000300007212 */ /* 0x000fc800078efcff */
[----:B------:R-:W-:-:S07]  /*10710*/  PRMT R8, R0, 0x7610, R8 ;  /* 0x0000761000087816 */ /* 0x000fce0000000008 */
.L_x_23367:
[----:B------:R-:W-:Y:S05]  /*10720*/  BSYNC B0 ;  /* 0x0000000000007941 */ /* 0x000fea0003800000 */
.L_x_23366:
[----:B------:R-:W-:Y:S01]  /*10730*/  STG.E.U8 desc[UR36][R16.64], R8 ;  /* 0x0000000810007986 */ /* 0x000fe2000c101124 */
[----:B------:R-:W-:Y:S05]  /*10740*/  EXIT ;  /* 0x000000000000794d */ /* 0x000fea0003800000 */
.L_x_23360:
        /* <DEDUP_REMOVED lines=22> */
.L_x_23343:
        /* <DEDUP_REMOVED lines=16> */
.L_x_23371:
[----:B------:R-:W-:Y:S05]  /*109b0*/  EXIT ;  /* 0x000000000000794d */ /* 0x000fea0003800000 */
.L_x_23370:
[----:B------:R-:W-:-:S04]  /*109c0*/  PRMT R2, R5, 0x9910, RZ ;  /* 0x0000991005027816 */ /* 0x000fc800000000ff */
[----:B------:R-:W-:-:S05]  /*109d0*/  SHF.R.S32.HI R3, RZ, 0x1f, R2 ;  /* 0x0000001fff037819 */ /* 0x000fca0000011402 */
[----:B------:R-:W-:Y:S01]  /*109e0*/  STG.E.64 desc[UR36][R16.64], R2 ;  /* 0x0000000210007986 */ /* 0x000fe2000c101b24 */
[----:B------:R-:W-:Y:S05]  /*109f0*/  EXIT ;  /* 0x000000000000794d */ /* 0x000fea0003800000 */
.L_x_23369:
[----:B------:R-:W-:Y:S01]  /*10a00*/  STG.E desc[UR36][R16.64], R5 ;  /* 0x0000000510007986 */ /* 0x000fe2000c101924 */
[----:B------:R-:W-:Y:S05]  /*10a10*/  EXIT ;  /* 0x000000000000794d */ /* 0x000fea0003800000 */
.L_x_23372:
        /* <DEDUP_REMOVED lines=14> */
.L_x_42320:


//--------------------- .text._ZN2at6native27unrolled_elementwise_kernelINS0_13BinaryFunctorIaaaZZZNS0_19minimum_kernel_cudaERNS_18TensorIteratorBaseEENKUlvE_clEvENKUlvE0_clEvEUlaaE_EESt5arrayIPcLm3EELi4E23TrivialOffsetCalculatorILi2EjESC_ILi1EjENS0_6memory12LoadWithCastILi2EEENSF_13StoreWithCastILi1EEEEEviT_T0_T2_T3_T4_T5_ --------------------------
	.section	.text._ZN2at6native27unrolled_elementwise_kernelINS0_13BinaryFunctorIaaaZZZNS0_19minimum_kernel_cudaERNS_18TensorIteratorBaseEENKUlvE_clEvENKUlvE0_clEvEUlaaE_EESt5arrayIPcLm3EELi4E23TrivialOffsetCalculatorILi2EjESC_ILi1EjENS0_6memory12LoadWithCastILi2EEENSF_13StoreWithCastILi1EEEEEviT_T0_T2_T3_T4_T5_,"ax",@progbits
	.align	128
        .global         _ZN2at6native27unrolled_elementwise_kernelINS0_13BinaryFunctorIaaaZZZNS0_19minimum_kernel_cudaERNS_18TensorIteratorBaseEENKUlvE_clEvENKUlvE0_clEvEUlaaE_EESt5arrayIPcLm3EELi4E23TrivialOffsetCalculatorILi2EjESC_ILi1EjENS0_6memory12LoadWithCastILi2EEENSF_13StoreWithCastILi1EEEEEviT_T0_T2_T3_T4_T5_
        .type           _ZN2at6native27unrolled_elementwise_kernelINS0_13BinaryFunctorIaaaZZZNS0_19minimum_kernel_cudaERNS_18TensorIteratorBaseEENKUlvE_clEvENKUlvE0_clEvEUlaaE_EESt5arrayIPcLm3EELi4E23TrivialOffsetCalculatorILi2EjESC_ILi1EjENS0_6memory12LoadWithCastILi2EEENSF_13StoreWithCastILi1EEEEEviT_T0_T2_T3_T4_T5_,@function
        .size           _ZN2at6native27unrolled_elementwise_kernelINS0_13BinaryFunctorIaaaZZZNS0_19minimum_kernel_cudaERNS_18TensorIteratorBaseEENKUlvE_clEvENKUlvE0_clEvEUlaaE_EESt5arrayIPcLm3EELi4E23TrivialOffsetCalculatorILi2EjESC_ILi1EjENS0_6memory12LoadWithCastILi2EEENSF_13StoreWithCastILi1EEEEEviT_T0_T2_T3_T4_T5_,(.L_x_42321 - _ZN2at6native27unrolled_elementwise_kernelINS0_13BinaryFunctorIaaaZZZNS0_19minimum_kernel_cudaERNS_18TensorIteratorBaseEENKUlvE_clEvENKUlvE0_clEvEUlaaE_EESt5arrayIPcLm3EELi4E23TrivialOffsetCalculatorILi2EjESC_ILi1EjENS0_6memory12LoadWithCastILi2EEENSF_13StoreWithCastILi1EEEEEviT_T0_T2_T3_T4_T5_)
        .other          _ZN2at6native27unrolled_elementwise_kernelINS0_13BinaryFunctorIaaaZZZNS0_19minimum_kernel_cudaERNS_18TensorIteratorBaseEENKUlvE_clEvENKUlvE0_clEvEUlaaE_EESt5arrayIPcLm3EELi4E23TrivialOffsetCalculatorILi2EjESC_ILi1EjENS0_6memory12LoadWithCastILi2EEENSF_13StoreWithCastILi1EEEEEviT_T0_T2_T3_T4_T5_,@"STO_CUDA_ENTRY STV_DEFAULT"
_ZN2at6native27unrolled_elementwise_kernelINS0_13BinaryFunctorIaaaZZZNS0_19minimum_kernel_cudaERNS_18TensorIteratorBaseEENKUlvE_clEvENKUlvE0_clEvEUlaaE_EESt5arrayIPcLm3EELi4E23TrivialOffsetCalculatorILi2EjESC_ILi1EjENS0_6memory12LoadWithCastILi2EEENSF_13StoreWithCastILi1EEEEEviT_T0_T2_T3_T4_T5_:
.text._ZN2at6native27unrolled_elementwise_kernelINS0_13BinaryFunctorIaaaZZZNS0_19minimum_kernel_cudaERNS_18TensorIteratorBaseEENKUlvE_clEvENKUlvE0_clEvEUlaaE_EESt5arrayIPcLm3EELi4E23TrivialOffsetCalculatorILi2EjESC_ILi1EjENS0_6memory12LoadWithCastILi2EEENSF_13StoreWithCastILi1EEEEEviT_T0_T2_T3_T4_T5_:
        /* <DEDUP_REMOVED lines=33> */
.L_x_23378:
[----:B------:R3:W5:Y:S01]  /*0210*/  LDG.E.U8 R18, desc[UR36][R4.64] ;  /* 0x0000002404127981 */ /* 0x000762000c1e1100 */
[----:B------:R-:W-:Y:S05]  /*0220*/  BRA `(.L_x_23380) ;  /* 0x0000000c00587947 */ /* 0x000fea0003800000 */
.L_x_23377:
        /* <DEDUP_REMOVED lines=8> */
.L_x_23382:
[----:B------:R1:W5:Y:S01]  /*02b0*/  LDG.E.U8 R18, desc[UR36][R4.64] ;  /* 0x0000002404127981 */ /* 0x000362000c1e1100 */
[----:B------:R-:W-:Y:S05]  /*02c0*/  BRA `(.L_x_23380) ;  /* 0x0000000c00307947 */ /* 0x000fea0003800000 */
.L_x_23381:
[----:B------:R2:W5:Y:S01]  /*02d0*/  LDG.E.U16 R18, desc[UR36][R4.64] ;  /* 0x0000002404127981 */ /* 0x000562000c1e1500 */
[----:B------:R-:W-:Y:S05]  /*02e0*/  BRA `(.L_x_23380) ;  /* 0x0000000c00287947 */ /* 0x000fea0003800000 */
.L_x_23376:
        /* <DEDUP_REMOVED lines=9> */
.L_x_23384:
[----:B------:R-:W2:Y:S02]  /*0380*/  LDG.E.U16 R0, desc[UR36][R4.64] ;  /* 0x0000002404007981 */ /* 0x000ea4000c1e1500 */
[----:B--2---:R-:W-:-:S06]  /*0390*/  HADD2.F32 R0, -RZ, R0.H0_H0 ;  /* 0x20000000ff007230 */ /* 0x004fcc0000004100 */
[----:B------:R-:W0:Y:S02]  /*03a0*/  F2I.FTZ.TRUNC.NTZ R0, R0 ;  /* 0x0000000000007305 */ /* 0x000e24000021f100 */
[----:B0-----:R-:W-:Y:S01]  /*03b0*/  PRMT R18, R0, 0x7610, R18 ;  /* 0x0000761000127816 */ /* 0x001fe20000000012 */
[----:B------:R-:W-:Y:S06]  /*03c0*/  BRA `(.L_x_23380) ;  /* 0x0000000800f07947 */ /* 0x000fec0003800000 */
.L_x_23383:
        /* <DEDUP_REMOVED lines=9> */
.L_x_23386:
[----:B------:R-:W2:Y:S02]  /*0460*/  LDG.E.U16 R4, desc[UR36][R4.64] ;  /* 0x0000002404047981 */ /* 0x000ea4000c1e1500 */
[----:B--2---:R-:W-:-:S06]  /*0470*/  HADD2.F32 R0, -RZ, R4.H0_H0 ;  /* 0x20000004ff007230 */ /* 0x004fcc0000004100 */
[----:B------:R-:W0:Y:S02]  /*0480*/  F2I.FTZ.TRUNC.NTZ R0, R0 ;  /* 0x0000000000007305 */ /* 0x000e24000021f100 */
[----:B0-----:R-:W-:Y:S01]  /*0490*/  PRMT R18, R0, 0x7610, R18 ;  /* 0x0000761000127816 */ /* 0x001fe20000000012 */
[----:B------:R-:W-:Y:S06]  /*04a0*/  BRA `(.L_x_23380) ;  /* 0x0000000800b87947 */ /* 0x000fec0003800000 */
.L_x_23385:
[----:B------:R-:W2:Y:S02]  /*04b0*/  LDG.E.64 R4, desc[UR36][R4.64] ;  /* 0x0000002404047981 */ /* 0x000ea4000c1e1b00 */
[----:B--2---:R0:W1:Y:S01]  /*04c0*/  F2I.F64.TRUNC R18, R4 ;  /* 0x0000000400127311 */ /* 0x004062000030d100 */
[----:B------:R-:W-:Y:S05]  /*04d0*/  BRA `(.L_x_23380) ;  /* 0x0000000800ac7947 */ /* 0x000fea0003800000 */
.L_x_23375:
        /* <DEDUP_REMOVED lines=12> */
.L_x_23389:
[----:B------:R-:W2:Y:S02]  /*05a0*/  LDG.E.64 R4, desc[UR36][R4.64] ;  /* 0x0000002404047981 */ /* 0x000ea4000c1e1b00 */
[----:B--2---:R0:W1:Y:S01]  /*05b0*/  F2I.F64.TRUNC R18, R4 ;  /* 0x0000000400127311 */ /* 0x004062000030d100 */
[----:B------:R-:W-:Y:S05]  /*05c0*/  BRA `(.L_x_23380) ;  /* 0x0000000800707947 */ /* 0x000fea0003800000 */
.L_x_23388:
        /* <DEDUP_REMOVED lines=28> */
.L_x_23391:
        /* <DEDUP_REMOVED lines=16> */
.L_x_23390:
[----:B------:R-:W2:Y:S02]  /*0890*/  LDG.E.U16 R0, desc[UR36][R4.64] ;  /* 0x0000002404007981 */ /* 0x000ea4000c1e1500 */
[----:B--2---:R-:W-:-:S06]  /*08a0*/  IMAD.U32 R0, R0, 0x10000, RZ ;  /* 0x0001000000007824 */ /* 0x004fcc00078e00ff */
[----:B------:R-:W0:Y:S02]  /*08b0*/  F2I.FTZ.TRUNC.NTZ R0, R0 ;  /* 0x0000000000007305 */ /* 0x000e24000021f100 */
[----:B0-----:R-:W-:Y:S01]  /*08c0*/  PRMT R18, R0, 0x7610, R18 ;  /* 0x0000761000127816 */ /* 0x001fe20000000012 */
[----:B------:R-:W-:Y:S06]  /*08d0*/  BRA `(.L_x_23380) ;  /* 0x0000000400ac7947 */ /* 0x000fec0003800000 */
.L_x_23387:
        /* <DEDUP_REMOVED lines=10> */
.L_x_23394:
        /* <DEDUP_REMOVED lines=21> */
.L_x_23398:
[----:B------:R-:W-:Y:S05]  /*0ad0*/  BSYNC B1 ;  /* 0x0000000000017941 */ /* 0x000fea0003800000 */
.L_x_23397:
[----:B------:R-:W-:Y:S01]  /*0ae0*/  LEA R5, R0, 0x3b800000, 0x17 ;  /* 0x3b80000000057811 */ /* 0x000fe200078eb8ff */
[----:B------:R-:W-:-:S05]  /*0af0*/  IMAD.SHL.U32 R0, R3, 0x100000, RZ ;  /* 0x0010000003007824 */ /* 0x000fca00078e00ff */
[----:B------:R-:W-:-:S07]  /*0b00*/  LOP3.LUT R0, R5, R0, R6, 0xfe, !PT ;  /* 0x0000000005007212 */ /* 0x000fce00078efe06 */
.L_x_23396:
[----:B------:R-:W-:Y:S05]  /*0b10*/  BSYNC B0 ;  /* 0x0000000000007941 */ /* 0x000fea0003800000 */
.L_x_23395:
[----:B------:R-:W0:Y:S02]  /*0b20*/  F2I.FTZ.TRUNC.NTZ R0, R0 ;  /* 0x0000000000007305 */ /* 0x000e24000021f100 */
[----:B0-----:R-:W-:Y:S01]  /*0b30*/  PRMT R18, R0, 0x7610, R18 ;  /* 0x0000761000127816 */ /* 0x001fe20000000012 */
[----:B------:R-:W-:Y:S06]  /*0b40*/  BRA `(.L_x_23380) ;  /* 0x0000000400107947 */ /* 0x000fec0003800000 */
.L_x_23393:
        /* <DEDUP_REMOVED lines=21> */
.L_x_23402:
[----:B------:R-:W-:Y:S05]  /*0ca0*/  BSYNC B1 ;  /* 0x0000000000017941 */ /* 0x000fea0003800000 */
.L_x_23401:
[----:B------:R-:W-:Y:S01]  /*0cb0*/  LEA R5, R0, 0x37800000, 0x17 ;  /* 0x3780000000057811 */ /* 0x000fe200078eb8ff */
[----:B------:R-:W-:-:S05]  /*0cc0*/  IMAD.SHL.U32 R0, R3, 0x200000, RZ ;  /* 0x0020000003007824 */ /* 0x000fca00078e00ff */
[----:B------:R-:W-:-:S07]  /*0cd0*/  LOP3.LUT R0, R5, R0, R6, 0xfe, !PT ;  /* 0x0000000005007212 */ /* 0x000fce00078efe06 */
.L_x_23400:
[----:B------:R-:W-:Y:S05]  /*0ce0*/  BSYNC B0 ;  /* 0x0000000000007941 */ /* 0x000fea0003800000 */
.L_x_23399:
[----:B------:R-:W0:Y:S02]  /*0cf0*/  F2I.FTZ.TRUNC.NTZ R0, R0 ;  /* 0x0000000000007305 */ /* 0x000e24000021f100 */
[----:B0-----:R-:W-:Y:S01]  /*0d00*/  PRMT R18, R0, 0x7610, R18 ;  /* 0x0000761000127816 */ /* 0x001fe20000000012 */
[----:B------:R-:W-:Y:S06]  /*0d10*/  BRA `(.L_x_23380) ;  /* 0x00000000009c7947 */ /* 0x000fec0003800000 */
.L_x_23392:
        /* <DEDUP_REMOVED lines=14> */
.L_x_23406:
[----:B------:R-:W-:Y:S05]  /*0e00*/  BSYNC B0 ;  /* 0x0000000000007941 */ /* 0x000fea0003800000 */
.L_x_23405:
[----:B------:R-:W0:Y:S02]  /*0e10*/  F2I.FTZ.TRUNC.NTZ R0, R0 ;  /* 0x0000000000007305 */ /* 0x000e24000021f100 */
[----:B0-----:R-:W-:Y:S01]  /*0e20*/  PRMT R18, R0, 0x7610, R18 ;  /* 0x0000761000127816 */ /* 0x001fe20000000012 */
[----:B------:R-:W-:Y:S06]  /*0e30*/  BRA `(.L_x_23380) ;  /* 0x0000000000547947 */ /* 0x000fec0003800000 */
.L_x_23379:
        /* <DEDUP_REMOVED lines=16> */
.L_x_23407:
[----:B------:R-:W-:Y:S01]  /*0f40*/  PRMT R18, RZ, 0x7610, R18 ;  /* 0x00007610ff127816 */ /* 0x000fe20000000012 */
[----:B------:R-:W-:Y:S06]  /*0f50*/  BRA `(.L_x_23380) ;  /* 0x00000000000c7947 */ /* 0x000fec0003800000 */
.L_x_23404:
[----:B------:R0:W5:Y:S01]  /*0f60*/  LDG.E.U8 R18, desc[UR36][R4.64] ;  /* 0x0000002404127981 */ /* 0x000162000c1e1100 */
[----:B------:R-:W-:Y:S05]  /*0f70*/  BRA `(.L_x_23380) ;  /* 0x0000000000047947 */ /* 0x000fea0003800000 */
.L_x_23403:
[----:B------:R0:W5:Y:S02]  /*0f80*/  LDG.E.U8 R18, desc[UR36][R4.64] ;  /* 0x0000002404127981 */ /* 0x000164000c1e1100 */
.L_x_23380:
        /* <DEDUP_REMOVED lines=18> */
.L_x_23411:
[----:B------:R1:W5:Y:S01]  /*10b0*/  LDG.E.U8 R19, desc[UR36][R4.64] ;  /* 0x0000002404137981 */ /* 0x000362000c1e1100 */
[----:B------:R-:W-:Y:S05]  /*10c0*/  BRA `(.L_x_23413) ;  /* 0x0000000c00547947 */ /* 0x000fea0003800000 */
.L_x_23410:
        /* <DEDUP_REMOVED lines=8> */
.L_x_23415:
[----:B------:R3:W5:Y:S01]  /*1150*/  LDG.E.U8 R19, desc[UR36][R4.64] ;  /* 0x0000002404137981 */ /* 0x000762000c1e1100 */
[----:B------:R-:W-:Y:S05]  /*1160*/  BRA `(.L_x_23413) ;  /* 0x0000000c002c7947 */ /* 0x000fea0003800000 */
.L_x_23414:
[----:B------:R2:W5:Y:S01]  /*1170*/  LDG.E.U16 R19, desc[UR36][R4.64] ;  /* 0x0000002404137981 */ /* 0x000562000c1e1500 */
[----:B------:R-:W-:Y:S05]  /*1180*/  BRA `(.L_x_23413) ;  /* 0x0000000c00247947 */ /* 0x000fea0003800000 */
.L_x_23409:
        /* <DEDUP_REMOVED lines=9> */
.L_x_23417:
[----:B------:R-:W2:Y:S02]  /*1220*/  LDG.E.U16 R0, desc[UR36][R4.64] ;  /* 0x0000002404007981 */ /* 0x000ea4000c1e1500 */
[----:B--2---:R-:W-:-:S06]  /*1230*/  HADD2.F32 R0, -RZ, R0.H0_H0 ;  /* 0x20000000ff007230 */ /* 0x004fcc0000004100 */
[----:B------:R-:W0:Y:S02]  /*1240*/  F2I.FTZ.TRUNC.NTZ R0, R0 ;  /* 0x0000000000007305 */ /* 0x000e24000021f100 */
[----:B0-----:R-:W-:Y:S01]  /*1250*/  PRMT R19, R0, 0x7610, R19 ;  /* 0x0000761000137816 */ /* 0x001fe20000000013 */
[----:B------:R-:W-:Y:S06]  /*1260*/  BRA `(.L_x_23413) ;  /* 0x0000000800ec7947 */ /* 0x000fec0003800000 */
.L_x_23416:
        /* <DEDUP_REMOVED lines=9> */
.L_x_23419:
[----:B------:R-:W2:Y:S02]  /*1300*/  LDG.E.U16 R4, desc[UR36][R4.64] ;  /* 0x0000002404047981 */ /* 0x000ea4000c1e1500 */
[----:B--2---:R-:W-:-:S06]  /*1310*/  HADD2.F32 R0, -RZ, R4.H0_H0 ;  /* 0x20000004ff007230 */ /* 0x004fcc0000004100 */
[----:B------:R-:W0:Y:S02]  /*1320*/  F2I.FTZ.TRUNC.NTZ R0, R0 ;  /* 0x0000000000007305 */ /* 0x000e24000021f100 */
[----:B0-----:R-:W-:Y:S01]  /*1330*/  PRMT R19, R0, 0x7610, R19 ;  /* 0x0000761000137816 */ /* 0x001fe20000000013 */
[----:B------:R-:W-:Y:S06]  /*1340*/  BRA `(.L_x_23413) ;  /* 0x0000000800b47947 */ /* 0x000fec0003800000 */
.L_x_23418:
[----:B------:R-:W2:Y:S02]  /*1350*/  LDG.E.64 R4, desc[UR36][R4.64] ;  /* 0x0000002404047981 */ /* 0x000ea4000c1e1b00 */
[----:B--2---:R0:W1:Y:S01]  /*1360*/  F2I.F64.TRUNC R19, R4 ;  /* 0x0000000400137311 */ /* 0x004062000030d100 */
[----:B------:R-:W-:Y:S05]  /*1370*/  BRA `(.L_x_23413) ;  /* 0x0000000800a87947 */ /* 0x000fea0003800000 */
.L_x_23408:
        /* <DEDUP_REMOVED lines=12> */
.L_x_23422:
[----:B------:R-:W2:Y:S02]  /*1440*/  LDG.E.64 R4, desc[UR36][R4.64] ;  /* 0x0000002404047981 */ /* 0x000ea4000c1e1b00 */
[----:B--2---:R0:W1:Y:S01]  /*1450*/  F2I.F64.TRUNC R19, R4 ;  /* 0x0000000400137311 */ /* 0x004062000030d100 */
[----:B------:R-:W-:Y:S05]  /*1460*/  BRA `(.L_x_23413) ;  /* 0x00000008006c7947 */ /* 0x000fea0003800000 */
.L_x_23421:
        /* <DEDUP_REMOVED lines=28> */
.L_x_23424:
        /* <DEDUP_REMOVED lines=15> */
.L_x_23423:
[----:B------:R-:W2:Y:S02]  /*1720*/  LDG.E.U16 R0, desc[UR36][R4.64] ;  /* 0x0000002404007981 */ /* 0x000ea4000c1e1500 */
[----:B--2---:R-:W-:-:S06]  /*1730*/  IMAD.U32 R0, R0, 0x10000, RZ ;  /* 0x0001000000007824 */ /* 0x004fcc00078e00ff */
[----:B------:R-:W0:Y:S02]  /*1740*/  F2I.FTZ.TRUNC.NTZ R0, R0 ;  /* 0x0000000000007305 */ /* 0x000e24000021f100 */
[----:B0-----:R-:W-:Y:S01]  /*1750*/  PRMT R19, R0, 0x7610, R19 ;  /* 0x0000761000137816 */ /* 0x001fe20000000013 */
[----:B------:R-:W-:Y:S06]  /*1760*/  BRA `(.L_x_23413) ;  /* 0x0000000400ac7947 */ /* 0x000fec0003800000 */
.L_x_23420:
        /* <DEDUP_REMOVED lines=10> */
.L_x_23427:
        /* <DEDUP_REMOVED lines=21> */
.L_x_23431:
[----:B------:R-:W-:Y:S05]  /*1960*/  BSYNC B1 ;  /* 0x0000000000017941 */ /* 0x000fea0003800000 */
.L_x_23430:
[----:B------:R-:W-:Y:S01]  /*1970*/  LEA R5, R0, 0x3b800000, 0x17 ;  /* 0x3b80000000057811 */ /* 0x000fe200078eb8ff */
[----:B------:R-:W-:-:S05]  /*1980*/  IMAD.SHL.U32 R0, R3, 0x100000, RZ ;  /* 0x0010000003007824 */ /* 0x000fca00078e00ff */
[----:B------:R-:W-:-:S07]  /*1990*/  LOP3.LUT R0, R5, R0, R6, 0xfe, !PT ;  /* 0x0000000005007212 */ /* 0x000fce00078efe06 */
.L_x_23429:
[----:B------:R-:W-:Y:S05]  /*19a0*/  BSYNC B0 ;  /* 0x0000000000007941 */ /* 0x000fea0003800000 */
.L_x_23428:
[----:B------:R-:W0:Y:S02]  /*19b0*/  F2I.FTZ.TRUNC.NTZ R0, R0 ;  /* 0x0000000000007305 */ /* 0x000e24000021f100 */
[----:B0-----:R-:W-:Y:S01]  /*19c0*/  PRMT R19, R0, 0x7610, R19 ;  /* 0x0000761000137816 */ /* 0x001fe20000000013 */
[----:B------:R-:W-:Y:S06]  /*19d0*/  BRA `(.L_x_23413) ;  /* 0x0000000400107947 */ /* 0x000fec0003800000 */
.L_x_23426:
        /* <DEDUP_REMOVED lines=21> */
.L_x_23435:
[----:B------:R-:W-:Y:S05]  /*1b30*/  BSYNC B1 ;  /* 0x0000000000017941 */ /* 0x000fea0003800000 */
.L_x_23434:
[----:B------:R-:W-:Y:S01]  /*1b40*/  LEA R5, R0, 0x37800000, 0x17 ;  /* 0x3780000000057811 */ /* 0x000fe200078eb8ff */
[----:B------:R-:W-:-:S05]  /*1b50*/  IMAD.SHL.U32 R0, R3, 0x200000, RZ ;  /* 0x0020000003007824 */ /* 0x000fca00078e00ff */
[----:B------:R-:W-:-:S07]  /*1b60*/  LOP3.LUT R0, R5, R0, R6, 0xfe, !PT ;  /* 0x0000000005007212 */ /* 0x000fce00078efe06 */
.L_x_23433:
[----:B------:R-:W-:Y:S05]  /*1b70*/  BSYNC B0 ;  /* 0x0000000000007941 */ /* 0x000fea0003800000 */
.L_x_23432:
[----:B------:R-:W0:Y:S02]  /*1b80*/  F2I.FTZ.TRUNC.NTZ R0, R0 ;  /* 0x0000000000007305 */ /* 0x000e24000021f100 */
[----:B0-----:R-:W-:Y:S01]  /*1b90*/  PRMT R19, R0, 0x7610, R19 ;  /* 0x0000761000137816 */ /* 0x001fe20000000013 */
[----:B------:R-:W-:Y:S06]  /*1ba0*/  BRA `(.L_x_23413) ;  /* 0x00000000009c7947 */ /* 0x000fec0003800000 */
.L_x_23425:
        /* <DEDUP_REMOVED lines=14> */
.L_x_23439:
[----:B------:R-:W-:Y:S05]  /*1c90*/  BSYNC B0 ;  /* 0x0000000000007941 */ /* 0x000fea0003800000 */
.L_x_23438:
[----:B------:R-:W0:Y:S02]  /*1ca0*/  F2I.FTZ.TRUNC.NTZ R0, R0 ;  /* 0x0000000000007305 */ /* 0x000e24000021f100 */
[----:B0-----:R-:W-:Y:S01]  /*1cb0*/  PRMT R19, R0, 0x7610, R19 ;  /* 0x0000761000137816 */ /* 0x001fe20000000013 */
[----:B------:R-:W-:Y:S06]  /*1cc0*/  BRA `(.L_x_23413) ;  /* 0x0000000000547947 */ /* 0x000fec0003800000 */
.L_x_23412:
        /* <DEDUP_REMOVED lines=16> */
.L_x_23440:
[----:B------:R-:W-:Y:S01]  /*1dd0*/  PRMT R19, RZ, 0x7610, R19 ;  /* 0x00007610ff137816 */ /* 0x000fe20000000013 */
[----:B------:R-:W-:Y:S06]  /*1de0*/  BRA `(.L_x_23413) ;  /* 0x00000000000c7947 */ /* 0x000fec0003800000 */
.L_x_23437:
[----:B------:R0:W5:Y:S01]  /*1df0*/  LDG.E.U8 R19, desc[UR36][R4.64] ;  /* 0x0000002404137981 */ /* 0x000162000c1e1100 */
[----:B------:R-:W-:Y:S05]  /*1e00*/  BRA `(.L_x_23413) ;  /* 0x0000000000047947 */ /* 0x000fea0003800000 */
.L_x_23436:
[----:B------:R0:W5:Y:S02]  /*1e10*/  LDG.E.U8 R19, desc[UR36][R4.64] ;  /* 0x0000002404137981 */ /* 0x000164000c1e1100 */
.L_x_23413:
[----:B------:R-:W2:Y:S02]  /*1e20*/  S2R R27, SR_TID.X ;  /* 0x00000000001b7919 */ /* 0x000ea40000002100 */
[----:B--2---:R-:W-:-:S07]  /*1e30*/  VIADD R27, R27, 0x80 ;  /* 0x000000801b1b7836 */ /* 0x004fce0000000000 */
.L_x_23374:
[----:B------:R-:W-:Y:S05]  /*1e40*/  BSYNC B6 ;  /* 0x0000000000067941 */ /* 0x000fea0003800000 */
.L_x_23373:
        /* <DEDUP_REMOVED lines=23> */
.L_x_23446:
[----:B------:R0:W5:Y:S01]  /*1fc0*/  LDG.E.U8 R17, desc[UR36][R4.64] ;  /* 0x0000002404117981 */ /* 0x000162000c1e1100 */
[----:B------:R-:W-:Y:S05]  /*1fd0*/  BRA `(.L_x_23448) ;  /* 0x0000000c00547947 */ /* 0x000fea0003800000 */
.L_x_23445:
        /* <DEDUP_REMOVED lines=8> */
.L_x_23450:
[----:B------:R0:W5:Y:S01]  /*2060*/  LDG.E.U8 R17, desc[UR36][R4.64] ;  /* 0x0000002404117981 */ /* 0x000162000c1e1100 */
[----:B------:R-:W-:Y:S05]  /*2070*/  BRA `(.L_x_23448) ;  /* 0x0000000c002c7947 */ /* 0x000fea0003800000 */
.L_x_23449:
[----:B------:R0:W5:Y:S01]  /*2080*/  LDG.E.U16 R17, desc[UR36][R4.64] ;  /* 0x0000002404117981 */ /* 0x000162000c1e1500 */
[----:B------:R-:W-:Y:S05]  /*2090*/  BRA `(.L_x_23448) ;  /* 0x0000000c00247947 */ /* 0x000fea0003800000 */
.L_x_23444:
        /* <DEDUP_REMOVED lines=9> */
.L_x_23452:
[----:B------:R-:W2:Y:S02]  /*2130*/  LDG.E.U16 R0, desc[UR36][R4.64] ;  /* 0x0000002404007981 */ /* 0x000ea4000c1e1500 */
[----:B--2---:R-:W-:-:S06]  /*2140*/  HADD2.F32 R0, -RZ, R0.H0_H0 ;  /* 0x20000000ff007230 */ /* 0x004fcc0000004100 */
[----:B------:R-:W0:Y:S02]  /*2150*/  F2I.FTZ.TRUNC.NTZ R0, R0 ;  /* 0x0000000000007305 */ /* 0x000e24000021f100 */
[----:B0-----:R-:W-:Y:S01]  /*2160*/  PRMT R17, R0, 0x7610, R17 ;  /* 0x0000761000117816 */ /* 0x001fe20000000011 */
[----:B------:R-:W-:Y:S06]  /*2170*/  BRA `(.L_x_23448) ;  /* 0x0000000800ec7947 */ /* 0x000fec0003800000 */
.L_x_23451:
        /* <DEDUP_REMOVED lines=9> */
.L_x_23454:
[----:B------:R-:W2:Y:S02]  /*2210*/  LDG.E.U16 R4, desc[UR36][R4.64] ;  /* 0x0000002404047981 */ /* 0x000ea4000c1e1500 */
[----:B--2---:R-:W-:-:S06]  /*2220*/  HADD2.F32 R0, -RZ, R4.H0_H0 ;  /* 0x20000004ff007230 */ /* 0x004fcc0000004100 */
[----:B------:R-:W0:Y:S02]  /*2230*/  F2I.FTZ.TRUNC.NTZ R0, R0 ;  /* 0x0000000000007305 */ /* 0x000e24000021f100 */
[----:B0-----:R-:W-:Y:S01]  /*2240*/  PRMT R17, R0, 0x7610, R17 ;  /* 0x0000761000117816 */ /* 0x001fe20000000011 */
[----:B------:R-:W-:Y:S06]  /*2250*/  BRA `(.L_x_23448) ;  /* 0x0000000800b47947 */ /* 0x000fec0003800000 */
.L_x_23453:
[----:B------:R-:W2:Y:S02]  /*2260*/  LDG.E.64 R4, desc[UR36][R4.64] ;  /* 0x0000002404047981 */ /* 0x000ea4000c1e1b00 */
[----:B--2---:R0:W1:Y:S01]  /*2270*/  F2I.F64.TRUNC R17, R4 ;  /* 0x0000000400117311 */ /* 0x004062000030d100 */
[----:B------:R-:W-:Y:S05]  /*2280*/  BRA `(.L_x_23448) ;  /* 0x0000000800a87947 */ /* 0x000fea0003800000 */
.L_x_23443:
        /* <DEDUP_REMOVED lines=12> */
.L_x_23457:
[----:B------:R-:W2:Y:S02]  /*2350*/  LDG.E.64 R4, desc[UR36][R4.64] ;  /* 0x0000002404047981 */ /* 0x000ea4000c1e1b00 */
[----:B--2---:R0:W1:Y:S01]  /*2360*/  F2I.F64.TRUNC R17, R4 ;  /* 0x0000000400117311 */ /* 0x004062000030d100 */
[----:B------:R-:W-:Y:S05]  /*2370*/  BRA `(.L_x_23448) ;  /* 0x00000008006c7947 */ /* 0x000fea0003800000 */
.L_x_23456:
        /* <DEDUP_REMOVED lines=28> */
.L_x_23459:
        /* <DEDUP_REMOVED lines=15> */
.L_x_23458:
[----:B------:R-:W2:Y:S02]  /*2630*/  LDG.E.U16 R0, desc[UR36][R4.64] ;  /* 0x0000002404007981 */ /* 0x000ea4000c1e1500 */
[----:B--2---:R-:W-:-:S06]  /*2640*/  IMAD.U32 R0, R0, 0x10000, RZ ;  /* 0x0001000000007824 */ /* 0x004fcc00078e00ff */
[----:B------:R-:W0:Y:S02]  /*2650*/  F2I.FTZ.TRUNC.NTZ R0, R0 ;  /* 0x0000000000007305 */ /* 0x000e24000021f100 */
[----:B0-----:R-:W-:Y:S01]  /*2660*/  PRMT R17, R0, 0x7610, R17 ;  /* 0x0000761000117816 */ /* 0x001fe20000000011 */
[----:B------:R-:W-:Y:S06]  /*2670*/  BRA `(.L_x_23448) ;  /* 0x0000000400ac7947 */ /* 0x000fec0003800000 */
.L_x_23455:
        /* <DEDUP_REMOVED lines=10> */
.L_x_23462:
        /* <DEDUP_REMOVED lines=21> */
.L_x_23466:
[----:B------:R-:W-:Y:S05]  /*2870*/  BSYNC B1 ;  /* 0x0000000000017941 */ /* 0x000fea0003800000 */
.L_x_23465:
[----:B------:R-:W-:Y:S01]  /*2880*/  LEA R5, R0, 0x3b800000, 0x17 ;  /* 0x3b80000000057811 */ /* 0x000fe200078eb8ff */
[----:B------:R-:W-:-:S05]  /*2890*/  IMAD.SHL.U32 R0, R3, 0x100000, RZ ;  /* 0x0010000003007824 */ /* 0x000fca00078e00ff */
[----:B------:R-:W-:-:S07]  /*28a0*/  LOP3.LUT R0, R5, R0, R6, 0xfe, !PT ;  /* 0x0000000005007212 */ /* 0x000fce00078efe06 */
.L_x_23464:
[----:B------:R-:W-:Y:S05]  /*28b0*/  BSYNC B0 ;  /* 0x0000000000007941 */ /* 0x000fea0003800000 */
.L_x_23463:
[----:B------:R-:W0:Y:S02]  /*28c0*/  F2I.FTZ.TRUNC.NTZ R0, R0 ;  /* 0x0000000000007305 */ /* 0x000e24000021f100 */
[----:B0-----:R-:W-:Y:S01]  /*28d0*/  PRMT R17, R0, 0x7610, R17 ;  /* 0x0000761000117816 */ /* 0x001fe20000000011 */
[----:B------:R-:W-:Y:S06]  /*28e0*/  BRA `(.L_x_23448) ;  /* 0x0000000400107947 */ /* 0x000fec0003800000 */
.L_x_23461:
        /* <DEDUP_REMOVED lines=21> */
.L_x_23470:
[----:B------:R-:W-:Y:S05]  /*2a40*/  BSYNC B1 ;  /* 0x0000000000017941 */ /* 0x000fea0003800000 */
.L_x_23469:
[----:B------:R-:W-:Y:S01]  /*2a50*/  LEA R5, R0, 0x37800000, 0x17 ;  /* 0x3780000000057811 */ /* 0x000fe200078eb8ff */
[----:B------:R-:W-:-:S05]  /*2a60*/  IMAD.SHL.U32 R0, R3, 0x200000, RZ ;  /* 0x0020000003007824 */ /* 0x000fca00078e00ff */
[----:B------:R-:W-:-:S07]  /*2a70*/  LOP3.LUT R0, R5, R0, R6, 0xfe, !PT ;  /* 0x0000000005007212 */ /* 0x000fce00078efe06 */
.L_x_23468:
[----:B------:R-:W-:Y:S05]  /*2a80*/  BSYNC B0 ;  /* 0x0000000000007941 */ /* 0x000fea0003800000 */
.L_x_23467:
[----:B------:R-:W0:Y:S02]  /*2a90*/  F2I.FTZ.TRUNC.NTZ R0, R0 ;  /* 0x0000000000007305 */ /* 0x000e24000021f100 */
[----:B0-----:R-:W-:Y:S01]  /*2aa0*/  PRMT R17, R0, 0x7610, R17 ;  /* 0x0000761000117816 */ /* 0x001fe20000000011 */
[----:B------:R-:W-:Y:S06]  /*2ab0*/  BRA `(.L_x_23448) ;  /* 0x00000000009c7947 */ /* 0x000fec0003800000 */
.L_x_23460:
        /* <DEDUP_REMOVED lines=14> */
.L_x_23474:
[----:B------:R-:W-:Y:S05]  /*2ba0*/  BSYNC B0 ;  /* 0x0000000000007941 */ /* 0x000fea0003800000 */
.L_x_23473:
[----:B------:R-:W0:Y:S02]  /*2bb0*/  F2I.FTZ.TRUNC.NTZ R0, R0 ;  /* 0x0000000000007305 */ /* 0x000e24000021f100 */
[----:B0-----:R-:W-:Y:S01]  /*2bc0*/  PRMT R17, R0, 0x7610, R17 ;  /* 0x0000761000117816 */ /* 0x001fe20000000011 */
[----:B------:R-:W-:Y:S06]  /*2bd0*/  BRA `(.L_x_23448) ;  /* 0x0000000000547947 */ /* 0x000fec0003800000 */
.L_x_23447:
        /* <DEDUP_REMOVED lines=16> */
.L_x_23475:
[----:B------:R-:W-:Y:S01]  /*2ce0*/  PRMT R17, RZ, 0x7610, R17 ;  /* 0x00007610ff117816 */ /* 0x000fe20000000011 */
[----:B------:R-:W-:Y:S06]  /*2cf0*/  BRA `(.L_x_23448) ;  /* 0x00000000000c7947 */ /* 0x000fec0003800000 */
.L_x_23472:
[----:B------:R2:W5:Y:S01]  /*2d00*/  LDG.E.U8 R17, desc[UR36][R4.64] ;  /* 0x0000002404117981 */ /* 0x000562000c1e1100 */
[----:B------:R-:W-:Y:S05]  /*2d10*/  BRA `(.L_x_23448) ;  /* 0x0000000000047947 */ /* 0x000fea0003800000 */
.L_x_23471:
[----:B------:R3:W5:Y:S02]  /*2d20*/  LDG.E.U8 R17, desc[UR36][R4.64] ;  /* 0x0000002404117981 */ /* 0x000764000c1e1100 */
.L_x_23448:
        /* <DEDUP_REMOVED lines=18> */
.L_x_23479:
[----:B------:R0:W5:Y:S01]  /*2e50*/  LDG.E.U8 R22, desc[UR36][R4.64] ;  /* 0x0000002404167981 */ /* 0x000162000c1e1100 */
[----:B------:R-:W-:Y:S05]  /*2e60*/  BRA `(.L_x_23481) ;  /* 0x0000000c00547947 */ /* 0x000fea0003800000 */
.L_x_23478:
        /* <DEDUP_REMOVED lines=8> */
.L_x_23483:
[----:B------:R0:W5:Y:S01]  /*2ef0*/  LDG.E.U8 R22, desc[UR36][R4.64] ;  /* 0x0000002404167981 */ /* 0x000162000c1e1100 */
[----:B------:R-:W-:Y:S05]  /*2f00*/  BRA `(.L_x_23481) ;  /* 0x0000000c002c7947 */ /* 0x000fea0003800000 */
.L_x_23482:
[----:B------:R0:W5:Y:S01]  /*2f10*/  LDG.E.U16 R22, desc[UR36][R4.64] ;  /* 0x0000002404167981 */ /* 0x000162000c1e1500 */
[----:B------:R-:W-:Y:S05]  /*2f20*/  BRA `(.L_x_23481) ;  /* 0x0000000c00247947 */ /* 0x000fea0003800000 */
.L_x_23477:
        /* <DEDUP_REMOVED lines=9> */
.L_x_23485:
[----:B------:R-:W2:Y:S02]  /*2fc0*/  LDG.E.U16 R0, desc[UR36][R4.64] ;  /* 0x0000002404007981 */ /* 0x000ea4000c1e1500 */
[----:B--2---:R-:W-:-:S06]  /*2fd0*/  HADD2.F32 R0, -RZ, R0.H0_H0 ;  /* 0x20000000ff007230 */ /* 0x004fcc0000004100 */
[----:B------:R-:W0:Y:S02]  /*2fe0*/  F2I.FTZ.TRUNC.NTZ R0, R0 ;  /* 0x0000000000007305 */ /* 0x000e24000021f100 */
[----:B0-----:R-:W-:Y:S01]  /*2ff0*/  PRMT R22, R0, 0x7610, R22 ;  /* 0x0000761000167816 */ /* 0x001fe20000000016 */
[----:B------:R-:W-:Y:S06]  /*3000*/  BRA `(.L_x_23481) ;  /* 0x0000000800ec7947 */ /* 0x000fec0003800000 */
.L_x_23484:
        /* <DEDUP_REMOVED lines=9> */
.L_x_23487:
[----:B------:R-:W2:Y:S02]  /*30a0*/  LDG.E.U16 R4, desc[UR36][R4.64] ;  /* 0x0000002404047981 */ /* 0x000ea4000c1e1500 */
[----:B--2---:R-:W-:-:S06]  /*30b0*/  HADD2.F32 R0, -RZ, R4.H0_H0 ;  /* 0x20000004ff007230 */ /* 0x004fcc0000004100 */
[----:B------:R-:W0:Y:S02]  /*30c0*/  F2I.FTZ.TRUNC.NTZ R0, R0 ;  /* 0x0000000000007305 */ /* 0x000e24000021f100 */
[----:B0-----:R-:W-:Y:S01]  /*30d0*/  PRMT R22, R0, 0x7610, R22 ;  /* 0x0000761000167816 */ /* 0x001fe20000000016 */
[----:B------:R-:W-:Y:S06]  /*30e0*/  BRA `(.L_x_23481) ;  /* 0x0000000800b47947 */ /* 0x000fec0003800000 */
.L_x_23486:
[----:B------:R-:W2:Y:S02]  /*30f0*/  LDG.E.64 R4, desc[UR36][R4.64] ;  /* 0x0000002404047981 */ /* 0x000ea4000c1e1b00 */
[----:B--2---:R0:W2:Y:S01]  /*3100*/  F2I.F64.TRUNC R22, R4 ;  /* 0x0000000400167311 */ /* 0x0040a2000030d100 */
[----:B------:R-:W-:Y:S05]  /*3110*/  BRA `(.L_x_23481) ;  /* 0x0000000800a87947 */ /* 0x000fea0003800000 */
.L_x_23476:
        /* <DEDUP_REMOVED lines=12> */
.L_x_23490:
[----:B------:R-:W2:Y:S02]  /*31e0*/  LDG.E.64 R4, desc[UR36][R4.64] ;  /* 0x0000002404047981 */ /* 0x000ea4000c1e1b00 */
[----:B--2---:R4:W0:Y:S01]  /*31f0*/  F2I.F64.TRUNC R22, R4 ;  /* 0x0000000400167311 */ /* 0x004822000030d100 */
[----:B------:R-:W-:Y:S05]  /*3200*/  BRA `(.L_x_23481) ;  /* 0x00000008006c7947 */ /* 0x000fea0003800000 */
.L_x_23489:
        /* <DEDUP_REMOVED lines=28> */
.L_x_23492:
        /* <DEDUP_REMOVED lines=15> */
.L_x_23491:
[----:B------:R-:W2:Y:S02]  /*34c0*/  LDG.E.U16 R0, desc[UR36][R4.64] ;  /* 0x0000002404007981 */ /* 0x000ea4000c1e1500 */
[----:B--2---:R-:W-:-:S06]  /*34d0*/  IMAD.U32 R0, R0, 0x10000, RZ ;  /* 0x0001000000007824 */ /* 0x004fcc00078e00ff */
[----:B------:R-:W0:Y:S02]  /*34e0*/  F2I.FTZ.TRUNC.NTZ R0, R0 ;  /* 0x0000000000007305 */ /* 0x000e24000021f100 */
[----:B0-----:R-:W-:Y:S01]  /*34f0*/  PRMT R22, R0, 0x7610, R22 ;  /* 0x0000761000167816 */ /* 0x001fe20000000016 */
[----:B------:R-:W-:Y:S06]  /*3500*/  BRA `(.L_x_23481) ;  /* 0x0000000400ac7947 */ /* 0x000fec0003800000 */
.L_x_23488:
        /* <DEDUP_REMOVED lines=10> */
.L_x_23495:
        /* <DEDUP_REMOVED lines=21> */
.L_x_23499:
[----:B------:R-:W-:Y:S05]  /*3700*/  BSYNC B1 ;  /* 0x0000000000017941 */ /* 0x000fea0003800000 */
.L_x_23498:
[----:B------:R-:W-:Y:S01]  /*3710*/  LEA R5, R0, 0x3b800000, 0x17 ;  /* 0x3b80000000057811 */ /* 0x000fe200078eb8ff */
[----:B------:R-:W-:-:S05]  /*3720*/  IMAD.SHL.U32 R0, R3, 0x100000, RZ ;  /* 0x0010000003007824 */ /* 0x000fca00078e00ff */
[----:B------:R-:W-:-:S07]  /*3730*/  LOP3.LUT R0, R5, R0, R6, 0xfe, !PT ;  /* 0x0000000005007212 */ /* 0x000fce00078efe06 */
.L_x_23497:
[----:B------:R-:W-:Y:S05]  /*3740*/  BSYNC B0 ;  /* 0x0000000000007941 */ /* 0x000fea0003800000 */
.L_x_23496:
[----:B------:R-:W0:Y:S02]  /*3750*/  F2I.FTZ.TRUNC.NTZ R0, R0 ;  /* 0x0000000000007305 */ /* 0x000e24000021f100 */
[----:B0-----:R-:W-:Y:S01]  /*3760*/  PRMT R22, R0, 0x7610, R22 ;  /* 0x0000761000167816 */ /* 0x001fe20000000016 */
[----:B------:R-:W-:Y:S06]  /*3770*/  BRA `(.L_x_23481) ;  /* 0x0000000400107947 */ /* 0x000fec0003800000 */
.L_x_23494:
        /* <DEDUP_REMOVED lines=21> */
.L_x_23503:
[----:B------:R-:W-:Y:S05]  /*38d0*/  BSYNC B1 ;  /* 0x0000000000017941 */ /* 0x000fea0003800000 */
.L_x_23502:
[----:B------:R-:W-:Y:S01]  /*38e0*/  LEA R5, R0, 0x37800000, 0x17 ;  /* 0x3780000000057811 */ /* 0x000fe200078eb8ff */
[----:B------:R-:W-:-:S05]  /*38f0*/  IMAD.SHL.U32 R0, R3, 0x200000, RZ ;  /* 0x0020000003007824 */ /* 0x000fca00078e00ff */
[----:B------:R-:W-:-:S07]  /*3900*/  LOP3.LUT R0, R5, R0, R6, 0xfe, !PT ;  /* 0x0000000005007212 */ /* 0x000fce00078efe06 */
.L_x_23501:
[----:B------:R-:W-:Y:S05]  /*3910*/  BSYNC B0 ;  /* 0x0000000000007941 */ /* 0x000fea0003800000 */
.L_x_23500:
[----:B------:R-:W0:Y:S02]  /*3920*/  F2I.FTZ.TRUNC.NTZ R0, R0 ;  /* 0x0000000000007305 */ /* 0x000e24000021f100 */
[----:B0-----:R-:W-:Y:S01]  /*3930*/  PRMT R22, R0, 0x7610, R22 ;  /* 0x0000761000167816 */ /* 0x001fe20000000016 */
[----:B------:R-:W-:Y:S06]  /*3940*/  BRA `(.L_x_23481) ;  /* 0x00000000009c7947 */ /* 0x000fec0003800000 */
.L_x_23493:
        /* <DEDUP_REMOVED lines=14> */
.L_x_23507:
[----:B------:R-:W-:Y:S05]  /*3a30*/  BSYNC B0 ;  /* 0x0000000000007941 */ /* 0x000fea0003800000 */
.L_x_23506:
[----:B------:R-:W0:Y:S02]  /*3a40*/  F2I.FTZ.TRUNC.NTZ R0, R0 ;  /* 0x0000000000007305 */ /* 0x000e24000021f100 */
[----:B0-----:R-:W-:Y:S01]  /*3a50*/  PRMT R22, R0, 0x7610, R22 ;  /* 0x0000761000167816 */ /* 0x001fe20000000016 */
[----:B------:R-:W-:Y:S06]  /*3a60*/  BRA `(.L_x_23481) ;  /* 0x0000000000547947 */ /* 0x000fec0003800000 */
.L_x_23480:
        /* <DEDUP_REMOVED lines=16> */
.L_x_23508:
[----:B------:R-:W-:Y:S01]  /*3b70*/  PRMT R22, RZ, 0x7610, R22 ;  /* 0x00007610ff167816 */ /* 0x000fe20000000016 */
[----:B------:R-:W-:Y:S06]  /*3b80*/  BRA `(.L_x_23481) ;  /* 0x00000000000c7947 */ /* 0x000fec0003800000 */
.L_x_23505:
[----:B------:R2:W5:Y:S01]  /*3b90*/  LDG.E.U8 R22, desc[UR36][R4.64] ;  /* 0x0000002404167981 */ /* 0x000562000c1e1100 */
[----:B------:R-:W-:Y:S05]  /*3ba0*/  BRA `(.L_x_23481) ;  /* 0x0000000000047947 */ /* 0x000fea0003800000 */
.L_x_23504:
[----:B------:R3:W5:Y:S02]  /*3bb0*/  LDG.E.U8 R22, desc[UR36][R4.64] ;  /* 0x0000002404167981 */ /* 0x000764000c1e1100 */
.L_x_23481:
[----:B------:R-:W-:-:S07]  /*3bc0*/  VIADD R27, R27, 0x80 ;  /* 0x000000801b1b7836 */ /* 0x000fce0000000000 */
.L_x_23442:
[----:B------:R-:W-:Y:S05]  /*3bd0*/  BSYNC B6 ;  /* 0x0000000000067941 */ /* 0x000fea0003800000 */
.L_x_23441:
        /* <DEDUP_REMOVED lines=25> */
.L_x_23514:
[----:B------:R0:W5:Y:S01]  /*3d70*/  LDG.E.U8 R24, desc[UR36][R4.64] ;  /* 0x0000002404187981 */ /* 0x000162000c1e1100 */
[----:B------:R-:W-:Y:S05]  /*3d80*/  BRA `(.L_x_23516) ;  /* 0x0000000c00547947 */ /* 0x000fea0003800000 */
.L_x_23513:
        /* <DEDUP_REMOVED lines=8> */
.L_x_23518:
[----:B------:R0:W5:Y:S01]  /*3e10*/  LDG.E.U8 R24, desc[UR36][R4.64] ;  /* 0x0000002404187981 */ /* 0x000162000c1e1100 */
[----:B------:R-:W-:Y:S05]  /*3e20*/  BRA `(.L_x_23516) ;  /* 0x0000000c002c7947 */ /* 0x000fea0003800000 */
.L_x_23517:
[----:B------:R0:W5:Y:S01]  /*3e30*/  LDG.E.U16 R24, desc[UR36][R4.64] ;  /* 0x0000002404187981 */ /* 0x000162000c1e1500 */
[----:B------:R-:W-:Y:S05]  /*3e40*/  BRA `(.L_x_23516) ;  /* 0x0000000c00247947 */ /* 0x000fea0003800000 */
.L_x_23512:
        /* <DEDUP_REMOVED lines=9> */
.L_x_23520:
[----:B------:R-:W2:Y:S02]  /*3ee0*/  LDG.E.U16 R0, desc[UR36][R4.64] ;  /* 0x0000002404007981 */ /* 0x000ea4000c1e1500 */
[----:B--2---:R-:W-:-:S06]  /*3ef0*/  HADD2.F32 R0, -RZ, R0.H0_H0 ;  /* 0x20000000ff007230 */ /* 0x004fcc0000004100 */
[----:B------:R-:W0:Y:S02]  /*3f00*/  F2I.FTZ.TRUNC.NTZ R0, R0 ;  /* 0x0000000000007305 */ /* 0x000e24000021f100 */
[----:B0-----:R-:W-:Y:S01]  /*3f10*/  PRMT R24, R0, 0x7610, R24 ;  /* 0x0000761000187816 */ /* 0x001fe20000000018 */
[----:B------:R-:W-:Y:S06]  /*3f20*/  BRA `(.L_x_23516) ;  /* 0x0000000800ec7947 */ /* 0x000fec0003800000 */
.L_x_23519:
        /* <DEDUP_REMOVED lines=9> */
.L_x_23522:
[----:B------:R-:W2:Y:S02]  /*3fc0*/  LDG.E.U16 R4, desc[UR36][R4.64] ;  /* 0x0000002404047981 */ /* 0x000ea4000c1e1500 */
[----:B--2---:R-:W-:-:S06]  /*3fd0*/  HADD2.F32 R0, -RZ, R4.H0_H0 ;  /* 0x20000004ff007230 */ /* 0x004fcc0000004100 */
[----:B------:R-:W0:Y:S02]  /*3fe0*/  F2I.FTZ.TRUNC.NTZ R0, R0 ;  /* 0x0000000000007305 */ /* 0x000e24000021f100 */
[----:B0-----:R-:W-:Y:S01]  /*3ff0*/  PRMT R24, R0, 0x7610, R24 ;  /* 0x0000761000187816 */ /* 0x001fe20000000018 */
[----:B------:R-:W-:Y:S06]  /*4000*/  BRA `(.L_x_23516) ;  /* 0x0000000800b47947 */ /* 0x000fec0003800000 */
.L_x_23521:
[----:B------:R-:W2:Y:S02]  /*4010*/  LDG.E.64 R4, desc[UR36][R4.64] ;  /* 0x0000002404047981 */ /* 0x000ea4000c1e1b00 */
[----:B--2---:R0:W1:Y:S01]  /*4020*/  F2I.F64.TRUNC R24, R4 ;  /* 0x0000000400187311 */ /* 0x004062000030d100 */
[----:B------:R-:W-:Y:S05]  /*4030*/  BRA `(.L_x_23516) ;  /* 0x0000000800a87947 */ /* 0x000fea0003800000 */
.L_x_23511:
        /* <DEDUP_REMOVED lines=12> */
.L_x_23525:
[----:B------:R-:W2:Y:S02]  /*4100*/  LDG.E.64 R4, desc[UR36][R4.64] ;  /* 0x0000002404047981 */ /* 0x000ea4000c1e1b00 */
[----:B--2---:R0:W1:Y:S01]  /*4110*/  F2I.F64.TRUNC R24, R4 ;  /* 0x0000000400187311 */ /* 0x004062000030d100 */
[----:B------:R-:W-:Y:S05]  /*4120*/  BRA `(.L_x_23516) ;  /* 0x00000008006c7947 */ /* 0x000fea0003800000 */
.L_x_23524:
        /* <DEDUP_REMOVED lines=28> */
.L_x_23527:
        /* <DEDUP_REMOVED lines=15> */
.L_x_23526:
[----:B------:R-:W2:Y:S02]  /*43e0*/  LDG.E.U16 R0, desc[UR36][R4.64] ;  /* 0x0000002404007981 */ /* 0x000ea4000c1e1500 */
[----:B--2---:R-:W-:-:S06]  /*43f0*/  IMAD.U32 R0, R0, 0x10000, RZ ;  /* 0x0001000000007824 */ /* 0x004fcc00078e00ff */
[----:B------:R-:W0:Y:S02]  /*4400*/  F2I.FTZ.TRUNC.NTZ R0, R0 ;  /* 0x0000000000007305 */ /* 0x000e24000021f100 */
[----:B0-----:R-:W-:Y:S01]  /*4410*/  PRMT R24, R0, 0x7610, R24 ;  /* 0x0000761000187816 */ /* 0x001fe20000000018 */
[----:B------:R-:W-:Y:S06]  /*4420*/  BRA `(.L_x_23516) ;  /* 0x0000000400ac7947 */ /* 0x000fec0003800000 */
.L_x_23523:
        /* <DEDUP_REMOVED lines=10> */
.L_x_23530:
        /* <DEDUP_REMOVED lines=21> */
.L_x_23534:
[----:B------:R-:W-:Y:S05]  /*4620*/  BSYNC B1 ;  /* 0x0000000000017941 */ /* 0x000fea0003800000 */
.L_x_23533:
[----:B------:R-:W-:Y:S01]  /*4630*/  LEA R5, R0, 0x3b800000, 0x17 ;  /* 0x3b80000000057811 */ /* 0x000fe200078eb8ff */
[----:B------:R-:W-:-:S05]  /*4640*/  IMAD.SHL.U32 R0, R3, 0x100000, RZ ;  /* 0x0010000003007824 */ /* 0x000fca00078e00ff */
[----:B------:R-:W-:-:S07]  /*4650*/  LOP3.LUT R0, R5, R0, R6, 0xfe, !PT ;  /* 0x0000000005007212 */ /* 0x000fce00078efe06 */
.L_x_23532:
[----:B------:R-:W-:Y:S05]  /*4660*/  BSYNC B0 ;  /* 0x0000000000007941 */ /* 0x000fea0003800000 */
.L_x_23531:
[----:B------:R-:W0:Y:S02]  /*4670*/  F2I.FTZ.TRUNC.NTZ R0, R0 ;  /* 0x0000000000007305 */ /* 0x000e24000021f100 */
[----:B0-----:R-:W-:Y:S01]  /*4680*/  PRMT R24, R0, 0x7610, R24 ;  /* 0x0000761000187816 */ /* 0x001fe20000000018 */
[----:B------:R-:W-:Y:S06]  /*4690*/  BRA `(.L_x_23516) ;  /* 0x0000000400107947 */ /* 0x000fec0003800000 */
.L_x_23529:
        /* <DEDUP_REMOVED lines=21> */
.L_x_23538:
[----:B------:R-:W-:Y:S05]  /*47f0*/  BSYNC B1 ;  /* 0x0000000000017941 */ /* 0x000fea0003800000 */
.L_x_23537:
[----:B------:R-:W-:Y:S01]  /*4800*/  LEA R5, R0, 0x37800000, 0x17 ;  /* 0x3780000000057811 */ /* 0x000fe200078eb8ff */
[----:B------:R-:W-:-:S05]  /*4810*/  IMAD.SHL.U32 R0, R3, 0x200000, RZ ;  /* 0x0020000003007824 */ /* 0x000fca00078e00ff */
[----:B------:R-:W-:-:S07]  /*4820*/  LOP3.LUT R0, R5, R0, R6, 0xfe, !PT ;  /* 0x0000000005007212 */ /* 0x000fce00078efe06 */
.L_x_23536:
[----:B------:R-:W-:Y:S05]  /*4830*/  BSYNC B0 ;  /* 0x0000000000007941 */ /* 0x000fea0003800000 */
.L_x_23535:
[----:B------:R-:W0:Y:S02]  /*4840*/  F2I.FTZ.TRUNC.NTZ R0, R0 ;  /* 0x0000000000007305 */ /* 0x000e24000021f100 */
[----:B0-----:R-:W-:Y:S01]  /*4850*/  PRMT R24, R0, 0x7610, R24 ;  /* 0x0000761000187816 */ /* 0x001fe20000000018 */
[----:B------:R-:W-:Y:S06]  /*4860*/  BRA `(.L_x_23516) ;  /* 0x00000000009c7947 */ /* 0x000fec0003800000 */
.L_x_23528:
        /* <DEDUP_REMOVED lines=14> */
.L_x_23542:
[----:B------:R-:W-:Y:S05]  /*4950*/  BSYNC B0 ;  /* 0x0000000000007941 */ /* 0x000fea0003800000 */
.L_x_23541:
[----:B------:R-:W0:Y:S02]  /*4960*/  F2I.FTZ.TRUNC.NTZ R0, R0 ;  /* 0x0000000000007305 */ /* 0x000e24000021f100 */
[----:B0-----:R-:W-:Y:S01]  /*4970*/  PRMT R24, R0, 0x7610, R24 ;  /* 0x0000761000187816 */ /* 0x001fe20000000018 */
[----:B------:R-:W-:Y:S06]  /*4980*/  BRA `(.L_x_23516) ;  /* 0x0000000000547947 */ /* 0x000fec0003800000 */
.L_x_23515:
        /* <DEDUP_REMOVED lines=16> */
.L_x_23543:
[----:B------:R-:W-:Y:S01]  /*4a90*/  PRMT R24, RZ, 0x7610, R24 ;  /* 0x00007610ff187816 */ /* 0x000fe20000000018 */
[----:B------:R-:W-:Y:S06]  /*4aa0*/  BRA `(.L_x_23516) ;  /* 0x00000000000c7947 */ /* 0x000fec0003800000 */
.L_x_23540:
[----:B------:R3:W5:Y:S01]  /*4ab0*/  LDG.E.U8 R24, desc[UR36][R4.64] ;  /* 0x0000002404187981 */ /* 0x000762000c1e1100 */
[----:B------:R-:W-:Y:S05]  /*4ac0*/  BRA `(.L_x_23516) ;  /* 0x0000000000047947 */ /* 0x000fea0003800000 */
.L_x_23539:
[----:B------:R4:W5:Y:S02]  /*4ad0*/  LDG.E.U8 R24, desc[UR36][R4.64] ;  /* 0x0000002404187981 */ /* 0x000964000c1e1100 */
.L_x_23516:
        /* <DEDUP_REMOVED lines=19> */
.L_x_23547:
[----:B------:R0:W5:Y:S01]  /*4c10*/  LDG.E.U8 R25, desc[UR36][R4.64] ;  /* 0x0000002404197981 */ /* 0x000162000c1e1100 */
[----:B------:R-:W-:Y:S05]  /*4c20*/  BRA `(.L_x_23549) ;  /* 0x0000000c00547947 */ /* 0x000fea0003800000 */
.L_x_23546:
        /* <DEDUP_REMOVED lines=8> */
.L_x_23551:
[----:B------:R0:W5:Y:S01]  /*4cb0*/  LDG.E.U8 R25, desc[UR36][R4.64] ;  /* 0x0000002404197981 */ /* 0x000162000c1e1100 */
[----:B------:R-:W-:Y:S05]  /*4cc0*/  BRA `(.L_x_23549) ;  /* 0x0000000c002c7947 */ /* 0x000fea0003800000 */
.L_x_23550:
[----:B------:R0:W5:Y:S01]  /*4cd0*/  LDG.E.U16 R25, desc[UR36][R4.64] ;  /* 0x0000002404197981 */ /* 0x000162000c1e1500 */
[----:B------:R-:W-:Y:S05]  /*4ce0*/  BRA `(.L_x_23549) ;  /* 0x0000000c00247947 */ /* 0x000fea0003800000 */
.L_x_23545:
        /* <DEDUP_REMOVED lines=9> */
.L_x_23553:
[----:B------:R-:W2:Y:S02]  /*4d80*/  LDG.E.U16 R0, desc[UR36][R4.64] ;  /* 0x0000002404007981 */ /* 0x000ea4000c1e1500 */
[----:B--2---:R-:W-:-:S06]  /*4d90*/  HADD2.F32 R0, -RZ, R0.H0_H0 ;  /* 0x20000000ff007230 */ /* 0x004fcc0000004100 */
[----:B------:R-:W0:Y:S02]  /*4da0*/  F2I.FTZ.TRUNC.NTZ R0, R0 ;  /* 0x0000000000007305 */ /* 0x000e24000021f100 */
[----:B0-----:R-:W-:Y:S01]  /*4db0*/  PRMT R25, R0, 0x7610, R25 ;  /* 0x0000761000197816 */ /* 0x001fe20000000019 */
[----:B------:R-:W-:Y:S06]  /*4dc0*/  BRA `(.L_x_23549) ;  /* 0x0000000800ec7947 */ /* 0x000fec0003800000 */
.L_x_23552:
        /* <DEDUP_REMOVED lines=9> */
.L_x_23555:
[----:B------:R-:W2:Y:S02]  /*4e60*/  LDG.E.U16 R4, desc[UR36][R4.64] ;  /* 0x0000002404047981 */ /* 0x000ea4000c1e1500 */
[----:B--2---:R-:W-:-:S06]  /*4e70*/  HADD2.F32 R0, -RZ, R4.H0_H0 ;  /* 0x20000004ff007230 */ /* 0x004fcc0000004100 */
[----:B------:R-:W0:Y:S02]  /*4e80*/  F2I.FTZ.TRUNC.NTZ R0, R0 ;  /* 0x0000000000007305 */ /* 0x000e24000021f100 */
[----:B0-----:R-:W-:Y:S01]  /*4e90*/  PRMT R25, R0, 0x7610, R25 ;  /* 0x0000761000197816 */ /* 0x001fe20000000019 */
[----:B------:R-:W-:Y:S06]  /*4ea0*/  BRA `(.L_x_23549) ;  /* 0x0000000800b47947 */ /* 0x000fec0003800000 */
.L_x_23554:
[----:B------:R-:W2:Y:S02]  /*4eb0*/  LDG.E.64 R4, desc[UR36][R4.64] ;  /* 0x0000002404047981 */ /* 0x000ea4000c1e1b00 */
[----:B--2---:R0:W1:Y:S01]  /*4ec0*/  F2I.F64.TRUNC R25, R4 ;  /* 0x0000000400197311 */ /* 0x004062000030d100 */
[----:B------:R-:W-:Y:S05]  /*4ed0*/  BRA `(.L_x_23549) ;  /* 0x0000000800a87947 */ /* 0x000fea0003800000 */
.L_x_23544:
        /* <DEDUP_REMOVED lines=12> */
.L_x_23558:
[----:B------:R-:W2:Y:S02]  /*4fa0*/  LDG.E.64 R4, desc[UR36][R4.64] ;  /* 0x0000002404047981 */ /* 0x000ea4000c1e1b00 */
[----:B--2---:R3:W4:Y:S01]  /*4fb0*/  F2I.F64.TRUNC R25, R4 ;  /* 0x0000000400197311 */ /* 0x004722000030d100 */
[----:B------:R-:W-:Y:S05]  /*4fc0*/  BRA `(.L_x_23549) ;  /* 0x00000008006c7947 */ /* 0x000fea0003800000 */
.L_x_23557:
        /* <DEDUP_REMOVED lines=28> */
.L_x_23560:
        /* <DEDUP_REMOVED lines=15> */
.L_x_23559:
[----:B------:R-:W2:Y:S02]  /*5280*/  LDG.E.U16 R0, desc[UR36][R4.64] ;  /* 0x0000002404007981 */ /* 0x000ea4000c1e1500 */
[----:B--2---:R-:W-:-:S06]  /*5290*/  IMAD.U32 R0, R0, 0x10000, RZ ;  /* 0x0001000000007824 */ /* 0x004fcc00078e00ff */
[----:B------:R-:W0:Y:S02]  /*52a0*/  F2I.FTZ.TRUNC.NTZ R0, R0 ;  /* 0x0000000000007305 */ /* 0x000e24000021f100 */
[----:B0-----:R-:W-:Y:S01]  /*52b0*/  PRMT R25, R0, 0x7610, R25 ;  /* 0x0000761000197816 */ /* 0x001fe20000000019 */
[----:B------:R-:W-:Y:S06]  /*52c0*/  BRA `(.L_x_23549) ;  /* 0x0000000400ac7947 */ /* 0x000fec0003800000 */
.L_x_23556:
        /* <DEDUP_REMOVED lines=10> */
.L_x_23563:
        /* <DEDUP_REMOVED lines=21> */
.L_x_23567:
[----:B------:R-:W-:Y:S05]  /*54c0*/  BSYNC B1 ;  /* 0x0000000000017941 */ /* 0x000fea0003800000 */
.L_x_23566:
[----:B------:R-:W-:Y:S01]  /*54d0*/  LEA R5, R0, 0x3b800000, 0x17 ;  /* 0x3b80000000057811 */ /* 0x000fe200078eb8ff */
[----:B------:R-:W-:-:S05]  /*54e0*/  IMAD.SHL.U32 R0, R3, 0x100000, RZ ;  /* 0x0010000003007824 */ /* 0x000fca00078e00ff */
[----:B------:R-:W-:-:S07]  /*54f0*/  LOP3.LUT R0, R5, R0, R6, 0xfe, !PT ;  /* 0x0000000005007212 */ /* 0x000fce00078efe06 */
.L_x_23565:
[----:B------:R-:W-:Y:S05]  /*5500*/  BSYNC B0 ;  /* 0x0000000000007941 */ /* 0x000fea0003800000 */
.L_x_23564:
[----:B------:R-:W0:Y:S02]  /*5510*/  F2I.FTZ.TRUNC.NTZ R0, R0 ;  /* 0x0000000000007305 */ /* 0x000e24000021f100 */
[----:B0-----:R-:W-:Y:S01]  /*5520*/  PRMT R25, R0, 0x7610, R25 ;  /* 0x0000761000197816 */ /* 0x001fe20000000019 */
[----:B------:R-:W-:Y:S06]  /*5530*/  BRA `(.L_x_23549) ;  /* 0x0000000400107947 */ /* 0x000fec0003800000 */
.L_x_23562:
        /* <DEDUP_REMOVED lines=21> */
.L_x_23571:
[----:B------:R-:W-:Y:S05]  /*5690*/  BSYNC B1 ;  /* 0x0000000000017941 */ /* 0x000fea0003800000 */
.L_x_23570:
[----:B------:R-:W-:Y:S01]  /*56a0*/  LEA R5, R0, 0x37800000, 0x17 ;  /* 0x3780000000057811 */ /* 0x000fe200078eb8ff */
[----:B------:R-:W-:-:S05]  /*56b0*/  IMAD.SHL.U32 R0, R3, 0x200000, RZ ;  /* 0x0020000003007824 */ /* 0x000fca00078e00ff */
[----:B------:R-:W-:-:S07]  /*56c0*/  LOP3.LUT R0, R5, R0, R6, 0xfe, !PT ;  /* 0x0000000005007212 */ /* 0x000fce00078efe06 */
.L_x_23569:
[----:B------:R-:W-:Y:S05]  /*56d0*/  BSYNC B0 ;  /* 0x0000000000007941 */ /* 0x000fea0003800000 */
.L_x_23568:
[----:B------:R-:W0:Y:S02]  /*56e0*/  F2I.FTZ.TRUNC.NTZ R0, R0 ;  /* 0x0000000000007305 */ /* 0x000e24000021f100 */
[----:B0-----:R-:W-:Y:S01]  /*56f0*/  PRMT R25, R0, 0x7610, R25 ;  /* 0x0000761000197816 */ /* 0x001fe20000000019 */
[----:B------:R-:W-:Y:S06]  /*5700*/  BRA `(.L_x_23549) ;  /* 0x00000000009c7947 */ /* 0x000fec0003800000 */
.L_x_23561:
        /* <DEDUP_REMOVED lines=14> */
.L_x_23575:
[----:B------:R-:W-:Y:S05]  /*57f0*/  BSYNC B0 ;  /* 0x0000000000007941 */ /* 0x000fea0003800000 */
.L_x_23574:
[----:B------:R-:W0:Y:S02]  /*5800*/  F2I.FTZ.TRUNC.NTZ R0, R0 ;  /* 0x0000000000007305 */ /* 0x000e24000021f100 */
[----:B0-----:R-:W-:Y:S01]  /*5810*/  PRMT R25, R0, 0x7610, R25 ;  /* 0x0000761000197816 */ /* 0x001fe20000000019 */
[----:B------:R-:W-:Y:S06]  /*5820*/  BRA `(.L_x_23549) ;  /* 0x0000000000547947 */ /* 0x000fec0003800000 */
.L_x_23548:
        /* <DEDUP_REMOVED lines=16> */
.L_x_23576:
[----:B------:R-:W-:Y:S01]  /*5930*/  PRMT R25, RZ, 0x7610, R25 ;  /* 0x00007610ff197816 */ /* 0x000fe20000000019 */
[----:B------:R-:W-:Y:S06]  /*5940*/  BRA `(.L_x_23549) ;  /* 0x00000000000c7947 */ /* 0x000fec0003800000 */
.L_x_23573:
[----:B------:R1:W5:Y:S01]  /*5950*/  LDG.E.U8 R25, desc[UR36][R4.64] ;  /* 0x0000002404197981 */ /* 0x000362000c1e1100 */
[----:B------:R-:W-:Y:S05]  /*5960*/  BRA `(.L_x_23549) ;  /* 0x0000000000047947 */ /* 0x000fea0003800000 */
.L_x_23572:
[----:B------:R2:W5:Y:S02]  /*5970*/  LDG.E.U8 R25, desc[UR36][R4.64] ;  /* 0x0000002404197981 */ /* 0x000564000c1e1100 */
.L_x_23549:
[----:B------:R-:W-:-:S07]  /*5980*/  VIADD R27, R27, 0x80 ;  /* 0x000000801b1b7836 */ /* 0x000fce0000000000 */
.L_x_23510:
[----:B------:R-:W-:Y:S05]  /*5990*/  BSYNC B6 ;  /* 0x0000000000067941 */ /* 0x000fea0003800000 */
.L_x_23509:
        /* <DEDUP_REMOVED lines=23> */
.L_x_23582:
[----:B------:R0:W5:Y:S01]  /*5b10*/  LDG.E.U8 R26, desc[UR36][R4.64] ;  /* 0x00000024041a7981 */ /* 0x000162000c1e1100 */
[----:B------:R-:W-:Y:S05]  /*5b20*/  BRA `(.L_x_23584) ;  /* 0x0000000c00587947 */ /* 0x000fea0003800000 */
.L_x_23581:
        /* <DEDUP_REMOVED lines=8> */
.L_x_23586:
[----:B------:R3:W5:Y:S01]  /*5bb0*/  LDG.E.U8 R26, desc[UR36][R4.64] ;  /* 0x00000024041a7981 */ /* 0x000762000c1e1100 */
[----:B------:R-:W-:Y:S05]  /*5bc0*/  BRA `(.L_x_23584) ;  /* 0x0000000c00307947 */ /* 0x000fea0003800000 */
.L_x_23585:
[----:B------:R2:W5:Y:S01]  /*5bd0*/  LDG.E.U16 R26, desc[UR36][R4.64] ;  /* 0x00000024041a7981 */ /* 0x000562000c1e1500 */
[----:B------:R-:W-:Y:S05]  /*5be0*/  BRA `(.L_x_23584) ;  /* 0x0000000c00287947 */ /* 0x000fea0003800000 */
.L_x_23580:
        /* <DEDUP_REMOVED lines=9> */
.L_x_23588:
[----:B------:R-:W2:Y:S02]  /*5c80*/  LDG.E.U16 R0, desc[UR36][R4.64] ;  /* 0x0000002404007981 */ /* 0x000ea4000c1e1500 */
[----:B--2---:R-:W-:-:S06]  /*5c90*/  HADD2.F32 R0, -RZ, R0.H0_H0 ;  /* 0x20000000ff007230 */ /* 0x004fcc0000004100 */
[----:B------:R-:W0:Y:S02]  /*5ca0*/  F2I.FTZ.TRUNC.NTZ R0, R0 ;  /* 0x0000000000007305 */ /* 0x000e24000021f100 */
[----:B0-----:R-:W-:Y:S01]  /*5cb0*/  PRMT R26, R0, 0x7610, R26 ;  /* 0x00007610001a7816 */ /* 0x001fe2000000001a */
[----:B------:R-:W-:Y:S06]  /*5cc0*/  BRA `(.L_x_23584) ;  /* 0x0000000800f07947 */ /* 0x000fec0003800000 */
.L_x_23587:
        /* <DEDUP_REMOVED lines=9> */
.L_x_23590:
[----:B------:R-:W2:Y:S02]  /*5d60*/  LDG.E.U16 R4, desc[UR36][R4.64] ;  /* 0x0000002404047981 */ /* 0x000ea4000c1e1500 */
[----:B--2---:R-:W-:-:S06]  /*5d70*/  HADD2.F32 R0, -RZ, R4.H0_H0 ;  /* 0x20000004ff007230 */ /* 0x004fcc0000004100 */
[----:B------:R-:W0:Y:S02]  /*5d80*/  F2I.FTZ.TRUNC.NTZ R0, R0 ;  /* 0x0000000000007305 */ /* 0x000e24000021f100 */
[----:B0-----:R-:W-:Y:S01]  /*5d90*/  PRMT R26, R0, 0x7610, R26 ;  /* 0x00007610001a7816 */ /* 0x001fe2000000001a */
[----:B------:R-:W-:Y:S06]  /*5da0*/  BRA `(.L_x_23584) ;  /* 0x0000000800b87947 */ /* 0x000fec0003800000 */
.L_x_23589:
[----:B------:R-:W2:Y:S02]  /*5db0*/  LDG.E.64 R2, desc[UR36][R4.64] ;  /* 0x0000002404027981 */ /* 0x000ea4000c1e1b00 */
[----:B--2---:R-:W0:Y:S02]  /*5dc0*/  F2I.F64.TRUNC R2, R2 ;  /* 0x0000000200027311 */ /* 0x004e24000030d100 */
[----:B0-----:R-:W-:Y:S01]  /*5dd0*/  PRMT R26, R2, 0x7610, R26 ;  /* 0x00007610021a7816 */ /* 0x001fe2000000001a */
[----:B------:R-:W-:Y:S06]  /*5de0*/  BRA `(.L_x_23584) ;  /* 0x0000000800a87947 */ /* 0x000fec0003800000 */
.L_x_23579:
        /* <DEDUP_REMOVED lines=12> */
.L_x_23593:
[----:B------:R-:W2:Y:S02]  /*5eb0*/  LDG.E.64 R4, desc[UR36][R4.64] ;  /* 0x0000002404047981 */ /* 0x000ea4000c1e1b00 */
[----:B--2---:R0:W1:Y:S01]  /*5ec0*/  F2I.F64.TRUNC R26, R4 ;  /* 0x00000004001a7311 */ /* 0x004062000030d100 */
[----:B------:R-:W-:Y:S05]  /*5ed0*/  BRA `(.L_x_23584) ;  /* 0x00000008006c7947 */ /* 0x000fea0003800000 */
.L_x_23592:
        /* <DEDUP_REMOVED lines=28> */
.L_x_23595:
        /* <DEDUP_REMOVED lines=15> */
.L_x_23594:
[----:B------:R-:W2:Y:S02]  /*6190*/  LDG.E.U16 R0, desc[UR36][R4.64] ;  /* 0x0000002404007981 */ /* 0x000ea4000c1e1500 */
[----:B--2---:R-:W-:-:S06]  /*61a0*/  IMAD.U32 R0, R0, 0x10000, RZ ;  /* 0x0001000000007824 */ /* 0x004fcc00078e00ff */
[----:B------:R-:W0:Y:S02]  /*61b0*/  F2I.FTZ.TRUNC.NTZ R0, R0 ;  /* 0x0000000000007305 */ /* 0x000e24000021f100 */
[----:B0-----:R-:W-:Y:S01]  /*61c0*/  PRMT R26, R0, 0x7610, R26 ;  /* 0x00007610001a7816 */ /* 0x001fe2000000001a */
[----:B------:R-:W-:Y:S06]  /*61d0*/  BRA `(.L_x_23584) ;  /* 0x0000000400ac7947 */ /* 0x000fec0003800000 */
.L_x_23591:
        /* <DEDUP_REMOVED lines=10> */
.L_x_23598:
        /* <DEDUP_REMOVED lines=21> */
.L_x_23602:
[----:B------:R-:W-:Y:S05]  /*63d0*/  BSYNC B1 ;  /* 0x0000000000017941 */ /* 0x000fea0003800000 */
.L_x_23601:
[----:B------:R-:W-:Y:S01]  /*63e0*/  LEA R3, R0, 0x3b800000, 0x17 ;  /* 0x3b80000000037811 */ /* 0x000fe200078eb8ff */
[----:B------:R-:W-:-:S05]  /*63f0*/  IMAD.SHL.U32 R0, R2, 0x100000, RZ ;  /* 0x0010000002007824 */ /* 0x000fca00078e00ff */
[----:B------:R-:W-:-:S07]  /*6400*/  LOP3.LUT R0, R3, R0, R4, 0xfe, !PT ;  /* 0x0000000003007212 */ /* 0x000fce00078efe04 */
.L_x_23600:
[----:B------:R-:W-:Y:S05]  /*6410*/  BSYNC B0 ;  /* 0x0000000000007941 */ /* 0x000fea0003800000 */
.L_x_23599:
[----:B------:R-:W0:Y:S02]  /*6420*/  F2I.FTZ.TRUNC.NTZ R0, R0 ;  /* 0x0000000000007305 */ /* 0x000e24000021f100 */
[----:B0-----:R-:W-:Y:S01]  /*6430*/  PRMT R26, R0, 0x7610, R26 ;  /* 0x00007610001a7816 */ /* 0x001fe2000000001a */
[----:B------:R-:W-:Y:S06]  /*6440*/  BRA `(.L_x_23584) ;  /* 0x0000000400107947 */ /* 0x000fec0003800000 */
.L_x_23597:
        /* <DEDUP_REMOVED lines=21> */
.L_x_23606:
[----:B------:R-:W-:Y:S05]  /*65a0*/  BSYNC B1 ;  /* 0x0000000000017941 */ /* 0x000fea0003800000 */
.L_x_23605:
[----:B------:R-:W-:Y:S01]  /*65b0*/  LEA R3, R0, 0x37800000, 0x17 ;  /* 0x3780000000037811 */ /* 0x000fe200078eb8ff */
[----:B------:R-:W-:-:S05]  /*65c0*/  IMAD.SHL.U32 R0, R2, 0x200000, RZ ;  /* 0x0020000002007824 */ /* 0x000fca00078e00ff */
[----:B------:R-:W-:-:S07]  /*65d0*/  LOP3.LUT R0, R3, R0, R4, 0xfe, !PT ;  /* 0x0000000003007212 */ /* 0x000fce00078efe04 */
.L_x_23604:
[----:B------:R-:W-:Y:S05]  /*65e0*/  BSYNC B0 ;  /* 0x0000000000007941 */ /* 0x000fea0003800000 */
.L_x_23603:
[----:B------:R-:W0:Y:S02]  /*65f0*/  F2I.FTZ.TRUNC.NTZ R0, R0 ;  /* 0x0000000000007305 */ /* 0x000e24000021f100 */
[----:B0-----:R-:W-:Y:S01]  /*6600*/  PRMT R26, R0, 0x7610, R26 ;  /* 0x00007610001a7816 */ /* 0x001fe2000000001a */
[----:B------:R-:W-:Y:S06]  /*6610*/  BRA `(.L_x_23584) ;  /* 0x00000000009c7947 */ /* 0x000fec0003800000 */
.L_x_23596:
        /* <DEDUP_REMOVED lines=14> */
.L_x_23610:
[----:B------:R-:W-:Y:S05]  /*6700*/  BSYNC B0 ;  /* 0x0000000000007941 */ /* 0x000fea0003800000 */
.L_x_23609:
[----:B------:R-:W0:Y:S02]  /*6710*/  F2I.FTZ.TRUNC.NTZ R0, R0 ;  /* 0x0000000000007305 */ /* 0x000e24000021f100 */
[----:B0-----:R-:W-:Y:S01]  /*6720*/  PRMT R26, R0, 0x7610, R26 ;  /* 0x00007610001a7816 */ /* 0x001fe2000000001a */
[----:B------:R-:W-:Y:S06]  /*6730*/  BRA `(.L_x_23584) ;  /* 0x0000000000547947 */ /* 0x000fec0003800000 */
.L_x_23583:
        /* <DEDUP_REMOVED lines=16> */
.L_x_23611:
[----:B------:R-:W-:Y:S01]  /*6840*/  PRMT R26, RZ, 0x7610, R26 ;  /* 0x00007610ff1a7816 */ /* 0x000fe2000000001a */
[----:B------:R-:W-:Y:S06]  /*6850*/  BRA `(.L_x_23584) ;  /* 0x00000000000c7947 */ /* 0x000fec0003800000 */
.L_x_23608:
[----:B------:R0:W5:Y:S01]  /*6860*/  LDG.E.U8 R26, desc[UR36][R4.64] ;  /* 0x00000024041a7981 */ /* 0x000162000c1e1100 */
[----:B------:R-:W-:Y:S05]  /*6870*/  BRA `(.L_x_23584) ;  /* 0x0000000000047947 */ /* 0x000fea0003800000 */
.L_x_23607:
[----:B------:R0:W5:Y:S02]  /*6880*/  LDG.E.U8 R26, desc[UR36][R4.64] ;  /* 0x00000024041a7981 */ /* 0x000164000c1e1100 */
.L_x_23584:
        /* <DEDUP_REMOVED lines=19> */
.L_x_23615:
[----:B------:R0:W5:Y:S01]  /*69c0*/  LDG.E.U8 R23, desc[UR36][R2.64] ;  /* 0x0000002402177981 */ /* 0x000162000c1e1100 */
[----:B------:R-:W-:Y:S05]  /*69d0*/  BRA `(.L_x_23578) ;  /* 0x0000000c00507947 */ /* 0x000fea0003800000 */
.L_x_23614:
        /* <DEDUP_REMOVED lines=8> */
.L_x_23618:
[----:B------:R0:W5:Y:S01]  /*6a60*/  LDG.E.U8 R23, desc[UR36][R2.64] ;  /* 0x0000002402177981 */ /* 0x000162000c1e1100 */
[----:B------:R-:W-:Y:S05]  /*6a70*/  BRA `(.L_x_23578) ;  /* 0x0000000c00287947 */ /* 0x000fea0003800000 */
.L_x_23617:
[----:B------:R0:W5:Y:S01]  /*6a80*/  LDG.E.U16 R23, desc[UR36][R2.64] ;  /* 0x0000002402177981 */ /* 0x000162000c1e1500 */
[----:B------:R-:W-:Y:S05]  /*6a90*/  BRA `(.L_x_23578) ;  /* 0x0000000c00207947 */ /* 0x000fea0003800000 */
.L_x_23613:
        /* <DEDUP_REMOVED lines=9> */
.L_x_23620:
[----:B------:R-:W2:Y:S02]  /*6b30*/  LDG.E.U16 R0, desc[UR36][R2.64] ;  /* 0x0000002402007981 */ /* 0x000ea4000c1e1500 */
[----:B--2---:R-:W-:-:S06]  /*6b40*/  HADD2.F32 R0, -RZ, R0.H0_H0 ;  /* 0x20000000ff007230 */ /* 0x004fcc0000004100 */
[----:B------:R-:W0:Y:S02]  /*6b50*/  F2I.FTZ.TRUNC.NTZ R0, R0 ;  /* 0x0000000000007305 */ /* 0x000e24000021f100 */
[----:B0-----:R-:W-:Y:S01]  /*6b60*/  PRMT R23, R0, 0x7610, R23 ;  /* 0x0000761000177816 */ /* 0x001fe20000000017 */
[----:B------:R-:W-:Y:S06]  /*6b70*/  BRA `(.L_x_23578) ;  /* 0x0000000800e87947 */ /* 0x000fec0003800000 */
.L_x_23619:
        /* <DEDUP_REMOVED lines=9> */
.L_x_23622:
[----:B------:R-:W2:Y:S02]  /*6c10*/  LDG.E.U16 R2, desc[UR36][R2.64] ;  /* 0x0000002402027981 */ /* 0x000ea4000c1e1500 */
[----:B--2---:R-:W-:-:S06]  /*6c20*/  HADD2.F32 R0, -RZ, R2.H0_H0 ;  /* 0x20000002ff007230 */ /* 0x004fcc0000004100 */
[----:B------:R-:W0:Y:S02]  /*6c30*/  F2I.FTZ.TRUNC.NTZ R0, R0 ;  /* 0x0000000000007305 */ /* 0x000e24000021f100 */
[----:B0-----:R-:W-:Y:S01]  /*6c40*/  PRMT R23, R0, 0x7610, R23 ;  /* 0x0000761000177816 */ /* 0x001fe20000000017 */
[----:B------:R-:W-:Y:S06]  /*6c50*/  BRA `(.L_x_23578) ;  /* 0x0000000800b07947 */ /* 0x000fec0003800000 */
.L_x_23621:
[----:B------:R-:W2:Y:S02]  /*6c60*/  LDG.E.64 R2, desc[UR36][R2.64] ;  /* 0x0000002402027981 */ /* 0x000ea4000c1e1b00 */
[----:B--2---:R0:W1:Y:S01]  /*6c70*/  F2I.F64.TRUNC R23, R2 ;  /* 0x0000000200177311 */ /* 0x004062000030d100 */
[----:B------:R-:W-:Y:S05]  /*6c80*/  BRA `(.L_x_23578) ;  /* 0x0000000800a47947 */ /* 0x000fea0003800000 */
.L_x_23612:
        /* <DEDUP_REMOVED lines=12> */
.L_x_23625:
[----:B------:R-:W2:Y:S02]  /*6d50*/  LDG.E.64 R2, desc[UR36][R2.64] ;  /* 0x0000002402027981 */ /* 0x000ea4000c1e1b00 */
[----:B--2---:R0:W1:Y:S01]  /*6d60*/  F2I.F64.TRUNC R23, R2 ;  /* 0x0000000200177311 */ /* 0x004062000030d100 */
[----:B------:R-:W-:Y:S05]  /*6d70*/  BRA `(.L_x_23578) ;  /* 0x0000000800687947 */ /* 0x000fea0003800000 */
.L_x_23624:
        /* <DEDUP_REMOVED lines=28> */
.L_x_23627:
        /* <DEDUP_REMOVED lines=15> */
.L_x_23626:
[----:B------:R-:W2:Y:S02]  /*7030*/  LDG.E.U16 R0, desc[UR36][R2.64] ;  /* 0x0000002402007981 */ /* 0x000ea4000c1e1500 */
[----:B--2---:R-:W-:-:S06]  /*7040*/  IMAD.U32 R0, R0, 0x10000, RZ ;  /* 0x0001000000007824 */ /* 0x004fcc00078e00ff */
[----:B------:R-:W0:Y:S02]  /*7050*/  F2I.FTZ.TRUNC.NTZ R0, R0 ;  /* 0x0000000000007305 */ /* 0x000e24000021f100 */
[----:B0-----:R-:W-:Y:S01]  /*7060*/  PRMT R23, R0, 0x7610, R23 ;  /* 0x0000761000177816 */ /* 0x001fe20000000017 */
[----:B------:R-:W-:Y:S06]  /*7070*/  BRA `(.L_x_23578) ;  /* 0x0000000400a87947 */ /* 0x000fec0003800000 */
.L_x_23623:
        /* <DEDUP_REMOVED lines=10> */
.L_x_23630:
        /* <DEDUP_REMOVED lines=21> */
.L_x_23634:
[----:B------:R-:W-:Y:S05]  /*7270*/  BSYNC B1 ;  /* 0x0000000000017941 */ /* 0x000fea0003800000 */
.L_x_23633:
[----:B------:R-:W-:Y:S01]  /*7280*/  LEA R3, R0, 0x3b800000, 0x17 ;  /* 0x3b80000000037811 */ /* 0x000fe200078eb8ff */
[----:B------:R-:W-:-:S05]  /*7290*/  IMAD.SHL.U32 R0, R2, 0x100000, RZ ;  /* 0x0010000002007824 */ /* 0x000fca00078e00ff */
[----:B------:R-:W-:-:S07]  /*72a0*/  LOP3.LUT R0, R3, R0, R4, 0xfe, !PT ;  /* 0x0000000003007212 */ /* 0x000fce00078efe04 */
.L_x_23632:
[----:B------:R-:W-:Y:S05]  /*72b0*/  BSYNC B0 ;  /* 0x0000000000007941 */ /* 0x000fea0003800000 */
.L_x_23631:
[----:B------:R-:W0:Y:S02]  /*72c0*/  F2I.FTZ.TRUNC.NTZ R0, R0 ;  /* 0x0000000000007305 */ /* 0x000e24000021f100 */
[----:B0-----:R-:W-:Y:S01]  /*72d0*/  PRMT R23, R0, 0x7610, R23 ;  /* 0x0000761000177816 */ /* 0x001fe20000000017 */
[----:B------:R-:W-:Y:S06]  /*72e0*/  BRA `(.L_x_23578) ;  /* 0x00000004000c7947 */ /* 0x000fec0003800000 */
.L_x_23629:
        /* <DEDUP_REMOVED lines=21> */
.L_x_23638:
[----:B------:R-:W-:Y:S05]  /*7440*/  BSYNC B1 ;  /* 0x0000000000017941 */ /* 0x000fea0003800000 */
.L_x_23637:
[----:B------:R-:W-:Y:S01]  /*7450*/  LEA R3, R0, 0x37800000, 0x17 ;  /* 0x3780000000037811 */ /* 0x000fe200078eb8ff */
[----:B------:R-:W-:-:S05]  /*7460*/  IMAD.SHL.U32 R0, R2, 0x200000, RZ ;  /* 0x0020000002007824 */ /* 0x000fca00078e00ff */
[----:B------:R-:W-:-:S07]  /*7470*/  LOP3.LUT R0, R3, R0, R4, 0xfe, !PT ;  /* 0x0000000003007212 */ /* 0x000fce00078efe04 */
.L_x_23636:
[----:B------:R-:W-:Y:S05]  /*7480*/  BSYNC B0 ;  /* 0x0000000000007941 */ /* 0x000fea0003800000 */
.L_x_23635:
[----:B------:R-:W0:Y:S02]  /*7490*/  F2I.FTZ.TRUNC.NTZ R0, R0 ;  /* 0x0000000000007305 */ /* 0x000e24000021f100 */
[----:B0-----:R-:W-:Y:S01]  /*74a0*/  PRMT R23, R0, 0x7610, R23 ;  /* 0x0000761000177816 */ /* 0x001fe20000000017 */
[----:B------:R-:W-:Y:S06]  /*74b0*/  BRA `(.L_x_23578) ;  /* 0x0000000000987947 */ /* 0x000fec0003800000 */
.L_x_23628:
        /* <DEDUP_REMOVED lines=14> */
.L_x_23642:
[----:B------:R-:W-:Y:S05]  /*75a0*/  BSYNC B0 ;  /* 0x0000000000007941 */ /* 0x000fea0003800000 */
.L_x_23641:
[----:B------:R-:W0:Y:S02]  /*75b0*/  F2I.FTZ.TRUNC.NTZ R0, R0 ;  /* 0x0000000000007305 */ /* 0x000e24000021f100 */
[----:B0-----:R-:W-:Y:S01]  /*75c0*/  PRMT R23, R0, 0x7610, R23 ;  /* 0x0000761000177816 */ /* 0x001fe20000000017 */
[----:B------:R-:W-:Y:S06]  /*75d0*/  BRA `(.L_x_23578) ;  /* 0x0000000000507947 */ /* 0x000fec0003800000 */
.L_x_23616:
        /* <DEDUP_REMOVED lines=16> */
.L_x_23643:
[----:B------:R-:W-:Y:S05]  /*76e0*/  BRA `(.L_x_23578) ;  /* 0x00000000000c7947 */ /* 0x000fea0003800000 */
.L_x_23640:
[----:B------:R0:W5:Y:S01]  /*76f0*/  LDG.E.U8 R23, desc[UR36][R2.64] ;  /* 0x0000002402177981 */ /* 0x000162000c1e1100 */
[----:B------:R-:W-:Y:S05]  /*7700*/  BRA `(.L_x_23578) ;  /* 0x0000000000047947 */ /* 0x000fea0003800000 */
.L_x_23639:
[----:B------:R0:W5:Y:S02]  /*7710*/  LDG.E.U8 R23, desc[UR36][R2.64] ;  /* 0x0000002402177981 */ /* 0x000164000c1e1100 */
.L_x_23578:
[----:B------:R-:W-:Y:S05]  /*7720*/  BSYNC B6 ;  /* 0x0000000000067941 */ /* 0x000fea0003800000 */
.L_x_23577:
[----:B------:R-:W3:Y:S01]  /*7730*/  S2R R27, SR_TID.X ;  /* 0x00000000001b7919 */ /* 0x000ee20000002100 */
[----:B-1---5:R-:W-:Y:S01]  /*7740*/  LOP3.LUT R0, R17, 0xffff, RZ, 0xc0, !PT ;  /* 0x0000ffff11007812 */ /* 0x022fe200078ec0ff */
[----:B------:R-:W-:Y:S01]  /*7750*/  BSSY B6, `(.L_x_23644) ;  /* 0x000010c000067945 */ /* 0x000fe20003800000 */
[----:B------:R-:W1:Y:S01]  /*7760*/  LDC.U8 R17, c[0x0][0x240] ;  /* 0x00009000ff117b82 */ /* 0x000e620000000000 */
[----:B------:R-:W-:Y:S02]  /*7770*/  LOP3.LUT R19, R19, 0xffff, RZ, 0xc0, !PT ;  /* 0x0000ffff13137812 */ /* 0x000fe400078ec0ff */
[----:B0-2---:R-:W-:Y:S02]  /*7780*/  LOP3.LUT R22, R22, 0xffff, RZ, 0xc0, !PT ;  /* 0x0000ffff16167812 */ /* 0x005fe400078ec0ff */
[----:B------:R-:W-:Y:S02]  /*7790*/  PRMT R19, R19, 0x8880, RZ ;  /* 0x0000888013137816 */ /* 0x000fe400000000ff */
[----:B------:R-:W-:-:S02]  /*77a0*/  PRMT R22, R22, 0x8880, RZ ;  /* 0x0000888016167816 */ /* 0x000fc400000000ff */
[----:B------:R-:W-:Y:S02]  /*77b0*/  LOP3.LUT R18, R18, 0xffff, RZ, 0xc0, !PT ;  /* 0x0000ffff12127812 */ /* 0x000fe400078ec0ff */
[----:B----4-:R-:W-:Y:S02]  /*77c0*/  LOP3.LUT R25, R25, 0xffff, RZ, 0xc0, !PT ;  /* 0x0000ffff19197812 */ /* 0x010fe400078ec0ff */
[----:B------:R-:W-:Y:S02]  /*77d0*/  LOP3.LUT R24, R24, 0xffff, RZ, 0xc0, !PT ;  /* 0x0000ffff18187812 */ /* 0x000fe400078ec0ff */
[----:B------:R-:W-:Y:S02]  /*77e0*/  LOP3.LUT R23, R23, 0xffff, RZ, 0xc0, !PT ;  /* 0x0000ffff17177812 */ /* 0x000fe400078ec0ff */
[----:B------:R-:W-:Y:S02]  /*77f0*/  LOP3.LUT R26, R26, 0xffff, RZ, 0xc0, !PT ;  /* 0x0000ffff1a1a7812 */ /* 0x000fe400078ec0ff */
[----:B------:R-:W-:Y:S01]  /*7800*/  PRMT R2, R0, 0x8880, RZ ;  /* 0x0000888000027816 */ /* 0x000fe200000000ff */
[----:B------:R-:W-:Y:S01]  /*7810*/  IMAD.MOV.U32 R0, RZ, RZ, R19 ;  /* 0x000000ffff007224 */ /* 0x000fe200078e0013 */
[----:B------:R-:W-:Y:S01]  /*7820*/  PRMT R3, R18, 0x8880, RZ ;  /* 0x0000888012037816 */ /* 0x000fe200000000ff */
[----:B------:R-:W-:Y:S01]  /*7830*/  IMAD.MOV.U32 R19, RZ, RZ, R22 ;  /* 0x000000ffff137224 */ /* 0x000fe200078e0016 */
[----:B------:R-:W-:-:S02]  /*7840*/  PRMT R18, R25, 0x8880, RZ ;  /* 0x0000888019127816 */ /* 0x000fc400000000ff */
[----:B---3--:R-:W-:Y:S02]  /*7850*/  PRMT R5, R24, 0x8880, RZ ;  /* 0x0000888018057816 */ /* 0x008fe400000000ff */
[----:B------:R-:W-:Y:S02]  /*7860*/  PRMT R4, R23, 0x8880, RZ ;  /* 0x0000888017047816 */ /* 0x000fe400000000ff */
[----:B------:R-:W-:Y:S02]  /*7870*/  ISETP.GE.AND P0, PT, R27, R28, PT ;  /* 0x0000001c1b00720c */ /* 0x000fe40003f06270 */
[----:B------:R-:W-:Y:S02]  /*7880*/  PRMT R7, R26, 0x8880, RZ ;  /* 0x000088801a077816 */ /* 0x000fe400000000ff */
[----:B------:R-:W-:Y:S02]  /*7890*/  VIMNMX R19, R19, R2, PT ;  /* 0x0000000213137248 */ /* 0x000fe40003fe0100 */
[----:B------:R-:W-:-:S02]  /*78a0*/  VIMNMX R3, R0, R3, PT ;  /* 0x0000000300037248 */ /* 0x000fc40003fe0100 */
[----:B------:R-:W-:Y:S02]  /*78b0*/  VIMNMX R18, R18, R5, PT ;  /* 0x0000000512127248 */ /* 0x000fe40003fe0100 */
[----:B------:R-:W-:-:S03]  /*78c0*/  VIMNMX R2, R4, R7, PT ;  /* 0x0000000704027248 */ /* 0x000fc60003fe0100 */
        /* <DEDUP_REMOVED lines=22> */
.L_x_23649:
[----:B------:R0:W-:Y:S01]  /*7a30*/  STG.E.U8 desc[UR36][R8.64], R3 ;  /* 0x0000000308007986 */ /* 0x0001e2000c101124 */
[----:B------:R-:W-:Y:S05]  /*7a40*/  BRA `(.L_x_23645) ;  /* 0x0000000c00707947 */ /* 0x000fea0003800000 */
.L_x_23648:
        /* <DEDUP_REMOVED lines=11> */
.L_x_23652:
[----:B------:R-:W-:-:S05]  /*7b00*/  PRMT R3, R3, 0x9910, RZ ;  /* 0x0000991003037816 */ /* 0x000fca00000000ff */
[----:B------:R0:W-:Y:S01]  /*7b10*/  STG.E desc[UR36][R8.64], R3 ;  /* 0x0000000308007986 */ /* 0x0001e2000c101924 */
[----:B------:R-:W-:Y:S05]  /*7b20*/  BRA `(.L_x_23645) ;  /* 0x0000000c00387947 */ /* 0x000fea0003800000 */
.L_x_23651:
[----:B------:R0:W-:Y:S01]  /*7b30*/  STG.E.U16 desc[UR36][R8.64], R3 ;  /* 0x0000000308007986 */ /* 0x0001e2000c101524 */
[----:B------:R-:W-:Y:S05]  /*7b40*/  BRA `(.L_x_23645) ;  /* 0x0000000c00307947 */ /* 0x000fea0003800000 */
.L_x_23647:
        /* <DEDUP_REMOVED lines=9> */
.L_x_23654:
[----:B------:R-:W0:Y:S02]  /*7be0*/  I2F.S16 R0, R3 ;  /* 0x0000000300007306 */ /* 0x000e240000101400 */
[----:B0-----:R-:W-:-:S05]  /*7bf0*/  F2FP.F16.F32.PACK_AB R0, RZ, R0 ;  /* 0x00000000ff00723e */ /* 0x001fca00000000ff */
[----:B------:R0:W-:Y:S01]  /*7c00*/  STG.E.U16 desc[UR36][R8.64], R0 ;  /* 0x0000000008007986 */ /* 0x0001e2000c101524 */
[----:B------:R-:W-:Y:S05]  /*7c10*/  BRA `(.L_x_23645) ;  /* 0x0000000800fc7947 */ /* 0x000fea0003800000 */
.L_x_23653:
        /* <DEDUP_REMOVED lines=10> */
.L_x_23656:
[----:B------:R-:W0:Y:S02]  /*7cc0*/  I2F.S16 R3, R3 ;  /* 0x0000000300037306 */ /* 0x000e240000101400 */
[----:B0-----:R-:W-:-:S04]  /*7cd0*/  F2FP.F16.F32.PACK_AB R3, RZ, R3 ;  /* 0x00000003ff03723e */ /* 0x001fc800000000ff */
[----:B------:R-:W-:-:S05]  /*7ce0*/  PRMT R3, R3, 0x5410, RZ ;  /* 0x0000541003037816 */ /* 0x000fca00000000ff */
[----:B------:R4:W-:Y:S01]  /*7cf0*/  STG.E desc[UR36][R8.64], R3 ;  /* 0x0000000308007986 */ /* 0x0009e2000c101924 */
[----:B------:R-:W-:Y:S05]  /*7d00*/  BRA `(.L_x_23645) ;  /* 0x0000000800c07947 */ /* 0x000fea0003800000 */
.L_x_23655:
[----:B------:R-:W0:Y:S02]  /*7d10*/  I2F.F64.S16 R4, R3 ;  /* 0x0000000300047312 */ /* 0x000e240000101c00 */
[----:B0-----:R0:W-:Y:S01]  /*7d20*/  STG.E.64 desc[UR36][R8.64], R4 ;  /* 0x0000000408007986 */ /* 0x0011e2000c101b24 */
[----:B------:R-:W-:Y:S05]  /*7d30*/  BRA `(.L_x_23645) ;  /* 0x0000000800b47947 */ /* 0x000fea0003800000 */
.L_x_23646:
        /* <DEDUP_REMOVED lines=13> */
.L_x_23659:
[----:B------:R-:W0:Y:S01]  /*7e10*/  I2F.F64.S16 R4, R3 ;  /* 0x0000000300047312 */ /* 0x000e220000101c00 */
[----:B------:R-:W-:-:S05]  /*7e20*/  CS2R R6, SRZ ;  /* 0x0000000000067805 */ /* 0x000fca000001ff00 */
[----:B0-----:R0:W-:Y:S01]  /*7e30*/  STG.E.128 desc[UR36][R8.64], R4 ;  /* 0x0000000408007986 */ /* 0x0011e2000c101d24 */
[----:B------:R-:W-:Y:S05]  /*7e40*/  BRA `(.L_x_23645) ;  /* 0x0000000800707947 */ /* 0x000fea0003800000 */
.L_x_23658:
        /* <DEDUP_REMOVED lines=21> */
.L_x_23663:
[----:B------:R-:W-:Y:S05]  /*7fa0*/  BSYNC B0 ;  /* 0x0000000000007941 */ /* 0x000fea0003800000 */
.L_x_23662:
[----:B------:R-:W-:-:S05]  /*7fb0*/  LOP3.LUT R5, R0, R5, RZ, 0xfc, !PT ;  /* 0x0000000500057212 */ /* 0x000fca00078efcff */
[----:B------:R0:W-:Y:S01]  /*7fc0*/  STG.E.U8 desc[UR36][R8.64], R5 ;  /* 0x0000000508007986 */ /* 0x0001e2000c101124 */
[----:B------:R-:W-:Y:S05]  /*7fd0*/  BRA `(.L_x_23645) ;  /* 0x00000008000c7947 */ /* 0x000fea0003800000 */
.L_x_23661:
        /* <DEDUP_REMOVED lines=13> */
.L_x_23665:
[----:B------:R-:W-:Y:S01]  /*80b0*/  IMAD.MOV.U32 R0, RZ, RZ, 0x7f ;  /* 0x0000007fff007424 */ /* 0x000fe200078e00ff */
[----:B------:R-:W-:-:S04]  /*80c0*/  ISETP.GT.U32.AND P0, PT, R4, 0x7f800000, PT ;  /* 0x7f8000000400780c */ /* 0x000fc80003f04070 */
[----:B------:R-:W-:-:S09]  /*80d0*/  SEL R0, R0, 0x7c, P0 ;  /* 0x0000007c00007807 */ /* 0x000fd20000000000 */
.L_x_23666:
[----:B------:R-:W-:Y:S05]  /*80e0*/  BSYNC B0 ;  /* 0x0000000000007941 */ /* 0x000fea0003800000 */
.L_x_23664:
[----:B------:R-:W-:-:S04]  /*80f0*/  LOP3.LUT R3, R5, 0x80000000, RZ, 0xc0, !PT ;  /* 0x8000000005037812 */ /* 0x000fc800078ec0ff */
[----:B------:R-:W-:-:S04]  /*8100*/  SHF.R.U32.HI R3, RZ, 0x18, R3 ;  /* 0x00000018ff037819 */ /* 0x000fc80000011603 */
[----:B------:R-:W-:-:S05]  /*8110*/  LOP3.LUT R3, R0, R3, RZ, 0xfc, !PT ;  /* 0x0000000300037212 */ /* 0x000fca00078efcff */
[----:B------:R0:W-:Y:S01]  /*8120*/  STG.E.U8 desc[UR36][R8.64], R3 ;  /* 0x0000000308007986 */ /* 0x0001e2000c101124 */
[----:B------:R-:W-:Y:S05]  /*8130*/  BRA `(.L_x_23645) ;  /* 0x0000000400b47947 */ /* 0x000fea0003800000 */
.L_x_23660:
[----:B------:R-:W0:Y:S02]  /*8140*/  I2F.S16 R0, R3 ;  /* 0x0000000300007306 */ /* 0x000e240000101400 */
[----:B0-----:R-:W-:-:S05]  /*8150*/  F2FP.BF16.F32.PACK_AB R0, RZ, R0 ;  /* 0x00000000ff00723e */ /* 0x001fca00000010ff */
[----:B------:R0:W-:Y:S01]  /*8160*/  STG.E.U16 desc[UR36][R8.64], R0 ;  /* 0x0000000008007986 */ /* 0x0001e2000c101524 */
[----:B------:R-:W-:Y:S05]  /*8170*/  BRA `(.L_x_23645) ;  /* 0x0000000400a47947 */ /* 0x000fea0003800000 */
.L_x_23657:
        /* <DEDUP_REMOVED lines=10> */
.L_x_23669:
        /* <DEDUP_REMOVED lines=17> */
.L_x_23672:
[----:B------:R-:W-:-:S04]  /*8330*/  LOP3.LUT R3, R3, 0x80000000, RZ, 0xc0, !PT ;  /* 0x8000000003037812 */ /* 0x000fc800078ec0ff */
[----:B------:R-:W-:-:S04]  /*8340*/  SHF.R.U32.HI R3, RZ, 0x18, R3 ;  /* 0x00000018ff037819 */ /* 0x000fc80000011603 */
[----:B------:R-:W-:-:S04]  /*8350*/  LOP3.LUT R0, R0, R3, RZ, 0xfc, !PT ;  /* 0x0000000300007212 */ /* 0x000fc800078efcff */
[----:B------:R-:W-:-:S07]  /*8360*/  PRMT R4, R0, 0x7610, R4 ;  /* 0x0000761000047816 */ /* 0x000fce0000000004 */
.L_x_23671:
[----:B------:R-:W-:Y:S05]  /*8370*/  BSYNC B0 ;  /* 0x0000000000007941 */ /* 0x000fea0003800000 */
.L_x_23670:
[----:B------:R0:W-:Y:S01]  /*8380*/  STG.E.U8 desc[UR36][R8.64], R4 ;  /* 0x0000000408007986 */ /* 0x0001e2000c101124 */
[----:B------:R-:W-:Y:S05]  /*8390*/  BRA `(.L_x_23645) ;  /* 0x00000004001c7947 */ /* 0x000fea0003800000 */
.L_x_23668:
        /* <DEDUP_REMOVED lines=17> */
.L_x_23675:
[----:B------:R-:W-:-:S04]  /*84b0*/  LOP3.LUT R3, R3, 0x80000000, RZ, 0xc0, !PT ;  /* 0x8000000003037812 */ /* 0x000fc800078ec0ff */
[----:B------:R-:W-:-:S04]  /*84c0*/  SHF.R.U32.HI R3, RZ, 0x18, R3 ;  /* 0x00000018ff037819 */ /* 0x000fc80000011603 */
[----:B------:R-:W-:-:S04]  /*84d0*/  LOP3.LUT R0, R0, R3, RZ, 0xfc, !PT ;  /* 0x0000000300007212 */ /* 0x000fc800078efcff */
[----:B------:R-:W-:-:S07]  /*84e0*/  PRMT R4, R0, 0x7610, R4 ;  /* 0x0000761000047816 */ /* 0x000fce0000000004 */
.L_x_23674:
[----:B------:R-:W-:Y:S05]  /*84f0*/  BSYNC B0 ;  /* 0x0000000000007941 */ /* 0x000fea0003800000 */
.L_x_23673:
[----:B------:R0:W-:Y:S01]  /*8500*/  STG.E.U8 desc[UR36][R8.64], R4 ;  /* 0x0000000408007986 */ /* 0x0001e2000c101124 */
[----:B------:R-:W-:Y:S05]  /*8510*/  BRA `(.L_x_23645) ;  /* 0x0000000000bc7947 */ /* 0x000fea0003800000 */
.L_x_23667:
        /* <DEDUP_REMOVED lines=23> */
.L_x_23650:
        /* <DEDUP_REMOVED lines=16> */
.L_x_23678:
[----:B------:R-:W-:Y:S05]  /*8790*/  BRA `(.L_x_23645) ;  /* 0x00000000001c7947 */ /* 0x000fea0003800000 */
.L_x_23677:
[----:B------:R-:W-:-:S05]  /*87a0*/  PRMT R3, R3, 0x9910, RZ ;  /* 0x0000991003037816 */ /* 0x000fca00000000ff */
[----:B------:R-:W-:-:S05]  /*87b0*/  IMAD.MOV.U32 R4, RZ, RZ, R3 ;  /* 0x000000ffff047224 */ /* 0x000fca00078e0003 */
[----:B------:R-:W-:-:S05]  /*87c0*/  SHF.R.S32.HI R5, RZ, 0x1f, R4 ;  /* 0x0000001fff057819 */ /* 0x000fca0000011404 */
[----:B------:R0:W-:Y:S01]  /*87d0*/  STG.E.64 desc[UR36][R8.64], R4 ;  /* 0x0000000408007986 */ /* 0x0001e2000c101b24 */
[----:B------:R-:W-:Y:S05]  /*87e0*/  BRA `(.L_x_23645) ;  /* 0x0000000000087947 */ /* 0x000fea0003800000 */
.L_x_23676:
[----:B------:R-:W-:-:S05]  /*87f0*/  PRMT R3, R3, 0x9910, RZ ;  /* 0x0000991003037816 */ /* 0x000fca00000000ff */
[----:B------:R0:W-:Y:S02]  /*8800*/  STG.E desc[UR36][R8.64], R3 ;  /* 0x0000000308007986 */ /* 0x0001e4000c101924 */
.L_x_23645:
[----:B------:R-:W-:Y:S05]  /*8810*/  BSYNC B6 ;  /* 0x0000000000067941 */ /* 0x000fea0003800000 */
.L_x_23644:
        /* <DEDUP_REMOVED lines=23> */
.L_x_23684:
[----:B------:R0:W-:Y:S01]  /*8990*/  STG.E.U8 desc[UR36][R8.64], R19 ;  /* 0x0000001308007986 */ /* 0x0001e2000c101124 */
[----:B------:R-:W-:Y:S05]  /*89a0*/  BRA `(.L_x_23686) ;  /* 0x0000000c00647947 */ /* 0x000fea0003800000 */
.L_x_23683:
        /* <DEDUP_REMOVED lines=10> */
.L_x_23688:
[----:B------:R-:W-:-:S05]  /*8a50*/  PRMT R3, R19, 0x9910, RZ ;  /* 0x0000991013037816 */ /* 0x000fca00000000ff */
[----:B------:R0:W-:Y:S01]  /*8a60*/  STG.E desc[UR36][R8.64], R3 ;  /* 0x0000000308007986 */ /* 0x0001e2000c101924 */
[----:B------:R-:W-:Y:S05]  /*8a70*/  BRA `(.L_x_23686) ;  /* 0x0000000c00307947 */ /* 0x000fea0003800000 */
.L_x_23687:
[----:B------:R0:W-:Y:S01]  /*8a80*/  STG.E.U16 desc[UR36][R8.64], R19 ;  /* 0x0000001308007986 */ /* 0x0001e2000c101524 */
[----:B------:R-:W-:Y:S05]  /*8a90*/  BRA `(.L_x_23686) ;  /* 0x0000000c00287947 */ /* 0x000fea0003800000 */
.L_x_23682:
        /* <DEDUP_REMOVED lines=9> */
.L_x_23690:
[----:B------:R-:W0:Y:S02]  /*8b30*/  I2F.S16 R0, R19 ;  /* 0x0000001300007306 */ /* 0x000e240000101400 */
[----:B0-----:R-:W-:-:S05]  /*8b40*/  F2FP.F16.F32.PACK_AB R0, RZ, R0 ;  /* 0x00000000ff00723e */ /* 0x001fca00000000ff */
[----:B------:R0:W-:Y:S01]  /*8b50*/  STG.E.U16 desc[UR36][R8.64], R0 ;  /* 0x0000000008007986 */ /* 0x0001e2000c101524 */
[----:B------:R-:W-:Y:S05]  /*8b60*/  BRA `(.L_x_23686) ;  /* 0x0000000800f47947 */ /* 0x000fea0003800000 */
.L_x_23689:
        /* <DEDUP_REMOVED lines=10> */
.L_x_23692:
[----:B------:R-:W0:Y:S02]  /*8c10*/  I2F.S16 R19, R19 ;  /* 0x0000001300137306 */ /* 0x000e240000101400 */
[----:B0-----:R-:W-:-:S04]  /*8c20*/  F2FP.F16.F32.PACK_AB R3, RZ, R19 ;  /* 0x00000013ff03723e */ /* 0x001fc800000000ff */
[----:B------:R-:W-:-:S05]  /*8c30*/  PRMT R3, R3, 0x5410, RZ ;  /* 0x0000541003037816 */ /* 0x000fca00000000ff */
[----:B------:R3:W-:Y:S01]  /*8c40*/  STG.E desc[UR36][R8.64], R3 ;  /* 0x0000000308007986 */ /* 0x0007e2000c101924 */
[----:B------:R-:W-:Y:S05]  /*8c50*/  BRA `(.L_x_23686) ;  /* 0x0000000800b87947 */ /* 0x000fea0003800000 */
.L_x_23691:
[----:B------:R-:W0:Y:S02]  /*8c60*/  I2F.F64.S16 R4, R19 ;  /* 0x0000001300047312 */ /* 0x000e240000101c00 */
[----:B0-----:R4:W-:Y:S01]  /*8c70*/  STG.E.64 desc[UR36][R8.64], R4 ;  /* 0x0000000408007986 */ /* 0x0019e2000c101b24 */
[----:B------:R-:W-:Y:S05]  /*8c80*/  BRA `(.L_x_23686) ;  /* 0x0000000800ac7947 */ /* 0x000fea0003800000 */
.L_x_23681:
        /* <DEDUP_REMOVED lines=13> */
.L_x_23695:
[----:B------:R-:W0:Y:S01]  /*8d60*/  I2F.F64.S16 R4, R19 ;  /* 0x0000001300047312 */ /* 0x000e220000101c00 */
[----:B------:R-:W-:-:S05]  /*8d70*/  CS2R R6, SRZ ;  /* 0x0000000000067805 */ /* 0x000fca000001ff00 */
[----:B0-----:R0:W-:Y:S01]  /*8d80*/  STG.E.128 desc[UR36][R8.64], R4 ;  /* 0x0000000408007986 */ /* 0x0011e2000c101d24 */
[----:B------:R-:W-:Y:S05]  /*8d90*/  BRA `(.L_x_23686) ;  /* 0x0000000800687947 */ /* 0x000fea0003800000 */
.L_x_23694:
        /* <DEDUP_REMOVED lines=21> */
.L_x_23699:
[----:B------:R-:W-:Y:S05]  /*8ef0*/  BSYNC B0 ;  /* 0x0000000000007941 */ /* 0x000fea0003800000 */
.L_x_23698:
[----:B------:R-:W-:-:S05]  /*8f00*/  LOP3.LUT R5, R0, R5, RZ, 0xfc, !PT ;  /* 0x0000000500057212 */ /* 0x000fca00078efcff */
[----:B------:R0:W-:Y:S01]  /*8f10*/  STG.E.U8 desc[UR36][R8.64], R5 ;  /* 0x0000000508007986 */ /* 0x0001e2000c101124 */
[----:B------:R-:W-:Y:S05]  /*8f20*/  BRA `(.L_x_23686) ;  /* 0x0000000800047947 */ /* 0x000fea0003800000 */
.L_x_23697:
        /* <DEDUP_REMOVED lines=13> */
.L_x_23701:
[----:B------:R-:W-:Y:S01]  /*9000*/  IMAD.MOV.U32 R0, RZ, RZ, 0x7f ;  /* 0x0000007fff007424 */ /* 0x000fe200078e00ff */
[----:B------:R-:W-:-:S04]  /*9010*/  ISETP.GT.U32.AND P0, PT, R3, 0x7f800000, PT ;  /* 0x7f8000000300780c */ /* 0x000fc80003f04070 */
[----:B------:R-:W-:-:S09]  /*9020*/  SEL R0, R0, 0x7c, P0 ;  /* 0x0000007c00007807 */ /* 0x000fd20000000000 */
.L_x_23702:
[----:B------:R-:W-:Y:S05]  /*9030*/  BSYNC B0 ;  /* 0x0000000000007941 */ /* 0x000fea0003800000 */
.L_x_23700:
[----:B------:R-:W-:-:S04]  /*9040*/  LOP3.LUT R3, R19, 0x80000000, RZ, 0xc0, !PT ;  /* 0x8000000013037812 */ /* 0x000fc800078ec0ff */
[----:B------:R-:W-:-:S04]  /*9050*/  SHF.R.U32.HI R3, RZ, 0x18, R3 ;  /* 0x00000018ff037819 */ /* 0x000fc80000011603 */
[----:B------:R-:W-:-:S05]  /*9060*/  LOP3.LUT R3, R0, R3, RZ, 0xfc, !PT ;  /* 0x0000000300037212 */ /* 0x000fca00078efcff */
[----:B------:R0:W-:Y:S01]  /*9070*/  STG.E.U8 desc[UR36][R8.64], R3 ;  /* 0x0000000308007986 */ /* 0x0001e2000c101124 */
[----:B------:R-:W-:Y:S05]  /*9080*/  BRA `(.L_x_23686) ;  /* 0x0000000400ac7947 */ /* 0x000fea0003800000 */
.L_x_23696:
[----:B------:R-:W0:Y:S02]  /*9090*/  I2F.S16 R0, R19 ;  /* 0x0000001300007306 */ /* 0x000e240000101400 */
[----:B0-----:R-:W-:-:S05]  /*90a0*/  F2FP.BF16.F32.PACK_AB R0, RZ, R0 ;  /* 0x00000000ff00723e */ /* 0x001fca00000010ff */
[----:B------:R0:W-:Y:S01]  /*90b0*/  STG.E.U16 desc[UR36][R8.64], R0 ;  /* 0x0000000008007986 */ /* 0x0001e2000c101524 */
[----:B------:R-:W-:Y:S05]  /*90c0*/  BRA `(.L_x_23686) ;  /* 0x00000004009c7947 */ /* 0x000fea0003800000 */
.L_x_23693:
        /* <DEDUP_REMOVED lines=10> */
.L_x_23705:
        /* <DEDUP_REMOVED lines=17> */
.L_x_23708:
[----:B------:R-:W-:-:S04]  /*9280*/  LOP3.LUT R3, R19, 0x80000000, RZ, 0xc0, !PT ;  /* 0x8000000013037812 */ /* 0x000fc800078ec0ff */
[----:B------:R-:W-:-:S04]  /*9290*/  SHF.R.U32.HI R3, RZ, 0x18, R3 ;  /* 0x00000018ff037819 */ /* 0x000fc80000011603 */
[----:B------:R-:W-:-:S04]  /*92a0*/  LOP3.LUT R0, R0, R3, RZ, 0xfc, !PT ;  /* 0x0000000300007212 */ /* 0x000fc800078efcff */
[----:B------:R-:W-:-:S07]  /*92b0*/  PRMT R4, R0, 0x7610, R4 ;  /* 0x0000761000047816 */ /* 0x000fce0000000004 */
.L_x_23707:
[----:B------:R-:W-:Y:S05]  /*92c0*/  BSYNC B0 ;  /* 0x0000000000007941 */ /* 0x000fea0003800000 */
.L_x_23706:
[----:B------:R0:W-:Y:S01]  /*92d0*/  STG.E.U8 desc[UR36][R8.64], R4 ;  /* 0x0000000408007986 */ /* 0x0001e2000c101124 */
[----:B------:R-:W-:Y:S05]  /*92e0*/  BRA `(.L_x_23686) ;  /* 0x0000000400147947 */ /* 0x000fea0003800000 */
.L_x_23704:
        /* <DEDUP_REMOVED lines=17> */
.L_x_23711:
[----:B------:R-:W-:-:S04]  /*9400*/  LOP3.LUT R3, R19, 0x80000000, RZ, 0xc0, !PT ;  /* 0x8000000013037812 */ /* 0x000fc800078ec0ff */
[----:B------:R-:W-:-:S04]  /*9410*/  SHF.R.U32.HI R3, RZ, 0x18, R3 ;  /* 0x00000018ff037819 */ /* 0x000fc80000011603 */
[----:B------:R-:W-:-:S04]  /*9420*/  LOP3.LUT R0, R0, R3, RZ, 0xfc, !PT ;  /* 0x0000000300007212 */ /* 0x000fc800078efcff */
[----:B------:R-:W-:-:S07]  /*9430*/  PRMT R4, R0, 0x7610, R4 ;  /* 0x0000761000047816 */ /* 0x000fce0000000004 */
.L_x_23710:
[----:B------:R-:W-:Y:S05]  /*9440*/  BSYNC B0 ;  /* 0x0000000000007941 */ /* 0x000fea0003800000 */
.L_x_23709:
[----:B------:R0:W-:Y:S01]  /*9450*/  STG.E.U8 desc[UR36][R8.64], R4 ;  /* 0x0000000408007986 */ /* 0x0001e2000c101124 */
[----:B------:R-:W-:Y:S05]  /*9460*/  BRA `(.L_x_23686) ;  /* 0x0000000000b47947 */ /* 0x000fea0003800000 */
.L_x_23703:
        /* <DEDUP_REMOVED lines=22> */
.L_x_23685:
        /* <DEDUP_REMOVED lines=16> */
.L_x_23714:
[----:B------:R-:W-:Y:S05]  /*96d0*/  BRA `(.L_x_23686) ;  /* 0x0000000000187947 */ /* 0x000fea0003800000 */
.L_x_23713:
[----:B------:R-:W-:-:S04]  /*96e0*/  PRMT R4, R19, 0x9910, RZ ;  /* 0x0000991013047816 */ /* 0x000fc800000000ff */
[----:B------:R-:W-:-:S05]  /*96f0*/  SHF.R.S32.HI R5, RZ, 0x1f, R4 ;  /* 0x0000001fff057819 */ /* 0x000fca0000011404 */
[----:B------:R0:W-:Y:S01]  /*9700*/  STG.E.64 desc[UR36][R8.64], R4 ;  /* 0x0000000408007986 */ /* 0x0001e2000c101b24 */
[----:B------:R-:W-:Y:S05]  /*9710*/  BRA `(.L_x_23686) ;  /* 0x0000000000087947 */ /* 0x000fea0003800000 */
.L_x_23712:
[----:B------:R-:W-:-:S05]  /*9720*/  PRMT R3, R19, 0x9910, RZ ;  /* 0x0000991013037816 */ /* 0x000fca00000000ff */
[----:B------:R0:W-:Y:S02]  /*9730*/  STG.E desc[UR36][R8.64], R3 ;  /* 0x0000000308007986 */ /* 0x0001e4000c101924 */
.L_x_23686:
        /* <DEDUP_REMOVED lines=23> */
.L_x_23718:
[----:B------:R0:W-:Y:S01]  /*98b0*/  STG.E.U8 desc[UR36][R8.64], R18 ;  /* 0x0000001208007986 */ /* 0x0001e2000c101124 */
[----:B------:R-:W-:Y:S05]  /*98c0*/  BRA `(.L_x_23720) ;  /* 0x0000000c00647947 */ /* 0x000fea0003800000 */
.L_x_23717:
        /* <DEDUP_REMOVED lines=10> */
.L_x_23722:
[----:B------:R-:W-:-:S05]  /*9970*/  PRMT R3, R18, 0x9910, RZ ;  /* 0x0000991012037816 */ /* 0x000fca00000000ff */
[----:B------:R0:W-:Y:S01]  /*9980*/  STG.E desc[UR36][R8.64], R3 ;  /* 0x0000000308007986 */ /* 0x0001e2000c101924 */
[----:B------:R-:W-:Y:S05]  /*9990*/  BRA `(.L_x_23720) ;  /* 0x0000000c00307947 */ /* 0x000fea0003800000 */
.L_x_23721:
[----:B------:R0:W-:Y:S01]  /*99a0*/  STG.E.U16 desc[UR36][R8.64], R18 ;  /* 0x0000001208007986 */ /* 0x0001e2000c101524 */
[----:B------:R-:W-:Y:S05]  /*99b0*/  BRA `(.L_x_23720) ;  /* 0x0000000c00287947 */ /* 0x000fea0003800000 */
.L_x_23716:
        /* <DEDUP_REMOVED lines=9> */
.L_x_23724:
[----:B------:R-:W0:Y:S02]  /*9a50*/  I2F.S16 R0, R18 ;  /* 0x0000001200007306 */ /* 0x000e240000101400 */
[----:B0-----:R-:W-:-:S05]  /*9a60*/  F2FP.F16.F32.PACK_AB R0, RZ, R0 ;  /* 0x00000000ff00723e */ /* 0x001fca00000000ff */
[----:B------:R4:W-:Y:S01]  /*9a70*/  STG.E.U16 desc[UR36][R8.64], R0 ;  /* 0x0000000008007986 */ /* 0x0009e2000c101524 */
[----:B------:R-:W-:Y:S05]  /*9a80*/  BRA `(.L_x_23720) ;  /* 0x0000000800f47947 */ /* 0x000fea0003800000 */
.L_x_23723:
        /* <DEDUP_REMOVED lines=10> */
.L_x_23726:
[----:B------:R-:W0:Y:S02]  /*9b30*/  I2F.S16 R18, R18 ;  /* 0x0000001200127306 */ /* 0x000e240000101400 */
[----:B0-----:R-:W-:-:S04]  /*9b40*/  F2FP.F16.F32.PACK_AB R3, RZ, R18 ;  /* 0x00000012ff03723e */ /* 0x001fc800000000ff */
[----:B------:R-:W-:-:S05]  /*9b50*/  PRMT R3, R3, 0x5410, RZ ;  /* 0x0000541003037816 */ /* 0x000fca00000000ff */
[----:B------:R2:W-:Y:S01]  /*9b60*/  STG.E desc[UR36][R8.64], R3 ;  /* 0x0000000308007986 */ /* 0x0005e2000c101924 */
[----:B------:R-:W-:Y:S05]  /*9b70*/  BRA `(.L_x_23720) ;  /* 0x0000000800b87947 */ /* 0x000fea0003800000 */
.L_x_23725:
[----:B------:R-:W0:Y:S02]  /*9b80*/  I2F.F64.S16 R18, R18 ;  /* 0x0000001200127312 */ /* 0x000e240000101c00 */
[----:B0-----:R0:W-:Y:S01]  /*9b90*/  STG.E.64 desc[UR36][R8.64], R18 ;  /* 0x0000001208007986 */ /* 0x0011e2000c101b24 */
[----:B------:R-:W-:Y:S05]  /*9ba0*/  BRA `(.L_x_23720) ;  /* 0x0000000800ac7947 */ /* 0x000fea0003800000 */
.L_x_23715:
        /* <DEDUP_REMOVED lines=13> */
.L_x_23729:
[----:B------:R-:W0:Y:S01]  /*9c80*/  I2F.F64.S16 R4, R18 ;  /* 0x0000001200047312 */ /* 0x000e220000101c00 */
[----:B------:R-:W-:-:S05]  /*9c90*/  CS2R R6, SRZ ;  /* 0x0000000000067805 */ /* 0x000fca000001ff00 */
[----:B0-----:R0:W-:Y:S01]  /*9ca0*/  STG.E.128 desc[UR36][R8.64], R4 ;  /* 0x0000000408007986 */ /* 0x0011e2000c101d24 */
[----:B------:R-:W-:Y:S05]  /*9cb0*/  BRA `(.L_x_23720) ;  /* 0x0000000800687947 */ /* 0x000fea0003800000 */
.L_x_23728:
        /* <DEDUP_REMOVED lines=21> */
.L_x_23733:
[----:B------:R-:W-:Y:S05]  /*9e10*/  BSYNC B0 ;  /* 0x0000000000007941 */ /* 0x000fea0003800000 */
.L_x_23732:
[----:B------:R-:W-:-:S05]  /*9e20*/  LOP3.LUT R5, R0, R5, RZ, 0xfc, !PT ;  /* 0x0000000500057212 */ /* 0x000fca00078efcff */
[----:B------:R0:W-:Y:S01]  /*9e30*/  STG.E.U8 desc[UR36][R8.64], R5 ;  /* 0x0000000508007986 */ /* 0x0001e2000c101124 */
[----:B------:R-:W-:Y:S05]  /*9e40*/  BRA `(.L_x_23720) ;  /* 0x0000000800047947 */ /* 0x000fea0003800000 */
.L_x_23731:
        /* <DEDUP_REMOVED lines=13> */
.L_x_23735:
[----:B------:R-:W-:Y:S01]  /*9f20*/  IMAD.MOV.U32 R0, RZ, RZ, 0x7f ;  /* 0x0000007fff007424 */ /* 0x000fe200078e00ff */
[----:B------:R-:W-:-:S04]  /*9f30*/  ISETP.GT.U32.AND P0, PT, R3, 0x7f800000, PT ;  /* 0x7f8000000300780c */ /* 0x000fc80003f04070 */
[----:B------:R-:W-:-:S09]  /*9f40*/  SEL R0, R0, 0x7c, P0 ;  /* 0x0000007c00007807 */ /* 0x000fd20000000000 */
.L_x_23736:
[----:B------:R-:W-:Y:S05]  /*9f50*/  BSYNC B0 ;  /* 0x0000000000007941 */ /* 0x000fea0003800000 */
.L_x_23734:
[----:B------:R-:W-:-:S04]  /*9f60*/  LOP3.LUT R3, R5, 0x80000000, RZ, 0xc0, !PT ;  /* 0x8000000005037812 */ /* 0x000fc800078ec0ff */
[----:B------:R-:W-:-:S04]  /*9f70*/  SHF.R.U32.HI R3, RZ, 0x18, R3 ;  /* 0x00000018ff037819 */ /* 0x000fc80000011603 */
[----:B------:R-:W-:-:S05]  /*9f80*/  LOP3.LUT R3, R0, R3, RZ, 0xfc, !PT ;  /* 0x0000000300037212 */ /* 0x000fca00078efcff */
[----:B------:R0:W-:Y:S01]  /*9f90*/  STG.E.U8 desc[UR36][R8.64], R3 ;  /* 0x0000000308007986 */ /* 0x0001e2000c101124 */
[----:B------:R-:W-:Y:S05]  /*9fa0*/  BRA `(.L_x_23720) ;  /* 0x0000000400ac7947 */ /* 0x000fea0003800000 */
.L_x_23730:
[----:B------:R-:W0:Y:S02]  /*9fb0*/  I2F.S16 R0, R18 ;  /* 0x0000001200007306 */ /* 0x000e240000101400 */
[----:B0-----:R-:W-:-:S05]  /*9fc0*/  F2FP.BF16.F32.PACK_AB R0, RZ, R0 ;  /* 0x00000000ff00723e */ /* 0x001fca00000010ff */
[----:B------:R0:W-:Y:S01]  /*9fd0*/  STG.E.U16 desc[UR36][R8.64], R0 ;  /* 0x0000000008007986 */ /* 0x0001e2000c101524 */
[----:B------:R-:W-:Y:S05]  /*9fe0*/  BRA `(.L_x_23720) ;  /* 0x00000004009c7947 */ /* 0x000fea0003800000 */
.L_x_23727:
        /* <DEDUP_REMOVED lines=10> */
.L_x_23739:
        /* <DEDUP_REMOVED lines=17> */
.L_x_23742:
[----:B------:R-:W-:-:S04]  /*a1a0*/  LOP3.LUT R3, R5, 0x80000000, RZ, 0xc0, !PT ;  /* 0x8000000005037812 */ /* 0x000fc800078ec0ff */
[----:B------:R-:W-:-:S04]  /*a1b0*/  SHF.R.U32.HI R3, RZ, 0x18, R3 ;  /* 0x00000018ff037819 */ /* 0x000fc80000011603 */
[----:B------:R-:W-:-:S04]  /*a1c0*/  LOP3.LUT R0, R0, R3, RZ, 0xfc, !PT ;  /* 0x0000000300007212 */ /* 0x000fc800078efcff */
[----:B------:R-:W-:-:S07]  /*a1d0*/  PRMT R4, R0, 0x7610, R4 ;  /* 0x0000761000047816 */ /* 0x000fce0000000004 */
.L_x_23741:
[----:B------:R-:W-:Y:S05]  /*a1e0*/  BSYNC B0 ;  /* 0x0000000000007941 */ /* 0x000fea0003800000 */
.L_x_23740:
[----:B------:R0:W-:Y:S01]  /*a1f0*/  STG.E.U8 desc[UR36][R8.64], R4 ;  /* 0x0000000408007986 */ /* 0x0001e2000c101124 */
[----:B------:R-:W-:Y:S05]  /*a200*/  BRA `(.L_x_23720) ;  /* 0x0000000400147947 */ /* 0x000fea0003800000 */
.L_x_23738:
        /* <DEDUP_REMOVED lines=17> */
.L_x_23745:
[----:B------:R-:W-:-:S04]  /*a320*/  LOP3.LUT R3, R5, 0x80000000, RZ, 0xc0, !PT ;  /* 0x8000000005037812 */ /* 0x000fc800078ec0ff */
[----:B------:R-:W-:-:S04]  /*a330*/  SHF.R.U32.HI R3, RZ, 0x18, R3 ;  /* 0x00000018ff037819 */ /* 0x000fc80000011603 */
[----:B------:R-:W-:-:S04]  /*a340*/  LOP3.LUT R0, R0, R3, RZ, 0xfc, !PT ;  /* 0x0000000300007212 */ /* 0x000fc800078efcff */
[----:B------:R-:W-:-:S07]  /*a350*/  PRMT R4, R0, 0x7610, R4 ;  /* 0x0000761000047816 */ /* 0x000fce0000000004 */
.L_x_23744:
[----:B------:R-:W-:Y:S05]  /*a360*/  BSYNC B0 ;  /* 0x0000000000007941 */ /* 0x000fea0003800000 */
.L_x_23743:
[----:B------:R0:W-:Y:S01]  /*a370*/  STG.E.U8 desc[UR36][R8.64], R4 ;  /* 0x0000000408007986 */ /* 0x0001e2000c101124 */
[----:B------:R-:W-:Y:S05]  /*a380*/  BRA `(.L_x_23720) ;  /* 0x0000000000b47947 */ /* 0x000fea0003800000 */
.L_x_23737:
        /* <DEDUP_REMOVED lines=22> */
.L_x_23719:
        /* <DEDUP_REMOVED lines=16> */
.L_x_23748:
[----:B------:R-:W-:Y:S05]  /*a5f0*/  BRA `(.L_x_23720) ;  /* 0x0000000000187947 */ /* 0x000fea0003800000 */
.L_x_23747:
[----:B------:R-:W-:-:S04]  /*a600*/  PRMT R4, R18, 0x9910, RZ ;  /* 0x0000991012047816 */ /* 0x000fc800000000ff */
[----:B------:R-:W-:-:S05]  /*a610*/  SHF.R.S32.HI R5, RZ, 0x1f, R4 ;  /* 0x0000001fff057819 */ /* 0x000fca0000011404 */
[----:B------:R0:W-:Y:S01]  /*a620*/  STG.E.64 desc[UR36][R8.64], R4 ;  /* 0x0000000408007986 */ /* 0x0001e2000c101b24 */
[----:B------:R-:W-:Y:S05]  /*a630*/  BRA `(.L_x_23720) ;  /* 0x0000000000087947 */ /* 0x000fea0003800000 */
.L_x_23746:
[----:B------:R-:W-:-:S05]  /*a640*/  PRMT R3, R18, 0x9910, RZ ;  /* 0x0000991012037816 */ /* 0x000fca00000000ff */
[----:B------:R0:W-:Y:S02]  /*a650*/  STG.E desc[UR36][R8.64], R3 ;  /* 0x0000000308007986 */ /* 0x0001e4000c101924 */
.L_x_23720:
[----:B------:R-:W-:-:S07]  /*a660*/  VIADD R27, R27, 0x80 ;  /* 0x000000801b1b7836 */ /* 0x000fce0000000000 */
.L_x_23680:
[----:B------:R-:W-:Y:S05]  /*a670*/  BSYNC B6 ;  /* 0x0000000000067941 */ /* 0x000fea0003800000 */
.L_x_23679:
        /* <DEDUP_REMOVED lines=21> */
.L_x_23752:
[----:B------:R-:W-:Y:S01]  /*a7d0*/  STG.E.U8 desc[UR36][R4.64], R2 ;  /* 0x0000000204007986 */ /* 0x000fe2000c101124 */
[----:B------:R-:W-:Y:S05]  /*a7e0*/  EXIT ;  /* 0x000000000000794d */ /* 0x000fea0003800000 */
.L_x_23751:
        /* <DEDUP_REMOVED lines=10> */
.L_x_23755:
[----:B------:R-:W-:-:S05]  /*a890*/  PRMT R3, R2, 0x9910, RZ ;  /* 0x0000991002037816 */ /* 0x000fca00000000ff */
[----:B------:R-:W-:Y:S01]  /*a8a0*/  STG.E desc[UR36][R4.64], R3 ;  /* 0x0000000304007986 */ /* 0x000fe2000c101924 */
[----:B------:R-:W-:Y:S05]  /*a8b0*/  EXIT ;  /* 0x000000000000794d */ /* 0x000fea0003800000 */
.L_x_23754:
[----:B------:R-:W-:Y:S01]  /*a8c0*/  STG.E.U16 desc[UR36][R4.64], R2 ;  /* 0x0000000204007986 */ /* 0x000fe2000c101524 */
[----:B------:R-:W-:Y:S05]  /*a8d0*/  EXIT ;  /* 0x000000000000794d */ /* 0x000fea0003800000 */
.L_x_23750:
        /* <DEDUP_REMOVED lines=9> */
.L_x_23757:
[----:B------:R-:W0:Y:S02]  /*a970*/  I2F.S16 R0, R2 ;  /* 0x0000000200007306 */ /* 0x000e240000101400 */
[----:B0-----:R-:W-:-:S05]  /*a980*/  F2FP.F16.F32.PACK_AB R0, RZ, R0 ;  /* 0x00000000ff00723e */ /* 0x001fca00000000ff */
[----:B------:R-:W-:Y:S01]  /*a990*/  STG.E.U16 desc[UR36][R4.64], R0 ;  /* 0x0000000004007986 */ /* 0x000fe2000c101524 */
[----:B------:R-:W-:Y:S05]  /*a9a0*/  EXIT ;  /* 0x000000000000794d */ /* 0x000fea0003800000 */
.L_x_23756:
        /* <DEDUP_REMOVED lines=10> */
.L_x_23759:
[----:B------:R-:W0:Y:S02]  /*aa50*/  I2F.S16 R2, R2 ;  /* 0x0000000200027306 */ /* 0x000e240000101400 */
[----:B0-----:R-:W-:-:S04]  /*aa60*/  F2FP.F16.F32.PACK_AB R3, RZ, R2 ;  /* 0x00000002ff03723e */ /* 0x001fc800000000ff */
[----:B------:R-:W-:-:S05]  /*aa70*/  PRMT R3, R3, 0x5410, RZ ;  /* 0x0000541003037816 */ /* 0x000fca00000000ff */
[----:B------:R-:W-:Y:S01]  /*aa80*/  STG.E desc[UR36][R4.64], R3 ;  /* 0x0000000304007986 */ /* 0x000fe2000c101924 */
[----:B------:R-:W-:Y:S05]  /*aa90*/  EXIT ;  /* 0x000000000000794d */ /* 0x000fea0003800000 */
.L_x_23758:
[----:B------:R-:W0:Y:S02]  /*aaa0*/  I2F.F64.S16 R2, R2 ;  /* 0x0000000200027312 */ /* 0x000e240000101c00 */
[----:B0-----:R-:W-:Y:S01]  /*aab0*/  STG.E.64 desc[UR36][R4.64], R2 ;  /* 0x0000000204007986 */ /* 0x001fe2000c101b24 */
[----:B------:R-:W-:Y:S05]  /*aac0*/  EXIT ;  /* 0x000000000000794d */ /* 0x000fea0003800000 */
.L_x_23749:
        /* <DEDUP_REMOVED lines=13> */
.L_x_23762:
[----:B------:R-:W0:Y:S01]  /*aba0*/  I2F.F64.S16 R8, R2 ;  /* 0x0000000200087312 */ /* 0x000e220000101c00 */
[----:B------:R-:W-:-:S05]  /*abb0*/  CS2R R10, SRZ ;  /* 0x00000000000a7805 */ /* 0x000fca000001ff00 */
[----:B0-----:R-:W-:Y:S01]  /*abc0*/  STG.E.128 desc[UR36][R4.64], R8 ;  /* 0x0000000804007986 */ /* 0x001fe2000c101d24 */
[----:B------:R-:W-:Y:S05]  /*abd0*/  EXIT ;  /* 0x000000000000794d */ /* 0x000fea0003800000 */
.L_x_23761:
        /* <DEDUP_REMOVED lines=21> */
.L_x_23766:
[----:B------:R-:W-:Y:S05]  /*ad30*/  BSYNC B0 ;  /* 0x0000000000007941 */ /* 0x000fea0003800000 */
.L_x_23765:
[----:B------:R-:W-:-:S05]  /*ad40*/  LOP3.LUT R3, R0, R3, RZ, 0xfc, !PT ;  /* 0x0000000300037212 */ /* 0x000fca00078efcff */
[----:B------:R-:W-:Y:S01]  /*ad50*/  STG.E.U8 desc[UR36][R4.64], R3 ;  /* 0x0000000304007986 */ /* 0x000fe2000c101124 */
[----:B------:R-:W-:Y:S05]  /*ad60*/  EXIT ;  /* 0x000000000000794d */ /* 0x000fea0003800000 */
.L_x_23764:
        /* <DEDUP_REMOVED lines=13> */
.L_x_23768:
[----:B------:R-:W-:Y:S01]  /*ae40*/  IMAD.MOV.U32 R0, RZ, RZ, 0x7f ;  /* 0x0000007fff007424 */ /* 0x000fe200078e00ff */
[----:B------:R-:W-:-:S04]  /*ae50*/  ISETP.GT.U32.AND P0, PT, R3, 0x7f800000, PT ;  /* 0x7f8000000300780c */ /* 0x000fc80003f04070 */
[----:B------:R-:W-:-:S09]  /*ae60*/  SEL R0, R0, 0x7c, P0 ;  /* 0x0000007c00007807 */ /* 0x000fd20000000000 */
.L_x_23769:
[----:B------:R-:W-:Y:S05]  /*ae70*/  BSYNC B0 ;  /* 0x0000000000007941 */ /* 0x000fea0003800000 */
.L_x_23767:
[----:B------:R-:W-:-:S04]  /*ae80*/  LOP3.LUT R2, R7, 0x80000000, RZ, 0xc0, !PT ;  /* 0x8000000007027812 */ /* 0x000fc800078ec0ff */
[----:B------:R-:W-:-:S04]  /*ae90*/  SHF.R.U32.HI R3, RZ, 0x18, R2 ;  /* 0x00000018ff037819 */ /* 0x000fc80000011602 */
[----:B------:R-:W-:-:S05]  /*aea0*/  LOP3.LUT R3, R0, R3, RZ, 0xfc, !PT ;  /* 0x0000000300037212 */ /* 0x000fca00078efcff */
[----:B------:R-:W-:Y:S01]  /*aeb0*/  STG.E.U8 desc[UR36][R4.64], R3 ;  /* 0x0000000304007986 */ /* 0x000fe2000c101124 */
[----:B------:R-:W-:Y:S05]  /*aec0*/  EXIT ;  /* 0x000000000000794d */ /* 0x000fea0003800000 */
.L_x_23763:
[----:B------:R-:W0:Y:S02]  /*aed0*/  I2F.S16 R0, R2 ;  /* 0x0000000200007306 */ /* 0x000e240000101400 */
[----:B0-----:R-:W-:-:S05]  /*aee0*/  F2FP.BF16.F32.PACK_AB R0, RZ, R0 ;  /* 0x00000000ff00723e */ /* 0x001fca00000010ff */
[----:B------:R-:W-:Y:S01]  /*aef0*/  STG.E.U16 desc[UR36][R4.64], R0 ;  /* 0x0000000004007986 */ /* 0x000fe2000c101524 */
[----:B------:R-:W-:Y:S05]  /*af00*/  EXIT ;  /* 0x000000000000794d */ /* 0x000fea0003800000 */
.L_x_23760:
        /* <DEDUP_REMOVED lines=10> */
.L_x_23772:
        /* <DEDUP_REMOVED lines=17> */
.L_x_23775:
[----:B------:R-:W-:-:S04]  /*b0c0*/  LOP3.LUT R0, R7, 0x80000000, RZ, 0xc0, !PT ;  /* 0x8000000007007812 */ /* 0x000fc800078ec0ff */
[----:B------:R-:W-:-:S04]  /*b0d0*/  SHF.R.U32.HI R3, RZ, 0x18, R0 ;  /* 0x00000018ff037819 */ /* 0x000fc80000011600 */
[----:B------:R-:W-:-:S04]  /*b0e0*/  LOP3.LUT R2, R2, R3, RZ, 0xfc, !PT ;  /* 0x0000000302027212 */ /* 0x000fc800078efcff */
[----:B------:R-:W-:-:S07]  /*b0f0*/  PRMT R0, R2, 0x7610, R0 ;  /* 0x0000761002007816 */ /* 0x000fce0000000000 */
.L_x_23774:
[----:B------:R-:W-:Y:S05]  /*b100*/  BSYNC B0 ;  /* 0x0000000000007941 */ /* 0x000fea0003800000 */
.L_x_23773:
[----:B------:R-:W-:Y:S01]  /*b110*/  STG.E.U8 desc[UR36][R4.64], R0 ;  /* 0x0000000004007986 */ /* 0x000fe2000c101124 */
[----:B------:R-:W-:Y:S05]  /*b120*/  EXIT ;  /* 0x000000000000794d */ /* 0x000fea0003800000 */
.L_x_23771:
        /* <DEDUP_REMOVED lines=17> */
.L_x_23778:
[----:B------:R-:W-:-:S04]  /*b240*/  LOP3.LUT R0, R7, 0x80000000, RZ, 0xc0, !PT ;  /* 0x8000000007007812 */ /* 0x000fc800078ec0ff */
[----:B------:R-:W-:-:S04]  /*b250*/  SHF.R.U32.HI R3, RZ, 0x18, R0 ;  /* 0x00000018ff037819 */ /* 0x000fc80000011600 */
[----:B------:R-:W-:-:S04]  /*b260*/  LOP3.LUT R2, R2, R3, RZ, 0xfc, !PT ;  /* 0x0000000302027212 */ /* 0x000fc800078efcff */
[----:B------:R-:W-:-:S07]  /*b270*/  PRMT R0, R2, 0x7610, R0 ;  /* 0x0000761002007816 */ /* 0x000fce0000000000 */
.L_x_23777:
[----:B------:R-:W-:Y:S05]  /*b280*/  BSYNC B0 ;  /* 0x0000000000007941 */ /* 0x000fea0003800000 */
.L_x_23776:
[----:B------:R-:W-:Y:S01]  /*b290*/  STG.E.U8 desc[UR36][R4.64], R0 ;  /* 0x0000000004007986 */ /* 0x000fe2000c101124 */
[----:B------:R-:W-:Y:S05]  /*b2a0*/  EXIT ;  /* 0x000000000000794d */ /* 0x000fea0003800000 */
.L_x_23770:
        /* <DEDUP_REMOVED lines=22> */
.L_x_23753:
        /* <DEDUP_REMOVED lines=16> */
.L_x_23781:
[----:B------:R-:W-:Y:S05]  /*b510*/  EXIT ;  /* 0x000000000000794d */ /* 0x000fea0003800000 */
.L_x_23780:
[----:B------:R-:W-:-:S04]  /*b520*/  PRMT R2, R2, 0x9910, RZ ;  /* 0x0000991002027816 */ /* 0x000fc800000000ff */
[----:B------:R-:W-:-:S05]  /*b530*/  SHF.R.S32.HI R3, RZ, 0x1f, R2 ;  /* 0x0000001fff037819 */ /* 0x000fca0000011402 */
[----:B------:R-:W-:Y:S01]  /*b540*/  STG.E.64 desc[UR36][R4.64], R2 ;  /* 0x0000000204007986 */ /* 0x000fe2000c101b24 */
[----:B------:R-:W-:Y:S05]  /*b550*/  EXIT ;  /* 0x000000000000794d */ /* 0x000fea0003800000 */
.L_x_23779:
[----:B------:R-:W-:-:S05]  /*b560*/  PRMT R3, R2, 0x9910, RZ ;  /* 0x0000991002037816 */ /* 0x000fca00000000ff */
[----:B------:R-:W-:Y:S01]  /*b570*/  STG.E desc[UR36][R4.64], R3 ;  /* 0x0000000304007986 */ /* 0x000fe2000c101924 */
[----:B------:R-:W-:Y:S05]  /*b580*/  EXIT ;  /* 0x000000000000794d */ /* 0x000fea0003800000 */
.L_x_23782:
        /* <DEDUP_REMOVED lines=15> */
.L_x_42321:


//--------------------- .text._ZN2at6native18elementwise_kernelILi128ELi4EZNS0_22gpu_kernel_impl_nocastINS0_13BinaryFunctorIaaaZZZNS0_19minimum_kernel_cudaERNS_18TensorIteratorBaseEENKUlvE_clEvENKUlvE0_clEvEUlaaE_EEEEvS5_RKT_EUliE_EEviT1_ --------------------------
	.section	.text._ZN2at6native18elementwise_kernelILi128ELi4EZNS0_22gpu_kernel_impl_nocastINS0_13BinaryFunctorIaaaZZZNS0_19minimum_kernel_cudaERNS_18TensorIteratorBaseEENKUlvE_clEvENKUlvE0_clEvEUlaaE_EEEEvS5_RKT_EUliE_EEviT1_,"ax",@progbits
	.align	128
        .global         _ZN2at6native18elementwise_kernelILi128ELi4EZNS0_22gpu_kernel_impl_nocastINS0_13BinaryFunctorIaaaZZZNS0_19minimum_kernel_cudaERNS_18TensorIteratorBaseEENKUlvE_clEvENKUlvE0_clEvEUlaaE_EEEEvS5_RKT_EUliE_EEviT1_
        .type           _ZN2at6native18elementwise_kernelILi128ELi4EZNS0_22gpu_kernel_impl_nocastINS0_13BinaryFunctorIaaaZZZNS0_19minimum_kernel_cudaERNS_18TensorIteratorBaseEENKUlvE_clEvENKUlvE0_clEvEUlaaE_EEEEvS5_RKT_EUliE_EEviT1_,@function
        .size           _ZN2at6native18elementwise_kernelILi128ELi4EZNS0_22gpu_kernel_impl_nocastINS0_13BinaryFunctorIaaaZZZNS0_19minimum_kernel_cudaERNS_18TensorIteratorBaseEENKUlvE_clEvENKUlvE0_clEvEUlaaE_EEEEvS5_RKT_EUliE_EEviT1_,(.L_x_42322 - _ZN2at6native18elementwise_kernelILi128ELi4EZNS0_22gpu_kernel_impl_nocastINS0_13BinaryFunctorIaaaZZZNS0_19minimum_kernel_cudaERNS_18TensorIteratorBaseEENKUlvE_clEvENKUlvE0_clEvEUlaaE_EEEEvS5_RKT_EUliE_EEviT1_)
        .other          _ZN2at6native18elementwise_kernelILi128ELi4EZNS0_22gpu_kernel_impl_nocastINS0_13BinaryFunctorIaaaZZZNS0_19minimum_kernel_cudaERNS_18TensorIteratorBaseEENKUlvE_clEvENKUlvE0_clEvEUlaaE_EEEEvS5_RKT_EUliE_EEviT1_,@"STO_CUDA_ENTRY STV_DEFAULT"
_ZN2at6native18elementwise_kernelILi128ELi4EZNS0_22gpu_kernel_impl_nocastINS0_13BinaryFunctorIaaaZZZNS0_19minimum_kernel_cudaERNS_18TensorIteratorBaseEENKUlvE_clEvENKUlvE0_clEvEUlaaE_EEEEvS5_RKT_EUliE_EEviT1_:
.text._ZN2at6native18elementwise_kernelILi128ELi4EZNS0_22gpu_kernel_impl_nocastINS0_13BinaryFunctorIaaaZZZNS0_19minimum_kernel_cudaERNS_18TensorIteratorBaseEENKUlvE_clEvENKUlvE0_clEvEUlaaE_EEEEvS5_RKT_EUliE_EEviT1_:
        /* <DEDUP_REMOVED lines=363> */
.L_x_23785:
[----:B------:R-:W-:Y:S01]  /*16b0*/  ULDC.64 UR10, c[0x0][0x488] ;  /* 0x00012200000a7ab9 */ /* 0x000fe20000000a00 */
[----:B------:R-:W-:Y:S01]  /*16c0*/  ULDC.64 UR8, c[0x0][0x480] ;  /* 0x0001200000087ab9 */ /* 0x000fe20000000a00 */
[----:B------:R-:W-:Y:S02]  /*16d0*/  IADD3 R8, P1, R0, UR10, RZ ;  /* 0x0000000a00087c10 */ /* 0x000fe4000ff3e0ff */
[----:B------:R-:W-:Y:S02]  /*16e0*/  IADD3 R6, P0, R2, UR8, RZ ;  /* 0x0000000802067c10 */ /* 0x000fe4000ff1e0ff */
[----:B------:R-:W-:Y:S02]  /*16f0*/  IADD3.X R9, RZ, UR11, RZ, P1, !PT ;  /* 0x0000000bff097c10 */ /* 0x000fe40008ffe4ff */
[----:B------:R-:W-:Y:S01]  /*1700*/  IADD3.X R7, RZ, UR9, RZ, P0, !PT ;  /* 0x00000009ff077c10 */ /* 0x000fe200087fe4ff */
[----:B------:R-:W-:-:S03]  /*1710*/  ULDC.64 UR8, c[0x0][0x478] ;  /* 0x00011e0000087ab9 */ /* 0x000fc60000000a00 */
[----:B------:R-:W2:Y:S04]  /*1720*/  LDG.E.S8 R9, desc[UR4][R8.64] ;  /* 0x0000000408097981 */ /* 0x000ea8000c1e1300 */
[----:B------:R-:W2:Y:S01]  /*1730*/  LDG.E.S8 R6, desc[UR4][R6.64] ;  /* 0x0000000406067981 */ /* 0x000ea2000c1e1300 */
[----:B------:R-:W-:-:S04]  /*1740*/  IADD3 R4, P0, R5, UR8, RZ ;  /* 0x0000000805047c10 */ /* 0x000fc8000ff1e0ff */
[----:B------:R-:W-:Y:S02]  /*1750*/  IADD3.X R5, RZ, UR9, RZ, P0, !PT ;  /* 0x00000009ff057c10 */ /* 0x000fe400087fe4ff */
[----:B------:R-:W-:Y:S02]  /*1760*/  IADD3 R3, R3, 0x80, RZ ;  /* 0x0000008003037810 */ /* 0x000fe40007ffe0ff */
[----:B--2---:R-:W-:-:S05]  /*1770*/  VIMNMX R11, R6, R9, PT ;  /* 0x00000009060b7248 */ /* 0x004fca0003fe0100 */
[----:B------:R0:W-:Y:S02]  /*1780*/  STG.E.U8 desc[UR4][R4.64], R11 ;  /* 0x0000000b04007986 */ /* 0x0001e4000c101104 */
.L_x_23784:
[----:B------:R-:W-:Y:S05]  /*1790*/  BSYNC B0 ;  /* 0x0000000000007941 */ /* 0x000fea0003800000 */
.L_x_23783:
        /* <DEDUP_REMOVED lines=356> */
.L_x_23788:
        /* <DEDUP_REMOVED lines=11> */
[----:B------:R-:W-:-:S04]  /*2e90*/  IADD3 R3, R3, 0x80, RZ ;  /* 0x0000008003037810 */ /* 0x000fc80007ffe0ff */
[----:B------:R-:W-:Y:S02]  /*2ea0*/  ISETP.GE.AND P0, PT, R3, UR6, PT ;  /* 0x0000000603007c0c */ /* 0x000fe4000bf06270 */
[----:B--2---:R-:W-:-:S05]  /*2eb0*/  VIMNMX R11, R6, R9, PT ;  /* 0x00000009060b7248 */ /* 0x004fca0003fe0100 */
[----:B------:R1:W-:Y:S06]  /*2ec0*/  STG.E.U8 desc[UR4][R4.64], R11 ;  /* 0x0000000b04007986 */ /* 0x0003ec000c101104 */
        /* <DEDUP_REMOVED lines=354> */
.L_x_23789:
        /* <DEDUP_REMOVED lines=14> */
.L_x_23787:
[----:B------:R-:W-:Y:S05]  /*45d0*/  BSYNC B0 ;  /* 0x0000000000007941 */ /* 0x000fea0003800000 */
.L_x_23786:
        /* <DEDUP_REMOVED lines=355> */
.L_x_23790:
        /* <DEDUP_REMOVED lines=11> */
[----:B--2---:R-:W-:-:S05]  /*5cc0*/  VIMNMX R9, R2, R7, PT ;  /* 0x0000000702097248 */ /* 0x004fca0003fe0100 */
[----:B------:R-:W-:Y:S01]  /*5cd0*/  STG.E.U8 desc[UR4][R4.64], R9 ;  /* 0x0000000904007986 */ /* 0x000fe2000c101104 */
[----:B------:R-:W-:Y:S05]  /*5ce0*/  EXIT ;  /* 0x000000000000794d */ /* 0x000fea0003800000 */
.L_x_23791:
        /* <DEDUP_REMOVED lines=9> */
.L_x_42322:


//--------------------- .text._ZN2at6native27unrolled_elementwise_kernelINS0_13BinaryFunctorIaaaZZZNS0_19minimum_kernel_cudaERNS_18TensorIteratorBaseEENKUlvE_clEvENKUlvE0_clEvEUlaaE_EESt5arrayIPcLm3EELi4E23TrivialOffsetCalculatorILi2EjESC_ILi1EjENS0_6memory15LoadWithoutCastENSF_16StoreWithoutCastEEEviT_T0_T2_T3_T4_T5_ --------------------------
	.section	.text._ZN2at6native27unrolled_elementwise_kernelINS0_13BinaryFunctorIaaaZZZNS0_19minimum_kernel_cudaERNS_18TensorIteratorBaseEENKUlvE_clEvENKUlvE0_clEvEUlaaE_EESt5arrayIPcLm3EELi4E23TrivialOffsetCalculatorILi2EjESC_ILi1EjENS0_6memory15LoadWithoutCastENSF_16StoreWithoutCastEEEviT_T0_T2_T3_T4_T5_,"ax",@progbits
	.align	128
        .global         _ZN2at6native27unrolled_elementwise_kernelINS0_13BinaryFunctorIaaaZZZNS0_19minimum_kernel_cudaERNS_18TensorIteratorBaseEENKUlvE_clEvENKUlvE0_clEvEUlaaE_EESt5arrayIPcLm3EELi4E23TrivialOffsetCalculatorILi2EjESC_ILi1EjENS0_6memory15LoadWithoutCastENSF_16StoreWithoutCastEEEviT_T0_T2_T3_T4_T5_
        .type           _ZN2at6native27unrolled_elementwise_kernelINS0_13BinaryFunctorIaaaZZZNS0_19minimum_kernel_cudaERNS_18TensorIteratorBaseEENKUlvE_clEvENKUlvE0_clEvEUlaaE_EESt5arrayIPcLm3EELi4E23TrivialOffsetCalculatorILi2EjESC_ILi1EjENS0_6memory15LoadWithoutCastENSF_16StoreWithoutCastEEEviT_T0_T2_T3_T4_T5_,@function
        .size           _ZN2at6native27unrolled_elementwise_kernelINS0_13BinaryFunctorIaaaZZZNS0_19minimum_kernel_cudaERNS_18TensorIteratorBaseEENKUlvE_clEvENKUlvE0_clEvEUlaaE_EESt5arrayIPcLm3EELi4E23TrivialOffsetCalculatorILi2EjESC_ILi1EjENS0_6memory15LoadWithoutCastENSF_16StoreWithoutCastEEEviT_T0_T2_T3_T4_T5_,(.L_x_42323 - _ZN2at6native27unrolled_elementwise_kernelINS0_13BinaryFunctorIaaaZZZNS0_19minimum_kernel_cudaERNS_18TensorIteratorBaseEENKUlvE_clEvENKUlvE0_clEvEUlaaE_EESt5arrayIPcLm3EELi4E23TrivialOffsetCalculatorILi2EjESC_ILi1EjENS0_6memory15LoadWithoutCastENSF_16StoreWithoutCastEEEviT_T0_T2_T3_T4_T5_)
        .other          _ZN2at6native27unrolled_elementwise_kernelINS0_13BinaryFunctorIaaaZZZNS0_19minimum_kernel_cudaERNS_18TensorIteratorBaseEENKUlvE_clEvENKUlvE0_clEvEUlaaE_EESt5arrayIPcLm3EELi4E23TrivialOffsetCalculatorILi2EjESC_ILi1EjENS0_6memory15LoadWithoutCastENSF_16StoreWithoutCastEEEviT_T0_T2_T3_T4_T5_,@"STO_CUDA_ENTRY STV_DEFAULT"
_ZN2at6native27unrolled_elementwise_kernelINS0_13BinaryFunctorIaaaZZZNS0_19minimum_kernel_cudaERNS_18TensorIteratorBaseEENKUlvE_clEvENKUlvE0_clEvEUlaaE_EESt5arrayIPcLm3EELi4E23TrivialOffsetCalculatorILi2EjESC_ILi1EjENS0_6memory15LoadWithoutCastENSF_16StoreWithoutCastEEEviT_T0_T2_T3_T4_T5_:
.text._ZN2at6native27unrolled_elementwise_kernelINS0_13BinaryFunctorIaaaZZZNS0_19minimum_kernel_cudaERNS_18TensorIteratorBaseEENKUlvE_clEvENKUlvE0_clEvEUlaaE_EESt5arrayIPcLm3EELi4E23TrivialOffsetCalculatorILi2EjESC_ILi1EjENS0_6memory15LoadWithoutCastENSF_16StoreWithoutCastEEEviT_T0_T2_T3_T4_T5_:
        /* <DEDUP_REMOVED lines=15> */
[----:B------:R-:W-:Y:S01]  /*00f0*/  @!P1 VIADD R19, R19, 0x80 ;  /* 0x0000008013139836 */ /* 0x000fe20000000000 */
[----:B0-----:R-:W-:-:S04]  /*0100*/  @!P0 IADD3 R20, P4, R21, R6, RZ ;  /* 0x0000000615148210 */ /* 0x001fc80007f9e0ff */
[----:B------:R-:W-:Y:S02]  /*0110*/  ISETP.GE.AND P2, PT, R19, R4, PT ;  /* 0x000000041300720c */ /* 0x000fe40003f46270 */
[----:B------:R-:W0:Y:S01]  /*0120*/  @!P1 LDC.64 R14, c[0x0][0x220] ;  /* 0x00008800ff0e9b82 */ /* 0x000e220000000a00 */
[----:B-1----:R-:W-:Y:S02]  /*0130*/  @!P0 IADD3 R16, P3, R21, R16, RZ ;  /* 0x0000001015108210 */ /* 0x002fe40007f7e0ff */
[----:B------:R-:W-:Y:S02]  /*0140*/  @!P0 IADD3.X R21, RZ, R7, RZ, P4, !PT ;  /* 0x00000007ff158210 */ /* 0x000fe400027fe4ff */
[----:B------:R-:W-:Y:S01]  /*0150*/  CS2R R6, SRZ ;  /* 0x0000000000067805 */ /* 0x000fe2000001ff00 */
[----:B------:R-:W-:-:S05]  /*0160*/  @!P0 IMAD.X R17, RZ, RZ, R17, P3 ;  /* 0x000000ffff118224 */ /* 0x000fca00018e0611 */
[----:B------:R-:W1:Y:S01]  /*0170*/  @!P2 LDC.64 R8, c[0x0][0x220] ;  /* 0x00008800ff08ab82 */ /* 0x000e620000000a00 */
[----:B------:R3:W4:Y:S04]  /*0180*/  @!P0 LDG.E.S8 R7, desc[UR4][R20.64] ;  /* 0x0000000414078981 */ /* 0x000728000c1e1300 */
[----:B------:R-:W4:Y:S03]  /*0190*/  @!P0 LDG.E.S8 R6, desc[UR4][R16.64] ;  /* 0x0000000410068981 */ /* 0x000f26000c1e1300 */
[----:B------:R-:W1:Y:S01]  /*01a0*/  @!P2 LDC.64 R2, c[0x0][0x228] ;  /* 0x00008a00ff02ab82 */ /* 0x000e620000000a00 */
[C---:B--2---:R-:W-:Y:S01]  /*01b0*/  @!P1 IADD3 R12, P5, R11.reuse, R12, RZ ;  /* 0x0000000c0b0c9210 */ /* 0x044fe20007fbe0ff */
[----:B------:R-:W-:Y:S01]  /*01c0*/  @!P2 IMAD R23, R0, 0x200, R19 ;  /* 0x000002000017a824 */ /* 0x000fe200078e0213 */
[----:B0-----:R-:W-:-:S03]  /*01d0*/  @!P1 IADD3 R14, P3, R11, R14, RZ ;  /* 0x0000000e0b0e9210 */ /* 0x001fc60007f7e0ff */
[----:B------:R-:W-:Y:S01]  /*01e0*/  @!P1 IMAD.X R13, RZ, RZ, R13, P5 ;  /* 0x000000ffff0d9224 */ /* 0x000fe200028e060d */
[----:B------:R-:W-:Y:S01]  /*01f0*/  HFMA2.MMA R11, -RZ, RZ, 0, 0 ;  /* 0x00000000ff0b7435 */ /* 0x000fe200000001ff */
[----:B------:R-:W-:Y:S02]  /*0200*/  IMAD.MOV.U32 R10, RZ, RZ, RZ ;  /* 0x000000ffff0a7224 */ /* 0x000fe400078e00ff */
[----:B------:R-:W-:Y:S02]  /*0210*/  IMAD.MOV.U32 R18, RZ, RZ, RZ ;  /* 0x000000ffff127224 */ /* 0x000fe400078e00ff */
[----:B---3--:R-:W-:Y:S01]  /*0220*/  IMAD.MOV.U32 R21, RZ, RZ, RZ ;  /* 0x000000ffff157224 */ /* 0x008fe200078e00ff */
[----:B-1----:R-:W-:Y:S01]  /*0230*/  @!P2 IADD3 R8, P4, R23, R8, RZ ;  /* 0x000000081708a210 */ /* 0x002fe20007f9e0ff */
[----:B------:R-:W-:-:S03]  /*0240*/  @!P1 IMAD.X R15, RZ, RZ, R15, P3 ;  /* 0x000000ffff0f9224 */ /* 0x000fc600018e060f */
[----:B------:R-:W2:Y:S01]  /*0250*/  @!P1 LDG.E.S8 R11, desc[UR4][R12.64] ;  /* 0x000000040c0b9981 */ /* 0x000ea2000c1e1300 */
[----:B------:R-:W-:Y:S01]  /*0260*/  @!P2 IADD3 R2, P5, R23, R2, RZ ;  /* 0x000000021702a210 */ /* 0x000fe20007fbe0ff */
[----:B------:R-:W-:Y:S02]  /*0270*/  @!P2 IMAD.X R9, RZ, RZ, R9, P4 ;  /* 0x000000ffff09a224 */ /* 0x000fe400020e0609 */
[----:B------:R-:W2:Y:S02]  /*0280*/  @!P1 LDG.E.S8 R10, desc[UR4][R14.64] ;  /* 0x000000040e0a9981 */ /* 0x000ea4000c1e1300 */
[----:B------:R-:W-:Y:S02]  /*0290*/  @!P2 IMAD.X R3, RZ, RZ, R3, P5 ;  /* 0x000000ffff03a224 */ /* 0x000fe400028e0603 */
[----:B------:R0:W3:Y:S04]  /*02a0*/  @!P2 LDG.E.S8 R18, desc[UR4][R8.64] ;  /* 0x000000040812a981 */ /* 0x0000e8000c1e1300 */
[----:B------:R1:W3:Y:S01]  /*02b0*/  @!P2 LDG.E.S8 R21, desc[UR4][R2.64] ;  /* 0x000000040215a981 */ /* 0x0002e2000c1e1300 */
[----:B------:R-:W-:-:S05]  /*02c0*/  @!P2 VIADD R19, R19, 0x80 ;  /* 0x000000801313a836 */ /* 0x000fca0000000000 */
[----:B------:R-:W-:Y:S01]  /*02d0*/  ISETP.GE.AND P3, PT, R19, R4, PT ;  /* 0x000000041300720c */ /* 0x000fe20003f66270 */
[----:B0-----:R-:W0:-:S12]  /*02e0*/  @!P0 LDC.64 R8, c[0x0][0x218] ;  /* 0x00008600ff088b82 */ /* 0x001e180000000a00 */
[----:B------:R-:W0:Y:S08]  /*02f0*/  @!P3 LDC.64 R16, c[0x0][0x228] ;  /* 0x00008a00ff10bb82 */ /* 0x000e300000000a00 */
[----:B------:R-:W0:Y:S01]  /*0300*/  @!P3 LDC.64 R14, c[0x0][0x220] ;  /* 0x00008800ff0ebb82 */ /* 0x000e220000000a00 */
[C---:B------:R-:W-:Y:S02]  /*0310*/  @!P3 IMAD R19, R0.reuse, 0x200, R19 ;  /* 0x000002000013b824 */ /* 0x040fe400078e0213 */
[----:B-1----:R-:W-:Y:S01]  /*0320*/  @!P0 IMAD R3, R0, 0x200, R5 ;  /* 0x0000020000038824 */ /* 0x002fe200078e0205 */
[----:B------:R-:W-:Y:S01]  /*0330*/  CS2R R12, SRZ ;  /* 0x00000000000c7805 */ /* 0x000fe2000001ff00 */
[----:B------:R-:W-:Y:S01]  /*0340*/  VIADD R2, R5, 0x80 ;  /* 0x0000008005027836 */ /* 0x000fe20000000000 */
[----:B0-----:R-:W-:-:S05]  /*0350*/  @!P3 IADD3 R16, P2, R19, R16, RZ ;  /* 0x000000101310b210 */ /* 0x001fca0007f5e0ff */
[----:B------:R-:W-:Y:S01]  /*0360*/  @!P3 IMAD.X R17, RZ, RZ, R17, P2 ;  /* 0x000000ffff11b224 */ /* 0x000fe200010e0611 */
[----:B------:R-:W-:Y:S02]  /*0370*/  @!P0 IADD3 R8, P2, R3, R8, RZ ;  /* 0x0000000803088210 */ /* 0x000fe40007f5e0ff */
[----:B------:R-:W-:Y:S02]  /*0380*/  @!P3 IADD3 R14, P1, R19, R14, RZ ;  /* 0x0000000e130eb210 */ /* 0x000fe40007f3e0ff */
[----:B------:R-:W-:Y:S01]  /*0390*/  @!P0 IADD3.X R9, RZ, R9, RZ, P2, !PT ;  /* 0x00000009ff098210 */ /* 0x000fe200017fe4ff */
[----:B------:R0:W5:Y:S01]  /*03a0*/  @!P3 LDG.E.S8 R13, desc[UR4][R16.64] ;  /* 0x00000004100db981 */ /* 0x000162000c1e1300 */
[----:B------:R-:W-:Y:S01]  /*03b0*/  @!P3 IADD3.X R15, RZ, R15, RZ, P1, !PT ;  /* 0x0000000fff0fb210 */ /* 0x000fe20000ffe4ff */
[----:B------:R-:W-:-:S04]  /*03c0*/  @!P0 IMAD.MOV.U32 R5, RZ, RZ, R2 ;  /* 0x000000ffff058224 */ /* 0x000fc800078e0002 */
[----:B------:R0:W5:Y:S01]  /*03d0*/  @!P3 LDG.E.S8 R12, desc[UR4][R14.64] ;  /* 0x000000040e0cb981 */ /* 0x000162000c1e1300 */
[----:B------:R-:W-:Y:S01]  /*03e0*/  ISETP.GE.AND P1, PT, R5, R4, PT ;  /* 0x000000040500720c */ /* 0x000fe20003f26270 */
[----:B------:R-:W-:Y:S01]  /*03f0*/  BSSY B0, `(.L_x_23792) ;  /* 0x0000012000007945 */ /* 0x000fe20003800000 */
[----:B----4-:R-:W-:-:S05]  /*0400*/  VIMNMX R7, R7, R6, PT ;  /* 0x0000000607077248 */ /* 0x010fca0003fe0100 */
[----:B------:R0:W-:Y:S01]  /*0410*/  @!P0 STG.E.U8 desc[UR4][R8.64], R7 ;  /* 0x0000000708008986 */ /* 0x0001e2000c101104 */
[----:B--2---:R-:W-:Y:S02]  /*0420*/  VIMNMX R11, R11, R10, PT ;  /* 0x0000000a0b0b7248 */ /* 0x004fe40003fe0100 */
[----:B---3--:R-:W-:-:S03]  /*0430*/  VIMNMX R21, R21, R18, PT ;  /* 0x0000001215157248 */ /* 0x008fc60003fe0100 */
[----:B0-----:R-:W-:Y:S05]  /*0440*/  @P1 BRA `(.L_x_23793) ;  /* 0x0000000000301947 */ /* 0x001fea0003800000 */
[----:B------:R-:W-:Y:S01]  /*0450*/  IMAD R2, R0, 0x200, R5 ;  /* 0x0000020000027824 */ /* 0x000fe200078e0205 */
[----:B------:R-:W-:Y:S01]  /*0460*/  ULDC.64 UR6, c[0x0][0x218] ;  /* 0x0000860000067ab9 */ /* 0x000fe20000000a00 */
[----:B------:R-:W-:-:S03]  /*0470*/  VIADD R5, R5, 0x80 ;  /* 0x0000008005057836 */ /* 0x000fc60000000000 */
[----:B------:R-:W-:Y:S02]  /*0480*/  IADD3 R2, P0, R2, UR6, RZ ;  /* 0x0000000602027c10 */ /* 0x000fe4000ff1e0ff */
[----:B------:R-:W-:-:S03]  /*0490*/  ISETP.GE.AND P1, PT, R5, R4, PT ;  /* 0x000000040500720c */ /* 0x000fc60003f26270 */
[----:B------:R-:W-:-:S05]  /*04a0*/  IMAD.X R3, RZ, RZ, UR7, P0 ;  /* 0x00000007ff037e24 */ /* 0x000fca00080e06ff */
[----:B------:R0:W-:Y:S05]  /*04b0*/  STG.E.U8 desc[UR4][R2.64], R11 ;  /* 0x0000000b02007986 */ /* 0x0001ea000c101104 */
[----:B------:R-:W-:Y:S02]  /*04c0*/  @!P1 IMAD R6, R0, 0x200, R5 ;  /* 0x0000020000069824 */ /* 0x000fe400078e0205 */
[----:B------:R-:W-:-:S03]  /*04d0*/  @!P1 VIADD R5, R5, 0x80 ;  /* 0x0000008005059836 */ /* 0x000fc60000000000 */
[----:B------:R-:W-:-:S04]  /*04e0*/  @!P1 IADD3 R6, P2, R6, UR6, RZ ;  /* 0x0000000606069c10 */ /* 0x000fc8000ff5e0ff */
[----:B------:R-:W-:-:S05]  /*04f0*/  @!P1 IADD3.X R7, RZ, UR7, RZ, P2, !PT ;  /* 0x00000007ff079c10 */ /* 0x000fca00097fe4ff */
[----:B------:R0:W-:Y:S04]  /*0500*/  @!P1 STG.E.U8 desc[UR4][R6.64], R21 ;  /* 0x0000001506009986 */ /* 0x0001e8000c101104 */
.L_x_23793:
[----:B------:R-:W-:Y:S05]  /*0510*/  BSYNC B0 ;  /* 0x0000000000007941 */ /* 0x000fea0003800000 */
.L_x_23792:
[----:B------:R-:W-:-:S13]  /*0520*/  ISETP.GE.AND P0, PT, R5, R4, PT ;  /* 0x000000040500720c */ /* 0x000fda0003f06270 */
[----:B------:R-:W-:Y:S05]  /*0530*/  @P0 EXIT ;  /* 0x000000000000094d */ /* 0x000fea0003800000 */
[----:B------:R-:W-:Y:S01]  /*0540*/  IMAD R0, R0, 0x200, R5 ;  /* 0x0000020000007824 */ /* 0x000fe200078e0205 */
[----:B------:R-:W-:Y:S01]  /*0550*/  ULDC.64 UR6, c[0x0][0x218] ;  /* 0x0000860000067ab9 */ /* 0x000fe20000000a00 */
[----:B-----5:R-:W-:-:S03]  /*0560*/  VIMNMX R13, R13, R12, PT ;  /* 0x0000000c0d0d7248 */ /* 0x020fc60003fe0100 */
[----:B0-----:R-:W-:-:S05]  /*0570*/  IADD3 R2, P0, R0, UR6, RZ ;  /* 0x0000000600027c10 */ /* 0x001fca000ff1e0ff */
[----:B------:R-:W-:-:S05]  /*0580*/  IMAD.X R3, RZ, RZ, UR7, P0 ;  /* 0x00000007ff037e24 */ /* 0x000fca00080e06ff */
[----:B------:R-:W-:Y:S01]  /*0590*/  STG.E.U8 desc[UR4][R2.64], R13 ;  /* 0x0000000d02007986 */ /* 0x000fe2000c101104 */
[----:B------:R-:W-:Y:S05]  /*05a0*/  EXIT ;  /* 0x000000000000794d */ /* 0x000fea0003800000 */
.L_x_23794:
        /* <DEDUP_REMOVED lines=13> */
.L_x_42323:


//--------------------- .text._ZN2at6native29vectorized_elementwise_kernelILi2ENS0_13BinaryFunctorIaaaZZZNS0_19minimum_kernel_cudaERNS_18TensorIteratorBaseEENKUlvE_clEvENKUlvE0_clEvEUlaaE_EESt5arrayIPcLm3EEEEviT0_T1_ --------------------------
	.section	.text._ZN2at6native29vectorized_elementwise_kernelILi2ENS0_13BinaryFunctorIaaaZZZNS0_19minimum_kernel_cudaERNS_18TensorIteratorBaseEENKUlvE_clEvENKUlvE0_clEvEUlaaE_EESt5arrayIPcLm3EEEEviT0_T1_,"ax",@progbits
	.align	128
        .global         _ZN2at6native29vectorized_elementwise_kernelILi2ENS0_13BinaryFunctorIaaaZZZNS0_19minimum_kernel_cudaERNS_18TensorIteratorBaseEENKUlvE_clEvENKUlvE0_clEvEUlaaE_EESt5arrayIPcLm3EEEEviT0_T1_
        .type           _ZN2at6native29vectorized_elementwise_kernelILi2ENS0_13BinaryFunctorIaaaZZZNS0_19minimum_kernel_cudaERNS_18TensorIteratorBaseEENKUlvE_clEvENKUlvE0_clEvEUlaaE_EESt5arrayIPcLm3EEEEviT0_T1_,@function
        .size           _ZN2at6native29vectorized_elementwise_kernelILi2ENS0_13BinaryFunctorIaaaZZZNS0_19minimum_kernel_cudaERNS_18TensorIteratorBaseEENKUlvE_clEvENKUlvE0_clEvEUlaaE_EESt5arrayIPcLm3EEEEviT0_T1_,(.L_x_42324 - _ZN2at6native29vectorized_elementwise_kernelILi2ENS0_13BinaryFunctorIaaaZZZNS0_19minimum_kernel_cudaERNS_18TensorIteratorBaseEENKUlvE_clEvENKUlvE0_clEvEUlaaE_EESt5arrayIPcLm3EEEEviT0_T1_)
        .other          _ZN2at6native29vectorized_elementwise_kernelILi2ENS0_13BinaryFunctorIaaaZZZNS0_19minimum_kernel_cudaERNS_18TensorIteratorBaseEENKUlvE_clEvENKUlvE0_clEvEUlaaE_EESt5arrayIPcLm3EEEEviT0_T1_,@"STO_CUDA_ENTRY STV_DEFAULT"
_ZN2at6native29vectorized_elementwise_kernelILi2ENS0_13BinaryFunctorIaaaZZZNS0_19minimum_kernel_cudaERNS_18TensorIteratorBaseEENKUlvE_clEvENKUlvE0_clEvEUlaaE_EESt5arrayIPcLm3EEEEviT0_T1_:
.text._ZN2at6native29vectorized_elementwise_kernelILi2ENS0_13BinaryFunctorIaaaZZZNS0_19minimum_kernel_cudaERNS_18TensorIteratorBaseEENKUlvE_clEvENKUlvE0_clEvEUlaaE_EESt5arrayIPcLm3EEEEviT0_T1_:
[----:B------:R-:W-:Y:S08]  /*0000*/  LDC R1, c[0x0][0x28] ;  /* 0x00000a00ff017b82 */ /* 0x000ff00000000800 */
[----:B------:R-:W0:Y:S01]  /*0010*/  S2UR UR4, SR_CTAID.X ;  /* 0x00000000000479c3 */ /* 0x000e220000002500 */
[----:B------:R-:W-:-:S07]  /*0020*/  ULDC.64 UR12, c[0x0][0x208] ;  /* 0x00008200000c7ab9 */ /* 0x000fce0000000a00 */
[----:B------:R-:W1:Y:S01]  /*0030*/  LDC R3, c[0x0][0x210] ;  /* 0x00008400ff037b82 */ /* 0x000e620000000800 */
[----:B0-----:R-:W-:-:S06]  /*0040*/  USHF.L.U32 UR4, UR4, 0xa, URZ ;  /* 0x0000000a04047899 */ /* 0x001fcc000800063f */
[----:B-1----:R-:W-:-:S05]  /*0050*/  VIADD R3, R3, -UR4 ;  /* 0x8000000403037c36 */ /* 0x002fca0008000000 */
[----:B------:R-:W-:-:S13]  /*0060*/  ISETP.GE.U32.AND P0, PT, R3, 0x400, PT ;  /* 0x000004000300780c */ /* 0x000fda0003f06070 */
[----:B------:R-:W-:Y:S05]  /*0070*/  @!P0 BRA `(.L_x_23795) ;  /* 0x0000000400188947 */ /* 0x000fea0003800000 */
[----:B------:R-:W0:Y:S01]  /*0080*/  S2R R15, SR_TID.X ;  /* 0x00000000000f7919 */ /* 0x000e220000002100 */
[----:B------:R-:W-:Y:S01]  /*0090*/  ULDC.64 UR8, c[0x0][0x220] ;  /* 0x0000880000087ab9 */ /* 0x000fe20000000a00 */
[----:B------:R-:W-:Y:S02]  /*00a0*/  USHF.R.S32.HI UR5, URZ, 0x1f, UR4 ;  /* 0x0000001f3f057899 */ /* 0x000fe40008011404 */
[----:B------:R-:W-:Y:S01]  /*00b0*/  UIADD3 UR7, UP0, UR4, UR8, URZ ;  /* 0x0000000804077290 */ /* 0x000fe2000ff1e03f */
[----:B------:R-:W-:-:S03]  /*00c0*/  ULDC.64 UR10, c[0x0][0x228] ;  /* 0x00008a00000a7ab9 */ /* 0x000fc60000000a00 */
[----:B------:R-:W-:Y:S02]  /*00d0*/  UIADD3.X UR8, UR5, UR9, URZ, UP0, !UPT ;  /* 0x0000000905087290 */ /* 0x000fe400087fe43f */
[----:B------:R-:W-:Y:S01]  /*00e0*/  UIADD3 UR6, UP1, UR4, UR10, URZ ;  /* 0x0000000a04067290 */ /* 0x000fe2000ff3e03f */
[----:B------:R-:W-:-:S03]  /*00f0*/  IMAD.U32 R8, RZ, RZ, UR7 ;  /* 0x00000007ff087e24 */ /* 0x000fc6000f8e00ff */
[----:B------:R-:W-:Y:S01]  /*0100*/  UIADD3.X UR5, UR5, UR11, URZ, UP1, !UPT ;  /* 0x0000000b05057290 */ /* 0x000fe20008ffe43f */
[----:B------:R-:W-:Y:S02]  /*0110*/  IMAD.U32 R9, RZ, RZ, UR8 ;  /* 0x00000008ff097e24 */ /* 0x000fe4000f8e00ff */
[----:B------:R-:W-:Y:S01]  /*0120*/  IMAD.U32 R10, RZ, RZ, UR6 ;  /* 0x00000006ff0a7e24 */ /* 0x000fe2000f8e00ff */
[----:B------:R-:W-:Y:S02]  /*0130*/  ULDC.64 UR6, c[0x0][0x218] ;  /* 0x0000860000067ab9 */ /* 0x000fe40000000a00 */
[----:B------:R-:W-:Y:S02]  /*0140*/  IMAD.U32 R11, RZ, RZ, UR5 ;  /* 0x00000005ff0b7e24 */ /* 0x000fe4000f8e00ff */
[----:B0-----:R-:W-:-:S04]  /*0150*/  IMAD.WIDE.U32 R8, R15, 0x2, R8 ;  /* 0x000000020f087825 */ /* 0x001fc800078e0008 */
[----:B------:R-:W-:Y:S01]  /*0160*/  IMAD.WIDE.U32 R10, R15, 0x2, R10 ;  /* 0x000000020f0a7825 */ /* 0x000fe200078e000a */
[----:B------:R-:W2:Y:S04]  /*0170*/  LDG.E.U16 R7, desc[UR12][R8.64] ;  /* 0x0000000c08077981 */ /* 0x000ea8000c1e1500 */
[----:B------:R-:W3:Y:S04]  /*0180*/  LDG.E.U16 R13, desc[UR12][R10.64] ;  /* 0x0000000c0a0d7981 */ /* 0x000ee8000c1e1500 */
[----:B------:R-:W4:Y:S04]  /*0190*/  LDG.E.U16 R12, desc[UR12][R8.64+0x100] ;  /* 0x0001000c080c7981 */ /* 0x000f28000c1e1500 */
[----:B------:R-:W5:Y:S04]  /*01a0*/  LDG.E.U16 R14, desc[UR12][R10.64+0x100] ;  /* 0x0001000c0a0e7981 */ /* 0x000f68000c1e1500 */
[----:B------:R-:W5:Y:S04]  /*01b0*/  LDG.E.U16 R0, desc[UR12][R8.64+0x200] ;  /* 0x0002000c08007981 */ /* 0x000f68000c1e1500 */
[----:B------:R0:W5:Y:S04]  /*01c0*/  LDG.E.U16 R4, desc[UR12][R8.64+0x300] ;  /* 0x0003000c08047981 */ /* 0x000168000c1e1500 */
[----:B------:R-:W5:Y:S04]  /*01d0*/  LDG.E.U16 R5, desc[UR12][R10.64+0x200] ;  /* 0x0002000c0a057981 */ /* 0x000f68000c1e1500 */
[----:B------:R1:W5:Y:S01]  /*01e0*/  LDG.E.U16 R6, desc[UR12][R10.64+0x300] ;  /* 0x0003000c0a067981 */ /* 0x000362000c1e1500 */
[----:B------:R-:W-:-:S04]  /*01f0*/  UIADD3 UR5, UP0, UR4, UR6, URZ ;  /* 0x0000000604057290 */ /* 0x000fc8000ff1e03f */
[----:B------:R-:W-:Y:S02]  /*0200*/  UIADD3.X UR6, URZ, UR7, URZ, UP0, !UPT ;  /* 0x000000073f067290 */ /* 0x000fe400087fe43f */
[----:B------:R-:W-:-:S04]  /*0210*/  IMAD.U32 R2, RZ, RZ, UR5 ;  /* 0x00000005ff027e24 */ /* 0x000fc8000f8e00ff */
[----:B------:R-:W-:Y:S02]  /*0220*/  IMAD.U32 R3, RZ, RZ, UR6 ;  /* 0x00000006ff037e24 */ /* 0x000fe4000f8e00ff */
[----:B------:R-:W-:Y:S01]  /*0230*/  IMAD.WIDE R2, R15, 0x2, R2 ;  /* 0x000000020f027825 */ /* 0x000fe200078e0202 */
[C---:B--2---:R-:W-:Y:S02]  /*0240*/  PRMT R15, R7.reuse, 0x8880, RZ ;  /* 0x00008880070f7816 */ /* 0x044fe400000000ff */
[----:B0-----:R-:W-:Y:S02]  /*0250*/  PRMT R9, R7, 0x9991, RZ ;  /* 0x0000999107097816 */ /* 0x001fe400000000ff */
[C---:B---3--:R-:W-:Y:S01]  /*0260*/  PRMT R8, R13.reuse, 0x8880, RZ ;  /* 0x000088800d087816 */ /* 0x048fe200000000ff */
[----:B------:R-:W-:Y:S01]  /*0270*/  IMAD.MOV.U32 R7, RZ, RZ, R15 ;  /* 0x000000ffff077224 */ /* 0x000fe200078e000f */
[----:B-1----:R-:W-:Y:S02]  /*0280*/  PRMT R10, R13, 0x9991, RZ ;  /* 0x000099910d0a7816 */ /* 0x002fe400000000ff */
[----:B----4-:R-:W-:-:S02]  /*0290*/  PRMT R11, R12, 0x8880, RZ ;  /* 0x000088800c0b7816 */ /* 0x010fc400000000ff */
[----:B------:R-:W-:Y:S02]  /*02a0*/  PRMT R13, R12, 0x9991, RZ ;  /* 0x000099910c0d7816 */ /* 0x000fe400000000ff */
[C---:B-----5:R-:W-:Y:S02]  /*02b0*/  PRMT R12, R14.reuse, 0x8880, RZ ;  /* 0x000088800e0c7816 */ /* 0x060fe400000000ff */
[----:B------:R-:W-:Y:S02]  /*02c0*/  PRMT R14, R14, 0x9991, RZ ;  /* 0x000099910e0e7816 */ /* 0x000fe400000000ff */
[----:B------:R-:W-:Y:S02]  /*02d0*/  VIMNMX R7, R7, R8, PT ;  /* 0x0000000807077248 */ /* 0x000fe40003fe0100 */
[----:B------:R-:W-:Y:S02]  /*02e0*/  VIMNMX R8, R9, R10, PT ;  /* 0x0000000a09087248 */ /* 0x000fe40003fe0100 */
[----:B------:R-:W-:-:S02]  /*02f0*/  VIMNMX R9, R11, R12, PT ;  /* 0x0000000c0b097248 */ /* 0x000fc40003fe0100 */
[----:B------:R-:W-:Y:S02]  /*0300*/  VIMNMX R10, R13, R14, PT ;  /* 0x0000000e0d0a7248 */ /* 0x000fe40003fe0100 */
[C---:B------:R-:W-:Y:S02]  /*0310*/  PRMT R11, R0.reuse, 0x8880, RZ ;  /* 0x00008880000b7816 */ /* 0x040fe400000000ff */
[----:B------:R-:W-:Y:S02]  /*0320*/  PRMT R12, R0, 0x9991, RZ ;  /* 0x00009991000c7816 */ /* 0x000fe400000000ff */
[C---:B------:R-:W-:Y:S01]  /*0330*/  PRMT R15, R4.reuse, 0x8880, RZ ;  /* 0x00008880040f7816 */ /* 0x040fe200000000ff */
[----:B------:R-:W-:Y:S01]  /*0340*/  IMAD.MOV.U32 R0, RZ, RZ, R11 ;  /* 0x000000ffff007224 */ /* 0x000fe200078e000b */
        /* <DEDUP_REMOVED lines=9> */
[----:B------:R-:W-:Y:S01]  /*03e0*/  VIMNMX R0, R0, R5, PT ;  /* 0x0000000500007248 */ /* 0x000fe20003fe0100 */
[----:B------:R-:W-:Y:S01]  /*03f0*/  IMAD.MOV.U32 R11, RZ, RZ, R14 ;  /* 0x000000ffff0b7224 */ /* 0x000fe200078e000e */
[----:B------:R-:W-:Y:S01]  /*0400*/  PRMT R7, R8, 0x7604, R7 ;  /* 0x0000760408077816 */ /* 0x000fe20000000007 */
[----:B------:R-:W-:Y:S01]  /*0410*/  IMAD.MOV.U32 R13, RZ, RZ, R16 ;  /* 0x000000ffff0d7224 */ /* 0x000fe200078e0010 */
[----:B------:R-:W-:Y:S01]  /*0420*/  PRMT R9, R10, 0x7604, R9 ;  /* 0x000076040a097816 */ /* 0x000fe20000000009 */
[----:B------:R-:W-:Y:S01]  /*0430*/  IMAD.MOV.U32 R15, RZ, RZ, R18 ;  /* 0x000000ffff0f7224 */ /* 0x000fe200078e0012 */
[----:B------:R-:W-:Y:S01]  /*0440*/  VIMNMX R11, R4, R11, PT ;  /* 0x0000000b040b7248 */ /* 0x000fe20003fe0100 */
[----:B------:R-:W-:Y:S01]  /*0450*/  STG.E.U16 desc[UR12][R2.64], R7 ;  /* 0x0000000702007986 */ /* 0x000fe2000c10150c */
[----:B------:R-:W-:-:S02]  /*0460*/  VIMNMX R6, R6, R13, PT ;  /* 0x0000000d06067248 */ /* 0x000fc40003fe0100 */
[----:B------:R-:W-:Y:S01]  /*0470*/  VIMNMX R15, R12, R15, PT ;  /* 0x0000000f0c0f7248 */ /* 0x000fe20003fe0100 */
[----:B------:R-:W-:Y:S01]  /*0480*/  STG.E.U16 desc[UR12][R2.64+0x100], R9 ;  /* 0x0001000902007986 */ /* 0x000fe2000c10150c */
[----:B------:R-:W-:Y:S02]  /*0490*/  PRMT R11, R11, 0x7604, R0 ;  /* 0x000076040b0b7816 */ /* 0x000fe40000000000 */
[----:B------:R-:W-:-:S03]  /*04a0*/  PRMT R15, R15, 0x7604, R6 ;  /* 0x000076040f0f7816 */ /* 0x000fc60000000006 */
[----:B------:R-:W-:Y:S04]  /*04b0*/  STG.E.U16 desc[UR12][R2.64+0x200], R11 ;  /* 0x0002000b02007986 */ /* 0x000fe8000c10150c */
[----:B------:R-:W-:Y:S01]  /*04c0*/  STG.E.U16 desc[UR12][R2.64+0x300], R15 ;  /* 0x0003000f02007986 */ /* 0x000fe2000c10150c */
[----:B------:R-:W-:Y:S05]  /*04d0*/  EXIT ;  /* 0x000000000000794d */ /* 0x000fea0003800000 */
.L_x_23795:
[----:B------:R-:W0:Y:S01]  /*04e0*/  S2R R4, SR_TID.X ;  /* 0x0000000000047919 */ /* 0x000e220000002100 */
[----:B------:R-:W-:Y:S01]  /*04f0*/  IMAD.MOV.U32 R5, RZ, RZ, RZ ;  /* 0x000000ffff057224 */ /* 0x000fe200078e00ff */
[----:B0-----:R-:W-:Y:S01]  /*0500*/  ISETP.GE.AND P0, PT, R4, R3, PT ;  /* 0x000000030400720c */ /* 0x001fe20003f06270 */
[----:B------:R-:W-:-:S12]  /*0510*/  IMAD.MOV.U32 R0, RZ, RZ, R4 ;  /* 0x000000ffff007224 */ /* 0x000fd800078e0004 */
[C---:B------:R-:W-:Y:S01]  /*0520*/  @!P0 VIADD R25, R0.reuse, UR4 ;  /* 0x0000000400198c36 */ /* 0x040fe20008000000 */
[----:B------:R-:W0:Y:S01]  /*0530*/  @!P0 LDC.64 R6, c[0x0][0x220] ;  /* 0x00008800ff068b82 */ /* 0x000e220000000a00 */
[----:B------:R-:W-:-:S05]  /*0540*/  @!P0 VIADD R0, R0, 0x80 ;  /* 0x0000008000008836 */ /* 0x000fca0000000000 */
[C---:B------:R-:W-:Y:S02]  /*0550*/  ISETP.GE.AND P3, PT, R0.reuse, R3, PT ;  /* 0x000000030000720c */ /* 0x040fe40003f66270 */
[----:B------:R-:W1:Y:S11]  /*0560*/  @!P0 LDC.64 R22, c[0x0][0x228] ;  /* 0x00008a00ff168b82 */ /* 0x000e760000000a00 */
[C---:B------:R-:W-:Y:S01]  /*0570*/  @!P3 VIADD R11, R0.reuse, UR4 ;  /* 0x00000004000bbc36 */ /* 0x040fe20008000000 */
[----:B------:R-:W2:Y:S01]  /*0580*/  @!P3 LDC.64 R12, c[0x0][0x220] ;  /* 0x00008800ff0cbb82 */ /* 0x000ea20000000a00 */
[----:B------:R-:W-:Y:S01]  /*0590*/  @!P3 VIADD R0, R0, 0x80 ;  /* 0x000000800000b836 */ /* 0x000fe20000000000 */
[----:B0-----:R-:W-:-:S04]  /*05a0*/  @!P0 IADD3 R6, P1, R25, R6, RZ ;  /* 0x0000000619068210 */ /* 0x001fc80007f3e0ff */
[----:B------:R-:W-:Y:S02]  /*05b0*/  ISETP.GE.AND P4, PT, R0, R3, PT ;  /* 0x000000030000720c */ /* 0x000fe40003f86270 */
[----:B------:R-:W0:Y:S01]  /*05c0*/  @!P3 LDC.64 R16, c[0x0][0x228] ;  /* 0x00008a00ff10bb82 */ /* 0x000e220000000a00 */
[----:B------:R-:W-:Y:S02]  /*05d0*/  @!P0 IMAD.X R7, RZ, RZ, R7, P1 ;  /* 0x000000ffff078224 */ /* 0x000fe400008e0607 */
[----:B------:R-:W-:-:S03]  /*05e0*/  IMAD.MOV.U32 R2, RZ, RZ, RZ ;  /* 0x000000ffff027224 */ /* 0x000fc600078e00ff */
[----:B------:R3:W4:Y:S05]  /*05f0*/  @!P0 LDG.E.S8 R5, desc[UR12][R6.64] ;  /* 0x0000000c06058981 */ /* 0x00072a000c1e1300 */
[C---:B------:R-:W-:Y:S01]  /*0600*/  @!P4 VIADD R21, R0.reuse, UR4 ;  /* 0x000000040015cc36 */ /* 0x040fe20008000000 */
[----:B------:R-:W5:Y:S01]  /*0610*/  @!P4 LDC.64 R8, c[0x0][0x220] ;  /* 0x00008800ff08cb82 */ /* 0x000f620000000a00 */
[----:B------:R-:W-:Y:S01]  /*0620*/  @!P4 VIADD R0, R0, 0x80 ;  /* 0x000000800000c836 */ /* 0x000fe20000000000 */
[----:B--2---:R-:W-:-:S04]  /*0630*/  @!P3 IADD3 R12, P5, R11, R12, RZ ;  /* 0x0000000c0b0cb210 */ /* 0x004fc80007fbe0ff */
[----:B------:R-:W-:Y:S02]  /*0640*/  ISETP.GE.AND P2, PT, R0, R3, PT ;  /* 0x000000030000720c */ /* 0x000fe40003f46270 */
[----:B------:R-:W2:Y:S01]  /*0650*/  @!P4 LDC.64 R28, c[0x0][0x228] ;  /* 0x00008a00ff1ccb82 */ /* 0x000ea20000000a00 */
[----:B0-----:R-:W-:-:S10]  /*0660*/  @!P3 IADD3 R16, P6, R11, R16, RZ ;  /* 0x000000100b10b210 */ /* 0x001fd40007fde0ff */
[C---:B------:R-:W-:Y:S01]  /*0670*/  @!P2 VIADD R15, R0.reuse, UR4 ;  /* 0x00000004000fac36 */ /* 0x040fe20008000000 */
[----:B------:R-:W-:Y:S01]  /*0680*/  @!P2 IADD3 R0, R0, 0x80, RZ ;  /* 0x000000800000a810 */ /* 0x000fe20007ffe0ff */
[----:B------:R-:W0:Y:S03]  /*0690*/  @!P2 LDC.64 R18, c[0x0][0x220] ;  /* 0x00008800ff12ab82 */ /* 0x000e260000000a00 */
[CC--:B------:R-:W-:Y:S02]  /*06a0*/  ISETP.GE.AND P1, PT, R0.reuse, R3.reuse, PT ;  /* 0x000000030000720c */ /* 0x0c0fe40003f26270 */
[----:B---3--:R-:W-:Y:S01]  /*06b0*/  CS2R R6, SRZ ;  /* 0x0000000000067805 */ /* 0x008fe2000001ff00 */
[----:B------:R-:W-:Y:S02]  /*06c0*/  @!P3 IMAD.X R13, RZ, RZ, R13, P5 ;  /* 0x000000ffff0db224 */ /* 0x000fe400028e060d */
[----:B------:R-:W-:Y:S01]  /*06d0*/  @!P3 IMAD.X R17, RZ, RZ, R17, P6 ;  /* 0x000000ffff11b224 */ /* 0x000fe200030e0611 */
[----:B------:R-:W3:Y:S01]  /*06e0*/  @!P2 LDC.64 R10, c[0x0][0x228] ;  /* 0x00008a00ff0aab82 */ /* 0x000ee20000000a00 */
[C---:B-----5:R-:W-:Y:S01]  /*06f0*/  @!P4 IADD3 R20, P5, R21.reuse, R8, RZ ;  /* 0x000000081514c210 */ /* 0x060fe20007fbe0ff */
[----:B------:R5:W4:Y:S05]  /*0700*/  @!P3 LDG.E.S8 R2, desc[UR12][R12.64] ;  /* 0x0000000c0c02b981 */ /* 0x000b2a000c1e1300 */
[C---:B------:R-:W-:Y:S01]  /*0710*/  @!P1 VIADD R27, R0.reuse, UR4 ;  /* 0x00000004001b9c36 */ /* 0x040fe20008000000 */
[----:B------:R1:W4:Y:S01]  /*0720*/  @!P3 LDG.E.S8 R7, desc[UR12][R16.64] ;  /* 0x0000000c1007b981 */ /* 0x000322000c1e1300 */
[----:B------:R-:W-:Y:S01]  /*0730*/  @!P1 VIADD R0, R0, 0x80 ;  /* 0x0000008000009836 */ /* 0x000fe20000000000 */
[----:B--2---:R-:W-:Y:S01]  /*0740*/  @!P4 IADD3 R28, P6, R21, R28, RZ ;  /* 0x0000001c151cc210 */ /* 0x004fe20007fde0ff */
[----:B-----5:R-:W2:Y:S03]  /*0750*/  @!P1 LDC.64 R12, c[0x0][0x220] ;  /* 0x00008800ff0c9b82 */ /* 0x020ea60000000a00 */
[----:B------:R-:W-:Y:S01]  /*0760*/  ISETP.GE.AND P3, PT, R0, R3, PT ;  /* 0x000000030000720c */ /* 0x000fe20003f66270 */
[----:B------:R-:W-:Y:S01]  /*0770*/  @!P4 IMAD.X R21, RZ, RZ, R9, P5 ;  /* 0x000000ffff15c224 */ /* 0x000fe200028e0609 */
[----:B------:R-:W-:Y:S01]  /*0780*/  CS2R R8, SRZ ;  /* 0x0000000000087805 */ /* 0x000fe2000001ff00 */
[----:B------:R-:W-:-:S02]  /*0790*/  @!P4 IMAD.X R29, RZ, RZ, R29, P6 ;  /* 0x000000ffff1dc224 */ /* 0x000fc400030e061d */
[----:B-1----:R-:W1:Y:S01]  /*07a0*/  @!P1 LDC.64 R16, c[0x0][0x228] ;  /* 0x00008a00ff109b82 */ /* 0x002e620000000a00 */
[----:B------:R5:W4:Y:S01]  /*07b0*/  @!P4 LDG.E.S8 R6, desc[UR12][R20.64] ;  /* 0x0000000c1406c981 */ /* 0x000b22000c1e1300 */
[----:B------:R-:W-:-:S03]  /*07c0*/  @!P0 IADD3 R22, P5, R25, R22, RZ ;  /* 0x0000001619168210 */ /* 0x000fc60007fbe0ff */
[----:B------:R3:W4:Y:S01]  /*07d0*/  @!P4 LDG.E.S8 R9, desc[UR12][R28.64] ;  /* 0x0000000c1c09c981 */ /* 0x000722000c1e1300 */
[----:B0-----:R-:W-:Y:S02]  /*07e0*/  @!P2 IADD3 R24, P4, R15, R18, RZ ;  /* 0x000000120f18a210 */ /* 0x001fe40007f9e0ff */
[C---:B-----5:R-:W-:Y:S02]  /*07f0*/  @!P3 VIADD R21, R0.reuse, UR4 ;  /* 0x000000040015bc36 */ /* 0x060fe40008000000 */
[----:B------:R-:W-:Y:S02]  /*0800*/  @!P3 VIADD R0, R0, 0x80 ;  /* 0x000000800000b836 */ /* 0x000fe40000000000 */
[----:B------:R-:W-:Y:S02]  /*0810*/  @!P2 IMAD.X R25, RZ, RZ, R19, P4 ;  /* 0x000000ffff19a224 */ /* 0x000fe400020e0613 */
[----:B------:R-:W-:Y:S01]  /*0820*/  @!P0 IMAD.X R23, RZ, RZ, R23, P5 ;  /* 0x000000ffff178224 */ /* 0x000fe200028e0617 */
[----:B------:R-:W-:-:S02]  /*0830*/  ISETP.GE.AND P4, PT, R0, R3, PT ;  /* 0x000000030000720c */ /* 0x000fc40003f86270 */
[----:B---3--:R-:W-:Y:S02]  /*0840*/  @!P2 IADD3 R28, P5, R15, R10, RZ ;  /* 0x0000000a0f1ca210 */ /* 0x008fe40007fbe0ff */
[----:B------:R-:W0:Y:S01]  /*0850*/  @!P3 LDC.64 R14, c[0x0][0x220] ;  /* 0x00008800ff0ebb82 */ /* 0x000e220000000a00 */
[----:B------:R-:W-:Y:S01]  /*0860*/  IMAD.MOV.U32 R20, RZ, RZ, RZ ;  /* 0x000000ffff147224 */ /* 0x000fe200078e00ff */
[----:B------:R3:W4:Y:S01]  /*0870*/  @!P0 LDG.E.S8 R8, desc[UR12][R22.64] ;  /* 0x0000000c16088981 */ /* 0x000722000c1e1300 */
[----:B------:R-:W-:Y:S01]  /*0880*/  @!P2 IMAD.X R29, RZ, RZ, R11, P5 ;  /* 0x000000ffff1da224 */ /* 0x000fe200028e060b */
[----:B--2---:R-:W-:-:S03]  /*0890*/  @!P1 IADD3 R18, P5, R27, R12, RZ ;  /* 0x0000000c1b129210 */ /* 0x004fc60007fbe0ff */
[----:B------:R2:W5:Y:S01]  /*08a0*/  @!P2 LDG.E.S8 R20, desc[UR12][R24.64] ;  /* 0x0000000c1814a981 */ /* 0x000562000c1e1300 */
[----:B------:R-:W0:Y:S01]  /*08b0*/  @!P3 LDC.64 R10, c[0x0][0x228] ;  /* 0x00008a00ff0abb82 */ /* 0x000e220000000a00 */
[----:B---3--:R-:W-:Y:S01]  /*08c0*/  CS2R R22, SRZ ;  /* 0x0000000000167805 */ /* 0x008fe2000001ff00 */
[----:B--2---:R-:W-:-:S05]  /*08d0*/  @!P4 VIADD R25, R0, UR4 ;  /* 0x000000040019cc36 */ /* 0x004fca0008000000 */
[----:B------:R2:W5:Y:S01]  /*08e0*/  @!P2 LDG.E.S8 R23, desc[UR12][R28.64] ;  /* 0x0000000c1c17a981 */ /* 0x000562000c1e1300 */
[----:B------:R-:W-:Y:S02]  /*08f0*/  @!P4 VIADD R0, R0, 0x80 ;  /* 0x000000800000c836 */ /* 0x000fe40000000000 */
[----:B------:R-:W-:Y:S01]  /*0900*/  @!P1 IMAD.X R19, RZ, RZ, R13, P5 ;  /* 0x000000ffff139224 */ /* 0x000fe200028e060d */
[----:B-1----:R-:W-:Y:S01]  /*0910*/  @!P1 IADD3 R16, P5, R27, R16, RZ ;  /* 0x000000101b109210 */ /* 0x002fe20007fbe0ff */
[----:B------:R-:W1:Y:S01]  /*0920*/  @!P4 LDC.64 R12, c[0x0][0x220] ;  /* 0x00008800ff0ccb82 */ /* 0x000e620000000a00 */
[----:B------:R-:W-:Y:S02]  /*0930*/  ISETP.GE.AND P2, PT, R0, R3, PT ;  /* 0x000000030000720c */ /* 0x000fe40003f46270 */
[----:B0-----:R-:W-:Y:S01]  /*0940*/  @!P3 IADD3 R26, P6, R21, R14, RZ ;  /* 0x0000000e151ab210 */ /* 0x001fe20007fde0ff */
[----:B------:R-:W-:Y:S01]  /*0950*/  @!P1 IMAD.X R17, RZ, RZ, R17, P5 ;  /* 0x000000ffff119224 */ /* 0x000fe200028e0611 */
[----:B------:R0:W3:Y:S01]  /*0960*/  @!P1 LDG.E.S8 R22, desc[UR12][R18.64] ;  /* 0x0000000c12169981 */ /* 0x0000e2000c1e1300 */
[----:B--2---:R-:W-:Y:S01]  /*0970*/  IMAD.MOV.U32 R29, RZ, RZ, RZ ;  /* 0x000000ffff1d7224 */ /* 0x004fe200078e00ff */
[----:B------:R-:W-:-:S02]  /*0980*/  @!P3 IADD3.X R27, RZ, R15, RZ, P6, !PT ;  /* 0x0000000fff1bb210 */ /* 0x000fc400037fe4ff */
[----:B------:R-:W2:Y:S03]  /*0990*/  @!P4 LDC.64 R14, c[0x0][0x228] ;  /* 0x00008a00ff0ecb82 */ /* 0x000ea60000000a00 */
[----:B------:R0:W3:Y:S05]  /*09a0*/  @!P1 LDG.E.S8 R29, desc[UR12][R16.64] ;  /* 0x0000000c101d9981 */ /* 0x0000ea000c1e1300 */
[----:B0-----:R-:W0:Y:S08]  /*09b0*/  @!P2 LDC.64 R18, c[0x0][0x228] ;  /* 0x00008a00ff12ab82 */ /* 0x001e300000000a00 */
[----:B------:R-:W0:Y:S01]  /*09c0*/  @!P2 LDC.64 R16, c[0x0][0x220] ;  /* 0x00008800ff10ab82 */ /* 0x000e220000000a00 */
[----:B------:R-:W-:Y:S01]  /*09d0*/  @!P3 IADD3 R10, P1, R21, R10, RZ ;  /* 0x0000000a150ab210 */ /* 0x000fe20007f3e0ff */
[----:B------:R-:W-:-:S02]  /*09e0*/  IMAD.MOV.U32 R24, RZ, RZ, RZ ;  /* 0x000000ffff187224 */ /* 0x000fc400078e00ff */
[----:B------:R-:W-:Y:S02]  /*09f0*/  IMAD.MOV.U32 R21, RZ, RZ, RZ ;  /* 0x000000ffff157224 */ /* 0x000fe400078e00ff */
[----:B------:R-:W-:Y:S01]  /*0a00*/  @!P3 IMAD.X R11, RZ, RZ, R11, P1 ;  /* 0x000000ffff0bb224 */ /* 0x000fe200008e060b */
[C---:B-1----:R-:W-:Y:S01]  /*0a10*/  @!P4 IADD3 R12, P1, R25.reuse, R12, RZ ;  /* 0x0000000c190cc210 */ /* 0x042fe20007f3e0ff */
[----:B------:R-:W-:Y:S01]  /*0a20*/  @!P2 VIADD R28, R0, UR4 ;  /* 0x00000004001cac36 */ /* 0x000fe20008000000 */
[----:B------:R1:W3:Y:S01]  /*0a30*/  @!P3 LDG.E.S8 R24, desc[UR12][R26.64] ;  /* 0x0000000c1a18b981 */ /* 0x0002e2000c1e1300 */
[----:B--2---:R-:W-:Y:S02]  /*0a40*/  @!P4 IADD3 R14, P5, R25, R14, RZ ;  /* 0x0000000e190ec210 */ /* 0x004fe40007fbe0ff */
[----:B------:R-:W-:Y:S01]  /*0a50*/  @!P4 IMAD.X R13, RZ, RZ, R13, P1 ;  /* 0x000000ffff0dc224 */ /* 0x000fe200008e060d */
[----:B------:R2:W3:Y:S01]  /*0a60*/  @!P3 LDG.E.S8 R21, desc[UR12][R10.64] ;  /* 0x0000000c0a15b981 */ /* 0x0004e2000c1e1300 */
[----:B0-----:R-:W-:Y:S01]  /*0a70*/  @!P2 IADD3 R18, P3, R28, R18, RZ ;  /* 0x000000121c12a210 */ /* 0x001fe20007f7e0ff */
[----:B------:R-:W-:-:S02]  /*0a80*/  IMAD.MOV.U32 R0, RZ, RZ, RZ ;  /* 0x000000ffff007224 */ /* 0x000fc400078e00ff */
[----:B------:R-:W-:Y:S01]  /*0a90*/  IMAD.MOV.U32 R25, RZ, RZ, RZ ;  /* 0x000000ffff197224 */ /* 0x000fe200078e00ff */
[----:B-1----:R-:W-:Y:S02]  /*0aa0*/  CS2R R26, SRZ ;  /* 0x00000000001a7805 */ /* 0x002fe4000001ff00 */
[----:B------:R-:W-:Y:S01]  /*0ab0*/  @!P2 IADD3 R16, P1, R28, R16, RZ ;  /* 0x000000101c10a210 */ /* 0x000fe20007f3e0ff */
[----:B------:R-:W-:Y:S01]  /*0ac0*/  @!P4 IMAD.X R15, RZ, RZ, R15, P5 ;  /* 0x000000ffff0fc224 */ /* 0x000fe200028e060f */
[----:B------:R0:W3:Y:S01]  /*0ad0*/  @!P4 LDG.E.S8 R0, desc[UR12][R12.64] ;  /* 0x0000000c0c00c981 */ /* 0x0000e2000c1e1300 */
[----:B------:R-:W-:Y:S01]  /*0ae0*/  @!P2 IMAD.X R19, RZ, RZ, R19, P3 ;  /* 0x000000ffff13a224 */ /* 0x000fe200018e0613 */
[----:B--2---:R-:W1:Y:S01]  /*0af0*/  @!P0 LDC.64 R10, c[0x0][0x218] ;  /* 0x00008600ff0a8b82 */ /* 0x004e620000000a00 */
[----:B------:R-:W-:Y:S01]  /*0b00*/  @!P2 IMAD.X R17, RZ, RZ, R17, P1 ;  /* 0x000000ffff11a224 */ /* 0x000fe200008e0611 */
[----:B------:R-:W2:Y:S04]  /*0b10*/  @!P4 LDG.E.S8 R25, desc[UR12][R14.64] ;  /* 0x0000000c0e19c981 */ /* 0x000ea8000c1e1300 */
[----:B------:R-:W2:Y:S04]  /*0b20*/  @!P2 LDG.E.S8 R26, desc[UR12][R16.64] ;  /* 0x0000000c101aa981 */ /* 0x000ea8000c1e1300 */
[----:B------:R-:W2:Y:S01]  /*0b30*/  @!P2 LDG.E.S8 R27, desc[UR12][R18.64] ;  /* 0x0000000c121ba981 */ /* 0x000ea2000c1e1300 */
[----:B0-----:R-:W-:-:S05]  /*0b40*/  @!P0 VIADD R13, R4, UR4 ;  /* 0x00000004040d8c36 */ /* 0x001fca0008000000 */
[----:B-1----:R-:W-:-:S05]  /*0b50*/  @!P0 IADD3 R10, P1, R13, R10, RZ ;  /* 0x0000000a0d0a8210 */ /* 0x002fca0007f3e0ff */
[----:B------:R-:W-:Y:S01]  /*0b60*/  @!P0 IMAD.X R11, RZ, RZ, R11, P1 ;  /* 0x000000ffff0b8224 */ /* 0x000fe200008e060b */
[----:B------:R-:W-:Y:S04]  /*0b70*/  BSSY B0, `(.L_x_23796) ;  /* 0x000003e000007945 */ /* 0x000fe80003800000 */
[----:B------:R-:W-:Y:S01]  /*0b80*/  BSSY B1, `(.L_x_23797) ;  /* 0x0000035000017945 */ /* 0x000fe20003800000 */
[----:B----4-:R-:W-:Y:S01]  /*0b90*/  VIMNMX R13, R8, R5, PT ;  /* 0x00000005080d7248 */ /* 0x010fe20003fe0100 */
[----:B------:R-:W-:-:S04]  /*0ba0*/  VIADD R5, R4, 0x80 ;  /* 0x0000008004057836 */ /* 0x000fc80000000000 */
[----:B------:R-:W-:Y:S01]  /*0bb0*/  @!P0 IMAD.MOV.U32 R4, RZ, RZ, R5 ;  /* 0x000000ffff048224 */ /* 0x000fe200078e0005 */
[----:B------:R0:W-:Y:S04]  /*0bc0*/  @!P0 STG.E.U8 desc[UR12][R10.64], R13 ;  /* 0x0000000d0a008986 */ /* 0x0001e8000c10110c */
[----:B------:R-:W-:Y:S02]  /*0bd0*/  ISETP.GE.AND P0, PT, R4, R3, PT ;  /* 0x000000030400720c */ /* 0x000fe40003f06270 */
[----:B------:R-:W-:Y:S02]  /*0be0*/  VIMNMX R5, R7, R2, PT ;  /* 0x0000000207057248 */ /* 0x000fe40003fe0100 */
[----:B------:R-:W-:Y:S02]  /*0bf0*/  VIMNMX R9, R9, R6, PT ;  /* 0x0000000609097248 */ /* 0x000fe40003fe0100 */
[----:B-----5:R-:W-:-:S02]  /*0c00*/  VIMNMX R23, R23, R20, PT ;  /* 0x0000001417177248 */ /* 0x020fc40003fe0100 */
[----:B---3--:R-:W-:Y:S02]  /*0c10*/  VIMNMX R29, R29, R22, PT ;  /* 0x000000161d1d7248 */ /* 0x008fe40003fe0100 */
[----:B------:R-:W-:Y:S02]  /*0c20*/  VIMNMX R21, R21, R24, PT ;  /* 0x0000001815157248 */ /* 0x000fe40003fe0100 */
[----:B--2---:R-:W-:Y:S02]  /*0c30*/  VIMNMX R0, R25, R0, PT ;  /* 0x0000000019007248 */ /* 0x004fe40003fe0100 */
[----:B------:R-:W-:Y:S01]  /*0c40*/  VIMNMX R26, R27, R26, PT ;  /* 0x0000001a1b1a7248 */ /* 0x000fe20003fe0100 */
[----:B0-----:R-:W-:Y:S06]  /*0c50*/  @P0 BRA `(.L_x_23798) ;  /* 0x0000000000380947 */ /* 0x001fec0003800000 */
        /* <DEDUP_REMOVED lines=8> */
[C---:B0-----:R-:W-:Y:S01]  /*0ce0*/  IADD3 R6, R4.reuse, UR4, RZ ;  /* 0x0000000404067c10 */ /* 0x041fe2000fffe0ff */
[----:B------:R-:W-:Y:S01]  /*0cf0*/  ULDC.64 UR6, c[0x0][0x218] ;  /* 0x0000860000067ab9 */ /* 0x000fe20000000a00 */
[----:B------:R-:W-:Y:S02]  /*0d00*/  VIADD R4, R4, 0x80 ;  /* 0x0000008004047836 */ /* 0x000fe40000000000 */
[----:B------:R-:W-:-:S05]  /*0d10*/  IADD3 R6, P0, R6, UR6, RZ ;  /* 0x0000000606067c10 */ /* 0x000fca000ff1e0ff */
[----:B------:R-:W-:-:S05]  /*0d20*/  IMAD.X R7, RZ, RZ, UR7, P0 ;  /* 0x00000007ff077e24 */ /* 0x000fca00080e06ff */
[----:B------:R0:W-:Y:S03]  /*0d30*/  STG.E.U8 desc[UR12][R6.64], R9 ;  /* 0x0000000906007986 */ /* 0x0001e6000c10110c */
.L_x_23798:
        /* <DEDUP_REMOVED lines=8> */
.L_x_23799:
        /* <DEDUP_REMOVED lines=8> */
.L_x_23800:
        /* <DEDUP_REMOVED lines=9> */
.L_x_23801:
[----:B------:R-:W-:Y:S05]  /*0ed0*/  BSYNC B1 ;  /* 0x0000000000017941 */ /* 0x000fea0003800000 */
.L_x_23797:
[----:B------:R-:W-:-:S13]  /*0ee0*/  ISETP.GE.AND P0, PT, R4, R3, PT ;  /* 0x000000030400720c */ /* 0x000fda0003f06270 */
[----:B------:R-:W3:Y:S01]  /*0ef0*/  @!P0 LDC.64 R8, c[0x0][0x218] ;  /* 0x00008600ff088b82 */ /* 0x000ee20000000a00 */
[C---:B012---:R-:W-:Y:S02]  /*0f00*/  @!P0 VIADD R7, R4.reuse, UR4 ;  /* 0x0000000404078c36 */ /* 0x047fe40008000000 */
[----:B------:R-:W-:-:S03]  /*0f10*/  @!P0 VIADD R4, R4, 0x80 ;  /* 0x0000008004048836 */ /* 0x000fc60000000000 */
[----:B---3--:R-:W-:-:S05]  /*0f20*/  @!P0 IADD3 R6, P1, R7, R8, RZ ;  /* 0x0000000807068210 */ /* 0x008fca0007f3e0ff */
[----:B------:R-:W-:-:S05]  /*0f30*/  @!P0 IMAD.X R7, RZ, RZ, R9, P1 ;  /* 0x000000ffff078224 */ /* 0x000fca00008e0609 */
[----:B------:R2:W-:Y:S03]  /*0f40*/  @!P0 STG.E.U8 desc[UR12][R6.64], R0 ;  /* 0x0000000006008986 */ /* 0x0005e6000c10110c */
.L_x_23802:
[----:B------:R-:W-:Y:S05]  /*0f50*/  BSYNC B0 ;  /* 0x0000000000007941 */ /* 0x000fea0003800000 */
.L_x_23796:
[----:B------:R-:W-:Y:S05]  /*0f60*/  WARPSYNC.ALL ;  /* 0x0000000000007948 */ /* 0x000fea0003800000 */
[----:B------:R-:W-:-:S13]  /*0f70*/  ISETP.GE.AND P0, PT, R4, R3, PT ;  /* 0x000000030400720c */ /* 0x000fda0003f06270 */
[----:B------:R-:W-:Y:S05]  /*0f80*/  @P0 EXIT ;  /* 0x000000000000094d */ /* 0x000fea0003800000 */
[----:B------:R-:W-:Y:S01]  /*0f90*/  VIADD R2, R4, UR4 ;  /* 0x0000000404027c36 */ /* 0x000fe20008000000 */
[----:B------:R-:W-:-:S04]  /*0fa0*/  ULDC.64 UR6, c[0x0][0x218] ;  /* 0x0000860000067ab9 */ /* 0x000fc80000000a00 */
[----:B------:R-:W-:-:S05]  /*0fb0*/  IADD3 R2, P0, R2, UR6, RZ ;  /* 0x0000000602027c10 */ /* 0x000fca000ff1e0ff */
[----:B------:R-:W-:-:S05]  /*0fc0*/  IMAD.X R3, RZ, RZ, UR7, P0 ;  /* 0x00000007ff037e24 */ /* 0x000fca00080e06ff */
[----:B------:R-:W-:Y:S01]  /*0fd0*/  STG.E.U8 desc[UR12][R2.64], R26 ;  /* 0x0000001a02007986 */ /* 0x000fe2000c10110c */
[----:B------:R-:W-:Y:S05]  /*0fe0*/  EXIT ;  /* 0x000000000000794d */ /* 0x000fea0003800000 */
.L_x_23803:
        /* <DEDUP_REMOVED lines=9> */
.L_x_42324:


//--------------------- .text._ZN2at6native29vectorized_elementwise_kernelILi4ENS0_13BinaryFunctorIaaaZZZNS0_19minimum_kernel_cudaERNS_18TensorIteratorBaseEENKUlvE_clEvENKUlvE0_clEvEUlaaE_EESt5arrayIPcLm3EEEEviT0_T1_ --------------------------
	.section	.text._ZN2at6native29vectorized_elementwise_kernelILi4ENS0_13BinaryFunctorIaaaZZZNS0_19minimum_kernel_cudaERNS_18TensorIteratorBaseEENKUlvE_clEvENKUlvE0_clEvEUlaaE_EESt5arrayIPcLm3EEEEviT0_T1_,"ax",@progbits
	.align	128
        .global         _ZN2at6native29vectorized_elementwise_kernelILi4ENS0_13BinaryFunctorIaaaZZZNS0_19minimum_kernel_cudaERNS_18TensorIteratorBaseEENKUlvE_clEvENKUlvE0_clEvEUlaaE_EESt5arrayIPcLm3EEEEviT0_T1_
        .type           _ZN2at6native29vectorized_elementwise_kernelILi4ENS0_13BinaryFunctorIaaaZZZNS0_19minimum_kernel_cudaERNS_18TensorIteratorBaseEENKUlvE_clEvENKUlvE0_clEvEUlaaE_EESt5arrayIPcLm3EEEEviT0_T1_,@function
        .size           _ZN2at6native29vectorized_elementwise_kernelILi4ENS0_13BinaryFunctorIaaaZZZNS0_19minimum_kernel_cudaERNS_18TensorIteratorBaseEENKUlvE_clEvENKUlvE0_clEvEUlaaE_EESt5arrayIPcLm3EEEEviT0_T1_,(.L_x_42325 - _ZN2at6native29vectorized_elementwise_kernelILi4ENS0_13BinaryFunctorIaaaZZZNS0_19minimum_kernel_cudaERNS_18TensorIteratorBaseEENKUlvE_clEvENKUlvE0_clEvEUlaaE_EESt5arrayIPcLm3EEEEviT0_T1_)
        .other          _ZN2at6native29vectorized_elementwise_kernelILi4ENS0_13BinaryFunctorIaaaZZZNS0_19minimum_kernel_cudaERNS_18TensorIteratorBaseEENKUlvE_clEvENKUlvE0_clEvEUlaaE_EESt5arrayIPcLm3EEEEviT0_T1_,@"STO_CUDA_ENTRY STV_DEFAULT"
_ZN2at6native29vectorized_elementwise_kernelILi4ENS0_13BinaryFunctorIaaaZZZNS0_19minimum_kernel_cudaERNS_18TensorIteratorBaseEENKUlvE_clEvENKUlvE0_clEvEUlaaE_EESt5arrayIPcLm3EEEEviT0_T1_:
.text._ZN2at6native29vectorized_elementwise_kernelILi4ENS0_13BinaryFunctorIaaaZZZNS0_19minimum_kernel_cudaERNS_18TensorIteratorBaseEENKUlvE_clEvENKUlvE0_clEvEUlaaE_EESt5arrayIPcLm3EEEEviT0_T1_:
        /* <DEDUP_REMOVED lines=10> */
[----:B------:R-:W-:Y:S01]  /*00a0*/  ULDC.64 UR10, c[0x0][0x228] ;  /* 0x00008a00000a7ab9 */ /* 0x000fe20000000a00 */
[----:B------:R-:W-:Y:S02]  /*00b0*/  USHF.R.S32.HI UR5, URZ, 0x1f, UR4 ;  /* 0x0000001f3f057899 */ /* 0x000fe40008011404 */
[----:B------:R-:W-:Y:S02]  /*00c0*/  UIADD3 UR7, UP0, UR4, UR8, URZ ;  /* 0x0000000804077290 */ /* 0x000fe4000ff1e03f */
[----:B------:R-:W-:Y:S02]  /*00d0*/  UIADD3 UR6, UP1, UR4, UR10, URZ ;  /* 0x0000000a04067290 */ /* 0x000fe4000ff3e03f */
[----:B------:R-:W-:Y:S02]  /*00e0*/  UIADD3.X UR8, UR5, UR9, URZ, UP0, !UPT ;  /* 0x0000000905087290 */ /* 0x000fe400087fe43f */
[----:B------:R-:W-:Y:S01]  /*00f0*/  UIADD3.X UR5, UR5, UR11, URZ, UP1, !UPT ;  /* 0x0000000b05057290 */ /* 0x000fe20008ffe43f */
[----:B------:R-:W-:-:S02]  /*0100*/  IMAD.U32 R8, RZ, RZ, UR7 ;  /* 0x00000007ff087e24 */ /* 0x000fc4000f8e00ff */
[----:B------:R-:W-:Y:S01]  /*0110*/  IMAD.U32 R10, RZ, RZ, UR6 ;  /* 0x00000006ff0a7e24 */ /* 0x000fe2000f8e00ff */
[----:B------:R-:W-:Y:S01]  /*0120*/  ULDC.64 UR6, c[0x0][0x218] ;  /* 0x0000860000067ab9 */ /* 0x000fe20000000a00 */
[----:B------:R-:W-:Y:S02]  /*0130*/  IMAD.U32 R9, RZ, RZ, UR8 ;  /* 0x00000008ff097e24 */ /* 0x000fe4000f8e00ff */
[----:B------:R-:W-:Y:S02]  /*0140*/  IMAD.U32 R11, RZ, RZ, UR5 ;  /* 0x00000005ff0b7e24 */ /* 0x000fe4000f8e00ff */
[----:B0-----:R-:W-:-:S04]  /*0150*/  IMAD.WIDE.U32 R8, R0, 0x4, R8 ;  /* 0x0000000400087825 */ /* 0x001fc800078e0008 */
[----:B------:R-:W-:Y:S01]  /*0160*/  IMAD.WIDE.U32 R10, R0, 0x4, R10 ;  /* 0x00000004000a7825 */ /* 0x000fe200078e000a */
[----:B------:R-:W2:Y:S04]  /*0170*/  LDG.E R2, desc[UR12][R8.64] ;  /* 0x0000000c08027981 */ /* 0x000ea8000c1e1900 */
[----:B------:R-:W3:Y:S04]  /*0180*/  LDG.E R5, desc[UR12][R10.64] ;  /* 0x0000000c0a057981 */ /* 0x000ee8000c1e1900 */
[----:B------:R0:W4:Y:S04]  /*0190*/  LDG.E R3, desc[UR12][R8.64+0x200] ;  /* 0x0002000c08037981 */ /* 0x000128000c1e1900 */
[----:B------:R-:W5:Y:S01]  /*01a0*/  LDG.E R6, desc[UR12][R10.64+0x200] ;  /* 0x0002000c0a067981 */ /* 0x000f62000c1e1900 */
[----:B------:R-:W-:-:S04]  /*01b0*/  UIADD3 UR5, UP0, UR4, UR6, URZ ;  /* 0x0000000604057290 */ /* 0x000fc8000ff1e03f */
[----:B------:R-:W-:Y:S01]  /*01c0*/  UIADD3.X UR6, URZ, UR7, URZ, UP0, !UPT ;  /* 0x000000073f067290 */ /* 0x000fe200087fe43f */
[----:B--2---:R-:W-:Y:S02]  /*01d0*/  PRMT R12, R2, 0x9991, RZ ;  /* 0x00009991020c7816 */ /* 0x004fe400000000ff */
[----:B---3--:R-:W-:-:S03]  /*01e0*/  PRMT R13, R5, 0x9991, RZ ;  /* 0x00009991050d7816 */ /* 0x008fc600000000ff */
[----:B0-----:R-:W-:Y:S01]  /*01f0*/  IMAD.MOV.U32 R8, RZ, RZ, R12 ;  /* 0x000000ffff087224 */ /* 0x001fe200078e000c */
[C---:B----4-:R-:W-:Y:S02]  /*0200*/  PRMT R14, R3.reuse, 0x8880, RZ ;  /* 0x00008880030e7816 */ /* 0x050fe400000000ff */
[----:B------:R-:W-:Y:S02]  /*0210*/  PRMT R16, R3, 0x9991, RZ ;  /* 0x0000999103107816 */ /* 0x000fe400000000ff */
[C---:B-----5:R-:W-:Y:S02]  /*0220*/  PRMT R15, R6.reuse, 0x8880, RZ ;  /* 0x00008880060f7816 */ /* 0x060fe400000000ff */
[----:B------:R-:W-:Y:S01]  /*0230*/  PRMT R17, R6, 0x9991, RZ ;  /* 0x0000999106117816 */ /* 0x000fe200000000ff */
[----:B------:R-:W-:Y:S01]  /*0240*/  IMAD.MOV.U32 R9, RZ, RZ, R13 ;  /* 0x000000ffff097224 */ /* 0x000fe200078e000d */
[----:B------:R-:W-:Y:S01]  /*0250*/  PRMT R4, R2, 0x8880, RZ ;  /* 0x0000888002047816 */ /* 0x000fe200000000ff */
[----:B------:R-:W-:Y:S01]  /*0260*/  IMAD.MOV.U32 R10, RZ, RZ, R14 ;  /* 0x000000ffff0a7224 */ /* 0x000fe200078e000e */
[----:B------:R-:W-:Y:S01]  /*0270*/  PRMT R7, R5, 0x8880, RZ ;  /* 0x0000888005077816 */ /* 0x000fe200000000ff */
[----:B------:R-:W-:-:S02]  /*0280*/  IMAD.MOV.U32 R12, RZ, RZ, R16 ;  /* 0x000000ffff0c7224 */ /* 0x000fc400078e0010 */
[----:B------:R-:W-:Y:S02]  /*0290*/  IMAD.MOV.U32 R11, RZ, RZ, R15 ;  /* 0x000000ffff0b7224 */ /* 0x000fe400078e000f */
[----:B------:R-:W-:Y:S01]  /*02a0*/  IMAD.MOV.U32 R13, RZ, RZ, R17 ;  /* 0x000000ffff0d7224 */ /* 0x000fe200078e0011 */
[----:B------:R-:W-:Y:S02]  /*02b0*/  VIMNMX R4, R4, R7, PT ;  /* 0x0000000704047248 */ /* 0x000fe40003fe0100 */
[----:B------:R-:W-:Y:S02]  /*02c0*/  VIMNMX R9, R8, R9, PT ;  /* 0x0000000908097248 */ /* 0x000fe40003fe0100 */
[----:B------:R-:W-:Y:S02]  /*02d0*/  PRMT R7, R2, 0xaaa2, RZ ;  /* 0x0000aaa202077816 */ /* 0x000fe400000000ff */
[----:B------:R-:W-:Y:S02]  /*02e0*/  PRMT R8, R5, 0xaaa2, RZ ;  /* 0x0000aaa205087816 */ /* 0x000fe400000000ff */
[----:B------:R-:W-:-:S02]  /*02f0*/  VIMNMX R10, R10, R11, PT ;  /* 0x0000000b0a0a7248 */ /* 0x000fc40003fe0100 */
[----:B------:R-:W-:Y:S02]  /*0300*/  VIMNMX R13, R12, R13, PT ;  /* 0x0000000d0c0d7248 */ /* 0x000fe40003fe0100 */
[----:B------:R-:W-:Y:S02]  /*0310*/  PRMT R11, R3, 0xaaa2, RZ ;  /* 0x0000aaa2030b7816 */ /* 0x000fe400000000ff */
[----:B------:R-:W-:Y:S02]  /*0320*/  PRMT R12, R6, 0xaaa2, RZ ;  /* 0x0000aaa2060c7816 */ /* 0x000fe400000000ff */
[----:B------:R-:W-:Y:S02]  /*0330*/  VIMNMX R7, R7, R8, PT ;  /* 0x0000000807077248 */ /* 0x000fe40003fe0100 */
[----:B------:R-:W-:Y:S02]  /*0340*/  PRMT R8, R9, 0x7604, R4 ;  /* 0x0000760409087816 */ /* 0x000fe40000000004 */
[----:B------:R-:W-:-:S02]  /*0350*/  VIMNMX R11, R11, R12, PT ;  /* 0x0000000c0b0b7248 */ /* 0x000fc40003fe0100 */
[----:B------:R-:W-:Y:S02]  /*0360*/  PRMT R9, R3, 0xbbb3, RZ ;  /* 0x0000bbb303097816 */ /* 0x000fe400000000ff */
[----:B------:R-:W-:Y:S02]  /*0370*/  PRMT R5, R5, 0xbbb3, RZ ;  /* 0x0000bbb305057816 */ /* 0x000fe400000000ff */
[----:B------:R-:W-:Y:S01]  /*0380*/  PRMT R12, R6, 0xbbb3, RZ ;  /* 0x0000bbb3060c7816 */ /* 0x000fe200000000ff */
[----:B------:R-:W-:Y:S01]  /*0390*/  IMAD.MOV.U32 R6, RZ, RZ, R9 ;  /* 0x000000ffff067224 */ /* 0x000fe200078e0009 */
[----:B------:R-:W-:Y:S01]  /*03a0*/  PRMT R10, R13, 0x7604, R10 ;  /* 0x000076040d0a7816 */ /* 0x000fe2000000000a */
[----:B------:R-:W-:Y:S01]  /*03b0*/  IMAD.MOV.U32 R3, RZ, RZ, R5 ;  /* 0x000000ffff037224 */ /* 0x000fe200078e0005 */
[----:B------:R-:W-:Y:S01]  /*03c0*/  PRMT R2, R2, 0xbbb3, RZ ;  /* 0x0000bbb302027816 */ /* 0x000fe200000000ff */
[----:B------:R-:W-:Y:S01]  /*03d0*/  IMAD.MOV.U32 R9, RZ, RZ, R12 ;  /* 0x000000ffff097224 */ /* 0x000fe200078e000c */
[----:B------:R-:W-:Y:S01]  /*03e0*/  PRMT R7, R7, 0x7054, R8 ;  /* 0x0000705407077816 */ /* 0x000fe20000000008 */
[----:B------:R-:W-:Y:S01]  /*03f0*/  IMAD.U32 R4, RZ, RZ, UR5 ;  /* 0x00000005ff047e24 */ /* 0x000fe2000f8e00ff */
[----:B------:R-:W-:Y:S01]  /*0400*/  VIMNMX R2, R2, R3, PT ;  /* 0x0000000302027248 */ /* 0x000fe20003fe0100 */
[----:B------:R-:W-:Y:S01]  /*0410*/  IMAD.U32 R5, RZ, RZ, UR6 ;  /* 0x00000006ff057e24 */ /* 0x000fe2000f8e00ff */
[----:B------:R-:W-:-:S02]  /*0420*/  VIMNMX R6, R6, R9, PT ;  /* 0x0000000906067248 */ /* 0x000fc40003fe0100 */
[----:B------:R-:W-:Y:S01]  /*0430*/  PRMT R11, R11, 0x7054, R10 ;  /* 0x000070540b0b7816 */ /* 0x000fe2000000000a */
[----:B------:R-:W-:Y:S01]  /*0440*/  IMAD.WIDE R4, R0, 0x4, R4 ;  /* 0x0000000400047825 */ /* 0x000fe200078e0204 */
[----:B------:R-:W-:Y:S02]  /*0450*/  PRMT R7, R2, 0x654, R7 ;  /* 0x0000065402077816 */ /* 0x000fe40000000007 */
[----:B------:R-:W-:-:S03]  /*0460*/  PRMT R11, R6, 0x654, R11 ;  /* 0x00000654060b7816 */ /* 0x000fc6000000000b */
[----:B------:R-:W-:Y:S04]  /*0470*/  STG.E desc[UR12][R4.64], R7 ;  /* 0x0000000704007986 */ /* 0x000fe8000c10190c */
[----:B------:R-:W-:Y:S01]  /*0480*/  STG.E desc[UR12][R4.64+0x200], R11 ;  /* 0x0002000b04007986 */ /* 0x000fe2000c10190c */
[----:B------:R-:W-:Y:S05]  /*0490*/  EXIT ;  /* 0x000000000000794d */ /* 0x000fea0003800000 */
.L_x_23804:
        /* <DEDUP_REMOVED lines=26> */
[----:B------:R-:W0:Y:S01]  /*0640*/  @!P2 LDC.64 R18, c[0x0][0x220] ;  /* 0x00008800ff12ab82 */ /* 0x000e220000000a00 */
[----:B------:R-:W-:-:S05]  /*0650*/  @!P2 VIADD R0, R0, 0x80 ;  /* 0x000000800000a836 */ /* 0x000fca0000000000 */
[CC--:B------:R-:W-:Y:S02]  /*0660*/  ISETP.GE.AND P1, PT, R0.reuse, R3.reuse, PT ;  /* 0x000000030000720c */ /* 0x0c0fe40003f26270 */
[----:B---3--:R-:W-:Y:S01]  /*0670*/  CS2R R6, SRZ ;  /* 0x0000000000067805 */ /* 0x008fe2000001ff00 */
[----:B------:R-:W-:Y:S01]  /*0680*/  @!P3 IMAD.X R13, RZ, RZ, R13, P5 ;  /* 0x000000ffff0db224 */ /* 0x000fe200028e060d */
[----:B------:R-:W3:Y:S01]  /*0690*/  @!P2 LDC.64 R10, c[0x0][0x228] ;  /* 0x00008a00ff0aab82 */ /* 0x000ee20000000a00 */
[----:B------:R-:W-:Y:S01]  /*06a0*/  @!P3 IMAD.X R17, RZ, RZ, R17, P6 ;  /* 0x000000ffff11b224 */ /* 0x000fe200030e0611 */
[C---:B-----5:R-:W-:Y:S02]  /*06b0*/  @!P4 IADD3 R20, P5, R21.reuse, R8, RZ ;  /* 0x000000081514c210 */ /* 0x060fe40007fbe0ff */
        /* <DEDUP_REMOVED lines=9> */
[----:B------:R-:W-:Y:S01]  /*0750*/  @!P4 IMAD.X R29, RZ, RZ, R29, P6 ;  /* 0x000000ffff1dc224 */ /* 0x000fe200030e061d */
[----:B-1----:R-:W-:Y:S01]  /*0760*/  @!P0 IADD3 R22, P5, R25, R22, RZ ;  /* 0x0000001619168210 */ /* 0x002fe20007fbe0ff */
[----:B------:R-:W1:Y:S01]  /*0770*/  @!P1 LDC.64 R16, c[0x0][0x228] ;  /* 0x00008a00ff109b82 */ /* 0x000e620000000a00 */
[----:B------:R5:W4:Y:S04]  /*0780*/  @!P4 LDG.E.S8 R6, desc[UR12][R20.64] ;  /* 0x0000000c1406c981 */ /* 0x000b28000c1e1300 */
[----:B------:R3:W4:Y:S01]  /*0790*/  @!P4 LDG.E.S8 R9, desc[UR12][R28.64] ;  /* 0x0000000c1c09c981 */ /* 0x000722000c1e1300 */
[----:B0-----:R-:W-:-:S02]  /*07a0*/  @!P2 IADD3 R24, P4, R15, R18, RZ ;  /* 0x000000120f18a210 */ /* 0x001fc40007f9e0ff */
[C---:B-----5:R-:W-:Y:S02]  /*07b0*/  @!P3 VIADD R21, R0.reuse, UR4 ;  /* 0x000000040015bc36 */ /* 0x060fe40008000000 */
[----:B------:R-:W-:Y:S02]  /*07c0*/  @!P3 VIADD R0, R0, 0x80 ;  /* 0x000000800000b836 */ /* 0x000fe40000000000 */
[----:B------:R-:W-:Y:S02]  /*07d0*/  @!P2 IMAD.X R25, RZ, RZ, R19, P4 ;  /* 0x000000ffff19a224 */ /* 0x000fe400020e0613 */
[----:B------:R-:W-:Y:S01]  /*07e0*/  @!P0 IMAD.X R23, RZ, RZ, R23, P5 ;  /* 0x000000ffff178224 */ /* 0x000fe200028e0617 */
[----:B------:R-:W-:Y:S02]  /*07f0*/  ISETP.GE.AND P4, PT, R0, R3, PT ;  /* 0x000000030000720c */ /* 0x000fe40003f86270 */
[----:B---3--:R-:W-:Y:S02]  /*0800*/  @!P2 IADD3 R28, P5, R15, R10, RZ ;  /* 0x0000000a0f1ca210 */ /* 0x008fe40007fbe0ff */
[----:B------:R-:W0:Y:S01]  /*0810*/  @!P3 LDC.64 R14, c[0x0][0x220] ;  /* 0x00008800ff0ebb82 */ /* 0x000e220000000a00 */
[----:B------:R-:W-:Y:S01]  /*0820*/  IMAD.MOV.U32 R20, RZ, RZ, RZ ;  /* 0x000000ffff147224 */ /* 0x000fe200078e00ff */
[----:B------:R3:W4:Y:S01]  /*0830*/  @!P0 LDG.E.S8 R8, desc[UR12][R22.64] ;  /* 0x0000000c16088981 */ /* 0x000722000c1e1300 */
[----:B------:R-:W-:-:S04]  /*0840*/  @!P2 IMAD.X R29, RZ, RZ, R11, P5 ;  /* 0x000000ffff1da224 */ /* 0x000fc800028e060b */
[----:B------:R5:W4:Y:S01]  /*0850*/  @!P2 LDG.E.S8 R20, desc[UR12][R24.64] ;  /* 0x0000000c1814a981 */ /* 0x000b22000c1e1300 */
[----:B--2---:R-:W-:Y:S01]  /*0860*/  @!P1 IADD3 R18, P5, R27, R12, RZ ;  /* 0x0000000c1b129210 */ /* 0x004fe20007fbe0ff */
[----:B------:R-:W2:Y:S01]  /*0870*/  @!P3 LDC.64 R10, c[0x0][0x228] ;  /* 0x00008a00ff0abb82 */ /* 0x000ea20000000a00 */
[----:B---3--:R-:W-:Y:S01]  /*0880*/  CS2R R22, SRZ ;  /* 0x0000000000167805 */ /* 0x008fe2000001ff00 */
[----:B-----5:R-:W-:-:S05]  /*0890*/  @!P4 VIADD R25, R0, UR4 ;  /* 0x000000040019cc36 */ /* 0x020fca0008000000 */
[----:B------:R3:W5:Y:S01]  /*08a0*/  @!P2 LDG.E.S8 R23, desc[UR12][R28.64] ;  /* 0x0000000c1c17a981 */ /* 0x000762000c1e1300 */
[----:B------:R-:W-:Y:S01]  /*08b0*/  @!P4 VIADD R0, R0, 0x80 ;  /* 0x000000800000c836 */ /* 0x000fe20000000000 */
[----:B------:R-:W-:Y:S02]  /*08c0*/  @!P1 IADD3.X R19, RZ, R13, RZ, P5, !PT ;  /* 0x0000000dff139210 */ /* 0x000fe40002ffe4ff */
[----:B-1----:R-:W-:Y:S01]  /*08d0*/  @!P1 IADD3 R16, P5, R27, R16, RZ ;  /* 0x000000101b109210 */ /* 0x002fe20007fbe0ff */
[----:B------:R-:W1:Y:S01]  /*08e0*/  @!P4 LDC.64 R12, c[0x0][0x220] ;  /* 0x00008800ff0ccb82 */ /* 0x000e620000000a00 */
[----:B------:R-:W-:Y:S01]  /*08f0*/  ISETP.GE.AND P2, PT, R0, R3, PT ;  /* 0x000000030000720c */ /* 0x000fe20003f46270 */
[----:B------:R3:W5:Y:S01]  /*0900*/  @!P1 LDG.E.S8 R22, desc[UR12][R18.64] ;  /* 0x0000000c12169981 */ /* 0x000762000c1e1300 */
[----:B0-----:R-:W-:Y:S01]  /*0910*/  @!P3 IADD3 R26, P6, R21, R14, RZ ;  /* 0x0000000e151ab210 */ /* 0x001fe20007fde0ff */
[----:B------:R-:W-:Y:S02]  /*0920*/  @!P1 IMAD.X R17, RZ, RZ, R17, P5 ;  /* 0x000000ffff119224 */ /* 0x000fe400028e0611 */
[----:B---3--:R-:W-:-:S02]  /*0930*/  IMAD.MOV.U32 R29, RZ, RZ, RZ ;  /* 0x000000ffff1d7224 */ /* 0x008fc400078e00ff */
[----:B------:R-:W-:Y:S02]  /*0940*/  @!P3 IMAD.X R27, RZ, RZ, R15, P6 ;  /* 0x000000ffff1bb224 */ /* 0x000fe400030e060f */
[----:B------:R-:W0:Y:S02]  /*0950*/  @!P4 LDC.64 R14, c[0x0][0x228] ;  /* 0x00008a00ff0ecb82 */ /* 0x000e240000000a00 */
[----:B------:R3:W5:Y:S06]  /*0960*/  @!P1 LDG.E.S8 R29, desc[UR12][R16.64] ;  /* 0x0000000c101d9981 */ /* 0x00076c000c1e1300 */
[----:B------:R-:W0:Y:S08]  /*0970*/  @!P2 LDC.64 R18, c[0x0][0x228] ;  /* 0x00008a00ff12ab82 */ /* 0x000e300000000a00 */
[----:B---3--:R-:W3:Y:S01]  /*0980*/  @!P2 LDC.64 R16, c[0x0][0x220] ;  /* 0x00008800ff10ab82 */ /* 0x008ee20000000a00 */
[----:B--2---:R-:W-:Y:S01]  /*0990*/  @!P3 IADD3 R10, P1, R21, R10, RZ ;  /* 0x0000000a150ab210 */ /* 0x004fe20007f3e0ff */
[----:B------:R-:W-:-:S02]  /*09a0*/  IMAD.MOV.U32 R24, RZ, RZ, RZ ;  /* 0x000000ffff187224 */ /* 0x000fc400078e00ff */
[----:B------:R-:W-:Y:S02]  /*09b0*/  IMAD.MOV.U32 R21, RZ, RZ, RZ ;  /* 0x000000ffff157224 */ /* 0x000fe400078e00ff */
[----:B------:R-:W-:Y:S01]  /*09c0*/  @!P3 IMAD.X R11, RZ, RZ, R11, P1 ;  /* 0x000000ffff0bb224 */ /* 0x000fe200008e060b */
[C---:B-1----:R-:W-:Y:S01]  /*09d0*/  @!P4 IADD3 R12, P1, R25.reuse, R12, RZ ;  /* 0x0000000c190cc210 */ /* 0x042fe20007f3e0ff */
[----:B------:R-:W-:Y:S01]  /*09e0*/  @!P2 VIADD R28, R0, UR4 ;  /* 0x00000004001cac36 */ /* 0x000fe20008000000 */
[----:B------:R1:W2:Y:S01]  /*09f0*/  @!P3 LDG.E.S8 R24, desc[UR12][R26.64] ;  /* 0x0000000c1a18b981 */ /* 0x0002a2000c1e1300 */
[----:B0-----:R-:W-:Y:S02]  /*0a00*/  @!P4 IADD3 R14, P5, R25, R14, RZ ;  /* 0x0000000e190ec210 */ /* 0x001fe40007fbe0ff */
[----:B------:R-:W-:Y:S01]  /*0a10*/  @!P4 IMAD.X R13, RZ, RZ, R13, P1 ;  /* 0x000000ffff0dc224 */ /* 0x000fe200008e060d */
[----:B------:R0:W2:Y:S01]  /*0a20*/  @!P3 LDG.E.S8 R21, desc[UR12][R10.64] ;  /* 0x0000000c0a15b981 */ /* 0x0000a2000c1e1300 */
[----:B------:R-:W-:Y:S01]  /*0a30*/  @!P2 IADD3 R18, P3, R28, R18, RZ ;  /* 0x000000121c12a210 */ /* 0x000fe20007f7e0ff */
[----:B------:R-:W-:-:S02]  /*0a40*/  IMAD.MOV.U32 R0, RZ, RZ, RZ ;  /* 0x000000ffff007224 */ /* 0x000fc400078e00ff */
[----:B------:R-:W-:Y:S01]  /*0a50*/  IMAD.MOV.U32 R25, RZ, RZ, RZ ;  /* 0x000000ffff197224 */ /* 0x000fe200078e00ff */
[----:B-1----:R-:W-:Y:S02]  /*0a60*/  CS2R R26, SRZ ;  /* 0x00000000001a7805 */ /* 0x002fe4000001ff00 */
[----:B---3--:R-:W-:Y:S01]  /*0a70*/  @!P2 IADD3 R16, P1, R28, R16, RZ ;  /* 0x000000101c10a210 */ /* 0x008fe20007f3e0ff */
[----:B------:R-:W-:Y:S01]  /*0a80*/  @!P4 IMAD.X R15, RZ, RZ, R15, P5 ;  /* 0x000000ffff0fc224 */ /* 0x000fe200028e060f */
[----:B------:R1:W3:Y:S01]  /*0a90*/  @!P4 LDG.E.S8 R0, desc[UR12][R12.64] ;  /* 0x0000000c0c00c981 */ /* 0x0002e2000c1e1300 */
[----:B------:R-:W-:Y:S01]  /*0aa0*/  @!P2 IMAD.X R19, RZ, RZ, R19, P3 ;  /* 0x000000ffff13a224 */ /* 0x000fe200018e0613 */
[----:B0-----:R-:W0:Y:S01]  /*0ab0*/  @!P0 LDC.64 R10, c[0x0][0x218] ;  /* 0x00008600ff0a8b82 */ /* 0x001e220000000a00 */
[----:B------:R-:W-:Y:S01]  /*0ac0*/  @!P2 IMAD.X R17, RZ, RZ, R17, P1 ;  /* 0x000000ffff11a224 */ /* 0x000fe200008e0611 */
[----:B------:R-:W3:Y:S04]  /*0ad0*/  @!P4 LDG.E.S8 R25, desc[UR12][R14.64] ;  /* 0x0000000c0e19c981 */ /* 0x000ee8000c1e1300 */
[----:B------:R-:W3:Y:S04]  /*0ae0*/  @!P2 LDG.E.S8 R26, desc[UR12][R16.64] ;  /* 0x0000000c101aa981 */ /* 0x000ee8000c1e1300 */
[----:B------:R-:W3:Y:S01]  /*0af0*/  @!P2 LDG.E.S8 R27, desc[UR12][R18.64] ;  /* 0x0000000c121ba981 */ /* 0x000ee2000c1e1300 */
[----:B-1----:R-:W-:-:S05]  /*0b00*/  @!P0 VIADD R13, R4, UR4 ;  /* 0x00000004040d8c36 */ /* 0x002fca0008000000 */
[----:B0-----:R-:W-:-:S05]  /*0b10*/  @!P0 IADD3 R10, P1, R13, R10, RZ ;  /* 0x0000000a0d0a8210 */ /* 0x001fca0007f3e0ff */
        /* <DEDUP_REMOVED lines=11> */
[----:B------:R-:W-:Y:S02]  /*0bd0*/  VIMNMX R29, R29, R22, PT ;  /* 0x000000161d1d7248 */ /* 0x000fe40003fe0100 */
[----:B--2---:R-:W-:Y:S02]  /*0be0*/  VIMNMX R21, R21, R24, PT ;  /* 0x0000001815157248 */ /* 0x004fe40003fe0100 */
[----:B---3--:R-:W-:Y:S02]  /*0bf0*/  VIMNMX R0, R25, R0, PT ;  /* 0x0000000019007248 */ /* 0x008fe40003fe0100 */
[----:B------:R-:W-:Y:S01]  /*0c00*/  VIMNMX R26, R27, R26, PT ;  /* 0x0000001a1b1a7248 */ /* 0x000fe20003fe0100 */
[----:B0-----:R-:W-:Y:S06]  /*0c10*/  @P0 BRA `(.L_x_23807) ;  /* 0x0000000000380947 */ /* 0x001fec0003800000 */
[C---:B------:R-:W-:Y:S01]  /*0c20*/  VIADD R6, R4.reuse, UR4 ;  /* 0x0000000404067c36 */ /* 0x040fe20008000000 */
[----:B------:R-:W-:Y:S01]  /*0c30*/  ULDC.64 UR6, c[0x0][0x218] ;  /* 0x0000860000067ab9 */ /* 0x000fe20000000a00 */
[----:B------:R-:W-:-:S03]  /*0c40*/  VIADD R4, R4, 0x80 ;  /* 0x0000008004047836 */ /* 0x000fc60000000000 */
[----:B------:R-:W-:-:S04]  /*0c50*/  IADD3 R6, P0, R6, UR6, RZ ;  /* 0x0000000606067c10 */ /* 0x000fc8000ff1e0ff */
[----:B------:R-:W-:Y:S02]  /*0c60*/  IADD3.X R7, RZ, UR7, RZ, P0, !PT ;  /* 0x00000007ff077c10 */ /* 0x000fe400087fe4ff */
[----:B------:R-:W-:-:S03]  /*0c70*/  ISETP.GE.AND P0, PT, R4, R3, PT ;  /* 0x000000030400720c */ /* 0x000fc60003f06270 */
[----:B------:R0:W-:Y:S10]  /*0c80*/  STG.E.U8 desc[UR12][R6.64], R5 ;  /* 0x0000000506007986 */ /* 0x0001f4000c10110c */
[----:B------:R-:W-:Y:S05]  /*0c90*/  @P0 BRA `(.L_x_23808) ;  /* 0x0000000000380947 */ /* 0x000fea0003800000 */
[C---:B0-----:R-:W-:Y:S01]  /*0ca0*/  VIADD R6, R4.reuse, UR4 ;  /* 0x0000000404067c36 */ /* 0x041fe20008000000 */
[----:B------:R-:W-:Y:S01]  /*0cb0*/  ULDC.64 UR6, c[0x0][0x218] ;  /* 0x0000860000067ab9 */ /* 0x000fe20000000a00 */
[----:B------:R-:W-:-:S03]  /*0cc0*/  VIADD R4, R4, 0x80 ;  /* 0x0000008004047836 */ /* 0x000fc60000000000 */
[----:B------:R-:W-:-:S05]  /*0cd0*/  IADD3 R6, P0, R6, UR6, RZ ;  /* 0x0000000606067c10 */ /* 0x000fca000ff1e0ff */
[----:B------:R-:W-:-:S05]  /*0ce0*/  IMAD.X R7, RZ, RZ, UR7, P0 ;  /* 0x00000007ff077e24 */ /* 0x000fca00080e06ff */
[----:B------:R0:W-:Y:S03]  /*0cf0*/  STG.E.U8 desc[UR12][R6.64], R9 ;  /* 0x0000000906007986 */ /* 0x0001e6000c10110c */
.L_x_23807:
        /* <DEDUP_REMOVED lines=8> */
.L_x_23808:
        /* <DEDUP_REMOVED lines=8> */
.L_x_23809:
        /* <DEDUP_REMOVED lines=9> */
.L_x_23810:
[----:B------:R-:W-:Y:S05]  /*0e90*/  BSYNC B1 ;  /* 0x0000000000017941 */ /* 0x000fea0003800000 */
.L_x_23806:
[----:B------:R-:W-:-:S13]  /*0ea0*/  ISETP.GE.AND P0, PT, R4, R3, PT ;  /* 0x000000030400720c */ /* 0x000fda0003f06270 */
[----:B------:R-:W3:Y:S01]  /*0eb0*/  @!P0 LDC.64 R8, c[0x0][0x218] ;  /* 0x00008600ff088b82 */ /* 0x000ee20000000a00 */
[C---:B012---:R-:W-:Y:S02]  /*0ec0*/  @!P0 VIADD R7, R4.reuse, UR4 ;  /* 0x0000000404078c36 */ /* 0x047fe40008000000 */
[----:B------:R-:W-:-:S03]  /*0ed0*/  @!P0 VIADD R4, R4, 0x80 ;  /* 0x0000008004048836 */ /* 0x000fc60000000000 */
[----:B---3--:R-:W-:-:S05]  /*0ee0*/  @!P0 IADD3 R6, P1, R7, R8, RZ ;  /* 0x0000000807068210 */ /* 0x008fca0007f3e0ff */
[----:B------:R-:W-:-:S05]  /*0ef0*/  @!P0 IMAD.X R7, RZ, RZ, R9, P1 ;  /* 0x000000ffff078224 */ /* 0x000fca00008e0609 */
[----:B------:R2:W-:Y:S03]  /*0f00*/  @!P0 STG.E.U8 desc[UR12][R6.64], R0 ;  /* 0x0000000006008986 */ /* 0x0005e6000c10110c */
.L_x_23811:
[----:B------:R-:W-:Y:S05]  /*0f10*/  BSYNC B0 ;  /* 0x0000000000007941 */ /* 0x000fea0003800000 */
.L_x_23805:
        /* <DEDUP_REMOVED lines=9> */
.L_x_23812:
        /* <DEDUP_REMOVED lines=13> */
.L_x_42325:


//--------------------- .text._ZN2at6native29vectorized_elementwise_kernelILi8ENS0_13BinaryFunctorIaaaZZZNS0_19minimum_kernel_cudaERNS_18TensorIteratorBaseEENKUlvE_clEvENKUlvE0_clEvEUlaaE_EESt5arrayIPcLm3EEEEviT0_T1_ --------------------------
	.section	.text._ZN2at6native29vectorized_elementwise_kernelILi8ENS0_13BinaryFunctorIaaaZZZNS0_19minimum_kernel_cudaERNS_18TensorIteratorBaseEENKUlvE_clEvENKUlvE0_clEvEUlaaE_EESt5arrayIPcLm3EEEEviT0_T1_,"ax",@progbits
	.align	128
        .global         _ZN2at6native29vectorized_elementwise_kernelILi8ENS0_13BinaryFunctorIaaaZZZNS0_19minimum_kernel_cudaERNS_18TensorIteratorBaseEENKUlvE_clEvENKUlvE0_clEvEUlaaE_EESt5arrayIPcLm3EEEEviT0_T1_
        .type           _ZN2at6native29vectorized_elementwise_kernelILi8ENS0_13BinaryFunctorIaaaZZZNS0_19minimum_kernel_cudaERNS_18TensorIteratorBaseEENKUlvE_clEvENKUlvE0_clEvEUlaaE_EESt5arrayIPcLm3EEEEviT0_T1_,@function
        .size           _ZN2at6native29vectorized_elementwise_kernelILi8ENS0_13BinaryFunctorIaaaZZZNS0_19minimum_kernel_cudaERNS_18TensorIteratorBaseEENKUlvE_clEvENKUlvE0_clEvEUlaaE_EESt5arrayIPcLm3EEEEviT0_T1_,(.L_x_42326 - _ZN2at6native29vectorized_elementwise_kernelILi8ENS0_13BinaryFunctorIaaaZZZNS0_19minimum_kernel_cudaERNS_18TensorIteratorBaseEENKUlvE_clEvENKUlvE0_clEvEUlaaE_EESt5arrayIPcLm3EEEEviT0_T1_)
        .other          _ZN2at6native29vectorized_elementwise_kernelILi8ENS0_13BinaryFunctorIaaaZZZNS0_19minimum_kernel_cudaERNS_18TensorIteratorBaseEENKUlvE_clEvENKUlvE0_clEvEUlaaE_EESt5arrayIPcLm3EEEEviT0_T1_,@"STO_CUDA_ENTRY STV_DEFAULT"
_ZN2at6native29vectorized_elementwise_kernelILi8ENS0_13BinaryFunctorIaaaZZZNS0_19minimum_kernel_cudaERNS_18TensorIteratorBaseEENKUlvE_clEvENKUlvE0_clEvEUlaaE_EESt5arrayIPcLm3EEEEviT0_T1_:
.text._ZN2at6native29vectorized_elementwise_kernelILi8ENS0_13BinaryFunctorIaaaZZZNS0_19minimum_kernel_cudaERNS_18TensorIteratorBaseEENKUlvE_clEvENKUlvE0_clEvEUlaaE_EESt5arrayIPcLm3EEEEviT0_T1_:
        /* <DEDUP_REMOVED lines=22> */
[----:B------:R-:W-:Y:S02]  /*0160*/  IMAD.WIDE.U32 R4, R0, 0x8, R4 ;  /* 0x0000000800047825 */ /* 0x000fe400078e0004 */
[----:B------:R-:W2:Y:S04]  /*0170*/  LDG.E.64 R10, desc[UR12][R10.64] ;  /* 0x0000000c0a0a7981 */ /* 0x000ea8000c1e1b00 */
[----:B------:R-:W3:Y:S01]  /*0180*/  LDG.E.64 R4, desc[UR12][R4.64] ;  /* 0x0000000c04047981 */ /* 0x000ee2000c1e1b00 */
[----:B------:R-:W-:-:S04]  /*0190*/  UIADD3 UR5, UP0, UR4, UR6, URZ ;  /* 0x0000000604057290 */ /* 0x000fc8000ff1e03f */
[----:B------:R-:W-:Y:S01]  /*01a0*/  UIADD3.X UR6, URZ, UR7, URZ, UP0, !UPT ;  /* 0x000000073f067290 */ /* 0x000fe200087fe43f */
[----:B--2---:R-:W-:Y:S02]  /*01b0*/  LOP3.LUT R8, R10, 0xffff, RZ, 0xc0, !PT ;  /* 0x0000ffff0a087812 */ /* 0x004fe400078ec0ff */
[----:B------:R-:W-:Y:S02]  /*01c0*/  LOP3.LUT R9, R11, 0xffff, RZ, 0xc0, !PT ;  /* 0x0000ffff0b097812 */ /* 0x000fe400078ec0ff */
[----:B---3--:R-:W-:Y:S02]  /*01d0*/  LOP3.LUT R7, R4, 0xffff, RZ, 0xc0, !PT ;  /* 0x0000ffff04077812 */ /* 0x008fe400078ec0ff */
[----:B------:R-:W-:Y:S02]  /*01e0*/  PRMT R2, R8, 0x8880, RZ ;  /* 0x0000888008027816 */ /* 0x000fe400000000ff */
[----:B------:R-:W-:Y:S02]  /*01f0*/  PRMT R3, R7, 0x8880, RZ ;  /* 0x0000888007037816 */ /* 0x000fe400000000ff */
[----:B------:R-:W-:-:S02]  /*0200*/  PRMT R13, R10, 0x7732, RZ ;  /* 0x000077320a0d7816 */ /* 0x000fc400000000ff */
[----:B------:R-:W-:Y:S02]  /*0210*/  LOP3.LUT R12, R5, 0xffff, RZ, 0xc0, !PT ;  /* 0x0000ffff050c7812 */ /* 0x000fe400078ec0ff */
[----:B------:R-:W-:Y:S02]  /*0220*/  VIMNMX R2, R2, R3, PT ;  /* 0x0000000302027248 */ /* 0x000fe40003fe0100 */
[----:B------:R-:W-:Y:S02]  /*0230*/  PRMT R11, R11, 0x7732, RZ ;  /* 0x000077320b0b7816 */ /* 0x000fe400000000ff */
[----:B------:R-:W-:Y:S02]  /*0240*/  PRMT R10, R4, 0x7732, RZ ;  /* 0x00007732040a7816 */ /* 0x000fe400000000ff */
[----:B------:R-:W-:Y:S02]  /*0250*/  SHF.R.U32.HI R8, RZ, 0x8, R8 ;  /* 0x00000008ff087819 */ /* 0x000fe40000011608 */
[----:B------:R-:W-:-:S02]  /*0260*/  PRMT R6, R5, 0x7732, RZ ;  /* 0x0000773205067816 */ /* 0x000fc400000000ff */
[----:B------:R-:W-:Y:S02]  /*0270*/  PRMT R3, R9, 0x8880, RZ ;  /* 0x0000888009037816 */ /* 0x000fe400000000ff */
[----:B------:R-:W-:Y:S02]  /*0280*/  PRMT R5, R13, 0x8880, RZ ;  /* 0x000088800d057816 */ /* 0x000fe400000000ff */
[----:B------:R-:W-:Y:S02]  /*0290*/  SHF.R.U32.HI R9, RZ, 0x8, R9 ;  /* 0x00000008ff097819 */ /* 0x000fe40000011609 */
[----:B------:R-:W-:Y:S02]  /*02a0*/  PRMT R14, R12, 0x8880, RZ ;  /* 0x000088800c0e7816 */ /* 0x000fe400000000ff */
[----:B------:R-:W-:Y:S02]  /*02b0*/  SHF.R.U32.HI R13, RZ, 0x8, R13 ;  /* 0x00000008ff0d7819 */ /* 0x000fe4000001160d */
[----:B------:R-:W-:-:S02]  /*02c0*/  PRMT R15, R11, 0x8880, RZ ;  /* 0x000088800b0f7816 */ /* 0x000fc400000000ff */
[----:B------:R-:W-:Y:S02]  /*02d0*/  PRMT R4, R10, 0x8880, RZ ;  /* 0x000088800a047816 */ /* 0x000fe400000000ff */
[----:B------:R-:W-:Y:S02]  /*02e0*/  LOP3.LUT R8, R8, 0xffff, RZ, 0xc0, !PT ;  /* 0x0000ffff08087812 */ /* 0x000fe400078ec0ff */
[----:B------:R-:W-:Y:S02]  /*02f0*/  PRMT R16, R6, 0x8880, RZ ;  /* 0x0000888006107816 */ /* 0x000fe400000000ff */
[----:B------:R-:W-:Y:S02]  /*0300*/  SHF.R.U32.HI R11, RZ, 0x8, R11 ;  /* 0x00000008ff0b7819 */ /* 0x000fe4000001160b */
[----:B------:R-:W-:Y:S02]  /*0310*/  LOP3.LUT R9, R9, 0xffff, RZ, 0xc0, !PT ;  /* 0x0000ffff09097812 */ /* 0x000fe400078ec0ff */
[----:B------:R-:W-:-:S02]  /*0320*/  VIMNMX R3, R3, R14, PT ;  /* 0x0000000e03037248 */ /* 0x000fc40003fe0100 */
[----:B------:R-:W-:Y:S02]  /*0330*/  SHF.R.U32.HI R6, RZ, 0x8, R6 ;  /* 0x00000008ff067819 */ /* 0x000fe40000011606 */
[----:B------:R-:W-:Y:S02]  /*0340*/  LOP3.LUT R13, R13, 0xffff, RZ, 0xc0, !PT ;  /* 0x0000ffff0d0d7812 */ /* 0x000fe400078ec0ff */
[----:B------:R-:W-:Y:S02]  /*0350*/  VIMNMX R5, R5, R4, PT ;  /* 0x0000000405057248 */ /* 0x000fe40003fe0100 */
[----:B------:R-:W-:Y:S02]  /*0360*/  PRMT R14, R8, 0x8880, RZ ;  /* 0x00008880080e7816 */ /* 0x000fe400000000ff */
[----:B------:R-:W-:Y:S02]  /*0370*/  VIMNMX R4, R15, R16, PT ;  /* 0x000000100f047248 */ /* 0x000fe40003fe0100 */
[----:B------:R-:W-:-:S02]  /*0380*/  SHF.R.U32.HI R10, RZ, 0x8, R10 ;  /* 0x00000008ff0a7819 */ /* 0x000fc4000001160a */
[----:B------:R-:W-:Y:S02]  /*0390*/  LOP3.LUT R8, R11, 0xffff, RZ, 0xc0, !PT ;  /* 0x0000ffff0b087812 */ /* 0x000fe400078ec0ff */
[----:B------:R-:W-:Y:S02]  /*03a0*/  SHF.R.U32.HI R7, RZ, 0x8, R7 ;  /* 0x00000008ff077819 */ /* 0x000fe40000011607 */
[----:B------:R-:W-:Y:S02]  /*03b0*/  PRMT R15, R9, 0x8880, RZ ;  /* 0x00008880090f7816 */ /* 0x000fe400000000ff */
[----:B------:R-:W-:Y:S02]  /*03c0*/  SHF.R.U32.HI R12, RZ, 0x8, R12 ;  /* 0x00000008ff0c7819 */ /* 0x000fe4000001160c */
[----:B------:R-:W-:Y:S01]  /*03d0*/  LOP3.LUT R9, R6, 0xffff, RZ, 0xc0, !PT ;  /* 0x0000ffff06097812 */ /* 0x000fe200078ec0ff */
[----:B------:R-:W-:Y:S01]  /*03e0*/  IMAD.MOV.U32 R6, RZ, RZ, R14 ;  /* 0x000000ffff067224 */ /* 0x000fe200078e000e */
[----:B------:R-:W-:Y:S01]  /*03f0*/  PRMT R13, R13, 0x8880, RZ ;  /* 0x000088800d0d7816 */ /* 0x000fe200000000ff */
[----:B------:R-:W-:Y:S01]  /*0400*/  IMAD.MOV.U32 R11, RZ, RZ, R15 ;  /* 0x000000ffff0b7224 */ /* 0x000fe200078e000f */
[----:B------:R-:W-:-:S02]  /*0410*/  LOP3.LUT R10, R10, 0xffff, RZ, 0xc0, !PT ;  /* 0x0000ffff0a0a7812 */ /* 0x000fc400078ec0ff */
[----:B------:R-:W-:Y:S02]  /*0420*/  PRMT R8, R8, 0x8880, RZ ;  /* 0x0000888008087816 */ /* 0x000fe400000000ff */
[----:B------:R-:W-:Y:S02]  /*0430*/  LOP3.LUT R7, R7, 0xffff, RZ, 0xc0, !PT ;  /* 0x0000ffff07077812 */ /* 0x000fe400078ec0ff */
[----:B------:R-:W-:Y:S02]  /*0440*/  LOP3.LUT R12, R12, 0xffff, RZ, 0xc0, !PT ;  /* 0x0000ffff0c0c7812 */ /* 0x000fe400078ec0ff */
[----:B------:R-:W-:Y:S01]  /*0450*/  PRMT R14, R9, 0x8880, RZ ;  /* 0x00008880090e7816 */ /* 0x000fe200000000ff */
[----:B------:R-:W-:Y:S01]  /*0460*/  IMAD.MOV.U32 R9, RZ, RZ, R13 ;  /* 0x000000ffff097224 */ /* 0x000fe200078e000d */
[----:B------:R-:W-:Y:S01]  /*0470*/  PRMT R10, R10, 0x8880, RZ ;  /* 0x000088800a0a7816 */ /* 0x000fe200000000ff */
[----:B------:R-:W-:Y:S01]  /*0480*/  IMAD.MOV.U32 R13, RZ, RZ, R8 ;  /* 0x000000ffff0d7224 */ /* 0x000fe200078e0008 */
[----:B------:R-:W-:-:S02]  /*0490*/  PRMT R7, R7, 0x8880, RZ ;  /* 0x0000888007077816 */ /* 0x000fc400000000ff */
[----:B------:R-:W-:Y:S02]  /*04a0*/  PRMT R12, R12, 0x8880, RZ ;  /* 0x000088800c0c7816 */ /* 0x000fe400000000ff */
[----:B------:R-:W-:Y:S02]  /*04b0*/  VIMNMX R9, R9, R10, PT ;  /* 0x0000000a09097248 */ /* 0x000fe40003fe0100 */
[----:B------:R-:W-:Y:S01]  /*04c0*/  VIMNMX R8, R6, R7, PT ;  /* 0x0000000706087248 */ /* 0x000fe20003fe0100 */
[----:B------:R-:W-:Y:S01]  /*04d0*/  IMAD.U32 R6, RZ, RZ, UR5 ;  /* 0x00000005ff067e24 */ /* 0x000fe2000f8e00ff */
[----:B------:R-:W-:Y:S01]  /*04e0*/  LOP3.LUT R15, R2, 0xff, RZ, 0xc0, !PT ;  /* 0x000000ff020f7812 */ /* 0x000fe200078ec0ff */
[----:B------:R-:W-:Y:S01]  /*04f0*/  IMAD.U32 R7, RZ, RZ, UR6 ;  /* 0x00000006ff077e24 */ /* 0x000fe2000f8e00ff */
[----:B------:R-:W-:Y:S02]  /*0500*/  LOP3.LUT R10, R5, 0xff, RZ, 0xc0, !PT ;  /* 0x000000ff050a7812 */ /* 0x000fe400078ec0ff */
[----:B------:R-:W-:Y:S01]  /*0510*/  VIMNMX R11, R11, R12, PT ;  /* 0x0000000c0b0b7248 */ /* 0x000fe20003fe0100 */
[----:B------:R-:W-:Y:S01]  /*0520*/  IMAD.WIDE R6, R0, 0x8, R6 ;  /* 0x0000000800067825 */ /* 0x000fe200078e0206 */
[----:B------:R-:W-:-:S02]  /*0530*/  VIMNMX R13, R13, R14, PT ;  /* 0x0000000e0d0d7248 */ /* 0x000fc40003fe0100 */
[----:B------:R-:W-:Y:S02]  /*0540*/  LOP3.LUT R2, R3, 0xff, RZ, 0xc0, !PT ;  /* 0x000000ff03027812 */ /* 0x000fe400078ec0ff */
[----:B------:R-:W-:Y:S02]  /*0550*/  LOP3.LUT R4, R4, 0xff, RZ, 0xc0, !PT ;  /* 0x000000ff04047812 */ /* 0x000fe400078ec0ff */
[----:B------:R-:W-:Y:S02]  /*0560*/  PRMT R8, R8, 0x7604, R15 ;  /* 0x0000760408087816 */ /* 0x000fe4000000000f */
[----:B------:R-:W-:Y:S02]  /*0570*/  PRMT R9, R9, 0x7604, R10 ;  /* 0x0000760409097816 */ /* 0x000fe4000000000a */
[----:B------:R-:W-:Y:S02]  /*0580*/  PRMT R11, R11, 0x7604, R2 ;  /* 0x000076040b0b7816 */ /* 0x000fe40000000002 */
[----:B------:R-:W-:-:S02]  /*0590*/  PRMT R4, R13, 0x7604, R4 ;  /* 0x000076040d047816 */ /* 0x000fc40000000004 */
[----:B------:R-:W-:Y:S02]  /*05a0*/  PRMT R8, R8, 0x5410, R9 ;  /* 0x0000541008087816 */ /* 0x000fe40000000009 */
[----:B------:R-:W-:-:S05]  /*05b0*/  PRMT R9, R11, 0x5410, R4 ;  /* 0x000054100b097816 */ /* 0x000fca0000000004 */
[----:B------:R-:W-:Y:S01]  /*05c0*/  STG.E.64 desc[UR12][R6.64], R8 ;  /* 0x0000000806007986 */ /* 0x000fe2000c101b0c */
[----:B------:R-:W-:Y:S05]  /*05d0*/  EXIT ;  /* 0x000000000000794d */ /* 0x000fea0003800000 */
.L_x_23813:
        /* <DEDUP_REMOVED lines=73> */
[----:B--2---:R-:W-:-:S02]  /*0a70*/  IMAD.MOV.U32 R29, RZ, RZ, RZ ;  /* 0x000000ffff1d7224 */ /* 0x004fc400078e00ff */
[----:B------:R-:W-:Y:S02]  /*0a80*/  @!P3 IMAD.X R27, RZ, RZ, R15, P6 ;  /* 0x000000ffff1bb224 */ /* 0x000fe400030e060f */
[----:B------:R-:W2:Y:S02]  /*0a90*/  @!P4 LDC.64 R14, c[0x0][0x228] ;  /* 0x00008a00ff0ecb82 */ /* 0x000ea40000000a00 */
[----:B------:R0:W3:Y:S06]  /*0aa0*/  @!P1 LDG.E.S8 R29, desc[UR12][R16.64] ;  /* 0x0000000c101d9981 */ /* 0x0000ec000c1e1300 */
        /* <DEDUP_REMOVED lines=57> */
.L_x_23816:
        /* <DEDUP_REMOVED lines=8> */
.L_x_23817:
        /* <DEDUP_REMOVED lines=8> */
.L_x_23818:
        /* <DEDUP_REMOVED lines=9> */
.L_x_23819:
[----:B------:R-:W-:Y:S05]  /*0fd0*/  BSYNC B1 ;  /* 0x0000000000017941 */ /* 0x000fea0003800000 */
.L_x_23815:
[----:B------:R-:W-:-:S13]  /*0fe0*/  ISETP.GE.AND P0, PT, R4, R3, PT ;  /* 0x000000030400720c */ /* 0x000fda0003f06270 */
[----:B------:R-:W3:Y:S01]  /*0ff0*/  @!P0 LDC.64 R8, c[0x0][0x218] ;  /* 0x00008600ff088b82 */ /* 0x000ee20000000a00 */
[C---:B012---:R-:W-:Y:S02]  /*1000*/  @!P0 VIADD R7, R4.reuse, UR4 ;  /* 0x0000000404078c36 */ /* 0x047fe40008000000 */
[----:B------:R-:W-:-:S03]  /*1010*/  @!P0 VIADD R4, R4, 0x80 ;  /* 0x0000008004048836 */ /* 0x000fc60000000000 */
[----:B---3--:R-:W-:-:S05]  /*1020*/  @!P0 IADD3 R6, P1, R7, R8, RZ ;  /* 0x0000000807068210 */ /* 0x008fca0007f3e0ff */
[----:B------:R-:W-:-:S05]  /*1030*/  @!P0 IMAD.X R7, RZ, RZ, R9, P1 ;  /* 0x000000ffff078224 */ /* 0x000fca00008e0609 */
[----:B------:R2:W-:Y:S03]  /*1040*/  @!P0 STG.E.U8 desc[UR12][R6.64], R0 ;  /* 0x0000000006008986 */ /* 0x0005e6000c10110c */
.L_x_23820:
[----:B------:R-:W-:Y:S05]  /*1050*/  BSYNC B0 ;  /* 0x0000000000007941 */ /* 0x000fea0003800000 */
.L_x_23814:
        /* <DEDUP_REMOVED lines=9> */
.L_x_23821:
        /* <DEDUP_REMOVED lines=9> */
.L_x_42326:


//--------------------- .text._ZN2at6native18elementwise_kernelILi128ELi4EZNS0_15gpu_kernel_implINS0_13AUnaryFunctorIhhhZZZNS0_19minimum_kernel_cudaERNS_18TensorIteratorBaseEENKUlvE_clEvENKUlvE_clEvEUlhhE_EEEEvS5_RKT_EUliE_EEviT1_ --------------------------
	.section	.text._ZN2at6native18elementwise_kernelILi128ELi4EZNS0_15gpu_kernel_implINS0_13AUnaryFunctorIhhhZZZNS0_19minimum_kernel_cudaERNS_18TensorIteratorBaseEENKUlvE_clEvENKUlvE_clEvEUlhhE_EEEEvS5_RKT_EUliE_EEviT1_,"ax",@progbits
	.align	128
        .global         _ZN2at6native18elementwise_kernelILi128ELi4EZNS0_15gpu_kernel_implINS0_13AUnaryFunctorIhhhZZZNS0_19minimum_kernel_cudaERNS_18TensorIteratorBaseEENKUlvE_clEvENKUlvE_clEvEUlhhE_EEEEvS5_RKT_EUliE_EEviT1_
        .type           _ZN2at6native18elementwise_kernelILi128ELi4EZNS0_15gpu_kernel_implINS0_13AUnaryFunctorIhhhZZZNS0_19minimum_kernel_cudaERNS_18TensorIteratorBaseEENKUlvE_clEvENKUlvE_clEvEUlhhE_EEEEvS5_RKT_EUliE_EEviT1_,@function
        .size           _ZN2at6native18elementwise_kernelILi128ELi4EZNS0_15gpu_kernel_implINS0_13AUnaryFunctorIhhhZZZNS0_19minimum_kernel_cudaERNS_18TensorIteratorBaseEENKUlvE_clEvENKUlvE_clEvEUlhhE_EEEEvS5_RKT_EUliE_EEviT1_,(.L_x_42327 - _ZN2at6native18elementwise_kernelILi128ELi4EZNS0_15gpu_kernel_implINS0_13AUnaryFunctorIhhhZZZNS0_19minimum_kernel_cudaERNS_18TensorIteratorBaseEENKUlvE_clEvENKUlvE_clEvEUlhhE_EEEEvS5_RKT_EUliE_EEviT1_)
        .other          _ZN2at6native18elementwise_kernelILi128ELi4EZNS0_15gpu_kernel_implINS0_13AUnaryFunctorIhhhZZZNS0_19minimum_kernel_cudaERNS_18TensorIteratorBaseEENKUlvE_clEvENKUlvE_clEvEUlhhE_EEEEvS5_RKT_EUliE_EEviT1_,@"STO_CUDA_ENTRY STV_DEFAULT"
_ZN2at6native18elementwise_kernelILi128ELi4EZNS0_15gpu_kernel_implINS0_13AUnaryFunctorIhhhZZZNS0_19minimum_kernel_cudaERNS_18TensorIteratorBaseEENKUlvE_clEvENKUlvE_clEvEUlhhE_EEEEvS5_RKT_EUliE_EEviT1_:
.text._ZN2at6native18elementwise_kernelILi128ELi4EZNS0_15gpu_kernel_implINS0_13AUnaryFunctorIhhhZZZNS0_19minimum_kernel_cudaERNS_18TensorIteratorBaseEENKUlvE_clEvENKUlvE_clEvEUlhhE_EEEEvS5_RKT_EUliE_EEviT1_:
        /* <DEDUP_REMOVED lines=315> */
.L_x_23824:
        /* <DEDUP_REMOVED lines=20> */
.L_x_23828:
[----:B------:R0:W5:Y:S01]  /*14f0*/  LDG.E.U8 R0, desc[UR36][R4.64] ;  /* 0x0000002404007981 */ /* 0x000162000c1e1100 */
[----:B------:R-:W-:Y:S05]  /*1500*/  BRA `(.L_x_23830) ;  /* 0x0000000c00647947 */ /* 0x000fea0003800000 */
.L_x_23827:
        /* <DEDUP_REMOVED lines=8> */
.L_x_23832:
[----:B------:R3:W5:Y:S01]  /*1590*/  LDG.E.U8 R0, desc[UR36][R4.64] ;  /* 0x0000002404007981 */ /* 0x000762000c1e1100 */
[----:B------:R-:W-:Y:S05]  /*15a0*/  BRA `(.L_x_23830) ;  /* 0x0000000c003c7947 */ /* 0x000fea0003800000 */
.L_x_23831:
[----:B------:R0:W5:Y:S01]  /*15b0*/  LDG.E.U16 R0, desc[UR36][R4.64] ;  /* 0x0000002404007981 */ /* 0x000162000c1e1500 */
[----:B------:R-:W-:Y:S05]  /*15c0*/  BRA `(.L_x_23830) ;  /* 0x0000000c00347947 */ /* 0x000fea0003800000 */
.L_x_23826:
[----:B------:R-:W-:-:S13]  /*15d0*/  ISETP.GT.AND P0, PT, R2, 0x6, PT ;  /* 0x000000060200780c */ /* 0x000fda0003f04270 */
[----:B------:R-:W-:Y:S05]  /*15e0*/  @P0 BRA `(.L_x_23833) ;  /* 0x0000000000340947 */ /* 0x000fea0003800000 */
[----:B------:R-:W-:-:S13]  /*15f0*/  ISETP.NE.AND P0, PT, R2, 0x5, PT ;  /* 0x000000050200780c */ /* 0x000fda0003f05270 */
[----:B------:R-:W-:Y:S05]  /*1600*/  @!P0 BRA `(.L_x_23834) ;  /* 0x0000000000188947 */ /* 0x000fea0003800000 */
[----:B------:R-:W-:-:S13]  /*1610*/  ISETP.NE.AND P0, PT, R2, 0x6, PT ;  /* 0x000000060200780c */ /* 0x000fda0003f05270 */
[----:B------:R-:W-:Y:S05]  /*1620*/  @P0 BRA `(.L_x_23829) ;  /* 0x0000000800c80947 */ /* 0x000fea0003800000 */
[----:B------:R-:W2:Y:S02]  /*1630*/  LDG.E R2, desc[UR36][R4.64] ;  /* 0x0000002404027981 */ /* 0x000ea4000c1e1900 */
[----:B--2---:R-:W0:Y:S02]  /*1640*/  F2I.S64.TRUNC R2, R2 ;  /* 0x0000000200027311 */ /* 0x004e24000020d900 */
[----:B0-----:R-:W-:Y:S01]  /*1650*/  PRMT R0, R2, 0x7610, R0 ;  /* 0x0000761002007816 */ /* 0x001fe20000000000 */
[----:B------:R-:W-:Y:S06]  /*1660*/  BRA `(.L_x_23830) ;  /* 0x0000000c000c7947 */ /* 0x000fec0003800000 */
.L_x_23834:
[----:B------:R-:W2:Y:S02]  /*1670*/  LDG.E.U16 R2, desc[UR36][R4.64] ;  /* 0x0000002404027981 */ /* 0x000ea4000c1e1500 */
[----:B--2---:R-:W-:-:S06]  /*1680*/  HADD2.F32 R2, -RZ, R2.H0_H0 ;  /* 0x20000002ff027230 */ /* 0x004fcc0000004100 */
[----:B------:R-:W0:Y:S02]  /*1690*/  F2I.S64.TRUNC R2, R2 ;  /* 0x0000000200027311 */ /* 0x000e24000020d900 */
[----:B0-----:R-:W-:Y:S01]  /*16a0*/  PRMT R0, R2, 0x7610, R0 ;  /* 0x0000761002007816 */ /* 0x001fe20000000000 */
[----:B------:R-:W-:Y:S06]  /*16b0*/  BRA `(.L_x_23830) ;  /* 0x0000000800f87947 */ /* 0x000fec0003800000 */
.L_x_23833:
[----:B------:R-:W-:-:S13]  /*16c0*/  ISETP.NE.AND P0, PT, R2, 0x7, PT ;  /* 0x000000070200780c */ /* 0x000fda0003f05270 */
[----:B------:R-:W-:Y:S05]  /*16d0*/  @!P0 BRA `(.L_x_23835) ;  /* 0x0000000000348947 */ /* 0x000fea0003800000 */
        /* <DEDUP_REMOVED lines=8> */
.L_x_23836:
[----:B------:R-:W2:Y:S02]  /*1760*/  LDG.E.U16 R4, desc[UR36][R4.64] ;  /* 0x0000002404047981 */ /* 0x000ea4000c1e1500 */
[----:B--2---:R-:W-:-:S06]  /*1770*/  HADD2.F32 R2, -RZ, R4.H0_H0 ;  /* 0x20000004ff027230 */ /* 0x004fcc0000004100 */
[----:B------:R-:W0:Y:S02]  /*1780*/  F2I.S64.TRUNC R2, R2 ;  /* 0x0000000200027311 */ /* 0x000e24000020d900 */
[----:B0-----:R-:W-:Y:S01]  /*1790*/  PRMT R0, R2, 0x7610, R0 ;  /* 0x0000761002007816 */ /* 0x001fe20000000000 */
[----:B------:R-:W-:Y:S06]  /*17a0*/  BRA `(.L_x_23830) ;  /* 0x0000000800bc7947 */ /* 0x000fec0003800000 */
.L_x_23835:
[----:B------:R-:W2:Y:S02]  /*17b0*/  LDG.E.64 R2, desc[UR36][R4.64] ;  /* 0x0000002404027981 */ /* 0x000ea4000c1e1b00 */
[----:B--2---:R-:W0:Y:S02]  /*17c0*/  F2I.S64.F64.TRUNC R2, R2 ;  /* 0x0000000200027311 */ /* 0x004e24000030d900 */
[----:B0-----:R-:W-:Y:S01]  /*17d0*/  PRMT R0, R2, 0x7610, R0 ;  /* 0x0000761002007816 */ /* 0x001fe20000000000 */
[----:B------:R-:W-:Y:S06]  /*17e0*/  BRA `(.L_x_23830) ;  /* 0x0000000800ac7947 */ /* 0x000fec0003800000 */
.L_x_23825:
        /* <DEDUP_REMOVED lines=12> */
.L_x_23839:
[----:B------:R-:W2:Y:S02]  /*18b0*/  LDG.E.64 R4, desc[UR36][R4.64] ;  /* 0x0000002404047981 */ /* 0x000ea4000c1e1b00 */
[----:B--2---:R-:W0:Y:S02]  /*18c0*/  F2I.S64.F64.TRUNC R2, R4 ;  /* 0x0000000400027311 */ /* 0x004e24000030d900 */
[----:B0-----:R-:W-:Y:S01]  /*18d0*/  PRMT R0, R2, 0x7610, R0 ;  /* 0x0000761002007816 */ /* 0x001fe20000000000 */
[----:B------:R-:W-:Y:S06]  /*18e0*/  BRA `(.L_x_23830) ;  /* 0x00000008006c7947 */ /* 0x000fec0003800000 */
.L_x_23838:
        /* <DEDUP_REMOVED lines=25> */
[----:B------:R-:W0:Y:S02]  /*1a80*/  F2I.S64.TRUNC R2, R3 ;  /* 0x0000000300027311 */ /* 0x000e24000020d900 */
[----:B0-----:R-:W-:Y:S01]  /*1a90*/  PRMT R0, R2, 0x7610, R0 ;  /* 0x0000761002007816 */ /* 0x001fe20000000000 */
[----:B------:R-:W-:Y:S06]  /*1aa0*/  BRA `(.L_x_23830) ;  /* 0x0000000400fc7947 */ /* 0x000fec0003800000 */
.L_x_23841:
        /* <DEDUP_REMOVED lines=12> */
[----:B------:R-:W0:Y:S02]  /*1b70*/  F2I.S64.TRUNC R2, R2 ;  /* 0x0000000200027311 */ /* 0x000e24000020d900 */
[----:B0-----:R-:W-:Y:S01]  /*1b80*/  PRMT R0, R2, 0x7610, R0 ;  /* 0x0000761002007816 */ /* 0x001fe20000000000 */
[----:B------:R-:W-:Y:S06]  /*1b90*/  BRA `(.L_x_23830) ;  /* 0x0000000400c07947 */ /* 0x000fec0003800000 */
.L_x_23840:
[----:B------:R-:W2:Y:S02]  /*1ba0*/  LDG.E.U16 R2, desc[UR36][R4.64] ;  /* 0x0000002404027981 */ /* 0x000ea4000c1e1500 */
[----:B--2---:R-:W-:-:S06]  /*1bb0*/  IMAD.U32 R2, R2, 0x10000, RZ ;  /* 0x0001000002027824 */ /* 0x004fcc00078e00ff */
[----:B------:R-:W0:Y:S02]  /*1bc0*/  F2I.S64.TRUNC R2, R2 ;  /* 0x0000000200027311 */ /* 0x000e24000020d900 */
[----:B0-----:R-:W-:Y:S01]  /*1bd0*/  PRMT R0, R2, 0x7610, R0 ;  /* 0x0000761002007816 */ /* 0x001fe20000000000 */
[----:B------:R-:W-:Y:S06]  /*1be0*/  BRA `(.L_x_23830) ;  /* 0x0000000400ac7947 */ /* 0x000fec0003800000 */
.L_x_23837:
        /* <DEDUP_REMOVED lines=10> */
.L_x_23844:
        /* <DEDUP_REMOVED lines=21> */
.L_x_23848:
[----:B------:R-:W-:Y:S05]  /*1de0*/  BSYNC B1 ;  /* 0x0000000000017941 */ /* 0x000fea0003800000 */
.L_x_23847:
[----:B------:R-:W-:Y:S01]  /*1df0*/  IMAD.SHL.U32 R2, R2, 0x100000, RZ ;  /* 0x0010000002027824 */ /* 0x000fe200078e00ff */
[----:B------:R-:W-:-:S04]  /*1e00*/  LEA R3, R0, 0x3b800000, 0x17 ;  /* 0x3b80000000037811 */ /* 0x000fc800078eb8ff */
[----:B------:R-:W-:-:S07]  /*1e10*/  LOP3.LUT R2, R3, R2, R4, 0xfe, !PT ;  /* 0x0000000203027212 */ /* 0x000fce00078efe04 */
.L_x_23846:
[----:B------:R-:W-:Y:S05]  /*1e20*/  BSYNC B0 ;  /* 0x0000000000007941 */ /* 0x000fea0003800000 */
.L_x_23845:
[----:B------:R-:W0:Y:S02]  /*1e30*/  F2I.S64.TRUNC R2, R2 ;  /* 0x0000000200027311 */ /* 0x000e24000020d900 */
[----:B0-----:R-:W-:Y:S01]  /*1e40*/  PRMT R0, R2, 0x7610, R0 ;  /* 0x0000761002007816 */ /* 0x001fe20000000000 */
[----:B------:R-:W-:Y:S06]  /*1e50*/  BRA `(.L_x_23830) ;  /* 0x0000000400107947 */ /* 0x000fec0003800000 */
.L_x_23843:
        /* <DEDUP_REMOVED lines=21> */
.L_x_23852:
[----:B------:R-:W-:Y:S05]  /*1fb0*/  BSYNC B1 ;  /* 0x0000000000017941 */ /* 0x000fea0003800000 */
.L_x_23851:
[----:B------:R-:W-:Y:S01]  /*1fc0*/  IMAD.SHL.U32 R2, R2, 0x200000, RZ ;  /* 0x0020000002027824 */ /* 0x000fe200078e00ff */
[----:B------:R-:W-:-:S04]  /*1fd0*/  LEA R3, R0, 0x37800000, 0x17 ;  /* 0x3780000000037811 */ /* 0x000fc800078eb8ff */
[----:B------:R-:W-:-:S07]  /*1fe0*/  LOP3.LUT R2, R3, R2, R4, 0xfe, !PT ;  /* 0x0000000203027212 */ /* 0x000fce00078efe04 */
.L_x_23850:
[----:B------:R-:W-:Y:S05]  /*1ff0*/  BSYNC B0 ;  /* 0x0000000000007941 */ /* 0x000fea0003800000 */
.L_x_23849:
[----:B------:R-:W0:Y:S02]  /*2000*/  F2I.S64.TRUNC R2, R2 ;  /* 0x0000000200027311 */ /* 0x000e24000020d900 */
[----:B0-----:R-:W-:Y:S01]  /*2010*/  PRMT R0, R2, 0x7610, R0 ;  /* 0x0000761002007816 */ /* 0x001fe20000000000 */
[----:B------:R-:W-:Y:S06]  /*2020*/  BRA `(.L_x_23830) ;  /* 0x00000000009c7947 */ /* 0x000fec0003800000 */
.L_x_23842:
        /* <DEDUP_REMOVED lines=14> */
.L_x_23856:
[----:B------:R-:W-:Y:S05]  /*2110*/  BSYNC B0 ;  /* 0x0000000000007941 */ /* 0x000fea0003800000 */
.L_x_23855:
[----:B------:R-:W0:Y:S02]  /*2120*/  F2I.S64.TRUNC R2, R2 ;  /* 0x0000000200027311 */ /* 0x000e24000020d900 */
[----:B0-----:R-:W-:Y:S01]  /*2130*/  PRMT R0, R2, 0x7610, R0 ;  /* 0x0000761002007816 */ /* 0x001fe20000000000 */
[----:B------:R-:W-:Y:S06]  /*2140*/  BRA `(.L_x_23830) ;  /* 0x0000000000547947 */ /* 0x000fec0003800000 */
.L_x_23829:
        /* <DEDUP_REMOVED lines=16> */
.L_x_23857:
[----:B------:R-:W-:Y:S01]  /*2250*/  PRMT R0, RZ, 0x7610, R0 ;  /* 0x00007610ff007816 */ /* 0x000fe20000000000 */
[----:B------:R-:W-:Y:S06]  /*2260*/  BRA `(.L_x_23830) ;  /* 0x00000000000c7947 */ /* 0x000fec0003800000 */
.L_x_23854:
[----:B------:R2:W5:Y:S01]  /*2270*/  LDG.E.U8 R0, desc[UR36][R4.64] ;  /* 0x0000002404007981 */ /* 0x000562000c1e1100 */
[----:B------:R-:W-:Y:S05]  /*2280*/  BRA `(.L_x_23830) ;  /* 0x0000000000047947 */ /* 0x000fea0003800000 */
.L_x_23853:
[----:B------:R1:W5:Y:S02]  /*2290*/  LDG.E.U8 R0, desc[UR36][R4.64] ;  /* 0x0000002404007981 */ /* 0x000364000c1e1100 */
.L_x_23830:
[----:B------:R-:W0:Y:S01]  /*22a0*/  LDC.U8 R3, c[0x0][0x422] ;  /* 0x00010880ff037b82 */ /* 0x000e220000000000 */
[----:B-----5:R-:W-:Y:S01]  /*22b0*/  LOP3.LUT R0, R0, 0xff, RZ, 0xc0, !PT ;  /* 0x000000ff00007812 */ /* 0x020fe200078ec0ff */
[----:B------:R-:W-:-:S03]  /*22c0*/  ULDC.U8 UR4, c[0x0][0x421] ;  /* 0x0001084000047ab9 */ /* 0x000fc60000000000 */
[----:B01234-:R-:W-:Y:S02]  /*22d0*/  VIMNMX.U32 R5, R0, UR4, PT ;  /* 0x0000000400057c48 */ /* 0x01ffe4000bfe0000 */
        /* <DEDUP_REMOVED lines=13> */
.L_x_23861:
[----:B------:R3:W-:Y:S01]  /*23b0*/  STG.E.U8 desc[UR36][R16.64], R5 ;  /* 0x0000000510007986 */ /* 0x0007e2000c101124 */
[----:B------:R-:W-:Y:S05]  /*23c0*/  BRA `(.L_x_23863) ;  /* 0x0000000c005c7947 */ /* 0x000fea0003800000 */
.L_x_23860:
[----:B------:R-:W-:-:S13]  /*23d0*/  ISETP.NE.AND P0, PT, R2, 0x2, PT ;  /* 0x000000020200780c */ /* 0x000fda0003f05270 */
[----:B------:R-:W-:Y:S05]  /*23e0*/  @!P0 BRA `(.L_x_23864) ;  /* 0x0000000000288947 */ /* 0x000fea0003800000 */
[----:B------:R-:W-:-:S13]  /*23f0*/  ISETP.NE.AND P0, PT, R2, 0x3, PT ;  /* 0x000000030200780c */ /* 0x000fda0003f05270 */
[----:B------:R-:W-:Y:S05]  /*2400*/  @!P0 BRA `(.L_x_23865) ;  /* 0x0000000000188947 */ /* 0x000fea0003800000 */
[----:B------:R-:W-:-:S13]  /*2410*/  ISETP.NE.AND P0, PT, R2, 0x4, PT ;  /* 0x000000040200780c */ /* 0x000fda0003f05270 */
[----:B------:R-:W-:Y:S05]  /*2420*/  @P0 BRA `(.L_x_23862) ;  /* 0x0000000800ec0947 */ /* 0x000fea0003800000 */
[----:B------:R-:W-:Y:S02]  /*2430*/  IMAD.MOV.U32 R2, RZ, RZ, R5 ;  /* 0x000000ffff027224 */ /* 0x000fe400078e0005 */
[----:B------:R-:W-:-:S05]  /*2440*/  IMAD.MOV.U32 R3, RZ, RZ, RZ ;  /* 0x000000ffff037224 */ /* 0x000fca00078e00ff */
[----:B------:R0:W-:Y:S01]  /*2450*/  STG.E.64 desc[UR36][R16.64], R2 ;  /* 0x0000000210007986 */ /* 0x0001e2000c101b24 */
[----:B------:R-:W-:Y:S05]  /*2460*/  BRA `(.L_x_23863) ;  /* 0x0000000c00347947 */ /* 0x000fea0003800000 */
.L_x_23865:
[----:B------:R1:W-:Y:S01]  /*2470*/  STG.E desc[UR36][R16.64], R5 ;  /* 0x0000000510007986 */ /* 0x0003e2000c101924 */
[----:B------:R-:W-:Y:S05]  /*2480*/  BRA `(.L_x_23863) ;  /* 0x0000000c002c7947 */ /* 0x000fea0003800000 */
.L_x_23864:
[----:B------:R2:W-:Y:S01]  /*2490*/  STG.E.U16 desc[UR36][R16.64], R5 ;  /* 0x0000000510007986 */ /* 0x0005e2000c101524 */
[----:B------:R-:W-:Y:S05]  /*24a0*/  BRA `(.L_x_23863) ;  /* 0x0000000c00247947 */ /* 0x000fea0003800000 */
.L_x_23859:
[----:B------:R-:W-:-:S13]  /*24b0*/  ISETP.GT.AND P0, PT, R2, 0x6, PT ;  /* 0x000000060200780c */ /* 0x000fda0003f04270 */
[----:B------:R-:W-:Y:S05]  /*24c0*/  @P0 BRA `(.L_x_23866) ;  /* 0x00000000002c0947 */ /* 0x000fea0003800000 */
[----:B------:R-:W-:-:S13]  /*24d0*/  ISETP.NE.AND P0, PT, R2, 0x5, PT ;  /* 0x000000050200780c */ /* 0x000fda0003f05270 */
[----:B------:R-:W-:Y:S05]  /*24e0*/  @!P0 BRA `(.L_x_23867) ;  /* 0x0000000000148947 */ /* 0x000fea0003800000 */
[----:B------:R-:W-:-:S13]  /*24f0*/  ISETP.NE.AND P0, PT, R2, 0x6, PT ;  /* 0x000000060200780c */ /* 0x000fda0003f05270 */
[----:B------:R-:W-:Y:S05]  /*2500*/  @P0 BRA `(.L_x_23862) ;  /* 0x0000000800b40947 */ /* 0x000fea0003800000 */
[----:B------:R-:W0:Y:S02]  /*2510*/  I2F.U16 R3, R5 ;  /* 0x0000000500037306 */ /* 0x000e240000101000 */
[----:B0-----:R0:W-:Y:S01]  /*2520*/  STG.E desc[UR36][R16.64], R3 ;  /* 0x0000000310007986 */ /* 0x0011e2000c101924 */
[----:B------:R-:W-:Y:S05]  /*2530*/  BRA `(.L_x_23863) ;  /* 0x0000000c00007947 */ /* 0x000fea0003800000 */
.L_x_23867:
[----:B------:R-:W0:Y:S02]  /*2540*/  I2F.U16 R0, R5 ;  /* 0x0000000500007306 */ /* 0x000e240000101000 */
[----:B0-----:R-:W-:-:S05]  /*2550*/  F2FP.F16.F32.PACK_AB R0, RZ, R0 ;  /* 0x00000000ff00723e */ /* 0x001fca00000000ff */
[----:B------:R0:W-:Y:S01]  /*2560*/  STG.E.U16 desc[UR36][R16.64], R0 ;  /* 0x0000000010007986 */ /* 0x0001e2000c101524 */
[----:B------:R-:W-:Y:S05]  /*2570*/  BRA `(.L_x_23863) ;  /* 0x0000000800f07947 */ /* 0x000fea0003800000 */
.L_x_23866:
[----:B------:R-:W-:-:S13]  /*2580*/  ISETP.NE.AND P0, PT, R2, 0x7, PT ;  /* 0x000000070200780c */ /* 0x000fda0003f05270 */
[----:B------:R-:W-:Y:S05]  /*2590*/  @!P0 BRA `(.L_x_23868) ;  /* 0x0000000000348947 */ /* 0x000fea0003800000 */
[----:B------:R-:W-:-:S13]  /*25a0*/  ISETP.NE.AND P0, PT, R2, 0x8, PT ;  /* 0x000000080200780c */ /* 0x000fda0003f05270 */
[----:B------:R-:W-:Y:S05]  /*25b0*/  @!P0 BRA `(.L_x_23869) ;  /* 0x0000000000188947 */ /* 0x000fea0003800000 */
[----:B------:R-:W-:-:S13]  /*25c0*/  ISETP.NE.AND P0, PT, R2, 0x9, PT ;  /* 0x000000090200780c */ /* 0x000fda0003f05270 */
[----:B------:R-:W-:Y:S05]  /*25d0*/  @P0 BRA `(.L_x_23862) ;  /* 0x0000000800800947 */ /* 0x000fea0003800000 */
[----:B------:R-:W0:Y:S01]  /*25e0*/  I2F.U16 R2, R5 ;  /* 0x0000000500027306 */ /* 0x000e220000101000 */
[----:B------:R-:W-:-:S05]  /*25f0*/  IMAD.MOV.U32 R3, RZ, RZ, RZ ;  /* 0x000000ffff037224 */ /* 0x000fca00078e00ff */
[----:B0-----:R0:W-:Y:S01]  /*2600*/  STG.E.64 desc[UR36][R16.64], R2 ;  /* 0x0000000210007986 */ /* 0x0011e2000c101b24 */
[----:B------:R-:W-:Y:S05]  /*2610*/  BRA `(.L_x_23863) ;  /* 0x0000000800c87947 */ /* 0x000fea0003800000 */
.L_x_23869:
[----:B------:R-:W0:Y:S02]  /*2620*/  I2F.U16 R5, R5 ;  /* 0x0000000500057306 */ /* 0x000e240000101000 */
[----:B0-----:R-:W-:-:S04]  /*2630*/  F2FP.F16.F32.PACK_AB R3, RZ, R5 ;  /* 0x00000005ff03723e */ /* 0x001fc800000000ff */
[----:B------:R-:W-:-:S05]  /*2640*/  PRMT R3, R3, 0x5410, RZ ;  /* 0x0000541003037816 */ /* 0x000fca00000000ff */
[----:B------:R0:W-:Y:S01]  /*2650*/  STG.E desc[UR36][R16.64], R3 ;  /* 0x0000000310007986 */ /* 0x0001e2000c101924 */
[----:B------:R-:W-:Y:S05]  /*2660*/  BRA `(.L_x_23863) ;  /* 0x0000000800b47947 */ /* 0x000fea0003800000 */
.L_x_23868:
[----:B------:R-:W0:Y:S02]  /*2670*/  I2F.F64.U16 R2, R5 ;  /* 0x0000000500027312 */ /* 0x000e240000101800 */
[----:B0-----:R0:W-:Y:S01]  /*2680*/  STG.E.64 desc[UR36][R16.64], R2 ;  /* 0x0000000210007986 */ /* 0x0011e2000c101b24 */
[----:B------:R-:W-:Y:S05]  /*2690*/  BRA `(.L_x_23863) ;  /* 0x0000000800a87947 */ /* 0x000fea0003800000 */
.L_x_23858:
        /* <DEDUP_REMOVED lines=13> */
.L_x_23872:
[----:B------:R-:W0:Y:S01]  /*2770*/  I2F.F64.U16 R4, R5 ;  /* 0x0000000500047312 */ /* 0x000e220000101800 */
[----:B------:R-:W-:-:S05]  /*2780*/  CS2R R6, SRZ ;  /* 0x0000000000067805 */ /* 0x000fca000001ff00 */
[----:B0-----:R0:W-:Y:S01]  /*2790*/  STG.E.128 desc[UR36][R16.64], R4 ;  /* 0x0000000410007986 */ /* 0x0011e2000c101d24 */
[----:B------:R-:W-:Y:S05]  /*27a0*/  BRA `(.L_x_23863) ;  /* 0x0000000800647947 */ /* 0x000fea0003800000 */
.L_x_23871:
[----:B------:R-:W-:-:S13]  /*27b0*/  ISETP.NE.AND P0, PT, R2, 0xf, PT ;  /* 0x0000000f0200780c */ /* 0x000fda0003f05270 */
[----:B------:R-:W-:Y:S05]  /*27c0*/  @!P0 BRA `(.L_x_23873) ;  /* 0x0000000000b48947 */ /* 0x000fea0003800000 */
[----:B------:R-:W-:-:S13]  /*27d0*/  ISETP.NE.AND P0, PT, R2, 0x17, PT ;  /* 0x000000170200780c */ /* 0x000fda0003f05270 */
[----:B------:R-:W-:Y:S05]  /*27e0*/  @!P0 BRA `(.L_x_23874) ;  /* 0x0000000000548947 */ /* 0x000fea0003800000 */
[----:B------:R-:W-:-:S13]  /*27f0*/  ISETP.NE.AND P0, PT, R2, 0x18, PT ;  /* 0x000000180200780c */ /* 0x000fda0003f05270 */
[----:B------:R-:W-:Y:S05]  /*2800*/  @P0 BRA `(.L_x_23862) ;  /* 0x0000000400f40947 */ /* 0x000fea0003800000 */
[----:B------:R-:W0:Y:S01]  /*2810*/  I2F.U16 R5, R5 ;  /* 0x0000000500057306 */ /* 0x000e220000101000 */
        /* <DEDUP_REMOVED lines=14> */
.L_x_23876:
[----:B------:R-:W-:Y:S05]  /*2900*/  BSYNC B0 ;  /* 0x0000000000007941 */ /* 0x000fea0003800000 */
.L_x_23875:
[----:B------:R-:W-:-:S05]  /*2910*/  LOP3.LUT R3, R0, R3, RZ, 0xfc, !PT ;  /* 0x0000000300037212 */ /* 0x000fca00078efcff */
[----:B------:R0:W-:Y:S01]  /*2920*/  STG.E.U8 desc[UR36][R16.64], R3 ;  /* 0x0000000310007986 */ /* 0x0001e2000c101124 */
[----:B------:R-:W-:Y:S05]  /*2930*/  BRA `(.L_x_23863) ;  /* 0x0000000800007947 */ /* 0x000fea0003800000 */
.L_x_23874:
[----:B------:R-:W0:Y:S01]  /*2940*/  I2F.U16 R5, R5 ;  /* 0x0000000500057306 */ /* 0x000e220000101000 */
        /* <DEDUP_REMOVED lines=12> */
.L_x_23878:
[----:B------:R-:W-:Y:S01]  /*2a10*/  IMAD.MOV.U32 R0, RZ, RZ, 0x7f ;  /* 0x0000007fff007424 */ /* 0x000fe200078e00ff */
[----:B------:R-:W-:-:S04]  /*2a20*/  ISETP.GT.U32.AND P0, PT, R2, 0x7f800000, PT ;  /* 0x7f8000000200780c */ /* 0x000fc80003f04070 */
[----:B------:R-:W-:-:S09]  /*2a30*/  SEL R0, R0, 0x7c, P0 ;  /* 0x0000007c00007807 */ /* 0x000fd20000000000 */
.L_x_23879:
[----:B------:R-:W-:Y:S05]  /*2a40*/  BSYNC B0 ;  /* 0x0000000000007941 */ /* 0x000fea0003800000 */
.L_x_23877:
[----:B------:R-:W-:-:S04]  /*2a50*/  LOP3.LUT R2, R5, 0x80000000, RZ, 0xc0, !PT ;  /* 0x8000000005027812 */ /* 0x000fc800078ec0ff */
[----:B------:R-:W-:-:S04]  /*2a60*/  SHF.R.U32.HI R3, RZ, 0x18, R2 ;  /* 0x00000018ff037819 */ /* 0x000fc80000011602 */
[----:B------:R-:W-:-:S05]  /*2a70*/  LOP3.LUT R3, R0, R3, RZ, 0xfc, !PT ;  /* 0x0000000300037212 */ /* 0x000fca00078efcff */
[----:B------:R0:W-:Y:S01]  /*2a80*/  STG.E.U8 desc[UR36][R16.64], R3 ;  /* 0x0000000310007986 */ /* 0x0001e2000c101124 */
[----:B------:R-:W-:Y:S05]  /*2a90*/  BRA `(.L_x_23863) ;  /* 0x0000000400a87947 */ /* 0x000fea0003800000 */
.L_x_23873:
[----:B------:R-:W0:Y:S02]  /*2aa0*/  I2F.U16 R0, R5 ;  /* 0x0000000500007306 */ /* 0x000e240000101000 */
[----:B0-----:R-:W-:-:S05]  /*2ab0*/  F2FP.BF16.F32.PACK_AB R0, RZ, R0 ;  /* 0x00000000ff00723e */ /* 0x001fca00000010ff */
[----:B------:R0:W-:Y:S01]  /*2ac0*/  STG.E.U16 desc[UR36][R16.64], R0 ;  /* 0x0000000010007986 */ /* 0x0001e2000c101524 */
[----:B------:R-:W-:Y:S05]  /*2ad0*/  BRA `(.L_x_23863) ;  /* 0x0000000400987947 */ /* 0x000fea0003800000 */
.L_x_23870:
        /* <DEDUP_REMOVED lines=10> */
.L_x_23882:
[----:B------:R-:W0:Y:S01]  /*2b80*/  I2F.U16 R5, R5 ;  /* 0x0000000500057306 */ /* 0x000e220000101000 */
        /* <DEDUP_REMOVED lines=16> */
.L_x_23885:
[----:B------:R-:W-:-:S04]  /*2c90*/  LOP3.LUT R2, R5, 0x80000000, RZ, 0xc0, !PT ;  /* 0x8000000005027812 */ /* 0x000fc800078ec0ff */
[----:B------:R-:W-:-:S04]  /*2ca0*/  SHF.R.U32.HI R3, RZ, 0x18, R2 ;  /* 0x00000018ff037819 */ /* 0x000fc80000011602 */
[----:B------:R-:W-:-:S04]  /*2cb0*/  LOP3.LUT R0, R0, R3, RZ, 0xfc, !PT ;  /* 0x0000000300007212 */ /* 0x000fc800078efcff */
[----:B------:R-:W-:-:S07]  /*2cc0*/  PRMT R8, R0, 0x7610, R8 ;  /* 0x0000761000087816 */ /* 0x000fce0000000008 */
.L_x_23884:
[----:B------:R-:W-:Y:S05]  /*2cd0*/  BSYNC B0 ;  /* 0x0000000000007941 */ /* 0x000fea0003800000 */
.L_x_23883:
[----:B------:R0:W-:Y:S01]  /*2ce0*/  STG.E.U8 desc[UR36][R16.64], R8 ;  /* 0x0000000810007986 */ /* 0x0001e2000c101124 */
[----:B------:R-:W-:Y:S05]  /*2cf0*/  BRA `(.L_x_23863) ;  /* 0x0000000400107947 */ /* 0x000fea0003800000 */
.L_x_23881:
        /* <DEDUP_REMOVED lines=17> */
.L_x_23888:
[----:B------:R-:W-:-:S04]  /*2e10*/  LOP3.LUT R2, R5, 0x80000000, RZ, 0xc0, !PT ;  /* 0x8000000005027812 */ /* 0x000fc800078ec0ff */
[----:B------:R-:W-:-:S04]  /*2e20*/  SHF.R.U32.HI R3, RZ, 0x18, R2 ;  /* 0x00000018ff037819 */ /* 0x000fc80000011602 */
[----:B------:R-:W-:-:S04]  /*2e30*/  LOP3.LUT R0, R0, R3, RZ, 0xfc, !PT ;  /* 0x0000000300007212 */ /* 0x000fc800078efcff */
[----:B------:R-:W-:-:S07]  /*2e40*/  PRMT R8, R0, 0x7610, R8 ;  /* 0x0000761000087816 */ /* 0x000fce0000000008 */
.L_x_23887:
[----:B------:R-:W-:Y:S05]  /*2e50*/  BSYNC B0 ;  /* 0x0000000000007941 */ /* 0x000fea0003800000 */
.L_x_23886:
[----:B------:R0:W-:Y:S01]  /*2e60*/  STG.E.U8 desc[UR36][R16.64], R8 ;  /* 0x0000000810007986 */ /* 0x0001e2000c101124 */
[----:B------:R-:W-:Y:S05]  /*2e70*/  BRA `(.L_x_23863) ;  /* 0x0000000000b07947 */ /* 0x000fea0003800000 */
.L_x_23880:
[----:B------:R-:W-:-:S13]  /*2e80*/  ISETP.NE.AND P0, PT, R2, 0x1c, PT ;  /* 0x0000001c0200780c */ /* 0x000fda0003f05270 */
[----:B------:R-:W-:Y:S05]  /*2e90*/  @!P0 BRA `(.L_x_23889) ;  /* 0x0000000000a48947 */ /* 0x000fea0003800000 */
[----:B------:R-:W-:-:S13]  /*2ea0*/  ISETP.NE.AND P0, PT, R2, 0x1d, PT ;  /* 0x0000001d0200780c */ /* 0x000fda0003f05270 */
[----:B------:R-:W-:Y:S05]  /*2eb0*/  @!P0 BRA `(.L_x_23890) ;  /* 0x00000000008c8947 */ /* 0x000fea0003800000 */
[----:B------:R-:W-:-:S13]  /*2ec0*/  ISETP.NE.AND P0, PT, R2, 0x2c, PT ;  /* 0x0000002c0200780c */ /* 0x000fda0003f05270 */
[----:B------:R-:W-:Y:S05]  /*2ed0*/  @P0 BRA `(.L_x_23862) ;  /* 0x0000000000400947 */ /* 0x000fea0003800000 */
[----:B------:R-:W0:Y:S02]  /*2ee0*/  I2F.U16 R4, R5 ;  /* 0x0000000500047306 */ /* 0x000e240000101000 */
        /* <DEDUP_REMOVED lines=15> */
.L_x_23862:
        /* <DEDUP_REMOVED lines=16> */
.L_x_23891:
[----:B------:R-:W-:Y:S05]  /*30e0*/  BRA `(.L_x_23863) ;  /* 0x0000000000147947 */ /* 0x000fea0003800000 */
.L_x_23890:
[----:B------:R-:W-:Y:S02]  /*30f0*/  IMAD.MOV.U32 R2, RZ, RZ, R5 ;  /* 0x000000ffff027224 */ /* 0x000fe400078e0005 */
[----:B------:R-:W-:-:S05]  /*3100*/  IMAD.MOV.U32 R3, RZ, RZ, RZ ;  /* 0x000000ffff037224 */ /* 0x000fca00078e00ff */
[----:B------:R0:W-:Y:S01]  /*3110*/  STG.E.64 desc[UR36][R16.64], R2 ;  /* 0x0000000210007986 */ /* 0x0001e2000c101b24 */
[----:B------:R-:W-:Y:S05]  /*3120*/  BRA `(.L_x_23863) ;  /* 0x0000000000047947 */ /* 0x000fea0003800000 */
.L_x_23889:
[----:B------:R0:W-:Y:S02]  /*3130*/  STG.E desc[UR36][R16.64], R5 ;  /* 0x0000000510007986 */ /* 0x0001e4000c101924 */
.L_x_23863:
[----:B------:R-:W-:-:S04]  /*3140*/  IMAD R18, R23, 0x200, R18 ;  /* 0x0000020017127824 */ /* 0x000fc800078e0212 */
[----:B------:R-:W-:-:S07]  /*3150*/  VIADD R19, R18, 0x80 ;  /* 0x0000008012137836 */ /* 0x000fce0000000000 */
.L_x_23823:
[----:B------:R-:W-:Y:S05]  /*3160*/  BSYNC B6 ;  /* 0x0000000000067941 */ /* 0x000fea0003800000 */
.L_x_23822:
        /* <DEDUP_REMOVED lines=307> */
.L_x_23894:
        /* <DEDUP_REMOVED lines=20> */
.L_x_23898:
[----:B------:R0:W5:Y:S01]  /*45e0*/  LDG.E.U8 R0, desc[UR36][R4.64] ;  /* 0x0000002404007981 */ /* 0x000162000c1e1100 */
[----:B------:R-:W-:Y:S05]  /*45f0*/  BRA `(.L_x_23900) ;  /* 0x0000000c00647947 */ /* 0x000fea0003800000 */
.L_x_23897:
        /* <DEDUP_REMOVED lines=8> */
.L_x_23902:
[----:B------:R4:W5:Y:S01]  /*4680*/  LDG.E.U8 R0, desc[UR36][R4.64] ;  /* 0x0000002404007981 */ /* 0x000962000c1e1100 */
[----:B------:R-:W-:Y:S05]  /*4690*/  BRA `(.L_x_23900) ;  /* 0x0000000c003c7947 */ /* 0x000fea0003800000 */
.L_x_23901:
[----:B------:R3:W5:Y:S01]  /*46a0*/  LDG.E.U16 R0, desc[UR36][R4.64] ;  /* 0x0000002404007981 */ /* 0x000762000c1e1500 */
[----:B------:R-:W-:Y:S05]  /*46b0*/  BRA `(.L_x_23900) ;  /* 0x0000000c00347947 */ /* 0x000fea0003800000 */
.L_x_23896:
        /* <DEDUP_REMOVED lines=10> */
.L_x_23904:
[----:B------:R-:W2:Y:S02]  /*4760*/  LDG.E.U16 R2, desc[UR36][R4.64] ;  /* 0x0000002404027981 */ /* 0x000ea4000c1e1500 */
[----:B--2---:R-:W-:-:S06]  /*4770*/  HADD2.F32 R2, -RZ, R2.H0_H0 ;  /* 0x20000002ff027230 */ /* 0x004fcc0000004100 */
[----:B------:R-:W0:Y:S02]  /*4780*/  F2I.S64.TRUNC R2, R2 ;  /* 0x0000000200027311 */ /* 0x000e24000020d900 */
[----:B0-----:R-:W-:Y:S01]  /*4790*/  PRMT R0, R2, 0x7610, R0 ;  /* 0x0000761002007816 */ /* 0x001fe20000000000 */
[----:B------:R-:W-:Y:S06]  /*47a0*/  BRA `(.L_x_23900) ;  /* 0x0000000800f87947 */ /* 0x000fec0003800000 */
.L_x_23903:
        /* <DEDUP_REMOVED lines=10> */
.L_x_23906:
[----:B------:R-:W2:Y:S02]  /*4850*/  LDG.E.U16 R4, desc[UR36][R4.64] ;  /* 0x0000002404047981 */ /* 0x000ea4000c1e1500 */
[----:B--2---:R-:W-:-:S06]  /*4860*/  HADD2.F32 R2, -RZ, R4.H0_H0 ;  /* 0x20000004ff027230 */ /* 0x004fcc0000004100 */
[----:B------:R-:W0:Y:S02]  /*4870*/  F2I.S64.TRUNC R2, R2 ;  /* 0x0000000200027311 */ /* 0x000e24000020d900 */
[----:B0-----:R-:W-:Y:S01]  /*4880*/  PRMT R0, R2, 0x7610, R0 ;  /* 0x0000761002007816 */ /* 0x001fe20000000000 */
[----:B------:R-:W-:Y:S06]  /*4890*/  BRA `(.L_x_23900) ;  /* 0x0000000800bc7947 */ /* 0x000fec0003800000 */
.L_x_23905:
[----:B------:R-:W2:Y:S02]  /*48a0*/  LDG.E.64 R2, desc[UR36][R4.64] ;  /* 0x0000002404027981 */ /* 0x000ea4000c1e1b00 */
[----:B--2---:R-:W0:Y:S02]  /*48b0*/  F2I.S64.F64.TRUNC R2, R2 ;  /* 0x0000000200027311 */ /* 0x004e24000030d900 */
[----:B0-----:R-:W-:Y:S01]  /*48c0*/  PRMT R0, R2, 0x7610, R0 ;  /* 0x0000761002007816 */ /* 0x001fe20000000000 */
[----:B------:R-:W-:Y:S06]  /*48d0*/  BRA `(.L_x_23900) ;  /* 0x0000000800ac7947 */ /* 0x000fec0003800000 */
.L_x_23895:
        /* <DEDUP_REMOVED lines=12> */
.L_x_23909:
[----:B------:R-:W2:Y:S02]  /*49a0*/  LDG.E.64 R4, desc[UR36][R4.64] ;  /* 0x0000002404047981 */ /* 0x000ea4000c1e1b00 */
[----:B--2---:R-:W0:Y:S02]  /*49b0*/  F2I.S64.F64.TRUNC R2, R4 ;  /* 0x0000000400027311 */ /* 0x004e24000030d900 */
[----:B0-----:R-:W-:Y:S01]  /*49c0*/  PRMT R0, R2, 0x7610, R0 ;  /* 0x0000761002007816 */ /* 0x001fe20000000000 */
[----:B------:R-:W-:Y:S06]  /*49d0*/  BRA `(.L_x_23900) ;  /* 0x00000008006c7947 */ /* 0x000fec0003800000 */
.L_x_23908:
        /* <DEDUP_REMOVED lines=28> */
.L_x_23911:
        /* <DEDUP_REMOVED lines=15> */
.L_x_23910:
[----:B------:R-:W2:Y:S02]  /*4c90*/  LDG.E.U16 R2, desc[UR36][R4.64] ;  /* 0x0000002404027981 */ /* 0x000ea4000c1e1500 */
[----:B--2---:R-:W-:-:S06]  /*4ca0*/  IMAD.U32 R2, R2, 0x10000, RZ ;  /* 0x0001000002027824 */ /* 0x004fcc00078e00ff */
[----:B------:R-:W0:Y:S02]  /*4cb0*/  F2I.S64.TRUNC R2, R2 ;  /* 0x0000000200027311 */ /* 0x000e24000020d900 */
[----:B0-----:R-:W-:Y:S01]  /*4cc0*/  PRMT R0, R2, 0x7610, R0 ;  /* 0x0000761002007816 */ /* 0x001fe20000000000 */
[----:B------:R-:W-:Y:S06]  /*4cd0*/  BRA `(.L_x_23900) ;  /* 0x0000000400ac7947 */ /* 0x000fec0003800000 */
.L_x_23907:
        /* <DEDUP_REMOVED lines=10> */
.L_x_23914:
        /* <DEDUP_REMOVED lines=21> */
.L_x_23918:
[----:B------:R-:W-:Y:S05]  /*4ed0*/  BSYNC B1 ;  /* 0x0000000000017941 */ /* 0x000fea0003800000 */
.L_x_23917:
[----:B------:R-:W-:Y:S01]  /*4ee0*/  IMAD.SHL.U32 R2, R2, 0x100000, RZ ;  /* 0x0010000002027824 */ /* 0x000fe200078e00ff */
[----:B------:R-:W-:-:S04]  /*4ef0*/  LEA R3, R0, 0x3b800000, 0x17 ;  /* 0x3b80000000037811 */ /* 0x000fc800078eb8ff */
[----:B------:R-:W-:-:S07]  /*4f00*/  LOP3.LUT R2, R3, R2, R4, 0xfe, !PT ;  /* 0x0000000203027212 */ /* 0x000fce00078efe04 */
.L_x_23916:
[----:B------:R-:W-:Y:S05]  /*4f10*/  BSYNC B0 ;  /* 0x0000000000007941 */ /* 0x000fea0003800000 */
.L_x_23915:
[----:B------:R-:W0:Y:S02]  /*4f20*/  F2I.S64.TRUNC R2, R2 ;  /* 0x0000000200027311 */ /* 0x000e24000020d900 */
[----:B0-----:R-:W-:Y:S01]  /*4f30*/  PRMT R0, R2, 0x7610, R0 ;  /* 0x0000761002007816 */ /* 0x001fe20000000000 */
[----:B------:R-:W-:Y:S06]  /*4f40*/  BRA `(.L_x_23900) ;  /* 0x0000000400107947 */ /* 0x000fec0003800000 */
.L_x_23913:
        /* <DEDUP_REMOVED lines=21> */
.L_x_23922:
[----:B------:R-:W-:Y:S05]  /*50a0*/  BSYNC B1 ;  /* 0x0000000000017941 */ /* 0x000fea0003800000 */
.L_x_23921:
[----:B------:R-:W-:Y:S01]  /*50b0*/  IMAD.SHL.U32 R2, R2, 0x200000, RZ ;  /* 0x0020000002027824 */ /* 0x000fe200078e00ff */
[----:B------:R-:W-:-:S04]  /*50c0*/  LEA R3, R0, 0x37800000, 0x17 ;  /* 0x3780000000037811 */ /* 0x000fc800078eb8ff */
[----:B------:R-:W-:-:S07]  /*50d0*/  LOP3.LUT R2, R3, R2, R4, 0xfe, !PT ;  /* 0x0000000203027212 */ /* 0x000fce00078efe04 */
.L_x_23920:
[----:B------:R-:W-:Y:S05]  /*50e0*/  BSYNC B0 ;  /* 0x0000000000007941 */ /* 0x000fea0003800000 */
.L_x_23919:
[----:B------:R-:W0:Y:S02]  /*50f0*/  F2I.S64.TRUNC R2, R2 ;  /* 0x0000000200027311 */ /* 0x000e24000020d900 */
[----:B0-----:R-:W-:Y:S01]  /*5100*/  PRMT R0, R2, 0x7610, R0 ;  /* 0x0000761002007816 */ /* 0x001fe20000000000 */
[----:B------:R-:W-:Y:S06]  /*5110*/  BRA `(.L_x_23900) ;  /* 0x00000000009c7947 */ /* 0x000fec0003800000 */
.L_x_23912:
        /* <DEDUP_REMOVED lines=14> */
.L_x_23926:
[----:B------:R-:W-:Y:S05]  /*5200*/  BSYNC B0 ;  /* 0x0000000000007941 */ /* 0x000fea0003800000 */
.L_x_23925:
[----:B------:R-:W0:Y:S02]  /*5210*/  F2I.S64.TRUNC R2, R2 ;  /* 0x0000000200027311 */ /* 0x000e24000020d900 */
[----:B0-----:R-:W-:Y:S01]  /*5220*/  PRMT R0, R2, 0x7610, R0 ;  /* 0x0000761002007816 */ /* 0x001fe20000000000 */
[----:B------:R-:W-:Y:S06]  /*5230*/  BRA `(.L_x_23900) ;  /* 0x0000000000547947 */ /* 0x000fec0003800000 */
.L_x_23899:
        /* <DEDUP_REMOVED lines=16> */
.L_x_23927:
[----:B------:R-:W-:Y:S01]  /*5340*/  PRMT R0, RZ, 0x7610, R0 ;  /* 0x00007610ff007816 */ /* 0x000fe20000000000 */
[----:B------:R-:W-:Y:S06]  /*5350*/  BRA `(.L_x_23900) ;  /* 0x00000000000c7947 */ /* 0x000fec0003800000 */
.L_x_23924:
[----:B------:R2:W5:Y:S01]  /*5360*/  LDG.E.U8 R0, desc[UR36][R4.64] ;  /* 0x0000002404007981 */ /* 0x000562000c1e1100 */
[----:B------:R-:W-:Y:S05]  /*5370*/  BRA `(.L_x_23900) ;  /* 0x0000000000047947 */ /* 0x000fea0003800000 */
.L_x_23923:
[----:B------:R1:W5:Y:S02]  /*5380*/  LDG.E.U8 R0, desc[UR36][R4.64] ;  /* 0x0000002404007981 */ /* 0x000364000c1e1100 */
.L_x_23900:
[----:B01234-:R-:W0:Y:S01]  /*5390*/  LDC.U8 R4, c[0x0][0x422] ;  /* 0x00010880ff047b82 */ /* 0x01fe220000000000 */
[----:B-----5:R-:W-:Y:S01]  /*53a0*/  LOP3.LUT R0, R0, 0xff, RZ, 0xc0, !PT ;  /* 0x000000ff00007812 */ /* 0x020fe200078ec0ff */
[----:B------:R-:W-:-:S03]  /*53b0*/  ULDC.U8 UR4, c[0x0][0x421] ;  /* 0x0001084000047ab9 */ /* 0x000fc60000000000 */
[----:B------:R-:W-:Y:S02]  /*53c0*/  VIMNMX.U32 R2, R0, UR4, PT ;  /* 0x0000000400027c48 */ /* 0x000fe4000bfe0000 */
        /* <DEDUP_REMOVED lines=13> */
.L_x_23931:
[----:B------:R0:W-:Y:S01]  /*54a0*/  STG.E.U8 desc[UR36][R16.64], R2 ;  /* 0x0000000210007986 */ /* 0x0001e2000c101124 */
[----:B------:R-:W-:Y:S05]  /*54b0*/  BRA `(.L_x_23933) ;  /* 0x0000000c00547947 */ /* 0x000fea0003800000 */
.L_x_23930:
        /* <DEDUP_REMOVED lines=9> */
.L_x_23935:
[----:B------:R0:W-:Y:S01]  /*5550*/  STG.E desc[UR36][R16.64], R2 ;  /* 0x0000000210007986 */ /* 0x0001e2000c101924 */
[----:B------:R-:W-:Y:S05]  /*5560*/  BRA `(.L_x_23933) ;  /* 0x0000000c00287947 */ /* 0x000fea0003800000 */
.L_x_23934:
[----:B------:R0:W-:Y:S01]  /*5570*/  STG.E.U16 desc[UR36][R16.64], R2 ;  /* 0x0000000210007986 */ /* 0x0001e2000c101524 */
[----:B------:R-:W-:Y:S05]  /*5580*/  BRA `(.L_x_23933) ;  /* 0x0000000c00207947 */ /* 0x000fea0003800000 */
.L_x_23929:
        /* <DEDUP_REMOVED lines=9> */
.L_x_23937:
[----:B------:R-:W0:Y:S02]  /*5620*/  I2F.U16 R0, R2 ;  /* 0x0000000200007306 */ /* 0x000e240000101000 */
[----:B0-----:R-:W-:-:S05]  /*5630*/  F2FP.F16.F32.PACK_AB R0, RZ, R0 ;  /* 0x00000000ff00723e */ /* 0x001fca00000000ff */
[----:B------:R0:W-:Y:S01]  /*5640*/  STG.E.U16 desc[UR36][R16.64], R0 ;  /* 0x0000000010007986 */ /* 0x0001e2000c101524 */
[----:B------:R-:W-:Y:S05]  /*5650*/  BRA `(.L_x_23933) ;  /* 0x0000000800ec7947 */ /* 0x000fea0003800000 */
.L_x_23936:
        /* <DEDUP_REMOVED lines=10> */
.L_x_23939:
[----:B------:R-:W0:Y:S02]  /*5700*/  I2F.U16 R2, R2 ;  /* 0x0000000200027306 */ /* 0x000e240000101000 */
[----:B0-----:R-:W-:-:S04]  /*5710*/  F2FP.F16.F32.PACK_AB R3, RZ, R2 ;  /* 0x00000002ff03723e */ /* 0x001fc800000000ff */
[----:B------:R-:W-:-:S05]  /*5720*/  PRMT R3, R3, 0x5410, RZ ;  /* 0x0000541003037816 */ /* 0x000fca00000000ff */
[----:B------:R0:W-:Y:S01]  /*5730*/  STG.E desc[UR36][R16.64], R3 ;  /* 0x0000000310007986 */ /* 0x0001e2000c101924 */
[----:B------:R-:W-:Y:S05]  /*5740*/  BRA `(.L_x_23933) ;  /* 0x0000000800b07947 */ /* 0x000fea0003800000 */
.L_x_23938:
[----:B------:R-:W0:Y:S02]  /*5750*/  I2F.F64.U16 R2, R2 ;  /* 0x0000000200027312 */ /* 0x000e240000101800 */
[----:B0-----:R0:W-:Y:S01]  /*5760*/  STG.E.64 desc[UR36][R16.64], R2 ;  /* 0x0000000210007986 */ /* 0x0011e2000c101b24 */
[----:B------:R-:W-:Y:S05]  /*5770*/  BRA `(.L_x_23933) ;  /* 0x0000000800a47947 */ /* 0x000fea0003800000 */
.L_x_23928:
        /* <DEDUP_REMOVED lines=13> */
.L_x_23942:
[----:B------:R-:W0:Y:S01]  /*5850*/  I2F.F64.U16 R4, R2 ;  /* 0x0000000200047312 */ /* 0x000e220000101800 */
[----:B------:R-:W-:-:S05]  /*5860*/  CS2R R6, SRZ ;  /* 0x0000000000067805 */ /* 0x000fca000001ff00 */
[----:B0-----:R0:W-:Y:S01]  /*5870*/  STG.E.128 desc[UR36][R16.64], R4 ;  /* 0x0000000410007986 */ /* 0x0011e2000c101d24 */
[----:B------:R-:W-:Y:S05]  /*5880*/  BRA `(.L_x_23933) ;  /* 0x0000000800607947 */ /* 0x000fea0003800000 */
.L_x_23941:
        /* <DEDUP_REMOVED lines=21> */
.L_x_23946:
[----:B------:R-:W-:Y:S05]  /*59e0*/  BSYNC B0 ;  /* 0x0000000000007941 */ /* 0x000fea0003800000 */
.L_x_23945:
[----:B------:R-:W-:-:S05]  /*59f0*/  LOP3.LUT R3, R0, R3, RZ, 0xfc, !PT ;  /* 0x0000000300037212 */ /* 0x000fca00078efcff */
[----:B------:R0:W-:Y:S01]  /*5a00*/  STG.E.U8 desc[UR36][R16.64], R3 ;  /* 0x0000000310007986 */ /* 0x0001e2000c101124 */
[----:B------:R-:W-:Y:S05]  /*5a10*/  BRA `(.L_x_23933) ;  /* 0x0000000400fc7947 */ /* 0x000fea0003800000 */
.L_x_23944:
        /* <DEDUP_REMOVED lines=13> */
.L_x_23948:
[----:B------:R-:W-:Y:S01]  /*5af0*/  IMAD.MOV.U32 R0, RZ, RZ, 0x7f ;  /* 0x0000007fff007424 */ /* 0x000fe200078e00ff */
[----:B------:R-:W-:-:S04]  /*5b00*/  ISETP.GT.U32.AND P0, PT, R3, 0x7f800000, PT ;  /* 0x7f8000000300780c */ /* 0x000fc80003f04070 */
[----:B------:R-:W-:-:S09]  /*5b10*/  SEL R0, R0, 0x7c, P0 ;  /* 0x0000007c00007807 */ /* 0x000fd20000000000 */
.L_x_23949:
[----:B------:R-:W-:Y:S05]  /*5b20*/  BSYNC B0 ;  /* 0x0000000000007941 */ /* 0x000fea0003800000 */
.L_x_23947:
[----:B------:R-:W-:-:S04]  /*5b30*/  LOP3.LUT R2, R5, 0x80000000, RZ, 0xc0, !PT ;  /* 0x8000000005027812 */ /* 0x000fc800078ec0ff */
[----:B------:R-:W-:-:S04]  /*5b40*/  SHF.R.U32.HI R3, RZ, 0x18, R2 ;  /* 0x00000018ff037819 */ /* 0x000fc80000011602 */
[----:B------:R-:W-:-:S05]  /*5b50*/  LOP3.LUT R3, R0, R3, RZ, 0xfc, !PT ;  /* 0x0000000300037212 */ /* 0x000fca00078efcff */
[----:B------:R0:W-:Y:S01]  /*5b60*/  STG.E.U8 desc[UR36][R16.64], R3 ;  /* 0x0000000310007986 */ /* 0x0001e2000c101124 */
[----:B------:R-:W-:Y:S05]  /*5b70*/  BRA `(.L_x_23933) ;  /* 0x0000000400a47947 */ /* 0x000fea0003800000 */
.L_x_23943:
[----:B------:R-:W0:Y:S02]  /*5b80*/  I2F.U16 R0, R2 ;  /* 0x0000000200007306 */ /* 0x000e240000101000 */
[----:B0-----:R-:W-:-:S05]  /*5b90*/  F2FP.BF16.F32.PACK_AB R0, RZ, R0 ;  /* 0x00000000ff00723e */ /* 0x001fca00000010ff */
[----:B------:R0:W-:Y:S01]  /*5ba0*/  STG.E.U16 desc[UR36][R16.64], R0 ;  /* 0x0000000010007986 */ /* 0x0001e2000c101524 */
[----:B------:R-:W-:Y:S05]  /*5bb0*/  BRA `(.L_x_23933) ;  /* 0x0000000400947947 */ /* 0x000fea0003800000 */
.L_x_23940:
        /* <DEDUP_REMOVED lines=10> */
.L_x_23952:
        /* <DEDUP_REMOVED lines=17> */
.L_x_23955:
[----:B------:R-:W-:-:S04]  /*5d70*/  LOP3.LUT R2, R5, 0x80000000, RZ, 0xc0, !PT ;  /* 0x8000000005027812 */ /* 0x000fc800078ec0ff */
[----:B------:R-:W-:-:S04]  /*5d80*/  SHF.R.U32.HI R3, RZ, 0x18, R2 ;  /* 0x00000018ff037819 */ /* 0x000fc80000011602 */
[----:B------:R-:W-:-:S04]  /*5d90*/  LOP3.LUT R0, R0, R3, RZ, 0xfc, !PT ;  /* 0x0000000300007212 */ /* 0x000fc800078efcff */
[----:B------:R-:W-:-:S07]  /*5da0*/  PRMT R8, R0, 0x7610, R8 ;  /* 0x0000761000087816 */ /* 0x000fce0000000008 */
.L_x_23954:
[----:B------:R-:W-:Y:S05]  /*5db0*/  BSYNC B0 ;  /* 0x0000000000007941 */ /* 0x000fea0003800000 */
.L_x_23953:
[----:B------:R3:W-:Y:S01]  /*5dc0*/  STG.E.U8 desc[UR36][R16.64], R8 ;  /* 0x0000000810007986 */ /* 0x0007e2000c101124 */
[----:B------:R-:W-:Y:S05]  /*5dd0*/  BRA `(.L_x_23933) ;  /* 0x00000004000c7947 */ /* 0x000fea0003800000 */
.L_x_23951:
        /* <DEDUP_REMOVED lines=17> */
.L_x_23958:
[----:B------:R-:W-:-:S04]  /*5ef0*/  LOP3.LUT R2, R5, 0x80000000, RZ, 0xc0, !PT ;  /* 0x8000000005027812 */ /* 0x000fc800078ec0ff */
[----:B------:R-:W-:-:S04]  /*5f00*/  SHF.R.U32.HI R3, RZ, 0x18, R2 ;  /* 0x00000018ff037819 */ /* 0x000fc80000011602 */
[----:B------:R-:W-:-:S04]  /*5f10*/  LOP3.LUT R0, R0, R3, RZ, 0xfc, !PT ;  /* 0x0000000300007212 */ /* 0x000fc800078efcff */
[----:B------:R-:W-:-:S07]  /*5f20*/  PRMT R8, R0, 0x7610, R8 ;  /* 0x0000761000087816 */ /* 0x000fce0000000008 */
.L_x_23957:
[----:B------:R-:W-:Y:S05]  /*5f30*/  BSYNC B0 ;  /* 0x0000000000007941 */ /* 0x000fea0003800000 */
.L_x_23956:
[----:B------:R0:W-:Y:S01]  /*5f40*/  STG.E.U8 desc[UR36][R16.64], R8 ;  /* 0x0000000810007986 */ /* 0x0001e2000c101124 */
[----:B------:R-:W-:Y:S05]  /*5f50*/  BRA `(.L_x_23933) ;  /* 0x0000000000ac7947 */ /* 0x000fea0003800000 */
.L_x_23950:
        /* <DEDUP_REMOVED lines=22> */
.L_x_23932:
        /* <DEDUP_REMOVED lines=16> */
.L_x_23961:
[----:B------:R-:W-:Y:S05]  /*61c0*/  BRA `(.L_x_23933) ;  /* 0x0000000000107947 */ /* 0x000fea0003800000 */
.L_x_23960:
[----:B------:R-:W-:-:S05]  /*61d0*/  IMAD.MOV.U32 R3, RZ, RZ, RZ ;  /* 0x000000ffff037224 */ /* 0x000fca00078e00ff */
[----:B------:R2:W-:Y:S01]  /*61e0*/  STG.E.64 desc[UR36][R16.64], R2 ;  /* 0x0000000210007986 */ /* 0x0005e2000c101b24 */
[----:B------:R-:W-:Y:S05]  /*61f0*/  BRA `(.L_x_23933) ;  /* 0x0000000000047947 */ /* 0x000fea0003800000 */
.L_x_23959:
[----:B------:R0:W-:Y:S02]  /*6200*/  STG.E desc[UR36][R16.64], R2 ;  /* 0x0000000210007986 */ /* 0x0001e4000c101924 */
.L_x_23933:
[----:B------:R-:W-:-:S07]  /*6210*/  VIADD R19, R19, 0x80 ;  /* 0x0000008013137836 */ /* 0x000fce0000000000 */
.L_x_23893:
[----:B------:R-:W-:Y:S05]  /*6220*/  BSYNC B6 ;  /* 0x0000000000067941 */ /* 0x000fea0003800000 */
.L_x_23892:
        /* <DEDUP_REMOVED lines=307> */
.L_x_23964:
        /* <DEDUP_REMOVED lines=20> */
.L_x_23968:
[----:B------:R0:W5:Y:S01]  /*76a0*/  LDG.E.U8 R0, desc[UR36][R4.64] ;  /* 0x0000002404007981 */ /* 0x000162000c1e1100 */
[----:B------:R-:W-:Y:S05]  /*76b0*/  BRA `(.L_x_23970) ;  /* 0x0000000c00647947 */ /* 0x000fea0003800000 */
.L_x_23967:
        /* <DEDUP_REMOVED lines=8> */
.L_x_23972:
[----:B------:R4:W5:Y:S01]  /*7740*/  LDG.E.U8 R0, desc[UR36][R4.64] ;  /* 0x0000002404007981 */ /* 0x000962000c1e1100 */
[----:B------:R-:W-:Y:S05]  /*7750*/  BRA `(.L_x_23970) ;  /* 0x0000000c003c7947 */ /* 0x000fea0003800000 */
.L_x_23971:
[----:B------:R3:W5:Y:S01]  /*7760*/  LDG.E.U16 R0, desc[UR36][R4.64] ;  /* 0x0000002404007981 */ /* 0x000762000c1e1500 */
[----:B------:R-:W-:Y:S05]  /*7770*/  BRA `(.L_x_23970) ;  /* 0x0000000c00347947 */ /* 0x000fea0003800000 */
.L_x_23966:
        /* <DEDUP_REMOVED lines=10> */
.L_x_23974:
[----:B------:R-:W2:Y:S02]  /*7820*/  LDG.E.U16 R2, desc[UR36][R4.64] ;  /* 0x0000002404027981 */ /* 0x000ea4000c1e1500 */
[----:B--2---:R-:W-:-:S06]  /*7830*/  HADD2.F32 R2, -RZ, R2.H0_H0 ;  /* 0x20000002ff027230 */ /* 0x004fcc0000004100 */
[----:B------:R-:W0:Y:S02]  /*7840*/  F2I.S64.TRUNC R2, R2 ;  /* 0x0000000200027311 */ /* 0x000e24000020d900 */
[----:B0-----:R-:W-:Y:S01]  /*7850*/  PRMT R0, R2, 0x7610, R0 ;  /* 0x0000761002007816 */ /* 0x001fe20000000000 */
[----:B------:R-:W-:Y:S06]  /*7860*/  BRA `(.L_x_23970) ;  /* 0x0000000800f87947 */ /* 0x000fec0003800000 */
.L_x_23973:
        /* <DEDUP_REMOVED lines=10> */
.L_x_23976:
[----:B------:R-:W2:Y:S02]  /*7910*/  LDG.E.U16 R4, desc[UR36][R4.64] ;  /* 0x0000002404047981 */ /* 0x000ea4000c1e1500 */
[----:B--2---:R-:W-:-:S06]  /*7920*/  HADD2.F32 R2, -RZ, R4.H0_H0 ;  /* 0x20000004ff027230 */ /* 0x004fcc0000004100 */
[----:B------:R-:W0:Y:S02]  /*7930*/  F2I.S64.TRUNC R2, R2 ;  /* 0x0000000200027311 */ /* 0x000e24000020d900 */
[----:B0-----:R-:W-:Y:S01]  /*7940*/  PRMT R0, R2, 0x7610, R0 ;  /* 0x0000761002007816 */ /* 0x001fe20000000000 */
[----:B------:R-:W-:Y:S06]  /*7950*/  BRA `(.L_x_23970) ;  /* 0x0000000800bc7947 */ /* 0x000fec0003800000 */
.L_x_23975:
[----:B------:R-:W2:Y:S02]  /*7960*/  LDG.E.64 R2, desc[UR36][R4.64] ;  /* 0x0000002404027981 */ /* 0x000ea4000c1e1b00 */
[----:B--2---:R-:W0:Y:S02]  /*7970*/  F2I.S64.F64.TRUNC R2, R2 ;  /* 0x0000000200027311 */ /* 0x004e24000030d900 */
[----:B0-----:R-:W-:Y:S01]  /*7980*/  PRMT R0, R2, 0x7610, R0 ;  /* 0x0000761002007816 */ /* 0x001fe20000000000 */
[----:B------:R-:W-:Y:S06]  /*7990*/  BRA `(.L_x_23970) ;  /* 0x0000000800ac7947 */ /* 0x000fec0003800000 */
.L_x_23965:
        /* <DEDUP_REMOVED lines=12> */
.L_x_23979:
[----:B------:R-:W2:Y:S02]  /*7a60*/  LDG.E.64 R4, desc[UR36][R4.64] ;  /* 0x0000002404047981 */ /* 0x000ea4000c1e1b00 */
[----:B--2---:R-:W0:Y:S02]  /*7a70*/  F2I.S64.F64.TRUNC R2, R4 ;  /* 0x0000000400027311 */ /* 0x004e24000030d900 */
[----:B0-----:R-:W-:Y:S01]  /*7a80*/  PRMT R0, R2, 0x7610, R0 ;  /* 0x0000761002007816 */ /* 0x001fe20000000000 */
[----:B------:R-:W-:Y:S06]  /*7a90*/  BRA `(.L_x_23970) ;  /* 0x00000008006c7947 */ /* 0x000fec0003800000 */
.L_x_23978:
        /* <DEDUP_REMOVED lines=28> */
.L_x_23981:
        /* <DEDUP_REMOVED lines=15> */
.L_x_23980:
[----:B------:R-:W2:Y:S02]  /*7d50*/  LDG.E.U16 R2, desc[UR36][R4.64] ;  /* 0x0000002404027981 */ /* 0x000ea4000c1e1500 */
[----:B--2---:R-:W-:-:S06]  /*7d60*/  IMAD.U32 R2, R2, 0x10000, RZ ;  /* 0x0001000002027824 */ /* 0x004fcc00078e00ff */
[----:B------:R-:W0:Y:S02]  /*7d70*/  F2I.S64.TRUNC R2, R2 ;  /* 0x0000000200027311 */ /* 0x000e24000020d900 */
[----:B0-----:R-:W-:Y:S01]  /*7d80*/  PRMT R0, R2, 0x7610, R0 ;  /* 0x0000761002007816 */ /* 0x001fe20000000000 */
[----:B------:R-:W-:Y:S06]  /*7d90*/  BRA `(.L_x_23970) ;  /* 0x0000000400ac7947 */ /* 0x000fec0003800000 */
.L_x_23977:
        /* <DEDUP_REMOVED lines=10> */
.L_x_23984:
        /* <DEDUP_REMOVED lines=21> */
.L_x_23988:
[----:B------:R-:W-:Y:S05]  /*7f90*/  BSYNC B1 ;  /* 0x0000000000017941 */ /* 0x000fea0003800000 */
.L_x_23987:
[----:B------:R-:W-:Y:S01]  /*7fa0*/  IMAD.SHL.U32 R2, R2, 0x100000, RZ ;  /* 0x0010000002027824 */ /* 0x000fe200078e00ff */
[----:B------:R-:W-:-:S04]  /*7fb0*/  LEA R3, R0, 0x3b800000, 0x17 ;  /* 0x3b80000000037811 */ /* 0x000fc800078eb8ff */
[----:B------:R-:W-:-:S07]  /*7fc0*/  LOP3.LUT R2, R3, R2, R4, 0xfe, !PT ;  /* 0x0000000203027212 */ /* 0x000fce00078efe04 */
.L_x_23986:
[----:B------:R-:W-:Y:S05]  /*7fd0*/  BSYNC B0 ;  /* 0x0000000000007941 */ /* 0x000fea0003800000 */
.L_x_23985:
[----:B------:R-:W0:Y:S02]  /*7fe0*/  F2I.S64.TRUNC R2, R2 ;  /* 0x0000000200027311 */ /* 0x000e24000020d900 */
[----:B0-----:R-:W-:Y:S01]  /*7ff0*/  PRMT R0, R2, 0x7610, R0 ;  /* 0x0000761002007816 */ /* 0x001fe20000000000 */
[----:B------:R-:W-:Y:S06]  /*8000*/  BRA `(.L_x_23970) ;  /* 0x0000000400107947 */ /* 0x000fec0003800000 */
.L_x_23983:
        /* <DEDUP_REMOVED lines=21> */
.L_x_23992:
[----:B------:R-:W-:Y:S05]  /*8160*/  BSYNC B1 ;  /* 0x0000000000017941 */ /* 0x000fea0003800000 */
.L_x_23991:
[----:B------:R-:W-:Y:S01]  /*8170*/  IMAD.SHL.U32 R2, R2, 0x200000, RZ ;  /* 0x0020000002027824 */ /* 0x000fe200078e00ff */
[----:B------:R-:W-:-:S04]  /*8180*/  LEA R3, R0, 0x37800000, 0x17 ;  /* 0x3780000000037811 */ /* 0x000fc800078eb8ff */
[----:B------:R-:W-:-:S07]  /*8190*/  LOP3.LUT R2, R3, R2, R4, 0xfe, !PT ;  /* 0x0000000203027212 */ /* 0x000fce00078efe04 */
.L_x_23990:
[----:B------:R-:W-:Y:S05]  /*81a0*/  BSYNC B0 ;  /* 0x0000000000007941 */ /* 0x000fea0003800000 */
.L_x_23989:
[----:B------:R-:W0:Y:S02]  /*81b0*/  F2I.S64.TRUNC R2, R2 ;  /* 0x0000000200027311 */ /* 0x000e24000020d900 */
[----:B0-----:R-:W-:Y:S01]  /*81c0*/  PRMT R0, R2, 0x7610, R0 ;  /* 0x0000761002007816 */ /* 0x001fe20000000000 */
[----:B------:R-:W-:Y:S06]  /*81d0*/  BRA `(.L_x_23970) ;  /* 0x00000000009c7947 */ /* 0x000fec0003800000 */
.L_x_23982:
        /* <DEDUP_REMOVED lines=14> */
.L_x_23996:
[----:B------:R-:W-:Y:S05]  /*82c0*/  BSYNC B0 ;  /* 0x0000000000007941 */ /* 0x000fea0003800000 */
.L_x_23995:
[----:B------:R-:W0:Y:S02]  /*82d0*/  F2I.S64.TRUNC R2, R2 ;  /* 0x0000000200027311 */ /* 0x000e24000020d900 */
[----:B0-----:R-:W-:Y:S01]  /*82e0*/  PRMT R0, R2, 0x7610, R0 ;  /* 0x0000761002007816 */ /* 0x001fe20000000000 */
[----:B------:R-:W-:Y:S06]  /*82f0*/  BRA `(.L_x_23970) ;  /* 0x0000000000547947 */ /* 0x000fec0003800000 */
.L_x_23969:
        /* <DEDUP_REMOVED lines=16> */
.L_x_23997:
[----:B------:R-:W-:Y:S01]  /*8400*/  PRMT R0, RZ, 0x7610, R0 ;  /* 0x00007610ff007816 */ /* 0x000fe20000000000 */
[----:B------:R-:W-:Y:S06]  /*8410*/  BRA `(.L_x_23970) ;  /* 0x00000000000c7947 */ /* 0x000fec0003800000 */
.L_x_23994:
[----:B------:R1:W5:Y:S01]  /*8420*/  LDG.E.U8 R0, desc[UR36][R4.64] ;  /* 0x0000002404007981 */ /* 0x000362000c1e1100 */
[----:B------:R-:W-:Y:S05]  /*8430*/  BRA `(.L_x_23970) ;  /* 0x0000000000047947 */ /* 0x000fea0003800000 */
.L_x_23993:
[----:B------:R2:W5:Y:S02]  /*8440*/  LDG.E.U8 R0, desc[UR36][R4.64] ;  /* 0x0000002404007981 */ /* 0x000564000c1e1100 */
.L_x_23970:
        /* <DEDUP_REMOVED lines=17> */
.L_x_24001:
[----:B------:R3:W-:Y:S01]  /*8560*/  STG.E.U8 desc[UR36][R16.64], R2 ;  /* 0x0000000210007986 */ /* 0x0007e2000c101124 */
[----:B------:R-:W-:Y:S05]  /*8570*/  BRA `(.L_x_24003) ;  /* 0x0000000c00547947 */ /* 0x000fea0003800000 */
.L_x_24000:
        /* <DEDUP_REMOVED lines=9> */
.L_x_24005:
[----:B------:R2:W-:Y:S01]  /*8610*/  STG.E desc[UR36][R16.64], R2 ;  /* 0x0000000210007986 */ /* 0x0005e2000c101924 */
[----:B------:R-:W-:Y:S05]  /*8620*/  BRA `(.L_x_24003) ;  /* 0x0000000c00287947 */ /* 0x000fea0003800000 */
.L_x_24004:
[----:B------:R0:W-:Y:S01]  /*8630*/  STG.E.U16 desc[UR36][R16.64], R2 ;  /* 0x0000000210007986 */ /* 0x0001e2000c101524 */
[----:B------:R-:W-:Y:S05]  /*8640*/  BRA `(.L_x_24003) ;  /* 0x0000000c00207947 */ /* 0x000fea0003800000 */
.L_x_23999:
        /* <DEDUP_REMOVED lines=9> */
.L_x_24007:
[----:B------:R-:W0:Y:S02]  /*86e0*/  I2F.U16 R0, R2 ;  /* 0x0000000200007306 */ /* 0x000e240000101000 */
[----:B0-----:R-:W-:-:S05]  /*86f0*/  F2FP.F16.F32.PACK_AB R0, RZ, R0 ;  /* 0x00000000ff00723e */ /* 0x001fca00000000ff */
[----:B------:R0:W-:Y:S01]  /*8700*/  STG.E.U16 desc[UR36][R16.64], R0 ;  /* 0x0000000010007986 */ /* 0x0001e2000c101524 */
[----:B------:R-:W-:Y:S05]  /*8710*/  BRA `(.L_x_24003) ;  /* 0x0000000800ec7947 */ /* 0x000fea0003800000 */
.L_x_24006:
        /* <DEDUP_REMOVED lines=10> */
.L_x_24009:
[----:B------:R-:W0:Y:S02]  /*87c0*/  I2F.U16 R2, R2 ;  /* 0x0000000200027306 */ /* 0x000e240000101000 */
[----:B0-----:R-:W-:-:S04]  /*87d0*/  F2FP.F16.F32.PACK_AB R3, RZ, R2 ;  /* 0x00000002ff03723e */ /* 0x001fc800000000ff */
[----:B------:R-:W-:-:S05]  /*87e0*/  PRMT R3, R3, 0x5410, RZ ;  /* 0x0000541003037816 */ /* 0x000fca00000000ff */
[----:B------:R0:W-:Y:S01]  /*87f0*/  STG.E desc[UR36][R16.64], R3 ;  /* 0x0000000310007986 */ /* 0x0001e2000c101924 */
[----:B------:R-:W-:Y:S05]  /*8800*/  BRA `(.L_x_24003) ;  /* 0x0000000800b07947 */ /* 0x000fea0003800000 */
.L_x_24008:
[----:B------:R-:W0:Y:S02]  /*8810*/  I2F.F64.U16 R2, R2 ;  /* 0x0000000200027312 */ /* 0x000e240000101800 */
[----:B0-----:R0:W-:Y:S01]  /*8820*/  STG.E.64 desc[UR36][R16.64], R2 ;  /* 0x0000000210007986 */ /* 0x0011e2000c101b24 */
[----:B------:R-:W-:Y:S05]  /*8830*/  BRA `(.L_x_24003) ;  /* 0x0000000800a47947 */ /* 0x000fea0003800000 */
.L_x_23998:
        /* <DEDUP_REMOVED lines=13> */
.L_x_24012:
[----:B------:R-:W0:Y:S01]  /*8910*/  I2F.F64.U16 R4, R2 ;  /* 0x0000000200047312 */ /* 0x000e220000101800 */
[----:B------:R-:W-:-:S05]  /*8920*/  CS2R R6, SRZ ;  /* 0x0000000000067805 */ /* 0x000fca000001ff00 */
[----:B0-----:R0:W-:Y:S01]  /*8930*/  STG.E.128 desc[UR36][R16.64], R4 ;  /* 0x0000000410007986 */ /* 0x0011e2000c101d24 */
[----:B------:R-:W-:Y:S05]  /*8940*/  BRA `(.L_x_24003) ;  /* 0x0000000800607947 */ /* 0x000fea0003800000 */
.L_x_24011:
        /* <DEDUP_REMOVED lines=21> */
.L_x_24016:
[----:B------:R-:W-:Y:S05]  /*8aa0*/  BSYNC B0 ;  /* 0x0000000000007941 */ /* 0x000fea0003800000 */
.L_x_24015:
[----:B------:R-:W-:-:S05]  /*8ab0*/  LOP3.LUT R3, R0, R3, RZ, 0xfc, !PT ;  /* 0x0000000300037212 */ /* 0x000fca00078efcff */
[----:B------:R0:W-:Y:S01]  /*8ac0*/  STG.E.U8 desc[UR36][R16.64], R3 ;  /* 0x0000000310007986 */ /* 0x0001e2000c101124 */
[----:B------:R-:W-:Y:S05]  /*8ad0*/  BRA `(.L_x_24003) ;  /* 0x0000000400fc7947 */ /* 0x000fea0003800000 */
.L_x_24014:
        /* <DEDUP_REMOVED lines=13> */
.L_x_24018:
[----:B------:R-:W-:Y:S01]  /*8bb0*/  IMAD.MOV.U32 R0, RZ, RZ, 0x7f ;  /* 0x0000007fff007424 */ /* 0x000fe200078e00ff */
[----:B------:R-:W-:-:S04]  /*8bc0*/  ISETP.GT.U32.AND P0, PT, R3, 0x7f800000, PT ;  /* 0x7f8000000300780c */ /* 0x000fc80003f04070 */
[----:B------:R-:W-:-:S09]  /*8bd0*/  SEL R0, R0, 0x7c, P0 ;  /* 0x0000007c00007807 */ /* 0x000fd20000000000 */
.L_x_24019:
[----:B------:R-:W-:Y:S05]  /*8be0*/  BSYNC B0 ;  /* 0x0000000000007941 */ /* 0x000fea0003800000 */
.L_x_24017:
[----:B------:R-:W-:-:S04]  /*8bf0*/  LOP3.LUT R2, R5, 0x80000000, RZ, 0xc0, !PT ;  /* 0x8000000005027812 */ /* 0x000fc800078ec0ff */
[----:B------:R-:W-:-:S04]  /*8c00*/  SHF.R.U32.HI R3, RZ, 0x18, R2 ;  /* 0x00000018ff037819 */ /* 0x000fc80000011602 */
[----:B------:R-:W-:-:S05]  /*8c10*/  LOP3.LUT R3, R0, R3, RZ, 0xfc, !PT ;  /* 0x0000000300037212 */ /* 0x000fca00078efcff */
[----:B------:R0:W-:Y:S01]  /*8c20*/  STG.E.U8 desc[UR36][R16.64], R3 ;  /* 0x0000000310007986 */ /* 0x0001e2000c101124 */
[----:B------:R-:W-:Y:S05]  /*8c30*/  BRA `(.L_x_24003) ;  /* 0x0000000400a47947 */ /* 0x000fea0003800000 */
.L_x_24013:
[----:B------:R-:W0:Y:S02]  /*8c40*/  I2F.U16 R0, R2 ;  /* 0x0000000200007306 */ /* 0x000e240000101000 */
[----:B0-----:R-:W-:-:S05]  /*8c50*/  F2FP.BF16.F32.PACK_AB R0, RZ, R0 ;  /* 0x00000000ff00723e */ /* 0x001fca00000010ff */
[----:B------:R0:W-:Y:S01]  /*8c60*/  STG.E.U16 desc[UR36][R16.64], R0 ;  /* 0x0000000010007986 */ /* 0x0001e2000c101524 */
[----:B------:R-:W-:Y:S05]  /*8c70*/  BRA `(.L_x_24003) ;  /* 0x0000000400947947 */ /* 0x000fea0003800000 */
.L_x_24010:
        /* <DEDUP_REMOVED lines=10> */
.L_x_24022:
        /* <DEDUP_REMOVED lines=17> */
.L_x_24025:
[----:B------:R-:W-:-:S04]  /*8e30*/  LOP3.LUT R2, R5, 0x80000000, RZ, 0xc0, !PT ;  /* 0x8000000005027812 */ /* 0x000fc800078ec0ff */
[----:B------:R-:W-:-:S04]  /*8e40*/  SHF.R.U32.HI R3, RZ, 0x18, R2 ;  /* 0x00000018ff037819 */ /* 0x000fc80000011602 */
[----:B------:R-:W-:-:S04]  /*8e50*/  LOP3.LUT R0, R0, R3, RZ, 0xfc, !PT ;  /* 0x0000000300007212 */ /* 0x000fc800078efcff */
[----:B------:R-:W-:-:S07]  /*8e60*/  PRMT R8, R0, 0x7610, R8 ;  /* 0x0000761000087816 */ /* 0x000fce0000000008 */
.L_x_24024:
[----:B------:R-:W-:Y:S05]  /*8e70*/  BSYNC B0 ;  /* 0x0000000000007941 */ /* 0x000fea0003800000 */
.L_x_24023:
[----:B------:R0:W-:Y:S01]  /*8e80*/  STG.E.U8 desc[UR36][R16.64], R8 ;  /* 0x0000000810007986 */ /* 0x0001e2000c101124 */
[----:B------:R-:W-:Y:S05]  /*8e90*/  BRA `(.L_x_24003) ;  /* 0x00000004000c7947 */ /* 0x000fea0003800000 */
.L_x_24021:
        /* <DEDUP_REMOVED lines=17> */
.L_x_24028:
[----:B------:R-:W-:-:S04]  /*8fb0*/  LOP3.LUT R2, R5, 0x80000000, RZ, 0xc0, !PT ;  /* 0x8000000005027812 */ /* 0x000fc800078ec0ff */
[----:B------:R-:W-:-:S04]  /*8fc0*/  SHF.R.U32.HI R3, RZ, 0x18, R2 ;  /* 0x00000018ff037819 */ /* 0x000fc80000011602 */
[----:B------:R-:W-:-:S04]  /*8fd0*/  LOP3.LUT R0, R0, R3, RZ, 0xfc, !PT ;  /* 0x0000000300007212 */ /* 0x000fc800078efcff */
[----:B------:R-:W-:-:S07]  /*8fe0*/  PRMT R8, R0, 0x7610, R8 ;  /* 0x0000761000087816 */ /* 0x000fce0000000008 */
.L_x_24027:
[----:B------:R-:W-:Y:S05]  /*8ff0*/  BSYNC B0 ;  /* 0x0000000000007941 */ /* 0x000fea0003800000 */
.L_x_24026:
[----:B------:R0:W-:Y:S01]  /*9000*/  STG.E.U8 desc[UR36][R16.64], R8 ;  /* 0x0000000810007986 */ /* 0x0001e2000c101124 */
[----:B------:R-:W-:Y:S05]  /*9010*/  BRA `(.L_x_24003) ;  /* 0x0000000000ac7947 */ /* 0x000fea0003800000 */
.L_x_24020:
        /* <DEDUP_REMOVED lines=22> */
.L_x_24002:
        /* <DEDUP_REMOVED lines=16> */
.L_x_24031:
[----:B------:R-:W-:Y:S05]  /*9280*/  BRA `(.L_x_24003) ;  /* 0x0000000000107947 */ /* 0x000fea0003800000 */
.L_x_24030:
[----:B------:R-:W-:-:S05]  /*9290*/  IMAD.MOV.U32 R3, RZ, RZ, RZ ;  /* 0x000000ffff037224 */ /* 0x000fca00078e00ff */
[----:B------:R0:W-:Y:S01]  /*92a0*/  STG.E.64 desc[UR36][R16.64], R2 ;  /* 0x0000000210007986 */ /* 0x0001e2000c101b24 */
[----:B------:R-:W-:Y:S05]  /*92b0*/  BRA `(.L_x_24003) ;  /* 0x0000000000047947 */ /* 0x000fea0003800000 */
.L_x_24029:
[----:B------:R0:W-:Y:S02]  /*92c0*/  STG.E desc[UR36][R16.64], R2 ;  /* 0x0000000210007986 */ /* 0x0001e4000c101924 */
.L_x_24003:
[----:B------:R-:W-:-:S07]  /*92d0*/  VIADD R19, R19, 0x80 ;  /* 0x0000008013137836 */ /* 0x000fce0000000000 */
.L_x_23963:
[----:B------:R-:W-:Y:S05]  /*92e0*/  BSYNC B6 ;  /* 0x0000000000067941 */ /* 0x000fea0003800000 */
.L_x_23962:
        /* <DEDUP_REMOVED lines=306> */
.L_x_24032:
        /* <DEDUP_REMOVED lines=20> */
.L_x_24036:
[----:B------:R4:W5:Y:S01]  /*a750*/  LDG.E.U8 R0, desc[UR36][R4.64] ;  /* 0x0000002404007981 */ /* 0x000962000c1e1100 */
[----:B------:R-:W-:Y:S05]  /*a760*/  BRA `(.L_x_24038) ;  /* 0x0000000c00647947 */ /* 0x000fea0003800000 */
.L_x_24035:
        /* <DEDUP_REMOVED lines=8> */
.L_x_24040:
[----:B------:R2:W5:Y:S01]  /*a7f0*/  LDG.E.U8 R0, desc[UR36][R4.64] ;  /* 0x0000002404007981 */ /* 0x000562000c1e1100 */
[----:B------:R-:W-:Y:S05]  /*a800*/  BRA `(.L_x_24038) ;  /* 0x0000000c003c7947 */ /* 0x000fea0003800000 */
.L_x_24039:
[----:B------:R0:W5:Y:S01]  /*a810*/  LDG.E.U16 R0, desc[UR36][R4.64] ;  /* 0x0000002404007981 */ /* 0x000162000c1e1500 */
[----:B------:R-:W-:Y:S05]  /*a820*/  BRA `(.L_x_24038) ;  /* 0x0000000c00347947 */ /* 0x000fea0003800000 */
.L_x_24034:
        /* <DEDUP_REMOVED lines=10> */
.L_x_24042:
[----:B------:R-:W2:Y:S02]  /*a8d0*/  LDG.E.U16 R2, desc[UR36][R4.64] ;  /* 0x0000002404027981 */ /* 0x000ea4000c1e1500 */
[----:B--2---:R-:W-:-:S06]  /*a8e0*/  HADD2.F32 R2, -RZ, R2.H0_H0 ;  /* 0x20000002ff027230 */ /* 0x004fcc0000004100 */
[----:B------:R-:W0:Y:S02]  /*a8f0*/  F2I.S64.TRUNC R2, R2 ;  /* 0x0000000200027311 */ /* 0x000e24000020d900 */
[----:B0-----:R-:W-:Y:S01]  /*a900*/  PRMT R0, R2, 0x7610, R0 ;  /* 0x0000761002007816 */ /* 0x001fe20000000000 */
[----:B------:R-:W-:Y:S06]  /*a910*/  BRA `(.L_x_24038) ;  /* 0x0000000800f87947 */ /* 0x000fec0003800000 */
.L_x_24041:
        /* <DEDUP_REMOVED lines=10> */
.L_x_24044:
[----:B------:R-:W2:Y:S02]  /*a9c0*/  LDG.E.U16 R4, desc[UR36][R4.64] ;  /* 0x0000002404047981 */ /* 0x000ea4000c1e1500 */
[----:B--2---:R-:W-:-:S06]  /*a9d0*/  HADD2.F32 R2, -RZ, R4.H0_H0 ;  /* 0x20000004ff027230 */ /* 0x004fcc0000004100 */
[----:B------:R-:W0:Y:S02]  /*a9e0*/  F2I.S64.TRUNC R2, R2 ;  /* 0x0000000200027311 */ /* 0x000e24000020d900 */
[----:B0-----:R-:W-:Y:S01]  /*a9f0*/  PRMT R0, R2, 0x7610, R0 ;  /* 0x0000761002007816 */ /* 0x001fe20000000000 */
[----:B------:R-:W-:Y:S06]  /*aa00*/  BRA `(.L_x_24038) ;  /* 0x0000000800bc7947 */ /* 0x000fec0003800000 */
.L_x_24043:
[----:B------:R-:W2:Y:S02]  /*aa10*/  LDG.E.64 R2, desc[UR36][R4.64] ;  /* 0x0000002404027981 */ /* 0x000ea4000c1e1b00 */
[----:B--2---:R-:W0:Y:S02]  /*aa20*/  F2I.S64.F64.TRUNC R2, R2 ;  /* 0x0000000200027311 */ /* 0x004e24000030d900 */
[----:B0-----:R-:W-:Y:S01]  /*aa30*/  PRMT R0, R2, 0x7610, R0 ;  /* 0x0000761002007816 */ /* 0x001fe20000000000 */
[----:B------:R-:W-:Y:S06]  /*aa40*/  BRA `(.L_x_24038) ;  /* 0x0000000800ac7947 */ /* 0x000fec0003800000 */
.L_x_24033:
        /* <DEDUP_REMOVED lines=12> */
.L_x_24047:
[----:B------:R-:W2:Y:S02]  /*ab10*/  LDG.E.64 R4, desc[UR36][R4.64] ;  /* 0x0000002404047981 */ /* 0x000ea4000c1e1b00 */
[----:B--2---:R-:W0:Y:S02]  /*ab20*/  F2I.S64.F64.TRUNC R2, R4 ;  /* 0x0000000400027311 */ /* 0x004e24000030d900 */
[----:B0-----:R-:W-:Y:S01]  /*ab30*/  PRMT R0, R2, 0x7610, R0 ;  /* 0x0000761002007816 */ /* 0x001fe20000000000 */
[----:B------:R-:W-:Y:S06]  /*ab40*/  BRA `(.L_x_24038) ;  /* 0x00000008006c7947 */ /* 0x000fec0003800000 */
.L_x_24046:
        /* <DEDUP_REMOVED lines=28> */
.L_x_24049:
        /* <DEDUP_REMOVED lines=15> */
.L_x_24048:
[----:B------:R-:W2:Y:S02]  /*ae00*/  LDG.E.U16 R2, desc[UR36][R4.64] ;  /* 0x0000002404027981 */ /* 0x000ea4000c1e1500 */
[----:B--2---:R-:W-:-:S06]  /*ae10*/  IMAD.U32 R2, R2, 0x10000, RZ ;  /* 0x0001000002027824 */ /* 0x004fcc00078e00ff */
[----:B------:R-:W0:Y:S02]  /*ae20*/  F2I.S64.TRUNC R2, R2 ;  /* 0x0000000200027311 */ /* 0x000e24000020d900 */
[----:B0-----:R-:W-:Y:S01]  /*ae30*/  PRMT R0, R2, 0x7610, R0 ;  /* 0x0000761002007816 */ /* 0x001fe20000000000 */
[----:B------:R-:W-:Y:S06]  /*ae40*/  BRA `(.L_x_24038) ;  /* 0x0000000400ac7947 */ /* 0x000fec0003800000 */
.L_x_24045:
        /* <DEDUP_REMOVED lines=10> */
.L_x_24052:
        /* <DEDUP_REMOVED lines=21> */
.L_x_24056:
[----:B------:R-:W-:Y:S05]  /*b040*/  BSYNC B1 ;  /* 0x0000000000017941 */ /* 0x000fea0003800000 */
.L_x_24055:
[----:B------:R-:W-:Y:S01]  /*b050*/  IMAD.SHL.U32 R2, R2, 0x100000, RZ ;  /* 0x0010000002027824 */ /* 0x000fe200078e00ff */
[----:B------:R-:W-:-:S04]  /*b060*/  LEA R3, R0, 0x3b800000, 0x17 ;  /* 0x3b80000000037811 */ /* 0x000fc800078eb8ff */
[----:B------:R-:W-:-:S07]  /*b070*/  LOP3.LUT R2, R3, R2, R4, 0xfe, !PT ;  /* 0x0000000203027212 */ /* 0x000fce00078efe04 */
.L_x_24054:
[----:B------:R-:W-:Y:S05]  /*b080*/  BSYNC B0 ;  /* 0x0000000000007941 */ /* 0x000fea0003800000 */
.L_x_24053:
[----:B------:R-:W0:Y:S02]  /*b090*/  F2I.S64.TRUNC R2, R2 ;  /* 0x0000000200027311 */ /* 0x000e24000020d900 */
[----:B0-----:R-:W-:Y:S01]  /*b0a0*/  PRMT R0, R2, 0x7610, R0 ;  /* 0x0000761002007816 */ /* 0x001fe20000000000 */
[----:B------:R-:W-:Y:S06]  /*b0b0*/  BRA `(.L_x_24038) ;  /* 0x0000000400107947 */ /* 0x000fec0003800000 */
.L_x_24051:
        /* <DEDUP_REMOVED lines=21> */
.L_x_24060:
[----:B------:R-:W-:Y:S05]  /*b210*/  BSYNC B1 ;  /* 0x0000000000017941 */ /* 0x000fea0003800000 */
.L_x_24059:
[----:B------:R-:W-:Y:S01]  /*b220*/  IMAD.SHL.U32 R2, R2, 0x200000, RZ ;  /* 0x0020000002027824 */ /* 0x000fe200078e00ff */
[----:B------:R-:W-:-:S04]  /*b230*/  LEA R3, R0, 0x37800000, 0x17 ;  /* 0x3780000000037811 */ /* 0x000fc800078eb8ff */
[----:B------:R-:W-:-:S07]  /*b240*/  LOP3.LUT R2, R3, R2, R4, 0xfe, !PT ;  /* 0x0000000203027212 */ /* 0x000fce00078efe04 */
.L_x_24058:
[----:B------:R-:W-:Y:S05]  /*b250*/  BSYNC B0 ;  /* 0x0000000000007941 */ /* 0x000fea0003800000 */
.L_x_24057:
[----:B------:R-:W0:Y:S02]  /*b260*/  F2I.S64.TRUNC R2, R2 ;  /* 0x0000000200027311 */ /* 0x000e24000020d900 */
[----:B0-----:R-:W-:Y:S01]  /*b270*/  PRMT R0, R2, 0x7610, R0 ;  /* 0x0000761002007816 */ /* 0x001fe20000000000 */
[----:B------:R-:W-:Y:S06]  /*b280*/  BRA `(.L_x_24038) ;  /* 0x00000000009c7947 */ /* 0x000fec0003800000 */
.L_x_24050:
        /* <DEDUP_REMOVED lines=14> */
.L_x_24064:
[----:B------:R-:W-:Y:S05]  /*b370*/  BSYNC B0 ;  /* 0x0000000000007941 */ /* 0x000fea0003800000 */
.L_x_24063:
[----:B------:R-:W0:Y:S02]  /*b380*/  F2I.S64.TRUNC R2, R2 ;  /* 0x0000000200027311 */ /* 0x000e24000020d900 */
[----:B0-----:R-:W-:Y:S01]  /*b390*/  PRMT R0, R2, 0x7610, R0 ;  /* 0x0000761002007816 */ /* 0x001fe20000000000 */
[----:B------:R-:W-:Y:S06]  /*b3a0*/  BRA `(.L_x_24038) ;  /* 0x0000000000547947 */ /* 0x000fec0003800000 */
.L_x_24037:
        /* <DEDUP_REMOVED lines=16> */
.L_x_24065:
[----:B------:R-:W-:Y:S01]  /*b4b0*/  PRMT R0, RZ, 0x7610, R0 ;  /* 0x00007610ff007816 */ /* 0x000fe20000000000 */
[----:B------:R-:W-:Y:S06]  /*b4c0*/  BRA `(.L_x_24038) ;  /* 0x00000000000c7947 */ /* 0x000fec0003800000 */
.L_x_24062:
[----:B------:R0:W5:Y:S01]  /*b4d0*/  LDG.E.U8 R0, desc[UR36][R4.64] ;  /* 0x0000002404007981 */ /* 0x000162000c1e1100 */
[----:B------:R-:W-:Y:S05]  /*b4e0*/  BRA `(.L_x_24038) ;  /* 0x0000000000047947 */ /* 0x000fea0003800000 */
.L_x_24061:
[----:B------:R0:W5:Y:S02]  /*b4f0*/  LDG.E.U8 R0, desc[UR36][R4.64] ;  /* 0x0000002404007981 */ /* 0x000164000c1e1100 */
.L_x_24038:
        /* <DEDUP_REMOVED lines=17> */
.L_x_24069:
[----:B------:R-:W-:Y:S01]  /*b610*/  STG.E.U8 desc[UR36][R16.64], R2 ;  /* 0x0000000210007986 */ /* 0x000fe2000c101124 */
[----:B------:R-:W-:Y:S05]  /*b620*/  EXIT ;  /* 0x000000000000794d */ /* 0x000fea0003800000 */
.L_x_24068:
        /* <DEDUP_REMOVED lines=9> */
.L_x_24072:
[----:B------:R-:W-:Y:S01]  /*b6c0*/  STG.E desc[UR36][R16.64], R2 ;  /* 0x0000000210007986 */ /* 0x000fe2000c101924 */
[----:B------:R-:W-:Y:S05]  /*b6d0*/  EXIT ;  /* 0x000000000000794d */ /* 0x000fea0003800000 */
.L_x_24071:
[----:B------:R-:W-:Y:S01]  /*b6e0*/  STG.E.U16 desc[UR36][R16.64], R2 ;  /* 0x0000000210007986 */ /* 0x000fe2000c101524 */
[----:B------:R-:W-:Y:S05]  /*b6f0*/  EXIT ;  /* 0x000000000000794d */ /* 0x000fea0003800000 */
.L_x_24067:
[----:B------:R-:W-:-:S13]  /*b700*/  ISETP.GT.AND P0, PT, R3, 0x6, PT ;  /* 0x000000060300780c */ /* 0x000fda0003f04270 */
[----:B------:R-:W-:Y:S05]  /*b710*/  @P0 BRA `(.L_x_24073) ;  /* 0x00000000002c0947 */ /* 0x000fea0003800000 */
[----:B------:R-:W-:-:S13]  /*b720*/  ISETP.NE.AND P0, PT, R3, 0x5, PT ;  /* 0x000000050300780c */ /* 0x000fda0003f05270 */
[----:B------:R-:W-:Y:S05]  /*b730*/  @!P0 BRA `(.L_x_24074) ;  /* 0x0000000000148947 */ /* 0x000fea0003800000 */
[----:B------:R-:W-:-:S13]  /*b740*/  ISETP.NE.AND P0, PT, R3, 0x6, PT ;  /* 0x000000060300780c */ /* 0x000fda0003f05270 */
[----:B------:R-:W-:Y:S05]  /*b750*/  @P0 BRA `(.L_x_24070) ;  /* 0x0000000800b40947 */ /* 0x000fea0003800000 */
[----:B------:R-:W0:Y:S02]  /*b760*/  I2F.U16 R3, R2 ;  /* 0x0000000200037306 */ /* 0x000e240000101000 */
[----:B0-----:R-:W-:Y:S01]  /*b770*/  STG.E desc[UR36][R16.64], R3 ;  /* 0x0000000310007986 */ /* 0x001fe2000c101924 */
[----:B------:R-:W-:Y:S05]  /*b780*/  EXIT ;  /* 0x000000000000794d */ /* 0x000fea0003800000 */
.L_x_24074:
[----:B------:R-:W0:Y:S02]  /*b790*/  I2F.U16 R0, R2 ;  /* 0x0000000200007306 */ /* 0x000e240000101000 */
[----:B0-----:R-:W-:-:S05]  /*b7a0*/  F2FP.F16.F32.PACK_AB R0, RZ, R0 ;  /* 0x00000000ff00723e */ /* 0x001fca00000000ff */
[----:B------:R-:W-:Y:S01]  /*b7b0*/  STG.E.U16 desc[UR36][R16.64], R0 ;  /* 0x0000000010007986 */ /* 0x000fe2000c101524 */
[----:B------:R-:W-:Y:S05]  /*b7c0*/  EXIT ;  /* 0x000000000000794d */ /* 0x000fea0003800000 */
.L_x_24073:
        /* <DEDUP_REMOVED lines=8> */
[----:B0-----:R-:W-:Y:S01]  /*b850*/  STG.E.64 desc[UR36][R16.64], R2 ;  /* 0x0000000210007986 */ /* 0x001fe2000c101b24 */
[----:B------:R-:W-:Y:S05]  /*b860*/  EXIT ;  /* 0x000000000000794d */ /* 0x000fea0003800000 */
.L_x_24076:
[----:B------:R-:W0:Y:S02]  /*b870*/  I2F.U16 R2, R2 ;  /* 0x0000000200027306 */ /* 0x000e240000101000 */
[----:B0-----:R-:W-:-:S04]  /*b880*/  F2FP.F16.F32.PACK_AB R3, RZ, R2 ;  /* 0x00000002ff03723e */ /* 0x001fc800000000ff */
[----:B------:R-:W-:-:S05]  /*b890*/  PRMT R3, R3, 0x5410, RZ ;  /* 0x0000541003037816 */ /* 0x000fca00000000ff */
[----:B------:R-:W-:Y:S01]  /*b8a0*/  STG.E desc[UR36][R16.64], R3 ;  /* 0x0000000310007986 */ /* 0x000fe2000c101924 */
[----:B------:R-:W-:Y:S05]  /*b8b0*/  EXIT ;  /* 0x000000000000794d */ /* 0x000fea0003800000 */
.L_x_24075:
[----:B------:R-:W0:Y:S02]  /*b8c0*/  I2F.F64.U16 R2, R2 ;  /* 0x0000000200027312 */ /* 0x000e240000101800 */
[----:B0-----:R-:W-:Y:S01]  /*b8d0*/  STG.E.64 desc[UR36][R16.64], R2 ;  /* 0x0000000210007986 */ /* 0x001fe2000c101b24 */
[----:B------:R-:W-:Y:S05]  /*b8e0*/  EXIT ;  /* 0x000000000000794d */ /* 0x000fea0003800000 */
.L_x_24066:
        /* <DEDUP_REMOVED lines=13> */
.L_x_24079:
[----:B------:R-:W0:Y:S01]  /*b9c0*/  I2F.F64.U16 R4, R2 ;  /* 0x0000000200047312 */ /* 0x000e220000101800 */
[----:B------:R-:W-:-:S05]  /*b9d0*/  CS2R R6, SRZ ;  /* 0x0000000000067805 */ /* 0x000fca000001ff00 */
[----:B0-----:R-:W-:Y:S01]  /*b9e0*/  STG.E.128 desc[UR36][R16.64], R4 ;  /* 0x0000000410007986 */ /* 0x001fe2000c101d24 */
[----:B------:R-:W-:Y:S05]  /*b9f0*/  EXIT ;  /* 0x000000000000794d */ /* 0x000fea0003800000 */
.L_x_24078:
        /* <DEDUP_REMOVED lines=21> */
.L_x_24083:
[----:B------:R-:W-:Y:S05]  /*bb50*/  BSYNC B0 ;  /* 0x0000000000007941 */ /* 0x000fea0003800000 */
.L_x_24082:
[----:B------:R-:W-:-:S05]  /*bb60*/  LOP3.LUT R3, R0, R3, RZ, 0xfc, !PT ;  /* 0x0000000300037212 */ /* 0x000fca00078efcff */
[----:B------:R-:W-:Y:S01]  /*bb70*/  STG.E.U8 desc[UR36][R16.64], R3 ;  /* 0x0000000310007986 */ /* 0x000fe2000c101124 */
[----:B------:R-:W-:Y:S05]  /*bb80*/  EXIT ;  /* 0x000000000000794d */ /* 0x000fea0003800000 */
.L_x_24081:
        /* <DEDUP_REMOVED lines=13> */
.L_x_24085:
[----:B------:R-:W-:Y:S01]  /*bc60*/  IMAD.MOV.U32 R0, RZ, RZ, 0x7f ;  /* 0x0000007fff007424 */ /* 0x000fe200078e00ff */
[----:B------:R-:W-:-:S04]  /*bc70*/  ISETP.GT.U32.AND P0, PT, R3, 0x7f800000, PT ;  /* 0x7f8000000300780c */ /* 0x000fc80003f04070 */
[----:B------:R-:W-:-:S09]  /*bc80*/  SEL R0, R0, 0x7c, P0 ;  /* 0x0000007c00007807 */ /* 0x000fd20000000000 */
.L_x_24086:
[----:B------:R-:W-:Y:S05]  /*bc90*/  BSYNC B0 ;  /* 0x0000000000007941 */ /* 0x000fea0003800000 */
.L_x_24084:
[----:B------:R-:W-:-:S04]  /*bca0*/  LOP3.LUT R2, R5, 0x80000000, RZ, 0xc0, !PT ;  /* 0x8000000005027812 */ /* 0x000fc800078ec0ff */
[----:B------:R-:W-:-:S04]  /*bcb0*/  SHF.R.U32.HI R3, RZ, 0x18, R2 ;  /* 0x00000018ff037819 */ /* 0x000fc80000011602 */
[----:B------:R-:W-:-:S05]  /*bcc0*/  LOP3.LUT R3, R0, R3, RZ, 0xfc, !PT ;  /* 0x0000000300037212 */ /* 0x000fca00078efcff */
[----:B------:R-:W-:Y:S01]  /*bcd0*/  STG.E.U8 desc[UR36][R16.64], R3 ;  /* 0x0000000310007986 */ /* 0x000fe2000c101124 */
[----:B------:R-:W-:Y:S05]  /*bce0*/  EXIT ;  /* 0x000000000000794d */ /* 0x000fea0003800000 */
.L_x_24080:
[----:B------:R-:W0:Y:S02]  /*bcf0*/  I2F.U16 R0, R2 ;  /* 0x0000000200007306 */ /* 0x000e240000101000 */
[----:B0-----:R-:W-:-:S05]  /*bd00*/  F2FP.BF16.F32.PACK_AB R0, RZ, R0 ;  /* 0x00000000ff00723e */ /* 0x001fca00000010ff */
[----:B------:R-:W-:Y:S01]  /*bd10*/  STG.E.U16 desc[UR36][R16.64], R0 ;  /* 0x0000000010007986 */ /* 0x000fe2000c101524 */
[----:B------:R-:W-:Y:S05]  /*bd20*/  EXIT ;  /* 0x000000000000794d */ /* 0x000fea0003800000 */
.L_x_24077:
        /* <DEDUP_REMOVED lines=10> */
.L_x_24089:
        /* <DEDUP_REMOVED lines=17> */
.L_x_24092:
[----:B------:R-:W-:-:S04]  /*bee0*/  LOP3.LUT R2, R5, 0x80000000, RZ, 0xc0, !PT ;  /* 0x8000000005027812 */ /* 0x000fc800078ec0ff */
[----:B------:R-:W-:-:S04]  /*bef0*/  SHF.R.U32.HI R3, RZ, 0x18, R2 ;  /* 0x00000018ff037819 */ /* 0x000fc80000011602 */
[----:B------:R-:W-:-:S04]  /*bf00*/  LOP3.LUT R0, R0, R3, RZ, 0xfc, !PT ;  /* 0x0000000300007212 */ /* 0x000fc800078efcff */
[----:B------:R-:W-:-:S07]  /*bf10*/  PRMT R8, R0, 0x7610, R8 ;  /* 0x0000761000087816 */ /* 0x000fce0000000008 */
.L_x_24091:
[----:B------:R-:W-:Y:S05]  /*bf20*/  BSYNC B0 ;  /* 0x0000000000007941 */ /* 0x000fea0003800000 */
.L_x_24090:
[----:B------:R-:W-:Y:S01]  /*bf30*/  STG.E.U8 desc[UR36][R16.64], R8 ;  /* 0x0000000810007986 */ /* 0x000fe2000c101124 */
[----:B------:R-:W-:Y:S05]  /*bf40*/  EXIT ;  /* 0x000000000000794d */ /* 0x000fea0003800000 */
.L_x_24088:
        /* <DEDUP_REMOVED lines=17> */
.L_x_24095:
[----:B------:R-:W-:-:S04]  /*c060*/  LOP3.LUT R2, R5, 0x80000000, RZ, 0xc0, !PT ;  /* 0x8000000005027812 */ /* 0x000fc800078ec0ff */
[----:B------:R-:W-:-:S04]  /*c070*/  SHF.R.U32.HI R3, RZ, 0x18, R2 ;  /* 0x00000018ff037819 */ /* 0x000fc80000011602 */
[----:B------:R-:W-:-:S04]  /*c080*/  LOP3.LUT R0, R0, R3, RZ, 0xfc, !PT ;  /* 0x0000000300007212 */ /* 0x000fc800078efcff */
[----:B------:R-:W-:-:S07]  /*c090*/  PRMT R8, R0, 0x7610, R8 ;  /* 0x0000761000087816 */ /* 0x000fce0000000008 */
.L_x_24094:
[----:B------:R-:W-:Y:S05]  /*c0a0*/  BSYNC B0 ;  /* 0x0000000000007941 */ /* 0x000fea0003800000 */
.L_x_24093:
[----:B------:R-:W-:Y:S01]  /*c0b0*/  STG.E.U8 desc[UR36][R16.64], R8 ;  /* 0x0000000810007986 */ /* 0x000fe2000c101124 */
[----:B------:R-:W-:Y:S05]  /*c0c0*/  EXIT ;  /* 0x000000000000794d */ /* 0x000fea0003800000 */
.L_x_24087:
        /* <DEDUP_REMOVED lines=22> */
.L_x_24070:
        /* <DEDUP_REMOVED lines=16> */
.L_x_24098:
[----:B------:R-:W-:Y:S05]  /*c330*/  EXIT ;  /* 0x000000000000794d */ /* 0x000fea0003800000 */
.L_x_24097:
[----:B------:R-:W-:-:S05]  /*c340*/  IMAD.MOV.U32 R3, RZ, RZ, RZ ;  /* 0x000000ffff037224 */ /* 0x000fca00078e00ff */
[----:B------:R-:W-:Y:S01]  /*c350*/  STG.E.64 desc[UR36][R16.64], R2 ;  /* 0x0000000210007986 */ /* 0x000fe2000c101b24 */
[----:B------:R-:W-:Y:S05]  /*c360*/  EXIT ;  /* 0x000000000000794d */ /* 0x000fea0003800000 */
.L_x_24096:
[----:B------:R-:W-:Y:S01]  /*c370*/  STG.E desc[UR36][R16.64], R2 ;  /* 0x0000000210007986 */ /* 0x000fe2000c101924 */
[----:B------:R-:W-:Y:S05]  /*c380*/  EXIT ;  /* 0x000000000000794d */ /* 0x000fea0003800000 */
.L_x_24099:
        /* <DEDUP_REMOVED lines=15> */
.L_x_42327:


//--------------------- .text._ZN2at6native27unrolled_elementwise_kernelINS0_13AUnaryFunctorIhhhZZZNS0_19minimum_kernel_cudaERNS_18TensorIteratorBaseEENKUlvE_clEvENKUlvE_clEvEUlhhE_EESt5arrayIPcLm2EELi4E23TrivialOffsetCalculatorILi1EjESD_NS0_6memory12LoadWithCastILi1EEENSE_13StoreWithCastILi1EEEEEviT_T0_T2_T3_T4_T5_ --------------------------
	.section	.text._ZN2at6native27unrolled_elementwise_kernelINS0_13AUnaryFunctorIhhhZZZNS0_19minimum_kernel_cudaERNS_18TensorIteratorBaseEENKUlvE_clEvENKUlvE_clEvEUlhhE_EESt5arrayIPcLm2EELi4E23TrivialOffsetCalculatorILi1EjESD_NS0_6memory12LoadWithCastILi1EEENSE_13StoreWithCastILi1EEEEEviT_T0_T2_T3_T4_T5_,"ax",@progbits
	.align	128
        .global         _ZN2at6native27unrolled_elementwise_kernelINS0_13AUnaryFunctorIhhhZZZNS0_19minimum_kernel_cudaERNS_18TensorIteratorBaseEENKUlvE_clEvENKUlvE_clEvEUlhhE_EESt5arrayIPcLm2EELi4E23TrivialOffsetCalculatorILi1EjESD_NS0_6memory12LoadWithCastILi1EEENSE_13StoreWithCastILi1EEEEEviT_T0_T2_T3_T4_T5_
        .type           _ZN2at6native27unrolled_elementwise_kernelINS0_13AUnaryFunctorIhhhZZZNS0_19minimum_kernel_cudaERNS_18TensorIteratorBaseEENKUlvE_clEvENKUlvE_clEvEUlhhE_EESt5arrayIPcLm2EELi4E23TrivialOffsetCalculatorILi1EjESD_NS0_6memory12LoadWithCastILi1EEENSE_13StoreWithCastILi1EEEEEviT_T0_T2_T3_T4_T5_,@function
        .size           _ZN2at6native27unrolled_elementwise_kernelINS0_13AUnaryFunctorIhhhZZZNS0_19minimum_kernel_cudaERNS_18TensorIteratorBaseEENKUlvE_clEvENKUlvE_clEvEUlhhE_EESt5arrayIPcLm2EELi4E23TrivialOffsetCalculatorILi1EjESD_NS0_6memory12LoadWithCastILi1EEENSE_13StoreWithCastILi1EEEEEviT_T0_T2_T3_T4_T5_,(.L_x_42328 - _ZN2at6native27unrolled_elementwise_kernelINS0_13AUnaryFunctorIhhhZZZNS0_19minimum_kernel_cudaERNS_18TensorIteratorBaseEENKUlvE_clEvENKUlvE_clEvEUlhhE_EESt5arrayIPcLm2EELi4E23TrivialOffsetCalculatorILi1EjESD_NS0_6memory12LoadWithCastILi1EEENSE_13StoreWithCastILi1EEEEEviT_T0_T2_T3_T4_T5_)
        .other          _ZN2at6native27unrolled_elementwise_kernelINS0_13AUnaryFunctorIhhhZZZNS0_19minimum_kernel_cudaERNS_18TensorIteratorBaseEENKUlvE_clEvENKUlvE_clEvEUlhhE_EESt5arrayIPcLm2EELi4E23TrivialOffsetCalculatorILi1EjESD_NS0_6memory12LoadWithCastILi1EEENSE_13StoreWithCastILi1EEEEEviT_T0_T2_T3_T4_T5_,@"STO_CUDA_ENTRY STV_DEFAULT"
_ZN2at6native27unrolled_elementwise_kernelINS0_13AUnaryFunctorIhhhZZZNS0_19minimum_kernel_cudaERNS_18TensorIteratorBaseEENKUlvE_clEvENKUlvE_clEvEUlhhE_EESt5arrayIPcLm2EELi4E23TrivialOffsetCalculatorILi1EjESD_NS0_6memory12LoadWithCastILi1EEENSE_13StoreWithCastILi1EEEEEviT_T0_T2_T3_T4_T5_:
.text._ZN2at6native27unrolled_elementwise_kernelINS0_13AUnaryFunctorIhhhZZZNS0_19minimum_kernel_cudaERNS_18TensorIteratorBaseEENKUlvE_clEvENKUlvE_clEvEUlhhE_EESt5arrayIPcLm2EELi4E23TrivialOffsetCalculatorILi1EjESD_NS0_6memory12LoadWithCastILi1EEENSE_13StoreWithCastILi1EEEEEviT_T0_T2_T3_T4_T5_:
        /* <DEDUP_REMOVED lines=31> */
.L_x_24105:
[----:B------:R3:W5:Y:S01]  /*01f0*/  LDG.E.U8 R18, desc[UR36][R4.64] ;  /* 0x0000002404127981 */ /* 0x000762000c1e1100 */
[----:B------:R-:W-:Y:S05]  /*0200*/  BRA `(.L_x_24107) ;  /* 0x0000000c00687947 */ /* 0x000fea0003800000 */
.L_x_24104:
        /* <DEDUP_REMOVED lines=8> */
.L_x_24109:
[----:B------:R1:W5:Y:S01]  /*0290*/  LDG.E.U8 R18, desc[UR36][R4.64] ;  /* 0x0000002404127981 */ /* 0x000362000c1e1100 */
[----:B------:R-:W-:Y:S05]  /*02a0*/  BRA `(.L_x_24107) ;  /* 0x0000000c00407947 */ /* 0x000fea0003800000 */
.L_x_24108:
[----:B------:R2:W5:Y:S01]  /*02b0*/  LDG.E.U16 R18, desc[UR36][R4.64] ;  /* 0x0000002404127981 */ /* 0x000562000c1e1500 */
[----:B------:R-:W-:Y:S05]  /*02c0*/  BRA `(.L_x_24107) ;  /* 0x0000000c00387947 */ /* 0x000fea0003800000 */
.L_x_24103:
        /* <DEDUP_REMOVED lines=10> */
.L_x_24111:
[----:B------:R-:W2:Y:S02]  /*0370*/  LDG.E.U16 R2, desc[UR36][R4.64] ;  /* 0x0000002404027981 */ /* 0x000ea4000c1e1500 */
[----:B--2---:R-:W-:-:S06]  /*0380*/  HADD2.F32 R2, -RZ, R2.H0_H0 ;  /* 0x20000002ff027230 */ /* 0x004fcc0000004100 */
[----:B------:R-:W0:Y:S02]  /*0390*/  F2I.S64.TRUNC R2, R2 ;  /* 0x0000000200027311 */ /* 0x000e24000020d900 */
[----:B0-----:R-:W-:Y:S01]  /*03a0*/  PRMT R18, R2, 0x7610, R18 ;  /* 0x0000761002127816 */ /* 0x001fe20000000012 */
[----:B------:R-:W-:Y:S06]  /*03b0*/  BRA `(.L_x_24107) ;  /* 0x0000000800fc7947 */ /* 0x000fec0003800000 */
.L_x_24110:
        /* <DEDUP_REMOVED lines=10> */
.L_x_24113:
[----:B------:R-:W2:Y:S02]  /*0460*/  LDG.E.U16 R4, desc[UR36][R4.64] ;  /* 0x0000002404047981 */ /* 0x000ea4000c1e1500 */
[----:B--2---:R-:W-:-:S06]  /*0470*/  HADD2.F32 R2, -RZ, R4.H0_H0 ;  /* 0x20000004ff027230 */ /* 0x004fcc0000004100 */
[----:B------:R-:W0:Y:S02]  /*0480*/  F2I.S64.TRUNC R2, R2 ;  /* 0x0000000200027311 */ /* 0x000e24000020d900 */
[----:B0-----:R-:W-:Y:S01]  /*0490*/  PRMT R18, R2, 0x7610, R18 ;  /* 0x0000761002127816 */ /* 0x001fe20000000012 */
[----:B------:R-:W-:Y:S06]  /*04a0*/  BRA `(.L_x_24107) ;  /* 0x0000000800c07947 */ /* 0x000fec0003800000 */
.L_x_24112:
[----:B------:R-:W2:Y:S02]  /*04b0*/  LDG.E.64 R2, desc[UR36][R4.64] ;  /* 0x0000002404027981 */ /* 0x000ea4000c1e1b00 */
[----:B--2---:R-:W0:Y:S02]  /*04c0*/  F2I.S64.F64.TRUNC R2, R2 ;  /* 0x0000000200027311 */ /* 0x004e24000030d900 */
[----:B0-----:R-:W-:Y:S01]  /*04d0*/  PRMT R18, R2, 0x7610, R18 ;  /* 0x0000761002127816 */ /* 0x001fe20000000012 */
[----:B------:R-:W-:Y:S06]  /*04e0*/  BRA `(.L_x_24107) ;  /* 0x0000000800b07947 */ /* 0x000fec0003800000 */
.L_x_24102:
        /* <DEDUP_REMOVED lines=12> */
.L_x_24116:
[----:B------:R-:W2:Y:S02]  /*05b0*/  LDG.E.64 R4, desc[UR36][R4.64] ;  /* 0x0000002404047981 */ /* 0x000ea4000c1e1b00 */
[----:B--2---:R-:W0:Y:S02]  /*05c0*/  F2I.S64.F64.TRUNC R2, R4 ;  /* 0x0000000400027311 */ /* 0x004e24000030d900 */
[----:B0-----:R-:W-:Y:S01]  /*05d0*/  PRMT R18, R2, 0x7610, R18 ;  /* 0x0000761002127816 */ /* 0x001fe20000000012 */
[----:B------:R-:W-:Y:S06]  /*05e0*/  BRA `(.L_x_24107) ;  /* 0x0000000800707947 */ /* 0x000fec0003800000 */
.L_x_24115:
        /* <DEDUP_REMOVED lines=28> */
.L_x_24118:
        /* <DEDUP_REMOVED lines=16> */
.L_x_24117:
[----:B------:R-:W2:Y:S02]  /*08b0*/  LDG.E.U16 R2, desc[UR36][R4.64] ;  /* 0x0000002404027981 */ /* 0x000ea4000c1e1500 */
[----:B--2---:R-:W-:-:S06]  /*08c0*/  IMAD.U32 R2, R2, 0x10000, RZ ;  /* 0x0001000002027824 */ /* 0x004fcc00078e00ff */
[----:B------:R-:W0:Y:S02]  /*08d0*/  F2I.S64.TRUNC R2, R2 ;  /* 0x0000000200027311 */ /* 0x000e24000020d900 */
[----:B0-----:R-:W-:Y:S01]  /*08e0*/  PRMT R18, R2, 0x7610, R18 ;  /* 0x0000761002127816 */ /* 0x001fe20000000012 */
[----:B------:R-:W-:Y:S06]  /*08f0*/  BRA `(.L_x_24107) ;  /* 0x0000000400ac7947 */ /* 0x000fec0003800000 */
.L_x_24114:
        /* <DEDUP_REMOVED lines=10> */
.L_x_24121:
        /* <DEDUP_REMOVED lines=21> */
.L_x_24125:
[----:B------:R-:W-:Y:S05]  /*0af0*/  BSYNC B1 ;  /* 0x0000000000017941 */ /* 0x000fea0003800000 */
.L_x_24124:
[----:B------:R-:W-:Y:S01]  /*0b00*/  IMAD.SHL.U32 R2, R2, 0x100000, RZ ;  /* 0x0010000002027824 */ /* 0x000fe200078e00ff */
[----:B------:R-:W-:-:S04]  /*0b10*/  LEA R3, R0, 0x3b800000, 0x17 ;  /* 0x3b80000000037811 */ /* 0x000fc800078eb8ff */
[----:B------:R-:W-:-:S07]  /*0b20*/  LOP3.LUT R2, R3, R2, R4, 0xfe, !PT ;  /* 0x0000000203027212 */ /* 0x000fce00078efe04 */
.L_x_24123:
[----:B------:R-:W-:Y:S05]  /*0b30*/  BSYNC B0 ;  /* 0x0000000000007941 */ /* 0x000fea0003800000 */
.L_x_24122:
[----:B------:R-:W0:Y:S02]  /*0b40*/  F2I.S64.TRUNC R2, R2 ;  /* 0x0000000200027311 */ /* 0x000e24000020d900 */
[----:B0-----:R-:W-:Y:S01]  /*0b50*/  PRMT R18, R2, 0x7610, R18 ;  /* 0x0000761002127816 */ /* 0x001fe20000000012 */
[----:B------:R-:W-:Y:S06]  /*0b60*/  BRA `(.L_x_24107) ;  /* 0x0000000400107947 */ /* 0x000fec0003800000 */
.L_x_24120:
        /* <DEDUP_REMOVED lines=21> */
.L_x_24129:
[----:B------:R-:W-:Y:S05]  /*0cc0*/  BSYNC B1 ;  /* 0x0000000000017941 */ /* 0x000fea0003800000 */
.L_x_24128:
[----:B------:R-:W-:Y:S01]  /*0cd0*/  IMAD.SHL.U32 R2, R2, 0x200000, RZ ;  /* 0x0020000002027824 */ /* 0x000fe200078e00ff */
[----:B------:R-:W-:-:S04]  /*0ce0*/  LEA R3, R0, 0x37800000, 0x17 ;  /* 0x3780000000037811 */ /* 0x000fc800078eb8ff */
[----:B------:R-:W-:-:S07]  /*0cf0*/  LOP3.LUT R2, R3, R2, R4, 0xfe, !PT ;  /* 0x0000000203027212 */ /* 0x000fce00078efe04 */
.L_x_24127:
[----:B------:R-:W-:Y:S05]  /*0d00*/  BSYNC B0 ;  /* 0x0000000000007941 */ /* 0x000fea0003800000 */
.L_x_24126:
[----:B------:R-:W0:Y:S02]  /*0d10*/  F2I.S64.TRUNC R2, R2 ;  /* 0x0000000200027311 */ /* 0x000e24000020d900 */
[----:B0-----:R-:W-:Y:S01]  /*0d20*/  PRMT R18, R2, 0x7610, R18 ;  /* 0x0000761002127816 */ /* 0x001fe20000000012 */
[----:B------:R-:W-:Y:S06]  /*0d30*/  BRA `(.L_x_24107) ;  /* 0x00000000009c7947 */ /* 0x000fec0003800000 */
.L_x_24119:
        /* <DEDUP_REMOVED lines=14> */
.L_x_24133:
[----:B------:R-:W-:Y:S05]  /*0e20*/  BSYNC B0 ;  /* 0x0000000000007941 */ /* 0x000fea0003800000 */
.L_x_24132:
[----:B------:R-:W0:Y:S02]  /*0e30*/  F2I.S64.TRUNC R2, R2 ;  /* 0x0000000200027311 */ /* 0x000e24000020d900 */
[----:B0-----:R-:W-:Y:S01]  /*0e40*/  PRMT R18, R2, 0x7610, R18 ;  /* 0x0000761002127816 */ /* 0x001fe20000000012 */
[----:B------:R-:W-:Y:S06]  /*0e50*/  BRA `(.L_x_24107) ;  /* 0x0000000000547947 */ /* 0x000fec0003800000 */
.L_x_24106:
        /* <DEDUP_REMOVED lines=16> */
.L_x_24134:
[----:B------:R-:W-:Y:S01]  /*0f60*/  PRMT R18, RZ, 0x7610, R18 ;  /* 0x00007610ff127816 */ /* 0x000fe20000000012 */
[----:B------:R-:W-:Y:S06]  /*0f70*/  BRA `(.L_x_24107) ;  /* 0x00000000000c7947 */ /* 0x000fec0003800000 */
.L_x_24131:
[----:B------:R0:W5:Y:S01]  /*0f80*/  LDG.E.U8 R18, desc[UR36][R4.64] ;  /* 0x0000002404127981 */ /* 0x000162000c1e1100 */
[----:B------:R-:W-:Y:S05]  /*0f90*/  BRA `(.L_x_24107) ;  /* 0x0000000000047947 */ /* 0x000fea0003800000 */
.L_x_24130:
[----:B------:R0:W5:Y:S02]  /*0fa0*/  LDG.E.U8 R18, desc[UR36][R4.64] ;  /* 0x0000002404127981 */ /* 0x000164000c1e1100 */
.L_x_24107:
[----:B------:R-:W1:Y:S02]  /*0fb0*/  S2R R19, SR_TID.X ;  /* 0x0000000000137919 */ /* 0x000e640000002100 */
[----:B-1----:R-:W-:-:S07]  /*0fc0*/  VIADD R19, R19, 0x80 ;  /* 0x0000008013137836 */ /* 0x002fce0000000000 */
.L_x_24101:
[----:B------:R-:W-:Y:S05]  /*0fd0*/  BSYNC B6 ;  /* 0x0000000000067941 */ /* 0x000fea0003800000 */
.L_x_24100:
        /* <DEDUP_REMOVED lines=23> */
.L_x_24140:
[----:B------:R0:W5:Y:S01]  /*1150*/  LDG.E.U8 R17, desc[UR36][R4.64] ;  /* 0x0000002404117981 */ /* 0x000162000c1e1100 */
[----:B------:R-:W-:Y:S05]  /*1160*/  BRA `(.L_x_24142) ;  /* 0x0000000c00647947 */ /* 0x000fea0003800000 */
.L_x_24139:
        /* <DEDUP_REMOVED lines=8> */
.L_x_24144:
[----:B------:R4:W5:Y:S01]  /*11f0*/  LDG.E.U8 R17, desc[UR36][R4.64] ;  /* 0x0000002404117981 */ /* 0x000962000c1e1100 */
[----:B------:R-:W-:Y:S05]  /*1200*/  BRA `(.L_x_24142) ;  /* 0x0000000c003c7947 */ /* 0x000fea0003800000 */
.L_x_24143:
[----:B------:R0:W5:Y:S01]  /*1210*/  LDG.E.U16 R17, desc[UR36][R4.64] ;  /* 0x0000002404117981 */ /* 0x000162000c1e1500 */
[----:B------:R-:W-:Y:S05]  /*1220*/  BRA `(.L_x_24142) ;  /* 0x0000000c00347947 */ /* 0x000fea0003800000 */
.L_x_24138:
        /* <DEDUP_REMOVED lines=10> */
.L_x_24146:
[----:B------:R-:W2:Y:S02]  /*12d0*/  LDG.E.U16 R2, desc[UR36][R4.64] ;  /* 0x0000002404027981 */ /* 0x000ea4000c1e1500 */
[----:B--2---:R-:W-:-:S06]  /*12e0*/  HADD2.F32 R2, -RZ, R2.H0_H0 ;  /* 0x20000002ff027230 */ /* 0x004fcc0000004100 */
[----:B------:R-:W0:Y:S02]  /*12f0*/  F2I.S64.TRUNC R2, R2 ;  /* 0x0000000200027311 */ /* 0x000e24000020d900 */
[----:B0-----:R-:W-:Y:S01]  /*1300*/  PRMT R17, R2, 0x7610, R17 ;  /* 0x0000761002117816 */ /* 0x001fe20000000011 */
[----:B------:R-:W-:Y:S06]  /*1310*/  BRA `(.L_x_24142) ;  /* 0x0000000800f87947 */ /* 0x000fec0003800000 */
.L_x_24145:
        /* <DEDUP_REMOVED lines=10> */
.L_x_24148:
[----:B------:R-:W2:Y:S02]  /*13c0*/  LDG.E.U16 R4, desc[UR36][R4.64] ;  /* 0x0000002404047981 */ /* 0x000ea4000c1e1500 */
[----:B--2---:R-:W-:-:S06]  /*13d0*/  HADD2.F32 R2, -RZ, R4.H0_H0 ;  /* 0x20000004ff027230 */ /* 0x004fcc0000004100 */
[----:B------:R-:W0:Y:S02]  /*13e0*/  F2I.S64.TRUNC R2, R2 ;  /* 0x0000000200027311 */ /* 0x000e24000020d900 */
[----:B0-----:R-:W-:Y:S01]  /*13f0*/  PRMT R17, R2, 0x7610, R17 ;  /* 0x0000761002117816 */ /* 0x001fe20000000011 */
[----:B------:R-:W-:Y:S06]  /*1400*/  BRA `(.L_x_24142) ;  /* 0x0000000800bc7947 */ /* 0x000fec0003800000 */
.L_x_24147:
[----:B------:R-:W2:Y:S02]  /*1410*/  LDG.E.64 R2, desc[UR36][R4.64] ;  /* 0x0000002404027981 */ /* 0x000ea4000c1e1b00 */
[----:B--2---:R-:W0:Y:S02]  /*1420*/  F2I.S64.F64.TRUNC R2, R2 ;  /* 0x0000000200027311 */ /* 0x004e24000030d900 */
[----:B0-----:R-:W-:Y:S01]  /*1430*/  PRMT R17, R2, 0x7610, R17 ;  /* 0x0000761002117816 */ /* 0x001fe20000000011 */
[----:B------:R-:W-:Y:S06]  /*1440*/  BRA `(.L_x_24142) ;  /* 0x0000000800ac7947 */ /* 0x000fec0003800000 */
.L_x_24137:
        /* <DEDUP_REMOVED lines=12> */
.L_x_24151:
[----:B------:R-:W2:Y:S02]  /*1510*/  LDG.E.64 R4, desc[UR36][R4.64] ;  /* 0x0000002404047981 */ /* 0x000ea4000c1e1b00 */
[----:B--2---:R-:W0:Y:S02]  /*1520*/  F2I.S64.F64.TRUNC R2, R4 ;  /* 0x0000000400027311 */ /* 0x004e24000030d900 */
[----:B0-----:R-:W-:Y:S01]  /*1530*/  PRMT R17, R2, 0x7610, R17 ;  /* 0x0000761002117816 */ /* 0x001fe20000000011 */
[----:B------:R-:W-:Y:S06]  /*1540*/  BRA `(.L_x_24142) ;  /* 0x00000008006c7947 */ /* 0x000fec0003800000 */
.L_x_24150:
        /* <DEDUP_REMOVED lines=28> */
.L_x_24153:
        /* <DEDUP_REMOVED lines=15> */
.L_x_24152:
[----:B------:R-:W2:Y:S02]  /*1800*/  LDG.E.U16 R2, desc[UR36][R4.64] ;  /* 0x0000002404027981 */ /* 0x000ea4000c1e1500 */
[----:B--2---:R-:W-:-:S06]  /*1810*/  IMAD.U32 R2, R2, 0x10000, RZ ;  /* 0x0001000002027824 */ /* 0x004fcc00078e00ff */
[----:B------:R-:W0:Y:S02]  /*1820*/  F2I.S64.TRUNC R2, R2 ;  /* 0x0000000200027311 */ /* 0x000e24000020d900 */
[----:B0-----:R-:W-:Y:S01]  /*1830*/  PRMT R17, R2, 0x7610, R17 ;  /* 0x0000761002117816 */ /* 0x001fe20000000011 */
[----:B------:R-:W-:Y:S06]  /*1840*/  BRA `(.L_x_24142) ;  /* 0x0000000400ac7947 */ /* 0x000fec0003800000 */
.L_x_24149:
        /* <DEDUP_REMOVED lines=10> */
.L_x_24156:
        /* <DEDUP_REMOVED lines=21> */
.L_x_24160:
[----:B------:R-:W-:Y:S05]  /*1a40*/  BSYNC B1 ;  /* 0x0000000000017941 */ /* 0x000fea0003800000 */
.L_x_24159:
[----:B------:R-:W-:Y:S01]  /*1a50*/  IMAD.SHL.U32 R2, R2, 0x100000, RZ ;  /* 0x0010000002027824 */ /* 0x000fe200078e00ff */
[----:B------:R-:W-:-:S04]  /*1a60*/  LEA R3, R0, 0x3b800000, 0x17 ;  /* 0x3b80000000037811 */ /* 0x000fc800078eb8ff */
[----:B------:R-:W-:-:S07]  /*1a70*/  LOP3.LUT R2, R3, R2, R4, 0xfe, !PT ;  /* 0x0000000203027212 */ /* 0x000fce00078efe04 */
.L_x_24158:
[----:B------:R-:W-:Y:S05]  /*1a80*/  BSYNC B0 ;  /* 0x0000000000007941 */ /* 0x000fea0003800000 */
.L_x_24157:
[----:B------:R-:W0:Y:S02]  /*1a90*/  F2I.S64.TRUNC R2, R2 ;  /* 0x0000000200027311 */ /* 0x000e24000020d900 */
[----:B0-----:R-:W-:Y:S01]  /*1aa0*/  PRMT R17, R2, 0x7610, R17 ;  /* 0x0000761002117816 */ /* 0x001fe20000000011 */
[----:B------:R-:W-:Y:S06]  /*1ab0*/  BRA `(.L_x_24142) ;  /* 0x0000000400107947 */ /* 0x000fec0003800000 */
.L_x_24155:
        /* <DEDUP_REMOVED lines=21> */
.L_x_24164:
[----:B------:R-:W-:Y:S05]  /*1c10*/  BSYNC B1 ;  /* 0x0000000000017941 */ /* 0x000fea0003800000 */
.L_x_24163:
[----:B------:R-:W-:Y:S01]  /*1c20*/  IMAD.SHL.U32 R2, R2, 0x200000, RZ ;  /* 0x0020000002027824 */ /* 0x000fe200078e00ff */
[----:B------:R-:W-:-:S04]  /*1c30*/  LEA R3, R0, 0x37800000, 0x17 ;  /* 0x3780000000037811 */ /* 0x000fc800078eb8ff */
[----:B------:R-:W-:-:S07]  /*1c40*/  LOP3.LUT R2, R3, R2, R4, 0xfe, !PT ;  /* 0x0000000203027212 */ /* 0x000fce00078efe04 */
.L_x_24162:
[----:B------:R-:W-:Y:S05]  /*1c50*/  BSYNC B0 ;  /* 0x0000000000007941 */ /* 0x000fea0003800000 */
.L_x_24161:
[----:B------:R-:W0:Y:S02]  /*1c60*/  F2I.S64.TRUNC R2, R2 ;  /* 0x0000000200027311 */ /* 0x000e24000020d900 */
[----:B0-----:R-:W-:Y:S01]  /*1c70*/  PRMT R17, R2, 0x7610, R17 ;  /* 0x0000761002117816 */ /* 0x001fe20000000011 */
[----:B------:R-:W-:Y:S06]  /*1c80*/  BRA `(.L_x_24142) ;  /* 0x00000000009c7947 */ /* 0x000fec0003800000 */
.L_x_24154:
        /* <DEDUP_REMOVED lines=14> */
.L_x_24168:
[----:B------:R-:W-:Y:S05]  /*1d70*/  BSYNC B0 ;  /* 0x0000000000007941 */ /* 0x000fea0003800000 */
.L_x_24167:
[----:B------:R-:W0:Y:S02]  /*1d80*/  F2I.S64.TRUNC R2, R2 ;  /* 0x0000000200027311 */ /* 0x000e24000020d900 */
[----:B0-----:R-:W-:Y:S01]  /*1d90*/  PRMT R17, R2, 0x7610, R17 ;  /* 0x0000761002117816 */ /* 0x001fe20000000011 */
[----:B------:R-:W-:Y:S06]  /*1da0*/  BRA `(.L_x_24142) ;  /* 0x0000000000547947 */ /* 0x000fec0003800000 */
.L_x_24141:
        /* <DEDUP_REMOVED lines=16> */
.L_x_24169:
[----:B------:R-:W-:Y:S01]  /*1eb0*/  PRMT R17, RZ, 0x7610, R17 ;  /* 0x00007610ff117816 */ /* 0x000fe20000000011 */
[----:B------:R-:W-:Y:S06]  /*1ec0*/  BRA `(.L_x_24142) ;  /* 0x00000000000c7947 */ /* 0x000fec0003800000 */
.L_x_24166:
[----:B------:R1:W5:Y:S01]  /*1ed0*/  LDG.E.U8 R17, desc[UR36][R4.64] ;  /* 0x0000002404117981 */ /* 0x000362000c1e1100 */
[----:B------:R-:W-:Y:S05]  /*1ee0*/  BRA `(.L_x_24142) ;  /* 0x0000000000047947 */ /* 0x000fea0003800000 */
.L_x_24165:
[----:B------:R0:W5:Y:S02]  /*1ef0*/  LDG.E.U8 R17, desc[UR36][R4.64] ;  /* 0x0000002404117981 */ /* 0x000164000c1e1100 */
.L_x_24142:
[----:B------:R-:W-:-:S07]  /*1f00*/  VIADD R19, R19, 0x80 ;  /* 0x0000008013137836 */ /* 0x000fce0000000000 */
.L_x_24136:
[----:B------:R-:W-:Y:S05]  /*1f10*/  BSYNC B6 ;  /* 0x0000000000067941 */ /* 0x000fea0003800000 */
.L_x_24135:
        /* <DEDUP_REMOVED lines=25> */
.L_x_24175:
[----:B------:R0:W5:Y:S01]  /*20b0*/  LDG.E.U8 R25, desc[UR36][R4.64] ;  /* 0x0000002404197981 */ /* 0x000162000c1e1100 */
[----:B------:R-:W-:Y:S05]  /*20c0*/  BRA `(.L_x_24177) ;  /* 0x0000000c00647947 */ /* 0x000fea0003800000 */
.L_x_24174:
        /* <DEDUP_REMOVED lines=8> */
.L_x_24179:
[----:B------:R3:W5:Y:S01]  /*2150*/  LDG.E.U8 R25, desc[UR36][R4.64] ;  /* 0x0000002404197981 */ /* 0x000762000c1e1100 */
[----:B------:R-:W-:Y:S05]  /*2160*/  BRA `(.L_x_24177) ;  /* 0x0000000c003c7947 */ /* 0x000fea0003800000 */
.L_x_24178:
[----:B------:R0:W5:Y:S01]  /*2170*/  LDG.E.U16 R25, desc[UR36][R4.64] ;  /* 0x0000002404197981 */ /* 0x000162000c1e1500 */
[----:B------:R-:W-:Y:S05]  /*2180*/  BRA `(.L_x_24177) ;  /* 0x0000000c00347947 */ /* 0x000fea0003800000 */
.L_x_24173:
        /* <DEDUP_REMOVED lines=10> */
.L_x_24181:
[----:B------:R-:W2:Y:S02]  /*2230*/  LDG.E.U16 R2, desc[UR36][R4.64] ;  /* 0x0000002404027981 */ /* 0x000ea4000c1e1500 */
[----:B--2---:R-:W-:-:S06]  /*2240*/  HADD2.F32 R2, -RZ, R2.H0_H0 ;  /* 0x20000002ff027230 */ /* 0x004fcc0000004100 */
[----:B------:R-:W0:Y:S02]  /*2250*/  F2I.S64.TRUNC R2, R2 ;  /* 0x0000000200027311 */ /* 0x000e24000020d900 */
[----:B0-----:R-:W-:Y:S01]  /*2260*/  PRMT R25, R2, 0x7610, R25 ;  /* 0x0000761002197816 */ /* 0x001fe20000000019 */
[----:B------:R-:W-:Y:S06]  /*2270*/  BRA `(.L_x_24177) ;  /* 0x0000000800f87947 */ /* 0x000fec0003800000 */
.L_x_24180:
        /* <DEDUP_REMOVED lines=10> */
.L_x_24183:
[----:B------:R-:W2:Y:S02]  /*2320*/  LDG.E.U16 R4, desc[UR36][R4.64] ;  /* 0x0000002404047981 */ /* 0x000ea4000c1e1500 */
[----:B--2---:R-:W-:-:S06]  /*2330*/  HADD2.F32 R2, -RZ, R4.H0_H0 ;  /* 0x20000004ff027230 */ /* 0x004fcc0000004100 */
[----:B------:R-:W0:Y:S02]  /*2340*/  F2I.S64.TRUNC R2, R2 ;  /* 0x0000000200027311 */ /* 0x000e24000020d900 */
[----:B0-----:R-:W-:Y:S01]  /*2350*/  PRMT R25, R2, 0x7610, R25 ;  /* 0x0000761002197816 */ /* 0x001fe20000000019 */
[----:B------:R-:W-:Y:S06]  /*2360*/  BRA `(.L_x_24177) ;  /* 0x0000000800bc7947 */ /* 0x000fec0003800000 */
.L_x_24182:
[----:B------:R-:W2:Y:S02]  /*2370*/  LDG.E.64 R2, desc[UR36][R4.64] ;  /* 0x0000002404027981 */ /* 0x000ea4000c1e1b00 */
[----:B--2---:R-:W0:Y:S02]  /*2380*/  F2I.S64.F64.TRUNC R2, R2 ;  /* 0x0000000200027311 */ /* 0x004e24000030d900 */
[----:B0-----:R-:W-:Y:S01]  /*2390*/  PRMT R25, R2, 0x7610, R25 ;  /* 0x0000761002197816 */ /* 0x001fe20000000019 */
[----:B------:R-:W-:Y:S06]  /*23a0*/  BRA `(.L_x_24177) ;  /* 0x0000000800ac7947 */ /* 0x000fec0003800000 */
.L_x_24172:
        /* <DEDUP_REMOVED lines=12> */
.L_x_24186:
[----:B------:R-:W2:Y:S02]  /*2470*/  LDG.E.64 R4, desc[UR36][R4.64] ;  /* 0x0000002404047981 */ /* 0x000ea4000c1e1b00 */
[----:B--2---:R-:W0:Y:S02]  /*2480*/  F2I.S64.F64.TRUNC R2, R4 ;  /* 0x0000000400027311 */ /* 0x004e24000030d900 */
[----:B0-----:R-:W-:Y:S01]  /*2490*/  PRMT R25, R2, 0x7610, R25 ;  /* 0x0000761002197816 */ /* 0x001fe20000000019 */
[----:B------:R-:W-:Y:S06]  /*24a0*/  BRA `(.L_x_24177) ;  /* 0x00000008006c7947 */ /* 0x000fec0003800000 */
.L_x_24185:
        /* <DEDUP_REMOVED lines=28> */
.L_x_24188:
        /* <DEDUP_REMOVED lines=15> */
.L_x_24187:
[----:B------:R-:W2:Y:S02]  /*2760*/  LDG.E.U16 R2, desc[UR36][R4.64] ;  /* 0x0000002404027981 */ /* 0x000ea4000c1e1500 */
[----:B--2---:R-:W-:-:S06]  /*2770*/  IMAD.U32 R2, R2, 0x10000, RZ ;  /* 0x0001000002027824 */ /* 0x004fcc00078e00ff */
[----:B------:R-:W0:Y:S02]  /*2780*/  F2I.S64.TRUNC R2, R2 ;  /* 0x0000000200027311 */ /* 0x000e24000020d900 */
[----:B0-----:R-:W-:Y:S01]  /*2790*/  PRMT R25, R2, 0x7610, R25 ;  /* 0x0000761002197816 */ /* 0x001fe20000000019 */
[----:B------:R-:W-:Y:S06]  /*27a0*/  BRA `(.L_x_24177) ;  /* 0x0000000400ac7947 */ /* 0x000fec0003800000 */
.L_x_24184:
        /* <DEDUP_REMOVED lines=10> */
.L_x_24191:
        /* <DEDUP_REMOVED lines=21> */
.L_x_24195:
[----:B------:R-:W-:Y:S05]  /*29a0*/  BSYNC B1 ;  /* 0x0000000000017941 */ /* 0x000fea0003800000 */
.L_x_24194:
[----:B------:R-:W-:Y:S01]  /*29b0*/  IMAD.SHL.U32 R2, R2, 0x100000, RZ ;  /* 0x0010000002027824 */ /* 0x000fe200078e00ff */
[----:B------:R-:W-:-:S04]  /*29c0*/  LEA R3, R0, 0x3b800000, 0x17 ;  /* 0x3b80000000037811 */ /* 0x000fc800078eb8ff */
[----:B------:R-:W-:-:S07]  /*29d0*/  LOP3.LUT R2, R3, R2, R4, 0xfe, !PT ;  /* 0x0000000203027212 */ /* 0x000fce00078efe04 */
.L_x_24193:
[----:B------:R-:W-:Y:S05]  /*29e0*/  BSYNC B0 ;  /* 0x0000000000007941 */ /* 0x000fea0003800000 */
.L_x_24192:
[----:B------:R-:W0:Y:S02]  /*29f0*/  F2I.S64.TRUNC R2, R2 ;  /* 0x0000000200027311 */ /* 0x000e24000020d900 */
[----:B0-----:R-:W-:Y:S01]  /*2a00*/  PRMT R25, R2, 0x7610, R25 ;  /* 0x0000761002197816 */ /* 0x001fe20000000019 */
[----:B------:R-:W-:Y:S06]  /*2a10*/  BRA `(.L_x_24177) ;  /* 0x0000000400107947 */ /* 0x000fec0003800000 */
.L_x_24190:
        /* <DEDUP_REMOVED lines=21> */
.L_x_24199:
[----:B------:R-:W-:Y:S05]  /*2b70*/  BSYNC B1 ;  /* 0x0000000000017941 */ /* 0x000fea0003800000 */
.L_x_24198:
[----:B------:R-:W-:Y:S01]  /*2b80*/  IMAD.SHL.U32 R2, R2, 0x200000, RZ ;  /* 0x0020000002027824 */ /* 0x000fe200078e00ff */
[----:B------:R-:W-:-:S04]  /*2b90*/  LEA R3, R0, 0x37800000, 0x17 ;  /* 0x3780000000037811 */ /* 0x000fc800078eb8ff */
[----:B------:R-:W-:-:S07]  /*2ba0*/  LOP3.LUT R2, R3, R2, R4, 0xfe, !PT ;  /* 0x0000000203027212 */ /* 0x000fce00078efe04 */
.L_x_24197:
[----:B------:R-:W-:Y:S05]  /*2bb0*/  BSYNC B0 ;  /* 0x0000000000007941 */ /* 0x000fea0003800000 */
.L_x_24196:
[----:B------:R-:W0:Y:S02]  /*2bc0*/  F2I.S64.TRUNC R2, R2 ;  /* 0x0000000200027311 */ /* 0x000e24000020d900 */
[----:B0-----:R-:W-:Y:S01]  /*2bd0*/  PRMT R25, R2, 0x7610, R25 ;  /* 0x0000761002197816 */ /* 0x001fe20000000019 */
[----:B------:R-:W-:Y:S06]  /*2be0*/  BRA `(.L_x_24177) ;  /* 0x00000000009c7947 */ /* 0x000fec0003800000 */
.L_x_24189:
        /* <DEDUP_REMOVED lines=14> */
.L_x_24203:
[----:B------:R-:W-:Y:S05]  /*2cd0*/  BSYNC B0 ;  /* 0x0000000000007941 */ /* 0x000fea0003800000 */
.L_x_24202:
[----:B------:R-:W0:Y:S02]  /*2ce0*/  F2I.S64.TRUNC R2, R2 ;  /* 0x0000000200027311 */ /* 0x000e24000020d900 */
[----:B0-----:R-:W-:Y:S01]  /*2cf0*/  PRMT R25, R2, 0x7610, R25 ;  /* 0x0000761002197816 */ /* 0x001fe20000000019 */
[----:B------:R-:W-:Y:S06]  /*2d00*/  BRA `(.L_x_24177) ;  /* 0x0000000000547947 */ /* 0x000fec0003800000 */
.L_x_24176:
        /* <DEDUP_REMOVED lines=16> */
.L_x_24204:
[----:B------:R-:W-:Y:S01]  /*2e10*/  PRMT R25, RZ, 0x7610, R25 ;  /* 0x00007610ff197816 */ /* 0x000fe20000000019 */
[----:B------:R-:W-:Y:S06]  /*2e20*/  BRA `(.L_x_24177) ;  /* 0x00000000000c7947 */ /* 0x000fec0003800000 */
.L_x_24201:
[----:B------:R2:W5:Y:S01]  /*2e30*/  LDG.E.U8 R25, desc[UR36][R4.64] ;  /* 0x0000002404197981 */ /* 0x000562000c1e1100 */
[----:B------:R-:W-:Y:S05]  /*2e40*/  BRA `(.L_x_24177) ;  /* 0x0000000000047947 */ /* 0x000fea0003800000 */
.L_x_24200:
[----:B------:R1:W5:Y:S02]  /*2e50*/  LDG.E.U8 R25, desc[UR36][R4.64] ;  /* 0x0000002404197981 */ /* 0x000364000c1e1100 */
.L_x_24177:
[----:B------:R-:W-:-:S07]  /*2e60*/  VIADD R19, R19, 0x80 ;  /* 0x0000008013137836 */ /* 0x000fce0000000000 */
.L_x_24171:
[----:B------:R-:W-:Y:S05]  /*2e70*/  BSYNC B6 ;  /* 0x0000000000067941 */ /* 0x000fea0003800000 */
.L_x_24170:
[----:B------:R-:W0:Y:S01]  /*2e80*/  LDC.U8 R16, c[0x0][0x215] ;  /* 0x00008540ff107b82 */ /* 0x000e220000000000 */
[----:B------:R-:W-:Y:S01]  /*2e90*/  ISETP.GE.AND P0, PT, R19, R22, PT ;  /* 0x000000161300720c */ /* 0x000fe20003f06270 */
[----:B------:R-:W-:-:S12]  /*2ea0*/  BSSY B6, `(.L_x_24205) ;  /* 0x00000ef000067945 */ /* 0x000fd80003800000 */
[----:B------:R-:W-:Y:S05]  /*2eb0*/  @P0 BRA `(.L_x_24206) ;  /* 0x0000000c00b40947 */ /* 0x000fea0003800000 */
[----:B------:R-:W0:Y:S01]  /*2ec0*/  LDC.64 R2, c[0x0][0x220] ;  /* 0x00008800ff027b82 */ /* 0x000e220000000a00 */
[----:B------:R-:W-:Y:S01]  /*2ed0*/  PRMT R0, R26, 0x9910, RZ ;  /* 0x000099101a007816 */ /* 0x000fe200000000ff */
[----:B------:R-:W-:Y:S01]  /*2ee0*/  IMAD R19, R23, 0x200, R19 ;  /* 0x0000020017137824 */ /* 0x000fe200078e0213 */
[----:B------:R-:W-:Y:S02]  /*2ef0*/  ULDC UR4, c[0x0][0x230] ;  /* 0x00008c0000047ab9 */ /* 0x000fe40000000800 */
[----:B------:R-:W-:Y:S01]  /*2f00*/  ISETP.GT.AND P1, PT, R0, 0x9, PT ;  /* 0x000000090000780c */ /* 0x000fe20003f24270 */
[----:B------:R-:W-:-:S05]  /*2f10*/  IMAD R19, R19, UR4, RZ ;  /* 0x0000000413137c24 */ /* 0x000fca000f8e02ff */
[----:B01234-:R-:W-:-:S05]  /*2f20*/  IADD3 R4, P0, R19, R2, RZ ;  /* 0x0000000213047210 */ /* 0x01ffca0007f1e0ff */
        /* <DEDUP_REMOVED lines=12> */
.L_x_24210:
[----:B------:R0:W5:Y:S01]  /*2ff0*/  LDG.E.U8 R24, desc[UR36][R4.64] ;  /* 0x0000002404187981 */ /* 0x000162000c1e1100 */
[----:B------:R-:W-:Y:S05]  /*3000*/  BRA `(.L_x_24206) ;  /* 0x0000000c00607947 */ /* 0x000fea0003800000 */
.L_x_24209:
        /* <DEDUP_REMOVED lines=8> */
.L_x_24213:
[----:B------:R0:W5:Y:S01]  /*3090*/  LDG.E.U8 R24, desc[UR36][R4.64] ;  /* 0x0000002404187981 */ /* 0x000162000c1e1100 */
[----:B------:R-:W-:Y:S05]  /*30a0*/  BRA `(.L_x_24206) ;  /* 0x0000000c00387947 */ /* 0x000fea0003800000 */
.L_x_24212:
[----:B------:R0:W5:Y:S01]  /*30b0*/  LDG.E.U16 R24, desc[UR36][R4.64] ;  /* 0x0000002404187981 */ /* 0x000162000c1e1500 */
[----:B------:R-:W-:Y:S05]  /*30c0*/  BRA `(.L_x_24206) ;  /* 0x0000000c00307947 */ /* 0x000fea0003800000 */
.L_x_24208:
        /* <DEDUP_REMOVED lines=10> */
.L_x_24215:
[----:B------:R-:W2:Y:S02]  /*3170*/  LDG.E.U16 R2, desc[UR36][R4.64] ;  /* 0x0000002404027981 */ /* 0x000ea4000c1e1500 */
[----:B--2---:R-:W-:-:S06]  /*3180*/  HADD2.F32 R2, -RZ, R2.H0_H0 ;  /* 0x20000002ff027230 */ /* 0x004fcc0000004100 */
[----:B------:R-:W0:Y:S02]  /*3190*/  F2I.S64.TRUNC R2, R2 ;  /* 0x0000000200027311 */ /* 0x000e24000020d900 */
[----:B0-----:R-:W-:Y:S01]  /*31a0*/  PRMT R24, R2, 0x7610, R24 ;  /* 0x0000761002187816 */ /* 0x001fe20000000018 */
[----:B------:R-:W-:Y:S06]  /*31b0*/  BRA `(.L_x_24206) ;  /* 0x0000000800f47947 */ /* 0x000fec0003800000 */
.L_x_24214:
        /* <DEDUP_REMOVED lines=10> */
.L_x_24217:
[----:B------:R-:W2:Y:S02]  /*3260*/  LDG.E.U16 R4, desc[UR36][R4.64] ;  /* 0x0000002404047981 */ /* 0x000ea4000c1e1500 */
[----:B--2---:R-:W-:-:S06]  /*3270*/  HADD2.F32 R2, -RZ, R4.H0_H0 ;  /* 0x20000004ff027230 */ /* 0x004fcc0000004100 */
[----:B------:R-:W0:Y:S02]  /*3280*/  F2I.S64.TRUNC R2, R2 ;  /* 0x0000000200027311 */ /* 0x000e24000020d900 */
[----:B0-----:R-:W-:Y:S01]  /*3290*/  PRMT R24, R2, 0x7610, R24 ;  /* 0x0000761002187816 */ /* 0x001fe20000000018 */
[----:B------:R-:W-:Y:S06]  /*32a0*/  BRA `(.L_x_24206) ;  /* 0x0000000800b87947 */ /* 0x000fec0003800000 */
.L_x_24216:
[----:B------:R-:W2:Y:S02]  /*32b0*/  LDG.E.64 R2, desc[UR36][R4.64] ;  /* 0x0000002404027981 */ /* 0x000ea4000c1e1b00 */
[----:B--2---:R-:W0:Y:S02]  /*32c0*/  F2I.S64.F64.TRUNC R2, R2 ;  /* 0x0000000200027311 */ /* 0x004e24000030d900 */
[----:B0-----:R-:W-:Y:S01]  /*32d0*/  PRMT R24, R2, 0x7610, R24 ;  /* 0x0000761002187816 */ /* 0x001fe20000000018 */
[----:B------:R-:W-:Y:S06]  /*32e0*/  BRA `(.L_x_24206) ;  /* 0x0000000800a87947 */ /* 0x000fec0003800000 */
.L_x_24207:
        /* <DEDUP_REMOVED lines=12> */
.L_x_24220:
[----:B------:R-:W2:Y:S02]  /*33b0*/  LDG.E.64 R4, desc[UR36][R4.64] ;  /* 0x0000002404047981 */ /* 0x000ea4000c1e1b00 */
[----:B--2---:R-:W0:Y:S02]  /*33c0*/  F2I.S64.F64.TRUNC R2, R4 ;  /* 0x0000000400027311 */ /* 0x004e24000030d900 */
[----:B0-----:R-:W-:Y:S01]  /*33d0*/  PRMT R24, R2, 0x7610, R24 ;  /* 0x0000761002187816 */ /* 0x001fe20000000018 */
[----:B------:R-:W-:Y:S06]  /*33e0*/  BRA `(.L_x_24206) ;  /* 0x0000000800687947 */ /* 0x000fec0003800000 */
.L_x_24219:
        /* <DEDUP_REMOVED lines=28> */
.L_x_24222:
        /* <DEDUP_REMOVED lines=15> */
.L_x_24221:
[----:B------:R-:W2:Y:S02]  /*36a0*/  LDG.E.U16 R2, desc[UR36][R4.64] ;  /* 0x0000002404027981 */ /* 0x000ea4000c1e1500 */
[----:B--2---:R-:W-:-:S06]  /*36b0*/  IMAD.U32 R2, R2, 0x10000, RZ ;  /* 0x0001000002027824 */ /* 0x004fcc00078e00ff */
[----:B------:R-:W0:Y:S02]  /*36c0*/  F2I.S64.TRUNC R2, R2 ;  /* 0x0000000200027311 */ /* 0x000e24000020d900 */
[----:B0-----:R-:W-:Y:S01]  /*36d0*/  PRMT R24, R2, 0x7610, R24 ;  /* 0x0000761002187816 */ /* 0x001fe20000000018 */
[----:B------:R-:W-:Y:S06]  /*36e0*/  BRA `(.L_x_24206) ;  /* 0x0000000400a87947 */ /* 0x000fec0003800000 */
.L_x_24218:
        /* <DEDUP_REMOVED lines=10> */
.L_x_24225:
        /* <DEDUP_REMOVED lines=21> */
.L_x_24229:
[----:B------:R-:W-:Y:S05]  /*38e0*/  BSYNC B1 ;  /* 0x0000000000017941 */ /* 0x000fea0003800000 */
.L_x_24228:
[----:B------:R-:W-:Y:S01]  /*38f0*/  IMAD.SHL.U32 R2, R2, 0x100000, RZ ;  /* 0x0010000002027824 */ /* 0x000fe200078e00ff */
[----:B------:R-:W-:-:S04]  /*3900*/  LEA R3, R0, 0x3b800000, 0x17 ;  /* 0x3b80000000037811 */ /* 0x000fc800078eb8ff */
[----:B------:R-:W-:-:S07]  /*3910*/  LOP3.LUT R2, R3, R2, R4, 0xfe, !PT ;  /* 0x0000000203027212 */ /* 0x000fce00078efe04 */
.L_x_24227:
[----:B------:R-:W-:Y:S05]  /*3920*/  BSYNC B0 ;  /* 0x0000000000007941 */ /* 0x000fea0003800000 */
.L_x_24226:
[----:B------:R-:W0:Y:S02]  /*3930*/  F2I.S64.TRUNC R2, R2 ;  /* 0x0000000200027311 */ /* 0x000e24000020d900 */
[----:B0-----:R-:W-:Y:S01]  /*3940*/  PRMT R24, R2, 0x7610, R24 ;  /* 0x0000761002187816 */ /* 0x001fe20000000018 */
[----:B------:R-:W-:Y:S06]  /*3950*/  BRA `(.L_x_24206) ;  /* 0x00000004000c7947 */ /* 0x000fec0003800000 */
.L_x_24224:
        /* <DEDUP_REMOVED lines=21> */
.L_x_24233:
[----:B------:R-:W-:Y:S05]  /*3ab0*/  BSYNC B1 ;  /* 0x0000000000017941 */ /* 0x000fea0003800000 */
.L_x_24232:
[----:B------:R-:W-:Y:S01]  /*3ac0*/  IMAD.SHL.U32 R2, R2, 0x200000, RZ ;  /* 0x0020000002027824 */ /* 0x000fe200078e00ff */
[----:B------:R-:W-:-:S04]  /*3ad0*/  LEA R3, R0, 0x37800000, 0x17 ;  /* 0x3780000000037811 */ /* 0x000fc800078eb8ff */
[----:B------:R-:W-:-:S07]  /*3ae0*/  LOP3.LUT R2, R3, R2, R4, 0xfe, !PT ;  /* 0x0000000203027212 */ /* 0x000fce00078efe04 */
.L_x_24231:
[----:B------:R-:W-:Y:S05]  /*3af0*/  BSYNC B0 ;  /* 0x0000000000007941 */ /* 0x000fea0003800000 */
.L_x_24230:
[----:B------:R-:W0:Y:S02]  /*3b00*/  F2I.S64.TRUNC R2, R2 ;  /* 0x0000000200027311 */ /* 0x000e24000020d900 */
[----:B0-----:R-:W-:Y:S01]  /*3b10*/  PRMT R24, R2, 0x7610, R24 ;  /* 0x0000761002187816 */ /* 0x001fe20000000018 */
[----:B------:R-:W-:Y:S06]  /*3b20*/  BRA `(.L_x_24206) ;  /* 0x0000000000987947 */ /* 0x000fec0003800000 */
.L_x_24223:
        /* <DEDUP_REMOVED lines=14> */
.L_x_24237:
[----:B------:R-:W-:Y:S05]  /*3c10*/  BSYNC B0 ;  /* 0x0000000000007941 */ /* 0x000fea0003800000 */
.L_x_24236:
[----:B------:R-:W0:Y:S02]  /*3c20*/  F2I.S64.TRUNC R2, R2 ;  /* 0x0000000200027311 */ /* 0x000e24000020d900 */
[----:B0-----:R-:W-:Y:S01]  /*3c30*/  PRMT R24, R2, 0x7610, R24 ;  /* 0x0000761002187816 */ /* 0x001fe20000000018 */
[----:B------:R-:W-:Y:S06]  /*3c40*/  BRA `(.L_x_24206) ;  /* 0x0000000000507947 */ /* 0x000fec0003800000 */
.L_x_24211:
        /* <DEDUP_REMOVED lines=16> */
.L_x_24238:
[----:B------:R-:W-:Y:S05]  /*3d50*/  BRA `(.L_x_24206) ;  /* 0x00000000000c7947 */ /* 0x000fea0003800000 */
.L_x_24235:
[----:B------:R0:W5:Y:S01]  /*3d60*/  LDG.E.U8 R24, desc[UR36][R4.64] ;  /* 0x0000002404187981 */ /* 0x000162000c1e1100 */
[----:B------:R-:W-:Y:S05]  /*3d70*/  BRA `(.L_x_24206) ;  /* 0x0000000000047947 */ /* 0x000fea0003800000 */
.L_x_24234:
[----:B------:R0:W5:Y:S02]  /*3d80*/  LDG.E.U8 R24, desc[UR36][R4.64] ;  /* 0x0000002404187981 */ /* 0x000164000c1e1100 */
.L_x_24206:
[----:B------:R-:W-:Y:S05]  /*3d90*/  BSYNC B6 ;  /* 0x0000000000067941 */ /* 0x000fea0003800000 */
.L_x_24205:
[----:B------:R-:W0:Y:S01]  /*3da0*/  S2R R2, SR_TID.X ;  /* 0x0000000000027919 */ /* 0x000e220000002100 */
[----:B------:R-:W0:Y:S01]  /*3db0*/  LDC.U8 R19, c[0x0][0x234] ;  /* 0x00008d00ff137b82 */ /* 0x000e220000000000 */
[----:B-----5:R-:W-:Y:S01]  /*3dc0*/  LOP3.LUT R17, R17, 0xff, RZ, 0xc0, !PT ;  /* 0x000000ff11117812 */ /* 0x020fe200078ec0ff */
[----:B------:R-:W-:Y:S01]  /*3dd0*/  BSSY B6, `(.L_x_24239) ;  /* 0x00000f9000067945 */ /* 0x000fe20003800000 */
[----:B------:R-:W-:Y:S02]  /*3de0*/  LOP3.LUT R3, R18, 0xff, RZ, 0xc0, !PT ;  /* 0x000000ff12037812 */ /* 0x000fe400078ec0ff */
[----:B------:R-:W-:Y:S02]  /*3df0*/  LOP3.LUT R25, R25, 0xff, RZ, 0xc0, !PT ;  /* 0x000000ff19197812 */ /* 0x000fe400078ec0ff */
[----:B01234-:R-:W-:Y:S02]  /*3e00*/  LOP3.LUT R5, R24, 0xff, RZ, 0xc0, !PT ;  /* 0x000000ff18057812 */ /* 0x01ffe400078ec0ff */
[----:B------:R-:W-:-:S02]  /*3e10*/  VIMNMX.U32 R18, R17, R16, PT ;  /* 0x0000001011127248 */ /* 0x000fc40003fe0000 */
[-C--:B------:R-:W-:Y:S02]  /*3e20*/  VIMNMX.U32 R3, R3, R16.reuse, PT ;  /* 0x0000001003037248 */ /* 0x080fe40003fe0000 */
[-C--:B------:R-:W-:Y:S02]  /*3e30*/  VIMNMX.U32 R17, R25, R16.reuse, PT ;  /* 0x0000001019117248 */ /* 0x080fe40003fe0000 */
[----:B------:R-:W-:Y:S02]  /*3e40*/  VIMNMX.U32 R16, R5, R16, PT ;  /* 0x0000001005107248 */ /* 0x000fe40003fe0000 */
[----:B------:R-:W-:-:S13]  /*3e50*/  ISETP.GE.AND P0, PT, R2, R22, PT ;  /* 0x000000160200720c */ /* 0x000fda0003f06270 */
        /* <DEDUP_REMOVED lines=22> */
.L_x_24244:
[----:B------:R0:W-:Y:S01]  /*3fc0*/  STG.E.U8 desc[UR36][R8.64], R3 ;  /* 0x0000000308007986 */ /* 0x0001e2000c101124 */
[----:B------:R-:W-:Y:S05]  /*3fd0*/  BRA `(.L_x_24240) ;  /* 0x0000000c00607947 */ /* 0x000fea0003800000 */
.L_x_24243:
[----:B------:R-:W-:-:S13]  /*3fe0*/  ISETP.NE.AND P0, PT, R0, 0x2, PT ;  /* 0x000000020000780c */ /* 0x000fda0003f05270 */
[----:B------:R-:W-:Y:S05]  /*3ff0*/  @!P0 BRA `(.L_x_24246) ;  /* 0x0000000000288947 */ /* 0x000fea0003800000 */
[----:B------:R-:W-:-:S13]  /*4000*/  ISETP.NE.AND P0, PT, R0, 0x3, PT ;  /* 0x000000030000780c */ /* 0x000fda0003f05270 */
[----:B------:R-:W-:Y:S05]  /*4010*/  @!P0 BRA `(.L_x_24247) ;  /* 0x0000000000188947 */ /* 0x000fea0003800000 */
[----:B------:R-:W-:-:S13]  /*4020*/  ISETP.NE.AND P0, PT, R0, 0x4, PT ;  /* 0x000000040000780c */ /* 0x000fda0003f05270 */
[----:B------:R-:W-:Y:S05]  /*4030*/  @P0 BRA `(.L_x_24245) ;  /* 0x0000000800f00947 */ /* 0x000fea0003800000 */
[----:B------:R-:W-:Y:S01]  /*4040*/  LOP3.LUT R4, R3, 0xffff, RZ, 0xc0, !PT ;  /* 0x0000ffff03047812 */ /* 0x000fe200078ec0ff */
[----:B------:R-:W-:-:S05]  /*4050*/  IMAD.MOV.U32 R5, RZ, RZ, RZ ;  /* 0x000000ffff057224 */ /* 0x000fca00078e00ff */
[----:B------:R0:W-:Y:S01]  /*4060*/  STG.E.64 desc[UR36][R8.64], R4 ;  /* 0x0000000408007986 */ /* 0x0001e2000c101b24 */
[----:B------:R-:W-:Y:S05]  /*4070*/  BRA `(.L_x_24240) ;  /* 0x0000000c00387947 */ /* 0x000fea0003800000 */
.L_x_24247:
[----:B------:R0:W-:Y:S01]  /*4080*/  STG.E desc[UR36][R8.64], R3 ;  /* 0x0000000308007986 */ /* 0x0001e2000c101924 */
[----:B------:R-:W-:Y:S05]  /*4090*/  BRA `(.L_x_24240) ;  /* 0x0000000c00307947 */ /* 0x000fea0003800000 */
.L_x_24246:
[----:B------:R0:W-:Y:S01]  /*40a0*/  STG.E.U16 desc[UR36][R8.64], R3 ;  /* 0x0000000308007986 */ /* 0x0001e2000c101524 */
[----:B------:R-:W-:Y:S05]  /*40b0*/  BRA `(.L_x_24240) ;  /* 0x0000000c00287947 */ /* 0x000fea0003800000 */
.L_x_24242:
        /* <DEDUP_REMOVED lines=9> */
.L_x_24249:
[----:B------:R-:W0:Y:S02]  /*4150*/  I2F.U16 R0, R3 ;  /* 0x0000000300007306 */ /* 0x000e240000101000 */
[----:B0-----:R-:W-:-:S05]  /*4160*/  F2FP.F16.F32.PACK_AB R0, RZ, R0 ;  /* 0x00000000ff00723e */ /* 0x001fca00000000ff */
[----:B------:R0:W-:Y:S01]  /*4170*/  STG.E.U16 desc[UR36][R8.64], R0 ;  /* 0x0000000008007986 */ /* 0x0001e2000c101524 */
[----:B------:R-:W-:Y:S05]  /*4180*/  BRA `(.L_x_24240) ;  /* 0x0000000800f47947 */ /* 0x000fea0003800000 */
.L_x_24248:
        /* <DEDUP_REMOVED lines=10> */
.L_x_24251:
[----:B------:R-:W0:Y:S02]  /*4230*/  I2F.U16 R3, R3 ;  /* 0x0000000300037306 */ /* 0x000e240000101000 */
[----:B0-----:R-:W-:-:S04]  /*4240*/  F2FP.F16.F32.PACK_AB R3, RZ, R3 ;  /* 0x00000003ff03723e */ /* 0x001fc800000000ff */
[----:B------:R-:W-:-:S05]  /*4250*/  PRMT R3, R3, 0x5410, RZ ;  /* 0x0000541003037816 */ /* 0x000fca00000000ff */
[----:B------:R0:W-:Y:S01]  /*4260*/  STG.E desc[UR36][R8.64], R3 ;  /* 0x0000000308007986 */ /* 0x0001e2000c101924 */
[----:B------:R-:W-:Y:S05]  /*4270*/  BRA `(.L_x_24240) ;  /* 0x0000000800b87947 */ /* 0x000fea0003800000 */
.L_x_24250:
[----:B------:R-:W0:Y:S02]  /*4280*/  I2F.F64.U16 R4, R3 ;  /* 0x0000000300047312 */ /* 0x000e240000101800 */
[----:B0-----:R0:W-:Y:S01]  /*4290*/  STG.E.64 desc[UR36][R8.64], R4 ;  /* 0x0000000408007986 */ /* 0x0011e2000c101b24 */
[----:B------:R-:W-:Y:S05]  /*42a0*/  BRA `(.L_x_24240) ;  /* 0x0000000800ac7947 */ /* 0x000fea0003800000 */
.L_x_24241:
        /* <DEDUP_REMOVED lines=13> */
.L_x_24254:
[----:B------:R-:W0:Y:S01]  /*4380*/  I2F.F64.U16 R4, R3 ;  /* 0x0000000300047312 */ /* 0x000e220000101800 */
[----:B------:R-:W-:-:S05]  /*4390*/  CS2R R6, SRZ ;  /* 0x0000000000067805 */ /* 0x000fca000001ff00 */
[----:B0-----:R0:W-:Y:S01]  /*43a0*/  STG.E.128 desc[UR36][R8.64], R4 ;  /* 0x0000000408007986 */ /* 0x0011e2000c101d24 */
[----:B------:R-:W-:Y:S05]  /*43b0*/  BRA `(.L_x_24240) ;  /* 0x0000000800687947 */ /* 0x000fea0003800000 */
.L_x_24253:
        /* <DEDUP_REMOVED lines=21> */
.L_x_24258:
[----:B------:R-:W-:Y:S05]  /*4510*/  BSYNC B0 ;  /* 0x0000000000007941 */ /* 0x000fea0003800000 */
.L_x_24257:
[----:B------:R-:W-:-:S05]  /*4520*/  LOP3.LUT R5, R0, R5, RZ, 0xfc, !PT ;  /* 0x0000000500057212 */ /* 0x000fca00078efcff */
[----:B------:R0:W-:Y:S01]  /*4530*/  STG.E.U8 desc[UR36][R8.64], R5 ;  /* 0x0000000508007986 */ /* 0x0001e2000c101124 */
[----:B------:R-:W-:Y:S05]  /*4540*/  BRA `(.L_x_24240) ;  /* 0x0000000800047947 */ /* 0x000fea0003800000 */
.L_x_24256:
        /* <DEDUP_REMOVED lines=13> */
.L_x_24260:
[----:B------:R-:W-:Y:S01]  /*4620*/  IMAD.MOV.U32 R0, RZ, RZ, 0x7f ;  /* 0x0000007fff007424 */ /* 0x000fe200078e00ff */
[----:B------:R-:W-:-:S04]  /*4630*/  ISETP.GT.U32.AND P0, PT, R4, 0x7f800000, PT ;  /* 0x7f8000000400780c */ /* 0x000fc80003f04070 */
[----:B------:R-:W-:-:S09]  /*4640*/  SEL R0, R0, 0x7c, P0 ;  /* 0x0000007c00007807 */ /* 0x000fd20000000000 */
.L_x_24261:
[----:B------:R-:W-:Y:S05]  /*4650*/  BSYNC B0 ;  /* 0x0000000000007941 */ /* 0x000fea0003800000 */
.L_x_24259:
[----:B------:R-:W-:-:S04]  /*4660*/  LOP3.LUT R3, R5, 0x80000000, RZ, 0xc0, !PT ;  /* 0x8000000005037812 */ /* 0x000fc800078ec0ff */
[----:B------:R-:W-:-:S04]  /*4670*/  SHF.R.U32.HI R3, RZ, 0x18, R3 ;  /* 0x00000018ff037819 */ /* 0x000fc80000011603 */
[----:B------:R-:W-:-:S05]  /*4680*/  LOP3.LUT R3, R0, R3, RZ, 0xfc, !PT ;  /* 0x0000000300037212 */ /* 0x000fca00078efcff */
[----:B------:R0:W-:Y:S01]  /*4690*/  STG.E.U8 desc[UR36][R8.64], R3 ;  /* 0x0000000308007986 */ /* 0x0001e2000c101124 */
[----:B------:R-:W-:Y:S05]  /*46a0*/  BRA `(.L_x_24240) ;  /* 0x0000000400ac7947 */ /* 0x000fea0003800000 */
.L_x_24255:
[----:B------:R-:W0:Y:S02]  /*46b0*/  I2F.U16 R0, R3 ;  /* 0x0000000300007306 */ /* 0x000e240000101000 */
[----:B0-----:R-:W-:-:S05]  /*46c0*/  F2FP.BF16.F32.PACK_AB R0, RZ, R0 ;  /* 0x00000000ff00723e */ /* 0x001fca00000010ff */
[----:B------:R0:W-:Y:S01]  /*46d0*/  STG.E.U16 desc[UR36][R8.64], R0 ;  /* 0x0000000008007986 */ /* 0x0001e2000c101524 */
[----:B------:R-:W-:Y:S05]  /*46e0*/  BRA `(.L_x_24240) ;  /* 0x00000004009c7947 */ /* 0x000fea0003800000 */
.L_x_24252:
        /* <DEDUP_REMOVED lines=10> */
.L_x_24264:
        /* <DEDUP_REMOVED lines=17> */
.L_x_24267:
[----:B------:R-:W-:-:S04]  /*48a0*/  LOP3.LUT R3, R3, 0x80000000, RZ, 0xc0, !PT ;  /* 0x8000000003037812 */ /* 0x000fc800078ec0ff */
[----:B------:R-:W-:-:S04]  /*48b0*/  SHF.R.U32.HI R3, RZ, 0x18, R3 ;  /* 0x00000018ff037819 */ /* 0x000fc80000011603 */
[----:B------:R-:W-:-:S04]  /*48c0*/  LOP3.LUT R0, R0, R3, RZ, 0xfc, !PT ;  /* 0x0000000300007212 */ /* 0x000fc800078efcff */
[----:B------:R-:W-:-:S07]  /*48d0*/  PRMT R4, R0, 0x7610, R4 ;  /* 0x0000761000047816 */ /* 0x000fce0000000004 */
.L_x_24266:
[----:B------:R-:W-:Y:S05]  /*48e0*/  BSYNC B0 ;  /* 0x0000000000007941 */ /* 0x000fea0003800000 */
.L_x_24265:
[----:B------:R3:W-:Y:S01]  /*48f0*/  STG.E.U8 desc[UR36][R8.64], R4 ;  /* 0x0000000408007986 */ /* 0x0007e2000c101124 */
[----:B------:R-:W-:Y:S05]  /*4900*/  BRA `(.L_x_24240) ;  /* 0x0000000400147947 */ /* 0x000fea0003800000 */
.L_x_24263:
        /* <DEDUP_REMOVED lines=17> */
.L_x_24270:
[----:B------:R-:W-:-:S04]  /*4a20*/  LOP3.LUT R3, R3, 0x80000000, RZ, 0xc0, !PT ;  /* 0x8000000003037812 */ /* 0x000fc800078ec0ff */
[----:B------:R-:W-:-:S04]  /*4a30*/  SHF.R.U32.HI R3, RZ, 0x18, R3 ;  /* 0x00000018ff037819 */ /* 0x000fc80000011603 */
[----:B------:R-:W-:-:S04]  /*4a40*/  LOP3.LUT R0, R0, R3, RZ, 0xfc, !PT ;  /* 0x0000000300007212 */ /* 0x000fc800078efcff */
[----:B------:R-:W-:-:S07]  /*4a50*/  PRMT R4, R0, 0x7610, R4 ;  /* 0x0000761000047816 */ /* 0x000fce0000000004 */
.L_x_24269:
[----:B------:R-:W-:Y:S05]  /*4a60*/  BSYNC B0 ;  /* 0x0000000000007941 */ /* 0x000fea0003800000 */
.L_x_24268:
[----:B------:R0:W-:Y:S01]  /*4a70*/  STG.E.U8 desc[UR36][R8.64], R4 ;  /* 0x0000000408007986 */ /* 0x0001e2000c101124 */
[----:B------:R-:W-:Y:S05]  /*4a80*/  BRA `(.L_x_24240) ;  /* 0x0000000000b47947 */ /* 0x000fea0003800000 */
.L_x_24262:
        /* <DEDUP_REMOVED lines=23> */
.L_x_24245:
        /* <DEDUP_REMOVED lines=16> */
.L_x_24273:
[----:B------:R-:W-:Y:S05]  /*4d00*/  BRA `(.L_x_24240) ;  /* 0x0000000000147947 */ /* 0x000fea0003800000 */
.L_x_24272:
[----:B------:R-:W-:Y:S01]  /*4d10*/  LOP3.LUT R4, R3, 0xffff, RZ, 0xc0, !PT ;  /* 0x0000ffff03047812 */ /* 0x000fe200078ec0ff */
[----:B------:R-:W-:-:S05]  /*4d20*/  IMAD.MOV.U32 R5, RZ, RZ, RZ ;  /* 0x000000ffff057224 */ /* 0x000fca00078e00ff */
[----:B------:R2:W-:Y:S01]  /*4d30*/  STG.E.64 desc[UR36][R8.64], R4 ;  /* 0x0000000408007986 */ /* 0x0005e2000c101b24 */
[----:B------:R-:W-:Y:S05]  /*4d40*/  BRA `(.L_x_24240) ;  /* 0x0000000000047947 */ /* 0x000fea0003800000 */
.L_x_24271:
[----:B------:R0:W-:Y:S02]  /*4d50*/  STG.E desc[UR36][R8.64], R3 ;  /* 0x0000000308007986 */ /* 0x0001e4000c101924 */
.L_x_24240:
[----:B------:R-:W-:Y:S05]  /*4d60*/  BSYNC B6 ;  /* 0x0000000000067941 */ /* 0x000fea0003800000 */
.L_x_24239:
        /* <DEDUP_REMOVED lines=23> */
.L_x_24279:
[----:B------:R0:W-:Y:S01]  /*4ee0*/  STG.E.U8 desc[UR36][R8.64], R18 ;  /* 0x0000001208007986 */ /* 0x0001e2000c101124 */
[----:B------:R-:W-:Y:S05]  /*4ef0*/  BRA `(.L_x_24281) ;  /* 0x0000000c005c7947 */ /* 0x000fea0003800000 */
.L_x_24278:
        /* <DEDUP_REMOVED lines=10> */
.L_x_24283:
[----:B------:R0:W-:Y:S01]  /*4fa0*/  STG.E desc[UR36][R8.64], R18 ;  /* 0x0000001208007986 */ /* 0x0001e2000c101924 */
[----:B------:R-:W-:Y:S05]  /*4fb0*/  BRA `(.L_x_24281) ;  /* 0x0000000c002c7947 */ /* 0x000fea0003800000 */
.L_x_24282:
[----:B------:R0:W-:Y:S01]  /*4fc0*/  STG.E.U16 desc[UR36][R8.64], R18 ;  /* 0x0000001208007986 */ /* 0x0001e2000c101524 */
[----:B------:R-:W-:Y:S05]  /*4fd0*/  BRA `(.L_x_24281) ;  /* 0x0000000c00247947 */ /* 0x000fea0003800000 */
.L_x_24277:
        /* <DEDUP_REMOVED lines=9> */
.L_x_24285:
[----:B------:R-:W0:Y:S02]  /*5070*/  I2F.U16 R0, R18 ;  /* 0x0000001200007306 */ /* 0x000e240000101000 */
[----:B0-----:R-:W-:-:S05]  /*5080*/  F2FP.F16.F32.PACK_AB R0, RZ, R0 ;  /* 0x00000000ff00723e */ /* 0x001fca00000000ff */
[----:B------:R0:W-:Y:S01]  /*5090*/  STG.E.U16 desc[UR36][R8.64], R0 ;  /* 0x0000000008007986 */ /* 0x0001e2000c101524 */
[----:B------:R-:W-:Y:S05]  /*50a0*/  BRA `(.L_x_24281) ;  /* 0x0000000800f07947 */ /* 0x000fea0003800000 */
.L_x_24284:
        /* <DEDUP_REMOVED lines=10> */
.L_x_24287:
[----:B------:R-:W0:Y:S02]  /*5150*/  I2F.U16 R18, R18 ;  /* 0x0000001200127306 */ /* 0x000e240000101000 */
[----:B0-----:R-:W-:-:S04]  /*5160*/  F2FP.F16.F32.PACK_AB R3, RZ, R18 ;  /* 0x00000012ff03723e */ /* 0x001fc800000000ff */
[----:B------:R-:W-:-:S05]  /*5170*/  PRMT R3, R3, 0x5410, RZ ;  /* 0x0000541003037816 */ /* 0x000fca00000000ff */
[----:B------:R0:W-:Y:S01]  /*5180*/  STG.E desc[UR36][R8.64], R3 ;  /* 0x0000000308007986 */ /* 0x0001e2000c101924 */
[----:B------:R-:W-:Y:S05]  /*5190*/  BRA `(.L_x_24281) ;  /* 0x0000000800b47947 */ /* 0x000fea0003800000 */
.L_x_24286:
[----:B------:R-:W0:Y:S02]  /*51a0*/  I2F.F64.U16 R4, R18 ;  /* 0x0000001200047312 */ /* 0x000e240000101800 */
[----:B0-----:R0:W-:Y:S01]  /*51b0*/  STG.E.64 desc[UR36][R8.64], R4 ;  /* 0x0000000408007986 */ /* 0x0011e2000c101b24 */
[----:B------:R-:W-:Y:S05]  /*51c0*/  BRA `(.L_x_24281) ;  /* 0x0000000800a87947 */ /* 0x000fea0003800000 */
.L_x_24276:
        /* <DEDUP_REMOVED lines=13> */
.L_x_24290:
[----:B------:R-:W0:Y:S01]  /*52a0*/  I2F.F64.U16 R4, R18 ;  /* 0x0000001200047312 */ /* 0x000e220000101800 */
[----:B------:R-:W-:-:S05]  /*52b0*/  CS2R R6, SRZ ;  /* 0x0000000000067805 */ /* 0x000fca000001ff00 */
[----:B0-----:R0:W-:Y:S01]  /*52c0*/  STG.E.128 desc[UR36][R8.64], R4 ;  /* 0x0000000408007986 */ /* 0x0011e2000c101d24 */
[----:B------:R-:W-:Y:S05]  /*52d0*/  BRA `(.L_x_24281) ;  /* 0x0000000800647947 */ /* 0x000fea0003800000 */
.L_x_24289:
        /* <DEDUP_REMOVED lines=21> */
.L_x_24294:
[----:B------:R-:W-:Y:S05]  /*5430*/  BSYNC B0 ;  /* 0x0000000000007941 */ /* 0x000fea0003800000 */
.L_x_24293:
[----:B------:R-:W-:-:S05]  /*5440*/  LOP3.LUT R5, R0, R5, RZ, 0xfc, !PT ;  /* 0x0000000500057212 */ /* 0x000fca00078efcff */
[----:B------:R0:W-:Y:S01]  /*5450*/  STG.E.U8 desc[UR36][R8.64], R5 ;  /* 0x0000000508007986 */ /* 0x0001e2000c101124 */
[----:B------:R-:W-:Y:S05]  /*5460*/  BRA `(.L_x_24281) ;  /* 0x0000000800007947 */ /* 0x000fea0003800000 */
.L_x_24292:
        /* <DEDUP_REMOVED lines=13> */
.L_x_24296:
[----:B------:R-:W-:Y:S01]  /*5540*/  IMAD.MOV.U32 R0, RZ, RZ, 0x7f ;  /* 0x0000007fff007424 */ /* 0x000fe200078e00ff */
[----:B------:R-:W-:-:S04]  /*5550*/  ISETP.GT.U32.AND P0, PT, R3, 0x7f800000, PT ;  /* 0x7f8000000300780c */ /* 0x000fc80003f04070 */
[----:B------:R-:W-:-:S09]  /*5560*/  SEL R0, R0, 0x7c, P0 ;  /* 0x0000007c00007807 */ /* 0x000fd20000000000 */
.L_x_24297:
[----:B------:R-:W-:Y:S05]  /*5570*/  BSYNC B0 ;  /* 0x0000000000007941 */ /* 0x000fea0003800000 */
.L_x_24295:
[----:B------:R-:W-:-:S04]  /*5580*/  LOP3.LUT R3, R5, 0x80000000, RZ, 0xc0, !PT ;  /* 0x8000000005037812 */ /* 0x000fc800078ec0ff */
[----:B------:R-:W-:-:S04]  /*5590*/  SHF.R.U32.HI R3, RZ, 0x18, R3 ;  /* 0x00000018ff037819 */ /* 0x000fc80000011603 */
[----:B------:R-:W-:-:S05]  /*55a0*/  LOP3.LUT R3, R0, R3, RZ, 0xfc, !PT ;  /* 0x0000000300037212 */ /* 0x000fca00078efcff */
[----:B------:R0:W-:Y:S01]  /*55b0*/  STG.E.U8 desc[UR36][R8.64], R3 ;  /* 0x0000000308007986 */ /* 0x0001e2000c101124 */
[----:B------:R-:W-:Y:S05]  /*55c0*/  BRA `(.L_x_24281) ;  /* 0x0000000400a87947 */ /* 0x000fea0003800000 */
.L_x_24291:
[----:B------:R-:W0:Y:S02]  /*55d0*/  I2F.U16 R0, R18 ;  /* 0x0000001200007306 */ /* 0x000e240000101000 */
[----:B0-----:R-:W-:-:S05]  /*55e0*/  F2FP.BF16.F32.PACK_AB R0, RZ, R0 ;  /* 0x00000000ff00723e */ /* 0x001fca00000010ff */
[----:B------:R0:W-:Y:S01]  /*55f0*/  STG.E.U16 desc[UR36][R8.64], R0 ;  /* 0x0000000008007986 */ /* 0x0001e2000c101524 */
[----:B------:R-:W-:Y:S05]  /*5600*/  BRA `(.L_x_24281) ;  /* 0x0000000400987947 */ /* 0x000fea0003800000 */
.L_x_24288:
        /* <DEDUP_REMOVED lines=10> */
.L_x_24300:
        /* <DEDUP_REMOVED lines=17> */
.L_x_24303:
[----:B------:R-:W-:-:S04]  /*57c0*/  LOP3.LUT R3, R5, 0x80000000, RZ, 0xc0, !PT ;  /* 0x8000000005037812 */ /* 0x000fc800078ec0ff */
[----:B------:R-:W-:-:S04]  /*57d0*/  SHF.R.U32.HI R3, RZ, 0x18, R3 ;  /* 0x00000018ff037819 */ /* 0x000fc80000011603 */
[----:B------:R-:W-:-:S04]  /*57e0*/  LOP3.LUT R0, R0, R3, RZ, 0xfc, !PT ;  /* 0x0000000300007212 */ /* 0x000fc800078efcff */
[----:B------:R-:W-:-:S07]  /*57f0*/  PRMT R4, R0, 0x7610, R4 ;  /* 0x0000761000047816 */ /* 0x000fce0000000004 */
.L_x_24302:
[----:B------:R-:W-:Y:S05]  /*5800*/  BSYNC B0 ;  /* 0x0000000000007941 */ /* 0x000fea0003800000 */
.L_x_24301:
[----:B------:R3:W-:Y:S01]  /*5810*/  STG.E.U8 desc[UR36][R8.64], R4 ;  /* 0x0000000408007986 */ /* 0x0007e2000c101124 */
[----:B------:R-:W-:Y:S05]  /*5820*/  BRA `(.L_x_24281) ;  /* 0x0000000400107947 */ /* 0x000fea0003800000 */
.L_x_24299:
        /* <DEDUP_REMOVED lines=17> */
.L_x_24306:
[----:B------:R-:W-:-:S04]  /*5940*/  LOP3.LUT R3, R5, 0x80000000, RZ, 0xc0, !PT ;  /* 0x8000000005037812 */ /* 0x000fc800078ec0ff */
[----:B------:R-:W-:-:S04]  /*5950*/  SHF.R.U32.HI R3, RZ, 0x18, R3 ;  /* 0x00000018ff037819 */ /* 0x000fc80000011603 */
[----:B------:R-:W-:-:S04]  /*5960*/  LOP3.LUT R0, R0, R3, RZ, 0xfc, !PT ;  /* 0x0000000300007212 */ /* 0x000fc800078efcff */
[----:B------:R-:W-:-:S07]  /*5970*/  PRMT R4, R0, 0x7610, R4 ;  /* 0x0000761000047816 */ /* 0x000fce0000000004 */
.L_x_24305:
[----:B------:R-:W-:Y:S05]  /*5980*/  BSYNC B0 ;  /* 0x0000000000007941 */ /* 0x000fea0003800000 */
.L_x_24304:
[----:B------:R0:W-:Y:S01]  /*5990*/  STG.E.U8 desc[UR36][R8.64], R4 ;  /* 0x0000000408007986 */ /* 0x0001e2000c101124 */
[----:B------:R-:W-:Y:S05]  /*59a0*/  BRA `(.L_x_24281) ;  /* 0x0000000000b07947 */ /* 0x000fea0003800000 */
.L_x_24298:
        /* <DEDUP_REMOVED lines=22> */
.L_x_24280:
        /* <DEDUP_REMOVED lines=16> */
.L_x_24309:
[----:B------:R-:W-:Y:S05]  /*5c10*/  BRA `(.L_x_24281) ;  /* 0x0000000000147947 */ /* 0x000fea0003800000 */
.L_x_24308:
[----:B------:R-:W-:Y:S01]  /*5c20*/  LOP3.LUT R4, R18, 0xffff, RZ, 0xc0, !PT ;  /* 0x0000ffff12047812 */ /* 0x000fe200078ec0ff */
[----:B------:R-:W-:-:S05]  /*5c30*/  IMAD.MOV.U32 R5, RZ, RZ, RZ ;  /* 0x000000ffff057224 */ /* 0x000fca00078e00ff */
[----:B------:R2:W-:Y:S01]  /*5c40*/  STG.E.64 desc[UR36][R8.64], R4 ;  /* 0x0000000408007986 */ /* 0x0005e2000c101b24 */
[----:B------:R-:W-:Y:S05]  /*5c50*/  BRA `(.L_x_24281) ;  /* 0x0000000000047947 */ /* 0x000fea0003800000 */
.L_x_24307:
[----:B------:R0:W-:Y:S02]  /*5c60*/  STG.E desc[UR36][R8.64], R18 ;  /* 0x0000001208007986 */ /* 0x0001e4000c101924 */
.L_x_24281:
        /* <DEDUP_REMOVED lines=23> */
.L_x_24313:
[----:B------:R3:W-:Y:S01]  /*5de0*/  STG.E.U8 desc[UR36][R8.64], R17 ;  /* 0x0000001108007986 */ /* 0x0007e2000c101124 */
[----:B------:R-:W-:Y:S05]  /*5df0*/  BRA `(.L_x_24315) ;  /* 0x0000000c005c7947 */ /* 0x000fea0003800000 */
.L_x_24312:
        /* <DEDUP_REMOVED lines=10> */
.L_x_24317:
[----:B------:R2:W-:Y:S01]  /*5ea0*/  STG.E desc[UR36][R8.64], R17 ;  /* 0x0000001108007986 */ /* 0x0005e2000c101924 */
[----:B------:R-:W-:Y:S05]  /*5eb0*/  BRA `(.L_x_24315) ;  /* 0x0000000c002c7947 */ /* 0x000fea0003800000 */
.L_x_24316:
[----:B------:R0:W-:Y:S01]  /*5ec0*/  STG.E.U16 desc[UR36][R8.64], R17 ;  /* 0x0000001108007986 */ /* 0x0001e2000c101524 */
[----:B------:R-:W-:Y:S05]  /*5ed0*/  BRA `(.L_x_24315) ;  /* 0x0000000c00247947 */ /* 0x000fea0003800000 */
.L_x_24311:
        /* <DEDUP_REMOVED lines=9> */
.L_x_24319:
[----:B------:R-:W0:Y:S02]  /*5f70*/  I2F.U16 R0, R17 ;  /* 0x0000001100007306 */ /* 0x000e240000101000 */
[----:B0-----:R-:W-:-:S05]  /*5f80*/  F2FP.F16.F32.PACK_AB R0, RZ, R0 ;  /* 0x00000000ff00723e */ /* 0x001fca00000000ff */
[----:B------:R0:W-:Y:S01]  /*5f90*/  STG.E.U16 desc[UR36][R8.64], R0 ;  /* 0x0000000008007986 */ /* 0x0001e2000c101524 */
[----:B------:R-:W-:Y:S05]  /*5fa0*/  BRA `(.L_x_24315) ;  /* 0x0000000800f07947 */ /* 0x000fea0003800000 */
.L_x_24318:
        /* <DEDUP_REMOVED lines=10> */
.L_x_24321:
[----:B------:R-:W0:Y:S02]  /*6050*/  I2F.U16 R17, R17 ;  /* 0x0000001100117306 */ /* 0x000e240000101000 */
[----:B0-----:R-:W-:-:S04]  /*6060*/  F2FP.F16.F32.PACK_AB R3, RZ, R17 ;  /* 0x00000011ff03723e */ /* 0x001fc800000000ff */
[----:B------:R-:W-:-:S05]  /*6070*/  PRMT R3, R3, 0x5410, RZ ;  /* 0x0000541003037816 */ /* 0x000fca00000000ff */
[----:B------:R0:W-:Y:S01]  /*6080*/  STG.E desc[UR36][R8.64], R3 ;  /* 0x0000000308007986 */ /* 0x0001e2000c101924 */
[----:B------:R-:W-:Y:S05]  /*6090*/  BRA `(.L_x_24315) ;  /* 0x0000000800b47947 */ /* 0x000fea0003800000 */
.L_x_24320:
[----:B------:R-:W0:Y:S02]  /*60a0*/  I2F.F64.U16 R4, R17 ;  /* 0x0000001100047312 */ /* 0x000e240000101800 */
[----:B0-----:R0:W-:Y:S01]  /*60b0*/  STG.E.64 desc[UR36][R8.64], R4 ;  /* 0x0000000408007986 */ /* 0x0011e2000c101b24 */
[----:B------:R-:W-:Y:S05]  /*60c0*/  BRA `(.L_x_24315) ;  /* 0x0000000800a87947 */ /* 0x000fea0003800000 */
.L_x_24310:
        /* <DEDUP_REMOVED lines=13> */
.L_x_24324:
[----:B------:R-:W0:Y:S01]  /*61a0*/  I2F.F64.U16 R4, R17 ;  /* 0x0000001100047312 */ /* 0x000e220000101800 */
[----:B------:R-:W-:-:S05]  /*61b0*/  CS2R R6, SRZ ;  /* 0x0000000000067805 */ /* 0x000fca000001ff00 */
[----:B0-----:R0:W-:Y:S01]  /*61c0*/  STG.E.128 desc[UR36][R8.64], R4 ;  /* 0x0000000408007986 */ /* 0x0011e2000c101d24 */
[----:B------:R-:W-:Y:S05]  /*61d0*/  BRA `(.L_x_24315) ;  /* 0x0000000800647947 */ /* 0x000fea0003800000 */
.L_x_24323:
        /* <DEDUP_REMOVED lines=21> */
.L_x_24328:
[----:B------:R-:W-:Y:S05]  /*6330*/  BSYNC B0 ;  /* 0x0000000000007941 */ /* 0x000fea0003800000 */
.L_x_24327:
[----:B------:R-:W-:-:S05]  /*6340*/  LOP3.LUT R5, R0, R5, RZ, 0xfc, !PT ;  /* 0x0000000500057212 */ /* 0x000fca00078efcff */
[----:B------:R0:W-:Y:S01]  /*6350*/  STG.E.U8 desc[UR36][R8.64], R5 ;  /* 0x0000000508007986 */ /* 0x0001e2000c101124 */
[----:B------:R-:W-:Y:S05]  /*6360*/  BRA `(.L_x_24315) ;  /* 0x0000000800007947 */ /* 0x000fea0003800000 */
.L_x_24326:
        /* <DEDUP_REMOVED lines=13> */
.L_x_24330:
[----:B------:R-:W-:Y:S01]  /*6440*/  IMAD.MOV.U32 R0, RZ, RZ, 0x7f ;  /* 0x0000007fff007424 */ /* 0x000fe200078e00ff */
[----:B------:R-:W-:-:S04]  /*6450*/  ISETP.GT.U32.AND P0, PT, R3, 0x7f800000, PT ;  /* 0x7f8000000300780c */ /* 0x000fc80003f04070 */
[----:B------:R-:W-:-:S09]  /*6460*/  SEL R0, R0, 0x7c, P0 ;  /* 0x0000007c00007807 */ /* 0x000fd20000000000 */
.L_x_24331:
[----:B------:R-:W-:Y:S05]  /*6470*/  BSYNC B0 ;  /* 0x0000000000007941 */ /* 0x000fea0003800000 */
.L_x_24329:
[----:B------:R-:W-:-:S04]  /*6480*/  LOP3.LUT R3, R17, 0x80000000, RZ, 0xc0, !PT ;  /* 0x8000000011037812 */ /* 0x000fc800078ec0ff */
[----:B------:R-:W-:-:S04]  /*6490*/  SHF.R.U32.HI R3, RZ, 0x18, R3 ;  /* 0x00000018ff037819 */ /* 0x000fc80000011603 */
[----:B------:R-:W-:-:S05]  /*64a0*/  LOP3.LUT R3, R0, R3, RZ, 0xfc, !PT ;  /* 0x0000000300037212 */ /* 0x000fca00078efcff */
[----:B------:R0:W-:Y:S01]  /*64b0*/  STG.E.U8 desc[UR36][R8.64], R3 ;  /* 0x0000000308007986 */ /* 0x0001e2000c101124 */
[----:B------:R-:W-:Y:S05]  /*64c0*/  BRA `(.L_x_24315) ;  /* 0x0000000400a87947 */ /* 0x000fea0003800000 */
.L_x_24325:
[----:B------:R-:W0:Y:S02]  /*64d0*/  I2F.U16 R0, R17 ;  /* 0x0000001100007306 */ /* 0x000e240000101000 */
[----:B0-----:R-:W-:-:S05]  /*64e0*/  F2FP.BF16.F32.PACK_AB R0, RZ, R0 ;  /* 0x00000000ff00723e */ /* 0x001fca00000010ff */
[----:B------:R0:W-:Y:S01]  /*64f0*/  STG.E.U16 desc[UR36][R8.64], R0 ;  /* 0x0000000008007986 */ /* 0x0001e2000c101524 */
[----:B------:R-:W-:Y:S05]  /*6500*/  BRA `(.L_x_24315) ;  /* 0x0000000400987947 */ /* 0x000fea0003800000 */
.L_x_24322:
        /* <DEDUP_REMOVED lines=10> */
.L_x_24334:
        /* <DEDUP_REMOVED lines=17> */
.L_x_24337:
[----:B------:R-:W-:-:S04]  /*66c0*/  LOP3.LUT R3, R17, 0x80000000, RZ, 0xc0, !PT ;  /* 0x8000000011037812 */ /* 0x000fc800078ec0ff */
[----:B------:R-:W-:-:S04]  /*66d0*/  SHF.R.U32.HI R3, RZ, 0x18, R3 ;  /* 0x00000018ff037819 */ /* 0x000fc80000011603 */
[----:B------:R-:W-:-:S04]  /*66e0*/  LOP3.LUT R0, R0, R3, RZ, 0xfc, !PT ;  /* 0x0000000300007212 */ /* 0x000fc800078efcff */
[----:B------:R-:W-:-:S07]  /*66f0*/  PRMT R4, R0, 0x7610, R4 ;  /* 0x0000761000047816 */ /* 0x000fce0000000004 */
.L_x_24336:
[----:B------:R-:W-:Y:S05]  /*6700*/  BSYNC B0 ;  /* 0x0000000000007941 */ /* 0x000fea0003800000 */
.L_x_24335:
[----:B------:R0:W-:Y:S01]  /*6710*/  STG.E.U8 desc[UR36][R8.64], R4 ;  /* 0x0000000408007986 */ /* 0x0001e2000c101124 */
[----:B------:R-:W-:Y:S05]  /*6720*/  BRA `(.L_x_24315) ;  /* 0x0000000400107947 */ /* 0x000fea0003800000 */
.L_x_24333:
        /* <DEDUP_REMOVED lines=17> */
.L_x_24340:
[----:B------:R-:W-:-:S04]  /*6840*/  LOP3.LUT R3, R17, 0x80000000, RZ, 0xc0, !PT ;  /* 0x8000000011037812 */ /* 0x000fc800078ec0ff */
[----:B------:R-:W-:-:S04]  /*6850*/  SHF.R.U32.HI R3, RZ, 0x18, R3 ;  /* 0x00000018ff037819 */ /* 0x000fc80000011603 */
[----:B------:R-:W-:-:S04]  /*6860*/  LOP3.LUT R0, R0, R3, RZ, 0xfc, !PT ;  /* 0x0000000300007212 */ /* 0x000fc800078efcff */
[----:B------:R-:W-:-:S07]  /*6870*/  PRMT R4, R0, 0x7610, R4 ;  /* 0x0000761000047816 */ /* 0x000fce0000000004 */
.L_x_24339:
[----:B------:R-:W-:Y:S05]  /*6880*/  BSYNC B0 ;  /* 0x0000000000007941 */ /* 0x000fea0003800000 */
.L_x_24338:
[----:B------:R0:W-:Y:S01]  /*6890*/  STG.E.U8 desc[UR36][R8.64], R4 ;  /* 0x0000000408007986 */ /* 0x0001e2000c101124 */
[----:B------:R-:W-:Y:S05]  /*68a0*/  BRA `(.L_x_24315) ;  /* 0x0000000000b07947 */ /* 0x000fea0003800000 */
.L_x_24332:
        /* <DEDUP_REMOVED lines=22> */
.L_x_24314:
        /* <DEDUP_REMOVED lines=16> */
.L_x_24343:
[----:B------:R-:W-:Y:S05]  /*6b10*/  BRA `(.L_x_24315) ;  /* 0x0000000000147947 */ /* 0x000fea0003800000 */
.L_x_24342:
[----:B------:R-:W-:Y:S01]  /*6b20*/  LOP3.LUT R4, R17, 0xffff, RZ, 0xc0, !PT ;  /* 0x0000ffff11047812 */ /* 0x000fe200078ec0ff */
[----:B------:R-:W-:-:S05]  /*6b30*/  IMAD.MOV.U32 R5, RZ, RZ, RZ ;  /* 0x000000ffff057224 */ /* 0x000fca00078e00ff */
[----:B------:R0:W-:Y:S01]  /*6b40*/  STG.E.64 desc[UR36][R8.64], R4 ;  /* 0x0000000408007986 */ /* 0x0001e2000c101b24 */
[----:B------:R-:W-:Y:S05]  /*6b50*/  BRA `(.L_x_24315) ;  /* 0x0000000000047947 */ /* 0x000fea0003800000 */
.L_x_24341:
[----:B------:R0:W-:Y:S02]  /*6b60*/  STG.E desc[UR36][R8.64], R17 ;  /* 0x0000001108007986 */ /* 0x0001e4000c101924 */
.L_x_24315:
[----:B------:R-:W-:-:S07]  /*6b70*/  VIADD R2, R2, 0x80 ;  /* 0x0000008002027836 */ /* 0x000fce0000000000 */
.L_x_24275:
[----:B------:R-:W-:Y:S05]  /*6b80*/  BSYNC B6 ;  /* 0x0000000000067941 */ /* 0x000fea0003800000 */
.L_x_24274:
        /* <DEDUP_REMOVED lines=21> */
.L_x_24347:
[----:B------:R-:W-:Y:S01]  /*6ce0*/  STG.E.U8 desc[UR36][R2.64], R16 ;  /* 0x0000001002007986 */ /* 0x000fe2000c101124 */
[----:B------:R-:W-:Y:S05]  /*6cf0*/  EXIT ;  /* 0x000000000000794d */ /* 0x000fea0003800000 */
.L_x_24346:
        /* <DEDUP_REMOVED lines=8> */
[----:B------:R-:W-:Y:S01]  /*6d80*/  STG.E.64 desc[UR36][R2.64], R16 ;  /* 0x0000001002007986 */ /* 0x000fe2000c101b24 */
[----:B------:R-:W-:Y:S05]  /*6d90*/  EXIT ;  /* 0x000000000000794d */ /* 0x000fea0003800000 */
.L_x_24350:
[----:B------:R-:W-:Y:S01]  /*6da0*/  STG.E desc[UR36][R2.64], R16 ;  /* 0x0000001002007986 */ /* 0x000fe2000c101924 */
[----:B------:R-:W-:Y:S05]  /*6db0*/  EXIT ;  /* 0x000000000000794d */ /* 0x000fea0003800000 */
.L_x_24349:
[----:B------:R-:W-:Y:S01]  /*6dc0*/  STG.E.U16 desc[UR36][R2.64], R16 ;  /* 0x0000001002007986 */ /* 0x000fe2000c101524 */
[----:B------:R-:W-:Y:S05]  /*6dd0*/  EXIT ;  /* 0x000000000000794d */ /* 0x000fea0003800000 */
.L_x_24345:
        /* <DEDUP_REMOVED lines=9> */
.L_x_24352:
[----:B------:R-:W0:Y:S02]  /*6e70*/  I2F.U16 R0, R16 ;  /* 0x0000001000007306 */ /* 0x000e240000101000 */
[----:B0-----:R-:W-:-:S05]  /*6e80*/  F2FP.F16.F32.PACK_AB R0, RZ, R0 ;  /* 0x00000000ff00723e */ /* 0x001fca00000000ff */
[----:B------:R-:W-:Y:S01]  /*6e90*/  STG.E.U16 desc[UR36][R2.64], R0 ;  /* 0x0000000002007986 */ /* 0x000fe2000c101524 */
[----:B------:R-:W-:Y:S05]  /*6ea0*/  EXIT ;  /* 0x000000000000794d */ /* 0x000fea0003800000 */
.L_x_24351:
        /* <DEDUP_REMOVED lines=10> */
.L_x_24354:
[----:B------:R-:W0:Y:S02]  /*6f50*/  I2F.U16 R16, R16 ;  /* 0x0000001000107306 */ /* 0x000e240000101000 */
[----:B0-----:R-:W-:-:S04]  /*6f60*/  F2FP.F16.F32.PACK_AB R5, RZ, R16 ;  /* 0x00000010ff05723e */ /* 0x001fc800000000ff */
[----:B------:R-:W-:-:S05]  /*6f70*/  PRMT R5, R5, 0x5410, RZ ;  /* 0x0000541005057816 */ /* 0x000fca00000000ff */
[----:B------:R-:W-:Y:S01]  /*6f80*/  STG.E desc[UR36][R2.64], R5 ;  /* 0x0000000502007986 */ /* 0x000fe2000c101924 */
[----:B------:R-:W-:Y:S05]  /*6f90*/  EXIT ;  /* 0x000000000000794d */ /* 0x000fea0003800000 */
.L_x_24353:
[----:B------:R-:W0:Y:S02]  /*6fa0*/  I2F.F64.U16 R16, R16 ;  /* 0x0000001000107312 */ /* 0x000e240000101800 */
[----:B0-----:R-:W-:Y:S01]  /*6fb0*/  STG.E.64 desc[UR36][R2.64], R16 ;  /* 0x0000001002007986 */ /* 0x001fe2000c101b24 */
[----:B------:R-:W-:Y:S05]  /*6fc0*/  EXIT ;  /* 0x000000000000794d */ /* 0x000fea0003800000 */
.L_x_24344:
        /* <DEDUP_REMOVED lines=13> */
.L_x_24357:
[----:B------:R-:W0:Y:S01]  /*70a0*/  I2F.F64.U16 R16, R16 ;  /* 0x0000001000107312 */ /* 0x000e220000101800 */
[----:B------:R-:W-:-:S05]  /*70b0*/  CS2R R18, SRZ ;  /* 0x0000000000127805 */ /* 0x000fca000001ff00 */
[----:B0-----:R-:W-:Y:S01]  /*70c0*/  STG.E.128 desc[UR36][R2.64], R16 ;  /* 0x0000001002007986 */ /* 0x001fe2000c101d24 */
[----:B------:R-:W-:Y:S05]  /*70d0*/  EXIT ;  /* 0x000000000000794d */ /* 0x000fea0003800000 */
.L_x_24356:
        /* <DEDUP_REMOVED lines=21> */
.L_x_24361:
[----:B------:R-:W-:Y:S05]  /*7230*/  BSYNC B0 ;  /* 0x0000000000007941 */ /* 0x000fea0003800000 */
.L_x_24360:
[----:B------:R-:W-:-:S05]  /*7240*/  LOP3.LUT R5, R0, R5, RZ, 0xfc, !PT ;  /* 0x0000000500057212 */ /* 0x000fca00078efcff */
[----:B------:R-:W-:Y:S01]  /*7250*/  STG.E.U8 desc[UR36][R2.64], R5 ;  /* 0x0000000502007986 */ /* 0x000fe2000c101124 */
[----:B------:R-:W-:Y:S05]  /*7260*/  EXIT ;  /* 0x000000000000794d */ /* 0x000fea0003800000 */
.L_x_24359:
        /* <DEDUP_REMOVED lines=13> */
.L_x_24363:
[----:B------:R-:W-:Y:S01]  /*7340*/  IMAD.MOV.U32 R0, RZ, RZ, 0x7f ;  /* 0x0000007fff007424 */ /* 0x000fe200078e00ff */
[----:B------:R-:W-:-:S04]  /*7350*/  ISETP.GT.U32.AND P0, PT, R4, 0x7f800000, PT ;  /* 0x7f8000000400780c */ /* 0x000fc80003f04070 */
[----:B------:R-:W-:-:S09]  /*7360*/  SEL R0, R0, 0x7c, P0 ;  /* 0x0000007c00007807 */ /* 0x000fd20000000000 */
.L_x_24364:
[----:B------:R-:W-:Y:S05]  /*7370*/  BSYNC B0 ;  /* 0x0000000000007941 */ /* 0x000fea0003800000 */
.L_x_24362:
[----:B------:R-:W-:-:S04]  /*7380*/  LOP3.LUT R4, R5, 0x80000000, RZ, 0xc0, !PT ;  /* 0x8000000005047812 */ /* 0x000fc800078ec0ff */
[----:B------:R-:W-:-:S04]  /*7390*/  SHF.R.U32.HI R5, RZ, 0x18, R4 ;  /* 0x00000018ff057819 */ /* 0x000fc80000011604 */
[----:B------:R-:W-:-:S05]  /*73a0*/  LOP3.LUT R5, R0, R5, RZ, 0xfc, !PT ;  /* 0x0000000500057212 */ /* 0x000fca00078efcff */
[----:B------:R-:W-:Y:S01]  /*73b0*/  STG.E.U8 desc[UR36][R2.64], R5 ;  /* 0x0000000502007986 */ /* 0x000fe2000c101124 */
[----:B------:R-:W-:Y:S05]  /*73c0*/  EXIT ;  /* 0x000000000000794d */ /* 0x000fea0003800000 */
.L_x_24358:
[----:B------:R-:W0:Y:S02]  /*73d0*/  I2F.U16 R0, R16 ;  /* 0x0000001000007306 */ /* 0x000e240000101000 */
[----:B0-----:R-:W-:-:S05]  /*73e0*/  F2FP.BF16.F32.PACK_AB R0, RZ, R0 ;  /* 0x00000000ff00723e */ /* 0x001fca00000010ff */
[----:B------:R-:W-:Y:S01]  /*73f0*/  STG.E.U16 desc[UR36][R2.64], R0 ;  /* 0x0000000002007986 */ /* 0x000fe2000c101524 */
[----:B------:R-:W-:Y:S05]  /*7400*/  EXIT ;  /* 0x000000000000794d */ /* 0x000fea0003800000 */
.L_x_24355:
        /* <DEDUP_REMOVED lines=10> */
.L_x_24367:
        /* <DEDUP_REMOVED lines=17> */
.L_x_24370:
[----:B------:R-:W-:-:S04]  /*75c0*/  LOP3.LUT R0, R7, 0x80000000, RZ, 0xc0, !PT ;  /* 0x8000000007007812 */ /* 0x000fc800078ec0ff */
[----:B------:R-:W-:-:S04]  /*75d0*/  SHF.R.U32.HI R5, RZ, 0x18, R0 ;  /* 0x00000018ff057819 */ /* 0x000fc80000011600 */
[----:B------:R-:W-:-:S04]  /*75e0*/  LOP3.LUT R4, R4, R5, RZ, 0xfc, !PT ;  /* 0x0000000504047212 */ /* 0x000fc800078efcff */
[----:B------:R-:W-:-:S07]  /*75f0*/  PRMT R0, R4, 0x7610, R0 ;  /* 0x0000761004007816 */ /* 0x000fce0000000000 */
.L_x_24369:
[----:B------:R-:W-:Y:S05]  /*7600*/  BSYNC B0 ;  /* 0x0000000000007941 */ /* 0x000fea0003800000 */
.L_x_24368:
[----:B------:R-:W-:Y:S01]  /*7610*/  STG.E.U8 desc[UR36][R2.64], R0 ;  /* 0x0000000002007986 */ /* 0x000fe2000c101124 */
[----:B------:R-:W-:Y:S05]  /*7620*/  EXIT ;  /* 0x000000000000794d */ /* 0x000fea0003800000 */
.L_x_24366:
        /* <DEDUP_REMOVED lines=17> */
.L_x_24373:
[----:B------:R-:W-:-:S04]  /*7740*/  LOP3.LUT R0, R7, 0x80000000, RZ, 0xc0, !PT ;  /* 0x8000000007007812 */ /* 0x000fc800078ec0ff */
[----:B------:R-:W-:-:S04]  /*7750*/  SHF.R.U32.HI R5, RZ, 0x18, R0 ;  /* 0x00000018ff057819 */ /* 0x000fc80000011600 */
[----:B------:R-:W-:-:S04]  /*7760*/  LOP3.LUT R4, R4, R5, RZ, 0xfc, !PT ;  /* 0x0000000504047212 */ /* 0x000fc800078efcff */
[----:B------:R-:W-:-:S07]  /*7770*/  PRMT R0, R4, 0x7610, R0 ;  /* 0x0000761004007816 */ /* 0x000fce0000000000 */
.L_x_24372:
[----:B------:R-:W-:Y:S05]  /*7780*/  BSYNC B0 ;  /* 0x0000000000007941 */ /* 0x000fea0003800000 */
.L_x_24371:
[----:B------:R-:W-:Y:S01]  /*7790*/  STG.E.U8 desc[UR36][R2.64], R0 ;  /* 0x0000000002007986 */ /* 0x000fe2000c101124 */
[----:B------:R-:W-:Y:S05]  /*77a0*/  EXIT ;  /* 0x000000000000794d */ /* 0x000fea0003800000 */
.L_x_24365:
        /* <DEDUP_REMOVED lines=22> */
.L_x_24348:
        /* <DEDUP_REMOVED lines=16> */
.L_x_24376:
[----:B------:R-:W-:Y:S05]  /*7a10*/  EXIT ;  /* 0x000000000000794d */ /* 0x000fea0003800000 */
.L_x_24375:
[----:B------:R-:W-:Y:S01]  /*7a20*/  LOP3.LUT R16, R16, 0xffff, RZ, 0xc0, !PT ;  /* 0x0000ffff10107812 */ /* 0x000fe200078ec0ff */
[----:B------:R-:W-:-:S05]  /*7a30*/  IMAD.MOV.U32 R17, RZ, RZ, RZ ;  /* 0x000000ffff117224 */ /* 0x000fca00078e00ff */
[----:B------:R-:W-:Y:S01]  /*7a40*/  STG.E.64 desc[UR36][R2.64], R16 ;  /* 0x0000001002007986 */ /* 0x000fe2000c101b24 */
[----:B------:R-:W-:Y:S05]  /*7a50*/  EXIT ;  /* 0x000000000000794d */ /* 0x000fea0003800000 */
.L_x_24374:
[----:B------:R-:W-:Y:S01]  /*7a60*/  STG.E desc[UR36][R2.64], R16 ;  /* 0x0000001002007986 */ /* 0x000fe2000c101924 */
[----:B------:R-:W-:Y:S05]  /*7a70*/  EXIT ;  /* 0x000000000000794d */ /* 0x000fea0003800000 */
.L_x_24377:
        /* <DEDUP_REMOVED lines=16> */
.L_x_42328:


//--------------------- .text._ZN2at6native18elementwise_kernelILi128ELi4EZNS0_22gpu_kernel_impl_nocastINS0_13AUnaryFunctorIhhhZZZNS0_19minimum_kernel_cudaERNS_18TensorIteratorBaseEENKUlvE_clEvENKUlvE_clEvEUlhhE_EEEEvS5_RKT_EUliE_EEviT1_ --------------------------
	.section	.text._ZN2at6native18elementwise_kernelILi128ELi4EZNS0_22gpu_kernel_impl_nocastINS0_13AUnaryFunctorIhhhZZZNS0_19minimum_kernel_cudaERNS_18TensorIteratorBaseEENKUlvE_clEvENKUlvE_clEvEUlhhE_EEEEvS5_RKT_EUliE_EEviT1_,"ax",@progbits
	.align	128
        .global         _ZN2at6native18elementwise_kernelILi128ELi4EZNS0_22gpu_kernel_impl_nocastINS0_13AUnaryFunctorIhhhZZZNS0_19minimum_kernel_cudaERNS_18TensorIteratorBaseEENKUlvE_clEvENKUlvE_clEvEUlhhE_EEEEvS5_RKT_EUliE_EEviT1_
        .type           _ZN2at6native18elementwise_kernelILi128ELi4EZNS0_22gpu_kernel_impl_nocastINS0_13AUnaryFunctorIhhhZZZNS0_19minimum_kernel_cudaERNS_18TensorIteratorBaseEENKUlvE_clEvENKUlvE_clEvEUlhhE_EEEEvS5_RKT_EUliE_EEviT1_,@function
        .size           _ZN2at6native18elementwise_kernelILi128ELi4EZNS0_22gpu_kernel_impl_nocastINS0_13AUnaryFunctorIhhhZZZNS0_19minimum_kernel_cudaERNS_18TensorIteratorBaseEENKUlvE_clEvENKUlvE_clEvEUlhhE_EEEEvS5_RKT_EUliE_EEviT1_,(.L_x_42329 - _ZN2at6native18elementwise_kernelILi128ELi4EZNS0_22gpu_kernel_impl_nocastINS0_13AUnaryFunctorIhhhZZZNS0_19minimum_kernel_cudaERNS_18TensorIteratorBaseEENKUlvE_clEvENKUlvE_clEvEUlhhE_EEEEvS5_RKT_EUliE_EEviT1_)
        .other          _ZN2at6native18elementwise_kernelILi128ELi4EZNS0_22gpu_kernel_impl_nocastINS0_13AUnaryFunctorIhhhZZZNS0_19minimum_kernel_cudaERNS_18TensorIteratorBaseEENKUlvE_clEvENKUlvE_clEvEUlhhE_EEEEvS5_RKT_EUliE_EEviT1_,@"STO_CUDA_ENTRY STV_DEFAULT"
_ZN2at6native18elementwise_kernelILi128ELi4EZNS0_22gpu_kernel_impl_nocastINS0_13AUnaryFunctorIhhhZZZNS0_19minimum_kernel_cudaERNS_18TensorIteratorBaseEENKUlvE_clEvENKUlvE_clEvEUlhhE_EEEEvS5_RKT_EUliE_EEviT1_:
.text._ZN2at6native18elementwise_kernelILi128ELi4EZNS0_22gpu_kernel_impl_nocastINS0_13AUnaryFunctorIhhhZZZNS0_19minimum_kernel_cudaERNS_18TensorIteratorBaseEENKUlvE_clEvENKUlvE_clEvEUlhhE_EEEEvS5_RKT_EUliE_EEviT1_:
        /* <DEDUP_REMOVED lines=312> */
.L_x_24380:
[----:B------:R-:W-:Y:S02]  /*1380*/  ULDC.64 UR8, c[0x0][0x418] ;  /* 0x0001060000087ab9 */ /* 0x000fe40000000a00 */
[----:B------:R-:W-:-:S04]  /*1390*/  IADD3 R4, P0, R2, UR8, RZ ;  /* 0x0000000802047c10 */ /* 0x000fc8000ff1e0ff */
[----:B------:R-:W-:Y:S01]  /*13a0*/  IADD3.X R5, RZ, UR9, RZ, P0, !PT ;  /* 0x00000009ff057c10 */ /* 0x000fe200087fe4ff */
[----:B------:R-:W-:-:S04]  /*13b0*/  ULDC.64 UR8, c[0x0][0x410] ;  /* 0x0001040000087ab9 */ /* 0x000fc80000000a00 */
[----:B------:R-:W2:Y:S01]  /*13c0*/  LDG.E.U8 R4, desc[UR4][R4.64] ;  /* 0x0000000404047981 */ /* 0x000ea2000c1e1100 */
[----:B------:R-:W-:Y:S02]  /*13d0*/  IADD3 R2, P0, R3, UR8, RZ ;  /* 0x0000000803027c10 */ /* 0x000fe4000ff1e0ff */
[----:B------:R-:W-:Y:S02]  /*13e0*/  IADD3 R0, R0, 0x80, RZ ;  /* 0x0000008000007810 */ /* 0x000fe40007ffe0ff */
[----:B------:R-:W-:Y:S02]  /*13f0*/  IADD3.X R3, RZ, UR9, RZ, P0, !PT ;  /* 0x00000009ff037c10 */ /* 0x000fe400087fe4ff */
[----:B--2---:R-:W-:-:S05]  /*1400*/  VIMNMX.U32 R7, R4, UR7, PT ;  /* 0x0000000704077c48 */ /* 0x004fca000bfe0000 */
[----:B------:R0:W-:Y:S02]  /*1410*/  STG.E.U8 desc[UR4][R2.64], R7 ;  /* 0x0000000702007986 */ /* 0x0001e4000c101104 */
.L_x_24379:
[----:B------:R-:W-:Y:S05]  /*1420*/  BSYNC B0 ;  /* 0x0000000000007941 */ /* 0x000fea0003800000 */
.L_x_24378:
        /* <DEDUP_REMOVED lines=305> */
.L_x_24383:
        /* <DEDUP_REMOVED lines=8> */
[----:B------:R-:W-:Y:S02]  /*27c0*/  ISETP.GE.AND P0, PT, R0, UR6, PT ;  /* 0x0000000600007c0c */ /* 0x000fe4000bf06270 */
[----:B--2---:R-:W-:-:S05]  /*27d0*/  VIMNMX.U32 R7, R4, UR7, PT ;  /* 0x0000000704077c48 */ /* 0x004fca000bfe0000 */
        /* <DEDUP_REMOVED lines=288> */
[----:B------:R-:W-:Y:S01]  /*39e0*/  SHF.R.U32.HI R9, RZ, UR8, R8 ;  /* 0x00000008ff097c19 */ /* 0x000fe20008011608 */
[----:B------:R-:W-:Y:S02]  /*39f0*/  ULDC.64 UR8, c[0x0][0x400] ;  /* 0x0001000000087ab9 */ /* 0x000fe40000000a00 */
[----:B------:R-:W0:Y:S01]  /*3a00*/  @P0 LDC.64 R12, c[0x0][0x340] ;  /* 0x0000d000ff0c0b82 */ /* 0x000e220000000a00 */
[----:B------:R-:W-:Y:S02]  /*3a10*/  @P0 MOV R8, RZ ;  /* 0x000000ff00080202 */ /* 0x000fe40000000f00 */
        /* <DEDUP_REMOVED lines=12> */
.L_x_24384:
        /* <DEDUP_REMOVED lines=10> */
.L_x_24382:
[----:B------:R-:W-:Y:S05]  /*3b80*/  BSYNC B0 ;  /* 0x0000000000007941 */ /* 0x000fea0003800000 */
.L_x_24381:
        /* <DEDUP_REMOVED lines=304> */
.L_x_24385:
[----:B------:R-:W-:Y:S02]  /*4e90*/  ULDC.64 UR8, c[0x0][0x418] ;  /* 0x0001060000087ab9 */ /* 0x000fe40000000a00 */
[----:B------:R-:W-:-:S04]  /*4ea0*/  IADD3 R4, P0, R2, UR8, RZ ;  /* 0x0000000802047c10 */ /* 0x000fc8000ff1e0ff */
[----:B------:R-:W-:Y:S01]  /*4eb0*/  IADD3.X R5, RZ, UR9, RZ, P0, !PT ;  /* 0x00000009ff057c10 */ /* 0x000fe200087fe4ff */
[----:B------:R-:W-:-:S04]  /*4ec0*/  ULDC.64 UR8, c[0x0][0x410] ;  /* 0x0001040000087ab9 */ /* 0x000fc80000000a00 */
[----:B------:R-:W2:Y:S01]  /*4ed0*/  LDG.E.U8 R4, desc[UR4][R4.64] ;  /* 0x0000000404047981 */ /* 0x000ea2000c1e1100 */
[----:B------:R-:W-:-:S04]  /*4ee0*/  IADD3 R2, P0, R3, UR8, RZ ;  /* 0x0000000803027c10 */ /* 0x000fc8000ff1e0ff */
[----:B------:R-:W-:Y:S02]  /*4ef0*/  IADD3.X R3, RZ, UR9, RZ, P0, !PT ;  /* 0x00000009ff037c10 */ /* 0x000fe400087fe4ff */
[----:B--2---:R-:W-:-:S05]  /*4f00*/  VIMNMX.U32 R7, R4, UR7, PT ;  /* 0x0000000704077c48 */ /* 0x004fca000bfe0000 */
[----:B------:R-:W-:Y:S01]  /*4f10*/  STG.E.U8 desc[UR4][R2.64], R7 ;  /* 0x0000000702007986 */ /* 0x000fe2000c101104 */
[----:B------:R-:W-:Y:S05]  /*4f20*/  EXIT ;  /* 0x000000000000794d */ /* 0x000fea0003800000 */
.L_x_24386:
        /* <DEDUP_REMOVED lines=13> */
.L_x_42329:


//--------------------- .text._ZN2at6native27unrolled_elementwise_kernelINS0_13AUnaryFunctorIhhhZZZNS0_19minimum_kernel_cudaERNS_18TensorIteratorBaseEENKUlvE_clEvENKUlvE_clEvEUlhhE_EESt5arrayIPcLm2EELi4E23TrivialOffsetCalculatorILi1EjESD_NS0_6memory15LoadWithoutCastENSE_16StoreWithoutCastEEEviT_T0_T2_T3_T4_T5_ --------------------------
	.section	.text._ZN2at6native27unrolled_elementwise_kernelINS0_13AUnaryFunctorIhhhZZZNS0_19minimum_kernel_cudaERNS_18TensorIteratorBaseEENKUlvE_clEvENKUlvE_clEvEUlhhE_EESt5arrayIPcLm2EELi4E23TrivialOffsetCalculatorILi1EjESD_NS0_6memory15LoadWithoutCastENSE_16StoreWithoutCastEEEviT_T0_T2_T3_T4_T5_,"ax",@progbits
	.align	128
        .global         _ZN2at6native27unrolled_elementwise_kernelINS0_13AUnaryFunctorIhhhZZZNS0_19minimum_kernel_cudaERNS_18TensorIteratorBaseEENKUlvE_clEvENKUlvE_clEvEUlhhE_EESt5arrayIPcLm2EELi4E23TrivialOffsetCalculatorILi1EjESD_NS0_6memory15LoadWithoutCastENSE_16StoreWithoutCastEEEviT_T0_T2_T3_T4_T5_
        .type           _ZN2at6native27unrolled_elementwise_kernelINS0_13AUnaryFunctorIhhhZZZNS0_19minimum_kernel_cudaERNS_18TensorIteratorBaseEENKUlvE_clEvENKUlvE_clEvEUlhhE_EESt5arrayIPcLm2EELi4E23TrivialOffsetCalculatorILi1EjESD_NS0_6memory15LoadWithoutCastENSE_16StoreWithoutCastEEEviT_T0_T2_T3_T4_T5_,@function
        .size           _ZN2at6native27unrolled_elementwise_kernelINS0_13AUnaryFunctorIhhhZZZNS0_19minimum_kernel_cudaERNS_18TensorIteratorBaseEENKUlvE_clEvENKUlvE_clEvEUlhhE_EESt5arrayIPcLm2EELi4E23TrivialOffsetCalculatorILi1EjESD_NS0_6memory15LoadWithoutCastENSE_16StoreWithoutCastEEEviT_T0_T2_T3_T4_T5_,(.L_x_42330 - _ZN2at6native27unrolled_elementwise_kernelINS0_13AUnaryFunctorIhhhZZZNS0_19minimum_kernel_cudaERNS_18TensorIteratorBaseEENKUlvE_clEvENKUlvE_clEvEUlhhE_EESt5arrayIPcLm2EELi4E23TrivialOffsetCalculatorILi1EjESD_NS0_6memory15LoadWithoutCastENSE_16StoreWithoutCastEEEviT_T0_T2_T3_T4_T5_)
        .other          _ZN2at6native27unrolled_elementwise_kernelINS0_13AUnaryFunctorIhhhZZZNS0_19minimum_kernel_cudaERNS_18TensorIteratorBaseEENKUlvE_clEvENKUlvE_clEvEUlhhE_EESt5arrayIPcLm2EELi4E23TrivialOffsetCalculatorILi1EjESD_NS0_6memory15LoadWithoutCastENSE_16StoreWithoutCastEEEviT_T0_T2_T3_T4_T5_,@"STO_CUDA_ENTRY STV_DEFAULT"
_ZN2at6native27unrolled_elementwise_kernelINS0_13AUnaryFunctorIhhhZZZNS0_19minimum_kernel_cudaERNS_18TensorIteratorBaseEENKUlvE_clEvENKUlvE_clEvEUlhhE_EESt5arrayIPcLm2EELi4E23TrivialOffsetCalculatorILi1EjESD_NS0_6memory15LoadWithoutCastENSE_16StoreWithoutCastEEEviT_T0_T2_T3_T4_T5_:
.text._ZN2at6native27unrolled_elementwise_kernelINS0_13AUnaryFunctorIhhhZZZNS0_19minimum_kernel_cudaERNS_18TensorIteratorBaseEENKUlvE_clEvENKUlvE_clEvEUlhhE_EESt5arrayIPcLm2EELi4E23TrivialOffsetCalculatorILi1EjESD_NS0_6memory15LoadWithoutCastENSE_16StoreWithoutCastEEEviT_T0_T2_T3_T4_T5_:
        /* <DEDUP_REMOVED lines=19> */
[----:B------:R0:W2:Y:S07]  /*0130*/  @!P0 LDG.E.U8 R12, desc[UR4][R10.64] ;  /* 0x000000040a0c8981 */ /* 0x0000ae000c1e1100 */
        /* <DEDUP_REMOVED lines=12> */
[----:B------:R-:W4:Y:S01]  /*0200*/  @!P2 LDG.E.U8 R15, desc[UR4][R4.64] ;  /* 0x00000004040fa981 */ /* 0x000f22000c1e1100 */
[----:B-1----:R-:W-:Y:S01]  /*0210*/  @!P1 IADD3 R8, P5, R13, R8, RZ ;  /* 0x000000080d089210 */ /* 0x002fe20007fbe0ff */
[----:B------:R-:W-:-:S04]  /*0220*/  IMAD.MOV.U32 R13, RZ, RZ, RZ ;  /* 0x000000ffff0d7224 */ /* 0x000fc800078e00ff */
[----:B------:R-:W-:Y:S02]  /*0230*/  @!P1 IMAD.X R9, RZ, RZ, R9, P5 ;  /* 0x000000ffff099224 */ /* 0x000fe400028e0609 */
[----:B------:R2:W5:Y:S04]  /*0240*/  @!P3 LDG.E.U8 R13, desc[UR4][R2.64] ;  /* 0x00000004020db981 */ /* 0x000568000c1e1100 */
[----:B------:R-:W5:Y:S01]  /*0250*/  @!P1 LDG.E.U8 R14, desc[UR4][R8.64] ;  /* 0x00000004080e9981 */ /* 0x000f62000c1e1100 */
[----:B------:R-:W-:Y:S01]  /*0260*/  @!P0 IMAD R17, R0, 0x200, R7 ;  /* 0x0000020000118824 */ /* 0x000fe200078e0207 */
[----:B0-----:R-:W-:Y:S01]  /*0270*/  IADD3 R11, R7, 0x80, RZ ;  /* 0x00000080070b7810 */ /* 0x001fe20007ffe0ff */
[----:B------:R-:W-:-:S03]  /*0280*/  ULDC.U8 UR6, c[0x0][0x215] ;  /* 0x0000854000067ab9 */ /* 0x000fc60000000000 */
[----:B---3--:R-:W-:Y:S01]  /*0290*/  @!P0 IADD3 R10, P1, R17, R18, RZ ;  /* 0x00000012110a8210 */ /* 0x008fe20007f3e0ff */
[----:B------:R-:W-:-:S04]  /*02a0*/  @!P0 IMAD.MOV.U32 R7, RZ, RZ, R11 ;  /* 0x000000ffff078224 */ /* 0x000fc800078e000b */
[----:B------:R-:W-:Y:S01]  /*02b0*/  @!P0 IMAD.X R11, RZ, RZ, R19, P1 ;  /* 0x000000ffff0b8224 */ /* 0x000fe200008e0613 */
[----:B------:R-:W-:Y:S01]  /*02c0*/  ISETP.GE.AND P1, PT, R7, R6, PT ;  /* 0x000000060700720c */ /* 0x000fe20003f26270 */
[----:B------:R-:W-:Y:S01]  /*02d0*/  BSSY B0, `(.L_x_24387) ;  /* 0x0000013000007945 */ /* 0x000fe20003800000 */
[----:B--2---:R-:W-:-:S05]  /*02e0*/  VIMNMX.U32 R3, R12, UR6, PT ;  /* 0x000000060c037c48 */ /* 0x004fca000bfe0000 */
[----:B------:R0:W-:Y:S01]  /*02f0*/  @!P0 STG.E.U8 desc[UR4][R10.64], R3 ;  /* 0x000000030a008986 */ /* 0x0001e2000c101104 */
[----:B----4-:R-:W-:Y:S02]  /*0300*/  VIMNMX.U32 R15, R15, UR6, PT ;  /* 0x000000060f0f7c48 */ /* 0x010fe4000bfe0000 */
[----:B-----5:R-:W-:Y:S02]  /*0310*/  VIMNMX.U32 R13, R13, UR6, PT ;  /* 0x000000060d0d7c48 */ /* 0x020fe4000bfe0000 */
[----:B------:R-:W-:Y:S01]  /*0320*/  VIMNMX.U32 R9, R14, UR6, PT ;  /* 0x000000060e097c48 */ /* 0x000fe2000bfe0000 */
        /* <DEDUP_REMOVED lines=13> */
.L_x_24388:
[----:B------:R-:W-:Y:S05]  /*0400*/  BSYNC B0 ;  /* 0x0000000000007941 */ /* 0x000fea0003800000 */
.L_x_24387:
        /* <DEDUP_REMOVED lines=8> */
.L_x_24389:
        /* <DEDUP_REMOVED lines=15> */
.L_x_42330:


//--------------------- .text._ZN2at6native29vectorized_elementwise_kernelILi2ENS0_13AUnaryFunctorIhhhZZZNS0_19minimum_kernel_cudaERNS_18TensorIteratorBaseEENKUlvE_clEvENKUlvE_clEvEUlhhE_EESt5arrayIPcLm2EEEEviT0_T1_ --------------------------
	.section	.text._ZN2at6native29vectorized_elementwise_kernelILi2ENS0_13AUnaryFunctorIhhhZZZNS0_19minimum_kernel_cudaERNS_18TensorIteratorBaseEENKUlvE_clEvENKUlvE_clEvEUlhhE_EESt5arrayIPcLm2EEEEviT0_T1_,"ax",@progbits
	.align	128
        .global         _ZN2at6native29vectorized_elementwise_kernelILi2ENS0_13AUnaryFunctorIhhhZZZNS0_19minimum_kernel_cudaERNS_18TensorIteratorBaseEENKUlvE_clEvENKUlvE_clEvEUlhhE_EESt5arrayIPcLm2EEEEviT0_T1_
        .type           _ZN2at6native29vectorized_elementwise_kernelILi2ENS0_13AUnaryFunctorIhhhZZZNS0_19minimum_kernel_cudaERNS_18TensorIteratorBaseEENKUlvE_clEvENKUlvE_clEvEUlhhE_EESt5arrayIPcLm2EEEEviT0_T1_,@function
        .size           _ZN2at6native29vectorized_elementwise_kernelILi2ENS0_13AUnaryFunctorIhhhZZZNS0_19minimum_kernel_cudaERNS_18TensorIteratorBaseEENKUlvE_clEvENKUlvE_clEvEUlhhE_EESt5arrayIPcLm2EEEEviT0_T1_,(.L_x_42331 - _ZN2at6native29vectorized_elementwise_kernelILi2ENS0_13AUnaryFunctorIhhhZZZNS0_19minimum_kernel_cudaERNS_18TensorIteratorBaseEENKUlvE_clEvENKUlvE_clEvEUlhhE_EESt5arrayIPcLm2EEEEviT0_T1_)
        .other          _ZN2at6native29vectorized_elementwise_kernelILi2ENS0_13AUnaryFunctorIhhhZZZNS0_19minimum_kernel_cudaERNS_18TensorIteratorBaseEENKUlvE_clEvENKUlvE_clEvEUlhhE_EESt5arrayIPcLm2EEEEviT0_T1_,@"STO_CUDA_ENTRY STV_DEFAULT"
_ZN2at6native29vectorized_elementwise_kernelILi2ENS0_13AUnaryFunctorIhhhZZZNS0_19minimum_kernel_cudaERNS_18TensorIteratorBaseEENKUlvE_clEvENKUlvE_clEvEUlhhE_EESt5arrayIPcLm2EEEEviT0_T1_:
.text._ZN2at6native29vectorized_elementwise_kernelILi2ENS0_13AUnaryFunctorIhhhZZZNS0_19minimum_kernel_cudaERNS_18TensorIteratorBaseEENKUlvE_clEvENKUlvE_clEvEUlhhE_EESt5arrayIPcLm2EEEEviT0_T1_:
        /* <DEDUP_REMOVED lines=14> */
[----:B------:R-:W-:Y:S01]  /*00e0*/  IMAD.U32 R5, RZ, RZ, UR6 ;  /* 0x00000006ff057e24 */ /* 0x000fe2000f8e00ff */
[----:B------:R-:W-:Y:S01]  /*00f0*/  ULDC.64 UR6, c[0x0][0x218] ;  /* 0x0000860000067ab9 */ /* 0x000fe20000000a00 */
[----:B0-----:R-:W-:-:S05]  /*0100*/  IMAD.WIDE.U32 R4, R7, 0x2, R4 ;  /* 0x0000000207047825 */ /* 0x001fca00078e0004 */
[----:B------:R-:W2:Y:S04]  /*0110*/  LDG.E.U16 R9, desc[UR8][R4.64+0x200] ;  /* 0x0002000804097981 */ /* 0x000ea8000c1e1500 */
[----:B------:R-:W3:Y:S04]  /*0120*/  LDG.E.U16 R6, desc[UR8][R4.64] ;  /* 0x0000000804067981 */ /* 0x000ee8000c1e1500 */
[----:B------:R-:W4:Y:S04]  /*0130*/  LDG.E.U16 R8, desc[UR8][R4.64+0x100] ;  /* 0x0001000804087981 */ /* 0x000f28000c1e1500 */
[----:B------:R2:W5:Y:S01]  /*0140*/  LDG.E.U16 R10, desc[UR8][R4.64+0x300] ;  /* 0x00030008040a7981 */ /* 0x000562000c1e1500 */
[----:B------:R-:W-:-:S04]  /*0150*/  UIADD3 UR5, UP0, UR4, UR6, URZ ;  /* 0x0000000604057290 */ /* 0x000fc8000ff1e03f */
[----:B------:R-:W-:Y:S02]  /*0160*/  UIADD3.X UR6, URZ, UR7, URZ, UP0, !UPT ;  /* 0x000000073f067290 */ /* 0x000fe400087fe43f */
[----:B------:R-:W-:-:S04]  /*0170*/  IMAD.U32 R2, RZ, RZ, UR5 ;  /* 0x00000005ff027e24 */ /* 0x000fc8000f8e00ff */
[----:B------:R-:W-:Y:S02]  /*0180*/  IMAD.U32 R3, RZ, RZ, UR6 ;  /* 0x00000006ff037e24 */ /* 0x000fe4000f8e00ff */
[----:B------:R-:W-:Y:S01]  /*0190*/  IMAD.WIDE R2, R7, 0x2, R2 ;  /* 0x0000000207027825 */ /* 0x000fe200078e0202 */
[C---:B--2---:R-:W-:Y:S02]  /*01a0*/  PRMT R4, R9.reuse, 0x7770, RZ ;  /* 0x0000777009047816 */ /* 0x044fe400000000ff */
[----:B------:R-:W-:Y:S02]  /*01b0*/  PRMT R5, R9, 0x7771, RZ ;  /* 0x0000777109057816 */ /* 0x000fe400000000ff */
[C---:B---3--:R-:W-:Y:S02]  /*01c0*/  PRMT R0, R6.reuse, 0x7770, RZ ;  /* 0x0000777006007816 */ /* 0x048fe400000000ff */
[----:B------:R-:W-:Y:S02]  /*01d0*/  PRMT R6, R6, 0x7771, RZ ;  /* 0x0000777106067816 */ /* 0x000fe400000000ff */
[----:B----4-:R-:W-:-:S02]  /*01e0*/  PRMT R7, R8, 0x7770, RZ ;  /* 0x0000777008077816 */ /* 0x010fc400000000ff */
[----:B------:R-:W-:Y:S02]  /*01f0*/  PRMT R8, R8, 0x7771, RZ ;  /* 0x0000777108087816 */ /* 0x000fe400000000ff */
[C---:B-----5:R-:W-:Y:S02]  /*0200*/  PRMT R9, R10.reuse, 0x7770, RZ ;  /* 0x000077700a097816 */ /* 0x060fe400000000ff */
[----:B------:R-:W-:Y:S02]  /*0210*/  PRMT R10, R10, 0x7771, RZ ;  /* 0x000077710a0a7816 */ /* 0x000fe400000000ff */
[----:B------:R-:W-:Y:S02]  /*0220*/  VIMNMX.U32 R0, R0, UR10, PT ;  /* 0x0000000a00007c48 */ /* 0x000fe4000bfe0000 */
[----:B------:R-:W-:Y:S02]  /*0230*/  VIMNMX.U32 R11, R6, UR10, PT ;  /* 0x0000000a060b7c48 */ /* 0x000fe4000bfe0000 */
[----:B------:R-:W-:-:S02]  /*0240*/  VIMNMX.U32 R7, R7, UR10, PT ;  /* 0x0000000a07077c48 */ /* 0x000fc4000bfe0000 */
[----:B------:R-:W-:Y:S02]  /*0250*/  VIMNMX.U32 R8, R8, UR10, PT ;  /* 0x0000000a08087c48 */ /* 0x000fe4000bfe0000 */
[----:B------:R-:W-:Y:S02]  /*0260*/  VIMNMX.U32 R4, R4, UR10, PT ;  /* 0x0000000a04047c48 */ /* 0x000fe4000bfe0000 */
[----:B------:R-:W-:Y:S02]  /*0270*/  VIMNMX.U32 R5, R5, UR10, PT ;  /* 0x0000000a05057c48 */ /* 0x000fe4000bfe0000 */
[----:B------:R-:W-:Y:S02]  /*0280*/  VIMNMX.U32 R9, R9, UR10, PT ;  /* 0x0000000a09097c48 */ /* 0x000fe4000bfe0000 */
[----:B------:R-:W-:Y:S02]  /*0290*/  VIMNMX.U32 R10, R10, UR10, PT ;  /* 0x0000000a0a0a7c48 */ /* 0x000fe4000bfe0000 */
[----:B------:R-:W-:-:S02]  /*02a0*/  PRMT R11, R11, 0x7604, R0 ;  /* 0x000076040b0b7816 */ /* 0x000fc40000000000 */
[----:B------:R-:W-:Y:S02]  /*02b0*/  PRMT R7, R8, 0x7604, R7 ;  /* 0x0000760408077816 */ /* 0x000fe40000000007 */
[----:B------:R-:W-:Y:S02]  /*02c0*/  PRMT R5, R5, 0x7604, R4 ;  /* 0x0000760405057816 */ /* 0x000fe40000000004 */
[----:B------:R-:W-:Y:S01]  /*02d0*/  PRMT R9, R10, 0x7604, R9 ;  /* 0x000076040a097816 */ /* 0x000fe20000000009 */
[----:B------:R-:W-:Y:S04]  /*02e0*/  STG.E.U16 desc[UR8][R2.64], R11 ;  /* 0x0000000b02007986 */ /* 0x000fe8000c101508 */
[----:B------:R-:W-:Y:S04]  /*02f0*/  STG.E.U16 desc[UR8][R2.64+0x100], R7 ;  /* 0x0001000702007986 */ /* 0x000fe8000c101508 */
[----:B------:R-:W-:Y:S04]  /*0300*/  STG.E.U16 desc[UR8][R2.64+0x200], R5 ;  /* 0x0002000502007986 */ /* 0x000fe8000c101508 */
[----:B------:R-:W-:Y:S01]  /*0310*/  STG.E.U16 desc[UR8][R2.64+0x300], R9 ;  /* 0x0003000902007986 */ /* 0x000fe2000c101508 */
[----:B------:R-:W-:Y:S05]  /*0320*/  EXIT ;  /* 0x000000000000794d */ /* 0x000fea0003800000 */
.L_x_24390:
        /* <DEDUP_REMOVED lines=21> */
[----:B------:R1:W2:Y:S07]  /*0480*/  @!P6 LDG.E.U8 R16, desc[UR8][R10.64] ;  /* 0x000000080a10e981 */ /* 0x0002ae000c1e1100 */
        /* <DEDUP_REMOVED lines=15> */
[----:B------:R5:W2:Y:S04]  /*0580*/  @!P1 LDG.E.U8 R20, desc[UR8][R18.64] ;  /* 0x0000000812149981 */ /* 0x000aa8000c1e1100 */
        /* <DEDUP_REMOVED lines=10> */
[----:B------:R0:W3:Y:S01]  /*0630*/  @!P0 LDG.E.U8 R21, desc[UR8][R2.64] ;  /* 0x0000000802158981 */ /* 0x0000e2000c1e1100 */
[----:B------:R-:W-:Y:S02]  /*0640*/  IMAD.MOV.U32 R24, RZ, RZ, RZ ;  /* 0x000000ffff187224 */ /* 0x000fe400078e00ff */
[----:B------:R-:W-:Y:S02]  /*0650*/  @!P3 IMAD.X R9, RZ, RZ, R9, P1 ;  /* 0x000000ffff09b224 */ /* 0x000fe400008e0609 */
[----:B-----5:R-:W-:Y:S01]  /*0660*/  @!P6 VIADD R19, R0, UR4 ;  /* 0x000000040013ec36 */ /* 0x020fe20008000000 */
[----:B------:R5:W3:Y:S01]  /*0670*/  @!P2 LDG.E.U8 R22, desc[UR8][R12.64] ;  /* 0x000000080c16a981 */ /* 0x000ae2000c1e1100 */
[----:B----4-:R-:W-:-:S02]  /*0680*/  @!P4 IADD3 R4, P2, R25, R4, RZ ;  /* 0x000000041904c210 */ /* 0x010fc40007f5e0ff */
[----:B------:R-:W-:Y:S01]  /*0690*/  @!P5 IADD3 R6, P1, R17, R6, RZ ;  /* 0x000000061106d210 */ /* 0x000fe20007f3e0ff */
[----:B------:R4:W3:Y:S01]  /*06a0*/  @!P3 LDG.E.U8 R24, desc[UR8][R8.64] ;  /* 0x000000080818b981 */ /* 0x0008e2000c1e1100 */
[----:B0-----:R-:W-:Y:S01]  /*06b0*/  CS2R R2, SRZ ;  /* 0x0000000000027805 */ /* 0x001fe2000001ff00 */
[----:B------:R-:W-:Y:S02]  /*06c0*/  @!P4 IMAD.X R5, RZ, RZ, R5, P2 ;  /* 0x000000ffff05c224 */ /* 0x000fe400010e0605 */
[----:B------:R-:W-:Y:S02]  /*06d0*/  IMAD.MOV.U32 R0, RZ, RZ, RZ ;  /* 0x000000ffff007224 */ /* 0x000fe400078e00ff */
[----:B------:R-:W-:Y:S01]  /*06e0*/  @!P5 IMAD.X R7, RZ, RZ, R7, P1 ;  /* 0x000000ffff07d224 */ /* 0x000fe200008e0607 */
[----:B------:R-:W3:Y:S01]  /*06f0*/  @!P4 LDG.E.U8 R2, desc[UR8][R4.64] ;  /* 0x000000080402c981 */ /* 0x000ee2000c1e1100 */
[----:B-----5:R-:W0:Y:S01]  /*0700*/  @!P0 LDC.64 R12, c[0x0][0x218] ;  /* 0x00008600ff0c8b82 */ /* 0x020e220000000a00 */
[----:B-1----:R-:W-:-:S02]  /*0710*/  @!P6 IADD3 R10, P3, R19, R10, RZ ;  /* 0x0000000a130ae210 */ /* 0x002fc40007f7e0ff */
[----:B------:R2:W5:Y:S03]  /*0720*/  @!P5 LDG.E.U8 R3, desc[UR8][R6.64] ;  /* 0x000000080603d981 */ /* 0x000566000c1e1100 */
[----:B------:R-:W-:-:S05]  /*0730*/  @!P6 IMAD.X R11, RZ, RZ, R11, P3 ;  /* 0x000000ffff0be224 */ /* 0x000fca00018e060b */
[----:B------:R1:W5:Y:S01]  /*0740*/  @!P6 LDG.E.U8 R0, desc[UR8][R10.64] ;  /* 0x000000080a00e981 */ /* 0x000362000c1e1100 */
[----:B----4-:R-:W-:Y:S02]  /*0750*/  @!P0 VIADD R9, R14, UR4 ;  /* 0x000000040e098c36 */ /* 0x010fe40008000000 */
[----:B------:R-:W-:-:S03]  /*0760*/  @!P0 IMAD.MOV.U32 R14, RZ, RZ, R23 ;  /* 0x000000ffff0e8224 */ /* 0x000fc600078e0017 */
[----:B0-----:R-:W-:-:S05]  /*0770*/  @!P0 IADD3 R8, P1, R9, R12, RZ ;  /* 0x0000000c09088210 */ /* 0x001fca0007f3e0ff */
[----:B------:R-:W-:Y:S01]  /*0780*/  @!P0 IMAD.X R9, RZ, RZ, R13, P1 ;  /* 0x000000ffff098224 */ /* 0x000fe200008e060d */
[----:B------:R-:W-:Y:S04]  /*0790*/  BSSY B0, `(.L_x_24391) ;  /* 0x000003c000007945 */ /* 0x000fe80003800000 */
[----:B------:R-:W-:Y:S01]  /*07a0*/  BSSY B1, `(.L_x_24392) ;  /* 0x0000033000017945 */ /* 0x000fe20003800000 */
[----:B--2---:R-:W-:Y:S02]  /*07b0*/  VIMNMX.U32 R7, R16, UR10, PT ;  /* 0x0000000a10077c48 */ /* 0x004fe4000bfe0000 */
[----:B-1----:R-:W-:Y:S02]  /*07c0*/  VIMNMX.U32 R11, R20, UR10, PT ;  /* 0x0000000a140b7c48 */ /* 0x002fe4000bfe0000 */
[----:B---3--:R-:W-:-:S05]  /*07d0*/  VIMNMX.U32 R21, R21, UR10, PT ;  /* 0x0000000a15157c48 */ /* 0x008fca000bfe0000 */
[----:B------:R0:W-:Y:S01]  /*07e0*/  @!P0 STG.E.U8 desc[UR8][R8.64], R21 ;  /* 0x0000001508008986 */ /* 0x0001e2000c101108 */
[----:B------:R-:W-:Y:S02]  /*07f0*/  ISETP.GE.AND P0, PT, R14, R15, PT ;  /* 0x0000000f0e00720c */ /* 0x000fe40003f06270 */
[----:B------:R-:W-:Y:S02]  /*0800*/  VIMNMX.U32 R13, R22, UR10, PT ;  /* 0x0000000a160d7c48 */ /* 0x000fe4000bfe0000 */
[----:B------:R-:W-:Y:S02]  /*0810*/  VIMNMX.U32 R17, R24, UR10, PT ;  /* 0x0000000a18117c48 */ /* 0x000fe4000bfe0000 */
[----:B------:R-:W-:Y:S02]  /*0820*/  VIMNMX.U32 R19, R2, UR10, PT ;  /* 0x0000000a02137c48 */ /* 0x000fe4000bfe0000 */
[----:B-----5:R-:W-:Y:S02]  /*0830*/  VIMNMX.U32 R2, R3, UR10, PT ;  /* 0x0000000a03027c48 */ /* 0x020fe4000bfe0000 */
[----:B------:R-:W-:-:S03]  /*0840*/  VIMNMX.U32 R0, R0, UR10, PT ;  /* 0x0000000a00007c48 */ /* 0x000fc6000bfe0000 */
        /* <DEDUP_REMOVED lines=15> */
.L_x_24393:
        /* <DEDUP_REMOVED lines=8> */
.L_x_24394:
        /* <DEDUP_REMOVED lines=8> */
.L_x_24395:
        /* <DEDUP_REMOVED lines=9> */
.L_x_24396:
[----:B------:R-:W-:Y:S05]  /*0ad0*/  BSYNC B1 ;  /* 0x0000000000017941 */ /* 0x000fea0003800000 */
.L_x_24392:
[----:B------:R-:W-:-:S13]  /*0ae0*/  ISETP.GE.AND P0, PT, R14, R15, PT ;  /* 0x0000000f0e00720c */ /* 0x000fda0003f06270 */
[----:B0-----:R-:W0:Y:S01]  /*0af0*/  @!P0 LDC.64 R6, c[0x0][0x218] ;  /* 0x00008600ff068b82 */ /* 0x001e220000000a00 */
[C---:B-12---:R-:W-:Y:S02]  /*0b00*/  @!P0 VIADD R5, R14.reuse, UR4 ;  /* 0x000000040e058c36 */ /* 0x046fe40008000000 */
[----:B------:R-:W-:-:S03]  /*0b10*/  @!P0 VIADD R14, R14, 0x80 ;  /* 0x000000800e0e8836 */ /* 0x000fc60000000000 */
[----:B0-----:R-:W-:-:S05]  /*0b20*/  @!P0 IADD3 R4, P1, R5, R6, RZ ;  /* 0x0000000605048210 */ /* 0x001fca0007f3e0ff */
[----:B------:R-:W-:-:S05]  /*0b30*/  @!P0 IMAD.X R5, RZ, RZ, R7, P1 ;  /* 0x000000ffff058224 */ /* 0x000fca00008e0607 */
[----:B------:R2:W-:Y:S03]  /*0b40*/  @!P0 STG.E.U8 desc[UR8][R4.64], R2 ;  /* 0x0000000204008986 */ /* 0x0005e6000c101108 */
.L_x_24397:
[----:B------:R-:W-:Y:S05]  /*0b50*/  BSYNC B0 ;  /* 0x0000000000007941 */ /* 0x000fea0003800000 */
.L_x_24391:
        /* <DEDUP_REMOVED lines=9> */
.L_x_24398:
        /* <DEDUP_REMOVED lines=9> */
.L_x_42331:


//--------------------- .text._ZN2at6native29vectorized_elementwise_kernelILi4ENS0_13AUnaryFunctorIhhhZZZNS0_19minimum_kernel_cudaERNS_18TensorIteratorBaseEENKUlvE_clEvENKUlvE_clEvEUlhhE_EESt5arrayIPcLm2EEEEviT0_T1_ --------------------------
	.section	.text._ZN2at6native29vectorized_elementwise_kernelILi4ENS0_13AUnaryFunctorIhhhZZZNS0_19minimum_kernel_cudaERNS_18TensorIteratorBaseEENKUlvE_clEvENKUlvE_clEvEUlhhE_EESt5arrayIPcLm2EEEEviT0_T1_,"ax",@progbits
	.align	128
        .global         _ZN2at6native29vectorized_elementwise_kernelILi4ENS0_13AUnaryFunctorIhhhZZZNS0_19minimum_kernel_cudaERNS_18TensorIteratorBaseEENKUlvE_clEvENKUlvE_clEvEUlhhE_EESt5arrayIPcLm2EEEEviT0_T1_
        .type           _ZN2at6native29vectorized_elementwise_kernelILi4ENS0_13AUnaryFunctorIhhhZZZNS0_19minimum_kernel_cudaERNS_18TensorIteratorBaseEENKUlvE_clEvENKUlvE_clEvEUlhhE_EESt5arrayIPcLm2EEEEviT0_T1_,@function
        .size           _ZN2at6native29vectorized_elementwise_kernelILi4ENS0_13AUnaryFunctorIhhhZZZNS0_19minimum_kernel_cudaERNS_18TensorIteratorBaseEENKUlvE_clEvENKUlvE_clEvEUlhhE_EESt5arrayIPcLm2EEEEviT0_T1_,(.L_x_42332 - _ZN2at6native29vectorized_elementwise_kernelILi4ENS0_13AUnaryFunctorIhhhZZZNS0_19minimum_kernel_cudaERNS_18TensorIteratorBaseEENKUlvE_clEvENKUlvE_clEvEUlhhE_EESt5arrayIPcLm2EEEEviT0_T1_)
        .other          _ZN2at6native29vectorized_elementwise_kernelILi4ENS0_13AUnaryFunctorIhhhZZZNS0_19minimum_kernel_cudaERNS_18TensorIteratorBaseEENKUlvE_clEvENKUlvE_clEvEUlhhE_EESt5arrayIPcLm2EEEEviT0_T1_,@"STO_CUDA_ENTRY STV_DEFAULT"
_ZN2at6native29vectorized_elementwise_kernelILi4ENS0_13AUnaryFunctorIhhhZZZNS0_19minimum_kernel_cudaERNS_18TensorIteratorBaseEENKUlvE_clEvENKUlvE_clEvEUlhhE_EESt5arrayIPcLm2EEEEviT0_T1_:
.text._ZN2at6native29vectorized_elementwise_kernelILi4ENS0_13AUnaryFunctorIhhhZZZNS0_19minimum_kernel_cudaERNS_18TensorIteratorBaseEENKUlvE_clEvENKUlvE_clEvEUlhhE_EESt5arrayIPcLm2EEEEviT0_T1_:
        /* <DEDUP_REMOVED lines=17> */
[----:B------:R-:W2:Y:S04]  /*0110*/  LDG.E R8, desc[UR8][R2.64] ;  /* 0x0000000802087981 */ /* 0x000ea8000c1e1900 */
[----:B------:R0:W3:Y:S01]  /*0120*/  LDG.E R9, desc[UR8][R2.64+0x200] ;  /* 0x0002000802097981 */ /* 0x0000e2000c1e1900 */
[----:B------:R-:W-:-:S04]  /*0130*/  UIADD3 UR5, UP0, UR4, UR6, URZ ;  /* 0x0000000604057290 */ /* 0x000fc8000ff1e03f */
[----:B------:R-:W-:Y:S02]  /*0140*/  UIADD3.X UR6, URZ, UR7, URZ, UP0, !UPT ;  /* 0x000000073f067290 */ /* 0x000fe400087fe43f */
[----:B0-----:R-:W-:-:S04]  /*0150*/  IMAD.U32 R2, RZ, RZ, UR5 ;  /* 0x00000005ff027e24 */ /* 0x001fc8000f8e00ff */
[----:B------:R-:W-:Y:S02]  /*0160*/  IMAD.U32 R3, RZ, RZ, UR6 ;  /* 0x00000006ff037e24 */ /* 0x000fe4000f8e00ff */
[----:B------:R-:W-:Y:S01]  /*0170*/  IMAD.WIDE R2, R11, 0x4, R2 ;  /* 0x000000040b027825 */ /* 0x000fe200078e0202 */
[C---:B--2---:R-:W-:Y:S02]  /*0180*/  PRMT R0, R8.reuse, 0x7770, RZ ;  /* 0x0000777008007816 */ /* 0x044fe400000000ff */
[----:B------:R-:W-:Y:S02]  /*0190*/  PRMT R4, R8, 0x7771, RZ ;  /* 0x0000777108047816 */ /* 0x000fe400000000ff */
[C---:B---3--:R-:W-:Y:S02]  /*01a0*/  PRMT R5, R9.reuse, 0x7770, RZ ;  /* 0x0000777009057816 */ /* 0x048fe400000000ff */
[----:B------:R-:W-:Y:S02]  /*01b0*/  PRMT R6, R9, 0x7771, RZ ;  /* 0x0000777109067816 */ /* 0x000fe400000000ff */
[----:B------:R-:W-:-:S02]  /*01c0*/  VIMNMX.U32 R0, R0, UR10, PT ;  /* 0x0000000a00007c48 */ /* 0x000fc4000bfe0000 */
[----:B------:R-:W-:Y:S02]  /*01d0*/  VIMNMX.U32 R7, R4, UR10, PT ;  /* 0x0000000a04077c48 */ /* 0x000fe4000bfe0000 */
[----:B------:R-:W-:Y:S02]  /*01e0*/  VIMNMX.U32 R5, R5, UR10, PT ;  /* 0x0000000a05057c48 */ /* 0x000fe4000bfe0000 */
[----:B------:R-:W-:Y:S02]  /*01f0*/  VIMNMX.U32 R6, R6, UR10, PT ;  /* 0x0000000a06067c48 */ /* 0x000fe4000bfe0000 */
[----:B------:R-:W-:Y:S02]  /*0200*/  PRMT R10, R7, 0x7604, R0 ;  /* 0x00007604070a7816 */ /* 0x000fe40000000000 */
[----:B------:R-:W-:Y:S02]  /*0210*/  PRMT R0, R8, 0x7772, RZ ;  /* 0x0000777208007816 */ /* 0x000fe400000000ff */
[----:B------:R-:W-:-:S02]  /*0220*/  PRMT R4, R9, 0x7772, RZ ;  /* 0x0000777209047816 */ /* 0x000fc400000000ff */
[----:B------:R-:W-:Y:S02]  /*0230*/  PRMT R7, R6, 0x7604, R5 ;  /* 0x0000760406077816 */ /* 0x000fe40000000005 */
[----:B------:R-:W-:Y:S02]  /*0240*/  VIMNMX.U32 R5, R0, UR10, PT ;  /* 0x0000000a00057c48 */ /* 0x000fe4000bfe0000 */
[----:B------:R-:W-:Y:S02]  /*0250*/  VIMNMX.U32 R6, R4, UR10, PT ;  /* 0x0000000a04067c48 */ /* 0x000fe4000bfe0000 */
[----:B------:R-:W-:Y:S02]  /*0260*/  PRMT R0, R8, 0x7773, RZ ;  /* 0x0000777308007816 */ /* 0x000fe400000000ff */
[----:B------:R-:W-:Y:S02]  /*0270*/  PRMT R4, R9, 0x7773, RZ ;  /* 0x0000777309047816 */ /* 0x000fe400000000ff */
[----:B------:R-:W-:-:S02]  /*0280*/  PRMT R5, R5, 0x7054, R10 ;  /* 0x0000705405057816 */ /* 0x000fc4000000000a */
[----:B------:R-:W-:Y:S02]  /*0290*/  PRMT R7, R6, 0x7054, R7 ;  /* 0x0000705406077816 */ /* 0x000fe40000000007 */
[----:B------:R-:W-:Y:S02]  /*02a0*/  VIMNMX.U32 R0, R0, UR10, PT ;  /* 0x0000000a00007c48 */ /* 0x000fe4000bfe0000 */
[----:B------:R-:W-:Y:S02]  /*02b0*/  VIMNMX.U32 R4, R4, UR10, PT ;  /* 0x0000000a04047c48 */ /* 0x000fe4000bfe0000 */
[----:B------:R-:W-:Y:S02]  /*02c0*/  PRMT R5, R0, 0x654, R5 ;  /* 0x0000065400057816 */ /* 0x000fe40000000005 */
[----:B------:R-:W-:-:S03]  /*02d0*/  PRMT R7, R4, 0x654, R7 ;  /* 0x0000065404077816 */ /* 0x000fc60000000007 */
[----:B------:R-:W-:Y:S04]  /*02e0*/  STG.E desc[UR8][R2.64], R5 ;  /* 0x0000000502007986 */ /* 0x000fe8000c101908 */
[----:B------:R-:W-:Y:S01]  /*02f0*/  STG.E desc[UR8][R2.64+0x200], R7 ;  /* 0x0002000702007986 */ /* 0x000fe2000c101908 */
[----:B------:R-:W-:Y:S05]  /*0300*/  EXIT ;  /* 0x000000000000794d */ /* 0x000fea0003800000 */
.L_x_24399:
        /* <DEDUP_REMOVED lines=97> */
.L_x_24402:
        /* <DEDUP_REMOVED lines=8> */
.L_x_24403:
        /* <DEDUP_REMOVED lines=8> */
.L_x_24404:
        /* <DEDUP_REMOVED lines=9> */
.L_x_24405:
[----:B------:R-:W-:Y:S05]  /*0ab0*/  BSYNC B1 ;  /* 0x0000000000017941 */ /* 0x000fea0003800000 */
.L_x_24401:
[----:B------:R-:W-:-:S13]  /*0ac0*/  ISETP.GE.AND P0, PT, R14, R15, PT ;  /* 0x0000000f0e00720c */ /* 0x000fda0003f06270 */
[----:B0-----:R-:W0:Y:S01]  /*0ad0*/  @!P0 LDC.64 R6, c[0x0][0x218] ;  /* 0x00008600ff068b82 */ /* 0x001e220000000a00 */
[C---:B-12---:R-:W-:Y:S02]  /*0ae0*/  @!P0 VIADD R5, R14.reuse, UR4 ;  /* 0x000000040e058c36 */ /* 0x046fe40008000000 */
[----:B------:R-:W-:-:S03]  /*0af0*/  @!P0 VIADD R14, R14, 0x80 ;  /* 0x000000800e0e8836 */ /* 0x000fc60000000000 */
[----:B0-----:R-:W-:-:S05]  /*0b00*/  @!P0 IADD3 R4, P1, R5, R6, RZ ;  /* 0x0000000605048210 */ /* 0x001fca0007f3e0ff */
[----:B------:R-:W-:-:S05]  /*0b10*/  @!P0 IMAD.X R5, RZ, RZ, R7, P1 ;  /* 0x000000ffff058224 */ /* 0x000fca00008e0607 */
[----:B------:R2:W-:Y:S03]  /*0b20*/  @!P0 STG.E.U8 desc[UR8][R4.64], R2 ;  /* 0x0000000204008986 */ /* 0x0005e6000c101108 */
.L_x_24406:
[----:B------:R-:W-:Y:S05]  /*0b30*/  BSYNC B0 ;  /* 0x0000000000007941 */ /* 0x000fea0003800000 */
.L_x_24400:
        /* <DEDUP_REMOVED lines=9> */
.L_x_24407:
        /* <DEDUP_REMOVED lines=11> */
.L_x_42332:


//--------------------- .text._ZN2at6native29vectorized_elementwise_kernelILi8ENS0_13AUnaryFunctorIhhhZZZNS0_19minimum_kernel_cudaERNS_18TensorIteratorBaseEENKUlvE_clEvENKUlvE_clEvEUlhhE_EESt5arrayIPcLm2EEEEviT0_T1_ --------------------------
	.section	.text._ZN2at6native29vectorized_elementwise_kernelILi8ENS0_13AUnaryFunctorIhhhZZZNS0_19minimum_kernel_cudaERNS_18TensorIteratorBaseEENKUlvE_clEvENKUlvE_clEvEUlhhE_EESt5arrayIPcLm2EEEEviT0_T1_,"ax",@progbits
	.align	128
        .global         _ZN2at6native29vectorized_elementwise_kernelILi8ENS0_13AUnaryFunctorIhhhZZZNS0_19minimum_kernel_cudaERNS_18TensorIteratorBaseEENKUlvE_clEvENKUlvE_clEvEUlhhE_EESt5arrayIPcLm2EEEEviT0_T1_
        .type           _ZN2at6native29vectorized_elementwise_kernelILi8ENS0_13AUnaryFunctorIhhhZZZNS0_19minimum_kernel_cudaERNS_18TensorIteratorBaseEENKUlvE_clEvENKUlvE_clEvEUlhhE_EESt5arrayIPcLm2EEEEviT0_T1_,@function
        .size           _ZN2at6native29vectorized_elementwise_kernelILi8ENS0_13AUnaryFunctorIhhhZZZNS0_19minimum_kernel_cudaERNS_18TensorIteratorBaseEENKUlvE_clEvENKUlvE_clEvEUlhhE_EESt5arrayIPcLm2EEEEviT0_T1_,(.L_x_42333 - _ZN2at6native29vectorized_elementwise_kernelILi8ENS0_13AUnaryFunctorIhhhZZZNS0_19minimum_kernel_cudaERNS_18TensorIteratorBaseEENKUlvE_clEvENKUlvE_clEvEUlhhE_EESt5arrayIPcLm2EEEEviT0_T1_)
        .other          _ZN2at6native29vectorized_elementwise_kernelILi8ENS0_13AUnaryFunctorIhhhZZZNS0_19minimum_kernel_cudaERNS_18TensorIteratorBaseEENKUlvE_clEvENKUlvE_clEvEUlhhE_EESt5arrayIPcLm2EEEEviT0_T1_,@"STO_CUDA_ENTRY STV_DEFAULT"
_ZN2at6native29vectorized_elementwise_kernelILi8ENS0_13AUnaryFunctorIhhhZZZNS0_19minimum_kernel_cudaERNS_18TensorIteratorBaseEENKUlvE_clEvENKUlvE_clEvEUlhhE_EESt5arrayIPcLm2EEEEviT0_T1_:
.text._ZN2at6native29vectorized_elementwise_kernelILi8ENS0_13AUnaryFunctorIhhhZZZNS0_19minimum_kernel_cudaERNS_18TensorIteratorBaseEENKUlvE_clEvENKUlvE_clEvEUlhhE_EESt5arrayIPcLm2EEEEviT0_T1_:
        /* <DEDUP_REMOVED lines=16> */
[----:B0-----:R-:W-:-:S06]  /*0100*/  IMAD.WIDE.U32 R6, R5, 0x8, R6 ;  /* 0x0000000805067825 */ /* 0x001fcc00078e0006 */
[----:B------:R-:W2:Y:S01]  /*0110*/  LDG.E.64 R6, desc[UR8][R6.64] ;  /* 0x0000000806067981 */ /* 0x000ea2000c1e1b00 */
        /* <DEDUP_REMOVED lines=9> */
[----:B------:R-:W-:-:S02]  /*01b0*/  LOP3.LUT R6, R4, 0xff, RZ, 0xc0, !PT ;  /* 0x000000ff04067812 */ /* 0x000fc400078ec0ff */
[----:B------:R-:W-:Y:S02]  /*01c0*/  SHF.R.U32.HI R4, RZ, 0x8, R9 ;  /* 0x00000008ff047819 */ /* 0x000fe40000011609 */
[----:B------:R-:W-:Y:S02]  /*01d0*/  PRMT R11, R7, 0x7732, RZ ;  /* 0x00007732070b7816 */ /* 0x000fe400000000ff */
[----:B------:R-:W-:Y:S02]  /*01e0*/  LOP3.LUT R7, R0, 0xffff, RZ, 0xc0, !PT ;  /* 0x0000ffff00077812 */ /* 0x000fe400078ec0ff */
[----:B------:R-:W-:Y:S02]  /*01f0*/  LOP3.LUT R10, R4, 0xffff, RZ, 0xc0, !PT ;  /* 0x0000ffff040a7812 */ /* 0x000fe400078ec0ff */
[----:B------:R-:W-:Y:S02]  /*0200*/  SHF.R.U32.HI R0, RZ, 0x8, R8 ;  /* 0x00000008ff007819 */ /* 0x000fe40000011608 */
[----:B------:R-:W-:-:S02]  /*0210*/  SHF.R.U32.HI R4, RZ, 0x8, R11 ;  /* 0x00000008ff047819 */ /* 0x000fc4000001160b */
[----:B------:R-:W-:Y:S02]  /*0220*/  LOP3.LUT R0, R0, 0xffff, RZ, 0xc0, !PT ;  /* 0x0000ffff00007812 */ /* 0x000fe400078ec0ff */
[----:B------:R-:W-:Y:S02]  /*0230*/  LOP3.LUT R4, R4, 0xffff, RZ, 0xc0, !PT ;  /* 0x0000ffff04047812 */ /* 0x000fe400078ec0ff */
[----:B------:R-:W-:Y:S02]  /*0240*/  VIMNMX.U32 R7, R7, UR10, PT ;  /* 0x0000000a07077c48 */ /* 0x000fe4000bfe0000 */
[----:B------:R-:W-:Y:S02]  /*0250*/  VIMNMX.U32 R10, R10, UR10, PT ;  /* 0x0000000a0a0a7c48 */ /* 0x000fe4000bfe0000 */
[----:B------:R-:W-:Y:S01]  /*0260*/  VIMNMX.U32 R0, R0, UR10, PT ;  /* 0x0000000a00007c48 */ /* 0x000fe2000bfe0000 */
[----:B------:R-:W-:Y:S01]  /*0270*/  IMAD.SHL.U32 R7, R7, 0x100, RZ ;  /* 0x0000010007077824 */ /* 0x000fe200078e00ff */
[----:B------:R-:W-:Y:S01]  /*0280*/  VIMNMX.U32 R4, R4, UR10, PT ;  /* 0x0000000a04047c48 */ /* 0x000fe2000bfe0000 */
[----:B------:R-:W-:Y:S01]  /*0290*/  IMAD.SHL.U32 R10, R10, 0x100, RZ ;  /* 0x000001000a0a7824 */ /* 0x000fe200078e00ff */
[----:B------:R-:W-:Y:S01]  /*02a0*/  LOP3.LUT R9, R9, 0xff, RZ, 0xc0, !PT ;  /* 0x000000ff09097812 */ /* 0x000fe200078ec0ff */
[----:B------:R-:W-:Y:S01]  /*02b0*/  IMAD.SHL.U32 R13, R0, 0x100, RZ ;  /* 0x00000100000d7824 */ /* 0x000fe200078e00ff */
[----:B------:R-:W-:Y:S01]  /*02c0*/  LOP3.LUT R8, R8, 0xff, RZ, 0xc0, !PT ;  /* 0x000000ff08087812 */ /* 0x000fe200078ec0ff */
[----:B------:R-:W-:Y:S01]  /*02d0*/  IMAD.SHL.U32 R4, R4, 0x100, RZ ;  /* 0x0000010004047824 */ /* 0x000fe200078e00ff */
[----:B------:R-:W-:-:S02]  /*02e0*/  LOP3.LUT R11, R11, 0xff, RZ, 0xc0, !PT ;  /* 0x000000ff0b0b7812 */ /* 0x000fc400078ec0ff */
[----:B------:R-:W-:Y:S02]  /*02f0*/  VIMNMX.U32 R6, R6, UR10, PT ;  /* 0x0000000a06067c48 */ /* 0x000fe4000bfe0000 */
[----:B------:R-:W-:Y:S02]  /*0300*/  VIMNMX.U32 R9, R9, UR10, PT ;  /* 0x0000000a09097c48 */ /* 0x000fe4000bfe0000 */
[----:B------:R-:W-:Y:S02]  /*0310*/  VIMNMX.U32 R8, R8, UR10, PT ;  /* 0x0000000a08087c48 */ /* 0x000fe4000bfe0000 */
[----:B------:R-:W-:Y:S02]  /*0320*/  VIMNMX.U32 R11, R11, UR10, PT ;  /* 0x0000000a0b0b7c48 */ /* 0x000fe4000bfe0000 */
[----:B------:R-:W-:Y:S02]  /*0330*/  LOP3.LUT R7, R6, R7, RZ, 0xfc, !PT ;  /* 0x0000000706077212 */ /* 0x000fe400078efcff */
[----:B------:R-:W-:-:S02]  /*0340*/  LOP3.LUT R9, R9, R10, RZ, 0xfc, !PT ;  /* 0x0000000a09097212 */ /* 0x000fc400078efcff */
[----:B------:R-:W-:Y:S02]  /*0350*/  LOP3.LUT R8, R8, R13, RZ, 0xfc, !PT ;  /* 0x0000000d08087212 */ /* 0x000fe400078efcff */
[----:B------:R-:W-:Y:S02]  /*0360*/  LOP3.LUT R4, R11, R4, RZ, 0xfc, !PT ;  /* 0x000000040b047212 */ /* 0x000fe400078efcff */
[----:B------:R-:W-:Y:S02]  /*0370*/  PRMT R8, R7, 0x5410, R8 ;  /* 0x0000541007087816 */ /* 0x000fe40000000008 */
[----:B------:R-:W-:-:S05]  /*0380*/  PRMT R9, R9, 0x5410, R4 ;  /* 0x0000541009097816 */ /* 0x000fca0000000004 */
[----:B------:R-:W-:Y:S01]  /*0390*/  STG.E.64 desc[UR8][R2.64], R8 ;  /* 0x0000000802007986 */ /* 0x000fe2000c101b08 */
[----:B------:R-:W-:Y:S05]  /*03a0*/  EXIT ;  /* 0x000000000000794d */ /* 0x000fea0003800000 */
.L_x_24408:
        /* <DEDUP_REMOVED lines=97> */
.L_x_24411:
        /* <DEDUP_REMOVED lines=8> */
.L_x_24412:
        /* <DEDUP_REMOVED lines=8> */
.L_x_24413:
        /* <DEDUP_REMOVED lines=9> */
.L_x_24414:
[----:B------:R-:W-:Y:S05]  /*0b50*/  BSYNC B1 ;  /* 0x0000000000017941 */ /* 0x000fea0003800000 */
.L_x_24410:
[----:B------:R-:W-:-:S13]  /*0b60*/  ISETP.GE.AND P0, PT, R14, R15, PT ;  /* 0x0000000f0e00720c */ /* 0x000fda0003f06270 */
[----:B0-----:R-:W0:Y:S01]  /*0b70*/  @!P0 LDC.64 R6, c[0x0][0x218] ;  /* 0x00008600ff068b82 */ /* 0x001e220000000a00 */
[C---:B-12---:R-:W-:Y:S02]  /*0b80*/  @!P0 VIADD R5, R14.reuse, UR4 ;  /* 0x000000040e058c36 */ /* 0x046fe40008000000 */
[----:B------:R-:W-:-:S03]  /*0b90*/  @!P0 VIADD R14, R14, 0x80 ;  /* 0x000000800e0e8836 */ /* 0x000fc60000000000 */
[----:B0-----:R-:W-:-:S05]  /*0ba0*/  @!P0 IADD3 R4, P1, R5, R6, RZ ;  /* 0x0000000605048210 */ /* 0x001fca0007f3e0ff */
[----:B------:R-:W-:-:S05]  /*0bb0*/  @!P0 IMAD.X R5, RZ, RZ, R7, P1 ;  /* 0x000000ffff058224 */ /* 0x000fca00008e0607 */
[----:B------:R2:W-:Y:S03]  /*0bc0*/  @!P0 STG.E.U8 desc[UR8][R4.64], R2 ;  /* 0x0000000204008986 */ /* 0x0005e6000c101108 */
.L_x_24415:
[----:B------:R-:W-:Y:S05]  /*0bd0*/  BSYNC B0 ;  /* 0x0000000000007941 */ /* 0x000fea0003800000 */
.L_x_24409:
        /* <DEDUP_REMOVED lines=9> */
.L_x_24416:
        /* <DEDUP_REMOVED lines=9> */
.L_x_42333:


//--------------------- .text._ZN2at6native18elementwise_kernelILi128ELi4EZNS0_15gpu_kernel_implINS0_13BinaryFunctorIhhhZZZNS0_19minimum_kernel_cudaERNS_18TensorIteratorBaseEENKUlvE_clEvENKUlvE_clEvEUlhhE_EEEEvS5_RKT_EUliE_EEviT1_ --------------------------
	.section	.text._ZN2at6native18elementwise_kernelILi128ELi4EZNS0_15gpu_kernel_implINS0_13BinaryFunctorIhhhZZZNS0_19minimum_kernel_cudaERNS_18TensorIteratorBaseEENKUlvE_clEvENKUlvE_clEvEUlhhE_EEEEvS5_RKT_EUliE_EEviT1_,"ax",@progbits
	.align	128
        .global         _ZN2at6native18elementwise_kernelILi128ELi4EZNS0_15gpu_kernel_implINS0_13BinaryFunctorIhhhZZZNS0_19minimum_kernel_cudaERNS_18TensorIteratorBaseEENKUlvE_clEvENKUlvE_clEvEUlhhE_EEEEvS5_RKT_EUliE_EEviT1_
        .type           _ZN2at6native18elementwise_kernelILi128ELi4EZNS0_15gpu_kernel_implINS0_13BinaryFunctorIhhhZZZNS0_19minimum_kernel_cudaERNS_18TensorIteratorBaseEENKUlvE_clEvENKUlvE_clEvEUlhhE_EEEEvS5_RKT_EUliE_EEviT1_,@function
        .size           _ZN2at6native18elementwise_kernelILi128ELi4EZNS0_15gpu_kernel_implINS0_13BinaryFunctorIhhhZZZNS0_19minimum_kernel_cudaERNS_18TensorIteratorBaseEENKUlvE_clEvENKUlvE_clEvEUlhhE_EEEEvS5_RKT_EUliE_EEviT1_,(.L_x_42334 - _ZN2at6native18elementwise_kernelILi128ELi4EZNS0_15gpu_kernel_implINS0_13BinaryFunctorIhhhZZZNS0_19minimum_kernel_cudaERNS_18TensorIteratorBaseEENKUlvE_clEvENKUlvE_clEvEUlhhE_EEEEvS5_RKT_EUliE_EEviT1_)
        .other          _ZN2at6native18elementwise_kernelILi128ELi4EZNS0_15gpu_kernel_implINS0_13BinaryFunctorIhhhZZZNS0_19minimum_kernel_cudaERNS_18TensorIteratorBaseEENKUlvE_clEvENKUlvE_clEvEUlhhE_EEEEvS5_RKT_EUliE_EEviT1_,@"STO_CUDA_ENTRY STV_DEFAULT"
_ZN2at6native18elementwise_kernelILi128ELi4EZNS0_15gpu_kernel_implINS0_13BinaryFunctorIhhhZZZNS0_19minimum_kernel_cudaERNS_18TensorIteratorBaseEENKUlvE_clEvENKUlvE_clEvEUlhhE_EEEEvS5_RKT_EUliE_EEviT1_:
.text._ZN2at6native18elementwise_kernelILi128ELi4EZNS0_15gpu_kernel_implINS0_13BinaryFunctorIhhhZZZNS0_19minimum_kernel_cudaERNS_18TensorIteratorBaseEENKUlvE_clEvENKUlvE_clEvEUlhhE_EEEEvS5_RKT_EUliE_EEviT1_:
        /* <DEDUP_REMOVED lines=365> */
.L_x_24419:
        /* <DEDUP_REMOVED lines=20> */
.L_x_24423:
[----:B------:R0:W5:Y:S01]  /*1810*/  LDG.E.U8 R19, desc[UR36][R4.64] ;  /* 0x0000002404137981 */ /* 0x000162000c1e1100 */
[----:B------:R-:W-:Y:S05]  /*1820*/  BRA `(.L_x_24425) ;  /* 0x0000000c00647947 */ /* 0x000fea0003800000 */
.L_x_24422:
        /* <DEDUP_REMOVED lines=8> */
.L_x_24427:
[----:B------:R3:W5:Y:S01]  /*18b0*/  LDG.E.U8 R19, desc[UR36][R4.64] ;  /* 0x0000002404137981 */ /* 0x000762000c1e1100 */
[----:B------:R-:W-:Y:S05]  /*18c0*/  BRA `(.L_x_24425) ;  /* 0x0000000c003c7947 */ /* 0x000fea0003800000 */
.L_x_24426:
[----:B------:R0:W5:Y:S01]  /*18d0*/  LDG.E.U16 R19, desc[UR36][R4.64] ;  /* 0x0000002404137981 */ /* 0x000162000c1e1500 */
[----:B------:R-:W-:Y:S05]  /*18e0*/  BRA `(.L_x_24425) ;  /* 0x0000000c00347947 */ /* 0x000fea0003800000 */
.L_x_24421:
        /* <DEDUP_REMOVED lines=10> */
.L_x_24429:
[----:B------:R-:W2:Y:S02]  /*1990*/  LDG.E.U16 R2, desc[UR36][R4.64] ;  /* 0x0000002404027981 */ /* 0x000ea4000c1e1500 */
[----:B--2---:R-:W-:-:S06]  /*19a0*/  HADD2.F32 R2, -RZ, R2.H0_H0 ;  /* 0x20000002ff027230 */ /* 0x004fcc0000004100 */
[----:B------:R-:W0:Y:S02]  /*19b0*/  F2I.S64.TRUNC R2, R2 ;  /* 0x0000000200027311 */ /* 0x000e24000020d900 */
[----:B0-----:R-:W-:Y:S01]  /*19c0*/  PRMT R19, R2, 0x7610, R19 ;  /* 0x0000761002137816 */ /* 0x001fe20000000013 */
[----:B------:R-:W-:Y:S06]  /*19d0*/  BRA `(.L_x_24425) ;  /* 0x0000000800f87947 */ /* 0x000fec0003800000 */
.L_x_24428:
        /* <DEDUP_REMOVED lines=10> */
.L_x_24431:
[----:B------:R-:W2:Y:S02]  /*1a80*/  LDG.E.U16 R4, desc[UR36][R4.64] ;  /* 0x0000002404047981 */ /* 0x000ea4000c1e1500 */
[----:B--2---:R-:W-:-:S06]  /*1a90*/  HADD2.F32 R2, -RZ, R4.H0_H0 ;  /* 0x20000004ff027230 */ /* 0x004fcc0000004100 */
[----:B------:R-:W0:Y:S02]  /*1aa0*/  F2I.S64.TRUNC R2, R2 ;  /* 0x0000000200027311 */ /* 0x000e24000020d900 */
[----:B0-----:R-:W-:Y:S01]  /*1ab0*/  PRMT R19, R2, 0x7610, R19 ;  /* 0x0000761002137816 */ /* 0x001fe20000000013 */
[----:B------:R-:W-:Y:S06]  /*1ac0*/  BRA `(.L_x_24425) ;  /* 0x0000000800bc7947 */ /* 0x000fec0003800000 */
.L_x_24430:
[----:B------:R-:W2:Y:S02]  /*1ad0*/  LDG.E.64 R2, desc[UR36][R4.64] ;  /* 0x0000002404027981 */ /* 0x000ea4000c1e1b00 */
[----:B--2---:R-:W0:Y:S02]  /*1ae0*/  F2I.S64.F64.TRUNC R2, R2 ;  /* 0x0000000200027311 */ /* 0x004e24000030d900 */
[----:B0-----:R-:W-:Y:S01]  /*1af0*/  PRMT R19, R2, 0x7610, R19 ;  /* 0x0000761002137816 */ /* 0x001fe20000000013 */
[----:B------:R-:W-:Y:S06]  /*1b00*/  BRA `(.L_x_24425) ;  /* 0x0000000800ac7947 */ /* 0x000fec0003800000 */
.L_x_24420:
        /* <DEDUP_REMOVED lines=12> */
.L_x_24434:
[----:B------:R-:W2:Y:S02]  /*1bd0*/  LDG.E.64 R4, desc[UR36][R4.64] ;  /* 0x0000002404047981 */ /* 0x000ea4000c1e1b00 */
[----:B--2---:R-:W0:Y:S02]  /*1be0*/  F2I.S64.F64.TRUNC R2, R4 ;  /* 0x0000000400027311 */ /* 0x004e24000030d900 */
[----:B0-----:R-:W-:Y:S01]  /*1bf0*/  PRMT R19, R2, 0x7610, R19 ;  /* 0x0000761002137816 */ /* 0x001fe20000000013 */
[----:B------:R-:W-:Y:S06]  /*1c00*/  BRA `(.L_x_24425) ;  /* 0x00000008006c7947 */ /* 0x000fec0003800000 */
.L_x_24433:
        /* <DEDUP_REMOVED lines=28> */
.L_x_24436:
        /* <DEDUP_REMOVED lines=15> */
.L_x_24435:
[----:B------:R-:W2:Y:S02]  /*1ec0*/  LDG.E.U16 R2, desc[UR36][R4.64] ;  /* 0x0000002404027981 */ /* 0x000ea4000c1e1500 */
[----:B--2---:R-:W-:-:S06]  /*1ed0*/  IMAD.U32 R2, R2, 0x10000, RZ ;  /* 0x0001000002027824 */ /* 0x004fcc00078e00ff */
[----:B------:R-:W0:Y:S02]  /*1ee0*/  F2I.S64.TRUNC R2, R2 ;  /* 0x0000000200027311 */ /* 0x000e24000020d900 */
[----:B0-----:R-:W-:Y:S01]  /*1ef0*/  PRMT R19, R2, 0x7610, R19 ;  /* 0x0000761002137816 */ /* 0x001fe20000000013 */
[----:B------:R-:W-:Y:S06]  /*1f00*/  BRA `(.L_x_24425) ;  /* 0x0000000400ac7947 */ /* 0x000fec0003800000 */
.L_x_24432:
        /* <DEDUP_REMOVED lines=10> */
.L_x_24439:
        /* <DEDUP_REMOVED lines=21> */
.L_x_24443:
[----:B------:R-:W-:Y:S05]  /*2100*/  BSYNC B1 ;  /* 0x0000000000017941 */ /* 0x000fea0003800000 */
.L_x_24442:
[----:B------:R-:W-:Y:S01]  /*2110*/  IMAD.SHL.U32 R2, R2, 0x100000, RZ ;  /* 0x0010000002027824 */ /* 0x000fe200078e00ff */
[----:B------:R-:W-:-:S04]  /*2120*/  LEA R3, R0, 0x3b800000, 0x17 ;  /* 0x3b80000000037811 */ /* 0x000fc800078eb8ff */
[----:B------:R-:W-:-:S07]  /*2130*/  LOP3.LUT R2, R3, R2, R4, 0xfe, !PT ;  /* 0x0000000203027212 */ /* 0x000fce00078efe04 */
.L_x_24441:
[----:B------:R-:W-:Y:S05]  /*2140*/  BSYNC B0 ;  /* 0x0000000000007941 */ /* 0x000fea0003800000 */
.L_x_24440:
[----:B------:R-:W0:Y:S02]  /*2150*/  F2I.S64.TRUNC R2, R2 ;  /* 0x0000000200027311 */ /* 0x000e24000020d900 */
[----:B0-----:R-:W-:Y:S01]  /*2160*/  PRMT R19, R2, 0x7610, R19 ;  /* 0x0000761002137816 */ /* 0x001fe20000000013 */
[----:B------:R-:W-:Y:S06]  /*2170*/  BRA `(.L_x_24425) ;  /* 0x0000000400107947 */ /* 0x000fec0003800000 */
.L_x_24438:
        /* <DEDUP_REMOVED lines=21> */
.L_x_24447:
[----:B------:R-:W-:Y:S05]  /*22d0*/  BSYNC B1 ;  /* 0x0000000000017941 */ /* 0x000fea0003800000 */
.L_x_24446:
[----:B------:R-:W-:Y:S01]  /*22e0*/  IMAD.SHL.U32 R2, R2, 0x200000, RZ ;  /* 0x0020000002027824 */ /* 0x000fe200078e00ff */
[----:B------:R-:W-:-:S04]  /*22f0*/  LEA R3, R0, 0x37800000, 0x17 ;  /* 0x3780000000037811 */ /* 0x000fc800078eb8ff */
[----:B------:R-:W-:-:S07]  /*2300*/  LOP3.LUT R2, R3, R2, R4, 0xfe, !PT ;  /* 0x0000000203027212 */ /* 0x000fce00078efe04 */
.L_x_24445:
[----:B------:R-:W-:Y:S05]  /*2310*/  BSYNC B0 ;  /* 0x0000000000007941 */ /* 0x000fea0003800000 */
.L_x_24444:
[----:B------:R-:W0:Y:S02]  /*2320*/  F2I.S64.TRUNC R2, R2 ;  /* 0x0000000200027311 */ /* 0x000e24000020d900 */
[----:B0-----:R-:W-:Y:S01]  /*2330*/  PRMT R19, R2, 0x7610, R19 ;  /* 0x0000761002137816 */ /* 0x001fe20000000013 */
[----:B------:R-:W-:Y:S06]  /*2340*/  BRA `(.L_x_24425) ;  /* 0x00000000009c7947 */ /* 0x000fec0003800000 */
.L_x_24437:
        /* <DEDUP_REMOVED lines=14> */
.L_x_24451:
[----:B------:R-:W-:Y:S05]  /*2430*/  BSYNC B0 ;  /* 0x0000000000007941 */ /* 0x000fea0003800000 */
.L_x_24450:
[----:B------:R-:W0:Y:S02]  /*2440*/  F2I.S64.TRUNC R2, R2 ;  /* 0x0000000200027311 */ /* 0x000e24000020d900 */
[----:B0-----:R-:W-:Y:S01]  /*2450*/  PRMT R19, R2, 0x7610, R19 ;  /* 0x0000761002137816 */ /* 0x001fe20000000013 */
[----:B------:R-:W-:Y:S06]  /*2460*/  BRA `(.L_x_24425) ;  /* 0x0000000000547947 */ /* 0x000fec0003800000 */
.L_x_24424:
        /* <DEDUP_REMOVED lines=16> */
.L_x_24452:
[----:B------:R-:W-:Y:S01]  /*2570*/  PRMT R19, RZ, 0x7610, R19 ;  /* 0x00007610ff137816 */ /* 0x000fe20000000013 */
[----:B------:R-:W-:Y:S06]  /*2580*/  BRA `(.L_x_24425) ;  /* 0x00000000000c7947 */ /* 0x000fec0003800000 */
.L_x_24449:
[----:B------:R2:W5:Y:S01]  /*2590*/  LDG.E.U8 R19, desc[UR36][R4.64] ;  /* 0x0000002404137981 */ /* 0x000562000c1e1100 */
[----:B------:R-:W-:Y:S05]  /*25a0*/  BRA `(.L_x_24425) ;  /* 0x0000000000047947 */ /* 0x000fea0003800000 */
.L_x_24448:
[----:B------:R1:W5:Y:S02]  /*25b0*/  LDG.E.U8 R19, desc[UR36][R4.64] ;  /* 0x0000002404137981 */ /* 0x000364000c1e1100 */
.L_x_24425:
[----:B------:R-:W0:Y:S01]  /*25c0*/  LDC.U8 R2, c[0x0][0x493] ;  /* 0x000124c0ff027b82 */ /* 0x000e220000000000 */
[----:B------:R-:W-:Y:S02]  /*25d0*/  ULDC.64 UR4, c[0x0][0x488] ;  /* 0x0001220000047ab9 */ /* 0x000fe40000000a00 */
[----:B01234-:R-:W-:-:S05]  /*25e0*/  IADD3 R4, P1, R22, UR4, RZ ;  /* 0x0000000416047c10 */ /* 0x01ffca000ff3e0ff */
[----:B------:R-:W-:Y:S01]  /*25f0*/  IMAD.X R5, RZ, RZ, UR5, P1 ;  /* 0x00000005ff057e24 */ /* 0x000fe200088e06ff */
        /* <DEDUP_REMOVED lines=13> */
.L_x_24456:
[----:B------:R3:W5:Y:S01]  /*26d0*/  LDG.E.U8 R0, desc[UR36][R4.64] ;  /* 0x0000002404007981 */ /* 0x000762000c1e1100 */
[----:B------:R-:W-:Y:S05]  /*26e0*/  BRA `(.L_x_24458) ;  /* 0x0000000c00647947 */ /* 0x000fea0003800000 */
.L_x_24455:
        /* <DEDUP_REMOVED lines=8> */
.L_x_24460:
[----:B------:R1:W5:Y:S01]  /*2770*/  LDG.E.U8 R0, desc[UR36][R4.64] ;  /* 0x0000002404007981 */ /* 0x000362000c1e1100 */
[----:B------:R-:W-:Y:S05]  /*2780*/  BRA `(.L_x_24458) ;  /* 0x0000000c003c7947 */ /* 0x000fea0003800000 */
.L_x_24459:
[----:B------:R2:W5:Y:S01]  /*2790*/  LDG.E.U16 R0, desc[UR36][R4.64] ;  /* 0x0000002404007981 */ /* 0x000562000c1e1500 */
[----:B------:R-:W-:Y:S05]  /*27a0*/  BRA `(.L_x_24458) ;  /* 0x0000000c00347947 */ /* 0x000fea0003800000 */
.L_x_24454:
        /* <DEDUP_REMOVED lines=10> */
.L_x_24462:
[----:B------:R-:W2:Y:S02]  /*2850*/  LDG.E.U16 R2, desc[UR36][R4.64] ;  /* 0x0000002404027981 */ /* 0x000ea4000c1e1500 */
[----:B--2---:R-:W-:-:S06]  /*2860*/  HADD2.F32 R2, -RZ, R2.H0_H0 ;  /* 0x20000002ff027230 */ /* 0x004fcc0000004100 */
[----:B------:R-:W0:Y:S02]  /*2870*/  F2I.S64.TRUNC R2, R2 ;  /* 0x0000000200027311 */ /* 0x000e24000020d900 */
[----:B0-----:R-:W-:Y:S01]  /*2880*/  PRMT R0, R2, 0x7610, R0 ;  /* 0x0000761002007816 */ /* 0x001fe20000000000 */
[----:B------:R-:W-:Y:S06]  /*2890*/  BRA `(.L_x_24458) ;  /* 0x0000000800f87947 */ /* 0x000fec0003800000 */
.L_x_24461:
        /* <DEDUP_REMOVED lines=10> */
.L_x_24464:
[----:B------:R-:W2:Y:S02]  /*2940*/  LDG.E.U16 R4, desc[UR36][R4.64] ;  /* 0x0000002404047981 */ /* 0x000ea4000c1e1500 */
[----:B--2---:R-:W-:-:S06]  /*2950*/  HADD2.F32 R2, -RZ, R4.H0_H0 ;  /* 0x20000004ff027230 */ /* 0x004fcc0000004100 */
[----:B------:R-:W0:Y:S02]  /*2960*/  F2I.S64.TRUNC R2, R2 ;  /* 0x0000000200027311 */ /* 0x000e24000020d900 */
[----:B0-----:R-:W-:Y:S01]  /*2970*/  PRMT R0, R2, 0x7610, R0 ;  /* 0x0000761002007816 */ /* 0x001fe20000000000 */
[----:B------:R-:W-:Y:S06]  /*2980*/  BRA `(.L_x_24458) ;  /* 0x0000000800bc7947 */ /* 0x000fec0003800000 */
.L_x_24463:
[----:B------:R-:W2:Y:S02]  /*2990*/  LDG.E.64 R2, desc[UR36][R4.64] ;  /* 0x0000002404027981 */ /* 0x000ea4000c1e1b00 */
[----:B--2---:R-:W0:Y:S02]  /*29a0*/  F2I.S64.F64.TRUNC R2, R2 ;  /* 0x0000000200027311 */ /* 0x004e24000030d900 */
[----:B0-----:R-:W-:Y:S01]  /*29b0*/  PRMT R0, R2, 0x7610, R0 ;  /* 0x0000761002007816 */ /* 0x001fe20000000000 */
[----:B------:R-:W-:Y:S06]  /*29c0*/  BRA `(.L_x_24458) ;  /* 0x0000000800ac7947 */ /* 0x000fec0003800000 */
.L_x_24453:
        /* <DEDUP_REMOVED lines=12> */
.L_x_24467:
[----:B------:R-:W2:Y:S02]  /*2a90*/  LDG.E.64 R4, desc[UR36][R4.64] ;  /* 0x0000002404047981 */ /* 0x000ea4000c1e1b00 */
[----:B--2---:R-:W0:Y:S02]  /*2aa0*/  F2I.S64.F64.TRUNC R2, R4 ;  /* 0x0000000400027311 */ /* 0x004e24000030d900 */
[----:B0-----:R-:W-:Y:S01]  /*2ab0*/  PRMT R0, R2, 0x7610, R0 ;  /* 0x0000761002007816 */ /* 0x001fe20000000000 */
[----:B------:R-:W-:Y:S06]  /*2ac0*/  BRA `(.L_x_24458) ;  /* 0x00000008006c7947 */ /* 0x000fec0003800000 */
.L_x_24466:
        /* <DEDUP_REMOVED lines=28> */
.L_x_24469:
        /* <DEDUP_REMOVED lines=15> */
.L_x_24468:
[----:B------:R-:W2:Y:S02]  /*2d80*/  LDG.E.U16 R2, desc[UR36][R4.64] ;  /* 0x0000002404027981 */ /* 0x000ea4000c1e1500 */
[----:B--2---:R-:W-:-:S06]  /*2d90*/  IMAD.U32 R2, R2, 0x10000, RZ ;  /* 0x0001000002027824 */ /* 0x004fcc00078e00ff */
[----:B------:R-:W0:Y:S02]  /*2da0*/  F2I.S64.TRUNC R2, R2 ;  /* 0x0000000200027311 */ /* 0x000e24000020d900 */
[----:B0-----:R-:W-:Y:S01]  /*2db0*/  PRMT R0, R2, 0x7610, R0 ;  /* 0x0000761002007816 */ /* 0x001fe20000000000 */
[----:B------:R-:W-:Y:S06]  /*2dc0*/  BRA `(.L_x_24458) ;  /* 0x0000000400ac7947 */ /* 0x000fec0003800000 */
.L_x_24465:
        /* <DEDUP_REMOVED lines=10> */
.L_x_24472:
        /* <DEDUP_REMOVED lines=21> */
.L_x_24476:
[----:B------:R-:W-:Y:S05]  /*2fc0*/  BSYNC B1 ;  /* 0x0000000000017941 */ /* 0x000fea0003800000 */
.L_x_24475:
[----:B------:R-:W-:Y:S01]  /*2fd0*/  IMAD.SHL.U32 R2, R2, 0x100000, RZ ;  /* 0x0010000002027824 */ /* 0x000fe200078e00ff */
[----:B------:R-:W-:-:S04]  /*2fe0*/  LEA R3, R0, 0x3b800000, 0x17 ;  /* 0x3b80000000037811 */ /* 0x000fc800078eb8ff */
[----:B------:R-:W-:-:S07]  /*2ff0*/  LOP3.LUT R2, R3, R2, R4, 0xfe, !PT ;  /* 0x0000000203027212 */ /* 0x000fce00078efe04 */
.L_x_24474:
[----:B------:R-:W-:Y:S05]  /*3000*/  BSYNC B0 ;  /* 0x0000000000007941 */ /* 0x000fea0003800000 */
.L_x_24473:
[----:B------:R-:W0:Y:S02]  /*3010*/  F2I.S64.TRUNC R2, R2 ;  /* 0x0000000200027311 */ /* 0x000e24000020d900 */
[----:B0-----:R-:W-:Y:S01]  /*3020*/  PRMT R0, R2, 0x7610, R0 ;  /* 0x0000761002007816 */ /* 0x001fe20000000000 */
[----:B------:R-:W-:Y:S06]  /*3030*/  BRA `(.L_x_24458) ;  /* 0x0000000400107947 */ /* 0x000fec0003800000 */
.L_x_24471:
        /* <DEDUP_REMOVED lines=21> */
.L_x_24480:
[----:B------:R-:W-:Y:S05]  /*3190*/  BSYNC B1 ;  /* 0x0000000000017941 */ /* 0x000fea0003800000 */
.L_x_24479:
[----:B------:R-:W-:Y:S01]  /*31a0*/  IMAD.SHL.U32 R2, R2, 0x200000, RZ ;  /* 0x0020000002027824 */ /* 0x000fe200078e00ff */
[----:B------:R-:W-:-:S04]  /*31b0*/  LEA R3, R0, 0x37800000, 0x17 ;  /* 0x3780000000037811 */ /* 0x000fc800078eb8ff */
[----:B------:R-:W-:-:S07]  /*31c0*/  LOP3.LUT R2, R3, R2, R4, 0xfe, !PT ;  /* 0x0000000203027212 */ /* 0x000fce00078efe04 */
.L_x_24478:
[----:B------:R-:W-:Y:S05]  /*31d0*/  BSYNC B0 ;  /* 0x0000000000007941 */ /* 0x000fea0003800000 */
.L_x_24477:
[----:B------:R-:W0:Y:S02]  /*31e0*/  F2I.S64.TRUNC R2, R2 ;  /* 0x0000000200027311 */ /* 0x000e24000020d900 */
[----:B0-----:R-:W-:Y:S01]  /*31f0*/  PRMT R0, R2, 0x7610, R0 ;  /* 0x0000761002007816 */ /* 0x001fe20000000000 */
[----:B------:R-:W-:Y:S06]  /*3200*/  BRA `(.L_x_24458) ;  /* 0x00000000009c7947 */ /* 0x000fec0003800000 */
.L_x_24470:
        /* <DEDUP_REMOVED lines=14> */
.L_x_24484:
[----:B------:R-:W-:Y:S05]  /*32f0*/  BSYNC B0 ;  /* 0x0000000000007941 */ /* 0x000fea0003800000 */
.L_x_24483:
[----:B------:R-:W0:Y:S02]  /*3300*/  F2I.S64.TRUNC R2, R2 ;  /* 0x0000000200027311 */ /* 0x000e24000020d900 */
[----:B0-----:R-:W-:Y:S01]  /*3310*/  PRMT R0, R2, 0x7610, R0 ;  /* 0x0000761002007816 */ /* 0x001fe20000000000 */
[----:B------:R-:W-:Y:S06]  /*3320*/  BRA `(.L_x_24458) ;  /* 0x0000000000547947 */ /* 0x000fec0003800000 */
.L_x_24457:
        /* <DEDUP_REMOVED lines=16> */
.L_x_24485:
[----:B------:R-:W-:Y:S01]  /*3430*/  PRMT R0, RZ, 0x7610, R0 ;  /* 0x00007610ff007816 */ /* 0x000fe20000000000 */
[----:B------:R-:W-:Y:S06]  /*3440*/  BRA `(.L_x_24458) ;  /* 0x00000000000c7947 */ /* 0x000fec0003800000 */
.L_x_24482:
[----:B------:R0:W5:Y:S01]  /*3450*/  LDG.E.U8 R0, desc[UR36][R4.64] ;  /* 0x0000002404007981 */ /* 0x000162000c1e1100 */
[----:B------:R-:W-:Y:S05]  /*3460*/  BRA `(.L_x_24458) ;  /* 0x0000000000047947 */ /* 0x000fea0003800000 */
.L_x_24481:
[----:B------:R0:W5:Y:S02]  /*3470*/  LDG.E.U8 R0, desc[UR36][R4.64] ;  /* 0x0000002404007981 */ /* 0x000164000c1e1100 */
.L_x_24458:
[----:B------:R-:W1:Y:S01]  /*3480*/  LDC.U8 R3, c[0x0][0x491] ;  /* 0x00012440ff037b82 */ /* 0x000e620000000000 */
[----:B-----5:R-:W-:Y:S02]  /*3490*/  LOP3.LUT R0, R0, 0xff, RZ, 0xc0, !PT ;  /* 0x000000ff00007812 */ /* 0x020fe400078ec0ff */
[----:B------:R-:W-:-:S04]  /*34a0*/  LOP3.LUT R19, R19, 0xff, RZ, 0xc0, !PT ;  /* 0x000000ff13137812 */ /* 0x000fc800078ec0ff */
[----:B------:R-:W-:Y:S02]  /*34b0*/  VIMNMX.U32 R19, R0, R19, PT ;  /* 0x0000001300137248 */ /* 0x000fe40003fe0000 */
        /* <DEDUP_REMOVED lines=13> */
.L_x_24489:
[----:B------:R1:W-:Y:S01]  /*3590*/  STG.E.U8 desc[UR36][R16.64], R19 ;  /* 0x0000001310007986 */ /* 0x0003e2000c101124 */
[----:B------:R-:W-:Y:S05]  /*35a0*/  BRA `(.L_x_24491) ;  /* 0x0000000c005c7947 */ /* 0x000fea0003800000 */
.L_x_24488:
        /* <DEDUP_REMOVED lines=10> */
.L_x_24493:
[----:B------:R1:W-:Y:S01]  /*3650*/  STG.E desc[UR36][R16.64], R19 ;  /* 0x0000001310007986 */ /* 0x0003e2000c101924 */
[----:B------:R-:W-:Y:S05]  /*3660*/  BRA `(.L_x_24491) ;  /* 0x0000000c002c7947 */ /* 0x000fea0003800000 */
.L_x_24492:
[----:B------:R1:W-:Y:S01]  /*3670*/  STG.E.U16 desc[UR36][R16.64], R19 ;  /* 0x0000001310007986 */ /* 0x0003e2000c101524 */
[----:B------:R-:W-:Y:S05]  /*3680*/  BRA `(.L_x_24491) ;  /* 0x0000000c00247947 */ /* 0x000fea0003800000 */
.L_x_24487:
[----:B------:R-:W-:-:S13]  /*3690*/  ISETP.GT.AND P0, PT, R2, 0x6, PT ;  /* 0x000000060200780c */ /* 0x000fda0003f04270 */
[----:B------:R-:W-:Y:S05]  /*36a0*/  @P0 BRA `(.L_x_24494) ;  /* 0x00000000002c0947 */ /* 0x000fea0003800000 */
[----:B------:R-:W-:-:S13]  /*36b0*/  ISETP.NE.AND P0, PT, R2, 0x5, PT ;  /* 0x000000050200780c */ /* 0x000fda0003f05270 */
[----:B------:R-:W-:Y:S05]  /*36c0*/  @!P0 BRA `(.L_x_24495) ;  /* 0x0000000000148947 */ /* 0x000fea0003800000 */
[----:B------:R-:W-:-:S13]  /*36d0*/  ISETP.NE.AND P0, PT, R2, 0x6, PT ;  /* 0x000000060200780c */ /* 0x000fda0003f05270 */
[----:B------:R-:W-:Y:S05]  /*36e0*/  @P0 BRA `(.L_x_24490) ;  /* 0x0000000800b40947 */ /* 0x000fea0003800000 */
[----:B------:R-:W1:Y:S02]  /*36f0*/  I2F.U16 R3, R19 ;  /* 0x0000001300037306 */ /* 0x000e640000101000 */
[----:B-1----:R1:W-:Y:S01]  /*3700*/  STG.E desc[UR36][R16.64], R3 ;  /* 0x0000000310007986 */ /* 0x0023e2000c101924 */
[----:B------:R-:W-:Y:S05]  /*3710*/  BRA `(.L_x_24491) ;  /* 0x0000000c00007947 */ /* 0x000fea0003800000 */
.L_x_24495:
[----:B------:R-:W1:Y:S02]  /*3720*/  I2F.U16 R0, R19 ;  /* 0x0000001300007306 */ /* 0x000e640000101000 */
[----:B-1----:R-:W-:-:S05]  /*3730*/  F2FP.F16.F32.PACK_AB R0, RZ, R0 ;  /* 0x00000000ff00723e */ /* 0x002fca00000000ff */
[----:B------:R1:W-:Y:S01]  /*3740*/  STG.E.U16 desc[UR36][R16.64], R0 ;  /* 0x0000000010007986 */ /* 0x0003e2000c101524 */
[----:B------:R-:W-:Y:S05]  /*3750*/  BRA `(.L_x_24491) ;  /* 0x0000000800f07947 */ /* 0x000fea0003800000 */
.L_x_24494:
[----:B------:R-:W-:-:S13]  /*3760*/  ISETP.NE.AND P0, PT, R2, 0x7, PT ;  /* 0x000000070200780c */ /* 0x000fda0003f05270 */
[----:B------:R-:W-:Y:S05]  /*3770*/  @!P0 BRA `(.L_x_24496) ;  /* 0x0000000000348947 */ /* 0x000fea0003800000 */
[----:B------:R-:W-:-:S13]  /*3780*/  ISETP.NE.AND P0, PT, R2, 0x8, PT ;  /* 0x000000080200780c */ /* 0x000fda0003f05270 */
[----:B------:R-:W-:Y:S05]  /*3790*/  @!P0 BRA `(.L_x_24497) ;  /* 0x0000000000188947 */ /* 0x000fea0003800000 */
[----:B------:R-:W-:-:S13]  /*37a0*/  ISETP.NE.AND P0, PT, R2, 0x9, PT ;  /* 0x000000090200780c */ /* 0x000fda0003f05270 */
[----:B------:R-:W-:Y:S05]  /*37b0*/  @P0 BRA `(.L_x_24490) ;  /* 0x0000000800800947 */ /* 0x000fea0003800000 */
[----:B------:R-:W1:Y:S01]  /*37c0*/  I2F.U16 R2, R19 ;  /* 0x0000001300027306 */ /* 0x000e620000101000 */
[----:B------:R-:W-:-:S05]  /*37d0*/  IMAD.MOV.U32 R3, RZ, RZ, RZ ;  /* 0x000000ffff037224 */ /* 0x000fca00078e00ff */
[----:B-1----:R1:W-:Y:S01]  /*37e0*/  STG.E.64 desc[UR36][R16.64], R2 ;  /* 0x0000000210007986 */ /* 0x0023e2000c101b24 */
[----:B------:R-:W-:Y:S05]  /*37f0*/  BRA `(.L_x_24491) ;  /* 0x0000000800c87947 */ /* 0x000fea0003800000 */
.L_x_24497:
[----:B------:R-:W1:Y:S02]  /*3800*/  I2F.U16 R19, R19 ;  /* 0x0000001300137306 */ /* 0x000e640000101000 */
[----:B-1----:R-:W-:-:S04]  /*3810*/  F2FP.F16.F32.PACK_AB R3, RZ, R19 ;  /* 0x00000013ff03723e */ /* 0x002fc800000000ff */
[----:B------:R-:W-:-:S05]  /*3820*/  PRMT R3, R3, 0x5410, RZ ;  /* 0x0000541003037816 */ /* 0x000fca00000000ff */
[----:B------:R1:W-:Y:S01]  /*3830*/  STG.E desc[UR36][R16.64], R3 ;  /* 0x0000000310007986 */ /* 0x0003e2000c101924 */
[----:B------:R-:W-:Y:S05]  /*3840*/  BRA `(.L_x_24491) ;  /* 0x0000000800b47947 */ /* 0x000fea0003800000 */
.L_x_24496:
[----:B------:R-:W1:Y:S02]  /*3850*/  I2F.F64.U16 R2, R19 ;  /* 0x0000001300027312 */ /* 0x000e640000101800 */
[----:B-1----:R1:W-:Y:S01]  /*3860*/  STG.E.64 desc[UR36][R16.64], R2 ;  /* 0x0000000210007986 */ /* 0x0023e2000c101b24 */
[----:B------:R-:W-:Y:S05]  /*3870*/  BRA `(.L_x_24491) ;  /* 0x0000000800a87947 */ /* 0x000fea0003800000 */
.L_x_24486:
        /* <DEDUP_REMOVED lines=13> */
.L_x_24500:
[----:B0-234-:R-:W0:Y:S01]  /*3950*/  I2F.F64.U16 R4, R19 ;  /* 0x0000001300047312 */ /* 0x01de220000101800 */
[----:B------:R-:W-:-:S05]  /*3960*/  CS2R R6, SRZ ;  /* 0x0000000000067805 */ /* 0x000fca000001ff00 */
[----:B0-----:R0:W-:Y:S01]  /*3970*/  STG.E.128 desc[UR36][R16.64], R4 ;  /* 0x0000000410007986 */ /* 0x0011e2000c101d24 */
[----:B------:R-:W-:Y:S05]  /*3980*/  BRA `(.L_x_24491) ;  /* 0x0000000800647947 */ /* 0x000fea0003800000 */
.L_x_24499:
[----:B------:R-:W-:-:S13]  /*3990*/  ISETP.NE.AND P0, PT, R2, 0xf, PT ;  /* 0x0000000f0200780c */ /* 0x000fda0003f05270 */
[----:B------:R-:W-:Y:S05]  /*39a0*/  @!P0 BRA `(.L_x_24501) ;  /* 0x0000000000b48947 */ /* 0x000fea0003800000 */
[----:B------:R-:W-:-:S13]  /*39b0*/  ISETP.NE.AND P0, PT, R2, 0x17, PT ;  /* 0x000000170200780c */ /* 0x000fda0003f05270 */
[----:B------:R-:W-:Y:S05]  /*39c0*/  @!P0 BRA `(.L_x_24502) ;  /* 0x0000000000548947 */ /* 0x000fea0003800000 */
[----:B------:R-:W-:-:S13]  /*39d0*/  ISETP.NE.AND P0, PT, R2, 0x18, PT ;  /* 0x000000180200780c */ /* 0x000fda0003f05270 */
[----:B------:R-:W-:Y:S05]  /*39e0*/  @P0 BRA `(.L_x_24490) ;  /* 0x0000000400f40947 */ /* 0x000fea0003800000 */
[----:B------:R-:W1:Y:S01]  /*39f0*/  I2F.U16 R19, R19 ;  /* 0x0000001300137306 */ /* 0x000e620000101000 */
[----:B------:R-:W-:Y:S01]  /*3a00*/  BSSY B0, `(.L_x_24503) ;  /* 0x000000e000007945 */ /* 0x000fe20003800000 */
[C---:B-1----:R-:W-:Y:S02]  /*3a10*/  LOP3.LUT R2, R19.reuse, 0x7fffffff, RZ, 0xc0, !PT ;  /* 0x7fffffff13027812 */ /* 0x042fe400078ec0ff */
        /* <DEDUP_REMOVED lines=12> */
.L_x_24504:
[----:B------:R-:W-:Y:S05]  /*3ae0*/  BSYNC B0 ;  /* 0x0000000000007941 */ /* 0x000fea0003800000 */
.L_x_24503:
[----:B------:R-:W-:-:S05]  /*3af0*/  LOP3.LUT R3, R0, R3, RZ, 0xfc, !PT ;  /* 0x0000000300037212 */ /* 0x000fca00078efcff */
[----:B------:R1:W-:Y:S01]  /*3b00*/  STG.E.U8 desc[UR36][R16.64], R3 ;  /* 0x0000000310007986 */ /* 0x0003e2000c101124 */
[----:B------:R-:W-:Y:S05]  /*3b10*/  BRA `(.L_x_24491) ;  /* 0x0000000800007947 */ /* 0x000fea0003800000 */
.L_x_24502:
[----:B------:R-:W1:Y:S01]  /*3b20*/  I2F.U16 R19, R19 ;  /* 0x0000001300137306 */ /* 0x000e620000101000 */
[----:B------:R-:W-:Y:S01]  /*3b30*/  BSSY B0, `(.L_x_24505) ;  /* 0x000000f000007945 */ /* 0x000fe20003800000 */
[----:B-1----:R-:W-:-:S04]  /*3b40*/  LOP3.LUT R2, R19, 0x7fffffff, RZ, 0xc0, !PT ;  /* 0x7fffffff13027812 */ /* 0x002fc800078ec0ff */
        /* <DEDUP_REMOVED lines=10> */
.L_x_24506:
[----:B------:R-:W-:Y:S01]  /*3bf0*/  IMAD.MOV.U32 R0, RZ, RZ, 0x7f ;  /* 0x0000007fff007424 */ /* 0x000fe200078e00ff */
[----:B------:R-:W-:-:S04]  /*3c00*/  ISETP.GT.U32.AND P0, PT, R2, 0x7f800000, PT ;  /* 0x7f8000000200780c */ /* 0x000fc80003f04070 */
[----:B------:R-:W-:-:S09]  /*3c10*/  SEL R0, R0, 0x7c, P0 ;  /* 0x0000007c00007807 */ /* 0x000fd20000000000 */
.L_x_24507:
[----:B------:R-:W-:Y:S05]  /*3c20*/  BSYNC B0 ;  /* 0x0000000000007941 */ /* 0x000fea0003800000 */
.L_x_24505:
[----:B------:R-:W-:-:S04]  /*3c30*/  LOP3.LUT R2, R19, 0x80000000, RZ, 0xc0, !PT ;  /* 0x8000000013027812 */ /* 0x000fc800078ec0ff */
[----:B------:R-:W-:-:S04]  /*3c40*/  SHF.R.U32.HI R3, RZ, 0x18, R2 ;  /* 0x00000018ff037819 */ /* 0x000fc80000011602 */
[----:B------:R-:W-:-:S05]  /*3c50*/  LOP3.LUT R3, R0, R3, RZ, 0xfc, !PT ;  /* 0x0000000300037212 */ /* 0x000fca00078efcff */
[----:B------:R1:W-:Y:S01]  /*3c60*/  STG.E.U8 desc[UR36][R16.64], R3 ;  /* 0x0000000310007986 */ /* 0x0003e2000c101124 */
[----:B------:R-:W-:Y:S05]  /*3c70*/  BRA `(.L_x_24491) ;  /* 0x0000000400a87947 */ /* 0x000fea0003800000 */
.L_x_24501:
[----:B------:R-:W1:Y:S02]  /*3c80*/  I2F.U16 R0, R19 ;  /* 0x0000001300007306 */ /* 0x000e640000101000 */
[----:B-1----:R-:W-:-:S05]  /*3c90*/  F2FP.BF16.F32.PACK_AB R0, RZ, R0 ;  /* 0x00000000ff00723e */ /* 0x002fca00000010ff */
[----:B------:R1:W-:Y:S01]  /*3ca0*/  STG.E.U16 desc[UR36][R16.64], R0 ;  /* 0x0000000010007986 */ /* 0x0003e2000c101524 */
[----:B------:R-:W-:Y:S05]  /*3cb0*/  BRA `(.L_x_24491) ;  /* 0x0000000400987947 */ /* 0x000fea0003800000 */
.L_x_24498:
        /* <DEDUP_REMOVED lines=10> */
.L_x_24510:
[----:B------:R-:W1:Y:S01]  /*3d60*/  I2F.U16 R19, R19 ;  /* 0x0000001300137306 */ /* 0x000e620000101000 */
[----:B------:R-:W-:Y:S01]  /*3d70*/  BSSY B0, `(.L_x_24511) ;  /* 0x0000014000007945 */ /* 0x000fe20003800000 */
[----:B------:R-:W-:Y:S01]  /*3d80*/  IMAD.MOV.U32 R8, RZ, RZ, 0x80 ;  /* 0x00000080ff087424 */ /* 0x000fe200078e00ff */
[----:B-1----:R-:W-:-:S04]  /*3d90*/  LOP3.LUT R2, R19, 0x7fffffff, RZ, 0xc0, !PT ;  /* 0x7fffffff13027812 */ /* 0x002fc800078ec0ff */
        /* <DEDUP_REMOVED lines=13> */
.L_x_24513:
[----:B------:R-:W-:-:S04]  /*3e70*/  LOP3.LUT R2, R19, 0x80000000, RZ, 0xc0, !PT ;  /* 0x8000000013027812 */ /* 0x000fc800078ec0ff */
[----:B------:R-:W-:-:S04]  /*3e80*/  SHF.R.U32.HI R3, RZ, 0x18, R2 ;  /* 0x00000018ff037819 */ /* 0x000fc80000011602 */
[----:B------:R-:W-:-:S04]  /*3e90*/  LOP3.LUT R0, R0, R3, RZ, 0xfc, !PT ;  /* 0x0000000300007212 */ /* 0x000fc800078efcff */
[----:B------:R-:W-:-:S07]  /*3ea0*/  PRMT R8, R0, 0x7610, R8 ;  /* 0x0000761000087816 */ /* 0x000fce0000000008 */
.L_x_24512:
[----:B------:R-:W-:Y:S05]  /*3eb0*/  BSYNC B0 ;  /* 0x0000000000007941 */ /* 0x000fea0003800000 */
.L_x_24511:
[----:B------:R1:W-:Y:S01]  /*3ec0*/  STG.E.U8 desc[UR36][R16.64], R8 ;  /* 0x0000000810007986 */ /* 0x0003e2000c101124 */
[----:B------:R-:W-:Y:S05]  /*3ed0*/  BRA `(.L_x_24491) ;  /* 0x0000000400107947 */ /* 0x000fea0003800000 */
.L_x_24509:
        /* <DEDUP_REMOVED lines=17> */
.L_x_24516:
[----:B------:R-:W-:-:S04]  /*3ff0*/  LOP3.LUT R2, R19, 0x80000000, RZ, 0xc0, !PT ;  /* 0x8000000013027812 */ /* 0x000fc800078ec0ff */
[----:B------:R-:W-:-:S04]  /*4000*/  SHF.R.U32.HI R3, RZ, 0x18, R2 ;  /* 0x00000018ff037819 */ /* 0x000fc80000011602 */
[----:B------:R-:W-:-:S04]  /*4010*/  LOP3.LUT R0, R0, R3, RZ, 0xfc, !PT ;  /* 0x0000000300007212 */ /* 0x000fc800078efcff */
[----:B------:R-:W-:-:S07]  /*4020*/  PRMT R8, R0, 0x7610, R8 ;  /* 0x0000761000087816 */ /* 0x000fce0000000008 */
.L_x_24515:
[----:B------:R-:W-:Y:S05]  /*4030*/  BSYNC B0 ;  /* 0x0000000000007941 */ /* 0x000fea0003800000 */
.L_x_24514:
[----:B------:R1:W-:Y:S01]  /*4040*/  STG.E.U8 desc[UR36][R16.64], R8 ;  /* 0x0000000810007986 */ /* 0x0003e2000c101124 */
[----:B------:R-:W-:Y:S05]  /*4050*/  BRA `(.L_x_24491) ;  /* 0x0000000000b07947 */ /* 0x000fea0003800000 */
.L_x_24508:
[----:B------:R-:W-:-:S13]  /*4060*/  ISETP.NE.AND P0, PT, R2, 0x1c, PT ;  /* 0x0000001c0200780c */ /* 0x000fda0003f05270 */
[----:B------:R-:W-:Y:S05]  /*4070*/  @!P0 BRA `(.L_x_24517) ;  /* 0x0000000000a48947 */ /* 0x000fea0003800000 */
[----:B------:R-:W-:-:S13]  /*4080*/  ISETP.NE.AND P0, PT, R2, 0x1d, PT ;  /* 0x0000001d0200780c */ /* 0x000fda0003f05270 */
[----:B------:R-:W-:Y:S05]  /*4090*/  @!P0 BRA `(.L_x_24518) ;  /* 0x00000000008c8947 */ /* 0x000fea0003800000 */
[----:B------:R-:W-:-:S13]  /*40a0*/  ISETP.NE.AND P0, PT, R2, 0x2c, PT ;  /* 0x0000002c0200780c */ /* 0x000fda0003f05270 */
[----:B------:R-:W-:Y:S05]  /*40b0*/  @P0 BRA `(.L_x_24490) ;  /* 0x0000000000400947 */ /* 0x000fea0003800000 */
[----:B0-234-:R-:W0:Y:S02]  /*40c0*/  I2F.U16 R4, R19 ;  /* 0x0000001300047306 */ /* 0x01de240000101000 */
        /* <DEDUP_REMOVED lines=15> */
.L_x_24490:
[----:B------:R-:W-:Y:S01]  /*41c0*/  MOV R2, 0x0 ;  /* 0x0000000000027802 */ /* 0x000fe20000000f00 */
[----:B------:R-:W-:Y:S01]  /*41d0*/  ULDC.64 UR4, c[0x4][0x188] ;  /* 0x0100620000047ab9 */ /* 0x000fe20000000a00 */
[----:B------:R-:W-:Y:S01]  /*41e0*/  ULDC.64 UR6, c[0x4][0x190] ;  /* 0x0100640000067ab9 */ /* 0x000fe20000000a00 */
[----:B0-234-:R-:W-:Y:S02]  /*41f0*/  IMAD.U32 R4, RZ, RZ, UR4 ;  /* 0x00000004ff047e24 */ /* 0x01dfe4000f8e00ff */
        /* <DEDUP_REMOVED lines=12> */
.L_x_24519:
[----:B------:R-:W-:Y:S05]  /*42c0*/  BRA `(.L_x_24491) ;  /* 0x0000000000147947 */ /* 0x000fea0003800000 */
.L_x_24518:
[----:B------:R-:W-:Y:S02]  /*42d0*/  IMAD.MOV.U32 R2, RZ, RZ, R19 ;  /* 0x000000ffff027224 */ /* 0x000fe400078e0013 */
[----:B------:R-:W-:-:S05]  /*42e0*/  IMAD.MOV.U32 R3, RZ, RZ, RZ ;  /* 0x000000ffff037224 */ /* 0x000fca00078e00ff */
[----:B------:R1:W-:Y:S01]  /*42f0*/  STG.E.64 desc[UR36][R16.64], R2 ;  /* 0x0000000210007986 */ /* 0x0003e2000c101b24 */
[----:B------:R-:W-:Y:S05]  /*4300*/  BRA `(.L_x_24491) ;  /* 0x0000000000047947 */ /* 0x000fea0003800000 */
.L_x_24517:
[----:B------:R1:W-:Y:S02]  /*4310*/  STG.E desc[UR36][R16.64], R19 ;  /* 0x0000001310007986 */ /* 0x0003e4000c101924 */
.L_x_24491:
[----:B------:R-:W-:-:S04]  /*4320*/  IMAD R18, R18, 0x200, R23 ;  /* 0x0000020012127824 */ /* 0x000fc800078e0217 */
[----:B-1----:R-:W-:-:S07]  /*4330*/  VIADD R19, R18, 0x80 ;  /* 0x0000008012137836 */ /* 0x002fce0000000000 */
.L_x_24418:
[----:B------:R-:W-:Y:S05]  /*4340*/  BSYNC B6 ;  /* 0x0000000000067941 */ /* 0x000fea0003800000 */
.L_x_24417:
[----:B------:R-:W-:Y:S01]  /*4350*/  ULDC UR4, c[0x0][0x210] ;  /* 0x0000840000047ab9 */ /* 0x000fe20000000800 */
[----:B------:R-:W-:Y:S01]  /*4360*/  BSSY B6, `(.L_x_24520) ;  /* 0x0000429000067945 */ /* 0x000fe20003800000 */
[----:B------:R-:W-:-:S13]  /*4370*/  ISETP.GE.AND P0, PT, R19, UR4, PT ;  /* 0x0000000413007c0c */ /* 0x000fda000bf06270 */
[----:B------:R-:W-:Y:S05]  /*4380*/  @P0 BRA `(.L_x_24521) ;  /* 0x0000004000980947 */ /* 0x000fea0003800000 */
[----:B0-----:R-:W0:Y:S01]  /*4390*/  LDC R6, c[0x0][0x218] ;  /* 0x00008600ff067b82 */ /* 0x001e220000000800 */
[----:B------:R-:W-:Y:S02]  /*43a0*/  IMAD.MOV.U32 R18, RZ, RZ, RZ ;  /* 0x000000ffff127224 */ /* 0x000fe400078e00ff */
        /* <DEDUP_REMOVED lines=22> */
[----:B--234-:R-:W-:-:S05]  /*4510*/  IMAD.HI.U32 R4, R3, UR7, R2 ;  /* 0x0000000703047c27 */ /* 0x01cfca000f8e0002 */
        /* <DEDUP_REMOVED lines=329> */
.L_x_24522:
[----:B------:R-:W0:Y:S01]  /*59b0*/  LDC.U8 R3, c[0x0][0x492] ;  /* 0x00012480ff037b82 */ /* 0x000e220000000000 */
[----:B------:R-:W-:Y:S01]  /*59c0*/  ULDC.64 UR4, c[0x0][0x478] ;  /* 0x00011e0000047ab9 */ /* 0x000fe20000000a00 */
[----:B------:R-:W-:Y:S01]  /*59d0*/  ULDC.64 UR6, c[0x0][0x480] ;  /* 0x0001200000067ab9 */ /* 0x000fe20000000a00 */
[----:B------:R-:W-:Y:S02]  /*59e0*/  IADD3 R16, P0, R16, UR4, RZ ;  /* 0x0000000410107c10 */ /* 0x000fe4000ff1e0ff */
[----:B--234-:R-:W-:-:S03]  /*59f0*/  IADD3 R4, P1, R0, UR6, RZ ;  /* 0x0000000600047c10 */ /* 0x01cfc6000ff3e0ff */
        /* <DEDUP_REMOVED lines=15> */
.L_x_24526:
[----:B------:R0:W5:Y:S01]  /*5af0*/  LDG.E.U8 R22, desc[UR36][R4.64] ;  /* 0x0000002404167981 */ /* 0x000162000c1e1100 */
[----:B------:R-:W-:Y:S05]  /*5b00*/  BRA `(.L_x_24528) ;  /* 0x0000000c00647947 */ /* 0x000fea0003800000 */
.L_x_24525:
        /* <DEDUP_REMOVED lines=8> */
.L_x_24530:
[----:B------:R3:W5:Y:S01]  /*5b90*/  LDG.E.U8 R22, desc[UR36][R4.64] ;  /* 0x0000002404167981 */ /* 0x000762000c1e1100 */
[----:B------:R-:W-:Y:S05]  /*5ba0*/  BRA `(.L_x_24528) ;  /* 0x0000000c003c7947 */ /* 0x000fea0003800000 */
.L_x_24529:
[----:B------:R0:W5:Y:S01]  /*5bb0*/  LDG.E.U16 R22, desc[UR36][R4.64] ;  /* 0x0000002404167981 */ /* 0x000162000c1e1500 */
[----:B------:R-:W-:Y:S05]  /*5bc0*/  BRA `(.L_x_24528) ;  /* 0x0000000c00347947 */ /* 0x000fea0003800000 */
.L_x_24524:
        /* <DEDUP_REMOVED lines=10> */
.L_x_24532:
[----:B------:R-:W2:Y:S02]  /*5c70*/  LDG.E.U16 R2, desc[UR36][R4.64] ;  /* 0x0000002404027981 */ /* 0x000ea4000c1e1500 */
[----:B--2---:R-:W-:-:S06]  /*5c80*/  HADD2.F32 R2, -RZ, R2.H0_H0 ;  /* 0x20000002ff027230 */ /* 0x004fcc0000004100 */
[----:B------:R-:W0:Y:S02]  /*5c90*/  F2I.S64.TRUNC R2, R2 ;  /* 0x0000000200027311 */ /* 0x000e24000020d900 */
[----:B0-----:R-:W-:Y:S01]  /*5ca0*/  PRMT R22, R2, 0x7610, R22 ;  /* 0x0000761002167816 */ /* 0x001fe20000000016 */
[----:B------:R-:W-:Y:S06]  /*5cb0*/  BRA `(.L_x_24528) ;  /* 0x0000000800f87947 */ /* 0x000fec0003800000 */
.L_x_24531:
        /* <DEDUP_REMOVED lines=10> */
.L_x_24534:
[----:B------:R-:W2:Y:S02]  /*5d60*/  LDG.E.U16 R4, desc[UR36][R4.64] ;  /* 0x0000002404047981 */ /* 0x000ea4000c1e1500 */
[----:B--2---:R-:W-:-:S06]  /*5d70*/  HADD2.F32 R2, -RZ, R4.H0_H0 ;  /* 0x20000004ff027230 */ /* 0x004fcc0000004100 */
[----:B------:R-:W0:Y:S02]  /*5d80*/  F2I.S64.TRUNC R2, R2 ;  /* 0x0000000200027311 */ /* 0x000e24000020d900 */
[----:B0-----:R-:W-:Y:S01]  /*5d90*/  PRMT R22, R2, 0x7610, R22 ;  /* 0x0000761002167816 */ /* 0x001fe20000000016 */
[----:B------:R-:W-:Y:S06]  /*5da0*/  BRA `(.L_x_24528) ;  /* 0x0000000800bc7947 */ /* 0x000fec0003800000 */
.L_x_24533:
[----:B------:R-:W2:Y:S02]  /*5db0*/  LDG.E.64 R2, desc[UR36][R4.64] ;  /* 0x0000002404027981 */ /* 0x000ea4000c1e1b00 */
[----:B--2---:R-:W0:Y:S02]  /*5dc0*/  F2I.S64.F64.TRUNC R2, R2 ;  /* 0x0000000200027311 */ /* 0x004e24000030d900 */
[----:B0-----:R-:W-:Y:S01]  /*5dd0*/  PRMT R22, R2, 0x7610, R22 ;  /* 0x0000761002167816 */ /* 0x001fe20000000016 */
[----:B------:R-:W-:Y:S06]  /*5de0*/  BRA `(.L_x_24528) ;  /* 0x0000000800ac7947 */ /* 0x000fec0003800000 */
.L_x_24523:
        /* <DEDUP_REMOVED lines=12> */
.L_x_24537:
[----:B------:R-:W2:Y:S02]  /*5eb0*/  LDG.E.64 R4, desc[UR36][R4.64] ;  /* 0x0000002404047981 */ /* 0x000ea4000c1e1b00 */
[----:B--2---:R-:W0:Y:S02]  /*5ec0*/  F2I.S64.F64.TRUNC R2, R4 ;  /* 0x0000000400027311 */ /* 0x004e24000030d900 */
[----:B0-----:R-:W-:Y:S01]  /*5ed0*/  PRMT R22, R2, 0x7610, R22 ;  /* 0x0000761002167816 */ /* 0x001fe20000000016 */
[----:B------:R-:W-:Y:S06]  /*5ee0*/  BRA `(.L_x_24528) ;  /* 0x00000008006c7947 */ /* 0x000fec0003800000 */
.L_x_24536:
        /* <DEDUP_REMOVED lines=28> */
.L_x_24539:
        /* <DEDUP_REMOVED lines=15> */
.L_x_24538:
[----:B------:R-:W2:Y:S02]  /*61a0*/  LDG.E.U16 R2, desc[UR36][R4.64] ;  /* 0x0000002404027981 */ /* 0x000ea4000c1e1500 */
[----:B--2---:R-:W-:-:S06]  /*61b0*/  IMAD.U32 R2, R2, 0x10000, RZ ;  /* 0x0001000002027824 */ /* 0x004fcc00078e00ff */
[----:B------:R-:W0:Y:S02]  /*61c0*/  F2I.S64.TRUNC R2, R2 ;  /* 0x0000000200027311 */ /* 0x000e24000020d900 */
[----:B0-----:R-:W-:Y:S01]  /*61d0*/  PRMT R22, R2, 0x7610, R22 ;  /* 0x0000761002167816 */ /* 0x001fe20000000016 */
[----:B------:R-:W-:Y:S06]  /*61e0*/  BRA `(.L_x_24528) ;  /* 0x0000000400ac7947 */ /* 0x000fec0003800000 */
.L_x_24535:
        /* <DEDUP_REMOVED lines=10> */
.L_x_24542:
        /* <DEDUP_REMOVED lines=21> */
.L_x_24546:
[----:B------:R-:W-:Y:S05]  /*63e0*/  BSYNC B1 ;  /* 0x0000000000017941 */ /* 0x000fea0003800000 */
.L_x_24545:
[----:B------:R-:W-:Y:S01]  /*63f0*/  IMAD.SHL.U32 R2, R2, 0x100000, RZ ;  /* 0x0010000002027824 */ /* 0x000fe200078e00ff */
[----:B------:R-:W-:-:S04]  /*6400*/  LEA R3, R0, 0x3b800000, 0x17 ;  /* 0x3b80000000037811 */ /* 0x000fc800078eb8ff */
[----:B------:R-:W-:-:S07]  /*6410*/  LOP3.LUT R2, R3, R2, R4, 0xfe, !PT ;  /* 0x0000000203027212 */ /* 0x000fce00078efe04 */
.L_x_24544:
[----:B------:R-:W-:Y:S05]  /*6420*/  BSYNC B0 ;  /* 0x0000000000007941 */ /* 0x000fea0003800000 */
.L_x_24543:
[----:B------:R-:W0:Y:S02]  /*6430*/  F2I.S64.TRUNC R2, R2 ;  /* 0x0000000200027311 */ /* 0x000e24000020d900 */
[----:B0-----:R-:W-:Y:S01]  /*6440*/  PRMT R22, R2, 0x7610, R22 ;  /* 0x0000761002167816 */ /* 0x001fe20000000016 */
[----:B------:R-:W-:Y:S06]  /*6450*/  BRA `(.L_x_24528) ;  /* 0x0000000400107947 */ /* 0x000fec0003800000 */
.L_x_24541:
        /* <DEDUP_REMOVED lines=21> */
.L_x_24550:
[----:B------:R-:W-:Y:S05]  /*65b0*/  BSYNC B1 ;  /* 0x0000000000017941 */ /* 0x000fea0003800000 */
.L_x_24549:
[----:B------:R-:W-:Y:S01]  /*65c0*/  IMAD.SHL.U32 R2, R2, 0x200000, RZ ;  /* 0x0020000002027824 */ /* 0x000fe200078e00ff */
[----:B------:R-:W-:-:S04]  /*65d0*/  LEA R3, R0, 0x37800000, 0x17 ;  /* 0x3780000000037811 */ /* 0x000fc800078eb8ff */
[----:B------:R-:W-:-:S07]  /*65e0*/  LOP3.LUT R2, R3, R2, R4, 0xfe, !PT ;  /* 0x0000000203027212 */ /* 0x000fce00078efe04 */
.L_x_24548:
[----:B------:R-:W-:Y:S05]  /*65f0*/  BSYNC B0 ;  /* 0x0000000000007941 */ /* 0x000fea0003800000 */
.L_x_24547:
[----:B------:R-:W0:Y:S02]  /*6600*/  F2I.S64.TRUNC R2, R2 ;  /* 0x0000000200027311 */ /* 0x000e24000020d900 */
[----:B0-----:R-:W-:Y:S01]  /*6610*/  PRMT R22, R2, 0x7610, R22 ;  /* 0x0000761002167816 */ /* 0x001fe20000000016 */
[----:B------:R-:W-:Y:S06]  /*6620*/  BRA `(.L_x_24528) ;  /* 0x00000000009c7947 */ /* 0x000fec0003800000 */
.L_x_24540:
        /* <DEDUP_REMOVED lines=14> */
.L_x_24554:
[----:B------:R-:W-:Y:S05]  /*6710*/  BSYNC B0 ;  /* 0x0000000000007941 */ /* 0x000fea0003800000 */
.L_x_24553:
[----:B------:R-:W0:Y:S02]  /*6720*/  F2I.S64.TRUNC R2, R2 ;  /* 0x0000000200027311 */ /* 0x000e24000020d900 */
[----:B0-----:R-:W-:Y:S01]  /*6730*/  PRMT R22, R2, 0x7610, R22 ;  /* 0x0000761002167816 */ /* 0x001fe20000000016 */
[----:B------:R-:W-:Y:S06]  /*6740*/  BRA `(.L_x_24528) ;  /* 0x0000000000547947 */ /* 0x000fec0003800000 */
.L_x_24527:
        /* <DEDUP_REMOVED lines=16> */
.L_x_24555:
[----:B------:R-:W-:Y:S01]  /*6850*/  PRMT R22, RZ, 0x7610, R22 ;  /* 0x00007610ff167816 */ /* 0x000fe20000000016 */
[----:B------:R-:W-:Y:S06]  /*6860*/  BRA `(.L_x_24528) ;  /* 0x00000000000c7947 */ /* 0x000fec0003800000 */
.L_x_24552:
[----:B------:R1:W5:Y:S01]  /*6870*/  LDG.E.U8 R22, desc[UR36][R4.64] ;  /* 0x0000002404167981 */ /* 0x000362000c1e1100 */
[----:B------:R-:W-:Y:S05]  /*6880*/  BRA `(.L_x_24528) ;  /* 0x0000000000047947 */ /* 0x000fea0003800000 */
.L_x_24551:
[----:B------:R2:W5:Y:S02]  /*6890*/  LDG.E.U8 R22, desc[UR36][R4.64] ;  /* 0x0000002404167981 */ /* 0x000564000c1e1100 */
.L_x_24528:
        /* <DEDUP_REMOVED lines=17> */
.L_x_24559:
[----:B------:R4:W5:Y:S01]  /*69b0*/  LDG.E.U8 R0, desc[UR36][R4.64] ;  /* 0x0000002404007981 */ /* 0x000962000c1e1100 */
[----:B------:R-:W-:Y:S05]  /*69c0*/  BRA `(.L_x_24561) ;  /* 0x0000000c00647947 */ /* 0x000fea0003800000 */
.L_x_24558:
        /* <DEDUP_REMOVED lines=8> */
.L_x_24563:
[----:B------:R2:W5:Y:S01]  /*6a50*/  LDG.E.U8 R0, desc[UR36][R4.64] ;  /* 0x0000002404007981 */ /* 0x000562000c1e1100 */
[----:B------:R-:W-:Y:S05]  /*6a60*/  BRA `(.L_x_24561) ;  /* 0x0000000c003c7947 */ /* 0x000fea0003800000 */
.L_x_24562:
[----:B------:R0:W5:Y:S01]  /*6a70*/  LDG.E.U16 R0, desc[UR36][R4.64] ;  /* 0x0000002404007981 */ /* 0x000162000c1e1500 */
[----:B------:R-:W-:Y:S05]  /*6a80*/  BRA `(.L_x_24561) ;  /* 0x0000000c00347947 */ /* 0x000fea0003800000 */
.L_x_24557:
        /* <DEDUP_REMOVED lines=10> */
.L_x_24565:
[----:B------:R-:W2:Y:S02]  /*6b30*/  LDG.E.U16 R2, desc[UR36][R4.64] ;  /* 0x0000002404027981 */ /* 0x000ea4000c1e1500 */
[----:B--2---:R-:W-:-:S06]  /*6b40*/  HADD2.F32 R2, -RZ, R2.H0_H0 ;  /* 0x20000002ff027230 */ /* 0x004fcc0000004100 */
[----:B------:R-:W0:Y:S02]  /*6b50*/  F2I.S64.TRUNC R2, R2 ;  /* 0x0000000200027311 */ /* 0x000e24000020d900 */
[----:B0-----:R-:W-:Y:S01]  /*6b60*/  PRMT R0, R2, 0x7610, R0 ;  /* 0x0000761002007816 */ /* 0x001fe20000000000 */
[----:B------:R-:W-:Y:S06]  /*6b70*/  BRA `(.L_x_24561) ;  /* 0x0000000800f87947 */ /* 0x000fec0003800000 */
.L_x_24564:
        /* <DEDUP_REMOVED lines=10> */
.L_x_24567:
[----:B------:R-:W2:Y:S02]  /*6c20*/  LDG.E.U16 R4, desc[UR36][R4.64] ;  /* 0x0000002404047981 */ /* 0x000ea4000c1e1500 */
[----:B--2---:R-:W-:-:S06]  /*6c30*/  HADD2.F32 R2, -RZ, R4.H0_H0 ;  /* 0x20000004ff027230 */ /* 0x004fcc0000004100 */
[----:B------:R-:W0:Y:S02]  /*6c40*/  F2I.S64.TRUNC R2, R2 ;  /* 0x0000000200027311 */ /* 0x000e24000020d900 */
[----:B0-----:R-:W-:Y:S01]  /*6c50*/  PRMT R0, R2, 0x7610, R0 ;  /* 0x0000761002007816 */ /* 0x001fe20000000000 */
[----:B------:R-:W-:Y:S06]  /*6c60*/  BRA `(.L_x_24561) ;  /* 0x0000000800bc7947 */ /* 0x000fec0003800000 */
.L_x_24566:
[----:B------:R-:W2:Y:S02]  /*6c70*/  LDG.E.64 R2, desc[UR36][R4.64] ;  /* 0x0000002404027981 */ /* 0x000ea4000c1e1b00 */
[----:B--2---:R-:W0:Y:S02]  /*6c80*/  F2I.S64.F64.TRUNC R2, R2 ;  /* 0x0000000200027311 */ /* 0x004e24000030d900 */
[----:B0-----:R-:W-:Y:S01]  /*6c90*/  PRMT R0, R2, 0x7610, R0 ;  /* 0x0000761002007816 */ /* 0x001fe20000000000 */
[----:B------:R-:W-:Y:S06]  /*6ca0*/  BRA `(.L_x_24561) ;  /* 0x0000000800ac7947 */ /* 0x000fec0003800000 */
.L_x_24556:
        /* <DEDUP_REMOVED lines=12> */
.L_x_24570:
[----:B------:R-:W2:Y:S02]  /*6d70*/  LDG.E.64 R4, desc[UR36][R4.64] ;  /* 0x0000002404047981 */ /* 0x000ea4000c1e1b00 */
[----:B--2---:R-:W0:Y:S02]  /*6d80*/  F2I.S64.F64.TRUNC R2, R4 ;  /* 0x0000000400027311 */ /* 0x004e24000030d900 */
[----:B0-----:R-:W-:Y:S01]  /*6d90*/  PRMT R0, R2, 0x7610, R0 ;  /* 0x0000761002007816 */ /* 0x001fe20000000000 */
[----:B------:R-:W-:Y:S06]  /*6da0*/  BRA `(.L_x_24561) ;  /* 0x00000008006c7947 */ /* 0x000fec0003800000 */
.L_x_24569:
        /* <DEDUP_REMOVED lines=28> */
.L_x_24572:
        /* <DEDUP_REMOVED lines=15> */
.L_x_24571:
[----:B------:R-:W2:Y:S02]  /*7060*/  LDG.E.U16 R2, desc[UR36][R4.64] ;  /* 0x0000002404027981 */ /* 0x000ea4000c1e1500 */
[----:B--2---:R-:W-:-:S06]  /*7070*/  IMAD.U32 R2, R2, 0x10000, RZ ;  /* 0x0001000002027824 */ /* 0x004fcc00078e00ff */
[----:B------:R-:W0:Y:S02]  /*7080*/  F2I.S64.TRUNC R2, R2 ;  /* 0x0000000200027311 */ /* 0x000e24000020d900 */
[----:B0-----:R-:W-:Y:S01]  /*7090*/  PRMT R0, R2, 0x7610, R0 ;  /* 0x0000761002007816 */ /* 0x001fe20000000000 */
[----:B------:R-:W-:Y:S06]  /*70a0*/  BRA `(.L_x_24561) ;  /* 0x0000000400ac7947 */ /* 0x000fec0003800000 */
.L_x_24568:
        /* <DEDUP_REMOVED lines=10> */
.L_x_24575:
        /* <DEDUP_REMOVED lines=21> */
.L_x_24579:
[----:B------:R-:W-:Y:S05]  /*72a0*/  BSYNC B1 ;  /* 0x0000000000017941 */ /* 0x000fea0003800000 */
.L_x_24578:
[----:B------:R-:W-:Y:S01]  /*72b0*/  IMAD.SHL.U32 R2, R2, 0x100000, RZ ;  /* 0x0010000002027824 */ /* 0x000fe200078e00ff */
[----:B------:R-:W-:-:S04]  /*72c0*/  LEA R3, R0, 0x3b800000, 0x17 ;  /* 0x3b80000000037811 */ /* 0x000fc800078eb8ff */
[----:B------:R-:W-:-:S07]  /*72d0*/  LOP3.LUT R2, R3, R2, R4, 0xfe, !PT ;  /* 0x0000000203027212 */ /* 0x000fce00078efe04 */
.L_x_24577:
[----:B------:R-:W-:Y:S05]  /*72e0*/  BSYNC B0 ;  /* 0x0000000000007941 */ /* 0x000fea0003800000 */
.L_x_24576:
[----:B------:R-:W0:Y:S02]  /*72f0*/  F2I.S64.TRUNC R2, R2 ;  /* 0x0000000200027311 */ /* 0x000e24000020d900 */
[----:B0-----:R-:W-:Y:S01]  /*7300*/  PRMT R0, R2, 0x7610, R0 ;  /* 0x0000761002007816 */ /* 0x001fe20000000000 */
[----:B------:R-:W-:Y:S06]  /*7310*/  BRA `(.L_x_24561) ;  /* 0x0000000400107947 */ /* 0x000fec0003800000 */
.L_x_24574:
        /* <DEDUP_REMOVED lines=21> */
.L_x_24583:
[----:B------:R-:W-:Y:S05]  /*7470*/  BSYNC B1 ;  /* 0x0000000000017941 */ /* 0x000fea0003800000 */
.L_x_24582:
[----:B------:R-:W-:Y:S01]  /*7480*/  IMAD.SHL.U32 R2, R2, 0x200000, RZ ;  /* 0x0020000002027824 */ /* 0x000fe200078e00ff */
[----:B------:R-:W-:-:S04]  /*7490*/  LEA R3, R0, 0x37800000, 0x17 ;  /* 0x3780000000037811 */ /* 0x000fc800078eb8ff */
[----:B------:R-:W-:-:S07]  /*74a0*/  LOP3.LUT R2, R3, R2, R4, 0xfe, !PT ;  /* 0x0000000203027212 */ /* 0x000fce00078efe04 */
.L_x_24581:
[----:B------:R-:W-:Y:S05]  /*74b0*/  BSYNC B0 ;  /* 0x0000000000007941 */ /* 0x000fea0003800000 */
.L_x_24580:
[----:B------:R-:W0:Y:S02]  /*74c0*/  F2I.S64.TRUNC R2, R2 ;  /* 0x0000000200027311 */ /* 0x000e24000020d900 */
[----:B0-----:R-:W-:Y:S01]  /*74d0*/  PRMT R0, R2, 0x7610, R0 ;  /* 0x0000761002007816 */ /* 0x001fe20000000000 */
[----:B------:R-:W-:Y:S06]  /*74e0*/  BRA `(.L_x_24561) ;  /* 0x00000000009c7947 */ /* 0x000fec0003800000 */
.L_x_24573:
        /* <DEDUP_REMOVED lines=14> */
.L_x_24587:
[----:B------:R-:W-:Y:S05]  /*75d0*/  BSYNC B0 ;  /* 0x0000000000007941 */ /* 0x000fea0003800000 */
.L_x_24586:
[----:B------:R-:W0:Y:S02]  /*75e0*/  F2I.S64.TRUNC R2, R2 ;  /* 0x0000000200027311 */ /* 0x000e24000020d900 */
[----:B0-----:R-:W-:Y:S01]  /*75f0*/  PRMT R0, R2, 0x7610, R0 ;  /* 0x0000761002007816 */ /* 0x001fe20000000000 */
[----:B------:R-:W-:Y:S06]  /*7600*/  BRA `(.L_x_24561) ;  /* 0x0000000000547947 */ /* 0x000fec0003800000 */
.L_x_24560:
        /* <DEDUP_REMOVED lines=16> */
.L_x_24588:
[----:B------:R-:W-:Y:S01]  /*7710*/  PRMT R0, RZ, 0x7610, R0 ;  /* 0x00007610ff007816 */ /* 0x000fe20000000000 */
[----:B------:R-:W-:Y:S06]  /*7720*/  BRA `(.L_x_24561) ;  /* 0x00000000000c7947 */ /* 0x000fec0003800000 */
.L_x_24585:
[----:B------:R0:W5:Y:S01]  /*7730*/  LDG.E.U8 R0, desc[UR36][R4.64] ;  /* 0x0000002404007981 */ /* 0x000162000c1e1100 */
[----:B------:R-:W-:Y:S05]  /*7740*/  BRA `(.L_x_24561) ;  /* 0x0000000000047947 */ /* 0x000fea0003800000 */
.L_x_24584:
[----:B------:R0:W5:Y:S02]  /*7750*/  LDG.E.U8 R0, desc[UR36][R4.64] ;  /* 0x0000002404007981 */ /* 0x000164000c1e1100 */
.L_x_24561:
[----:B01234-:R-:W0:Y:S01]  /*7760*/  LDC.U8 R5, c[0x0][0x491] ;  /* 0x00012440ff057b82 */ /* 0x01fe220000000000 */
[----:B-----5:R-:W-:Y:S02]  /*7770*/  LOP3.LUT R0, R0, 0xff, RZ, 0xc0, !PT ;  /* 0x000000ff00007812 */ /* 0x020fe400078ec0ff */
[----:B------:R-:W-:-:S04]  /*7780*/  LOP3.LUT R3, R22, 0xff, RZ, 0xc0, !PT ;  /* 0x000000ff16037812 */ /* 0x000fc800078ec0ff */
[----:B------:R-:W-:Y:S02]  /*7790*/  VIMNMX.U32 R2, R0, R3, PT ;  /* 0x0000000300027248 */ /* 0x000fe40003fe0000 */
        /* <DEDUP_REMOVED lines=13> */
.L_x_24592:
[----:B------:R0:W-:Y:S01]  /*7870*/  STG.E.U8 desc[UR36][R16.64], R2 ;  /* 0x0000000210007986 */ /* 0x0001e2000c101124 */
[----:B------:R-:W-:Y:S05]  /*7880*/  BRA `(.L_x_24594) ;  /* 0x0000000c00547947 */ /* 0x000fea0003800000 */
.L_x_24591:
        /* <DEDUP_REMOVED lines=9> */
.L_x_24596:
[----:B------:R3:W-:Y:S01]  /*7920*/  STG.E desc[UR36][R16.64], R2 ;  /* 0x0000000210007986 */ /* 0x0007e2000c101924 */
[----:B------:R-:W-:Y:S05]  /*7930*/  BRA `(.L_x_24594) ;  /* 0x0000000c00287947 */ /* 0x000fea0003800000 */
.L_x_24595:
[----:B------:R2:W-:Y:S01]  /*7940*/  STG.E.U16 desc[UR36][R16.64], R2 ;  /* 0x0000000210007986 */ /* 0x0005e2000c101524 */
[----:B------:R-:W-:Y:S05]  /*7950*/  BRA `(.L_x_24594) ;  /* 0x0000000c00207947 */ /* 0x000fea0003800000 */
.L_x_24590:
        /* <DEDUP_REMOVED lines=9> */
.L_x_24598:
[----:B------:R-:W0:Y:S02]  /*79f0*/  I2F.U16 R0, R2 ;  /* 0x0000000200007306 */ /* 0x000e240000101000 */
[----:B0-----:R-:W-:-:S05]  /*7a00*/  F2FP.F16.F32.PACK_AB R0, RZ, R0 ;  /* 0x00000000ff00723e */ /* 0x001fca00000000ff */
[----:B------:R0:W-:Y:S01]  /*7a10*/  STG.E.U16 desc[UR36][R16.64], R0 ;  /* 0x0000000010007986 */ /* 0x0001e2000c101524 */
[----:B------:R-:W-:Y:S05]  /*7a20*/  BRA `(.L_x_24594) ;  /* 0x0000000800ec7947 */ /* 0x000fea0003800000 */
.L_x_24597:
        /* <DEDUP_REMOVED lines=10> */
.L_x_24600:
[----:B------:R-:W0:Y:S02]  /*7ad0*/  I2F.U16 R2, R2 ;  /* 0x0000000200027306 */ /* 0x000e240000101000 */
[----:B0-----:R-:W-:-:S04]  /*7ae0*/  F2FP.F16.F32.PACK_AB R3, RZ, R2 ;  /* 0x00000002ff03723e */ /* 0x001fc800000000ff */
[----:B------:R-:W-:-:S05]  /*7af0*/  PRMT R3, R3, 0x5410, RZ ;  /* 0x0000541003037816 */ /* 0x000fca00000000ff */
[----:B------:R0:W-:Y:S01]  /*7b00*/  STG.E desc[UR36][R16.64], R3 ;  /* 0x0000000310007986 */ /* 0x0001e2000c101924 */
[----:B------:R-:W-:Y:S05]  /*7b10*/  BRA `(.L_x_24594) ;  /* 0x0000000800b07947 */ /* 0x000fea0003800000 */
.L_x_24599:
[----:B------:R-:W0:Y:S02]  /*7b20*/  I2F.F64.U16 R2, R2 ;  /* 0x0000000200027312 */ /* 0x000e240000101800 */
[----:B0-----:R0:W-:Y:S01]  /*7b30*/  STG.E.64 desc[UR36][R16.64], R2 ;  /* 0x0000000210007986 */ /* 0x0011e2000c101b24 */
[----:B------:R-:W-:Y:S05]  /*7b40*/  BRA `(.L_x_24594) ;  /* 0x0000000800a47947 */ /* 0x000fea0003800000 */
.L_x_24589:
        /* <DEDUP_REMOVED lines=13> */
.L_x_24603:
[----:B------:R-:W0:Y:S01]  /*7c20*/  I2F.F64.U16 R4, R2 ;  /* 0x0000000200047312 */ /* 0x000e220000101800 */
[----:B------:R-:W-:-:S05]  /*7c30*/  CS2R R6, SRZ ;  /* 0x0000000000067805 */ /* 0x000fca000001ff00 */
[----:B0-----:R0:W-:Y:S01]  /*7c40*/  STG.E.128 desc[UR36][R16.64], R4 ;  /* 0x0000000410007986 */ /* 0x0011e2000c101d24 */
[----:B------:R-:W-:Y:S05]  /*7c50*/  BRA `(.L_x_24594) ;  /* 0x0000000800607947 */ /* 0x000fea0003800000 */
.L_x_24602:
        /* <DEDUP_REMOVED lines=21> */
.L_x_24607:
[----:B------:R-:W-:Y:S05]  /*7db0*/  BSYNC B0 ;  /* 0x0000000000007941 */ /* 0x000fea0003800000 */
.L_x_24606:
[----:B------:R-:W-:-:S05]  /*7dc0*/  LOP3.LUT R3, R0, R3, RZ, 0xfc, !PT ;  /* 0x0000000300037212 */ /* 0x000fca00078efcff */
[----:B------:R0:W-:Y:S01]  /*7dd0*/  STG.E.U8 desc[UR36][R16.64], R3 ;  /* 0x0000000310007986 */ /* 0x0001e2000c101124 */
[----:B------:R-:W-:Y:S05]  /*7de0*/  BRA `(.L_x_24594) ;  /* 0x0000000400fc7947 */ /* 0x000fea0003800000 */
.L_x_24605:
        /* <DEDUP_REMOVED lines=13> */
.L_x_24609:
[----:B------:R-:W-:Y:S01]  /*7ec0*/  IMAD.MOV.U32 R0, RZ, RZ, 0x7f ;  /* 0x0000007fff007424 */ /* 0x000fe200078e00ff */
[----:B------:R-:W-:-:S04]  /*7ed0*/  ISETP.GT.U32.AND P0, PT, R3, 0x7f800000, PT ;  /* 0x7f8000000300780c */ /* 0x000fc80003f04070 */
[----:B------:R-:W-:-:S09]  /*7ee0*/  SEL R0, R0, 0x7c, P0 ;  /* 0x0000007c00007807 */ /* 0x000fd20000000000 */
.L_x_24610:
[----:B------:R-:W-:Y:S05]  /*7ef0*/  BSYNC B0 ;  /* 0x0000000000007941 */ /* 0x000fea0003800000 */
.L_x_24608:
[----:B------:R-:W-:-:S04]  /*7f00*/  LOP3.LUT R2, R5, 0x80000000, RZ, 0xc0, !PT ;  /* 0x8000000005027812 */ /* 0x000fc800078ec0ff */
[----:B------:R-:W-:-:S04]  /*7f10*/  SHF.R.U32.HI R3, RZ, 0x18, R2 ;  /* 0x00000018ff037819 */ /* 0x000fc80000011602 */
[----:B------:R-:W-:-:S05]  /*7f20*/  LOP3.LUT R3, R0, R3, RZ, 0xfc, !PT ;  /* 0x0000000300037212 */ /* 0x000fca00078efcff */
[----:B------:R0:W-:Y:S01]  /*7f30*/  STG.E.U8 desc[UR36][R16.64], R3 ;  /* 0x0000000310007986 */ /* 0x0001e2000c101124 */
[----:B------:R-:W-:Y:S05]  /*7f40*/  BRA `(.L_x_24594) ;  /* 0x0000000400a47947 */ /* 0x000fea0003800000 */
.L_x_24604:
[----:B------:R-:W0:Y:S02]  /*7f50*/  I2F.U16 R0, R2 ;  /* 0x0000000200007306 */ /* 0x000e240000101000 */
[----:B0-----:R-:W-:-:S05]  /*7f60*/  F2FP.BF16.F32.PACK_AB R0, RZ, R0 ;  /* 0x00000000ff00723e */ /* 0x001fca00000010ff */
[----:B------:R0:W-:Y:S01]  /*7f70*/  STG.E.U16 desc[UR36][R16.64], R0 ;  /* 0x0000000010007986 */ /* 0x0001e2000c101524 */
[----:B------:R-:W-:Y:S05]  /*7f80*/  BRA `(.L_x_24594) ;  /* 0x0000000400947947 */ /* 0x000fea0003800000 */
.L_x_24601:
        /* <DEDUP_REMOVED lines=10> */
.L_x_24613:
        /* <DEDUP_REMOVED lines=17> */
.L_x_24616:
[----:B------:R-:W-:-:S04]  /*8140*/  LOP3.LUT R2, R5, 0x80000000, RZ, 0xc0, !PT ;  /* 0x8000000005027812 */ /* 0x000fc800078ec0ff */
[----:B------:R-:W-:-:S04]  /*8150*/  SHF.R.U32.HI R3, RZ, 0x18, R2 ;  /* 0x00000018ff037819 */ /* 0x000fc80000011602 */
[----:B------:R-:W-:-:S04]  /*8160*/  LOP3.LUT R0, R0, R3, RZ, 0xfc, !PT ;  /* 0x0000000300007212 */ /* 0x000fc800078efcff */
[----:B------:R-:W-:-:S07]  /*8170*/  PRMT R8, R0, 0x7610, R8 ;  /* 0x0000761000087816 */ /* 0x000fce0000000008 */
.L_x_24615:
[----:B------:R-:W-:Y:S05]  /*8180*/  BSYNC B0 ;  /* 0x0000000000007941 */ /* 0x000fea0003800000 */
.L_x_24614:
[----:B------:R0:W-:Y:S01]  /*8190*/  STG.E.U8 desc[UR36][R16.64], R8 ;  /* 0x0000000810007986 */ /* 0x0001e2000c101124 */
[----:B------:R-:W-:Y:S05]  /*81a0*/  BRA `(.L_x_24594) ;  /* 0x00000004000c7947 */ /* 0x000fea0003800000 */
.L_x_24612:
        /* <DEDUP_REMOVED lines=17> */
.L_x_24619:
[----:B------:R-:W-:-:S04]  /*82c0*/  LOP3.LUT R2, R5, 0x80000000, RZ, 0xc0, !PT ;  /* 0x8000000005027812 */ /* 0x000fc800078ec0ff */
[----:B------:R-:W-:-:S04]  /*82d0*/  SHF.R.U32.HI R3, RZ, 0x18, R2 ;  /* 0x00000018ff037819 */ /* 0x000fc80000011602 */
[----:B------:R-:W-:-:S04]  /*82e0*/  LOP3.LUT R0, R0, R3, RZ, 0xfc, !PT ;  /* 0x0000000300007212 */ /* 0x000fc800078efcff */
[----:B------:R-:W-:-:S07]  /*82f0*/  PRMT R8, R0, 0x7610, R8 ;  /* 0x0000761000087816 */ /* 0x000fce0000000008 */
.L_x_24618:
[----:B------:R-:W-:Y:S05]  /*8300*/  BSYNC B0 ;  /* 0x0000000000007941 */ /* 0x000fea0003800000 */
.L_x_24617:
[----:B------:R0:W-:Y:S01]  /*8310*/  STG.E.U8 desc[UR36][R16.64], R8 ;  /* 0x0000000810007986 */ /* 0x0001e2000c101124 */
[----:B------:R-:W-:Y:S05]  /*8320*/  BRA `(.L_x_24594) ;  /* 0x0000000000ac7947 */ /* 0x000fea0003800000 */
.L_x_24611:
        /* <DEDUP_REMOVED lines=22> */
.L_x_24593:
        /* <DEDUP_REMOVED lines=16> */
.L_x_24622:
[----:B------:R-:W-:Y:S05]  /*8590*/  BRA `(.L_x_24594) ;  /* 0x0000000000107947 */ /* 0x000fea0003800000 */
.L_x_24621:
[----:B------:R-:W-:-:S05]  /*85a0*/  IMAD.MOV.U32 R3, RZ, RZ, RZ ;  /* 0x000000ffff037224 */ /* 0x000fca00078e00ff */
[----:B------:R0:W-:Y:S01]  /*85b0*/  STG.E.64 desc[UR36][R16.64], R2 ;  /* 0x0000000210007986 */ /* 0x0001e2000c101b24 */
[----:B------:R-:W-:Y:S05]  /*85c0*/  BRA `(.L_x_24594) ;  /* 0x0000000000047947 */ /* 0x000fea0003800000 */
.L_x_24620:
[----:B------:R0:W-:Y:S02]  /*85d0*/  STG.E desc[UR36][R16.64], R2 ;  /* 0x0000000210007986 */ /* 0x0001e4000c101924 */
.L_x_24594:
[----:B------:R-:W-:-:S07]  /*85e0*/  VIADD R19, R19, 0x80 ;  /* 0x0000008013137836 */ /* 0x000fce0000000000 */
.L_x_24521:
[----:B------:R-:W-:Y:S05]  /*85f0*/  BSYNC B6 ;  /* 0x0000000000067941 */ /* 0x000fea0003800000 */
.L_x_24520:
        /* <DEDUP_REMOVED lines=358> */
.L_x_24625:
        /* <DEDUP_REMOVED lines=20> */
.L_x_24629:
[----:B------:R3:W5:Y:S01]  /*9da0*/  LDG.E.U8 R22, desc[UR36][R4.64] ;  /* 0x0000002404167981 */ /* 0x000762000c1e1100 */
[----:B------:R-:W-:Y:S05]  /*9db0*/  BRA `(.L_x_24631) ;  /* 0x0000000c00647947 */ /* 0x000fea0003800000 */
.L_x_24628:
        /* <DEDUP_REMOVED lines=8> */
.L_x_24633:
[----:B------:R2:W5:Y:S01]  /*9e40*/  LDG.E.U8 R22, desc[UR36][R4.64] ;  /* 0x0000002404167981 */ /* 0x000562000c1e1100 */
[----:B------:R-:W-:Y:S05]  /*9e50*/  BRA `(.L_x_24631) ;  /* 0x0000000c003c7947 */ /* 0x000fea0003800000 */
.L_x_24632:
[----:B------:R0:W5:Y:S01]  /*9e60*/  LDG.E.U16 R22, desc[UR36][R4.64] ;  /* 0x0000002404167981 */ /* 0x000162000c1e1500 */
[----:B------:R-:W-:Y:S05]  /*9e70*/  BRA `(.L_x_24631) ;  /* 0x0000000c00347947 */ /* 0x000fea0003800000 */
.L_x_24627:
        /* <DEDUP_REMOVED lines=10> */
.L_x_24635:
[----:B------:R-:W2:Y:S02]  /*9f20*/  LDG.E.U16 R2, desc[UR36][R4.64] ;  /* 0x0000002404027981 */ /* 0x000ea4000c1e1500 */
[----:B--2---:R-:W-:-:S06]  /*9f30*/  HADD2.F32 R2, -RZ, R2.H0_H0 ;  /* 0x20000002ff027230 */ /* 0x004fcc0000004100 */
[----:B------:R-:W0:Y:S02]  /*9f40*/  F2I.S64.TRUNC R2, R2 ;  /* 0x0000000200027311 */ /* 0x000e24000020d900 */
[----:B0-----:R-:W-:Y:S01]  /*9f50*/  PRMT R22, R2, 0x7610, R22 ;  /* 0x0000761002167816 */ /* 0x001fe20000000016 */
[----:B------:R-:W-:Y:S06]  /*9f60*/  BRA `(.L_x_24631) ;  /* 0x0000000800f87947 */ /* 0x000fec0003800000 */
.L_x_24634:
        /* <DEDUP_REMOVED lines=10> */
.L_x_24637:
[----:B------:R-:W2:Y:S02]  /*a010*/  LDG.E.U16 R4, desc[UR36][R4.64] ;  /* 0x0000002404047981 */ /* 0x000ea4000c1e1500 */
[----:B--2---:R-:W-:-:S06]  /*a020*/  HADD2.F32 R2, -RZ, R4.H0_H0 ;  /* 0x20000004ff027230 */ /* 0x004fcc0000004100 */
[----:B------:R-:W0:Y:S02]  /*a030*/  F2I.S64.TRUNC R2, R2 ;  /* 0x0000000200027311 */ /* 0x000e24000020d900 */
[----:B0-----:R-:W-:Y:S01]  /*a040*/  PRMT R22, R2, 0x7610, R22 ;  /* 0x0000761002167816 */ /* 0x001fe20000000016 */
[----:B------:R-:W-:Y:S06]  /*a050*/  BRA `(.L_x_24631) ;  /* 0x0000000800bc7947 */ /* 0x000fec0003800000 */
.L_x_24636:
[----:B------:R-:W2:Y:S02]  /*a060*/  LDG.E.64 R2, desc[UR36][R4.64] ;  /* 0x0000002404027981 */ /* 0x000ea4000c1e1b00 */
[----:B--2---:R-:W0:Y:S02]  /*a070*/  F2I.S64.F64.TRUNC R2, R2 ;  /* 0x0000000200027311 */ /* 0x004e24000030d900 */
[----:B0-----:R-:W-:Y:S01]  /*a080*/  PRMT R22, R2, 0x7610, R22 ;  /* 0x0000761002167816 */ /* 0x001fe20000000016 */
[----:B------:R-:W-:Y:S06]  /*a090*/  BRA `(.L_x_24631) ;  /* 0x0000000800ac7947 */ /* 0x000fec0003800000 */
.L_x_24626:
        /* <DEDUP_REMOVED lines=12> */
.L_x_24640:
[----:B------:R-:W2:Y:S02]  /*a160*/  LDG.E.64 R4, desc[UR36][R4.64] ;  /* 0x0000002404047981 */ /* 0x000ea4000c1e1b00 */
[----:B--2---:R-:W0:Y:S02]  /*a170*/  F2I.S64.F64.TRUNC R2, R4 ;  /* 0x0000000400027311 */ /* 0x004e24000030d900 */
[----:B0-----:R-:W-:Y:S01]  /*a180*/  PRMT R22, R2, 0x7610, R22 ;  /* 0x0000761002167816 */ /* 0x001fe20000000016 */
[----:B------:R-:W-:Y:S06]  /*a190*/  BRA `(.L_x_24631) ;  /* 0x00000008006c7947 */ /* 0x000fec0003800000 */
.L_x_24639:
        /* <DEDUP_REMOVED lines=28> */
.L_x_24642:
        /* <DEDUP_REMOVED lines=15> */
.L_x_24641:
[----:B------:R-:W2:Y:S02]  /*a450*/  LDG.E.U16 R2, desc[UR36][R4.64] ;  /* 0x0000002404027981 */ /* 0x000ea4000c1e1500 */
[----:B--2---:R-:W-:-:S06]  /*a460*/  IMAD.U32 R2, R2, 0x10000, RZ ;  /* 0x0001000002027824 */ /* 0x004fcc00078e00ff */
[----:B------:R-:W0:Y:S02]  /*a470*/  F2I.S64.TRUNC R2, R2 ;  /* 0x0000000200027311 */ /* 0x000e24000020d900 */
[----:B0-----:R-:W-:Y:S01]  /*a480*/  PRMT R22, R2, 0x7610, R22 ;  /* 0x0000761002167816 */ /* 0x001fe20000000016 */
[----:B------:R-:W-:Y:S06]  /*a490*/  BRA `(.L_x_24631) ;  /* 0x0000000400ac7947 */ /* 0x000fec0003800000 */
.L_x_24638:
        /* <DEDUP_REMOVED lines=10> */
.L_x_24645:
        /* <DEDUP_REMOVED lines=21> */
.L_x_24649:
[----:B------:R-:W-:Y:S05]  /*a690*/  BSYNC B1 ;  /* 0x0000000000017941 */ /* 0x000fea0003800000 */
.L_x_24648:
[----:B------:R-:W-:Y:S01]  /*a6a0*/  IMAD.SHL.U32 R2, R2, 0x100000, RZ ;  /* 0x0010000002027824 */ /* 0x000fe200078e00ff */
[----:B------:R-:W-:-:S04]  /*a6b0*/  LEA R3, R0, 0x3b800000, 0x17 ;  /* 0x3b80000000037811 */ /* 0x000fc800078eb8ff */
[----:B------:R-:W-:-:S07]  /*a6c0*/  LOP3.LUT R2, R3, R2, R4, 0xfe, !PT ;  /* 0x0000000203027212 */ /* 0x000fce00078efe04 */
.L_x_24647:
[----:B------:R-:W-:Y:S05]  /*a6d0*/  BSYNC B0 ;  /* 0x0000000000007941 */ /* 0x000fea0003800000 */
.L_x_24646:
[----:B------:R-:W0:Y:S02]  /*a6e0*/  F2I.S64.TRUNC R2, R2 ;  /* 0x0000000200027311 */ /* 0x000e24000020d900 */
[----:B0-----:R-:W-:Y:S01]  /*a6f0*/  PRMT R22, R2, 0x7610, R22 ;  /* 0x0000761002167816 */ /* 0x001fe20000000016 */
[----:B------:R-:W-:Y:S06]  /*a700*/  BRA `(.L_x_24631) ;  /* 0x0000000400107947 */ /* 0x000fec0003800000 */
.L_x_24644:
        /* <DEDUP_REMOVED lines=21> */
.L_x_24653:
[----:B------:R-:W-:Y:S05]  /*a860*/  BSYNC B1 ;  /* 0x0000000000017941 */ /* 0x000fea0003800000 */
.L_x_24652:
[----:B------:R-:W-:Y:S01]  /*a870*/  IMAD.SHL.U32 R2, R2, 0x200000, RZ ;  /* 0x0020000002027824 */ /* 0x000fe200078e00ff */
[----:B------:R-:W-:-:S04]  /*a880*/  LEA R3, R0, 0x37800000, 0x17 ;  /* 0x3780000000037811 */ /* 0x000fc800078eb8ff */
[----:B------:R-:W-:-:S07]  /*a890*/  LOP3.LUT R2, R3, R2, R4, 0xfe, !PT ;  /* 0x0000000203027212 */ /* 0x000fce00078efe04 */
.L_x_24651:
[----:B------:R-:W-:Y:S05]  /*a8a0*/  BSYNC B0 ;  /* 0x0000000000007941 */ /* 0x000fea0003800000 */
.L_x_24650:
[----:B------:R-:W0:Y:S02]  /*a8b0*/  F2I.S64.TRUNC R2, R2 ;  /* 0x0000000200027311 */ /* 0x000e24000020d900 */
[----:B0-----:R-:W-:Y:S01]  /*a8c0*/  PRMT R22, R2, 0x7610, R22 ;  /* 0x0000761002167816 */ /* 0x001fe20000000016 */
[----:B------:R-:W-:Y:S06]  /*a8d0*/  BRA `(.L_x_24631) ;  /* 0x00000000009c7947 */ /* 0x000fec0003800000 */
.L_x_24643:
        /* <DEDUP_REMOVED lines=14> */
.L_x_24657:
[----:B------:R-:W-:Y:S05]  /*a9c0*/  BSYNC B0 ;  /* 0x0000000000007941 */ /* 0x000fea0003800000 */
.L_x_24656:
[----:B------:R-:W0:Y:S02]  /*a9d0*/  F2I.S64.TRUNC R2, R2 ;  /* 0x0000000200027311 */ /* 0x000e24000020d900 */
[----:B0-----:R-:W-:Y:S01]  /*a9e0*/  PRMT R22, R2, 0x7610, R22 ;  /* 0x0000761002167816 */ /* 0x001fe20000000016 */
[----:B------:R-:W-:Y:S06]  /*a9f0*/  BRA `(.L_x_24631) ;  /* 0x0000000000547947 */ /* 0x000fec0003800000 */
.L_x_24630:
        /* <DEDUP_REMOVED lines=16> */
.L_x_24658:
[----:B------:R-:W-:Y:S01]  /*ab00*/  PRMT R22, RZ, 0x7610, R22 ;  /* 0x00007610ff167816 */ /* 0x000fe20000000016 */
[----:B------:R-:W-:Y:S06]  /*ab10*/  BRA `(.L_x_24631) ;  /* 0x00000000000c7947 */ /* 0x000fec0003800000 */
.L_x_24655:
[----:B------:R0:W5:Y:S01]  /*ab20*/  LDG.E.U8 R22, desc[UR36][R4.64] ;  /* 0x0000002404167981 */ /* 0x000162000c1e1100 */
[----:B------:R-:W-:Y:S05]  /*ab30*/  BRA `(.L_x_24631) ;  /* 0x0000000000047947 */ /* 0x000fea0003800000 */
.L_x_24654:
[----:B------:R0:W5:Y:S02]  /*ab40*/  LDG.E.U8 R22, desc[UR36][R4.64] ;  /* 0x0000002404167981 */ /* 0x000164000c1e1100 */
.L_x_24631:
        /* <DEDUP_REMOVED lines=17> */
.L_x_24662:
[----:B------:R0:W5:Y:S01]  /*ac60*/  LDG.E.U8 R0, desc[UR36][R4.64] ;  /* 0x0000002404007981 */ /* 0x000162000c1e1100 */
[----:B------:R-:W-:Y:S05]  /*ac70*/  BRA `(.L_x_24664) ;  /* 0x0000000c00647947 */ /* 0x000fea0003800000 */
.L_x_24661:
        /* <DEDUP_REMOVED lines=8> */
.L_x_24666:
[----:B------:R3:W5:Y:S01]  /*ad00*/  LDG.E.U8 R0, desc[UR36][R4.64] ;  /* 0x0000002404007981 */ /* 0x000762000c1e1100 */
[----:B------:R-:W-:Y:S05]  /*ad10*/  BRA `(.L_x_24664) ;  /* 0x0000000c003c7947 */ /* 0x000fea0003800000 */
.L_x_24665:
[----:B------:R4:W5:Y:S01]  /*ad20*/  LDG.E.U16 R0, desc[UR36][R4.64] ;  /* 0x0000002404007981 */ /* 0x000962000c1e1500 */
[----:B------:R-:W-:Y:S05]  /*ad30*/  BRA `(.L_x_24664) ;  /* 0x0000000c00347947 */ /* 0x000fea0003800000 */
.L_x_24660:
        /* <DEDUP_REMOVED lines=10> */
.L_x_24668:
[----:B------:R-:W2:Y:S02]  /*ade0*/  LDG.E.U16 R2, desc[UR36][R4.64] ;  /* 0x0000002404027981 */ /* 0x000ea4000c1e1500 */
[----:B--2---:R-:W-:-:S06]  /*adf0*/  HADD2.F32 R2, -RZ, R2.H0_H0 ;  /* 0x20000002ff027230 */ /* 0x004fcc0000004100 */
[----:B------:R-:W0:Y:S02]  /*ae00*/  F2I.S64.TRUNC R2, R2 ;  /* 0x0000000200027311 */ /* 0x000e24000020d900 */
[----:B0-----:R-:W-:Y:S01]  /*ae10*/  PRMT R0, R2, 0x7610, R0 ;  /* 0x0000761002007816 */ /* 0x001fe20000000000 */
[----:B------:R-:W-:Y:S06]  /*ae20*/  BRA `(.L_x_24664) ;  /* 0x0000000800f87947 */ /* 0x000fec0003800000 */
.L_x_24667:
        /* <DEDUP_REMOVED lines=10> */
.L_x_24670:
[----:B------:R-:W2:Y:S02]  /*aed0*/  LDG.E.U16 R4, desc[UR36][R4.64] ;  /* 0x0000002404047981 */ /* 0x000ea4000c1e1500 */
[----:B--2---:R-:W-:-:S06]  /*aee0*/  HADD2.F32 R2, -RZ, R4.H0_H0 ;  /* 0x20000004ff027230 */ /* 0x004fcc0000004100 */
[----:B------:R-:W0:Y:S02]  /*aef0*/  F2I.S64.TRUNC R2, R2 ;  /* 0x0000000200027311 */ /* 0x000e24000020d900 */
[----:B0-----:R-:W-:Y:S01]  /*af00*/  PRMT R0, R2, 0x7610, R0 ;  /* 0x0000761002007816 */ /* 0x001fe20000000000 */
[----:B------:R-:W-:Y:S06]  /*af10*/  BRA `(.L_x_24664) ;  /* 0x0000000800bc7947 */ /* 0x000fec0003800000 */
.L_x_24669:
[----:B------:R-:W2:Y:S02]  /*af20*/  LDG.E.64 R2, desc[UR36][R4.64] ;  /* 0x0000002404027981 */ /* 0x000ea4000c1e1b00 */
[----:B--2---:R-:W0:Y:S02]  /*af30*/  F2I.S64.F64.TRUNC R2, R2 ;  /* 0x0000000200027311 */ /* 0x004e24000030d900 */
[----:B0-----:R-:W-:Y:S01]  /*af40*/  PRMT R0, R2, 0x7610, R0 ;  /* 0x0000761002007816 */ /* 0x001fe20000000000 */
[----:B------:R-:W-:Y:S06]  /*af50*/  BRA `(.L_x_24664) ;  /* 0x0000000800ac7947 */ /* 0x000fec0003800000 */
.L_x_24659:
        /* <DEDUP_REMOVED lines=12> */
.L_x_24673:
[----:B------:R-:W2:Y:S02]  /*b020*/  LDG.E.64 R4, desc[UR36][R4.64] ;  /* 0x0000002404047981 */ /* 0x000ea4000c1e1b00 */
[----:B--2---:R-:W0:Y:S02]  /*b030*/  F2I.S64.F64.TRUNC R2, R4 ;  /* 0x0000000400027311 */ /* 0x004e24000030d900 */
[----:B0-----:R-:W-:Y:S01]  /*b040*/  PRMT R0, R2, 0x7610, R0 ;  /* 0x0000761002007816 */ /* 0x001fe20000000000 */
[----:B------:R-:W-:Y:S06]  /*b050*/  BRA `(.L_x_24664) ;  /* 0x00000008006c7947 */ /* 0x000fec0003800000 */
.L_x_24672:
        /* <DEDUP_REMOVED lines=28> */
.L_x_24675:
        /* <DEDUP_REMOVED lines=15> */
.L_x_24674:
[----:B------:R-:W2:Y:S02]  /*b310*/  LDG.E.U16 R2, desc[UR36][R4.64] ;  /* 0x0000002404027981 */ /* 0x000ea4000c1e1500 */
[----:B--2---:R-:W-:-:S06]  /*b320*/  IMAD.U32 R2, R2, 0x10000, RZ ;  /* 0x0001000002027824 */ /* 0x004fcc00078e00ff */
[----:B------:R-:W0:Y:S02]  /*b330*/  F2I.S64.TRUNC R2, R2 ;  /* 0x0000000200027311 */ /* 0x000e24000020d900 */
[----:B0-----:R-:W-:Y:S01]  /*b340*/  PRMT R0, R2, 0x7610, R0 ;  /* 0x0000761002007816 */ /* 0x001fe20000000000 */
[----:B------:R-:W-:Y:S06]  /*b350*/  BRA `(.L_x_24664) ;  /* 0x0000000400ac7947 */ /* 0x000fec0003800000 */
.L_x_24671:
        /* <DEDUP_REMOVED lines=10> */
.L_x_24678:
        /* <DEDUP_REMOVED lines=21> */
.L_x_24682:
[----:B------:R-:W-:Y:S05]  /*b550*/  BSYNC B1 ;  /* 0x0000000000017941 */ /* 0x000fea0003800000 */
.L_x_24681:
[----:B------:R-:W-:Y:S01]  /*b560*/  IMAD.SHL.U32 R2, R2, 0x100000, RZ ;  /* 0x0010000002027824 */ /* 0x000fe200078e00ff */
[----:B------:R-:W-:-:S04]  /*b570*/  LEA R3, R0, 0x3b800000, 0x17 ;  /* 0x3b80000000037811 */ /* 0x000fc800078eb8ff */
[----:B------:R-:W-:-:S07]  /*b580*/  LOP3.LUT R2, R3, R2, R4, 0xfe, !PT ;  /* 0x0000000203027212 */ /* 0x000fce00078efe04 */
.L_x_24680:
[----:B------:R-:W-:Y:S05]  /*b590*/  BSYNC B0 ;  /* 0x0000000000007941 */ /* 0x000fea0003800000 */
.L_x_24679:
[----:B------:R-:W0:Y:S02]  /*b5a0*/  F2I.S64.TRUNC R2, R2 ;  /* 0x0000000200027311 */ /* 0x000e24000020d900 */
[----:B0-----:R-:W-:Y:S01]  /*b5b0*/  PRMT R0, R2, 0x7610, R0 ;  /* 0x0000761002007816 */ /* 0x001fe20000000000 */
[----:B------:R-:W-:Y:S06]  /*b5c0*/  BRA `(.L_x_24664) ;  /* 0x0000000400107947 */ /* 0x000fec0003800000 */
.L_x_24677:
        /* <DEDUP_REMOVED lines=21> */
.L_x_24686:
[----:B------:R-:W-:Y:S05]  /*b720*/  BSYNC B1 ;  /* 0x0000000000017941 */ /* 0x000fea0003800000 */
.L_x_24685:
[----:B------:R-:W-:Y:S01]  /*b730*/  IMAD.SHL.U32 R2, R2, 0x200000, RZ ;  /* 0x0020000002027824 */ /* 0x000fe200078e00ff */
[----:B------:R-:W-:-:S04]  /*b740*/  LEA R3, R0, 0x37800000, 0x17 ;  /* 0x3780000000037811 */ /* 0x000fc800078eb8ff */
[----:B------:R-:W-:-:S07]  /*b750*/  LOP3.LUT R2, R3, R2, R4, 0xfe, !PT ;  /* 0x0000000203027212 */ /* 0x000fce00078efe04 */
.L_x_24684:
[----:B------:R-:W-:Y:S05]  /*b760*/  BSYNC B0 ;  /* 0x0000000000007941 */ /* 0x000fea0003800000 */
.L_x_24683:
[----:B------:R-:W0:Y:S02]  /*b770*/  F2I.S64.TRUNC R2, R2 ;  /* 0x0000000200027311 */ /* 0x000e24000020d900 */
[----:B0-----:R-:W-:Y:S01]  /*b780*/  PRMT R0, R2, 0x7610, R0 ;  /* 0x0000761002007816 */ /* 0x001fe20000000000 */
[----:B------:R-:W-:Y:S06]  /*b790*/  BRA `(.L_x_24664) ;  /* 0x00000000009c7947 */ /* 0x000fec0003800000 */
.L_x_24676:
        /* <DEDUP_REMOVED lines=14> */
.L_x_24690:
[----:B------:R-:W-:Y:S05]  /*b880*/  BSYNC B0 ;  /* 0x0000000000007941 */ /* 0x000fea0003800000 */
.L_x_24689:
[----:B------:R-:W0:Y:S02]  /*b890*/  F2I.S64.TRUNC R2, R2 ;  /* 0x0000000200027311 */ /* 0x000e24000020d900 */
[----:B0-----:R-:W-:Y:S01]  /*b8a0*/  PRMT R0, R2, 0x7610, R0 ;  /* 0x0000761002007816 */ /* 0x001fe20000000000 */
[----:B------:R-:W-:Y:S06]  /*b8b0*/  BRA `(.L_x_24664) ;  /* 0x0000000000547947 */ /* 0x000fec0003800000 */
.L_x_24663:
        /* <DEDUP_REMOVED lines=16> */
.L_x_24691:
[----:B------:R-:W-:Y:S01]  /*b9c0*/  PRMT R0, RZ, 0x7610, R0 ;  /* 0x00007610ff007816 */ /* 0x000fe20000000000 */
[----:B------:R-:W-:Y:S06]  /*b9d0*/  BRA `(.L_x_24664) ;  /* 0x00000000000c7947 */ /* 0x000fec0003800000 */
.L_x_24688:
[----:B------:R0:W5:Y:S01]  /*b9e0*/  LDG.E.U8 R0, desc[UR36][R4.64] ;  /* 0x0000002404007981 */ /* 0x000162000c1e1100 */
[----:B------:R-:W-:Y:S05]  /*b9f0*/  BRA `(.L_x_24664) ;  /* 0x0000000000047947 */ /* 0x000fea0003800000 */
.L_x_24687:
[----:B------:R0:W5:Y:S02]  /*ba00*/  LDG.E.U8 R0, desc[UR36][R4.64] ;  /* 0x0000002404007981 */ /* 0x000164000c1e1100 */
.L_x_24664:
        /* <DEDUP_REMOVED lines=17> */
.L_x_24695:
[----:B------:R0:W-:Y:S01]  /*bb20*/  STG.E.U8 desc[UR36][R16.64], R2 ;  /* 0x0000000210007986 */ /* 0x0001e2000c101124 */
[----:B------:R-:W-:Y:S05]  /*bb30*/  BRA `(.L_x_24697) ;  /* 0x0000000c00547947 */ /* 0x000fea0003800000 */
.L_x_24694:
        /* <DEDUP_REMOVED lines=9> */
.L_x_24699:
[----:B------:R0:W-:Y:S01]  /*bbd0*/  STG.E desc[UR36][R16.64], R2 ;  /* 0x0000000210007986 */ /* 0x0001e2000c101924 */
[----:B------:R-:W-:Y:S05]  /*bbe0*/  BRA `(.L_x_24697) ;  /* 0x0000000c00287947 */ /* 0x000fea0003800000 */
.L_x_24698:
[----:B------:R0:W-:Y:S01]  /*bbf0*/  STG.E.U16 desc[UR36][R16.64], R2 ;  /* 0x0000000210007986 */ /* 0x0001e2000c101524 */
[----:B------:R-:W-:Y:S05]  /*bc00*/  BRA `(.L_x_24697) ;  /* 0x0000000c00207947 */ /* 0x000fea0003800000 */
.L_x_24693:
        /* <DEDUP_REMOVED lines=9> */
.L_x_24701:
[----:B------:R-:W0:Y:S02]  /*bca0*/  I2F.U16 R0, R2 ;  /* 0x0000000200007306 */ /* 0x000e240000101000 */
[----:B0-----:R-:W-:-:S05]  /*bcb0*/  F2FP.F16.F32.PACK_AB R0, RZ, R0 ;  /* 0x00000000ff00723e */ /* 0x001fca00000000ff */
[----:B------:R0:W-:Y:S01]  /*bcc0*/  STG.E.U16 desc[UR36][R16.64], R0 ;  /* 0x0000000010007986 */ /* 0x0001e2000c101524 */
[----:B------:R-:W-:Y:S05]  /*bcd0*/  BRA `(.L_x_24697) ;  /* 0x0000000800ec7947 */ /* 0x000fea0003800000 */
.L_x_24700:
        /* <DEDUP_REMOVED lines=10> */
.L_x_24703:
[----:B------:R-:W0:Y:S02]  /*bd80*/  I2F.U16 R2, R2 ;  /* 0x0000000200027306 */ /* 0x000e240000101000 */
[----:B0-----:R-:W-:-:S04]  /*bd90*/  F2FP.F16.F32.PACK_AB R3, RZ, R2 ;  /* 0x00000002ff03723e */ /* 0x001fc800000000ff */
[----:B------:R-:W-:-:S05]  /*bda0*/  PRMT R3, R3, 0x5410, RZ ;  /* 0x0000541003037816 */ /* 0x000fca00000000ff */
[----:B------:R0:W-:Y:S01]  /*bdb0*/  STG.E desc[UR36][R16.64], R3 ;  /* 0x0000000310007986 */ /* 0x0001e2000c101924 */
[----:B------:R-:W-:Y:S05]  /*bdc0*/  BRA `(.L_x_24697) ;  /* 0x0000000800b07947 */ /* 0x000fea0003800000 */
.L_x_24702:
[----:B------:R-:W0:Y:S02]  /*bdd0*/  I2F.F64.U16 R2, R2 ;  /* 0x0000000200027312 */ /* 0x000e240000101800 */
[----:B0-----:R0:W-:Y:S01]  /*bde0*/  STG.E.64 desc[UR36][R16.64], R2 ;  /* 0x0000000210007986 */ /* 0x0011e2000c101b24 */
[----:B------:R-:W-:Y:S05]  /*bdf0*/  BRA `(.L_x_24697) ;  /* 0x0000000800a47947 */ /* 0x000fea0003800000 */
.L_x_24692:
        /* <DEDUP_REMOVED lines=13> */
.L_x_24706:
[----:B------:R-:W0:Y:S01]  /*bed0*/  I2F.F64.U16 R4, R2 ;  /* 0x0000000200047312 */ /* 0x000e220000101800 */
[----:B------:R-:W-:-:S05]  /*bee0*/  CS2R R6, SRZ ;  /* 0x0000000000067805 */ /* 0x000fca000001ff00 */
[----:B0-----:R0:W-:Y:S01]  /*bef0*/  STG.E.128 desc[UR36][R16.64], R4 ;  /* 0x0000000410007986 */ /* 0x0011e2000c101d24 */
[----:B------:R-:W-:Y:S05]  /*bf00*/  BRA `(.L_x_24697) ;  /* 0x0000000800607947 */ /* 0x000fea0003800000 */
.L_x_24705:
        /* <DEDUP_REMOVED lines=21> */
.L_x_24710:
[----:B------:R-:W-:Y:S05]  /*c060*/  BSYNC B0 ;  /* 0x0000000000007941 */ /* 0x000fea0003800000 */
.L_x_24709:
[----:B------:R-:W-:-:S05]  /*c070*/  LOP3.LUT R3, R0, R3, RZ, 0xfc, !PT ;  /* 0x0000000300037212 */ /* 0x000fca00078efcff */
[----:B------:R0:W-:Y:S01]  /*c080*/  STG.E.U8 desc[UR36][R16.64], R3 ;  /* 0x0000000310007986 */ /* 0x0001e2000c101124 */
[----:B------:R-:W-:Y:S05]  /*c090*/  BRA `(.L_x_24697) ;  /* 0x0000000400fc7947 */ /* 0x000fea0003800000 */
.L_x_24708:
        /* <DEDUP_REMOVED lines=13> */
.L_x_24712:
[----:B------:R-:W-:Y:S01]  /*c170*/  IMAD.MOV.U32 R0, RZ, RZ, 0x7f ;  /* 0x0000007fff007424 */ /* 0x000fe200078e00ff */
[----:B------:R-:W-:-:S04]  /*c180*/  ISETP.GT.U32.AND P0, PT, R3, 0x7f800000, PT ;  /* 0x7f8000000300780c */ /* 0x000fc80003f04070 */
[----:B------:R-:W-:-:S09]  /*c190*/  SEL R0, R0, 0x7c, P0 ;  /* 0x0000007c00007807 */ /* 0x000fd20000000000 */
.L_x_24713:
[----:B------:R-:W-:Y:S05]  /*c1a0*/  BSYNC B0 ;  /* 0x0000000000007941 */ /* 0x000fea0003800000 */
.L_x_24711:
[----:B------:R-:W-:-:S04]  /*c1b0*/  LOP3.LUT R2, R5, 0x80000000, RZ, 0xc0, !PT ;  /* 0x8000000005027812 */ /* 0x000fc800078ec0ff */
[----:B------:R-:W-:-:S04]  /*c1c0*/  SHF.R.U32.HI R3, RZ, 0x18, R2 ;  /* 0x00000018ff037819 */ /* 0x000fc80000011602 */
[----:B------:R-:W-:-:S05]  /*c1d0*/  LOP3.LUT R3, R0, R3, RZ, 0xfc, !PT ;  /* 0x0000000300037212 */ /* 0x000fca00078efcff */
[----:B------:R0:W-:Y:S01]  /*c1e0*/  STG.E.U8 desc[UR36][R16.64], R3 ;  /* 0x0000000310007986 */ /* 0x0001e2000c101124 */
[----:B------:R-:W-:Y:S05]  /*c1f0*/  BRA `(.L_x_24697) ;  /* 0x0000000400a47947 */ /* 0x000fea0003800000 */
.L_x_24707:
[----:B------:R-:W0:Y:S02]  /*c200*/  I2F.U16 R0, R2 ;  /* 0x0000000200007306 */ /* 0x000e240000101000 */
[----:B0-----:R-:W-:-:S05]  /*c210*/  F2FP.BF16.F32.PACK_AB R0, RZ, R0 ;  /* 0x00000000ff00723e */ /* 0x001fca00000010ff */
[----:B------:R0:W-:Y:S01]  /*c220*/  STG.E.U16 desc[UR36][R16.64], R0 ;  /* 0x0000000010007986 */ /* 0x0001e2000c101524 */
[----:B------:R-:W-:Y:S05]  /*c230*/  BRA `(.L_x_24697) ;  /* 0x0000000400947947 */ /* 0x000fea0003800000 */
.L_x_24704:
        /* <DEDUP_REMOVED lines=10> */
.L_x_24716:
        /* <DEDUP_REMOVED lines=17> */
.L_x_24719:
[----:B------:R-:W-:-:S04]  /*c3f0*/  LOP3.LUT R2, R5, 0x80000000, RZ, 0xc0, !PT ;  /* 0x8000000005027812 */ /* 0x000fc800078ec0ff */
[----:B------:R-:W-:-:S04]  /*c400*/  SHF.R.U32.HI R3, RZ, 0x18, R2 ;  /* 0x00000018ff037819 */ /* 0x000fc80000011602 */
[----:B------:R-:W-:-:S04]  /*c410*/  LOP3.LUT R0, R0, R3, RZ, 0xfc, !PT ;  /* 0x0000000300007212 */ /* 0x000fc800078efcff */
[----:B------:R-:W-:-:S07]  /*c420*/  PRMT R8, R0, 0x7610, R8 ;  /* 0x0000761000087816 */ /* 0x000fce0000000008 */
.L_x_24718:
[----:B------:R-:W-:Y:S05]  /*c430*/  BSYNC B0 ;  /* 0x0000000000007941 */ /* 0x000fea0003800000 */
.L_x_24717:
[----:B------:R3:W-:Y:S01]  /*c440*/  STG.E.U8 desc[UR36][R16.64], R8 ;  /* 0x0000000810007986 */ /* 0x0007e2000c101124 */
[----:B------:R-:W-:Y:S05]  /*c450*/  BRA `(.L_x_24697) ;  /* 0x00000004000c7947 */ /* 0x000fea0003800000 */
.L_x_24715:
        /* <DEDUP_REMOVED lines=17> */
.L_x_24722:
[----:B------:R-:W-:-:S04]  /*c570*/  LOP3.LUT R2, R5, 0x80000000, RZ, 0xc0, !PT ;  /* 0x8000000005027812 */ /* 0x000fc800078ec0ff */
[----:B------:R-:W-:-:S04]  /*c580*/  SHF.R.U32.HI R3, RZ, 0x18, R2 ;  /* 0x00000018ff037819 */ /* 0x000fc80000011602 */
[----:B------:R-:W-:-:S04]  /*c590*/  LOP3.LUT R0, R0, R3, RZ, 0xfc, !PT ;  /* 0x0000000300007212 */ /* 0x000fc800078efcff */
[----:B------:R-:W-:-:S07]  /*c5a0*/  PRMT R8, R0, 0x7610, R8 ;  /* 0x0000761000087816 */ /* 0x000fce0000000008 */
.L_x_24721:
[----:B------:R-:W-:Y:S05]  /*c5b0*/  BSYNC B0 ;  /* 0x0000000000007941 */ /* 0x000fea0003800000 */
.L_x_24720:
[----:B------:R0:W-:Y:S01]  /*c5c0*/  STG.E.U8 desc[UR36][R16.64], R8 ;  /* 0x0000000810007986 */ /* 0x0001e2000c101124 */
[----:B------:R-:W-:Y:S05]  /*c5d0*/  BRA `(.L_x_24697) ;  /* 0x0000000000ac7947 */ /* 0x000fea0003800000 */
.L_x_24714:
        /* <DEDUP_REMOVED lines=22> */
.L_x_24696:
        /* <DEDUP_REMOVED lines=16> */
.L_x_24725:
[----:B------:R-:W-:Y:S05]  /*c840*/  BRA `(.L_x_24697) ;  /* 0x0000000000107947 */ /* 0x000fea0003800000 */
.L_x_24724:
[----:B------:R-:W-:-:S05]  /*c850*/  IMAD.MOV.U32 R3, RZ, RZ, RZ ;  /* 0x000000ffff037224 */ /* 0x000fca00078e00ff */
[----:B------:R1:W-:Y:S01]  /*c860*/  STG.E.64 desc[UR36][R16.64], R2 ;  /* 0x0000000210007986 */ /* 0x0003e2000c101b24 */
[----:B------:R-:W-:Y:S05]  /*c870*/  BRA `(.L_x_24697) ;  /* 0x0000000000047947 */ /* 0x000fea0003800000 */
.L_x_24723:
[----:B------:R0:W-:Y:S02]  /*c880*/  STG.E desc[UR36][R16.64], R2 ;  /* 0x0000000210007986 */ /* 0x0001e4000c101924 */
.L_x_24697:
[----:B------:R-:W-:-:S07]  /*c890*/  VIADD R19, R19, 0x80 ;  /* 0x0000008013137836 */ /* 0x000fce0000000000 */
.L_x_24624:
[----:B------:R-:W-:Y:S05]  /*c8a0*/  BSYNC B6 ;  /* 0x0000000000067941 */ /* 0x000fea0003800000 */
.L_x_24623:
        /* <DEDUP_REMOVED lines=357> */
.L_x_24726:
        /* <DEDUP_REMOVED lines=20> */
.L_x_24730:
[----:B------:R0:W5:Y:S01]  /*e040*/  LDG.E.U8 R19, desc[UR36][R4.64] ;  /* 0x0000002404137981 */ /* 0x000162000c1e1100 */
[----:B------:R-:W-:Y:S05]  /*e050*/  BRA `(.L_x_24732) ;  /* 0x0000000c00647947 */ /* 0x000fea0003800000 */
.L_x_24729:
        /* <DEDUP_REMOVED lines=8> */
.L_x_24734:
[----:B------:R4:W5:Y:S01]  /*e0e0*/  LDG.E.U8 R19, desc[UR36][R4.64] ;  /* 0x0000002404137981 */ /* 0x000962000c1e1100 */
[----:B------:R-:W-:Y:S05]  /*e0f0*/  BRA `(.L_x_24732) ;  /* 0x0000000c003c7947 */ /* 0x000fea0003800000 */
.L_x_24733:
[----:B------:R0:W5:Y:S01]  /*e100*/  LDG.E.U16 R19, desc[UR36][R4.64] ;  /* 0x0000002404137981 */ /* 0x000162000c1e1500 */
[----:B------:R-:W-:Y:S05]  /*e110*/  BRA `(.L_x_24732) ;  /* 0x0000000c00347947 */ /* 0x000fea0003800000 */
.L_x_24728:
        /* <DEDUP_REMOVED lines=10> */
.L_x_24736:
[----:B------:R-:W2:Y:S02]  /*e1c0*/  LDG.E.U16 R2, desc[UR36][R4.64] ;  /* 0x0000002404027981 */ /* 0x000ea4000c1e1500 */
[----:B--2---:R-:W-:-:S06]  /*e1d0*/  HADD2.F32 R2, -RZ, R2.H0_H0 ;  /* 0x20000002ff027230 */ /* 0x004fcc0000004100 */
[----:B------:R-:W0:Y:S02]  /*e1e0*/  F2I.S64.TRUNC R2, R2 ;  /* 0x0000000200027311 */ /* 0x000e24000020d900 */
[----:B0-----:R-:W-:Y:S01]  /*e1f0*/  PRMT R19, R2, 0x7610, R19 ;  /* 0x0000761002137816 */ /* 0x001fe20000000013 */
[----:B------:R-:W-:Y:S06]  /*e200*/  BRA `(.L_x_24732) ;  /* 0x0000000800f87947 */ /* 0x000fec0003800000 */
.L_x_24735:
        /* <DEDUP_REMOVED lines=10> */
.L_x_24738:
[----:B------:R-:W2:Y:S02]  /*e2b0*/  LDG.E.U16 R4, desc[UR36][R4.64] ;  /* 0x0000002404047981 */ /* 0x000ea4000c1e1500 */
[----:B--2---:R-:W-:-:S06]  /*e2c0*/  HADD2.F32 R2, -RZ, R4.H0_H0 ;  /* 0x20000004ff027230 */ /* 0x004fcc0000004100 */
[----:B------:R-:W0:Y:S02]  /*e2d0*/  F2I.S64.TRUNC R2, R2 ;  /* 0x0000000200027311 */ /* 0x000e24000020d900 */
[----:B0-----:R-:W-:Y:S01]  /*e2e0*/  PRMT R19, R2, 0x7610, R19 ;  /* 0x0000761002137816 */ /* 0x001fe20000000013 */
[----:B------:R-:W-:Y:S06]  /*e2f0*/  BRA `(.L_x_24732) ;  /* 0x0000000800bc7947 */ /* 0x000fec0003800000 */
.L_x_24737:
[----:B------:R-:W2:Y:S02]  /*e300*/  LDG.E.64 R2, desc[UR36][R4.64] ;  /* 0x0000002404027981 */ /* 0x000ea4000c1e1b00 */
[----:B--2---:R-:W0:Y:S02]  /*e310*/  F2I.S64.F64.TRUNC R2, R2 ;  /* 0x0000000200027311 */ /* 0x004e24000030d900 */
[----:B0-----:R-:W-:Y:S01]  /*e320*/  PRMT R19, R2, 0x7610, R19 ;  /* 0x0000761002137816 */ /* 0x001fe20000000013 */
[----:B------:R-:W-:Y:S06]  /*e330*/  BRA `(.L_x_24732) ;  /* 0x0000000800ac7947 */ /* 0x000fec0003800000 */
.L_x_24727:
        /* <DEDUP_REMOVED lines=12> */
.L_x_24741:
[----:B------:R-:W2:Y:S02]  /*e400*/  LDG.E.64 R4, desc[UR36][R4.64] ;  /* 0x0000002404047981 */ /* 0x000ea4000c1e1b00 */
[----:B--2---:R-:W0:Y:S02]  /*e410*/  F2I.S64.F64.TRUNC R2, R4 ;  /* 0x0000000400027311 */ /* 0x004e24000030d900 */
[----:B0-----:R-:W-:Y:S01]  /*e420*/  PRMT R19, R2, 0x7610, R19 ;  /* 0x0000761002137816 */ /* 0x001fe20000000013 */
[----:B------:R-:W-:Y:S06]  /*e430*/  BRA `(.L_x_24732) ;  /* 0x00000008006c7947 */ /* 0x000fec0003800000 */
.L_x_24740:
        /* <DEDUP_REMOVED lines=28> */
.L_x_24743:
        /* <DEDUP_REMOVED lines=15> */
.L_x_24742:
[----:B------:R-:W2:Y:S02]  /*e6f0*/  LDG.E.U16 R2, desc[UR36][R4.64] ;  /* 0x0000002404027981 */ /* 0x000ea4000c1e1500 */
[----:B--2---:R-:W-:-:S06]  /*e700*/  IMAD.U32 R2, R2, 0x10000, RZ ;  /* 0x0001000002027824 */ /* 0x004fcc00078e00ff */
[----:B------:R-:W0:Y:S02]  /*e710*/  F2I.S64.TRUNC R2, R2 ;  /* 0x0000000200027311 */ /* 0x000e24000020d900 */
[----:B0-----:R-:W-:Y:S01]  /*e720*/  PRMT R19, R2, 0x7610, R19 ;  /* 0x0000761002137816 */ /* 0x001fe20000000013 */
[----:B------:R-:W-:Y:S06]  /*e730*/  BRA `(.L_x_24732) ;  /* 0x0000000400ac7947 */ /* 0x000fec0003800000 */
.L_x_24739:
        /* <DEDUP_REMOVED lines=10> */
.L_x_24746:
        /* <DEDUP_REMOVED lines=21> */
.L_x_24750:
[----:B------:R-:W-:Y:S05]  /*e930*/  BSYNC B1 ;  /* 0x0000000000017941 */ /* 0x000fea0003800000 */
.L_x_24749:
[----:B------:R-:W-:Y:S01]  /*e940*/  IMAD.SHL.U32 R2, R2, 0x100000, RZ ;  /* 0x0010000002027824 */ /* 0x000fe200078e00ff */
[----:B------:R-:W-:-:S04]  /*e950*/  LEA R3, R0, 0x3b800000, 0x17 ;  /* 0x3b80000000037811 */ /* 0x000fc800078eb8ff */
[----:B------:R-:W-:-:S07]  /*e960*/  LOP3.LUT R2, R3, R2, R4, 0xfe, !PT ;  /* 0x0000000203027212 */ /* 0x000fce00078efe04 */
.L_x_24748:
[----:B------:R-:W-:Y:S05]  /*e970*/  BSYNC B0 ;  /* 0x0000000000007941 */ /* 0x000fea0003800000 */
.L_x_24747:
[----:B------:R-:W0:Y:S02]  /*e980*/  F2I.S64.TRUNC R2, R2 ;  /* 0x0000000200027311 */ /* 0x000e24000020d900 */
[----:B0-----:R-:W-:Y:S01]  /*e990*/  PRMT R19, R2, 0x7610, R19 ;  /* 0x0000761002137816 */ /* 0x001fe20000000013 */
[----:B------:R-:W-:Y:S06]  /*e9a0*/  BRA `(.L_x_24732) ;  /* 0x0000000400107947 */ /* 0x000fec0003800000 */
.L_x_24745:
        /* <DEDUP_REMOVED lines=21> */
.L_x_24754:
[----:B------:R-:W-:Y:S05]  /*eb00*/  BSYNC B1 ;  /* 0x0000000000017941 */ /* 0x000fea0003800000 */
.L_x_24753:
[----:B------:R-:W-:Y:S01]  /*eb10*/  IMAD.SHL.U32 R2, R2, 0x200000, RZ ;  /* 0x0020000002027824 */ /* 0x000fe200078e00ff */
[----:B------:R-:W-:-:S04]  /*eb20*/  LEA R3, R0, 0x37800000, 0x17 ;  /* 0x3780000000037811 */ /* 0x000fc800078eb8ff */
[----:B------:R-:W-:-:S07]  /*eb30*/  LOP3.LUT R2, R3, R2, R4, 0xfe, !PT ;  /* 0x0000000203027212 */ /* 0x000fce00078efe04 */
.L_x_24752:
[----:B------:R-:W-:Y:S05]  /*eb40*/  BSYNC B0 ;  /* 0x0000000000007941 */ /* 0x000fea0003800000 */
.L_x_24751:
[----:B------:R-:W0:Y:S02]  /*eb50*/  F2I.S64.TRUNC R2, R2 ;  /* 0x0000000200027311 */ /* 0x000e24000020d900 */
[----:B0-----:R-:W-:Y:S01]  /*eb60*/  PRMT R19, R2, 0x7610, R19 ;  /* 0x0000761002137816 */ /* 0x001fe20000000013 */
[----:B------:R-:W-:Y:S06]  /*eb70*/  BRA `(.L_x_24732) ;  /* 0x00000000009c7947 */ /* 0x000fec0003800000 */
.L_x_24744:
        /* <DEDUP_REMOVED lines=14> */
.L_x_24758:
[----:B------:R-:W-:Y:S05]  /*ec60*/  BSYNC B0 ;  /* 0x0000000000007941 */ /* 0x000fea0003800000 */
.L_x_24757:
[----:B------:R-:W0:Y:S02]  /*ec70*/  F2I.S64.TRUNC R2, R2 ;  /* 0x0000000200027311 */ /* 0x000e24000020d900 */
[----:B0-----:R-:W-:Y:S01]  /*ec80*/  PRMT R19, R2, 0x7610, R19 ;  /* 0x0000761002137816 */ /* 0x001fe20000000013 */
[----:B------:R-:W-:Y:S06]  /*ec90*/  BRA `(.L_x_24732) ;  /* 0x0000000000547947 */ /* 0x000fec0003800000 */
.L_x_24731:
        /* <DEDUP_REMOVED lines=16> */
.L_x_24759:
[----:B------:R-:W-:Y:S01]  /*eda0*/  PRMT R19, RZ, 0x7610, R19 ;  /* 0x00007610ff137816 */ /* 0x000fe20000000013 */
[----:B------:R-:W-:Y:S06]  /*edb0*/  BRA `(.L_x_24732) ;  /* 0x00000000000c7947 */ /* 0x000fec0003800000 */
.L_x_24756:
[----:B------:R0:W5:Y:S01]  /*edc0*/  LDG.E.U8 R19, desc[UR36][R4.64] ;  /* 0x0000002404137981 */ /* 0x000162000c1e1100 */
[----:B------:R-:W-:Y:S05]  /*edd0*/  BRA `(.L_x_24732) ;  /* 0x0000000000047947 */ /* 0x000fea0003800000 */
.L_x_24755:
[----:B------:R1:W5:Y:S02]  /*ede0*/  LDG.E.U8 R19, desc[UR36][R4.64] ;  /* 0x0000002404137981 */ /* 0x000364000c1e1100 */
.L_x_24732:
        /* <DEDUP_REMOVED lines=17> */
.L_x_24763:
[----:B------:R1:W5:Y:S01]  /*ef00*/  LDG.E.U8 R0, desc[UR36][R4.64] ;  /* 0x0000002404007981 */ /* 0x000362000c1e1100 */
[----:B------:R-:W-:Y:S05]  /*ef10*/  BRA `(.L_x_24765) ;  /* 0x0000000c00647947 */ /* 0x000fea0003800000 */
.L_x_24762:
        /* <DEDUP_REMOVED lines=8> */
.L_x_24767:
[----:B------:R3:W5:Y:S01]  /*efa0*/  LDG.E.U8 R0, desc[UR36][R4.64] ;  /* 0x0000002404007981 */ /* 0x000762000c1e1100 */
[----:B------:R-:W-:Y:S05]  /*efb0*/  BRA `(.L_x_24765) ;  /* 0x0000000c003c7947 */ /* 0x000fea0003800000 */
.L_x_24766:
[----:B------:R4:W5:Y:S01]  /*efc0*/  LDG.E.U16 R0, desc[UR36][R4.64] ;  /* 0x0000002404007981 */ /* 0x000962000c1e1500 */
[----:B------:R-:W-:Y:S05]  /*efd0*/  BRA `(.L_x_24765) ;  /* 0x0000000c00347947 */ /* 0x000fea0003800000 */
.L_x_24761:
        /* <DEDUP_REMOVED lines=10> */
.L_x_24769:
[----:B------:R-:W2:Y:S02]  /*f080*/  LDG.E.U16 R2, desc[UR36][R4.64] ;  /* 0x0000002404027981 */ /* 0x000ea4000c1e1500 */
[----:B--2---:R-:W-:-:S06]  /*f090*/  HADD2.F32 R2, -RZ, R2.H0_H0 ;  /* 0x20000002ff027230 */ /* 0x004fcc0000004100 */
[----:B------:R-:W0:Y:S02]  /*f0a0*/  F2I.S64.TRUNC R2, R2 ;  /* 0x0000000200027311 */ /* 0x000e24000020d900 */
[----:B0-----:R-:W-:Y:S01]  /*f0b0*/  PRMT R0, R2, 0x7610, R0 ;  /* 0x0000761002007816 */ /* 0x001fe20000000000 */
[----:B------:R-:W-:Y:S06]  /*f0c0*/  BRA `(.L_x_24765) ;  /* 0x0000000800f87947 */ /* 0x000fec0003800000 */
.L_x_24768:
        /* <DEDUP_REMOVED lines=10> */
.L_x_24771:
[----:B------:R-:W2:Y:S02]  /*f170*/  LDG.E.U16 R4, desc[UR36][R4.64] ;  /* 0x0000002404047981 */ /* 0x000ea4000c1e1500 */
[----:B--2---:R-:W-:-:S06]  /*f180*/  HADD2.F32 R2, -RZ, R4.H0_H0 ;  /* 0x20000004ff027230 */ /* 0x004fcc0000004100 */
[----:B------:R-:W0:Y:S02]  /*f190*/  F2I.S64.TRUNC R2, R2 ;  /* 0x0000000200027311 */ /* 0x000e24000020d900 */
[----:B0-----:R-:W-:Y:S01]  /*f1a0*/  PRMT R0, R2, 0x7610, R0 ;  /* 0x0000761002007816 */ /* 0x001fe20000000000 */
[----:B------:R-:W-:Y:S06]  /*f1b0*/  BRA `(.L_x_24765) ;  /* 0x0000000800bc7947 */ /* 0x000fec0003800000 */
.L_x_24770:
[----:B------:R-:W2:Y:S02]  /*f1c0*/  LDG.E.64 R2, desc[UR36][R4.64] ;  /* 0x0000002404027981 */ /* 0x000ea4000c1e1b00 */
[----:B--2---:R-:W0:Y:S02]  /*f1d0*/  F2I.S64.F64.TRUNC R2, R2 ;  /* 0x0000000200027311 */ /* 0x004e24000030d900 */
[----:B0-----:R-:W-:Y:S01]  /*f1e0*/  PRMT R0, R2, 0x7610, R0 ;  /* 0x0000761002007816 */ /* 0x001fe20000000000 */
[----:B------:R-:W-:Y:S06]  /*f1f0*/  BRA `(.L_x_24765) ;  /* 0x0000000800ac7947 */ /* 0x000fec0003800000 */
.L_x_24760:
        /* <DEDUP_REMOVED lines=12> */
.L_x_24774:
[----:B------:R-:W2:Y:S02]  /*f2c0*/  LDG.E.64 R4, desc[UR36][R4.64] ;  /* 0x0000002404047981 */ /* 0x000ea4000c1e1b00 */
[----:B--2---:R-:W0:Y:S02]  /*f2d0*/  F2I.S64.F64.TRUNC R2, R4 ;  /* 0x0000000400027311 */ /* 0x004e24000030d900 */
[----:B0-----:R-:W-:Y:S01]  /*f2e0*/  PRMT R0, R2, 0x7610, R0 ;  /* 0x0000761002007816 */ /* 0x001fe20000000000 */
[----:B------:R-:W-:Y:S06]  /*f2f0*/  BRA `(.L_x_24765) ;  /* 0x00000008006c7947 */ /* 0x000fec0003800000 */
.L_x_24773:
        /* <DEDUP_REMOVED lines=28> */
.L_x_24776:
        /* <DEDUP_REMOVED lines=15> */
.L_x_24775:
[----:B------:R-:W2:Y:S02]  /*f5b0*/  LDG.E.U16 R2, desc[UR36][R4.64] ;  /* 0x0000002404027981 */ /* 0x000ea4000c1e1500 */
[----:B--2---:R-:W-:-:S06]  /*f5c0*/  IMAD.U32 R2, R2, 0x10000, RZ ;  /* 0x0001000002027824 */ /* 0x004fcc00078e00ff */
[----:B------:R-:W0:Y:S02]  /*f5d0*/  F2I.S64.TRUNC R2, R2 ;  /* 0x0000000200027311 */ /* 0x000e24000020d900 */
[----:B0-----:R-:W-:Y:S01]  /*f5e0*/  PRMT R0, R2, 0x7610, R0 ;  /* 0x0000761002007816 */ /* 0x001fe20000000000 */
[----:B------:R-:W-:Y:S06]  /*f5f0*/  BRA `(.L_x_24765) ;  /* 0x0000000400ac7947 */ /* 0x000fec0003800000 */
.L_x_24772:
        /* <DEDUP_REMOVED lines=10> */
.L_x_24779:
        /* <DEDUP_REMOVED lines=21> */
.L_x_24783:
[----:B------:R-:W-:Y:S05]  /*f7f0*/  BSYNC B1 ;  /* 0x0000000000017941 */ /* 0x000fea0003800000 */
.L_x_24782:
[----:B------:R-:W-:Y:S01]  /*f800*/  IMAD.SHL.U32 R2, R2, 0x100000, RZ ;  /* 0x0010000002027824 */ /* 0x000fe200078e00ff */
[----:B------:R-:W-:-:S04]  /*f810*/  LEA R3, R0, 0x3b800000, 0x17 ;  /* 0x3b80000000037811 */ /* 0x000fc800078eb8ff */
[----:B------:R-:W-:-:S07]  /*f820*/  LOP3.LUT R2, R3, R2, R4, 0xfe, !PT ;  /* 0x0000000203027212 */ /* 0x000fce00078efe04 */
.L_x_24781:
[----:B------:R-:W-:Y:S05]  /*f830*/  BSYNC B0 ;  /* 0x0000000000007941 */ /* 0x000fea0003800000 */
.L_x_24780:
[----:B------:R-:W0:Y:S02]  /*f840*/  F2I.S64.TRUNC R2, R2 ;  /* 0x0000000200027311 */ /* 0x000e24000020d900 */
[----:B0-----:R-:W-:Y:S01]  /*f850*/  PRMT R0, R2, 0x7610, R0 ;  /* 0x0000761002007816 */ /* 0x001fe20000000000 */
[----:B------:R-:W-:Y:S06]  /*f860*/  BRA `(.L_x_24765) ;  /* 0x0000000400107947 */ /* 0x000fec0003800000 */
.L_x_24778:
        /* <DEDUP_REMOVED lines=21> */
.L_x_24787:
[----:B------:R-:W-:Y:S05]  /*f9c0*/  BSYNC B1 ;  /* 0x0000000000017941 */ /* 0x000fea0003800000 */
.L_x_24786:
[----:B------:R-:W-:Y:S01]  /*f9d0*/  IMAD.SHL.U32 R2, R2, 0x200000, RZ ;  /* 0x0020000002027824 */ /* 0x000fe200078e00ff */
[----:B------:R-:W-:-:S04]  /*f9e0*/  LEA R3, R0, 0x37800000, 0x17 ;  /* 0x3780000000037811 */ /* 0x000fc800078eb8ff */
[----:B------:R-:W-:-:S07]  /*f9f0*/  LOP3.LUT R2, R3, R2, R4, 0xfe, !PT ;  /* 0x0000000203027212 */ /* 0x000fce00078efe04 */
.L_x_24785:
[----:B------:R-:W-:Y:S05]  /*fa00*/  BSYNC B0 ;  /* 0x0000000000007941 */ /* 0x000fea0003800000 */
.L_x_24784:
[----:B------:R-:W0:Y:S02]  /*fa10*/  F2I.S64.TRUNC R2, R2 ;  /* 0x0000000200027311 */ /* 0x000e24000020d900 */
[----:B0-----:R-:W-:Y:S01]  /*fa20*/  PRMT R0, R2, 0x7610, R0 ;  /* 0x0000761002007816 */ /* 0x001fe20000000000 */
[----:B------:R-:W-:Y:S06]  /*fa30*/  BRA `(.L_x_24765) ;  /* 0x00000000009c7947 */ /* 0x000fec0003800000 */
.L_x_24777:
        /* <DEDUP_REMOVED lines=14> */
.L_x_24791:
[----:B------:R-:W-:Y:S05]  /*fb20*/  BSYNC B0 ;  /* 0x0000000000007941 */ /* 0x000fea0003800000 */
.L_x_24790:
[----:B------:R-:W0:Y:S02]  /*fb30*/  F2I.S64.TRUNC R2, R2 ;  /* 0x0000000200027311 */ /* 0x000e24000020d900 */
[----:B0-----:R-:W-:Y:S01]  /*fb40*/  PRMT R0, R2, 0x7610, R0 ;  /* 0x0000761002007816 */ /* 0x001fe20000000000 */
[----:B------:R-:W-:Y:S06]  /*fb50*/  BRA `(.L_x_24765) ;  /* 0x0000000000547947 */ /* 0x000fec0003800000 */
.L_x_24764:
        /* <DEDUP_REMOVED lines=16> */
.L_x_24792:
[----:B------:R-:W-:Y:S01]  /*fc60*/  PRMT R0, RZ, 0x7610, R0 ;  /* 0x00007610ff007816 */ /* 0x000fe20000000000 */
[----:B------:R-:W-:Y:S06]  /*fc70*/  BRA `(.L_x_24765) ;  /* 0x00000000000c7947 */ /* 0x000fec0003800000 */
.L_x_24789:
[----:B------:R0:W5:Y:S01]  /*fc80*/  LDG.E.U8 R0, desc[UR36][R4.64] ;  /* 0x0000002404007981 */ /* 0x000162000c1e1100 */
[----:B------:R-:W-:Y:S05]  /*fc90*/  BRA `(.L_x_24765) ;  /* 0x0000000000047947 */ /* 0x000fea0003800000 */
.L_x_24788:
[----:B------:R0:W5:Y:S02]  /*fca0*/  LDG.E.U8 R0, desc[UR36][R4.64] ;  /* 0x0000002404007981 */ /* 0x000164000c1e1100 */
.L_x_24765:
        /* <DEDUP_REMOVED lines=17> */
.L_x_24796:
[----:B------:R-:W-:Y:S01]  /*fdc0*/  STG.E.U8 desc[UR36][R16.64], R2 ;  /* 0x0000000210007986 */ /* 0x000fe2000c101124 */
[----:B------:R-:W-:Y:S05]  /*fdd0*/  EXIT ;  /* 0x000000000000794d */ /* 0x000fea0003800000 */
.L_x_24795:
        /* <DEDUP_REMOVED lines=9> */
.L_x_24799:
[----:B------:R-:W-:Y:S01]  /*fe70*/  STG.E desc[UR36][R16.64], R2 ;  /* 0x0000000210007986 */ /* 0x000fe2000c101924 */
[----:B------:R-:W-:Y:S05]  /*fe80*/  EXIT ;  /* 0x000000000000794d */ /* 0x000fea0003800000 */
.L_x_24798:
[----:B------:R-:W-:Y:S01]  /*fe90*/  STG.E.U16 desc[UR36][R16.64], R2 ;  /* 0x0000000210007986 */ /* 0x000fe2000c101524 */
[----:B------:R-:W-:Y:S05]  /*fea0*/  EXIT ;  /* 0x000000000000794d */ /* 0x000fea0003800000 */
.L_x_24794:
        /* <DEDUP_REMOVED lines=9> */
.L_x_24801:
[----:B------:R-:W0:Y:S02]  /*ff40*/  I2F.U16 R0, R2 ;  /* 0x0000000200007306 */ /* 0x000e240000101000 */
[----:B0-----:R-:W-:-:S05]  /*ff50*/  F2FP.F16.F32.PACK_AB R0, RZ, R0 ;  /* 0x00000000ff00723e */ /* 0x001fca00000000ff */
[----:B------:R-:W-:Y:S01]  /*ff60*/  STG.E.U16 desc[UR36][R16.64], R0 ;  /* 0x0000000010007986 */ /* 0x000fe2000c101524 */
[----:B------:R-:W-:Y:S05]  /*ff70*/  EXIT ;  /* 0x000000000000794d */ /* 0x000fea0003800000 */
.L_x_24800:
        /* <DEDUP_REMOVED lines=10> */
.L_x_24803:
[----:B------:R-:W0:Y:S02]  /*10020*/  I2F.U16 R2, R2 ;  /* 0x0000000200027306 */ /* 0x000e240000101000 */
[----:B0-----:R-:W-:-:S04]  /*10030*/  F2FP.F16.F32.PACK_AB R3, RZ, R2 ;  /* 0x00000002ff03723e */ /* 0x001fc800000000ff */
[----:B------:R-:W-:-:S05]  /*10040*/  PRMT R3, R3, 0x5410, RZ ;  /* 0x0000541003037816 */ /* 0x000fca00000000ff */
[----:B------:R-:W-:Y:S01]  /*10050*/  STG.E desc[UR36][R16.64], R3 ;  /* 0x0000000310007986 */ /* 0x000fe2000c101924 */
[----:B------:R-:W-:Y:S05]  /*10060*/  EXIT ;  /* 0x000000000000794d */ /* 0x000fea0003800000 */
.L_x_24802:
[----:B------:R-:W0:Y:S02]  /*10070*/  I2F.F64.U16 R2, R2 ;  /* 0x0000000200027312 */ /* 0x000e240000101800 */
[----:B0-----:R-:W-:Y:S01]  /*10080*/  STG.E.64 desc[UR36][R16.64], R2 ;  /* 0x0000000210007986 */ /* 0x001fe2000c101b24 */
[----:B------:R-:W-:Y:S05]  /*10090*/  EXIT ;  /* 0x000000000000794d */ /* 0x000fea0003800000 */
.L_x_24793:
        /* <DEDUP_REMOVED lines=13> */
.L_x_24806:
[----:B------:R-:W0:Y:S01]  /*10170*/  I2F.F64.U16 R4, R2 ;  /* 0x0000000200047312 */ /* 0x000e220000101800 */
[----:B------:R-:W-:-:S05]  /*10180*/  CS2R R6, SRZ ;  /* 0x0000000000067805 */ /* 0x000fca000001ff00 */
[----:B0-----:R-:W-:Y:S01]  /*10190*/  STG.E.128 desc[UR36][R16.64], R4 ;  /* 0x0000000410007986 */ /* 0x001fe2000c101d24 */
[----:B------:R-:W-:Y:S05]  /*101a0*/  EXIT ;  /* 0x000000000000794d */ /* 0x000fea0003800000 */
.L_x_24805:
        /* <DEDUP_REMOVED lines=21> */
.L_x_24810:
[----:B------:R-:W-:Y:S05]  /*10300*/  BSYNC B0 ;  /* 0x0000000000007941 */ /* 0x000fea0003800000 */
.L_x_24809:
[----:B------:R-:W-:-:S05]  /*10310*/  LOP3.LUT R3, R0, R3, RZ, 0xfc, !PT ;  /* 0x0000000300037212 */ /* 0x000fca00078efcff */
[----:B------:R-:W-:Y:S01]  /*10320*/  STG.E.U8 desc[UR36][R16.64], R3 ;  /* 0x0000000310007986 */ /* 0x000fe2000c101124 */
[----:B------:R-:W-:Y:S05]  /*10330*/  EXIT ;  /* 0x000000000000794d */ /* 0x000fea0003800000 */
.L_x_24808:
        /* <DEDUP_REMOVED lines=13> */
.L_x_24812:
[----:B------:R-:W-:Y:S01]  /*10410*/  IMAD.MOV.U32 R0, RZ, RZ, 0x7f ;  /* 0x0000007fff007424 */ /* 0x000fe200078e00ff */
[----:B------:R-:W-:-:S04]  /*10420*/  ISETP.GT.U32.AND P0, PT, R3, 0x7f800000, PT ;  /* 0x7f8000000300780c */ /* 0x000fc80003f04070 */
[----:B------:R-:W-:-:S09]  /*10430*/  SEL R0, R0, 0x7c, P0 ;  /* 0x0000007c00007807 */ /* 0x000fd20000000000 */
.L_x_24813:
[----:B------:R-:W-:Y:S05]  /*10440*/  BSYNC B0 ;  /* 0x0000000000007941 */ /* 0x000fea0003800000 */
.L_x_24811:
[----:B------:R-:W-:-:S04]  /*10450*/  LOP3.LUT R2, R5, 0x80000000, RZ, 0xc0, !PT ;  /* 0x8000000005027812 */ /* 0x000fc800078ec0ff */
[----:B------:R-:W-:-:S04]  /*10460*/  SHF.R.U32.HI R3, RZ, 0x18, R2 ;  /* 0x00000018ff037819 */ /* 0x000fc80000011602 */
[----:B------:R-:W-:-:S05]  /*10470*/  LOP3.LUT R3, R0, R3, RZ, 0xfc, !PT ;  /* 0x0000000300037212 */ /* 0x000fca00078efcff */
[----:B------:R-:W-:Y:S01]  /*10480*/  STG.E.U8 desc[UR36][R16.64], R3 ;  /* 0x0000000310007986 */ /* 0x000fe2000c101124 */
[----:B------:R-:W-:Y:S05]  /*10490*/  EXIT ;  /* 0x000000000000794d */ /* 0x000fea0003800000 */
.L_x_24807:
[----:B------:R-:W0:Y:S02]  /*104a0*/  I2F.U16 R0, R2 ;  /* 0x0000000200007306 */ /* 0x000e240000101000 */
[----:B0-----:R-:W-:-:S05]  /*104b0*/  F2FP.BF16.F32.PACK_AB R0, RZ, R0 ;  /* 0x00000000ff00723e */ /* 0x001fca00000010ff */
[----:B------:R-:W-:Y:S01]  /*104c0*/  STG.E.U16 desc[UR36][R16.64], R0 ;  /* 0x0000000010007986 */ /* 0x000fe2000c101524 */
[----:B------:R-:W-:Y:S05]  /*104d0*/  EXIT ;  /* 0x000000000000794d */ /* 0x000fea0003800000 */
.L_x_24804:
        /* <DEDUP_REMOVED lines=10> */
.L_x_24816:
        /* <DEDUP_REMOVED lines=17> */
.L_x_24819:
[----:B------:R-:W-:-:S04]  /*10690*/  LOP3.LUT R2, R5, 0x80000000, RZ, 0xc0, !PT ;  /* 0x8000000005027812 */ /* 0x000fc800078ec0ff */
[----:B------:R-:W-:-:S04]  /*106a0*/  SHF.R.U32.HI R3, RZ, 0x18, R2 ;  /* 0x00000018ff037819 */ /* 0x000fc80000011602 */
[----:B------:R-:W-:-:S04]  /*106b0*/  LOP3.LUT R0, R0, R3, RZ, 0xfc, !PT ;  /* 0x0000000300007212 */ /* 0x000fc800078efcff */
[----:B------:R-:W-:-:S07]  /*106c0*/  PRMT R8, R0, 0x7610, R8 ;  /* 0x0000761000087816 */ /* 0x000fce0000000008 */
.L_x_24818:
[----:B------:R-:W-:Y:S05]  /*106d0*/  BSYNC B0 ;  /* 0x0000000000007941 */ /* 0x000fea0003800000 */
.L_x_24817:
[----:B------:R-:W-:Y:S01]  /*106e0*/  STG.E.U8 desc[UR36][R16.64], R8 ;  /* 0x0000000810007986 */ /* 0x000fe2000c101124 */
[----:B------:R-:W-:Y:S05]  /*106f0*/  EXIT ;  /* 0x000000000000794d */ /* 0x000fea0003800000 */
.L_x_24815:
        /* <DEDUP_REMOVED lines=17> */
.L_x_24822:
[----:B------:R-:W-:-:S04]  /*10810*/  LOP3.LUT R2, R5, 0x80000000, RZ, 0xc0, !PT ;  /* 0x8000000005027812 */ /* 0x000fc800078ec0ff */
[----:B------:R-:W-:-:S04]  /*10820*/  SHF.R.U32.HI R3, RZ, 0x18, R2 ;  /* 0x00000018ff037819 */ /* 0x000fc80000011602 */
[----:B------:R-:W-:-:S04]  /*10830*/  LOP3.LUT R0, R0, R3, RZ, 0xfc, !PT ;  /* 0x0000000300007212 */ /* 0x000fc800078efcff */
[----:B------:R-:W-:-:S07]  /*10840*/  PRMT R8, R0, 0x7610, R8 ;  /* 0x0000761000087816 */ /* 0x000fce0000000008 */
.L_x_24821:
[----:B------:R-:W-:Y:S05]  /*10850*/  BSYNC B0 ;  /* 0x0000000000007941 */ /* 0x000fea0003800000 */
.L_x_24820:
[----:B------:R-:W-:Y:S01]  /*10860*/  STG.E.U8 desc[UR36][R16.64], R8 ;  /* 0x0000000810007986 */ /* 0x000fe2000c101124 */
[----:B------:R-:W-:Y:S05]  /*10870*/  EXIT ;  /* 0x000000000000794d */ /* 0x000fea0003800000 */
.L_x_24814:
        /* <DEDUP_REMOVED lines=22> */
.L_x_24797:
        /* <DEDUP_REMOVED lines=16> */
.L_x_24825:
[----:B------:R-:W-:Y:S05]  /*10ae0*/  EXIT ;  /* 0x000000000000794d */ /* 0x000fea0003800000 */
.L_x_24824:
[----:B------:R-:W-:-:S05]  /*10af0*/  IMAD.MOV.U32 R3, RZ, RZ, RZ ;  /* 0x000000ffff037224 */ /* 0x000fca00078e00ff */
[----:B------:R-:W-:Y:S01]  /*10b00*/  STG.E.64 desc[UR36][R16.64], R2 ;  /* 0x0000000210007986 */ /* 0x000fe2000c101b24 */
[----:B------:R-:W-:Y:S05]  /*10b10*/  EXIT ;  /* 0x000000000000794d */ /* 0x000fea0003800000 */
.L_x_24823:
[----:B------:R-:W-:Y:S01]  /*10b20*/  STG.E desc[UR36][R16.64], R2 ;  /* 0x0000000210007986 */ /* 0x000fe2000c101924 */
[----:B------:R-:W-:Y:S05]  /*10b30*/  EXIT ;  /* 0x000000000000794d */ /* 0x000fea0003800000 */
.L_x_24826:
        /* <DEDUP_REMOVED lines=12> */
.L_x_42334:


//--------------------- .text._ZN2at6native27unrolled_elementwise_kernelINS0_13BinaryFunctorIhhhZZZNS0_19minimum_kernel_cudaERNS_18TensorIteratorBaseEENKUlvE_clEvENKUlvE_clEvEUlhhE_EESt5arrayIPcLm3EELi4E23TrivialOffsetCalculatorILi2EjESC_ILi1EjENS0_6memory12LoadWithCastILi2EEENSF_13StoreWithCastILi1EEEEEviT_T0_T2_T3_T4_T5_ --------------------------
	.section	.text._ZN2at6native27unrolled_elementwise_kernelINS0_13BinaryFunctorIhhhZZZNS0_19minimum_kernel_cudaERNS_18TensorIteratorBaseEENKUlvE_clEvENKUlvE_clEvEUlhhE_EESt5arrayIPcLm3EELi4E23TrivialOffsetCalculatorILi2EjESC_ILi1EjENS0_6memory12LoadWithCastILi2EEENSF_13StoreWithCastILi1EEEEEviT_T0_T2_T3_T4_T5_,"ax",@progbits
	.align	128
        .global         _ZN2at6native27unrolled_elementwise_kernelINS0_13BinaryFunctorIhhhZZZNS0_19minimum_kernel_cudaERNS_18TensorIteratorBaseEENKUlvE_clEvENKUlvE_clEvEUlhhE_EESt5arrayIPcLm3EELi4E23TrivialOffsetCalculatorILi2EjESC_ILi1EjENS0_6memory12LoadWithCastILi2EEENSF_13StoreWithCastILi1EEEEEviT_T0_T2_T3_T4_T5_
        .type           _ZN2at6native27unrolled_elementwise_kernelINS0_13BinaryFunctorIhhhZZZNS0_19minimum_kernel_cudaERNS_18TensorIteratorBaseEENKUlvE_clEvENKUlvE_clEvEUlhhE_EESt5arrayIPcLm3EELi4E23TrivialOffsetCalculatorILi2EjESC_ILi1EjENS0_6memory12LoadWithCastILi2EEENSF_13StoreWithCastILi1EEEEEviT_T0_T2_T3_T4_T5_,@function
        .size           _ZN2at6native27unrolled_elementwise_kernelINS0_13BinaryFunctorIhhhZZZNS0_19minimum_kernel_cudaERNS_18TensorIteratorBaseEENKUlvE_clEvENKUlvE_clEvEUlhhE_EESt5arrayIPcLm3EELi4E23TrivialOffsetCalculatorILi2EjESC_ILi1EjENS0_6memory12LoadWithCastILi2EEENSF_13StoreWithCastILi1EEEEEviT_T0_T2_T3_T4_T5_,(.L_x_42335 - _ZN2at6native27unrolled_elementwise_kernelINS0_13BinaryFunctorIhhhZZZNS0_19minimum_kernel_cudaERNS_18TensorIteratorBaseEENKUlvE_clEvENKUlvE_clEvEUlhhE_EESt5arrayIPcLm3EELi4E23TrivialOffsetCalculatorILi2EjESC_ILi1EjENS0_6memory12LoadWithCastILi2EEENSF_13StoreWithCastILi1EEEEEviT_T0_T2_T3_T4_T5_)
        .other          _ZN2at6native27unrolled_elementwise_kernelINS0_13BinaryFunctorIhhhZZZNS0_19minimum_kernel_cudaERNS_18TensorIteratorBaseEENKUlvE_clEvENKUlvE_clEvEUlhhE_EESt5arrayIPcLm3EELi4E23TrivialOffsetCalculatorILi2EjESC_ILi1EjENS0_6memory12LoadWithCastILi2EEENSF_13StoreWithCastILi1EEEEEviT_T0_T2_T3_T4_T5_,@"STO_CUDA_ENTRY STV_DEFAULT"
_ZN2at6native27unrolled_elementwise_kernelINS0_13BinaryFunctorIhhhZZZNS0_19minimum_kernel_cudaERNS_18TensorIteratorBaseEENKUlvE_clEvENKUlvE_clEvEUlhhE_EESt5arrayIPcLm3EELi4E23TrivialOffsetCalculatorILi2EjESC_ILi1EjENS0_6memory12LoadWithCastILi2EEENSF_13StoreWithCastILi1EEEEEviT_T0_T2_T3_T4_T5_:
.text._ZN2at6native27unrolled_elementwise_kernelINS0_13BinaryFunctorIhhhZZZNS0_19minimum_kernel_cudaERNS_18TensorIteratorBaseEENKUlvE_clEvENKUlvE_clEvEUlhhE_EESt5arrayIPcLm3EELi4E23TrivialOffsetCalculatorILi2EjESC_ILi1EjENS0_6memory12LoadWithCastILi2EEENSF_13StoreWithCastILi1EEEEEviT_T0_T2_T3_T4_T5_:
        /* <DEDUP_REMOVED lines=33> */
.L_x_24832:
[----:B------:R3:W5:Y:S01]  /*0210*/  LDG.E.U8 R18, desc[UR36][R6.64] ;  /* 0x0000002406127981 */ /* 0x000762000c1e1100 */
[----:B------:R-:W-:Y:S05]  /*0220*/  BRA `(.L_x_24834) ;  /* 0x0000000c00687947 */ /* 0x000fea0003800000 */
.L_x_24831:
        /* <DEDUP_REMOVED lines=8> */
.L_x_24836:
[----:B------:R1:W5:Y:S01]  /*02b0*/  LDG.E.U8 R18, desc[UR36][R6.64] ;  /* 0x0000002406127981 */ /* 0x000362000c1e1100 */
[----:B------:R-:W-:Y:S05]  /*02c0*/  BRA `(.L_x_24834) ;  /* 0x0000000c00407947 */ /* 0x000fea0003800000 */
.L_x_24835:
[----:B------:R2:W5:Y:S01]  /*02d0*/  LDG.E.U16 R18, desc[UR36][R6.64] ;  /* 0x0000002406127981 */ /* 0x000562000c1e1500 */
[----:B------:R-:W-:Y:S05]  /*02e0*/  BRA `(.L_x_24834) ;  /* 0x0000000c00387947 */ /* 0x000fea0003800000 */
.L_x_24830:
        /* <DEDUP_REMOVED lines=10> */
.L_x_24838:
[----:B------:R-:W2:Y:S02]  /*0390*/  LDG.E.U16 R4, desc[UR36][R6.64] ;  /* 0x0000002406047981 */ /* 0x000ea4000c1e1500 */
[----:B--2---:R-:W-:-:S06]  /*03a0*/  HADD2.F32 R4, -RZ, R4.H0_H0 ;  /* 0x20000004ff047230 */ /* 0x004fcc0000004100 */
[----:B------:R-:W0:Y:S02]  /*03b0*/  F2I.S64.TRUNC R4, R4 ;  /* 0x0000000400047311 */ /* 0x000e24000020d900 */
[----:B0-----:R-:W-:Y:S01]  /*03c0*/  PRMT R18, R4, 0x7610, R18 ;  /* 0x0000761004127816 */ /* 0x001fe20000000012 */
[----:B------:R-:W-:Y:S06]  /*03d0*/  BRA `(.L_x_24834) ;  /* 0x0000000800fc7947 */ /* 0x000fec0003800000 */
.L_x_24837:
        /* <DEDUP_REMOVED lines=10> */
.L_x_24840:
[----:B------:R-:W2:Y:S02]  /*0480*/  LDG.E.U16 R6, desc[UR36][R6.64] ;  /* 0x0000002406067981 */ /* 0x000ea4000c1e1500 */
[----:B--2---:R-:W-:-:S06]  /*0490*/  HADD2.F32 R4, -RZ, R6.H0_H0 ;  /* 0x20000006ff047230 */ /* 0x004fcc0000004100 */
[----:B------:R-:W0:Y:S02]  /*04a0*/  F2I.S64.TRUNC R4, R4 ;  /* 0x0000000400047311 */ /* 0x000e24000020d900 */
[----:B0-----:R-:W-:Y:S01]  /*04b0*/  PRMT R18, R4, 0x7610, R18 ;  /* 0x0000761004127816 */ /* 0x001fe20000000012 */
[----:B------:R-:W-:Y:S06]  /*04c0*/  BRA `(.L_x_24834) ;  /* 0x0000000800c07947 */ /* 0x000fec0003800000 */
.L_x_24839:
[----:B------:R-:W2:Y:S02]  /*04d0*/  LDG.E.64 R4, desc[UR36][R6.64] ;  /* 0x0000002406047981 */ /* 0x000ea4000c1e1b00 */
[----:B--2---:R-:W0:Y:S02]  /*04e0*/  F2I.S64.F64.TRUNC R4, R4 ;  /* 0x0000000400047311 */ /* 0x004e24000030d900 */
[----:B0-----:R-:W-:Y:S01]  /*04f0*/  PRMT R18, R4, 0x7610, R18 ;  /* 0x0000761004127816 */ /* 0x001fe20000000012 */
[----:B------:R-:W-:Y:S06]  /*0500*/  BRA `(.L_x_24834) ;  /* 0x0000000800b07947 */ /* 0x000fec0003800000 */
.L_x_24829:
        /* <DEDUP_REMOVED lines=12> */
.L_x_24843:
[----:B------:R-:W2:Y:S02]  /*05d0*/  LDG.E.64 R6, desc[UR36][R6.64] ;  /* 0x0000002406067981 */ /* 0x000ea4000c1e1b00 */
[----:B--2---:R-:W0:Y:S02]  /*05e0*/  F2I.S64.F64.TRUNC R4, R6 ;  /* 0x0000000600047311 */ /* 0x004e24000030d900 */
[----:B0-----:R-:W-:Y:S01]  /*05f0*/  PRMT R18, R4, 0x7610, R18 ;  /* 0x0000761004127816 */ /* 0x001fe20000000012 */
[----:B------:R-:W-:Y:S06]  /*0600*/  BRA `(.L_x_24834) ;  /* 0x0000000800707947 */ /* 0x000fec0003800000 */
.L_x_24842:
        /* <DEDUP_REMOVED lines=28> */
.L_x_24845:
        /* <DEDUP_REMOVED lines=13> */
[----:B------:R-:W0:Y:S02]  /*08a0*/  F2I.S64.TRUNC R4, R0 ;  /* 0x0000000000047311 */ /* 0x000e24000020d900 */
[----:B0-----:R-:W-:Y:S01]  /*08b0*/  PRMT R18, R4, 0x7610, R18 ;  /* 0x0000761004127816 */ /* 0x001fe20000000012 */
[----:B------:R-:W-:Y:S06]  /*08c0*/  BRA `(.L_x_24834) ;  /* 0x0000000400c07947 */ /* 0x000fec0003800000 */
.L_x_24844:
[----:B------:R-:W2:Y:S02]  /*08d0*/  LDG.E.U16 R4, desc[UR36][R6.64] ;  /* 0x0000002406047981 */ /* 0x000ea4000c1e1500 */
[----:B--2---:R-:W-:-:S06]  /*08e0*/  IMAD.U32 R4, R4, 0x10000, RZ ;  /* 0x0001000004047824 */ /* 0x004fcc00078e00ff */
[----:B------:R-:W0:Y:S02]  /*08f0*/  F2I.S64.TRUNC R4, R4 ;  /* 0x0000000400047311 */ /* 0x000e24000020d900 */
[----:B0-----:R-:W-:Y:S01]  /*0900*/  PRMT R18, R4, 0x7610, R18 ;  /* 0x0000761004127816 */ /* 0x001fe20000000012 */
[----:B------:R-:W-:Y:S06]  /*0910*/  BRA `(.L_x_24834) ;  /* 0x0000000400ac7947 */ /* 0x000fec0003800000 */
.L_x_24841:
        /* <DEDUP_REMOVED lines=10> */
.L_x_24848:
        /* <DEDUP_REMOVED lines=21> */
.L_x_24852:
[----:B------:R-:W-:Y:S05]  /*0b10*/  BSYNC B1 ;  /* 0x0000000000017941 */ /* 0x000fea0003800000 */
.L_x_24851:
[----:B------:R-:W-:Y:S01]  /*0b20*/  IMAD.SHL.U32 R3, R3, 0x100000, RZ ;  /* 0x0010000003037824 */ /* 0x000fe200078e00ff */
[----:B------:R-:W-:-:S04]  /*0b30*/  LEA R5, R0, 0x3b800000, 0x17 ;  /* 0x3b80000000057811 */ /* 0x000fc800078eb8ff */
[----:B------:R-:W-:-:S07]  /*0b40*/  LOP3.LUT R4, R5, R3, R6, 0xfe, !PT ;  /* 0x0000000305047212 */ /* 0x000fce00078efe06 */
.L_x_24850:
[----:B------:R-:W-:Y:S05]  /*0b50*/  BSYNC B0 ;  /* 0x0000000000007941 */ /* 0x000fea0003800000 */
.L_x_24849:
[----:B------:R-:W0:Y:S02]  /*0b60*/  F2I.S64.TRUNC R4, R4 ;  /* 0x0000000400047311 */ /* 0x000e24000020d900 */
[----:B0-----:R-:W-:Y:S01]  /*0b70*/  PRMT R18, R4, 0x7610, R18 ;  /* 0x0000761004127816 */ /* 0x001fe20000000012 */
[----:B------:R-:W-:Y:S06]  /*0b80*/  BRA `(.L_x_24834) ;  /* 0x0000000400107947 */ /* 0x000fec0003800000 */
.L_x_24847:
        /* <DEDUP_REMOVED lines=21> */
.L_x_24856:
[----:B------:R-:W-:Y:S05]  /*0ce0*/  BSYNC B1 ;  /* 0x0000000000017941 */ /* 0x000fea0003800000 */
.L_x_24855:
[----:B------:R-:W-:Y:S01]  /*0cf0*/  IMAD.SHL.U32 R3, R3, 0x200000, RZ ;  /* 0x0020000003037824 */ /* 0x000fe200078e00ff */
[----:B------:R-:W-:-:S04]  /*0d00*/  LEA R5, R0, 0x37800000, 0x17 ;  /* 0x3780000000057811 */ /* 0x000fc800078eb8ff */
[----:B------:R-:W-:-:S07]  /*0d10*/  LOP3.LUT R4, R5, R3, R6, 0xfe, !PT ;  /* 0x0000000305047212 */ /* 0x000fce00078efe06 */
.L_x_24854:
[----:B------:R-:W-:Y:S05]  /*0d20*/  BSYNC B0 ;  /* 0x0000000000007941 */ /* 0x000fea0003800000 */
.L_x_24853:
[----:B------:R-:W0:Y:S02]  /*0d30*/  F2I.S64.TRUNC R4, R4 ;  /* 0x0000000400047311 */ /* 0x000e24000020d900 */
[----:B0-----:R-:W-:Y:S01]  /*0d40*/  PRMT R18, R4, 0x7610, R18 ;  /* 0x0000761004127816 */ /* 0x001fe20000000012 */
[----:B------:R-:W-:Y:S06]  /*0d50*/  BRA `(.L_x_24834) ;  /* 0x00000000009c7947 */ /* 0x000fec0003800000 */
.L_x_24846:
        /* <DEDUP_REMOVED lines=14> */
.L_x_24860:
[----:B------:R-:W-:Y:S05]  /*0e40*/  BSYNC B0 ;  /* 0x0000000000007941 */ /* 0x000fea0003800000 */
.L_x_24859:
[----:B------:R-:W0:Y:S02]  /*0e50*/  F2I.S64.TRUNC R4, R4 ;  /* 0x0000000400047311 */ /* 0x000e24000020d900 */
[----:B0-----:R-:W-:Y:S01]  /*0e60*/  PRMT R18, R4, 0x7610, R18 ;  /* 0x0000761004127816 */ /* 0x001fe20000000012 */
[----:B------:R-:W-:Y:S06]  /*0e70*/  BRA `(.L_x_24834) ;  /* 0x0000000000547947 */ /* 0x000fec0003800000 */
.L_x_24833:
        /* <DEDUP_REMOVED lines=16> */
.L_x_24861:
[----:B------:R-:W-:Y:S01]  /*0f80*/  PRMT R18, RZ, 0x7610, R18 ;  /* 0x00007610ff127816 */ /* 0x000fe20000000012 */
[----:B------:R-:W-:Y:S06]  /*0f90*/  BRA `(.L_x_24834) ;  /* 0x00000000000c7947 */ /* 0x000fec0003800000 */
.L_x_24858:
[----:B------:R0:W5:Y:S01]  /*0fa0*/  LDG.E.U8 R18, desc[UR36][R6.64] ;  /* 0x0000002406127981 */ /* 0x000162000c1e1100 */
[----:B------:R-:W-:Y:S05]  /*0fb0*/  BRA `(.L_x_24834) ;  /* 0x0000000000047947 */ /* 0x000fea0003800000 */
.L_x_24857:
[----:B------:R0:W5:Y:S02]  /*0fc0*/  LDG.E.U8 R18, desc[UR36][R6.64] ;  /* 0x0000002406127981 */ /* 0x000164000c1e1100 */
.L_x_24834:
        /* <DEDUP_REMOVED lines=18> */
.L_x_24865:
[----:B------:R1:W5:Y:S01]  /*10f0*/  LDG.E.U8 R19, desc[UR36][R6.64] ;  /* 0x0000002406137981 */ /* 0x000362000c1e1100 */
[----:B------:R-:W-:Y:S05]  /*1100*/  BRA `(.L_x_24867) ;  /* 0x0000000c00647947 */ /* 0x000fea0003800000 */
.L_x_24864:
        /* <DEDUP_REMOVED lines=8> */
.L_x_24869:
[----:B------:R3:W5:Y:S01]  /*1190*/  LDG.E.U8 R19, desc[UR36][R6.64] ;  /* 0x0000002406137981 */ /* 0x000762000c1e1100 */
[----:B------:R-:W-:Y:S05]  /*11a0*/  BRA `(.L_x_24867) ;  /* 0x0000000c003c7947 */ /* 0x000fea0003800000 */
.L_x_24868:
[----:B------:R2:W5:Y:S01]  /*11b0*/  LDG.E.U16 R19, desc[UR36][R6.64] ;  /* 0x0000002406137981 */ /* 0x000562000c1e1500 */
[----:B------:R-:W-:Y:S05]  /*11c0*/  BRA `(.L_x_24867) ;  /* 0x0000000c00347947 */ /* 0x000fea0003800000 */
.L_x_24863:
        /* <DEDUP_REMOVED lines=10> */
.L_x_24871:
[----:B------:R-:W2:Y:S02]  /*1270*/  LDG.E.U16 R4, desc[UR36][R6.64] ;  /* 0x0000002406047981 */ /* 0x000ea4000c1e1500 */
[----:B--2---:R-:W-:-:S06]  /*1280*/  HADD2.F32 R4, -RZ, R4.H0_H0 ;  /* 0x20000004ff047230 */ /* 0x004fcc0000004100 */
[----:B------:R-:W0:Y:S02]  /*1290*/  F2I.S64.TRUNC R4, R4 ;  /* 0x0000000400047311 */ /* 0x000e24000020d900 */
[----:B0-----:R-:W-:Y:S01]  /*12a0*/  PRMT R19, R4, 0x7610, R19 ;  /* 0x0000761004137816 */ /* 0x001fe20000000013 */
[----:B------:R-:W-:Y:S06]  /*12b0*/  BRA `(.L_x_24867) ;  /* 0x0000000800f87947 */ /* 0x000fec0003800000 */
.L_x_24870:
        /* <DEDUP_REMOVED lines=10> */
.L_x_24873:
[----:B------:R-:W2:Y:S02]  /*1360*/  LDG.E.U16 R6, desc[UR36][R6.64] ;  /* 0x0000002406067981 */ /* 0x000ea4000c1e1500 */
[----:B--2---:R-:W-:-:S06]  /*1370*/  HADD2.F32 R4, -RZ, R6.H0_H0 ;  /* 0x20000006ff047230 */ /* 0x004fcc0000004100 */
[----:B------:R-:W0:Y:S02]  /*1380*/  F2I.S64.TRUNC R4, R4 ;  /* 0x0000000400047311 */ /* 0x000e24000020d900 */
[----:B0-----:R-:W-:Y:S01]  /*1390*/  PRMT R19, R4, 0x7610, R19 ;  /* 0x0000761004137816 */ /* 0x001fe20000000013 */
[----:B------:R-:W-:Y:S06]  /*13a0*/  BRA `(.L_x_24867) ;  /* 0x0000000800bc7947 */ /* 0x000fec0003800000 */
.L_x_24872:
[----:B------:R-:W2:Y:S02]  /*13b0*/  LDG.E.64 R4, desc[UR36][R6.64] ;  /* 0x0000002406047981 */ /* 0x000ea4000c1e1b00 */
[----:B--2---:R-:W0:Y:S02]  /*13c0*/  F2I.S64.F64.TRUNC R4, R4 ;  /* 0x0000000400047311 */ /* 0x004e24000030d900 */
[----:B0-----:R-:W-:Y:S01]  /*13d0*/  PRMT R19, R4, 0x7610, R19 ;  /* 0x0000761004137816 */ /* 0x001fe20000000013 */
[----:B------:R-:W-:Y:S06]  /*13e0*/  BRA `(.L_x_24867) ;  /* 0x0000000800ac7947 */ /* 0x000fec0003800000 */
.L_x_24862:
        /* <DEDUP_REMOVED lines=12> */
.L_x_24876:
[----:B------:R-:W2:Y:S02]  /*14b0*/  LDG.E.64 R6, desc[UR36][R6.64] ;  /* 0x0000002406067981 */ /* 0x000ea4000c1e1b00 */
[----:B--2---:R-:W0:Y:S02]  /*14c0*/  F2I.S64.F64.TRUNC R4, R6 ;  /* 0x0000000600047311 */ /* 0x004e24000030d900 */
[----:B0-----:R-:W-:Y:S01]  /*14d0*/  PRMT R19, R4, 0x7610, R19 ;  /* 0x0000761004137816 */ /* 0x001fe20000000013 */
[----:B------:R-:W-:Y:S06]  /*14e0*/  BRA `(.L_x_24867) ;  /* 0x00000008006c7947 */ /* 0x000fec0003800000 */
.L_x_24875:
        /* <DEDUP_REMOVED lines=28> */
.L_x_24878:
        /* <DEDUP_REMOVED lines=15> */
.L_x_24877:
[----:B------:R-:W2:Y:S02]  /*17a0*/  LDG.E.U16 R4, desc[UR36][R6.64] ;  /* 0x0000002406047981 */ /* 0x000ea4000c1e1500 */
[----:B--2---:R-:W-:-:S06]  /*17b0*/  IMAD.U32 R4, R4, 0x10000, RZ ;  /* 0x0001000004047824 */ /* 0x004fcc00078e00ff */
[----:B------:R-:W0:Y:S02]  /*17c0*/  F2I.S64.TRUNC R4, R4 ;  /* 0x0000000400047311 */ /* 0x000e24000020d900 */
[----:B0-----:R-:W-:Y:S01]  /*17d0*/  PRMT R19, R4, 0x7610, R19 ;  /* 0x0000761004137816 */ /* 0x001fe20000000013 */
[----:B------:R-:W-:Y:S06]  /*17e0*/  BRA `(.L_x_24867) ;  /* 0x0000000400ac7947 */ /* 0x000fec0003800000 */
.L_x_24874:
        /* <DEDUP_REMOVED lines=10> */
.L_x_24881:
        /* <DEDUP_REMOVED lines=21> */
.L_x_24885:
[----:B------:R-:W-:Y:S05]  /*19e0*/  BSYNC B1 ;  /* 0x0000000000017941 */ /* 0x000fea0003800000 */
.L_x_24884:
[----:B------:R-:W-:Y:S01]  /*19f0*/  IMAD.SHL.U32 R3, R3, 0x100000, RZ ;  /* 0x0010000003037824 */ /* 0x000fe200078e00ff */
[----:B------:R-:W-:-:S04]  /*1a00*/  LEA R5, R0, 0x3b800000, 0x17 ;  /* 0x3b80000000057811 */ /* 0x000fc800078eb8ff */
[----:B------:R-:W-:-:S07]  /*1a10*/  LOP3.LUT R4, R5, R3, R6, 0xfe, !PT ;  /* 0x0000000305047212 */ /* 0x000fce00078efe06 */
.L_x_24883:
[----:B------:R-:W-:Y:S05]  /*1a20*/  BSYNC B0 ;  /* 0x0000000000007941 */ /* 0x000fea0003800000 */
.L_x_24882:
[----:B------:R-:W0:Y:S02]  /*1a30*/  F2I.S64.TRUNC R4, R4 ;  /* 0x0000000400047311 */ /* 0x000e24000020d900 */
[----:B0-----:R-:W-:Y:S01]  /*1a40*/  PRMT R19, R4, 0x7610, R19 ;  /* 0x0000761004137816 */ /* 0x001fe20000000013 */
[----:B------:R-:W-:Y:S06]  /*1a50*/  BRA `(.L_x_24867) ;  /* 0x0000000400107947 */ /* 0x000fec0003800000 */
.L_x_24880:
        /* <DEDUP_REMOVED lines=21> */
.L_x_24889:
[----:B------:R-:W-:Y:S05]  /*1bb0*/  BSYNC B1 ;  /* 0x0000000000017941 */ /* 0x000fea0003800000 */
.L_x_24888:
[----:B------:R-:W-:Y:S01]  /*1bc0*/  IMAD.SHL.U32 R3, R3, 0x200000, RZ ;  /* 0x0020000003037824 */ /* 0x000fe200078e00ff */
[----:B------:R-:W-:-:S04]  /*1bd0*/  LEA R5, R0, 0x37800000, 0x17 ;  /* 0x3780000000057811 */ /* 0x000fc800078eb8ff */
[----:B------:R-:W-:-:S07]  /*1be0*/  LOP3.LUT R4, R5, R3, R6, 0xfe, !PT ;  /* 0x0000000305047212 */ /* 0x000fce00078efe06 */
.L_x_24887:
[----:B------:R-:W-:Y:S05]  /*1bf0*/  BSYNC B0 ;  /* 0x0000000000007941 */ /* 0x000fea0003800000 */
.L_x_24886:
[----:B------:R-:W0:Y:S02]  /*1c00*/  F2I.S64.TRUNC R4, R4 ;  /* 0x0000000400047311 */ /* 0x000e24000020d900 */
[----:B0-----:R-:W-:Y:S01]  /*1c10*/  PRMT R19, R4, 0x7610, R19 ;  /* 0x0000761004137816 */ /* 0x001fe20000000013 */
[----:B------:R-:W-:Y:S06]  /*1c20*/  BRA `(.L_x_24867) ;  /* 0x00000000009c7947 */ /* 0x000fec0003800000 */
.L_x_24879:
        /* <DEDUP_REMOVED lines=14> */
.L_x_24893:
[----:B------:R-:W-:Y:S05]  /*1d10*/  BSYNC B0 ;  /* 0x0000000000007941 */ /* 0x000fea0003800000 */
.L_x_24892:
[----:B------:R-:W0:Y:S02]  /*1d20*/  F2I.S64.TRUNC R4, R4 ;  /* 0x0000000400047311 */ /* 0x000e24000020d900 */
[----:B0-----:R-:W-:Y:S01]  /*1d30*/  PRMT R19, R4, 0x7610, R19 ;  /* 0x0000761004137816 */ /* 0x001fe20000000013 */
[----:B------:R-:W-:Y:S06]  /*1d40*/  BRA `(.L_x_24867) ;  /* 0x0000000000547947 */ /* 0x000fec0003800000 */
.L_x_24866:
        /* <DEDUP_REMOVED lines=16> */
.L_x_24894:
[----:B------:R-:W-:Y:S01]  /*1e50*/  PRMT R19, RZ, 0x7610, R19 ;  /* 0x00007610ff137816 */ /* 0x000fe20000000013 */
[----:B------:R-:W-:Y:S06]  /*1e60*/  BRA `(.L_x_24867) ;  /* 0x00000000000c7947 */ /* 0x000fec0003800000 */
.L_x_24891:
[----:B------:R0:W5:Y:S01]  /*1e70*/  LDG.E.U8 R19, desc[UR36][R6.64] ;  /* 0x0000002406137981 */ /* 0x000162000c1e1100 */
[----:B------:R-:W-:Y:S05]  /*1e80*/  BRA `(.L_x_24867) ;  /* 0x0000000000047947 */ /* 0x000fea0003800000 */
.L_x_24890:
[----:B------:R0:W5:Y:S02]  /*1e90*/  LDG.E.U8 R19, desc[UR36][R6.64] ;  /* 0x0000002406137981 */ /* 0x000164000c1e1100 */
.L_x_24867:
[----:B------:R-:W1:Y:S02]  /*1ea0*/  S2R R27, SR_TID.X ;  /* 0x00000000001b7919 */ /* 0x000e640000002100 */
[----:B-1----:R-:W-:-:S07]  /*1eb0*/  VIADD R27, R27, 0x80 ;  /* 0x000000801b1b7836 */ /* 0x002fce0000000000 */
.L_x_24828:
[----:B------:R-:W-:Y:S05]  /*1ec0*/  BSYNC B6 ;  /* 0x0000000000067941 */ /* 0x000fea0003800000 */
.L_x_24827:
        /* <DEDUP_REMOVED lines=23> */
.L_x_24900:
[----:B------:R3:W5:Y:S01]  /*2040*/  LDG.E.U8 R17, desc[UR36][R6.64] ;  /* 0x0000002406117981 */ /* 0x000762000c1e1100 */
[----:B------:R-:W-:Y:S05]  /*2050*/  BRA `(.L_x_24902) ;  /* 0x0000000c00647947 */ /* 0x000fea0003800000 */
.L_x_24899:
        /* <DEDUP_REMOVED lines=8> */
.L_x_24904:
[----:B------:R0:W5:Y:S01]  /*20e0*/  LDG.E.U8 R17, desc[UR36][R6.64] ;  /* 0x0000002406117981 */ /* 0x000162000c1e1100 */
[----:B------:R-:W-:Y:S05]  /*20f0*/  BRA `(.L_x_24902) ;  /* 0x0000000c003c7947 */ /* 0x000fea0003800000 */
.L_x_24903:
[----:B------:R0:W5:Y:S01]  /*2100*/  LDG.E.U16 R17, desc[UR36][R6.64] ;  /* 0x0000002406117981 */ /* 0x000162000c1e1500 */
[----:B------:R-:W-:Y:S05]  /*2110*/  BRA `(.L_x_24902) ;  /* 0x0000000c00347947 */ /* 0x000fea0003800000 */
.L_x_24898:
        /* <DEDUP_REMOVED lines=10> */
.L_x_24906:
[----:B------:R-:W2:Y:S02]  /*21c0*/  LDG.E.U16 R4, desc[UR36][R6.64] ;  /* 0x0000002406047981 */ /* 0x000ea4000c1e1500 */
[----:B--2---:R-:W-:-:S06]  /*21d0*/  HADD2.F32 R4, -RZ, R4.H0_H0 ;  /* 0x20000004ff047230 */ /* 0x004fcc0000004100 */
[----:B------:R-:W0:Y:S02]  /*21e0*/  F2I.S64.TRUNC R4, R4 ;  /* 0x0000000400047311 */ /* 0x000e24000020d900 */
[----:B0-----:R-:W-:Y:S01]  /*21f0*/  PRMT R17, R4, 0x7610, R17 ;  /* 0x0000761004117816 */ /* 0x001fe20000000011 */
[----:B------:R-:W-:Y:S06]  /*2200*/  BRA `(.L_x_24902) ;  /* 0x0000000800f87947 */ /* 0x000fec0003800000 */
.L_x_24905:
        /* <DEDUP_REMOVED lines=10> */
.L_x_24908:
[----:B------:R-:W2:Y:S02]  /*22b0*/  LDG.E.U16 R6, desc[UR36][R6.64] ;  /* 0x0000002406067981 */ /* 0x000ea4000c1e1500 */
[----:B--2---:R-:W-:-:S06]  /*22c0*/  HADD2.F32 R4, -RZ, R6.H0_H0 ;  /* 0x20000006ff047230 */ /* 0x004fcc0000004100 */
[----:B------:R-:W0:Y:S02]  /*22d0*/  F2I.S64.TRUNC R4, R4 ;  /* 0x0000000400047311 */ /* 0x000e24000020d900 */
[----:B0-----:R-:W-:Y:S01]  /*22e0*/  PRMT R17, R4, 0x7610, R17 ;  /* 0x0000761004117816 */ /* 0x001fe20000000011 */
[----:B------:R-:W-:Y:S06]  /*22f0*/  BRA `(.L_x_24902) ;  /* 0x0000000800bc7947 */ /* 0x000fec0003800000 */
.L_x_24907:
[----:B------:R-:W2:Y:S02]  /*2300*/  LDG.E.64 R4, desc[UR36][R6.64] ;  /* 0x0000002406047981 */ /* 0x000ea4000c1e1b00 */
[----:B--2---:R-:W0:Y:S02]  /*2310*/  F2I.S64.F64.TRUNC R4, R4 ;  /* 0x0000000400047311 */ /* 0x004e24000030d900 */
[----:B0-----:R-:W-:Y:S01]  /*2320*/  PRMT R17, R4, 0x7610, R17 ;  /* 0x0000761004117816 */ /* 0x001fe20000000011 */
[----:B------:R-:W-:Y:S06]  /*2330*/  BRA `(.L_x_24902) ;  /* 0x0000000800ac7947 */ /* 0x000fec0003800000 */
.L_x_24897:
        /* <DEDUP_REMOVED lines=12> */
.L_x_24911:
[----:B------:R-:W2:Y:S02]  /*2400*/  LDG.E.64 R6, desc[UR36][R6.64] ;  /* 0x0000002406067981 */ /* 0x000ea4000c1e1b00 */
[----:B--2---:R-:W0:Y:S02]  /*2410*/  F2I.S64.F64.TRUNC R4, R6 ;  /* 0x0000000600047311 */ /* 0x004e24000030d900 */
[----:B0-----:R-:W-:Y:S01]  /*2420*/  PRMT R17, R4, 0x7610, R17 ;  /* 0x0000761004117816 */ /* 0x001fe20000000011 */
[----:B------:R-:W-:Y:S06]  /*2430*/  BRA `(.L_x_24902) ;  /* 0x00000008006c7947 */ /* 0x000fec0003800000 */
.L_x_24910:
        /* <DEDUP_REMOVED lines=28> */
.L_x_24913:
        /* <DEDUP_REMOVED lines=15> */
.L_x_24912:
[----:B------:R-:W2:Y:S02]  /*26f0*/  LDG.E.U16 R4, desc[UR36][R6.64] ;  /* 0x0000002406047981 */ /* 0x000ea4000c1e1500 */
[----:B--2---:R-:W-:-:S06]  /*2700*/  IMAD.U32 R4, R4, 0x10000, RZ ;  /* 0x0001000004047824 */ /* 0x004fcc00078e00ff */
[----:B------:R-:W0:Y:S02]  /*2710*/  F2I.S64.TRUNC R4, R4 ;  /* 0x0000000400047311 */ /* 0x000e24000020d900 */
[----:B0-----:R-:W-:Y:S01]  /*2720*/  PRMT R17, R4, 0x7610, R17 ;  /* 0x0000761004117816 */ /* 0x001fe20000000011 */
[----:B------:R-:W-:Y:S06]  /*2730*/  BRA `(.L_x_24902) ;  /* 0x0000000400ac7947 */ /* 0x000fec0003800000 */
.L_x_24909:
        /* <DEDUP_REMOVED lines=10> */
.L_x_24916:
        /* <DEDUP_REMOVED lines=21> */
.L_x_24920:
[----:B------:R-:W-:Y:S05]  /*2930*/  BSYNC B1 ;  /* 0x0000000000017941 */ /* 0x000fea0003800000 */
.L_x_24919:
[----:B------:R-:W-:Y:S01]  /*2940*/  IMAD.SHL.U32 R3, R3, 0x100000, RZ ;  /* 0x0010000003037824 */ /* 0x000fe200078e00ff */
[----:B------:R-:W-:-:S04]  /*2950*/  LEA R5, R0, 0x3b800000, 0x17 ;  /* 0x3b80000000057811 */ /* 0x000fc800078eb8ff */
[----:B------:R-:W-:-:S07]  /*2960*/  LOP3.LUT R4, R5, R3, R6, 0xfe, !PT ;  /* 0x0000000305047212 */ /* 0x000fce00078efe06 */
.L_x_24918:
[----:B------:R-:W-:Y:S05]  /*2970*/  BSYNC B0 ;  /* 0x0000000000007941 */ /* 0x000fea0003800000 */
.L_x_24917:
[----:B------:R-:W0:Y:S02]  /*2980*/  F2I.S64.TRUNC R4, R4 ;  /* 0x0000000400047311 */ /* 0x000e24000020d900 */
[----:B0-----:R-:W-:Y:S01]  /*2990*/  PRMT R17, R4, 0x7610, R17 ;  /* 0x0000761004117816 */ /* 0x001fe20000000011 */
[----:B------:R-:W-:Y:S06]  /*29a0*/  BRA `(.L_x_24902) ;  /* 0x0000000400107947 */ /* 0x000fec0003800000 */
.L_x_24915:
        /* <DEDUP_REMOVED lines=21> */
.L_x_24924:
[----:B------:R-:W-:Y:S05]  /*2b00*/  BSYNC B1 ;  /* 0x0000000000017941 */ /* 0x000fea0003800000 */
.L_x_24923:
[----:B------:R-:W-:Y:S01]  /*2b10*/  IMAD.SHL.U32 R3, R3, 0x200000, RZ ;  /* 0x0020000003037824 */ /* 0x000fe200078e00ff */
[----:B------:R-:W-:-:S04]  /*2b20*/  LEA R5, R0, 0x37800000, 0x17 ;  /* 0x3780000000057811 */ /* 0x000fc800078eb8ff */
[----:B------:R-:W-:-:S07]  /*2b30*/  LOP3.LUT R4, R5, R3, R6, 0xfe, !PT ;  /* 0x0000000305047212 */ /* 0x000fce00078efe06 */
.L_x_24922:
[----:B------:R-:W-:Y:S05]  /*2b40*/  BSYNC B0 ;  /* 0x0000000000007941 */ /* 0x000fea0003800000 */
.L_x_24921:
[----:B------:R-:W0:Y:S02]  /*2b50*/  F2I.S64.TRUNC R4, R4 ;  /* 0x0000000400047311 */ /* 0x000e24000020d900 */
[----:B0-----:R-:W-:Y:S01]  /*2b60*/  PRMT R17, R4, 0x7610, R17 ;  /* 0x0000761004117816 */ /* 0x001fe20000000011 */
[----:B------:R-:W-:Y:S06]  /*2b70*/  BRA `(.L_x_24902) ;  /* 0x00000000009c7947 */ /* 0x000fec0003800000 */
.L_x_24914:
        /* <DEDUP_REMOVED lines=14> */
.L_x_24928:
[----:B------:R-:W-:Y:S05]  /*2c60*/  BSYNC B0 ;  /* 0x0000000000007941 */ /* 0x000fea0003800000 */
.L_x_24927:
[----:B------:R-:W0:Y:S02]  /*2c70*/  F2I.S64.TRUNC R4, R4 ;  /* 0x0000000400047311 */ /* 0x000e24000020d900 */
[----:B0-----:R-:W-:Y:S01]  /*2c80*/  PRMT R17, R4, 0x7610, R17 ;  /* 0x0000761004117816 */ /* 0x001fe20000000011 */
[----:B------:R-:W-:Y:S06]  /*2c90*/  BRA `(.L_x_24902) ;  /* 0x0000000000547947 */ /* 0x000fec0003800000 */
.L_x_24901:
        /* <DEDUP_REMOVED lines=16> */
.L_x_24929:
[----:B------:R-:W-:Y:S01]  /*2da0*/  PRMT R17, RZ, 0x7610, R17 ;  /* 0x00007610ff117816 */ /* 0x000fe20000000011 */
[----:B------:R-:W-:Y:S06]  /*2db0*/  BRA `(.L_x_24902) ;  /* 0x00000000000c7947 */ /* 0x000fec0003800000 */
.L_x_24926:
[----:B------:R0:W5:Y:S01]  /*2dc0*/  LDG.E.U8 R17, desc[UR36][R6.64] ;  /* 0x0000002406117981 */ /* 0x000162000c1e1100 */
[----:B------:R-:W-:Y:S05]  /*2dd0*/  BRA `(.L_x_24902) ;  /* 0x0000000000047947 */ /* 0x000fea0003800000 */
.L_x_24925:
[----:B------:R1:W5:Y:S02]  /*2de0*/  LDG.E.U8 R17, desc[UR36][R6.64] ;  /* 0x0000002406117981 */ /* 0x000364000c1e1100 */
.L_x_24902:
        /* <DEDUP_REMOVED lines=18> */
.L_x_24933:
[----:B------:R4:W5:Y:S01]  /*2f10*/  LDG.E.U8 R22, desc[UR36][R6.64] ;  /* 0x0000002406167981 */ /* 0x000962000c1e1100 */
[----:B------:R-:W-:Y:S05]  /*2f20*/  BRA `(.L_x_24935) ;  /* 0x0000000c00647947 */ /* 0x000fea0003800000 */
.L_x_24932:
        /* <DEDUP_REMOVED lines=8> */
.L_x_24937:
[----:B------:R0:W5:Y:S01]  /*2fb0*/  LDG.E.U8 R22, desc[UR36][R6.64] ;  /* 0x0000002406167981 */ /* 0x000162000c1e1100 */
[----:B------:R-:W-:Y:S05]  /*2fc0*/  BRA `(.L_x_24935) ;  /* 0x0000000c003c7947 */ /* 0x000fea0003800000 */
.L_x_24936:
[----:B------:R0:W5:Y:S01]  /*2fd0*/  LDG.E.U16 R22, desc[UR36][R6.64] ;  /* 0x0000002406167981 */ /* 0x000162000c1e1500 */
[----:B------:R-:W-:Y:S05]  /*2fe0*/  BRA `(.L_x_24935) ;  /* 0x0000000c00347947 */ /* 0x000fea0003800000 */
.L_x_24931:
        /* <DEDUP_REMOVED lines=10> */
.L_x_24939:
[----:B------:R-:W2:Y:S02]  /*3090*/  LDG.E.U16 R4, desc[UR36][R6.64] ;  /* 0x0000002406047981 */ /* 0x000ea4000c1e1500 */
[----:B--2---:R-:W-:-:S06]  /*30a0*/  HADD2.F32 R4, -RZ, R4.H0_H0 ;  /* 0x20000004ff047230 */ /* 0x004fcc0000004100 */
[----:B------:R-:W0:Y:S02]  /*30b0*/  F2I.S64.TRUNC R4, R4 ;  /* 0x0000000400047311 */ /* 0x000e24000020d900 */
[----:B0-----:R-:W-:Y:S01]  /*30c0*/  PRMT R22, R4, 0x7610, R22 ;  /* 0x0000761004167816 */ /* 0x001fe20000000016 */
[----:B------:R-:W-:Y:S06]  /*30d0*/  BRA `(.L_x_24935) ;  /* 0x0000000800f87947 */ /* 0x000fec0003800000 */
.L_x_24938:
        /* <DEDUP_REMOVED lines=10> */
.L_x_24941:
[----:B------:R-:W2:Y:S02]  /*3180*/  LDG.E.U16 R6, desc[UR36][R6.64] ;  /* 0x0000002406067981 */ /* 0x000ea4000c1e1500 */
[----:B--2---:R-:W-:-:S06]  /*3190*/  HADD2.F32 R4, -RZ, R6.H0_H0 ;  /* 0x20000006ff047230 */ /* 0x004fcc0000004100 */
[----:B------:R-:W0:Y:S02]  /*31a0*/  F2I.S64.TRUNC R4, R4 ;  /* 0x0000000400047311 */ /* 0x000e24000020d900 */
[----:B0-----:R-:W-:Y:S01]  /*31b0*/  PRMT R22, R4, 0x7610, R22 ;  /* 0x0000761004167816 */ /* 0x001fe20000000016 */
[----:B------:R-:W-:Y:S06]  /*31c0*/  BRA `(.L_x_24935) ;  /* 0x0000000800bc7947 */ /* 0x000fec0003800000 */
.L_x_24940:
[----:B------:R-:W2:Y:S02]  /*31d0*/  LDG.E.64 R4, desc[UR36][R6.64] ;  /* 0x0000002406047981 */ /* 0x000ea4000c1e1b00 */
[----:B--2---:R-:W0:Y:S02]  /*31e0*/  F2I.S64.F64.TRUNC R4, R4 ;  /* 0x0000000400047311 */ /* 0x004e24000030d900 */
[----:B0-----:R-:W-:Y:S01]  /*31f0*/  PRMT R22, R4, 0x7610, R22 ;  /* 0x0000761004167816 */ /* 0x001fe20000000016 */
[----:B------:R-:W-:Y:S06]  /*3200*/  BRA `(.L_x_24935) ;  /* 0x0000000800ac7947 */ /* 0x000fec0003800000 */
.L_x_24930:
        /* <DEDUP_REMOVED lines=12> */
.L_x_24944:
[----:B------:R-:W2:Y:S02]  /*32d0*/  LDG.E.64 R6, desc[UR36][R6.64] ;  /* 0x0000002406067981 */ /* 0x000ea4000c1e1b00 */
[----:B--2---:R-:W0:Y:S02]  /*32e0*/  F2I.S64.F64.TRUNC R4, R6 ;  /* 0x0000000600047311 */ /* 0x004e24000030d900 */
[----:B0-----:R-:W-:Y:S01]  /*32f0*/  PRMT R22, R4, 0x7610, R22 ;  /* 0x0000761004167816 */ /* 0x001fe20000000016 */
[----:B------:R-:W-:Y:S06]  /*3300*/  BRA `(.L_x_24935) ;  /* 0x00000008006c7947 */ /* 0x000fec0003800000 */
.L_x_24943:
        /* <DEDUP_REMOVED lines=28> */
.L_x_24946:
        /* <DEDUP_REMOVED lines=15> */
.L_x_24945:
[----:B------:R-:W2:Y:S02]  /*35c0*/  LDG.E.U16 R4, desc[UR36][R6.64] ;  /* 0x0000002406047981 */ /* 0x000ea4000c1e1500 */
[----:B--2---:R-:W-:-:S06]  /*35d0*/  IMAD.U32 R4, R4, 0x10000, RZ ;  /* 0x0001000004047824 */ /* 0x004fcc00078e00ff */
[----:B------:R-:W0:Y:S02]  /*35e0*/  F2I.S64.TRUNC R4, R4 ;  /* 0x0000000400047311 */ /* 0x000e24000020d900 */
[----:B0-----:R-:W-:Y:S01]  /*35f0*/  PRMT R22, R4, 0x7610, R22 ;  /* 0x0000761004167816 */ /* 0x001fe20000000016 */
[----:B------:R-:W-:Y:S06]  /*3600*/  BRA `(.L_x_24935) ;  /* 0x0000000400ac7947 */ /* 0x000fec0003800000 */
.L_x_24942:
        /* <DEDUP_REMOVED lines=10> */
.L_x_24949:
        /* <DEDUP_REMOVED lines=21> */
.L_x_24953:
[----:B------:R-:W-:Y:S05]  /*3800*/  BSYNC B1 ;  /* 0x0000000000017941 */ /* 0x000fea0003800000 */
.L_x_24952:
[----:B------:R-:W-:Y:S01]  /*3810*/  IMAD.SHL.U32 R3, R3, 0x100000, RZ ;  /* 0x0010000003037824 */ /* 0x000fe200078e00ff */
[----:B------:R-:W-:-:S04]  /*3820*/  LEA R5, R0, 0x3b800000, 0x17 ;  /* 0x3b80000000057811 */ /* 0x000fc800078eb8ff */
[----:B------:R-:W-:-:S07]  /*3830*/  LOP3.LUT R4, R5, R3, R6, 0xfe, !PT ;  /* 0x0000000305047212 */ /* 0x000fce00078efe06 */
.L_x_24951:
[----:B------:R-:W-:Y:S05]  /*3840*/  BSYNC B0 ;  /* 0x0000000000007941 */ /* 0x000fea0003800000 */
.L_x_24950:
[----:B------:R-:W0:Y:S02]  /*3850*/  F2I.S64.TRUNC R4, R4 ;  /* 0x0000000400047311 */ /* 0x000e24000020d900 */
[----:B0-----:R-:W-:Y:S01]  /*3860*/  PRMT R22, R4, 0x7610, R22 ;  /* 0x0000761004167816 */ /* 0x001fe20000000016 */
[----:B------:R-:W-:Y:S06]  /*3870*/  BRA `(.L_x_24935) ;  /* 0x0000000400107947 */ /* 0x000fec0003800000 */
.L_x_24948:
        /* <DEDUP_REMOVED lines=21> */
.L_x_24957:
[----:B------:R-:W-:Y:S05]  /*39d0*/  BSYNC B1 ;  /* 0x0000000000017941 */ /* 0x000fea0003800000 */
.L_x_24956:
[----:B------:R-:W-:Y:S01]  /*39e0*/  IMAD.SHL.U32 R3, R3, 0x200000, RZ ;  /* 0x0020000003037824 */ /* 0x000fe200078e00ff */
[----:B------:R-:W-:-:S04]  /*39f0*/  LEA R5, R0, 0x37800000, 0x17 ;  /* 0x3780000000057811 */ /* 0x000fc800078eb8ff */
[----:B------:R-:W-:-:S07]  /*3a00*/  LOP3.LUT R4, R5, R3, R6, 0xfe, !PT ;  /* 0x0000000305047212 */ /* 0x000fce00078efe06 */
.L_x_24955:
[----:B------:R-:W-:Y:S05]  /*3a10*/  BSYNC B0 ;  /* 0x0000000000007941 */ /* 0x000fea0003800000 */
.L_x_24954:
[----:B------:R-:W0:Y:S02]  /*3a20*/  F2I.S64.TRUNC R4, R4 ;  /* 0x0000000400047311 */ /* 0x000e24000020d900 */
[----:B0-----:R-:W-:Y:S01]  /*3a30*/  PRMT R22, R4, 0x7610, R22 ;  /* 0x0000761004167816 */ /* 0x001fe20000000016 */
[----:B------:R-:W-:Y:S06]  /*3a40*/  BRA `(.L_x_24935) ;  /* 0x00000000009c7947 */ /* 0x000fec0003800000 */
.L_x_24947:
        /* <DEDUP_REMOVED lines=14> */
.L_x_24961:
[----:B------:R-:W-:Y:S05]  /*3b30*/  BSYNC B0 ;  /* 0x0000000000007941 */ /* 0x000fea0003800000 */
.L_x_24960:
[----:B------:R-:W0:Y:S02]  /*3b40*/  F2I.S64.TRUNC R4, R4 ;  /* 0x0000000400047311 */ /* 0x000e24000020d900 */
[----:B0-----:R-:W-:Y:S01]  /*3b50*/  PRMT R22, R4, 0x7610, R22 ;  /* 0x0000761004167816 */ /* 0x001fe20000000016 */
[----:B------:R-:W-:Y:S06]  /*3b60*/  BRA `(.L_x_24935) ;  /* 0x0000000000547947 */ /* 0x000fec0003800000 */
.L_x_24934:
        /* <DEDUP_REMOVED lines=16> */
.L_x_24962:
[----:B------:R-:W-:Y:S01]  /*3c70*/  PRMT R22, RZ, 0x7610, R22 ;  /* 0x00007610ff167816 */ /* 0x000fe20000000016 */
[----:B------:R-:W-:Y:S06]  /*3c80*/  BRA `(.L_x_24935) ;  /* 0x00000000000c7947 */ /* 0x000fec0003800000 */
.L_x_24959:
[----:B------:R1:W5:Y:S01]  /*3c90*/  LDG.E.U8 R22, desc[UR36][R6.64] ;  /* 0x0000002406167981 */ /* 0x000362000c1e1100 */
[----:B------:R-:W-:Y:S05]  /*3ca0*/  BRA `(.L_x_24935) ;  /* 0x0000000000047947 */ /* 0x000fea0003800000 */
.L_x_24958:
[----:B------:R2:W5:Y:S02]  /*3cb0*/  LDG.E.U8 R22, desc[UR36][R6.64] ;  /* 0x0000002406167981 */ /* 0x000564000c1e1100 */
.L_x_24935:
[----:B------:R-:W-:-:S07]  /*3cc0*/  VIADD R27, R27, 0x80 ;  /* 0x000000801b1b7836 */ /* 0x000fce0000000000 */
.L_x_24896:
[----:B------:R-:W-:Y:S05]  /*3cd0*/  BSYNC B6 ;  /* 0x0000000000067941 */ /* 0x000fea0003800000 */
.L_x_24895:
[----:B------:R-:W-:Y:S01]  /*3ce0*/  ISETP.GE.AND P0, PT, R27, R28, PT ;  /* 0x0000001c1b00720c */ /* 0x000fe20003f06270 */
[----:B------:R-:W-:Y:S01]  /*3cf0*/  BSSY B6, `(.L_x_24963) ;  /* 0x00001e2000067945 */ /* 0x000fe20003800000 */
[----:B------:R-:W-:Y:S02]  /*3d00*/  PRMT R23, RZ, 0x7610, R23 ;  /* 0x00007610ff177816 */ /* 0x000fe40000000017 */
[----:B------:R-:W-:Y:S02]  /*3d10*/  PRMT R24, RZ, 0x7610, R24 ;  /* 0x00007610ff187816 */ /* 0x000fe40000000018 */
[----:B------:R-:W-:-:S07]  /*3d20*/  PRMT R25, RZ, 0x7610, R25 ;  /* 0x00007610ff197816 */ /* 0x000fce0000000019 */
[----:B------:R-:W-:Y:S05]  /*3d30*/  @P0 BRA `(.L_x_24964) ;  /* 0x0000001c00740947 */ /* 0x000fea0003800000 */
[----:B------:R-:W0:Y:S01]  /*3d40*/  LDC.64 R4, c[0x0][0x220] ;  /* 0x00008800ff047b82 */ /* 0x000e220000000a00 */
[----:B------:R-:W-:Y:S01]  /*3d50*/  PRMT R0, R2, 0x9910, RZ ;  /* 0x0000991002007816 */ /* 0x000fe200000000ff */
[----:B------:R-:W-:Y:S01]  /*3d60*/  IMAD R25, R16, 0x200, R27 ;  /* 0x0000020010197824 */ /* 0x000fe200078e021b */
[----:B------:R-:W-:Y:S02]  /*3d70*/  ULDC UR4, c[0x0][0x238] ;  /* 0x00008e0000047ab9 */ /* 0x000fe40000000800 */
[----:B------:R-:W-:Y:S01]  /*3d80*/  ISETP.GT.AND P1, PT, R0, 0x9, PT ;  /* 0x000000090000780c */ /* 0x000fe20003f24270 */
[----:B01234-:R-:W-:-:S05]  /*3d90*/  IMAD R7, R25, UR4, RZ ;  /* 0x0000000419077c24 */ /* 0x01ffca000f8e02ff */
[----:B------:R-:W-:-:S05]  /*3da0*/  IADD3 R6, P0, R7, R4, RZ ;  /* 0x0000000407067210 */ /* 0x000fca0007f1e0ff */
        /* <DEDUP_REMOVED lines=12> */
.L_x_24968:
[----:B------:R3:W5:Y:S01]  /*3e70*/  LDG.E.U8 R24, desc[UR36][R6.64] ;  /* 0x0000002406187981 */ /* 0x000762000c1e1100 */
[----:B------:R-:W-:Y:S05]  /*3e80*/  BRA `(.L_x_24970) ;  /* 0x0000000c00647947 */ /* 0x000fea0003800000 */
.L_x_24967:
        /* <DEDUP_REMOVED lines=8> */
.L_x_24972:
[----:B------:R0:W5:Y:S01]  /*3f10*/  LDG.E.U8 R24, desc[UR36][R6.64] ;  /* 0x0000002406187981 */ /* 0x000162000c1e1100 */
[----:B------:R-:W-:Y:S05]  /*3f20*/  BRA `(.L_x_24970) ;  /* 0x0000000c003c7947 */ /* 0x000fea0003800000 */
.L_x_24971:
[----:B------:R0:W5:Y:S01]  /*3f30*/  LDG.E.U16 R24, desc[UR36][R6.64] ;  /* 0x0000002406187981 */ /* 0x000162000c1e1500 */
[----:B------:R-:W-:Y:S05]  /*3f40*/  BRA `(.L_x_24970) ;  /* 0x0000000c00347947 */ /* 0x000fea0003800000 */
.L_x_24966:
        /* <DEDUP_REMOVED lines=10> */
.L_x_24974:
[----:B------:R-:W2:Y:S02]  /*3ff0*/  LDG.E.U16 R4, desc[UR36][R6.64] ;  /* 0x0000002406047981 */ /* 0x000ea4000c1e1500 */
[----:B--2---:R-:W-:-:S06]  /*4000*/  HADD2.F32 R4, -RZ, R4.H0_H0 ;  /* 0x20000004ff047230 */ /* 0x004fcc0000004100 */
[----:B------:R-:W0:Y:S02]  /*4010*/  F2I.S64.TRUNC R4, R4 ;  /* 0x0000000400047311 */ /* 0x000e24000020d900 */
[----:B0-----:R-:W-:Y:S01]  /*4020*/  PRMT R24, R4, 0x7610, R24 ;  /* 0x0000761004187816 */ /* 0x001fe20000000018 */
[----:B------:R-:W-:Y:S06]  /*4030*/  BRA `(.L_x_24970) ;  /* 0x0000000800f87947 */ /* 0x000fec0003800000 */
.L_x_24973:
        /* <DEDUP_REMOVED lines=10> */
.L_x_24976:
[----:B------:R-:W2:Y:S02]  /*40e0*/  LDG.E.U16 R6, desc[UR36][R6.64] ;  /* 0x0000002406067981 */ /* 0x000ea4000c1e1500 */
[----:B--2---:R-:W-:-:S06]  /*40f0*/  HADD2.F32 R4, -RZ, R6.H0_H0 ;  /* 0x20000006ff047230 */ /* 0x004fcc0000004100 */
[----:B------:R-:W0:Y:S02]  /*4100*/  F2I.S64.TRUNC R4, R4 ;  /* 0x0000000400047311 */ /* 0x000e24000020d900 */
[----:B0-----:R-:W-:Y:S01]  /*4110*/  PRMT R24, R4, 0x7610, R24 ;  /* 0x0000761004187816 */ /* 0x001fe20000000018 */
[----:B------:R-:W-:Y:S06]  /*4120*/  BRA `(.L_x_24970) ;  /* 0x0000000800bc7947 */ /* 0x000fec0003800000 */
.L_x_24975:
[----:B------:R-:W2:Y:S02]  /*4130*/  LDG.E.64 R4, desc[UR36][R6.64] ;  /* 0x0000002406047981 */ /* 0x000ea4000c1e1b00 */
[----:B--2---:R-:W0:Y:S02]  /*4140*/  F2I.S64.F64.TRUNC R4, R4 ;  /* 0x0000000400047311 */ /* 0x004e24000030d900 */
[----:B0-----:R-:W-:Y:S01]  /*4150*/  PRMT R24, R4, 0x7610, R24 ;  /* 0x0000761004187816 */ /* 0x001fe20000000018 */
[----:B------:R-:W-:Y:S06]  /*4160*/  BRA `(.L_x_24970) ;  /* 0x0000000800ac7947 */ /* 0x000fec0003800000 */
.L_x_24965:
        /* <DEDUP_REMOVED lines=12> */
.L_x_24979:
[----:B------:R-:W2:Y:S02]  /*4230*/  LDG.E.64 R6, desc[UR36][R6.64] ;  /* 0x0000002406067981 */ /* 0x000ea4000c1e1b00 */
[----:B--2---:R-:W0:Y:S02]  /*4240*/  F2I.S64.F64.TRUNC R4, R6 ;  /* 0x0000000600047311 */ /* 0x004e24000030d900 */
[----:B0-----:R-:W-:Y:S01]  /*4250*/  PRMT R24, R4, 0x7610, R24 ;  /* 0x0000761004187816 */ /* 0x001fe20000000018 */
[----:B------:R-:W-:Y:S06]  /*4260*/  BRA `(.L_x_24970) ;  /* 0x00000008006c7947 */ /* 0x000fec0003800000 */
.L_x_24978:
        /* <DEDUP_REMOVED lines=28> */
.L_x_24981:
        /* <DEDUP_REMOVED lines=15> */
.L_x_24980:
[----:B------:R-:W2:Y:S02]  /*4520*/  LDG.E.U16 R4, desc[UR36][R6.64] ;  /* 0x0000002406047981 */ /* 0x000ea4000c1e1500 */
[----:B--2---:R-:W-:-:S06]  /*4530*/  IMAD.U32 R4, R4, 0x10000, RZ ;  /* 0x0001000004047824 */ /* 0x004fcc00078e00ff */
[----:B------:R-:W0:Y:S02]  /*4540*/  F2I.S64.TRUNC R4, R4 ;  /* 0x0000000400047311 */ /* 0x000e24000020d900 */
[----:B0-----:R-:W-:Y:S01]  /*4550*/  PRMT R24, R4, 0x7610, R24 ;  /* 0x0000761004187816 */ /* 0x001fe20000000018 */
[----:B------:R-:W-:Y:S06]  /*4560*/  BRA `(.L_x_24970) ;  /* 0x0000000400ac7947 */ /* 0x000fec0003800000 */
.L_x_24977:
        /* <DEDUP_REMOVED lines=10> */
.L_x_24984:
        /* <DEDUP_REMOVED lines=21> */
.L_x_24988:
[----:B------:R-:W-:Y:S05]  /*4760*/  BSYNC B1 ;  /* 0x0000000000017941 */ /* 0x000fea0003800000 */
.L_x_24987:
[----:B------:R-:W-:Y:S01]  /*4770*/  IMAD.SHL.U32 R3, R3, 0x100000, RZ ;  /* 0x0010000003037824 */ /* 0x000fe200078e00ff */
[----:B------:R-:W-:-:S04]  /*4780*/  LEA R5, R0, 0x3b800000, 0x17 ;  /* 0x3b80000000057811 */ /* 0x000fc800078eb8ff */
[----:B------:R-:W-:-:S07]  /*4790*/  LOP3.LUT R4, R5, R3, R6, 0xfe, !PT ;  /* 0x0000000305047212 */ /* 0x000fce00078efe06 */
.L_x_24986:
[----:B------:R-:W-:Y:S05]  /*47a0*/  BSYNC B0 ;  /* 0x0000000000007941 */ /* 0x000fea0003800000 */
.L_x_24985:
[----:B------:R-:W0:Y:S02]  /*47b0*/  F2I.S64.TRUNC R4, R4 ;  /* 0x0000000400047311 */ /* 0x000e24000020d900 */
[----:B0-----:R-:W-:Y:S01]  /*47c0*/  PRMT R24, R4, 0x7610, R24 ;  /* 0x0000761004187816 */ /* 0x001fe20000000018 */
[----:B------:R-:W-:Y:S06]  /*47d0*/  BRA `(.L_x_24970) ;  /* 0x0000000400107947 */ /* 0x000fec0003800000 */
.L_x_24983:
        /* <DEDUP_REMOVED lines=21> */
.L_x_24992:
[----:B------:R-:W-:Y:S05]  /*4930*/  BSYNC B1 ;  /* 0x0000000000017941 */ /* 0x000fea0003800000 */
.L_x_24991:
[----:B------:R-:W-:Y:S01]  /*4940*/  IMAD.SHL.U32 R3, R3, 0x200000, RZ ;  /* 0x0020000003037824 */ /* 0x000fe200078e00ff */
[----:B------:R-:W-:-:S04]  /*4950*/  LEA R5, R0, 0x37800000, 0x17 ;  /* 0x3780000000057811 */ /* 0x000fc800078eb8ff */
[----:B------:R-:W-:-:S07]  /*4960*/  LOP3.LUT R4, R5, R3, R6, 0xfe, !PT ;  /* 0x0000000305047212 */ /* 0x000fce00078efe06 */
.L_x_24990:
[----:B------:R-:W-:Y:S05]  /*4970*/  BSYNC B0 ;  /* 0x0000000000007941 */ /* 0x000fea0003800000 */
.L_x_24989:
[----:B------:R-:W0:Y:S02]  /*4980*/  F2I.S64.TRUNC R4, R4 ;  /* 0x0000000400047311 */ /* 0x000e24000020d900 */
[----:B0-----:R-:W-:Y:S01]  /*4990*/  PRMT R24, R4, 0x7610, R24 ;  /* 0x0000761004187816 */ /* 0x001fe20000000018 */
[----:B------:R-:W-:Y:S06]  /*49a0*/  BRA `(.L_x_24970) ;  /* 0x00000000009c7947 */ /* 0x000fec0003800000 */
.L_x_24982:
        /* <DEDUP_REMOVED lines=14> */
.L_x_24996:
[----:B------:R-:W-:Y:S05]  /*4a90*/  BSYNC B0 ;  /* 0x0000000000007941 */ /* 0x000fea0003800000 */
.L_x_24995:
[----:B------:R-:W0:Y:S02]  /*4aa0*/  F2I.S64.TRUNC R4, R4 ;  /* 0x0000000400047311 */ /* 0x000e24000020d900 */
[----:B0-----:R-:W-:Y:S01]  /*4ab0*/  PRMT R24, R4, 0x7610, R24 ;  /* 0x0000761004187816 */ /* 0x001fe20000000018 */
[----:B------:R-:W-:Y:S06]  /*4ac0*/  BRA `(.L_x_24970) ;  /* 0x0000000000547947 */ /* 0x000fec0003800000 */
.L_x_24969:
        /* <DEDUP_REMOVED lines=16> */
.L_x_24997:
[----:B------:R-:W-:Y:S01]  /*4bd0*/  PRMT R24, RZ, 0x7610, R24 ;  /* 0x00007610ff187816 */ /* 0x000fe20000000018 */
[----:B------:R-:W-:Y:S06]  /*4be0*/  BRA `(.L_x_24970) ;  /* 0x00000000000c7947 */ /* 0x000fec0003800000 */
.L_x_24994:
[----:B------:R1:W5:Y:S01]  /*4bf0*/  LDG.E.U8 R24, desc[UR36][R6.64] ;  /* 0x0000002406187981 */ /* 0x000362000c1e1100 */
[----:B------:R-:W-:Y:S05]  /*4c00*/  BRA `(.L_x_24970) ;  /* 0x0000000000047947 */ /* 0x000fea0003800000 */
.L_x_24993:
[----:B------:R2:W5:Y:S02]  /*4c10*/  LDG.E.U8 R24, desc[UR36][R6.64] ;  /* 0x0000002406187981 */ /* 0x000564000c1e1100 */
.L_x_24970:
[----:B------:R-:W0:Y:S01]  /*4c20*/  LDC.U8 R3, c[0x0][0x235] ;  /* 0x00008d40ff037b82 */ /* 0x000e220000000000 */
[----:B------:R-:W-:Y:S02]  /*4c30*/  ULDC UR4, c[0x0][0x23c] ;  /* 0x00008f0000047ab9 */ /* 0x000fe40000000800 */
[----:B01234-:R-:W-:-:S05]  /*4c40*/  IMAD R7, R25, UR4, RZ ;  /* 0x0000000419077c24 */ /* 0x01ffca000f8e02ff */
[----:B------:R-:W0:Y:S01]  /*4c50*/  LDC.64 R4, c[0x0][0x228] ;  /* 0x00008a00ff047b82 */ /* 0x000e220000000a00 */
[----:B------:R-:W-:-:S04]  /*4c60*/  PRMT R0, R3, 0x9910, RZ ;  /* 0x0000991003007816 */ /* 0x000fc800000000ff */
        /* <DEDUP_REMOVED lines=14> */
.L_x_25001:
[----:B------:R0:W5:Y:S01]  /*4d50*/  LDG.E.U8 R25, desc[UR36][R6.64] ;  /* 0x0000002406197981 */ /* 0x000162000c1e1100 */
[----:B------:R-:W-:Y:S05]  /*4d60*/  BRA `(.L_x_25003) ;  /* 0x0000000c00647947 */ /* 0x000fea0003800000 */
.L_x_25000:
        /* <DEDUP_REMOVED lines=8> */
.L_x_25005:
[----:B------:R4:W5:Y:S01]  /*4df0*/  LDG.E.U8 R25, desc[UR36][R6.64] ;  /* 0x0000002406197981 */ /* 0x000962000c1e1100 */
[----:B------:R-:W-:Y:S05]  /*4e00*/  BRA `(.L_x_25003) ;  /* 0x0000000c003c7947 */ /* 0x000fea0003800000 */
.L_x_25004:
[----:B------:R3:W5:Y:S01]  /*4e10*/  LDG.E.U16 R25, desc[UR36][R6.64] ;  /* 0x0000002406197981 */ /* 0x000762000c1e1500 */
[----:B------:R-:W-:Y:S05]  /*4e20*/  BRA `(.L_x_25003) ;  /* 0x0000000c00347947 */ /* 0x000fea0003800000 */
.L_x_24999:
        /* <DEDUP_REMOVED lines=10> */
.L_x_25007:
[----:B------:R-:W2:Y:S02]  /*4ed0*/  LDG.E.U16 R4, desc[UR36][R6.64] ;  /* 0x0000002406047981 */ /* 0x000ea4000c1e1500 */
[----:B--2---:R-:W-:-:S06]  /*4ee0*/  HADD2.F32 R4, -RZ, R4.H0_H0 ;  /* 0x20000004ff047230 */ /* 0x004fcc0000004100 */
[----:B------:R-:W0:Y:S02]  /*4ef0*/  F2I.S64.TRUNC R4, R4 ;  /* 0x0000000400047311 */ /* 0x000e24000020d900 */
[----:B0-----:R-:W-:Y:S01]  /*4f00*/  PRMT R25, R4, 0x7610, R25 ;  /* 0x0000761004197816 */ /* 0x001fe20000000019 */
[----:B------:R-:W-:Y:S06]  /*4f10*/  BRA `(.L_x_25003) ;  /* 0x0000000800f87947 */ /* 0x000fec0003800000 */
.L_x_25006:
        /* <DEDUP_REMOVED lines=10> */
.L_x_25009:
[----:B------:R-:W2:Y:S02]  /*4fc0*/  LDG.E.U16 R6, desc[UR36][R6.64] ;  /* 0x0000002406067981 */ /* 0x000ea4000c1e1500 */
[----:B--2---:R-:W-:-:S06]  /*4fd0*/  HADD2.F32 R4, -RZ, R6.H0_H0 ;  /* 0x20000006ff047230 */ /* 0x004fcc0000004100 */
[----:B------:R-:W0:Y:S02]  /*4fe0*/  F2I.S64.TRUNC R4, R4 ;  /* 0x0000000400047311 */ /* 0x000e24000020d900 */
[----:B0-----:R-:W-:Y:S01]  /*4ff0*/  PRMT R25, R4, 0x7610, R25 ;  /* 0x0000761004197816 */ /* 0x001fe20000000019 */
[----:B------:R-:W-:Y:S06]  /*5000*/  BRA `(.L_x_25003) ;  /* 0x0000000800bc7947 */ /* 0x000fec0003800000 */
.L_x_25008:
[----:B------:R-:W2:Y:S02]  /*5010*/  LDG.E.64 R4, desc[UR36][R6.64] ;  /* 0x0000002406047981 */ /* 0x000ea4000c1e1b00 */
[----:B--2---:R-:W0:Y:S02]  /*5020*/  F2I.S64.F64.TRUNC R4, R4 ;  /* 0x0000000400047311 */ /* 0x004e24000030d900 */
[----:B0-----:R-:W-:Y:S01]  /*5030*/  PRMT R25, R4, 0x7610, R25 ;  /* 0x0000761004197816 */ /* 0x001fe20000000019 */
[----:B------:R-:W-:Y:S06]  /*5040*/  BRA `(.L_x_25003) ;  /* 0x0000000800ac7947 */ /* 0x000fec0003800000 */
.L_x_24998:
        /* <DEDUP_REMOVED lines=12> */
.L_x_25012:
[----:B------:R-:W2:Y:S02]  /*5110*/  LDG.E.64 R6, desc[UR36][R6.64] ;  /* 0x0000002406067981 */ /* 0x000ea4000c1e1b00 */
[----:B--2---:R-:W0:Y:S02]  /*5120*/  F2I.S64.F64.TRUNC R4, R6 ;  /* 0x0000000600047311 */ /* 0x004e24000030d900 */
[----:B0-----:R-:W-:Y:S01]  /*5130*/  PRMT R25, R4, 0x7610, R25 ;  /* 0x0000761004197816 */ /* 0x001fe20000000019 */
[----:B------:R-:W-:Y:S06]  /*5140*/  BRA `(.L_x_25003) ;  /* 0x00000008006c7947 */ /* 0x000fec0003800000 */
.L_x_25011:
        /* <DEDUP_REMOVED lines=28> */
.L_x_25014:
        /* <DEDUP_REMOVED lines=15> */
.L_x_25013:
[----:B------:R-:W2:Y:S02]  /*5400*/  LDG.E.U16 R4, desc[UR36][R6.64] ;  /* 0x0000002406047981 */ /* 0x000ea4000c1e1500 */
[----:B--2---:R-:W-:-:S06]  /*5410*/  IMAD.U32 R4, R4, 0x10000, RZ ;  /* 0x0001000004047824 */ /* 0x004fcc00078e00ff */
[----:B------:R-:W0:Y:S02]  /*5420*/  F2I.S64.TRUNC R4, R4 ;  /* 0x0000000400047311 */ /* 0x000e24000020d900 */
[----:B0-----:R-:W-:Y:S01]  /*5430*/  PRMT R25, R4, 0x7610, R25 ;  /* 0x0000761004197816 */ /* 0x001fe20000000019 */
[----:B------:R-:W-:Y:S06]  /*5440*/  BRA `(.L_x_25003) ;  /* 0x0000000400ac7947 */ /* 0x000fec0003800000 */
.L_x_25010:
        /* <DEDUP_REMOVED lines=10> */
.L_x_25017:
        /* <DEDUP_REMOVED lines=21> */
.L_x_25021:
[----:B------:R-:W-:Y:S05]  /*5640*/  BSYNC B1 ;  /* 0x0000000000017941 */ /* 0x000fea0003800000 */
.L_x_25020:
[----:B------:R-:W-:Y:S01]  /*5650*/  IMAD.SHL.U32 R3, R3, 0x100000, RZ ;  /* 0x0010000003037824 */ /* 0x000fe200078e00ff */
[----:B------:R-:W-:-:S04]  /*5660*/  LEA R5, R0, 0x3b800000, 0x17 ;  /* 0x3b80000000057811 */ /* 0x000fc800078eb8ff */
[----:B------:R-:W-:-:S07]  /*5670*/  LOP3.LUT R4, R5, R3, R6, 0xfe, !PT ;  /* 0x0000000305047212 */ /* 0x000fce00078efe06 */
.L_x_25019:
[----:B------:R-:W-:Y:S05]  /*5680*/  BSYNC B0 ;  /* 0x0000000000007941 */ /* 0x000fea0003800000 */
.L_x_25018:
[----:B------:R-:W0:Y:S02]  /*5690*/  F2I.S64.TRUNC R4, R4 ;  /* 0x0000000400047311 */ /* 0x000e24000020d900 */
[----:B0-----:R-:W-:Y:S01]  /*56a0*/  PRMT R25, R4, 0x7610, R25 ;  /* 0x0000761004197816 */ /* 0x001fe20000000019 */
[----:B------:R-:W-:Y:S06]  /*56b0*/  BRA `(.L_x_25003) ;  /* 0x0000000400107947 */ /* 0x000fec0003800000 */
.L_x_25016:
        /* <DEDUP_REMOVED lines=21> */
.L_x_25025:
[----:B------:R-:W-:Y:S05]  /*5810*/  BSYNC B1 ;  /* 0x0000000000017941 */ /* 0x000fea0003800000 */
.L_x_25024:
[----:B------:R-:W-:Y:S01]  /*5820*/  IMAD.SHL.U32 R3, R3, 0x200000, RZ ;  /* 0x0020000003037824 */ /* 0x000fe200078e00ff */
[----:B------:R-:W-:-:S04]  /*5830*/  LEA R5, R0, 0x37800000, 0x17 ;  /* 0x3780000000057811 */ /* 0x000fc800078eb8ff */
[----:B------:R-:W-:-:S07]  /*5840*/  LOP3.LUT R4, R5, R3, R6, 0xfe, !PT ;  /* 0x0000000305047212 */ /* 0x000fce00078efe06 */
.L_x_25023:
[----:B------:R-:W-:Y:S05]  /*5850*/  BSYNC B0 ;  /* 0x0000000000007941 */ /* 0x000fea0003800000 */
.L_x_25022:
[----:B------:R-:W0:Y:S02]  /*5860*/  F2I.S64.TRUNC R4, R4 ;  /* 0x0000000400047311 */ /* 0x000e24000020d900 */
[----:B0-----:R-:W-:Y:S01]  /*5870*/  PRMT R25, R4, 0x7610, R25 ;  /* 0x0000761004197816 */ /* 0x001fe20000000019 */
[----:B------:R-:W-:Y:S06]  /*5880*/  BRA `(.L_x_25003) ;  /* 0x00000000009c7947 */ /* 0x000fec0003800000 */
.L_x_25015:
        /* <DEDUP_REMOVED lines=14> */
.L_x_25029:
[----:B------:R-:W-:Y:S05]  /*5970*/  BSYNC B0 ;  /* 0x0000000000007941 */ /* 0x000fea0003800000 */
.L_x_25028:
[----:B------:R-:W0:Y:S02]  /*5980*/  F2I.S64.TRUNC R4, R4 ;  /* 0x0000000400047311 */ /* 0x000e24000020d900 */
[----:B0-----:R-:W-:Y:S01]  /*5990*/  PRMT R25, R4, 0x7610, R25 ;  /* 0x0000761004197816 */ /* 0x001fe20000000019 */
[----:B------:R-:W-:Y:S06]  /*59a0*/  BRA `(.L_x_25003) ;  /* 0x0000000000547947 */ /* 0x000fec0003800000 */
.L_x_25002:
        /* <DEDUP_REMOVED lines=16> */
.L_x_25030:
[----:B------:R-:W-:Y:S01]  /*5ab0*/  PRMT R25, RZ, 0x7610, R25 ;  /* 0x00007610ff197816 */ /* 0x000fe20000000019 */
[----:B------:R-:W-:Y:S06]  /*5ac0*/  BRA `(.L_x_25003) ;  /* 0x00000000000c7947 */ /* 0x000fec0003800000 */
.L_x_25027:
[----:B------:R1:W5:Y:S01]  /*5ad0*/  LDG.E.U8 R25, desc[UR36][R6.64] ;  /* 0x0000002406197981 */ /* 0x000362000c1e1100 */
[----:B------:R-:W-:Y:S05]  /*5ae0*/  BRA `(.L_x_25003) ;  /* 0x0000000000047947 */ /* 0x000fea0003800000 */
.L_x_25026:
[----:B------:R2:W5:Y:S02]  /*5af0*/  LDG.E.U8 R25, desc[UR36][R6.64] ;  /* 0x0000002406197981 */ /* 0x000564000c1e1100 */
.L_x_25003:
[----:B------:R-:W-:-:S07]  /*5b00*/  VIADD R27, R27, 0x80 ;  /* 0x000000801b1b7836 */ /* 0x000fce0000000000 */
.L_x_24964:
[----:B------:R-:W-:Y:S05]  /*5b10*/  BSYNC B6 ;  /* 0x0000000000067941 */ /* 0x000fea0003800000 */
.L_x_24963:
[----:B------:R-:W-:Y:S01]  /*5b20*/  ISETP.GE.AND P0, PT, R27, R28, PT ;  /* 0x0000001c1b00720c */ /* 0x000fe20003f06270 */
[----:B------:R-:W-:Y:S01]  /*5b30*/  BSSY B6, `(.L_x_25031) ;  /* 0x00001de000067945 */ /* 0x000fe20003800000 */
[----:B------:R-:W-:-:S11]  /*5b40*/  PRMT R26, RZ, 0x7610, R26 ;  /* 0x00007610ff1a7816 */ /* 0x000fd6000000001a */
        /* <DEDUP_REMOVED lines=20> */
.L_x_25036:
[----:B------:R0:W5:Y:S01]  /*5c90*/  LDG.E.U8 R26, desc[UR36][R4.64] ;  /* 0x00000024041a7981 */ /* 0x000162000c1e1100 */
[----:B------:R-:W-:Y:S05]  /*5ca0*/  BRA `(.L_x_25038) ;  /* 0x0000000c00647947 */ /* 0x000fea0003800000 */
.L_x_25035:
        /* <DEDUP_REMOVED lines=8> */
.L_x_25040:
[----:B------:R0:W5:Y:S01]  /*5d30*/  LDG.E.U8 R26, desc[UR36][R4.64] ;  /* 0x00000024041a7981 */ /* 0x000162000c1e1100 */
[----:B------:R-:W-:Y:S05]  /*5d40*/  BRA `(.L_x_25038) ;  /* 0x0000000c003c7947 */ /* 0x000fea0003800000 */
.L_x_25039:
[----:B------:R0:W5:Y:S01]  /*5d50*/  LDG.E.U16 R26, desc[UR36][R4.64] ;  /* 0x00000024041a7981 */ /* 0x000162000c1e1500 */
[----:B------:R-:W-:Y:S05]  /*5d60*/  BRA `(.L_x_25038) ;  /* 0x0000000c00347947 */ /* 0x000fea0003800000 */
.L_x_25034:
        /* <DEDUP_REMOVED lines=10> */
.L_x_25042:
[----:B------:R-:W2:Y:S02]  /*5e10*/  LDG.E.U16 R2, desc[UR36][R4.64] ;  /* 0x0000002404027981 */ /* 0x000ea4000c1e1500 */
[----:B--2---:R-:W-:-:S06]  /*5e20*/  HADD2.F32 R2, -RZ, R2.H0_H0 ;  /* 0x20000002ff027230 */ /* 0x004fcc0000004100 */
[----:B------:R-:W0:Y:S02]  /*5e30*/  F2I.S64.TRUNC R2, R2 ;  /* 0x0000000200027311 */ /* 0x000e24000020d900 */
[----:B0-----:R-:W-:Y:S01]  /*5e40*/  PRMT R26, R2, 0x7610, R26 ;  /* 0x00007610021a7816 */ /* 0x001fe2000000001a */
[----:B------:R-:W-:Y:S06]  /*5e50*/  BRA `(.L_x_25038) ;  /* 0x0000000800f87947 */ /* 0x000fec0003800000 */
.L_x_25041:
        /* <DEDUP_REMOVED lines=10> */
.L_x_25044:
[----:B------:R-:W2:Y:S02]  /*5f00*/  LDG.E.U16 R4, desc[UR36][R4.64] ;  /* 0x0000002404047981 */ /* 0x000ea4000c1e1500 */
[----:B--2---:R-:W-:-:S06]  /*5f10*/  HADD2.F32 R2, -RZ, R4.H0_H0 ;  /* 0x20000004ff027230 */ /* 0x004fcc0000004100 */
[----:B------:R-:W0:Y:S02]  /*5f20*/  F2I.S64.TRUNC R2, R2 ;  /* 0x0000000200027311 */ /* 0x000e24000020d900 */
[----:B0-----:R-:W-:Y:S01]  /*5f30*/  PRMT R26, R2, 0x7610, R26 ;  /* 0x00007610021a7816 */ /* 0x001fe2000000001a */
[----:B------:R-:W-:Y:S06]  /*5f40*/  BRA `(.L_x_25038) ;  /* 0x0000000800bc7947 */ /* 0x000fec0003800000 */
.L_x_25043:
[----:B------:R-:W2:Y:S02]  /*5f50*/  LDG.E.64 R2, desc[UR36][R4.64] ;  /* 0x0000002404027981 */ /* 0x000ea4000c1e1b00 */
[----:B--2---:R-:W0:Y:S02]  /*5f60*/  F2I.S64.F64.TRUNC R2, R2 ;  /* 0x0000000200027311 */ /* 0x004e24000030d900 */
[----:B0-----:R-:W-:Y:S01]  /*5f70*/  PRMT R26, R2, 0x7610, R26 ;  /* 0x00007610021a7816 */ /* 0x001fe2000000001a */
[----:B------:R-:W-:Y:S06]  /*5f80*/  BRA `(.L_x_25038) ;  /* 0x0000000800ac7947 */ /* 0x000fec0003800000 */
.L_x_25033:
        /* <DEDUP_REMOVED lines=12> */
.L_x_25047:
[----:B------:R-:W2:Y:S02]  /*6050*/  LDG.E.64 R4, desc[UR36][R4.64] ;  /* 0x0000002404047981 */ /* 0x000ea4000c1e1b00 */
[----:B--2---:R-:W0:Y:S02]  /*6060*/  F2I.S64.F64.TRUNC R2, R4 ;  /* 0x0000000400027311 */ /* 0x004e24000030d900 */
[----:B0-----:R-:W-:Y:S01]  /*6070*/  PRMT R26, R2, 0x7610, R26 ;  /* 0x00007610021a7816 */ /* 0x001fe2000000001a */
[----:B------:R-:W-:Y:S06]  /*6080*/  BRA `(.L_x_25038) ;  /* 0x00000008006c7947 */ /* 0x000fec0003800000 */
.L_x_25046:
        /* <DEDUP_REMOVED lines=11> */
[----:B-1-34-:R-:W-:-:S05]  /*6140*/  VIADD R6, R2, 0x1000000 ;  /* 0x0100000002067836 */ /* 0x01afca0000000000 */
        /* <DEDUP_REMOVED lines=16> */
.L_x_25049:
        /* <DEDUP_REMOVED lines=15> */
.L_x_25048:
[----:B------:R-:W2:Y:S02]  /*6340*/  LDG.E.U16 R2, desc[UR36][R4.64] ;  /* 0x0000002404027981 */ /* 0x000ea4000c1e1500 */
[----:B--2---:R-:W-:-:S06]  /*6350*/  IMAD.U32 R2, R2, 0x10000, RZ ;  /* 0x0001000002027824 */ /* 0x004fcc00078e00ff */
[----:B------:R-:W0:Y:S02]  /*6360*/  F2I.S64.TRUNC R2, R2 ;  /* 0x0000000200027311 */ /* 0x000e24000020d900 */
[----:B0-----:R-:W-:Y:S01]  /*6370*/  PRMT R26, R2, 0x7610, R26 ;  /* 0x00007610021a7816 */ /* 0x001fe2000000001a */
[----:B------:R-:W-:Y:S06]  /*6380*/  BRA `(.L_x_25038) ;  /* 0x0000000400ac7947 */ /* 0x000fec0003800000 */
.L_x_25045:
        /* <DEDUP_REMOVED lines=10> */
.L_x_25052:
        /* <DEDUP_REMOVED lines=21> */
.L_x_25056:
[----:B------:R-:W-:Y:S05]  /*6580*/  BSYNC B1 ;  /* 0x0000000000017941 */ /* 0x000fea0003800000 */
.L_x_25055:
[----:B------:R-:W-:Y:S01]  /*6590*/  IMAD.SHL.U32 R2, R2, 0x100000, RZ ;  /* 0x0010000002027824 */ /* 0x000fe200078e00ff */
[----:B------:R-:W-:-:S04]  /*65a0*/  LEA R3, R0, 0x3b800000, 0x17 ;  /* 0x3b80000000037811 */ /* 0x000fc800078eb8ff */
[----:B------:R-:W-:-:S07]  /*65b0*/  LOP3.LUT R2, R3, R2, R4, 0xfe, !PT ;  /* 0x0000000203027212 */ /* 0x000fce00078efe04 */
.L_x_25054:
[----:B------:R-:W-:Y:S05]  /*65c0*/  BSYNC B0 ;  /* 0x0000000000007941 */ /* 0x000fea0003800000 */
.L_x_25053:
[----:B------:R-:W0:Y:S02]  /*65d0*/  F2I.S64.TRUNC R2, R2 ;  /* 0x0000000200027311 */ /* 0x000e24000020d900 */
[----:B0-----:R-:W-:Y:S01]  /*65e0*/  PRMT R26, R2, 0x7610, R26 ;  /* 0x00007610021a7816 */ /* 0x001fe2000000001a */
[----:B------:R-:W-:Y:S06]  /*65f0*/  BRA `(.L_x_25038) ;  /* 0x0000000400107947 */ /* 0x000fec0003800000 */
.L_x_25051:
        /* <DEDUP_REMOVED lines=21> */
.L_x_25060:
[----:B------:R-:W-:Y:S05]  /*6750*/  BSYNC B1 ;  /* 0x0000000000017941 */ /* 0x000fea0003800000 */
.L_x_25059:
[----:B------:R-:W-:Y:S01]  /*6760*/  IMAD.SHL.U32 R2, R2, 0x200000, RZ ;  /* 0x0020000002027824 */ /* 0x000fe200078e00ff */
[----:B------:R-:W-:-:S04]  /*6770*/  LEA R3, R0, 0x37800000, 0x17 ;  /* 0x3780000000037811 */ /* 0x000fc800078eb8ff */
[----:B------:R-:W-:-:S07]  /*6780*/  LOP3.LUT R2, R3, R2, R4, 0xfe, !PT ;  /* 0x0000000203027212 */ /* 0x000fce00078efe04 */
.L_x_25058:
[----:B------:R-:W-:Y:S05]  /*6790*/  BSYNC B0 ;  /* 0x0000000000007941 */ /* 0x000fea0003800000 */
.L_x_25057:
[----:B------:R-:W0:Y:S02]  /*67a0*/  F2I.S64.TRUNC R2, R2 ;  /* 0x0000000200027311 */ /* 0x000e24000020d900 */
[----:B0-----:R-:W-:Y:S01]  /*67b0*/  PRMT R26, R2, 0x7610, R26 ;  /* 0x00007610021a7816 */ /* 0x001fe2000000001a */
[----:B------:R-:W-:Y:S06]  /*67c0*/  BRA `(.L_x_25038) ;  /* 0x00000000009c7947 */ /* 0x000fec0003800000 */
.L_x_25050:
        /* <DEDUP_REMOVED lines=14> */
.L_x_25064:
[----:B------:R-:W-:Y:S05]  /*68b0*/  BSYNC B0 ;  /* 0x0000000000007941 */ /* 0x000fea0003800000 */
.L_x_25063:
[----:B------:R-:W0:Y:S02]  /*68c0*/  F2I.S64.TRUNC R2, R2 ;  /* 0x0000000200027311 */ /* 0x000e24000020d900 */
[----:B0-----:R-:W-:Y:S01]  /*68d0*/  PRMT R26, R2, 0x7610, R26 ;  /* 0x00007610021a7816 */ /* 0x001fe2000000001a */
[----:B------:R-:W-:Y:S06]  /*68e0*/  BRA `(.L_x_25038) ;  /* 0x0000000000547947 */ /* 0x000fec0003800000 */
.L_x_25037:
        /* <DEDUP_REMOVED lines=8> */
[----:B-1234-:R-:W-:-:S02]  /*6970*/  IMAD.U32 R6, RZ, RZ, UR4 ;  /* 0x00000004ff067e24 */ /* 0x01efc4000f8e00ff */
[----:B------:R-:W-:Y:S02]  /*6980*/  IMAD.U32 R7, RZ, RZ, UR5 ;  /* 0x00000005ff077e24 */ /* 0x000fe4000f8e00ff */
[----:B------:R-:W-:Y:S02]  /*6990*/  IMAD.U32 R11, RZ, RZ, UR7 ;  /* 0x00000007ff0b7e24 */ /* 0x000fe4000f8e00ff */
[----:B------:R-:W-:Y:S02]  /*69a0*/  IMAD.MOV.U32 R8, RZ, RZ, 0x4e ;  /* 0x0000004eff087424 */ /* 0x000fe400078e00ff */
[----:B------:R-:W-:Y:S02]  /*69b0*/  IMAD.MOV.U32 R12, RZ, RZ, 0x1 ;  /* 0x00000001ff0c7424 */ /* 0x000fe400078e00ff */
[----:B------:R-:W-:-:S07]  /*69c0*/  IMAD.MOV.U32 R13, RZ, RZ, RZ ;  /* 0x000000ffff0d7224 */ /* 0x000fce00078e00ff */
[----:B------:R-:W-:-:S07]  /*69d0*/  LEPC R20, `(.L_x_25065) ;  /* 0x000000001014794e */ /* 0x000fce0000000000 */
[----:B0----5:R-:W-:Y:S05]  /*69e0*/  CALL.ABS.NOINC R2 ;  /* 0x0000000002007343 */ /* 0x021fea0003c00000 */
.L_x_25065:
[----:B------:R-:W-:Y:S01]  /*69f0*/  PRMT R26, RZ, 0x7610, R26 ;  /* 0x00007610ff1a7816 */ /* 0x000fe2000000001a */
[----:B------:R-:W-:Y:S06]  /*6a00*/  BRA `(.L_x_25038) ;  /* 0x00000000000c7947 */ /* 0x000fec0003800000 */
.L_x_25062:
[----:B------:R0:W5:Y:S01]  /*6a10*/  LDG.E.U8 R26, desc[UR36][R4.64] ;  /* 0x00000024041a7981 */ /* 0x000162000c1e1100 */
[----:B------:R-:W-:Y:S05]  /*6a20*/  BRA `(.L_x_25038) ;  /* 0x0000000000047947 */ /* 0x000fea0003800000 */
.L_x_25061:
[----:B------:R0:W5:Y:S02]  /*6a30*/  LDG.E.U8 R26, desc[UR36][R4.64] ;  /* 0x00000024041a7981 */ /* 0x000164000c1e1100 */
.L_x_25038:
[----:B-1234-:R-:W1:Y:S01]  /*6a40*/  LDC.U8 R6, c[0x0][0x235] ;  /* 0x00008d40ff067b82 */ /* 0x01ee620000000000 */
[----:B------:R-:W-:Y:S02]  /*6a50*/  ULDC UR4, c[0x0][0x23c] ;  /* 0x00008f0000047ab9 */ /* 0x000fe40000000800 */
[----:B0-----:R-:W-:-:S05]  /*6a60*/  IMAD R5, R27, UR4, RZ ;  /* 0x000000041b057c24 */ /* 0x001fca000f8e02ff */
[----:B------:R-:W0:Y:S01]  /*6a70*/  LDC.64 R2, c[0x0][0x228] ;  /* 0x00008a00ff027b82 */ /* 0x000e220000000a00 */
        /* <DEDUP_REMOVED lines=15> */
.L_x_25069:
[----:B------:R0:W5:Y:S01]  /*6b70*/  LDG.E.U8 R23, desc[UR36][R4.64] ;  /* 0x0000002404177981 */ /* 0x000162000c1e1100 */
[----:B------:R-:W-:Y:S05]  /*6b80*/  BRA `(.L_x_25032) ;  /* 0x0000000c00607947 */ /* 0x000fea0003800000 */
.L_x_25068:
        /* <DEDUP_REMOVED lines=8> */
.L_x_25072:
[----:B------:R0:W5:Y:S01]  /*6c10*/  LDG.E.U8 R23, desc[UR36][R4.64] ;  /* 0x0000002404177981 */ /* 0x000162000c1e1100 */
[----:B------:R-:W-:Y:S05]  /*6c20*/  BRA `(.L_x_25032) ;  /* 0x0000000c00387947 */ /* 0x000fea0003800000 */
.L_x_25071:
[----:B------:R0:W5:Y:S01]  /*6c30*/  LDG.E.U16 R23, desc[UR36][R4.64] ;  /* 0x0000002404177981 */ /* 0x000162000c1e1500 */
[----:B------:R-:W-:Y:S05]  /*6c40*/  BRA `(.L_x_25032) ;  /* 0x0000000c00307947 */ /* 0x000fea0003800000 */
.L_x_25067:
        /* <DEDUP_REMOVED lines=10> */
.L_x_25074:
[----:B------:R-:W2:Y:S02]  /*6cf0*/  LDG.E.U16 R2, desc[UR36][R4.64] ;  /* 0x0000002404027981 */ /* 0x000ea4000c1e1500 */
[----:B--2---:R-:W-:-:S06]  /*6d00*/  HADD2.F32 R2, -RZ, R2.H0_H0 ;  /* 0x20000002ff027230 */ /* 0x004fcc0000004100 */
[----:B------:R-:W0:Y:S02]  /*6d10*/  F2I.S64.TRUNC R2, R2 ;  /* 0x0000000200027311 */ /* 0x000e24000020d900 */
[----:B0-----:R-:W-:Y:S01]  /*6d20*/  PRMT R23, R2, 0x7610, R23 ;  /* 0x0000761002177816 */ /* 0x001fe20000000017 */
[----:B------:R-:W-:Y:S06]  /*6d30*/  BRA `(.L_x_25032) ;  /* 0x0000000800f47947 */ /* 0x000fec0003800000 */
.L_x_25073:
        /* <DEDUP_REMOVED lines=10> */
.L_x_25076:
[----:B------:R-:W2:Y:S02]  /*6de0*/  LDG.E.U16 R4, desc[UR36][R4.64] ;  /* 0x0000002404047981 */ /* 0x000ea4000c1e1500 */
[----:B--2---:R-:W-:-:S06]  /*6df0*/  HADD2.F32 R2, -RZ, R4.H0_H0 ;  /* 0x20000004ff027230 */ /* 0x004fcc0000004100 */
[----:B------:R-:W0:Y:S02]  /*6e00*/  F2I.S64.TRUNC R2, R2 ;  /* 0x0000000200027311 */ /* 0x000e24000020d900 */
[----:B0-----:R-:W-:Y:S01]  /*6e10*/  PRMT R23, R2, 0x7610, R23 ;  /* 0x0000761002177816 */ /* 0x001fe20000000017 */
[----:B------:R-:W-:Y:S06]  /*6e20*/  BRA `(.L_x_25032) ;  /* 0x0000000800b87947 */ /* 0x000fec0003800000 */
.L_x_25075:
[----:B------:R-:W2:Y:S02]  /*6e30*/  LDG.E.64 R2, desc[UR36][R4.64] ;  /* 0x0000002404027981 */ /* 0x000ea4000c1e1b00 */
[----:B--2---:R-:W0:Y:S02]  /*6e40*/  F2I.S64.F64.TRUNC R2, R2 ;  /* 0x0000000200027311 */ /* 0x004e24000030d900 */
[----:B0-----:R-:W-:Y:S01]  /*6e50*/  PRMT R23, R2, 0x7610, R23 ;  /* 0x0000761002177816 */ /* 0x001fe20000000017 */
[----:B------:R-:W-:Y:S06]  /*6e60*/  BRA `(.L_x_25032) ;  /* 0x0000000800a87947 */ /* 0x000fec0003800000 */
.L_x_25066:
        /* <DEDUP_REMOVED lines=12> */
.L_x_25079:
[----:B------:R-:W2:Y:S02]  /*6f30*/  LDG.E.64 R4, desc[UR36][R4.64] ;  /* 0x0000002404047981 */ /* 0x000ea4000c1e1b00 */
[----:B--2---:R-:W0:Y:S02]  /*6f40*/  F2I.S64.F64.TRUNC R2, R4 ;  /* 0x0000000400027311 */ /* 0x004e24000030d900 */
[----:B0-----:R-:W-:Y:S01]  /*6f50*/  PRMT R23, R2, 0x7610, R23 ;  /* 0x0000761002177816 */ /* 0x001fe20000000017 */
[----:B------:R-:W-:Y:S06]  /*6f60*/  BRA `(.L_x_25032) ;  /* 0x0000000800687947 */ /* 0x000fec0003800000 */
.L_x_25078:
        /* <DEDUP_REMOVED lines=28> */
.L_x_25081:
        /* <DEDUP_REMOVED lines=15> */
.L_x_25080:
[----:B------:R-:W2:Y:S02]  /*7220*/  LDG.E.U16 R2, desc[UR36][R4.64] ;  /* 0x0000002404027981 */ /* 0x000ea4000c1e1500 */
[----:B--2---:R-:W-:-:S06]  /*7230*/  IMAD.U32 R2, R2, 0x10000, RZ ;  /* 0x0001000002027824 */ /* 0x004fcc00078e00ff */
[----:B------:R-:W0:Y:S02]  /*7240*/  F2I.S64.TRUNC R2, R2 ;  /* 0x0000000200027311 */ /* 0x000e24000020d900 */
[----:B0-----:R-:W-:Y:S01]  /*7250*/  PRMT R23, R2, 0x7610, R23 ;  /* 0x0000761002177816 */ /* 0x001fe20000000017 */
[----:B------:R-:W-:Y:S06]  /*7260*/  BRA `(.L_x_25032) ;  /* 0x0000000400a87947 */ /* 0x000fec0003800000 */
.L_x_25077:
        /* <DEDUP_REMOVED lines=10> */
.L_x_25084:
        /* <DEDUP_REMOVED lines=21> */
.L_x_25088:
[----:B------:R-:W-:Y:S05]  /*7460*/  BSYNC B1 ;  /* 0x0000000000017941 */ /* 0x000fea0003800000 */
.L_x_25087:
[----:B------:R-:W-:Y:S01]  /*7470*/  IMAD.SHL.U32 R2, R2, 0x100000, RZ ;  /* 0x0010000002027824 */ /* 0x000fe200078e00ff */
[----:B------:R-:W-:-:S04]  /*7480*/  LEA R3, R0, 0x3b800000, 0x17 ;  /* 0x3b80000000037811 */ /* 0x000fc800078eb8ff */
[----:B------:R-:W-:-:S07]  /*7490*/  LOP3.LUT R2, R3, R2, R4, 0xfe, !PT ;  /* 0x0000000203027212 */ /* 0x000fce00078efe04 */
.L_x_25086:
[----:B------:R-:W-:Y:S05]  /*74a0*/  BSYNC B0 ;  /* 0x0000000000007941 */ /* 0x000fea0003800000 */
.L_x_25085:
[----:B------:R-:W0:Y:S02]  /*74b0*/  F2I.S64.TRUNC R2, R2 ;  /* 0x0000000200027311 */ /* 0x000e24000020d900 */
[----:B0-----:R-:W-:Y:S01]  /*74c0*/  PRMT R23, R2, 0x7610, R23 ;  /* 0x0000761002177816 */ /* 0x001fe20000000017 */
[----:B------:R-:W-:Y:S06]  /*74d0*/  BRA `(.L_x_25032) ;  /* 0x00000004000c7947 */ /* 0x000fec0003800000 */
.L_x_25083:
        /* <DEDUP_REMOVED lines=21> */
.L_x_25092:
[----:B------:R-:W-:Y:S05]  /*7630*/  BSYNC B1 ;  /* 0x0000000000017941 */ /* 0x000fea0003800000 */
.L_x_25091:
[----:B------:R-:W-:Y:S01]  /*7640*/  IMAD.SHL.U32 R2, R2, 0x200000, RZ ;  /* 0x0020000002027824 */ /* 0x000fe200078e00ff */
[----:B------:R-:W-:-:S04]  /*7650*/  LEA R3, R0, 0x37800000, 0x17 ;  /* 0x3780000000037811 */ /* 0x000fc800078eb8ff */
[----:B------:R-:W-:-:S07]  /*7660*/  LOP3.LUT R2, R3, R2, R4, 0xfe, !PT ;  /* 0x0000000203027212 */ /* 0x000fce00078efe04 */
.L_x_25090:
[----:B------:R-:W-:Y:S05]  /*7670*/  BSYNC B0 ;  /* 0x0000000000007941 */ /* 0x000fea0003800000 */
.L_x_25089:
[----:B------:R-:W0:Y:S02]  /*7680*/  F2I.S64.TRUNC R2, R2 ;  /* 0x0000000200027311 */ /* 0x000e24000020d900 */
[----:B0-----:R-:W-:Y:S01]  /*7690*/  PRMT R23, R2, 0x7610, R23 ;  /* 0x0000761002177816 */ /* 0x001fe20000000017 */
[----:B------:R-:W-:Y:S06]  /*76a0*/  BRA `(.L_x_25032) ;  /* 0x0000000000987947 */ /* 0x000fec0003800000 */
.L_x_25082:
        /* <DEDUP_REMOVED lines=14> */
.L_x_25096:
[----:B------:R-:W-:Y:S05]  /*7790*/  BSYNC B0 ;  /* 0x0000000000007941 */ /* 0x000fea0003800000 */
.L_x_25095:
[----:B------:R-:W0:Y:S02]  /*77a0*/  F2I.S64.TRUNC R2, R2 ;  /* 0x0000000200027311 */ /* 0x000e24000020d900 */
[----:B0-----:R-:W-:Y:S01]  /*77b0*/  PRMT R23, R2, 0x7610, R23 ;  /* 0x0000761002177816 */ /* 0x001fe20000000017 */
[----:B------:R-:W-:Y:S06]  /*77c0*/  BRA `(.L_x_25032) ;  /* 0x0000000000507947 */ /* 0x000fec0003800000 */
.L_x_25070:
        /* <DEDUP_REMOVED lines=16> */
.L_x_25097:
[----:B------:R-:W-:Y:S05]  /*78d0*/  BRA `(.L_x_25032) ;  /* 0x00000000000c7947 */ /* 0x000fea0003800000 */
.L_x_25094:
[----:B------:R0:W5:Y:S01]  /*78e0*/  LDG.E.U8 R23, desc[UR36][R4.64] ;  /* 0x0000002404177981 */ /* 0x000162000c1e1100 */
[----:B------:R-:W-:Y:S05]  /*78f0*/  BRA `(.L_x_25032) ;  /* 0x0000000000047947 */ /* 0x000fea0003800000 */
.L_x_25093:
[----:B------:R0:W5:Y:S02]  /*7900*/  LDG.E.U8 R23, desc[UR36][R4.64] ;  /* 0x0000002404177981 */ /* 0x000164000c1e1100 */
.L_x_25032:
[----:B------:R-:W-:Y:S05]  /*7910*/  BSYNC B6 ;  /* 0x0000000000067941 */ /* 0x000fea0003800000 */
.L_x_25031:
[----:B------:R-:W1:Y:S01]  /*7920*/  S2R R27, SR_TID.X ;  /* 0x00000000001b7919 */ /* 0x000e620000002100 */
[----:B------:R-:W0:Y:S01]  /*7930*/  LDC.U8 R2, c[0x0][0x240] ;  /* 0x00009000ff027b82 */ /* 0x000e220000000000 */
[----:B-----5:R-:W-:Y:S01]  /*7940*/  LOP3.LUT R19, R19, 0xff, RZ, 0xc0, !PT ;  /* 0x000000ff13137812 */ /* 0x020fe200078ec0ff */
[----:B------:R-:W-:Y:S01]  /*7950*/  BSSY B6, `(.L_x_25098) ;  /* 0x00000fd000067945 */ /* 0x000fe20003800000 */
[----:B------:R-:W-:Y:S02]  /*7960*/  LOP3.LUT R18, R18, 0xff, RZ, 0xc0, !PT ;  /* 0x000000ff12127812 */ /* 0x000fe400078ec0ff */
[----:B------:R-:W-:Y:S02]  /*7970*/  LOP3.LUT R22, R22, 0xff, RZ, 0xc0, !PT ;  /* 0x000000ff16167812 */ /* 0x000fe400078ec0ff */
[----:B------:R-:W-:Y:S02]  /*7980*/  LOP3.LUT R17, R17, 0xff, RZ, 0xc0, !PT ;  /* 0x000000ff11117812 */ /* 0x000fe400078ec0ff */
[----:B------:R-:W-:-:S02]  /*7990*/  LOP3.LUT R25, R25, 0xff, RZ, 0xc0, !PT ;  /* 0x000000ff19197812 */ /* 0x000fc400078ec0ff */
[----:B------:R-:W-:Y:S02]  /*79a0*/  LOP3.LUT R24, R24, 0xff, RZ, 0xc0, !PT ;  /* 0x000000ff18187812 */ /* 0x000fe400078ec0ff */
[----:B------:R-:W-:Y:S02]  /*79b0*/  LOP3.LUT R23, R23, 0xff, RZ, 0xc0, !PT ;  /* 0x000000ff17177812 */ /* 0x000fe400078ec0ff */
[----:B------:R-:W-:Y:S02]  /*79c0*/  LOP3.LUT R26, R26, 0xff, RZ, 0xc0, !PT ;  /* 0x000000ff1a1a7812 */ /* 0x000fe400078ec0ff */
[----:B------:R-:W-:Y:S02]  /*79d0*/  VIMNMX.U32 R3, R19, R18, PT ;  /* 0x0000001213037248 */ /* 0x000fe40003fe0000 */
[----:B------:R-:W-:Y:S02]  /*79e0*/  VIMNMX.U32 R19, R22, R17, PT ;  /* 0x0000001116137248 */ /* 0x000fe40003fe0000 */
[----:B------:R-:W-:-:S02]  /*79f0*/  VIMNMX.U32 R18, R25, R24, PT ;  /* 0x0000001819127248 */ /* 0x000fc40003fe0000 */
[----:B------:R-:W-:Y:S02]  /*7a00*/  VIMNMX.U32 R17, R23, R26, PT ;  /* 0x0000001a17117248 */ /* 0x000fe40003fe0000 */
[----:B-1----:R-:W-:-:S13]  /*7a10*/  ISETP.GE.AND P0, PT, R27, R28, PT ;  /* 0x0000001c1b00720c */ /* 0x002fda0003f06270 */
        /* <DEDUP_REMOVED lines=22> */
.L_x_25103:
[----:B------:R0:W-:Y:S01]  /*7b80*/  STG.E.U8 desc[UR36][R8.64], R3 ;  /* 0x0000000308007986 */ /* 0x0001e2000c101124 */
[----:B------:R-:W-:Y:S05]  /*7b90*/  BRA `(.L_x_25099) ;  /* 0x0000000c00607947 */ /* 0x000fea0003800000 */
.L_x_25102:
        /* <DEDUP_REMOVED lines=10> */
.L_x_25106:
[----:B------:R0:W-:Y:S01]  /*7c40*/  STG.E desc[UR36][R8.64], R3 ;  /* 0x0000000308007986 */ /* 0x0001e2000c101924 */
[----:B------:R-:W-:Y:S05]  /*7c50*/  BRA `(.L_x_25099) ;  /* 0x0000000c00307947 */ /* 0x000fea0003800000 */
.L_x_25105:
[----:B------:R0:W-:Y:S01]  /*7c60*/  STG.E.U16 desc[UR36][R8.64], R3 ;  /* 0x0000000308007986 */ /* 0x0001e2000c101524 */
[----:B------:R-:W-:Y:S05]  /*7c70*/  BRA `(.L_x_25099) ;  /* 0x0000000c00287947 */ /* 0x000fea0003800000 */
.L_x_25101:
        /* <DEDUP_REMOVED lines=9> */
.L_x_25108:
[----:B------:R-:W0:Y:S02]  /*7d10*/  I2F.U16 R0, R3 ;  /* 0x0000000300007306 */ /* 0x000e240000101000 */
[----:B0-----:R-:W-:-:S05]  /*7d20*/  F2FP.F16.F32.PACK_AB R0, RZ, R0 ;  /* 0x00000000ff00723e */ /* 0x001fca00000000ff */
[----:B------:R1:W-:Y:S01]  /*7d30*/  STG.E.U16 desc[UR36][R8.64], R0 ;  /* 0x0000000008007986 */ /* 0x0003e2000c101524 */
[----:B------:R-:W-:Y:S05]  /*7d40*/  BRA `(.L_x_25099) ;  /* 0x0000000800f47947 */ /* 0x000fea0003800000 */
.L_x_25107:
        /* <DEDUP_REMOVED lines=10> */
.L_x_25110:
[----:B------:R-:W0:Y:S02]  /*7df0*/  I2F.U16 R3, R3 ;  /* 0x0000000300037306 */ /* 0x000e240000101000 */
[----:B0-----:R-:W-:-:S04]  /*7e00*/  F2FP.F16.F32.PACK_AB R3, RZ, R3 ;  /* 0x00000003ff03723e */ /* 0x001fc800000000ff */
[----:B------:R-:W-:-:S05]  /*7e10*/  PRMT R3, R3, 0x5410, RZ ;  /* 0x0000541003037816 */ /* 0x000fca00000000ff */
[----:B------:R0:W-:Y:S01]  /*7e20*/  STG.E desc[UR36][R8.64], R3 ;  /* 0x0000000308007986 */ /* 0x0001e2000c101924 */
[----:B------:R-:W-:Y:S05]  /*7e30*/  BRA `(.L_x_25099) ;  /* 0x0000000800b87947 */ /* 0x000fea0003800000 */
.L_x_25109:
[----:B------:R-:W0:Y:S02]  /*7e40*/  I2F.F64.U16 R4, R3 ;  /* 0x0000000300047312 */ /* 0x000e240000101800 */
[----:B0-----:R0:W-:Y:S01]  /*7e50*/  STG.E.64 desc[UR36][R8.64], R4 ;  /* 0x0000000408007986 */ /* 0x0011e2000c101b24 */
[----:B------:R-:W-:Y:S05]  /*7e60*/  BRA `(.L_x_25099) ;  /* 0x0000000800ac7947 */ /* 0x000fea0003800000 */
.L_x_25100:
        /* <DEDUP_REMOVED lines=13> */
.L_x_25113:
[----:B------:R-:W0:Y:S01]  /*7f40*/  I2F.F64.U16 R4, R3 ;  /* 0x0000000300047312 */ /* 0x000e220000101800 */
[----:B--234-:R-:W-:-:S05]  /*7f50*/  CS2R R6, SRZ ;  /* 0x0000000000067805 */ /* 0x01cfca000001ff00 */
[----:B0-----:R0:W-:Y:S01]  /*7f60*/  STG.E.128 desc[UR36][R8.64], R4 ;  /* 0x0000000408007986 */ /* 0x0011e2000c101d24 */
[----:B------:R-:W-:Y:S05]  /*7f70*/  BRA `(.L_x_25099) ;  /* 0x0000000800687947 */ /* 0x000fea0003800000 */
.L_x_25112:
        /* <DEDUP_REMOVED lines=21> */
.L_x_25117:
[----:B------:R-:W-:Y:S05]  /*80d0*/  BSYNC B0 ;  /* 0x0000000000007941 */ /* 0x000fea0003800000 */
.L_x_25116:
[----:B------:R-:W-:-:S05]  /*80e0*/  LOP3.LUT R5, R0, R5, RZ, 0xfc, !PT ;  /* 0x0000000500057212 */ /* 0x000fca00078efcff */
[----:B------:R0:W-:Y:S01]  /*80f0*/  STG.E.U8 desc[UR36][R8.64], R5 ;  /* 0x0000000508007986 */ /* 0x0001e2000c101124 */
[----:B------:R-:W-:Y:S05]  /*8100*/  BRA `(.L_x_25099) ;  /* 0x0000000800047947 */ /* 0x000fea0003800000 */
.L_x_25115:
        /* <DEDUP_REMOVED lines=13> */
.L_x_25119:
[----:B------:R-:W-:Y:S01]  /*81e0*/  IMAD.MOV.U32 R0, RZ, RZ, 0x7f ;  /* 0x0000007fff007424 */ /* 0x000fe200078e00ff */
[----:B------:R-:W-:-:S04]  /*81f0*/  ISETP.GT.U32.AND P0, PT, R4, 0x7f800000, PT ;  /* 0x7f8000000400780c */ /* 0x000fc80003f04070 */
[----:B------:R-:W-:-:S09]  /*8200*/  SEL R0, R0, 0x7c, P0 ;  /* 0x0000007c00007807 */ /* 0x000fd20000000000 */
.L_x_25120:
[----:B------:R-:W-:Y:S05]  /*8210*/  BSYNC B0 ;  /* 0x0000000000007941 */ /* 0x000fea0003800000 */
.L_x_25118:
[----:B------:R-:W-:-:S04]  /*8220*/  LOP3.LUT R3, R5, 0x80000000, RZ, 0xc0, !PT ;  /* 0x8000000005037812 */ /* 0x000fc800078ec0ff */
[----:B------:R-:W-:-:S04]  /*8230*/  SHF.R.U32.HI R3, RZ, 0x18, R3 ;  /* 0x00000018ff037819 */ /* 0x000fc80000011603 */
[----:B------:R-:W-:-:S05]  /*8240*/  LOP3.LUT R3, R0, R3, RZ, 0xfc, !PT ;  /* 0x0000000300037212 */ /* 0x000fca00078efcff */
[----:B------:R0:W-:Y:S01]  /*8250*/  STG.E.U8 desc[UR36][R8.64], R3 ;  /* 0x0000000308007986 */ /* 0x0001e2000c101124 */
[----:B------:R-:W-:Y:S05]  /*8260*/  BRA `(.L_x_25099) ;  /* 0x0000000400ac7947 */ /* 0x000fea0003800000 */
.L_x_25114:
[----:B------:R-:W0:Y:S02]  /*8270*/  I2F.U16 R0, R3 ;  /* 0x0000000300007306 */ /* 0x000e240000101000 */
[----:B0-----:R-:W-:-:S05]  /*8280*/  F2FP.BF16.F32.PACK_AB R0, RZ, R0 ;  /* 0x00000000ff00723e */ /* 0x001fca00000010ff */
[----:B------:R0:W-:Y:S01]  /*8290*/  STG.E.U16 desc[UR36][R8.64], R0 ;  /* 0x0000000008007986 */ /* 0x0001e2000c101524 */
[----:B------:R-:W-:Y:S05]  /*82a0*/  BRA `(.L_x_25099) ;  /* 0x00000004009c7947 */ /* 0x000fea0003800000 */
.L_x_25111:
        /* <DEDUP_REMOVED lines=10> */
.L_x_25123:
        /* <DEDUP_REMOVED lines=17> */
.L_x_25126:
[----:B------:R-:W-:-:S04]  /*8460*/  LOP3.LUT R3, R3, 0x80000000, RZ, 0xc0, !PT ;  /* 0x8000000003037812 */ /* 0x000fc800078ec0ff */
[----:B------:R-:W-:-:S04]  /*8470*/  SHF.R.U32.HI R3, RZ, 0x18, R3 ;  /* 0x00000018ff037819 */ /* 0x000fc80000011603 */
[----:B------:R-:W-:-:S04]  /*8480*/  LOP3.LUT R0, R0, R3, RZ, 0xfc, !PT ;  /* 0x0000000300007212 */ /* 0x000fc800078efcff */
[----:B------:R-:W-:-:S07]  /*8490*/  PRMT R4, R0, 0x7610, R4 ;  /* 0x0000761000047816 */ /* 0x000fce0000000004 */
.L_x_25125:
[----:B------:R-:W-:Y:S05]  /*84a0*/  BSYNC B0 ;  /* 0x0000000000007941 */ /* 0x000fea0003800000 */
.L_x_25124:
[----:B------:R0:W-:Y:S01]  /*84b0*/  STG.E.U8 desc[UR36][R8.64], R4 ;  /* 0x0000000408007986 */ /* 0x0001e2000c101124 */
[----:B------:R-:W-:Y:S05]  /*84c0*/  BRA `(.L_x_25099) ;  /* 0x0000000400147947 */ /* 0x000fea0003800000 */
.L_x_25122:
        /* <DEDUP_REMOVED lines=17> */
.L_x_25129:
[----:B------:R-:W-:-:S04]  /*85e0*/  LOP3.LUT R3, R3, 0x80000000, RZ, 0xc0, !PT ;  /* 0x8000000003037812 */ /* 0x000fc800078ec0ff */
[----:B------:R-:W-:-:S04]  /*85f0*/  SHF.R.U32.HI R3, RZ, 0x18, R3 ;  /* 0x00000018ff037819 */ /* 0x000fc80000011603 */
[----:B------:R-:W-:-:S04]  /*8600*/  LOP3.LUT R0, R0, R3, RZ, 0xfc, !PT ;  /* 0x0000000300007212 */ /* 0x000fc800078efcff */
[----:B------:R-:W-:-:S07]  /*8610*/  PRMT R4, R0, 0x7610, R4 ;  /* 0x0000761000047816 */ /* 0x000fce0000000004 */
.L_x_25128:
[----:B------:R-:W-:Y:S05]  /*8620*/  BSYNC B0 ;  /* 0x0000000000007941 */ /* 0x000fea0003800000 */
.L_x_25127:
[----:B------:R0:W-:Y:S01]  /*8630*/  STG.E.U8 desc[UR36][R8.64], R4 ;  /* 0x0000000408007986 */ /* 0x0001e2000c101124 */
[----:B------:R-:W-:Y:S05]  /*8640*/  BRA `(.L_x_25099) ;  /* 0x0000000000b47947 */ /* 0x000fea0003800000 */
.L_x_25121:
[----:B------:R-:W-:-:S13]  /*8650*/  ISETP.NE.AND P0, PT, R0, 0x1c, PT ;  /* 0x0000001c0000780c */ /* 0x000fda0003f05270 */
[----:B------:R-:W-:Y:S05]  /*8660*/  @!P0 BRA `(.L_x_25130) ;  /* 0x0000000000a88947 */ /* 0x000fea0003800000 */
[----:B------:R-:W-:-:S13]  /*8670*/  ISETP.NE.AND P0, PT, R0, 0x1d, PT ;  /* 0x0000001d0000780c */ /* 0x000fda0003f05270 */
[----:B------:R-:W-:Y:S05]  /*8680*/  @!P0 BRA `(.L_x_25131) ;  /* 0x0000000000908947 */ /* 0x000fea0003800000 */
[----:B------:R-:W-:-:S13]  /*8690*/  ISETP.NE.AND P0, PT, R0, 0x2c, PT ;  /* 0x0000002c0000780c */ /* 0x000fda0003f05270 */
[----:B------:R-:W-:Y:S05]  /*86a0*/  @P0 BRA `(.L_x_25104) ;  /* 0x0000000000440947 */ /* 0x000fea0003800000 */
[----:B--234-:R-:W0:Y:S02]  /*86b0*/  I2F.U16 R6, R3 ;  /* 0x0000000300067306 */ /* 0x01ce240000101000 */
        /* <DEDUP_REMOVED lines=16> */
.L_x_25104:
[----:B------:R-:W-:Y:S01]  /*87c0*/  MOV R14, 0x0 ;  /* 0x00000000000e7802 */ /* 0x000fe20000000f00 */
[----:B------:R-:W-:Y:S01]  /*87d0*/  ULDC.64 UR4, c[0x4][0x188] ;  /* 0x0100620000047ab9 */ /* 0x000fe20000000a00 */
[----:B------:R-:W-:Y:S01]  /*87e0*/  ULDC.64 UR6, c[0x4][0x190] ;  /* 0x0100640000067ab9 */ /* 0x000fe20000000a00 */
[----:B------:R-:W-:Y:S02]  /*87f0*/  IMAD.U32 R4, RZ, RZ, UR4 ;  /* 0x00000004ff047e24 */ /* 0x000fe4000f8e00ff */
[----:B------:R-:W-:Y:S01]  /*8800*/  IMAD.U32 R5, RZ, RZ, UR5 ;  /* 0x00000005ff057e24 */ /* 0x000fe2000f8e00ff */
[----:B------:R-:W0:Y:S01]  /*8810*/  LDC.64 R14, c[0x4][R14] ;  /* 0x010000000e0e7b82 */ /* 0x000e220000000a00 */
[----:B------:R-:W-:Y:S01]  /*8820*/  ULDC.64 UR4, c[0x4][0x20] ;  /* 0x0100080000047ab9 */ /* 0x000fe20000000a00 */
[----:B--234-:R-:W-:Y:S02]  /*8830*/  IMAD.U32 R6, RZ, RZ, UR6 ;  /* 0x00000006ff067e24 */ /* 0x01cfe4000f8e00ff */
        /* <DEDUP_REMOVED lines=8> */
.L_x_25132:
[----:B------:R-:W-:Y:S05]  /*88c0*/  BRA `(.L_x_25099) ;  /* 0x0000000000147947 */ /* 0x000fea0003800000 */
.L_x_25131:
[----:B------:R-:W-:Y:S01]  /*88d0*/  LOP3.LUT R4, R3, 0xffff, RZ, 0xc0, !PT ;  /* 0x0000ffff03047812 */ /* 0x000fe200078ec0ff */
[----:B------:R-:W-:-:S05]  /*88e0*/  IMAD.MOV.U32 R5, RZ, RZ, RZ ;  /* 0x000000ffff057224 */ /* 0x000fca00078e00ff */
[----:B------:R0:W-:Y:S01]  /*88f0*/  STG.E.64 desc[UR36][R8.64], R4 ;  /* 0x0000000408007986 */ /* 0x0001e2000c101b24 */
[----:B------:R-:W-:Y:S05]  /*8900*/  BRA `(.L_x_25099) ;  /* 0x0000000000047947 */ /* 0x000fea0003800000 */
.L_x_25130:
[----:B------:R0:W-:Y:S02]  /*8910*/  STG.E desc[UR36][R8.64], R3 ;  /* 0x0000000308007986 */ /* 0x0001e4000c101924 */
.L_x_25099:
[----:B------:R-:W-:Y:S05]  /*8920*/  BSYNC B6 ;  /* 0x0000000000067941 */ /* 0x000fea0003800000 */
.L_x_25098:
        /* <DEDUP_REMOVED lines=23> */
.L_x_25138:
[----:B------:R0:W-:Y:S01]  /*8aa0*/  STG.E.U8 desc[UR36][R8.64], R19 ;  /* 0x0000001308007986 */ /* 0x0001e2000c101124 */
[----:B------:R-:W-:Y:S05]  /*8ab0*/  BRA `(.L_x_25140) ;  /* 0x0000000c005c7947 */ /* 0x000fea0003800000 */
.L_x_25137:
        /* <DEDUP_REMOVED lines=10> */
.L_x_25142:
[----:B------:R0:W-:Y:S01]  /*8b60*/  STG.E desc[UR36][R8.64], R19 ;  /* 0x0000001308007986 */ /* 0x0001e2000c101924 */
[----:B------:R-:W-:Y:S05]  /*8b70*/  BRA `(.L_x_25140) ;  /* 0x0000000c002c7947 */ /* 0x000fea0003800000 */
.L_x_25141:
[----:B------:R0:W-:Y:S01]  /*8b80*/  STG.E.U16 desc[UR36][R8.64], R19 ;  /* 0x0000001308007986 */ /* 0x0001e2000c101524 */
[----:B------:R-:W-:Y:S05]  /*8b90*/  BRA `(.L_x_25140) ;  /* 0x0000000c00247947 */ /* 0x000fea0003800000 */
.L_x_25136:
        /* <DEDUP_REMOVED lines=9> */
.L_x_25144:
[----:B------:R-:W0:Y:S02]  /*8c30*/  I2F.U16 R0, R19 ;  /* 0x0000001300007306 */ /* 0x000e240000101000 */
[----:B0-----:R-:W-:-:S05]  /*8c40*/  F2FP.F16.F32.PACK_AB R0, RZ, R0 ;  /* 0x00000000ff00723e */ /* 0x001fca00000000ff */
[----:B------:R0:W-:Y:S01]  /*8c50*/  STG.E.U16 desc[UR36][R8.64], R0 ;  /* 0x0000000008007986 */ /* 0x0001e2000c101524 */
[----:B------:R-:W-:Y:S05]  /*8c60*/  BRA `(.L_x_25140) ;  /* 0x0000000800f07947 */ /* 0x000fea0003800000 */
.L_x_25143:
        /* <DEDUP_REMOVED lines=10> */
.L_x_25146:
[----:B------:R-:W0:Y:S02]  /*8d10*/  I2F.U16 R19, R19 ;  /* 0x0000001300137306 */ /* 0x000e240000101000 */
[----:B0-----:R-:W-:-:S04]  /*8d20*/  F2FP.F16.F32.PACK_AB R3, RZ, R19 ;  /* 0x00000013ff03723e */ /* 0x001fc800000000ff */
[----:B------:R-:W-:-:S05]  /*8d30*/  PRMT R3, R3, 0x5410, RZ ;  /* 0x0000541003037816 */ /* 0x000fca00000000ff */
[----:B------:R0:W-:Y:S01]  /*8d40*/  STG.E desc[UR36][R8.64], R3 ;  /* 0x0000000308007986 */ /* 0x0001e2000c101924 */
[----:B------:R-:W-:Y:S05]  /*8d50*/  BRA `(.L_x_25140) ;  /* 0x0000000800b47947 */ /* 0x000fea0003800000 */
.L_x_25145:
[----:B------:R-:W0:Y:S02]  /*8d60*/  I2F.F64.U16 R4, R19 ;  /* 0x0000001300047312 */ /* 0x000e240000101800 */
[----:B0-----:R0:W-:Y:S01]  /*8d70*/  STG.E.64 desc[UR36][R8.64], R4 ;  /* 0x0000000408007986 */ /* 0x0011e2000c101b24 */
[----:B------:R-:W-:Y:S05]  /*8d80*/  BRA `(.L_x_25140) ;  /* 0x0000000800a87947 */ /* 0x000fea0003800000 */
.L_x_25135:
        /* <DEDUP_REMOVED lines=13> */
.L_x_25149:
[----:B------:R-:W0:Y:S01]  /*8e60*/  I2F.F64.U16 R4, R19 ;  /* 0x0000001300047312 */ /* 0x000e220000101800 */
[----:B--234-:R-:W-:-:S05]  /*8e70*/  CS2R R6, SRZ ;  /* 0x0000000000067805 */ /* 0x01cfca000001ff00 */
[----:B0-----:R0:W-:Y:S01]  /*8e80*/  STG.E.128 desc[UR36][R8.64], R4 ;  /* 0x0000000408007986 */ /* 0x0011e2000c101d24 */
[----:B------:R-:W-:Y:S05]  /*8e90*/  BRA `(.L_x_25140) ;  /* 0x0000000800647947 */ /* 0x000fea0003800000 */
.L_x_25148:
        /* <DEDUP_REMOVED lines=21> */
.L_x_25153:
[----:B------:R-:W-:Y:S05]  /*8ff0*/  BSYNC B0 ;  /* 0x0000000000007941 */ /* 0x000fea0003800000 */
.L_x_25152:
[----:B------:R-:W-:-:S05]  /*9000*/  LOP3.LUT R5, R0, R5, RZ, 0xfc, !PT ;  /* 0x0000000500057212 */ /* 0x000fca00078efcff */
[----:B------:R0:W-:Y:S01]  /*9010*/  STG.E.U8 desc[UR36][R8.64], R5 ;  /* 0x0000000508007986 */ /* 0x0001e2000c101124 */
[----:B------:R-:W-:Y:S05]  /*9020*/  BRA `(.L_x_25140) ;  /* 0x0000000800007947 */ /* 0x000fea0003800000 */
.L_x_25151:
        /* <DEDUP_REMOVED lines=13> */
.L_x_25155:
[----:B------:R-:W-:Y:S01]  /*9100*/  IMAD.MOV.U32 R0, RZ, RZ, 0x7f ;  /* 0x0000007fff007424 */ /* 0x000fe200078e00ff */
[----:B------:R-:W-:-:S04]  /*9110*/  ISETP.GT.U32.AND P0, PT, R3, 0x7f800000, PT ;  /* 0x7f8000000300780c */ /* 0x000fc80003f04070 */
[----:B------:R-:W-:-:S09]  /*9120*/  SEL R0, R0, 0x7c, P0 ;  /* 0x0000007c00007807 */ /* 0x000fd20000000000 */
.L_x_25156:
[----:B------:R-:W-:Y:S05]  /*9130*/  BSYNC B0 ;  /* 0x0000000000007941 */ /* 0x000fea0003800000 */
.L_x_25154:
[----:B------:R-:W-:-:S04]  /*9140*/  LOP3.LUT R3, R19, 0x80000000, RZ, 0xc0, !PT ;  /* 0x8000000013037812 */ /* 0x000fc800078ec0ff */
[----:B------:R-:W-:-:S04]  /*9150*/  SHF.R.U32.HI R3, RZ, 0x18, R3 ;  /* 0x00000018ff037819 */ /* 0x000fc80000011603 */
[----:B------:R-:W-:-:S05]  /*9160*/  LOP3.LUT R3, R0, R3, RZ, 0xfc, !PT ;  /* 0x0000000300037212 */ /* 0x000fca00078efcff */
[----:B------:R0:W-:Y:S01]  /*9170*/  STG.E.U8 desc[UR36][R8.64], R3 ;  /* 0x0000000308007986 */ /* 0x0001e2000c101124 */
[----:B------:R-:W-:Y:S05]  /*9180*/  BRA `(.L_x_25140) ;  /* 0x0000000400a87947 */ /* 0x000fea0003800000 */
.L_x_25150:
[----:B------:R-:W0:Y:S02]  /*9190*/  I2F.U16 R0, R19 ;  /* 0x0000001300007306 */ /* 0x000e240000101000 */
[----:B0-----:R-:W-:-:S05]  /*91a0*/  F2FP.BF16.F32.PACK_AB R0, RZ, R0 ;  /* 0x00000000ff00723e */ /* 0x001fca00000010ff */
[----:B------:R0:W-:Y:S01]  /*91b0*/  STG.E.U16 desc[UR36][R8.64], R0 ;  /* 0x0000000008007986 */ /* 0x0001e2000c101524 */
[----:B------:R-:W-:Y:S05]  /*91c0*/  BRA `(.L_x_25140) ;  /* 0x0000000400987947 */ /* 0x000fea0003800000 */
.L_x_25147:
        /* <DEDUP_REMOVED lines=10> */
.L_x_25159:
        /* <DEDUP_REMOVED lines=17> */
.L_x_25162:
[----:B------:R-:W-:-:S04]  /*9380*/  LOP3.LUT R3, R19, 0x80000000, RZ, 0xc0, !PT ;  /* 0x8000000013037812 */ /* 0x000fc800078ec0ff */
[----:B------:R-:W-:-:S04]  /*9390*/  SHF.R.U32.HI R3, RZ, 0x18, R3 ;  /* 0x00000018ff037819 */ /* 0x000fc80000011603 */
[----:B------:R-:W-:-:S04]  /*93a0*/  LOP3.LUT R0, R0, R3, RZ, 0xfc, !PT ;  /* 0x0000000300007212 */ /* 0x000fc800078efcff */
[----:B------:R-:W-:-:S07]  /*93b0*/  PRMT R4, R0, 0x7610, R4 ;  /* 0x0000761000047816 */ /* 0x000fce0000000004 */
.L_x_25161:
[----:B------:R-:W-:Y:S05]  /*93c0*/  BSYNC B0 ;  /* 0x0000000000007941 */ /* 0x000fea0003800000 */
.L_x_25160:
[----:B------:R0:W-:Y:S01]  /*93d0*/  STG.E.U8 desc[UR36][R8.64], R4 ;  /* 0x0000000408007986 */ /* 0x0001e2000c101124 */
[----:B------:R-:W-:Y:S05]  /*93e0*/  BRA `(.L_x_25140) ;  /* 0x0000000400107947 */ /* 0x000fea0003800000 */
.L_x_25158:
        /* <DEDUP_REMOVED lines=17> */
.L_x_25165:
[----:B------:R-:W-:-:S04]  /*9500*/  LOP3.LUT R3, R19, 0x80000000, RZ, 0xc0, !PT ;  /* 0x8000000013037812 */ /* 0x000fc800078ec0ff */
[----:B------:R-:W-:-:S04]  /*9510*/  SHF.R.U32.HI R3, RZ, 0x18, R3 ;  /* 0x00000018ff037819 */ /* 0x000fc80000011603 */
[----:B------:R-:W-:-:S04]  /*9520*/  LOP3.LUT R0, R0, R3, RZ, 0xfc, !PT ;  /* 0x0000000300007212 */ /* 0x000fc800078efcff */
[----:B------:R-:W-:-:S07]  /*9530*/  PRMT R4, R0, 0x7610, R4 ;  /* 0x0000761000047816 */ /* 0x000fce0000000004 */
.L_x_25164:
[----:B------:R-:W-:Y:S05]  /*9540*/  BSYNC B0 ;  /* 0x0000000000007941 */ /* 0x000fea0003800000 */
.L_x_25163:
[----:B------:R0:W-:Y:S01]  /*9550*/  STG.E.U8 desc[UR36][R8.64], R4 ;  /* 0x0000000408007986 */ /* 0x0001e2000c101124 */
[----:B------:R-:W-:Y:S05]  /*9560*/  BRA `(.L_x_25140) ;  /* 0x0000000000b07947 */ /* 0x000fea0003800000 */
.L_x_25157:
        /* <DEDUP_REMOVED lines=22> */
.L_x_25139:
        /* <DEDUP_REMOVED lines=8> */
[----:B--234-:R-:W-:-:S02]  /*9750*/  IMAD.U32 R6, RZ, RZ, UR4 ;  /* 0x00000004ff067e24 */ /* 0x01cfc4000f8e00ff */
[----:B------:R-:W-:Y:S02]  /*9760*/  IMAD.U32 R7, RZ, RZ, UR5 ;  /* 0x00000005ff077e24 */ /* 0x000fe4000f8e00ff */
[----:B------:R-:W-:Y:S02]  /*9770*/  IMAD.U32 R11, RZ, RZ, UR7 ;  /* 0x00000007ff0b7e24 */ /* 0x000fe4000f8e00ff */
[----:B------:R-:W-:Y:S02]  /*9780*/  IMAD.MOV.U32 R8, RZ, RZ, 0x65 ;  /* 0x00000065ff087424 */ /* 0x000fe400078e00ff */
[----:B------:R-:W-:Y:S02]  /*9790*/  IMAD.MOV.U32 R12, RZ, RZ, 0x1 ;  /* 0x00000001ff0c7424 */ /* 0x000fe400078e00ff */
[----:B------:R-:W-:-:S07]  /*97a0*/  IMAD.MOV.U32 R13, RZ, RZ, RZ ;  /* 0x000000ffff0d7224 */ /* 0x000fce00078e00ff */
[----:B------:R-:W-:-:S07]  /*97b0*/  LEPC R20, `(.L_x_25168) ;  /* 0x000000001014794e */ /* 0x000fce0000000000 */
[----:B0-----:R-:W-:Y:S05]  /*97c0*/  CALL.ABS.NOINC R14 ;  /* 0x000000000e007343 */ /* 0x001fea0003c00000 */
.L_x_25168:
[----:B------:R-:W-:Y:S05]  /*97d0*/  BRA `(.L_x_25140) ;  /* 0x0000000000147947 */ /* 0x000fea0003800000 */
.L_x_25167:
[----:B------:R-:W-:Y:S01]  /*97e0*/  LOP3.LUT R4, R19, 0xffff, RZ, 0xc0, !PT ;  /* 0x0000ffff13047812 */ /* 0x000fe200078ec0ff */
[----:B------:R-:W-:-:S05]  /*97f0*/  IMAD.MOV.U32 R5, RZ, RZ, RZ ;  /* 0x000000ffff057224 */ /* 0x000fca00078e00ff */
[----:B------:R0:W-:Y:S01]  /*9800*/  STG.E.64 desc[UR36][R8.64], R4 ;  /* 0x0000000408007986 */ /* 0x0001e2000c101b24 */
[----:B------:R-:W-:Y:S05]  /*9810*/  BRA `(.L_x_25140) ;  /* 0x0000000000047947 */ /* 0x000fea0003800000 */
.L_x_25166:
[----:B------:R0:W-:Y:S02]  /*9820*/  STG.E desc[UR36][R8.64], R19 ;  /* 0x0000001308007986 */ /* 0x0001e4000c101924 */
.L_x_25140:
[----:B------:R-:W-:-:S05]  /*9830*/  VIADD R27, R27, 0x80 ;  /* 0x000000801b1b7836 */ /* 0x000fca0000000000 */
[----:B------:R-:W-:-:S13]  /*9840*/  ISETP.GE.AND P0, PT, R27, R28, PT ;  /* 0x0000001c1b00720c */ /* 0x000fda0003f06270 */
        /* <DEDUP_REMOVED lines=21> */
.L_x_25172:
[----:B------:R0:W-:Y:S01]  /*99a0*/  STG.E.U8 desc[UR36][R8.64], R18 ;  /* 0x0000001208007986 */ /* 0x0001e2000c101124 */
[----:B------:R-:W-:Y:S05]  /*99b0*/  BRA `(.L_x_25174) ;  /* 0x0000000c005c7947 */ /* 0x000fea0003800000 */
.L_x_25171:
        /* <DEDUP_REMOVED lines=10> */
.L_x_25176:
[----:B------:R0:W-:Y:S01]  /*9a60*/  STG.E desc[UR36][R8.64], R18 ;  /* 0x0000001208007986 */ /* 0x0001e2000c101924 */
[----:B------:R-:W-:Y:S05]  /*9a70*/  BRA `(.L_x_25174) ;  /* 0x0000000c002c7947 */ /* 0x000fea0003800000 */
.L_x_25175:
[----:B------:R0:W-:Y:S01]  /*9a80*/  STG.E.U16 desc[UR36][R8.64], R18 ;  /* 0x0000001208007986 */ /* 0x0001e2000c101524 */
[----:B------:R-:W-:Y:S05]  /*9a90*/  BRA `(.L_x_25174) ;  /* 0x0000000c00247947 */ /* 0x000fea0003800000 */
.L_x_25170:
        /* <DEDUP_REMOVED lines=9> */
.L_x_25178:
[----:B------:R-:W0:Y:S02]  /*9b30*/  I2F.U16 R0, R18 ;  /* 0x0000001200007306 */ /* 0x000e240000101000 */
[----:B0-----:R-:W-:-:S05]  /*9b40*/  F2FP.F16.F32.PACK_AB R0, RZ, R0 ;  /* 0x00000000ff00723e */ /* 0x001fca00000000ff */
[----:B------:R0:W-:Y:S01]  /*9b50*/  STG.E.U16 desc[UR36][R8.64], R0 ;  /* 0x0000000008007986 */ /* 0x0001e2000c101524 */
[----:B------:R-:W-:Y:S05]  /*9b60*/  BRA `(.L_x_25174) ;  /* 0x0000000800f07947 */ /* 0x000fea0003800000 */
.L_x_25177:
        /* <DEDUP_REMOVED lines=10> */
.L_x_25180:
[----:B------:R-:W0:Y:S02]  /*9c10*/  I2F.U16 R18, R18 ;  /* 0x0000001200127306 */ /* 0x000e240000101000 */
[----:B0-----:R-:W-:-:S04]  /*9c20*/  F2FP.F16.F32.PACK_AB R3, RZ, R18 ;  /* 0x00000012ff03723e */ /* 0x001fc800000000ff */
[----:B------:R-:W-:-:S05]  /*9c30*/  PRMT R3, R3, 0x5410, RZ ;  /* 0x0000541003037816 */ /* 0x000fca00000000ff */
[----:B------:R0:W-:Y:S01]  /*9c40*/  STG.E desc[UR36][R8.64], R3 ;  /* 0x0000000308007986 */ /* 0x0001e2000c101924 */
[----:B------:R-:W-:Y:S05]  /*9c50*/  BRA `(.L_x_25174) ;  /* 0x0000000800b47947 */ /* 0x000fea0003800000 */
.L_x_25179:
[----:B------:R-:W0:Y:S02]  /*9c60*/  I2F.F64.U16 R18, R18 ;  /* 0x0000001200127312 */ /* 0x000e240000101800 */
[----:B0-----:R0:W-:Y:S01]  /*9c70*/  STG.E.64 desc[UR36][R8.64], R18 ;  /* 0x0000001208007986 */ /* 0x0011e2000c101b24 */
[----:B------:R-:W-:Y:S05]  /*9c80*/  BRA `(.L_x_25174) ;  /* 0x0000000800a87947 */ /* 0x000fea0003800000 */
.L_x_25169:
        /* <DEDUP_REMOVED lines=13> */
.L_x_25183:
[----:B------:R-:W0:Y:S01]  /*9d60*/  I2F.F64.U16 R4, R18 ;  /* 0x0000001200047312 */ /* 0x000e220000101800 */
[----:B--234-:R-:W-:-:S05]  /*9d70*/  CS2R R6, SRZ ;  /* 0x0000000000067805 */ /* 0x01cfca000001ff00 */
[----:B0-----:R0:W-:Y:S01]  /*9d80*/  STG.E.128 desc[UR36][R8.64], R4 ;  /* 0x0000000408007986 */ /* 0x0011e2000c101d24 */
[----:B------:R-:W-:Y:S05]  /*9d90*/  BRA `(.L_x_25174) ;  /* 0x0000000800647947 */ /* 0x000fea0003800000 */
.L_x_25182:
[----:B------:R-:W-:-:S13]  /*9da0*/  ISETP.NE.AND P0, PT, R0, 0xf, PT ;  /* 0x0000000f0000780c */ /* 0x000fda0003f05270 */
[----:B------:R-:W-:Y:S05]  /*9db0*/  @!P0 BRA `(.L_x_25184) ;  /* 0x0000000000b48947 */ /* 0x000fea0003800000 */
[----:B------:R-:W-:-:S13]  /*9dc0*/  ISETP.NE.AND P0, PT, R0, 0x17, PT ;  /* 0x000000170000780c */ /* 0x000fda0003f05270 */
[----:B------:R-:W-:Y:S05]  /*9dd0*/  @!P0 BRA `(.L_x_25185) ;  /* 0x0000000000548947 */ /* 0x000fea0003800000 */
[----:B------:R-:W-:-:S13]  /*9de0*/  ISETP.NE.AND P0, PT, R0, 0x18, PT ;  /* 0x000000180000780c */ /* 0x000fda0003f05270 */
[----:B------:R-:W-:Y:S05]  /*9df0*/  @P0 BRA `(.L_x_25173) ;  /* 0x0000000400f40947 */ /* 0x000fea0003800000 */
[----:B--234-:R-:W0:Y:S01]  /*9e00*/  I2F.U16 R7, R18 ;  /* 0x0000001200077306 */ /* 0x01ce220000101000 */
        /* <DEDUP_REMOVED lines=14> */
.L_x_25187:
[----:B------:R-:W-:Y:S05]  /*9ef0*/  BSYNC B0 ;  /* 0x0000000000007941 */ /* 0x000fea0003800000 */
.L_x_25186:
[----:B------:R-:W-:-:S05]  /*9f00*/  LOP3.LUT R5, R0, R5, RZ, 0xfc, !PT ;  /* 0x0000000500057212 */ /* 0x000fca00078efcff */
[----:B------:R0:W-:Y:S01]  /*9f10*/  STG.E.U8 desc[UR36][R8.64], R5 ;  /* 0x0000000508007986 */ /* 0x0001e2000c101124 */
[----:B------:R-:W-:Y:S05]  /*9f20*/  BRA `(.L_x_25174) ;  /* 0x0000000800007947 */ /* 0x000fea0003800000 */
.L_x_25185:
        /* <DEDUP_REMOVED lines=13> */
.L_x_25189:
[----:B------:R-:W-:Y:S01]  /*a000*/  IMAD.MOV.U32 R0, RZ, RZ, 0x7f ;  /* 0x0000007fff007424 */ /* 0x000fe200078e00ff */
[----:B------:R-:W-:-:S04]  /*a010*/  ISETP.GT.U32.AND P0, PT, R3, 0x7f800000, PT ;  /* 0x7f8000000300780c */ /* 0x000fc80003f04070 */
[----:B------:R-:W-:-:S09]  /*a020*/  SEL R0, R0, 0x7c, P0 ;  /* 0x0000007c00007807 */ /* 0x000fd20000000000 */
.L_x_25190:
[----:B------:R-:W-:Y:S05]  /*a030*/  BSYNC B0 ;  /* 0x0000000000007941 */ /* 0x000fea0003800000 */
.L_x_25188:
[----:B------:R-:W-:-:S04]  /*a040*/  LOP3.LUT R3, R5, 0x80000000, RZ, 0xc0, !PT ;  /* 0x8000000005037812 */ /* 0x000fc800078ec0ff */
[----:B------:R-:W-:-:S04]  /*a050*/  SHF.R.U32.HI R3, RZ, 0x18, R3 ;  /* 0x00000018ff037819 */ /* 0x000fc80000011603 */
[----:B------:R-:W-:-:S05]  /*a060*/  LOP3.LUT R3, R0, R3, RZ, 0xfc, !PT ;  /* 0x0000000300037212 */ /* 0x000fca00078efcff */
[----:B------:R0:W-:Y:S01]  /*a070*/  STG.E.U8 desc[UR36][R8.64], R3 ;  /* 0x0000000308007986 */ /* 0x0001e2000c101124 */
[----:B------:R-:W-:Y:S05]  /*a080*/  BRA `(.L_x_25174) ;  /* 0x0000000400a87947 */ /* 0x000fea0003800000 */
.L_x_25184:
[----:B------:R-:W0:Y:S02]  /*a090*/  I2F.U16 R0, R18 ;  /* 0x0000001200007306 */ /* 0x000e240000101000 */
[----:B0-----:R-:W-:-:S05]  /*a0a0*/  F2FP.BF16.F32.PACK_AB R0, RZ, R0 ;  /* 0x00000000ff00723e */ /* 0x001fca00000010ff */
[----:B------:R0:W-:Y:S01]  /*a0b0*/  STG.E.U16 desc[UR36][R8.64], R0 ;  /* 0x0000000008007986 */ /* 0x0001e2000c101524 */
[----:B------:R-:W-:Y:S05]  /*a0c0*/  BRA `(.L_x_25174) ;  /* 0x0000000400987947 */ /* 0x000fea0003800000 */
.L_x_25181:
        /* <DEDUP_REMOVED lines=10> */
.L_x_25193:
        /* <DEDUP_REMOVED lines=17> */
.L_x_25196:
[----:B------:R-:W-:-:S04]  /*a280*/  LOP3.LUT R3, R5, 0x80000000, RZ, 0xc0, !PT ;  /* 0x8000000005037812 */ /* 0x000fc800078ec0ff */
[----:B------:R-:W-:-:S04]  /*a290*/  SHF.R.U32.HI R3, RZ, 0x18, R3 ;  /* 0x00000018ff037819 */ /* 0x000fc80000011603 */
[----:B------:R-:W-:-:S04]  /*a2a0*/  LOP3.LUT R0, R0, R3, RZ, 0xfc, !PT ;  /* 0x0000000300007212 */ /* 0x000fc800078efcff */
[----:B------:R-:W-:-:S07]  /*a2b0*/  PRMT R4, R0, 0x7610, R4 ;  /* 0x0000761000047816 */ /* 0x000fce0000000004 */
.L_x_25195:
[----:B------:R-:W-:Y:S05]  /*a2c0*/  BSYNC B0 ;  /* 0x0000000000007941 */ /* 0x000fea0003800000 */
.L_x_25194:
[----:B------:R0:W-:Y:S01]  /*a2d0*/  STG.E.U8 desc[UR36][R8.64], R4 ;  /* 0x0000000408007986 */ /* 0x0001e2000c101124 */
[----:B------:R-:W-:Y:S05]  /*a2e0*/  BRA `(.L_x_25174) ;  /* 0x0000000400107947 */ /* 0x000fea0003800000 */
.L_x_25192:
        /* <DEDUP_REMOVED lines=17> */
.L_x_25199:
[----:B------:R-:W-:-:S04]  /*a400*/  LOP3.LUT R3, R5, 0x80000000, RZ, 0xc0, !PT ;  /* 0x8000000005037812 */ /* 0x000fc800078ec0ff */
[----:B------:R-:W-:-:S04]  /*a410*/  SHF.R.U32.HI R3, RZ, 0x18, R3 ;  /* 0x00000018ff037819 */ /* 0x000fc80000011603 */
[----:B------:R-:W-:-:S04]  /*a420*/  LOP3.LUT R0, R0, R3, RZ, 0xfc, !PT ;  /* 0x0000000300007212 */ /* 0x000fc800078efcff */
[----:B------:R-:W-:-:S07]  /*a430*/  PRMT R4, R0, 0x7610, R4 ;  /* 0x0000761000047816 */ /* 0x000fce0000000004 */
.L_x_25198:
[----:B------:R-:W-:Y:S05]  /*a440*/  BSYNC B0 ;  /* 0x0000000000007941 */ /* 0x000fea0003800000 */
.L_x_25197:
[----:B------:R0:W-:Y:S01]  /*a450*/  STG.E.U8 desc[UR36][R8.64], R4 ;  /* 0x0000000408007986 */ /* 0x0001e2000c101124 */
[----:B------:R-:W-:Y:S05]  /*a460*/  BRA `(.L_x_25174) ;  /* 0x0000000000b07947 */ /* 0x000fea0003800000 */
.L_x_25191:
        /* <DEDUP_REMOVED lines=22> */
.L_x_25173:
        /* <DEDUP_REMOVED lines=16> */
.L_x_25202:
[----:B------:R-:W-:Y:S05]  /*a6d0*/  BRA `(.L_x_25174) ;  /* 0x0000000000147947 */ /* 0x000fea0003800000 */
.L_x_25201:
[----:B------:R-:W-:Y:S01]  /*a6e0*/  LOP3.LUT R18, R18, 0xffff, RZ, 0xc0, !PT ;  /* 0x0000ffff12127812 */ /* 0x000fe200078ec0ff */
[----:B------:R-:W-:-:S05]  /*a6f0*/  IMAD.MOV.U32 R19, RZ, RZ, RZ ;  /* 0x000000ffff137224 */ /* 0x000fca00078e00ff */
[----:B------:R0:W-:Y:S01]  /*a700*/  STG.E.64 desc[UR36][R8.64], R18 ;  /* 0x0000001208007986 */ /* 0x0001e2000c101b24 */
[----:B------:R-:W-:Y:S05]  /*a710*/  BRA `(.L_x_25174) ;  /* 0x0000000000047947 */ /* 0x000fea0003800000 */
.L_x_25200:
[----:B------:R0:W-:Y:S02]  /*a720*/  STG.E desc[UR36][R8.64], R18 ;  /* 0x0000001208007986 */ /* 0x0001e4000c101924 */
.L_x_25174:
[----:B------:R-:W-:-:S07]  /*a730*/  VIADD R27, R27, 0x80 ;  /* 0x000000801b1b7836 */ /* 0x000fce0000000000 */
.L_x_25134:
[----:B------:R-:W-:Y:S05]  /*a740*/  BSYNC B6 ;  /* 0x0000000000067941 */ /* 0x000fea0003800000 */
.L_x_25133:
[----:B------:R-:W-:-:S13]  /*a750*/  ISETP.GE.AND P0, PT, R27, R28, PT ;  /* 0x0000001c1b00720c */ /* 0x000fda0003f06270 */
[----:B------:R-:W-:Y:S05]  /*a760*/  @P0 EXIT ;  /* 0x000000000000094d */ /* 0x000fea0003800000 */
[----:B0-----:R-:W0:Y:S01]  /*a770*/  LDC.64 R4, c[0x0][0x218] ;  /* 0x00008600ff047b82 */ /* 0x001e220000000a00 */
        /* <DEDUP_REMOVED lines=18> */
.L_x_25206:
[----:B------:R-:W-:Y:S01]  /*a8a0*/  STG.E.U8 desc[UR36][R4.64], R17 ;  /* 0x0000001104007986 */ /* 0x000fe2000c101124 */
[----:B------:R-:W-:Y:S05]  /*a8b0*/  EXIT ;  /* 0x000000000000794d */ /* 0x000fea0003800000 */
.L_x_25205:
        /* <DEDUP_REMOVED lines=10> */
.L_x_25209:
[----:B------:R-:W-:Y:S01]  /*a960*/  STG.E desc[UR36][R4.64], R17 ;  /* 0x0000001104007986 */ /* 0x000fe2000c101924 */
[----:B------:R-:W-:Y:S05]  /*a970*/  EXIT ;  /* 0x000000000000794d */ /* 0x000fea0003800000 */
.L_x_25208:
[----:B------:R-:W-:Y:S01]  /*a980*/  STG.E.U16 desc[UR36][R4.64], R17 ;  /* 0x0000001104007986 */ /* 0x000fe2000c101524 */
[----:B------:R-:W-:Y:S05]  /*a990*/  EXIT ;  /* 0x000000000000794d */ /* 0x000fea0003800000 */
.L_x_25204:
        /* <DEDUP_REMOVED lines=9> */
.L_x_25211:
[----:B------:R-:W0:Y:S02]  /*aa30*/  I2F.U16 R0, R17 ;  /* 0x0000001100007306 */ /* 0x000e240000101000 */
[----:B0-----:R-:W-:-:S05]  /*aa40*/  F2FP.F16.F32.PACK_AB R0, RZ, R0 ;  /* 0x00000000ff00723e */ /* 0x001fca00000000ff */
[----:B------:R-:W-:Y:S01]  /*aa50*/  STG.E.U16 desc[UR36][R4.64], R0 ;  /* 0x0000000004007986 */ /* 0x000fe2000c101524 */
[----:B------:R-:W-:Y:S05]  /*aa60*/  EXIT ;  /* 0x000000000000794d */ /* 0x000fea0003800000 */
.L_x_25210:
        /* <DEDUP_REMOVED lines=10> */
.L_x_25213:
[----:B------:R-:W0:Y:S02]  /*ab10*/  I2F.U16 R17, R17 ;  /* 0x0000001100117306 */ /* 0x000e240000101000 */
[----:B0-----:R-:W-:-:S04]  /*ab20*/  F2FP.F16.F32.PACK_AB R3, RZ, R17 ;  /* 0x00000011ff03723e */ /* 0x001fc800000000ff */
[----:B------:R-:W-:-:S05]  /*ab30*/  PRMT R3, R3, 0x5410, RZ ;  /* 0x0000541003037816 */ /* 0x000fca00000000ff */
[----:B------:R-:W-:Y:S01]  /*ab40*/  STG.E desc[UR36][R4.64], R3 ;  /* 0x0000000304007986 */ /* 0x000fe2000c101924 */
[----:B------:R-:W-:Y:S05]  /*ab50*/  EXIT ;  /* 0x000000000000794d */ /* 0x000fea0003800000 */
.L_x_25212:
[----:B------:R-:W0:Y:S02]  /*ab60*/  I2F.F64.U16 R2, R17 ;  /* 0x0000001100027312 */ /* 0x000e240000101800 */
[----:B0-----:R-:W-:Y:S01]  /*ab70*/  STG.E.64 desc[UR36][R4.64], R2 ;  /* 0x0000000204007986 */ /* 0x001fe2000c101b24 */
[----:B------:R-:W-:Y:S05]  /*ab80*/  EXIT ;  /* 0x000000000000794d */ /* 0x000fea0003800000 */
.L_x_25203:
        /* <DEDUP_REMOVED lines=13> */
.L_x_25216:
[----:B------:R-:W0:Y:S01]  /*ac60*/  I2F.F64.U16 R8, R17 ;  /* 0x0000001100087312 */ /* 0x000e220000101800 */
[----:B------:R-:W-:-:S05]  /*ac70*/  CS2R R10, SRZ ;  /* 0x00000000000a7805 */ /* 0x000fca000001ff00 */
[----:B0-----:R-:W-:Y:S01]  /*ac80*/  STG.E.128 desc[UR36][R4.64], R8 ;  /* 0x0000000804007986 */ /* 0x001fe2000c101d24 */
[----:B------:R-:W-:Y:S05]  /*ac90*/  EXIT ;  /* 0x000000000000794d */ /* 0x000fea0003800000 */
.L_x_25215:
        /* <DEDUP_REMOVED lines=21> */
.L_x_25220:
[----:B------:R-:W-:Y:S05]  /*adf0*/  BSYNC B0 ;  /* 0x0000000000007941 */ /* 0x000fea0003800000 */
.L_x_25219:
[----:B------:R-:W-:-:S05]  /*ae00*/  LOP3.LUT R3, R0, R3, RZ, 0xfc, !PT ;  /* 0x0000000300037212 */ /* 0x000fca00078efcff */
[----:B------:R-:W-:Y:S01]  /*ae10*/  STG.E.U8 desc[UR36][R4.64], R3 ;  /* 0x0000000304007986 */ /* 0x000fe2000c101124 */
[----:B------:R-:W-:Y:S05]  /*ae20*/  EXIT ;  /* 0x000000000000794d */ /* 0x000fea0003800000 */
.L_x_25218:
        /* <DEDUP_REMOVED lines=13> */
.L_x_25222:
[----:B------:R-:W-:Y:S01]  /*af00*/  IMAD.MOV.U32 R0, RZ, RZ, 0x7f ;  /* 0x0000007fff007424 */ /* 0x000fe200078e00ff */
[----:B------:R-:W-:-:S04]  /*af10*/  ISETP.GT.U32.AND P0, PT, R2, 0x7f800000, PT ;  /* 0x7f8000000200780c */ /* 0x000fc80003f04070 */
[----:B------:R-:W-:-:S09]  /*af20*/  SEL R0, R0, 0x7c, P0 ;  /* 0x0000007c00007807 */ /* 0x000fd20000000000 */
.L_x_25223:
[----:B------:R-:W-:Y:S05]  /*af30*/  BSYNC B0 ;  /* 0x0000000000007941 */ /* 0x000fea0003800000 */
.L_x_25221:
[----:B------:R-:W-:-:S04]  /*af40*/  LOP3.LUT R2, R17, 0x80000000, RZ, 0xc0, !PT ;  /* 0x8000000011027812 */ /* 0x000fc800078ec0ff */
[----:B------:R-:W-:-:S04]  /*af50*/  SHF.R.U32.HI R3, RZ, 0x18, R2 ;  /* 0x00000018ff037819 */ /* 0x000fc80000011602 */
[----:B------:R-:W-:-:S05]  /*af60*/  LOP3.LUT R3, R0, R3, RZ, 0xfc, !PT ;  /* 0x0000000300037212 */ /* 0x000fca00078efcff */
[----:B------:R-:W-:Y:S01]  /*af70*/  STG.E.U8 desc[UR36][R4.64], R3 ;  /* 0x0000000304007986 */ /* 0x000fe2000c101124 */
[----:B------:R-:W-:Y:S05]  /*af80*/  EXIT ;  /* 0x000000000000794d */ /* 0x000fea0003800000 */
.L_x_25217:
[----:B------:R-:W0:Y:S02]  /*af90*/  I2F.U16 R0, R17 ;  /* 0x0000001100007306 */ /* 0x000e240000101000 */
[----:B0-----:R-:W-:-:S05]  /*afa0*/  F2FP.BF16.F32.PACK_AB R0, RZ, R0 ;  /* 0x00000000ff00723e */ /* 0x001fca00000010ff */
[----:B------:R-:W-:Y:S01]  /*afb0*/  STG.E.U16 desc[UR36][R4.64], R0 ;  /* 0x0000000004007986 */ /* 0x000fe2000c101524 */
[----:B------:R-:W-:Y:S05]  /*afc0*/  EXIT ;  /* 0x000000000000794d */ /* 0x000fea0003800000 */
.L_x_25214:
        /* <DEDUP_REMOVED lines=10> */
.L_x_25226:
        /* <DEDUP_REMOVED lines=17> */
.L_x_25229:
[----:B------:R-:W-:-:S04]  /*b180*/  LOP3.LUT R2, R17, 0x80000000, RZ, 0xc0, !PT ;  /* 0x8000000011027812 */ /* 0x000fc800078ec0ff */
[----:B------:R-:W-:-:S04]  /*b190*/  SHF.R.U32.HI R3, RZ, 0x18, R2 ;  /* 0x00000018ff037819 */ /* 0x000fc80000011602 */
[----:B------:R-:W-:-:S04]  /*b1a0*/  LOP3.LUT R0, R0, R3, RZ, 0xfc, !PT ;  /* 0x0000000300007212 */ /* 0x000fc800078efcff */
[----:B------:R-:W-:-:S07]  /*b1b0*/  PRMT R2, R0, 0x7610, R2 ;  /* 0x0000761000027816 */ /* 0x000fce0000000002 */
.L_x_25228:
[----:B------:R-:W-:Y:S05]  /*b1c0*/  BSYNC B0 ;  /* 0x0000000000007941 */ /* 0x000fea0003800000 */
.L_x_25227:
[----:B------:R-:W-:Y:S01]  /*b1d0*/  STG.E.U8 desc[UR36][R4.64], R2 ;  /* 0x0000000204007986 */ /* 0x000fe2000c101124 */
[----:B------:R-:W-:Y:S05]  /*b1e0*/  EXIT ;  /* 0x000000000000794d */ /* 0x000fea0003800000 */
.L_x_25225:
        /* <DEDUP_REMOVED lines=17> */
.L_x_25232:
[----:B------:R-:W-:-:S04]  /*b300*/  LOP3.LUT R2, R17, 0x80000000, RZ, 0xc0, !PT ;  /* 0x8000000011027812 */ /* 0x000fc800078ec0ff */
[----:B------:R-:W-:-:S04]  /*b310*/  SHF.R.U32.HI R3, RZ, 0x18, R2 ;  /* 0x00000018ff037819 */ /* 0x000fc80000011602 */
[----:B------:R-:W-:-:S04]  /*b320*/  LOP3.LUT R0, R0, R3, RZ, 0xfc, !PT ;  /* 0x0000000300007212 */ /* 0x000fc800078efcff */
[----:B------:R-:W-:-:S07]  /*b330*/  PRMT R2, R0, 0x7610, R2 ;  /* 0x0000761000027816 */ /* 0x000fce0000000002 */
.L_x_25231:
[----:B------:R-:W-:Y:S05]  /*b340*/  BSYNC B0 ;  /* 0x0000000000007941 */ /* 0x000fea0003800000 */
.L_x_25230:
[----:B------:R-:W-:Y:S01]  /*b350*/  STG.E.U8 desc[UR36][R4.64], R2 ;  /* 0x0000000204007986 */ /* 0x000fe2000c101124 */
[----:B------:R-:W-:Y:S05]  /*b360*/  EXIT ;  /* 0x000000000000794d */ /* 0x000fea0003800000 */
.L_x_25224:
        /* <DEDUP_REMOVED lines=22> */
.L_x_25207:
        /* <DEDUP_REMOVED lines=8> */
[----:B--234-:R-:W-:Y:S02]  /*b550*/  IMAD.U32 R6, RZ, RZ, UR4 ;  /* 0x00000004ff067e24 */ /* 0x01cfe4000f8e00ff */
[----:B------:R-:W-:-:S02]  /*b560*/  IMAD.U32 R7, RZ, RZ, UR5 ;  /* 0x00000005ff077e24 */ /* 0x000fc4000f8e00ff */
[----:B------:R-:W-:Y:S02]  /*b570*/  IMAD.U32 R11, RZ, RZ, UR7 ;  /* 0x00000007ff0b7e24 */ /* 0x000fe4000f8e00ff */
[----:B------:R-:W-:Y:S02]  /*b580*/  IMAD.MOV.U32 R8, RZ, RZ, 0x65 ;  /* 0x00000065ff087424 */ /* 0x000fe400078e00ff */
[----:B------:R-:W-:Y:S02]  /*b590*/  IMAD.MOV.U32 R12, RZ, RZ, 0x1 ;  /* 0x00000001ff0c7424 */ /* 0x000fe400078e00ff */
[----:B0-----:R-:W-:-:S07]  /*b5a0*/  IMAD.MOV.U32 R13, RZ, RZ, RZ ;  /* 0x000000ffff0d7224 */ /* 0x001fce00078e00ff */
[----:B------:R-:W-:-:S07]  /*b5b0*/  LEPC R20, `(.L_x_25235) ;  /* 0x000000001014794e */ /* 0x000fce0000000000 */
[----:B-1----:R-:W-:Y:S05]  /*b5c0*/  CALL.ABS.NOINC R2 ;  /* 0x0000000002007343 */ /* 0x002fea0003c00000 */
.L_x_25235:
[----:B------:R-:W-:Y:S05]  /*b5d0*/  EXIT ;  /* 0x000000000000794d */ /* 0x000fea0003800000 */
.L_x_25234:
[----:B------:R-:W-:Y:S01]  /*b5e0*/  LOP3.LUT R2, R17, 0xffff, RZ, 0xc0, !PT ;  /* 0x0000ffff11027812 */ /* 0x000fe200078ec0ff */
[----:B------:R-:W-:-:S05]  /*b5f0*/  IMAD.MOV.U32 R3, RZ, RZ, RZ ;  /* 0x000000ffff037224 */ /* 0x000fca00078e00ff */
[----:B------:R-:W-:Y:S01]  /*b600*/  STG.E.64 desc[UR36][R4.64], R2 ;  /* 0x0000000204007986 */ /* 0x000fe2000c101b24 */
[----:B------:R-:W-:Y:S05]  /*b610*/  EXIT ;  /* 0x000000000000794d */ /* 0x000fea0003800000 */
.L_x_25233:
[----:B------:R-:W-:Y:S01]  /*b620*/  STG.E desc[UR36][R4.64], R17 ;  /* 0x0000001104007986 */ /* 0x000fe2000c101924 */
[----:B------:R-:W-:Y:S05]  /*b630*/  EXIT ;  /* 0x000000000000794d */ /* 0x000fea0003800000 */
.L_x_25236:
        /* <DEDUP_REMOVED lines=12> */
.L_x_42335:


//--------------------- .text._ZN2at6native18elementwise_kernelILi128ELi4EZNS0_22gpu_kernel_impl_nocastINS0_13BinaryFunctorIhhhZZZNS0_19minimum_kernel_cudaERNS_18TensorIteratorBaseEENKUlvE_clEvENKUlvE_clEvEUlhhE_EEEEvS5_RKT_EUliE_EEviT1_ --------------------------
	.section	.text._ZN2at6native18elementwise_kernelILi128ELi4EZNS0_22gpu_kernel_impl_nocastINS0_13BinaryFunctorIhhhZZZNS0_19minimum_kernel_cudaERNS_18TensorIteratorBaseEENKUlvE_clEvENKUlvE_clEvEUlhhE_EEEEvS5_RKT_EUliE_EEviT1_,"ax",@progbits
	.align	128
        .global         _ZN2at6native18elementwise_kernelILi128ELi4EZNS0_22gpu_kernel_impl_nocastINS0_13BinaryFunctorIhhhZZZNS0_19minimum_kernel_cudaERNS_18TensorIteratorBaseEENKUlvE_clEvENKUlvE_clEvEUlhhE_EEEEvS5_RKT_EUliE_EEviT1_
        .type           _ZN2at6native18elementwise_kernelILi128ELi4EZNS0_22gpu_kernel_impl_nocastINS0_13BinaryFunctorIhhhZZZNS0_19minimum_kernel_cudaERNS_18TensorIteratorBaseEENKUlvE_clEvENKUlvE_clEvEUlhhE_EEEEvS5_RKT_EUliE_EEviT1_,@function
        .size           _ZN2at6native18elementwise_kernelILi128ELi4EZNS0_22gpu_kernel_impl_nocastINS0_13BinaryFunctorIhhhZZZNS0_19minimum_kernel_cudaERNS_18TensorIteratorBaseEENKUlvE_clEvENKUlvE_clEvEUlhhE_EEEEvS5_RKT_EUliE_EEviT1_,(.L_x_42336 - _ZN2at6native18elementwise_kernelILi128ELi4EZNS0_22gpu_kernel_impl_nocastINS0_13BinaryFunctorIhhhZZZNS0_19minimum_kernel_cudaERNS_18TensorIteratorBaseEENKUlvE_clEvENKUlvE_clEvEUlhhE_EEEEvS5_RKT_EUliE_EEviT1_)
        .other          _ZN2at6native18elementwise_kernelILi128ELi4EZNS0_22gpu_kernel_impl_nocastINS0_13BinaryFunctorIhhhZZZNS0_19minimum_kernel_cudaERNS_18TensorIteratorBaseEENKUlvE_clEvENKUlvE_clEvEUlhhE_EEEEvS5_RKT_EUliE_EEviT1_,@"STO_CUDA_ENTRY STV_DEFAULT"
_ZN2at6native18elementwise_kernelILi128ELi4EZNS0_22gpu_kernel_impl_nocastINS0_13BinaryFunctorIhhhZZZNS0_19minimum_kernel_cudaERNS_18TensorIteratorBaseEENKUlvE_clEvENKUlvE_clEvEUlhhE_EEEEvS5_RKT_EUliE_EEviT1_:
.text._ZN2at6native18elementwise_kernelILi128ELi4EZNS0_22gpu_kernel_impl_nocastINS0_13BinaryFunctorIhhhZZZNS0_19minimum_kernel_cudaERNS_18TensorIteratorBaseEENKUlvE_clEvENKUlvE_clEvEUlhhE_EEEEvS5_RKT_EUliE_EEviT1_:
        /* <DEDUP_REMOVED lines=363> */
.L_x_25239:
[----:B------:R-:W-:Y:S01]  /*16b0*/  ULDC.64 UR10, c[0x0][0x488] ;  /* 0x00012200000a7ab9 */ /* 0x000fe20000000a00 */
[----:B------:R-:W-:Y:S01]  /*16c0*/  ULDC.64 UR8, c[0x0][0x480] ;  /* 0x0001200000087ab9 */ /* 0x000fe20000000a00 */
[----:B------:R-:W-:Y:S02]  /*16d0*/  IADD3 R8, P1, R0, UR10, RZ ;  /* 0x0000000a00087c10 */ /* 0x000fe4000ff3e0ff */
[----:B------:R-:W-:Y:S02]  /*16e0*/  IADD3 R6, P0, R2, UR8, RZ ;  /* 0x0000000802067c10 */ /* 0x000fe4000ff1e0ff */
[----:B------:R-:W-:Y:S02]  /*16f0*/  IADD3.X R9, RZ, UR11, RZ, P1, !PT ;  /* 0x0000000bff097c10 */ /* 0x000fe40008ffe4ff */
[----:B------:R-:W-:Y:S01]  /*1700*/  IADD3.X R7, RZ, UR9, RZ, P0, !PT ;  /* 0x00000009ff077c10 */ /* 0x000fe200087fe4ff */
[----:B------:R-:W-:-:S03]  /*1710*/  ULDC.64 UR8, c[0x0][0x478] ;  /* 0x00011e0000087ab9 */ /* 0x000fc60000000a00 */
[----:B------:R-:W2:Y:S04]  /*1720*/  LDG.E.U8 R9, desc[UR4][R8.64] ;  /* 0x0000000408097981 */ /* 0x000ea8000c1e1100 */
[----:B------:R-:W2:Y:S01]  /*1730*/  LDG.E.U8 R6, desc[UR4][R6.64] ;  /* 0x0000000406067981 */ /* 0x000ea2000c1e1100 */
[----:B------:R-:W-:-:S04]  /*1740*/  IADD3 R4, P0, R5, UR8, RZ ;  /* 0x0000000805047c10 */ /* 0x000fc8000ff1e0ff */
[----:B------:R-:W-:Y:S02]  /*1750*/  IADD3.X R5, RZ, UR9, RZ, P0, !PT ;  /* 0x00000009ff057c10 */ /* 0x000fe400087fe4ff */
[----:B------:R-:W-:Y:S02]  /*1760*/  IADD3 R3, R3, 0x80, RZ ;  /* 0x0000008003037810 */ /* 0x000fe40007ffe0ff */
[----:B--2---:R-:W-:-:S05]  /*1770*/  VIMNMX.U32 R11, R6, R9, PT ;  /* 0x00000009060b7248 */ /* 0x004fca0003fe0000 */
[----:B------:R0:W-:Y:S02]  /*1780*/  STG.E.U8 desc[UR4][R4.64], R11 ;  /* 0x0000000b04007986 */ /* 0x0001e4000c101104 */
.L_x_25238:
[----:B------:R-:W-:Y:S05]  /*1790*/  BSYNC B0 ;  /* 0x0000000000007941 */ /* 0x000fea0003800000 */
.L_x_25237:
        /* <DEDUP_REMOVED lines=356> */
.L_x_25242:
        /* <DEDUP_REMOVED lines=11> */
[----:B------:R-:W-:-:S04]  /*2e90*/  IADD3 R3, R3, 0x80, RZ ;  /* 0x0000008003037810 */ /* 0x000fc80007ffe0ff */
[----:B------:R-:W-:Y:S02]  /*2ea0*/  ISETP.GE.AND P0, PT, R3, UR6, PT ;  /* 0x0000000603007c0c */ /* 0x000fe4000bf06270 */
[----:B--2---:R-:W-:-:S05]  /*2eb0*/  VIMNMX.U32 R11, R6, R9, PT ;  /* 0x00000009060b7248 */ /* 0x004fca0003fe0000 */
        /* <DEDUP_REMOVED lines=355> */
.L_x_25243:
        /* <DEDUP_REMOVED lines=14> */
.L_x_25241:
[----:B------:R-:W-:Y:S05]  /*45d0*/  BSYNC B0 ;  /* 0x0000000000007941 */ /* 0x000fea0003800000 */
.L_x_25240:
        /* <DEDUP_REMOVED lines=355> */
.L_x_25244:
        /* <DEDUP_REMOVED lines=11> */
[----:B--2---:R-:W-:-:S05]  /*5cc0*/  VIMNMX.U32 R9, R2, R7, PT ;  /* 0x0000000702097248 */ /* 0x004fca0003fe0000 */
[----:B------:R-:W-:Y:S01]  /*5cd0*/  STG.E.U8 desc[UR4][R4.64], R9 ;  /* 0x0000000904007986 */ /* 0x000fe2000c101104 */
[----:B------:R-:W-:Y:S05]  /*5ce0*/  EXIT ;  /* 0x000000000000794d */ /* 0x000fea0003800000 */
.L_x_25245:
        /* <DEDUP_REMOVED lines=9> */
.L_x_42336:


//--------------------- .text._ZN2at6native27unrolled_elementwise_kernelINS0_13BinaryFunctorIhhhZZZNS0_19minimum_kernel_cudaERNS_18TensorIteratorBaseEENKUlvE_clEvENKUlvE_clEvEUlhhE_EESt5arrayIPcLm3EELi4E23TrivialOffsetCalculatorILi2EjESC_ILi1EjENS0_6memory15LoadWithoutCastENSF_16StoreWithoutCastEEEviT_T0_T2_T3_T4_T5_ --------------------------
	.section	.text._ZN2at6native27unrolled_elementwise_kernelINS0_13BinaryFunctorIhhhZZZNS0_19minimum_kernel_cudaERNS_18TensorIteratorBaseEENKUlvE_clEvENKUlvE_clEvEUlhhE_EESt5arrayIPcLm3EELi4E23TrivialOffsetCalculatorILi2EjESC_ILi1EjENS0_6memory15LoadWithoutCastENSF_16StoreWithoutCastEEEviT_T0_T2_T3_T4_T5_,"ax",@progbits
	.align	128
        .global         _ZN2at6native27unrolled_elementwise_kernelINS0_13BinaryFunctorIhhhZZZNS0_19minimum_kernel_cudaERNS_18TensorIteratorBaseEENKUlvE_clEvENKUlvE_clEvEUlhhE_EESt5arrayIPcLm3EELi4E23TrivialOffsetCalculatorILi2EjESC_ILi1EjENS0_6memory15LoadWithoutCastENSF_16StoreWithoutCastEEEviT_T0_T2_T3_T4_T5_
        .type           _ZN2at6native27unrolled_elementwise_kernelINS0_13BinaryFunctorIhhhZZZNS0_19minimum_kernel_cudaERNS_18TensorIteratorBaseEENKUlvE_clEvENKUlvE_clEvEUlhhE_EESt5arrayIPcLm3EELi4E23TrivialOffsetCalculatorILi2EjESC_ILi1EjENS0_6memory15LoadWithoutCastENSF_16StoreWithoutCastEEEviT_T0_T2_T3_T4_T5_,@function
        .size           _ZN2at6native27unrolled_elementwise_kernelINS0_13BinaryFunctorIhhhZZZNS0_19minimum_kernel_cudaERNS_18TensorIteratorBaseEENKUlvE_clEvENKUlvE_clEvEUlhhE_EESt5arrayIPcLm3EELi4E23TrivialOffsetCalculatorILi2EjESC_ILi1EjENS0_6memory15LoadWithoutCastENSF_16StoreWithoutCastEEEviT_T0_T2_T3_T4_T5_,(.L_x_42337 - _ZN2at6native27unrolled_elementwise_kernelINS0_13BinaryFunctorIhhhZZZNS0_19minimum_kernel_cudaERNS_18TensorIteratorBaseEENKUlvE_clEvENKUlvE_clEvEUlhhE_EESt5arrayIPcLm3EELi4E23TrivialOffsetCalculatorILi2EjESC_ILi1EjENS0_6memory15LoadWithoutCastENSF_16StoreWithoutCastEEEviT_T0_T2_T3_T4_T5_)
        .other          _ZN2at6native27unrolled_elementwise_kernelINS0_13BinaryFunctorIhhhZZZNS0_19minimum_kernel_cudaERNS_18TensorIteratorBaseEENKUlvE_clEvENKUlvE_clEvEUlhhE_EESt5arrayIPcLm3EELi4E23TrivialOffsetCalculatorILi2EjESC_ILi1EjENS0_6memory15LoadWithoutCastENSF_16StoreWithoutCastEEEviT_T0_T2_T3_T4_T5_,@"STO_CUDA_ENTRY STV_DEFAULT"
_ZN2at6native27unrolled_elementwise_kernelINS0_13BinaryFunctorIhhhZZZNS0_19minimum_kernel_cudaERNS_18TensorIteratorBaseEENKUlvE_clEvENKUlvE_clEvEUlhhE_EESt5arrayIPcLm3EELi4E23TrivialOffsetCalculatorILi2EjESC_ILi1EjENS0_6memory15LoadWithoutCastENSF_16StoreWithoutCastEEEviT_T0_T2_T3_T4_T5_:
.text._ZN2at6native27unrolled_elementwise_kernelINS0_13BinaryFunctorIhhhZZZNS0_19minimum_kernel_cudaERNS_18TensorIteratorBaseEENKUlvE_clEvENKUlvE_clEvEUlhhE_EESt5arrayIPcLm3EELi4E23TrivialOffsetCalculatorILi2EjESC_ILi1EjENS0_6memory15LoadWithoutCastENSF_16StoreWithoutCastEEEviT_T0_T2_T3_T4_T5_:
        /* <DEDUP_REMOVED lines=24> */
[----:B------:R3:W4:Y:S04]  /*0180*/  @!P0 LDG.E.U8 R7, desc[UR4][R20.64] ;  /* 0x0000000414078981 */ /* 0x000728000c1e1100 */
[----:B------:R-:W4:Y:S03]  /*0190*/  @!P0 LDG.E.U8 R6, desc[UR4][R16.64] ;  /* 0x0000000410068981 */ /* 0x000f26000c1e1100 */
        /* <DEDUP_REMOVED lines=11> */
[----:B------:R-:W2:Y:S01]  /*0250*/  @!P1 LDG.E.U8 R11, desc[UR4][R12.64] ;  /* 0x000000040c0b9981 */ /* 0x000ea2000c1e1100 */
[----:B------:R-:W-:Y:S01]  /*0260*/  @!P2 IADD3 R2, P5, R23, R2, RZ ;  /* 0x000000021702a210 */ /* 0x000fe20007fbe0ff */
[----:B------:R-:W-:Y:S02]  /*0270*/  @!P2 IMAD.X R9, RZ, RZ, R9, P4 ;  /* 0x000000ffff09a224 */ /* 0x000fe400020e0609 */
[----:B------:R-:W2:Y:S02]  /*0280*/  @!P1 LDG.E.U8 R10, desc[UR4][R14.64] ;  /* 0x000000040e0a9981 */ /* 0x000ea4000c1e1100 */
[----:B------:R-:W-:Y:S02]  /*0290*/  @!P2 IMAD.X R3, RZ, RZ, R3, P5 ;  /* 0x000000ffff03a224 */ /* 0x000fe400028e0603 */
[----:B------:R0:W3:Y:S04]  /*02a0*/  @!P2 LDG.E.U8 R18, desc[UR4][R8.64] ;  /* 0x000000040812a981 */ /* 0x0000e8000c1e1100 */
[----:B------:R1:W3:Y:S01]  /*02b0*/  @!P2 LDG.E.U8 R21, desc[UR4][R2.64] ;  /* 0x000000040215a981 */ /* 0x0002e2000c1e1100 */
        /* <DEDUP_REMOVED lines=14> */
[----:B------:R0:W5:Y:S01]  /*03a0*/  @!P3 LDG.E.U8 R13, desc[UR4][R16.64] ;  /* 0x00000004100db981 */ /* 0x000162000c1e1100 */
[----:B------:R-:W-:Y:S01]  /*03b0*/  @!P3 IADD3.X R15, RZ, R15, RZ, P1, !PT ;  /* 0x0000000fff0fb210 */ /* 0x000fe20000ffe4ff */
[----:B------:R-:W-:-:S04]  /*03c0*/  @!P0 IMAD.MOV.U32 R5, RZ, RZ, R2 ;  /* 0x000000ffff058224 */ /* 0x000fc800078e0002 */
[----:B------:R0:W5:Y:S01]  /*03d0*/  @!P3 LDG.E.U8 R12, desc[UR4][R14.64] ;  /* 0x000000040e0cb981 */ /* 0x000162000c1e1100 */
[----:B------:R-:W-:Y:S01]  /*03e0*/  ISETP.GE.AND P1, PT, R5, R4, PT ;  /* 0x000000040500720c */ /* 0x000fe20003f26270 */
[----:B------:R-:W-:Y:S01]  /*03f0*/  BSSY B0, `(.L_x_25246) ;  /* 0x0000012000007945 */ /* 0x000fe20003800000 */
[----:B----4-:R-:W-:-:S05]  /*0400*/  VIMNMX.U32 R7, R7, R6, PT ;  /* 0x0000000607077248 */ /* 0x010fca0003fe0000 */
[----:B------:R0:W-:Y:S01]  /*0410*/  @!P0 STG.E.U8 desc[UR4][R8.64], R7 ;  /* 0x0000000708008986 */ /* 0x0001e2000c101104 */
[----:B--2---:R-:W-:Y:S02]  /*0420*/  VIMNMX.U32 R11, R11, R10, PT ;  /* 0x0000000a0b0b7248 */ /* 0x004fe40003fe0000 */
[----:B---3--:R-:W-:-:S03]  /*0430*/  VIMNMX.U32 R21, R21, R18, PT ;  /* 0x0000001215157248 */ /* 0x008fc60003fe0000 */
        /* <DEDUP_REMOVED lines=13> */
.L_x_25247:
[----:B------:R-:W-:Y:S05]  /*0510*/  BSYNC B0 ;  /* 0x0000000000007941 */ /* 0x000fea0003800000 */
.L_x_25246:
[----:B------:R-:W-:-:S13]  /*0520*/  ISETP.GE.AND P0, PT, R5, R4, PT ;  /* 0x000000040500720c */ /* 0x000fda0003f06270 */
[----:B------:R-:W-:Y:S05]  /*0530*/  @P0 EXIT ;  /* 0x000000000000094d */ /* 0x000fea0003800000 */
[----:B------:R-:W-:Y:S01]  /*0540*/  IMAD R0, R0, 0x200, R5 ;  /* 0x0000020000007824 */ /* 0x000fe200078e0205 */
[----:B------:R-:W-:Y:S01]  /*0550*/  ULDC.64 UR6, c[0x0][0x218] ;  /* 0x0000860000067ab9 */ /* 0x000fe20000000a00 */
[----:B-----5:R-:W-:-:S03]  /*0560*/  VIMNMX.U32 R13, R13, R12, PT ;  /* 0x0000000c0d0d7248 */ /* 0x020fc60003fe0000 */
[----:B0-----:R-:W-:-:S05]  /*0570*/  IADD3 R2, P0, R0, UR6, RZ ;  /* 0x0000000600027c10 */ /* 0x001fca000ff1e0ff */
[----:B------:R-:W-:-:S05]  /*0580*/  IMAD.X R3, RZ, RZ, UR7, P0 ;  /* 0x00000007ff037e24 */ /* 0x000fca00080e06ff */
[----:B------:R-:W-:Y:S01]  /*0590*/  STG.E.U8 desc[UR4][R2.64], R13 ;  /* 0x0000000d02007986 */ /* 0x000fe2000c101104 */
[----:B------:R-:W-:Y:S05]  /*05a0*/  EXIT ;  /* 0x000000000000794d */ /* 0x000fea0003800000 */
.L_x_25248:
        /* <DEDUP_REMOVED lines=13> */
.L_x_42337:


//--------------------- .text._ZN2at6native29vectorized_elementwise_kernelILi2ENS0_13BinaryFunctorIhhhZZZNS0_19minimum_kernel_cudaERNS_18TensorIteratorBaseEENKUlvE_clEvENKUlvE_clEvEUlhhE_EESt5arrayIPcLm3EEEEviT0_T1_ --------------------------
	.section	.text._ZN2at6native29vectorized_elementwise_kernelILi2ENS0_13BinaryFunctorIhhhZZZNS0_19minimum_kernel_cudaERNS_18TensorIteratorBaseEENKUlvE_clEvENKUlvE_clEvEUlhhE_EESt5arrayIPcLm3EEEEviT0_T1_,"ax",@progbits
	.align	128
        .global         _ZN2at6native29vectorized_elementwise_kernelILi2ENS0_13BinaryFunctorIhhhZZZNS0_19minimum_kernel_cudaERNS_18TensorIteratorBaseEENKUlvE_clEvENKUlvE_clEvEUlhhE_EESt5arrayIPcLm3EEEEviT0_T1_
        .type           _ZN2at6native29vectorized_elementwise_kernelILi2ENS0_13BinaryFunctorIhhhZZZNS0_19minimum_kernel_cudaERNS_18TensorIteratorBaseEENKUlvE_clEvENKUlvE_clEvEUlhhE_EESt5arrayIPcLm3EEEEviT0_T1_,@function
        .size           _ZN2at6native29vectorized_elementwise_kernelILi2ENS0_13BinaryFunctorIhhhZZZNS0_19minimum_kernel_cudaERNS_18TensorIteratorBaseEENKUlvE_clEvENKUlvE_clEvEUlhhE_EESt5arrayIPcLm3EEEEviT0_T1_,(.L_x_42338 - _ZN2at6native29vectorized_elementwise_kernelILi2ENS0_13BinaryFunctorIhhhZZZNS0_19minimum_kernel_cudaERNS_18TensorIteratorBaseEENKUlvE_clEvENKUlvE_clEvEUlhhE_EESt5arrayIPcLm3EEEEviT0_T1_)
        .other          _ZN2at6native29vectorized_elementwise_kernelILi2ENS0_13BinaryFunctorIhhhZZZNS0_19minimum_kernel_cudaERNS_18TensorIteratorBaseEENKUlvE_clEvENKUlvE_clEvEUlhhE_EESt5arrayIPcLm3EEEEviT0_T1_,@"STO_CUDA_ENTRY STV_DEFAULT"
_ZN2at6native29vectorized_elementwise_kernelILi2ENS0_13BinaryFunctorIhhhZZZNS0_19minimum_kernel_cudaERNS_18TensorIteratorBaseEENKUlvE_clEvENKUlvE_clEvEUlhhE_EESt5arrayIPcLm3EEEEviT0_T1_:
.text._ZN2at6native29vectorized_elementwise_kernelILi2ENS0_13BinaryFunctorIhhhZZZNS0_19minimum_kernel_cudaERNS_18TensorIteratorBaseEENKUlvE_clEvENKUlvE_clEvEUlhhE_EESt5arrayIPcLm3EEEEviT0_T1_:
        /* <DEDUP_REMOVED lines=44> */
[----:B------:R-:W-:Y:S02]  /*02c0*/  VIMNMX.U32 R13, R12, R13, PT ;  /* 0x0000000d0c0d7248 */ /* 0x000fe40003fe0000 */
[----:B------:R-:W-:Y:S02]  /*02d0*/  VIMNMX.U32 R14, R7, R14, PT ;  /* 0x0000000e070e7248 */ /* 0x000fe40003fe0000 */
[----:B------:R-:W-:-:S02]  /*02e0*/  VIMNMX.U32 R12, R8, R11, PT ;  /* 0x0000000b080c7248 */ /* 0x000fc40003fe0000 */
[----:B------:R-:W-:Y:S02]  /*02f0*/  VIMNMX.U32 R15, R9, R10, PT ;  /* 0x0000000a090f7248 */ /* 0x000fe40003fe0000 */
[C---:B------:R-:W-:Y:S02]  /*0300*/  PRMT R7, R5.reuse, 0x7770, RZ ;  /* 0x0000777005077816 */ /* 0x040fe400000000ff */
[----:B------:R-:W-:Y:S02]  /*0310*/  PRMT R8, R6, 0x7770, RZ ;  /* 0x0000777006087816 */ /* 0x000fe400000000ff */
[----:B------:R-:W-:Y:S02]  /*0320*/  PRMT R10, R0, 0x7770, RZ ;  /* 0x00007770000a7816 */ /* 0x000fe400000000ff */
[----:B------:R-:W-:Y:S02]  /*0330*/  PRMT R5, R5, 0x7771, RZ ;  /* 0x0000777105057816 */ /* 0x000fe400000000ff */
[----:B------:R-:W-:-:S02]  /*0340*/  PRMT R6, R6, 0x7771, RZ ;  /* 0x0000777106067816 */ /* 0x000fc400000000ff */
[----:B------:R-:W-:Y:S02]  /*0350*/  PRMT R0, R0, 0x7771, RZ ;  /* 0x0000777100007816 */ /* 0x000fe400000000ff */
[C---:B------:R-:W-:Y:S02]  /*0360*/  PRMT R9, R4.reuse, 0x7770, RZ ;  /* 0x0000777004097816 */ /* 0x040fe400000000ff */
[----:B------:R-:W-:Y:S02]  /*0370*/  PRMT R11, R4, 0x7771, RZ ;  /* 0x00007771040b7816 */ /* 0x000fe400000000ff */
[----:B------:R-:W-:Y:S02]  /*0380*/  VIMNMX.U32 R7, R7, R10, PT ;  /* 0x0000000a07077248 */ /* 0x000fe40003fe0000 */
[----:B------:R-:W-:Y:S02]  /*0390*/  VIMNMX.U32 R0, R5, R0, PT ;  /* 0x0000000005007248 */ /* 0x000fe40003fe0000 */
[----:B------:R-:W-:-:S02]  /*03a0*/  VIMNMX.U32 R8, R8, R9, PT ;  /* 0x0000000908087248 */ /* 0x000fc40003fe0000 */
[----:B------:R-:W-:Y:S02]  /*03b0*/  VIMNMX.U32 R11, R6, R11, PT ;  /* 0x0000000b060b7248 */ /* 0x000fe40003fe0000 */
[----:B------:R-:W-:Y:S02]  /*03c0*/  PRMT R13, R13, 0x7604, R14 ;  /* 0x000076040d0d7816 */ /* 0x000fe4000000000e */
[----:B------:R-:W-:Y:S02]  /*03d0*/  PRMT R15, R15, 0x7604, R12 ;  /* 0x000076040f0f7816 */ /* 0x000fe4000000000c */
[----:B------:R-:W-:Y:S01]  /*03e0*/  PRMT R7, R0, 0x7604, R7 ;  /* 0x0000760400077816 */ /* 0x000fe20000000007 */
[----:B------:R-:W-:Y:S01]  /*03f0*/  STG.E.U16 desc[UR12][R2.64], R13 ;  /* 0x0000000d02007986 */ /* 0x000fe2000c10150c */
[----:B------:R-:W-:-:S03]  /*0400*/  PRMT R11, R11, 0x7604, R8 ;  /* 0x000076040b0b7816 */ /* 0x000fc60000000008 */
[----:B------:R-:W-:Y:S04]  /*0410*/  STG.E.U16 desc[UR12][R2.64+0x100], R15 ;  /* 0x0001000f02007986 */ /* 0x000fe8000c10150c */
[----:B------:R-:W-:Y:S04]  /*0420*/  STG.E.U16 desc[UR12][R2.64+0x200], R7 ;  /* 0x0002000702007986 */ /* 0x000fe8000c10150c */
[----:B------:R-:W-:Y:S01]  /*0430*/  STG.E.U16 desc[UR12][R2.64+0x300], R11 ;  /* 0x0003000b02007986 */ /* 0x000fe2000c10150c */
[----:B------:R-:W-:Y:S05]  /*0440*/  EXIT ;  /* 0x000000000000794d */ /* 0x000fea0003800000 */
.L_x_25249:
        /* <DEDUP_REMOVED lines=17> */
[----:B------:R3:W4:Y:S05]  /*0560*/  @!P0 LDG.E.U8 R5, desc[UR12][R6.64] ;  /* 0x0000000c06058981 */ /* 0x00072a000c1e1100 */
        /* <DEDUP_REMOVED lines=16> */
[----:B------:R5:W4:Y:S05]  /*0670*/  @!P3 LDG.E.U8 R2, desc[UR12][R12.64] ;  /* 0x0000000c0c02b981 */ /* 0x000b2a000c1e1100 */
[C---:B------:R-:W-:Y:S01]  /*0680*/  @!P1 VIADD R27, R0.reuse, UR4 ;  /* 0x00000004001b9c36 */ /* 0x040fe20008000000 */
[----:B------:R1:W4:Y:S01]  /*0690*/  @!P3 LDG.E.U8 R7, desc[UR12][R16.64] ;  /* 0x0000000c1007b981 */ /* 0x000322000c1e1100 */
        /* <DEDUP_REMOVED lines=9> */
[----:B------:R5:W4:Y:S04]  /*0730*/  @!P4 LDG.E.U8 R6, desc[UR12][R20.64] ;  /* 0x0000000c1406c981 */ /* 0x000b28000c1e1100 */
[----:B------:R3:W4:Y:S01]  /*0740*/  @!P4 LDG.E.U8 R9, desc[UR12][R28.64] ;  /* 0x0000000c1c09c981 */ /* 0x000722000c1e1100 */
        /* <DEDUP_REMOVED lines=9> */
[----:B------:R3:W4:Y:S01]  /*07e0*/  @!P0 LDG.E.U8 R8, desc[UR12][R22.64] ;  /* 0x0000000c16088981 */ /* 0x000722000c1e1100 */
[----:B------:R-:W-:Y:S01]  /*07f0*/  @!P2 IMAD.X R29, RZ, RZ, R11, P5 ;  /* 0x000000ffff1da224 */ /* 0x000fe200028e060b */
[----:B--2---:R-:W-:-:S03]  /*0800*/  @!P1 IADD3 R18, P5, R27, R12, RZ ;  /* 0x0000000c1b129210 */ /* 0x004fc60007fbe0ff */
[----:B------:R2:W5:Y:S01]  /*0810*/  @!P2 LDG.E.U8 R20, desc[UR12][R24.64] ;  /* 0x0000000c1814a981 */ /* 0x000562000c1e1100 */
[----:B------:R-:W0:Y:S01]  /*0820*/  @!P3 LDC.64 R10, c[0x0][0x228] ;  /* 0x00008a00ff0abb82 */ /* 0x000e220000000a00 */
[----:B---3--:R-:W-:Y:S01]  /*0830*/  CS2R R22, SRZ ;  /* 0x0000000000167805 */ /* 0x008fe2000001ff00 */
[----:B--2---:R-:W-:-:S05]  /*0840*/  @!P4 VIADD R25, R0, UR4 ;  /* 0x000000040019cc36 */ /* 0x004fca0008000000 */
[----:B------:R2:W5:Y:S01]  /*0850*/  @!P2 LDG.E.U8 R23, desc[UR12][R28.64] ;  /* 0x0000000c1c17a981 */ /* 0x000562000c1e1100 */
[----:B------:R-:W-:Y:S02]  /*0860*/  @!P4 VIADD R0, R0, 0x80 ;  /* 0x000000800000c836 */ /* 0x000fe40000000000 */
[----:B------:R-:W-:Y:S01]  /*0870*/  @!P1 IMAD.X R19, RZ, RZ, R13, P5 ;  /* 0x000000ffff139224 */ /* 0x000fe200028e060d */
[----:B-1----:R-:W-:Y:S01]  /*0880*/  @!P1 IADD3 R16, P5, R27, R16, RZ ;  /* 0x000000101b109210 */ /* 0x002fe20007fbe0ff */
[----:B------:R-:W1:Y:S01]  /*0890*/  @!P4 LDC.64 R12, c[0x0][0x220] ;  /* 0x00008800ff0ccb82 */ /* 0x000e620000000a00 */
[----:B------:R-:W-:Y:S02]  /*08a0*/  ISETP.GE.AND P2, PT, R0, R3, PT ;  /* 0x000000030000720c */ /* 0x000fe40003f46270 */
[----:B0-----:R-:W-:Y:S01]  /*08b0*/  @!P3 IADD3 R26, P6, R21, R14, RZ ;  /* 0x0000000e151ab210 */ /* 0x001fe20007fde0ff */
[----:B------:R-:W-:Y:S01]  /*08c0*/  @!P1 IMAD.X R17, RZ, RZ, R17, P5 ;  /* 0x000000ffff119224 */ /* 0x000fe200028e0611 */
[----:B------:R0:W3:Y:S01]  /*08d0*/  @!P1 LDG.E.U8 R22, desc[UR12][R18.64] ;  /* 0x0000000c12169981 */ /* 0x0000e2000c1e1100 */
[----:B--2---:R-:W-:-:S02]  /*08e0*/  IMAD.MOV.U32 R29, RZ, RZ, RZ ;  /* 0x000000ffff1d7224 */ /* 0x004fc400078e00ff */
[----:B------:R-:W-:Y:S02]  /*08f0*/  @!P3 IMAD.X R27, RZ, RZ, R15, P6 ;  /* 0x000000ffff1bb224 */ /* 0x000fe400030e060f */
[----:B------:R-:W2:Y:S02]  /*0900*/  @!P4 LDC.64 R14, c[0x0][0x228] ;  /* 0x00008a00ff0ecb82 */ /* 0x000ea40000000a00 */
[----:B------:R0:W3:Y:S06]  /*0910*/  @!P1 LDG.E.U8 R29, desc[UR12][R16.64] ;  /* 0x0000000c101d9981 */ /* 0x0000ec000c1e1100 */
        /* <DEDUP_REMOVED lines=8> */
[----:B------:R1:W3:Y:S01]  /*09a0*/  @!P3 LDG.E.U8 R24, desc[UR12][R26.64] ;  /* 0x0000000c1a18b981 */ /* 0x0002e2000c1e1100 */
[----:B--2---:R-:W-:Y:S02]  /*09b0*/  @!P4 IADD3 R14, P5, R25, R14, RZ ;  /* 0x0000000e190ec210 */ /* 0x004fe40007fbe0ff */
[----:B------:R-:W-:Y:S01]  /*09c0*/  @!P4 IMAD.X R13, RZ, RZ, R13, P1 ;  /* 0x000000ffff0dc224 */ /* 0x000fe200008e060d */
[----:B------:R2:W3:Y:S01]  /*09d0*/  @!P3 LDG.E.U8 R21, desc[UR12][R10.64] ;  /* 0x0000000c0a15b981 */ /* 0x0004e2000c1e1100 */
[----:B0-----:R-:W-:Y:S01]  /*09e0*/  @!P2 IADD3 R18, P3, R28, R18, RZ ;  /* 0x000000121c12a210 */ /* 0x001fe20007f7e0ff */
[----:B------:R-:W-:-:S02]  /*09f0*/  IMAD.MOV.U32 R0, RZ, RZ, RZ ;  /* 0x000000ffff007224 */ /* 0x000fc400078e00ff */
[----:B------:R-:W-:Y:S01]  /*0a00*/  IMAD.MOV.U32 R25, RZ, RZ, RZ ;  /* 0x000000ffff197224 */ /* 0x000fe200078e00ff */
[----:B-1----:R-:W-:Y:S02]  /*0a10*/  CS2R R26, SRZ ;  /* 0x00000000001a7805 */ /* 0x002fe4000001ff00 */
[----:B------:R-:W-:Y:S01]  /*0a20*/  @!P2 IADD3 R16, P1, R28, R16, RZ ;  /* 0x000000101c10a210 */ /* 0x000fe20007f3e0ff */
[----:B------:R-:W-:Y:S01]  /*0a30*/  @!P4 IMAD.X R15, RZ, RZ, R15, P5 ;  /* 0x000000ffff0fc224 */ /* 0x000fe200028e060f */
[----:B------:R0:W3:Y:S01]  /*0a40*/  @!P4 LDG.E.U8 R0, desc[UR12][R12.64] ;  /* 0x0000000c0c00c981 */ /* 0x0000e2000c1e1100 */
[----:B------:R-:W-:Y:S01]  /*0a50*/  @!P2 IMAD.X R19, RZ, RZ, R19, P3 ;  /* 0x000000ffff13a224 */ /* 0x000fe200018e0613 */
[----:B--2---:R-:W1:Y:S01]  /*0a60*/  @!P0 LDC.64 R10, c[0x0][0x218] ;  /* 0x00008600ff0a8b82 */ /* 0x004e620000000a00 */
[----:B------:R-:W-:Y:S01]  /*0a70*/  @!P2 IMAD.X R17, RZ, RZ, R17, P1 ;  /* 0x000000ffff11a224 */ /* 0x000fe200008e0611 */
[----:B------:R-:W2:Y:S04]  /*0a80*/  @!P4 LDG.E.U8 R25, desc[UR12][R14.64] ;  /* 0x0000000c0e19c981 */ /* 0x000ea8000c1e1100 */
[----:B------:R-:W2:Y:S04]  /*0a90*/  @!P2 LDG.E.U8 R26, desc[UR12][R16.64] ;  /* 0x0000000c101aa981 */ /* 0x000ea8000c1e1100 */
[----:B------:R-:W2:Y:S01]  /*0aa0*/  @!P2 LDG.E.U8 R27, desc[UR12][R18.64] ;  /* 0x0000000c121ba981 */ /* 0x000ea2000c1e1100 */
[----:B0-----:R-:W-:-:S05]  /*0ab0*/  @!P0 VIADD R13, R4, UR4 ;  /* 0x00000004040d8c36 */ /* 0x001fca0008000000 */
[----:B-1----:R-:W-:-:S05]  /*0ac0*/  @!P0 IADD3 R10, P1, R13, R10, RZ ;  /* 0x0000000a0d0a8210 */ /* 0x002fca0007f3e0ff */
[----:B------:R-:W-:Y:S01]  /*0ad0*/  @!P0 IMAD.X R11, RZ, RZ, R11, P1 ;  /* 0x000000ffff0b8224 */ /* 0x000fe200008e060b */
[----:B------:R-:W-:Y:S04]  /*0ae0*/  BSSY B0, `(.L_x_25250) ;  /* 0x000003e000007945 */ /* 0x000fe80003800000 */
[----:B------:R-:W-:Y:S01]  /*0af0*/  BSSY B1, `(.L_x_25251) ;  /* 0x0000035000017945 */ /* 0x000fe20003800000 */
[----:B----4-:R-:W-:Y:S01]  /*0b00*/  VIMNMX.U32 R13, R8, R5, PT ;  /* 0x00000005080d7248 */ /* 0x010fe20003fe0000 */
[----:B------:R-:W-:-:S04]  /*0b10*/  VIADD R5, R4, 0x80 ;  /* 0x0000008004057836 */ /* 0x000fc80000000000 */
[----:B------:R-:W-:Y:S01]  /*0b20*/  @!P0 IMAD.MOV.U32 R4, RZ, RZ, R5 ;  /* 0x000000ffff048224 */ /* 0x000fe200078e0005 */
[----:B------:R0:W-:Y:S04]  /*0b30*/  @!P0 STG.E.U8 desc[UR12][R10.64], R13 ;  /* 0x0000000d0a008986 */ /* 0x0001e8000c10110c */
[----:B------:R-:W-:Y:S02]  /*0b40*/  ISETP.GE.AND P0, PT, R4, R3, PT ;  /* 0x000000030400720c */ /* 0x000fe40003f06270 */
[----:B------:R-:W-:Y:S02]  /*0b50*/  VIMNMX.U32 R5, R7, R2, PT ;  /* 0x0000000207057248 */ /* 0x000fe40003fe0000 */
[----:B------:R-:W-:Y:S02]  /*0b60*/  VIMNMX.U32 R9, R9, R6, PT ;  /* 0x0000000609097248 */ /* 0x000fe40003fe0000 */
[----:B-----5:R-:W-:-:S02]  /*0b70*/  VIMNMX.U32 R23, R23, R20, PT ;  /* 0x0000001417177248 */ /* 0x020fc40003fe0000 */
[----:B---3--:R-:W-:Y:S02]  /*0b80*/  VIMNMX.U32 R29, R29, R22, PT ;  /* 0x000000161d1d7248 */ /* 0x008fe40003fe0000 */
[----:B------:R-:W-:Y:S02]  /*0b90*/  VIMNMX.U32 R21, R21, R24, PT ;  /* 0x0000001815157248 */ /* 0x000fe40003fe0000 */
[----:B--2---:R-:W-:Y:S02]  /*0ba0*/  VIMNMX.U32 R0, R25, R0, PT ;  /* 0x0000000019007248 */ /* 0x004fe40003fe0000 */
[----:B------:R-:W-:Y:S01]  /*0bb0*/  VIMNMX.U32 R26, R27, R26, PT ;  /* 0x0000001a1b1a7248 */ /* 0x000fe20003fe0000 */
        /* <DEDUP_REMOVED lines=15> */
.L_x_25252:
        /* <DEDUP_REMOVED lines=8> */
.L_x_25253:
        /* <DEDUP_REMOVED lines=8> */
.L_x_25254:
        /* <DEDUP_REMOVED lines=9> */
.L_x_25255:
[----:B------:R-:W-:Y:S05]  /*0e40*/  BSYNC B1 ;  /* 0x0000000000017941 */ /* 0x000fea0003800000 */
.L_x_25251:
[----:B------:R-:W-:-:S13]  /*0e50*/  ISETP.GE.AND P0, PT, R4, R3, PT ;  /* 0x000000030400720c */ /* 0x000fda0003f06270 */
[----:B------:R-:W3:Y:S01]  /*0e60*/  @!P0 LDC.64 R8, c[0x0][0x218] ;  /* 0x00008600ff088b82 */ /* 0x000ee20000000a00 */
[C---:B012---:R-:W-:Y:S02]  /*0e70*/  @!P0 VIADD R7, R4.reuse, UR4 ;  /* 0x0000000404078c36 */ /* 0x047fe40008000000 */
[----:B------:R-:W-:-:S03]  /*0e80*/  @!P0 VIADD R4, R4, 0x80 ;  /* 0x0000008004048836 */ /* 0x000fc60000000000 */
[----:B---3--:R-:W-:-:S05]  /*0e90*/  @!P0 IADD3 R6, P1, R7, R8, RZ ;  /* 0x0000000807068210 */ /* 0x008fca0007f3e0ff */
[----:B------:R-:W-:-:S05]  /*0ea0*/  @!P0 IMAD.X R7, RZ, RZ, R9, P1 ;  /* 0x000000ffff078224 */ /* 0x000fca00008e0609 */
[----:B------:R2:W-:Y:S03]  /*0eb0*/  @!P0 STG.E.U8 desc[UR12][R6.64], R0 ;  /* 0x0000000006008986 */ /* 0x0005e6000c10110c */
.L_x_25256:
[----:B------:R-:W-:Y:S05]  /*0ec0*/  BSYNC B0 ;  /* 0x0000000000007941 */ /* 0x000fea0003800000 */
.L_x_25250:
        /* <DEDUP_REMOVED lines=9> */
.L_x_25257:
        /* <DEDUP_REMOVED lines=10> */
.L_x_42338:


//--------------------- .text._ZN2at6native29vectorized_elementwise_kernelILi4ENS0_13BinaryFunctorIhhhZZZNS0_19minimum_kernel_cudaERNS_18TensorIteratorBaseEENKUlvE_clEvENKUlvE_clEvEUlhhE_EESt5arrayIPcLm3EEEEviT0_T1_ --------------------------
	.section	.text._ZN2at6native29vectorized_elementwise_kernelILi4ENS0_13BinaryFunctorIhhhZZZNS0_19minimum_kernel_cudaERNS_18TensorIteratorBaseEENKUlvE_clEvENKUlvE_clEvEUlhhE_EESt5arrayIPcLm3EEEEviT0_T1_,"ax",@progbits
	.align	128
        .global         _ZN2at6native29vectorized_elementwise_kernelILi4ENS0_13BinaryFunctorIhhhZZZNS0_19minimum_kernel_cudaERNS_18TensorIteratorBaseEENKUlvE_clEvENKUlvE_clEvEUlhhE_EESt5arrayIPcLm3EEEEviT0_T1_
        .type           _ZN2at6native29vectorized_elementwise_kernelILi4ENS0_13BinaryFunctorIhhhZZZNS0_19minimum_kernel_cudaERNS_18TensorIteratorBaseEENKUlvE_clEvENKUlvE_clEvEUlhhE_EESt5arrayIPcLm3EEEEviT0_T1_,@function
        .size           _ZN2at6native29vectorized_elementwise_kernelILi4ENS0_13BinaryFunctorIhhhZZZNS0_19minimum_kernel_cudaERNS_18TensorIteratorBaseEENKUlvE_clEvENKUlvE_clEvEUlhhE_EESt5arrayIPcLm3EEEEviT0_T1_,(.L_x_42339 - _ZN2at6native29vectorized_elementwise_kernelILi4ENS0_13BinaryFunctorIhhhZZZNS0_19minimum_kernel_cudaERNS_18TensorIteratorBaseEENKUlvE_clEvENKUlvE_clEvEUlhhE_EESt5arrayIPcLm3EEEEviT0_T1_)
        .other          _ZN2at6native29vectorized_elementwise_kernelILi4ENS0_13BinaryFunctorIhhhZZZNS0_19minimum_kernel_cudaERNS_18TensorIteratorBaseEENKUlvE_clEvENKUlvE_clEvEUlhhE_EESt5arrayIPcLm3EEEEviT0_T1_,@"STO_CUDA_ENTRY STV_DEFAULT"
_ZN2at6native29vectorized_elementwise_kernelILi4ENS0_13BinaryFunctorIhhhZZZNS0_19minimum_kernel_cudaERNS_18TensorIteratorBaseEENKUlvE_clEvENKUlvE_clEvEUlhhE_EESt5arrayIPcLm3EEEEviT0_T1_:
.text._ZN2at6native29vectorized_elementwise_kernelILi4ENS0_13BinaryFunctorIhhhZZZNS0_19minimum_kernel_cudaERNS_18TensorIteratorBaseEENKUlvE_clEvENKUlvE_clEvEUlhhE_EESt5arrayIPcLm3EEEEviT0_T1_:
        /* <DEDUP_REMOVED lines=25> */
[----:B------:R-:W4:Y:S04]  /*0190*/  LDG.E R3, desc[UR12][R8.64+0x200] ;  /* 0x0002000c08037981 */ /* 0x000f28000c1e1900 */
[----:B------:R-:W5:Y:S01]  /*01a0*/  LDG.E R5, desc[UR12][R10.64+0x200] ;  /* 0x0002000c0a057981 */ /* 0x000f62000c1e1900 */
[----:B------:R-:W-:-:S04]  /*01b0*/  UIADD3 UR5, UP0, UR4, UR6, URZ ;  /* 0x0000000604057290 */ /* 0x000fc8000ff1e03f */
[----:B------:R-:W-:Y:S01]  /*01c0*/  UIADD3.X UR6, URZ, UR7, URZ, UP0, !UPT ;  /* 0x000000073f067290 */ /* 0x000fe200087fe43f */
[C---:B--2---:R-:W-:Y:S02]  /*01d0*/  PRMT R7, R2.reuse, 0x7771, RZ ;  /* 0x0000777102077816 */ /* 0x044fe400000000ff */
[----:B------:R-:W-:Y:S02]  /*01e0*/  PRMT R4, R2, 0x7770, RZ ;  /* 0x0000777002047816 */ /* 0x000fe400000000ff */
[C---:B---3--:R-:W-:Y:S02]  /*01f0*/  PRMT R14, R6.reuse, 0x7771, RZ ;  /* 0x00007771060e7816 */ /* 0x048fe400000000ff */
[----:B------:R-:W-:Y:S02]  /*0200*/  PRMT R15, R6, 0x7770, RZ ;  /* 0x00007770060f7816 */ /* 0x000fe400000000ff */
[C---:B----4-:R-:W-:Y:S02]  /*0210*/  PRMT R12, R3.reuse, 0x7770, RZ ;  /* 0x00007770030c7816 */ /* 0x050fe400000000ff */
[----:B------:R-:W-:-:S02]  /*0220*/  PRMT R13, R3, 0x7771, RZ ;  /* 0x00007771030d7816 */ /* 0x000fc400000000ff */
[C---:B-----5:R-:W-:Y:S02]  /*0230*/  PRMT R17, R5.reuse, 0x7770, RZ ;  /* 0x0000777005117816 */ /* 0x060fe400000000ff */
[----:B------:R-:W-:Y:S02]  /*0240*/  PRMT R16, R5, 0x7771, RZ ;  /* 0x0000777105107816 */ /* 0x000fe400000000ff */
[----:B------:R-:W-:Y:S02]  /*0250*/  VIMNMX.U32 R14, R7, R14, PT ;  /* 0x0000000e070e7248 */ /* 0x000fe40003fe0000 */
[----:B------:R-:W-:Y:S02]  /*0260*/  PRMT R7, R3, 0x7772, RZ ;  /* 0x0000777203077816 */ /* 0x000fe400000000ff */
[----:B------:R-:W-:Y:S02]  /*0270*/  PRMT R8, R5, 0x7772, RZ ;  /* 0x0000777205087816 */ /* 0x000fe400000000ff */
[----:B------:R-:W-:-:S02]  /*0280*/  VIMNMX.U32 R15, R4, R15, PT ;  /* 0x0000000f040f7248 */ /* 0x000fc40003fe0000 */
[----:B------:R-:W-:Y:S02]  /*0290*/  VIMNMX.U32 R12, R12, R17, PT ;  /* 0x000000110c0c7248 */ /* 0x000fe40003fe0000 */
[----:B------:R-:W-:Y:S02]  /*02a0*/  VIMNMX.U32 R13, R13, R16, PT ;  /* 0x000000100d0d7248 */ /* 0x000fe40003fe0000 */
[----:B------:R-:W-:Y:S02]  /*02b0*/  PRMT R4, R2, 0x7772, RZ ;  /* 0x0000777202047816 */ /* 0x000fe400000000ff */
[C---:B------:R-:W-:Y:S02]  /*02c0*/  PRMT R9, R6.reuse, 0x7772, RZ ;  /* 0x0000777206097816 */ /* 0x040fe400000000ff */
[----:B------:R-:W-:Y:S02]  /*02d0*/  VIMNMX.U32 R8, R7, R8, PT ;  /* 0x0000000807087248 */ /* 0x000fe40003fe0000 */
[----:B------:R-:W-:-:S02]  /*02e0*/  PRMT R7, R6, 0x7773, RZ ;  /* 0x0000777306077816 */ /* 0x000fc400000000ff */
[----:B------:R-:W-:Y:S02]  /*02f0*/  VIMNMX.U32 R9, R4, R9, PT ;  /* 0x0000000904097248 */ /* 0x000fe40003fe0000 */
[----:B------:R-:W-:Y:S02]  /*0300*/  PRMT R14, R14, 0x7604, R15 ;  /* 0x000076040e0e7816 */ /* 0x000fe4000000000f */
[----:B------:R-:W-:Y:S02]  /*0310*/  PRMT R13, R13, 0x7604, R12 ;  /* 0x000076040d0d7816 */ /* 0x000fe4000000000c */
[----:B------:R-:W-:Y:S02]  /*0320*/  PRMT R2, R2, 0x7773, RZ ;  /* 0x0000777302027816 */ /* 0x000fe400000000ff */
[----:B------:R-:W-:Y:S02]  /*0330*/  PRMT R3, R3, 0x7773, RZ ;  /* 0x0000777303037816 */ /* 0x000fe400000000ff */
[----:B------:R-:W-:Y:S01]  /*0340*/  PRMT R6, R5, 0x7773, RZ ;  /* 0x0000777305067816 */ /* 0x000fe200000000ff */
[----:B------:R-:W-:Y:S01]  /*0350*/  IMAD.U32 R4, RZ, RZ, UR5 ;  /* 0x00000005ff047e24 */ /* 0x000fe2000f8e00ff */
[----:B------:R-:W-:Y:S01]  /*0360*/  VIMNMX.U32 R2, R2, R7, PT ;  /* 0x0000000702027248 */ /* 0x000fe20003fe0000 */
[----:B------:R-:W-:Y:S01]  /*0370*/  IMAD.U32 R5, RZ, RZ, UR6 ;  /* 0x00000006ff057e24 */ /* 0x000fe2000f8e00ff */
[----:B------:R-:W-:-:S02]  /*0380*/  PRMT R9, R9, 0x7054, R14 ;  /* 0x0000705409097816 */ /* 0x000fc4000000000e */
[----:B------:R-:W-:Y:S02]  /*0390*/  VIMNMX.U32 R3, R3, R6, PT ;  /* 0x0000000603037248 */ /* 0x000fe40003fe0000 */
[----:B------:R-:W-:Y:S01]  /*03a0*/  PRMT R8, R8, 0x7054, R13 ;  /* 0x0000705408087816 */ /* 0x000fe2000000000d */
[----:B------:R-:W-:Y:S01]  /*03b0*/  IMAD.WIDE R4, R0, 0x4, R4 ;  /* 0x0000000400047825 */ /* 0x000fe200078e0204 */
[----:B------:R-:W-:Y:S02]  /*03c0*/  PRMT R9, R2, 0x654, R9 ;  /* 0x0000065402097816 */ /* 0x000fe40000000009 */
[----:B------:R-:W-:-:S03]  /*03d0*/  PRMT R3, R3, 0x654, R8 ;  /* 0x0000065403037816 */ /* 0x000fc60000000008 */
[----:B------:R-:W-:Y:S04]  /*03e0*/  STG.E desc[UR12][R4.64], R9 ;  /* 0x0000000904007986 */ /* 0x000fe8000c10190c */
[----:B------:R-:W-:Y:S01]  /*03f0*/  STG.E desc[UR12][R4.64+0x200], R3 ;  /* 0x0002000304007986 */ /* 0x000fe2000c10190c */
[----:B------:R-:W-:Y:S05]  /*0400*/  EXIT ;  /* 0x000000000000794d */ /* 0x000fea0003800000 */
.L_x_25258:
        /* <DEDUP_REMOVED lines=134> */
.L_x_25261:
        /* <DEDUP_REMOVED lines=8> */
.L_x_25262:
        /* <DEDUP_REMOVED lines=8> */
.L_x_25263:
        /* <DEDUP_REMOVED lines=9> */
.L_x_25264:
[----:B------:R-:W-:Y:S05]  /*0e00*/  BSYNC B1 ;  /* 0x0000000000017941 */ /* 0x000fea0003800000 */
.L_x_25260:
[----:B------:R-:W-:-:S13]  /*0e10*/  ISETP.GE.AND P0, PT, R4, R3, PT ;  /* 0x000000030400720c */ /* 0x000fda0003f06270 */
[----:B------:R-:W3:Y:S01]  /*0e20*/  @!P0 LDC.64 R8, c[0x0][0x218] ;  /* 0x00008600ff088b82 */ /* 0x000ee20000000a00 */
[C---:B012---:R-:W-:Y:S02]  /*0e30*/  @!P0 VIADD R7, R4.reuse, UR4 ;  /* 0x0000000404078c36 */ /* 0x047fe40008000000 */
[----:B------:R-:W-:-:S03]  /*0e40*/  @!P0 VIADD R4, R4, 0x80 ;  /* 0x0000008004048836 */ /* 0x000fc60000000000 */
[----:B---3--:R-:W-:-:S05]  /*0e50*/  @!P0 IADD3 R6, P1, R7, R8, RZ ;  /* 0x0000000807068210 */ /* 0x008fca0007f3e0ff */
[----:B------:R-:W-:-:S05]  /*0e60*/  @!P0 IMAD.X R7, RZ, RZ, R9, P1 ;  /* 0x000000ffff078224 */ /* 0x000fca00008e0609 */
[----:B------:R2:W-:Y:S03]  /*0e70*/  @!P0 STG.E.U8 desc[UR12][R6.64], R0 ;  /* 0x0000000006008986 */ /* 0x0005e6000c10110c */
.L_x_25265:
[----:B------:R-:W-:Y:S05]  /*0e80*/  BSYNC B0 ;  /* 0x0000000000007941 */ /* 0x000fea0003800000 */
.L_x_25259:
        /* <DEDUP_REMOVED lines=9> */
.L_x_25266:
        /* <DEDUP_REMOVED lines=14> */
.L_x_42339:


//--------------------- .text._ZN2at6native29vectorized_elementwise_kernelILi8ENS0_13BinaryFunctorIhhhZZZNS0_19minimum_kernel_cudaERNS_18TensorIteratorBaseEENKUlvE_clEvENKUlvE_clEvEUlhhE_EESt5arrayIPcLm3EEEEviT0_T1_ --------------------------
	.section	.text._ZN2at6native29vectorized_elementwise_kernelILi8ENS0_13BinaryFunctorIhhhZZZNS0_19minimum_kernel_cudaERNS_18TensorIteratorBaseEENKUlvE_clEvENKUlvE_clEvEUlhhE_EESt5arrayIPcLm3EEEEviT0_T1_,"ax",@progbits
	.align	128
        .global         _ZN2at6native29vectorized_elementwise_kernelILi8ENS0_13BinaryFunctorIhhhZZZNS0_19minimum_kernel_cudaERNS_18TensorIteratorBaseEENKUlvE_clEvENKUlvE_clEvEUlhhE_EESt5arrayIPcLm3EEEEviT0_T1_
        .type           _ZN2at6native29vectorized_elementwise_kernelILi8ENS0_13BinaryFunctorIhhhZZZNS0_19minimum_kernel_cudaERNS_18TensorIteratorBaseEENKUlvE_clEvENKUlvE_clEvEUlhhE_EESt5arrayIPcLm3EEEEviT0_T1_,@function
        .size           _ZN2at6native29vectorized_elementwise_kernelILi8ENS0_13BinaryFunctorIhhhZZZNS0_19minimum_kernel_cudaERNS_18TensorIteratorBaseEENKUlvE_clEvENKUlvE_clEvEUlhhE_EESt5arrayIPcLm3EEEEviT0_T1_,(.L_x_42340 - _ZN2at6native29vectorized_elementwise_kernelILi8ENS0_13BinaryFunctorIhhhZZZNS0_19minimum_kernel_cudaERNS_18TensorIteratorBaseEENKUlvE_clEvENKUlvE_clEvEUlhhE_EESt5arrayIPcLm3EEEEviT0_T1_)
        .other          _ZN2at6native29vectorized_elementwise_kernelILi8ENS0_13BinaryFunctorIhhhZZZNS0_19minimum_kernel_cudaERNS_18TensorIteratorBaseEENKUlvE_clEvENKUlvE_clEvEUlhhE_EESt5arrayIPcLm3EEEEviT0_T1_,@"STO_CUDA_ENTRY STV_DEFAULT"
_ZN2at6native29vectorized_elementwise_kernelILi8ENS0_13BinaryFunctorIhhhZZZNS0_19minimum_kernel_cudaERNS_18TensorIteratorBaseEENKUlvE_clEvENKUlvE_clEvEUlhhE_EESt5arrayIPcLm3EEEEviT0_T1_:
.text._ZN2at6native29vectorized_elementwise_kernelILi8ENS0_13BinaryFunctorIhhhZZZNS0_19minimum_kernel_cudaERNS_18TensorIteratorBaseEENKUlvE_clEvENKUlvE_clEvEUlhhE_EESt5arrayIPcLm3EEEEviT0_T1_:
        /* <DEDUP_REMOVED lines=30> */
[----:B------:R-:W-:Y:S02]  /*01e0*/  LOP3.LUT R10, R9, 0xff, RZ, 0xc0, !PT ;  /* 0x000000ff090a7812 */ /* 0x000fe400078ec0ff */
[----:B------:R-:W-:Y:S02]  /*01f0*/  LOP3.LUT R11, R8, 0xff, RZ, 0xc0, !PT ;  /* 0x000000ff080b7812 */ /* 0x000fe400078ec0ff */
[----:B------:R-:W-:-:S02]  /*0200*/  LOP3.LUT R13, R2, 0xffff, RZ, 0xc0, !PT ;  /* 0x0000ffff020d7812 */ /* 0x000fc400078ec0ff */
[----:B------:R-:W-:Y:S02]  /*0210*/  PRMT R14, R4, 0x7732, RZ ;  /* 0x00007732040e7816 */ /* 0x000fe400000000ff */
[----:B------:R-:W-:Y:S02]  /*0220*/  VIMNMX.U32 R4, R10, R11, PT ;  /* 0x0000000b0a047248 */ /* 0x000fe40003fe0000 */
[----:B------:R-:W-:Y:S02]  /*0230*/  LOP3.LUT R6, R12, 0xff, RZ, 0xc0, !PT ;  /* 0x000000ff0c067812 */ /* 0x000fe400078ec0ff */
[----:B------:R-:W-:Y:S02]  /*0240*/  LOP3.LUT R7, R13, 0xff, RZ, 0xc0, !PT ;  /* 0x000000ff0d077812 */ /* 0x000fe400078ec0ff */
[----:B------:R-:W-:Y:S02]  /*0250*/  PRMT R10, R2, 0x7732, RZ ;  /* 0x00007732020a7816 */ /* 0x000fe400000000ff */
[----:B------:R-:W-:Y:S01]  /*0260*/  SHF.R.U32.HI R2, RZ, 0x8, R12 ;  /* 0x00000008ff027819 */ /* 0x000fe2000001160c */
[----:B------:R-:W-:Y:S01]  /*0270*/  IMAD.MOV.U32 R12, RZ, RZ, R14 ;  /* 0x000000ffff0c7224 */ /* 0x000fe200078e000e */
[----:B------:R-:W-:Y:S01]  /*0280*/  VIMNMX.U32 R6, R6, R7, PT ;  /* 0x0000000706067248 */ /* 0x000fe20003fe0000 */
[----:B------:R-:W-:Y:S01]  /*0290*/  IMAD.MOV.U32 R14, RZ, RZ, R10 ;  /* 0x000000ffff0e7224 */ /* 0x000fe200078e000a */
[----:B------:R-:W-:-:S02]  /*02a0*/  SHF.R.U32.HI R7, RZ, 0x8, R13 ;  /* 0x00000008ff077819 */ /* 0x000fc4000001160d */
[----:B------:R-:W-:Y:S02]  /*02b0*/  LOP3.LUT R2, R2, 0xffff, RZ, 0xc0, !PT ;  /* 0x0000ffff02027812 */ /* 0x000fe400078ec0ff */
[----:B------:R-:W-:Y:S02]  /*02c0*/  LOP3.LUT R7, R7, 0xffff, RZ, 0xc0, !PT ;  /* 0x0000ffff07077812 */ /* 0x000fe400078ec0ff */
[----:B------:R-:W-:Y:S02]  /*02d0*/  LOP3.LUT R10, R12, 0xff, RZ, 0xc0, !PT ;  /* 0x000000ff0c0a7812 */ /* 0x000fe400078ec0ff */
[----:B------:R-:W-:Y:S02]  /*02e0*/  LOP3.LUT R11, R14, 0xff, RZ, 0xc0, !PT ;  /* 0x000000ff0e0b7812 */ /* 0x000fe400078ec0ff */
[----:B------:R-:W-:Y:S02]  /*02f0*/  SHF.R.U32.HI R9, RZ, 0x8, R9 ;  /* 0x00000008ff097819 */ /* 0x000fe40000011609 */
[----:B------:R-:W-:-:S02]  /*0300*/  VIMNMX.U32 R7, R2, R7, PT ;  /* 0x0000000702077248 */ /* 0x000fc40003fe0000 */
[----:B------:R-:W-:Y:S02]  /*0310*/  PRMT R13, R5, 0x7732, RZ ;  /* 0x00007732050d7816 */ /* 0x000fe400000000ff */
[----:B------:R-:W-:Y:S01]  /*0320*/  PRMT R15, R3, 0x7732, RZ ;  /* 0x00007732030f7816 */ /* 0x000fe200000000ff */
[----:B------:R-:W-:Y:S01]  /*0330*/  IMAD R7, R7, 0x100, R6 ;  /* 0x0000010007077824 */ /* 0x000fe200078e0206 */
[----:B------:R-:W-:Y:S02]  /*0340*/  VIMNMX.U32 R2, R10, R11, PT ;  /* 0x0000000b0a027248 */ /* 0x000fe40003fe0000 */
[----:B------:R-:W-:Y:S02]  /*0350*/  SHF.R.U32.HI R10, RZ, 0x8, R8 ;  /* 0x00000008ff0a7819 */ /* 0x000fe40000011608 */
[----:B------:R-:W-:Y:S02]  /*0360*/  SHF.R.U32.HI R3, RZ, 0x8, R12 ;  /* 0x00000008ff037819 */ /* 0x000fe4000001160c */
[----:B------:R-:W-:-:S02]  /*0370*/  LOP3.LUT R11, R9, 0xffff, RZ, 0xc0, !PT ;  /* 0x0000ffff090b7812 */ /* 0x000fc400078ec0ff */
[----:B------:R-:W-:Y:S02]  /*0380*/  SHF.R.U32.HI R8, RZ, 0x8, R14 ;  /* 0x00000008ff087819 */ /* 0x000fe4000001160e */
[----:B------:R-:W-:Y:S02]  /*0390*/  SHF.R.U32.HI R5, RZ, 0x8, R13 ;  /* 0x00000008ff057819 */ /* 0x000fe4000001160d */
[----:B------:R-:W-:Y:S02]  /*03a0*/  SHF.R.U32.HI R9, RZ, 0x8, R15 ;  /* 0x00000008ff097819 */ /* 0x000fe4000001160f */
[----:B------:R-:W-:Y:S02]  /*03b0*/  LOP3.LUT R12, R13, 0xff, RZ, 0xc0, !PT ;  /* 0x000000ff0d0c7812 */ /* 0x000fe400078ec0ff */
[----:B------:R-:W-:Y:S02]  /*03c0*/  LOP3.LUT R3, R3, 0xffff, RZ, 0xc0, !PT ;  /* 0x0000ffff03037812 */ /* 0x000fe400078ec0ff */
[----:B------:R-:W-:-:S02]  /*03d0*/  LOP3.LUT R8, R8, 0xffff, RZ, 0xc0, !PT ;  /* 0x0000ffff08087812 */ /* 0x000fc400078ec0ff */
[----:B------:R-:W-:Y:S02]  /*03e0*/  LOP3.LUT R10, R10, 0xffff, RZ, 0xc0, !PT ;  /* 0x0000ffff0a0a7812 */ /* 0x000fe400078ec0ff */
[----:B------:R-:W-:Y:S02]  /*03f0*/  LOP3.LUT R13, R15, 0xff, RZ, 0xc0, !PT ;  /* 0x000000ff0f0d7812 */ /* 0x000fe400078ec0ff */
[----:B------:R-:W-:Y:S02]  /*0400*/  LOP3.LUT R5, R5, 0xffff, RZ, 0xc0, !PT ;  /* 0x0000ffff05057812 */ /* 0x000fe400078ec0ff */
[----:B------:R-:W-:Y:S01]  /*0410*/  LOP3.LUT R14, R9, 0xffff, RZ, 0xc0, !PT ;  /* 0x0000ffff090e7812 */ /* 0x000fe200078ec0ff */
[----:B------:R-:W-:Y:S01]  /*0420*/  IMAD.U32 R9, RZ, RZ, UR6 ;  /* 0x00000006ff097e24 */ /* 0x000fe2000f8e00ff */
[----:B------:R-:W-:Y:S01]  /*0430*/  VIMNMX.U32 R3, R3, R8, PT ;  /* 0x0000000803037248 */ /* 0x000fe20003fe0000 */
[----:B------:R-:W-:Y:S01]  /*0440*/  IMAD.U32 R8, RZ, RZ, UR5 ;  /* 0x00000005ff087e24 */ /* 0x000fe2000f8e00ff */
[----:B------:R-:W-:-:S02]  /*0450*/  VIMNMX.U32 R11, R11, R10, PT ;  /* 0x0000000a0b0b7248 */ /* 0x000fc40003fe0000 */
[----:B------:R-:W-:Y:S01]  /*0460*/  VIMNMX.U32 R12, R12, R13, PT ;  /* 0x0000000d0c0c7248 */ /* 0x000fe20003fe0000 */
[----:B------:R-:W-:Y:S01]  /*0470*/  IMAD R6, R3, 0x100, R2 ;  /* 0x0000010003067824 */ /* 0x000fe200078e0202 */
[----:B------:R-:W-:Y:S01]  /*0480*/  VIMNMX.U32 R5, R5, R14, PT ;  /* 0x0000000e05057248 */ /* 0x000fe20003fe0000 */
[----:B------:R-:W-:Y:S02]  /*0490*/  IMAD R4, R11, 0x100, R4 ;  /* 0x000001000b047824 */ /* 0x000fe400078e0204 */
[----:B------:R-:W-:Y:S01]  /*04a0*/  IMAD.WIDE R2, R0, 0x8, R8 ;  /* 0x0000000800027825 */ /* 0x000fe200078e0208 */
[----:B------:R-:W-:-:S03]  /*04b0*/  PRMT R6, R7, 0x5410, R6 ;  /* 0x0000541007067816 */ /* 0x000fc60000000006 */
[----:B------:R-:W-:-:S05]  /*04c0*/  IMAD R5, R5, 0x100, R12 ;  /* 0x0000010005057824 */ /* 0x000fca00078e020c */
[----:B------:R-:W-:-:S05]  /*04d0*/  PRMT R7, R4, 0x5410, R5 ;  /* 0x0000541004077816 */ /* 0x000fca0000000005 */
[----:B------:R-:W-:Y:S01]  /*04e0*/  STG.E.64 desc[UR12][R2.64], R6 ;  /* 0x0000000602007986 */ /* 0x000fe2000c101b0c */
[----:B------:R-:W-:Y:S05]  /*04f0*/  EXIT ;  /* 0x000000000000794d */ /* 0x000fea0003800000 */
.L_x_25267:
        /* <DEDUP_REMOVED lines=134> */
.L_x_25270:
        /* <DEDUP_REMOVED lines=8> */
.L_x_25271:
        /* <DEDUP_REMOVED lines=8> */
.L_x_25272:
        /* <DEDUP_REMOVED lines=9> */
.L_x_25273:
[----:B------:R-:W-:Y:S05]  /*0ef0*/  BSYNC B1 ;  /* 0x0000000000017941 */ /* 0x000fea0003800000 */
.L_x_25269:
[----:B------:R-:W-:-:S13]  /*0f00*/  ISETP.GE.AND P0, PT, R4, R3, PT ;  /* 0x000000030400720c */ /* 0x000fda0003f06270 */
[----:B------:R-:W3:Y:S01]  /*0f10*/  @!P0 LDC.64 R8, c[0x0][0x218] ;  /* 0x00008600ff088b82 */ /* 0x000ee20000000a00 */
[C---:B012---:R-:W-:Y:S02]  /*0f20*/  @!P0 VIADD R7, R4.reuse, UR4 ;  /* 0x0000000404078c36 */ /* 0x047fe40008000000 */
[----:B------:R-:W-:-:S03]  /*0f30*/  @!P0 VIADD R4, R4, 0x80 ;  /* 0x0000008004048836 */ /* 0x000fc60000000000 */
[----:B---3--:R-:W-:-:S05]  /*0f40*/  @!P0 IADD3 R6, P1, R7, R8, RZ ;  /* 0x0000000807068210 */ /* 0x008fca0007f3e0ff */
[----:B------:R-:W-:-:S05]  /*0f50*/  @!P0 IMAD.X R7, RZ, RZ, R9, P1 ;  /* 0x000000ffff078224 */ /* 0x000fca00008e0609 */
[----:B------:R2:W-:Y:S03]  /*0f60*/  @!P0 STG.E.U8 desc[UR12][R6.64], R0 ;  /* 0x0000000006008986 */ /* 0x0005e6000c10110c */
.L_x_25274:
[----:B------:R-:W-:Y:S05]  /*0f70*/  BSYNC B0 ;  /* 0x0000000000007941 */ /* 0x000fea0003800000 */
.L_x_25268:
        /* <DEDUP_REMOVED lines=9> */
.L_x_25275:
        /* <DEDUP_REMOVED lines=15> */
.L_x_42340:


//--------------------- .text._ZN2at6native18elementwise_kernelILi128ELi4EZNS0_15gpu_kernel_implINS0_13AUnaryFunctorIbbbZNS0_19minimum_kernel_cudaERNS_18TensorIteratorBaseEEUlbbE_EEEEvS5_RKT_EUliE_EEviT1_ --------------------------
	.section	.text._ZN2at6native18elementwise_kernelILi128ELi4EZNS0_15gpu_kernel_implINS0_13AUnaryFunctorIbbbZNS0_19minimum_kernel_cudaERNS_18TensorIteratorBaseEEUlbbE_EEEEvS5_RKT_EUliE_EEviT1_,"ax",@progbits
	.align	128
        .global         _ZN2at6native18elementwise_kernelILi128ELi4EZNS0_15gpu_kernel_implINS0_13AUnaryFunctorIbbbZNS0_19minimum_kernel_cudaERNS_18TensorIteratorBaseEEUlbbE_EEEEvS5_RKT_EUliE_EEviT1_
        .type           _ZN2at6native18elementwise_kernelILi128ELi4EZNS0_15gpu_kernel_implINS0_13AUnaryFunctorIbbbZNS0_19minimum_kernel_cudaERNS_18TensorIteratorBaseEEUlbbE_EEEEvS5_RKT_EUliE_EEviT1_,@function
        .size           _ZN2at6native18elementwise_kernelILi128ELi4EZNS0_15gpu_kernel_implINS0_13AUnaryFunctorIbbbZNS0_19minimum_kernel_cudaERNS_18TensorIteratorBaseEEUlbbE_EEEEvS5_RKT_EUliE_EEviT1_,(.L_x_42341 - _ZN2at6native18elementwise_kernelILi128ELi4EZNS0_15gpu_kernel_implINS0_13AUnaryFunctorIbbbZNS0_19minimum_kernel_cudaERNS_18TensorIteratorBaseEEUlbbE_EEEEvS5_RKT_EUliE_EEviT1_)
        .other          _ZN2at6native18elementwise_kernelILi128ELi4EZNS0_15gpu_kernel_implINS0_13AUnaryFunctorIbbbZNS0_19minimum_kernel_cudaERNS_18TensorIteratorBaseEEUlbbE_EEEEvS5_RKT_EUliE_EEviT1_,@"STO_CUDA_ENTRY STV_DEFAULT"
_ZN2at6native18elementwise_kernelILi128ELi4EZNS0_15gpu_kernel_implINS0_13AUnaryFunctorIbbbZNS0_19minimum_kernel_cudaERNS_18TensorIteratorBaseEEUlbbE_EEEEvS5_RKT_EUliE_EEviT1_:
.text._ZN2at6native18elementwise_kernelILi128ELi4EZNS0_15gpu_kernel_implINS0_13AUnaryFunctorIbbbZNS0_19minimum_kernel_cudaERNS_18TensorIteratorBaseEEUlbbE_EEEEvS5_RKT_EUliE_EEviT1_:
        /* <DEDUP_REMOVED lines=314> */
.L_x_25278:
        /* <DEDUP_REMOVED lines=18> */
[----:B------:R-:W2:Y:S02]  /*14c0*/  LDG.E.U8 R2, desc[UR36][R2.64] ;  /* 0x0000002402027981 */ /* 0x000ea4000c1e1100 */
[----:B--2---:R-:W-:Y:S01]  /*14d0*/  ISETP.NE.AND P0, PT, R2, RZ, PT ;  /* 0x000000ff0200720c */ /* 0x004fe20003f05270 */
[----:B------:R-:W-:-:S12]  /*14e0*/  BRA `(.L_x_25284) ;  /* 0x0000000c00807947 */ /* 0x000fd80003800000 */
.L_x_25282:
[----:B------:R-:W2:Y:S02]  /*14f0*/  LDG.E.U8 R2, desc[UR36][R2.64] ;  /* 0x0000002402027981 */ /* 0x000ea4000c1e1100 */
[----:B--2---:R-:W-:Y:S01]  /*1500*/  ISETP.NE.AND P0, PT, R2, RZ, PT ;  /* 0x000000ff0200720c */ /* 0x004fe20003f05270 */
[----:B------:R-:W-:-:S12]  /*1510*/  BRA `(.L_x_25284) ;  /* 0x0000000c00747947 */ /* 0x000fd80003800000 */
.L_x_25281:
[----:B------:R-:W-:-:S13]  /*1520*/  ISETP.NE.AND P0, PT, R4, 0x2, PT ;  /* 0x000000020400780c */ /* 0x000fda0003f05270 */
[----:B------:R-:W-:Y:S05]  /*1530*/  @!P0 BRA `(.L_x_25285) ;  /* 0x00000000002c8947 */ /* 0x000fea0003800000 */
[----:B------:R-:W-:-:S13]  /*1540*/  ISETP.NE.AND P0, PT, R4, 0x3, PT ;  /* 0x000000030400780c */ /* 0x000fda0003f05270 */
[----:B------:R-:W-:Y:S05]  /*1550*/  @!P0 BRA `(.L_x_25286) ;  /* 0x0000000000188947 */ /* 0x000fea0003800000 */
[----:B------:R-:W-:-:S13]  /*1560*/  ISETP.NE.AND P0, PT, R4, 0x4, PT ;  /* 0x000000040400780c */ /* 0x000fda0003f05270 */
[----:B------:R-:W-:Y:S05]  /*1570*/  @P0 BRA `(.L_x_25283) ;  /* 0x0000000800fc0947 */ /* 0x000fea0003800000 */
[----:B------:R-:W2:Y:S02]  /*1580*/  LDG.E.64 R2, desc[UR36][R2.64] ;  /* 0x0000002402027981 */ /* 0x000ea4000c1e1b00 */
[----:B--2---:R-:W-:-:S04]  /*1590*/  ISETP.NE.U32.AND P0, PT, R2, RZ, PT ;  /* 0x000000ff0200720c */ /* 0x004fc80003f05070 */
[----:B------:R-:W-:Y:S01]  /*15a0*/  ISETP.NE.AND.EX P0, PT, R3, RZ, PT, P0 ;  /* 0x000000ff0300720c */ /* 0x000fe20003f05300 */
[----:B------:R-:W-:-:S12]  /*15b0*/  BRA `(.L_x_25284) ;  /* 0x0000000c004c7947 */ /* 0x000fd80003800000 */
.L_x_25286:
[----:B------:R-:W2:Y:S02]  /*15c0*/  LDG.E R2, desc[UR36][R2.64] ;  /* 0x0000002402027981 */ /* 0x000ea4000c1e1900 */
[----:B--2---:R-:W-:Y:S01]  /*15d0*/  ISETP.NE.AND P0, PT, R2, RZ, PT ;  /* 0x000000ff0200720c */ /* 0x004fe20003f05270 */
[----:B------:R-:W-:-:S12]  /*15e0*/  BRA `(.L_x_25284) ;  /* 0x0000000c00407947 */ /* 0x000fd80003800000 */
.L_x_25285:
[----:B------:R-:W2:Y:S02]  /*15f0*/  LDG.E.U16 R2, desc[UR36][R2.64] ;  /* 0x0000002402027981 */ /* 0x000ea4000c1e1500 */
[----:B--2---:R-:W-:Y:S01]  /*1600*/  ISETP.NE.AND P0, PT, R2, RZ, PT ;  /* 0x000000ff0200720c */ /* 0x004fe20003f05270 */
[----:B------:R-:W-:-:S12]  /*1610*/  BRA `(.L_x_25284) ;  /* 0x0000000c00347947 */ /* 0x000fd80003800000 */
.L_x_25280:
[----:B------:R-:W-:-:S13]  /*1620*/  ISETP.GT.AND P0, PT, R4, 0x6, PT ;  /* 0x000000060400780c */ /* 0x000fda0003f04270 */
[----:B------:R-:W-:Y:S05]  /*1630*/  @P0 BRA `(.L_x_25287) ;  /* 0x00000000002c0947 */ /* 0x000fea0003800000 */
[----:B------:R-:W-:-:S13]  /*1640*/  ISETP.NE.AND P0, PT, R4, 0x5, PT ;  /* 0x000000050400780c */ /* 0x000fda0003f05270 */
[----:B------:R-:W-:Y:S05]  /*1650*/  @!P0 BRA `(.L_x_25288) ;  /* 0x0000000000148947 */ /* 0x000fea0003800000 */
[----:B------:R-:W-:-:S13]  /*1660*/  ISETP.NE.AND P0, PT, R4, 0x6, PT ;  /* 0x000000060400780c */ /* 0x000fda0003f05270 */
[----:B------:R-:W-:Y:S05]  /*1670*/  @P0 BRA `(.L_x_25283) ;  /* 0x0000000800bc0947 */ /* 0x000fea0003800000 */
[----:B------:R-:W2:Y:S02]  /*1680*/  LDG.E R2, desc[UR36][R2.64] ;  /* 0x0000002402027981 */ /* 0x000ea4000c1e1900 */
[----:B--2---:R-:W-:Y:S01]  /*1690*/  FSETP.NEU.FTZ.AND P0, PT, R2, RZ, PT ;  /* 0x000000ff0200720b */ /* 0x004fe20003f1d000 */
[----:B------:R-:W-:-:S12]  /*16a0*/  BRA `(.L_x_25284) ;  /* 0x0000000c00107947 */ /* 0x000fd80003800000 */
.L_x_25288:
[----:B------:R-:W2:Y:S02]  /*16b0*/  LDG.E.U16 R0, desc[UR36][R2.64] ;  /* 0x0000002402007981 */ /* 0x000ea4000c1e1500 */
[----:B--2---:R-:W-:-:S05]  /*16c0*/  HADD2.F32 R0, -RZ, R0.H0_H0 ;  /* 0x20000000ff007230 */ /* 0x004fca0000004100 */
[----:B------:R-:W-:Y:S01]  /*16d0*/  FSETP.NEU.FTZ.AND P0, PT, R0, RZ, PT ;  /* 0x000000ff0000720b */ /* 0x000fe20003f1d000 */
[----:B------:R-:W-:-:S12]  /*16e0*/  BRA `(.L_x_25284) ;  /* 0x0000000c00007947 */ /* 0x000fd80003800000 */
.L_x_25287:
[----:B------:R-:W-:-:S13]  /*16f0*/  ISETP.NE.AND P0, PT, R4, 0x7, PT ;  /* 0x000000070400780c */ /* 0x000fda0003f05270 */
[----:B------:R-:W-:Y:S05]  /*1700*/  @!P0 BRA `(.L_x_25289) ;  /* 0x00000000004c8947 */ /* 0x000fea0003800000 */
[----:B------:R-:W-:-:S13]  /*1710*/  ISETP.NE.AND P0, PT, R4, 0x8, PT ;  /* 0x000000080400780c */ /* 0x000fda0003f05270 */
[----:B------:R-:W-:Y:S05]  /*1720*/  @!P0 BRA `(.L_x_25290) ;  /* 0x00000000001c8947 */ /* 0x000fea0003800000 */
[----:B------:R-:W-:-:S13]  /*1730*/  ISETP.NE.AND P0, PT, R4, 0x9, PT ;  /* 0x000000090400780c */ /* 0x000fda0003f05270 */
[----:B------:R-:W-:Y:S05]  /*1740*/  @P0 BRA `(.L_x_25283) ;  /* 0x0000000800880947 */ /* 0x000fea0003800000 */
[----:B------:R-:W2:Y:S02]  /*1750*/  LDG.E.64 R2, desc[UR36][R2.64] ;  /* 0x0000002402027981 */ /* 0x000ea4000c1e1b00 */
[----:B--2---:R-:W-:Y:S02]  /*1760*/  FSETP.NEU.FTZ.AND P0, PT, R2, RZ, PT ;  /* 0x000000ff0200720b */ /* 0x004fe40003f1d000 */
[----:B------:R-:W-:-:S04]  /*1770*/  FSETP.NEU.FTZ.AND P1, PT, R3, RZ, PT ;  /* 0x000000ff0300720b */ /* 0x000fc80003f3d000 */
[----:B------:R-:W-:Y:S01]  /*1780*/  PLOP3.LUT P0, PT, P0, P1, PT, 0xa8, 0x0 ;  /* 0x000000000000781c */ /* 0x000fe20000703570 */
[----:B------:R-:W-:-:S12]  /*1790*/  BRA `(.L_x_25284) ;  /* 0x0000000800d47947 */ /* 0x000fd80003800000 */
.L_x_25290:
[----:B------:R-:W2:Y:S02]  /*17a0*/  LDG.E R2, desc[UR36][R2.64] ;  /* 0x0000002402027981 */ /* 0x000ea4000c1e1900 */
[----:B--2---:R-:W-:-:S05]  /*17b0*/  HADD2.F32 R0, -RZ, R2.H0_H0 ;  /* 0x20000002ff007230 */ /* 0x004fca0000004100 */
[----:B------:R-:W-:Y:S01]  /*17c0*/  FSETP.NEU.FTZ.AND P0, PT, R0, RZ, PT ;  /* 0x000000ff0000720b */ /* 0x000fe20003f1d000 */
[----:B------:R-:W-:-:S12]  /*17d0*/  IMAD.MOV.U32 R0, RZ, RZ, 0x1 ;  /* 0x00000001ff007424 */ /* 0x000fd800078e00ff */
[----:B------:R-:W-:-:S05]  /*17e0*/  @!P0 HADD2.F32 R4, -RZ, R2.H1_H1 ;  /* 0x30000002ff048230 */ /* 0x000fca0000004100 */
[----:B------:R-:W-:-:S04]  /*17f0*/  @!P0 FSETP.NEU.FTZ.AND P1, PT, R4, RZ, PT ;  /* 0x000000ff0400820b */ /* 0x000fc80003f3d000 */
[----:B------:R-:W-:-:S04]  /*1800*/  @!P0 SEL R0, RZ, 0x1, !P1 ;  /* 0x00000001ff008807 */ /* 0x000fc80004800000 */
[----:B------:R-:W-:-:S04]  /*1810*/  PRMT R0, R0, 0x9910, RZ ;  /* 0x0000991000007816 */ /* 0x000fc800000000ff */
[----:B------:R-:W-:Y:S01]  /*1820*/  ISETP.NE.AND P0, PT, R0, RZ, PT ;  /* 0x000000ff0000720c */ /* 0x000fe20003f05270 */
[----:B------:R-:W-:-:S12]  /*1830*/  BRA `(.L_x_25284) ;  /* 0x0000000800ac7947 */ /* 0x000fd80003800000 */
.L_x_25289:
[----:B------:R-:W2:Y:S02]  /*1840*/  LDG.E.64 R2, desc[UR36][R2.64] ;  /* 0x0000002402027981 */ /* 0x000ea4000c1e1b00 */
[----:B--2---:R-:W-:Y:S01]  /*1850*/  DSETP.NEU.AND P0, PT, R2, RZ, PT ;  /* 0x000000ff0200722a */ /* 0x004fe20003f0d000 */
[----:B------:R-:W-:-:S13]  /*1860*/  BRA `(.L_x_25284) ;  /* 0x0000000800a07947 */ /* 0x000fda0003800000 */
.L_x_25279:
        /* <DEDUP_REMOVED lines=9> */
[----:B--2---:R-:W-:Y:S01]  /*1900*/  ISETP.NE.AND P0, PT, R2, RZ, PT ;  /* 0x000000ff0200720c */ /* 0x004fe20003f05270 */
[----:B------:R-:W-:-:S12]  /*1910*/  BRA `(.L_x_25284) ;  /* 0x0000000800747947 */ /* 0x000fd80003800000 */
.L_x_25293:
[----:B------:R-:W2:Y:S02]  /*1920*/  LDG.E.128 R4, desc[UR36][R2.64] ;  /* 0x0000002402047981 */ /* 0x000ea4000c1e1d00 */
[----:B--2---:R-:W-:-:S06]  /*1930*/  DSETP.NEU.AND P0, PT, R6, RZ, PT ;  /* 0x000000ff0600722a */ /* 0x004fcc0003f0d000 */
[----:B------:R-:W-:Y:S01]  /*1940*/  DSETP.NEU.OR P0, PT, R4, RZ, P0 ;  /* 0x000000ff0400722a */ /* 0x000fe2000070d400 */
[----:B------:R-:W-:-:S13]  /*1950*/  BRA `(.L_x_25284) ;  /* 0x0000000800647947 */ /* 0x000fda0003800000 */
.L_x_25292:
        /* <DEDUP_REMOVED lines=25> */
[----:B------:R-:W-:Y:S01]  /*1af0*/  FSETP.NEU.FTZ.AND P0, PT, R5, RZ, PT ;  /* 0x000000ff0500720b */ /* 0x000fe20003f1d000 */
[----:B------:R-:W-:-:S12]  /*1b00*/  BRA `(.L_x_25284) ;  /* 0x0000000400f87947 */ /* 0x000fd80003800000 */
.L_x_25295:
        /* <DEDUP_REMOVED lines=12> */
[----:B------:R-:W-:Y:S01]  /*1bd0*/  FSETP.NEU.FTZ.AND P0, PT, R4, RZ, PT ;  /* 0x000000ff0400720b */ /* 0x000fe20003f1d000 */
[----:B------:R-:W-:-:S12]  /*1be0*/  BRA `(.L_x_25284) ;  /* 0x0000000400c07947 */ /* 0x000fd80003800000 */
.L_x_25294:
[----:B------:R-:W2:Y:S02]  /*1bf0*/  LDG.E.U16 R0, desc[UR36][R2.64] ;  /* 0x0000002402007981 */ /* 0x000ea4000c1e1500 */
[----:B--2---:R-:W-:-:S05]  /*1c00*/  IMAD.U32 R0, R0, 0x10000, RZ ;  /* 0x0001000000007824 */ /* 0x004fca00078e00ff */
[----:B------:R-:W-:Y:S01]  /*1c10*/  FSETP.NEU.FTZ.AND P0, PT, R0, RZ, PT ;  /* 0x000000ff0000720b */ /* 0x000fe20003f1d000 */
[----:B------:R-:W-:-:S12]  /*1c20*/  BRA `(.L_x_25284) ;  /* 0x0000000400b07947 */ /* 0x000fd80003800000 */
.L_x_25291:
        /* <DEDUP_REMOVED lines=9> */
[----:B--2---:R-:W-:Y:S01]  /*1cc0*/  ISETP.NE.AND P0, PT, R2, RZ, PT ;  /* 0x000000ff0200720c */ /* 0x004fe20003f05270 */
[----:B------:R-:W-:-:S12]  /*1cd0*/  BRA `(.L_x_25284) ;  /* 0x0000000400847947 */ /* 0x000fd80003800000 */
.L_x_25298:
        /* <DEDUP_REMOVED lines=21> */
.L_x_25302:
[----:B------:R-:W-:Y:S05]  /*1e30*/  BSYNC B1 ;  /* 0x0000000000017941 */ /* 0x000fea0003800000 */
.L_x_25301:
[----:B------:R-:W-:Y:S01]  /*1e40*/  LEA R3, R0, 0x3b800000, 0x17 ;  /* 0x3b80000000037811 */ /* 0x000fe200078eb8ff */
[----:B------:R-:W-:-:S05]  /*1e50*/  IMAD.SHL.U32 R0, R2, 0x100000, RZ ;  /* 0x0010000002007824 */ /* 0x000fca00078e00ff */
[----:B------:R-:W-:-:S07]  /*1e60*/  LOP3.LUT R0, R3, R0, R4, 0xfe, !PT ;  /* 0x0000000003007212 */ /* 0x000fce00078efe04 */
.L_x_25300:
[----:B------:R-:W-:Y:S05]  /*1e70*/  BSYNC B0 ;  /* 0x0000000000007941 */ /* 0x000fea0003800000 */
.L_x_25299:
[----:B------:R-:W-:Y:S01]  /*1e80*/  FSETP.NEU.FTZ.AND P0, PT, R0, RZ, PT ;  /* 0x000000ff0000720b */ /* 0x000fe20003f1d000 */
[----:B------:R-:W-:-:S12]  /*1e90*/  BRA `(.L_x_25284) ;  /* 0x0000000400147947 */ /* 0x000fd80003800000 */
.L_x_25297:
        /* <DEDUP_REMOVED lines=21> */
.L_x_25306:
[----:B------:R-:W-:Y:S05]  /*1ff0*/  BSYNC B1 ;  /* 0x0000000000017941 */ /* 0x000fea0003800000 */
.L_x_25305:
[----:B------:R-:W-:Y:S01]  /*2000*/  LEA R3, R0, 0x37800000, 0x17 ;  /* 0x3780000000037811 */ /* 0x000fe200078eb8ff */
[----:B------:R-:W-:-:S05]  /*2010*/  IMAD.SHL.U32 R0, R2, 0x200000, RZ ;  /* 0x0020000002007824 */ /* 0x000fca00078e00ff */
[----:B------:R-:W-:-:S07]  /*2020*/  LOP3.LUT R0, R3, R0, R4, 0xfe, !PT ;  /* 0x0000000003007212 */ /* 0x000fce00078efe04 */
.L_x_25304:
[----:B------:R-:W-:Y:S05]  /*2030*/  BSYNC B0 ;  /* 0x0000000000007941 */ /* 0x000fea0003800000 */
.L_x_25303:
[----:B------:R-:W-:Y:S01]  /*2040*/  FSETP.NEU.FTZ.AND P0, PT, R0, RZ, PT ;  /* 0x000000ff0000720b */ /* 0x000fe20003f1d000 */
[----:B------:R-:W-:-:S12]  /*2050*/  BRA `(.L_x_25284) ;  /* 0x0000000000a47947 */ /* 0x000fd80003800000 */
.L_x_25296:
        /* <DEDUP_REMOVED lines=14> */
.L_x_25310:
[----:B------:R-:W-:Y:S05]  /*2140*/  BSYNC B0 ;  /* 0x0000000000007941 */ /* 0x000fea0003800000 */
.L_x_25309:
[----:B------:R-:W-:Y:S01]  /*2150*/  FSETP.NEU.FTZ.AND P0, PT, R0, RZ, PT ;  /* 0x000000ff0000720b */ /* 0x000fe20003f1d000 */
[----:B------:R-:W-:-:S12]  /*2160*/  BRA `(.L_x_25284) ;  /* 0x0000000000607947 */ /* 0x000fd80003800000 */
.L_x_25283:
        /* <DEDUP_REMOVED lines=16> */
.L_x_25311:
[----:B------:R-:W-:Y:S01]  /*2270*/  PLOP3.LUT P0, PT, PT, PT, PT, 0x8, 0x0 ;  /* 0x000000000000781c */ /* 0x000fe20003f0e170 */
[----:B------:R-:W-:-:S12]  /*2280*/  BRA `(.L_x_25284) ;  /* 0x0000000000187947 */ /* 0x000fd80003800000 */
.L_x_25308:
[----:B------:R-:W2:Y:S02]  /*2290*/  LDG.E.64 R2, desc[UR36][R2.64] ;  /* 0x0000002402027981 */ /* 0x000ea4000c1e1b00 */
[----:B--2---:R-:W-:-:S04]  /*22a0*/  ISETP.NE.U32.AND P0, PT, R2, RZ, PT ;  /* 0x000000ff0200720c */ /* 0x004fc80003f05070 */
[----:B------:R-:W-:Y:S01]  /*22b0*/  ISETP.NE.AND.EX P0, PT, R3, RZ, PT, P0 ;  /* 0x000000ff0300720c */ /* 0x000fe20003f05300 */
[----:B------:R-:W-:-:S12]  /*22c0*/  BRA `(.L_x_25284) ;  /* 0x0000000000087947 */ /* 0x000fd80003800000 */
.L_x_25307:
[----:B------:R-:W2:Y:S02]  /*22d0*/  LDG.E R2, desc[UR36][R2.64] ;  /* 0x0000002402027981 */ /* 0x000ea4000c1e1900 */
[----:B--2---:R-:W-:-:S13]  /*22e0*/  ISETP.NE.AND P0, PT, R2, RZ, PT ;  /* 0x000000ff0200720c */ /* 0x004fda0003f05270 */
.L_x_25284:
[----:B------:R-:W0:Y:S01]  /*22f0*/  LDC.U8 R3, c[0x0][0x422] ;  /* 0x00010880ff037b82 */ /* 0x000e220000000000 */
[----:B------:R-:W-:Y:S02]  /*2300*/  ULDC.U8 UR4, c[0x0][0x421] ;  /* 0x0001084000047ab9 */ /* 0x000fe40000000000 */
[----:B------:R-:W-:-:S04]  /*2310*/  ISETP.NE.AND P0, PT, RZ, UR4, P0 ;  /* 0x00000004ff007c0c */ /* 0x000fc80008705270 */
[----:B------:R-:W-:Y:S02]  /*2320*/  SEL R2, RZ, 0x1, !P0 ;  /* 0x00000001ff027807 */ /* 0x000fe40004000000 */
        /* <DEDUP_REMOVED lines=13> */
.L_x_25315:
[----:B------:R3:W-:Y:S01]  /*2400*/  STG.E.U8 desc[UR36][R16.64], R2 ;  /* 0x0000000210007986 */ /* 0x0007e2000c101124 */
[----:B------:R-:W-:Y:S05]  /*2410*/  BRA `(.L_x_25317) ;  /* 0x0000000c00487947 */ /* 0x000fea0003800000 */
.L_x_25314:
        /* <DEDUP_REMOVED lines=9> */
.L_x_25319:
[----:B------:R1:W-:Y:S01]  /*24b0*/  STG.E desc[UR36][R16.64], R2 ;  /* 0x0000000210007986 */ /* 0x0003e2000c101924 */
[----:B------:R-:W-:Y:S05]  /*24c0*/  BRA `(.L_x_25317) ;  /* 0x0000000c001c7947 */ /* 0x000fea0003800000 */
.L_x_25318:
[----:B------:R2:W-:Y:S01]  /*24d0*/  STG.E.U16 desc[UR36][R16.64], R2 ;  /* 0x0000000210007986 */ /* 0x0005e2000c101524 */
[----:B------:R-:W-:Y:S05]  /*24e0*/  BRA `(.L_x_25317) ;  /* 0x0000000c00147947 */ /* 0x000fea0003800000 */
.L_x_25313:
[----:B------:R-:W-:-:S13]  /*24f0*/  ISETP.GT.AND P0, PT, R0, 0x6, PT ;  /* 0x000000060000780c */ /* 0x000fda0003f04270 */
[----:B------:R-:W-:Y:S05]  /*2500*/  @P0 BRA `(.L_x_25320) ;  /* 0x00000000002c0947 */ /* 0x000fea0003800000 */
[----:B------:R-:W-:-:S13]  /*2510*/  ISETP.NE.AND P0, PT, R0, 0x5, PT ;  /* 0x000000050000780c */ /* 0x000fda0003f05270 */
[----:B------:R-:W-:Y:S05]  /*2520*/  @!P0 BRA `(.L_x_25321) ;  /* 0x0000000000148947 */ /* 0x000fea0003800000 */
[----:B------:R-:W-:-:S13]  /*2530*/  ISETP.NE.AND P0, PT, R0, 0x6, PT ;  /* 0x000000060000780c */ /* 0x000fda0003f05270 */
[----:B------:R-:W-:Y:S05]  /*2540*/  @P0 BRA `(.L_x_25316) ;  /* 0x0000000800a80947 */ /* 0x000fea0003800000 */
[----:B------:R-:W-:-:S05]  /*2550*/  I2FP.F32.U32 R3, R2 ;  /* 0x0000000200037245 */ /* 0x000fca0000201000 */
[----:B------:R0:W-:Y:S01]  /*2560*/  STG.E desc[UR36][R16.64], R3 ;  /* 0x0000000310007986 */ /* 0x0001e2000c101924 */
[----:B------:R-:W-:Y:S05]  /*2570*/  BRA `(.L_x_25317) ;  /* 0x0000000800f07947 */ /* 0x000fea0003800000 */
.L_x_25321:
[----:B------:R-:W-:-:S04]  /*2580*/  I2FP.F32.U32 R0, R2 ;  /* 0x0000000200007245 */ /* 0x000fc80000201000 */
[----:B------:R-:W-:-:S05]  /*2590*/  F2FP.F16.F32.PACK_AB R0, RZ, R0 ;  /* 0x00000000ff00723e */ /* 0x000fca00000000ff */
[----:B------:R0:W-:Y:S01]  /*25a0*/  STG.E.U16 desc[UR36][R16.64], R0 ;  /* 0x0000000010007986 */ /* 0x0001e2000c101524 */
[----:B------:R-:W-:Y:S05]  /*25b0*/  BRA `(.L_x_25317) ;  /* 0x0000000800e07947 */ /* 0x000fea0003800000 */
.L_x_25320:
[----:B------:R-:W-:-:S13]  /*25c0*/  ISETP.NE.AND P0, PT, R0, 0x7, PT ;  /* 0x000000070000780c */ /* 0x000fda0003f05270 */
[----:B------:R-:W-:Y:S05]  /*25d0*/  @!P0 BRA `(.L_x_25322) ;  /* 0x0000000000348947 */ /* 0x000fea0003800000 */
[----:B------:R-:W-:-:S13]  /*25e0*/  ISETP.NE.AND P0, PT, R0, 0x8, PT ;  /* 0x000000080000780c */ /* 0x000fda0003f05270 */
[----:B------:R-:W-:Y:S05]  /*25f0*/  @!P0 BRA `(.L_x_25323) ;  /* 0x0000000000188947 */ /* 0x000fea0003800000 */
[----:B------:R-:W-:-:S13]  /*2600*/  ISETP.NE.AND P0, PT, R0, 0x9, PT ;  /* 0x000000090000780c */ /* 0x000fda0003f05270 */
[----:B------:R-:W-:Y:S05]  /*2610*/  @P0 BRA `(.L_x_25316) ;  /* 0x0000000800740947 */ /* 0x000fea0003800000 */
[----:B------:R-:W-:Y:S01]  /*2620*/  I2FP.F32.U32 R2, R2 ;  /* 0x0000000200027245 */ /* 0x000fe20000201000 */
[----:B------:R-:W-:-:S05]  /*2630*/  IMAD.MOV.U32 R3, RZ, RZ, RZ ;  /* 0x000000ffff037224 */ /* 0x000fca00078e00ff */
[----:B------:R0:W-:Y:S01]  /*2640*/  STG.E.64 desc[UR36][R16.64], R2 ;  /* 0x0000000210007986 */ /* 0x0001e2000c101b24 */
[----:B------:R-:W-:Y:S05]  /*2650*/  BRA `(.L_x_25317) ;  /* 0x0000000800b87947 */ /* 0x000fea0003800000 */
.L_x_25323:
[----:B------:R-:W-:-:S04]  /*2660*/  I2FP.F32.U32 R2, R2 ;  /* 0x0000000200027245 */ /* 0x000fc80000201000 */
[----:B------:R-:W-:-:S04]  /*2670*/  F2FP.F16.F32.PACK_AB R3, RZ, R2 ;  /* 0x00000002ff03723e */ /* 0x000fc800000000ff */
[----:B------:R-:W-:-:S05]  /*2680*/  PRMT R3, R3, 0x5410, RZ ;  /* 0x0000541003037816 */ /* 0x000fca00000000ff */
[----:B------:R0:W-:Y:S01]  /*2690*/  STG.E desc[UR36][R16.64], R3 ;  /* 0x0000000310007986 */ /* 0x0001e2000c101924 */
[----:B------:R-:W-:Y:S05]  /*26a0*/  BRA `(.L_x_25317) ;  /* 0x0000000800a47947 */ /* 0x000fea0003800000 */
.L_x_25322:
[----:B------:R-:W0:Y:S02]  /*26b0*/  I2F.F64.U32 R2, R2 ;  /* 0x0000000200027312 */ /* 0x000e240000201800 */
[----:B0-----:R0:W-:Y:S01]  /*26c0*/  STG.E.64 desc[UR36][R16.64], R2 ;  /* 0x0000000210007986 */ /* 0x0011e2000c101b24 */
[----:B------:R-:W-:Y:S05]  /*26d0*/  BRA `(.L_x_25317) ;  /* 0x0000000800987947 */ /* 0x000fea0003800000 */
.L_x_25312:
        /* <DEDUP_REMOVED lines=8> */
[----:B------:R0:W-:Y:S01]  /*2760*/  STG.E.U8 desc[UR36][R16.64], R2 ;  /* 0x0000000210007986 */ /* 0x0001e2000c101124 */
[----:B------:R-:W-:Y:S05]  /*2770*/  BRA `(.L_x_25317) ;  /* 0x0000000800707947 */ /* 0x000fea0003800000 */
.L_x_25326:
[----:B------:R-:W0:Y:S01]  /*2780*/  I2F.F64.U32 R4, R2 ;  /* 0x0000000200047312 */ /* 0x000e220000201800 */
[----:B------:R-:W-:-:S05]  /*2790*/  CS2R R6, SRZ ;  /* 0x0000000000067805 */ /* 0x000fca000001ff00 */
[----:B0-----:R0:W-:Y:S01]  /*27a0*/  STG.E.128 desc[UR36][R16.64], R4 ;  /* 0x0000000410007986 */ /* 0x0011e2000c101d24 */
[----:B------:R-:W-:Y:S05]  /*27b0*/  BRA `(.L_x_25317) ;  /* 0x0000000800607947 */ /* 0x000fea0003800000 */
.L_x_25325:
[----:B------:R-:W-:-:S13]  /*27c0*/  ISETP.NE.AND P0, PT, R0, 0xf, PT ;  /* 0x0000000f0000780c */ /* 0x000fda0003f05270 */
[----:B------:R-:W-:Y:S05]  /*27d0*/  @!P0 BRA `(.L_x_25327) ;  /* 0x0000000000b48947 */ /* 0x000fea0003800000 */
[----:B------:R-:W-:-:S13]  /*27e0*/  ISETP.NE.AND P0, PT, R0, 0x17, PT ;  /* 0x000000170000780c */ /* 0x000fda0003f05270 */
[----:B------:R-:W-:Y:S05]  /*27f0*/  @!P0 BRA `(.L_x_25328) ;  /* 0x0000000000548947 */ /* 0x000fea0003800000 */
[----:B------:R-:W-:-:S13]  /*2800*/  ISETP.NE.AND P0, PT, R0, 0x18, PT ;  /* 0x000000180000780c */ /* 0x000fda0003f05270 */
[----:B------:R-:W-:Y:S05]  /*2810*/  @P0 BRA `(.L_x_25316) ;  /* 0x0000000400f40947 */ /* 0x000fea0003800000 */
[----:B------:R-:W-:Y:S01]  /*2820*/  I2FP.F32.U32 R5, R2 ;  /* 0x0000000200057245 */ /* 0x000fe20000201000 */
        /* <DEDUP_REMOVED lines=14> */
.L_x_25330:
[----:B------:R-:W-:Y:S05]  /*2910*/  BSYNC B0 ;  /* 0x0000000000007941 */ /* 0x000fea0003800000 */
.L_x_25329:
[----:B------:R-:W-:-:S05]  /*2920*/  LOP3.LUT R3, R0, R3, RZ, 0xfc, !PT ;  /* 0x0000000300037212 */ /* 0x000fca00078efcff */
[----:B------:R0:W-:Y:S01]  /*2930*/  STG.E.U8 desc[UR36][R16.64], R3 ;  /* 0x0000000310007986 */ /* 0x0001e2000c101124 */
[----:B------:R-:W-:Y:S05]  /*2940*/  BRA `(.L_x_25317) ;  /* 0x0000000400fc7947 */ /* 0x000fea0003800000 */
.L_x_25328:
[----:B------:R-:W-:Y:S01]  /*2950*/  I2FP.F32.U32 R3, R2 ;  /* 0x0000000200037245 */ /* 0x000fe20000201000 */
        /* <DEDUP_REMOVED lines=12> */
.L_x_25332:
[----:B------:R-:W-:Y:S01]  /*2a20*/  IMAD.MOV.U32 R0, RZ, RZ, 0x7f ;  /* 0x0000007fff007424 */ /* 0x000fe200078e00ff */
[----:B------:R-:W-:-:S04]  /*2a30*/  ISETP.GT.U32.AND P0, PT, R2, 0x7f800000, PT ;  /* 0x7f8000000200780c */ /* 0x000fc80003f04070 */
[----:B------:R-:W-:-:S09]  /*2a40*/  SEL R0, R0, 0x7c, P0 ;  /* 0x0000007c00007807 */ /* 0x000fd20000000000 */
.L_x_25333:
[----:B------:R-:W-:Y:S05]  /*2a50*/  BSYNC B0 ;  /* 0x0000000000007941 */ /* 0x000fea0003800000 */
.L_x_25331:
[----:B------:R-:W-:-:S04]  /*2a60*/  LOP3.LUT R2, R3, 0x80000000, RZ, 0xc0, !PT ;  /* 0x8000000003027812 */ /* 0x000fc800078ec0ff */
[----:B------:R-:W-:-:S04]  /*2a70*/  SHF.R.U32.HI R3, RZ, 0x18, R2 ;  /* 0x00000018ff037819 */ /* 0x000fc80000011602 */
[----:B------:R-:W-:-:S05]  /*2a80*/  LOP3.LUT R3, R0, R3, RZ, 0xfc, !PT ;  /* 0x0000000300037212 */ /* 0x000fca00078efcff */
[----:B------:R0:W-:Y:S01]  /*2a90*/  STG.E.U8 desc[UR36][R16.64], R3 ;  /* 0x0000000310007986 */ /* 0x0001e2000c101124 */
[----:B------:R-:W-:Y:S05]  /*2aa0*/  BRA `(.L_x_25317) ;  /* 0x0000000400a47947 */ /* 0x000fea0003800000 */
.L_x_25327:
[----:B------:R-:W-:-:S04]  /*2ab0*/  I2FP.F32.U32 R0, R2 ;  /* 0x0000000200007245 */ /* 0x000fc80000201000 */
[----:B------:R-:W-:-:S05]  /*2ac0*/  F2FP.BF16.F32.PACK_AB R0, RZ, R0 ;  /* 0x00000000ff00723e */ /* 0x000fca00000010ff */
[----:B------:R0:W-:Y:S01]  /*2ad0*/  STG.E.U16 desc[UR36][R16.64], R0 ;  /* 0x0000000010007986 */ /* 0x0001e2000c101524 */
[----:B------:R-:W-:Y:S05]  /*2ae0*/  BRA `(.L_x_25317) ;  /* 0x0000000400947947 */ /* 0x000fea0003800000 */
.L_x_25324:
        /* <DEDUP_REMOVED lines=10> */
.L_x_25336:
[----:B------:R-:W-:Y:S01]  /*2b90*/  I2FP.F32.U32 R3, R2 ;  /* 0x0000000200037245 */ /* 0x000fe20000201000 */
        /* <DEDUP_REMOVED lines=16> */
.L_x_25339:
[----:B------:R-:W-:-:S04]  /*2ca0*/  LOP3.LUT R2, R3, 0x80000000, RZ, 0xc0, !PT ;  /* 0x8000000003027812 */ /* 0x000fc800078ec0ff */
[----:B------:R-:W-:-:S04]  /*2cb0*/  SHF.R.U32.HI R3, RZ, 0x18, R2 ;  /* 0x00000018ff037819 */ /* 0x000fc80000011602 */
[----:B------:R-:W-:-:S04]  /*2cc0*/  LOP3.LUT R0, R0, R3, RZ, 0xfc, !PT ;  /* 0x0000000300007212 */ /* 0x000fc800078efcff */
[----:B------:R-:W-:-:S07]  /*2cd0*/  PRMT R8, R0, 0x7610, R8 ;  /* 0x0000761000087816 */ /* 0x000fce0000000008 */
.L_x_25338:
[----:B------:R-:W-:Y:S05]  /*2ce0*/  BSYNC B0 ;  /* 0x0000000000007941 */ /* 0x000fea0003800000 */
.L_x_25337:
[----:B------:R0:W-:Y:S01]  /*2cf0*/  STG.E.U8 desc[UR36][R16.64], R8 ;  /* 0x0000000810007986 */ /* 0x0001e2000c101124 */
[----:B------:R-:W-:Y:S05]  /*2d00*/  BRA `(.L_x_25317) ;  /* 0x00000004000c7947 */ /* 0x000fea0003800000 */
.L_x_25335:
        /* <DEDUP_REMOVED lines=17> */
.L_x_25342:
[----:B------:R-:W-:-:S04]  /*2e20*/  LOP3.LUT R2, R3, 0x80000000, RZ, 0xc0, !PT ;  /* 0x8000000003027812 */ /* 0x000fc800078ec0ff */
[----:B------:R-:W-:-:S04]  /*2e30*/  SHF.R.U32.HI R3, RZ, 0x18, R2 ;  /* 0x00000018ff037819 */ /* 0x000fc80000011602 */
[----:B------:R-:W-:-:S04]  /*2e40*/  LOP3.LUT R0, R0, R3, RZ, 0xfc, !PT ;  /* 0x0000000300007212 */ /* 0x000fc800078efcff */
[----:B------:R-:W-:-:S07]  /*2e50*/  PRMT R8, R0, 0x7610, R8 ;  /* 0x0000761000087816 */ /* 0x000fce0000000008 */
.L_x_25341:
[----:B------:R-:W-:Y:S05]  /*2e60*/  BSYNC B0 ;  /* 0x0000000000007941 */ /* 0x000fea0003800000 */
.L_x_25340:
[----:B------:R0:W-:Y:S01]  /*2e70*/  STG.E.U8 desc[UR36][R16.64], R8 ;  /* 0x0000000810007986 */ /* 0x0001e2000c101124 */
[----:B------:R-:W-:Y:S05]  /*2e80*/  BRA `(.L_x_25317) ;  /* 0x0000000000ac7947 */ /* 0x000fea0003800000 */
.L_x_25334:
[----:B------:R-:W-:-:S13]  /*2e90*/  ISETP.NE.AND P0, PT, R0, 0x1c, PT ;  /* 0x0000001c0000780c */ /* 0x000fda0003f05270 */
[----:B------:R-:W-:Y:S05]  /*2ea0*/  @!P0 BRA `(.L_x_25343) ;  /* 0x0000000000a08947 */ /* 0x000fea0003800000 */
[----:B------:R-:W-:-:S13]  /*2eb0*/  ISETP.NE.AND P0, PT, R0, 0x1d, PT ;  /* 0x0000001d0000780c */ /* 0x000fda0003f05270 */
[----:B------:R-:W-:Y:S05]  /*2ec0*/  @!P0 BRA `(.L_x_25344) ;  /* 0x00000000008c8947 */ /* 0x000fea0003800000 */
[----:B------:R-:W-:-:S13]  /*2ed0*/  ISETP.NE.AND P0, PT, R0, 0x2c, PT ;  /* 0x0000002c0000780c */ /* 0x000fda0003f05270 */
[----:B------:R-:W-:Y:S05]  /*2ee0*/  @P0 BRA `(.L_x_25316) ;  /* 0x0000000000400947 */ /* 0x000fea0003800000 */
[----:B------:R-:W-:-:S04]  /*2ef0*/  I2FP.F32.U32 R3, R2 ;  /* 0x0000000200037245 */ /* 0x000fc80000201000 */
        /* <DEDUP_REMOVED lines=15> */
.L_x_25316:
        /* <DEDUP_REMOVED lines=16> */
.L_x_25345:
[----:B------:R-:W-:Y:S05]  /*30f0*/  BRA `(.L_x_25317) ;  /* 0x0000000000107947 */ /* 0x000fea0003800000 */
.L_x_25344:
[----:B------:R-:W-:-:S05]  /*3100*/  IMAD.MOV.U32 R3, RZ, RZ, RZ ;  /* 0x000000ffff037224 */ /* 0x000fca00078e00ff */
[----:B------:R0:W-:Y:S01]  /*3110*/  STG.E.64 desc[UR36][R16.64], R2 ;  /* 0x0000000210007986 */ /* 0x0001e2000c101b24 */
[----:B------:R-:W-:Y:S05]  /*3120*/  BRA `(.L_x_25317) ;  /* 0x0000000000047947 */ /* 0x000fea0003800000 */
.L_x_25343:
[----:B------:R0:W-:Y:S02]  /*3130*/  STG.E desc[UR36][R16.64], R2 ;  /* 0x0000000210007986 */ /* 0x0001e4000c101924 */
.L_x_25317:
[----:B------:R-:W-:-:S04]  /*3140*/  IMAD R18, R23, 0x200, R18 ;  /* 0x0000020017127824 */ /* 0x000fc800078e0212 */
[----:B------:R-:W-:-:S07]  /*3150*/  VIADD R19, R18, 0x80 ;  /* 0x0000008012137836 */ /* 0x000fce0000000000 */
.L_x_25277:
[----:B------:R-:W-:Y:S05]  /*3160*/  BSYNC B6 ;  /* 0x0000000000067941 */ /* 0x000fea0003800000 */
.L_x_25276:
        /* <DEDUP_REMOVED lines=307> */
.L_x_25348:
        /* <DEDUP_REMOVED lines=21> */
.L_x_25352:
[----:B------:R-:W2:Y:S02]  /*45f0*/  LDG.E.U8 R2, desc[UR36][R2.64] ;  /* 0x0000002402027981 */ /* 0x000ea4000c1e1100 */
[----:B--2---:R-:W-:Y:S01]  /*4600*/  ISETP.NE.AND P0, PT, R2, RZ, PT ;  /* 0x000000ff0200720c */ /* 0x004fe20003f05270 */
[----:B------:R-:W-:-:S12]  /*4610*/  BRA `(.L_x_25354) ;  /* 0x0000000c00747947 */ /* 0x000fd80003800000 */
.L_x_25351:
        /* <DEDUP_REMOVED lines=10> */
.L_x_25356:
[----:B------:R-:W2:Y:S02]  /*46c0*/  LDG.E R2, desc[UR36][R2.64] ;  /* 0x0000002402027981 */ /* 0x000ea4000c1e1900 */
[----:B--2---:R-:W-:Y:S01]  /*46d0*/  ISETP.NE.AND P0, PT, R2, RZ, PT ;  /* 0x000000ff0200720c */ /* 0x004fe20003f05270 */
[----:B------:R-:W-:-:S12]  /*46e0*/  BRA `(.L_x_25354) ;  /* 0x0000000c00407947 */ /* 0x000fd80003800000 */
.L_x_25355:
[----:B------:R-:W2:Y:S02]  /*46f0*/  LDG.E.U16 R2, desc[UR36][R2.64] ;  /* 0x0000002402027981 */ /* 0x000ea4000c1e1500 */
[----:B--2---:R-:W-:Y:S01]  /*4700*/  ISETP.NE.AND P0, PT, R2, RZ, PT ;  /* 0x000000ff0200720c */ /* 0x004fe20003f05270 */
[----:B------:R-:W-:-:S12]  /*4710*/  BRA `(.L_x_25354) ;  /* 0x0000000c00347947 */ /* 0x000fd80003800000 */
.L_x_25350:
        /* <DEDUP_REMOVED lines=9> */
.L_x_25358:
[----:B------:R-:W2:Y:S02]  /*47b0*/  LDG.E.U16 R0, desc[UR36][R2.64] ;  /* 0x0000002402007981 */ /* 0x000ea4000c1e1500 */
[----:B--2---:R-:W-:-:S05]  /*47c0*/  HADD2.F32 R0, -RZ, R0.H0_H0 ;  /* 0x20000000ff007230 */ /* 0x004fca0000004100 */
[----:B------:R-:W-:Y:S01]  /*47d0*/  FSETP.NEU.FTZ.AND P0, PT, R0, RZ, PT ;  /* 0x000000ff0000720b */ /* 0x000fe20003f1d000 */
[----:B------:R-:W-:-:S12]  /*47e0*/  BRA `(.L_x_25354) ;  /* 0x0000000c00007947 */ /* 0x000fd80003800000 */
.L_x_25357:
        /* <DEDUP_REMOVED lines=11> */
.L_x_25360:
        /* <DEDUP_REMOVED lines=10> */
.L_x_25359:
[----:B------:R-:W2:Y:S02]  /*4940*/  LDG.E.64 R2, desc[UR36][R2.64] ;  /* 0x0000002402027981 */ /* 0x000ea4000c1e1b00 */
[----:B--2---:R-:W-:Y:S01]  /*4950*/  DSETP.NEU.AND P0, PT, R2, RZ, PT ;  /* 0x000000ff0200722a */ /* 0x004fe20003f0d000 */
[----:B------:R-:W-:-:S13]  /*4960*/  BRA `(.L_x_25354) ;  /* 0x0000000800a07947 */ /* 0x000fda0003800000 */
.L_x_25349:
        /* <DEDUP_REMOVED lines=11> */
.L_x_25363:
[----:B------:R-:W2:Y:S02]  /*4a20*/  LDG.E.128 R4, desc[UR36][R2.64] ;  /* 0x0000002402047981 */ /* 0x000ea4000c1e1d00 */
[----:B--2---:R-:W-:-:S06]  /*4a30*/  DSETP.NEU.AND P0, PT, R6, RZ, PT ;  /* 0x000000ff0600722a */ /* 0x004fcc0003f0d000 */
[----:B------:R-:W-:Y:S01]  /*4a40*/  DSETP.NEU.OR P0, PT, R4, RZ, P0 ;  /* 0x000000ff0400722a */ /* 0x000fe2000070d400 */
[----:B------:R-:W-:-:S13]  /*4a50*/  BRA `(.L_x_25354) ;  /* 0x0000000800647947 */ /* 0x000fda0003800000 */
.L_x_25362:
        /* <DEDUP_REMOVED lines=27> */
.L_x_25365:
        /* <DEDUP_REMOVED lines=14> */
.L_x_25364:
[----:B------:R-:W2:Y:S02]  /*4cf0*/  LDG.E.U16 R0, desc[UR36][R2.64] ;  /* 0x0000002402007981 */ /* 0x000ea4000c1e1500 */
[----:B--2---:R-:W-:-:S05]  /*4d00*/  IMAD.U32 R0, R0, 0x10000, RZ ;  /* 0x0001000000007824 */ /* 0x004fca00078e00ff */
[----:B------:R-:W-:Y:S01]  /*4d10*/  FSETP.NEU.FTZ.AND P0, PT, R0, RZ, PT ;  /* 0x000000ff0000720b */ /* 0x000fe20003f1d000 */
[----:B------:R-:W-:-:S12]  /*4d20*/  BRA `(.L_x_25354) ;  /* 0x0000000400b07947 */ /* 0x000fd80003800000 */
.L_x_25361:
        /* <DEDUP_REMOVED lines=11> */
.L_x_25368:
        /* <DEDUP_REMOVED lines=21> */
.L_x_25372:
[----:B------:R-:W-:Y:S05]  /*4f30*/  BSYNC B1 ;  /* 0x0000000000017941 */ /* 0x000fea0003800000 */
.L_x_25371:
[----:B------:R-:W-:Y:S01]  /*4f40*/  LEA R3, R0, 0x3b800000, 0x17 ;  /* 0x3b80000000037811 */ /* 0x000fe200078eb8ff */
[----:B------:R-:W-:-:S05]  /*4f50*/  IMAD.SHL.U32 R0, R2, 0x100000, RZ ;  /* 0x0010000002007824 */ /* 0x000fca00078e00ff */
[----:B------:R-:W-:-:S07]  /*4f60*/  LOP3.LUT R0, R3, R0, R4, 0xfe, !PT ;  /* 0x0000000003007212 */ /* 0x000fce00078efe04 */
.L_x_25370:
[----:B------:R-:W-:Y:S05]  /*4f70*/  BSYNC B0 ;  /* 0x0000000000007941 */ /* 0x000fea0003800000 */
.L_x_25369:
[----:B------:R-:W-:Y:S01]  /*4f80*/  FSETP.NEU.FTZ.AND P0, PT, R0, RZ, PT ;  /* 0x000000ff0000720b */ /* 0x000fe20003f1d000 */
[----:B------:R-:W-:-:S12]  /*4f90*/  BRA `(.L_x_25354) ;  /* 0x0000000400147947 */ /* 0x000fd80003800000 */
.L_x_25367:
        /* <DEDUP_REMOVED lines=21> */
.L_x_25376:
[----:B------:R-:W-:Y:S05]  /*50f0*/  BSYNC B1 ;  /* 0x0000000000017941 */ /* 0x000fea0003800000 */
.L_x_25375:
[----:B------:R-:W-:Y:S01]  /*5100*/  LEA R3, R0, 0x37800000, 0x17 ;  /* 0x3780000000037811 */ /* 0x000fe200078eb8ff */
[----:B------:R-:W-:-:S05]  /*5110*/  IMAD.SHL.U32 R0, R2, 0x200000, RZ ;  /* 0x0020000002007824 */ /* 0x000fca00078e00ff */
[----:B------:R-:W-:-:S07]  /*5120*/  LOP3.LUT R0, R3, R0, R4, 0xfe, !PT ;  /* 0x0000000003007212 */ /* 0x000fce00078efe04 */
.L_x_25374:
[----:B------:R-:W-:Y:S05]  /*5130*/  BSYNC B0 ;  /* 0x0000000000007941 */ /* 0x000fea0003800000 */
.L_x_25373:
[----:B------:R-:W-:Y:S01]  /*5140*/  FSETP.NEU.FTZ.AND P0, PT, R0, RZ, PT ;  /* 0x000000ff0000720b */ /* 0x000fe20003f1d000 */
[----:B------:R-:W-:-:S12]  /*5150*/  BRA `(.L_x_25354) ;  /* 0x0000000000a47947 */ /* 0x000fd80003800000 */
.L_x_25366:
        /* <DEDUP_REMOVED lines=14> */
.L_x_25380:
[----:B------:R-:W-:Y:S05]  /*5240*/  BSYNC B0 ;  /* 0x0000000000007941 */ /* 0x000fea0003800000 */
.L_x_25379:
[----:B------:R-:W-:Y:S01]  /*5250*/  FSETP.NEU.FTZ.AND P0, PT, R0, RZ, PT ;  /* 0x000000ff0000720b */ /* 0x000fe20003f1d000 */
[----:B------:R-:W-:-:S12]  /*5260*/  BRA `(.L_x_25354) ;  /* 0x0000000000607947 */ /* 0x000fd80003800000 */
.L_x_25353:
        /* <DEDUP_REMOVED lines=16> */
.L_x_25381:
[----:B------:R-:W-:Y:S01]  /*5370*/  PLOP3.LUT P0, PT, PT, PT, PT, 0x8, 0x0 ;  /* 0x000000000000781c */ /* 0x000fe20003f0e170 */
[----:B------:R-:W-:-:S12]  /*5380*/  BRA `(.L_x_25354) ;  /* 0x0000000000187947 */ /* 0x000fd80003800000 */
.L_x_25378:
[----:B------:R-:W2:Y:S02]  /*5390*/  LDG.E.64 R2, desc[UR36][R2.64] ;  /* 0x0000002402027981 */ /* 0x000ea4000c1e1b00 */
[----:B--2---:R-:W-:-:S04]  /*53a0*/  ISETP.NE.U32.AND P0, PT, R2, RZ, PT ;  /* 0x000000ff0200720c */ /* 0x004fc80003f05070 */
[----:B------:R-:W-:Y:S01]  /*53b0*/  ISETP.NE.AND.EX P0, PT, R3, RZ, PT, P0 ;  /* 0x000000ff0300720c */ /* 0x000fe20003f05300 */
[----:B------:R-:W-:-:S12]  /*53c0*/  BRA `(.L_x_25354) ;  /* 0x0000000000087947 */ /* 0x000fd80003800000 */
.L_x_25377:
[----:B------:R-:W2:Y:S02]  /*53d0*/  LDG.E R2, desc[UR36][R2.64] ;  /* 0x0000002402027981 */ /* 0x000ea4000c1e1900 */
[----:B--2---:R-:W-:-:S13]  /*53e0*/  ISETP.NE.AND P0, PT, R2, RZ, PT ;  /* 0x000000ff0200720c */ /* 0x004fda0003f05270 */
.L_x_25354:
        /* <DEDUP_REMOVED lines=17> */
.L_x_25385:
[----:B------:R0:W-:Y:S01]  /*5500*/  STG.E.U8 desc[UR36][R16.64], R2 ;  /* 0x0000000210007986 */ /* 0x0001e2000c101124 */
[----:B------:R-:W-:Y:S05]  /*5510*/  BRA `(.L_x_25387) ;  /* 0x0000000c00487947 */ /* 0x000fea0003800000 */
.L_x_25384:
        /* <DEDUP_REMOVED lines=9> */
.L_x_25389:
[----:B------:R0:W-:Y:S01]  /*55b0*/  STG.E desc[UR36][R16.64], R2 ;  /* 0x0000000210007986 */ /* 0x0001e2000c101924 */
[----:B------:R-:W-:Y:S05]  /*55c0*/  BRA `(.L_x_25387) ;  /* 0x0000000c001c7947 */ /* 0x000fea0003800000 */
.L_x_25388:
[----:B------:R0:W-:Y:S01]  /*55d0*/  STG.E.U16 desc[UR36][R16.64], R2 ;  /* 0x0000000210007986 */ /* 0x0001e2000c101524 */
[----:B------:R-:W-:Y:S05]  /*55e0*/  BRA `(.L_x_25387) ;  /* 0x0000000c00147947 */ /* 0x000fea0003800000 */
.L_x_25383:
        /* <DEDUP_REMOVED lines=9> */
.L_x_25391:
[----:B------:R-:W-:-:S04]  /*5680*/  I2FP.F32.U32 R0, R2 ;  /* 0x0000000200007245 */ /* 0x000fc80000201000 */
[----:B------:R-:W-:-:S05]  /*5690*/  F2FP.F16.F32.PACK_AB R0, RZ, R0 ;  /* 0x00000000ff00723e */ /* 0x000fca00000000ff */
[----:B------:R0:W-:Y:S01]  /*56a0*/  STG.E.U16 desc[UR36][R16.64], R0 ;  /* 0x0000000010007986 */ /* 0x0001e2000c101524 */
[----:B------:R-:W-:Y:S05]  /*56b0*/  BRA `(.L_x_25387) ;  /* 0x0000000800e07947 */ /* 0x000fea0003800000 */
.L_x_25390:
        /* <DEDUP_REMOVED lines=10> */
.L_x_25393:
[----:B------:R-:W-:-:S04]  /*5760*/  I2FP.F32.U32 R2, R2 ;  /* 0x0000000200027245 */ /* 0x000fc80000201000 */
[----:B------:R-:W-:-:S04]  /*5770*/  F2FP.F16.F32.PACK_AB R3, RZ, R2 ;  /* 0x00000002ff03723e */ /* 0x000fc800000000ff */
[----:B------:R-:W-:-:S05]  /*5780*/  PRMT R3, R3, 0x5410, RZ ;  /* 0x0000541003037816 */ /* 0x000fca00000000ff */
[----:B------:R0:W-:Y:S01]  /*5790*/  STG.E desc[UR36][R16.64], R3 ;  /* 0x0000000310007986 */ /* 0x0001e2000c101924 */
[----:B------:R-:W-:Y:S05]  /*57a0*/  BRA `(.L_x_25387) ;  /* 0x0000000800a47947 */ /* 0x000fea0003800000 */
.L_x_25392:
[----:B------:R-:W0:Y:S02]  /*57b0*/  I2F.F64.U32 R2, R2 ;  /* 0x0000000200027312 */ /* 0x000e240000201800 */
[----:B0-----:R0:W-:Y:S01]  /*57c0*/  STG.E.64 desc[UR36][R16.64], R2 ;  /* 0x0000000210007986 */ /* 0x0011e2000c101b24 */
[----:B------:R-:W-:Y:S05]  /*57d0*/  BRA `(.L_x_25387) ;  /* 0x0000000800987947 */ /* 0x000fea0003800000 */
.L_x_25382:
        /* <DEDUP_REMOVED lines=10> */
.L_x_25396:
[----:B------:R-:W0:Y:S01]  /*5880*/  I2F.F64.U32 R4, R2 ;  /* 0x0000000200047312 */ /* 0x000e220000201800 */
[----:B------:R-:W-:-:S05]  /*5890*/  CS2R R6, SRZ ;  /* 0x0000000000067805 */ /* 0x000fca000001ff00 */
[----:B0-----:R0:W-:Y:S01]  /*58a0*/  STG.E.128 desc[UR36][R16.64], R4 ;  /* 0x0000000410007986 */ /* 0x0011e2000c101d24 */
[----:B------:R-:W-:Y:S05]  /*58b0*/  BRA `(.L_x_25387) ;  /* 0x0000000800607947 */ /* 0x000fea0003800000 */
.L_x_25395:
        /* <DEDUP_REMOVED lines=21> */
.L_x_25400:
[----:B------:R-:W-:Y:S05]  /*5a10*/  BSYNC B0 ;  /* 0x0000000000007941 */ /* 0x000fea0003800000 */
.L_x_25399:
[----:B------:R-:W-:-:S05]  /*5a20*/  LOP3.LUT R3, R0, R3, RZ, 0xfc, !PT ;  /* 0x0000000300037212 */ /* 0x000fca00078efcff */
[----:B------:R0:W-:Y:S01]  /*5a30*/  STG.E.U8 desc[UR36][R16.64], R3 ;  /* 0x0000000310007986 */ /* 0x0001e2000c101124 */
[----:B------:R-:W-:Y:S05]  /*5a40*/  BRA `(.L_x_25387) ;  /* 0x0000000400fc7947 */ /* 0x000fea0003800000 */
.L_x_25398:
        /* <DEDUP_REMOVED lines=13> */
.L_x_25402:
[----:B------:R-:W-:Y:S01]  /*5b20*/  IMAD.MOV.U32 R0, RZ, RZ, 0x7f ;  /* 0x0000007fff007424 */ /* 0x000fe200078e00ff */
[----:B------:R-:W-:-:S04]  /*5b30*/  ISETP.GT.U32.AND P0, PT, R2, 0x7f800000, PT ;  /* 0x7f8000000200780c */ /* 0x000fc80003f04070 */
[----:B------:R-:W-:-:S09]  /*5b40*/  SEL R0, R0, 0x7c, P0 ;  /* 0x0000007c00007807 */ /* 0x000fd20000000000 */
.L_x_25403:
[----:B------:R-:W-:Y:S05]  /*5b50*/  BSYNC B0 ;  /* 0x0000000000007941 */ /* 0x000fea0003800000 */
.L_x_25401:
[----:B------:R-:W-:-:S04]  /*5b60*/  LOP3.LUT R2, R3, 0x80000000, RZ, 0xc0, !PT ;  /* 0x8000000003027812 */ /* 0x000fc800078ec0ff */
[----:B------:R-:W-:-:S04]  /*5b70*/  SHF.R.U32.HI R3, RZ, 0x18, R2 ;  /* 0x00000018ff037819 */ /* 0x000fc80000011602 */
[----:B------:R-:W-:-:S05]  /*5b80*/  LOP3.LUT R3, R0, R3, RZ, 0xfc, !PT ;  /* 0x0000000300037212 */ /* 0x000fca00078efcff */
[----:B------:R0:W-:Y:S01]  /*5b90*/  STG.E.U8 desc[UR36][R16.64], R3 ;  /* 0x0000000310007986 */ /* 0x0001e2000c101124 */
[----:B------:R-:W-:Y:S05]  /*5ba0*/  BRA `(.L_x_25387) ;  /* 0x0000000400a47947 */ /* 0x000fea0003800000 */
.L_x_25397:
[----:B------:R-:W-:-:S04]  /*5bb0*/  I2FP.F32.U32 R0, R2 ;  /* 0x0000000200007245 */ /* 0x000fc80000201000 */
[----:B------:R-:W-:-:S05]  /*5bc0*/  F2FP.BF16.F32.PACK_AB R0, RZ, R0 ;  /* 0x00000000ff00723e */ /* 0x000fca00000010ff */
[----:B------:R0:W-:Y:S01]  /*5bd0*/  STG.E.U16 desc[UR36][R16.64], R0 ;  /* 0x0000000010007986 */ /* 0x0001e2000c101524 */
[----:B------:R-:W-:Y:S05]  /*5be0*/  BRA `(.L_x_25387) ;  /* 0x0000000400947947 */ /* 0x000fea0003800000 */
.L_x_25394:
        /* <DEDUP_REMOVED lines=10> */
.L_x_25406:
        /* <DEDUP_REMOVED lines=17> */
.L_x_25409:
[----:B------:R-:W-:-:S04]  /*5da0*/  LOP3.LUT R2, R3, 0x80000000, RZ, 0xc0, !PT ;  /* 0x8000000003027812 */ /* 0x000fc800078ec0ff */
[----:B------:R-:W-:-:S04]  /*5db0*/  SHF.R.U32.HI R3, RZ, 0x18, R2 ;  /* 0x00000018ff037819 */ /* 0x000fc80000011602 */
[----:B------:R-:W-:-:S04]  /*5dc0*/  LOP3.LUT R0, R0, R3, RZ, 0xfc, !PT ;  /* 0x0000000300007212 */ /* 0x000fc800078efcff */
[----:B------:R-:W-:-:S07]  /*5dd0*/  PRMT R8, R0, 0x7610, R8 ;  /* 0x0000761000087816 */ /* 0x000fce0000000008 */
.L_x_25408:
[----:B------:R-:W-:Y:S05]  /*5de0*/  BSYNC B0 ;  /* 0x0000000000007941 */ /* 0x000fea0003800000 */
.L_x_25407:
[----:B------:R3:W-:Y:S01]  /*5df0*/  STG.E.U8 desc[UR36][R16.64], R8 ;  /* 0x0000000810007986 */ /* 0x0007e2000c101124 */
[----:B------:R-:W-:Y:S05]  /*5e00*/  BRA `(.L_x_25387) ;  /* 0x00000004000c7947 */ /* 0x000fea0003800000 */
.L_x_25405:
        /* <DEDUP_REMOVED lines=17> */
.L_x_25412:
[----:B------:R-:W-:-:S04]  /*5f20*/  LOP3.LUT R2, R3, 0x80000000, RZ, 0xc0, !PT ;  /* 0x8000000003027812 */ /* 0x000fc800078ec0ff */
[----:B------:R-:W-:-:S04]  /*5f30*/  SHF.R.U32.HI R3, RZ, 0x18, R2 ;  /* 0x00000018ff037819 */ /* 0x000fc80000011602 */
[----:B------:R-:W-:-:S04]  /*5f40*/  LOP3.LUT R0, R0, R3, RZ, 0xfc, !PT ;  /* 0x0000000300007212 */ /* 0x000fc800078efcff */
[----:B------:R-:W-:-:S07]  /*5f50*/  PRMT R8, R0, 0x7610, R8 ;  /* 0x0000761000087816 */ /* 0x000fce0000000008 */
.L_x_25411:
[----:B------:R-:W-:Y:S05]  /*5f60*/  BSYNC B0 ;  /* 0x0000000000007941 */ /* 0x000fea0003800000 */
.L_x_25410:
[----:B------:R0:W-:Y:S01]  /*5f70*/  STG.E.U8 desc[UR36][R16.64], R8 ;  /* 0x0000000810007986 */ /* 0x0001e2000c101124 */
[----:B------:R-:W-:Y:S05]  /*5f80*/  BRA `(.L_x_25387) ;  /* 0x0000000000ac7947 */ /* 0x000fea0003800000 */
.L_x_25404:
        /* <DEDUP_REMOVED lines=22> */
.L_x_25386:
        /* <DEDUP_REMOVED lines=16> */
.L_x_25415:
[----:B------:R-:W-:Y:S05]  /*61f0*/  BRA `(.L_x_25387) ;  /* 0x0000000000107947 */ /* 0x000fea0003800000 */
.L_x_25414:
[----:B------:R-:W-:-:S05]  /*6200*/  IMAD.MOV.U32 R3, RZ, RZ, RZ ;  /* 0x000000ffff037224 */ /* 0x000fca00078e00ff */
[----:B------:R2:W-:Y:S01]  /*6210*/  STG.E.64 desc[UR36][R16.64], R2 ;  /* 0x0000000210007986 */ /* 0x0005e2000c101b24 */
[----:B------:R-:W-:Y:S05]  /*6220*/  BRA `(.L_x_25387) ;  /* 0x0000000000047947 */ /* 0x000fea0003800000 */
.L_x_25413:
[----:B------:R0:W-:Y:S02]  /*6230*/  STG.E desc[UR36][R16.64], R2 ;  /* 0x0000000210007986 */ /* 0x0001e4000c101924 */
.L_x_25387:
[----:B------:R-:W-:-:S07]  /*6240*/  VIADD R19, R19, 0x80 ;  /* 0x0000008013137836 */ /* 0x000fce0000000000 */
.L_x_25347:
[----:B------:R-:W-:Y:S05]  /*6250*/  BSYNC B6 ;  /* 0x0000000000067941 */ /* 0x000fea0003800000 */
.L_x_25346:
        /* <DEDUP_REMOVED lines=307> */
.L_x_25418:
        /* <DEDUP_REMOVED lines=21> */
.L_x_25422:
[----:B------:R-:W2:Y:S02]  /*76e0*/  LDG.E.U8 R2, desc[UR36][R2.64] ;  /* 0x0000002402027981 */ /* 0x000ea4000c1e1100 */
[----:B--2---:R-:W-:Y:S01]  /*76f0*/  ISETP.NE.AND P0, PT, R2, RZ, PT ;  /* 0x000000ff0200720c */ /* 0x004fe20003f05270 */
[----:B------:R-:W-:-:S12]  /*7700*/  BRA `(.L_x_25424) ;  /* 0x0000000c00747947 */ /* 0x000fd80003800000 */
.L_x_25421:
        /* <DEDUP_REMOVED lines=10> */
.L_x_25426:
[----:B------:R-:W2:Y:S02]  /*77b0*/  LDG.E R2, desc[UR36][R2.64] ;  /* 0x0000002402027981 */ /* 0x000ea4000c1e1900 */
[----:B--2---:R-:W-:Y:S01]  /*77c0*/  ISETP.NE.AND P0, PT, R2, RZ, PT ;  /* 0x000000ff0200720c */ /* 0x004fe20003f05270 */
[----:B------:R-:W-:-:S12]  /*77d0*/  BRA `(.L_x_25424) ;  /* 0x0000000c00407947 */ /* 0x000fd80003800000 */
.L_x_25425:
[----:B------:R-:W2:Y:S02]  /*77e0*/  LDG.E.U16 R2, desc[UR36][R2.64] ;  /* 0x0000002402027981 */ /* 0x000ea4000c1e1500 */
[----:B--2---:R-:W-:Y:S01]  /*77f0*/  ISETP.NE.AND P0, PT, R2, RZ, PT ;  /* 0x000000ff0200720c */ /* 0x004fe20003f05270 */
[----:B------:R-:W-:-:S12]  /*7800*/  BRA `(.L_x_25424) ;  /* 0x0000000c00347947 */ /* 0x000fd80003800000 */
.L_x_25420:
        /* <DEDUP_REMOVED lines=9> */
.L_x_25428:
[----:B------:R-:W2:Y:S02]  /*78a0*/  LDG.E.U16 R0, desc[UR36][R2.64] ;  /* 0x0000002402007981 */ /* 0x000ea4000c1e1500 */
[----:B--2---:R-:W-:-:S05]  /*78b0*/  HADD2.F32 R0, -RZ, R0.H0_H0 ;  /* 0x20000000ff007230 */ /* 0x004fca0000004100 */
[----:B------:R-:W-:Y:S01]  /*78c0*/  FSETP.NEU.FTZ.AND P0, PT, R0, RZ, PT ;  /* 0x000000ff0000720b */ /* 0x000fe20003f1d000 */
[----:B------:R-:W-:-:S12]  /*78d0*/  BRA `(.L_x_25424) ;  /* 0x0000000c00007947 */ /* 0x000fd80003800000 */
.L_x_25427:
        /* <DEDUP_REMOVED lines=11> */
.L_x_25430:
        /* <DEDUP_REMOVED lines=10> */
.L_x_25429:
[----:B------:R-:W2:Y:S02]  /*7a30*/  LDG.E.64 R2, desc[UR36][R2.64] ;  /* 0x0000002402027981 */ /* 0x000ea4000c1e1b00 */
[----:B--2---:R-:W-:Y:S01]  /*7a40*/  DSETP.NEU.AND P0, PT, R2, RZ, PT ;  /* 0x000000ff0200722a */ /* 0x004fe20003f0d000 */
[----:B------:R-:W-:-:S13]  /*7a50*/  BRA `(.L_x_25424) ;  /* 0x0000000800a07947 */ /* 0x000fda0003800000 */
.L_x_25419:
        /* <DEDUP_REMOVED lines=11> */
.L_x_25433:
[----:B------:R-:W2:Y:S02]  /*7b10*/  LDG.E.128 R4, desc[UR36][R2.64] ;  /* 0x0000002402047981 */ /* 0x000ea4000c1e1d00 */
[----:B--2---:R-:W-:-:S06]  /*7b20*/  DSETP.NEU.AND P0, PT, R6, RZ, PT ;  /* 0x000000ff0600722a */ /* 0x004fcc0003f0d000 */
[----:B------:R-:W-:Y:S01]  /*7b30*/  DSETP.NEU.OR P0, PT, R4, RZ, P0 ;  /* 0x000000ff0400722a */ /* 0x000fe2000070d400 */
[----:B------:R-:W-:-:S13]  /*7b40*/  BRA `(.L_x_25424) ;  /* 0x0000000800647947 */ /* 0x000fda0003800000 */
.L_x_25432:
        /* <DEDUP_REMOVED lines=27> */
.L_x_25435:
        /* <DEDUP_REMOVED lines=14> */
.L_x_25434:
[----:B------:R-:W2:Y:S02]  /*7de0*/  LDG.E.U16 R0, desc[UR36][R2.64] ;  /* 0x0000002402007981 */ /* 0x000ea4000c1e1500 */
[----:B--2---:R-:W-:-:S05]  /*7df0*/  IMAD.U32 R0, R0, 0x10000, RZ ;  /* 0x0001000000007824 */ /* 0x004fca00078e00ff */
[----:B------:R-:W-:Y:S01]  /*7e00*/  FSETP.NEU.FTZ.AND P0, PT, R0, RZ, PT ;  /* 0x000000ff0000720b */ /* 0x000fe20003f1d000 */
[----:B------:R-:W-:-:S12]  /*7e10*/  BRA `(.L_x_25424) ;  /* 0x0000000400b07947 */ /* 0x000fd80003800000 */
.L_x_25431:
        /* <DEDUP_REMOVED lines=11> */
.L_x_25438:
        /* <DEDUP_REMOVED lines=21> */
.L_x_25442:
[----:B------:R-:W-:Y:S05]  /*8020*/  BSYNC B1 ;  /* 0x0000000000017941 */ /* 0x000fea0003800000 */
.L_x_25441:
[----:B------:R-:W-:Y:S01]  /*8030*/  LEA R3, R0, 0x3b800000, 0x17 ;  /* 0x3b80000000037811 */ /* 0x000fe200078eb8ff */
[----:B------:R-:W-:-:S05]  /*8040*/  IMAD.SHL.U32 R0, R2, 0x100000, RZ ;  /* 0x0010000002007824 */ /* 0x000fca00078e00ff */
[----:B------:R-:W-:-:S07]  /*8050*/  LOP3.LUT R0, R3, R0, R4, 0xfe, !PT ;  /* 0x0000000003007212 */ /* 0x000fce00078efe04 */
.L_x_25440:
[----:B------:R-:W-:Y:S05]  /*8060*/  BSYNC B0 ;  /* 0x0000000000007941 */ /* 0x000fea0003800000 */
.L_x_25439:
[----:B------:R-:W-:Y:S01]  /*8070*/  FSETP.NEU.FTZ.AND P0, PT, R0, RZ, PT ;  /* 0x000000ff0000720b */ /* 0x000fe20003f1d000 */
[----:B------:R-:W-:-:S12]  /*8080*/  BRA `(.L_x_25424) ;  /* 0x0000000400147947 */ /* 0x000fd80003800000 */
.L_x_25437:
        /* <DEDUP_REMOVED lines=21> */
.L_x_25446:
[----:B------:R-:W-:Y:S05]  /*81e0*/  BSYNC B1 ;  /* 0x0000000000017941 */ /* 0x000fea0003800000 */
.L_x_25445:
[----:B------:R-:W-:Y:S01]  /*81f0*/  LEA R3, R0, 0x37800000, 0x17 ;  /* 0x3780000000037811 */ /* 0x000fe200078eb8ff */
[----:B------:R-:W-:-:S05]  /*8200*/  IMAD.SHL.U32 R0, R2, 0x200000, RZ ;  /* 0x0020000002007824 */ /* 0x000fca00078e00ff */
[----:B------:R-:W-:-:S07]  /*8210*/  LOP3.LUT R0, R3, R0, R4, 0xfe, !PT ;  /* 0x0000000003007212 */ /* 0x000fce00078efe04 */
.L_x_25444:
[----:B------:R-:W-:Y:S05]  /*8220*/  BSYNC B0 ;  /* 0x0000000000007941 */ /* 0x000fea0003800000 */
.L_x_25443:
[----:B------:R-:W-:Y:S01]  /*8230*/  FSETP.NEU.FTZ.AND P0, PT, R0, RZ, PT ;  /* 0x000000ff0000720b */ /* 0x000fe20003f1d000 */
[----:B------:R-:W-:-:S12]  /*8240*/  BRA `(.L_x_25424) ;  /* 0x0000000000a47947 */ /* 0x000fd80003800000 */
.L_x_25436:
        /* <DEDUP_REMOVED lines=14> */
.L_x_25450:
[----:B------:R-:W-:Y:S05]  /*8330*/  BSYNC B0 ;  /* 0x0000000000007941 */ /* 0x000fea0003800000 */
.L_x_25449:
[----:B------:R-:W-:Y:S01]  /*8340*/  FSETP.NEU.FTZ.AND P0, PT, R0, RZ, PT ;  /* 0x000000ff0000720b */ /* 0x000fe20003f1d000 */
[----:B------:R-:W-:-:S12]  /*8350*/  BRA `(.L_x_25424) ;  /* 0x0000000000607947 */ /* 0x000fd80003800000 */
.L_x_25423:
        /* <DEDUP_REMOVED lines=16> */
.L_x_25451:
[----:B------:R-:W-:Y:S01]  /*8460*/  PLOP3.LUT P0, PT, PT, PT, PT, 0x8, 0x0 ;  /* 0x000000000000781c */ /* 0x000fe20003f0e170 */
[----:B------:R-:W-:-:S12]  /*8470*/  BRA `(.L_x_25424) ;  /* 0x0000000000187947 */ /* 0x000fd80003800000 */
.L_x_25448:
[----:B------:R-:W2:Y:S02]  /*8480*/  LDG.E.64 R2, desc[UR36][R2.64] ;  /* 0x0000002402027981 */ /* 0x000ea4000c1e1b00 */
[----:B--2---:R-:W-:-:S04]  /*8490*/  ISETP.NE.U32.AND P0, PT, R2, RZ, PT ;  /* 0x000000ff0200720c */ /* 0x004fc80003f05070 */
[----:B------:R-:W-:Y:S01]  /*84a0*/  ISETP.NE.AND.EX P0, PT, R3, RZ, PT, P0 ;  /* 0x000000ff0300720c */ /* 0x000fe20003f05300 */
[----:B------:R-:W-:-:S12]  /*84b0*/  BRA `(.L_x_25424) ;  /* 0x0000000000087947 */ /* 0x000fd80003800000 */
.L_x_25447:
[----:B------:R-:W2:Y:S02]  /*84c0*/  LDG.E R2, desc[UR36][R2.64] ;  /* 0x0000002402027981 */ /* 0x000ea4000c1e1900 */
[----:B--2---:R-:W-:-:S13]  /*84d0*/  ISETP.NE.AND P0, PT, R2, RZ, PT ;  /* 0x000000ff0200720c */ /* 0x004fda0003f05270 */
.L_x_25424:
        /* <DEDUP_REMOVED lines=17> */
.L_x_25455:
[----:B------:R3:W-:Y:S01]  /*85f0*/  STG.E.U8 desc[UR36][R16.64], R2 ;  /* 0x0000000210007986 */ /* 0x0007e2000c101124 */
[----:B------:R-:W-:Y:S05]  /*8600*/  BRA `(.L_x_25457) ;  /* 0x0000000c00487947 */ /* 0x000fea0003800000 */
.L_x_25454:
        /* <DEDUP_REMOVED lines=9> */
.L_x_25459:
[----:B------:R2:W-:Y:S01]  /*86a0*/  STG.E desc[UR36][R16.64], R2 ;  /* 0x0000000210007986 */ /* 0x0005e2000c101924 */
[----:B------:R-:W-:Y:S05]  /*86b0*/  BRA `(.L_x_25457) ;  /* 0x0000000c001c7947 */ /* 0x000fea0003800000 */
.L_x_25458:
[----:B------:R0:W-:Y:S01]  /*86c0*/  STG.E.U16 desc[UR36][R16.64], R2 ;  /* 0x0000000210007986 */ /* 0x0001e2000c101524 */
[----:B------:R-:W-:Y:S05]  /*86d0*/  BRA `(.L_x_25457) ;  /* 0x0000000c00147947 */ /* 0x000fea0003800000 */
.L_x_25453:
        /* <DEDUP_REMOVED lines=9> */
.L_x_25461:
[----:B------:R-:W-:-:S04]  /*8770*/  I2FP.F32.U32 R0, R2 ;  /* 0x0000000200007245 */ /* 0x000fc80000201000 */
[----:B------:R-:W-:-:S05]  /*8780*/  F2FP.F16.F32.PACK_AB R0, RZ, R0 ;  /* 0x00000000ff00723e */ /* 0x000fca00000000ff */
[----:B------:R0:W-:Y:S01]  /*8790*/  STG.E.U16 desc[UR36][R16.64], R0 ;  /* 0x0000000010007986 */ /* 0x0001e2000c101524 */
[----:B------:R-:W-:Y:S05]  /*87a0*/  BRA `(.L_x_25457) ;  /* 0x0000000800e07947 */ /* 0x000fea0003800000 */
.L_x_25460:
        /* <DEDUP_REMOVED lines=10> */
.L_x_25463:
[----:B------:R-:W-:-:S04]  /*8850*/  I2FP.F32.U32 R2, R2 ;  /* 0x0000000200027245 */ /* 0x000fc80000201000 */
[----:B------:R-:W-:-:S04]  /*8860*/  F2FP.F16.F32.PACK_AB R3, RZ, R2 ;  /* 0x00000002ff03723e */ /* 0x000fc800000000ff */
[----:B------:R-:W-:-:S05]  /*8870*/  PRMT R3, R3, 0x5410, RZ ;  /* 0x0000541003037816 */ /* 0x000fca00000000ff */
[----:B------:R0:W-:Y:S01]  /*8880*/  STG.E desc[UR36][R16.64], R3 ;  /* 0x0000000310007986 */ /* 0x0001e2000c101924 */
[----:B------:R-:W-:Y:S05]  /*8890*/  BRA `(.L_x_25457) ;  /* 0x0000000800a47947 */ /* 0x000fea0003800000 */
.L_x_25462:
[----:B------:R-:W0:Y:S02]  /*88a0*/  I2F.F64.U32 R2, R2 ;  /* 0x0000000200027312 */ /* 0x000e240000201800 */
[----:B0-----:R0:W-:Y:S01]  /*88b0*/  STG.E.64 desc[UR36][R16.64], R2 ;  /* 0x0000000210007986 */ /* 0x0011e2000c101b24 */
[----:B------:R-:W-:Y:S05]  /*88c0*/  BRA `(.L_x_25457) ;  /* 0x0000000800987947 */ /* 0x000fea0003800000 */
.L_x_25452:
        /* <DEDUP_REMOVED lines=10> */
.L_x_25466:
[----:B------:R-:W0:Y:S01]  /*8970*/  I2F.F64.U32 R4, R2 ;  /* 0x0000000200047312 */ /* 0x000e220000201800 */
[----:B------:R-:W-:-:S05]  /*8980*/  CS2R R6, SRZ ;  /* 0x0000000000067805 */ /* 0x000fca000001ff00 */
[----:B0-----:R0:W-:Y:S01]  /*8990*/  STG.E.128 desc[UR36][R16.64], R4 ;  /* 0x0000000410007986 */ /* 0x0011e2000c101d24 */
[----:B------:R-:W-:Y:S05]  /*89a0*/  BRA `(.L_x_25457) ;  /* 0x0000000800607947 */ /* 0x000fea0003800000 */
.L_x_25465:
        /* <DEDUP_REMOVED lines=21> */
.L_x_25470:
[----:B------:R-:W-:Y:S05]  /*8b00*/  BSYNC B0 ;  /* 0x0000000000007941 */ /* 0x000fea0003800000 */
.L_x_25469:
[----:B------:R-:W-:-:S05]  /*8b10*/  LOP3.LUT R3, R0, R3, RZ, 0xfc, !PT ;  /* 0x0000000300037212 */ /* 0x000fca00078efcff */
[----:B------:R0:W-:Y:S01]  /*8b20*/  STG.E.U8 desc[UR36][R16.64], R3 ;  /* 0x0000000310007986 */ /* 0x0001e2000c101124 */
[----:B------:R-:W-:Y:S05]  /*8b30*/  BRA `(.L_x_25457) ;  /* 0x0000000400fc7947 */ /* 0x000fea0003800000 */
.L_x_25468:
        /* <DEDUP_REMOVED lines=13> */
.L_x_25472:
[----:B------:R-:W-:Y:S01]  /*8c10*/  IMAD.MOV.U32 R0, RZ, RZ, 0x7f ;  /* 0x0000007fff007424 */ /* 0x000fe200078e00ff */
[----:B------:R-:W-:-:S04]  /*8c20*/  ISETP.GT.U32.AND P0, PT, R2, 0x7f800000, PT ;  /* 0x7f8000000200780c */ /* 0x000fc80003f04070 */
[----:B------:R-:W-:-:S09]  /*8c30*/  SEL R0, R0, 0x7c, P0 ;  /* 0x0000007c00007807 */ /* 0x000fd20000000000 */
.L_x_25473:
[----:B------:R-:W-:Y:S05]  /*8c40*/  BSYNC B0 ;  /* 0x0000000000007941 */ /* 0x000fea0003800000 */
.L_x_25471:
[----:B------:R-:W-:-:S04]  /*8c50*/  LOP3.LUT R2, R3, 0x80000000, RZ, 0xc0, !PT ;  /* 0x8000000003027812 */ /* 0x000fc800078ec0ff */
[----:B------:R-:W-:-:S04]  /*8c60*/  SHF.R.U32.HI R3, RZ, 0x18, R2 ;  /* 0x00000018ff037819 */ /* 0x000fc80000011602 */
[----:B------:R-:W-:-:S05]  /*8c70*/  LOP3.LUT R3, R0, R3, RZ, 0xfc, !PT ;  /* 0x0000000300037212 */ /* 0x000fca00078efcff */
[----:B------:R0:W-:Y:S01]  /*8c80*/  STG.E.U8 desc[UR36][R16.64], R3 ;  /* 0x0000000310007986 */ /* 0x0001e2000c101124 */
[----:B------:R-:W-:Y:S05]  /*8c90*/  BRA `(.L_x_25457) ;  /* 0x0000000400a47947 */ /* 0x000fea0003800000 */
.L_x_25467:
[----:B------:R-:W-:-:S04]  /*8ca0*/  I2FP.F32.U32 R0, R2 ;  /* 0x0000000200007245 */ /* 0x000fc80000201000 */
[----:B------:R-:W-:-:S05]  /*8cb0*/  F2FP.BF16.F32.PACK_AB R0, RZ, R0 ;  /* 0x00000000ff00723e */ /* 0x000fca00000010ff */
[----:B------:R0:W-:Y:S01]  /*8cc0*/  STG.E.U16 desc[UR36][R16.64], R0 ;  /* 0x0000000010007986 */ /* 0x0001e2000c101524 */
[----:B------:R-:W-:Y:S05]  /*8cd0*/  BRA `(.L_x_25457) ;  /* 0x0000000400947947 */ /* 0x000fea0003800000 */
.L_x_25464:
        /* <DEDUP_REMOVED lines=10> */
.L_x_25476:
        /* <DEDUP_REMOVED lines=17> */
.L_x_25479:
[----:B------:R-:W-:-:S04]  /*8e90*/  LOP3.LUT R2, R3, 0x80000000, RZ, 0xc0, !PT ;  /* 0x8000000003027812 */ /* 0x000fc800078ec0ff */
[----:B------:R-:W-:-:S04]  /*8ea0*/  SHF.R.U32.HI R3, RZ, 0x18, R2 ;  /* 0x00000018ff037819 */ /* 0x000fc80000011602 */
[----:B------:R-:W-:-:S04]  /*8eb0*/  LOP3.LUT R0, R0, R3, RZ, 0xfc, !PT ;  /* 0x0000000300007212 */ /* 0x000fc800078efcff */
[----:B------:R-:W-:-:S07]  /*8ec0*/  PRMT R8, R0, 0x7610, R8 ;  /* 0x0000761000087816 */ /* 0x000fce0000000008 */
.L_x_25478:
[----:B------:R-:W-:Y:S05]  /*8ed0*/  BSYNC B0 ;  /* 0x0000000000007941 */ /* 0x000fea0003800000 */
.L_x_25477:
[----:B------:R0:W-:Y:S01]  /*8ee0*/  STG.E.U8 desc[UR36][R16.64], R8 ;  /* 0x0000000810007986 */ /* 0x0001e2000c101124 */
[----:B------:R-:W-:Y:S05]  /*8ef0*/  BRA `(.L_x_25457) ;  /* 0x00000004000c7947 */ /* 0x000fea0003800000 */
.L_x_25475:
        /* <DEDUP_REMOVED lines=17> */
.L_x_25482:
[----:B------:R-:W-:-:S04]  /*9010*/  LOP3.LUT R2, R3, 0x80000000, RZ, 0xc0, !PT ;  /* 0x8000000003027812 */ /* 0x000fc800078ec0ff */
[----:B------:R-:W-:-:S04]  /*9020*/  SHF.R.U32.HI R3, RZ, 0x18, R2 ;  /* 0x00000018ff037819 */ /* 0x000fc80000011602 */
[----:B------:R-:W-:-:S04]  /*9030*/  LOP3.LUT R0, R0, R3, RZ, 0xfc, !PT ;  /* 0x0000000300007212 */ /* 0x000fc800078efcff */
[----:B------:R-:W-:-:S07]  /*9040*/  PRMT R8, R0, 0x7610, R8 ;  /* 0x0000761000087816 */ /* 0x000fce0000000008 */
.L_x_25481:
[----:B------:R-:W-:Y:S05]  /*9050*/  BSYNC B0 ;  /* 0x0000000000007941 */ /* 0x000fea0003800000 */
.L_x_25480:
[----:B------:R0:W-:Y:S01]  /*9060*/  STG.E.U8 desc[UR36][R16.64], R8 ;  /* 0x0000000810007986 */ /* 0x0001e2000c101124 */
[----:B------:R-:W-:Y:S05]  /*9070*/  BRA `(.L_x_25457) ;  /* 0x0000000000ac7947 */ /* 0x000fea0003800000 */
.L_x_25474:
        /* <DEDUP_REMOVED lines=22> */
.L_x_25456:
        /* <DEDUP_REMOVED lines=16> */
.L_x_25485:
[----:B------:R-:W-:Y:S05]  /*92e0*/  BRA `(.L_x_25457) ;  /* 0x0000000000107947 */ /* 0x000fea0003800000 */
.L_x_25484:
[----:B------:R-:W-:-:S05]  /*92f0*/  IMAD.MOV.U32 R3, RZ, RZ, RZ ;  /* 0x000000ffff037224 */ /* 0x000fca00078e00ff */
[----:B------:R0:W-:Y:S01]  /*9300*/  STG.E.64 desc[UR36][R16.64], R2 ;  /* 0x0000000210007986 */ /* 0x0001e2000c101b24 */
[----:B------:R-:W-:Y:S05]  /*9310*/  BRA `(.L_x_25457) ;  /* 0x0000000000047947 */ /* 0x000fea0003800000 */
.L_x_25483:
[----:B------:R0:W-:Y:S02]  /*9320*/  STG.E desc[UR36][R16.64], R2 ;  /* 0x0000000210007986 */ /* 0x0001e4000c101924 */
.L_x_25457:
[----:B------:R-:W-:-:S07]  /*9330*/  VIADD R19, R19, 0x80 ;  /* 0x0000008013137836 */ /* 0x000fce0000000000 */
.L_x_25417:
[----:B------:R-:W-:Y:S05]  /*9340*/  BSYNC B6 ;  /* 0x0000000000067941 */ /* 0x000fea0003800000 */
.L_x_25416:
        /* <DEDUP_REMOVED lines=306> */
.L_x_25486:
        /* <DEDUP_REMOVED lines=21> */
.L_x_25490:
[----:B------:R-:W2:Y:S02]  /*a7c0*/  LDG.E.U8 R2, desc[UR36][R2.64] ;  /* 0x0000002402027981 */ /* 0x000ea4000c1e1100 */
[----:B--2---:R-:W-:Y:S01]  /*a7d0*/  ISETP.NE.AND P0, PT, R2, RZ, PT ;  /* 0x000000ff0200720c */ /* 0x004fe20003f05270 */
[----:B------:R-:W-:-:S12]  /*a7e0*/  BRA `(.L_x_25492) ;  /* 0x0000000c00747947 */ /* 0x000fd80003800000 */
.L_x_25489:
        /* <DEDUP_REMOVED lines=10> */
.L_x_25494:
[----:B------:R-:W2:Y:S02]  /*a890*/  LDG.E R2, desc[UR36][R2.64] ;  /* 0x0000002402027981 */ /* 0x000ea4000c1e1900 */
[----:B--2---:R-:W-:Y:S01]  /*a8a0*/  ISETP.NE.AND P0, PT, R2, RZ, PT ;  /* 0x000000ff0200720c */ /* 0x004fe20003f05270 */
[----:B------:R-:W-:-:S12]  /*a8b0*/  BRA `(.L_x_25492) ;  /* 0x0000000c00407947 */ /* 0x000fd80003800000 */
.L_x_25493:
[----:B------:R-:W2:Y:S02]  /*a8c0*/  LDG.E.U16 R2, desc[UR36][R2.64] ;  /* 0x0000002402027981 */ /* 0x000ea4000c1e1500 */
[----:B--2---:R-:W-:Y:S01]  /*a8d0*/  ISETP.NE.AND P0, PT, R2, RZ, PT ;  /* 0x000000ff0200720c */ /* 0x004fe20003f05270 */
[----:B------:R-:W-:-:S12]  /*a8e0*/  BRA `(.L_x_25492) ;  /* 0x0000000c00347947 */ /* 0x000fd80003800000 */
.L_x_25488:
        /* <DEDUP_REMOVED lines=9> */
.L_x_25496:
[----:B------:R-:W2:Y:S02]  /*a980*/  LDG.E.U16 R0, desc[UR36][R2.64] ;  /* 0x0000002402007981 */ /* 0x000ea4000c1e1500 */
[----:B--2---:R-:W-:-:S05]  /*a990*/  HADD2.F32 R0, -RZ, R0.H0_H0 ;  /* 0x20000000ff007230 */ /* 0x004fca0000004100 */
[----:B------:R-:W-:Y:S01]  /*a9a0*/  FSETP.NEU.FTZ.AND P0, PT, R0, RZ, PT ;  /* 0x000000ff0000720b */ /* 0x000fe20003f1d000 */
[----:B------:R-:W-:-:S12]  /*a9b0*/  BRA `(.L_x_25492) ;  /* 0x0000000c00007947 */ /* 0x000fd80003800000 */
.L_x_25495:
        /* <DEDUP_REMOVED lines=11> */
.L_x_25498:
        /* <DEDUP_REMOVED lines=10> */
.L_x_25497:
[----:B------:R-:W2:Y:S02]  /*ab10*/  LDG.E.64 R2, desc[UR36][R2.64] ;  /* 0x0000002402027981 */ /* 0x000ea4000c1e1b00 */
[----:B--2---:R-:W-:Y:S01]  /*ab20*/  DSETP.NEU.AND P0, PT, R2, RZ, PT ;  /* 0x000000ff0200722a */ /* 0x004fe20003f0d000 */
[----:B------:R-:W-:-:S13]  /*ab30*/  BRA `(.L_x_25492) ;  /* 0x0000000800a07947 */ /* 0x000fda0003800000 */
.L_x_25487:
        /* <DEDUP_REMOVED lines=11> */
.L_x_25501:
[----:B------:R-:W2:Y:S02]  /*abf0*/  LDG.E.128 R4, desc[UR36][R2.64] ;  /* 0x0000002402047981 */ /* 0x000ea4000c1e1d00 */
[----:B--2---:R-:W-:-:S06]  /*ac00*/  DSETP.NEU.AND P0, PT, R6, RZ, PT ;  /* 0x000000ff0600722a */ /* 0x004fcc0003f0d000 */
[----:B------:R-:W-:Y:S01]  /*ac10*/  DSETP.NEU.OR P0, PT, R4, RZ, P0 ;  /* 0x000000ff0400722a */ /* 0x000fe2000070d400 */
[----:B------:R-:W-:-:S13]  /*ac20*/  BRA `(.L_x_25492) ;  /* 0x0000000800647947 */ /* 0x000fda0003800000 */
.L_x_25500:
        /* <DEDUP_REMOVED lines=27> */
.L_x_25503:
        /* <DEDUP_REMOVED lines=14> */
.L_x_25502:
[----:B------:R-:W2:Y:S02]  /*aec0*/  LDG.E.U16 R0, desc[UR36][R2.64] ;  /* 0x0000002402007981 */ /* 0x000ea4000c1e1500 */
[----:B--2---:R-:W-:-:S05]  /*aed0*/  IMAD.U32 R0, R0, 0x10000, RZ ;  /* 0x0001000000007824 */ /* 0x004fca00078e00ff */
[----:B------:R-:W-:Y:S01]  /*aee0*/  FSETP.NEU.FTZ.AND P0, PT, R0, RZ, PT ;  /* 0x000000ff0000720b */ /* 0x000fe20003f1d000 */
[----:B------:R-:W-:-:S12]  /*aef0*/  BRA `(.L_x_25492) ;  /* 0x0000000400b07947 */ /* 0x000fd80003800000 */
.L_x_25499:
        /* <DEDUP_REMOVED lines=11> */
.L_x_25506:
        /* <DEDUP_REMOVED lines=21> */
.L_x_25510:
[----:B------:R-:W-:Y:S05]  /*b100*/  BSYNC B1 ;  /* 0x0000000000017941 */ /* 0x000fea0003800000 */
.L_x_25509:
[----:B------:R-:W-:Y:S01]  /*b110*/  LEA R3, R0, 0x3b800000, 0x17 ;  /* 0x3b80000000037811 */ /* 0x000fe200078eb8ff */
[----:B------:R-:W-:-:S05]  /*b120*/  IMAD.SHL.U32 R0, R2, 0x100000, RZ ;  /* 0x0010000002007824 */ /* 0x000fca00078e00ff */
[----:B------:R-:W-:-:S07]  /*b130*/  LOP3.LUT R0, R3, R0, R4, 0xfe, !PT ;  /* 0x0000000003007212 */ /* 0x000fce00078efe04 */
.L_x_25508:
[----:B------:R-:W-:Y:S05]  /*b140*/  BSYNC B0 ;  /* 0x0000000000007941 */ /* 0x000fea0003800000 */
.L_x_25507:
[----:B------:R-:W-:Y:S01]  /*b150*/  FSETP.NEU.FTZ.AND P0, PT, R0, RZ, PT ;  /* 0x000000ff0000720b */ /* 0x000fe20003f1d000 */
[----:B------:R-:W-:-:S12]  /*b160*/  BRA `(.L_x_25492) ;  /* 0x0000000400147947 */ /* 0x000fd80003800000 */
.L_x_25505:
        /* <DEDUP_REMOVED lines=21> */
.L_x_25514:
[----:B------:R-:W-:Y:S05]  /*b2c0*/  BSYNC B1 ;  /* 0x0000000000017941 */ /* 0x000fea0003800000 */
.L_x_25513:
[----:B------:R-:W-:Y:S01]  /*b2d0*/  LEA R3, R0, 0x37800000, 0x17 ;  /* 0x3780000000037811 */ /* 0x000fe200078eb8ff */
[----:B------:R-:W-:-:S05]  /*b2e0*/  IMAD.SHL.U32 R0, R2, 0x200000, RZ ;  /* 0x0020000002007824 */ /* 0x000fca00078e00ff */
[----:B------:R-:W-:-:S07]  /*b2f0*/  LOP3.LUT R0, R3, R0, R4, 0xfe, !PT ;  /* 0x0000000003007212 */ /* 0x000fce00078efe04 */
.L_x_25512:
[----:B------:R-:W-:Y:S05]  /*b300*/  BSYNC B0 ;  /* 0x0000000000007941 */ /* 0x000fea0003800000 */
.L_x_25511:
[----:B------:R-:W-:Y:S01]  /*b310*/  FSETP.NEU.FTZ.AND P0, PT, R0, RZ, PT ;  /* 0x000000ff0000720b */ /* 0x000fe20003f1d000 */
[----:B------:R-:W-:-:S12]  /*b320*/  BRA `(.L_x_25492) ;  /* 0x0000000000a47947 */ /* 0x000fd80003800000 */
.L_x_25504:
        /* <DEDUP_REMOVED lines=14> */
.L_x_25518:
[----:B------:R-:W-:Y:S05]  /*b410*/  BSYNC B0 ;  /* 0x0000000000007941 */ /* 0x000fea0003800000 */
.L_x_25517:
[----:B------:R-:W-:Y:S01]  /*b420*/  FSETP.NEU.FTZ.AND P0, PT, R0, RZ, PT ;  /* 0x000000ff0000720b */ /* 0x000fe20003f1d000 */
[----:B------:R-:W-:-:S12]  /*b430*/  BRA `(.L_x_25492) ;  /* 0x0000000000607947 */ /* 0x000fd80003800000 */
.L_x_25491:
        /* <DEDUP_REMOVED lines=16> */
.L_x_25519:
[----:B------:R-:W-:Y:S01]  /*b540*/  PLOP3.LUT P0, PT, PT, PT, PT, 0x8, 0x0 ;  /* 0x000000000000781c */ /* 0x000fe20003f0e170 */
[----:B------:R-:W-:-:S12]  /*b550*/  BRA `(.L_x_25492) ;  /* 0x0000000000187947 */ /* 0x000fd80003800000 */
.L_x_25516:
[----:B------:R-:W2:Y:S02]  /*b560*/  LDG.E.64 R2, desc[UR36][R2.64] ;  /* 0x0000002402027981 */ /* 0x000ea4000c1e1b00 */
[----:B--2---:R-:W-:-:S04]  /*b570*/  ISETP.NE.U32.AND P0, PT, R2, RZ, PT ;  /* 0x000000ff0200720c */ /* 0x004fc80003f05070 */
[----:B------:R-:W-:Y:S01]  /*b580*/  ISETP.NE.AND.EX P0, PT, R3, RZ, PT, P0 ;  /* 0x000000ff0300720c */ /* 0x000fe20003f05300 */
[----:B------:R-:W-:-:S12]  /*b590*/  BRA `(.L_x_25492) ;  /* 0x0000000000087947 */ /* 0x000fd80003800000 */
.L_x_25515:
[----:B------:R-:W2:Y:S02]  /*b5a0*/  LDG.E R2, desc[UR36][R2.64] ;  /* 0x0000002402027981 */ /* 0x000ea4000c1e1900 */
[----:B--2---:R-:W-:-:S13]  /*b5b0*/  ISETP.NE.AND P0, PT, R2, RZ, PT ;  /* 0x000000ff0200720c */ /* 0x004fda0003f05270 */
.L_x_25492:
        /* <DEDUP_REMOVED lines=17> */
.L_x_25523:
[----:B------:R-:W-:Y:S01]  /*b6d0*/  STG.E.U8 desc[UR36][R16.64], R2 ;  /* 0x0000000210007986 */ /* 0x000fe2000c101124 */
[----:B------:R-:W-:Y:S05]  /*b6e0*/  EXIT ;  /* 0x000000000000794d */ /* 0x000fea0003800000 */
.L_x_25522:
        /* <DEDUP_REMOVED lines=9> */
.L_x_25526:
[----:B------:R-:W-:Y:S01]  /*b780*/  STG.E desc[UR36][R16.64], R2 ;  /* 0x0000000210007986 */ /* 0x000fe2000c101924 */
[----:B------:R-:W-:Y:S05]  /*b790*/  EXIT ;  /* 0x000000000000794d */ /* 0x000fea0003800000 */
.L_x_25525:
[----:B------:R-:W-:Y:S01]  /*b7a0*/  STG.E.U16 desc[UR36][R16.64], R2 ;  /* 0x0000000210007986 */ /* 0x000fe2000c101524 */
[----:B------:R-:W-:Y:S05]  /*b7b0*/  EXIT ;  /* 0x000000000000794d */ /* 0x000fea0003800000 */
.L_x_25521:
[----:B------:R-:W-:-:S13]  /*b7c0*/  ISETP.GT.AND P0, PT, R0, 0x6, PT ;  /* 0x000000060000780c */ /* 0x000fda0003f04270 */
[----:B------:R-:W-:Y:S05]  /*b7d0*/  @P0 BRA `(.L_x_25527) ;  /* 0x00000000002c0947 */ /* 0x000fea0003800000 */
[----:B------:R-:W-:-:S13]  /*b7e0*/  ISETP.NE.AND P0, PT, R0, 0x5, PT ;  /* 0x000000050000780c */ /* 0x000fda0003f05270 */
[----:B------:R-:W-:Y:S05]  /*b7f0*/  @!P0 BRA `(.L_x_25528) ;  /* 0x0000000000148947 */ /* 0x000fea0003800000 */
[----:B------:R-:W-:-:S13]  /*b800*/  ISETP.NE.AND P0, PT, R0, 0x6, PT ;  /* 0x000000060000780c */ /* 0x000fda0003f05270 */
[----:B------:R-:W-:Y:S05]  /*b810*/  @P0 BRA `(.L_x_25524) ;  /* 0x0000000800a80947 */ /* 0x000fea0003800000 */
[----:B------:R-:W-:-:S05]  /*b820*/  I2FP.F32.U32 R3, R2 ;  /* 0x0000000200037245 */ /* 0x000fca0000201000 */
[----:B------:R-:W-:Y:S01]  /*b830*/  STG.E desc[UR36][R16.64], R3 ;  /* 0x0000000310007986 */ /* 0x000fe2000c101924 */
[----:B------:R-:W-:Y:S05]  /*b840*/  EXIT ;  /* 0x000000000000794d */ /* 0x000fea0003800000 */
.L_x_25528:
[----:B------:R-:W-:-:S04]  /*b850*/  I2FP.F32.U32 R0, R2 ;  /* 0x0000000200007245 */ /* 0x000fc80000201000 */
[----:B------:R-:W-:-:S05]  /*b860*/  F2FP.F16.F32.PACK_AB R0, RZ, R0 ;  /* 0x00000000ff00723e */ /* 0x000fca00000000ff */
[----:B------:R-:W-:Y:S01]  /*b870*/  STG.E.U16 desc[UR36][R16.64], R0 ;  /* 0x0000000010007986 */ /* 0x000fe2000c101524 */
[----:B------:R-:W-:Y:S05]  /*b880*/  EXIT ;  /* 0x000000000000794d */ /* 0x000fea0003800000 */
.L_x_25527:
        /* <DEDUP_REMOVED lines=8> */
[----:B------:R-:W-:Y:S01]  /*b910*/  STG.E.64 desc[UR36][R16.64], R2 ;  /* 0x0000000210007986 */ /* 0x000fe2000c101b24 */
[----:B------:R-:W-:Y:S05]  /*b920*/  EXIT ;  /* 0x000000000000794d */ /* 0x000fea0003800000 */
.L_x_25530:
[----:B------:R-:W-:-:S04]  /*b930*/  I2FP.F32.U32 R2, R2 ;  /* 0x0000000200027245 */ /* 0x000fc80000201000 */
[----:B------:R-:W-:-:S04]  /*b940*/  F2FP.F16.F32.PACK_AB R3, RZ, R2 ;  /* 0x00000002ff03723e */ /* 0x000fc800000000ff */
[----:B------:R-:W-:-:S05]  /*b950*/  PRMT R3, R3, 0x5410, RZ ;  /* 0x0000541003037816 */ /* 0x000fca00000000ff */
[----:B------:R-:W-:Y:S01]  /*b960*/  STG.E desc[UR36][R16.64], R3 ;  /* 0x0000000310007986 */ /* 0x000fe2000c101924 */
[----:B------:R-:W-:Y:S05]  /*b970*/  EXIT ;  /* 0x000000000000794d */ /* 0x000fea0003800000 */
.L_x_25529:
[----:B------:R-:W0:Y:S02]  /*b980*/  I2F.F64.U32 R2, R2 ;  /* 0x0000000200027312 */ /* 0x000e240000201800 */
[----:B0-----:R-:W-:Y:S01]  /*b990*/  STG.E.64 desc[UR36][R16.64], R2 ;  /* 0x0000000210007986 */ /* 0x001fe2000c101b24 */
[----:B------:R-:W-:Y:S05]  /*b9a0*/  EXIT ;  /* 0x000000000000794d */ /* 0x000fea0003800000 */
.L_x_25520:
        /* <DEDUP_REMOVED lines=8> */
[----:B------:R-:W-:Y:S01]  /*ba30*/  STG.E.U8 desc[UR36][R16.64], R2 ;  /* 0x0000000210007986 */ /* 0x000fe2000c101124 */
[----:B------:R-:W-:Y:S05]  /*ba40*/  EXIT ;  /* 0x000000000000794d */ /* 0x000fea0003800000 */
.L_x_25533:
[----:B------:R-:W0:Y:S01]  /*ba50*/  I2F.F64.U32 R4, R2 ;  /* 0x0000000200047312 */ /* 0x000e220000201800 */
[----:B------:R-:W-:-:S05]  /*ba60*/  CS2R R6, SRZ ;  /* 0x0000000000067805 */ /* 0x000fca000001ff00 */
[----:B0-----:R-:W-:Y:S01]  /*ba70*/  STG.E.128 desc[UR36][R16.64], R4 ;  /* 0x0000000410007986 */ /* 0x001fe2000c101d24 */
[----:B------:R-:W-:Y:S05]  /*ba80*/  EXIT ;  /* 0x000000000000794d */ /* 0x000fea0003800000 */
.L_x_25532:
        /* <DEDUP_REMOVED lines=21> */
.L_x_25537:
[----:B------:R-:W-:Y:S05]  /*bbe0*/  BSYNC B0 ;  /* 0x0000000000007941 */ /* 0x000fea0003800000 */
.L_x_25536:
[----:B------:R-:W-:-:S05]  /*bbf0*/  LOP3.LUT R3, R0, R3, RZ, 0xfc, !PT ;  /* 0x0000000300037212 */ /* 0x000fca00078efcff */
[----:B------:R-:W-:Y:S01]  /*bc00*/  STG.E.U8 desc[UR36][R16.64], R3 ;  /* 0x0000000310007986 */ /* 0x000fe2000c101124 */
[----:B------:R-:W-:Y:S05]  /*bc10*/  EXIT ;  /* 0x000000000000794d */ /* 0x000fea0003800000 */
.L_x_25535:
        /* <DEDUP_REMOVED lines=13> */
.L_x_25539:
[----:B------:R-:W-:Y:S01]  /*bcf0*/  IMAD.MOV.U32 R0, RZ, RZ, 0x7f ;  /* 0x0000007fff007424 */ /* 0x000fe200078e00ff */
[----:B------:R-:W-:-:S04]  /*bd00*/  ISETP.GT.U32.AND P0, PT, R2, 0x7f800000, PT ;  /* 0x7f8000000200780c */ /* 0x000fc80003f04070 */
[----:B------:R-:W-:-:S09]  /*bd10*/  SEL R0, R0, 0x7c, P0 ;  /* 0x0000007c00007807 */ /* 0x000fd20000000000 */
.L_x_25540:
[----:B------:R-:W-:Y:S05]  /*bd20*/  BSYNC B0 ;  /* 0x0000000000007941 */ /* 0x000fea0003800000 */
.L_x_25538:
[----:B------:R-:W-:-:S04]  /*bd30*/  LOP3.LUT R2, R3, 0x80000000, RZ, 0xc0, !PT ;  /* 0x8000000003027812 */ /* 0x000fc800078ec0ff */
[----:B------:R-:W-:-:S04]  /*bd40*/  SHF.R.U32.HI R3, RZ, 0x18, R2 ;  /* 0x00000018ff037819 */ /* 0x000fc80000011602 */
[----:B------:R-:W-:-:S05]  /*bd50*/  LOP3.LUT R3, R0, R3, RZ, 0xfc, !PT ;  /* 0x0000000300037212 */ /* 0x000fca00078efcff */
[----:B------:R-:W-:Y:S01]  /*bd60*/  STG.E.U8 desc[UR36][R16.64], R3 ;  /* 0x0000000310007986 */ /* 0x000fe2000c101124 */
[----:B------:R-:W-:Y:S05]  /*bd70*/  EXIT ;  /* 0x000000000000794d */ /* 0x000fea0003800000 */
.L_x_25534:
[----:B------:R-:W-:-:S04]  /*bd80*/  I2FP.F32.U32 R0, R2 ;  /* 0x0000000200007245 */ /* 0x000fc80000201000 */
[----:B------:R-:W-:-:S05]  /*bd90*/  F2FP.BF16.F32.PACK_AB R0, RZ, R0 ;  /* 0x00000000ff00723e */ /* 0x000fca00000010ff */
[----:B------:R-:W-:Y:S01]  /*bda0*/  STG.E.U16 desc[UR36][R16.64], R0 ;  /* 0x0000000010007986 */ /* 0x000fe2000c101524 */
[----:B------:R-:W-:Y:S05]  /*bdb0*/  EXIT ;  /* 0x000000000000794d */ /* 0x000fea0003800000 */
.L_x_25531:
        /* <DEDUP_REMOVED lines=10> */
.L_x_25543:
        /* <DEDUP_REMOVED lines=17> */
.L_x_25546:
[----:B------:R-:W-:-:S04]  /*bf70*/  LOP3.LUT R2, R3, 0x80000000, RZ, 0xc0, !PT ;  /* 0x8000000003027812 */ /* 0x000fc800078ec0ff */
[----:B------:R-:W-:-:S04]  /*bf80*/  SHF.R.U32.HI R3, RZ, 0x18, R2 ;  /* 0x00000018ff037819 */ /* 0x000fc80000011602 */
[----:B------:R-:W-:-:S04]  /*bf90*/  LOP3.LUT R0, R0, R3, RZ, 0xfc, !PT ;  /* 0x0000000300007212 */ /* 0x000fc800078efcff */
[----:B------:R-:W-:-:S07]  /*bfa0*/  PRMT R8, R0, 0x7610, R8 ;  /* 0x0000761000087816 */ /* 0x000fce0000000008 */
.L_x_25545:
[----:B------:R-:W-:Y:S05]  /*bfb0*/  BSYNC B0 ;  /* 0x0000000000007941 */ /* 0x000fea0003800000 */
.L_x_25544:
[----:B------:R-:W-:Y:S01]  /*bfc0*/  STG.E.U8 desc[UR36][R16.64], R8 ;  /* 0x0000000810007986 */ /* 0x000fe2000c101124 */
[----:B------:R-:W-:Y:S05]  /*bfd0*/  EXIT ;  /* 0x000000000000794d */ /* 0x000fea0003800000 */
.L_x_25542:
        /* <DEDUP_REMOVED lines=17> */
.L_x_25549:
[----:B------:R-:W-:-:S04]  /*c0f0*/  LOP3.LUT R2, R3, 0x80000000, RZ, 0xc0, !PT ;  /* 0x8000000003027812 */ /* 0x000fc800078ec0ff */
[----:B------:R-:W-:-:S04]  /*c100*/  SHF.R.U32.HI R3, RZ, 0x18, R2 ;  /* 0x00000018ff037819 */ /* 0x000fc80000011602 */
[----:B------:R-:W-:-:S04]  /*c110*/  LOP3.LUT R0, R0, R3, RZ, 0xfc, !PT ;  /* 0x0000000300007212 */ /* 0x000fc800078efcff */
[----:B------:R-:W-:-:S07]  /*c120*/  PRMT R8, R0, 0x7610, R8 ;  /* 0x0000761000087816 */ /* 0x000fce0000000008 */
.L_x_25548:
[----:B------:R-:W-:Y:S05]  /*c130*/  BSYNC B0 ;  /* 0x0000000000007941 */ /* 0x000fea0003800000 */
.L_x_25547:
[----:B------:R-:W-:Y:S01]  /*c140*/  STG.E.U8 desc[UR36][R16.64], R8 ;  /* 0x0000000810007986 */ /* 0x000fe2000c101124 */
[----:B------:R-:W-:Y:S05]  /*c150*/  EXIT ;  /* 0x000000000000794d */ /* 0x000fea0003800000 */
.L_x_25541:
        /* <DEDUP_REMOVED lines=22> */
.L_x_25524:
        /* <DEDUP_REMOVED lines=16> */
.L_x_25552:
[----:B------:R-:W-:Y:S05]  /*c3c0*/  EXIT ;  /* 0x000000000000794d */ /* 0x000fea0003800000 */
.L_x_25551:
[----:B------:R-:W-:-:S05]  /*c3d0*/  IMAD.MOV.U32 R3, RZ, RZ, RZ ;  /* 0x000000ffff037224 */ /* 0x000fca00078e00ff */
[----:B------:R-:W-:Y:S01]  /*c3e0*/  STG.E.64 desc[UR36][R16.64], R2 ;  /* 0x0000000210007986 */ /* 0x000fe2000c101b24 */
[----:B------:R-:W-:Y:S05]  /*c3f0*/  EXIT ;  /* 0x000000000000794d */ /* 0x000fea0003800000 */
.L_x_25550:
[----:B------:R-:W-:Y:S01]  /*c400*/  STG.E desc[UR36][R16.64], R2 ;  /* 0x0000000210007986 */ /* 0x000fe2000c101924 */
[----:B------:R-:W-:Y:S05]  /*c410*/  EXIT ;  /* 0x000000000000794d */ /* 0x000fea0003800000 */
.L_x_25553:
        /* <DEDUP_REMOVED lines=14> */
.L_x_42341:


//--------------------- .text._ZN2at6native27unrolled_elementwise_kernelINS0_13AUnaryFunctorIbbbZNS0_19minimum_kernel_cudaERNS_18TensorIteratorBaseEEUlbbE_EESt5arrayIPcLm2EELi4E23TrivialOffsetCalculatorILi1EjESB_NS0_6memory12LoadWithCastILi1EEENSC_13StoreWithCastILi1EEEEEviT_T0_T2_T3_T4_T5_ --------------------------
	.section	.text._ZN2at6native27unrolled_elementwise_kernelINS0_13AUnaryFunctorIbbbZNS0_19minimum_kernel_cudaERNS_18TensorIteratorBaseEEUlbbE_EESt5arrayIPcLm2EELi4E23TrivialOffsetCalculatorILi1EjESB_NS0_6memory12LoadWithCastILi1EEENSC_13StoreWithCastILi1EEEEEviT_T0_T2_T3_T4_T5_,"ax",@progbits
	.align	128
        .global         _ZN2at6native27unrolled_elementwise_kernelINS0_13AUnaryFunctorIbbbZNS0_19minimum_kernel_cudaERNS_18TensorIteratorBaseEEUlbbE_EESt5arrayIPcLm2EELi4E23TrivialOffsetCalculatorILi1EjESB_NS0_6memory12LoadWithCastILi1EEENSC_13StoreWithCastILi1EEEEEviT_T0_T2_T3_T4_T5_
        .type           _ZN2at6native27unrolled_elementwise_kernelINS0_13AUnaryFunctorIbbbZNS0_19minimum_kernel_cudaERNS_18TensorIteratorBaseEEUlbbE_EESt5arrayIPcLm2EELi4E23TrivialOffsetCalculatorILi1EjESB_NS0_6memory12LoadWithCastILi1EEENSC_13StoreWithCastILi1EEEEEviT_T0_T2_T3_T4_T5_,@function
        .size           _ZN2at6native27unrolled_elementwise_kernelINS0_13AUnaryFunctorIbbbZNS0_19minimum_kernel_cudaERNS_18TensorIteratorBaseEEUlbbE_EESt5arrayIPcLm2EELi4E23TrivialOffsetCalculatorILi1EjESB_NS0_6memory12LoadWithCastILi1EEENSC_13StoreWithCastILi1EEEEEviT_T0_T2_T3_T4_T5_,(.L_x_42342 - _ZN2at6native27unrolled_elementwise_kernelINS0_13AUnaryFunctorIbbbZNS0_19minimum_kernel_cudaERNS_18TensorIteratorBaseEEUlbbE_EESt5arrayIPcLm2EELi4E23TrivialOffsetCalculatorILi1EjESB_NS0_6memory12LoadWithCastILi1EEENSC_13StoreWithCastILi1EEEEEviT_T0_T2_T3_T4_T5_)
        .other          _ZN2at6native27unrolled_elementwise_kernelINS0_13AUnaryFunctorIbbbZNS0_19minimum_kernel_cudaERNS_18TensorIteratorBaseEEUlbbE_EESt5arrayIPcLm2EELi4E23TrivialOffsetCalculatorILi1EjESB_NS0_6memory12LoadWithCastILi1EEENSC_13StoreWithCastILi1EEEEEviT_T0_T2_T3_T4_T5_,@"STO_CUDA_ENTRY STV_DEFAULT"
_ZN2at6native27unrolled_elementwise_kernelINS0_13AUnaryFunctorIbbbZNS0_19minimum_kernel_cudaERNS_18TensorIteratorBaseEEUlbbE_EESt5arrayIPcLm2EELi4E23TrivialOffsetCalculatorILi1EjESB_NS0_6memory12LoadWithCastILi1EEENSC_13StoreWithCastILi1EEEEEviT_T0_T2_T3_T4_T5_:
.text._ZN2at6native27unrolled_elementwise_kernelINS0_13AUnaryFunctorIbbbZNS0_19minimum_kernel_cudaERNS_18TensorIteratorBaseEEUlbbE_EESt5arrayIPcLm2EELi4E23TrivialOffsetCalculatorILi1EjESB_NS0_6memory12LoadWithCastILi1EEENSC_13StoreWithCastILi1EEEEEviT_T0_T2_T3_T4_T5_:
        /* <DEDUP_REMOVED lines=32> */
.L_x_25559:
[----:B------:R-:W2:Y:S02]  /*0200*/  LDG.E.U8 R4, desc[UR36][R4.64] ;  /* 0x0000002404047981 */ /* 0x000ea4000c1e1100 */
[----:B--2---:R-:W-:Y:S01]  /*0210*/  ISETP.NE.AND P0, PT, R4, RZ, PT ;  /* 0x000000ff0400720c */ /* 0x004fe20003f05270 */
[----:B------:R-:W-:-:S12]  /*0220*/  BRA `(.L_x_25561) ;  /* 0x0000000c00787947 */ /* 0x000fd80003800000 */
.L_x_25558:
        /* <DEDUP_REMOVED lines=10> */
.L_x_25563:
[----:B------:R-:W2:Y:S02]  /*02d0*/  LDG.E R4, desc[UR36][R4.64] ;  /* 0x0000002404047981 */ /* 0x000ea4000c1e1900 */
[----:B--2---:R-:W-:Y:S01]  /*02e0*/  ISETP.NE.AND P0, PT, R4, RZ, PT ;  /* 0x000000ff0400720c */ /* 0x004fe20003f05270 */
[----:B------:R-:W-:-:S12]  /*02f0*/  BRA `(.L_x_25561) ;  /* 0x0000000c00447947 */ /* 0x000fd80003800000 */
.L_x_25562:
[----:B------:R-:W2:Y:S02]  /*0300*/  LDG.E.U16 R4, desc[UR36][R4.64] ;  /* 0x0000002404047981 */ /* 0x000ea4000c1e1500 */
[----:B--2---:R-:W-:Y:S01]  /*0310*/  ISETP.NE.AND P0, PT, R4, RZ, PT ;  /* 0x000000ff0400720c */ /* 0x004fe20003f05270 */
[----:B------:R-:W-:-:S12]  /*0320*/  BRA `(.L_x_25561) ;  /* 0x0000000c00387947 */ /* 0x000fd80003800000 */
.L_x_25557:
        /* <DEDUP_REMOVED lines=9> */
.L_x_25565:
[----:B------:R-:W2:Y:S02]  /*03c0*/  LDG.E.U16 R0, desc[UR36][R4.64] ;  /* 0x0000002404007981 */ /* 0x000ea4000c1e1500 */
[----:B--2---:R-:W-:-:S05]  /*03d0*/  HADD2.F32 R0, -RZ, R0.H0_H0 ;  /* 0x20000000ff007230 */ /* 0x004fca0000004100 */
[----:B------:R-:W-:Y:S01]  /*03e0*/  FSETP.NEU.FTZ.AND P0, PT, R0, RZ, PT ;  /* 0x000000ff0000720b */ /* 0x000fe20003f1d000 */
[----:B------:R-:W-:-:S12]  /*03f0*/  BRA `(.L_x_25561) ;  /* 0x0000000c00047947 */ /* 0x000fd80003800000 */
.L_x_25564:
        /* <DEDUP_REMOVED lines=11> */
.L_x_25567:
        /* <DEDUP_REMOVED lines=10> */
.L_x_25566:
[----:B------:R-:W2:Y:S02]  /*0550*/  LDG.E.64 R4, desc[UR36][R4.64] ;  /* 0x0000002404047981 */ /* 0x000ea4000c1e1b00 */
[----:B--2---:R-:W-:Y:S01]  /*0560*/  DSETP.NEU.AND P0, PT, R4, RZ, PT ;  /* 0x000000ff0400722a */ /* 0x004fe20003f0d000 */
[----:B------:R-:W-:-:S13]  /*0570*/  BRA `(.L_x_25561) ;  /* 0x0000000800a47947 */ /* 0x000fda0003800000 */
.L_x_25556:
        /* <DEDUP_REMOVED lines=11> */
.L_x_25570:
[----:B------:R-:W2:Y:S02]  /*0630*/  LDG.E.128 R4, desc[UR36][R4.64] ;  /* 0x0000002404047981 */ /* 0x000ea4000c1e1d00 */
[----:B--2---:R-:W-:-:S06]  /*0640*/  DSETP.NEU.AND P0, PT, R6, RZ, PT ;  /* 0x000000ff0600722a */ /* 0x004fcc0003f0d000 */
[----:B------:R-:W-:Y:S01]  /*0650*/  DSETP.NEU.OR P0, PT, R4, RZ, P0 ;  /* 0x000000ff0400722a */ /* 0x000fe2000070d400 */
[----:B------:R-:W-:-:S13]  /*0660*/  BRA `(.L_x_25561) ;  /* 0x0000000800687947 */ /* 0x000fda0003800000 */
.L_x_25569:
        /* <DEDUP_REMOVED lines=27> */
.L_x_25572:
        /* <DEDUP_REMOVED lines=13> */
[----:B------:R-:W-:Y:S01]  /*08f0*/  FSETP.NEU.FTZ.AND P0, PT, R0, RZ, PT ;  /* 0x000000ff0000720b */ /* 0x000fe20003f1d000 */
[----:B------:R-:W-:-:S12]  /*0900*/  BRA `(.L_x_25561) ;  /* 0x0000000400c07947 */ /* 0x000fd80003800000 */
.L_x_25571:
[----:B------:R-:W2:Y:S02]  /*0910*/  LDG.E.U16 R0, desc[UR36][R4.64] ;  /* 0x0000002404007981 */ /* 0x000ea4000c1e1500 */
[----:B--2---:R-:W-:-:S05]  /*0920*/  IMAD.U32 R0, R0, 0x10000, RZ ;  /* 0x0001000000007824 */ /* 0x004fca00078e00ff */
[----:B------:R-:W-:Y:S01]  /*0930*/  FSETP.NEU.FTZ.AND P0, PT, R0, RZ, PT ;  /* 0x000000ff0000720b */ /* 0x000fe20003f1d000 */
[----:B------:R-:W-:-:S12]  /*0940*/  BRA `(.L_x_25561) ;  /* 0x0000000400b07947 */ /* 0x000fd80003800000 */
.L_x_25568:
        /* <DEDUP_REMOVED lines=11> */
.L_x_25575:
        /* <DEDUP_REMOVED lines=21> */
.L_x_25579:
[----:B------:R-:W-:Y:S05]  /*0b50*/  BSYNC B1 ;  /* 0x0000000000017941 */ /* 0x000fea0003800000 */
.L_x_25578:
[----:B------:R-:W-:Y:S01]  /*0b60*/  LEA R5, R0, 0x3b800000, 0x17 ;  /* 0x3b80000000057811 */ /* 0x000fe200078eb8ff */
[----:B------:R-:W-:-:S05]  /*0b70*/  IMAD.SHL.U32 R0, R3, 0x100000, RZ ;  /* 0x0010000003007824 */ /* 0x000fca00078e00ff */
[----:B------:R-:W-:-:S07]  /*0b80*/  LOP3.LUT R0, R5, R0, R6, 0xfe, !PT ;  /* 0x0000000005007212 */ /* 0x000fce00078efe06 */
.L_x_25577:
[----:B------:R-:W-:Y:S05]  /*0b90*/  BSYNC B0 ;  /* 0x0000000000007941 */ /* 0x000fea0003800000 */
.L_x_25576:
[----:B------:R-:W-:Y:S01]  /*0ba0*/  FSETP.NEU.FTZ.AND P0, PT, R0, RZ, PT ;  /* 0x000000ff0000720b */ /* 0x000fe20003f1d000 */
[----:B------:R-:W-:-:S12]  /*0bb0*/  BRA `(.L_x_25561) ;  /* 0x0000000400147947 */ /* 0x000fd80003800000 */
.L_x_25574:
        /* <DEDUP_REMOVED lines=21> */
.L_x_25583:
[----:B------:R-:W-:Y:S05]  /*0d10*/  BSYNC B1 ;  /* 0x0000000000017941 */ /* 0x000fea0003800000 */
.L_x_25582:
[----:B------:R-:W-:Y:S01]  /*0d20*/  LEA R5, R0, 0x37800000, 0x17 ;  /* 0x3780000000057811 */ /* 0x000fe200078eb8ff */
[----:B------:R-:W-:-:S05]  /*0d30*/  IMAD.SHL.U32 R0, R3, 0x200000, RZ ;  /* 0x0020000003007824 */ /* 0x000fca00078e00ff */
[----:B------:R-:W-:-:S07]  /*0d40*/  LOP3.LUT R0, R5, R0, R6, 0xfe, !PT ;  /* 0x0000000005007212 */ /* 0x000fce00078efe06 */
.L_x_25581:
[----:B------:R-:W-:Y:S05]  /*0d50*/  BSYNC B0 ;  /* 0x0000000000007941 */ /* 0x000fea0003800000 */
.L_x_25580:
[----:B------:R-:W-:Y:S01]  /*0d60*/  FSETP.NEU.FTZ.AND P0, PT, R0, RZ, PT ;  /* 0x000000ff0000720b */ /* 0x000fe20003f1d000 */
[----:B------:R-:W-:-:S12]  /*0d70*/  BRA `(.L_x_25561) ;  /* 0x0000000000a47947 */ /* 0x000fd80003800000 */
.L_x_25573:
        /* <DEDUP_REMOVED lines=14> */
.L_x_25587:
[----:B------:R-:W-:Y:S05]  /*0e60*/  BSYNC B0 ;  /* 0x0000000000007941 */ /* 0x000fea0003800000 */
.L_x_25586:
[----:B------:R-:W-:Y:S01]  /*0e70*/  FSETP.NEU.FTZ.AND P0, PT, R0, RZ, PT ;  /* 0x000000ff0000720b */ /* 0x000fe20003f1d000 */
[----:B------:R-:W-:-:S12]  /*0e80*/  BRA `(.L_x_25561) ;  /* 0x0000000000607947 */ /* 0x000fd80003800000 */
.L_x_25560:
        /* <DEDUP_REMOVED lines=16> */
.L_x_25588:
[----:B------:R-:W-:Y:S01]  /*0f90*/  PLOP3.LUT P0, PT, PT, PT, PT, 0x8, 0x0 ;  /* 0x000000000000781c */ /* 0x000fe20003f0e170 */
[----:B------:R-:W-:-:S12]  /*0fa0*/  BRA `(.L_x_25561) ;  /* 0x0000000000187947 */ /* 0x000fd80003800000 */
.L_x_25585:
[----:B------:R-:W2:Y:S02]  /*0fb0*/  LDG.E.64 R4, desc[UR36][R4.64] ;  /* 0x0000002404047981 */ /* 0x000ea4000c1e1b00 */
[----:B--2---:R-:W-:-:S04]  /*0fc0*/  ISETP.NE.U32.AND P0, PT, R4, RZ, PT ;  /* 0x000000ff0400720c */ /* 0x004fc80003f05070 */
[----:B------:R-:W-:Y:S01]  /*0fd0*/  ISETP.NE.AND.EX P0, PT, R5, RZ, PT, P0 ;  /* 0x000000ff0500720c */ /* 0x000fe20003f05300 */
[----:B------:R-:W-:-:S12]  /*0fe0*/  BRA `(.L_x_25561) ;  /* 0x0000000000087947 */ /* 0x000fd80003800000 */
.L_x_25584:
[----:B------:R-:W2:Y:S02]  /*0ff0*/  LDG.E R4, desc[UR36][R4.64] ;  /* 0x0000002404047981 */ /* 0x000ea4000c1e1900 */
[----:B--2---:R-:W-:-:S13]  /*1000*/  ISETP.NE.AND P0, PT, R4, RZ, PT ;  /* 0x000000ff0400720c */ /* 0x004fda0003f05270 */
.L_x_25561:
[----:B------:R-:W0:Y:S01]  /*1010*/  S2R R25, SR_TID.X ;  /* 0x0000000000197919 */ /* 0x000e220000002100 */
[----:B------:R-:W-:Y:S01]  /*1020*/  SEL R18, RZ, 0x1, !P0 ;  /* 0x00000001ff127807 */ /* 0x000fe20004000000 */
[----:B0-----:R-:W-:-:S07]  /*1030*/  VIADD R25, R25, 0x80 ;  /* 0x0000008019197836 */ /* 0x001fce0000000000 */
.L_x_25555:
[----:B------:R-:W-:Y:S05]  /*1040*/  BSYNC B6 ;  /* 0x0000000000067941 */ /* 0x000fea0003800000 */
.L_x_25554:
[----:B------:R-:W-:Y:S01]  /*1050*/  ISETP.GE.AND P0, PT, R25, R24, PT ;  /* 0x000000181900720c */ /* 0x000fe20003f06270 */
[----:B------:R-:W-:-:S12]  /*1060*/  BSSY B6, `(.L_x_25589) ;  /* 0x00000f9000067945 */ /* 0x000fd80003800000 */
[----:B------:R-:W-:Y:S05]  /*1070*/  @P0 BRA `(.L_x_25590) ;  /* 0x0000000c00dc0947 */ /* 0x000fea0003800000 */
        /* <DEDUP_REMOVED lines=21> */
.L_x_25594:
[----:B------:R-:W2:Y:S02]  /*11d0*/  LDG.E.U8 R4, desc[UR36][R4.64] ;  /* 0x0000002404047981 */ /* 0x000ea4000c1e1100 */
[----:B--2---:R-:W-:Y:S01]  /*11e0*/  ISETP.NE.AND P0, PT, R4, RZ, PT ;  /* 0x000000ff0400720c */ /* 0x004fe20003f05270 */
[----:B------:R-:W-:-:S12]  /*11f0*/  BRA `(.L_x_25596) ;  /* 0x0000000c00747947 */ /* 0x000fd80003800000 */
.L_x_25593:
        /* <DEDUP_REMOVED lines=10> */
.L_x_25598:
[----:B------:R-:W2:Y:S02]  /*12a0*/  LDG.E R4, desc[UR36][R4.64] ;  /* 0x0000002404047981 */ /* 0x000ea4000c1e1900 */
[----:B--2---:R-:W-:Y:S01]  /*12b0*/  ISETP.NE.AND P0, PT, R4, RZ, PT ;  /* 0x000000ff0400720c */ /* 0x004fe20003f05270 */
[----:B------:R-:W-:-:S12]  /*12c0*/  BRA `(.L_x_25596) ;  /* 0x0000000c00407947 */ /* 0x000fd80003800000 */
.L_x_25597:
[----:B------:R-:W2:Y:S02]  /*12d0*/  LDG.E.U16 R4, desc[UR36][R4.64] ;  /* 0x0000002404047981 */ /* 0x000ea4000c1e1500 */
[----:B--2---:R-:W-:Y:S01]  /*12e0*/  ISETP.NE.AND P0, PT, R4, RZ, PT ;  /* 0x000000ff0400720c */ /* 0x004fe20003f05270 */
[----:B------:R-:W-:-:S12]  /*12f0*/  BRA `(.L_x_25596) ;  /* 0x0000000c00347947 */ /* 0x000fd80003800000 */
.L_x_25592:
        /* <DEDUP_REMOVED lines=9> */
.L_x_25600:
[----:B------:R-:W2:Y:S02]  /*1390*/  LDG.E.U16 R0, desc[UR36][R4.64] ;  /* 0x0000002404007981 */ /* 0x000ea4000c1e1500 */
[----:B--2---:R-:W-:-:S05]  /*13a0*/  HADD2.F32 R0, -RZ, R0.H0_H0 ;  /* 0x20000000ff007230 */ /* 0x004fca0000004100 */
[----:B------:R-:W-:Y:S01]  /*13b0*/  FSETP.NEU.FTZ.AND P0, PT, R0, RZ, PT ;  /* 0x000000ff0000720b */ /* 0x000fe20003f1d000 */
[----:B------:R-:W-:-:S12]  /*13c0*/  BRA `(.L_x_25596) ;  /* 0x0000000c00007947 */ /* 0x000fd80003800000 */
.L_x_25599:
        /* <DEDUP_REMOVED lines=11> */
.L_x_25602:
        /* <DEDUP_REMOVED lines=10> */
.L_x_25601:
[----:B------:R-:W2:Y:S02]  /*1520*/  LDG.E.64 R4, desc[UR36][R4.64] ;  /* 0x0000002404047981 */ /* 0x000ea4000c1e1b00 */
[----:B--2---:R-:W-:Y:S01]  /*1530*/  DSETP.NEU.AND P0, PT, R4, RZ, PT ;  /* 0x000000ff0400722a */ /* 0x004fe20003f0d000 */
[----:B------:R-:W-:-:S13]  /*1540*/  BRA `(.L_x_25596) ;  /* 0x0000000800a07947 */ /* 0x000fda0003800000 */
.L_x_25591:
        /* <DEDUP_REMOVED lines=11> */
.L_x_25605:
[----:B------:R-:W2:Y:S02]  /*1600*/  LDG.E.128 R4, desc[UR36][R4.64] ;  /* 0x0000002404047981 */ /* 0x000ea4000c1e1d00 */
[----:B--2---:R-:W-:-:S06]  /*1610*/  DSETP.NEU.AND P0, PT, R6, RZ, PT ;  /* 0x000000ff0600722a */ /* 0x004fcc0003f0d000 */
[----:B------:R-:W-:Y:S01]  /*1620*/  DSETP.NEU.OR P0, PT, R4, RZ, P0 ;  /* 0x000000ff0400722a */ /* 0x000fe2000070d400 */
[----:B------:R-:W-:-:S13]  /*1630*/  BRA `(.L_x_25596) ;  /* 0x0000000800647947 */ /* 0x000fda0003800000 */
.L_x_25604:
        /* <DEDUP_REMOVED lines=27> */
.L_x_25607:
        /* <DEDUP_REMOVED lines=14> */
.L_x_25606:
[----:B------:R-:W2:Y:S02]  /*18d0*/  LDG.E.U16 R0, desc[UR36][R4.64] ;  /* 0x0000002404007981 */ /* 0x000ea4000c1e1500 */
[----:B--2---:R-:W-:-:S05]  /*18e0*/  IMAD.U32 R0, R0, 0x10000, RZ ;  /* 0x0001000000007824 */ /* 0x004fca00078e00ff */
[----:B------:R-:W-:Y:S01]  /*18f0*/  FSETP.NEU.FTZ.AND P0, PT, R0, RZ, PT ;  /* 0x000000ff0000720b */ /* 0x000fe20003f1d000 */
[----:B------:R-:W-:-:S12]  /*1900*/  BRA `(.L_x_25596) ;  /* 0x0000000400b07947 */ /* 0x000fd80003800000 */
.L_x_25603:
        /* <DEDUP_REMOVED lines=11> */
.L_x_25610:
        /* <DEDUP_REMOVED lines=21> */
.L_x_25614:
[----:B------:R-:W-:Y:S05]  /*1b10*/  BSYNC B1 ;  /* 0x0000000000017941 */ /* 0x000fea0003800000 */
.L_x_25613:
[----:B------:R-:W-:Y:S01]  /*1b20*/  LEA R5, R0, 0x3b800000, 0x17 ;  /* 0x3b80000000057811 */ /* 0x000fe200078eb8ff */
[----:B------:R-:W-:-:S05]  /*1b30*/  IMAD.SHL.U32 R0, R3, 0x100000, RZ ;  /* 0x0010000003007824 */ /* 0x000fca00078e00ff */
[----:B------:R-:W-:-:S07]  /*1b40*/  LOP3.LUT R0, R5, R0, R6, 0xfe, !PT ;  /* 0x0000000005007212 */ /* 0x000fce00078efe06 */
.L_x_25612:
[----:B------:R-:W-:Y:S05]  /*1b50*/  BSYNC B0 ;  /* 0x0000000000007941 */ /* 0x000fea0003800000 */
.L_x_25611:
[----:B------:R-:W-:Y:S01]  /*1b60*/  FSETP.NEU.FTZ.AND P0, PT, R0, RZ, PT ;  /* 0x000000ff0000720b */ /* 0x000fe20003f1d000 */
[----:B------:R-:W-:-:S12]  /*1b70*/  BRA `(.L_x_25596) ;  /* 0x0000000400147947 */ /* 0x000fd80003800000 */
.L_x_25609:
        /* <DEDUP_REMOVED lines=21> */
.L_x_25618:
[----:B------:R-:W-:Y:S05]  /*1cd0*/  BSYNC B1 ;  /* 0x0000000000017941 */ /* 0x000fea0003800000 */
.L_x_25617:
[----:B------:R-:W-:Y:S01]  /*1ce0*/  LEA R5, R0, 0x37800000, 0x17 ;  /* 0x3780000000057811 */ /* 0x000fe200078eb8ff */
[----:B------:R-:W-:-:S05]  /*1cf0*/  IMAD.SHL.U32 R0, R3, 0x200000, RZ ;  /* 0x0020000003007824 */ /* 0x000fca00078e00ff */
[----:B------:R-:W-:-:S07]  /*1d00*/  LOP3.LUT R0, R5, R0, R6, 0xfe, !PT ;  /* 0x0000000005007212 */ /* 0x000fce00078efe06 */
.L_x_25616:
[----:B------:R-:W-:Y:S05]  /*1d10*/  BSYNC B0 ;  /* 0x0000000000007941 */ /* 0x000fea0003800000 */
.L_x_25615:
[----:B------:R-:W-:Y:S01]  /*1d20*/  FSETP.NEU.FTZ.AND P0, PT, R0, RZ, PT ;  /* 0x000000ff0000720b */ /* 0x000fe20003f1d000 */
[----:B------:R-:W-:-:S12]  /*1d30*/  BRA `(.L_x_25596) ;  /* 0x0000000000a47947 */ /* 0x000fd80003800000 */
.L_x_25608:
        /* <DEDUP_REMOVED lines=14> */
.L_x_25622:
[----:B------:R-:W-:Y:S05]  /*1e20*/  BSYNC B0 ;  /* 0x0000000000007941 */ /* 0x000fea0003800000 */
.L_x_25621:
[----:B------:R-:W-:Y:S01]  /*1e30*/  FSETP.NEU.FTZ.AND P0, PT, R0, RZ, PT ;  /* 0x000000ff0000720b */ /* 0x000fe20003f1d000 */
[----:B------:R-:W-:-:S12]  /*1e40*/  BRA `(.L_x_25596) ;  /* 0x0000000000607947 */ /* 0x000fd80003800000 */
.L_x_25595:
        /* <DEDUP_REMOVED lines=16> */
.L_x_25623:
[----:B------:R-:W-:Y:S01]  /*1f50*/  PLOP3.LUT P0, PT, PT, PT, PT, 0x8, 0x0 ;  /* 0x000000000000781c */ /* 0x000fe20003f0e170 */
[----:B------:R-:W-:-:S12]  /*1f60*/  BRA `(.L_x_25596) ;  /* 0x0000000000187947 */ /* 0x000fd80003800000 */
.L_x_25620:
[----:B------:R-:W2:Y:S02]  /*1f70*/  LDG.E.64 R4, desc[UR36][R4.64] ;  /* 0x0000002404047981 */ /* 0x000ea4000c1e1b00 */
[----:B--2---:R-:W-:-:S04]  /*1f80*/  ISETP.NE.U32.AND P0, PT, R4, RZ, PT ;  /* 0x000000ff0400720c */ /* 0x004fc80003f05070 */
[----:B------:R-:W-:Y:S01]  /*1f90*/  ISETP.NE.AND.EX P0, PT, R5, RZ, PT, P0 ;  /* 0x000000ff0500720c */ /* 0x000fe20003f05300 */
[----:B------:R-:W-:-:S12]  /*1fa0*/  BRA `(.L_x_25596) ;  /* 0x0000000000087947 */ /* 0x000fd80003800000 */
.L_x_25619:
[----:B------:R-:W2:Y:S02]  /*1fb0*/  LDG.E R4, desc[UR36][R4.64] ;  /* 0x0000002404047981 */ /* 0x000ea4000c1e1900 */
[----:B--2---:R-:W-:-:S13]  /*1fc0*/  ISETP.NE.AND P0, PT, R4, RZ, PT ;  /* 0x000000ff0400720c */ /* 0x004fda0003f05270 */
.L_x_25596:
[----:B------:R-:W-:Y:S01]  /*1fd0*/  SEL R16, RZ, 0x1, !P0 ;  /* 0x00000001ff107807 */ /* 0x000fe20004000000 */
[----:B------:R-:W-:-:S07]  /*1fe0*/  VIADD R25, R25, 0x80 ;  /* 0x0000008019197836 */ /* 0x000fce0000000000 */
.L_x_25590:
[----:B------:R-:W-:Y:S05]  /*1ff0*/  BSYNC B6 ;  /* 0x0000000000067941 */ /* 0x000fea0003800000 */
.L_x_25589:
[----:B------:R-:W-:Y:S01]  /*2000*/  ISETP.GE.AND P0, PT, R25, R24, PT ;  /* 0x000000181900720c */ /* 0x000fe20003f06270 */
[----:B------:R-:W-:Y:S01]  /*2010*/  BSSY B6, `(.L_x_25624) ;  /* 0x00000fb000067945 */ /* 0x000fe20003800000 */
[----:B------:R-:W-:Y:S02]  /*2020*/  PRMT R22, RZ, 0x7610, R22 ;  /* 0x00007610ff167816 */ /* 0x000fe40000000016 */
[----:B------:R-:W-:-:S09]  /*2030*/  PRMT R17, RZ, 0x7610, R17 ;  /* 0x00007610ff117816 */ /* 0x000fd20000000011 */
        /* <DEDUP_REMOVED lines=22> */
.L_x_25629:
[----:B------:R-:W2:Y:S02]  /*21a0*/  LDG.E.U8 R4, desc[UR36][R4.64] ;  /* 0x0000002404047981 */ /* 0x000ea4000c1e1100 */
[----:B--2---:R-:W-:Y:S01]  /*21b0*/  ISETP.NE.AND P0, PT, R4, RZ, PT ;  /* 0x000000ff0400720c */ /* 0x004fe20003f05270 */
[----:B------:R-:W-:-:S12]  /*21c0*/  BRA `(.L_x_25631) ;  /* 0x0000000c00747947 */ /* 0x000fd80003800000 */
.L_x_25628:
        /* <DEDUP_REMOVED lines=10> */
.L_x_25633:
[----:B------:R-:W2:Y:S02]  /*2270*/  LDG.E R4, desc[UR36][R4.64] ;  /* 0x0000002404047981 */ /* 0x000ea4000c1e1900 */
[----:B--2---:R-:W-:Y:S01]  /*2280*/  ISETP.NE.AND P0, PT, R4, RZ, PT ;  /* 0x000000ff0400720c */ /* 0x004fe20003f05270 */
[----:B------:R-:W-:-:S12]  /*2290*/  BRA `(.L_x_25631) ;  /* 0x0000000c00407947 */ /* 0x000fd80003800000 */
.L_x_25632:
[----:B------:R-:W2:Y:S02]  /*22a0*/  LDG.E.U16 R4, desc[UR36][R4.64] ;  /* 0x0000002404047981 */ /* 0x000ea4000c1e1500 */
[----:B--2---:R-:W-:Y:S01]  /*22b0*/  ISETP.NE.AND P0, PT, R4, RZ, PT ;  /* 0x000000ff0400720c */ /* 0x004fe20003f05270 */
[----:B------:R-:W-:-:S12]  /*22c0*/  BRA `(.L_x_25631) ;  /* 0x0000000c00347947 */ /* 0x000fd80003800000 */
.L_x_25627:
        /* <DEDUP_REMOVED lines=9> */
.L_x_25635:
[----:B------:R-:W2:Y:S02]  /*2360*/  LDG.E.U16 R0, desc[UR36][R4.64] ;  /* 0x0000002404007981 */ /* 0x000ea4000c1e1500 */
[----:B--2---:R-:W-:-:S05]  /*2370*/  HADD2.F32 R0, -RZ, R0.H0_H0 ;  /* 0x20000000ff007230 */ /* 0x004fca0000004100 */
[----:B------:R-:W-:Y:S01]  /*2380*/  FSETP.NEU.FTZ.AND P0, PT, R0, RZ, PT ;  /* 0x000000ff0000720b */ /* 0x000fe20003f1d000 */
[----:B------:R-:W-:-:S12]  /*2390*/  BRA `(.L_x_25631) ;  /* 0x0000000c00007947 */ /* 0x000fd80003800000 */
.L_x_25634:
        /* <DEDUP_REMOVED lines=11> */
.L_x_25637:
        /* <DEDUP_REMOVED lines=10> */
.L_x_25636:
[----:B------:R-:W2:Y:S02]  /*24f0*/  LDG.E.64 R4, desc[UR36][R4.64] ;  /* 0x0000002404047981 */ /* 0x000ea4000c1e1b00 */
[----:B--2---:R-:W-:Y:S01]  /*2500*/  DSETP.NEU.AND P0, PT, R4, RZ, PT ;  /* 0x000000ff0400722a */ /* 0x004fe20003f0d000 */
[----:B------:R-:W-:-:S13]  /*2510*/  BRA `(.L_x_25631) ;  /* 0x0000000800a07947 */ /* 0x000fda0003800000 */
.L_x_25626:
        /* <DEDUP_REMOVED lines=11> */
.L_x_25640:
[----:B------:R-:W2:Y:S02]  /*25d0*/  LDG.E.128 R4, desc[UR36][R4.64] ;  /* 0x0000002404047981 */ /* 0x000ea4000c1e1d00 */
[----:B--2---:R-:W-:-:S06]  /*25e0*/  DSETP.NEU.AND P0, PT, R6, RZ, PT ;  /* 0x000000ff0600722a */ /* 0x004fcc0003f0d000 */
[----:B------:R-:W-:Y:S01]  /*25f0*/  DSETP.NEU.OR P0, PT, R4, RZ, P0 ;  /* 0x000000ff0400722a */ /* 0x000fe2000070d400 */
[----:B------:R-:W-:-:S13]  /*2600*/  BRA `(.L_x_25631) ;  /* 0x0000000800647947 */ /* 0x000fda0003800000 */
.L_x_25639:
        /* <DEDUP_REMOVED lines=27> */
.L_x_25642:
        /* <DEDUP_REMOVED lines=14> */
.L_x_25641:
[----:B------:R-:W2:Y:S02]  /*28a0*/  LDG.E.U16 R0, desc[UR36][R4.64] ;  /* 0x0000002404007981 */ /* 0x000ea4000c1e1500 */
[----:B--2---:R-:W-:-:S05]  /*28b0*/  IMAD.U32 R0, R0, 0x10000, RZ ;  /* 0x0001000000007824 */ /* 0x004fca00078e00ff */
[----:B------:R-:W-:Y:S01]  /*28c0*/  FSETP.NEU.FTZ.AND P0, PT, R0, RZ, PT ;  /* 0x000000ff0000720b */ /* 0x000fe20003f1d000 */
[----:B------:R-:W-:-:S12]  /*28d0*/  BRA `(.L_x_25631) ;  /* 0x0000000400b07947 */ /* 0x000fd80003800000 */
.L_x_25638:
        /* <DEDUP_REMOVED lines=11> */
.L_x_25645:
        /* <DEDUP_REMOVED lines=21> */
.L_x_25649:
[----:B------:R-:W-:Y:S05]  /*2ae0*/  BSYNC B1 ;  /* 0x0000000000017941 */ /* 0x000fea0003800000 */
.L_x_25648:
[----:B------:R-:W-:Y:S01]  /*2af0*/  LEA R5, R0, 0x3b800000, 0x17 ;  /* 0x3b80000000057811 */ /* 0x000fe200078eb8ff */
[----:B------:R-:W-:-:S05]  /*2b00*/  IMAD.SHL.U32 R0, R3, 0x100000, RZ ;  /* 0x0010000003007824 */ /* 0x000fca00078e00ff */
[----:B------:R-:W-:-:S07]  /*2b10*/  LOP3.LUT R0, R5, R0, R6, 0xfe, !PT ;  /* 0x0000000005007212 */ /* 0x000fce00078efe06 */
.L_x_25647:
[----:B------:R-:W-:Y:S05]  /*2b20*/  BSYNC B0 ;  /* 0x0000000000007941 */ /* 0x000fea0003800000 */
.L_x_25646:
[----:B------:R-:W-:Y:S01]  /*2b30*/  FSETP.NEU.FTZ.AND P0, PT, R0, RZ, PT ;  /* 0x000000ff0000720b */ /* 0x000fe20003f1d000 */
[----:B------:R-:W-:-:S12]  /*2b40*/  BRA `(.L_x_25631) ;  /* 0x0000000400147947 */ /* 0x000fd80003800000 */
.L_x_25644:
        /* <DEDUP_REMOVED lines=21> */
.L_x_25653:
[----:B------:R-:W-:Y:S05]  /*2ca0*/  BSYNC B1 ;  /* 0x0000000000017941 */ /* 0x000fea0003800000 */
.L_x_25652:
[----:B------:R-:W-:Y:S01]  /*2cb0*/  LEA R5, R0, 0x37800000, 0x17 ;  /* 0x3780000000057811 */ /* 0x000fe200078eb8ff */
[----:B------:R-:W-:-:S05]  /*2cc0*/  IMAD.SHL.U32 R0, R3, 0x200000, RZ ;  /* 0x0020000003007824 */ /* 0x000fca00078e00ff */
[----:B------:R-:W-:-:S07]  /*2cd0*/  LOP3.LUT R0, R5, R0, R6, 0xfe, !PT ;  /* 0x0000000005007212 */ /* 0x000fce00078efe06 */
.L_x_25651:
[----:B------:R-:W-:Y:S05]  /*2ce0*/  BSYNC B0 ;  /* 0x0000000000007941 */ /* 0x000fea0003800000 */
.L_x_25650:
[----:B------:R-:W-:Y:S01]  /*2cf0*/  FSETP.NEU.FTZ.AND P0, PT, R0, RZ, PT ;  /* 0x000000ff0000720b */ /* 0x000fe20003f1d000 */
[----:B------:R-:W-:-:S12]  /*2d00*/  BRA `(.L_x_25631) ;  /* 0x0000000000a47947 */ /* 0x000fd80003800000 */
.L_x_25643:
        /* <DEDUP_REMOVED lines=14> */
.L_x_25657:
[----:B------:R-:W-:Y:S05]  /*2df0*/  BSYNC B0 ;  /* 0x0000000000007941 */ /* 0x000fea0003800000 */
.L_x_25656:
[----:B------:R-:W-:Y:S01]  /*2e00*/  FSETP.NEU.FTZ.AND P0, PT, R0, RZ, PT ;  /* 0x000000ff0000720b */ /* 0x000fe20003f1d000 */
[----:B------:R-:W-:-:S12]  /*2e10*/  BRA `(.L_x_25631) ;  /* 0x0000000000607947 */ /* 0x000fd80003800000 */
.L_x_25630:
        /* <DEDUP_REMOVED lines=16> */
.L_x_25658:
[----:B------:R-:W-:Y:S01]  /*2f20*/  PLOP3.LUT P0, PT, PT, PT, PT, 0x8, 0x0 ;  /* 0x000000000000781c */ /* 0x000fe20003f0e170 */
[----:B------:R-:W-:-:S12]  /*2f30*/  BRA `(.L_x_25631) ;  /* 0x0000000000187947 */ /* 0x000fd80003800000 */
.L_x_25655:
[----:B------:R-:W2:Y:S02]  /*2f40*/  LDG.E.64 R4, desc[UR36][R4.64] ;  /* 0x0000002404047981 */ /* 0x000ea4000c1e1b00 */
[----:B--2---:R-:W-:-:S04]  /*2f50*/  ISETP.NE.U32.AND P0, PT, R4, RZ, PT ;  /* 0x000000ff0400720c */ /* 0x004fc80003f05070 */
[----:B------:R-:W-:Y:S01]  /*2f60*/  ISETP.NE.AND.EX P0, PT, R5, RZ, PT, P0 ;  /* 0x000000ff0500720c */ /* 0x000fe20003f05300 */
[----:B------:R-:W-:-:S12]  /*2f70*/  BRA `(.L_x_25631) ;  /* 0x0000000000087947 */ /* 0x000fd80003800000 */
.L_x_25654:
[----:B------:R-:W2:Y:S02]  /*2f80*/  LDG.E R4, desc[UR36][R4.64] ;  /* 0x0000002404047981 */ /* 0x000ea4000c1e1900 */
[----:B--2---:R-:W-:-:S13]  /*2f90*/  ISETP.NE.AND P0, PT, R4, RZ, PT ;  /* 0x000000ff0400720c */ /* 0x004fda0003f05270 */
.L_x_25631:
[----:B------:R-:W-:Y:S01]  /*2fa0*/  SEL R17, RZ, 0x1, !P0 ;  /* 0x00000001ff117807 */ /* 0x000fe20004000000 */
[----:B------:R-:W-:-:S07]  /*2fb0*/  VIADD R25, R25, 0x80 ;  /* 0x0000008019197836 */ /* 0x000fce0000000000 */
.L_x_25625:
[----:B------:R-:W-:Y:S05]  /*2fc0*/  BSYNC B6 ;  /* 0x0000000000067941 */ /* 0x000fea0003800000 */
.L_x_25624:
[----:B------:R-:W0:Y:S01]  /*2fd0*/  LDC.U8 R19, c[0x0][0x215] ;  /* 0x00008540ff137b82 */ /* 0x000e220000000000 */
[----:B------:R-:W-:Y:S01]  /*2fe0*/  ISETP.GE.AND P0, PT, R25, R24, PT ;  /* 0x000000181900720c */ /* 0x000fe20003f06270 */
[----:B------:R-:W-:-:S12]  /*2ff0*/  BSSY B6, `(.L_x_25659) ;  /* 0x00000f7000067945 */ /* 0x000fd80003800000 */
[----:B------:R-:W-:Y:S05]  /*3000*/  @P0 BRA `(.L_x_25660) ;  /* 0x0000000c00d40947 */ /* 0x000fea0003800000 */
[----:B------:R-:W1:Y:S01]  /*3010*/  LDC.64 R4, c[0x0][0x220] ;  /* 0x00008800ff047b82 */ /* 0x000e620000000a00 */
[----:B------:R-:W-:Y:S01]  /*3020*/  PRMT R0, R23, 0x9910, RZ ;  /* 0x0000991017007816 */ /* 0x000fe200000000ff */
        /* <DEDUP_REMOVED lines=18> */
.L_x_25664:
[----:B------:R-:W2:Y:S02]  /*3150*/  LDG.E.U8 R4, desc[UR36][R4.64] ;  /* 0x0000002404047981 */ /* 0x000ea4000c1e1100 */
[----:B--2---:R-:W-:Y:S01]  /*3160*/  ISETP.NE.AND P0, PT, R4, RZ, PT ;  /* 0x000000ff0400720c */ /* 0x004fe20003f05270 */
[----:B------:R-:W-:-:S12]  /*3170*/  BRA `(.L_x_25666) ;  /* 0x0000000c00747947 */ /* 0x000fd80003800000 */
.L_x_25663:
        /* <DEDUP_REMOVED lines=10> */
.L_x_25668:
[----:B------:R-:W2:Y:S02]  /*3220*/  LDG.E R4, desc[UR36][R4.64] ;  /* 0x0000002404047981 */ /* 0x000ea4000c1e1900 */
[----:B--2---:R-:W-:Y:S01]  /*3230*/  ISETP.NE.AND P0, PT, R4, RZ, PT ;  /* 0x000000ff0400720c */ /* 0x004fe20003f05270 */
[----:B------:R-:W-:-:S12]  /*3240*/  BRA `(.L_x_25666) ;  /* 0x0000000c00407947 */ /* 0x000fd80003800000 */
.L_x_25667:
[----:B------:R-:W2:Y:S02]  /*3250*/  LDG.E.U16 R4, desc[UR36][R4.64] ;  /* 0x0000002404047981 */ /* 0x000ea4000c1e1500 */
[----:B--2---:R-:W-:Y:S01]  /*3260*/  ISETP.NE.AND P0, PT, R4, RZ, PT ;  /* 0x000000ff0400720c */ /* 0x004fe20003f05270 */
[----:B------:R-:W-:-:S12]  /*3270*/  BRA `(.L_x_25666) ;  /* 0x0000000c00347947 */ /* 0x000fd80003800000 */
.L_x_25662:
        /* <DEDUP_REMOVED lines=9> */
.L_x_25670:
[----:B------:R-:W2:Y:S02]  /*3310*/  LDG.E.U16 R0, desc[UR36][R4.64] ;  /* 0x0000002404007981 */ /* 0x000ea4000c1e1500 */
[----:B--2---:R-:W-:-:S05]  /*3320*/  HADD2.F32 R0, -RZ, R0.H0_H0 ;  /* 0x20000000ff007230 */ /* 0x004fca0000004100 */
[----:B------:R-:W-:Y:S01]  /*3330*/  FSETP.NEU.FTZ.AND P0, PT, R0, RZ, PT ;  /* 0x000000ff0000720b */ /* 0x000fe20003f1d000 */
[----:B------:R-:W-:-:S12]  /*3340*/  BRA `(.L_x_25666) ;  /* 0x0000000c00007947 */ /* 0x000fd80003800000 */
.L_x_25669:
        /* <DEDUP_REMOVED lines=11> */
.L_x_25672:
        /* <DEDUP_REMOVED lines=10> */
.L_x_25671:
[----:B------:R-:W2:Y:S02]  /*34a0*/  LDG.E.64 R4, desc[UR36][R4.64] ;  /* 0x0000002404047981 */ /* 0x000ea4000c1e1b00 */
[----:B--2---:R-:W-:Y:S01]  /*34b0*/  DSETP.NEU.AND P0, PT, R4, RZ, PT ;  /* 0x000000ff0400722a */ /* 0x004fe20003f0d000 */
[----:B------:R-:W-:-:S13]  /*34c0*/  BRA `(.L_x_25666) ;  /* 0x0000000800a07947 */ /* 0x000fda0003800000 */
.L_x_25661:
        /* <DEDUP_REMOVED lines=11> */
.L_x_25675:
[----:B------:R-:W2:Y:S02]  /*3580*/  LDG.E.128 R4, desc[UR36][R4.64] ;  /* 0x0000002404047981 */ /* 0x000ea4000c1e1d00 */
[----:B--2---:R-:W-:-:S06]  /*3590*/  DSETP.NEU.AND P0, PT, R6, RZ, PT ;  /* 0x000000ff0600722a */ /* 0x004fcc0003f0d000 */
[----:B------:R-:W-:Y:S01]  /*35a0*/  DSETP.NEU.OR P0, PT, R4, RZ, P0 ;  /* 0x000000ff0400722a */ /* 0x000fe2000070d400 */
[----:B------:R-:W-:-:S13]  /*35b0*/  BRA `(.L_x_25666) ;  /* 0x0000000800647947 */ /* 0x000fda0003800000 */
.L_x_25674:
        /* <DEDUP_REMOVED lines=10> */
[----:B------:R-:W1:Y:S01]  /*3660*/  FLO.U32 R6, R3 ;  /* 0x0000000300067300 */ /* 0x000e6200000e0000 */
[C---:B------:R-:W-:Y:S02]  /*3670*/  VIADD R7, R3.reuse, 0x1000000 ;  /* 0x0100000003077836 */ /* 0x040fe40000000000 */
[----:B------:R-:W-:-:S03]  /*3680*/  VIADD R4, R3, 0xffffffff ;  /* 0xffffffff03047836 */ /* 0x000fc60000000000 */
[----:B------:R-:W-:Y:S02]  /*3690*/  SHF.R.S32.HI R7, RZ, 0x8, R7 ;  /* 0x00000008ff077819 */ /* 0x000fe40000011407 */
[----:B------:R-:W-:Y:S02]  /*36a0*/  SHF.R.S32.HI R4, RZ, 0x1f, R4 ;  /* 0x0000001fff047819 */ /* 0x000fe40000011404 */
[----:B-1----:R-:W-:-:S04]  /*36b0*/  IADD3 R6, -R6, 0x1f, RZ ;  /* 0x0000001f06067810 */ /* 0x002fc80007ffe1ff */
        /* <DEDUP_REMOVED lines=11> */
.L_x_25677:
        /* <DEDUP_REMOVED lines=14> */
.L_x_25676:
[----:B------:R-:W2:Y:S02]  /*3850*/  LDG.E.U16 R0, desc[UR36][R4.64] ;  /* 0x0000002404007981 */ /* 0x000ea4000c1e1500 */
[----:B--2---:R-:W-:-:S05]  /*3860*/  IMAD.U32 R0, R0, 0x10000, RZ ;  /* 0x0001000000007824 */ /* 0x004fca00078e00ff */
[----:B------:R-:W-:Y:S01]  /*3870*/  FSETP.NEU.FTZ.AND P0, PT, R0, RZ, PT ;  /* 0x000000ff0000720b */ /* 0x000fe20003f1d000 */
[----:B------:R-:W-:-:S12]  /*3880*/  BRA `(.L_x_25666) ;  /* 0x0000000400b07947 */ /* 0x000fd80003800000 */
.L_x_25673:
        /* <DEDUP_REMOVED lines=11> */
.L_x_25680:
        /* <DEDUP_REMOVED lines=15> */
[----:B------:R-:W1:Y:S02]  /*3a30*/  FLO.U32 R4, R3 ;  /* 0x0000000300047300 */ /* 0x000e6400000e0000 */
[----:B-1----:R-:W-:-:S04]  /*3a40*/  IADD3 R5, -R4, 0x1f, RZ ;  /* 0x0000001f04057810 */ /* 0x002fc80007ffe1ff */
[----:B------:R-:W-:Y:S01]  /*3a50*/  IADD3 R0, R0, 0x1d, -R5 ;  /* 0x0000001d00007810 */ /* 0x000fe20007ffe805 */
[----:B------:R-:W-:-:S05]  /*3a60*/  VIADD R4, R5, 0xffffffe4 ;  /* 0xffffffe405047836 */ /* 0x000fca0000000000 */
[----:B------:R-:W-:-:S04]  /*3a70*/  SHF.L.U32 R4, R3, R4, RZ ;  /* 0x0000000403047219 */ /* 0x000fc800000006ff */
[----:B------:R-:W-:-:S07]  /*3a80*/  LOP3.LUT R3, R4, 0x7, RZ, 0xc0, !PT ;  /* 0x0000000704037812 */ /* 0x000fce00078ec0ff */
.L_x_25684:
[----:B------:R-:W-:Y:S05]  /*3a90*/  BSYNC B1 ;  /* 0x0000000000017941 */ /* 0x000fea0003800000 */
.L_x_25683:
[----:B------:R-:W-:Y:S01]  /*3aa0*/  LEA R5, R0, 0x3b800000, 0x17 ;  /* 0x3b80000000057811 */ /* 0x000fe200078eb8ff */
[----:B------:R-:W-:-:S05]  /*3ab0*/  IMAD.SHL.U32 R0, R3, 0x100000, RZ ;  /* 0x0010000003007824 */ /* 0x000fca00078e00ff */
[----:B------:R-:W-:-:S07]  /*3ac0*/  LOP3.LUT R0, R5, R0, R6, 0xfe, !PT ;  /* 0x0000000005007212 */ /* 0x000fce00078efe06 */
.L_x_25682:
[----:B------:R-:W-:Y:S05]  /*3ad0*/  BSYNC B0 ;  /* 0x0000000000007941 */ /* 0x000fea0003800000 */
.L_x_25681:
[----:B------:R-:W-:Y:S01]  /*3ae0*/  FSETP.NEU.FTZ.AND P0, PT, R0, RZ, PT ;  /* 0x000000ff0000720b */ /* 0x000fe20003f1d000 */
[----:B------:R-:W-:-:S12]  /*3af0*/  BRA `(.L_x_25666) ;  /* 0x0000000400147947 */ /* 0x000fd80003800000 */
.L_x_25679:
        /* <DEDUP_REMOVED lines=21> */
.L_x_25688:
[----:B------:R-:W-:Y:S05]  /*3c50*/  BSYNC B1 ;  /* 0x0000000000017941 */ /* 0x000fea0003800000 */
.L_x_25687:
[----:B------:R-:W-:Y:S01]  /*3c60*/  LEA R5, R0, 0x37800000, 0x17 ;  /* 0x3780000000057811 */ /* 0x000fe200078eb8ff */
[----:B------:R-:W-:-:S05]  /*3c70*/  IMAD.SHL.U32 R0, R3, 0x200000, RZ ;  /* 0x0020000003007824 */ /* 0x000fca00078e00ff */
[----:B------:R-:W-:-:S07]  /*3c80*/  LOP3.LUT R0, R5, R0, R6, 0xfe, !PT ;  /* 0x0000000005007212 */ /* 0x000fce00078efe06 */
.L_x_25686:
[----:B------:R-:W-:Y:S05]  /*3c90*/  BSYNC B0 ;  /* 0x0000000000007941 */ /* 0x000fea0003800000 */
.L_x_25685:
[----:B------:R-:W-:Y:S01]  /*3ca0*/  FSETP.NEU.FTZ.AND P0, PT, R0, RZ, PT ;  /* 0x000000ff0000720b */ /* 0x000fe20003f1d000 */
[----:B------:R-:W-:-:S12]  /*3cb0*/  BRA `(.L_x_25666) ;  /* 0x0000000000a47947 */ /* 0x000fd80003800000 */
.L_x_25678:
        /* <DEDUP_REMOVED lines=14> */
.L_x_25692:
[----:B------:R-:W-:Y:S05]  /*3da0*/  BSYNC B0 ;  /* 0x0000000000007941 */ /* 0x000fea0003800000 */
.L_x_25691:
[----:B------:R-:W-:Y:S01]  /*3db0*/  FSETP.NEU.FTZ.AND P0, PT, R0, RZ, PT ;  /* 0x000000ff0000720b */ /* 0x000fe20003f1d000 */
[----:B------:R-:W-:-:S12]  /*3dc0*/  BRA `(.L_x_25666) ;  /* 0x0000000000607947 */ /* 0x000fd80003800000 */
.L_x_25665:
        /* <DEDUP_REMOVED lines=16> */
.L_x_25693:
[----:B------:R-:W-:Y:S01]  /*3ed0*/  PLOP3.LUT P0, PT, PT, PT, PT, 0x8, 0x0 ;  /* 0x000000000000781c */ /* 0x000fe20003f0e170 */
[----:B------:R-:W-:-:S12]  /*3ee0*/  BRA `(.L_x_25666) ;  /* 0x0000000000187947 */ /* 0x000fd80003800000 */
.L_x_25690:
[----:B------:R-:W2:Y:S02]  /*3ef0*/  LDG.E.64 R4, desc[UR36][R4.64] ;  /* 0x0000002404047981 */ /* 0x000ea4000c1e1b00 */
[----:B--2---:R-:W-:-:S04]  /*3f00*/  ISETP.NE.U32.AND P0, PT, R4, RZ, PT ;  /* 0x000000ff0400720c */ /* 0x004fc80003f05070 */
[----:B------:R-:W-:Y:S01]  /*3f10*/  ISETP.NE.AND.EX P0, PT, R5, RZ, PT, P0 ;  /* 0x000000ff0500720c */ /* 0x000fe20003f05300 */
[----:B------:R-:W-:-:S12]  /*3f20*/  BRA `(.L_x_25666) ;  /* 0x0000000000087947 */ /* 0x000fd80003800000 */
.L_x_25689:
[----:B------:R-:W2:Y:S02]  /*3f30*/  LDG.E R4, desc[UR36][R4.64] ;  /* 0x0000002404047981 */ /* 0x000ea4000c1e1900 */
[----:B--2---:R-:W-:-:S13]  /*3f40*/  ISETP.NE.AND P0, PT, R4, RZ, PT ;  /* 0x000000ff0400720c */ /* 0x004fda0003f05270 */
.L_x_25666:
[----:B------:R-:W-:-:S07]  /*3f50*/  SEL R22, RZ, 0x1, !P0 ;  /* 0x00000001ff167807 */ /* 0x000fce0004000000 */
.L_x_25660:
[----:B------:R-:W-:Y:S05]  /*3f60*/  BSYNC B6 ;  /* 0x0000000000067941 */ /* 0x000fea0003800000 */
.L_x_25659:
[----:B------:R-:W1:Y:S01]  /*3f70*/  S2R R7, SR_TID.X ;  /* 0x0000000000077919 */ /* 0x000e620000002100 */
[----:B------:R-:W-:Y:S01]  /*3f80*/  PRMT R3, R16, 0x9910, RZ ;  /* 0x0000991010037816 */ /* 0x000fe200000000ff */
[----:B------:R-:W-:Y:S01]  /*3f90*/  BSSY B6, `(.L_x_25694) ;  /* 0x00000fd000067945 */ /* 0x000fe20003800000 */
[----:B------:R-:W2:Y:S01]  /*3fa0*/  LDC.U8 R16, c[0x0][0x234] ;  /* 0x00008d00ff107b82 */ /* 0x000ea20000000000 */
[----:B0-----:R-:W-:Y:S02]  /*3fb0*/  ISETP.NE.AND P0, PT, R19, RZ, PT ;  /* 0x000000ff1300720c */ /* 0x001fe40003f05270 */
[----:B------:R-:W-:Y:S02]  /*3fc0*/  PRMT R0, R18, 0x9910, RZ ;  /* 0x0000991012007816 */ /* 0x000fe400000000ff */
[----:B------:R-:W-:Y:S02]  /*3fd0*/  PRMT R4, R17, 0x9910, RZ ;  /* 0x0000991011047816 */ /* 0x000fe400000000ff */
[----:B------:R-:W-:-:S02]  /*3fe0*/  PRMT R5, R22, 0x9910, RZ ;  /* 0x0000991016057816 */ /* 0x000fc400000000ff */
[----:B------:R-:W-:Y:S02]  /*3ff0*/  ISETP.NE.AND P3, PT, R0, RZ, P0 ;  /* 0x000000ff0000720c */ /* 0x000fe40000765270 */
[----:B------:R-:W-:Y:S02]  /*4000*/  ISETP.NE.AND P2, PT, R3, RZ, P0 ;  /* 0x000000ff0300720c */ /* 0x000fe40000745270 */
[----:B------:R-:W-:Y:S02]  /*4010*/  ISETP.NE.AND P1, PT, R4, RZ, P0 ;  /* 0x000000ff0400720c */ /* 0x000fe40000725270 */
[----:B------:R-:W-:Y:S02]  /*4020*/  ISETP.NE.AND P0, PT, R5, RZ, P0 ;  /* 0x000000ff0500720c */ /* 0x000fe40000705270 */
[----:B------:R-:W-:Y:S02]  /*4030*/  SEL R3, RZ, 0x1, !P3 ;  /* 0x00000001ff037807 */ /* 0x000fe40005800000 */
[----:B------:R-:W-:-:S02]  /*4040*/  SEL R26, RZ, 0x1, !P2 ;  /* 0x00000001ff1a7807 */ /* 0x000fc40005000000 */
[----:B------:R-:W-:Y:S02]  /*4050*/  SEL R18, RZ, 0x1, !P1 ;  /* 0x00000001ff127807 */ /* 0x000fe40004800000 */
[----:B------:R-:W-:Y:S02]  /*4060*/  SEL R22, RZ, 0x1, !P0 ;  /* 0x00000001ff167807 */ /* 0x000fe40004000000 */
[----:B-1----:R-:W-:Y:S01]  /*4070*/  ISETP.GE.AND P4, PT, R7, R24, PT ;  /* 0x000000180700720c */ /* 0x002fe20003f86270 */
[----:B------:R-:W-:-:S12]  /*4080*/  IMAD.MOV.U32 R17, RZ, RZ, R7 ;  /* 0x000000ffff117224 */ /* 0x000fd800078e0007 */
[----:B------:R-:W-:Y:S05]  /*4090*/  @P4 BRA `(.L_x_25695) ;  /* 0x0000000c00b04947 */ /* 0x000fea0003800000 */
[----:B------:R-:W0:Y:S01]  /*40a0*/  LDC.64 R8, c[0x0][0x218] ;  /* 0x00008600ff087b82 */ /* 0x000e220000000a00 */
[----:B------:R-:W-:Y:S01]  /*40b0*/  IMAD R0, R2, 0x200, R7 ;  /* 0x0000020002007824 */ /* 0x000fe200078e0207 */
[----:B--2---:R-:W-:Y:S01]  /*40c0*/  PRMT R4, R16, 0x9910, RZ ;  /* 0x0000991010047816 */ /* 0x004fe200000000ff */
        /* <DEDUP_REMOVED lines=18> */
.L_x_25699:
[----:B------:R0:W-:Y:S01]  /*41f0*/  STG.E.U8 desc[UR36][R8.64], R3 ;  /* 0x0000000308007986 */ /* 0x0001e2000c101124 */
[----:B------:R-:W-:Y:S05]  /*4200*/  BRA `(.L_x_25695) ;  /* 0x0000000c00547947 */ /* 0x000fea0003800000 */
.L_x_25698:
        /* <DEDUP_REMOVED lines=10> */
.L_x_25702:
[----:B------:R0:W-:Y:S01]  /*42b0*/  STG.E desc[UR36][R8.64], R3 ;  /* 0x0000000308007986 */ /* 0x0001e2000c101924 */
[----:B------:R-:W-:Y:S05]  /*42c0*/  BRA `(.L_x_25695) ;  /* 0x0000000c00247947 */ /* 0x000fea0003800000 */
.L_x_25701:
[----:B------:R0:W-:Y:S01]  /*42d0*/  STG.E.U16 desc[UR36][R8.64], R3 ;  /* 0x0000000308007986 */ /* 0x0001e2000c101524 */
[----:B------:R-:W-:Y:S05]  /*42e0*/  BRA `(.L_x_25695) ;  /* 0x0000000c001c7947 */ /* 0x000fea0003800000 */
.L_x_25697:
        /* <DEDUP_REMOVED lines=9> */
.L_x_25704:
[----:B------:R-:W0:Y:S02]  /*4380*/  I2F.S16 R0, R3 ;  /* 0x0000000300007306 */ /* 0x000e240000101400 */
[----:B0-----:R-:W-:-:S05]  /*4390*/  F2FP.F16.F32.PACK_AB R0, RZ, R0 ;  /* 0x00000000ff00723e */ /* 0x001fca00000000ff */
[----:B------:R0:W-:Y:S01]  /*43a0*/  STG.E.U16 desc[UR36][R8.64], R0 ;  /* 0x0000000008007986 */ /* 0x0001e2000c101524 */
[----:B------:R-:W-:Y:S05]  /*43b0*/  BRA `(.L_x_25695) ;  /* 0x0000000800e87947 */ /* 0x000fea0003800000 */
.L_x_25703:
        /* <DEDUP_REMOVED lines=10> */
.L_x_25706:
[----:B------:R-:W0:Y:S02]  /*4460*/  I2F.S16 R3, R3 ;  /* 0x0000000300037306 */ /* 0x000e240000101400 */
[----:B0-----:R-:W-:-:S04]  /*4470*/  F2FP.F16.F32.PACK_AB R3, RZ, R3 ;  /* 0x00000003ff03723e */ /* 0x001fc800000000ff */
[----:B------:R-:W-:-:S05]  /*4480*/  PRMT R3, R3, 0x5410, RZ ;  /* 0x0000541003037816 */ /* 0x000fca00000000ff */
[----:B------:R0:W-:Y:S01]  /*4490*/  STG.E desc[UR36][R8.64], R3 ;  /* 0x0000000308007986 */ /* 0x0001e2000c101924 */
[----:B------:R-:W-:Y:S05]  /*44a0*/  BRA `(.L_x_25695) ;  /* 0x0000000800ac7947 */ /* 0x000fea0003800000 */
.L_x_25705:
[----:B------:R-:W0:Y:S02]  /*44b0*/  I2F.F64.S16 R4, R3 ;  /* 0x0000000300047312 */ /* 0x000e240000101c00 */
[----:B0-----:R0:W-:Y:S01]  /*44c0*/  STG.E.64 desc[UR36][R8.64], R4 ;  /* 0x0000000408007986 */ /* 0x0011e2000c101b24 */
[----:B------:R-:W-:Y:S05]  /*44d0*/  BRA `(.L_x_25695) ;  /* 0x0000000800a07947 */ /* 0x000fea0003800000 */
.L_x_25696:
        /* <DEDUP_REMOVED lines=10> */
.L_x_25709:
[----:B------:R-:W0:Y:S01]  /*4580*/  I2F.F64.S16 R4, R3 ;  /* 0x0000000300047312 */ /* 0x000e220000101c00 */
[----:B------:R-:W-:-:S05]  /*4590*/  CS2R R6, SRZ ;  /* 0x0000000000067805 */ /* 0x000fca000001ff00 */
[----:B0-----:R0:W-:Y:S01]  /*45a0*/  STG.E.128 desc[UR36][R8.64], R4 ;  /* 0x0000000408007986 */ /* 0x0011e2000c101d24 */
[----:B------:R-:W-:Y:S05]  /*45b0*/  BRA `(.L_x_25695) ;  /* 0x0000000800687947 */ /* 0x000fea0003800000 */
.L_x_25708:
        /* <DEDUP_REMOVED lines=21> */
.L_x_25713:
[----:B------:R-:W-:Y:S05]  /*4710*/  BSYNC B0 ;  /* 0x0000000000007941 */ /* 0x000fea0003800000 */
.L_x_25712:
[----:B------:R-:W-:-:S05]  /*4720*/  LOP3.LUT R5, R0, R5, RZ, 0xfc, !PT ;  /* 0x0000000500057212 */ /* 0x000fca00078efcff */
[----:B------:R0:W-:Y:S01]  /*4730*/  STG.E.U8 desc[UR36][R8.64], R5 ;  /* 0x0000000508007986 */ /* 0x0001e2000c101124 */
[----:B------:R-:W-:Y:S05]  /*4740*/  BRA `(.L_x_25695) ;  /* 0x0000000800047947 */ /* 0x000fea0003800000 */
.L_x_25711:
        /* <DEDUP_REMOVED lines=13> */
.L_x_25715:
[----:B------:R-:W-:Y:S01]  /*4820*/  IMAD.MOV.U32 R0, RZ, RZ, 0x7f ;  /* 0x0000007fff007424 */ /* 0x000fe200078e00ff */
[----:B------:R-:W-:-:S04]  /*4830*/  ISETP.GT.U32.AND P0, PT, R4, 0x7f800000, PT ;  /* 0x7f8000000400780c */ /* 0x000fc80003f04070 */
[----:B------:R-:W-:-:S09]  /*4840*/  SEL R0, R0, 0x7c, P0 ;  /* 0x0000007c00007807 */ /* 0x000fd20000000000 */
.L_x_25716:
[----:B------:R-:W-:Y:S05]  /*4850*/  BSYNC B0 ;  /* 0x0000000000007941 */ /* 0x000fea0003800000 */
.L_x_25714:
[----:B------:R-:W-:-:S04]  /*4860*/  LOP3.LUT R3, R5, 0x80000000, RZ, 0xc0, !PT ;  /* 0x8000000005037812 */ /* 0x000fc800078ec0ff */
[----:B------:R-:W-:-:S04]  /*4870*/  SHF.R.U32.HI R3, RZ, 0x18, R3 ;  /* 0x00000018ff037819 */ /* 0x000fc80000011603 */
[----:B------:R-:W-:-:S05]  /*4880*/  LOP3.LUT R3, R0, R3, RZ, 0xfc, !PT ;  /* 0x0000000300037212 */ /* 0x000fca00078efcff */
[----:B------:R0:W-:Y:S01]  /*4890*/  STG.E.U8 desc[UR36][R8.64], R3 ;  /* 0x0000000308007986 */ /* 0x0001e2000c101124 */
[----:B------:R-:W-:Y:S05]  /*48a0*/  BRA `(.L_x_25695) ;  /* 0x0000000400ac7947 */ /* 0x000fea0003800000 */
.L_x_25710:
[----:B------:R-:W0:Y:S02]  /*48b0*/  I2F.S16 R0, R3 ;  /* 0x0000000300007306 */ /* 0x000e240000101400 */
[----:B0-----:R-:W-:-:S05]  /*48c0*/  F2FP.BF16.F32.PACK_AB R0, RZ, R0 ;  /* 0x00000000ff00723e */ /* 0x001fca00000010ff */
[----:B------:R0:W-:Y:S01]  /*48d0*/  STG.E.U16 desc[UR36][R8.64], R0 ;  /* 0x0000000008007986 */ /* 0x0001e2000c101524 */
[----:B------:R-:W-:Y:S05]  /*48e0*/  BRA `(.L_x_25695) ;  /* 0x00000004009c7947 */ /* 0x000fea0003800000 */
.L_x_25707:
        /* <DEDUP_REMOVED lines=10> */
.L_x_25719:
        /* <DEDUP_REMOVED lines=17> */
.L_x_25722:
[----:B------:R-:W-:-:S04]  /*4aa0*/  LOP3.LUT R3, R3, 0x80000000, RZ, 0xc0, !PT ;  /* 0x8000000003037812 */ /* 0x000fc800078ec0ff */
[----:B------:R-:W-:-:S04]  /*4ab0*/  SHF.R.U32.HI R3, RZ, 0x18, R3 ;  /* 0x00000018ff037819 */ /* 0x000fc80000011603 */
[----:B------:R-:W-:-:S04]  /*4ac0*/  LOP3.LUT R0, R0, R3, RZ, 0xfc, !PT ;  /* 0x0000000300007212 */ /* 0x000fc800078efcff */
[----:B------:R-:W-:-:S07]  /*4ad0*/  PRMT R4, R0, 0x7610, R4 ;  /* 0x0000761000047816 */ /* 0x000fce0000000004 */
.L_x_25721:
[----:B------:R-:W-:Y:S05]  /*4ae0*/  BSYNC B0 ;  /* 0x0000000000007941 */ /* 0x000fea0003800000 */
.L_x_25720:
[----:B------:R4:W-:Y:S01]  /*4af0*/  STG.E.U8 desc[UR36][R8.64], R4 ;  /* 0x0000000408007986 */ /* 0x0009e2000c101124 */
[----:B------:R-:W-:Y:S05]  /*4b00*/  BRA `(.L_x_25695) ;  /* 0x0000000400147947 */ /* 0x000fea0003800000 */
.L_x_25718:
        /* <DEDUP_REMOVED lines=17> */
.L_x_25725:
[----:B------:R-:W-:-:S04]  /*4c20*/  LOP3.LUT R3, R3, 0x80000000, RZ, 0xc0, !PT ;  /* 0x8000000003037812 */ /* 0x000fc800078ec0ff */
[----:B------:R-:W-:-:S04]  /*4c30*/  SHF.R.U32.HI R3, RZ, 0x18, R3 ;  /* 0x00000018ff037819 */ /* 0x000fc80000011603 */
[----:B------:R-:W-:-:S04]  /*4c40*/  LOP3.LUT R0, R0, R3, RZ, 0xfc, !PT ;  /* 0x0000000300007212 */ /* 0x000fc800078efcff */
[----:B------:R-:W-:-:S07]  /*4c50*/  PRMT R4, R0, 0x7610, R4 ;  /* 0x0000761000047816 */ /* 0x000fce0000000004 */
.L_x_25724:
[----:B------:R-:W-:Y:S05]  /*4c60*/  BSYNC B0 ;  /* 0x0000000000007941 */ /* 0x000fea0003800000 */
.L_x_25723:
[----:B------:R0:W-:Y:S01]  /*4c70*/  STG.E.U8 desc[UR36][R8.64], R4 ;  /* 0x0000000408007986 */ /* 0x0001e2000c101124 */
[----:B------:R-:W-:Y:S05]  /*4c80*/  BRA `(.L_x_25695) ;  /* 0x0000000000b47947 */ /* 0x000fea0003800000 */
.L_x_25717:
        /* <DEDUP_REMOVED lines=23> */
.L_x_25700:
        /* <DEDUP_REMOVED lines=16> */
.L_x_25728:
[----:B------:R-:W-:Y:S05]  /*4f00*/  BRA `(.L_x_25695) ;  /* 0x0000000000147947 */ /* 0x000fea0003800000 */
.L_x_25727:
[----:B------:R-:W-:Y:S02]  /*4f10*/  IMAD.MOV.U32 R4, RZ, RZ, R3 ;  /* 0x000000ffff047224 */ /* 0x000fe400078e0003 */
[----:B------:R-:W-:-:S05]  /*4f20*/  IMAD.MOV.U32 R5, RZ, RZ, RZ ;  /* 0x000000ffff057224 */ /* 0x000fca00078e00ff */
[----:B------:R1:W-:Y:S01]  /*4f30*/  STG.E.64 desc[UR36][R8.64], R4 ;  /* 0x0000000408007986 */ /* 0x0003e2000c101b24 */
[----:B------:R-:W-:Y:S05]  /*4f40*/  BRA `(.L_x_25695) ;  /* 0x0000000000047947 */ /* 0x000fea0003800000 */
.L_x_25726:
[----:B------:R0:W-:Y:S02]  /*4f50*/  STG.E desc[UR36][R8.64], R3 ;  /* 0x0000000308007986 */ /* 0x0001e4000c101924 */
.L_x_25695:
[----:B------:R-:W-:Y:S05]  /*4f60*/  BSYNC B6 ;  /* 0x0000000000067941 */ /* 0x000fea0003800000 */
.L_x_25694:
[----:B------:R-:W-:Y:S01]  /*4f70*/  ISETP.GE.AND P0, PT, R17, R24, PT ;  /* 0x000000181100720c */ /* 0x000fe20003f06270 */
[----:B------:R-:W-:-:S12]  /*4f80*/  BSSY B6, `(.L_x_25729) ;  /* 0x00001d6000067945 */ /* 0x000fd80003800000 */
        /* <DEDUP_REMOVED lines=21> */
.L_x_25734:
[----:B------:R0:W-:Y:S01]  /*50e0*/  STG.E.U8 desc[UR36][R8.64], R26 ;  /* 0x0000001a08007986 */ /* 0x0001e2000c101124 */
[----:B------:R-:W-:Y:S05]  /*50f0*/  BRA `(.L_x_25736) ;  /* 0x0000000c00487947 */ /* 0x000fea0003800000 */
.L_x_25733:
        /* <DEDUP_REMOVED lines=9> */
.L_x_25738:
[----:B------:R0:W-:Y:S01]  /*5190*/  STG.E desc[UR36][R8.64], R26 ;  /* 0x0000001a08007986 */ /* 0x0001e2000c101924 */
[----:B------:R-:W-:Y:S05]  /*51a0*/  BRA `(.L_x_25736) ;  /* 0x0000000c001c7947 */ /* 0x000fea0003800000 */
.L_x_25737:
[----:B------:R0:W-:Y:S01]  /*51b0*/  STG.E.U16 desc[UR36][R8.64], R26 ;  /* 0x0000001a08007986 */ /* 0x0001e2000c101524 */
[----:B------:R-:W-:Y:S05]  /*51c0*/  BRA `(.L_x_25736) ;  /* 0x0000000c00147947 */ /* 0x000fea0003800000 */
.L_x_25732:
        /* <DEDUP_REMOVED lines=9> */
.L_x_25740:
[----:B------:R-:W0:Y:S02]  /*5260*/  I2F.S16 R0, R26 ;  /* 0x0000001a00007306 */ /* 0x000e240000101400 */
[----:B0-----:R-:W-:-:S05]  /*5270*/  F2FP.F16.F32.PACK_AB R0, RZ, R0 ;  /* 0x00000000ff00723e */ /* 0x001fca00000000ff */
[----:B------:R0:W-:Y:S01]  /*5280*/  STG.E.U16 desc[UR36][R8.64], R0 ;  /* 0x0000000008007986 */ /* 0x0001e2000c101524 */
[----:B------:R-:W-:Y:S05]  /*5290*/  BRA `(.L_x_25736) ;  /* 0x0000000800e07947 */ /* 0x000fea0003800000 */
.L_x_25739:
        /* <DEDUP_REMOVED lines=10> */
.L_x_25742:
[----:B------:R-:W0:Y:S02]  /*5340*/  I2F.S16 R26, R26 ;  /* 0x0000001a001a7306 */ /* 0x000e240000101400 */
[----:B0-----:R-:W-:-:S04]  /*5350*/  F2FP.F16.F32.PACK_AB R3, RZ, R26 ;  /* 0x0000001aff03723e */ /* 0x001fc800000000ff */
[----:B------:R-:W-:-:S05]  /*5360*/  PRMT R3, R3, 0x5410, RZ ;  /* 0x0000541003037816 */ /* 0x000fca00000000ff */
[----:B------:R0:W-:Y:S01]  /*5370*/  STG.E desc[UR36][R8.64], R3 ;  /* 0x0000000308007986 */ /* 0x0001e2000c101924 */
[----:B------:R-:W-:Y:S05]  /*5380*/  BRA `(.L_x_25736) ;  /* 0x0000000800a47947 */ /* 0x000fea0003800000 */
.L_x_25741:
[----:B------:R-:W0:Y:S02]  /*5390*/  I2F.F64.S16 R26, R26 ;  /* 0x0000001a001a7312 */ /* 0x000e240000101c00 */
[----:B0-----:R0:W-:Y:S01]  /*53a0*/  STG.E.64 desc[UR36][R8.64], R26 ;  /* 0x0000001a08007986 */ /* 0x0011e2000c101b24 */
[----:B------:R-:W-:Y:S05]  /*53b0*/  BRA `(.L_x_25736) ;  /* 0x0000000800987947 */ /* 0x000fea0003800000 */
.L_x_25731:
        /* <DEDUP_REMOVED lines=10> */
.L_x_25745:
[----:B------:R-:W0:Y:S01]  /*5460*/  I2F.F64.S16 R4, R26 ;  /* 0x0000001a00047312 */ /* 0x000e220000101c00 */
[----:B------:R-:W-:-:S05]  /*5470*/  CS2R R6, SRZ ;  /* 0x0000000000067805 */ /* 0x000fca000001ff00 */
[----:B0-----:R0:W-:Y:S01]  /*5480*/  STG.E.128 desc[UR36][R8.64], R4 ;  /* 0x0000000408007986 */ /* 0x0011e2000c101d24 */
[----:B------:R-:W-:Y:S05]  /*5490*/  BRA `(.L_x_25736) ;  /* 0x0000000800607947 */ /* 0x000fea0003800000 */
.L_x_25744:
        /* <DEDUP_REMOVED lines=21> */
.L_x_25749:
[----:B------:R-:W-:Y:S05]  /*55f0*/  BSYNC B0 ;  /* 0x0000000000007941 */ /* 0x000fea0003800000 */
.L_x_25748:
[----:B------:R-:W-:-:S05]  /*5600*/  LOP3.LUT R5, R0, R5, RZ, 0xfc, !PT ;  /* 0x0000000500057212 */ /* 0x000fca00078efcff */
[----:B------:R0:W-:Y:S01]  /*5610*/  STG.E.U8 desc[UR36][R8.64], R5 ;  /* 0x0000000508007986 */ /* 0x0001e2000c101124 */
[----:B------:R-:W-:Y:S05]  /*5620*/  BRA `(.L_x_25736) ;  /* 0x0000000400fc7947 */ /* 0x000fea0003800000 */
.L_x_25747:
        /* <DEDUP_REMOVED lines=13> */
.L_x_25751:
[----:B------:R-:W-:Y:S01]  /*5700*/  IMAD.MOV.U32 R0, RZ, RZ, 0x7f ;  /* 0x0000007fff007424 */ /* 0x000fe200078e00ff */
[----:B------:R-:W-:-:S04]  /*5710*/  ISETP.GT.U32.AND P0, PT, R3, 0x7f800000, PT ;  /* 0x7f8000000300780c */ /* 0x000fc80003f04070 */
[----:B------:R-:W-:-:S09]  /*5720*/  SEL R0, R0, 0x7c, P0 ;  /* 0x0000007c00007807 */ /* 0x000fd20000000000 */
.L_x_25752:
[----:B------:R-:W-:Y:S05]  /*5730*/  BSYNC B0 ;  /* 0x0000000000007941 */ /* 0x000fea0003800000 */
.L_x_25750:
[----:B------:R-:W-:-:S04]  /*5740*/  LOP3.LUT R3, R5, 0x80000000, RZ, 0xc0, !PT ;  /* 0x8000000005037812 */ /* 0x000fc800078ec0ff */
[----:B------:R-:W-:-:S04]  /*5750*/  SHF.R.U32.HI R3, RZ, 0x18, R3 ;  /* 0x00000018ff037819 */ /* 0x000fc80000011603 */
[----:B------:R-:W-:-:S05]  /*5760*/  LOP3.LUT R3, R0, R3, RZ, 0xfc, !PT ;  /* 0x0000000300037212 */ /* 0x000fca00078efcff */
[----:B------:R0:W-:Y:S01]  /*5770*/  STG.E.U8 desc[UR36][R8.64], R3 ;  /* 0x0000000308007986 */ /* 0x0001e2000c101124 */
[----:B------:R-:W-:Y:S05]  /*5780*/  BRA `(.L_x_25736) ;  /* 0x0000000400a47947 */ /* 0x000fea0003800000 */
.L_x_25746:
[----:B------:R-:W0:Y:S02]  /*5790*/  I2F.S16 R0, R26 ;  /* 0x0000001a00007306 */ /* 0x000e240000101400 */
[----:B0-----:R-:W-:-:S05]  /*57a0*/  F2FP.BF16.F32.PACK_AB R0, RZ, R0 ;  /* 0x00000000ff00723e */ /* 0x001fca00000010ff */
[----:B------:R0:W-:Y:S01]  /*57b0*/  STG.E.U16 desc[UR36][R8.64], R0 ;  /* 0x0000000008007986 */ /* 0x0001e2000c101524 */
[----:B------:R-:W-:Y:S05]  /*57c0*/  BRA `(.L_x_25736) ;  /* 0x0000000400947947 */ /* 0x000fea0003800000 */
.L_x_25743:
        /* <DEDUP_REMOVED lines=10> */
.L_x_25755:
        /* <DEDUP_REMOVED lines=17> */
.L_x_25758:
[----:B------:R-:W-:-:S04]  /*5980*/  LOP3.LUT R3, R5, 0x80000000, RZ, 0xc0, !PT ;  /* 0x8000000005037812 */ /* 0x000fc800078ec0ff */
[----:B------:R-:W-:-:S04]  /*5990*/  SHF.R.U32.HI R3, RZ, 0x18, R3 ;  /* 0x00000018ff037819 */ /* 0x000fc80000011603 */
[----:B------:R-:W-:-:S04]  /*59a0*/  LOP3.LUT R0, R0, R3, RZ, 0xfc, !PT ;  /* 0x0000000300007212 */ /* 0x000fc800078efcff */
[----:B------:R-:W-:-:S07]  /*59b0*/  PRMT R4, R0, 0x7610, R4 ;  /* 0x0000761000047816 */ /* 0x000fce0000000004 */
.L_x_25757:
[----:B------:R-:W-:Y:S05]  /*59c0*/  BSYNC B0 ;  /* 0x0000000000007941 */ /* 0x000fea0003800000 */
.L_x_25756:
[----:B------:R3:W-:Y:S01]  /*59d0*/  STG.E.U8 desc[UR36][R8.64], R4 ;  /* 0x0000000408007986 */ /* 0x0007e2000c101124 */
[----:B------:R-:W-:Y:S05]  /*59e0*/  BRA `(.L_x_25736) ;  /* 0x00000004000c7947 */ /* 0x000fea0003800000 */
.L_x_25754:
        /* <DEDUP_REMOVED lines=17> */
.L_x_25761:
[----:B------:R-:W-:-:S04]  /*5b00*/  LOP3.LUT R3, R5, 0x80000000, RZ, 0xc0, !PT ;  /* 0x8000000005037812 */ /* 0x000fc800078ec0ff */
[----:B------:R-:W-:-:S04]  /*5b10*/  SHF.R.U32.HI R3, RZ, 0x18, R3 ;  /* 0x00000018ff037819 */ /* 0x000fc80000011603 */
[----:B------:R-:W-:-:S04]  /*5b20*/  LOP3.LUT R0, R0, R3, RZ, 0xfc, !PT ;  /* 0x0000000300007212 */ /* 0x000fc800078efcff */
[----:B------:R-:W-:-:S07]  /*5b30*/  PRMT R4, R0, 0x7610, R4 ;  /* 0x0000761000047816 */ /* 0x000fce0000000004 */
.L_x_25760:
[----:B------:R-:W-:Y:S05]  /*5b40*/  BSYNC B0 ;  /* 0x0000000000007941 */ /* 0x000fea0003800000 */
.L_x_25759:
[----:B------:R0:W-:Y:S01]  /*5b50*/  STG.E.U8 desc[UR36][R8.64], R4 ;  /* 0x0000000408007986 */ /* 0x0001e2000c101124 */
[----:B------:R-:W-:Y:S05]  /*5b60*/  BRA `(.L_x_25736) ;  /* 0x0000000000ac7947 */ /* 0x000fea0003800000 */
.L_x_25753:
        /* <DEDUP_REMOVED lines=22> */
.L_x_25735:
        /* <DEDUP_REMOVED lines=16> */
.L_x_25764:
[----:B------:R-:W-:Y:S05]  /*5dd0*/  BRA `(.L_x_25736) ;  /* 0x0000000000107947 */ /* 0x000fea0003800000 */
.L_x_25763:
[----:B------:R-:W-:-:S05]  /*5de0*/  IMAD.MOV.U32 R27, RZ, RZ, RZ ;  /* 0x000000ffff1b7224 */ /* 0x000fca00078e00ff */
[----:B------:R1:W-:Y:S01]  /*5df0*/  STG.E.64 desc[UR36][R8.64], R26 ;  /* 0x0000001a08007986 */ /* 0x0003e2000c101b24 */
[----:B------:R-:W-:Y:S05]  /*5e00*/  BRA `(.L_x_25736) ;  /* 0x0000000000047947 */ /* 0x000fea0003800000 */
.L_x_25762:
[----:B------:R0:W-:Y:S02]  /*5e10*/  STG.E desc[UR36][R8.64], R26 ;  /* 0x0000001a08007986 */ /* 0x0001e4000c101924 */
.L_x_25736:
        /* <DEDUP_REMOVED lines=23> */
.L_x_25768:
[----:B------:R0:W-:Y:S01]  /*5f90*/  STG.E.U8 desc[UR36][R8.64], R18 ;  /* 0x0000001208007986 */ /* 0x0001e2000c101124 */
[----:B------:R-:W-:Y:S05]  /*5fa0*/  BRA `(.L_x_25770) ;  /* 0x0000000c00487947 */ /* 0x000fea0003800000 */
.L_x_25767:
        /* <DEDUP_REMOVED lines=9> */
.L_x_25772:
[----:B------:R0:W-:Y:S01]  /*6040*/  STG.E desc[UR36][R8.64], R18 ;  /* 0x0000001208007986 */ /* 0x0001e2000c101924 */
[----:B------:R-:W-:Y:S05]  /*6050*/  BRA `(.L_x_25770) ;  /* 0x0000000c001c7947 */ /* 0x000fea0003800000 */
.L_x_25771:
[----:B------:R0:W-:Y:S01]  /*6060*/  STG.E.U16 desc[UR36][R8.64], R18 ;  /* 0x0000001208007986 */ /* 0x0001e2000c101524 */
[----:B------:R-:W-:Y:S05]  /*6070*/  BRA `(.L_x_25770) ;  /* 0x0000000c00147947 */ /* 0x000fea0003800000 */
.L_x_25766:
        /* <DEDUP_REMOVED lines=9> */
.L_x_25774:
[----:B------:R-:W0:Y:S02]  /*6110*/  I2F.S16 R0, R18 ;  /* 0x0000001200007306 */ /* 0x000e240000101400 */
[----:B0-----:R-:W-:-:S05]  /*6120*/  F2FP.F16.F32.PACK_AB R0, RZ, R0 ;  /* 0x00000000ff00723e */ /* 0x001fca00000000ff */
[----:B------:R0:W-:Y:S01]  /*6130*/  STG.E.U16 desc[UR36][R8.64], R0 ;  /* 0x0000000008007986 */ /* 0x0001e2000c101524 */
[----:B------:R-:W-:Y:S05]  /*6140*/  BRA `(.L_x_25770) ;  /* 0x0000000800e07947 */ /* 0x000fea0003800000 */
.L_x_25773:
        /* <DEDUP_REMOVED lines=10> */
.L_x_25776:
[----:B------:R-:W0:Y:S02]  /*61f0*/  I2F.S16 R18, R18 ;  /* 0x0000001200127306 */ /* 0x000e240000101400 */
[----:B0-----:R-:W-:-:S04]  /*6200*/  F2FP.F16.F32.PACK_AB R3, RZ, R18 ;  /* 0x00000012ff03723e */ /* 0x001fc800000000ff */
[----:B------:R-:W-:-:S05]  /*6210*/  PRMT R3, R3, 0x5410, RZ ;  /* 0x0000541003037816 */ /* 0x000fca00000000ff */
[----:B------:R0:W-:Y:S01]  /*6220*/  STG.E desc[UR36][R8.64], R3 ;  /* 0x0000000308007986 */ /* 0x0001e2000c101924 */
[----:B------:R-:W-:Y:S05]  /*6230*/  BRA `(.L_x_25770) ;  /* 0x0000000800a47947 */ /* 0x000fea0003800000 */
.L_x_25775:
[----:B------:R-:W0:Y:S02]  /*6240*/  I2F.F64.S16 R18, R18 ;  /* 0x0000001200127312 */ /* 0x000e240000101c00 */
[----:B0-----:R0:W-:Y:S01]  /*6250*/  STG.E.64 desc[UR36][R8.64], R18 ;  /* 0x0000001208007986 */ /* 0x0011e2000c101b24 */
[----:B------:R-:W-:Y:S05]  /*6260*/  BRA `(.L_x_25770) ;  /* 0x0000000800987947 */ /* 0x000fea0003800000 */
.L_x_25765:
        /* <DEDUP_REMOVED lines=10> */
.L_x_25779:
[----:B------:R-:W0:Y:S01]  /*6310*/  I2F.F64.S16 R4, R18 ;  /* 0x0000001200047312 */ /* 0x000e220000101c00 */
[----:B------:R-:W-:-:S05]  /*6320*/  CS2R R6, SRZ ;  /* 0x0000000000067805 */ /* 0x000fca000001ff00 */
[----:B0-----:R0:W-:Y:S01]  /*6330*/  STG.E.128 desc[UR36][R8.64], R4 ;  /* 0x0000000408007986 */ /* 0x0011e2000c101d24 */
[----:B------:R-:W-:Y:S05]  /*6340*/  BRA `(.L_x_25770) ;  /* 0x0000000800607947 */ /* 0x000fea0003800000 */
.L_x_25778:
        /* <DEDUP_REMOVED lines=21> */
.L_x_25783:
[----:B------:R-:W-:Y:S05]  /*64a0*/  BSYNC B0 ;  /* 0x0000000000007941 */ /* 0x000fea0003800000 */
.L_x_25782:
[----:B------:R-:W-:-:S05]  /*64b0*/  LOP3.LUT R5, R0, R5, RZ, 0xfc, !PT ;  /* 0x0000000500057212 */ /* 0x000fca00078efcff */
[----:B------:R0:W-:Y:S01]  /*64c0*/  STG.E.U8 desc[UR36][R8.64], R5 ;  /* 0x0000000508007986 */ /* 0x0001e2000c101124 */
[----:B------:R-:W-:Y:S05]  /*64d0*/  BRA `(.L_x_25770) ;  /* 0x0000000400fc7947 */ /* 0x000fea0003800000 */
.L_x_25781:
        /* <DEDUP_REMOVED lines=13> */
.L_x_25785:
[----:B------:R-:W-:Y:S01]  /*65b0*/  IMAD.MOV.U32 R0, RZ, RZ, 0x7f ;  /* 0x0000007fff007424 */ /* 0x000fe200078e00ff */
[----:B------:R-:W-:-:S04]  /*65c0*/  ISETP.GT.U32.AND P0, PT, R3, 0x7f800000, PT ;  /* 0x7f8000000300780c */ /* 0x000fc80003f04070 */
[----:B------:R-:W-:-:S09]  /*65d0*/  SEL R0, R0, 0x7c, P0 ;  /* 0x0000007c00007807 */ /* 0x000fd20000000000 */
.L_x_25786:
[----:B------:R-:W-:Y:S05]  /*65e0*/  BSYNC B0 ;  /* 0x0000000000007941 */ /* 0x000fea0003800000 */
.L_x_25784:
[----:B------:R-:W-:-:S04]  /*65f0*/  LOP3.LUT R3, R5, 0x80000000, RZ, 0xc0, !PT ;  /* 0x8000000005037812 */ /* 0x000fc800078ec0ff */
[----:B------:R-:W-:-:S04]  /*6600*/  SHF.R.U32.HI R3, RZ, 0x18, R3 ;  /* 0x00000018ff037819 */ /* 0x000fc80000011603 */
[----:B------:R-:W-:-:S05]  /*6610*/  LOP3.LUT R3, R0, R3, RZ, 0xfc, !PT ;  /* 0x0000000300037212 */ /* 0x000fca00078efcff */
[----:B------:R0:W-:Y:S01]  /*6620*/  STG.E.U8 desc[UR36][R8.64], R3 ;  /* 0x0000000308007986 */ /* 0x0001e2000c101124 */
[----:B------:R-:W-:Y:S05]  /*6630*/  BRA `(.L_x_25770) ;  /* 0x0000000400a47947 */ /* 0x000fea0003800000 */
.L_x_25780:
[----:B------:R-:W0:Y:S02]  /*6640*/  I2F.S16 R0, R18 ;  /* 0x0000001200007306 */ /* 0x000e240000101400 */
[----:B0-----:R-:W-:-:S05]  /*6650*/  F2FP.BF16.F32.PACK_AB R0, RZ, R0 ;  /* 0x00000000ff00723e */ /* 0x001fca00000010ff */
[----:B------:R0:W-:Y:S01]  /*6660*/  STG.E.U16 desc[UR36][R8.64], R0 ;  /* 0x0000000008007986 */ /* 0x0001e2000c101524 */
[----:B------:R-:W-:Y:S05]  /*6670*/  BRA `(.L_x_25770) ;  /* 0x0000000400947947 */ /* 0x000fea0003800000 */
.L_x_25777:
        /* <DEDUP_REMOVED lines=10> */
.L_x_25789:
        /* <DEDUP_REMOVED lines=17> */
.L_x_25792:
[----:B------:R-:W-:-:S04]  /*6830*/  LOP3.LUT R3, R5, 0x80000000, RZ, 0xc0, !PT ;  /* 0x8000000005037812 */ /* 0x000fc800078ec0ff */
[----:B------:R-:W-:-:S04]  /*6840*/  SHF.R.U32.HI R3, RZ, 0x18, R3 ;  /* 0x00000018ff037819 */ /* 0x000fc80000011603 */
[----:B------:R-:W-:-:S04]  /*6850*/  LOP3.LUT R0, R0, R3, RZ, 0xfc, !PT ;  /* 0x0000000300007212 */ /* 0x000fc800078efcff */
[----:B------:R-:W-:-:S07]  /*6860*/  PRMT R4, R0, 0x7610, R4 ;  /* 0x0000761000047816 */ /* 0x000fce0000000004 */
.L_x_25791:
[----:B------:R-:W-:Y:S05]  /*6870*/  BSYNC B0 ;  /* 0x0000000000007941 */ /* 0x000fea0003800000 */
.L_x_25790:
[----:B------:R3:W-:Y:S01]  /*6880*/  STG.E.U8 desc[UR36][R8.64], R4 ;  /* 0x0000000408007986 */ /* 0x0007e2000c101124 */
[----:B------:R-:W-:Y:S05]  /*6890*/  BRA `(.L_x_25770) ;  /* 0x00000004000c7947 */ /* 0x000fea0003800000 */
.L_x_25788:
        /* <DEDUP_REMOVED lines=17> */
.L_x_25795:
[----:B------:R-:W-:-:S04]  /*69b0*/  LOP3.LUT R3, R5, 0x80000000, RZ, 0xc0, !PT ;  /* 0x8000000005037812 */ /* 0x000fc800078ec0ff */
[----:B------:R-:W-:-:S04]  /*69c0*/  SHF.R.U32.HI R3, RZ, 0x18, R3 ;  /* 0x00000018ff037819 */ /* 0x000fc80000011603 */
[----:B------:R-:W-:-:S04]  /*69d0*/  LOP3.LUT R0, R0, R3, RZ, 0xfc, !PT ;  /* 0x0000000300007212 */ /* 0x000fc800078efcff */
[----:B------:R-:W-:-:S07]  /*69e0*/  PRMT R4, R0, 0x7610, R4 ;  /* 0x0000761000047816 */ /* 0x000fce0000000004 */
.L_x_25794:
[----:B------:R-:W-:Y:S05]  /*69f0*/  BSYNC B0 ;  /* 0x0000000000007941 */ /* 0x000fea0003800000 */
.L_x_25793:
[----:B------:R0:W-:Y:S01]  /*6a00*/  STG.E.U8 desc[UR36][R8.64], R4 ;  /* 0x0000000408007986 */ /* 0x0001e2000c101124 */
[----:B------:R-:W-:Y:S05]  /*6a10*/  BRA `(.L_x_25770) ;  /* 0x0000000000ac7947 */ /* 0x000fea0003800000 */
.L_x_25787:
        /* <DEDUP_REMOVED lines=22> */
.L_x_25769:
        /* <DEDUP_REMOVED lines=16> */
.L_x_25798:
[----:B------:R-:W-:Y:S05]  /*6c80*/  BRA `(.L_x_25770) ;  /* 0x0000000000107947 */ /* 0x000fea0003800000 */
.L_x_25797:
[----:B------:R-:W-:-:S05]  /*6c90*/  IMAD.MOV.U32 R19, RZ, RZ, RZ ;  /* 0x000000ffff137224 */ /* 0x000fca00078e00ff */
[----:B------:R2:W-:Y:S01]  /*6ca0*/  STG.E.64 desc[UR36][R8.64], R18 ;  /* 0x0000001208007986 */ /* 0x0005e2000c101b24 */
[----:B------:R-:W-:Y:S05]  /*6cb0*/  BRA `(.L_x_25770) ;  /* 0x0000000000047947 */ /* 0x000fea0003800000 */
.L_x_25796:
[----:B------:R0:W-:Y:S02]  /*6cc0*/  STG.E desc[UR36][R8.64], R18 ;  /* 0x0000001208007986 */ /* 0x0001e4000c101924 */
.L_x_25770:
[----:B------:R-:W-:-:S07]  /*6cd0*/  VIADD R17, R17, 0x80 ;  /* 0x0000008011117836 */ /* 0x000fce0000000000 */
.L_x_25730:
[----:B------:R-:W-:Y:S05]  /*6ce0*/  BSYNC B6 ;  /* 0x0000000000067941 */ /* 0x000fea0003800000 */
.L_x_25729:
[----:B------:R-:W-:-:S13]  /*6cf0*/  ISETP.GE.AND P0, PT, R17, R24, PT ;  /* 0x000000181100720c */ /* 0x000fda0003f06270 */
[----:B------:R-:W-:Y:S05]  /*6d00*/  @P0 EXIT ;  /* 0x000000000000094d */ /* 0x000fea0003800000 */
[----:B01-34-:R-:W0:Y:S01]  /*6d10*/  LDC.64 R4, c[0x0][0x218] ;  /* 0x00008600ff047b82 */ /* 0x01be220000000a00 */
        /* <DEDUP_REMOVED lines=18> */
.L_x_25802:
[----:B------:R-:W-:Y:S01]  /*6e40*/  STG.E.U8 desc[UR36][R2.64], R22 ;  /* 0x0000001602007986 */ /* 0x000fe2000c101124 */
[----:B------:R-:W-:Y:S05]  /*6e50*/  EXIT ;  /* 0x000000000000794d */ /* 0x000fea0003800000 */
.L_x_25801:
        /* <DEDUP_REMOVED lines=9> */
.L_x_25805:
[----:B------:R-:W-:Y:S01]  /*6ef0*/  STG.E desc[UR36][R2.64], R22 ;  /* 0x0000001602007986 */ /* 0x000fe2000c101924 */
[----:B------:R-:W-:Y:S05]  /*6f00*/  EXIT ;  /* 0x000000000000794d */ /* 0x000fea0003800000 */
.L_x_25804:
[----:B------:R-:W-:Y:S01]  /*6f10*/  STG.E.U16 desc[UR36][R2.64], R22 ;  /* 0x0000001602007986 */ /* 0x000fe2000c101524 */
[----:B------:R-:W-:Y:S05]  /*6f20*/  EXIT ;  /* 0x000000000000794d */ /* 0x000fea0003800000 */
.L_x_25800:
        /* <DEDUP_REMOVED lines=9> */
.L_x_25807:
[----:B------:R-:W0:Y:S02]  /*6fc0*/  I2F.S16 R0, R22 ;  /* 0x0000001600007306 */ /* 0x000e240000101400 */
[----:B0-----:R-:W-:-:S05]  /*6fd0*/  F2FP.F16.F32.PACK_AB R0, RZ, R0 ;  /* 0x00000000ff00723e */ /* 0x001fca00000000ff */
[----:B------:R-:W-:Y:S01]  /*6fe0*/  STG.E.U16 desc[UR36][R2.64], R0 ;  /* 0x0000000002007986 */ /* 0x000fe2000c101524 */
[----:B------:R-:W-:Y:S05]  /*6ff0*/  EXIT ;  /* 0x000000000000794d */ /* 0x000fea0003800000 */
.L_x_25806:
        /* <DEDUP_REMOVED lines=10> */
.L_x_25809:
[----:B------:R-:W0:Y:S02]  /*70a0*/  I2F.S16 R22, R22 ;  /* 0x0000001600167306 */ /* 0x000e240000101400 */
[----:B0-----:R-:W-:-:S04]  /*70b0*/  F2FP.F16.F32.PACK_AB R5, RZ, R22 ;  /* 0x00000016ff05723e */ /* 0x001fc800000000ff */
[----:B------:R-:W-:-:S05]  /*70c0*/  PRMT R5, R5, 0x5410, RZ ;  /* 0x0000541005057816 */ /* 0x000fca00000000ff */
[----:B------:R-:W-:Y:S01]  /*70d0*/  STG.E desc[UR36][R2.64], R5 ;  /* 0x0000000502007986 */ /* 0x000fe2000c101924 */
[----:B------:R-:W-:Y:S05]  /*70e0*/  EXIT ;  /* 0x000000000000794d */ /* 0x000fea0003800000 */
.L_x_25808:
[----:B------:R-:W0:Y:S02]  /*70f0*/  I2F.F64.S16 R22, R22 ;  /* 0x0000001600167312 */ /* 0x000e240000101c00 */
[----:B0-----:R-:W-:Y:S01]  /*7100*/  STG.E.64 desc[UR36][R2.64], R22 ;  /* 0x0000001602007986 */ /* 0x001fe2000c101b24 */
[----:B------:R-:W-:Y:S05]  /*7110*/  EXIT ;  /* 0x000000000000794d */ /* 0x000fea0003800000 */
.L_x_25799:
        /* <DEDUP_REMOVED lines=10> */
.L_x_25812:
[----:B------:R-:W0:Y:S01]  /*71c0*/  I2F.F64.S16 R4, R22 ;  /* 0x0000001600047312 */ /* 0x000e220000101c00 */
[----:B------:R-:W-:-:S05]  /*71d0*/  CS2R R6, SRZ ;  /* 0x0000000000067805 */ /* 0x000fca000001ff00 */
[----:B0-----:R-:W-:Y:S01]  /*71e0*/  STG.E.128 desc[UR36][R2.64], R4 ;  /* 0x0000000402007986 */ /* 0x001fe2000c101d24 */
[----:B------:R-:W-:Y:S05]  /*71f0*/  EXIT ;  /* 0x000000000000794d */ /* 0x000fea0003800000 */
.L_x_25811:
        /* <DEDUP_REMOVED lines=21> */
.L_x_25816:
[----:B------:R-:W-:Y:S05]  /*7350*/  BSYNC B0 ;  /* 0x0000000000007941 */ /* 0x000fea0003800000 */
.L_x_25815:
[----:B------:R-:W-:-:S05]  /*7360*/  LOP3.LUT R5, R0, R5, RZ, 0xfc, !PT ;  /* 0x0000000500057212 */ /* 0x000fca00078efcff */
[----:B------:R-:W-:Y:S01]  /*7370*/  STG.E.U8 desc[UR36][R2.64], R5 ;  /* 0x0000000502007986 */ /* 0x000fe2000c101124 */
[----:B------:R-:W-:Y:S05]  /*7380*/  EXIT ;  /* 0x000000000000794d */ /* 0x000fea0003800000 */
.L_x_25814:
        /* <DEDUP_REMOVED lines=13> */
.L_x_25818:
[----:B------:R-:W-:Y:S01]  /*7460*/  IMAD.MOV.U32 R0, RZ, RZ, 0x7f ;  /* 0x0000007fff007424 */ /* 0x000fe200078e00ff */
[----:B------:R-:W-:-:S04]  /*7470*/  ISETP.GT.U32.AND P0, PT, R4, 0x7f800000, PT ;  /* 0x7f8000000400780c */ /* 0x000fc80003f04070 */
[----:B------:R-:W-:-:S09]  /*7480*/  SEL R0, R0, 0x7c, P0 ;  /* 0x0000007c00007807 */ /* 0x000fd20000000000 */
.L_x_25819:
[----:B------:R-:W-:Y:S05]  /*7490*/  BSYNC B0 ;  /* 0x0000000000007941 */ /* 0x000fea0003800000 */
.L_x_25817:
[----:B------:R-:W-:-:S04]  /*74a0*/  LOP3.LUT R4, R5, 0x80000000, RZ, 0xc0, !PT ;  /* 0x8000000005047812 */ /* 0x000fc800078ec0ff */
[----:B------:R-:W-:-:S04]  /*74b0*/  SHF.R.U32.HI R5, RZ, 0x18, R4 ;  /* 0x00000018ff057819 */ /* 0x000fc80000011604 */
[----:B------:R-:W-:-:S05]  /*74c0*/  LOP3.LUT R5, R0, R5, RZ, 0xfc, !PT ;  /* 0x0000000500057212 */ /* 0x000fca00078efcff */
[----:B------:R-:W-:Y:S01]  /*74d0*/  STG.E.U8 desc[UR36][R2.64], R5 ;  /* 0x0000000502007986 */ /* 0x000fe2000c101124 */
[----:B------:R-:W-:Y:S05]  /*74e0*/  EXIT ;  /* 0x000000000000794d */ /* 0x000fea0003800000 */
.L_x_25813:
[----:B------:R-:W0:Y:S02]  /*74f0*/  I2F.S16 R0, R22 ;  /* 0x0000001600007306 */ /* 0x000e240000101400 */
[----:B0-----:R-:W-:-:S05]  /*7500*/  F2FP.BF16.F32.PACK_AB R0, RZ, R0 ;  /* 0x00000000ff00723e */ /* 0x001fca00000010ff */
[----:B------:R-:W-:Y:S01]  /*7510*/  STG.E.U16 desc[UR36][R2.64], R0 ;  /* 0x0000000002007986 */ /* 0x000fe2000c101524 */
[----:B------:R-:W-:Y:S05]  /*7520*/  EXIT ;  /* 0x000000000000794d */ /* 0x000fea0003800000 */
.L_x_25810:
        /* <DEDUP_REMOVED lines=10> */
.L_x_25822:
        /* <DEDUP_REMOVED lines=17> */
.L_x_25825:
[----:B------:R-:W-:-:S04]  /*76e0*/  LOP3.LUT R0, R7, 0x80000000, RZ, 0xc0, !PT ;  /* 0x8000000007007812 */ /* 0x000fc800078ec0ff */
[----:B------:R-:W-:-:S04]  /*76f0*/  SHF.R.U32.HI R5, RZ, 0x18, R0 ;  /* 0x00000018ff057819 */ /* 0x000fc80000011600 */
[----:B------:R-:W-:-:S04]  /*7700*/  LOP3.LUT R4, R4, R5, RZ, 0xfc, !PT ;  /* 0x0000000504047212 */ /* 0x000fc800078efcff */
[----:B------:R-:W-:-:S07]  /*7710*/  PRMT R0, R4, 0x7610, R0 ;  /* 0x0000761004007816 */ /* 0x000fce0000000000 */
.L_x_25824:
[----:B------:R-:W-:Y:S05]  /*7720*/  BSYNC B0 ;  /* 0x0000000000007941 */ /* 0x000fea0003800000 */
.L_x_25823:
[----:B------:R-:W-:Y:S01]  /*7730*/  STG.E.U8 desc[UR36][R2.64], R0 ;  /* 0x0000000002007986 */ /* 0x000fe2000c101124 */
[----:B------:R-:W-:Y:S05]  /*7740*/  EXIT ;  /* 0x000000000000794d */ /* 0x000fea0003800000 */
.L_x_25821:
        /* <DEDUP_REMOVED lines=17> */
.L_x_25828:
[----:B------:R-:W-:-:S04]  /*7860*/  LOP3.LUT R0, R7, 0x80000000, RZ, 0xc0, !PT ;  /* 0x8000000007007812 */ /* 0x000fc800078ec0ff */
[----:B------:R-:W-:-:S04]  /*7870*/  SHF.R.U32.HI R5, RZ, 0x18, R0 ;  /* 0x00000018ff057819 */ /* 0x000fc80000011600 */
[----:B------:R-:W-:-:S04]  /*7880*/  LOP3.LUT R4, R4, R5, RZ, 0xfc, !PT ;  /* 0x0000000504047212 */ /* 0x000fc800078efcff */
[----:B------:R-:W-:-:S07]  /*7890*/  PRMT R0, R4, 0x7610, R0 ;  /* 0x0000761004007816 */ /* 0x000fce0000000000 */
.L_x_25827:
[----:B------:R-:W-:Y:S05]  /*78a0*/  BSYNC B0 ;  /* 0x0000000000007941 */ /* 0x000fea0003800000 */
.L_x_25826:
[----:B------:R-:W-:Y:S01]  /*78b0*/  STG.E.U8 desc[UR36][R2.64], R0 ;  /* 0x0000000002007986 */ /* 0x000fe2000c101124 */
[----:B------:R-:W-:Y:S05]  /*78c0*/  EXIT ;  /* 0x000000000000794d */ /* 0x000fea0003800000 */
.L_x_25820:
        /* <DEDUP_REMOVED lines=22> */
.L_x_25803:
        /* <DEDUP_REMOVED lines=16> */
.L_x_25831:
[----:B------:R-:W-:Y:S05]  /*7b30*/  EXIT ;  /* 0x000000000000794d */ /* 0x000fea0003800000 */
.L_x_25830:
[----:B------:R-:W-:-:S05]  /*7b40*/  IMAD.MOV.U32 R23, RZ, RZ, RZ ;  /* 0x000000ffff177224 */ /* 0x000fca00078e00ff */
[----:B------:R-:W-:Y:S01]  /*7b50*/  STG.E.64 desc[UR36][R2.64], R22 ;  /* 0x0000001602007986 */ /* 0x000fe2000c101b24 */
[----:B------:R-:W-:Y:S05]  /*7b60*/  EXIT ;  /* 0x000000000000794d */ /* 0x000fea0003800000 */
.L_x_25829:
[----:B------:R-:W-:Y:S01]  /*7b70*/  STG.E desc[UR36][R2.64], R22 ;  /* 0x0000001602007986 */ /* 0x000fe2000c101924 */
[----:B------:R-:W-:Y:S05]  /*7b80*/  EXIT ;  /* 0x000000000000794d */ /* 0x000fea0003800000 */
.L_x_25832:
        /* <DEDUP_REMOVED lines=15> */
.L_x_42342:


//--------------------- .text._ZN2at6native18elementwise_kernelILi128ELi4EZNS0_22gpu_kernel_impl_nocastINS0_13AUnaryFunctorIbbbZNS0_19minimum_kernel_cudaERNS_18TensorIteratorBaseEEUlbbE_EEEEvS5_RKT_EUliE_EEviT1_ --------------------------
	.section	.text._ZN2at6native18elementwise_kernelILi128ELi4EZNS0_22gpu_kernel_impl_nocastINS0_13AUnaryFunctorIbbbZNS0_19minimum_kernel_cudaERNS_18TensorIteratorBaseEEUlbbE_EEEEvS5_RKT_EUliE_EEviT1_,"ax",@progbits
	.align	128
        .global         _ZN2at6native18elementwise_kernelILi128ELi4EZNS0_22gpu_kernel_impl_nocastINS0_13AUnaryFunctorIbbbZNS0_19minimum_kernel_cudaERNS_18TensorIteratorBaseEEUlbbE_EEEEvS5_RKT_EUliE_EEviT1_
        .type           _ZN2at6native18elementwise_kernelILi128ELi4EZNS0_22gpu_kernel_impl_nocastINS0_13AUnaryFunctorIbbbZNS0_19minimum_kernel_cudaERNS_18TensorIteratorBaseEEUlbbE_EEEEvS5_RKT_EUliE_EEviT1_,@function
        .size           _ZN2at6native18elementwise_kernelILi128ELi4EZNS0_22gpu_kernel_impl_nocastINS0_13AUnaryFunctorIbbbZNS0_19minimum_kernel_cudaERNS_18TensorIteratorBaseEEUlbbE_EEEEvS5_RKT_EUliE_EEviT1_,(.L_x_42343 - _ZN2at6native18elementwise_kernelILi128ELi4EZNS0_22gpu_kernel_impl_nocastINS0_13AUnaryFunctorIbbbZNS0_19minimum_kernel_cudaERNS_18TensorIteratorBaseEEUlbbE_EEEEvS5_RKT_EUliE_EEviT1_)
        .other          _ZN2at6native18elementwise_kernelILi128ELi4EZNS0_22gpu_kernel_impl_nocastINS0_13AUnaryFunctorIbbbZNS0_19minimum_kernel_cudaERNS_18TensorIteratorBaseEEUlbbE_EEEEvS5_RKT_EUliE_EEviT1_,@"STO_CUDA_ENTRY STV_DEFAULT"
_ZN2at6native18elementwise_kernelILi128ELi4EZNS0_22gpu_kernel_impl_nocastINS0_13AUnaryFunctorIbbbZNS0_19minimum_kernel_cudaERNS_18TensorIteratorBaseEEUlbbE_EEEEvS5_RKT_EUliE_EEviT1_:
.text._ZN2at6native18elementwise_kernelILi128ELi4EZNS0_22gpu_kernel_impl_nocastINS0_13AUnaryFunctorIbbbZNS0_19minimum_kernel_cudaERNS_18TensorIteratorBaseEEUlbbE_EEEEvS5_RKT_EUliE_EEviT1_:
        /* <DEDUP_REMOVED lines=312> */
.L_x_25835:
[----:B------:R-:W-:Y:S02]  /*1380*/  ULDC.64 UR8, c[0x0][0x418] ;  /* 0x0001060000087ab9 */ /* 0x000fe40000000a00 */
[----:B------:R-:W-:-:S04]  /*1390*/  IADD3 R4, P0, R2, UR8, RZ ;  /* 0x0000000802047c10 */ /* 0x000fc8000ff1e0ff */
[----:B------:R-:W-:Y:S01]  /*13a0*/  IADD3.X R5, RZ, UR9, RZ, P0, !PT ;  /* 0x00000009ff057c10 */ /* 0x000fe200087fe4ff */
[----:B------:R-:W-:-:S04]  /*13b0*/  ULDC.64 UR8, c[0x0][0x410] ;  /* 0x0001040000087ab9 */ /* 0x000fc80000000a00 */
[----:B------:R-:W2:Y:S01]  /*13c0*/  LDG.E.U8 R4, desc[UR4][R4.64] ;  /* 0x0000000404047981 */ /* 0x000ea2000c1e1100 */
[----:B------:R-:W-:Y:S02]  /*13d0*/  ISETP.NE.AND P0, PT, RZ, UR7, PT ;  /* 0x00000007ff007c0c */ /* 0x000fe4000bf05270 */
[----:B------:R-:W-:Y:S02]  /*13e0*/  IADD3 R2, P1, R3, UR8, RZ ;  /* 0x0000000803027c10 */ /* 0x000fe4000ff3e0ff */
[----:B------:R-:W-:-:S03]  /*13f0*/  IADD3 R0, R0, 0x80, RZ ;  /* 0x0000008000007810 */ /* 0x000fc60007ffe0ff */
[----:B------:R-:W-:Y:S01]  /*1400*/  IMAD.X R3, RZ, RZ, UR9, P1 ;  /* 0x00000009ff037e24 */ /* 0x000fe200088e06ff */
[----:B--2---:R-:W-:-:S04]  /*1410*/  ISETP.NE.AND P0, PT, R4, RZ, P0 ;  /* 0x000000ff0400720c */ /* 0x004fc80000705270 */
[----:B------:R-:W-:-:S05]  /*1420*/  SEL R7, RZ, 0x1, !P0 ;  /* 0x00000001ff077807 */ /* 0x000fca0004000000 */
[----:B------:R0:W-:Y:S04]  /*1430*/  STG.E.U8 desc[UR4][R2.64], R7 ;  /* 0x0000000702007986 */ /* 0x0001e8000c101104 */
.L_x_25834:
[----:B------:R-:W-:Y:S05]  /*1440*/  BSYNC B0 ;  /* 0x0000000000007941 */ /* 0x000fea0003800000 */
.L_x_25833:
[----:B------:R-:W-:Y:S01]  /*1450*/  ISETP.GE.AND P0, PT, R0, UR6, PT ;  /* 0x0000000600007c0c */ /* 0x000fe2000bf06270 */
[----:B------:R-:W-:-:S12]  /*1460*/  BSSY B0, `(.L_x_25836) ;  /* 0x0000278000007945 */ /* 0x000fd80003800000 */
[----:B------:R-:W-:Y:S05]  /*1470*/  @P0 BRA `(.L_x_25837) ;  /* 0x0000002400d80947 */ /* 0x000fea0003800000 */
[----:B------:R-:W1:Y:S01]  /*1480*/  LDC R8, c[0x0][0x218] ;  /* 0x00008600ff087b82 */ /* 0x000e620000000800 */
[----:B0-----:R-:W-:Y:S02]  /*1490*/  CS2R R2, SRZ ;  /* 0x0000000000027805 */ /* 0x001fe4000001ff00 */
[----:B-1----:R-:W-:-:S13]  /*14a0*/  ISETP.NE.AND P0, PT, R8, RZ, PT ;  /* 0x000000ff0800720c */ /* 0x002fda0003f05270 */
        /* <DEDUP_REMOVED lines=299> */
.L_x_25838:
        /* <DEDUP_REMOVED lines=10> */
[----:B------:R-:W-:Y:S02]  /*2800*/  SEL R7, RZ, 0x1, !P0 ;  /* 0x00000001ff077807 */ /* 0x000fe40004000000 */
[----:B------:R-:W-:-:S03]  /*2810*/  ISETP.GE.AND P0, PT, R0, UR6, PT ;  /* 0x0000000600007c0c */ /* 0x000fc6000bf06270 */
[----:B------:R1:W-:Y:S10]  /*2820*/  STG.E.U8 desc[UR4][R2.64], R7 ;  /* 0x0000000702007986 */ /* 0x0003f4000c101104 */
        /* <DEDUP_REMOVED lines=303> */
.L_x_25839:
[----:B------:R-:W-:Y:S02]  /*3b20*/  ULDC.64 UR8, c[0x0][0x418] ;  /* 0x0001060000087ab9 */ /* 0x000fe40000000a00 */
[----:B------:R-:W-:-:S04]  /*3b30*/  IADD3 R4, P0, R2, UR8, RZ ;  /* 0x0000000802047c10 */ /* 0x000fc8000ff1e0ff */
[----:B------:R-:W-:Y:S01]  /*3b40*/  IADD3.X R5, RZ, UR9, RZ, P0, !PT ;  /* 0x00000009ff057c10 */ /* 0x000fe200087fe4ff */
[----:B------:R-:W-:-:S04]  /*3b50*/  ULDC.64 UR8, c[0x0][0x410] ;  /* 0x0001040000087ab9 */ /* 0x000fc80000000a00 */
[----:B------:R-:W2:Y:S01]  /*3b60*/  LDG.E.U8 R4, desc[UR4][R4.64] ;  /* 0x0000000404047981 */ /* 0x000ea2000c1e1100 */
[----:B------:R-:W-:Y:S02]  /*3b70*/  ISETP.NE.AND P0, PT, RZ, UR7, PT ;  /* 0x00000007ff007c0c */ /* 0x000fe4000bf05270 */
[----:B------:R-:W-:Y:S02]  /*3b80*/  IADD3 R2, P1, R3, UR8, RZ ;  /* 0x0000000803027c10 */ /* 0x000fe4000ff3e0ff */
[----:B------:R-:W-:Y:S02]  /*3b90*/  IADD3 R0, R0, 0x80, RZ ;  /* 0x0000008000007810 */ /* 0x000fe40007ffe0ff */
[----:B------:R-:W-:Y:S02]  /*3ba0*/  IADD3.X R3, RZ, UR9, RZ, P1, !PT ;  /* 0x00000009ff037c10 */ /* 0x000fe40008ffe4ff */
[----:B--2---:R-:W-:-:S04]  /*3bb0*/  ISETP.NE.AND P0, PT, R4, RZ, P0 ;  /* 0x000000ff0400720c */ /* 0x004fc80000705270 */
[----:B------:R-:W-:-:S05]  /*3bc0*/  SEL R7, RZ, 0x1, !P0 ;  /* 0x00000001ff077807 */ /* 0x000fca0004000000 */
[----:B------:R2:W-:Y:S04]  /*3bd0*/  STG.E.U8 desc[UR4][R2.64], R7 ;  /* 0x0000000702007986 */ /* 0x0005e8000c101104 */
.L_x_25837:
[----:B------:R-:W-:Y:S05]  /*3be0*/  BSYNC B0 ;  /* 0x0000000000007941 */ /* 0x000fea0003800000 */
.L_x_25836:
        /* <DEDUP_REMOVED lines=304> */
.L_x_25840:
[----:B------:R-:W-:Y:S02]  /*4ef0*/  ULDC.64 UR8, c[0x0][0x418] ;  /* 0x0001060000087ab9 */ /* 0x000fe40000000a00 */
[----:B------:R-:W-:-:S04]  /*4f00*/  IADD3 R4, P0, R2, UR8, RZ ;  /* 0x0000000802047c10 */ /* 0x000fc8000ff1e0ff */
[----:B------:R-:W-:Y:S01]  /*4f10*/  IADD3.X R5, RZ, UR9, RZ, P0, !PT ;  /* 0x00000009ff057c10 */ /* 0x000fe200087fe4ff */
[----:B------:R-:W-:-:S04]  /*4f20*/  ULDC.64 UR8, c[0x0][0x410] ;  /* 0x0001040000087ab9 */ /* 0x000fc80000000a00 */
[----:B------:R-:W2:Y:S01]  /*4f30*/  LDG.E.U8 R4, desc[UR4][R4.64] ;  /* 0x0000000404047981 */ /* 0x000ea2000c1e1100 */
[----:B------:R-:W-:Y:S02]  /*4f40*/  ISETP.NE.AND P0, PT, RZ, UR7, PT ;  /* 0x00000007ff007c0c */ /* 0x000fe4000bf05270 */
[----:B------:R-:W-:-:S04]  /*4f50*/  IADD3 R2, P1, R3, UR8, RZ ;  /* 0x0000000803027c10 */ /* 0x000fc8000ff3e0ff */
[----:B------:R-:W-:Y:S02]  /*4f60*/  IADD3.X R3, RZ, UR9, RZ, P1, !PT ;  /* 0x00000009ff037c10 */ /* 0x000fe40008ffe4ff */
[----:B--2---:R-:W-:-:S04]  /*4f70*/  ISETP.NE.AND P0, PT, R4, RZ, P0 ;  /* 0x000000ff0400720c */ /* 0x004fc80000705270 */
[----:B------:R-:W-:-:S05]  /*4f80*/  SEL R7, RZ, 0x1, !P0 ;  /* 0x00000001ff077807 */ /* 0x000fca0004000000 */
[----:B------:R-:W-:Y:S01]  /*4f90*/  STG.E.U8 desc[UR4][R2.64], R7 ;  /* 0x0000000702007986 */ /* 0x000fe2000c101104 */
[----:B------:R-:W-:Y:S05]  /*4fa0*/  EXIT ;  /* 0x000000000000794d */ /* 0x000fea0003800000 */
.L_x_25841:
        /* <DEDUP_REMOVED lines=13> */
.L_x_42343:


//--------------------- .text._ZN2at6native27unrolled_elementwise_kernelINS0_13AUnaryFunctorIbbbZNS0_19minimum_kernel_cudaERNS_18TensorIteratorBaseEEUlbbE_EESt5arrayIPcLm2EELi4E23TrivialOffsetCalculatorILi1EjESB_NS0_6memory15LoadWithoutCastENSC_16StoreWithoutCastEEEviT_T0_T2_T3_T4_T5_ --------------------------
	.section	.text._ZN2at6native27unrolled_elementwise_kernelINS0_13AUnaryFunctorIbbbZNS0_19minimum_kernel_cudaERNS_18TensorIteratorBaseEEUlbbE_EESt5arrayIPcLm2EELi4E23TrivialOffsetCalculatorILi1EjESB_NS0_6memory15LoadWithoutCastENSC_16StoreWithoutCastEEEviT_T0_T2_T3_T4_T5_,"ax",@progbits
	.align	128
        .global         _ZN2at6native27unrolled_elementwise_kernelINS0_13AUnaryFunctorIbbbZNS0_19minimum_kernel_cudaERNS_18TensorIteratorBaseEEUlbbE_EESt5arrayIPcLm2EELi4E23TrivialOffsetCalculatorILi1EjESB_NS0_6memory15LoadWithoutCastENSC_16StoreWithoutCastEEEviT_T0_T2_T3_T4_T5_
        .type           _ZN2at6native27unrolled_elementwise_kernelINS0_13AUnaryFunctorIbbbZNS0_19minimum_kernel_cudaERNS_18TensorIteratorBaseEEUlbbE_EESt5arrayIPcLm2EELi4E23TrivialOffsetCalculatorILi1EjESB_NS0_6memory15LoadWithoutCastENSC_16StoreWithoutCastEEEviT_T0_T2_T3_T4_T5_,@function
        .size           _ZN2at6native27unrolled_elementwise_kernelINS0_13AUnaryFunctorIbbbZNS0_19minimum_kernel_cudaERNS_18TensorIteratorBaseEEUlbbE_EESt5arrayIPcLm2EELi4E23TrivialOffsetCalculatorILi1EjESB_NS0_6memory15LoadWithoutCastENSC_16StoreWithoutCastEEEviT_T0_T2_T3_T4_T5_,(.L_x_42344 - _ZN2at6native27unrolled_elementwise_kernelINS0_13AUnaryFunctorIbbbZNS0_19minimum_kernel_cudaERNS_18TensorIteratorBaseEEUlbbE_EESt5arrayIPcLm2EELi4E23TrivialOffsetCalculatorILi1EjESB_NS0_6memory15LoadWithoutCastENSC_16StoreWithoutCastEEEviT_T0_T2_T3_T4_T5_)
        .other          _ZN2at6native27unrolled_elementwise_kernelINS0_13AUnaryFunctorIbbbZNS0_19minimum_kernel_cudaERNS_18TensorIteratorBaseEEUlbbE_EESt5arrayIPcLm2EELi4E23TrivialOffsetCalculatorILi1EjESB_NS0_6memory15LoadWithoutCastENSC_16StoreWithoutCastEEEviT_T0_T2_T3_T4_T5_,@"STO_CUDA_ENTRY STV_DEFAULT"
_ZN2at6native27unrolled_elementwise_kernelINS0_13AUnaryFunctorIbbbZNS0_19minimum_kernel_cudaERNS_18TensorIteratorBaseEEUlbbE_EESt5arrayIPcLm2EELi4E23TrivialOffsetCalculatorILi1EjESB_NS0_6memory15LoadWithoutCastENSC_16StoreWithoutCastEEEviT_T0_T2_T3_T4_T5_:
.text._ZN2at6native27unrolled_elementwise_kernelINS0_13AUnaryFunctorIbbbZNS0_19minimum_kernel_cudaERNS_18TensorIteratorBaseEEUlbbE_EESt5arrayIPcLm2EELi4E23TrivialOffsetCalculatorILi1EjESB_NS0_6memory15LoadWithoutCastENSC_16StoreWithoutCastEEEviT_T0_T2_T3_T4_T5_:
[----:B------:R-:W-:Y:S01]  /*0000*/  LDC R1, c[0x0][0x28] ;  /* 0x00000a00ff017b82 */ /* 0x000fe20000000800 */
[----:B------:R-:W0:Y:S07]  /*0010*/  S2R R0, SR_CTAID.X ;  /* 0x0000000000007919 */ /* 0x000e2e0000002500 */
[----:B------:R-:W0:Y:S01]  /*0020*/  LDC R5, c[0x0][0x210] ;  /* 0x00008400ff057b82 */ /* 0x000e220000000800 */
[----:B------:R-:W-:Y:S01]  /*0030*/  ULDC.64 UR4, c[0x0][0x208] ;  /* 0x0000820000047ab9 */ /* 0x000fe20000000a00 */
[----:B------:R-:W1:Y:S01]  /*0040*/  S2R R3, SR_TID.X ;  /* 0x0000000000037919 */ /* 0x000e620000002100 */
[----:B0-----:R-:W-:-:S02]  /*0050*/  IMAD R2, R0, -0x200, R5 ;  /* 0xfffffe0000027824 */ /* 0x001fc400078e0205 */
[----:B-1----:R-:W-:-:S03]  /*0060*/  VIADD R16, R3, 0x80 ;  /* 0x0000008003107836 */ /* 0x002fc60000000000 */
[----:B------:R-:W-:Y:S01]  /*0070*/  ISETP.GE.AND P2, PT, R3, R2, PT ;  /* 0x000000020300720c */ /* 0x000fe20003f46270 */
[----:B------:R-:W-:-:S12]  /*0080*/  IMAD.MOV.U32 R17, RZ, RZ, R3 ;  /* 0x000000ffff117224 */ /* 0x000fd800078e0003 */
[----:B------:R-:W-:Y:S01]  /*0090*/  @!P2 IMAD.MOV.U32 R17, RZ, RZ, R16 ;  /* 0x000000ffff11a224 */ /* 0x000fe200078e0010 */
[----:B------:R-:W0:Y:S01]  /*00a0*/  @!P2 LDC.64 R10, c[0x0][0x220] ;  /* 0x00008800ff0aab82 */ /* 0x000e220000000a00 */
[----:B------:R-:W-:-:S03]  /*00b0*/  @!P2 IMAD R5, R0, 0x200, R3 ;  /* 0x000002000005a824 */ /* 0x000fc600078e0203 */
[----:B------:R-:W-:-:S13]  /*00c0*/  ISETP.GE.AND P3, PT, R17, R2, PT ;  /* 0x000000021100720c */ /* 0x000fda0003f66270 */
[----:B------:R-:W-:Y:S01]  /*00d0*/  @!P3 IMAD R13, R0, 0x200, R17 ;  /* 0x00000200000db824 */ /* 0x000fe200078e0211 */
[----:B------:R-:W1:Y:S01]  /*00e0*/  @!P3 LDC.64 R6, c[0x0][0x220] ;  /* 0x00008800ff06bb82 */ /* 0x000e620000000a00 */
[----:B------:R-:W-:-:S05]  /*00f0*/  @!P3 VIADD R17, R17, 0x80 ;  /* 0x000000801111b836 */ /* 0x000fca0000000000 */
[----:B------:R-:W-:Y:S02]  /*0100*/  ISETP.GE.AND P4, PT, R17, R2, PT ;  /* 0x000000021100720c */ /* 0x000fe40003f86270 */
[----:B0-----:R-:W-:-:S05]  /*0110*/  @!P2 IADD3 R10, P1, R5, R10, RZ ;  /* 0x0000000a050aa210 */ /* 0x001fca0007f3e0ff */
[----:B------:R-:W-:-:S05]  /*0120*/  @!P2 IMAD.X R11, RZ, RZ, R11, P1 ;  /* 0x000000ffff0ba224 */ /* 0x000fca00008e060b */
[----:B------:R0:W2:Y:S01]  /*0130*/  @!P2 LDG.E.U8 R10, desc[UR4][R10.64] ;  /* 0x000000040a0aa981 */ /* 0x0000a2000c1e1100 */
[----:B------:R-:W3:Y:S01]  /*0140*/  @!P4 LDC.64 R8, c[0x0][0x220] ;  /* 0x00008800ff08cb82 */ /* 0x000ee20000000a00 */
[----:B------:R-:W-:Y:S02]  /*0150*/  @!P4 IMAD R15, R0, 0x200, R17 ;  /* 0x00000200000fc824 */ /* 0x000fe400078e0211 */
[----:B------:R-:W-:Y:S01]  /*0160*/  @!P4 VIADD R17, R17, 0x80 ;  /* 0x000000801111c836 */ /* 0x000fe20000000000 */
[----:B-1----:R-:W-:-:S04]  /*0170*/  @!P3 IADD3 R12, P5, R13, R6, RZ ;  /* 0x000000060d0cb210 */ /* 0x002fc80007fbe0ff */
[----:B------:R-:W-:Y:S01]  /*0180*/  ISETP.GE.AND P0, PT, R17, R2, PT ;  /* 0x000000021100720c */ /* 0x000fe20003f06270 */
[----:B------:R-:W-:-:S05]  /*0190*/  @!P3 IMAD.X R13, RZ, RZ, R7, P5 ;  /* 0x000000ffff0db224 */ /* 0x000fca00028e0607 */
[----:B------:R-:W4:Y:S07]  /*01a0*/  @!P3 LDG.E.U8 R12, desc[UR4][R12.64] ;  /* 0x000000040c0cb981 */ /* 0x000f2e000c1e1100 */
[----:B------:R-:W1:Y:S01]  /*01b0*/  @!P0 LDC.64 R4, c[0x0][0x220] ;  /* 0x00008800ff048b82 */ /* 0x000e620000000a00 */
[----:B---3--:R-:W-:-:S05]  /*01c0*/  @!P4 IADD3 R14, P6, R15, R8, RZ ;  /* 0x000000080f0ec210 */ /* 0x008fca0007fde0ff */
[----:B------:R-:W-:-:S05]  /*01d0*/  @!P4 IMAD.X R15, RZ, RZ, R9, P6 ;  /* 0x000000ffff0fc224 */ /* 0x000fca00030e0609 */
[----:B------:R-:W3:Y:S01]  /*01e0*/  @!P4 LDG.E.U8 R14, desc[UR4][R14.64] ;  /* 0x000000040e0ec981 */ /* 0x000ee2000c1e1100 */
[----:B------:R-:W-:-:S05]  /*01f0*/  @!P0 IMAD R9, R0, 0x200, R17 ;  /* 0x0000020000098824 */ /* 0x000fca00078e0211 */
[----:B-1----:R-:W-:-:S05]  /*0200*/  @!P0 IADD3 R8, P1, R9, R4, RZ ;  /* 0x0000000409088210 */ /* 0x002fca0007f3e0ff */
[----:B------:R-:W-:Y:S02]  /*0210*/  @!P0 IMAD.X R9, RZ, RZ, R5, P1 ;  /* 0x000000ffff098224 */ /* 0x000fe400008e0605 */
[----:B------:R-:W1:Y:S04]  /*0220*/  @!P2 LDC.64 R4, c[0x0][0x218] ;  /* 0x00008600ff04ab82 */ /* 0x000e680000000a00 */
[----:B------:R5:W3:Y:S01]  /*0230*/  @!P0 LDG.E.U8 R9, desc[UR4][R8.64] ;  /* 0x0000000408098981 */ /* 0x000ae2000c1e1100 */
[--C-:B------:R-:W-:Y:S01]  /*0240*/  IMAD.MOV.U32 R7, RZ, RZ, R3.reuse ;  /* 0x000000ffff077224 */ /* 0x100fe200078e0003 */
[----:B------:R-:W-:Y:S01]  /*0250*/  ULDC.U8 UR6, c[0x0][0x215] ;  /* 0x0000854000067ab9 */ /* 0x000fe20000000000 */
[----:B0-----:R-:W-:Y:S01]  /*0260*/  @!P2 IMAD R11, R0, 0x200, R3 ;  /* 0x00000200000ba824 */ /* 0x001fe200078e0203 */
[----:B------:R-:W-:-:S02]  /*0270*/  PRMT R6, RZ, 0x7610, R6 ;  /* 0x00007610ff067816 */ /* 0x000fc40000000006 */
[----:B-----5:R-:W-:Y:S01]  /*0280*/  PRMT R8, RZ, 0x7610, R8 ;  /* 0x00007610ff087816 */ /* 0x020fe20000000008 */
[----:B------:R-:W-:Y:S01]  /*0290*/  @!P2 IMAD.MOV.U32 R7, RZ, RZ, R16 ;  /* 0x000000ffff07a224 */ /* 0x000fe200078e0010 */
[----:B------:R-:W-:Y:S01]  /*02a0*/  BSSY B0, `(.L_x_25842) ;  /* 0x0000026000007945 */ /* 0x000fe20003800000 */
[----:B--2---:R-:W-:Y:S02]  /*02b0*/  @!P2 ISETP.NE.AND P1, PT, R10, RZ, PT ;  /* 0x000000ff0a00a20c */ /* 0x004fe40003f25270 */
[----:B------:R-:W-:Y:S02]  /*02c0*/  PRMT R10, RZ, 0x7610, R10 ;  /* 0x00007610ff0a7816 */ /* 0x000fe4000000000a */
[----:B------:R-:W-:-:S04]  /*02d0*/  @!P2 SEL R10, RZ, 0x1, !P1 ;  /* 0x00000001ff0aa807 */ /* 0x000fc80004800000 */
[----:B------:R-:W-:Y:S02]  /*02e0*/  PRMT R10, R10, 0x9910, RZ ;  /* 0x000099100a0a7816 */ /* 0x000fe400000000ff */
[----:B------:R-:W-:-:S03]  /*02f0*/  ISETP.NE.AND P1, PT, RZ, UR6, PT ;  /* 0x00000006ff007c0c */ /* 0x000fc6000bf25270 */
[----:B------:R-:W-:Y:S01]  /*0300*/  IMAD.MOV.U32 R3, RZ, RZ, R10 ;  /* 0x000000ffff037224 */ /* 0x000fe200078e000a */
[----:B----4-:R-:W-:-:S04]  /*0310*/  @!P3 ISETP.NE.AND P5, PT, R12, RZ, PT ;  /* 0x000000ff0c00b20c */ /* 0x010fc80003fa5270 */
[----:B------:R-:W-:Y:S02]  /*0320*/  @!P3 SEL R6, RZ, 0x1, !P5 ;  /* 0x00000001ff06b807 */ /* 0x000fe40006800000 */
[----:B-1----:R-:W-:Y:S02]  /*0330*/  @!P2 IADD3 R4, P3, R11, R4, RZ ;  /* 0x000000040b04a210 */ /* 0x002fe40007f7e0ff */
[----:B---3--:R-:W-:-:S04]  /*0340*/  @!P4 ISETP.NE.AND P6, PT, R14, RZ, PT ;  /* 0x000000ff0e00c20c */ /* 0x008fc80003fc5270 */
[----:B------:R-:W-:Y:S02]  /*0350*/  @!P4 SEL R8, RZ, 0x1, !P6 ;  /* 0x00000001ff08c807 */ /* 0x000fe40007000000 */
[----:B------:R-:W-:Y:S01]  /*0360*/  ISETP.NE.AND P4, PT, R3, RZ, P1 ;  /* 0x000000ff0300720c */ /* 0x000fe20000f85270 */
[----:B------:R-:W-:-:S03]  /*0370*/  @!P2 IMAD.X R5, RZ, RZ, R5, P3 ;  /* 0x000000ffff05a224 */ /* 0x000fc600018e0605 */
[----:B------:R-:W-:-:S05]  /*0380*/  @!P2 SEL R3, RZ, 0x1, !P4 ;  /* 0x00000001ff03a807 */ /* 0x000fca0006000000 */
[----:B------:R0:W-:Y:S01]  /*0390*/  @!P2 STG.E.U8 desc[UR4][R4.64], R3 ;  /* 0x000000030400a986 */ /* 0x0001e2000c101104 */
[----:B------:R-:W-:Y:S02]  /*03a0*/  ISETP.GE.AND P3, PT, R7, R2, PT ;  /* 0x000000020700720c */ /* 0x000fe40003f66270 */
[----:B------:R-:W-:Y:S02]  /*03b0*/  PRMT R6, R6, 0x9910, RZ ;  /* 0x0000991006067816 */ /* 0x000fe400000000ff */
[----:B------:R-:W-:Y:S02]  /*03c0*/  PRMT R8, R8, 0x9910, RZ ;  /* 0x0000991008087816 */ /* 0x000fe400000000ff */
[----:B------:R-:W-:Y:S02]  /*03d0*/  ISETP.NE.AND P0, PT, R9, RZ, !P0 ;  /* 0x000000ff0900720c */ /* 0x000fe40004705270 */
[----:B------:R-:W-:Y:S02]  /*03e0*/  ISETP.NE.AND P4, PT, R6, RZ, P1 ;  /* 0x000000ff0600720c */ /* 0x000fe40000f85270 */
[----:B------:R-:W-:-:S02]  /*03f0*/  ISETP.NE.AND P1, PT, R8, RZ, P1 ;  /* 0x000000ff0800720c */ /* 0x000fc40000f25270 */
[----:B------:R-:W-:Y:S02]  /*0400*/  ISETP.NE.AND P0, PT, RZ, UR6, P0 ;  /* 0x00000006ff007c0c */ /* 0x000fe40008705270 */
[----:B------:R-:W-:Y:S02]  /*0410*/  SEL R11, RZ, 0x1, !P4 ;  /* 0x00000001ff0b7807 */ /* 0x000fe40006000000 */
[----:B------:R-:W-:Y:S01]  /*0420*/  SEL R13, RZ, 0x1, !P1 ;  /* 0x00000001ff0d7807 */ /* 0x000fe20004800000 */
[----:B0-----:R-:W-:Y:S08]  /*0430*/  @P3 BRA `(.L_x_25843) ;  /* 0x0000000000303947 */ /* 0x001ff00003800000 */
        /* <DEDUP_REMOVED lines=9> */
[----:B------:R-:W-:-:S05]  /*04d0*/  @!P2 IADD3 R8, P3, R8, UR6, RZ ;  /* 0x000000060808ac10 */ /* 0x000fca000ff7e0ff */
[----:B------:R-:W-:-:S05]  /*04e0*/  @!P2 IMAD.X R9, RZ, RZ, UR7, P3 ;  /* 0x00000007ff09ae24 */ /* 0x000fca00098e06ff */
[----:B------:R0:W-:Y:S03]  /*04f0*/  @!P2 STG.E.U8 desc[UR4][R8.64], R13 ;  /* 0x0000000d0800a986 */ /* 0x0001e6000c101104 */
.L_x_25843:
[----:B------:R-:W-:Y:S05]  /*0500*/  BSYNC B0 ;  /* 0x0000000000007941 */ /* 0x000fea0003800000 */
.L_x_25842:
[----:B------:R-:W-:-:S13]  /*0510*/  ISETP.GE.AND P1, PT, R7, R2, PT ;  /* 0x000000020700720c */ /* 0x000fda0003f26270 */
[----:B------:R-:W-:Y:S05]  /*0520*/  @P1 EXIT ;  /* 0x000000000000194d */ /* 0x000fea0003800000 */
[----:B------:R-:W-:Y:S01]  /*0530*/  IMAD R0, R0, 0x200, R7 ;  /* 0x0000020000007824 */ /* 0x000fe200078e0207 */
[----:B------:R-:W-:Y:S01]  /*0540*/  ULDC.64 UR6, c[0x0][0x218] ;  /* 0x0000860000067ab9 */ /* 0x000fe20000000a00 */
[----:B0-----:R-:W-:-:S03]  /*0550*/  SEL R5, RZ, 0x1, !P0 ;  /* 0x00000001ff057807 */ /* 0x001fc60004000000 */
[----:B------:R-:W-:-:S05]  /*0560*/  IADD3 R2, P1, R0, UR6, RZ ;  /* 0x0000000600027c10 */ /* 0x000fca000ff3e0ff */
[----:B------:R-:W-:-:S05]  /*0570*/  IMAD.X R3, RZ, RZ, UR7, P1 ;  /* 0x00000007ff037e24 */ /* 0x000fca00088e06ff */
[----:B------:R-:W-:Y:S01]  /*0580*/  STG.E.U8 desc[UR4][R2.64], R5 ;  /* 0x0000000502007986 */ /* 0x000fe2000c101104 */
[----:B------:R-:W-:Y:S05]  /*0590*/  EXIT ;  /* 0x000000000000794d */ /* 0x000fea0003800000 */
.L_x_25844:
        /* <DEDUP_REMOVED lines=14> */
.L_x_42344:


//--------------------- .text._ZN2at6native29vectorized_elementwise_kernelILi2ENS0_13AUnaryFunctorIbbbZNS0_19minimum_kernel_cudaERNS_18TensorIteratorBaseEEUlbbE_EESt5arrayIPcLm2EEEEviT0_T1_ --------------------------
	.section	.text._ZN2at6native29vectorized_elementwise_kernelILi2ENS0_13AUnaryFunctorIbbbZNS0_19minimum_kernel_cudaERNS_18TensorIteratorBaseEEUlbbE_EESt5arrayIPcLm2EEEEviT0_T1_,"ax",@progbits
	.align	128
        .global         _ZN2at6native29vectorized_elementwise_kernelILi2ENS0_13AUnaryFunctorIbbbZNS0_19minimum_kernel_cudaERNS_18TensorIteratorBaseEEUlbbE_EESt5arrayIPcLm2EEEEviT0_T1_
        .type           _ZN2at6native29vectorized_elementwise_kernelILi2ENS0_13AUnaryFunctorIbbbZNS0_19minimum_kernel_cudaERNS_18TensorIteratorBaseEEUlbbE_EESt5arrayIPcLm2EEEEviT0_T1_,@function
        .size           _ZN2at6native29vectorized_elementwise_kernelILi2ENS0_13AUnaryFunctorIbbbZNS0_19minimum_kernel_cudaERNS_18TensorIteratorBaseEEUlbbE_EESt5arrayIPcLm2EEEEviT0_T1_,(.L_x_42345 - _ZN2at6native29vectorized_elementwise_kernelILi2ENS0_13AUnaryFunctorIbbbZNS0_19minimum_kernel_cudaERNS_18TensorIteratorBaseEEUlbbE_EESt5arrayIPcLm2EEEEviT0_T1_)
        .other          _ZN2at6native29vectorized_elementwise_kernelILi2ENS0_13AUnaryFunctorIbbbZNS0_19minimum_kernel_cudaERNS_18TensorIteratorBaseEEUlbbE_EESt5arrayIPcLm2EEEEviT0_T1_,@"STO_CUDA_ENTRY STV_DEFAULT"
_ZN2at6native29vectorized_elementwise_kernelILi2ENS0_13AUnaryFunctorIbbbZNS0_19minimum_kernel_cudaERNS_18TensorIteratorBaseEEUlbbE_EESt5arrayIPcLm2EEEEviT0_T1_:
.text._ZN2at6native29vectorized_elementwise_kernelILi2ENS0_13AUnaryFunctorIbbbZNS0_19minimum_kernel_cudaERNS_18TensorIteratorBaseEEUlbbE_EESt5arrayIPcLm2EEEEviT0_T1_:
        /* <DEDUP_REMOVED lines=15> */
[----:B------:R-:W-:Y:S01]  /*00f0*/  ISETP.NE.AND P0, PT, RZ, UR10, PT ;  /* 0x0000000aff007c0c */ /* 0x000fe2000bf05270 */
        /* <DEDUP_REMOVED lines=13> */
[----:B------:R-:W-:Y:S02]  /*01d0*/  ISETP.NE.AND P1, PT, R0, RZ, P0 ;  /* 0x000000ff0000720c */ /* 0x000fe40000725270 */
[----:B---3--:R-:W-:Y:S02]  /*01e0*/  PRMT R0, R7, 0x7771, RZ ;  /* 0x0000777107007816 */ /* 0x008fe400000000ff */
[----:B----4-:R-:W-:-:S02]  /*01f0*/  PRMT R5, R8, 0x7770, RZ ;  /* 0x0000777008057816 */ /* 0x010fc400000000ff */
[----:B------:R-:W-:Y:S02]  /*0200*/  PRMT R4, R7, 0x7770, RZ ;  /* 0x0000777007047816 */ /* 0x000fe400000000ff */
[----:B------:R-:W-:Y:S02]  /*0210*/  ISETP.NE.AND P4, PT, R0, RZ, P0 ;  /* 0x000000ff0000720c */ /* 0x000fe40000785270 */
[----:B------:R-:W-:Y:S02]  /*0220*/  PRMT R0, R8, 0x7771, RZ ;  /* 0x0000777108007816 */ /* 0x000fe400000000ff */
[----:B------:R-:W-:Y:S02]  /*0230*/  ISETP.NE.AND P3, PT, R5, RZ, P0 ;  /* 0x000000ff0500720c */ /* 0x000fe40000765270 */
[----:B------:R-:W-:Y:S02]  /*0240*/  ISETP.NE.AND P5, PT, R4, RZ, P0 ;  /* 0x000000ff0400720c */ /* 0x000fe400007a5270 */
[----:B-----5:R-:W-:-:S02]  /*0250*/  PRMT R5, R9, 0x7770, RZ ;  /* 0x0000777009057816 */ /* 0x020fc400000000ff */
[----:B------:R-:W-:Y:S02]  /*0260*/  PRMT R4, R9, 0x7771, RZ ;  /* 0x0000777109047816 */ /* 0x000fe400000000ff */
[----:B------:R-:W-:Y:S02]  /*0270*/  ISETP.NE.AND P2, PT, R0, RZ, P0 ;  /* 0x000000ff0000720c */ /* 0x000fe40000745270 */
[----:B------:R-:W-:Y:S02]  /*0280*/  SEL R0, RZ, 0x1, !P1 ;  /* 0x00000001ff007807 */ /* 0x000fe40004800000 */
[----:B------:R-:W-:Y:S02]  /*0290*/  ISETP.NE.AND P6, PT, R6, RZ, P0 ;  /* 0x000000ff0600720c */ /* 0x000fe400007c5270 */
[----:B------:R-:W-:Y:S02]  /*02a0*/  ISETP.NE.AND P1, PT, R5, RZ, P0 ;  /* 0x000000ff0500720c */ /* 0x000fe40000725270 */
[----:B------:R-:W-:-:S02]  /*02b0*/  ISETP.NE.AND P0, PT, R4, RZ, P0 ;  /* 0x000000ff0400720c */ /* 0x000fc40000705270 */
[----:B------:R-:W-:Y:S02]  /*02c0*/  SEL R5, RZ, 0x1, !P6 ;  /* 0x00000001ff057807 */ /* 0x000fe40007000000 */
[----:B------:R-:W-:Y:S02]  /*02d0*/  SEL R4, RZ, 0x1, !P5 ;  /* 0x00000001ff047807 */ /* 0x000fe40006800000 */
[----:B------:R-:W-:Y:S02]  /*02e0*/  SEL R7, RZ, 0x1, !P4 ;  /* 0x00000001ff077807 */ /* 0x000fe40006000000 */
[----:B------:R-:W-:Y:S02]  /*02f0*/  SEL R6, RZ, 0x1, !P3 ;  /* 0x00000001ff067807 */ /* 0x000fe40005800000 */
[----:B------:R-:W-:Y:S02]  /*0300*/  SEL R9, RZ, 0x1, !P2 ;  /* 0x00000001ff097807 */ /* 0x000fe40005000000 */
[----:B------:R-:W-:-:S02]  /*0310*/  SEL R8, RZ, 0x1, !P1 ;  /* 0x00000001ff087807 */ /* 0x000fc40004800000 */
[----:B------:R-:W-:Y:S02]  /*0320*/  SEL R11, RZ, 0x1, !P0 ;  /* 0x00000001ff0b7807 */ /* 0x000fe40004000000 */
        /* <DEDUP_REMOVED lines=9> */
.L_x_25845:
[----:B------:R-:W0:Y:S02]  /*03c0*/  S2R R9, SR_TID.X ;  /* 0x0000000000097919 */ /* 0x000e240000002100 */
[C---:B0-----:R-:W-:Y:S01]  /*03d0*/  ISETP.GE.AND P4, PT, R9.reuse, R0, PT ;  /* 0x000000000900720c */ /* 0x041fe20003f86270 */
[----:B------:R-:W-:Y:S02]  /*03e0*/  VIADD R16, R9, 0x80 ;  /* 0x0000008009107836 */ /* 0x000fe40000000000 */
[----:B------:R-:W-:-:S10]  /*03f0*/  IMAD.MOV.U32 R13, RZ, RZ, R9 ;  /* 0x000000ffff0d7224 */ /* 0x000fd400078e0009 */
[----:B------:R-:W-:-:S05]  /*0400*/  @!P4 IMAD.MOV.U32 R13, RZ, RZ, R16 ;  /* 0x000000ffff0dc224 */ /* 0x000fca00078e0010 */
[----:B------:R-:W-:-:S13]  /*0410*/  ISETP.GE.AND P2, PT, R13, R0, PT ;  /* 0x000000000d00720c */ /* 0x000fda0003f46270 */
[C---:B------:R-:W-:Y:S01]  /*0420*/  @!P2 VIADD R3, R13.reuse, UR4 ;  /* 0x000000040d03ac36 */ /* 0x040fe20008000000 */
[----:B------:R-:W0:Y:S01]  /*0430*/  @!P2 LDC.64 R4, c[0x0][0x220] ;  /* 0x00008800ff04ab82 */ /* 0x000e220000000a00 */
[----:B------:R-:W-:-:S05]  /*0440*/  @!P2 VIADD R13, R13, 0x80 ;  /* 0x000000800d0da836 */ /* 0x000fca0000000000 */
[----:B------:R-:W-:-:S13]  /*0450*/  ISETP.GE.AND P1, PT, R13, R0, PT ;  /* 0x000000000d00720c */ /* 0x000fda0003f26270 */
[----:B------:R-:W1:Y:S01]  /*0460*/  @!P1 LDC.64 R6, c[0x0][0x220] ;  /* 0x00008800ff069b82 */ /* 0x000e620000000a00 */
[----:B0-----:R-:W-:-:S05]  /*0470*/  @!P2 IADD3 R2, P0, R3, R4, RZ ;  /* 0x000000040302a210 */ /* 0x001fca0007f1e0ff */
[----:B------:R-:W-:-:S05]  /*0480*/  @!P2 IMAD.X R3, RZ, RZ, R5, P0 ;  /* 0x000000ffff03a224 */ /* 0x000fca00000e0605 */
[----:B------:R-:W2:Y:S01]  /*0490*/  @!P2 LDG.E.U8 R2, desc[UR8][R2.64] ;  /* 0x000000080202a981 */ /* 0x000ea2000c1e1100 */
[----:B------:R-:W-:-:S05]  /*04a0*/  @!P1 VIADD R5, R13, UR4 ;  /* 0x000000040d059c36 */ /* 0x000fca0008000000 */
[----:B-1----:R-:W-:-:S05]  /*04b0*/  @!P1 IADD3 R4, P0, R5, R6, RZ ;  /* 0x0000000605049210 */ /* 0x002fca0007f1e0ff */
[----:B------:R-:W-:Y:S02]  /*04c0*/  @!P1 IMAD.X R5, RZ, RZ, R7, P0 ;  /* 0x000000ffff059224 */ /* 0x000fe400000e0607 */
[----:B------:R-:W-:Y:S01]  /*04d0*/  @!P1 VIADD R13, R13, 0x80 ;  /* 0x000000800d0d9836 */ /* 0x000fe20000000000 */
[----:B------:R-:W0:Y:S02]  /*04e0*/  @!P4 LDC.64 R6, c[0x0][0x220] ;  /* 0x00008800ff06cb82 */ /* 0x000e240000000a00 */
[----:B------:R-:W3:Y:S01]  /*04f0*/  @!P1 LDG.E.U8 R4, desc[UR8][R4.64] ;  /* 0x0000000804049981 */ /* 0x000ee2000c1e1100 */
[----:B------:R-:W-:Y:S01]  /*0500*/  @!P4 VIADD R21, R9, UR4 ;  /* 0x000000040915cc36 */ /* 0x000fe20008000000 */
[----:B------:R-:W-:Y:S02]  /*0510*/  ISETP.GE.AND P0, PT, R13, R0, PT ;  /* 0x000000000d00720c */ /* 0x000fe40003f06270 */
[----:B------:R-:W-:-:S11]  /*0520*/  PRMT R8, RZ, 0x7610, R8 ;  /* 0x00007610ff087816 */ /* 0x000fd60000000008 */
[C---:B------:R-:W-:Y:S01]  /*0530*/  @!P0 VIADD R15, R13.reuse, UR4 ;  /* 0x000000040d0f8c36 */ /* 0x040fe20008000000 */
[----:B------:R-:W1:Y:S01]  /*0540*/  @!P0 LDC.64 R10, c[0x0][0x220] ;  /* 0x00008800ff0a8b82 */ /* 0x000e620000000a00 */
[----:B------:R-:W-:-:S05]  /*0550*/  @!P0 VIADD R13, R13, 0x80 ;  /* 0x000000800d0d8836 */ /* 0x000fca0000000000 */
[----:B------:R-:W-:-:S13]  /*0560*/  ISETP.GE.AND P3, PT, R13, R0, PT ;  /* 0x000000000d00720c */ /* 0x000fda0003f66270 */
[C---:B------:R-:W-:Y:S02]  /*0570*/  @!P3 VIADD R19, R13.reuse, UR4 ;  /* 0x000000040d13bc36 */ /* 0x040fe40008000000 */
[----:B------:R-:W-:Y:S01]  /*0580*/  @!P3 VIADD R13, R13, 0x80 ;  /* 0x000000800d0db836 */ /* 0x000fe20000000000 */
[----:B-1----:R-:W-:-:S04]  /*0590*/  @!P0 IADD3 R14, P6, R15, R10, RZ ;  /* 0x0000000a0f0e8210 */ /* 0x002fc80007fde0ff */
[----:B------:R-:W-:Y:S01]  /*05a0*/  ISETP.GE.AND P5, PT, R13, R0, PT ;  /* 0x000000000d00720c */ /* 0x000fe20003fa6270 */
[----:B------:R-:W-:Y:S01]  /*05b0*/  @!P0 IMAD.X R15, RZ, RZ, R11, P6 ;  /* 0x000000ffff0f8224 */ /* 0x000fe200030e060b */
[----:B0-----:R-:W-:Y:S02]  /*05c0*/  @!P4 IADD3 R20, P6, R21, R6, RZ ;  /* 0x000000061514c210 */ /* 0x001fe40007fde0ff */
[----:B------:R-:W-:Y:S02]  /*05d0*/  PRMT R10, RZ, 0x7610, R10 ;  /* 0x00007610ff0a7816 */ /* 0x000fe4000000000a */
[----:B------:R-:W4:Y:S01]  /*05e0*/  @!P0 LDG.E.U8 R12, desc[UR8][R14.64] ;  /* 0x000000080e0c8981 */ /* 0x000f22000c1e1100 */
[----:B------:R-:W-:Y:S02]  /*05f0*/  @!P4 IMAD.X R21, RZ, RZ, R7, P6 ;  /* 0x000000ffff15c224 */ /* 0x000fe400030e0607 */
[----:B------:R-:W0:Y:S04]  /*0600*/  @!P3 LDC.64 R6, c[0x0][0x220] ;  /* 0x00008800ff06bb82 */ /* 0x000e280000000a00 */
[C---:B------:R-:W-:Y:S01]  /*0610*/  @!P5 VIADD R17, R13.reuse, UR4 ;  /* 0x000000040d11dc36 */ /* 0x040fe20008000000 */
[----:B------:R1:W5:Y:S01]  /*0620*/  @!P4 LDG.E.U8 R11, desc[UR8][R20.64] ;  /* 0x00000008140bc981 */ /* 0x000362000c1e1100 */
[----:B------:R-:W-:Y:S01]  /*0630*/  @!P5 VIADD R13, R13, 0x80 ;  /* 0x000000800d0dd836 */ /* 0x000fe20000000000 */
[----:B--2---:R-:W-:-:S02]  /*0640*/  @!P2 ISETP.NE.AND P6, PT, R2, RZ, PT ;  /* 0x000000ff0200a20c */ /* 0x004fc40003fc5270 */
[----:B------:R-:W2:Y:S02]  /*0650*/  @!P5 LDC.64 R2, c[0x0][0x220] ;  /* 0x00008800ff02db82 */ /* 0x000ea40000000a00 */
[----:B------:R-:W-:Y:S02]  /*0660*/  @!P2 SEL R8, RZ, 0x1, !P6 ;  /* 0x00000001ff08a807 */ /* 0x000fe40007000000 */
[----:B------:R-:W-:-:S13]  /*0670*/  ISETP.GE.AND P2, PT, R13, R0, PT ;  /* 0x000000000d00720c */ /* 0x000fda0003f46270 */
[C---:B------:R-:W-:Y:S01]  /*0680*/  @!P2 VIADD R23, R13.reuse, UR4 ;  /* 0x000000040d17ac36 */ /* 0x040fe20008000000 */
[----:B---3--:R-:W-:Y:S01]  /*0690*/  @!P1 ISETP.NE.AND P6, PT, R4, RZ, PT ;  /* 0x000000ff0400920c */ /* 0x008fe20003fc5270 */
[----:B------:R-:W-:Y:S01]  /*06a0*/  @!P2 VIADD R13, R13, 0x80 ;  /* 0x000000800d0da836 */ /* 0x000fe20000000000 */
[----:B------:R-:W1:Y:S02]  /*06b0*/  @!P2 LDC.64 R4, c[0x0][0x220] ;  /* 0x00008800ff04ab82 */ /* 0x000e640000000a00 */
[----:B------:R-:W-:Y:S02]  /*06c0*/  @!P1 SEL R10, RZ, 0x1, !P6 ;  /* 0x00000001ff0a9807 */ /* 0x000fe40007000000 */
[----:B------:R-:W-:Y:S02]  /*06d0*/  ISETP.GE.AND P1, PT, R13, R0, PT ;  /* 0x000000000d00720c */ /* 0x000fe40003f26270 */
[----:B0-----:R-:W-:-:S05]  /*06e0*/  @!P3 IADD3 R18, P6, R19, R6, RZ ;  /* 0x000000061312b210 */ /* 0x001fca0007fde0ff */
[----:B------:R-:W-:Y:S01]  /*06f0*/  @!P3 IMAD.X R19, RZ, RZ, R7, P6 ;  /* 0x000000ffff13b224 */ /* 0x000fe200030e0607 */
[----:B--2---:R-:W-:-:S04]  /*0700*/  @!P5 IADD3 R2, P6, R17, R2, RZ ;  /* 0x000000021102d210 */ /* 0x004fc80007fde0ff */
[----:B------:R-:W2:Y:S01]  /*0710*/  @!P3 LDG.E.U8 R14, desc[UR8][R18.64] ;  /* 0x00000008120eb981 */ /* 0x000ea2000c1e1100 */
[----:B------:R-:W0:Y:S01]  /*0720*/  @!P1 LDC.64 R6, c[0x0][0x220] ;  /* 0x00008800ff069b82 */ /* 0x000e220000000a00 */
[----:B------:R-:W-:-:S05]  /*0730*/  @!P5 IMAD.X R3, RZ, RZ, R3, P6 ;  /* 0x000000ffff03d224 */ /* 0x000fca00030e0603 */
[----:B------:R3:W2:Y:S01]  /*0740*/  @!P5 LDG.E.U8 R2, desc[UR8][R2.64] ;  /* 0x000000080202d981 */ /* 0x0006a2000c1e1100 */
[----:B-1----:R-:W-:-:S05]  /*0750*/  @!P2 IADD3 R20, P6, R23, R4, RZ ;  /* 0x000000041714a210 */ /* 0x002fca0007fde0ff */
[----:B------:R-:W-:Y:S02]  /*0760*/  @!P2 IMAD.X R21, RZ, RZ, R5, P6 ;  /* 0x000000ffff15a224 */ /* 0x000fe400030e0605 */
[----:B------:R-:W-:-:S03]  /*0770*/  @!P1 VIADD R5, R13, UR4 ;  /* 0x000000040d059c36 */ /* 0x000fc60008000000 */
[----:B------:R-:W2:Y:S02]  /*0780*/  @!P2 LDG.E.U8 R15, desc[UR8][R20.64] ;  /* 0x00000008140fa981 */ /* 0x000ea4000c1e1100 */
[----:B0-----:R-:W-:Y:S02]  /*0790*/  @!P1 IADD3 R6, P6, R5, R6, RZ ;  /* 0x0000000605069210 */ /* 0x001fe40007fde0ff */
[----:B------:R-:W0:Y:S03]  /*07a0*/  @!P4 LDC.64 R4, c[0x0][0x218] ;  /* 0x00008600ff04cb82 */ /* 0x000e260000000a00 */
[----:B------:R-:W-:-:S05]  /*07b0*/  @!P1 IMAD.X R7, RZ, RZ, R7, P6 ;  /* 0x000000ffff079224 */ /* 0x000fca00030e0607 */
[----:B------:R1:W2:Y:S01]  /*07c0*/  @!P1 LDG.E.U8 R6, desc[UR8][R6.64] ;  /* 0x0000000806069981 */ /* 0x0002a2000c1e1100 */
[----:B-----5:R-:W-:Y:S02]  /*07d0*/  @!P4 ISETP.NE.AND P6, PT, R11, RZ, PT ;  /* 0x000000ff0b00c20c */ /* 0x020fe40003fc5270 */
[----:B------:R-:W-:Y:S02]  /*07e0*/  PRMT R11, RZ, 0x7610, R11 ;  /* 0x00007610ff0b7816 */ /* 0x000fe4000000000b */
[----:B------:R-:W-:Y:S02]  /*07f0*/  @!P4 SEL R11, RZ, 0x1, !P6 ;  /* 0x00000001ff0bc807 */ /* 0x000fe40007000000 */
[----:B----4-:R-:W-:Y:S02]  /*0800*/  @!P0 ISETP.NE.AND P6, PT, R12, RZ, PT ;  /* 0x000000ff0c00820c */ /* 0x010fe40003fc5270 */
[----:B---3--:R-:W-:Y:S02]  /*0810*/  PRMT R3, RZ, 0x7610, R3 ;  /* 0x00007610ff037816 */ /* 0x008fe40000000003 */
[----:B------:R-:W-:-:S02]  /*0820*/  @!P0 SEL R3, RZ, 0x1, !P6 ;  /* 0x00000001ff038807 */ /* 0x000fc40007000000 */
[----:B------:R-:W-:Y:S02]  /*0830*/  PRMT R11, R11, 0x9910, RZ ;  /* 0x000099100b0b7816 */ /* 0x000fe400000000ff */
[----:B------:R-:W-:Y:S01]  /*0840*/  ISETP.NE.AND P0, PT, RZ, UR10, PT ;  /* 0x0000000aff007c0c */ /* 0x000fe2000bf05270 */
[----:B-1----:R-:W-:-:S03]  /*0850*/  @!P4 VIADD R7, R9, UR4 ;  /* 0x000000040907cc36 */ /* 0x002fc60008000000 */
[----:B------:R-:W-:-:S04]  /*0860*/  ISETP.NE.AND P6, PT, R11, RZ, P0 ;  /* 0x000000ff0b00720c */ /* 0x000fc800007c5270 */
[----:B------:R-:W-:Y:S02]  /*0870*/  @!P4 SEL R11, RZ, 0x1, !P6 ;  /* 0x00000001ff0bc807 */ /* 0x000fe40007000000 */
[----:B0-----:R-:W-:-:S05]  /*0880*/  @!P4 IADD3 R4, P6, R7, R4, RZ ;  /* 0x000000040704c210 */ /* 0x001fca0007fde0ff */
[----:B------:R-:W-:Y:S01]  /*0890*/  @!P4 IMAD.X R5, RZ, RZ, R5, P6 ;  /* 0x000000ffff05c224 */ /* 0x000fe200030e0605 */
[----:B------:R-:W-:Y:S02]  /*08a0*/  PRMT R7, RZ, 0x7610, R7 ;  /* 0x00007610ff077816 */ /* 0x000fe40000000007 */
[----:B------:R-:W-:Y:S02]  /*08b0*/  PRMT R8, R8, 0x9910, RZ ;  /* 0x0000991008087816 */ /* 0x000fe400000000ff */
[----:B------:R-:W-:Y:S01]  /*08c0*/  PRMT R10, R10, 0x9910, RZ ;  /* 0x000099100a0a7816 */ /* 0x000fe200000000ff */
[----:B------:R0:W-:Y:S01]  /*08d0*/  @!P4 STG.E.U8 desc[UR8][R4.64], R11 ;  /* 0x0000000b0400c986 */ /* 0x0001e2000c101108 */
[----:B------:R-:W-:Y:S01]  /*08e0*/  @!P4 IMAD.MOV.U32 R9, RZ, RZ, R16 ;  /* 0x000000ffff09c224 */ /* 0x000fe200078e0010 */
[----:B------:R-:W-:Y:S02]  /*08f0*/  ISETP.NE.AND P4, PT, R8, RZ, P0 ;  /* 0x000000ff0800720c */ /* 0x000fe40000785270 */
[----:B------:R-:W-:-:S02]  /*0900*/  PRMT R8, RZ, 0x7610, R8 ;  /* 0x00007610ff087816 */ /* 0x000fc40000000008 */
[----:B------:R-:W-:Y:S01]  /*0910*/  PRMT R3, R3, 0x9910, RZ ;  /* 0x0000991003037816 */ /* 0x000fe200000000ff */
[----:B------:R-:W-:Y:S04]  /*0920*/  BSSY B0, `(.L_x_25846) ;  /* 0x000004d000007945 */ /* 0x000fe80003800000 */
[----:B------:R-:W-:Y:S01]  /*0930*/  BSSY B1, `(.L_x_25847) ;  /* 0x0000044000017945 */ /* 0x000fe20003800000 */
[----:B0-----:R-:W-:Y:S02]  /*0940*/  SEL R5, RZ, 0x1, !P4 ;  /* 0x00000001ff057807 */ /* 0x001fe40006000000 */
[----:B--2---:R-:W-:-:S04]  /*0950*/  @!P3 ISETP.NE.AND P6, PT, R14, RZ, PT ;  /* 0x000000ff0e00b20c */ /* 0x004fc80003fc5270 */
[----:B------:R-:W-:Y:S02]  /*0960*/  @!P3 SEL R7, RZ, 0x1, !P6 ;  /* 0x00000001ff07b807 */ /* 0x000fe40007000000 */
[----:B------:R-:W-:Y:S02]  /*0970*/  @!P5 ISETP.NE.AND P3, PT, R2, RZ, PT ;  /* 0x000000ff0200d20c */ /* 0x000fe40003f65270 */
[----:B------:R-:W-:Y:S02]  /*0980*/  PRMT R2, RZ, 0x7610, R2 ;  /* 0x00007610ff027816 */ /* 0x000fe40000000002 */
[----:B------:R-:W-:Y:S02]  /*0990*/  @!P5 SEL R2, RZ, 0x1, !P3 ;  /* 0x00000001ff02d807 */ /* 0x000fe40005800000 */
[----:B------:R-:W-:Y:S02]  /*09a0*/  PRMT R7, R7, 0x9910, RZ ;  /* 0x0000991007077816 */ /* 0x000fe400000000ff */
[----:B------:R-:W-:-:S02]  /*09b0*/  ISETP.NE.AND P3, PT, R10, RZ, P0 ;  /* 0x000000ff0a00720c */ /* 0x000fc40000765270 */
[----:B------:R-:W-:Y:S02]  /*09c0*/  @!P2 ISETP.NE.AND P6, PT, R15, RZ, PT ;  /* 0x000000ff0f00a20c */ /* 0x000fe40003fc5270 */
[----:B------:R-:W-:Y:S01]  /*09d0*/  PRMT R4, R2, 0x9910, RZ ;  /* 0x0000991002047816 */ /* 0x000fe200000000ff */
[----:B------:R-:W-:Y:S01]  /*09e0*/  IMAD.MOV.U32 R2, RZ, RZ, R7 ;  /* 0x000000ffff027224 */ /* 0x000fe200078e0007 */
[----:B------:R-:W-:Y:S02]  /*09f0*/  @!P2 SEL R8, RZ, 0x1, !P6 ;  /* 0x00000001ff08a807 */ /* 0x000fe40007000000 */
[----:B------:R-:W-:Y:S02]  /*0a00*/  SEL R7, RZ, 0x1, !P3 ;  /* 0x00000001ff077807 */ /* 0x000fe40005800000 */
[----:B------:R-:W-:Y:S02]  /*0a10*/  ISETP.GE.AND P3, PT, R9, R0, PT ;  /* 0x000000000900720c */ /* 0x000fe40003f66270 */
[----:B------:R-:W-:-:S02]  /*0a20*/  PRMT R8, R8, 0x9910, RZ ;  /* 0x0000991008087816 */ /* 0x000fc400000000ff */
[----:B------:R-:W-:Y:S01]  /*0a30*/  ISETP.NE.AND P2, PT, R3, RZ, P0 ;  /* 0x000000ff0300720c */ /* 0x000fe20000745270 */
[----:B------:R-:W-:Y:S01]  /*0a40*/  IMAD.MOV.U32 R3, RZ, RZ, R4 ;  /* 0x000000ffff037224 */ /* 0x000fe200078e0004 */
[----:B------:R-:W-:Y:S01]  /*0a50*/  ISETP.NE.AND P5, PT, R2, RZ, P0 ;  /* 0x000000ff0200720c */ /* 0x000fe200007a5270 */
[----:B------:R-:W-:Y:S01]  /*0a60*/  IMAD.MOV.U32 R2, RZ, RZ, R8 ;  /* 0x000000ffff027224 */ /* 0x000fe200078e0008 */
[----:B------:R-:W-:Y:S02]  /*0a70*/  ISETP.NE.AND P1, PT, R6, RZ, !P1 ;  /* 0x000000ff0600720c */ /* 0x000fe40004f25270 */
[----:B------:R-:W-:Y:S02]  /*0a80*/  ISETP.NE.AND P4, PT, R3, RZ, P0 ;  /* 0x000000ff0300720c */ /* 0x000fe40000785270 */
[----:B------:R-:W-:Y:S02]  /*0a90*/  ISETP.NE.AND P0, PT, R2, RZ, P0 ;  /* 0x000000ff0200720c */ /* 0x000fe40000705270 */
[----:B------:R-:W-:-:S02]  /*0aa0*/  ISETP.NE.AND P1, PT, RZ, UR10, P1 ;  /* 0x0000000aff007c0c */ /* 0x000fc40008f25270 */
[----:B------:R-:W-:Y:S02]  /*0ab0*/  SEL R11, RZ, 0x1, !P2 ;  /* 0x00000001ff0b7807 */ /* 0x000fe40005000000 */
[----:B------:R-:W-:Y:S02]  /*0ac0*/  SEL R13, RZ, 0x1, !P5 ;  /* 0x00000001ff0d7807 */ /* 0x000fe40006800000 */
[----:B------:R-:W-:Y:S02]  /*0ad0*/  SEL R15, RZ, 0x1, !P4 ;  /* 0x00000001ff0f7807 */ /* 0x000fe40006000000 */
[----:B------:R-:W-:Y:S01]  /*0ae0*/  SEL R17, RZ, 0x1, !P0 ;  /* 0x00000001ff117807 */ /* 0x000fe20004000000 */
[----:B------:R-:W-:Y:S06]  /*0af0*/  @P3 BRA `(.L_x_25848) ;  /* 0x0000000000383947 */ /* 0x000fec0003800000 */
        /* <DEDUP_REMOVED lines=14> */
.L_x_25848:
        /* <DEDUP_REMOVED lines=8> */
.L_x_25849:
        /* <DEDUP_REMOVED lines=8> */
.L_x_25850:
        /* <DEDUP_REMOVED lines=9> */
.L_x_25851:
[----:B------:R-:W-:Y:S05]  /*0d70*/  BSYNC B1 ;  /* 0x0000000000017941 */ /* 0x000fea0003800000 */
.L_x_25847:
[----:B------:R-:W-:-:S13]  /*0d80*/  ISETP.GE.AND P0, PT, R9, R0, PT ;  /* 0x000000000900720c */ /* 0x000fda0003f06270 */
[----:B0-----:R-:W0:Y:S01]  /*0d90*/  @!P0 LDC.64 R4, c[0x0][0x218] ;  /* 0x00008600ff048b82 */ /* 0x001e220000000a00 */
[C---:B-12---:R-:W-:Y:S02]  /*0da0*/  @!P0 VIADD R3, R9.reuse, UR4 ;  /* 0x0000000409038c36 */ /* 0x046fe40008000000 */
[----:B------:R-:W-:-:S03]  /*0db0*/  @!P0 VIADD R9, R9, 0x80 ;  /* 0x0000008009098836 */ /* 0x000fc60000000000 */
[----:B0-----:R-:W-:-:S05]  /*0dc0*/  @!P0 IADD3 R2, P2, R3, R4, RZ ;  /* 0x0000000403028210 */ /* 0x001fca0007f5e0ff */
[----:B------:R-:W-:-:S05]  /*0dd0*/  @!P0 IMAD.X R3, RZ, RZ, R5, P2 ;  /* 0x000000ffff038224 */ /* 0x000fca00010e0605 */
[----:B------:R2:W-:Y:S03]  /*0de0*/  @!P0 STG.E.U8 desc[UR8][R2.64], R17 ;  /* 0x0000001102008986 */ /* 0x0005e6000c101108 */
.L_x_25852:
[----:B------:R-:W-:Y:S05]  /*0df0*/  BSYNC B0 ;  /* 0x0000000000007941 */ /* 0x000fea0003800000 */
.L_x_25846:
[----:B------:R-:W-:Y:S05]  /*0e00*/  WARPSYNC.ALL ;  /* 0x0000000000007948 */ /* 0x000fea0003800000 */
[----:B------:R-:W-:-:S13]  /*0e10*/  ISETP.GE.AND P0, PT, R9, R0, PT ;  /* 0x000000000900720c */ /* 0x000fda0003f06270 */
[----:B------:R-:W-:Y:S05]  /*0e20*/  @P0 EXIT ;  /* 0x000000000000094d */ /* 0x000fea0003800000 */
[----:B012---:R-:W-:Y:S01]  /*0e30*/  VIADD R2, R9, UR4 ;  /* 0x0000000409027c36 */ /* 0x007fe20008000000 */
[----:B------:R-:W-:Y:S01]  /*0e40*/  ULDC.64 UR6, c[0x0][0x218] ;  /* 0x0000860000067ab9 */ /* 0x000fe20000000a00 */
[----:B------:R-:W-:-:S03]  /*0e50*/  SEL R5, RZ, 0x1, !P1 ;  /* 0x00000001ff057807 */ /* 0x000fc60004800000 */
[----:B------:R-:W-:-:S05]  /*0e60*/  IADD3 R2, P0, R2, UR6, RZ ;  /* 0x0000000602027c10 */ /* 0x000fca000ff1e0ff */
[----:B------:R-:W-:-:S05]  /*0e70*/  IMAD.X R3, RZ, RZ, UR7, P0 ;  /* 0x00000007ff037e24 */ /* 0x000fca00080e06ff */
[----:B------:R-:W-:Y:S01]  /*0e80*/  STG.E.U8 desc[UR8][R2.64], R5 ;  /* 0x0000000502007986 */ /* 0x000fe2000c101108 */
[----:B------:R-:W-:Y:S05]  /*0e90*/  EXIT ;  /* 0x000000000000794d */ /* 0x000fea0003800000 */
.L_x_25853:
        /* <DEDUP_REMOVED lines=14> */
.L_x_42345:


//--------------------- .text._ZN2at6native29vectorized_elementwise_kernelILi4ENS0_13AUnaryFunctorIbbbZNS0_19minimum_kernel_cudaERNS_18TensorIteratorBaseEEUlbbE_EESt5arrayIPcLm2EEEEviT0_T1_ --------------------------
	.section	.text._ZN2at6native29vectorized_elementwise_kernelILi4ENS0_13AUnaryFunctorIbbbZNS0_19minimum_kernel_cudaERNS_18TensorIteratorBaseEEUlbbE_EESt5arrayIPcLm2EEEEviT0_T1_,"ax",@progbits
	.align	128
        .global         _ZN2at6native29vectorized_elementwise_kernelILi4ENS0_13AUnaryFunctorIbbbZNS0_19minimum_kernel_cudaERNS_18TensorIteratorBaseEEUlbbE_EESt5arrayIPcLm2EEEEviT0_T1_
        .type           _ZN2at6native29vectorized_elementwise_kernelILi4ENS0_13AUnaryFunctorIbbbZNS0_19minimum_kernel_cudaERNS_18TensorIteratorBaseEEUlbbE_EESt5arrayIPcLm2EEEEviT0_T1_,@function
        .size           _ZN2at6native29vectorized_elementwise_kernelILi4ENS0_13AUnaryFunctorIbbbZNS0_19minimum_kernel_cudaERNS_18TensorIteratorBaseEEUlbbE_EESt5arrayIPcLm2EEEEviT0_T1_,(.L_x_42346 - _ZN2at6native29vectorized_elementwise_kernelILi4ENS0_13AUnaryFunctorIbbbZNS0_19minimum_kernel_cudaERNS_18TensorIteratorBaseEEUlbbE_EESt5arrayIPcLm2EEEEviT0_T1_)
        .other          _ZN2at6native29vectorized_elementwise_kernelILi4ENS0_13AUnaryFunctorIbbbZNS0_19minimum_kernel_cudaERNS_18TensorIteratorBaseEEUlbbE_EESt5arrayIPcLm2EEEEviT0_T1_,@"STO_CUDA_ENTRY STV_DEFAULT"
_ZN2at6native29vectorized_elementwise_kernelILi4ENS0_13AUnaryFunctorIbbbZNS0_19minimum_kernel_cudaERNS_18TensorIteratorBaseEEUlbbE_EESt5arrayIPcLm2EEEEviT0_T1_:
.text._ZN2at6native29vectorized_elementwise_kernelILi4ENS0_13AUnaryFunctorIbbbZNS0_19minimum_kernel_cudaERNS_18TensorIteratorBaseEEUlbbE_EESt5arrayIPcLm2EEEEviT0_T1_:
        /* <DEDUP_REMOVED lines=18> */
[----:B------:R-:W2:Y:S04]  /*0120*/  LDG.E R6, desc[UR8][R2.64] ;  /* 0x0000000802067981 */ /* 0x000ea8000c1e1900 */
[----:B------:R-:W3:Y:S01]  /*0130*/  LDG.E R7, desc[UR8][R2.64+0x200] ;  /* 0x0002000802077981 */ /* 0x000ee2000c1e1900 */
[----:B------:R-:W-:-:S04]  /*0140*/  UIADD3 UR5, UP0, UR4, UR6, URZ ;  /* 0x0000000604057290 */ /* 0x000fc8000ff1e03f */
[----:B------:R-:W-:Y:S01]  /*0150*/  UIADD3.X UR6, URZ, UR7, URZ, UP0, !UPT ;  /* 0x000000073f067290 */ /* 0x000fe200087fe43f */
[C---:B--2---:R-:W-:Y:S02]  /*0160*/  PRMT R0, R6.reuse, 0x7770, RZ ;  /* 0x0000777006007816 */ /* 0x044fe400000000ff */
[C---:B------:R-:W-:Y:S02]  /*0170*/  PRMT R4, R6.reuse, 0x7771, RZ ;  /* 0x0000777106047816 */ /* 0x040fe400000000ff */
[----:B------:R-:W-:Y:S02]  /*0180*/  PRMT R5, R6, 0x7772, RZ ;  /* 0x0000777206057816 */ /* 0x000fe400000000ff */
[----:B------:R-:W-:Y:S02]  /*0190*/  ISETP.NE.AND P2, PT, R0, RZ, P0 ;  /* 0x000000ff0000720c */ /* 0x000fe40000745270 */
[----:B------:R-:W-:Y:S02]  /*01a0*/  ISETP.NE.AND P3, PT, R4, RZ, P0 ;  /* 0x000000ff0400720c */ /* 0x000fe40000765270 */
[----:B------:R-:W-:-:S02]  /*01b0*/  PRMT R0, R6, 0x7773, RZ ;  /* 0x0000777306007816 */ /* 0x000fc400000000ff */
[----:B------:R-:W-:Y:S02]  /*01c0*/  ISETP.NE.AND P1, PT, R5, RZ, P0 ;  /* 0x000000ff0500720c */ /* 0x000fe40000725270 */
[----:B------:R-:W-:Y:S02]  /*01d0*/  SEL R4, RZ, 0x1, !P2 ;  /* 0x00000001ff047807 */ /* 0x000fe40005000000 */
[----:B------:R-:W-:Y:S02]  /*01e0*/  SEL R5, RZ, 0x1, !P3 ;  /* 0x00000001ff057807 */ /* 0x000fe40005800000 */
[C---:B---3--:R-:W-:Y:S02]  /*01f0*/  PRMT R2, R7.reuse, 0x7770, RZ ;  /* 0x0000777007027816 */ /* 0x048fe400000000ff */
[----:B------:R-:W-:Y:S02]  /*0200*/  ISETP.NE.AND P2, PT, R0, RZ, P0 ;  /* 0x000000ff0000720c */ /* 0x000fe40000745270 */
[----:B------:R-:W-:-:S02]  /*0210*/  PRMT R0, R7, 0x7771, RZ ;  /* 0x0000777107007816 */ /* 0x000fc400000000ff */
[----:B------:R-:W-:Y:S02]  /*0220*/  PRMT R5, R5, 0x7604, R4 ;  /* 0x0000760405057816 */ /* 0x000fe40000000004 */
[----:B------:R-:W-:Y:S02]  /*0230*/  ISETP.NE.AND P3, PT, R2, RZ, P0 ;  /* 0x000000ff0200720c */ /* 0x000fe40000765270 */
[----:B------:R-:W-:Y:S02]  /*0240*/  ISETP.NE.AND P4, PT, R0, RZ, P0 ;  /* 0x000000ff0000720c */ /* 0x000fe40000785270 */
[C---:B------:R-:W-:Y:S02]  /*0250*/  PRMT R4, R7.reuse, 0x7772, RZ ;  /* 0x0000777207047816 */ /* 0x040fe400000000ff */
[----:B------:R-:W-:Y:S02]  /*0260*/  PRMT R0, R7, 0x7773, RZ ;  /* 0x0000777307007816 */ /* 0x000fe400000000ff */
[----:B------:R-:W-:-:S02]  /*0270*/  SEL R2, RZ, 0x1, !P3 ;  /* 0x00000001ff027807 */ /* 0x000fc40005800000 */
[----:B------:R-:W-:Y:S02]  /*0280*/  SEL R3, RZ, 0x1, !P4 ;  /* 0x00000001ff037807 */ /* 0x000fe40006000000 */
[----:B------:R-:W-:Y:S02]  /*0290*/  ISETP.NE.AND P3, PT, R4, RZ, P0 ;  /* 0x000000ff0400720c */ /* 0x000fe40000765270 */
[----:B------:R-:W-:Y:S02]  /*02a0*/  ISETP.NE.AND P0, PT, R0, RZ, P0 ;  /* 0x000000ff0000720c */ /* 0x000fe40000705270 */
[----:B------:R-:W-:Y:S01]  /*02b0*/  PRMT R7, R3, 0x7604, R2 ;  /* 0x0000760403077816 */ /* 0x000fe20000000002 */
[----:B------:R-:W-:Y:S01]  /*02c0*/  IMAD.U32 R2, RZ, RZ, UR5 ;  /* 0x00000005ff027e24 */ /* 0x000fe2000f8e00ff */
[----:B------:R-:W-:Y:S01]  /*02d0*/  SEL R0, RZ, 0x1, !P1 ;  /* 0x00000001ff007807 */ /* 0x000fe20004800000 */
[----:B------:R-:W-:Y:S01]  /*02e0*/  IMAD.U32 R3, RZ, RZ, UR6 ;  /* 0x00000006ff037e24 */ /* 0x000fe2000f8e00ff */
[----:B------:R-:W-:-:S02]  /*02f0*/  SEL R4, RZ, 0x1, !P3 ;  /* 0x00000001ff047807 */ /* 0x000fc40005800000 */
[----:B------:R-:W-:Y:S01]  /*0300*/  PRMT R5, R0, 0x7054, R5 ;  /* 0x0000705400057816 */ /* 0x000fe20000000005 */
[----:B------:R-:W-:Y:S01]  /*0310*/  IMAD.WIDE R2, R9, 0x4, R2 ;  /* 0x0000000409027825 */ /* 0x000fe200078e0202 */
[----:B------:R-:W-:Y:S02]  /*0320*/  PRMT R7, R4, 0x7054, R7 ;  /* 0x0000705404077816 */ /* 0x000fe40000000007 */
[----:B------:R-:W-:Y:S02]  /*0330*/  SEL R0, RZ, 0x1, !P2 ;  /* 0x00000001ff007807 */ /* 0x000fe40005000000 */
[----:B------:R-:W-:Y:S02]  /*0340*/  SEL R4, RZ, 0x1, !P0 ;  /* 0x00000001ff047807 */ /* 0x000fe40004000000 */
[----:B------:R-:W-:Y:S02]  /*0350*/  PRMT R5, R0, 0x654, R5 ;  /* 0x0000065400057816 */ /* 0x000fe40000000005 */
[----:B------:R-:W-:-:S03]  /*0360*/  PRMT R7, R4, 0x654, R7 ;  /* 0x0000065404077816 */ /* 0x000fc60000000007 */
[----:B------:R-:W-:Y:S04]  /*0370*/  STG.E desc[UR8][R2.64], R5 ;  /* 0x0000000502007986 */ /* 0x000fe8000c101908 */
[----:B------:R-:W-:Y:S01]  /*0380*/  STG.E desc[UR8][R2.64+0x200], R7 ;  /* 0x0002000702007986 */ /* 0x000fe2000c101908 */
[----:B------:R-:W-:Y:S05]  /*0390*/  EXIT ;  /* 0x000000000000794d */ /* 0x000fea0003800000 */
.L_x_25854:
        /* <DEDUP_REMOVED lines=130> */
.L_x_25857:
        /* <DEDUP_REMOVED lines=8> */
.L_x_25858:
        /* <DEDUP_REMOVED lines=8> */
.L_x_25859:
        /* <DEDUP_REMOVED lines=9> */
.L_x_25860:
[----:B------:R-:W-:Y:S05]  /*0d50*/  BSYNC B1 ;  /* 0x0000000000017941 */ /* 0x000fea0003800000 */
.L_x_25856:
[----:B------:R-:W-:-:S13]  /*0d60*/  ISETP.GE.AND P0, PT, R9, R0, PT ;  /* 0x000000000900720c */ /* 0x000fda0003f06270 */
[----:B0-----:R-:W0:Y:S01]  /*0d70*/  @!P0 LDC.64 R4, c[0x0][0x218] ;  /* 0x00008600ff048b82 */ /* 0x001e220000000a00 */
[C---:B-12---:R-:W-:Y:S02]  /*0d80*/  @!P0 VIADD R3, R9.reuse, UR4 ;  /* 0x0000000409038c36 */ /* 0x046fe40008000000 */
[----:B------:R-:W-:-:S03]  /*0d90*/  @!P0 VIADD R9, R9, 0x80 ;  /* 0x0000008009098836 */ /* 0x000fc60000000000 */
[----:B0-----:R-:W-:-:S05]  /*0da0*/  @!P0 IADD3 R2, P2, R3, R4, RZ ;  /* 0x0000000403028210 */ /* 0x001fca0007f5e0ff */
[----:B------:R-:W-:-:S05]  /*0db0*/  @!P0 IMAD.X R3, RZ, RZ, R5, P2 ;  /* 0x000000ffff038224 */ /* 0x000fca00010e0605 */
[----:B------:R2:W-:Y:S03]  /*0dc0*/  @!P0 STG.E.U8 desc[UR8][R2.64], R17 ;  /* 0x0000001102008986 */ /* 0x0005e6000c101108 */
.L_x_25861:
[----:B------:R-:W-:Y:S05]  /*0dd0*/  BSYNC B0 ;  /* 0x0000000000007941 */ /* 0x000fea0003800000 */
.L_x_25855:
        /* <DEDUP_REMOVED lines=10> */
.L_x_25862:
        /* <DEDUP_REMOVED lines=16> */
.L_x_42346:


//--------------------- .text._ZN2at6native29vectorized_elementwise_kernelILi8ENS0_13AUnaryFunctorIbbbZNS0_19minimum_kernel_cudaERNS_18TensorIteratorBaseEEUlbbE_EESt5arrayIPcLm2EEEEviT0_T1_ --------------------------
	.section	.text._ZN2at6native29vectorized_elementwise_kernelILi8ENS0_13AUnaryFunctorIbbbZNS0_19minimum_kernel_cudaERNS_18TensorIteratorBaseEEUlbbE_EESt5arrayIPcLm2EEEEviT0_T1_,"ax",@progbits
	.align	128
        .global         _ZN2at6native29vectorized_elementwise_kernelILi8ENS0_13AUnaryFunctorIbbbZNS0_19minimum_kernel_cudaERNS_18TensorIteratorBaseEEUlbbE_EESt5arrayIPcLm2EEEEviT0_T1_
        .type           _ZN2at6native29vectorized_elementwise_kernelILi8ENS0_13AUnaryFunctorIbbbZNS0_19minimum_kernel_cudaERNS_18TensorIteratorBaseEEUlbbE_EESt5arrayIPcLm2EEEEviT0_T1_,@function
        .size           _ZN2at6native29vectorized_elementwise_kernelILi8ENS0_13AUnaryFunctorIbbbZNS0_19minimum_kernel_cudaERNS_18TensorIteratorBaseEEUlbbE_EESt5arrayIPcLm2EEEEviT0_T1_,(.L_x_42347 - _ZN2at6native29vectorized_elementwise_kernelILi8ENS0_13AUnaryFunctorIbbbZNS0_19minimum_kernel_cudaERNS_18TensorIteratorBaseEEUlbbE_EESt5arrayIPcLm2EEEEviT0_T1_)
        .other          _ZN2at6native29vectorized_elementwise_kernelILi8ENS0_13AUnaryFunctorIbbbZNS0_19minimum_kernel_cudaERNS_18TensorIteratorBaseEEUlbbE_EESt5arrayIPcLm2EEEEviT0_T1_,@"STO_CUDA_ENTRY STV_DEFAULT"
_ZN2at6native29vectorized_elementwise_kernelILi8ENS0_13AUnaryFunctorIbbbZNS0_19minimum_kernel_cudaERNS_18TensorIteratorBaseEEUlbbE_EESt5arrayIPcLm2EEEEviT0_T1_:
.text._ZN2at6native29vectorized_elementwise_kernelILi8ENS0_13AUnaryFunctorIbbbZNS0_19minimum_kernel_cudaERNS_18TensorIteratorBaseEEUlbbE_EESt5arrayIPcLm2EEEEviT0_T1_:
        /* <DEDUP_REMOVED lines=17> */
[----:B0-----:R-:W-:-:S06]  /*0110*/  IMAD.WIDE.U32 R2, R0, 0x8, R2 ;  /* 0x0000000800027825 */ /* 0x001fcc00078e0002 */
[----:B------:R-:W2:Y:S01]  /*0120*/  LDG.E.64 R2, desc[UR8][R2.64] ;  /* 0x0000000802027981 */ /* 0x000ea2000c1e1b00 */
[----:B------:R-:W-:-:S04]  /*0130*/  UIADD3 UR5, UP0, UR4, UR6, URZ ;  /* 0x0000000604057290 */ /* 0x000fc8000ff1e03f */
[----:B------:R-:W-:Y:S01]  /*0140*/  UIADD3.X UR6, URZ, UR7, URZ, UP0, !UPT ;  /* 0x000000073f067290 */ /* 0x000fe200087fe43f */
[----:B--2---:R-:W-:Y:S02]  /*0150*/  PRMT R5, R3, 0x7632, R5 ;  /* 0x0000763203057816 */ /* 0x004fe40000000005 */
[C---:B------:R-:W-:Y:S02]  /*0160*/  PRMT R4, R2.reuse, 0x7632, R4 ;  /* 0x0000763202047816 */ /* 0x040fe40000000004 */
[----:B------:R-:W-:Y:S02]  /*0170*/  LOP3.LUT P1, RZ, R5, 0xff, RZ, 0xc0, !PT ;  /* 0x000000ff05ff7812 */ /* 0x000fe4000782c0ff */
[----:B------:R-:W-:Y:S02]  /*0180*/  LOP3.LUT R5, R3, 0xffff, RZ, 0xc0, !PT ;  /* 0x0000ffff03057812 */ /* 0x000fe400078ec0ff */
[C---:B------:R-:W-:Y:S02]  /*0190*/  LOP3.LUT R6, R2.reuse, 0xffff, RZ, 0xc0, !PT ;  /* 0x0000ffff02067812 */ /* 0x040fe400078ec0ff */
[----:B------:R-:W-:-:S02]  /*01a0*/  LOP3.LUT P4, RZ, R2, 0xff, RZ, 0xc0, !PT ;  /* 0x000000ff02ff7812 */ /* 0x000fc4000788c0ff */
[----:B------:R-:W-:Y:S02]  /*01b0*/  PRMT R7, R2, 0x7732, RZ ;  /* 0x0000773202077816 */ /* 0x000fe400000000ff */
[----:B------:R-:W-:Y:S02]  /*01c0*/  SHF.R.U32.HI R2, RZ, 0x8, R5 ;  /* 0x00000008ff027819 */ /* 0x000fe40000011605 */
[C---:B------:R-:W-:Y:S02]  /*01d0*/  LOP3.LUT P3, RZ, R3.reuse, 0xff, RZ, 0xc0, !PT ;  /* 0x000000ff03ff7812 */ /* 0x040fe4000786c0ff */
[----:B------:R-:W-:Y:S01]  /*01e0*/  PRMT R5, R2, 0x9910, RZ ;  /* 0x0000991002057816 */ /* 0x000fe200000000ff */
[----:B------:R-:W-:Y:S01]  /*01f0*/  IMAD.MOV.U32 R2, RZ, RZ, R7 ;  /* 0x000000ffff027224 */ /* 0x000fe200078e0007 */
[----:B------:R-:W-:Y:S02]  /*0200*/  PRMT R3, R3, 0x7732, RZ ;  /* 0x0000773203037816 */ /* 0x000fe400000000ff */
[----:B------:R-:W-:-:S02]  /*0210*/  LOP3.LUT P2, RZ, R4, 0xff, RZ, 0xc0, !PT ;  /* 0x000000ff04ff7812 */ /* 0x000fc4000784c0ff */
[----:B------:R-:W-:Y:S02]  /*0220*/  SHF.R.U32.HI R4, RZ, 0x8, R6 ;  /* 0x00000008ff047819 */ /* 0x000fe40000011606 */
[----:B------:R-:W-:Y:S02]  /*0230*/  SHF.R.U32.HI R2, RZ, 0x8, R2 ;  /* 0x00000008ff027819 */ /* 0x000fe40000011602 */
[----:B------:R-:W-:Y:S02]  /*0240*/  SHF.R.U32.HI R3, RZ, 0x8, R3 ;  /* 0x00000008ff037819 */ /* 0x000fe40000011603 */
[----:B------:R-:W-:Y:S02]  /*0250*/  ISETP.NE.AND P4, PT, RZ, UR10, P4 ;  /* 0x0000000aff007c0c */ /* 0x000fe4000a785270 */
[----:B------:R-:W-:Y:S02]  /*0260*/  PRMT R4, R4, 0x9910, RZ ;  /* 0x0000991004047816 */ /* 0x000fe400000000ff */
[----:B------:R-:W-:-:S02]  /*0270*/  PRMT R2, R2, 0x9910, RZ ;  /* 0x0000991002027816 */ /* 0x000fc400000000ff */
[----:B------:R-:W-:Y:S02]  /*0280*/  PRMT R3, R3, 0x9910, RZ ;  /* 0x0000991003037816 */ /* 0x000fe400000000ff */
[----:B------:R-:W-:Y:S02]  /*0290*/  SEL R10, RZ, 0x1, !P4 ;  /* 0x00000001ff0a7807 */ /* 0x000fe40006000000 */
[----:B------:R-:W-:Y:S02]  /*02a0*/  ISETP.NE.AND P6, PT, R4, RZ, P0 ;  /* 0x000000ff0400720c */ /* 0x000fe400007c5270 */
[----:B------:R-:W-:Y:S02]  /*02b0*/  ISETP.NE.AND P5, PT, R5, RZ, P0 ;  /* 0x000000ff0500720c */ /* 0x000fe400007a5270 */
[----:B------:R-:W-:Y:S01]  /*02c0*/  ISETP.NE.AND P4, PT, R2, RZ, P0 ;  /* 0x000000ff0200720c */ /* 0x000fe20000785270 */
[----:B------:R-:W-:Y:S01]  /*02d0*/  IMAD.U32 R2, RZ, RZ, UR5 ;  /* 0x00000005ff027e24 */ /* 0x000fe2000f8e00ff */
[----:B------:R-:W-:Y:S01]  /*02e0*/  ISETP.NE.AND P0, PT, R3, RZ, P0 ;  /* 0x000000ff0300720c */ /* 0x000fe20000705270 */
[----:B------:R-:W-:Y:S01]  /*02f0*/  IMAD.U32 R3, RZ, RZ, UR6 ;  /* 0x00000006ff037e24 */ /* 0x000fe2000f8e00ff */
[----:B------:R-:W-:-:S02]  /*0300*/  SEL R11, RZ, 0xffffffff, !P6 ;  /* 0xffffffffff0b7807 */ /* 0x000fc40007000000 */
[----:B------:R-:W-:Y:S01]  /*0310*/  SEL R9, RZ, 0xffffffff, !P4 ;  /* 0xffffffffff097807 */ /* 0x000fe20006000000 */
[----:B------:R-:W-:Y:S01]  /*0320*/  IMAD.WIDE R2, R0, 0x8, R2 ;  /* 0x0000000800027825 */ /* 0x000fe200078e0202 */
[----:B------:R-:W-:Y:S02]  /*0330*/  SEL R7, RZ, 0xffffffff, !P5 ;  /* 0xffffffffff077807 */ /* 0x000fe40006800000 */
[----:B------:R-:W-:Y:S01]  /*0340*/  SEL R5, RZ, 0xffffffff, !P0 ;  /* 0xffffffffff057807 */ /* 0x000fe20004000000 */
[----:B------:R-:W-:Y:S01]  /*0350*/  IMAD.SHL.U32 R15, R11, 0x100, RZ ;  /* 0x000001000b0f7824 */ /* 0x000fe200078e00ff */
[----:B------:R-:W-:Y:S01]  /*0360*/  ISETP.NE.AND P3, PT, RZ, UR10, P3 ;  /* 0x0000000aff007c0c */ /* 0x000fe20009f65270 */
[----:B------:R-:W-:Y:S01]  /*0370*/  IMAD.SHL.U32 R13, R9, 0x100, RZ ;  /* 0x00000100090d7824 */ /* 0x000fe200078e00ff */
[----:B------:R-:W-:Y:S01]  /*0380*/  ISETP.NE.AND P2, PT, RZ, UR10, P2 ;  /* 0x0000000aff007c0c */ /* 0x000fe20009745270 */
[----:B------:R-:W-:Y:S01]  /*0390*/  IMAD.SHL.U32 R11, R7, 0x100, RZ ;  /* 0x00000100070b7824 */ /* 0x000fe200078e00ff */
[----:B------:R-:W-:Y:S01]  /*03a0*/  ISETP.NE.AND P1, PT, RZ, UR10, P1 ;  /* 0x0000000aff007c0c */ /* 0x000fe20008f25270 */
[----:B------:R-:W-:Y:S01]  /*03b0*/  IMAD.SHL.U32 R9, R5, 0x100, RZ ;  /* 0x0000010005097824 */ /* 0x000fe200078e00ff */
[----:B------:R-:W-:-:S02]  /*03c0*/  SEL R6, RZ, 0x1, !P3 ;  /* 0x00000001ff067807 */ /* 0x000fc40005800000 */
[----:B------:R-:W-:Y:S02]  /*03d0*/  SEL R8, RZ, 0x1, !P2 ;  /* 0x00000001ff087807 */ /* 0x000fe40005000000 */
[----:B------:R-:W-:Y:S02]  /*03e0*/  SEL R4, RZ, 0x1, !P1 ;  /* 0x00000001ff047807 */ /* 0x000fe40004800000 */
[----:B------:R-:W-:Y:S02]  /*03f0*/  LOP3.LUT R7, R15, 0x100, R10, 0xe2, !PT ;  /* 0x000001000f077812 */ /* 0x000fe400078ee20a */
[----:B------:R-:W-:Y:S02]  /*0400*/  LOP3.LUT R5, R11, 0x100, R6, 0xe2, !PT ;  /* 0x000001000b057812 */ /* 0x000fe400078ee206 */
[----:B------:R-:W-:Y:S02]  /*0410*/  LOP3.LUT R8, R13, 0x100, R8, 0xe2, !PT ;  /* 0x000001000d087812 */ /* 0x000fe400078ee208 */
[----:B------:R-:W-:-:S02]  /*0420*/  LOP3.LUT R4, R9, 0x100, R4, 0xe2, !PT ;  /* 0x0000010009047812 */ /* 0x000fc400078ee204 */
[----:B------:R-:W-:Y:S02]  /*0430*/  PRMT R8, R7, 0x5410, R8 ;  /* 0x0000541007087816 */ /* 0x000fe40000000008 */
[----:B------:R-:W-:-:S05]  /*0440*/  PRMT R9, R5, 0x5410, R4 ;  /* 0x0000541005097816 */ /* 0x000fca0000000004 */
[----:B------:R-:W-:Y:S01]  /*0450*/  STG.E.64 desc[UR8][R2.64], R8 ;  /* 0x0000000802007986 */ /* 0x000fe2000c101b08 */
[----:B------:R-:W-:Y:S05]  /*0460*/  EXIT ;  /* 0x000000000000794d */ /* 0x000fea0003800000 */
.L_x_25863:
        /* <DEDUP_REMOVED lines=130> */
.L_x_25866:
        /* <DEDUP_REMOVED lines=8> */
.L_x_25867:
        /* <DEDUP_REMOVED lines=8> */
.L_x_25868:
        /* <DEDUP_REMOVED lines=9> */
.L_x_25869:
[----:B------:R-:W-:Y:S05]  /*0e20*/  BSYNC B1 ;  /* 0x0000000000017941 */ /* 0x000fea0003800000 */
.L_x_25865:
[----:B------:R-:W-:-:S13]  /*0e30*/  ISETP.GE.AND P0, PT, R9, R0, PT ;  /* 0x000000000900720c */ /* 0x000fda0003f06270 */
[----:B0-----:R-:W0:Y:S01]  /*0e40*/  @!P0 LDC.64 R4, c[0x0][0x218] ;  /* 0x00008600ff048b82 */ /* 0x001e220000000a00 */
[C---:B-12---:R-:W-:Y:S02]  /*0e50*/  @!P0 VIADD R3, R9.reuse, UR4 ;  /* 0x0000000409038c36 */ /* 0x046fe40008000000 */
[----:B------:R-:W-:-:S03]  /*0e60*/  @!P0 VIADD R9, R9, 0x80 ;  /* 0x0000008009098836 */ /* 0x000fc60000000000 */
[----:B0-----:R-:W-:-:S05]  /*0e70*/  @!P0 IADD3 R2, P2, R3, R4, RZ ;  /* 0x0000000403028210 */ /* 0x001fca0007f5e0ff */
[----:B------:R-:W-:-:S05]  /*0e80*/  @!P0 IMAD.X R3, RZ, RZ, R5, P2 ;  /* 0x000000ffff038224 */ /* 0x000fca00010e0605 */
[----:B------:R2:W-:Y:S03]  /*0e90*/  @!P0 STG.E.U8 desc[UR8][R2.64], R17 ;  /* 0x0000001102008986 */ /* 0x0005e6000c101108 */
.L_x_25870:
[----:B------:R-:W-:Y:S05]  /*0ea0*/  BSYNC B0 ;  /* 0x0000000000007941 */ /* 0x000fea0003800000 */
.L_x_25864:
        /* <DEDUP_REMOVED lines=10> */
.L_x_25871:
        /* <DEDUP_REMOVED lines=11> */
.L_x_42347:


//--------------------- .text._ZN2at6native18elementwise_kernelILi128ELi4EZNS0_15gpu_kernel_implINS0_13BinaryFunctorIbbbZNS0_19minimum_kernel_cudaERNS_18TensorIteratorBaseEEUlbbE_EEEEvS5_RKT_EUliE_EEviT1_ --------------------------
	.section	.text._ZN2at6native18elementwise_kernelILi128ELi4EZNS0_15gpu_kernel_implINS0_13BinaryFunctorIbbbZNS0_19minimum_kernel_cudaERNS_18TensorIteratorBaseEEUlbbE_EEEEvS5_RKT_EUliE_EEviT1_,"ax",@progbits
	.align	128
        .global         _ZN2at6native18elementwise_kernelILi128ELi4EZNS0_15gpu_kernel_implINS0_13BinaryFunctorIbbbZNS0_19minimum_kernel_cudaERNS_18TensorIteratorBaseEEUlbbE_EEEEvS5_RKT_EUliE_EEviT1_
        .type           _ZN2at6native18elementwise_kernelILi128ELi4EZNS0_15gpu_kernel_implINS0_13BinaryFunctorIbbbZNS0_19minimum_kernel_cudaERNS_18TensorIteratorBaseEEUlbbE_EEEEvS5_RKT_EUliE_EEviT1_,@function
        .size           _ZN2at6native18elementwise_kernelILi128ELi4EZNS0_15gpu_kernel_implINS0_13BinaryFunctorIbbbZNS0_19minimum_kernel_cudaERNS_18TensorIteratorBaseEEUlbbE_EEEEvS5_RKT_EUliE_EEviT1_,(.L_x_42348 - _ZN2at6native18elementwise_kernelILi128ELi4EZNS0_15gpu_kernel_implINS0_13BinaryFunctorIbbbZNS0_19minimum_kernel_cudaERNS_18TensorIteratorBaseEEUlbbE_EEEEvS5_RKT_EUliE_EEviT1_)
        .other          _ZN2at6native18elementwise_kernelILi128ELi4EZNS0_15gpu_kernel_implINS0_13BinaryFunctorIbbbZNS0_19minimum_kernel_cudaERNS_18TensorIteratorBaseEEUlbbE_EEEEvS5_RKT_EUliE_EEviT1_,@"STO_CUDA_ENTRY STV_DEFAULT"
_ZN2at6native18elementwise_kernelILi128ELi4EZNS0_15gpu_kernel_implINS0_13BinaryFunctorIbbbZNS0_19minimum_kernel_cudaERNS_18TensorIteratorBaseEEUlbbE_EEEEvS5_RKT_EUliE_EEviT1_:
.text._ZN2at6native18elementwise_kernelILi128ELi4EZNS0_15gpu_kernel_implINS0_13BinaryFunctorIbbbZNS0_19minimum_kernel_cudaERNS_18TensorIteratorBaseEEUlbbE_EEEEvS5_RKT_EUliE_EEviT1_:
        /* <DEDUP_REMOVED lines=365> */
.L_x_25874:
        /* <DEDUP_REMOVED lines=19> */
[----:B--2---:R-:W-:-:S04]  /*1800*/  ISETP.NE.AND P0, PT, R2, RZ, PT ;  /* 0x000000ff0200720c */ /* 0x004fc80003f05270 */
[----:B------:R-:W-:Y:S01]  /*1810*/  P2R R19, PR, RZ, 0x1 ;  /* 0x00000001ff137803 */ /* 0x000fe20000000000 */
[----:B------:R-:W-:Y:S08]  /*1820*/  BRA `(.L_x_25880) ;  /* 0x0000000c00d47947 */ /* 0x000ff00003800000 */
.L_x_25878:
[----:B------:R-:W2:Y:S02]  /*1830*/  LDG.E.U8 R2, desc[UR36][R2.64] ;  /* 0x0000002402027981 */ /* 0x000ea4000c1e1100 */
[----:B--2---:R-:W-:-:S04]  /*1840*/  ISETP.NE.AND P0, PT, R2, RZ, PT ;  /* 0x000000ff0200720c */ /* 0x004fc80003f05270 */
[----:B------:R-:W-:Y:S01]  /*1850*/  P2R R19, PR, RZ, 0x1 ;  /* 0x00000001ff137803 */ /* 0x000fe20000000000 */
[----:B------:R-:W-:Y:S08]  /*1860*/  BRA `(.L_x_25880) ;  /* 0x0000000c00c47947 */ /* 0x000ff00003800000 */
.L_x_25877:
        /* <DEDUP_REMOVED lines=8> */
[----:B------:R-:W-:-:S04]  /*18f0*/  ISETP.NE.AND.EX P0, PT, R3, RZ, PT, P0 ;  /* 0x000000ff0300720c */ /* 0x000fc80003f05300 */
[----:B------:R-:W-:Y:S01]  /*1900*/  P2R R19, PR, RZ, 0x1 ;  /* 0x00000001ff137803 */ /* 0x000fe20000000000 */
[----:B------:R-:W-:Y:S08]  /*1910*/  BRA `(.L_x_25880) ;  /* 0x0000000c00987947 */ /* 0x000ff00003800000 */
.L_x_25882:
[----:B------:R-:W2:Y:S02]  /*1920*/  LDG.E R2, desc[UR36][R2.64] ;  /* 0x0000002402027981 */ /* 0x000ea4000c1e1900 */
[----:B--2---:R-:W-:-:S04]  /*1930*/  ISETP.NE.AND P0, PT, R2, RZ, PT ;  /* 0x000000ff0200720c */ /* 0x004fc80003f05270 */
[----:B------:R-:W-:Y:S01]  /*1940*/  P2R R19, PR, RZ, 0x1 ;  /* 0x00000001ff137803 */ /* 0x000fe20000000000 */
[----:B------:R-:W-:Y:S08]  /*1950*/  BRA `(.L_x_25880) ;  /* 0x0000000c00887947 */ /* 0x000ff00003800000 */
.L_x_25881:
[----:B------:R-:W2:Y:S02]  /*1960*/  LDG.E.U16 R2, desc[UR36][R2.64] ;  /* 0x0000002402027981 */ /* 0x000ea4000c1e1500 */
[----:B--2---:R-:W-:-:S04]  /*1970*/  ISETP.NE.AND P0, PT, R2, RZ, PT ;  /* 0x000000ff0200720c */ /* 0x004fc80003f05270 */
[----:B------:R-:W-:Y:S01]  /*1980*/  P2R R19, PR, RZ, 0x1 ;  /* 0x00000001ff137803 */ /* 0x000fe20000000000 */
[----:B------:R-:W-:Y:S08]  /*1990*/  BRA `(.L_x_25880) ;  /* 0x0000000c00787947 */ /* 0x000ff00003800000 */
.L_x_25876:
[----:B------:R-:W-:-:S13]  /*19a0*/  ISETP.GT.AND P0, PT, R4, 0x6, PT ;  /* 0x000000060400780c */ /* 0x000fda0003f04270 */
[----:B------:R-:W-:Y:S05]  /*19b0*/  @P0 BRA `(.L_x_25883) ;  /* 0x0000000000340947 */ /* 0x000fea0003800000 */
[----:B------:R-:W-:-:S13]  /*19c0*/  ISETP.NE.AND P0, PT, R4, 0x5, PT ;  /* 0x000000050400780c */ /* 0x000fda0003f05270 */
[----:B------:R-:W-:Y:S05]  /*19d0*/  @!P0 BRA `(.L_x_25884) ;  /* 0x0000000000188947 */ /* 0x000fea0003800000 */
[----:B------:R-:W-:-:S13]  /*19e0*/  ISETP.NE.AND P0, PT, R4, 0x6, PT ;  /* 0x000000060400780c */ /* 0x000fda0003f05270 */
[----:B------:R-:W-:Y:S05]  /*19f0*/  @P0 BRA `(.L_x_25879) ;  /* 0x0000000800f40947 */ /* 0x000fea0003800000 */
[----:B------:R-:W2:Y:S02]  /*1a00*/  LDG.E R2, desc[UR36][R2.64] ;  /* 0x0000002402027981 */ /* 0x000ea4000c1e1900 */
[----:B--2---:R-:W-:-:S04]  /*1a10*/  FSETP.NEU.FTZ.AND P0, PT, R2, RZ, PT ;  /* 0x000000ff0200720b */ /* 0x004fc80003f1d000 */
[----:B------:R-:W-:Y:S01]  /*1a20*/  P2R R19, PR, RZ, 0x1 ;  /* 0x00000001ff137803 */ /* 0x000fe20000000000 */
[----:B------:R-:W-:Y:S08]  /*1a30*/  BRA `(.L_x_25880) ;  /* 0x0000000c00507947 */ /* 0x000ff00003800000 */
.L_x_25884:
[----:B------:R-:W2:Y:S02]  /*1a40*/  LDG.E.U16 R0, desc[UR36][R2.64] ;  /* 0x0000002402007981 */ /* 0x000ea4000c1e1500 */
[----:B--2---:R-:W-:-:S05]  /*1a50*/  HADD2.F32 R0, -RZ, R0.H0_H0 ;  /* 0x20000000ff007230 */ /* 0x004fca0000004100 */
[----:B------:R-:W-:-:S04]  /*1a60*/  FSETP.NEU.FTZ.AND P0, PT, R0, RZ, PT ;  /* 0x000000ff0000720b */ /* 0x000fc80003f1d000 */
[----:B------:R-:W-:Y:S01]  /*1a70*/  P2R R19, PR, RZ, 0x1 ;  /* 0x00000001ff137803 */ /* 0x000fe20000000000 */
[----:B------:R-:W-:Y:S08]  /*1a80*/  BRA `(.L_x_25880) ;  /* 0x0000000c003c7947 */ /* 0x000ff00003800000 */
.L_x_25883:
        /* <DEDUP_REMOVED lines=9> */
[----:B------:R-:W-:-:S04]  /*1b20*/  PLOP3.LUT P0, PT, P0, P1, PT, 0xa8, 0x0 ;  /* 0x000000000000781c */ /* 0x000fc80000703570 */
[----:B------:R-:W-:Y:S01]  /*1b30*/  P2R R19, PR, RZ, 0x1 ;  /* 0x00000001ff137803 */ /* 0x000fe20000000000 */
[----:B------:R-:W-:Y:S08]  /*1b40*/  BRA `(.L_x_25880) ;  /* 0x0000000c000c7947 */ /* 0x000ff00003800000 */
.L_x_25886:
        /* <DEDUP_REMOVED lines=8> */
[----:B------:R-:W-:-:S04]  /*1bd0*/  ISETP.NE.AND P0, PT, R0, RZ, PT ;  /* 0x000000ff0000720c */ /* 0x000fc80003f05270 */
[----:B------:R-:W-:Y:S01]  /*1be0*/  P2R R19, PR, RZ, 0x1 ;  /* 0x00000001ff137803 */ /* 0x000fe20000000000 */
[----:B------:R-:W-:Y:S08]  /*1bf0*/  BRA `(.L_x_25880) ;  /* 0x0000000800e07947 */ /* 0x000ff00003800000 */
.L_x_25885:
[----:B------:R-:W2:Y:S02]  /*1c00*/  LDG.E.64 R2, desc[UR36][R2.64] ;  /* 0x0000002402027981 */ /* 0x000ea4000c1e1b00 */
[----:B--2---:R-:W-:-:S06]  /*1c10*/  DSETP.NEU.AND P0, PT, R2, RZ, PT ;  /* 0x000000ff0200722a */ /* 0x004fcc0003f0d000 */
[----:B------:R-:W-:Y:S01]  /*1c20*/  P2R R19, PR, RZ, 0x1 ;  /* 0x00000001ff137803 */ /* 0x000fe20000000000 */
[----:B------:R-:W-:Y:S07]  /*1c30*/  BRA `(.L_x_25880) ;  /* 0x0000000800d07947 */ /* 0x000fee0003800000 */
.L_x_25875:
        /* <DEDUP_REMOVED lines=10> */
[----:B------:R-:W-:Y:S01]  /*1ce0*/  P2R R19, PR, RZ, 0x1 ;  /* 0x00000001ff137803 */ /* 0x000fe20000000000 */
[----:B------:R-:W-:Y:S08]  /*1cf0*/  BRA `(.L_x_25880) ;  /* 0x0000000800a07947 */ /* 0x000ff00003800000 */
.L_x_25889:
[----:B------:R-:W2:Y:S02]  /*1d00*/  LDG.E.128 R4, desc[UR36][R2.64] ;  /* 0x0000002402047981 */ /* 0x000ea4000c1e1d00 */
[----:B--2---:R-:W-:-:S06]  /*1d10*/  DSETP.NEU.AND P0, PT, R6, RZ, PT ;  /* 0x000000ff0600722a */ /* 0x004fcc0003f0d000 */
[----:B------:R-:W-:-:S06]  /*1d20*/  DSETP.NEU.OR P0, PT, R4, RZ, P0 ;  /* 0x000000ff0400722a */ /* 0x000fcc000070d400 */
[----:B------:R-:W-:Y:S01]  /*1d30*/  P2R R19, PR, RZ, 0x1 ;  /* 0x00000001ff137803 */ /* 0x000fe20000000000 */
[----:B------:R-:W-:Y:S07]  /*1d40*/  BRA `(.L_x_25880) ;  /* 0x00000008008c7947 */ /* 0x000fee0003800000 */
.L_x_25888:
        /* <DEDUP_REMOVED lines=25> */
[----:B------:R-:W-:-:S04]  /*1ee0*/  FSETP.NEU.FTZ.AND P0, PT, R5, RZ, PT ;  /* 0x000000ff0500720b */ /* 0x000fc80003f1d000 */
[----:B------:R-:W-:Y:S01]  /*1ef0*/  P2R R19, PR, RZ, 0x1 ;  /* 0x00000001ff137803 */ /* 0x000fe20000000000 */
[----:B------:R-:W-:Y:S08]  /*1f00*/  BRA `(.L_x_25880) ;  /* 0x00000008001c7947 */ /* 0x000ff00003800000 */
.L_x_25891:
        /* <DEDUP_REMOVED lines=12> */
[----:B------:R-:W-:-:S04]  /*1fd0*/  FSETP.NEU.FTZ.AND P0, PT, R4, RZ, PT ;  /* 0x000000ff0400720b */ /* 0x000fc80003f1d000 */
[----:B------:R-:W-:Y:S01]  /*1fe0*/  P2R R19, PR, RZ, 0x1 ;  /* 0x00000001ff137803 */ /* 0x000fe20000000000 */
[----:B------:R-:W-:Y:S08]  /*1ff0*/  BRA `(.L_x_25880) ;  /* 0x0000000400e07947 */ /* 0x000ff00003800000 */
.L_x_25890:
[----:B------:R-:W2:Y:S02]  /*2000*/  LDG.E.U16 R0, desc[UR36][R2.64] ;  /* 0x0000002402007981 */ /* 0x000ea4000c1e1500 */
[----:B--2---:R-:W-:-:S05]  /*2010*/  IMAD.U32 R0, R0, 0x10000, RZ ;  /* 0x0001000000007824 */ /* 0x004fca00078e00ff */
[----:B------:R-:W-:-:S04]  /*2020*/  FSETP.NEU.FTZ.AND P0, PT, R0, RZ, PT ;  /* 0x000000ff0000720b */ /* 0x000fc80003f1d000 */
[----:B------:R-:W-:Y:S01]  /*2030*/  P2R R19, PR, RZ, 0x1 ;  /* 0x00000001ff137803 */ /* 0x000fe20000000000 */
[----:B------:R-:W-:Y:S08]  /*2040*/  BRA `(.L_x_25880) ;  /* 0x0000000400cc7947 */ /* 0x000ff00003800000 */
.L_x_25887:
        /* <DEDUP_REMOVED lines=9> */
[----:B--2---:R-:W-:-:S04]  /*20e0*/  ISETP.NE.AND P0, PT, R2, RZ, PT ;  /* 0x000000ff0200720c */ /* 0x004fc80003f05270 */
[----:B------:R-:W-:Y:S01]  /*20f0*/  P2R R19, PR, RZ, 0x1 ;  /* 0x00000001ff137803 */ /* 0x000fe20000000000 */
[----:B------:R-:W-:Y:S08]  /*2100*/  BRA `(.L_x_25880) ;  /* 0x00000004009c7947 */ /* 0x000ff00003800000 */
.L_x_25894:
        /* <DEDUP_REMOVED lines=21> */
.L_x_25898:
[----:B------:R-:W-:Y:S05]  /*2260*/  BSYNC B1 ;  /* 0x0000000000017941 */ /* 0x000fea0003800000 */
.L_x_25897:
[----:B------:R-:W-:Y:S01]  /*2270*/  LEA R3, R0, 0x3b800000, 0x17 ;  /* 0x3b80000000037811 */ /* 0x000fe200078eb8ff */
[----:B------:R-:W-:-:S05]  /*2280*/  IMAD.SHL.U32 R0, R2, 0x100000, RZ ;  /* 0x0010000002007824 */ /* 0x000fca00078e00ff */
[----:B------:R-:W-:-:S07]  /*2290*/  LOP3.LUT R0, R3, R0, R4, 0xfe, !PT ;  /* 0x0000000003007212 */ /* 0x000fce00078efe04 */
.L_x_25896:
[----:B------:R-:W-:Y:S05]  /*22a0*/  BSYNC B0 ;  /* 0x0000000000007941 */ /* 0x000fea0003800000 */
.L_x_25895:
[----:B------:R-:W-:-:S04]  /*22b0*/  FSETP.NEU.FTZ.AND P0, PT, R0, RZ, PT ;  /* 0x000000ff0000720b */ /* 0x000fc80003f1d000 */
[----:B------:R-:W-:Y:S01]  /*22c0*/  P2R R19, PR, RZ, 0x1 ;  /* 0x00000001ff137803 */ /* 0x000fe20000000000 */
[----:B------:R-:W-:Y:S08]  /*22d0*/  BRA `(.L_x_25880) ;  /* 0x0000000400287947 */ /* 0x000ff00003800000 */
.L_x_25893:
        /* <DEDUP_REMOVED lines=21> */
.L_x_25902:
[----:B------:R-:W-:Y:S05]  /*2430*/  BSYNC B1 ;  /* 0x0000000000017941 */ /* 0x000fea0003800000 */
.L_x_25901:
[----:B------:R-:W-:Y:S01]  /*2440*/  LEA R3, R0, 0x37800000, 0x17 ;  /* 0x3780000000037811 */ /* 0x000fe200078eb8ff */
[----:B------:R-:W-:-:S05]  /*2450*/  IMAD.SHL.U32 R0, R2, 0x200000, RZ ;  /* 0x0020000002007824 */ /* 0x000fca00078e00ff */
[----:B------:R-:W-:-:S07]  /*2460*/  LOP3.LUT R0, R3, R0, R4, 0xfe, !PT ;  /* 0x0000000003007212 */ /* 0x000fce00078efe04 */
.L_x_25900:
[----:B------:R-:W-:Y:S05]  /*2470*/  BSYNC B0 ;  /* 0x0000000000007941 */ /* 0x000fea0003800000 */
.L_x_25899:
[----:B------:R-:W-:-:S04]  /*2480*/  FSETP.NEU.FTZ.AND P0, PT, R0, RZ, PT ;  /* 0x000000ff0000720b */ /* 0x000fc80003f1d000 */
[----:B------:R-:W-:Y:S01]  /*2490*/  P2R R19, PR, RZ, 0x1 ;  /* 0x00000001ff137803 */ /* 0x000fe20000000000 */
[----:B------:R-:W-:Y:S08]  /*24a0*/  BRA `(.L_x_25880) ;  /* 0x0000000000b47947 */ /* 0x000ff00003800000 */
.L_x_25892:
        /* <DEDUP_REMOVED lines=14> */
.L_x_25906:
[----:B------:R-:W-:Y:S05]  /*2590*/  BSYNC B0 ;  /* 0x0000000000007941 */ /* 0x000fea0003800000 */
.L_x_25905:
[----:B------:R-:W-:-:S04]  /*25a0*/  FSETP.NEU.FTZ.AND P0, PT, R0, RZ, PT ;  /* 0x000000ff0000720b */ /* 0x000fc80003f1d000 */
[----:B------:R-:W-:Y:S01]  /*25b0*/  P2R R19, PR, RZ, 0x1 ;  /* 0x00000001ff137803 */ /* 0x000fe20000000000 */
[----:B------:R-:W-:Y:S08]  /*25c0*/  BRA `(.L_x_25880) ;  /* 0x00000000006c7947 */ /* 0x000ff00003800000 */
.L_x_25879:
        /* <DEDUP_REMOVED lines=16> */
.L_x_25907:
[----:B------:R-:W-:-:S04]  /*26d0*/  PLOP3.LUT P0, PT, PT, PT, PT, 0x8, 0x0 ;  /* 0x000000000000781c */ /* 0x000fc80003f0e170 */
[----:B------:R-:W-:Y:S01]  /*26e0*/  P2R R19, PR, RZ, 0x1 ;  /* 0x00000001ff137803 */ /* 0x000fe20000000000 */
[----:B------:R-:W-:Y:S08]  /*26f0*/  BRA `(.L_x_25880) ;  /* 0x0000000000207947 */ /* 0x000ff00003800000 */
.L_x_25904:
[----:B------:R-:W2:Y:S02]  /*2700*/  LDG.E.64 R2, desc[UR36][R2.64] ;  /* 0x0000002402027981 */ /* 0x000ea4000c1e1b00 */
[----:B--2---:R-:W-:-:S04]  /*2710*/  ISETP.NE.U32.AND P0, PT, R2, RZ, PT ;  /* 0x000000ff0200720c */ /* 0x004fc80003f05070 */
[----:B------:R-:W-:-:S04]  /*2720*/  ISETP.NE.AND.EX P0, PT, R3, RZ, PT, P0 ;  /* 0x000000ff0300720c */ /* 0x000fc80003f05300 */
[----:B------:R-:W-:Y:S01]  /*2730*/  P2R R19, PR, RZ, 0x1 ;  /* 0x00000001ff137803 */ /* 0x000fe20000000000 */
[----:B------:R-:W-:Y:S08]  /*2740*/  BRA `(.L_x_25880) ;  /* 0x00000000000c7947 */ /* 0x000ff00003800000 */
.L_x_25903:
[----:B------:R-:W2:Y:S02]  /*2750*/  LDG.E R2, desc[UR36][R2.64] ;  /* 0x0000002402027981 */ /* 0x000ea4000c1e1900 */
[----:B--2---:R-:W-:-:S04]  /*2760*/  ISETP.NE.AND P0, PT, R2, RZ, PT ;  /* 0x000000ff0200720c */ /* 0x004fc80003f05270 */
[----:B------:R-:W-:-:S09]  /*2770*/  P2R R19, PR, RZ, 0x1 ;  /* 0x00000001ff137803 */ /* 0x000fd20000000000 */
.L_x_25880:
[----:B------:R-:W0:Y:S01]  /*2780*/  LDC.U8 R4, c[0x0][0x493] ;  /* 0x000124c0ff047b82 */ /* 0x000e220000000000 */
        /* <DEDUP_REMOVED lines=17> */
.L_x_25911:
[----:B------:R-:W2:Y:S02]  /*28a0*/  LDG.E.U8 R2, desc[UR36][R2.64] ;  /* 0x0000002402027981 */ /* 0x000ea4000c1e1100 */
[----:B--2---:R-:W-:Y:S01]  /*28b0*/  ISETP.NE.AND P0, PT, R2, RZ, PT ;  /* 0x000000ff0200720c */ /* 0x004fe20003f05270 */
[----:B------:R-:W-:-:S12]  /*28c0*/  BRA `(.L_x_25913) ;  /* 0x0000000c00747947 */ /* 0x000fd80003800000 */
.L_x_25910:
        /* <DEDUP_REMOVED lines=10> */
.L_x_25915:
[----:B------:R-:W2:Y:S02]  /*2970*/  LDG.E R2, desc[UR36][R2.64] ;  /* 0x0000002402027981 */ /* 0x000ea4000c1e1900 */
[----:B--2---:R-:W-:Y:S01]  /*2980*/  ISETP.NE.AND P0, PT, R2, RZ, PT ;  /* 0x000000ff0200720c */ /* 0x004fe20003f05270 */
[----:B------:R-:W-:-:S12]  /*2990*/  BRA `(.L_x_25913) ;  /* 0x0000000c00407947 */ /* 0x000fd80003800000 */
.L_x_25914:
[----:B------:R-:W2:Y:S02]  /*29a0*/  LDG.E.U16 R2, desc[UR36][R2.64] ;  /* 0x0000002402027981 */ /* 0x000ea4000c1e1500 */
[----:B--2---:R-:W-:Y:S01]  /*29b0*/  ISETP.NE.AND P0, PT, R2, RZ, PT ;  /* 0x000000ff0200720c */ /* 0x004fe20003f05270 */
[----:B------:R-:W-:-:S12]  /*29c0*/  BRA `(.L_x_25913) ;  /* 0x0000000c00347947 */ /* 0x000fd80003800000 */
.L_x_25909:
        /* <DEDUP_REMOVED lines=9> */
.L_x_25917:
[----:B------:R-:W2:Y:S02]  /*2a60*/  LDG.E.U16 R0, desc[UR36][R2.64] ;  /* 0x0000002402007981 */ /* 0x000ea4000c1e1500 */
[----:B--2---:R-:W-:-:S05]  /*2a70*/  HADD2.F32 R0, -RZ, R0.H0_H0 ;  /* 0x20000000ff007230 */ /* 0x004fca0000004100 */
[----:B------:R-:W-:Y:S01]  /*2a80*/  FSETP.NEU.FTZ.AND P0, PT, R0, RZ, PT ;  /* 0x000000ff0000720b */ /* 0x000fe20003f1d000 */
[----:B------:R-:W-:-:S12]  /*2a90*/  BRA `(.L_x_25913) ;  /* 0x0000000c00007947 */ /* 0x000fd80003800000 */
.L_x_25916:
        /* <DEDUP_REMOVED lines=11> */
.L_x_25919:
        /* <DEDUP_REMOVED lines=10> */
.L_x_25918:
[----:B------:R-:W2:Y:S02]  /*2bf0*/  LDG.E.64 R2, desc[UR36][R2.64] ;  /* 0x0000002402027981 */ /* 0x000ea4000c1e1b00 */
[----:B--2---:R-:W-:Y:S01]  /*2c00*/  DSETP.NEU.AND P0, PT, R2, RZ, PT ;  /* 0x000000ff0200722a */ /* 0x004fe20003f0d000 */
[----:B------:R-:W-:-:S13]  /*2c10*/  BRA `(.L_x_25913) ;  /* 0x0000000800a07947 */ /* 0x000fda0003800000 */
.L_x_25908:
        /* <DEDUP_REMOVED lines=11> */
.L_x_25922:
[----:B------:R-:W2:Y:S02]  /*2cd0*/  LDG.E.128 R4, desc[UR36][R2.64] ;  /* 0x0000002402047981 */ /* 0x000ea4000c1e1d00 */
[----:B--2---:R-:W-:-:S06]  /*2ce0*/  DSETP.NEU.AND P0, PT, R6, RZ, PT ;  /* 0x000000ff0600722a */ /* 0x004fcc0003f0d000 */
[----:B------:R-:W-:Y:S01]  /*2cf0*/  DSETP.NEU.OR P0, PT, R4, RZ, P0 ;  /* 0x000000ff0400722a */ /* 0x000fe2000070d400 */
[----:B------:R-:W-:-:S13]  /*2d00*/  BRA `(.L_x_25913) ;  /* 0x0000000800647947 */ /* 0x000fda0003800000 */
.L_x_25921:
        /* <DEDUP_REMOVED lines=27> */
.L_x_25924:
        /* <DEDUP_REMOVED lines=14> */
.L_x_25923:
[----:B------:R-:W2:Y:S02]  /*2fa0*/  LDG.E.U16 R0, desc[UR36][R2.64] ;  /* 0x0000002402007981 */ /* 0x000ea4000c1e1500 */
[----:B--2---:R-:W-:-:S05]  /*2fb0*/  IMAD.U32 R0, R0, 0x10000, RZ ;  /* 0x0001000000007824 */ /* 0x004fca00078e00ff */
[----:B------:R-:W-:Y:S01]  /*2fc0*/  FSETP.NEU.FTZ.AND P0, PT, R0, RZ, PT ;  /* 0x000000ff0000720b */ /* 0x000fe20003f1d000 */
[----:B------:R-:W-:-:S12]  /*2fd0*/  BRA `(.L_x_25913) ;  /* 0x0000000400b07947 */ /* 0x000fd80003800000 */
.L_x_25920:
        /* <DEDUP_REMOVED lines=11> */
.L_x_25927:
        /* <DEDUP_REMOVED lines=21> */
.L_x_25931:
[----:B------:R-:W-:Y:S05]  /*31e0*/  BSYNC B1 ;  /* 0x0000000000017941 */ /* 0x000fea0003800000 */
.L_x_25930:
[----:B------:R-:W-:Y:S01]  /*31f0*/  LEA R3, R0, 0x3b800000, 0x17 ;  /* 0x3b80000000037811 */ /* 0x000fe200078eb8ff */
[----:B------:R-:W-:-:S05]  /*3200*/  IMAD.SHL.U32 R0, R2, 0x100000, RZ ;  /* 0x0010000002007824 */ /* 0x000fca00078e00ff */
[----:B------:R-:W-:-:S07]  /*3210*/  LOP3.LUT R0, R3, R0, R4, 0xfe, !PT ;  /* 0x0000000003007212 */ /* 0x000fce00078efe04 */
.L_x_25929:
[----:B------:R-:W-:Y:S05]  /*3220*/  BSYNC B0 ;  /* 0x0000000000007941 */ /* 0x000fea0003800000 */
.L_x_25928:
[----:B------:R-:W-:Y:S01]  /*3230*/  FSETP.NEU.FTZ.AND P0, PT, R0, RZ, PT ;  /* 0x000000ff0000720b */ /* 0x000fe20003f1d000 */
[----:B------:R-:W-:-:S12]  /*3240*/  BRA `(.L_x_25913) ;  /* 0x0000000400147947 */ /* 0x000fd80003800000 */
.L_x_25926:
        /* <DEDUP_REMOVED lines=21> */
.L_x_25935:
[----:B------:R-:W-:Y:S05]  /*33a0*/  BSYNC B1 ;  /* 0x0000000000017941 */ /* 0x000fea0003800000 */
.L_x_25934:
[----:B------:R-:W-:Y:S01]  /*33b0*/  LEA R3, R0, 0x37800000, 0x17 ;  /* 0x3780000000037811 */ /* 0x000fe200078eb8ff */
[----:B------:R-:W-:-:S05]  /*33c0*/  IMAD.SHL.U32 R0, R2, 0x200000, RZ ;  /* 0x0020000002007824 */ /* 0x000fca00078e00ff */
[----:B------:R-:W-:-:S07]  /*33d0*/  LOP3.LUT R0, R3, R0, R4, 0xfe, !PT ;  /* 0x0000000003007212 */ /* 0x000fce00078efe04 */
.L_x_25933:
[----:B------:R-:W-:Y:S05]  /*33e0*/  BSYNC B0 ;  /* 0x0000000000007941 */ /* 0x000fea0003800000 */
.L_x_25932:
[----:B------:R-:W-:Y:S01]  /*33f0*/  FSETP.NEU.FTZ.AND P0, PT, R0, RZ, PT ;  /* 0x000000ff0000720b */ /* 0x000fe20003f1d000 */
[----:B------:R-:W-:-:S12]  /*3400*/  BRA `(.L_x_25913) ;  /* 0x0000000000a47947 */ /* 0x000fd80003800000 */
.L_x_25925:
        /* <DEDUP_REMOVED lines=14> */
.L_x_25939:
[----:B------:R-:W-:Y:S05]  /*34f0*/  BSYNC B0 ;  /* 0x0000000000007941 */ /* 0x000fea0003800000 */
.L_x_25938:
[----:B------:R-:W-:Y:S01]  /*3500*/  FSETP.NEU.FTZ.AND P0, PT, R0, RZ, PT ;  /* 0x000000ff0000720b */ /* 0x000fe20003f1d000 */
[----:B------:R-:W-:-:S12]  /*3510*/  BRA `(.L_x_25913) ;  /* 0x0000000000607947 */ /* 0x000fd80003800000 */
.L_x_25912:
        /* <DEDUP_REMOVED lines=16> */
.L_x_25940:
[----:B------:R-:W-:Y:S01]  /*3620*/  PLOP3.LUT P0, PT, PT, PT, PT, 0x8, 0x0 ;  /* 0x000000000000781c */ /* 0x000fe20003f0e170 */
[----:B------:R-:W-:-:S12]  /*3630*/  BRA `(.L_x_25913) ;  /* 0x0000000000187947 */ /* 0x000fd80003800000 */
.L_x_25937:
[----:B------:R-:W2:Y:S02]  /*3640*/  LDG.E.64 R2, desc[UR36][R2.64] ;  /* 0x0000002402027981 */ /* 0x000ea4000c1e1b00 */
[----:B--2---:R-:W-:-:S04]  /*3650*/  ISETP.NE.U32.AND P0, PT, R2, RZ, PT ;  /* 0x000000ff0200720c */ /* 0x004fc80003f05070 */
[----:B------:R-:W-:Y:S01]  /*3660*/  ISETP.NE.AND.EX P0, PT, R3, RZ, PT, P0 ;  /* 0x000000ff0300720c */ /* 0x000fe20003f05300 */
[----:B------:R-:W-:-:S12]  /*3670*/  BRA `(.L_x_25913) ;  /* 0x0000000000087947 */ /* 0x000fd80003800000 */
.L_x_25936:
[----:B------:R-:W2:Y:S02]  /*3680*/  LDG.E R2, desc[UR36][R2.64] ;  /* 0x0000002402027981 */ /* 0x000ea4000c1e1900 */
[----:B--2---:R-:W-:-:S13]  /*3690*/  ISETP.NE.AND P0, PT, R2, RZ, PT ;  /* 0x000000ff0200720c */ /* 0x004fda0003f05270 */
.L_x_25913:
[----:B------:R-:W0:Y:S01]  /*36a0*/  LDC.U8 R3, c[0x0][0x491] ;  /* 0x00012440ff037b82 */ /* 0x000e220000000000 */
[----:B------:R-:W-:-:S04]  /*36b0*/  ISETP.NE.AND P1, PT, R19, RZ, PT ;  /* 0x000000ff1300720c */ /* 0x000fc80003f25270 */
[----:B------:R-:W-:-:S04]  /*36c0*/  PLOP3.LUT P0, PT, P1, P0, PT, 0x80, 0x0 ;  /* 0x000000000000781c */ /* 0x000fc80000f01070 */
        /* <DEDUP_REMOVED lines=14> */
.L_x_25944:
[----:B------:R1:W-:Y:S01]  /*37b0*/  STG.E.U8 desc[UR36][R16.64], R2 ;  /* 0x0000000210007986 */ /* 0x0003e2000c101124 */
[----:B------:R-:W-:Y:S05]  /*37c0*/  BRA `(.L_x_25946) ;  /* 0x0000000c00487947 */ /* 0x000fea0003800000 */
.L_x_25943:
        /* <DEDUP_REMOVED lines=9> */
.L_x_25948:
[----:B------:R3:W-:Y:S01]  /*3860*/  STG.E desc[UR36][R16.64], R2 ;  /* 0x0000000210007986 */ /* 0x0007e2000c101924 */
[----:B------:R-:W-:Y:S05]  /*3870*/  BRA `(.L_x_25946) ;  /* 0x0000000c001c7947 */ /* 0x000fea0003800000 */
.L_x_25947:
[----:B------:R2:W-:Y:S01]  /*3880*/  STG.E.U16 desc[UR36][R16.64], R2 ;  /* 0x0000000210007986 */ /* 0x0005e2000c101524 */
[----:B------:R-:W-:Y:S05]  /*3890*/  BRA `(.L_x_25946) ;  /* 0x0000000c00147947 */ /* 0x000fea0003800000 */
.L_x_25942:
        /* <DEDUP_REMOVED lines=9> */
.L_x_25950:
[----:B------:R-:W-:-:S04]  /*3930*/  I2FP.F32.U32 R0, R2 ;  /* 0x0000000200007245 */ /* 0x000fc80000201000 */
[----:B------:R-:W-:-:S05]  /*3940*/  F2FP.F16.F32.PACK_AB R0, RZ, R0 ;  /* 0x00000000ff00723e */ /* 0x000fca00000000ff */
[----:B------:R0:W-:Y:S01]  /*3950*/  STG.E.U16 desc[UR36][R16.64], R0 ;  /* 0x0000000010007986 */ /* 0x0001e2000c101524 */
[----:B------:R-:W-:Y:S05]  /*3960*/  BRA `(.L_x_25946) ;  /* 0x0000000800e07947 */ /* 0x000fea0003800000 */
.L_x_25949:
        /* <DEDUP_REMOVED lines=10> */
.L_x_25952:
[----:B------:R-:W-:-:S04]  /*3a10*/  I2FP.F32.U32 R2, R2 ;  /* 0x0000000200027245 */ /* 0x000fc80000201000 */
[----:B------:R-:W-:-:S04]  /*3a20*/  F2FP.F16.F32.PACK_AB R3, RZ, R2 ;  /* 0x00000002ff03723e */ /* 0x000fc800000000ff */
[----:B------:R-:W-:-:S05]  /*3a30*/  PRMT R3, R3, 0x5410, RZ ;  /* 0x0000541003037816 */ /* 0x000fca00000000ff */
[----:B------:R0:W-:Y:S01]  /*3a40*/  STG.E desc[UR36][R16.64], R3 ;  /* 0x0000000310007986 */ /* 0x0001e2000c101924 */
[----:B------:R-:W-:Y:S05]  /*3a50*/  BRA `(.L_x_25946) ;  /* 0x0000000800a47947 */ /* 0x000fea0003800000 */
.L_x_25951:
[----:B------:R-:W0:Y:S02]  /*3a60*/  I2F.F64.U32 R2, R2 ;  /* 0x0000000200027312 */ /* 0x000e240000201800 */
[----:B0-----:R0:W-:Y:S01]  /*3a70*/  STG.E.64 desc[UR36][R16.64], R2 ;  /* 0x0000000210007986 */ /* 0x0011e2000c101b24 */
[----:B------:R-:W-:Y:S05]  /*3a80*/  BRA `(.L_x_25946) ;  /* 0x0000000800987947 */ /* 0x000fea0003800000 */
.L_x_25941:
        /* <DEDUP_REMOVED lines=10> */
.L_x_25955:
[----:B------:R-:W0:Y:S01]  /*3b30*/  I2F.F64.U32 R4, R2 ;  /* 0x0000000200047312 */ /* 0x000e220000201800 */
[----:B------:R-:W-:-:S05]  /*3b40*/  CS2R R6, SRZ ;  /* 0x0000000000067805 */ /* 0x000fca000001ff00 */
[----:B0-----:R0:W-:Y:S01]  /*3b50*/  STG.E.128 desc[UR36][R16.64], R4 ;  /* 0x0000000410007986 */ /* 0x0011e2000c101d24 */
[----:B------:R-:W-:Y:S05]  /*3b60*/  BRA `(.L_x_25946) ;  /* 0x0000000800607947 */ /* 0x000fea0003800000 */
.L_x_25954:
        /* <DEDUP_REMOVED lines=21> */
.L_x_25959:
[----:B------:R-:W-:Y:S05]  /*3cc0*/  BSYNC B0 ;  /* 0x0000000000007941 */ /* 0x000fea0003800000 */
.L_x_25958:
[----:B------:R-:W-:-:S05]  /*3cd0*/  LOP3.LUT R3, R0, R3, RZ, 0xfc, !PT ;  /* 0x0000000300037212 */ /* 0x000fca00078efcff */
[----:B------:R0:W-:Y:S01]  /*3ce0*/  STG.E.U8 desc[UR36][R16.64], R3 ;  /* 0x0000000310007986 */ /* 0x0001e2000c101124 */
[----:B------:R-:W-:Y:S05]  /*3cf0*/  BRA `(.L_x_25946) ;  /* 0x0000000400fc7947 */ /* 0x000fea0003800000 */
.L_x_25957:
        /* <DEDUP_REMOVED lines=13> */
.L_x_25961:
[----:B------:R-:W-:Y:S01]  /*3dd0*/  IMAD.MOV.U32 R0, RZ, RZ, 0x7f ;  /* 0x0000007fff007424 */ /* 0x000fe200078e00ff */
[----:B------:R-:W-:-:S04]  /*3de0*/  ISETP.GT.U32.AND P0, PT, R2, 0x7f800000, PT ;  /* 0x7f8000000200780c */ /* 0x000fc80003f04070 */
[----:B------:R-:W-:-:S09]  /*3df0*/  SEL R0, R0, 0x7c, P0 ;  /* 0x0000007c00007807 */ /* 0x000fd20000000000 */
.L_x_25962:
[----:B------:R-:W-:Y:S05]  /*3e00*/  BSYNC B0 ;  /* 0x0000000000007941 */ /* 0x000fea0003800000 */
.L_x_25960:
[----:B------:R-:W-:-:S04]  /*3e10*/  LOP3.LUT R2, R3, 0x80000000, RZ, 0xc0, !PT ;  /* 0x8000000003027812 */ /* 0x000fc800078ec0ff */
[----:B------:R-:W-:-:S04]  /*3e20*/  SHF.R.U32.HI R3, RZ, 0x18, R2 ;  /* 0x00000018ff037819 */ /* 0x000fc80000011602 */
[----:B------:R-:W-:-:S05]  /*3e30*/  LOP3.LUT R3, R0, R3, RZ, 0xfc, !PT ;  /* 0x0000000300037212 */ /* 0x000fca00078efcff */
[----:B------:R0:W-:Y:S01]  /*3e40*/  STG.E.U8 desc[UR36][R16.64], R3 ;  /* 0x0000000310007986 */ /* 0x0001e2000c101124 */
[----:B------:R-:W-:Y:S05]  /*3e50*/  BRA `(.L_x_25946) ;  /* 0x0000000400a47947 */ /* 0x000fea0003800000 */
.L_x_25956:
[----:B------:R-:W-:-:S04]  /*3e60*/  I2FP.F32.U32 R0, R2 ;  /* 0x0000000200007245 */ /* 0x000fc80000201000 */
[----:B------:R-:W-:-:S05]  /*3e70*/  F2FP.BF16.F32.PACK_AB R0, RZ, R0 ;  /* 0x00000000ff00723e */ /* 0x000fca00000010ff */
[----:B------:R0:W-:Y:S01]  /*3e80*/  STG.E.U16 desc[UR36][R16.64], R0 ;  /* 0x0000000010007986 */ /* 0x0001e2000c101524 */
[----:B------:R-:W-:Y:S05]  /*3e90*/  BRA `(.L_x_25946) ;  /* 0x0000000400947947 */ /* 0x000fea0003800000 */
.L_x_25953:
        /* <DEDUP_REMOVED lines=10> */
.L_x_25965:
        /* <DEDUP_REMOVED lines=17> */
.L_x_25968:
[----:B------:R-:W-:-:S04]  /*4050*/  LOP3.LUT R2, R3, 0x80000000, RZ, 0xc0, !PT ;  /* 0x8000000003027812 */ /* 0x000fc800078ec0ff */
[----:B------:R-:W-:-:S04]  /*4060*/  SHF.R.U32.HI R3, RZ, 0x18, R2 ;  /* 0x00000018ff037819 */ /* 0x000fc80000011602 */
[----:B------:R-:W-:-:S04]  /*4070*/  LOP3.LUT R0, R0, R3, RZ, 0xfc, !PT ;  /* 0x0000000300007212 */ /* 0x000fc800078efcff */
[----:B------:R-:W-:-:S07]  /*4080*/  PRMT R8, R0, 0x7610, R8 ;  /* 0x0000761000087816 */ /* 0x000fce0000000008 */
.L_x_25967:
[----:B------:R-:W-:Y:S05]  /*4090*/  BSYNC B0 ;  /* 0x0000000000007941 */ /* 0x000fea0003800000 */
.L_x_25966:
[----:B------:R0:W-:Y:S01]  /*40a0*/  STG.E.U8 desc[UR36][R16.64], R8 ;  /* 0x0000000810007986 */ /* 0x0001e2000c101124 */
[----:B------:R-:W-:Y:S05]  /*40b0*/  BRA `(.L_x_25946) ;  /* 0x00000004000c7947 */ /* 0x000fea0003800000 */
.L_x_25964:
        /* <DEDUP_REMOVED lines=17> */
.L_x_25971:
[----:B------:R-:W-:-:S04]  /*41d0*/  LOP3.LUT R2, R3, 0x80000000, RZ, 0xc0, !PT ;  /* 0x8000000003027812 */ /* 0x000fc800078ec0ff */
[----:B------:R-:W-:-:S04]  /*41e0*/  SHF.R.U32.HI R3, RZ, 0x18, R2 ;  /* 0x00000018ff037819 */ /* 0x000fc80000011602 */
[----:B------:R-:W-:-:S04]  /*41f0*/  LOP3.LUT R0, R0, R3, RZ, 0xfc, !PT ;  /* 0x0000000300007212 */ /* 0x000fc800078efcff */
[----:B------:R-:W-:-:S07]  /*4200*/  PRMT R8, R0, 0x7610, R8 ;  /* 0x0000761000087816 */ /* 0x000fce0000000008 */
.L_x_25970:
[----:B------:R-:W-:Y:S05]  /*4210*/  BSYNC B0 ;  /* 0x0000000000007941 */ /* 0x000fea0003800000 */
.L_x_25969:
[----:B------:R0:W-:Y:S01]  /*4220*/  STG.E.U8 desc[UR36][R16.64], R8 ;  /* 0x0000000810007986 */ /* 0x0001e2000c101124 */
[----:B------:R-:W-:Y:S05]  /*4230*/  BRA `(.L_x_25946) ;  /* 0x0000000000ac7947 */ /* 0x000fea0003800000 */
.L_x_25963:
        /* <DEDUP_REMOVED lines=22> */
.L_x_25945:
        /* <DEDUP_REMOVED lines=16> */
.L_x_25974:
[----:B------:R-:W-:Y:S05]  /*44a0*/  BRA `(.L_x_25946) ;  /* 0x0000000000107947 */ /* 0x000fea0003800000 */
.L_x_25973:
[----:B------:R-:W-:-:S05]  /*44b0*/  IMAD.MOV.U32 R3, RZ, RZ, RZ ;  /* 0x000000ffff037224 */ /* 0x000fca00078e00ff */
[----:B------:R0:W-:Y:S01]  /*44c0*/  STG.E.64 desc[UR36][R16.64], R2 ;  /* 0x0000000210007986 */ /* 0x0001e2000c101b24 */
[----:B------:R-:W-:Y:S05]  /*44d0*/  BRA `(.L_x_25946) ;  /* 0x0000000000047947 */ /* 0x000fea0003800000 */
.L_x_25972:
[----:B------:R0:W-:Y:S02]  /*44e0*/  STG.E desc[UR36][R16.64], R2 ;  /* 0x0000000210007986 */ /* 0x0001e4000c101924 */
.L_x_25946:
[----:B------:R-:W-:-:S04]  /*44f0*/  IMAD R18, R18, 0x200, R23 ;  /* 0x0000020012127824 */ /* 0x000fc800078e0217 */
[----:B------:R-:W-:-:S07]  /*4500*/  VIADD R19, R18, 0x80 ;  /* 0x0000008012137836 */ /* 0x000fce0000000000 */
.L_x_25873:
[----:B------:R-:W-:Y:S05]  /*4510*/  BSYNC B6 ;  /* 0x0000000000067941 */ /* 0x000fea0003800000 */
.L_x_25872:
        /* <DEDUP_REMOVED lines=358> */
.L_x_25977:
        /* <DEDUP_REMOVED lines=22> */
.L_x_25981:
[----:B------:R-:W2:Y:S02]  /*5ce0*/  LDG.E.U8 R2, desc[UR36][R2.64] ;  /* 0x0000002402027981 */ /* 0x000ea4000c1e1100 */
[----:B--2---:R-:W-:-:S04]  /*5cf0*/  ISETP.NE.AND P0, PT, R2, RZ, PT ;  /* 0x000000ff0200720c */ /* 0x004fc80003f05270 */
[----:B------:R-:W-:Y:S01]  /*5d00*/  P2R R22, PR, RZ, 0x1 ;  /* 0x00000001ff167803 */ /* 0x000fe20000000000 */
[----:B------:R-:W-:Y:S08]  /*5d10*/  BRA `(.L_x_25983) ;  /* 0x0000000c00c47947 */ /* 0x000ff00003800000 */
.L_x_25980:
        /* <DEDUP_REMOVED lines=11> */
.L_x_25985:
[----:B------:R-:W2:Y:S02]  /*5dd0*/  LDG.E R2, desc[UR36][R2.64] ;  /* 0x0000002402027981 */ /* 0x000ea4000c1e1900 */
[----:B--2---:R-:W-:-:S04]  /*5de0*/  ISETP.NE.AND P0, PT, R2, RZ, PT ;  /* 0x000000ff0200720c */ /* 0x004fc80003f05270 */
[----:B------:R-:W-:Y:S01]  /*5df0*/  P2R R22, PR, RZ, 0x1 ;  /* 0x00000001ff167803 */ /* 0x000fe20000000000 */
[----:B------:R-:W-:Y:S08]  /*5e00*/  BRA `(.L_x_25983) ;  /* 0x0000000c00887947 */ /* 0x000ff00003800000 */
.L_x_25984:
[----:B------:R-:W2:Y:S02]  /*5e10*/  LDG.E.U16 R2, desc[UR36][R2.64] ;  /* 0x0000002402027981 */ /* 0x000ea4000c1e1500 */
[----:B--2---:R-:W-:-:S04]  /*5e20*/  ISETP.NE.AND P0, PT, R2, RZ, PT ;  /* 0x000000ff0200720c */ /* 0x004fc80003f05270 */
[----:B------:R-:W-:Y:S01]  /*5e30*/  P2R R22, PR, RZ, 0x1 ;  /* 0x00000001ff167803 */ /* 0x000fe20000000000 */
[----:B------:R-:W-:Y:S08]  /*5e40*/  BRA `(.L_x_25983) ;  /* 0x0000000c00787947 */ /* 0x000ff00003800000 */
.L_x_25979:
        /* <DEDUP_REMOVED lines=10> */
.L_x_25987:
[----:B------:R-:W2:Y:S02]  /*5ef0*/  LDG.E.U16 R0, desc[UR36][R2.64] ;  /* 0x0000002402007981 */ /* 0x000ea4000c1e1500 */
[----:B--2---:R-:W-:-:S05]  /*5f00*/  HADD2.F32 R0, -RZ, R0.H0_H0 ;  /* 0x20000000ff007230 */ /* 0x004fca0000004100 */
[----:B------:R-:W-:-:S04]  /*5f10*/  FSETP.NEU.FTZ.AND P0, PT, R0, RZ, PT ;  /* 0x000000ff0000720b */ /* 0x000fc80003f1d000 */
[----:B------:R-:W-:Y:S01]  /*5f20*/  P2R R22, PR, RZ, 0x1 ;  /* 0x00000001ff167803 */ /* 0x000fe20000000000 */
[----:B------:R-:W-:Y:S08]  /*5f30*/  BRA `(.L_x_25983) ;  /* 0x0000000c003c7947 */ /* 0x000ff00003800000 */
.L_x_25986:
        /* <DEDUP_REMOVED lines=12> */
.L_x_25989:
        /* <DEDUP_REMOVED lines=11> */
.L_x_25988:
[----:B------:R-:W2:Y:S02]  /*60b0*/  LDG.E.64 R2, desc[UR36][R2.64] ;  /* 0x0000002402027981 */ /* 0x000ea4000c1e1b00 */
[----:B--2---:R-:W-:-:S06]  /*60c0*/  DSETP.NEU.AND P0, PT, R2, RZ, PT ;  /* 0x000000ff0200722a */ /* 0x004fcc0003f0d000 */
[----:B------:R-:W-:Y:S01]  /*60d0*/  P2R R22, PR, RZ, 0x1 ;  /* 0x00000001ff167803 */ /* 0x000fe20000000000 */
[----:B------:R-:W-:Y:S07]  /*60e0*/  BRA `(.L_x_25983) ;  /* 0x0000000800d07947 */ /* 0x000fee0003800000 */
.L_x_25978:
        /* <DEDUP_REMOVED lines=12> */
.L_x_25992:
[----:B------:R-:W2:Y:S02]  /*61b0*/  LDG.E.128 R4, desc[UR36][R2.64] ;  /* 0x0000002402047981 */ /* 0x000ea4000c1e1d00 */
[----:B--2---:R-:W-:-:S06]  /*61c0*/  DSETP.NEU.AND P0, PT, R6, RZ, PT ;  /* 0x000000ff0600722a */ /* 0x004fcc0003f0d000 */
[----:B------:R-:W-:-:S06]  /*61d0*/  DSETP.NEU.OR P0, PT, R4, RZ, P0 ;  /* 0x000000ff0400722a */ /* 0x000fcc000070d400 */
[----:B------:R-:W-:Y:S01]  /*61e0*/  P2R R22, PR, RZ, 0x1 ;  /* 0x00000001ff167803 */ /* 0x000fe20000000000 */
[----:B------:R-:W-:Y:S07]  /*61f0*/  BRA `(.L_x_25983) ;  /* 0x00000008008c7947 */ /* 0x000fee0003800000 */
.L_x_25991:
        /* <DEDUP_REMOVED lines=28> */
.L_x_25994:
        /* <DEDUP_REMOVED lines=15> */
.L_x_25993:
[----:B------:R-:W2:Y:S02]  /*64b0*/  LDG.E.U16 R0, desc[UR36][R2.64] ;  /* 0x0000002402007981 */ /* 0x000ea4000c1e1500 */
[----:B--2---:R-:W-:-:S05]  /*64c0*/  IMAD.U32 R0, R0, 0x10000, RZ ;  /* 0x0001000000007824 */ /* 0x004fca00078e00ff */
[----:B------:R-:W-:-:S04]  /*64d0*/  FSETP.NEU.FTZ.AND P0, PT, R0, RZ, PT ;  /* 0x000000ff0000720b */ /* 0x000fc80003f1d000 */
[----:B------:R-:W-:Y:S01]  /*64e0*/  P2R R22, PR, RZ, 0x1 ;  /* 0x00000001ff167803 */ /* 0x000fe20000000000 */
[----:B------:R-:W-:Y:S08]  /*64f0*/  BRA `(.L_x_25983) ;  /* 0x0000000400cc7947 */ /* 0x000ff00003800000 */
.L_x_25990:
        /* <DEDUP_REMOVED lines=12> */
.L_x_25997:
        /* <DEDUP_REMOVED lines=21> */
.L_x_26001:
[----:B------:R-:W-:Y:S05]  /*6710*/  BSYNC B1 ;  /* 0x0000000000017941 */ /* 0x000fea0003800000 */
.L_x_26000:
[----:B------:R-:W-:Y:S01]  /*6720*/  LEA R3, R0, 0x3b800000, 0x17 ;  /* 0x3b80000000037811 */ /* 0x000fe200078eb8ff */
[----:B------:R-:W-:-:S05]  /*6730*/  IMAD.SHL.U32 R0, R2, 0x100000, RZ ;  /* 0x0010000002007824 */ /* 0x000fca00078e00ff */
[----:B------:R-:W-:-:S07]  /*6740*/  LOP3.LUT R0, R3, R0, R4, 0xfe, !PT ;  /* 0x0000000003007212 */ /* 0x000fce00078efe04 */
.L_x_25999:
[----:B------:R-:W-:Y:S05]  /*6750*/  BSYNC B0 ;  /* 0x0000000000007941 */ /* 0x000fea0003800000 */
.L_x_25998:
[----:B------:R-:W-:-:S04]  /*6760*/  FSETP.NEU.FTZ.AND P0, PT, R0, RZ, PT ;  /* 0x000000ff0000720b */ /* 0x000fc80003f1d000 */
[----:B------:R-:W-:Y:S01]  /*6770*/  P2R R22, PR, RZ, 0x1 ;  /* 0x00000001ff167803 */ /* 0x000fe20000000000 */
[----:B------:R-:W-:Y:S08]  /*6780*/  BRA `(.L_x_25983) ;  /* 0x0000000400287947 */ /* 0x000ff00003800000 */
.L_x_25996:
        /* <DEDUP_REMOVED lines=21> */
.L_x_26005:
[----:B------:R-:W-:Y:S05]  /*68e0*/  BSYNC B1 ;  /* 0x0000000000017941 */ /* 0x000fea0003800000 */
.L_x_26004:
[----:B------:R-:W-:Y:S01]  /*68f0*/  LEA R3, R0, 0x37800000, 0x17 ;  /* 0x3780000000037811 */ /* 0x000fe200078eb8ff */
[----:B------:R-:W-:-:S05]  /*6900*/  IMAD.SHL.U32 R0, R2, 0x200000, RZ ;  /* 0x0020000002007824 */ /* 0x000fca00078e00ff */
[----:B------:R-:W-:-:S07]  /*6910*/  LOP3.LUT R0, R3, R0, R4, 0xfe, !PT ;  /* 0x0000000003007212 */ /* 0x000fce00078efe04 */
.L_x_26003:
[----:B------:R-:W-:Y:S05]  /*6920*/  BSYNC B0 ;  /* 0x0000000000007941 */ /* 0x000fea0003800000 */
.L_x_26002:
[----:B------:R-:W-:-:S04]  /*6930*/  FSETP.NEU.FTZ.AND P0, PT, R0, RZ, PT ;  /* 0x000000ff0000720b */ /* 0x000fc80003f1d000 */
[----:B------:R-:W-:Y:S01]  /*6940*/  P2R R22, PR, RZ, 0x1 ;  /* 0x00000001ff167803 */ /* 0x000fe20000000000 */
[----:B------:R-:W-:Y:S08]  /*6950*/  BRA `(.L_x_25983) ;  /* 0x0000000000b47947 */ /* 0x000ff00003800000 */
.L_x_25995:
        /* <DEDUP_REMOVED lines=14> */
.L_x_26009:
[----:B------:R-:W-:Y:S05]  /*6a40*/  BSYNC B0 ;  /* 0x0000000000007941 */ /* 0x000fea0003800000 */
.L_x_26008:
[----:B------:R-:W-:-:S04]  /*6a50*/  FSETP.NEU.FTZ.AND P0, PT, R0, RZ, PT ;  /* 0x000000ff0000720b */ /* 0x000fc80003f1d000 */
[----:B------:R-:W-:Y:S01]  /*6a60*/  P2R R22, PR, RZ, 0x1 ;  /* 0x00000001ff167803 */ /* 0x000fe20000000000 */
[----:B------:R-:W-:Y:S08]  /*6a70*/  BRA `(.L_x_25983) ;  /* 0x00000000006c7947 */ /* 0x000ff00003800000 */
.L_x_25982:
        /* <DEDUP_REMOVED lines=16> */
.L_x_26010:
[----:B------:R-:W-:-:S04]  /*6b80*/  PLOP3.LUT P0, PT, PT, PT, PT, 0x8, 0x0 ;  /* 0x000000000000781c */ /* 0x000fc80003f0e170 */
[----:B------:R-:W-:Y:S01]  /*6b90*/  P2R R22, PR, RZ, 0x1 ;  /* 0x00000001ff167803 */ /* 0x000fe20000000000 */
[----:B------:R-:W-:Y:S08]  /*6ba0*/  BRA `(.L_x_25983) ;  /* 0x0000000000207947 */ /* 0x000ff00003800000 */
.L_x_26007:
[----:B------:R-:W2:Y:S02]  /*6bb0*/  LDG.E.64 R2, desc[UR36][R2.64] ;  /* 0x0000002402027981 */ /* 0x000ea4000c1e1b00 */
[----:B--2---:R-:W-:-:S04]  /*6bc0*/  ISETP.NE.U32.AND P0, PT, R2, RZ, PT ;  /* 0x000000ff0200720c */ /* 0x004fc80003f05070 */
[----:B------:R-:W-:-:S04]  /*6bd0*/  ISETP.NE.AND.EX P0, PT, R3, RZ, PT, P0 ;  /* 0x000000ff0300720c */ /* 0x000fc80003f05300 */
[----:B------:R-:W-:Y:S01]  /*6be0*/  P2R R22, PR, RZ, 0x1 ;  /* 0x00000001ff167803 */ /* 0x000fe20000000000 */
[----:B------:R-:W-:Y:S08]  /*6bf0*/  BRA `(.L_x_25983) ;  /* 0x00000000000c7947 */ /* 0x000ff00003800000 */
.L_x_26006:
[----:B------:R-:W2:Y:S02]  /*6c00*/  LDG.E R2, desc[UR36][R2.64] ;  /* 0x0000002402027981 */ /* 0x000ea4000c1e1900 */
[----:B--2---:R-:W-:-:S04]  /*6c10*/  ISETP.NE.AND P0, PT, R2, RZ, PT ;  /* 0x000000ff0200720c */ /* 0x004fc80003f05270 */
[----:B------:R-:W-:-:S09]  /*6c20*/  P2R R22, PR, RZ, 0x1 ;  /* 0x00000001ff167803 */ /* 0x000fd20000000000 */
.L_x_25983:
        /* <DEDUP_REMOVED lines=18> */
.L_x_26014:
[----:B------:R-:W2:Y:S02]  /*6d50*/  LDG.E.U8 R2, desc[UR36][R2.64] ;  /* 0x0000002402027981 */ /* 0x000ea4000c1e1100 */
[----:B--2---:R-:W-:Y:S01]  /*6d60*/  ISETP.NE.AND P0, PT, R2, RZ, PT ;  /* 0x000000ff0200720c */ /* 0x004fe20003f05270 */
[----:B------:R-:W-:-:S12]  /*6d70*/  BRA `(.L_x_26016) ;  /* 0x0000000c00747947 */ /* 0x000fd80003800000 */
.L_x_26013:
        /* <DEDUP_REMOVED lines=10> */
.L_x_26018:
[----:B------:R-:W2:Y:S02]  /*6e20*/  LDG.E R2, desc[UR36][R2.64] ;  /* 0x0000002402027981 */ /* 0x000ea4000c1e1900 */
[----:B--2---:R-:W-:Y:S01]  /*6e30*/  ISETP.NE.AND P0, PT, R2, RZ, PT ;  /* 0x000000ff0200720c */ /* 0x004fe20003f05270 */
[----:B------:R-:W-:-:S12]  /*6e40*/  BRA `(.L_x_26016) ;  /* 0x0000000c00407947 */ /* 0x000fd80003800000 */
.L_x_26017:
[----:B------:R-:W2:Y:S02]  /*6e50*/  LDG.E.U16 R2, desc[UR36][R2.64] ;  /* 0x0000002402027981 */ /* 0x000ea4000c1e1500 */
[----:B--2---:R-:W-:Y:S01]  /*6e60*/  ISETP.NE.AND P0, PT, R2, RZ, PT ;  /* 0x000000ff0200720c */ /* 0x004fe20003f05270 */
[----:B------:R-:W-:-:S12]  /*6e70*/  BRA `(.L_x_26016) ;  /* 0x0000000c00347947 */ /* 0x000fd80003800000 */
.L_x_26012:
        /* <DEDUP_REMOVED lines=9> */
.L_x_26020:
[----:B------:R-:W2:Y:S02]  /*6f10*/  LDG.E.U16 R0, desc[UR36][R2.64] ;  /* 0x0000002402007981 */ /* 0x000ea4000c1e1500 */
[----:B--2---:R-:W-:-:S05]  /*6f20*/  HADD2.F32 R0, -RZ, R0.H0_H0 ;  /* 0x20000000ff007230 */ /* 0x004fca0000004100 */
[----:B------:R-:W-:Y:S01]  /*6f30*/  FSETP.NEU.FTZ.AND P0, PT, R0, RZ, PT ;  /* 0x000000ff0000720b */ /* 0x000fe20003f1d000 */
[----:B------:R-:W-:-:S12]  /*6f40*/  BRA `(.L_x_26016) ;  /* 0x0000000c00007947 */ /* 0x000fd80003800000 */
.L_x_26019:
        /* <DEDUP_REMOVED lines=11> */
.L_x_26022:
        /* <DEDUP_REMOVED lines=10> */
.L_x_26021:
[----:B------:R-:W2:Y:S02]  /*70a0*/  LDG.E.64 R2, desc[UR36][R2.64] ;  /* 0x0000002402027981 */ /* 0x000ea4000c1e1b00 */
[----:B--2---:R-:W-:Y:S01]  /*70b0*/  DSETP.NEU.AND P0, PT, R2, RZ, PT ;  /* 0x000000ff0200722a */ /* 0x004fe20003f0d000 */
[----:B------:R-:W-:-:S13]  /*70c0*/  BRA `(.L_x_26016) ;  /* 0x0000000800a07947 */ /* 0x000fda0003800000 */
.L_x_26011:
        /* <DEDUP_REMOVED lines=11> */
.L_x_26025:
[----:B------:R-:W2:Y:S02]  /*7180*/  LDG.E.128 R4, desc[UR36][R2.64] ;  /* 0x0000002402047981 */ /* 0x000ea4000c1e1d00 */
[----:B--2---:R-:W-:-:S06]  /*7190*/  DSETP.NEU.AND P0, PT, R6, RZ, PT ;  /* 0x000000ff0600722a */ /* 0x004fcc0003f0d000 */
[----:B------:R-:W-:Y:S01]  /*71a0*/  DSETP.NEU.OR P0, PT, R4, RZ, P0 ;  /* 0x000000ff0400722a */ /* 0x000fe2000070d400 */
[----:B------:R-:W-:-:S13]  /*71b0*/  BRA `(.L_x_26016) ;  /* 0x0000000800647947 */ /* 0x000fda0003800000 */
.L_x_26024:
        /* <DEDUP_REMOVED lines=27> */
.L_x_26027:
        /* <DEDUP_REMOVED lines=14> */
.L_x_26026:
[----:B------:R-:W2:Y:S02]  /*7450*/  LDG.E.U16 R0, desc[UR36][R2.64] ;  /* 0x0000002402007981 */ /* 0x000ea4000c1e1500 */
[----:B--2---:R-:W-:-:S05]  /*7460*/  IMAD.U32 R0, R0, 0x10000, RZ ;  /* 0x0001000000007824 */ /* 0x004fca00078e00ff */
[----:B------:R-:W-:Y:S01]  /*7470*/  FSETP.NEU.FTZ.AND P0, PT, R0, RZ, PT ;  /* 0x000000ff0000720b */ /* 0x000fe20003f1d000 */
[----:B------:R-:W-:-:S12]  /*7480*/  BRA `(.L_x_26016) ;  /* 0x0000000400b07947 */ /* 0x000fd80003800000 */
.L_x_26023:
        /* <DEDUP_REMOVED lines=11> */
.L_x_26030:
        /* <DEDUP_REMOVED lines=21> */
.L_x_26034:
[----:B------:R-:W-:Y:S05]  /*7690*/  BSYNC B1 ;  /* 0x0000000000017941 */ /* 0x000fea0003800000 */
.L_x_26033:
[----:B------:R-:W-:Y:S01]  /*76a0*/  LEA R3, R0, 0x3b800000, 0x17 ;  /* 0x3b80000000037811 */ /* 0x000fe200078eb8ff */
[----:B------:R-:W-:-:S05]  /*76b0*/  IMAD.SHL.U32 R0, R2, 0x100000, RZ ;  /* 0x0010000002007824 */ /* 0x000fca00078e00ff */
[----:B------:R-:W-:-:S07]  /*76c0*/  LOP3.LUT R0, R3, R0, R4, 0xfe, !PT ;  /* 0x0000000003007212 */ /* 0x000fce00078efe04 */
.L_x_26032:
[----:B------:R-:W-:Y:S05]  /*76d0*/  BSYNC B0 ;  /* 0x0000000000007941 */ /* 0x000fea0003800000 */
.L_x_26031:
[----:B------:R-:W-:Y:S01]  /*76e0*/  FSETP.NEU.FTZ.AND P0, PT, R0, RZ, PT ;  /* 0x000000ff0000720b */ /* 0x000fe20003f1d000 */
[----:B------:R-:W-:-:S12]  /*76f0*/  BRA `(.L_x_26016) ;  /* 0x0000000400147947 */ /* 0x000fd80003800000 */
.L_x_26029:
        /* <DEDUP_REMOVED lines=21> */
.L_x_26038:
[----:B------:R-:W-:Y:S05]  /*7850*/  BSYNC B1 ;  /* 0x0000000000017941 */ /* 0x000fea0003800000 */
.L_x_26037:
[----:B------:R-:W-:Y:S01]  /*7860*/  LEA R3, R0, 0x37800000, 0x17 ;  /* 0x3780000000037811 */ /* 0x000fe200078eb8ff */
[----:B------:R-:W-:-:S05]  /*7870*/  IMAD.SHL.U32 R0, R2, 0x200000, RZ ;  /* 0x0020000002007824 */ /* 0x000fca00078e00ff */
[----:B------:R-:W-:-:S07]  /*7880*/  LOP3.LUT R0, R3, R0, R4, 0xfe, !PT ;  /* 0x0000000003007212 */ /* 0x000fce00078efe04 */
.L_x_26036:
[----:B------:R-:W-:Y:S05]  /*7890*/  BSYNC B0 ;  /* 0x0000000000007941 */ /* 0x000fea0003800000 */
.L_x_26035:
[----:B------:R-:W-:Y:S01]  /*78a0*/  FSETP.NEU.FTZ.AND P0, PT, R0, RZ, PT ;  /* 0x000000ff0000720b */ /* 0x000fe20003f1d000 */
[----:B------:R-:W-:-:S12]  /*78b0*/  BRA `(.L_x_26016) ;  /* 0x0000000000a47947 */ /* 0x000fd80003800000 */
.L_x_26028:
        /* <DEDUP_REMOVED lines=14> */
.L_x_26042:
[----:B------:R-:W-:Y:S05]  /*79a0*/  BSYNC B0 ;  /* 0x0000000000007941 */ /* 0x000fea0003800000 */
.L_x_26041:
[----:B------:R-:W-:Y:S01]  /*79b0*/  FSETP.NEU.FTZ.AND P0, PT, R0, RZ, PT ;  /* 0x000000ff0000720b */ /* 0x000fe20003f1d000 */
[----:B------:R-:W-:-:S12]  /*79c0*/  BRA `(.L_x_26016) ;  /* 0x0000000000607947 */ /* 0x000fd80003800000 */
.L_x_26015:
        /* <DEDUP_REMOVED lines=16> */
.L_x_26043:
[----:B------:R-:W-:Y:S01]  /*7ad0*/  PLOP3.LUT P0, PT, PT, PT, PT, 0x8, 0x0 ;  /* 0x000000000000781c */ /* 0x000fe20003f0e170 */
[----:B------:R-:W-:-:S12]  /*7ae0*/  BRA `(.L_x_26016) ;  /* 0x0000000000187947 */ /* 0x000fd80003800000 */
.L_x_26040:
[----:B------:R-:W2:Y:S02]  /*7af0*/  LDG.E.64 R2, desc[UR36][R2.64] ;  /* 0x0000002402027981 */ /* 0x000ea4000c1e1b00 */
[----:B--2---:R-:W-:-:S04]  /*7b00*/  ISETP.NE.U32.AND P0, PT, R2, RZ, PT ;  /* 0x000000ff0200720c */ /* 0x004fc80003f05070 */
[----:B------:R-:W-:Y:S01]  /*7b10*/  ISETP.NE.AND.EX P0, PT, R3, RZ, PT, P0 ;  /* 0x000000ff0300720c */ /* 0x000fe20003f05300 */
[----:B------:R-:W-:-:S12]  /*7b20*/  BRA `(.L_x_26016) ;  /* 0x0000000000087947 */ /* 0x000fd80003800000 */
.L_x_26039:
[----:B------:R-:W2:Y:S02]  /*7b30*/  LDG.E R2, desc[UR36][R2.64] ;  /* 0x0000002402027981 */ /* 0x000ea4000c1e1900 */
[----:B--2---:R-:W-:-:S13]  /*7b40*/  ISETP.NE.AND P0, PT, R2, RZ, PT ;  /* 0x000000ff0200720c */ /* 0x004fda0003f05270 */
.L_x_26016:
        /* <DEDUP_REMOVED lines=17> */
.L_x_26047:
[----:B------:R0:W-:Y:S01]  /*7c60*/  STG.E.U8 desc[UR36][R16.64], R2 ;  /* 0x0000000210007986 */ /* 0x0001e2000c101124 */
[----:B------:R-:W-:Y:S05]  /*7c70*/  BRA `(.L_x_26049) ;  /* 0x0000000c00487947 */ /* 0x000fea0003800000 */
.L_x_26046:
        /* <DEDUP_REMOVED lines=9> */
.L_x_26051:
[----:B------:R3:W-:Y:S01]  /*7d10*/  STG.E desc[UR36][R16.64], R2 ;  /* 0x0000000210007986 */ /* 0x0007e2000c101924 */
[----:B------:R-:W-:Y:S05]  /*7d20*/  BRA `(.L_x_26049) ;  /* 0x0000000c001c7947 */ /* 0x000fea0003800000 */
.L_x_26050:
[----:B------:R2:W-:Y:S01]  /*7d30*/  STG.E.U16 desc[UR36][R16.64], R2 ;  /* 0x0000000210007986 */ /* 0x0005e2000c101524 */
[----:B------:R-:W-:Y:S05]  /*7d40*/  BRA `(.L_x_26049) ;  /* 0x0000000c00147947 */ /* 0x000fea0003800000 */
.L_x_26045:
        /* <DEDUP_REMOVED lines=9> */
.L_x_26053:
[----:B------:R-:W-:-:S04]  /*7de0*/  I2FP.F32.U32 R0, R2 ;  /* 0x0000000200007245 */ /* 0x000fc80000201000 */
[----:B------:R-:W-:-:S05]  /*7df0*/  F2FP.F16.F32.PACK_AB R0, RZ, R0 ;  /* 0x00000000ff00723e */ /* 0x000fca00000000ff */
[----:B------:R0:W-:Y:S01]  /*7e00*/  STG.E.U16 desc[UR36][R16.64], R0 ;  /* 0x0000000010007986 */ /* 0x0001e2000c101524 */
[----:B------:R-:W-:Y:S05]  /*7e10*/  BRA `(.L_x_26049) ;  /* 0x0000000800e07947 */ /* 0x000fea0003800000 */
.L_x_26052:
        /* <DEDUP_REMOVED lines=10> */
.L_x_26055:
[----:B------:R-:W-:-:S04]  /*7ec0*/  I2FP.F32.U32 R2, R2 ;  /* 0x0000000200027245 */ /* 0x000fc80000201000 */
[----:B------:R-:W-:-:S04]  /*7ed0*/  F2FP.F16.F32.PACK_AB R3, RZ, R2 ;  /* 0x00000002ff03723e */ /* 0x000fc800000000ff */
[----:B------:R-:W-:-:S05]  /*7ee0*/  PRMT R3, R3, 0x5410, RZ ;  /* 0x0000541003037816 */ /* 0x000fca00000000ff */
[----:B------:R0:W-:Y:S01]  /*7ef0*/  STG.E desc[UR36][R16.64], R3 ;  /* 0x0000000310007986 */ /* 0x0001e2000c101924 */
[----:B------:R-:W-:Y:S05]  /*7f00*/  BRA `(.L_x_26049) ;  /* 0x0000000800a47947 */ /* 0x000fea0003800000 */
.L_x_26054:
[----:B------:R-:W0:Y:S02]  /*7f10*/  I2F.F64.U32 R2, R2 ;  /* 0x0000000200027312 */ /* 0x000e240000201800 */
[----:B0-----:R0:W-:Y:S01]  /*7f20*/  STG.E.64 desc[UR36][R16.64], R2 ;  /* 0x0000000210007986 */ /* 0x0011e2000c101b24 */
[----:B------:R-:W-:Y:S05]  /*7f30*/  BRA `(.L_x_26049) ;  /* 0x0000000800987947 */ /* 0x000fea0003800000 */
.L_x_26044:
        /* <DEDUP_REMOVED lines=10> */
.L_x_26058:
[----:B------:R-:W0:Y:S01]  /*7fe0*/  I2F.F64.U32 R4, R2 ;  /* 0x0000000200047312 */ /* 0x000e220000201800 */
[----:B------:R-:W-:-:S05]  /*7ff0*/  CS2R R6, SRZ ;  /* 0x0000000000067805 */ /* 0x000fca000001ff00 */
[----:B0-----:R0:W-:Y:S01]  /*8000*/  STG.E.128 desc[UR36][R16.64], R4 ;  /* 0x0000000410007986 */ /* 0x0011e2000c101d24 */
[----:B------:R-:W-:Y:S05]  /*8010*/  BRA `(.L_x_26049) ;  /* 0x0000000800607947 */ /* 0x000fea0003800000 */
.L_x_26057:
        /* <DEDUP_REMOVED lines=21> */
.L_x_26062:
[----:B------:R-:W-:Y:S05]  /*8170*/  BSYNC B0 ;  /* 0x0000000000007941 */ /* 0x000fea0003800000 */
.L_x_26061:
[----:B------:R-:W-:-:S05]  /*8180*/  LOP3.LUT R3, R0, R3, RZ, 0xfc, !PT ;  /* 0x0000000300037212 */ /* 0x000fca00078efcff */
[----:B------:R0:W-:Y:S01]  /*8190*/  STG.E.U8 desc[UR36][R16.64], R3 ;  /* 0x0000000310007986 */ /* 0x0001e2000c101124 */
[----:B------:R-:W-:Y:S05]  /*81a0*/  BRA `(.L_x_26049) ;  /* 0x0000000400fc7947 */ /* 0x000fea0003800000 */
.L_x_26060:
        /* <DEDUP_REMOVED lines=13> */
.L_x_26064:
[----:B------:R-:W-:Y:S01]  /*8280*/  IMAD.MOV.U32 R0, RZ, RZ, 0x7f ;  /* 0x0000007fff007424 */ /* 0x000fe200078e00ff */
[----:B------:R-:W-:-:S04]  /*8290*/  ISETP.GT.U32.AND P0, PT, R2, 0x7f800000, PT ;  /* 0x7f8000000200780c */ /* 0x000fc80003f04070 */
[----:B------:R-:W-:-:S09]  /*82a0*/  SEL R0, R0, 0x7c, P0 ;  /* 0x0000007c00007807 */ /* 0x000fd20000000000 */
.L_x_26065:
[----:B------:R-:W-:Y:S05]  /*82b0*/  BSYNC B0 ;  /* 0x0000000000007941 */ /* 0x000fea0003800000 */
.L_x_26063:
[----:B------:R-:W-:-:S04]  /*82c0*/  LOP3.LUT R2, R3, 0x80000000, RZ, 0xc0, !PT ;  /* 0x8000000003027812 */ /* 0x000fc800078ec0ff */
[----:B------:R-:W-:-:S04]  /*82d0*/  SHF.R.U32.HI R3, RZ, 0x18, R2 ;  /* 0x00000018ff037819 */ /* 0x000fc80000011602 */
[----:B------:R-:W-:-:S05]  /*82e0*/  LOP3.LUT R3, R0, R3, RZ, 0xfc, !PT ;  /* 0x0000000300037212 */ /* 0x000fca00078efcff */
[----:B------:R0:W-:Y:S01]  /*82f0*/  STG.E.U8 desc[UR36][R16.64], R3 ;  /* 0x0000000310007986 */ /* 0x0001e2000c101124 */
[----:B------:R-:W-:Y:S05]  /*8300*/  BRA `(.L_x_26049) ;  /* 0x0000000400a47947 */ /* 0x000fea0003800000 */
.L_x_26059:
[----:B------:R-:W-:-:S04]  /*8310*/  I2FP.F32.U32 R0, R2 ;  /* 0x0000000200007245 */ /* 0x000fc80000201000 */
[----:B------:R-:W-:-:S05]  /*8320*/  F2FP.BF16.F32.PACK_AB R0, RZ, R0 ;  /* 0x00000000ff00723e */ /* 0x000fca00000010ff */
[----:B------:R0:W-:Y:S01]  /*8330*/  STG.E.U16 desc[UR36][R16.64], R0 ;  /* 0x0000000010007986 */ /* 0x0001e2000c101524 */
[----:B------:R-:W-:Y:S05]  /*8340*/  BRA `(.L_x_26049) ;  /* 0x0000000400947947 */ /* 0x000fea0003800000 */
.L_x_26056:
        /* <DEDUP_REMOVED lines=10> */
.L_x_26068:
        /* <DEDUP_REMOVED lines=17> */
.L_x_26071:
[----:B------:R-:W-:-:S04]  /*8500*/  LOP3.LUT R2, R3, 0x80000000, RZ, 0xc0, !PT ;  /* 0x8000000003027812 */ /* 0x000fc800078ec0ff */
[----:B------:R-:W-:-:S04]  /*8510*/  SHF.R.U32.HI R3, RZ, 0x18, R2 ;  /* 0x00000018ff037819 */ /* 0x000fc80000011602 */
[----:B------:R-:W-:-:S04]  /*8520*/  LOP3.LUT R0, R0, R3, RZ, 0xfc, !PT ;  /* 0x0000000300007212 */ /* 0x000fc800078efcff */
[----:B------:R-:W-:-:S07]  /*8530*/  PRMT R8, R0, 0x7610, R8 ;  /* 0x0000761000087816 */ /* 0x000fce0000000008 */
.L_x_26070:
[----:B------:R-:W-:Y:S05]  /*8540*/  BSYNC B0 ;  /* 0x0000000000007941 */ /* 0x000fea0003800000 */
.L_x_26069:
[----:B------:R0:W-:Y:S01]  /*8550*/  STG.E.U8 desc[UR36][R16.64], R8 ;  /* 0x0000000810007986 */ /* 0x0001e2000c101124 */
[----:B------:R-:W-:Y:S05]  /*8560*/  BRA `(.L_x_26049) ;  /* 0x00000004000c7947 */ /* 0x000fea0003800000 */
.L_x_26067:
        /* <DEDUP_REMOVED lines=17> */
.L_x_26074:
[----:B------:R-:W-:-:S04]  /*8680*/  LOP3.LUT R2, R3, 0x80000000, RZ, 0xc0, !PT ;  /* 0x8000000003027812 */ /* 0x000fc800078ec0ff */
[----:B------:R-:W-:-:S04]  /*8690*/  SHF.R.U32.HI R3, RZ, 0x18, R2 ;  /* 0x00000018ff037819 */ /* 0x000fc80000011602 */
[----:B------:R-:W-:-:S04]  /*86a0*/  LOP3.LUT R0, R0, R3, RZ, 0xfc, !PT ;  /* 0x0000000300007212 */ /* 0x000fc800078efcff */
[----:B------:R-:W-:-:S07]  /*86b0*/  PRMT R8, R0, 0x7610, R8 ;  /* 0x0000761000087816 */ /* 0x000fce0000000008 */
.L_x_26073:
[----:B------:R-:W-:Y:S05]  /*86c0*/  BSYNC B0 ;  /* 0x0000000000007941 */ /* 0x000fea0003800000 */
.L_x_26072:
[----:B------:R0:W-:Y:S01]  /*86d0*/  STG.E.U8 desc[UR36][R16.64], R8 ;  /* 0x0000000810007986 */ /* 0x0001e2000c101124 */
[----:B------:R-:W-:Y:S05]  /*86e0*/  BRA `(.L_x_26049) ;  /* 0x0000000000ac7947 */ /* 0x000fea0003800000 */
.L_x_26066:
        /* <DEDUP_REMOVED lines=22> */
.L_x_26048:
        /* <DEDUP_REMOVED lines=16> */
.L_x_26077:
[----:B------:R-:W-:Y:S05]  /*8950*/  BRA `(.L_x_26049) ;  /* 0x0000000000107947 */ /* 0x000fea0003800000 */
.L_x_26076:
[----:B------:R-:W-:-:S05]  /*8960*/  IMAD.MOV.U32 R3, RZ, RZ, RZ ;  /* 0x000000ffff037224 */ /* 0x000fca00078e00ff */
[----:B------:R0:W-:Y:S01]  /*8970*/  STG.E.64 desc[UR36][R16.64], R2 ;  /* 0x0000000210007986 */ /* 0x0001e2000c101b24 */
[----:B------:R-:W-:Y:S05]  /*8980*/  BRA `(.L_x_26049) ;  /* 0x0000000000047947 */ /* 0x000fea0003800000 */
.L_x_26075:
[----:B------:R0:W-:Y:S02]  /*8990*/  STG.E desc[UR36][R16.64], R2 ;  /* 0x0000000210007986 */ /* 0x0001e4000c101924 */
.L_x_26049:
[----:B------:R-:W-:-:S07]  /*89a0*/  VIADD R19, R19, 0x80 ;  /* 0x0000008013137836 */ /* 0x000fce0000000000 */
.L_x_25976:
[----:B------:R-:W-:Y:S05]  /*89b0*/  BSYNC B6 ;  /* 0x0000000000067941 */ /* 0x000fea0003800000 */
.L_x_25975:
        /* <DEDUP_REMOVED lines=358> */
.L_x_26080:
        /* <DEDUP_REMOVED lines=22> */
.L_x_26084:
[----:B------:R-:W2:Y:S02]  /*a180*/  LDG.E.U8 R2, desc[UR36][R2.64] ;  /* 0x0000002402027981 */ /* 0x000ea4000c1e1100 */
[----:B--2---:R-:W-:-:S04]  /*a190*/  ISETP.NE.AND P0, PT, R2, RZ, PT ;  /* 0x000000ff0200720c */ /* 0x004fc80003f05270 */
[----:B------:R-:W-:Y:S01]  /*a1a0*/  P2R R22, PR, RZ, 0x1 ;  /* 0x00000001ff167803 */ /* 0x000fe20000000000 */
[----:B------:R-:W-:Y:S08]  /*a1b0*/  BRA `(.L_x_26086) ;  /* 0x0000000c00c47947 */ /* 0x000ff00003800000 */
.L_x_26083:
        /* <DEDUP_REMOVED lines=11> */
.L_x_26088:
[----:B------:R-:W2:Y:S02]  /*a270*/  LDG.E R2, desc[UR36][R2.64] ;  /* 0x0000002402027981 */ /* 0x000ea4000c1e1900 */
[----:B--2---:R-:W-:-:S04]  /*a280*/  ISETP.NE.AND P0, PT, R2, RZ, PT ;  /* 0x000000ff0200720c */ /* 0x004fc80003f05270 */
[----:B------:R-:W-:Y:S01]  /*a290*/  P2R R22, PR, RZ, 0x1 ;  /* 0x00000001ff167803 */ /* 0x000fe20000000000 */
[----:B------:R-:W-:Y:S08]  /*a2a0*/  BRA `(.L_x_26086) ;  /* 0x0000000c00887947 */ /* 0x000ff00003800000 */
.L_x_26087:
[----:B------:R-:W2:Y:S02]  /*a2b0*/  LDG.E.U16 R2, desc[UR36][R2.64] ;  /* 0x0000002402027981 */ /* 0x000ea4000c1e1500 */
[----:B--2---:R-:W-:-:S04]  /*a2c0*/  ISETP.NE.AND P0, PT, R2, RZ, PT ;  /* 0x000000ff0200720c */ /* 0x004fc80003f05270 */
[----:B------:R-:W-:Y:S01]  /*a2d0*/  P2R R22, PR, RZ, 0x1 ;  /* 0x00000001ff167803 */ /* 0x000fe20000000000 */
[----:B------:R-:W-:Y:S08]  /*a2e0*/  BRA `(.L_x_26086) ;  /* 0x0000000c00787947 */ /* 0x000ff00003800000 */
.L_x_26082:
        /* <DEDUP_REMOVED lines=10> */
.L_x_26090:
[----:B------:R-:W2:Y:S02]  /*a390*/  LDG.E.U16 R0, desc[UR36][R2.64] ;  /* 0x0000002402007981 */ /* 0x000ea4000c1e1500 */
[----:B--2---:R-:W-:-:S05]  /*a3a0*/  HADD2.F32 R0, -RZ, R0.H0_H0 ;  /* 0x20000000ff007230 */ /* 0x004fca0000004100 */
[----:B------:R-:W-:-:S04]  /*a3b0*/  FSETP.NEU.FTZ.AND P0, PT, R0, RZ, PT ;  /* 0x000000ff0000720b */ /* 0x000fc80003f1d000 */
[----:B------:R-:W-:Y:S01]  /*a3c0*/  P2R R22, PR, RZ, 0x1 ;  /* 0x00000001ff167803 */ /* 0x000fe20000000000 */
[----:B------:R-:W-:Y:S08]  /*a3d0*/  BRA `(.L_x_26086) ;  /* 0x0000000c003c7947 */ /* 0x000ff00003800000 */
.L_x_26089:
        /* <DEDUP_REMOVED lines=12> */
.L_x_26092:
        /* <DEDUP_REMOVED lines=11> */
.L_x_26091:
[----:B------:R-:W2:Y:S02]  /*a550*/  LDG.E.64 R2, desc[UR36][R2.64] ;  /* 0x0000002402027981 */ /* 0x000ea4000c1e1b00 */
[----:B--2---:R-:W-:-:S06]  /*a560*/  DSETP.NEU.AND P0, PT, R2, RZ, PT ;  /* 0x000000ff0200722a */ /* 0x004fcc0003f0d000 */
[----:B------:R-:W-:Y:S01]  /*a570*/  P2R R22, PR, RZ, 0x1 ;  /* 0x00000001ff167803 */ /* 0x000fe20000000000 */
[----:B------:R-:W-:Y:S07]  /*a580*/  BRA `(.L_x_26086) ;  /* 0x0000000800d07947 */ /* 0x000fee0003800000 */
.L_x_26081:
        /* <DEDUP_REMOVED lines=12> */
.L_x_26095:
[----:B------:R-:W2:Y:S02]  /*a650*/  LDG.E.128 R4, desc[UR36][R2.64] ;  /* 0x0000002402047981 */ /* 0x000ea4000c1e1d00 */
[----:B--2---:R-:W-:-:S06]  /*a660*/  DSETP.NEU.AND P0, PT, R6, RZ, PT ;  /* 0x000000ff0600722a */ /* 0x004fcc0003f0d000 */
[----:B------:R-:W-:-:S06]  /*a670*/  DSETP.NEU.OR P0, PT, R4, RZ, P0 ;  /* 0x000000ff0400722a */ /* 0x000fcc000070d400 */
[----:B------:R-:W-:Y:S01]  /*a680*/  P2R R22, PR, RZ, 0x1 ;  /* 0x00000001ff167803 */ /* 0x000fe20000000000 */
[----:B------:R-:W-:Y:S07]  /*a690*/  BRA `(.L_x_26086) ;  /* 0x00000008008c7947 */ /* 0x000fee0003800000 */
.L_x_26094:
        /* <DEDUP_REMOVED lines=28> */
.L_x_26097:
        /* <DEDUP_REMOVED lines=15> */
.L_x_26096:
[----:B------:R-:W2:Y:S02]  /*a950*/  LDG.E.U16 R0, desc[UR36][R2.64] ;  /* 0x0000002402007981 */ /* 0x000ea4000c1e1500 */
[----:B--2---:R-:W-:-:S05]  /*a960*/  IMAD.U32 R0, R0, 0x10000, RZ ;  /* 0x0001000000007824 */ /* 0x004fca00078e00ff */
[----:B------:R-:W-:-:S04]  /*a970*/  FSETP.NEU.FTZ.AND P0, PT, R0, RZ, PT ;  /* 0x000000ff0000720b */ /* 0x000fc80003f1d000 */
[----:B------:R-:W-:Y:S01]  /*a980*/  P2R R22, PR, RZ, 0x1 ;  /* 0x00000001ff167803 */ /* 0x000fe20000000000 */
[----:B------:R-:W-:Y:S08]  /*a990*/  BRA `(.L_x_26086) ;  /* 0x0000000400cc7947 */ /* 0x000ff00003800000 */
.L_x_26093:
        /* <DEDUP_REMOVED lines=12> */
.L_x_26100:
        /* <DEDUP_REMOVED lines=21> */
.L_x_26104:
[----:B------:R-:W-:Y:S05]  /*abb0*/  BSYNC B1 ;  /* 0x0000000000017941 */ /* 0x000fea0003800000 */
.L_x_26103:
[----:B------:R-:W-:Y:S01]  /*abc0*/  LEA R3, R0, 0x3b800000, 0x17 ;  /* 0x3b80000000037811 */ /* 0x000fe200078eb8ff */
[----:B------:R-:W-:-:S05]  /*abd0*/  IMAD.SHL.U32 R0, R2, 0x100000, RZ ;  /* 0x0010000002007824 */ /* 0x000fca00078e00ff */
[----:B------:R-:W-:-:S07]  /*abe0*/  LOP3.LUT R0, R3, R0, R4, 0xfe, !PT ;  /* 0x0000000003007212 */ /* 0x000fce00078efe04 */
.L_x_26102:
[----:B------:R-:W-:Y:S05]  /*abf0*/  BSYNC B0 ;  /* 0x0000000000007941 */ /* 0x000fea0003800000 */
.L_x_26101:
[----:B------:R-:W-:-:S04]  /*ac00*/  FSETP.NEU.FTZ.AND P0, PT, R0, RZ, PT ;  /* 0x000000ff0000720b */ /* 0x000fc80003f1d000 */
[----:B------:R-:W-:Y:S01]  /*ac10*/  P2R R22, PR, RZ, 0x1 ;  /* 0x00000001ff167803 */ /* 0x000fe20000000000 */
[----:B------:R-:W-:Y:S08]  /*ac20*/  BRA `(.L_x_26086) ;  /* 0x0000000400287947 */ /* 0x000ff00003800000 */
.L_x_26099:
        /* <DEDUP_REMOVED lines=21> */
.L_x_26108:
[----:B------:R-:W-:Y:S05]  /*ad80*/  BSYNC B1 ;  /* 0x0000000000017941 */ /* 0x000fea0003800000 */
.L_x_26107:
[----:B------:R-:W-:Y:S01]  /*ad90*/  LEA R3, R0, 0x37800000, 0x17 ;  /* 0x3780000000037811 */ /* 0x000fe200078eb8ff */
[----:B------:R-:W-:-:S05]  /*ada0*/  IMAD.SHL.U32 R0, R2, 0x200000, RZ ;  /* 0x0020000002007824 */ /* 0x000fca00078e00ff */
[----:B------:R-:W-:-:S07]  /*adb0*/  LOP3.LUT R0, R3, R0, R4, 0xfe, !PT ;  /* 0x0000000003007212 */ /* 0x000fce00078efe04 */
.L_x_26106:
[----:B------:R-:W-:Y:S05]  /*adc0*/  BSYNC B0 ;  /* 0x0000000000007941 */ /* 0x000fea0003800000 */
.L_x_26105:
[----:B------:R-:W-:-:S04]  /*add0*/  FSETP.NEU.FTZ.AND P0, PT, R0, RZ, PT ;  /* 0x000000ff0000720b */ /* 0x000fc80003f1d000 */
[----:B------:R-:W-:Y:S01]  /*ade0*/  P2R R22, PR, RZ, 0x1 ;  /* 0x00000001ff167803 */ /* 0x000fe20000000000 */
[----:B------:R-:W-:Y:S08]  /*adf0*/  BRA `(.L_x_26086) ;  /* 0x0000000000b47947 */ /* 0x000ff00003800000 */
.L_x_26098:
        /* <DEDUP_REMOVED lines=14> */
.L_x_26112:
[----:B------:R-:W-:Y:S05]  /*aee0*/  BSYNC B0 ;  /* 0x0000000000007941 */ /* 0x000fea0003800000 */
.L_x_26111:
[----:B------:R-:W-:-:S04]  /*aef0*/  FSETP.NEU.FTZ.AND P0, PT, R0, RZ, PT ;  /* 0x000000ff0000720b */ /* 0x000fc80003f1d000 */
[----:B------:R-:W-:Y:S01]  /*af00*/  P2R R22, PR, RZ, 0x1 ;  /* 0x00000001ff167803 */ /* 0x000fe20000000000 */
[----:B------:R-:W-:Y:S08]  /*af10*/  BRA `(.L_x_26086) ;  /* 0x00000000006c7947 */ /* 0x000ff00003800000 */
.L_x_26085:
        /* <DEDUP_REMOVED lines=16> */
.L_x_26113:
[----:B------:R-:W-:-:S04]  /*b020*/  PLOP3.LUT P0, PT, PT, PT, PT, 0x8, 0x0 ;  /* 0x000000000000781c */ /* 0x000fc80003f0e170 */
[----:B------:R-:W-:Y:S01]  /*b030*/  P2R R22, PR, RZ, 0x1 ;  /* 0x00000001ff167803 */ /* 0x000fe20000000000 */
[----:B------:R-:W-:Y:S08]  /*b040*/  BRA `(.L_x_26086) ;  /* 0x0000000000207947 */ /* 0x000ff00003800000 */
.L_x_26110:
[----:B------:R-:W2:Y:S02]  /*b050*/  LDG.E.64 R2, desc[UR36][R2.64] ;  /* 0x0000002402027981 */ /* 0x000ea4000c1e1b00 */
[----:B--2---:R-:W-:-:S04]  /*b060*/  ISETP.NE.U32.AND P0, PT, R2, RZ, PT ;  /* 0x000000ff0200720c */ /* 0x004fc80003f05070 */
[----:B------:R-:W-:-:S04]  /*b070*/  ISETP.NE.AND.EX P0, PT, R3, RZ, PT, P0 ;  /* 0x000000ff0300720c */ /* 0x000fc80003f05300 */
[----:B------:R-:W-:Y:S01]  /*b080*/  P2R R22, PR, RZ, 0x1 ;  /* 0x00000001ff167803 */ /* 0x000fe20000000000 */
[----:B------:R-:W-:Y:S08]  /*b090*/  BRA `(.L_x_26086) ;  /* 0x00000000000c7947 */ /* 0x000ff00003800000 */
.L_x_26109:
[----:B------:R-:W2:Y:S02]  /*b0a0*/  LDG.E R2, desc[UR36][R2.64] ;  /* 0x0000002402027981 */ /* 0x000ea4000c1e1900 */
[----:B--2---:R-:W-:-:S04]  /*b0b0*/  ISETP.NE.AND P0, PT, R2, RZ, PT ;  /* 0x000000ff0200720c */ /* 0x004fc80003f05270 */
[----:B------:R-:W-:-:S09]  /*b0c0*/  P2R R22, PR, RZ, 0x1 ;  /* 0x00000001ff167803 */ /* 0x000fd20000000000 */
.L_x_26086:
        /* <DEDUP_REMOVED lines=18> */
.L_x_26117:
[----:B------:R-:W2:Y:S02]  /*b1f0*/  LDG.E.U8 R2, desc[UR36][R2.64] ;  /* 0x0000002402027981 */ /* 0x000ea4000c1e1100 */
[----:B--2---:R-:W-:Y:S01]  /*b200*/  ISETP.NE.AND P0, PT, R2, RZ, PT ;  /* 0x000000ff0200720c */ /* 0x004fe20003f05270 */
[----:B------:R-:W-:-:S12]  /*b210*/  BRA `(.L_x_26119) ;  /* 0x0000000c00747947 */ /* 0x000fd80003800000 */
.L_x_26116:
        /* <DEDUP_REMOVED lines=10> */
.L_x_26121:
[----:B------:R-:W2:Y:S02]  /*b2c0*/  LDG.E R2, desc[UR36][R2.64] ;  /* 0x0000002402027981 */ /* 0x000ea4000c1e1900 */
[----:B--2---:R-:W-:Y:S01]  /*b2d0*/  ISETP.NE.AND P0, PT, R2, RZ, PT ;  /* 0x000000ff0200720c */ /* 0x004fe20003f05270 */
[----:B------:R-:W-:-:S12]  /*b2e0*/  BRA `(.L_x_26119) ;  /* 0x0000000c00407947 */ /* 0x000fd80003800000 */
.L_x_26120:
[----:B------:R-:W2:Y:S02]  /*b2f0*/  LDG.E.U16 R2, desc[UR36][R2.64] ;  /* 0x0000002402027981 */ /* 0x000ea4000c1e1500 */
[----:B--2---:R-:W-:Y:S01]  /*b300*/  ISETP.NE.AND P0, PT, R2, RZ, PT ;  /* 0x000000ff0200720c */ /* 0x004fe20003f05270 */
[----:B------:R-:W-:-:S12]  /*b310*/  BRA `(.L_x_26119) ;  /* 0x0000000c00347947 */ /* 0x000fd80003800000 */
.L_x_26115:
        /* <DEDUP_REMOVED lines=9> */
.L_x_26123:
[----:B------:R-:W2:Y:S02]  /*b3b0*/  LDG.E.U16 R0, desc[UR36][R2.64] ;  /* 0x0000002402007981 */ /* 0x000ea4000c1e1500 */
[----:B--2---:R-:W-:-:S05]  /*b3c0*/  HADD2.F32 R0, -RZ, R0.H0_H0 ;  /* 0x20000000ff007230 */ /* 0x004fca0000004100 */
[----:B------:R-:W-:Y:S01]  /*b3d0*/  FSETP.NEU.FTZ.AND P0, PT, R0, RZ, PT ;  /* 0x000000ff0000720b */ /* 0x000fe20003f1d000 */
[----:B------:R-:W-:-:S12]  /*b3e0*/  BRA `(.L_x_26119) ;  /* 0x0000000c00007947 */ /* 0x000fd80003800000 */
.L_x_26122:
        /* <DEDUP_REMOVED lines=11> */
.L_x_26125:
        /* <DEDUP_REMOVED lines=10> */
.L_x_26124:
[----:B------:R-:W2:Y:S02]  /*b540*/  LDG.E.64 R2, desc[UR36][R2.64] ;  /* 0x0000002402027981 */ /* 0x000ea4000c1e1b00 */
[----:B--2---:R-:W-:Y:S01]  /*b550*/  DSETP.NEU.AND P0, PT, R2, RZ, PT ;  /* 0x000000ff0200722a */ /* 0x004fe20003f0d000 */
[----:B------:R-:W-:-:S13]  /*b560*/  BRA `(.L_x_26119) ;  /* 0x0000000800a07947 */ /* 0x000fda0003800000 */
.L_x_26114:
        /* <DEDUP_REMOVED lines=11> */
.L_x_26128:
[----:B------:R-:W2:Y:S02]  /*b620*/  LDG.E.128 R4, desc[UR36][R2.64] ;  /* 0x0000002402047981 */ /* 0x000ea4000c1e1d00 */
[----:B--2---:R-:W-:-:S06]  /*b630*/  DSETP.NEU.AND P0, PT, R6, RZ, PT ;  /* 0x000000ff0600722a */ /* 0x004fcc0003f0d000 */
[----:B------:R-:W-:Y:S01]  /*b640*/  DSETP.NEU.OR P0, PT, R4, RZ, P0 ;  /* 0x000000ff0400722a */ /* 0x000fe2000070d400 */
[----:B------:R-:W-:-:S13]  /*b650*/  BRA `(.L_x_26119) ;  /* 0x0000000800647947 */ /* 0x000fda0003800000 */
.L_x_26127:
        /* <DEDUP_REMOVED lines=27> */
.L_x_26130:
        /* <DEDUP_REMOVED lines=14> */
.L_x_26129:
[----:B------:R-:W2:Y:S02]  /*b8f0*/  LDG.E.U16 R0, desc[UR36][R2.64] ;  /* 0x0000002402007981 */ /* 0x000ea4000c1e1500 */
[----:B--2---:R-:W-:-:S05]  /*b900*/  IMAD.U32 R0, R0, 0x10000, RZ ;  /* 0x0001000000007824 */ /* 0x004fca00078e00ff */
[----:B------:R-:W-:Y:S01]  /*b910*/  FSETP.NEU.FTZ.AND P0, PT, R0, RZ, PT ;  /* 0x000000ff0000720b */ /* 0x000fe20003f1d000 */
[----:B------:R-:W-:-:S12]  /*b920*/  BRA `(.L_x_26119) ;  /* 0x0000000400b07947 */ /* 0x000fd80003800000 */
.L_x_26126:
        /* <DEDUP_REMOVED lines=11> */
.L_x_26133:
        /* <DEDUP_REMOVED lines=21> */
.L_x_26137:
[----:B------:R-:W-:Y:S05]  /*bb30*/  BSYNC B1 ;  /* 0x0000000000017941 */ /* 0x000fea0003800000 */
.L_x_26136:
[----:B------:R-:W-:Y:S01]  /*bb40*/  LEA R3, R0, 0x3b800000, 0x17 ;  /* 0x3b80000000037811 */ /* 0x000fe200078eb8ff */
[----:B------:R-:W-:-:S05]  /*bb50*/  IMAD.SHL.U32 R0, R2, 0x100000, RZ ;  /* 0x0010000002007824 */ /* 0x000fca00078e00ff */
[----:B------:R-:W-:-:S07]  /*bb60*/  LOP3.LUT R0, R3, R0, R4, 0xfe, !PT ;  /* 0x0000000003007212 */ /* 0x000fce00078efe04 */
.L_x_26135:
[----:B------:R-:W-:Y:S05]  /*bb70*/  BSYNC B0 ;  /* 0x0000000000007941 */ /* 0x000fea0003800000 */
.L_x_26134:
[----:B------:R-:W-:Y:S01]  /*bb80*/  FSETP.NEU.FTZ.AND P0, PT, R0, RZ, PT ;  /* 0x000000ff0000720b */ /* 0x000fe20003f1d000 */
[----:B------:R-:W-:-:S12]  /*bb90*/  BRA `(.L_x_26119) ;  /* 0x0000000400147947 */ /* 0x000fd80003800000 */
.L_x_26132:
        /* <DEDUP_REMOVED lines=21> */
.L_x_26141:
[----:B------:R-:W-:Y:S05]  /*bcf0*/  BSYNC B1 ;  /* 0x0000000000017941 */ /* 0x000fea0003800000 */
.L_x_26140:
[----:B------:R-:W-:Y:S01]  /*bd00*/  LEA R3, R0, 0x37800000, 0x17 ;  /* 0x3780000000037811 */ /* 0x000fe200078eb8ff */
[----:B------:R-:W-:-:S05]  /*bd10*/  IMAD.SHL.U32 R0, R2, 0x200000, RZ ;  /* 0x0020000002007824 */ /* 0x000fca00078e00ff */
[----:B------:R-:W-:-:S07]  /*bd20*/  LOP3.LUT R0, R3, R0, R4, 0xfe, !PT ;  /* 0x0000000003007212 */ /* 0x000fce00078efe04 */
.L_x_26139:
[----:B------:R-:W-:Y:S05]  /*bd30*/  BSYNC B0 ;  /* 0x0000000000007941 */ /* 0x000fea0003800000 */
.L_x_26138:
[----:B------:R-:W-:Y:S01]  /*bd40*/  FSETP.NEU.FTZ.AND P0, PT, R0, RZ, PT ;  /* 0x000000ff0000720b */ /* 0x000fe20003f1d000 */
[----:B------:R-:W-:-:S12]  /*bd50*/  BRA `(.L_x_26119) ;  /* 0x0000000000a47947 */ /* 0x000fd80003800000 */
.L_x_26131:
        /* <DEDUP_REMOVED lines=14> */
.L_x_26145:
[----:B------:R-:W-:Y:S05]  /*be40*/  BSYNC B0 ;  /* 0x0000000000007941 */ /* 0x000fea0003800000 */
.L_x_26144:
[----:B------:R-:W-:Y:S01]  /*be50*/  FSETP.NEU.FTZ.AND P0, PT, R0, RZ, PT ;  /* 0x000000ff0000720b */ /* 0x000fe20003f1d000 */
[----:B------:R-:W-:-:S12]  /*be60*/  BRA `(.L_x_26119) ;  /* 0x0000000000607947 */ /* 0x000fd80003800000 */
.L_x_26118:
        /* <DEDUP_REMOVED lines=16> */
.L_x_26146:
[----:B------:R-:W-:Y:S01]  /*bf70*/  PLOP3.LUT P0, PT, PT, PT, PT, 0x8, 0x0 ;  /* 0x000000000000781c */ /* 0x000fe20003f0e170 */
[----:B------:R-:W-:-:S12]  /*bf80*/  BRA `(.L_x_26119) ;  /* 0x0000000000187947 */ /* 0x000fd80003800000 */
.L_x_26143:
[----:B------:R-:W2:Y:S02]  /*bf90*/  LDG.E.64 R2, desc[UR36][R2.64] ;  /* 0x0000002402027981 */ /* 0x000ea4000c1e1b00 */
[----:B--2---:R-:W-:-:S04]  /*bfa0*/  ISETP.NE.U32.AND P0, PT, R2, RZ, PT ;  /* 0x000000ff0200720c */ /* 0x004fc80003f05070 */
[----:B------:R-:W-:Y:S01]  /*bfb0*/  ISETP.NE.AND.EX P0, PT, R3, RZ, PT, P0 ;  /* 0x000000ff0300720c */ /* 0x000fe20003f05300 */
[----:B------:R-:W-:-:S12]  /*bfc0*/  BRA `(.L_x_26119) ;  /* 0x0000000000087947 */ /* 0x000fd80003800000 */
.L_x_26142:
[----:B------:R-:W2:Y:S02]  /*bfd0*/  LDG.E R2, desc[UR36][R2.64] ;  /* 0x0000002402027981 */ /* 0x000ea4000c1e1900 */
[----:B--2---:R-:W-:-:S13]  /*bfe0*/  ISETP.NE.AND P0, PT, R2, RZ, PT ;  /* 0x000000ff0200720c */ /* 0x004fda0003f05270 */
.L_x_26119:
        /* <DEDUP_REMOVED lines=17> */
.L_x_26150:
[----:B------:R0:W-:Y:S01]  /*c100*/  STG.E.U8 desc[UR36][R16.64], R2 ;  /* 0x0000000210007986 */ /* 0x0001e2000c101124 */
[----:B------:R-:W-:Y:S05]  /*c110*/  BRA `(.L_x_26152) ;  /* 0x0000000c00487947 */ /* 0x000fea0003800000 */
.L_x_26149:
        /* <DEDUP_REMOVED lines=9> */
.L_x_26154:
[----:B------:R0:W-:Y:S01]  /*c1b0*/  STG.E desc[UR36][R16.64], R2 ;  /* 0x0000000210007986 */ /* 0x0001e2000c101924 */
[----:B------:R-:W-:Y:S05]  /*c1c0*/  BRA `(.L_x_26152) ;  /* 0x0000000c001c7947 */ /* 0x000fea0003800000 */
.L_x_26153:
[----:B------:R0:W-:Y:S01]  /*c1d0*/  STG.E.U16 desc[UR36][R16.64], R2 ;  /* 0x0000000210007986 */ /* 0x0001e2000c101524 */
[----:B------:R-:W-:Y:S05]  /*c1e0*/  BRA `(.L_x_26152) ;  /* 0x0000000c00147947 */ /* 0x000fea0003800000 */
.L_x_26148:
        /* <DEDUP_REMOVED lines=9> */
.L_x_26156:
[----:B------:R-:W-:-:S04]  /*c280*/  I2FP.F32.U32 R0, R2 ;  /* 0x0000000200007245 */ /* 0x000fc80000201000 */
[----:B------:R-:W-:-:S05]  /*c290*/  F2FP.F16.F32.PACK_AB R0, RZ, R0 ;  /* 0x00000000ff00723e */ /* 0x000fca00000000ff */
[----:B------:R0:W-:Y:S01]  /*c2a0*/  STG.E.U16 desc[UR36][R16.64], R0 ;  /* 0x0000000010007986 */ /* 0x0001e2000c101524 */
[----:B------:R-:W-:Y:S05]  /*c2b0*/  BRA `(.L_x_26152) ;  /* 0x0000000800e07947 */ /* 0x000fea0003800000 */
.L_x_26155:
        /* <DEDUP_REMOVED lines=10> */
.L_x_26158:
[----:B------:R-:W-:-:S04]  /*c360*/  I2FP.F32.U32 R2, R2 ;  /* 0x0000000200027245 */ /* 0x000fc80000201000 */
[----:B------:R-:W-:-:S04]  /*c370*/  F2FP.F16.F32.PACK_AB R3, RZ, R2 ;  /* 0x00000002ff03723e */ /* 0x000fc800000000ff */
[----:B------:R-:W-:-:S05]  /*c380*/  PRMT R3, R3, 0x5410, RZ ;  /* 0x0000541003037816 */ /* 0x000fca00000000ff */
[----:B------:R0:W-:Y:S01]  /*c390*/  STG.E desc[UR36][R16.64], R3 ;  /* 0x0000000310007986 */ /* 0x0001e2000c101924 */
[----:B------:R-:W-:Y:S05]  /*c3a0*/  BRA `(.L_x_26152) ;  /* 0x0000000800a47947 */ /* 0x000fea0003800000 */
.L_x_26157:
[----:B------:R-:W0:Y:S02]  /*c3b0*/  I2F.F64.U32 R2, R2 ;  /* 0x0000000200027312 */ /* 0x000e240000201800 */
[----:B0-----:R0:W-:Y:S01]  /*c3c0*/  STG.E.64 desc[UR36][R16.64], R2 ;  /* 0x0000000210007986 */ /* 0x0011e2000c101b24 */
[----:B------:R-:W-:Y:S05]  /*c3d0*/  BRA `(.L_x_26152) ;  /* 0x0000000800987947 */ /* 0x000fea0003800000 */
.L_x_26147:
        /* <DEDUP_REMOVED lines=10> */
.L_x_26161:
[----:B------:R-:W0:Y:S01]  /*c480*/  I2F.F64.U32 R4, R2 ;  /* 0x0000000200047312 */ /* 0x000e220000201800 */
[----:B------:R-:W-:-:S05]  /*c490*/  CS2R R6, SRZ ;  /* 0x0000000000067805 */ /* 0x000fca000001ff00 */
[----:B0-----:R0:W-:Y:S01]  /*c4a0*/  STG.E.128 desc[UR36][R16.64], R4 ;  /* 0x0000000410007986 */ /* 0x0011e2000c101d24 */
[----:B------:R-:W-:Y:S05]  /*c4b0*/  BRA `(.L_x_26152) ;  /* 0x0000000800607947 */ /* 0x000fea0003800000 */
.L_x_26160:
        /* <DEDUP_REMOVED lines=21> */
.L_x_26165:
[----:B------:R-:W-:Y:S05]  /*c610*/  BSYNC B0 ;  /* 0x0000000000007941 */ /* 0x000fea0003800000 */
.L_x_26164:
[----:B------:R-:W-:-:S05]  /*c620*/  LOP3.LUT R3, R0, R3, RZ, 0xfc, !PT ;  /* 0x0000000300037212 */ /* 0x000fca00078efcff */
[----:B------:R0:W-:Y:S01]  /*c630*/  STG.E.U8 desc[UR36][R16.64], R3 ;  /* 0x0000000310007986 */ /* 0x0001e2000c101124 */
[----:B------:R-:W-:Y:S05]  /*c640*/  BRA `(.L_x_26152) ;  /* 0x0000000400fc7947 */ /* 0x000fea0003800000 */
.L_x_26163:
        /* <DEDUP_REMOVED lines=13> */
.L_x_26167:
[----:B------:R-:W-:Y:S01]  /*c720*/  IMAD.MOV.U32 R0, RZ, RZ, 0x7f ;  /* 0x0000007fff007424 */ /* 0x000fe200078e00ff */
[----:B------:R-:W-:-:S04]  /*c730*/  ISETP.GT.U32.AND P0, PT, R2, 0x7f800000, PT ;  /* 0x7f8000000200780c */ /* 0x000fc80003f04070 */
[----:B------:R-:W-:-:S09]  /*c740*/  SEL R0, R0, 0x7c, P0 ;  /* 0x0000007c00007807 */ /* 0x000fd20000000000 */
.L_x_26168:
[----:B------:R-:W-:Y:S05]  /*c750*/  BSYNC B0 ;  /* 0x0000000000007941 */ /* 0x000fea0003800000 */
.L_x_26166:
[----:B------:R-:W-:-:S04]  /*c760*/  LOP3.LUT R2, R3, 0x80000000, RZ, 0xc0, !PT ;  /* 0x8000000003027812 */ /* 0x000fc800078ec0ff */
[----:B------:R-:W-:-:S04]  /*c770*/  SHF.R.U32.HI R3, RZ, 0x18, R2 ;  /* 0x00000018ff037819 */ /* 0x000fc80000011602 */
[----:B------:R-:W-:-:S05]  /*c780*/  LOP3.LUT R3, R0, R3, RZ, 0xfc, !PT ;  /* 0x0000000300037212 */ /* 0x000fca00078efcff */
[----:B------:R0:W-:Y:S01]  /*c790*/  STG.E.U8 desc[UR36][R16.64], R3 ;  /* 0x0000000310007986 */ /* 0x0001e2000c101124 */
[----:B------:R-:W-:Y:S05]  /*c7a0*/  BRA `(.L_x_26152) ;  /* 0x0000000400a47947 */ /* 0x000fea0003800000 */
.L_x_26162:
[----:B------:R-:W-:-:S04]  /*c7b0*/  I2FP.F32.U32 R0, R2 ;  /* 0x0000000200007245 */ /* 0x000fc80000201000 */
[----:B------:R-:W-:-:S05]  /*c7c0*/  F2FP.BF16.F32.PACK_AB R0, RZ, R0 ;  /* 0x00000000ff00723e */ /* 0x000fca00000010ff */
[----:B------:R0:W-:Y:S01]  /*c7d0*/  STG.E.U16 desc[UR36][R16.64], R0 ;  /* 0x0000000010007986 */ /* 0x0001e2000c101524 */
[----:B------:R-:W-:Y:S05]  /*c7e0*/  BRA `(.L_x_26152) ;  /* 0x0000000400947947 */ /* 0x000fea0003800000 */
.L_x_26159:
        /* <DEDUP_REMOVED lines=10> */
.L_x_26171:
        /* <DEDUP_REMOVED lines=17> */
.L_x_26174:
[----:B------:R-:W-:-:S04]  /*c9a0*/  LOP3.LUT R2, R3, 0x80000000, RZ, 0xc0, !PT ;  /* 0x8000000003027812 */ /* 0x000fc800078ec0ff */
[----:B------:R-:W-:-:S04]  /*c9b0*/  SHF.R.U32.HI R3, RZ, 0x18, R2 ;  /* 0x00000018ff037819 */ /* 0x000fc80000011602 */
[----:B------:R-:W-:-:S04]  /*c9c0*/  LOP3.LUT R0, R0, R3, RZ, 0xfc, !PT ;  /* 0x0000000300007212 */ /* 0x000fc800078efcff */
[----:B------:R-:W-:-:S07]  /*c9d0*/  PRMT R8, R0, 0x7610, R8 ;  /* 0x0000761000087816 */ /* 0x000fce0000000008 */
.L_x_26173:
[----:B------:R-:W-:Y:S05]  /*c9e0*/  BSYNC B0 ;  /* 0x0000000000007941 */ /* 0x000fea0003800000 */
.L_x_26172:
[----:B------:R3:W-:Y:S01]  /*c9f0*/  STG.E.U8 desc[UR36][R16.64], R8 ;  /* 0x0000000810007986 */ /* 0x0007e2000c101124 */
[----:B------:R-:W-:Y:S05]  /*ca00*/  BRA `(.L_x_26152) ;  /* 0x00000004000c7947 */ /* 0x000fea0003800000 */
.L_x_26170:
        /* <DEDUP_REMOVED lines=17> */
.L_x_26177:
[----:B------:R-:W-:-:S04]  /*cb20*/  LOP3.LUT R2, R3, 0x80000000, RZ, 0xc0, !PT ;  /* 0x8000000003027812 */ /* 0x000fc800078ec0ff */
[----:B------:R-:W-:-:S04]  /*cb30*/  SHF.R.U32.HI R3, RZ, 0x18, R2 ;  /* 0x00000018ff037819 */ /* 0x000fc80000011602 */
[----:B------:R-:W-:-:S04]  /*cb40*/  LOP3.LUT R0, R0, R3, RZ, 0xfc, !PT ;  /* 0x0000000300007212 */ /* 0x000fc800078efcff */
[----:B------:R-:W-:-:S07]  /*cb50*/  PRMT R8, R0, 0x7610, R8 ;  /* 0x0000761000087816 */ /* 0x000fce0000000008 */
.L_x_26176:
[----:B------:R-:W-:Y:S05]  /*cb60*/  BSYNC B0 ;  /* 0x0000000000007941 */ /* 0x000fea0003800000 */
.L_x_26175:
[----:B------:R0:W-:Y:S01]  /*cb70*/  STG.E.U8 desc[UR36][R16.64], R8 ;  /* 0x0000000810007986 */ /* 0x0001e2000c101124 */
[----:B------:R-:W-:Y:S05]  /*cb80*/  BRA `(.L_x_26152) ;  /* 0x0000000000ac7947 */ /* 0x000fea0003800000 */
.L_x_26169:
        /* <DEDUP_REMOVED lines=22> */
.L_x_26151:
        /* <DEDUP_REMOVED lines=16> */
.L_x_26180:
[----:B------:R-:W-:Y:S05]  /*cdf0*/  BRA `(.L_x_26152) ;  /* 0x0000000000107947 */ /* 0x000fea0003800000 */
.L_x_26179:
[----:B------:R-:W-:-:S05]  /*ce00*/  IMAD.MOV.U32 R3, RZ, RZ, RZ ;  /* 0x000000ffff037224 */ /* 0x000fca00078e00ff */
[----:B------:R1:W-:Y:S01]  /*ce10*/  STG.E.64 desc[UR36][R16.64], R2 ;  /* 0x0000000210007986 */ /* 0x0003e2000c101b24 */
[----:B------:R-:W-:Y:S05]  /*ce20*/  BRA `(.L_x_26152) ;  /* 0x0000000000047947 */ /* 0x000fea0003800000 */
.L_x_26178:
[----:B------:R0:W-:Y:S02]  /*ce30*/  STG.E desc[UR36][R16.64], R2 ;  /* 0x0000000210007986 */ /* 0x0001e4000c101924 */
.L_x_26152:
[----:B------:R-:W-:-:S07]  /*ce40*/  VIADD R19, R19, 0x80 ;  /* 0x0000008013137836 */ /* 0x000fce0000000000 */
.L_x_26079:
[----:B------:R-:W-:Y:S05]  /*ce50*/  BSYNC B6 ;  /* 0x0000000000067941 */ /* 0x000fea0003800000 */
.L_x_26078:
        /* <DEDUP_REMOVED lines=357> */
.L_x_26181:
        /* <DEDUP_REMOVED lines=22> */
.L_x_26185:
[----:B------:R-:W2:Y:S02]  /*e610*/  LDG.E.U8 R2, desc[UR36][R2.64] ;  /* 0x0000002402027981 */ /* 0x000ea4000c1e1100 */
[----:B--2---:R-:W-:-:S04]  /*e620*/  ISETP.NE.AND P0, PT, R2, RZ, PT ;  /* 0x000000ff0200720c */ /* 0x004fc80003f05270 */
[----:B------:R-:W-:Y:S01]  /*e630*/  P2R R19, PR, RZ, 0x1 ;  /* 0x00000001ff137803 */ /* 0x000fe20000000000 */
[----:B------:R-:W-:Y:S08]  /*e640*/  BRA `(.L_x_26187) ;  /* 0x0000000c00c47947 */ /* 0x000ff00003800000 */
.L_x_26184:
        /* <DEDUP_REMOVED lines=11> */
.L_x_26189:
[----:B------:R-:W2:Y:S02]  /*e700*/  LDG.E R2, desc[UR36][R2.64] ;  /* 0x0000002402027981 */ /* 0x000ea4000c1e1900 */
[----:B--2---:R-:W-:-:S04]  /*e710*/  ISETP.NE.AND P0, PT, R2, RZ, PT ;  /* 0x000000ff0200720c */ /* 0x004fc80003f05270 */
[----:B------:R-:W-:Y:S01]  /*e720*/  P2R R19, PR, RZ, 0x1 ;  /* 0x00000001ff137803 */ /* 0x000fe20000000000 */
[----:B------:R-:W-:Y:S08]  /*e730*/  BRA `(.L_x_26187) ;  /* 0x0000000c00887947 */ /* 0x000ff00003800000 */
.L_x_26188:
[----:B------:R-:W2:Y:S02]  /*e740*/  LDG.E.U16 R2, desc[UR36][R2.64] ;  /* 0x0000002402027981 */ /* 0x000ea4000c1e1500 */
[----:B--2---:R-:W-:-:S04]  /*e750*/  ISETP.NE.AND P0, PT, R2, RZ, PT ;  /* 0x000000ff0200720c */ /* 0x004fc80003f05270 */
[----:B------:R-:W-:Y:S01]  /*e760*/  P2R R19, PR, RZ, 0x1 ;  /* 0x00000001ff137803 */ /* 0x000fe20000000000 */
[----:B------:R-:W-:Y:S08]  /*e770*/  BRA `(.L_x_26187) ;  /* 0x0000000c00787947 */ /* 0x000ff00003800000 */
.L_x_26183:
        /* <DEDUP_REMOVED lines=10> */
.L_x_26191:
[----:B------:R-:W2:Y:S02]  /*e820*/  LDG.E.U16 R0, desc[UR36][R2.64] ;  /* 0x0000002402007981 */ /* 0x000ea4000c1e1500 */
[----:B--2---:R-:W-:-:S05]  /*e830*/  HADD2.F32 R0, -RZ, R0.H0_H0 ;  /* 0x20000000ff007230 */ /* 0x004fca0000004100 */
[----:B------:R-:W-:-:S04]  /*e840*/  FSETP.NEU.FTZ.AND P0, PT, R0, RZ, PT ;  /* 0x000000ff0000720b */ /* 0x000fc80003f1d000 */
[----:B------:R-:W-:Y:S01]  /*e850*/  P2R R19, PR, RZ, 0x1 ;  /* 0x00000001ff137803 */ /* 0x000fe20000000000 */
[----:B------:R-:W-:Y:S08]  /*e860*/  BRA `(.L_x_26187) ;  /* 0x0000000c003c7947 */ /* 0x000ff00003800000 */
.L_x_26190:
        /* <DEDUP_REMOVED lines=12> */
.L_x_26193:
        /* <DEDUP_REMOVED lines=11> */
.L_x_26192:
[----:B------:R-:W2:Y:S02]  /*e9e0*/  LDG.E.64 R2, desc[UR36][R2.64] ;  /* 0x0000002402027981 */ /* 0x000ea4000c1e1b00 */
[----:B--2---:R-:W-:-:S06]  /*e9f0*/  DSETP.NEU.AND P0, PT, R2, RZ, PT ;  /* 0x000000ff0200722a */ /* 0x004fcc0003f0d000 */
[----:B------:R-:W-:Y:S01]  /*ea00*/  P2R R19, PR, RZ, 0x1 ;  /* 0x00000001ff137803 */ /* 0x000fe20000000000 */
[----:B------:R-:W-:Y:S07]  /*ea10*/  BRA `(.L_x_26187) ;  /* 0x0000000800d07947 */ /* 0x000fee0003800000 */
.L_x_26182:
        /* <DEDUP_REMOVED lines=12> */
.L_x_26196:
[----:B------:R-:W2:Y:S02]  /*eae0*/  LDG.E.128 R4, desc[UR36][R2.64] ;  /* 0x0000002402047981 */ /* 0x000ea4000c1e1d00 */
[----:B--2---:R-:W-:-:S06]  /*eaf0*/  DSETP.NEU.AND P0, PT, R6, RZ, PT ;  /* 0x000000ff0600722a */ /* 0x004fcc0003f0d000 */
[----:B------:R-:W-:-:S06]  /*eb00*/  DSETP.NEU.OR P0, PT, R4, RZ, P0 ;  /* 0x000000ff0400722a */ /* 0x000fcc000070d400 */
[----:B------:R-:W-:Y:S01]  /*eb10*/  P2R R19, PR, RZ, 0x1 ;  /* 0x00000001ff137803 */ /* 0x000fe20000000000 */
[----:B------:R-:W-:Y:S07]  /*eb20*/  BRA `(.L_x_26187) ;  /* 0x00000008008c7947 */ /* 0x000fee0003800000 */
.L_x_26195:
        /* <DEDUP_REMOVED lines=28> */
.L_x_26198:
        /* <DEDUP_REMOVED lines=15> */
.L_x_26197:
[----:B------:R-:W2:Y:S02]  /*ede0*/  LDG.E.U16 R0, desc[UR36][R2.64] ;  /* 0x0000002402007981 */ /* 0x000ea4000c1e1500 */
[----:B--2---:R-:W-:-:S05]  /*edf0*/  IMAD.U32 R0, R0, 0x10000, RZ ;  /* 0x0001000000007824 */ /* 0x004fca00078e00ff */
[----:B------:R-:W-:-:S04]  /*ee00*/  FSETP.NEU.FTZ.AND P0, PT, R0, RZ, PT ;  /* 0x000000ff0000720b */ /* 0x000fc80003f1d000 */
[----:B------:R-:W-:Y:S01]  /*ee10*/  P2R R19, PR, RZ, 0x1 ;  /* 0x00000001ff137803 */ /* 0x000fe20000000000 */
[----:B------:R-:W-:Y:S08]  /*ee20*/  BRA `(.L_x_26187) ;  /* 0x0000000400cc7947 */ /* 0x000ff00003800000 */
.L_x_26194:
        /* <DEDUP_REMOVED lines=12> */
.L_x_26201:
        /* <DEDUP_REMOVED lines=21> */
.L_x_26205:
[----:B------:R-:W-:Y:S05]  /*f040*/  BSYNC B1 ;  /* 0x0000000000017941 */ /* 0x000fea0003800000 */
.L_x_26204:
[----:B------:R-:W-:Y:S01]  /*f050*/  LEA R3, R0, 0x3b800000, 0x17 ;  /* 0x3b80000000037811 */ /* 0x000fe200078eb8ff */
[----:B------:R-:W-:-:S05]  /*f060*/  IMAD.SHL.U32 R0, R2, 0x100000, RZ ;  /* 0x0010000002007824 */ /* 0x000fca00078e00ff */
[----:B------:R-:W-:-:S07]  /*f070*/  LOP3.LUT R0, R3, R0, R4, 0xfe, !PT ;  /* 0x0000000003007212 */ /* 0x000fce00078efe04 */
.L_x_26203:
[----:B------:R-:W-:Y:S05]  /*f080*/  BSYNC B0 ;  /* 0x0000000000007941 */ /* 0x000fea0003800000 */
.L_x_26202:
[----:B------:R-:W-:-:S04]  /*f090*/  FSETP.NEU.FTZ.AND P0, PT, R0, RZ, PT ;  /* 0x000000ff0000720b */ /* 0x000fc80003f1d000 */
[----:B------:R-:W-:Y:S01]  /*f0a0*/  P2R R19, PR, RZ, 0x1 ;  /* 0x00000001ff137803 */ /* 0x000fe20000000000 */
[----:B------:R-:W-:Y:S08]  /*f0b0*/  BRA `(.L_x_26187) ;  /* 0x0000000400287947 */ /* 0x000ff00003800000 */
.L_x_26200:
        /* <DEDUP_REMOVED lines=21> */
.L_x_26209:
[----:B------:R-:W-:Y:S05]  /*f210*/  BSYNC B1 ;  /* 0x0000000000017941 */ /* 0x000fea0003800000 */
.L_x_26208:
[----:B------:R-:W-:Y:S01]  /*f220*/  LEA R3, R0, 0x37800000, 0x17 ;  /* 0x3780000000037811 */ /* 0x000fe200078eb8ff */
[----:B------:R-:W-:-:S05]  /*f230*/  IMAD.SHL.U32 R0, R2, 0x200000, RZ ;  /* 0x0020000002007824 */ /* 0x000fca00078e00ff */
[----:B------:R-:W-:-:S07]  /*f240*/  LOP3.LUT R0, R3, R0, R4, 0xfe, !PT ;  /* 0x0000000003007212 */ /* 0x000fce00078efe04 */
.L_x_26207:
[----:B------:R-:W-:Y:S05]  /*f250*/  BSYNC B0 ;  /* 0x0000000000007941 */ /* 0x000fea0003800000 */
.L_x_26206:
[----:B------:R-:W-:-:S04]  /*f260*/  FSETP.NEU.FTZ.AND P0, PT, R0, RZ, PT ;  /* 0x000000ff0000720b */ /* 0x000fc80003f1d000 */
[----:B------:R-:W-:Y:S01]  /*f270*/  P2R R19, PR, RZ, 0x1 ;  /* 0x00000001ff137803 */ /* 0x000fe20000000000 */
[----:B------:R-:W-:Y:S08]  /*f280*/  BRA `(.L_x_26187) ;  /* 0x0000000000b47947 */ /* 0x000ff00003800000 */
.L_x_26199:
        /* <DEDUP_REMOVED lines=14> */
.L_x_26213:
[----:B------:R-:W-:Y:S05]  /*f370*/  BSYNC B0 ;  /* 0x0000000000007941 */ /* 0x000fea0003800000 */
.L_x_26212:
[----:B------:R-:W-:-:S04]  /*f380*/  FSETP.NEU.FTZ.AND P0, PT, R0, RZ, PT ;  /* 0x000000ff0000720b */ /* 0x000fc80003f1d000 */
[----:B------:R-:W-:Y:S01]  /*f390*/  P2R R19, PR, RZ, 0x1 ;  /* 0x00000001ff137803 */ /* 0x000fe20000000000 */
[----:B------:R-:W-:Y:S08]  /*f3a0*/  BRA `(.L_x_26187) ;  /* 0x00000000006c7947 */ /* 0x000ff00003800000 */
.L_x_26186:
        /* <DEDUP_REMOVED lines=16> */
.L_x_26214:
[----:B------:R-:W-:-:S04]  /*f4b0*/  PLOP3.LUT P0, PT, PT, PT, PT, 0x8, 0x0 ;  /* 0x000000000000781c */ /* 0x000fc80003f0e170 */
[----:B------:R-:W-:Y:S01]  /*f4c0*/  P2R R19, PR, RZ, 0x1 ;  /* 0x00000001ff137803 */ /* 0x000fe20000000000 */
[----:B------:R-:W-:Y:S08]  /*f4d0*/  BRA `(.L_x_26187) ;  /* 0x0000000000207947 */ /* 0x000ff00003800000 */
.L_x_26211:
[----:B------:R-:W2:Y:S02]  /*f4e0*/  LDG.E.64 R2, desc[UR36][R2.64] ;  /* 0x0000002402027981 */ /* 0x000ea4000c1e1b00 */
[----:B--2---:R-:W-:-:S04]  /*f4f0*/  ISETP.NE.U32.AND P0, PT, R2, RZ, PT ;  /* 0x000000ff0200720c */ /* 0x004fc80003f05070 */
[----:B------:R-:W-:-:S04]  /*f500*/  ISETP.NE.AND.EX P0, PT, R3, RZ, PT, P0 ;  /* 0x000000ff0300720c */ /* 0x000fc80003f05300 */
[----:B------:R-:W-:Y:S01]  /*f510*/  P2R R19, PR, RZ, 0x1 ;  /* 0x00000001ff137803 */ /* 0x000fe20000000000 */
[----:B------:R-:W-:Y:S08]  /*f520*/  BRA `(.L_x_26187) ;  /* 0x00000000000c7947 */ /* 0x000ff00003800000 */
.L_x_26210:
[----:B------:R-:W2:Y:S02]  /*f530*/  LDG.E R2, desc[UR36][R2.64] ;  /* 0x0000002402027981 */ /* 0x000ea4000c1e1900 */
[----:B--2---:R-:W-:-:S04]  /*f540*/  ISETP.NE.AND P0, PT, R2, RZ, PT ;  /* 0x000000ff0200720c */ /* 0x004fc80003f05270 */
[----:B------:R-:W-:-:S09]  /*f550*/  P2R R19, PR, RZ, 0x1 ;  /* 0x00000001ff137803 */ /* 0x000fd20000000000 */
.L_x_26187:
        /* <DEDUP_REMOVED lines=18> */
.L_x_26218:
[----:B------:R-:W2:Y:S02]  /*f680*/  LDG.E.U8 R2, desc[UR36][R2.64] ;  /* 0x0000002402027981 */ /* 0x000ea4000c1e1100 */
[----:B--2---:R-:W-:Y:S01]  /*f690*/  ISETP.NE.AND P0, PT, R2, RZ, PT ;  /* 0x000000ff0200720c */ /* 0x004fe20003f05270 */
[----:B------:R-:W-:-:S12]  /*f6a0*/  BRA `(.L_x_26220) ;  /* 0x0000000c00747947 */ /* 0x000fd80003800000 */
.L_x_26217:
        /* <DEDUP_REMOVED lines=10> */
.L_x_26222:
[----:B------:R-:W2:Y:S02]  /*f750*/  LDG.E R2, desc[UR36][R2.64] ;  /* 0x0000002402027981 */ /* 0x000ea4000c1e1900 */
[----:B--2---:R-:W-:Y:S01]  /*f760*/  ISETP.NE.AND P0, PT, R2, RZ, PT ;  /* 0x000000ff0200720c */ /* 0x004fe20003f05270 */
[----:B------:R-:W-:-:S12]  /*f770*/  BRA `(.L_x_26220) ;  /* 0x0000000c00407947 */ /* 0x000fd80003800000 */
.L_x_26221:
[----:B------:R-:W2:Y:S02]  /*f780*/  LDG.E.U16 R2, desc[UR36][R2.64] ;  /* 0x0000002402027981 */ /* 0x000ea4000c1e1500 */
[----:B--2---:R-:W-:Y:S01]  /*f790*/  ISETP.NE.AND P0, PT, R2, RZ, PT ;  /* 0x000000ff0200720c */ /* 0x004fe20003f05270 */
[----:B------:R-:W-:-:S12]  /*f7a0*/  BRA `(.L_x_26220) ;  /* 0x0000000c00347947 */ /* 0x000fd80003800000 */
.L_x_26216:
        /* <DEDUP_REMOVED lines=9> */
.L_x_26224:
[----:B------:R-:W2:Y:S02]  /*f840*/  LDG.E.U16 R0, desc[UR36][R2.64] ;  /* 0x0000002402007981 */ /* 0x000ea4000c1e1500 */
[----:B--2---:R-:W-:-:S05]  /*f850*/  HADD2.F32 R0, -RZ, R0.H0_H0 ;  /* 0x20000000ff007230 */ /* 0x004fca0000004100 */
[----:B------:R-:W-:Y:S01]  /*f860*/  FSETP.NEU.FTZ.AND P0, PT, R0, RZ, PT ;  /* 0x000000ff0000720b */ /* 0x000fe20003f1d000 */
[----:B------:R-:W-:-:S12]  /*f870*/  BRA `(.L_x_26220) ;  /* 0x0000000c00007947 */ /* 0x000fd80003800000 */
.L_x_26223:
        /* <DEDUP_REMOVED lines=11> */
.L_x_26226:
        /* <DEDUP_REMOVED lines=10> */
.L_x_26225:
[----:B------:R-:W2:Y:S02]  /*f9d0*/  LDG.E.64 R2, desc[UR36][R2.64] ;  /* 0x0000002402027981 */ /* 0x000ea4000c1e1b00 */
[----:B--2---:R-:W-:Y:S01]  /*f9e0*/  DSETP.NEU.AND P0, PT, R2, RZ, PT ;  /* 0x000000ff0200722a */ /* 0x004fe20003f0d000 */
[----:B------:R-:W-:-:S13]  /*f9f0*/  BRA `(.L_x_26220) ;  /* 0x0000000800a07947 */ /* 0x000fda0003800000 */
.L_x_26215:
        /* <DEDUP_REMOVED lines=11> */
.L_x_26229:
[----:B------:R-:W2:Y:S02]  /*fab0*/  LDG.E.128 R4, desc[UR36][R2.64] ;  /* 0x0000002402047981 */ /* 0x000ea4000c1e1d00 */
[----:B--2---:R-:W-:-:S06]  /*fac0*/  DSETP.NEU.AND P0, PT, R6, RZ, PT ;  /* 0x000000ff0600722a */ /* 0x004fcc0003f0d000 */
[----:B------:R-:W-:Y:S01]  /*fad0*/  DSETP.NEU.OR P0, PT, R4, RZ, P0 ;  /* 0x000000ff0400722a */ /* 0x000fe2000070d400 */
[----:B------:R-:W-:-:S13]  /*fae0*/  BRA `(.L_x_26220) ;  /* 0x0000000800647947 */ /* 0x000fda0003800000 */
.L_x_26228:
        /* <DEDUP_REMOVED lines=27> */
.L_x_26231:
        /* <DEDUP_REMOVED lines=14> */
.L_x_26230:
[----:B------:R-:W2:Y:S02]  /*fd80*/  LDG.E.U16 R0, desc[UR36][R2.64] ;  /* 0x0000002402007981 */ /* 0x000ea4000c1e1500 */
[----:B--2---:R-:W-:-:S05]  /*fd90*/  IMAD.U32 R0, R0, 0x10000, RZ ;  /* 0x0001000000007824 */ /* 0x004fca00078e00ff */
[----:B------:R-:W-:Y:S01]  /*fda0*/  FSETP.NEU.FTZ.AND P0, PT, R0, RZ, PT ;  /* 0x000000ff0000720b */ /* 0x000fe20003f1d000 */
[----:B------:R-:W-:-:S12]  /*fdb0*/  BRA `(.L_x_26220) ;  /* 0x0000000400b07947 */ /* 0x000fd80003800000 */
.L_x_26227:
        /* <DEDUP_REMOVED lines=11> */
.L_x_26234:
        /* <DEDUP_REMOVED lines=21> */
.L_x_26238:
[----:B------:R-:W-:Y:S05]  /*ffc0*/  BSYNC B1 ;  /* 0x0000000000017941 */ /* 0x000fea0003800000 */
.L_x_26237:
[----:B------:R-:W-:Y:S01]  /*ffd0*/  LEA R3, R0, 0x3b800000, 0x17 ;  /* 0x3b80000000037811 */ /* 0x000fe200078eb8ff */
[----:B------:R-:W-:-:S05]  /*ffe0*/  IMAD.SHL.U32 R0, R2, 0x100000, RZ ;  /* 0x0010000002007824 */ /* 0x000fca00078e00ff */
[----:B------:R-:W-:-:S07]  /*fff0*/  LOP3.LUT R0, R3, R0, R4, 0xfe, !PT ;  /* 0x0000000003007212 */ /* 0x000fce00078efe04 */
.L_x_26236:
[----:B------:R-:W-:Y:S05]  /*10000*/  BSYNC B0 ;  /* 0x0000000000007941 */ /* 0x000fea0003800000 */
.L_x_26235:
[----:B------:R-:W-:Y:S01]  /*10010*/  FSETP.NEU.FTZ.AND P0, PT, R0, RZ, PT ;  /* 0x000000ff0000720b */ /* 0x000fe20003f1d000 */
[----:B------:R-:W-:-:S12]  /*10020*/  BRA `(.L_x_26220) ;  /* 0x0000000400147947 */ /* 0x000fd80003800000 */
.L_x_26233:
        /* <DEDUP_REMOVED lines=21> */
.L_x_26242:
[----:B------:R-:W-:Y:S05]  /*10180*/  BSYNC B1 ;  /* 0x0000000000017941 */ /* 0x000fea0003800000 */
.L_x_26241:
[----:B------:R-:W-:Y:S01]  /*10190*/  LEA R3, R0, 0x37800000, 0x17 ;  /* 0x3780000000037811 */ /* 0x000fe200078eb8ff */
[----:B------:R-:W-:-:S05]  /*101a0*/  IMAD.SHL.U32 R0, R2, 0x200000, RZ ;  /* 0x0020000002007824 */ /* 0x000fca00078e00ff */
[----:B------:R-:W-:-:S07]  /*101b0*/  LOP3.LUT R0, R3, R0, R4, 0xfe, !PT ;  /* 0x0000000003007212 */ /* 0x000fce00078efe04 */
.L_x_26240:
[----:B------:R-:W-:Y:S05]  /*101c0*/  BSYNC B0 ;  /* 0x0000000000007941 */ /* 0x000fea0003800000 */
.L_x_26239:
[----:B------:R-:W-:Y:S01]  /*101d0*/  FSETP.NEU.FTZ.AND P0, PT, R0, RZ, PT ;  /* 0x000000ff0000720b */ /* 0x000fe20003f1d000 */
[----:B------:R-:W-:-:S12]  /*101e0*/  BRA `(.L_x_26220) ;  /* 0x0000000000a47947 */ /* 0x000fd80003800000 */
.L_x_26232:
        /* <DEDUP_REMOVED lines=14> */
.L_x_26246:
[----:B------:R-:W-:Y:S05]  /*102d0*/  BSYNC B0 ;  /* 0x0000000000007941 */ /* 0x000fea0003800000 */
.L_x_26245:
[----:B------:R-:W-:Y:S01]  /*102e0*/  FSETP.NEU.FTZ.AND P0, PT, R0, RZ, PT ;  /* 0x000000ff0000720b */ /* 0x000fe20003f1d000 */
[----:B------:R-:W-:-:S12]  /*102f0*/  BRA `(.L_x_26220) ;  /* 0x0000000000607947 */ /* 0x000fd80003800000 */
.L_x_26219:
        /* <DEDUP_REMOVED lines=16> */
.L_x_26247:
[----:B------:R-:W-:Y:S01]  /*10400*/  PLOP3.LUT P0, PT, PT, PT, PT, 0x8, 0x0 ;  /* 0x000000000000781c */ /* 0x000fe20003f0e170 */
[----:B------:R-:W-:-:S12]  /*10410*/  BRA `(.L_x_26220) ;  /* 0x0000000000187947 */ /* 0x000fd80003800000 */
.L_x_26244:
[----:B------:R-:W2:Y:S02]  /*10420*/  LDG.E.64 R2, desc[UR36][R2.64] ;  /* 0x0000002402027981 */ /* 0x000ea4000c1e1b00 */
[----:B--2---:R-:W-:-:S04]  /*10430*/  ISETP.NE.U32.AND P0, PT, R2, RZ, PT ;  /* 0x000000ff0200720c */ /* 0x004fc80003f05070 */
[----:B------:R-:W-:Y:S01]  /*10440*/  ISETP.NE.AND.EX P0, PT, R3, RZ, PT, P0 ;  /* 0x000000ff0300720c */ /* 0x000fe20003f05300 */
[----:B------:R-:W-:-:S12]  /*10450*/  BRA `(.L_x_26220) ;  /* 0x0000000000087947 */ /* 0x000fd80003800000 */
.L_x_26243:
[----:B------:R-:W2:Y:S02]  /*10460*/  LDG.E R2, desc[UR36][R2.64] ;  /* 0x0000002402027981 */ /* 0x000ea4000c1e1900 */
[----:B--2---:R-:W-:-:S13]  /*10470*/  ISETP.NE.AND P0, PT, R2, RZ, PT ;  /* 0x000000ff0200720c */ /* 0x004fda0003f05270 */
.L_x_26220:
        /* <DEDUP_REMOVED lines=17> */
.L_x_26251:
[----:B------:R-:W-:Y:S01]  /*10590*/  STG.E.U8 desc[UR36][R16.64], R2 ;  /* 0x0000000210007986 */ /* 0x000fe2000c101124 */
[----:B------:R-:W-:Y:S05]  /*105a0*/  EXIT ;  /* 0x000000000000794d */ /* 0x000fea0003800000 */
.L_x_26250:
        /* <DEDUP_REMOVED lines=9> */
.L_x_26254:
[----:B------:R-:W-:Y:S01]  /*10640*/  STG.E desc[UR36][R16.64], R2 ;  /* 0x0000000210007986 */ /* 0x000fe2000c101924 */
[----:B------:R-:W-:Y:S05]  /*10650*/  EXIT ;  /* 0x000000000000794d */ /* 0x000fea0003800000 */
.L_x_26253:
[----:B------:R-:W-:Y:S01]  /*10660*/  STG.E.U16 desc[UR36][R16.64], R2 ;  /* 0x0000000210007986 */ /* 0x000fe2000c101524 */
[----:B------:R-:W-:Y:S05]  /*10670*/  EXIT ;  /* 0x000000000000794d */ /* 0x000fea0003800000 */
.L_x_26249:
        /* <DEDUP_REMOVED lines=9> */
.L_x_26256:
[----:B------:R-:W-:-:S04]  /*10710*/  I2FP.F32.U32 R0, R2 ;  /* 0x0000000200007245 */ /* 0x000fc80000201000 */
[----:B------:R-:W-:-:S05]  /*10720*/  F2FP.F16.F32.PACK_AB R0, RZ, R0 ;  /* 0x00000000ff00723e */ /* 0x000fca00000000ff */
[----:B------:R-:W-:Y:S01]  /*10730*/  STG.E.U16 desc[UR36][R16.64], R0 ;  /* 0x0000000010007986 */ /* 0x000fe2000c101524 */
[----:B------:R-:W-:Y:S05]  /*10740*/  EXIT ;  /* 0x000000000000794d */ /* 0x000fea0003800000 */
.L_x_26255:
        /* <DEDUP_REMOVED lines=10> */
.L_x_26258:
[----:B------:R-:W-:-:S04]  /*107f0*/  I2FP.F32.U32 R2, R2 ;  /* 0x0000000200027245 */ /* 0x000fc80000201000 */
[----:B------:R-:W-:-:S04]  /*10800*/  F2FP.F16.F32.PACK_AB R3, RZ, R2 ;  /* 0x00000002ff03723e */ /* 0x000fc800000000ff */
[----:B------:R-:W-:-:S05]  /*10810*/  PRMT R3, R3, 0x5410, RZ ;  /* 0x0000541003037816 */ /* 0x000fca00000000ff */
[----:B------:R-:W-:Y:S01]  /*10820*/  STG.E desc[UR36][R16.64], R3 ;  /* 0x0000000310007986 */ /* 0x000fe2000c101924 */
[----:B------:R-:W-:Y:S05]  /*10830*/  EXIT ;  /* 0x000000000000794d */ /* 0x000fea0003800000 */
.L_x_26257:
[----:B------:R-:W0:Y:S02]  /*10840*/  I2F.F64.U32 R2, R2 ;  /* 0x0000000200027312 */ /* 0x000e240000201800 */
[----:B0-----:R-:W-:Y:S01]  /*10850*/  STG.E.64 desc[UR36][R16.64], R2 ;  /* 0x0000000210007986 */ /* 0x001fe2000c101b24 */
[----:B------:R-:W-:Y:S05]  /*10860*/  EXIT ;  /* 0x000000000000794d */ /* 0x000fea0003800000 */
.L_x_26248:
        /* <DEDUP_REMOVED lines=10> */
.L_x_26261:
[----:B------:R-:W0:Y:S01]  /*10910*/  I2F.F64.U32 R4, R2 ;  /* 0x0000000200047312 */ /* 0x000e220000201800 */
[----:B------:R-:W-:-:S05]  /*10920*/  CS2R R6, SRZ ;  /* 0x0000000000067805 */ /* 0x000fca000001ff00 */
[----:B0-----:R-:W-:Y:S01]  /*10930*/  STG.E.128 desc[UR36][R16.64], R4 ;  /* 0x0000000410007986 */ /* 0x001fe2000c101d24 */
[----:B------:R-:W-:Y:S05]  /*10940*/  EXIT ;  /* 0x000000000000794d */ /* 0x000fea0003800000 */
.L_x_26260:
        /* <DEDUP_REMOVED lines=21> */
.L_x_26265:
[----:B------:R-:W-:Y:S05]  /*10aa0*/  BSYNC B0 ;  /* 0x0000000000007941 */ /* 0x000fea0003800000 */
.L_x_26264:
[----:B------:R-:W-:-:S05]  /*10ab0*/  LOP3.LUT R3, R0, R3, RZ, 0xfc, !PT ;  /* 0x0000000300037212 */ /* 0x000fca00078efcff */
[----:B------:R-:W-:Y:S01]  /*10ac0*/  STG.E.U8 desc[UR36][R16.64], R3 ;  /* 0x0000000310007986 */ /* 0x000fe2000c101124 */
[----:B------:R-:W-:Y:S05]  /*10ad0*/  EXIT ;  /* 0x000000000000794d */ /* 0x000fea0003800000 */
.L_x_26263:
        /* <DEDUP_REMOVED lines=13> */
.L_x_26267:
[----:B------:R-:W-:Y:S01]  /*10bb0*/  IMAD.MOV.U32 R0, RZ, RZ, 0x7f ;  /* 0x0000007fff007424 */ /* 0x000fe200078e00ff */
[----:B------:R-:W-:-:S04]  /*10bc0*/  ISETP.GT.U32.AND P0, PT, R2, 0x7f800000, PT ;  /* 0x7f8000000200780c */ /* 0x000fc80003f04070 */
[----:B------:R-:W-:-:S09]  /*10bd0*/  SEL R0, R0, 0x7c, P0 ;  /* 0x0000007c00007807 */ /* 0x000fd20000000000 */
.L_x_26268:
[----:B------:R-:W-:Y:S05]  /*10be0*/  BSYNC B0 ;  /* 0x0000000000007941 */ /* 0x000fea0003800000 */
.L_x_26266:
[----:B------:R-:W-:-:S04]  /*10bf0*/  LOP3.LUT R2, R3, 0x80000000, RZ, 0xc0, !PT ;  /* 0x8000000003027812 */ /* 0x000fc800078ec0ff */
[----:B------:R-:W-:-:S04]  /*10c00*/  SHF.R.U32.HI R3, RZ, 0x18, R2 ;  /* 0x00000018ff037819 */ /* 0x000fc80000011602 */
[----:B------:R-:W-:-:S05]  /*10c10*/  LOP3.LUT R3, R0, R3, RZ, 0xfc, !PT ;  /* 0x0000000300037212 */ /* 0x000fca00078efcff */
[----:B------:R-:W-:Y:S01]  /*10c20*/  STG.E.U8 desc[UR36][R16.64], R3 ;  /* 0x0000000310007986 */ /* 0x000fe2000c101124 */
[----:B------:R-:W-:Y:S05]  /*10c30*/  EXIT ;  /* 0x000000000000794d */ /* 0x000fea0003800000 */
.L_x_26262:
[----:B------:R-:W-:-:S04]  /*10c40*/  I2FP.F32.U32 R0, R2 ;  /* 0x0000000200007245 */ /* 0x000fc80000201000 */
[----:B------:R-:W-:-:S05]  /*10c50*/  F2FP.BF16.F32.PACK_AB R0, RZ, R0 ;  /* 0x00000000ff00723e */ /* 0x000fca00000010ff */
[----:B------:R-:W-:Y:S01]  /*10c60*/  STG.E.U16 desc[UR36][R16.64], R0 ;  /* 0x0000000010007986 */ /* 0x000fe2000c101524 */
[----:B------:R-:W-:Y:S05]  /*10c70*/  EXIT ;  /* 0x000000000000794d */ /* 0x000fea0003800000 */
.L_x_26259:
        /* <DEDUP_REMOVED lines=10> */
.L_x_26271:
        /* <DEDUP_REMOVED lines=17> */
.L_x_26274:
[----:B------:R-:W-:-:S04]  /*10e30*/  LOP3.LUT R2, R3, 0x80000000, RZ, 0xc0, !PT ;  /* 0x8000000003027812 */ /* 0x000fc800078ec0ff */
[----:B------:R-:W-:-:S04]  /*10e40*/  SHF.R.U32.HI R3, RZ, 0x18, R2 ;  /* 0x00000018ff037819 */ /* 0x000fc80000011602 */
[----:B------:R-:W-:-:S04]  /*10e50*/  LOP3.LUT R0, R0, R3, RZ, 0xfc, !PT ;  /* 0x0000000300007212 */ /* 0x000fc800078efcff */
[----:B------:R-:W-:-:S07]  /*10e60*/  PRMT R8, R0, 0x7610, R8 ;  /* 0x0000761000087816 */ /* 0x000fce0000000008 */
.L_x_26273:
[----:B------:R-:W-:Y:S05]  /*10e70*/  BSYNC B0 ;  /* 0x0000000000007941 */ /* 0x000fea0003800000 */
.L_x_26272:
[----:B------:R-:W-:Y:S01]  /*10e80*/  STG.E.U8 desc[UR36][R16.64], R8 ;  /* 0x0000000810007986 */ /* 0x000fe2000c101124 */
[----:B------:R-:W-:Y:S05]  /*10e90*/  EXIT ;  /* 0x000000000000794d */ /* 0x000fea0003800000 */
.L_x_26270:
        /* <DEDUP_REMOVED lines=17> */
.L_x_26277:
[----:B------:R-:W-:-:S04]  /*10fb0*/  LOP3.LUT R2, R3, 0x80000000, RZ, 0xc0, !PT ;  /* 0x8000000003027812 */ /* 0x000fc800078ec0ff */
[----:B------:R-:W-:-:S04]  /*10fc0*/  SHF.R.U32.HI R3, RZ, 0x18, R2 ;  /* 0x00000018ff037819 */ /* 0x000fc80000011602 */
[----:B------:R-:W-:-:S04]  /*10fd0*/  LOP3.LUT R0, R0, R3, RZ, 0xfc, !PT ;  /* 0x0000000300007212 */ /* 0x000fc800078efcff */
[----:B------:R-:W-:-:S07]  /*10fe0*/  PRMT R8, R0, 0x7610, R8 ;  /* 0x0000761000087816 */ /* 0x000fce0000000008 */
.L_x_26276:
[----:B------:R-:W-:Y:S05]  /*10ff0*/  BSYNC B0 ;  /* 0x0000000000007941 */ /* 0x000fea0003800000 */
.L_x_26275:
[----:B------:R-:W-:Y:S01]  /*11000*/  STG.E.U8 desc[UR36][R16.64], R8 ;  /* 0x0000000810007986 */ /* 0x000fe2000c101124 */
[----:B------:R-:W-:Y:S05]  /*11010*/  EXIT ;  /* 0x000000000000794d */ /* 0x000fea0003800000 */
.L_x_26269:
        /* <DEDUP_REMOVED lines=22> */
.L_x_26252:
        /* <DEDUP_REMOVED lines=16> */
.L_x_26280:
[----:B------:R-:W-:Y:S05]  /*11280*/  EXIT ;  /* 0x000000000000794d */ /* 0x000fea0003800000 */
.L_x_26279:
[----:B------:R-:W-:-:S05]  /*11290*/  IMAD.MOV.U32 R3, RZ, RZ, RZ ;  /* 0x000000ffff037224 */ /* 0x000fca00078e00ff */
[----:B------:R-:W-:Y:S01]  /*112a0*/  STG.E.64 desc[UR36][R16.64], R2 ;  /* 0x0000000210007986 */ /* 0x000fe2000c101b24 */
[----:B------:R-:W-:Y:S05]  /*112b0*/  EXIT ;  /* 0x000000000000794d */ /* 0x000fea0003800000 */
.L_x_26278:
[----:B------:R-:W-:Y:S01]  /*112c0*/  STG.E desc[UR36][R16.64], R2 ;  /* 0x0000000210007986 */ /* 0x000fe2000c101924 */
[----:B------:R-:W-:Y:S05]  /*112d0*/  EXIT ;  /* 0x000000000000794d */ /* 0x000fea0003800000 */
.L_x_26281:
        /* <DEDUP_REMOVED lines=10> */
.L_x_42348:


//--------------------- .text._ZN2at6native27unrolled_elementwise_kernelINS0_13BinaryFunctorIbbbZNS0_19minimum_kernel_cudaERNS_18TensorIteratorBaseEEUlbbE_EESt5arrayIPcLm3EELi4E23TrivialOffsetCalculatorILi2EjESA_ILi1EjENS0_6memory12LoadWithCastILi2EEENSD_13StoreWithCastILi1EEEEEviT_T0_T2_T3_T4_T5_ --------------------------
	.section	.text._ZN2at6native27unrolled_elementwise_kernelINS0_13BinaryFunctorIbbbZNS0_19minimum_kernel_cudaERNS_18TensorIteratorBaseEEUlbbE_EESt5arrayIPcLm3EELi4E23TrivialOffsetCalculatorILi2EjESA_ILi1EjENS0_6memory12LoadWithCastILi2EEENSD_13StoreWithCastILi1EEEEEviT_T0_T2_T3_T4_T5_,"ax",@progbits
	.align	128
        .global         _ZN2at6native27unrolled_elementwise_kernelINS0_13BinaryFunctorIbbbZNS0_19minimum_kernel_cudaERNS_18TensorIteratorBaseEEUlbbE_EESt5arrayIPcLm3EELi4E23TrivialOffsetCalculatorILi2EjESA_ILi1EjENS0_6memory12LoadWithCastILi2EEENSD_13StoreWithCastILi1EEEEEviT_T0_T2_T3_T4_T5_
        .type           _ZN2at6native27unrolled_elementwise_kernelINS0_13BinaryFunctorIbbbZNS0_19minimum_kernel_cudaERNS_18TensorIteratorBaseEEUlbbE_EESt5arrayIPcLm3EELi4E23TrivialOffsetCalculatorILi2EjESA_ILi1EjENS0_6memory12LoadWithCastILi2EEENSD_13StoreWithCastILi1EEEEEviT_T0_T2_T3_T4_T5_,@function
        .size           _ZN2at6native27unrolled_elementwise_kernelINS0_13BinaryFunctorIbbbZNS0_19minimum_kernel_cudaERNS_18TensorIteratorBaseEEUlbbE_EESt5arrayIPcLm3EELi4E23TrivialOffsetCalculatorILi2EjESA_ILi1EjENS0_6memory12LoadWithCastILi2EEENSD_13StoreWithCastILi1EEEEEviT_T0_T2_T3_T4_T5_,(.L_x_42349 - _ZN2at6native27unrolled_elementwise_kernelINS0_13BinaryFunctorIbbbZNS0_19minimum_kernel_cudaERNS_18TensorIteratorBaseEEUlbbE_EESt5arrayIPcLm3EELi4E23TrivialOffsetCalculatorILi2EjESA_ILi1EjENS0_6memory12LoadWithCastILi2EEENSD_13StoreWithCastILi1EEEEEviT_T0_T2_T3_T4_T5_)
        .other          _ZN2at6native27unrolled_elementwise_kernelINS0_13BinaryFunctorIbbbZNS0_19minimum_kernel_cudaERNS_18TensorIteratorBaseEEUlbbE_EESt5arrayIPcLm3EELi4E23TrivialOffsetCalculatorILi2EjESA_ILi1EjENS0_6memory12LoadWithCastILi2EEENSD_13StoreWithCastILi1EEEEEviT_T0_T2_T3_T4_T5_,@"STO_CUDA_ENTRY STV_DEFAULT"
_ZN2at6native27unrolled_elementwise_kernelINS0_13BinaryFunctorIbbbZNS0_19minimum_kernel_cudaERNS_18TensorIteratorBaseEEUlbbE_EESt5arrayIPcLm3EELi4E23TrivialOffsetCalculatorILi2EjESA_ILi1EjENS0_6memory12LoadWithCastILi2EEENSD_13StoreWithCastILi1EEEEEviT_T0_T2_T3_T4_T5_:
.text._ZN2at6native27unrolled_elementwise_kernelINS0_13BinaryFunctorIbbbZNS0_19minimum_kernel_cudaERNS_18TensorIteratorBaseEEUlbbE_EESt5arrayIPcLm3EELi4E23TrivialOffsetCalculatorILi2EjESA_ILi1EjENS0_6memory12LoadWithCastILi2EEENSD_13StoreWithCastILi1EEEEEviT_T0_T2_T3_T4_T5_:
        /* <DEDUP_REMOVED lines=35> */
.L_x_26287:
[----:B------:R-:W2:Y:S02]  /*0230*/  LDG.E.U8 R4, desc[UR36][R4.64] ;  /* 0x0000002404047981 */ /* 0x000ea4000c1e1100 */
[----:B--2---:R-:W-:-:S04]  /*0240*/  ISETP.NE.AND P0, PT, R4, RZ, PT ;  /* 0x000000ff0400720c */ /* 0x004fc80003f05270 */
[----:B------:R-:W-:Y:S01]  /*0250*/  P2R R18, PR, RZ, 0x1 ;  /* 0x00000001ff127803 */ /* 0x000fe20000000000 */
[----:B------:R-:W-:Y:S08]  /*0260*/  BRA `(.L_x_26289) ;  /* 0x0000000c00c47947 */ /* 0x000ff00003800000 */
.L_x_26286:
        /* <DEDUP_REMOVED lines=11> */
.L_x_26291:
[----:B------:R-:W2:Y:S02]  /*0320*/  LDG.E R4, desc[UR36][R4.64] ;  /* 0x0000002404047981 */ /* 0x000ea4000c1e1900 */
[----:B--2---:R-:W-:-:S04]  /*0330*/  ISETP.NE.AND P0, PT, R4, RZ, PT ;  /* 0x000000ff0400720c */ /* 0x004fc80003f05270 */
[----:B------:R-:W-:Y:S01]  /*0340*/  P2R R18, PR, RZ, 0x1 ;  /* 0x00000001ff127803 */ /* 0x000fe20000000000 */
[----:B------:R-:W-:Y:S08]  /*0350*/  BRA `(.L_x_26289) ;  /* 0x0000000c00887947 */ /* 0x000ff00003800000 */
.L_x_26290:
[----:B------:R-:W2:Y:S02]  /*0360*/  LDG.E.U16 R4, desc[UR36][R4.64] ;  /* 0x0000002404047981 */ /* 0x000ea4000c1e1500 */
[----:B--2---:R-:W-:-:S04]  /*0370*/  ISETP.NE.AND P0, PT, R4, RZ, PT ;  /* 0x000000ff0400720c */ /* 0x004fc80003f05270 */
[----:B------:R-:W-:Y:S01]  /*0380*/  P2R R18, PR, RZ, 0x1 ;  /* 0x00000001ff127803 */ /* 0x000fe20000000000 */
[----:B------:R-:W-:Y:S08]  /*0390*/  BRA `(.L_x_26289) ;  /* 0x0000000c00787947 */ /* 0x000ff00003800000 */
.L_x_26285:
        /* <DEDUP_REMOVED lines=10> */
.L_x_26293:
[----:B------:R-:W2:Y:S02]  /*0440*/  LDG.E.U16 R0, desc[UR36][R4.64] ;  /* 0x0000002404007981 */ /* 0x000ea4000c1e1500 */
[----:B--2---:R-:W-:-:S05]  /*0450*/  HADD2.F32 R0, -RZ, R0.H0_H0 ;  /* 0x20000000ff007230 */ /* 0x004fca0000004100 */
[----:B------:R-:W-:-:S04]  /*0460*/  FSETP.NEU.FTZ.AND P0, PT, R0, RZ, PT ;  /* 0x000000ff0000720b */ /* 0x000fc80003f1d000 */
[----:B------:R-:W-:Y:S01]  /*0470*/  P2R R18, PR, RZ, 0x1 ;  /* 0x00000001ff127803 */ /* 0x000fe20000000000 */
[----:B------:R-:W-:Y:S08]  /*0480*/  BRA `(.L_x_26289) ;  /* 0x0000000c003c7947 */ /* 0x000ff00003800000 */
.L_x_26292:
        /* <DEDUP_REMOVED lines=12> */
.L_x_26295:
        /* <DEDUP_REMOVED lines=11> */
.L_x_26294:
[----:B------:R-:W2:Y:S02]  /*0600*/  LDG.E.64 R4, desc[UR36][R4.64] ;  /* 0x0000002404047981 */ /* 0x000ea4000c1e1b00 */
[----:B--2---:R-:W-:-:S06]  /*0610*/  DSETP.NEU.AND P0, PT, R4, RZ, PT ;  /* 0x000000ff0400722a */ /* 0x004fcc0003f0d000 */
[----:B------:R-:W-:Y:S01]  /*0620*/  P2R R18, PR, RZ, 0x1 ;  /* 0x00000001ff127803 */ /* 0x000fe20000000000 */
[----:B------:R-:W-:Y:S07]  /*0630*/  BRA `(.L_x_26289) ;  /* 0x0000000800d07947 */ /* 0x000fee0003800000 */
.L_x_26284:
        /* <DEDUP_REMOVED lines=12> */
.L_x_26298:
[----:B------:R-:W2:Y:S02]  /*0700*/  LDG.E.128 R4, desc[UR36][R4.64] ;  /* 0x0000002404047981 */ /* 0x000ea4000c1e1d00 */
[----:B--2---:R-:W-:-:S06]  /*0710*/  DSETP.NEU.AND P0, PT, R6, RZ, PT ;  /* 0x000000ff0600722a */ /* 0x004fcc0003f0d000 */
[----:B------:R-:W-:-:S06]  /*0720*/  DSETP.NEU.OR P0, PT, R4, RZ, P0 ;  /* 0x000000ff0400722a */ /* 0x000fcc000070d400 */
[----:B------:R-:W-:Y:S01]  /*0730*/  P2R R18, PR, RZ, 0x1 ;  /* 0x00000001ff127803 */ /* 0x000fe20000000000 */
[----:B------:R-:W-:Y:S07]  /*0740*/  BRA `(.L_x_26289) ;  /* 0x00000008008c7947 */ /* 0x000fee0003800000 */
.L_x_26297:
        /* <DEDUP_REMOVED lines=28> */
.L_x_26300:
        /* <DEDUP_REMOVED lines=12> */
[----:B------:R-:W-:-:S04]  /*09d0*/  FSETP.NEU.FTZ.AND P0, PT, R0, RZ, PT ;  /* 0x000000ff0000720b */ /* 0x000fc80003f1d000 */
[----:B------:R-:W-:Y:S01]  /*09e0*/  P2R R18, PR, RZ, 0x1 ;  /* 0x00000001ff127803 */ /* 0x000fe20000000000 */
[----:B------:R-:W-:Y:S08]  /*09f0*/  BRA `(.L_x_26289) ;  /* 0x0000000400e07947 */ /* 0x000ff00003800000 */
.L_x_26299:
[----:B------:R-:W2:Y:S02]  /*0a00*/  LDG.E.U16 R0, desc[UR36][R4.64] ;  /* 0x0000002404007981 */ /* 0x000ea4000c1e1500 */
[----:B--2---:R-:W-:-:S05]  /*0a10*/  IMAD.U32 R0, R0, 0x10000, RZ ;  /* 0x0001000000007824 */ /* 0x004fca00078e00ff */
[----:B------:R-:W-:-:S04]  /*0a20*/  FSETP.NEU.FTZ.AND P0, PT, R0, RZ, PT ;  /* 0x000000ff0000720b */ /* 0x000fc80003f1d000 */
[----:B------:R-:W-:Y:S01]  /*0a30*/  P2R R18, PR, RZ, 0x1 ;  /* 0x00000001ff127803 */ /* 0x000fe20000000000 */
[----:B------:R-:W-:Y:S08]  /*0a40*/  BRA `(.L_x_26289) ;  /* 0x0000000400cc7947 */ /* 0x000ff00003800000 */
.L_x_26296:
        /* <DEDUP_REMOVED lines=12> */
.L_x_26303:
        /* <DEDUP_REMOVED lines=21> */
.L_x_26307:
[----:B------:R-:W-:Y:S05]  /*0c60*/  BSYNC B1 ;  /* 0x0000000000017941 */ /* 0x000fea0003800000 */
.L_x_26306:
[----:B------:R-:W-:Y:S01]  /*0c70*/  LEA R5, R0, 0x3b800000, 0x17 ;  /* 0x3b80000000057811 */ /* 0x000fe200078eb8ff */
[----:B------:R-:W-:-:S05]  /*0c80*/  IMAD.SHL.U32 R0, R3, 0x100000, RZ ;  /* 0x0010000003007824 */ /* 0x000fca00078e00ff */
[----:B------:R-:W-:-:S07]  /*0c90*/  LOP3.LUT R0, R5, R0, R6, 0xfe, !PT ;  /* 0x0000000005007212 */ /* 0x000fce00078efe06 */
.L_x_26305:
[----:B------:R-:W-:Y:S05]  /*0ca0*/  BSYNC B0 ;  /* 0x0000000000007941 */ /* 0x000fea0003800000 */
.L_x_26304:
[----:B------:R-:W-:-:S04]  /*0cb0*/  FSETP.NEU.FTZ.AND P0, PT, R0, RZ, PT ;  /* 0x000000ff0000720b */ /* 0x000fc80003f1d000 */
[----:B------:R-:W-:Y:S01]  /*0cc0*/  P2R R18, PR, RZ, 0x1 ;  /* 0x00000001ff127803 */ /* 0x000fe20000000000 */
[----:B------:R-:W-:Y:S08]  /*0cd0*/  BRA `(.L_x_26289) ;  /* 0x0000000400287947 */ /* 0x000ff00003800000 */
.L_x_26302:
        /* <DEDUP_REMOVED lines=21> */
.L_x_26311:
[----:B------:R-:W-:Y:S05]  /*0e30*/  BSYNC B1 ;  /* 0x0000000000017941 */ /* 0x000fea0003800000 */
.L_x_26310:
[----:B------:R-:W-:Y:S01]  /*0e40*/  LEA R5, R0, 0x37800000, 0x17 ;  /* 0x3780000000057811 */ /* 0x000fe200078eb8ff */
[----:B------:R-:W-:-:S05]  /*0e50*/  IMAD.SHL.U32 R0, R3, 0x200000, RZ ;  /* 0x0020000003007824 */ /* 0x000fca00078e00ff */
[----:B------:R-:W-:-:S07]  /*0e60*/  LOP3.LUT R0, R5, R0, R6, 0xfe, !PT ;  /* 0x0000000005007212 */ /* 0x000fce00078efe06 */
.L_x_26309:
[----:B------:R-:W-:Y:S05]  /*0e70*/  BSYNC B0 ;  /* 0x0000000000007941 */ /* 0x000fea0003800000 */
.L_x_26308:
[----:B------:R-:W-:-:S04]  /*0e80*/  FSETP.NEU.FTZ.AND P0, PT, R0, RZ, PT ;  /* 0x000000ff0000720b */ /* 0x000fc80003f1d000 */
[----:B------:R-:W-:Y:S01]  /*0e90*/  P2R R18, PR, RZ, 0x1 ;  /* 0x00000001ff127803 */ /* 0x000fe20000000000 */
[----:B------:R-:W-:Y:S08]  /*0ea0*/  BRA `(.L_x_26289) ;  /* 0x0000000000b47947 */ /* 0x000ff00003800000 */
.L_x_26301:
        /* <DEDUP_REMOVED lines=14> */
.L_x_26315:
[----:B------:R-:W-:Y:S05]  /*0f90*/  BSYNC B0 ;  /* 0x0000000000007941 */ /* 0x000fea0003800000 */
.L_x_26314:
[----:B------:R-:W-:-:S04]  /*0fa0*/  FSETP.NEU.FTZ.AND P0, PT, R0, RZ, PT ;  /* 0x000000ff0000720b */ /* 0x000fc80003f1d000 */
[----:B------:R-:W-:Y:S01]  /*0fb0*/  P2R R18, PR, RZ, 0x1 ;  /* 0x00000001ff127803 */ /* 0x000fe20000000000 */
[----:B------:R-:W-:Y:S08]  /*0fc0*/  BRA `(.L_x_26289) ;  /* 0x00000000006c7947 */ /* 0x000ff00003800000 */
.L_x_26288:
        /* <DEDUP_REMOVED lines=16> */
.L_x_26316:
[----:B------:R-:W-:-:S04]  /*10d0*/  PLOP3.LUT P0, PT, PT, PT, PT, 0x8, 0x0 ;  /* 0x000000000000781c */ /* 0x000fc80003f0e170 */
[----:B------:R-:W-:Y:S01]  /*10e0*/  P2R R18, PR, RZ, 0x1 ;  /* 0x00000001ff127803 */ /* 0x000fe20000000000 */
[----:B------:R-:W-:Y:S08]  /*10f0*/  BRA `(.L_x_26289) ;  /* 0x0000000000207947 */ /* 0x000ff00003800000 */
.L_x_26313:
[----:B------:R-:W2:Y:S02]  /*1100*/  LDG.E.64 R4, desc[UR36][R4.64] ;  /* 0x0000002404047981 */ /* 0x000ea4000c1e1b00 */
[----:B--2---:R-:W-:-:S04]  /*1110*/  ISETP.NE.U32.AND P0, PT, R4, RZ, PT ;  /* 0x000000ff0400720c */ /* 0x004fc80003f05070 */
[----:B------:R-:W-:-:S04]  /*1120*/  ISETP.NE.AND.EX P0, PT, R5, RZ, PT, P0 ;  /* 0x000000ff0500720c */ /* 0x000fc80003f05300 */
[----:B------:R-:W-:Y:S01]  /*1130*/  P2R R18, PR, RZ, 0x1 ;  /* 0x00000001ff127803 */ /* 0x000fe20000000000 */
[----:B------:R-:W-:Y:S08]  /*1140*/  BRA `(.L_x_26289) ;  /* 0x00000000000c7947 */ /* 0x000ff00003800000 */
.L_x_26312:
[----:B------:R-:W2:Y:S02]  /*1150*/  LDG.E R4, desc[UR36][R4.64] ;  /* 0x0000002404047981 */ /* 0x000ea4000c1e1900 */
[----:B--2---:R-:W-:-:S04]  /*1160*/  ISETP.NE.AND P0, PT, R4, RZ, PT ;  /* 0x000000ff0400720c */ /* 0x004fc80003f05270 */
[----:B------:R-:W-:-:S09]  /*1170*/  P2R R18, PR, RZ, 0x1 ;  /* 0x00000001ff127803 */ /* 0x000fd20000000000 */
.L_x_26289:
[----:B------:R-:W0:Y:S01]  /*1180*/  LDC.64 R4, c[0x0][0x228] ;  /* 0x00008a00ff047b82 */ /* 0x000e220000000a00 */
        /* <DEDUP_REMOVED lines=18> */
.L_x_26320:
[----:B------:R-:W2:Y:S02]  /*12b0*/  LDG.E.U8 R4, desc[UR36][R4.64] ;  /* 0x0000002404047981 */ /* 0x000ea4000c1e1100 */
[----:B--2---:R-:W-:Y:S01]  /*12c0*/  ISETP.NE.AND P0, PT, R4, RZ, PT ;  /* 0x000000ff0400720c */ /* 0x004fe20003f05270 */
[----:B------:R-:W-:-:S12]  /*12d0*/  BRA `(.L_x_26322) ;  /* 0x0000000c00747947 */ /* 0x000fd80003800000 */
.L_x_26319:
        /* <DEDUP_REMOVED lines=10> */
.L_x_26324:
[----:B------:R-:W2:Y:S02]  /*1380*/  LDG.E R4, desc[UR36][R4.64] ;  /* 0x0000002404047981 */ /* 0x000ea4000c1e1900 */
[----:B--2---:R-:W-:Y:S01]  /*1390*/  ISETP.NE.AND P0, PT, R4, RZ, PT ;  /* 0x000000ff0400720c */ /* 0x004fe20003f05270 */
[----:B------:R-:W-:-:S12]  /*13a0*/  BRA `(.L_x_26322) ;  /* 0x0000000c00407947 */ /* 0x000fd80003800000 */
.L_x_26323:
[----:B------:R-:W2:Y:S02]  /*13b0*/  LDG.E.U16 R4, desc[UR36][R4.64] ;  /* 0x0000002404047981 */ /* 0x000ea4000c1e1500 */
[----:B--2---:R-:W-:Y:S01]  /*13c0*/  ISETP.NE.AND P0, PT, R4, RZ, PT ;  /* 0x000000ff0400720c */ /* 0x004fe20003f05270 */
[----:B------:R-:W-:-:S12]  /*13d0*/  BRA `(.L_x_26322) ;  /* 0x0000000c00347947 */ /* 0x000fd80003800000 */
.L_x_26318:
        /* <DEDUP_REMOVED lines=9> */
.L_x_26326:
[----:B------:R-:W2:Y:S02]  /*1470*/  LDG.E.U16 R0, desc[UR36][R4.64] ;  /* 0x0000002404007981 */ /* 0x000ea4000c1e1500 */
[----:B--2---:R-:W-:-:S05]  /*1480*/  HADD2.F32 R0, -RZ, R0.H0_H0 ;  /* 0x20000000ff007230 */ /* 0x004fca0000004100 */
[----:B------:R-:W-:Y:S01]  /*1490*/  FSETP.NEU.FTZ.AND P0, PT, R0, RZ, PT ;  /* 0x000000ff0000720b */ /* 0x000fe20003f1d000 */
[----:B------:R-:W-:-:S12]  /*14a0*/  BRA `(.L_x_26322) ;  /* 0x0000000c00007947 */ /* 0x000fd80003800000 */
.L_x_26325:
        /* <DEDUP_REMOVED lines=11> */
.L_x_26328:
        /* <DEDUP_REMOVED lines=10> */
.L_x_26327:
[----:B------:R-:W2:Y:S02]  /*1600*/  LDG.E.64 R4, desc[UR36][R4.64] ;  /* 0x0000002404047981 */ /* 0x000ea4000c1e1b00 */
[----:B--2---:R-:W-:Y:S01]  /*1610*/  DSETP.NEU.AND P0, PT, R4, RZ, PT ;  /* 0x000000ff0400722a */ /* 0x004fe20003f0d000 */
[----:B------:R-:W-:-:S13]  /*1620*/  BRA `(.L_x_26322) ;  /* 0x0000000800a07947 */ /* 0x000fda0003800000 */
.L_x_26317:
        /* <DEDUP_REMOVED lines=11> */
.L_x_26331:
[----:B------:R-:W2:Y:S02]  /*16e0*/  LDG.E.128 R4, desc[UR36][R4.64] ;  /* 0x0000002404047981 */ /* 0x000ea4000c1e1d00 */
[----:B--2---:R-:W-:-:S06]  /*16f0*/  DSETP.NEU.AND P0, PT, R6, RZ, PT ;  /* 0x000000ff0600722a */ /* 0x004fcc0003f0d000 */
[----:B------:R-:W-:Y:S01]  /*1700*/  DSETP.NEU.OR P0, PT, R4, RZ, P0 ;  /* 0x000000ff0400722a */ /* 0x000fe2000070d400 */
[----:B------:R-:W-:-:S13]  /*1710*/  BRA `(.L_x_26322) ;  /* 0x0000000800647947 */ /* 0x000fda0003800000 */
.L_x_26330:
        /* <DEDUP_REMOVED lines=27> */
.L_x_26333:
        /* <DEDUP_REMOVED lines=14> */
.L_x_26332:
[----:B------:R-:W2:Y:S02]  /*19b0*/  LDG.E.U16 R0, desc[UR36][R4.64] ;  /* 0x0000002404007981 */ /* 0x000ea4000c1e1500 */
[----:B--2---:R-:W-:-:S05]  /*19c0*/  IMAD.U32 R0, R0, 0x10000, RZ ;  /* 0x0001000000007824 */ /* 0x004fca00078e00ff */
[----:B------:R-:W-:Y:S01]  /*19d0*/  FSETP.NEU.FTZ.AND P0, PT, R0, RZ, PT ;  /* 0x000000ff0000720b */ /* 0x000fe20003f1d000 */
[----:B------:R-:W-:-:S12]  /*19e0*/  BRA `(.L_x_26322) ;  /* 0x0000000400b07947 */ /* 0x000fd80003800000 */
.L_x_26329:
        /* <DEDUP_REMOVED lines=11> */
.L_x_26336:
        /* <DEDUP_REMOVED lines=21> */
.L_x_26340:
[----:B------:R-:W-:Y:S05]  /*1bf0*/  BSYNC B1 ;  /* 0x0000000000017941 */ /* 0x000fea0003800000 */
.L_x_26339:
[----:B------:R-:W-:Y:S01]  /*1c00*/  LEA R5, R0, 0x3b800000, 0x17 ;  /* 0x3b80000000057811 */ /* 0x000fe200078eb8ff */
[----:B------:R-:W-:-:S05]  /*1c10*/  IMAD.SHL.U32 R0, R3, 0x100000, RZ ;  /* 0x0010000003007824 */ /* 0x000fca00078e00ff */
[----:B------:R-:W-:-:S07]  /*1c20*/  LOP3.LUT R0, R5, R0, R6, 0xfe, !PT ;  /* 0x0000000005007212 */ /* 0x000fce00078efe06 */
.L_x_26338:
[----:B------:R-:W-:Y:S05]  /*1c30*/  BSYNC B0 ;  /* 0x0000000000007941 */ /* 0x000fea0003800000 */
.L_x_26337:
[----:B------:R-:W-:Y:S01]  /*1c40*/  FSETP.NEU.FTZ.AND P0, PT, R0, RZ, PT ;  /* 0x000000ff0000720b */ /* 0x000fe20003f1d000 */
[----:B------:R-:W-:-:S12]  /*1c50*/  BRA `(.L_x_26322) ;  /* 0x0000000400147947 */ /* 0x000fd80003800000 */
.L_x_26335:
        /* <DEDUP_REMOVED lines=21> */
.L_x_26344:
[----:B------:R-:W-:Y:S05]  /*1db0*/  BSYNC B1 ;  /* 0x0000000000017941 */ /* 0x000fea0003800000 */
.L_x_26343:
[----:B------:R-:W-:Y:S01]  /*1dc0*/  LEA R5, R0, 0x37800000, 0x17 ;  /* 0x3780000000057811 */ /* 0x000fe200078eb8ff */
[----:B------:R-:W-:-:S05]  /*1dd0*/  IMAD.SHL.U32 R0, R3, 0x200000, RZ ;  /* 0x0020000003007824 */ /* 0x000fca00078e00ff */
[----:B------:R-:W-:-:S07]  /*1de0*/  LOP3.LUT R0, R5, R0, R6, 0xfe, !PT ;  /* 0x0000000005007212 */ /* 0x000fce00078efe06 */
.L_x_26342:
[----:B------:R-:W-:Y:S05]  /*1df0*/  BSYNC B0 ;  /* 0x0000000000007941 */ /* 0x000fea0003800000 */
.L_x_26341:
[----:B------:R-:W-:Y:S01]  /*1e00*/  FSETP.NEU.FTZ.AND P0, PT, R0, RZ, PT ;  /* 0x000000ff0000720b */ /* 0x000fe20003f1d000 */
[----:B------:R-:W-:-:S12]  /*1e10*/  BRA `(.L_x_26322) ;  /* 0x0000000000a47947 */ /* 0x000fd80003800000 */
.L_x_26334:
        /* <DEDUP_REMOVED lines=14> */
.L_x_26348:
[----:B------:R-:W-:Y:S05]  /*1f00*/  BSYNC B0 ;  /* 0x0000000000007941 */ /* 0x000fea0003800000 */
.L_x_26347:
[----:B------:R-:W-:Y:S01]  /*1f10*/  FSETP.NEU.FTZ.AND P0, PT, R0, RZ, PT ;  /* 0x000000ff0000720b */ /* 0x000fe20003f1d000 */
[----:B------:R-:W-:-:S12]  /*1f20*/  BRA `(.L_x_26322) ;  /* 0x0000000000607947 */ /* 0x000fd80003800000 */
.L_x_26321:
        /* <DEDUP_REMOVED lines=16> */
.L_x_26349:
[----:B------:R-:W-:Y:S01]  /*2030*/  PLOP3.LUT P0, PT, PT, PT, PT, 0x8, 0x0 ;  /* 0x000000000000781c */ /* 0x000fe20003f0e170 */
[----:B------:R-:W-:-:S12]  /*2040*/  BRA `(.L_x_26322) ;  /* 0x0000000000187947 */ /* 0x000fd80003800000 */
.L_x_26346:
[----:B------:R-:W2:Y:S02]  /*2050*/  LDG.E.64 R4, desc[UR36][R4.64] ;  /* 0x0000002404047981 */ /* 0x000ea4000c1e1b00 */
[----:B--2---:R-:W-:-:S04]  /*2060*/  ISETP.NE.U32.AND P0, PT, R4, RZ, PT ;  /* 0x000000ff0400720c */ /* 0x004fc80003f05070 */
[----:B------:R-:W-:Y:S01]  /*2070*/  ISETP.NE.AND.EX P0, PT, R5, RZ, PT, P0 ;  /* 0x000000ff0500720c */ /* 0x000fe20003f05300 */
[----:B------:R-:W-:-:S12]  /*2080*/  BRA `(.L_x_26322) ;  /* 0x0000000000087947 */ /* 0x000fd80003800000 */
.L_x_26345:
[----:B------:R-:W2:Y:S02]  /*2090*/  LDG.E R4, desc[UR36][R4.64] ;  /* 0x0000002404047981 */ /* 0x000ea4000c1e1900 */
[----:B--2---:R-:W-:-:S13]  /*20a0*/  ISETP.NE.AND P0, PT, R4, RZ, PT ;  /* 0x000000ff0400720c */ /* 0x004fda0003f05270 */
.L_x_26322:
[----:B------:R-:W-:Y:S01]  /*20b0*/  ISETP.NE.AND P1, PT, R18, RZ, PT ;  /* 0x000000ff1200720c */ /* 0x000fe20003f25270 */
[----:B------:R-:W-:Y:S01]  /*20c0*/  VIADD R25, R25, 0x80 ;  /* 0x0000008019197836 */ /* 0x000fe20000000000 */
[----:B------:R-:W-:Y:S02]  /*20d0*/  SEL R18, RZ, 0x1, !P0 ;  /* 0x00000001ff127807 */ /* 0x000fe40004000000 */
[----:B------:R-:W-:-:S09]  /*20e0*/  SEL R17, RZ, 0x1, !P1 ;  /* 0x00000001ff117807 */ /* 0x000fd20004800000 */
.L_x_26283:
[----:B------:R-:W-:Y:S05]  /*20f0*/  BSYNC B6 ;  /* 0x0000000000067941 */ /* 0x000fea0003800000 */
.L_x_26282:
        /* <DEDUP_REMOVED lines=25> */
.L_x_26355:
[----:B------:R-:W2:Y:S02]  /*2290*/  LDG.E.U8 R4, desc[UR36][R4.64] ;  /* 0x0000002404047981 */ /* 0x000ea4000c1e1100 */
[----:B--2---:R-:W-:-:S04]  /*22a0*/  ISETP.NE.AND P0, PT, R4, RZ, PT ;  /* 0x000000ff0400720c */ /* 0x004fc80003f05270 */
[----:B------:R-:W-:Y:S01]  /*22b0*/  P2R R19, PR, RZ, 0x1 ;  /* 0x00000001ff137803 */ /* 0x000fe20000000000 */
[----:B------:R-:W-:Y:S08]  /*22c0*/  BRA `(.L_x_26357) ;  /* 0x0000000c00c87947 */ /* 0x000ff00003800000 */
.L_x_26354:
        /* <DEDUP_REMOVED lines=11> */
.L_x_26359:
[----:B------:R-:W2:Y:S02]  /*2380*/  LDG.E R4, desc[UR36][R4.64] ;  /* 0x0000002404047981 */ /* 0x000ea4000c1e1900 */
[----:B--2---:R-:W-:-:S04]  /*2390*/  ISETP.NE.AND P0, PT, R4, RZ, PT ;  /* 0x000000ff0400720c */ /* 0x004fc80003f05270 */
[----:B------:R-:W-:Y:S01]  /*23a0*/  P2R R19, PR, RZ, 0x1 ;  /* 0x00000001ff137803 */ /* 0x000fe20000000000 */
[----:B------:R-:W-:Y:S08]  /*23b0*/  BRA `(.L_x_26357) ;  /* 0x0000000c008c7947 */ /* 0x000ff00003800000 */
.L_x_26358:
[----:B------:R-:W2:Y:S02]  /*23c0*/  LDG.E.U16 R4, desc[UR36][R4.64] ;  /* 0x0000002404047981 */ /* 0x000ea4000c1e1500 */
[----:B--2---:R-:W-:-:S04]  /*23d0*/  ISETP.NE.AND P0, PT, R4, RZ, PT ;  /* 0x000000ff0400720c */ /* 0x004fc80003f05270 */
[----:B------:R-:W-:Y:S01]  /*23e0*/  P2R R19, PR, RZ, 0x1 ;  /* 0x00000001ff137803 */ /* 0x000fe20000000000 */
[----:B------:R-:W-:Y:S08]  /*23f0*/  BRA `(.L_x_26357) ;  /* 0x0000000c007c7947 */ /* 0x000ff00003800000 */
.L_x_26353:
        /* <DEDUP_REMOVED lines=10> */
.L_x_26361:
[----:B------:R-:W2:Y:S02]  /*24a0*/  LDG.E.U16 R0, desc[UR36][R4.64] ;  /* 0x0000002404007981 */ /* 0x000ea4000c1e1500 */
[----:B--2---:R-:W-:-:S05]  /*24b0*/  HADD2.F32 R0, -RZ, R0.H0_H0 ;  /* 0x20000000ff007230 */ /* 0x004fca0000004100 */
[----:B------:R-:W-:-:S04]  /*24c0*/  FSETP.NEU.FTZ.AND P0, PT, R0, RZ, PT ;  /* 0x000000ff0000720b */ /* 0x000fc80003f1d000 */
[----:B------:R-:W-:Y:S01]  /*24d0*/  P2R R19, PR, RZ, 0x1 ;  /* 0x00000001ff137803 */ /* 0x000fe20000000000 */
[----:B------:R-:W-:Y:S08]  /*24e0*/  BRA `(.L_x_26357) ;  /* 0x0000000c00407947 */ /* 0x000ff00003800000 */
.L_x_26360:
        /* <DEDUP_REMOVED lines=12> */
.L_x_26363:
        /* <DEDUP_REMOVED lines=11> */
.L_x_26362:
[----:B------:R-:W2:Y:S02]  /*2660*/  LDG.E.64 R4, desc[UR36][R4.64] ;  /* 0x0000002404047981 */ /* 0x000ea4000c1e1b00 */
[----:B--2---:R-:W-:-:S06]  /*2670*/  DSETP.NEU.AND P0, PT, R4, RZ, PT ;  /* 0x000000ff0400722a */ /* 0x004fcc0003f0d000 */
[----:B------:R-:W-:Y:S01]  /*2680*/  P2R R19, PR, RZ, 0x1 ;  /* 0x00000001ff137803 */ /* 0x000fe20000000000 */
[----:B------:R-:W-:Y:S07]  /*2690*/  BRA `(.L_x_26357) ;  /* 0x0000000800d47947 */ /* 0x000fee0003800000 */
.L_x_26352:
        /* <DEDUP_REMOVED lines=12> */
.L_x_26366:
[----:B------:R-:W2:Y:S02]  /*2760*/  LDG.E.128 R4, desc[UR36][R4.64] ;  /* 0x0000002404047981 */ /* 0x000ea4000c1e1d00 */
[----:B--2---:R-:W-:-:S06]  /*2770*/  DSETP.NEU.AND P0, PT, R6, RZ, PT ;  /* 0x000000ff0600722a */ /* 0x004fcc0003f0d000 */
[----:B------:R-:W-:-:S06]  /*2780*/  DSETP.NEU.OR P0, PT, R4, RZ, P0 ;  /* 0x000000ff0400722a */ /* 0x000fcc000070d400 */
[----:B------:R-:W-:Y:S01]  /*2790*/  P2R R19, PR, RZ, 0x1 ;  /* 0x00000001ff137803 */ /* 0x000fe20000000000 */
[----:B------:R-:W-:Y:S07]  /*27a0*/  BRA `(.L_x_26357) ;  /* 0x0000000800907947 */ /* 0x000fee0003800000 */
.L_x_26365:
        /* <DEDUP_REMOVED lines=28> */
.L_x_26368:
        /* <DEDUP_REMOVED lines=16> */
.L_x_26367:
[----:B------:R-:W2:Y:S02]  /*2a70*/  LDG.E.U16 R0, desc[UR36][R4.64] ;  /* 0x0000002404007981 */ /* 0x000ea4000c1e1500 */
[----:B--2---:R-:W-:-:S05]  /*2a80*/  IMAD.U32 R0, R0, 0x10000, RZ ;  /* 0x0001000000007824 */ /* 0x004fca00078e00ff */
[----:B------:R-:W-:-:S04]  /*2a90*/  FSETP.NEU.FTZ.AND P0, PT, R0, RZ, PT ;  /* 0x000000ff0000720b */ /* 0x000fc80003f1d000 */
[----:B------:R-:W-:Y:S01]  /*2aa0*/  P2R R19, PR, RZ, 0x1 ;  /* 0x00000001ff137803 */ /* 0x000fe20000000000 */
[----:B------:R-:W-:Y:S08]  /*2ab0*/  BRA `(.L_x_26357) ;  /* 0x0000000400cc7947 */ /* 0x000ff00003800000 */
.L_x_26364:
        /* <DEDUP_REMOVED lines=12> */
.L_x_26371:
        /* <DEDUP_REMOVED lines=21> */
.L_x_26375:
[----:B------:R-:W-:Y:S05]  /*2cd0*/  BSYNC B1 ;  /* 0x0000000000017941 */ /* 0x000fea0003800000 */
.L_x_26374:
[----:B------:R-:W-:Y:S01]  /*2ce0*/  LEA R5, R0, 0x3b800000, 0x17 ;  /* 0x3b80000000057811 */ /* 0x000fe200078eb8ff */
[----:B------:R-:W-:-:S05]  /*2cf0*/  IMAD.SHL.U32 R0, R3, 0x100000, RZ ;  /* 0x0010000003007824 */ /* 0x000fca00078e00ff */
[----:B------:R-:W-:-:S07]  /*2d00*/  LOP3.LUT R0, R5, R0, R6, 0xfe, !PT ;  /* 0x0000000005007212 */ /* 0x000fce00078efe06 */
.L_x_26373:
[----:B------:R-:W-:Y:S05]  /*2d10*/  BSYNC B0 ;  /* 0x0000000000007941 */ /* 0x000fea0003800000 */
.L_x_26372:
[----:B------:R-:W-:-:S04]  /*2d20*/  FSETP.NEU.FTZ.AND P0, PT, R0, RZ, PT ;  /* 0x000000ff0000720b */ /* 0x000fc80003f1d000 */
[----:B------:R-:W-:Y:S01]  /*2d30*/  P2R R19, PR, RZ, 0x1 ;  /* 0x00000001ff137803 */ /* 0x000fe20000000000 */
[----:B------:R-:W-:Y:S08]  /*2d40*/  BRA `(.L_x_26357) ;  /* 0x0000000400287947 */ /* 0x000ff00003800000 */
.L_x_26370:
        /* <DEDUP_REMOVED lines=21> */
.L_x_26379:
[----:B------:R-:W-:Y:S05]  /*2ea0*/  BSYNC B1 ;  /* 0x0000000000017941 */ /* 0x000fea0003800000 */
.L_x_26378:
[----:B------:R-:W-:Y:S01]  /*2eb0*/  LEA R5, R0, 0x37800000, 0x17 ;  /* 0x3780000000057811 */ /* 0x000fe200078eb8ff */
[----:B------:R-:W-:-:S05]  /*2ec0*/  IMAD.SHL.U32 R0, R3, 0x200000, RZ ;  /* 0x0020000003007824 */ /* 0x000fca00078e00ff */
[----:B------:R-:W-:-:S07]  /*2ed0*/  LOP3.LUT R0, R5, R0, R6, 0xfe, !PT ;  /* 0x0000000005007212 */ /* 0x000fce00078efe06 */
.L_x_26377:
[----:B------:R-:W-:Y:S05]  /*2ee0*/  BSYNC B0 ;  /* 0x0000000000007941 */ /* 0x000fea0003800000 */
.L_x_26376:
[----:B------:R-:W-:-:S04]  /*2ef0*/  FSETP.NEU.FTZ.AND P0, PT, R0, RZ, PT ;  /* 0x000000ff0000720b */ /* 0x000fc80003f1d000 */
[----:B------:R-:W-:Y:S01]  /*2f00*/  P2R R19, PR, RZ, 0x1 ;  /* 0x00000001ff137803 */ /* 0x000fe20000000000 */
[----:B------:R-:W-:Y:S08]  /*2f10*/  BRA `(.L_x_26357) ;  /* 0x0000000000b47947 */ /* 0x000ff00003800000 */
.L_x_26369:
        /* <DEDUP_REMOVED lines=14> */
.L_x_26383:
[----:B------:R-:W-:Y:S05]  /*3000*/  BSYNC B0 ;  /* 0x0000000000007941 */ /* 0x000fea0003800000 */
.L_x_26382:
[----:B------:R-:W-:-:S04]  /*3010*/  FSETP.NEU.FTZ.AND P0, PT, R0, RZ, PT ;  /* 0x000000ff0000720b */ /* 0x000fc80003f1d000 */
[----:B------:R-:W-:Y:S01]  /*3020*/  P2R R19, PR, RZ, 0x1 ;  /* 0x00000001ff137803 */ /* 0x000fe20000000000 */
[----:B------:R-:W-:Y:S08]  /*3030*/  BRA `(.L_x_26357) ;  /* 0x00000000006c7947 */ /* 0x000ff00003800000 */
.L_x_26356:
        /* <DEDUP_REMOVED lines=16> */
.L_x_26384:
[----:B------:R-:W-:-:S04]  /*3140*/  PLOP3.LUT P0, PT, PT, PT, PT, 0x8, 0x0 ;  /* 0x000000000000781c */ /* 0x000fc80003f0e170 */
[----:B------:R-:W-:Y:S01]  /*3150*/  P2R R19, PR, RZ, 0x1 ;  /* 0x00000001ff137803 */ /* 0x000fe20000000000 */
[----:B------:R-:W-:Y:S08]  /*3160*/  BRA `(.L_x_26357) ;  /* 0x0000000000207947 */ /* 0x000ff00003800000 */
.L_x_26381:
[----:B------:R-:W2:Y:S02]  /*3170*/  LDG.E.64 R4, desc[UR36][R4.64] ;  /* 0x0000002404047981 */ /* 0x000ea4000c1e1b00 */
[----:B--2---:R-:W-:-:S04]  /*3180*/  ISETP.NE.U32.AND P0, PT, R4, RZ, PT ;  /* 0x000000ff0400720c */ /* 0x004fc80003f05070 */
[----:B------:R-:W-:-:S04]  /*3190*/  ISETP.NE.AND.EX P0, PT, R5, RZ, PT, P0 ;  /* 0x000000ff0500720c */ /* 0x000fc80003f05300 */
[----:B------:R-:W-:Y:S01]  /*31a0*/  P2R R19, PR, RZ, 0x1 ;  /* 0x00000001ff137803 */ /* 0x000fe20000000000 */
[----:B------:R-:W-:Y:S08]  /*31b0*/  BRA `(.L_x_26357) ;  /* 0x00000000000c7947 */ /* 0x000ff00003800000 */
.L_x_26380:
[----:B------:R-:W2:Y:S02]  /*31c0*/  LDG.E R4, desc[UR36][R4.64] ;  /* 0x0000002404047981 */ /* 0x000ea4000c1e1900 */
[----:B--2---:R-:W-:-:S04]  /*31d0*/  ISETP.NE.AND P0, PT, R4, RZ, PT ;  /* 0x000000ff0400720c */ /* 0x004fc80003f05270 */
[----:B------:R-:W-:-:S09]  /*31e0*/  P2R R19, PR, RZ, 0x1 ;  /* 0x00000001ff137803 */ /* 0x000fd20000000000 */
.L_x_26357:
        /* <DEDUP_REMOVED lines=19> */
.L_x_26388:
[----:B------:R-:W2:Y:S02]  /*3320*/  LDG.E.U8 R4, desc[UR36][R4.64] ;  /* 0x0000002404047981 */ /* 0x000ea4000c1e1100 */
[----:B--2---:R-:W-:Y:S01]  /*3330*/  ISETP.NE.AND P0, PT, R4, RZ, PT ;  /* 0x000000ff0400720c */ /* 0x004fe20003f05270 */
[----:B------:R-:W-:-:S12]  /*3340*/  BRA `(.L_x_26390) ;  /* 0x0000000c00747947 */ /* 0x000fd80003800000 */
.L_x_26387:
        /* <DEDUP_REMOVED lines=10> */
.L_x_26392:
[----:B------:R-:W2:Y:S02]  /*33f0*/  LDG.E R4, desc[UR36][R4.64] ;  /* 0x0000002404047981 */ /* 0x000ea4000c1e1900 */
[----:B--2---:R-:W-:Y:S01]  /*3400*/  ISETP.NE.AND P0, PT, R4, RZ, PT ;  /* 0x000000ff0400720c */ /* 0x004fe20003f05270 */
[----:B------:R-:W-:-:S12]  /*3410*/  BRA `(.L_x_26390) ;  /* 0x0000000c00407947 */ /* 0x000fd80003800000 */
.L_x_26391:
[----:B------:R-:W2:Y:S02]  /*3420*/  LDG.E.U16 R4, desc[UR36][R4.64] ;  /* 0x0000002404047981 */ /* 0x000ea4000c1e1500 */
[----:B--2---:R-:W-:Y:S01]  /*3430*/  ISETP.NE.AND P0, PT, R4, RZ, PT ;  /* 0x000000ff0400720c */ /* 0x004fe20003f05270 */
[----:B------:R-:W-:-:S12]  /*3440*/  BRA `(.L_x_26390) ;  /* 0x0000000c00347947 */ /* 0x000fd80003800000 */
.L_x_26386:
        /* <DEDUP_REMOVED lines=9> */
.L_x_26394:
[----:B------:R-:W2:Y:S02]  /*34e0*/  LDG.E.U16 R0, desc[UR36][R4.64] ;  /* 0x0000002404007981 */ /* 0x000ea4000c1e1500 */
[----:B--2---:R-:W-:-:S05]  /*34f0*/  HADD2.F32 R0, -RZ, R0.H0_H0 ;  /* 0x20000000ff007230 */ /* 0x004fca0000004100 */
[----:B------:R-:W-:Y:S01]  /*3500*/  FSETP.NEU.FTZ.AND P0, PT, R0, RZ, PT ;  /* 0x000000ff0000720b */ /* 0x000fe20003f1d000 */
[----:B------:R-:W-:-:S12]  /*3510*/  BRA `(.L_x_26390) ;  /* 0x0000000c00007947 */ /* 0x000fd80003800000 */
.L_x_26393:
        /* <DEDUP_REMOVED lines=11> */
.L_x_26396:
        /* <DEDUP_REMOVED lines=10> */
.L_x_26395:
[----:B------:R-:W2:Y:S02]  /*3670*/  LDG.E.64 R4, desc[UR36][R4.64] ;  /* 0x0000002404047981 */ /* 0x000ea4000c1e1b00 */
[----:B--2---:R-:W-:Y:S01]  /*3680*/  DSETP.NEU.AND P0, PT, R4, RZ, PT ;  /* 0x000000ff0400722a */ /* 0x004fe20003f0d000 */
[----:B------:R-:W-:-:S13]  /*3690*/  BRA `(.L_x_26390) ;  /* 0x0000000800a07947 */ /* 0x000fda0003800000 */
.L_x_26385:
        /* <DEDUP_REMOVED lines=11> */
.L_x_26399:
[----:B------:R-:W2:Y:S02]  /*3750*/  LDG.E.128 R4, desc[UR36][R4.64] ;  /* 0x0000002404047981 */ /* 0x000ea4000c1e1d00 */
[----:B--2---:R-:W-:-:S06]  /*3760*/  DSETP.NEU.AND P0, PT, R6, RZ, PT ;  /* 0x000000ff0600722a */ /* 0x004fcc0003f0d000 */
[----:B------:R-:W-:Y:S01]  /*3770*/  DSETP.NEU.OR P0, PT, R4, RZ, P0 ;  /* 0x000000ff0400722a */ /* 0x000fe2000070d400 */
[----:B------:R-:W-:-:S13]  /*3780*/  BRA `(.L_x_26390) ;  /* 0x0000000800647947 */ /* 0x000fda0003800000 */
.L_x_26398:
        /* <DEDUP_REMOVED lines=27> */
.L_x_26401:
        /* <DEDUP_REMOVED lines=14> */
.L_x_26400:
[----:B------:R-:W2:Y:S02]  /*3a20*/  LDG.E.U16 R0, desc[UR36][R4.64] ;  /* 0x0000002404007981 */ /* 0x000ea4000c1e1500 */
[----:B--2---:R-:W-:-:S05]  /*3a30*/  IMAD.U32 R0, R0, 0x10000, RZ ;  /* 0x0001000000007824 */ /* 0x004fca00078e00ff */
[----:B------:R-:W-:Y:S01]  /*3a40*/  FSETP.NEU.FTZ.AND P0, PT, R0, RZ, PT ;  /* 0x000000ff0000720b */ /* 0x000fe20003f1d000 */
[----:B------:R-:W-:-:S12]  /*3a50*/  BRA `(.L_x_26390) ;  /* 0x0000000400b07947 */ /* 0x000fd80003800000 */
.L_x_26397:
        /* <DEDUP_REMOVED lines=11> */
.L_x_26404:
        /* <DEDUP_REMOVED lines=21> */
.L_x_26408:
[----:B------:R-:W-:Y:S05]  /*3c60*/  BSYNC B1 ;  /* 0x0000000000017941 */ /* 0x000fea0003800000 */
.L_x_26407:
[----:B------:R-:W-:Y:S01]  /*3c70*/  LEA R5, R0, 0x3b800000, 0x17 ;  /* 0x3b80000000057811 */ /* 0x000fe200078eb8ff */
[----:B------:R-:W-:-:S05]  /*3c80*/  IMAD.SHL.U32 R0, R3, 0x100000, RZ ;  /* 0x0010000003007824 */ /* 0x000fca00078e00ff */
[----:B------:R-:W-:-:S07]  /*3c90*/  LOP3.LUT R0, R5, R0, R6, 0xfe, !PT ;  /* 0x0000000005007212 */ /* 0x000fce00078efe06 */
.L_x_26406:
[----:B------:R-:W-:Y:S05]  /*3ca0*/  BSYNC B0 ;  /* 0x0000000000007941 */ /* 0x000fea0003800000 */
.L_x_26405:
[----:B------:R-:W-:Y:S01]  /*3cb0*/  FSETP.NEU.FTZ.AND P0, PT, R0, RZ, PT ;  /* 0x000000ff0000720b */ /* 0x000fe20003f1d000 */
[----:B------:R-:W-:-:S12]  /*3cc0*/  BRA `(.L_x_26390) ;  /* 0x0000000400147947 */ /* 0x000fd80003800000 */
.L_x_26403:
        /* <DEDUP_REMOVED lines=21> */
.L_x_26412:
[----:B------:R-:W-:Y:S05]  /*3e20*/  BSYNC B1 ;  /* 0x0000000000017941 */ /* 0x000fea0003800000 */
.L_x_26411:
[----:B------:R-:W-:Y:S01]  /*3e30*/  LEA R5, R0, 0x37800000, 0x17 ;  /* 0x3780000000057811 */ /* 0x000fe200078eb8ff */
[----:B------:R-:W-:-:S05]  /*3e40*/  IMAD.SHL.U32 R0, R3, 0x200000, RZ ;  /* 0x0020000003007824 */ /* 0x000fca00078e00ff */
[----:B------:R-:W-:-:S07]  /*3e50*/  LOP3.LUT R0, R5, R0, R6, 0xfe, !PT ;  /* 0x0000000005007212 */ /* 0x000fce00078efe06 */
.L_x_26410:
[----:B------:R-:W-:Y:S05]  /*3e60*/  BSYNC B0 ;  /* 0x0000000000007941 */ /* 0x000fea0003800000 */
.L_x_26409:
[----:B------:R-:W-:Y:S01]  /*3e70*/  FSETP.NEU.FTZ.AND P0, PT, R0, RZ, PT ;  /* 0x000000ff0000720b */ /* 0x000fe20003f1d000 */
[----:B------:R-:W-:-:S12]  /*3e80*/  BRA `(.L_x_26390) ;  /* 0x0000000000a47947 */ /* 0x000fd80003800000 */
.L_x_26402:
        /* <DEDUP_REMOVED lines=14> */
.L_x_26416:
[----:B------:R-:W-:Y:S05]  /*3f70*/  BSYNC B0 ;  /* 0x0000000000007941 */ /* 0x000fea0003800000 */
.L_x_26415:
[----:B------:R-:W-:Y:S01]  /*3f80*/  FSETP.NEU.FTZ.AND P0, PT, R0, RZ, PT ;  /* 0x000000ff0000720b */ /* 0x000fe20003f1d000 */
[----:B------:R-:W-:-:S12]  /*3f90*/  BRA `(.L_x_26390) ;  /* 0x0000000000607947 */ /* 0x000fd80003800000 */
.L_x_26389:
        /* <DEDUP_REMOVED lines=16> */
.L_x_26417:
[----:B------:R-:W-:Y:S01]  /*40a0*/  PLOP3.LUT P0, PT, PT, PT, PT, 0x8, 0x0 ;  /* 0x000000000000781c */ /* 0x000fe20003f0e170 */
[----:B------:R-:W-:-:S12]  /*40b0*/  BRA `(.L_x_26390) ;  /* 0x0000000000187947 */ /* 0x000fd80003800000 */
.L_x_26414:
[----:B------:R-:W2:Y:S02]  /*40c0*/  LDG.E.64 R4, desc[UR36][R4.64] ;  /* 0x0000002404047981 */ /* 0x000ea4000c1e1b00 */
[----:B--2---:R-:W-:-:S04]  /*40d0*/  ISETP.NE.U32.AND P0, PT, R4, RZ, PT ;  /* 0x000000ff0400720c */ /* 0x004fc80003f05070 */
[----:B------:R-:W-:Y:S01]  /*40e0*/  ISETP.NE.AND.EX P0, PT, R5, RZ, PT, P0 ;  /* 0x000000ff0500720c */ /* 0x000fe20003f05300 */
[----:B------:R-:W-:-:S12]  /*40f0*/  BRA `(.L_x_26390) ;  /* 0x0000000000087947 */ /* 0x000fd80003800000 */
.L_x_26413:
[----:B------:R-:W2:Y:S02]  /*4100*/  LDG.E R4, desc[UR36][R4.64] ;  /* 0x0000002404047981 */ /* 0x000ea4000c1e1900 */
[----:B--2---:R-:W-:-:S13]  /*4110*/  ISETP.NE.AND P0, PT, R4, RZ, PT ;  /* 0x000000ff0400720c */ /* 0x004fda0003f05270 */
.L_x_26390:
[----:B------:R-:W-:Y:S01]  /*4120*/  ISETP.NE.AND P1, PT, R19, RZ, PT ;  /* 0x000000ff1300720c */ /* 0x000fe20003f25270 */
[----:B------:R-:W-:Y:S01]  /*4130*/  VIADD R25, R25, 0x80 ;  /* 0x0000008019197836 */ /* 0x000fe20000000000 */
[----:B------:R-:W-:Y:S02]  /*4140*/  SEL R19, RZ, 0x1, !P0 ;  /* 0x00000001ff137807 */ /* 0x000fe40004000000 */
[----:B------:R-:W-:-:S09]  /*4150*/  SEL R16, RZ, 0x1, !P1 ;  /* 0x00000001ff107807 */ /* 0x000fd20004800000 */
.L_x_26351:
[----:B------:R-:W-:Y:S05]  /*4160*/  BSYNC B6 ;  /* 0x0000000000067941 */ /* 0x000fea0003800000 */
.L_x_26350:
        /* <DEDUP_REMOVED lines=27> */
.L_x_26423:
[----:B------:R-:W2:Y:S02]  /*4320*/  LDG.E.U8 R4, desc[UR36][R4.64] ;  /* 0x0000002404047981 */ /* 0x000ea4000c1e1100 */
[----:B--2---:R-:W-:-:S04]  /*4330*/  ISETP.NE.AND P0, PT, R4, RZ, PT ;  /* 0x000000ff0400720c */ /* 0x004fc80003f05270 */
[----:B------:R-:W-:Y:S01]  /*4340*/  P2R R26, PR, RZ, 0x1 ;  /* 0x00000001ff1a7803 */ /* 0x000fe20000000000 */
[----:B------:R-:W-:Y:S08]  /*4350*/  BRA `(.L_x_26425) ;  /* 0x0000000c00c47947 */ /* 0x000ff00003800000 */
.L_x_26422:
        /* <DEDUP_REMOVED lines=11> */
.L_x_26427:
[----:B------:R-:W2:Y:S02]  /*4410*/  LDG.E R4, desc[UR36][R4.64] ;  /* 0x0000002404047981 */ /* 0x000ea4000c1e1900 */
[----:B--2---:R-:W-:-:S04]  /*4420*/  ISETP.NE.AND P0, PT, R4, RZ, PT ;  /* 0x000000ff0400720c */ /* 0x004fc80003f05270 */
[----:B------:R-:W-:Y:S01]  /*4430*/  P2R R26, PR, RZ, 0x1 ;  /* 0x00000001ff1a7803 */ /* 0x000fe20000000000 */
[----:B------:R-:W-:Y:S08]  /*4440*/  BRA `(.L_x_26425) ;  /* 0x0000000c00887947 */ /* 0x000ff00003800000 */
.L_x_26426:
[----:B------:R-:W2:Y:S02]  /*4450*/  LDG.E.U16 R4, desc[UR36][R4.64] ;  /* 0x0000002404047981 */ /* 0x000ea4000c1e1500 */
[----:B--2---:R-:W-:-:S04]  /*4460*/  ISETP.NE.AND P0, PT, R4, RZ, PT ;  /* 0x000000ff0400720c */ /* 0x004fc80003f05270 */
[----:B------:R-:W-:Y:S01]  /*4470*/  P2R R26, PR, RZ, 0x1 ;  /* 0x00000001ff1a7803 */ /* 0x000fe20000000000 */
[----:B------:R-:W-:Y:S08]  /*4480*/  BRA `(.L_x_26425) ;  /* 0x0000000c00787947 */ /* 0x000ff00003800000 */
.L_x_26421:
        /* <DEDUP_REMOVED lines=10> */
.L_x_26429:
[----:B------:R-:W2:Y:S02]  /*4530*/  LDG.E.U16 R0, desc[UR36][R4.64] ;  /* 0x0000002404007981 */ /* 0x000ea4000c1e1500 */
[----:B--2---:R-:W-:-:S05]  /*4540*/  HADD2.F32 R0, -RZ, R0.H0_H0 ;  /* 0x20000000ff007230 */ /* 0x004fca0000004100 */
[----:B------:R-:W-:-:S04]  /*4550*/  FSETP.NEU.FTZ.AND P0, PT, R0, RZ, PT ;  /* 0x000000ff0000720b */ /* 0x000fc80003f1d000 */
[----:B------:R-:W-:Y:S01]  /*4560*/  P2R R26, PR, RZ, 0x1 ;  /* 0x00000001ff1a7803 */ /* 0x000fe20000000000 */
[----:B------:R-:W-:Y:S08]  /*4570*/  BRA `(.L_x_26425) ;  /* 0x0000000c003c7947 */ /* 0x000ff00003800000 */
.L_x_26428:
        /* <DEDUP_REMOVED lines=12> */
.L_x_26431:
        /* <DEDUP_REMOVED lines=11> */
.L_x_26430:
[----:B------:R-:W2:Y:S02]  /*46f0*/  LDG.E.64 R4, desc[UR36][R4.64] ;  /* 0x0000002404047981 */ /* 0x000ea4000c1e1b00 */
[----:B--2---:R-:W-:-:S06]  /*4700*/  DSETP.NEU.AND P0, PT, R4, RZ, PT ;  /* 0x000000ff0400722a */ /* 0x004fcc0003f0d000 */
[----:B------:R-:W-:Y:S01]  /*4710*/  P2R R26, PR, RZ, 0x1 ;  /* 0x00000001ff1a7803 */ /* 0x000fe20000000000 */
[----:B------:R-:W-:Y:S07]  /*4720*/  BRA `(.L_x_26425) ;  /* 0x0000000800d07947 */ /* 0x000fee0003800000 */
.L_x_26420:
        /* <DEDUP_REMOVED lines=12> */
.L_x_26434:
[----:B------:R-:W2:Y:S02]  /*47f0*/  LDG.E.128 R4, desc[UR36][R4.64] ;  /* 0x0000002404047981 */ /* 0x000ea4000c1e1d00 */
[----:B--2---:R-:W-:-:S06]  /*4800*/  DSETP.NEU.AND P0, PT, R6, RZ, PT ;  /* 0x000000ff0600722a */ /* 0x004fcc0003f0d000 */
[----:B------:R-:W-:-:S06]  /*4810*/  DSETP.NEU.OR P0, PT, R4, RZ, P0 ;  /* 0x000000ff0400722a */ /* 0x000fcc000070d400 */
[----:B------:R-:W-:Y:S01]  /*4820*/  P2R R26, PR, RZ, 0x1 ;  /* 0x00000001ff1a7803 */ /* 0x000fe20000000000 */
[----:B------:R-:W-:Y:S07]  /*4830*/  BRA `(.L_x_26425) ;  /* 0x00000008008c7947 */ /* 0x000fee0003800000 */
.L_x_26433:
        /* <DEDUP_REMOVED lines=28> */
.L_x_26436:
        /* <DEDUP_REMOVED lines=15> */
.L_x_26435:
[----:B------:R-:W2:Y:S02]  /*4af0*/  LDG.E.U16 R0, desc[UR36][R4.64] ;  /* 0x0000002404007981 */ /* 0x000ea4000c1e1500 */
[----:B--2---:R-:W-:-:S05]  /*4b00*/  IMAD.U32 R0, R0, 0x10000, RZ ;  /* 0x0001000000007824 */ /* 0x004fca00078e00ff */
[----:B------:R-:W-:-:S04]  /*4b10*/  FSETP.NEU.FTZ.AND P0, PT, R0, RZ, PT ;  /* 0x000000ff0000720b */ /* 0x000fc80003f1d000 */
[----:B------:R-:W-:Y:S01]  /*4b20*/  P2R R26, PR, RZ, 0x1 ;  /* 0x00000001ff1a7803 */ /* 0x000fe20000000000 */
[----:B------:R-:W-:Y:S08]  /*4b30*/  BRA `(.L_x_26425) ;  /* 0x0000000400cc7947 */ /* 0x000ff00003800000 */
.L_x_26432:
        /* <DEDUP_REMOVED lines=12> */
.L_x_26439:
        /* <DEDUP_REMOVED lines=21> */
.L_x_26443:
[----:B------:R-:W-:Y:S05]  /*4d50*/  BSYNC B1 ;  /* 0x0000000000017941 */ /* 0x000fea0003800000 */
.L_x_26442:
[----:B------:R-:W-:Y:S01]  /*4d60*/  LEA R5, R0, 0x3b800000, 0x17 ;  /* 0x3b80000000057811 */ /* 0x000fe200078eb8ff */
[----:B------:R-:W-:-:S05]  /*4d70*/  IMAD.SHL.U32 R0, R3, 0x100000, RZ ;  /* 0x0010000003007824 */ /* 0x000fca00078e00ff */
[----:B------:R-:W-:-:S07]  /*4d80*/  LOP3.LUT R0, R5, R0, R6, 0xfe, !PT ;  /* 0x0000000005007212 */ /* 0x000fce00078efe06 */
.L_x_26441:
[----:B------:R-:W-:Y:S05]  /*4d90*/  BSYNC B0 ;  /* 0x0000000000007941 */ /* 0x000fea0003800000 */
.L_x_26440:
[----:B------:R-:W-:-:S04]  /*4da0*/  FSETP.NEU.FTZ.AND P0, PT, R0, RZ, PT ;  /* 0x000000ff0000720b */ /* 0x000fc80003f1d000 */
[----:B------:R-:W-:Y:S01]  /*4db0*/  P2R R26, PR, RZ, 0x1 ;  /* 0x00000001ff1a7803 */ /* 0x000fe20000000000 */
[----:B------:R-:W-:Y:S08]  /*4dc0*/  BRA `(.L_x_26425) ;  /* 0x0000000400287947 */ /* 0x000ff00003800000 */
.L_x_26438:
        /* <DEDUP_REMOVED lines=21> */
.L_x_26447:
[----:B------:R-:W-:Y:S05]  /*4f20*/  BSYNC B1 ;  /* 0x0000000000017941 */ /* 0x000fea0003800000 */
.L_x_26446:
[----:B------:R-:W-:Y:S01]  /*4f30*/  LEA R5, R0, 0x37800000, 0x17 ;  /* 0x3780000000057811 */ /* 0x000fe200078eb8ff */
[----:B------:R-:W-:-:S05]  /*4f40*/  IMAD.SHL.U32 R0, R3, 0x200000, RZ ;  /* 0x0020000003007824 */ /* 0x000fca00078e00ff */
[----:B------:R-:W-:-:S07]  /*4f50*/  LOP3.LUT R0, R5, R0, R6, 0xfe, !PT ;  /* 0x0000000005007212 */ /* 0x000fce00078efe06 */
.L_x_26445:
[----:B------:R-:W-:Y:S05]  /*4f60*/  BSYNC B0 ;  /* 0x0000000000007941 */ /* 0x000fea0003800000 */
.L_x_26444:
[----:B------:R-:W-:-:S04]  /*4f70*/  FSETP.NEU.FTZ.AND P0, PT, R0, RZ, PT ;  /* 0x000000ff0000720b */ /* 0x000fc80003f1d000 */
[----:B------:R-:W-:Y:S01]  /*4f80*/  P2R R26, PR, RZ, 0x1 ;  /* 0x00000001ff1a7803 */ /* 0x000fe20000000000 */
[----:B------:R-:W-:Y:S08]  /*4f90*/  BRA `(.L_x_26425) ;  /* 0x0000000000b47947 */ /* 0x000ff00003800000 */
.L_x_26437:
        /* <DEDUP_REMOVED lines=14> */
.L_x_26451:
[----:B------:R-:W-:Y:S05]  /*5080*/  BSYNC B0 ;  /* 0x0000000000007941 */ /* 0x000fea0003800000 */
.L_x_26450:
[----:B------:R-:W-:-:S04]  /*5090*/  FSETP.NEU.FTZ.AND P0, PT, R0, RZ, PT ;  /* 0x000000ff0000720b */ /* 0x000fc80003f1d000 */
[----:B------:R-:W-:Y:S01]  /*50a0*/  P2R R26, PR, RZ, 0x1 ;  /* 0x00000001ff1a7803 */ /* 0x000fe20000000000 */
[----:B------:R-:W-:Y:S08]  /*50b0*/  BRA `(.L_x_26425) ;  /* 0x00000000006c7947 */ /* 0x000ff00003800000 */
.L_x_26424:
        /* <DEDUP_REMOVED lines=16> */
.L_x_26452:
[----:B------:R-:W-:-:S04]  /*51c0*/  PLOP3.LUT P0, PT, PT, PT, PT, 0x8, 0x0 ;  /* 0x000000000000781c */ /* 0x000fc80003f0e170 */
[----:B------:R-:W-:Y:S01]  /*51d0*/  P2R R26, PR, RZ, 0x1 ;  /* 0x00000001ff1a7803 */ /* 0x000fe20000000000 */
[----:B------:R-:W-:Y:S08]  /*51e0*/  BRA `(.L_x_26425) ;  /* 0x0000000000207947 */ /* 0x000ff00003800000 */
.L_x_26449:
[----:B------:R-:W2:Y:S02]  /*51f0*/  LDG.E.64 R4, desc[UR36][R4.64] ;  /* 0x0000002404047981 */ /* 0x000ea4000c1e1b00 */
[----:B--2---:R-:W-:-:S04]  /*5200*/  ISETP.NE.U32.AND P0, PT, R4, RZ, PT ;  /* 0x000000ff0400720c */ /* 0x004fc80003f05070 */
[----:B------:R-:W-:-:S04]  /*5210*/  ISETP.NE.AND.EX P0, PT, R5, RZ, PT, P0 ;  /* 0x000000ff0500720c */ /* 0x000fc80003f05300 */
[----:B------:R-:W-:Y:S01]  /*5220*/  P2R R26, PR, RZ, 0x1 ;  /* 0x00000001ff1a7803 */ /* 0x000fe20000000000 */
[----:B------:R-:W-:Y:S08]  /*5230*/  BRA `(.L_x_26425) ;  /* 0x00000000000c7947 */ /* 0x000ff00003800000 */
.L_x_26448:
[----:B------:R-:W2:Y:S02]  /*5240*/  LDG.E R4, desc[UR36][R4.64] ;  /* 0x0000002404047981 */ /* 0x000ea4000c1e1900 */
[----:B--2---:R-:W-:-:S04]  /*5250*/  ISETP.NE.AND P0, PT, R4, RZ, PT ;  /* 0x000000ff0400720c */ /* 0x004fc80003f05270 */
[----:B------:R-:W-:-:S09]  /*5260*/  P2R R26, PR, RZ, 0x1 ;  /* 0x00000001ff1a7803 */ /* 0x000fd20000000000 */
.L_x_26425:
[----:B------:R-:W0:Y:S01]  /*5270*/  LDC.U8 R6, c[0x0][0x235] ;  /* 0x00008d40ff067b82 */ /* 0x000e220000000000 */
        /* <DEDUP_REMOVED lines=19> */
.L_x_26456:
[----:B------:R-:W2:Y:S02]  /*53b0*/  LDG.E.U8 R4, desc[UR36][R4.64] ;  /* 0x0000002404047981 */ /* 0x000ea4000c1e1100 */
[----:B--2---:R-:W-:Y:S01]  /*53c0*/  ISETP.NE.AND P0, PT, R4, RZ, PT ;  /* 0x000000ff0400720c */ /* 0x004fe20003f05270 */
[----:B------:R-:W-:-:S12]  /*53d0*/  BRA `(.L_x_26458) ;  /* 0x0000000c00747947 */ /* 0x000fd80003800000 */
.L_x_26455:
        /* <DEDUP_REMOVED lines=10> */
.L_x_26460:
[----:B------:R-:W2:Y:S02]  /*5480*/  LDG.E R4, desc[UR36][R4.64] ;  /* 0x0000002404047981 */ /* 0x000ea4000c1e1900 */
[----:B--2---:R-:W-:Y:S01]  /*5490*/  ISETP.NE.AND P0, PT, R4, RZ, PT ;  /* 0x000000ff0400720c */ /* 0x004fe20003f05270 */
[----:B------:R-:W-:-:S12]  /*54a0*/  BRA `(.L_x_26458) ;  /* 0x0000000c00407947 */ /* 0x000fd80003800000 */
.L_x_26459:
[----:B------:R-:W2:Y:S02]  /*54b0*/  LDG.E.U16 R4, desc[UR36][R4.64] ;  /* 0x0000002404047981 */ /* 0x000ea4000c1e1500 */
[----:B--2---:R-:W-:Y:S01]  /*54c0*/  ISETP.NE.AND P0, PT, R4, RZ, PT ;  /* 0x000000ff0400720c */ /* 0x004fe20003f05270 */
[----:B------:R-:W-:-:S12]  /*54d0*/  BRA `(.L_x_26458) ;  /* 0x0000000c00347947 */ /* 0x000fd80003800000 */
.L_x_26454:
        /* <DEDUP_REMOVED lines=9> */
.L_x_26462:
[----:B------:R-:W2:Y:S02]  /*5570*/  LDG.E.U16 R0, desc[UR36][R4.64] ;  /* 0x0000002404007981 */ /* 0x000ea4000c1e1500 */
[----:B--2---:R-:W-:-:S05]  /*5580*/  HADD2.F32 R0, -RZ, R0.H0_H0 ;  /* 0x20000000ff007230 */ /* 0x004fca0000004100 */
[----:B------:R-:W-:Y:S01]  /*5590*/  FSETP.NEU.FTZ.AND P0, PT, R0, RZ, PT ;  /* 0x000000ff0000720b */ /* 0x000fe20003f1d000 */
[----:B------:R-:W-:-:S12]  /*55a0*/  BRA `(.L_x_26458) ;  /* 0x0000000c00007947 */ /* 0x000fd80003800000 */
.L_x_26461:
        /* <DEDUP_REMOVED lines=11> */
.L_x_26464:
        /* <DEDUP_REMOVED lines=10> */
.L_x_26463:
[----:B------:R-:W2:Y:S02]  /*5700*/  LDG.E.64 R4, desc[UR36][R4.64] ;  /* 0x0000002404047981 */ /* 0x000ea4000c1e1b00 */
[----:B--2---:R-:W-:Y:S01]  /*5710*/  DSETP.NEU.AND P0, PT, R4, RZ, PT ;  /* 0x000000ff0400722a */ /* 0x004fe20003f0d000 */
[----:B------:R-:W-:-:S13]  /*5720*/  BRA `(.L_x_26458) ;  /* 0x0000000800a07947 */ /* 0x000fda0003800000 */
.L_x_26453:
        /* <DEDUP_REMOVED lines=11> */
.L_x_26467:
[----:B------:R-:W2:Y:S02]  /*57e0*/  LDG.E.128 R4, desc[UR36][R4.64] ;  /* 0x0000002404047981 */ /* 0x000ea4000c1e1d00 */
[----:B--2---:R-:W-:-:S06]  /*57f0*/  DSETP.NEU.AND P0, PT, R6, RZ, PT ;  /* 0x000000ff0600722a */ /* 0x004fcc0003f0d000 */
[----:B------:R-:W-:Y:S01]  /*5800*/  DSETP.NEU.OR P0, PT, R4, RZ, P0 ;  /* 0x000000ff0400722a */ /* 0x000fe2000070d400 */
[----:B------:R-:W-:-:S13]  /*5810*/  BRA `(.L_x_26458) ;  /* 0x0000000800647947 */ /* 0x000fda0003800000 */
.L_x_26466:
        /* <DEDUP_REMOVED lines=27> */
.L_x_26469:
        /* <DEDUP_REMOVED lines=14> */
.L_x_26468:
[----:B------:R-:W2:Y:S02]  /*5ab0*/  LDG.E.U16 R0, desc[UR36][R4.64] ;  /* 0x0000002404007981 */ /* 0x000ea4000c1e1500 */
[----:B--2---:R-:W-:-:S05]  /*5ac0*/  IMAD.U32 R0, R0, 0x10000, RZ ;  /* 0x0001000000007824 */ /* 0x004fca00078e00ff */
[----:B------:R-:W-:Y:S01]  /*5ad0*/  FSETP.NEU.FTZ.AND P0, PT, R0, RZ, PT ;  /* 0x000000ff0000720b */ /* 0x000fe20003f1d000 */
[----:B------:R-:W-:-:S12]  /*5ae0*/  BRA `(.L_x_26458) ;  /* 0x0000000400b07947 */ /* 0x000fd80003800000 */
.L_x_26465:
        /* <DEDUP_REMOVED lines=11> */
.L_x_26472:
        /* <DEDUP_REMOVED lines=21> */
.L_x_26476:
[----:B------:R-:W-:Y:S05]  /*5cf0*/  BSYNC B1 ;  /* 0x0000000000017941 */ /* 0x000fea0003800000 */
.L_x_26475:
[----:B------:R-:W-:Y:S01]  /*5d00*/  LEA R5, R0, 0x3b800000, 0x17 ;  /* 0x3b80000000057811 */ /* 0x000fe200078eb8ff */
[----:B------:R-:W-:-:S05]  /*5d10*/  IMAD.SHL.U32 R0, R3, 0x100000, RZ ;  /* 0x0010000003007824 */ /* 0x000fca00078e00ff */
[----:B------:R-:W-:-:S07]  /*5d20*/  LOP3.LUT R0, R5, R0, R6, 0xfe, !PT ;  /* 0x0000000005007212 */ /* 0x000fce00078efe06 */
.L_x_26474:
[----:B------:R-:W-:Y:S05]  /*5d30*/  BSYNC B0 ;  /* 0x0000000000007941 */ /* 0x000fea0003800000 */
.L_x_26473:
[----:B------:R-:W-:Y:S01]  /*5d40*/  FSETP.NEU.FTZ.AND P0, PT, R0, RZ, PT ;  /* 0x000000ff0000720b */ /* 0x000fe20003f1d000 */
[----:B------:R-:W-:-:S12]  /*5d50*/  BRA `(.L_x_26458) ;  /* 0x0000000400147947 */ /* 0x000fd80003800000 */
.L_x_26471:
        /* <DEDUP_REMOVED lines=21> */
.L_x_26480:
[----:B------:R-:W-:Y:S05]  /*5eb0*/  BSYNC B1 ;  /* 0x0000000000017941 */ /* 0x000fea0003800000 */
.L_x_26479:
[----:B------:R-:W-:Y:S01]  /*5ec0*/  LEA R5, R0, 0x37800000, 0x17 ;  /* 0x3780000000057811 */ /* 0x000fe200078eb8ff */
[----:B------:R-:W-:-:S05]  /*5ed0*/  IMAD.SHL.U32 R0, R3, 0x200000, RZ ;  /* 0x0020000003007824 */ /* 0x000fca00078e00ff */
[----:B------:R-:W-:-:S07]  /*5ee0*/  LOP3.LUT R0, R5, R0, R6, 0xfe, !PT ;  /* 0x0000000005007212 */ /* 0x000fce00078efe06 */
.L_x_26478:
[----:B------:R-:W-:Y:S05]  /*5ef0*/  BSYNC B0 ;  /* 0x0000000000007941 */ /* 0x000fea0003800000 */
.L_x_26477:
[----:B------:R-:W-:Y:S01]  /*5f00*/  FSETP.NEU.FTZ.AND P0, PT, R0, RZ, PT ;  /* 0x000000ff0000720b */ /* 0x000fe20003f1d000 */
[----:B------:R-:W-:-:S12]  /*5f10*/  BRA `(.L_x_26458) ;  /* 0x0000000000a47947 */ /* 0x000fd80003800000 */
.L_x_26470:
        /* <DEDUP_REMOVED lines=14> */
.L_x_26484:
[----:B------:R-:W-:Y:S05]  /*6000*/  BSYNC B0 ;  /* 0x0000000000007941 */ /* 0x000fea0003800000 */
.L_x_26483:
[----:B------:R-:W-:Y:S01]  /*6010*/  FSETP.NEU.FTZ.AND P0, PT, R0, RZ, PT ;  /* 0x000000ff0000720b */ /* 0x000fe20003f1d000 */
[----:B------:R-:W-:-:S12]  /*6020*/  BRA `(.L_x_26458) ;  /* 0x0000000000607947 */ /* 0x000fd80003800000 */
.L_x_26457:
        /* <DEDUP_REMOVED lines=16> */
.L_x_26485:
[----:B------:R-:W-:Y:S01]  /*6130*/  PLOP3.LUT P0, PT, PT, PT, PT, 0x8, 0x0 ;  /* 0x000000000000781c */ /* 0x000fe20003f0e170 */
[----:B------:R-:W-:-:S12]  /*6140*/  BRA `(.L_x_26458) ;  /* 0x0000000000187947 */ /* 0x000fd80003800000 */
.L_x_26482:
[----:B------:R-:W2:Y:S02]  /*6150*/  LDG.E.64 R4, desc[UR36][R4.64] ;  /* 0x0000002404047981 */ /* 0x000ea4000c1e1b00 */
[----:B--2---:R-:W-:-:S04]  /*6160*/  ISETP.NE.U32.AND P0, PT, R4, RZ, PT ;  /* 0x000000ff0400720c */ /* 0x004fc80003f05070 */
[----:B------:R-:W-:Y:S01]  /*6170*/  ISETP.NE.AND.EX P0, PT, R5, RZ, PT, P0 ;  /* 0x000000ff0500720c */ /* 0x000fe20003f05300 */
[----:B------:R-:W-:-:S12]  /*6180*/  BRA `(.L_x_26458) ;  /* 0x0000000000087947 */ /* 0x000fd80003800000 */
.L_x_26481:
[----:B------:R-:W2:Y:S02]  /*6190*/  LDG.E R4, desc[UR36][R4.64] ;  /* 0x0000002404047981 */ /* 0x000ea4000c1e1900 */
[----:B--2---:R-:W-:-:S13]  /*61a0*/  ISETP.NE.AND P0, PT, R4, RZ, PT ;  /* 0x000000ff0400720c */ /* 0x004fda0003f05270 */
.L_x_26458:
[----:B------:R-:W-:Y:S01]  /*61b0*/  ISETP.NE.AND P1, PT, R26, RZ, PT ;  /* 0x000000ff1a00720c */ /* 0x000fe20003f25270 */
[----:B------:R-:W-:Y:S01]  /*61c0*/  VIADD R25, R25, 0x80 ;  /* 0x0000008019197836 */ /* 0x000fe20000000000 */
[----:B------:R-:W-:Y:S02]  /*61d0*/  SEL R24, RZ, 0x1, !P0 ;  /* 0x00000001ff187807 */ /* 0x000fe40004000000 */
[----:B------:R-:W-:-:S09]  /*61e0*/  SEL R26, RZ, 0x1, !P1 ;  /* 0x00000001ff1a7807 */ /* 0x000fd20004800000 */
.L_x_26419:
[----:B------:R-:W-:Y:S05]  /*61f0*/  BSYNC B6 ;  /* 0x0000000000067941 */ /* 0x000fea0003800000 */
.L_x_26418:
        /* <DEDUP_REMOVED lines=25> */
.L_x_26491:
[----:B------:R-:W2:Y:S02]  /*6390*/  LDG.E.U8 R4, desc[UR36][R4.64] ;  /* 0x0000002404047981 */ /* 0x000ea4000c1e1100 */
[----:B--2---:R-:W-:-:S04]  /*63a0*/  ISETP.NE.AND P0, PT, R4, RZ, PT ;  /* 0x000000ff0400720c */ /* 0x004fc80003f05270 */
[----:B------:R-:W-:Y:S01]  /*63b0*/  P2R R23, PR, RZ, 0x1 ;  /* 0x00000001ff177803 */ /* 0x000fe20000000000 */
[----:B------:R-:W-:Y:S08]  /*63c0*/  BRA `(.L_x_26493) ;  /* 0x0000000c00c47947 */ /* 0x000ff00003800000 */
.L_x_26490:
        /* <DEDUP_REMOVED lines=11> */
.L_x_26495:
[----:B------:R-:W2:Y:S02]  /*6480*/  LDG.E R4, desc[UR36][R4.64] ;  /* 0x0000002404047981 */ /* 0x000ea4000c1e1900 */
[----:B--2---:R-:W-:-:S04]  /*6490*/  ISETP.NE.AND P0, PT, R4, RZ, PT ;  /* 0x000000ff0400720c */ /* 0x004fc80003f05270 */
[----:B------:R-:W-:Y:S01]  /*64a0*/  P2R R23, PR, RZ, 0x1 ;  /* 0x00000001ff177803 */ /* 0x000fe20000000000 */
[----:B------:R-:W-:Y:S08]  /*64b0*/  BRA `(.L_x_26493) ;  /* 0x0000000c00887947 */ /* 0x000ff00003800000 */
.L_x_26494:
[----:B------:R-:W2:Y:S02]  /*64c0*/  LDG.E.U16 R4, desc[UR36][R4.64] ;  /* 0x0000002404047981 */ /* 0x000ea4000c1e1500 */
[----:B--2---:R-:W-:-:S04]  /*64d0*/  ISETP.NE.AND P0, PT, R4, RZ, PT ;  /* 0x000000ff0400720c */ /* 0x004fc80003f05270 */
[----:B------:R-:W-:Y:S01]  /*64e0*/  P2R R23, PR, RZ, 0x1 ;  /* 0x00000001ff177803 */ /* 0x000fe20000000000 */
[----:B------:R-:W-:Y:S08]  /*64f0*/  BRA `(.L_x_26493) ;  /* 0x0000000c00787947 */ /* 0x000ff00003800000 */
.L_x_26489:
        /* <DEDUP_REMOVED lines=10> */
.L_x_26497:
[----:B------:R-:W2:Y:S02]  /*65a0*/  LDG.E.U16 R0, desc[UR36][R4.64] ;  /* 0x0000002404007981 */ /* 0x000ea4000c1e1500 */
[----:B--2---:R-:W-:-:S05]  /*65b0*/  HADD2.F32 R0, -RZ, R0.H0_H0 ;  /* 0x20000000ff007230 */ /* 0x004fca0000004100 */
[----:B------:R-:W-:-:S04]  /*65c0*/  FSETP.NEU.FTZ.AND P0, PT, R0, RZ, PT ;  /* 0x000000ff0000720b */ /* 0x000fc80003f1d000 */
[----:B------:R-:W-:Y:S01]  /*65d0*/  P2R R23, PR, RZ, 0x1 ;  /* 0x00000001ff177803 */ /* 0x000fe20000000000 */
[----:B------:R-:W-:Y:S08]  /*65e0*/  BRA `(.L_x_26493) ;  /* 0x0000000c003c7947 */ /* 0x000ff00003800000 */
.L_x_26496:
        /* <DEDUP_REMOVED lines=12> */
.L_x_26499:
        /* <DEDUP_REMOVED lines=11> */
.L_x_26498:
[----:B------:R-:W2:Y:S02]  /*6760*/  LDG.E.64 R4, desc[UR36][R4.64] ;  /* 0x0000002404047981 */ /* 0x000ea4000c1e1b00 */
[----:B--2---:R-:W-:-:S06]  /*6770*/  DSETP.NEU.AND P0, PT, R4, RZ, PT ;  /* 0x000000ff0400722a */ /* 0x004fcc0003f0d000 */
[----:B------:R-:W-:Y:S01]  /*6780*/  P2R R23, PR, RZ, 0x1 ;  /* 0x00000001ff177803 */ /* 0x000fe20000000000 */
[----:B------:R-:W-:Y:S07]  /*6790*/  BRA `(.L_x_26493) ;  /* 0x0000000800d07947 */ /* 0x000fee0003800000 */
.L_x_26488:
        /* <DEDUP_REMOVED lines=12> */
.L_x_26502:
[----:B------:R-:W2:Y:S02]  /*6860*/  LDG.E.128 R4, desc[UR36][R4.64] ;  /* 0x0000002404047981 */ /* 0x000ea4000c1e1d00 */
[----:B--2---:R-:W-:-:S06]  /*6870*/  DSETP.NEU.AND P0, PT, R6, RZ, PT ;  /* 0x000000ff0600722a */ /* 0x004fcc0003f0d000 */
[----:B------:R-:W-:-:S06]  /*6880*/  DSETP.NEU.OR P0, PT, R4, RZ, P0 ;  /* 0x000000ff0400722a */ /* 0x000fcc000070d400 */
[----:B------:R-:W-:Y:S01]  /*6890*/  P2R R23, PR, RZ, 0x1 ;  /* 0x00000001ff177803 */ /* 0x000fe20000000000 */
[----:B------:R-:W-:Y:S07]  /*68a0*/  BRA `(.L_x_26493) ;  /* 0x00000008008c7947 */ /* 0x000fee0003800000 */
.L_x_26501:
        /* <DEDUP_REMOVED lines=28> */
.L_x_26504:
        /* <DEDUP_REMOVED lines=15> */
.L_x_26503:
[----:B------:R-:W2:Y:S02]  /*6b60*/  LDG.E.U16 R0, desc[UR36][R4.64] ;  /* 0x0000002404007981 */ /* 0x000ea4000c1e1500 */
[----:B--2---:R-:W-:-:S05]  /*6b70*/  IMAD.U32 R0, R0, 0x10000, RZ ;  /* 0x0001000000007824 */ /* 0x004fca00078e00ff */
[----:B------:R-:W-:-:S04]  /*6b80*/  FSETP.NEU.FTZ.AND P0, PT, R0, RZ, PT ;  /* 0x000000ff0000720b */ /* 0x000fc80003f1d000 */
[----:B------:R-:W-:Y:S01]  /*6b90*/  P2R R23, PR, RZ, 0x1 ;  /* 0x00000001ff177803 */ /* 0x000fe20000000000 */
[----:B------:R-:W-:Y:S08]  /*6ba0*/  BRA `(.L_x_26493) ;  /* 0x0000000400cc7947 */ /* 0x000ff00003800000 */
.L_x_26500:
        /* <DEDUP_REMOVED lines=12> */
.L_x_26507:
        /* <DEDUP_REMOVED lines=21> */
.L_x_26511:
[----:B------:R-:W-:Y:S05]  /*6dc0*/  BSYNC B1 ;  /* 0x0000000000017941 */ /* 0x000fea0003800000 */
.L_x_26510:
[----:B------:R-:W-:Y:S01]  /*6dd0*/  LEA R5, R0, 0x3b800000, 0x17 ;  /* 0x3b80000000057811 */ /* 0x000fe200078eb8ff */
[----:B------:R-:W-:-:S05]  /*6de0*/  IMAD.SHL.U32 R0, R3, 0x100000, RZ ;  /* 0x0010000003007824 */ /* 0x000fca00078e00ff */
[----:B------:R-:W-:-:S07]  /*6df0*/  LOP3.LUT R0, R5, R0, R6, 0xfe, !PT ;  /* 0x0000000005007212 */ /* 0x000fce00078efe06 */
.L_x_26509:
[----:B------:R-:W-:Y:S05]  /*6e00*/  BSYNC B0 ;  /* 0x0000000000007941 */ /* 0x000fea0003800000 */
.L_x_26508:
[----:B------:R-:W-:-:S04]  /*6e10*/  FSETP.NEU.FTZ.AND P0, PT, R0, RZ, PT ;  /* 0x000000ff0000720b */ /* 0x000fc80003f1d000 */
[----:B------:R-:W-:Y:S01]  /*6e20*/  P2R R23, PR, RZ, 0x1 ;  /* 0x00000001ff177803 */ /* 0x000fe20000000000 */
[----:B------:R-:W-:Y:S08]  /*6e30*/  BRA `(.L_x_26493) ;  /* 0x0000000400287947 */ /* 0x000ff00003800000 */
.L_x_26506:
        /* <DEDUP_REMOVED lines=21> */
.L_x_26515:
[----:B------:R-:W-:Y:S05]  /*6f90*/  BSYNC B1 ;  /* 0x0000000000017941 */ /* 0x000fea0003800000 */
.L_x_26514:
[----:B------:R-:W-:Y:S01]  /*6fa0*/  LEA R5, R0, 0x37800000, 0x17 ;  /* 0x3780000000057811 */ /* 0x000fe200078eb8ff */
[----:B------:R-:W-:-:S05]  /*6fb0*/  IMAD.SHL.U32 R0, R3, 0x200000, RZ ;  /* 0x0020000003007824 */ /* 0x000fca00078e00ff */
[----:B------:R-:W-:-:S07]  /*6fc0*/  LOP3.LUT R0, R5, R0, R6, 0xfe, !PT ;  /* 0x0000000005007212 */ /* 0x000fce00078efe06 */
.L_x_26513:
[----:B------:R-:W-:Y:S05]  /*6fd0*/  BSYNC B0 ;  /* 0x0000000000007941 */ /* 0x000fea0003800000 */
.L_x_26512:
[----:B------:R-:W-:-:S04]  /*6fe0*/  FSETP.NEU.FTZ.AND P0, PT, R0, RZ, PT ;  /* 0x000000ff0000720b */ /* 0x000fc80003f1d000 */
[----:B------:R-:W-:Y:S01]  /*6ff0*/  P2R R23, PR, RZ, 0x1 ;  /* 0x00000001ff177803 */ /* 0x000fe20000000000 */
[----:B------:R-:W-:Y:S08]  /*7000*/  BRA `(.L_x_26493) ;  /* 0x0000000000b47947 */ /* 0x000ff00003800000 */
.L_x_26505:
        /* <DEDUP_REMOVED lines=14> */
.L_x_26519:
[----:B------:R-:W-:Y:S05]  /*70f0*/  BSYNC B0 ;  /* 0x0000000000007941 */ /* 0x000fea0003800000 */
.L_x_26518:
[----:B------:R-:W-:-:S04]  /*7100*/  FSETP.NEU.FTZ.AND P0, PT, R0, RZ, PT ;  /* 0x000000ff0000720b */ /* 0x000fc80003f1d000 */
[----:B------:R-:W-:Y:S01]  /*7110*/  P2R R23, PR, RZ, 0x1 ;  /* 0x00000001ff177803 */ /* 0x000fe20000000000 */
[----:B------:R-:W-:Y:S08]  /*7120*/  BRA `(.L_x_26493) ;  /* 0x00000000006c7947 */ /* 0x000ff00003800000 */
.L_x_26492:
        /* <DEDUP_REMOVED lines=16> */
.L_x_26520:
[----:B------:R-:W-:-:S04]  /*7230*/  PLOP3.LUT P0, PT, PT, PT, PT, 0x8, 0x0 ;  /* 0x000000000000781c */ /* 0x000fc80003f0e170 */
[----:B------:R-:W-:Y:S01]  /*7240*/  P2R R23, PR, RZ, 0x1 ;  /* 0x00000001ff177803 */ /* 0x000fe20000000000 */
[----:B------:R-:W-:Y:S08]  /*7250*/  BRA `(.L_x_26493) ;  /* 0x0000000000207947 */ /* 0x000ff00003800000 */
.L_x_26517:
[----:B------:R-:W2:Y:S02]  /*7260*/  LDG.E.64 R4, desc[UR36][R4.64] ;  /* 0x0000002404047981 */ /* 0x000ea4000c1e1b00 */
[----:B--2---:R-:W-:-:S04]  /*7270*/  ISETP.NE.U32.AND P0, PT, R4, RZ, PT ;  /* 0x000000ff0400720c */ /* 0x004fc80003f05070 */
[----:B------:R-:W-:-:S04]  /*7280*/  ISETP.NE.AND.EX P0, PT, R5, RZ, PT, P0 ;  /* 0x000000ff0500720c */ /* 0x000fc80003f05300 */
[----:B------:R-:W-:Y:S01]  /*7290*/  P2R R23, PR, RZ, 0x1 ;  /* 0x00000001ff177803 */ /* 0x000fe20000000000 */
[----:B------:R-:W-:Y:S08]  /*72a0*/  BRA `(.L_x_26493) ;  /* 0x00000000000c7947 */ /* 0x000ff00003800000 */
.L_x_26516:
[----:B------:R-:W2:Y:S02]  /*72b0*/  LDG.E R4, desc[UR36][R4.64] ;  /* 0x0000002404047981 */ /* 0x000ea4000c1e1900 */
[----:B--2---:R-:W-:-:S04]  /*72c0*/  ISETP.NE.AND P0, PT, R4, RZ, PT ;  /* 0x000000ff0400720c */ /* 0x004fc80003f05270 */
[----:B------:R-:W-:-:S09]  /*72d0*/  P2R R23, PR, RZ, 0x1 ;  /* 0x00000001ff177803 */ /* 0x000fd20000000000 */
.L_x_26493:
        /* <DEDUP_REMOVED lines=20> */
.L_x_26524:
[----:B------:R-:W2:Y:S02]  /*7420*/  LDG.E.U8 R4, desc[UR36][R4.64] ;  /* 0x0000002404047981 */ /* 0x000ea4000c1e1100 */
[----:B--2---:R-:W-:Y:S01]  /*7430*/  ISETP.NE.AND P0, PT, R4, RZ, PT ;  /* 0x000000ff0400720c */ /* 0x004fe20003f05270 */
[----:B------:R-:W-:-:S12]  /*7440*/  BRA `(.L_x_26526) ;  /* 0x0000000c00747947 */ /* 0x000fd80003800000 */
.L_x_26523:
        /* <DEDUP_REMOVED lines=10> */
.L_x_26528:
[----:B------:R-:W2:Y:S02]  /*74f0*/  LDG.E R4, desc[UR36][R4.64] ;  /* 0x0000002404047981 */ /* 0x000ea4000c1e1900 */
[----:B--2---:R-:W-:Y:S01]  /*7500*/  ISETP.NE.AND P0, PT, R4, RZ, PT ;  /* 0x000000ff0400720c */ /* 0x004fe20003f05270 */
[----:B------:R-:W-:-:S12]  /*7510*/  BRA `(.L_x_26526) ;  /* 0x0000000c00407947 */ /* 0x000fd80003800000 */
.L_x_26527:
[----:B------:R-:W2:Y:S02]  /*7520*/  LDG.E.U16 R4, desc[UR36][R4.64] ;  /* 0x0000002404047981 */ /* 0x000ea4000c1e1500 */
[----:B--2---:R-:W-:Y:S01]  /*7530*/  ISETP.NE.AND P0, PT, R4, RZ, PT ;  /* 0x000000ff0400720c */ /* 0x004fe20003f05270 */
[----:B------:R-:W-:-:S12]  /*7540*/  BRA `(.L_x_26526) ;  /* 0x0000000c00347947 */ /* 0x000fd80003800000 */
.L_x_26522:
        /* <DEDUP_REMOVED lines=9> */
.L_x_26530:
[----:B------:R-:W2:Y:S02]  /*75e0*/  LDG.E.U16 R0, desc[UR36][R4.64] ;  /* 0x0000002404007981 */ /* 0x000ea4000c1e1500 */
[----:B--2---:R-:W-:-:S05]  /*75f0*/  HADD2.F32 R0, -RZ, R0.H0_H0 ;  /* 0x20000000ff007230 */ /* 0x004fca0000004100 */
[----:B------:R-:W-:Y:S01]  /*7600*/  FSETP.NEU.FTZ.AND P0, PT, R0, RZ, PT ;  /* 0x000000ff0000720b */ /* 0x000fe20003f1d000 */
[----:B------:R-:W-:-:S12]  /*7610*/  BRA `(.L_x_26526) ;  /* 0x0000000c00007947 */ /* 0x000fd80003800000 */
.L_x_26529:
        /* <DEDUP_REMOVED lines=11> */
.L_x_26532:
        /* <DEDUP_REMOVED lines=10> */
.L_x_26531:
[----:B------:R-:W2:Y:S02]  /*7770*/  LDG.E.64 R4, desc[UR36][R4.64] ;  /* 0x0000002404047981 */ /* 0x000ea4000c1e1b00 */
[----:B--2---:R-:W-:Y:S01]  /*7780*/  DSETP.NEU.AND P0, PT, R4, RZ, PT ;  /* 0x000000ff0400722a */ /* 0x004fe20003f0d000 */
[----:B------:R-:W-:-:S13]  /*7790*/  BRA `(.L_x_26526) ;  /* 0x0000000800a07947 */ /* 0x000fda0003800000 */
.L_x_26521:
        /* <DEDUP_REMOVED lines=11> */
.L_x_26535:
[----:B------:R-:W2:Y:S02]  /*7850*/  LDG.E.128 R4, desc[UR36][R4.64] ;  /* 0x0000002404047981 */ /* 0x000ea4000c1e1d00 */
[----:B--2---:R-:W-:-:S06]  /*7860*/  DSETP.NEU.AND P0, PT, R6, RZ, PT ;  /* 0x000000ff0600722a */ /* 0x004fcc0003f0d000 */
[----:B------:R-:W-:Y:S01]  /*7870*/  DSETP.NEU.OR P0, PT, R4, RZ, P0 ;  /* 0x000000ff0400722a */ /* 0x000fe2000070d400 */
[----:B------:R-:W-:-:S13]  /*7880*/  BRA `(.L_x_26526) ;  /* 0x0000000800647947 */ /* 0x000fda0003800000 */
.L_x_26534:
        /* <DEDUP_REMOVED lines=27> */
.L_x_26537:
        /* <DEDUP_REMOVED lines=14> */
.L_x_26536:
[----:B------:R-:W2:Y:S02]  /*7b20*/  LDG.E.U16 R0, desc[UR36][R4.64] ;  /* 0x0000002404007981 */ /* 0x000ea4000c1e1500 */
[----:B--2---:R-:W-:-:S05]  /*7b30*/  IMAD.U32 R0, R0, 0x10000, RZ ;  /* 0x0001000000007824 */ /* 0x004fca00078e00ff */
[----:B------:R-:W-:Y:S01]  /*7b40*/  FSETP.NEU.FTZ.AND P0, PT, R0, RZ, PT ;  /* 0x000000ff0000720b */ /* 0x000fe20003f1d000 */
[----:B------:R-:W-:-:S12]  /*7b50*/  BRA `(.L_x_26526) ;  /* 0x0000000400b07947 */ /* 0x000fd80003800000 */
.L_x_26533:
        /* <DEDUP_REMOVED lines=11> */
.L_x_26540:
        /* <DEDUP_REMOVED lines=21> */
.L_x_26544:
[----:B------:R-:W-:Y:S05]  /*7d60*/  BSYNC B1 ;  /* 0x0000000000017941 */ /* 0x000fea0003800000 */
.L_x_26543:
[----:B------:R-:W-:Y:S01]  /*7d70*/  LEA R5, R0, 0x3b800000, 0x17 ;  /* 0x3b80000000057811 */ /* 0x000fe200078eb8ff */
[----:B------:R-:W-:-:S05]  /*7d80*/  IMAD.SHL.U32 R0, R3, 0x100000, RZ ;  /* 0x0010000003007824 */ /* 0x000fca00078e00ff */
[----:B------:R-:W-:-:S07]  /*7d90*/  LOP3.LUT R0, R5, R0, R6, 0xfe, !PT ;  /* 0x0000000005007212 */ /* 0x000fce00078efe06 */
.L_x_26542:
[----:B------:R-:W-:Y:S05]  /*7da0*/  BSYNC B0 ;  /* 0x0000000000007941 */ /* 0x000fea0003800000 */
.L_x_26541:
[----:B------:R-:W-:Y:S01]  /*7db0*/  FSETP.NEU.FTZ.AND P0, PT, R0, RZ, PT ;  /* 0x000000ff0000720b */ /* 0x000fe20003f1d000 */
[----:B------:R-:W-:-:S12]  /*7dc0*/  BRA `(.L_x_26526) ;  /* 0x0000000400147947 */ /* 0x000fd80003800000 */
.L_x_26539:
        /* <DEDUP_REMOVED lines=21> */
.L_x_26548:
[----:B------:R-:W-:Y:S05]  /*7f20*/  BSYNC B1 ;  /* 0x0000000000017941 */ /* 0x000fea0003800000 */
.L_x_26547:
[----:B------:R-:W-:Y:S01]  /*7f30*/  LEA R5, R0, 0x37800000, 0x17 ;  /* 0x3780000000057811 */ /* 0x000fe200078eb8ff */
[----:B------:R-:W-:-:S05]  /*7f40*/  IMAD.SHL.U32 R0, R3, 0x200000, RZ ;  /* 0x0020000003007824 */ /* 0x000fca00078e00ff */
[----:B------:R-:W-:-:S07]  /*7f50*/  LOP3.LUT R0, R5, R0, R6, 0xfe, !PT ;  /* 0x0000000005007212 */ /* 0x000fce00078efe06 */
.L_x_26546:
[----:B------:R-:W-:Y:S05]  /*7f60*/  BSYNC B0 ;  /* 0x0000000000007941 */ /* 0x000fea0003800000 */
.L_x_26545:
[----:B------:R-:W-:Y:S01]  /*7f70*/  FSETP.NEU.FTZ.AND P0, PT, R0, RZ, PT ;  /* 0x000000ff0000720b */ /* 0x000fe20003f1d000 */
[----:B------:R-:W-:-:S12]  /*7f80*/  BRA `(.L_x_26526) ;  /* 0x0000000000a47947 */ /* 0x000fd80003800000 */
.L_x_26538:
        /* <DEDUP_REMOVED lines=14> */
.L_x_26552:
[----:B------:R-:W-:Y:S05]  /*8070*/  BSYNC B0 ;  /* 0x0000000000007941 */ /* 0x000fea0003800000 */
.L_x_26551:
[----:B------:R-:W-:Y:S01]  /*8080*/  FSETP.NEU.FTZ.AND P0, PT, R0, RZ, PT ;  /* 0x000000ff0000720b */ /* 0x000fe20003f1d000 */
[----:B------:R-:W-:-:S12]  /*8090*/  BRA `(.L_x_26526) ;  /* 0x0000000000607947 */ /* 0x000fd80003800000 */
.L_x_26525:
        /* <DEDUP_REMOVED lines=16> */
.L_x_26553:
[----:B------:R-:W-:Y:S01]  /*81a0*/  PLOP3.LUT P0, PT, PT, PT, PT, 0x8, 0x0 ;  /* 0x000000000000781c */ /* 0x000fe20003f0e170 */
[----:B------:R-:W-:-:S12]  /*81b0*/  BRA `(.L_x_26526) ;  /* 0x0000000000187947 */ /* 0x000fd80003800000 */
.L_x_26550:
[----:B------:R-:W2:Y:S02]  /*81c0*/  LDG.E.64 R4, desc[UR36][R4.64] ;  /* 0x0000002404047981 */ /* 0x000ea4000c1e1b00 */
[----:B--2---:R-:W-:-:S04]  /*81d0*/  ISETP.NE.U32.AND P0, PT, R4, RZ, PT ;  /* 0x000000ff0400720c */ /* 0x004fc80003f05070 */
[----:B------:R-:W-:Y:S01]  /*81e0*/  ISETP.NE.AND.EX P0, PT, R5, RZ, PT, P0 ;  /* 0x000000ff0500720c */ /* 0x000fe20003f05300 */
[----:B------:R-:W-:-:S12]  /*81f0*/  BRA `(.L_x_26526) ;  /* 0x0000000000087947 */ /* 0x000fd80003800000 */
.L_x_26549:
[----:B------:R-:W2:Y:S02]  /*8200*/  LDG.E R4, desc[UR36][R4.64] ;  /* 0x0000002404047981 */ /* 0x000ea4000c1e1900 */
[----:B--2---:R-:W-:-:S13]  /*8210*/  ISETP.NE.AND P0, PT, R4, RZ, PT ;  /* 0x000000ff0400720c */ /* 0x004fda0003f05270 */
.L_x_26526:
[----:B------:R-:W-:Y:S02]  /*8220*/  ISETP.NE.AND P1, PT, R23, RZ, PT ;  /* 0x000000ff1700720c */ /* 0x000fe40003f25270 */
[----:B------:R-:W-:Y:S02]  /*8230*/  SEL R0, RZ, 0x1, !P0 ;  /* 0x00000001ff007807 */ /* 0x000fe40004000000 */
[----:B------:R-:W-:-:S09]  /*8240*/  SEL R27, RZ, 0x1, !P1 ;  /* 0x00000001ff1b7807 */ /* 0x000fd20004800000 */
.L_x_26487:
[----:B------:R-:W-:Y:S05]  /*8250*/  BSYNC B6 ;  /* 0x0000000000067941 */ /* 0x000fea0003800000 */
.L_x_26486:
[----:B------:R-:W0:Y:S01]  /*8260*/  S2R R3, SR_TID.X ;  /* 0x0000000000037919 */ /* 0x000e220000002100 */
[----:B------:R-:W-:Y:S01]  /*8270*/  PRMT R4, R19, 0x9910, RZ ;  /* 0x0000991013047816 */ /* 0x000fe200000000ff */
[----:B------:R-:W-:Y:S01]  /*8280*/  BSSY B6, `(.L_x_26554) ;  /* 0x0000104000067945 */ /* 0x000fe20003800000 */
[----:B------:R-:W-:Y:S02]  /*8290*/  PRMT R18, R18, 0x9910, RZ ;  /* 0x0000991012127816 */ /* 0x000fe400000000ff */
[----:B------:R-:W-:Y:S02]  /*82a0*/  ISETP.NE.AND P3, PT, R4, RZ, PT ;  /* 0x000000ff0400720c */ /* 0x000fe40003f65270 */
[----:B------:R-:W-:Y:S02]  /*82b0*/  PRMT R4, R16, 0x9910, RZ ;  /* 0x0000991010047816 */ /* 0x000fe400000000ff */
[----:B------:R-:W1:Y:S01]  /*82c0*/  LDC.U8 R16, c[0x0][0x240] ;  /* 0x00009000ff107b82 */ /* 0x000e620000000000 */
[----:B------:R-:W-:Y:S01]  /*82d0*/  PRMT R6, R0, 0x9910, RZ ;  /* 0x0000991000067816 */ /* 0x000fe200000000ff */
[----:B------:R-:W-:Y:S01]  /*82e0*/  IMAD.MOV.U32 R0, RZ, RZ, R18 ;  /* 0x000000ffff007224 */ /* 0x000fe200078e0012 */
[----:B------:R-:W-:-:S02]  /*82f0*/  PRMT R5, R24, 0x9910, RZ ;  /* 0x0000991018057816 */ /* 0x000fc400000000ff */
[----:B------:R-:W-:Y:S02]  /*8300*/  ISETP.NE.AND P0, PT, R6, RZ, PT ;  /* 0x000000ff0600720c */ /* 0x000fe40003f05270 */
[----:B------:R-:W-:Y:S02]  /*8310*/  ISETP.NE.AND P2, PT, R0, RZ, PT ;  /* 0x000000ff0000720c */ /* 0x000fe40003f45270 */
[----:B------:R-:W-:Y:S02]  /*8320*/  ISETP.NE.AND P1, PT, R5, RZ, PT ;  /* 0x000000ff0500720c */ /* 0x000fe40003f25270 */
[----:B------:R-:W-:Y:S02]  /*8330*/  PRMT R0, R17, 0x9910, RZ ;  /* 0x0000991011007816 */ /* 0x000fe400000000ff */
[----:B------:R-:W-:Y:S02]  /*8340*/  PRMT R5, R26, 0x9910, RZ ;  /* 0x000099101a057816 */ /* 0x000fe400000000ff */
[----:B------:R-:W-:-:S02]  /*8350*/  PRMT R6, R27, 0x9910, RZ ;  /* 0x000099101b067816 */ /* 0x000fc400000000ff */
[----:B------:R-:W-:Y:S02]  /*8360*/  ISETP.NE.AND P2, PT, R0, RZ, P2 ;  /* 0x000000ff0000720c */ /* 0x000fe40001745270 */
[----:B------:R-:W-:Y:S02]  /*8370*/  ISETP.NE.AND P3, PT, R4, RZ, P3 ;  /* 0x000000ff0400720c */ /* 0x000fe40001f65270 */
[----:B------:R-:W-:Y:S02]  /*8380*/  ISETP.NE.AND P1, PT, R5, RZ, P1 ;  /* 0x000000ff0500720c */ /* 0x000fe40000f25270 */
[----:B0-----:R-:W-:Y:S01]  /*8390*/  ISETP.GE.AND P4, PT, R3, R22, PT ;  /* 0x000000160300720c */ /* 0x001fe20003f86270 */
[----:B------:R-:W-:Y:S01]  /*83a0*/  IMAD.MOV.U32 R17, RZ, RZ, R3 ;  /* 0x000000ffff117224 */ /* 0x000fe200078e0003 */
[----:B------:R-:W-:Y:S02]  /*83b0*/  ISETP.NE.AND P0, PT, R6, RZ, P0 ;  /* 0x000000ff0600720c */ /* 0x000fe40000705270 */
[----:B------:R-:W-:-:S02]  /*83c0*/  SEL R11, RZ, 0x1, !P2 ;  /* 0x00000001ff0b7807 */ /* 0x000fc40005000000 */
[----:B------:R-:W-:Y:S02]  /*83d0*/  SEL R26, RZ, 0x1, !P3 ;  /* 0x00000001ff1a7807 */ /* 0x000fe40005800000 */
[----:B------:R-:W-:Y:S02]  /*83e0*/  SEL R18, RZ, 0x1, !P1 ;  /* 0x00000001ff127807 */ /* 0x000fe40004800000 */
[----:B------:R-:W-:-:S03]  /*83f0*/  SEL R24, RZ, 0x1, !P0 ;  /* 0x00000001ff187807 */ /* 0x000fc60004000000 */
        /* <DEDUP_REMOVED lines=22> */
.L_x_26559:
[----:B------:R0:W-:Y:S01]  /*8560*/  STG.E.U8 desc[UR36][R8.64], R11 ;  /* 0x0000000b08007986 */ /* 0x0001e2000c101124 */
[----:B------:R-:W-:Y:S05]  /*8570*/  BRA `(.L_x_26555) ;  /* 0x0000000c00507947 */ /* 0x000fea0003800000 */
.L_x_26558:
        /* <DEDUP_REMOVED lines=10> */
.L_x_26562:
[----:B------:R0:W-:Y:S01]  /*8620*/  STG.E desc[UR36][R8.64], R11 ;  /* 0x0000000b08007986 */ /* 0x0001e2000c101924 */
[----:B------:R-:W-:Y:S05]  /*8630*/  BRA `(.L_x_26555) ;  /* 0x0000000c00207947 */ /* 0x000fea0003800000 */
.L_x_26561:
[----:B------:R0:W-:Y:S01]  /*8640*/  STG.E.U16 desc[UR36][R8.64], R11 ;  /* 0x0000000b08007986 */ /* 0x0001e2000c101524 */
[----:B------:R-:W-:Y:S05]  /*8650*/  BRA `(.L_x_26555) ;  /* 0x0000000c00187947 */ /* 0x000fea0003800000 */
.L_x_26557:
        /* <DEDUP_REMOVED lines=9> */
.L_x_26564:
[----:B------:R-:W0:Y:S02]  /*86f0*/  I2F.S16 R0, R11 ;  /* 0x0000000b00007306 */ /* 0x000e240000101400 */
[----:B0-----:R-:W-:-:S05]  /*8700*/  F2FP.F16.F32.PACK_AB R0, RZ, R0 ;  /* 0x00000000ff00723e */ /* 0x001fca00000000ff */
[----:B------:R0:W-:Y:S01]  /*8710*/  STG.E.U16 desc[UR36][R8.64], R0 ;  /* 0x0000000008007986 */ /* 0x0001e2000c101524 */
[----:B------:R-:W-:Y:S05]  /*8720*/  BRA `(.L_x_26555) ;  /* 0x0000000800e47947 */ /* 0x000fea0003800000 */
.L_x_26563:
        /* <DEDUP_REMOVED lines=10> */
.L_x_26566:
[----:B------:R-:W0:Y:S02]  /*87d0*/  I2F.S16 R11, R11 ;  /* 0x0000000b000b7306 */ /* 0x000e240000101400 */
[----:B0-----:R-:W-:-:S04]  /*87e0*/  F2FP.F16.F32.PACK_AB R3, RZ, R11 ;  /* 0x0000000bff03723e */ /* 0x001fc800000000ff */
[----:B------:R-:W-:-:S05]  /*87f0*/  PRMT R3, R3, 0x5410, RZ ;  /* 0x0000541003037816 */ /* 0x000fca00000000ff */
[----:B------:R0:W-:Y:S01]  /*8800*/  STG.E desc[UR36][R8.64], R3 ;  /* 0x0000000308007986 */ /* 0x0001e2000c101924 */
[----:B------:R-:W-:Y:S05]  /*8810*/  BRA `(.L_x_26555) ;  /* 0x0000000800a87947 */ /* 0x000fea0003800000 */
.L_x_26565:
[----:B------:R-:W0:Y:S02]  /*8820*/  I2F.F64.S16 R4, R11 ;  /* 0x0000000b00047312 */ /* 0x000e240000101c00 */
[----:B0-----:R0:W-:Y:S01]  /*8830*/  STG.E.64 desc[UR36][R8.64], R4 ;  /* 0x0000000408007986 */ /* 0x0011e2000c101b24 */
[----:B------:R-:W-:Y:S05]  /*8840*/  BRA `(.L_x_26555) ;  /* 0x00000008009c7947 */ /* 0x000fea0003800000 */
.L_x_26556:
        /* <DEDUP_REMOVED lines=10> */
.L_x_26569:
[----:B------:R-:W0:Y:S01]  /*88f0*/  I2F.F64.S16 R4, R11 ;  /* 0x0000000b00047312 */ /* 0x000e220000101c00 */
[----:B------:R-:W-:-:S05]  /*8900*/  CS2R R6, SRZ ;  /* 0x0000000000067805 */ /* 0x000fca000001ff00 */
[----:B0-----:R0:W-:Y:S01]  /*8910*/  STG.E.128 desc[UR36][R8.64], R4 ;  /* 0x0000000408007986 */ /* 0x0011e2000c101d24 */
[----:B------:R-:W-:Y:S05]  /*8920*/  BRA `(.L_x_26555) ;  /* 0x0000000800647947 */ /* 0x000fea0003800000 */
.L_x_26568:
        /* <DEDUP_REMOVED lines=21> */
.L_x_26573:
[----:B------:R-:W-:Y:S05]  /*8a80*/  BSYNC B0 ;  /* 0x0000000000007941 */ /* 0x000fea0003800000 */
.L_x_26572:
[----:B------:R-:W-:-:S05]  /*8a90*/  LOP3.LUT R5, R0, R5, RZ, 0xfc, !PT ;  /* 0x0000000500057212 */ /* 0x000fca00078efcff */
[----:B------:R0:W-:Y:S01]  /*8aa0*/  STG.E.U8 desc[UR36][R8.64], R5 ;  /* 0x0000000508007986 */ /* 0x0001e2000c101124 */
[----:B------:R-:W-:Y:S05]  /*8ab0*/  BRA `(.L_x_26555) ;  /* 0x0000000800007947 */ /* 0x000fea0003800000 */
.L_x_26571:
        /* <DEDUP_REMOVED lines=13> */
.L_x_26575:
[----:B------:R-:W-:Y:S01]  /*8b90*/  IMAD.MOV.U32 R0, RZ, RZ, 0x7f ;  /* 0x0000007fff007424 */ /* 0x000fe200078e00ff */
[----:B------:R-:W-:-:S04]  /*8ba0*/  ISETP.GT.U32.AND P0, PT, R3, 0x7f800000, PT ;  /* 0x7f8000000300780c */ /* 0x000fc80003f04070 */
[----:B------:R-:W-:-:S09]  /*8bb0*/  SEL R0, R0, 0x7c, P0 ;  /* 0x0000007c00007807 */ /* 0x000fd20000000000 */
.L_x_26576:
[----:B------:R-:W-:Y:S05]  /*8bc0*/  BSYNC B0 ;  /* 0x0000000000007941 */ /* 0x000fea0003800000 */
.L_x_26574:
[----:B------:R-:W-:-:S04]  /*8bd0*/  LOP3.LUT R3, R11, 0x80000000, RZ, 0xc0, !PT ;  /* 0x800000000b037812 */ /* 0x000fc800078ec0ff */
[----:B------:R-:W-:-:S04]  /*8be0*/  SHF.R.U32.HI R3, RZ, 0x18, R3 ;  /* 0x00000018ff037819 */ /* 0x000fc80000011603 */
[----:B------:R-:W-:-:S05]  /*8bf0*/  LOP3.LUT R3, R0, R3, RZ, 0xfc, !PT ;  /* 0x0000000300037212 */ /* 0x000fca00078efcff */
[----:B------:R0:W-:Y:S01]  /*8c00*/  STG.E.U8 desc[UR36][R8.64], R3 ;  /* 0x0000000308007986 */ /* 0x0001e2000c101124 */
[----:B------:R-:W-:Y:S05]  /*8c10*/  BRA `(.L_x_26555) ;  /* 0x0000000400a87947 */ /* 0x000fea0003800000 */
.L_x_26570:
[----:B------:R-:W0:Y:S02]  /*8c20*/  I2F.S16 R0, R11 ;  /* 0x0000000b00007306 */ /* 0x000e240000101400 */
[----:B0-----:R-:W-:-:S05]  /*8c30*/  F2FP.BF16.F32.PACK_AB R0, RZ, R0 ;  /* 0x00000000ff00723e */ /* 0x001fca00000010ff */
[----:B------:R0:W-:Y:S01]  /*8c40*/  STG.E.U16 desc[UR36][R8.64], R0 ;  /* 0x0000000008007986 */ /* 0x0001e2000c101524 */
[----:B------:R-:W-:Y:S05]  /*8c50*/  BRA `(.L_x_26555) ;  /* 0x0000000400987947 */ /* 0x000fea0003800000 */
.L_x_26567:
        /* <DEDUP_REMOVED lines=10> */
.L_x_26579:
        /* <DEDUP_REMOVED lines=17> */
.L_x_26582:
[----:B------:R-:W-:-:S04]  /*8e10*/  LOP3.LUT R3, R11, 0x80000000, RZ, 0xc0, !PT ;  /* 0x800000000b037812 */ /* 0x000fc800078ec0ff */
[----:B------:R-:W-:-:S04]  /*8e20*/  SHF.R.U32.HI R3, RZ, 0x18, R3 ;  /* 0x00000018ff037819 */ /* 0x000fc80000011603 */
[----:B------:R-:W-:-:S04]  /*8e30*/  LOP3.LUT R0, R0, R3, RZ, 0xfc, !PT ;  /* 0x0000000300007212 */ /* 0x000fc800078efcff */
[----:B------:R-:W-:-:S07]  /*8e40*/  PRMT R4, R0, 0x7610, R4 ;  /* 0x0000761000047816 */ /* 0x000fce0000000004 */
.L_x_26581:
[----:B------:R-:W-:Y:S05]  /*8e50*/  BSYNC B0 ;  /* 0x0000000000007941 */ /* 0x000fea0003800000 */
.L_x_26580:
[----:B------:R4:W-:Y:S01]  /*8e60*/  STG.E.U8 desc[UR36][R8.64], R4 ;  /* 0x0000000408007986 */ /* 0x0009e2000c101124 */
[----:B------:R-:W-:Y:S05]  /*8e70*/  BRA `(.L_x_26555) ;  /* 0x0000000400107947 */ /* 0x000fea0003800000 */
.L_x_26578:
        /* <DEDUP_REMOVED lines=17> */
.L_x_26585:
[----:B------:R-:W-:-:S04]  /*8f90*/  LOP3.LUT R3, R11, 0x80000000, RZ, 0xc0, !PT ;  /* 0x800000000b037812 */ /* 0x000fc800078ec0ff */
[----:B------:R-:W-:-:S04]  /*8fa0*/  SHF.R.U32.HI R3, RZ, 0x18, R3 ;  /* 0x00000018ff037819 */ /* 0x000fc80000011603 */
[----:B------:R-:W-:-:S04]  /*8fb0*/  LOP3.LUT R0, R0, R3, RZ, 0xfc, !PT ;  /* 0x0000000300007212 */ /* 0x000fc800078efcff */
[----:B------:R-:W-:-:S07]  /*8fc0*/  PRMT R4, R0, 0x7610, R4 ;  /* 0x0000761000047816 */ /* 0x000fce0000000004 */
.L_x_26584:
[----:B------:R-:W-:Y:S05]  /*8fd0*/  BSYNC B0 ;  /* 0x0000000000007941 */ /* 0x000fea0003800000 */
.L_x_26583:
[----:B------:R0:W-:Y:S01]  /*8fe0*/  STG.E.U8 desc[UR36][R8.64], R4 ;  /* 0x0000000408007986 */ /* 0x0001e2000c101124 */
[----:B------:R-:W-:Y:S05]  /*8ff0*/  BRA `(.L_x_26555) ;  /* 0x0000000000b07947 */ /* 0x000fea0003800000 */
.L_x_26577:
        /* <DEDUP_REMOVED lines=22> */
.L_x_26560:
        /* <DEDUP_REMOVED lines=16> */
.L_x_26588:
[----:B------:R-:W-:Y:S05]  /*9260*/  BRA `(.L_x_26555) ;  /* 0x0000000000147947 */ /* 0x000fea0003800000 */
.L_x_26587:
[----:B------:R-:W-:Y:S02]  /*9270*/  IMAD.MOV.U32 R4, RZ, RZ, R11 ;  /* 0x000000ffff047224 */ /* 0x000fe400078e000b */
[----:B------:R-:W-:-:S05]  /*9280*/  IMAD.MOV.U32 R5, RZ, RZ, RZ ;  /* 0x000000ffff057224 */ /* 0x000fca00078e00ff */
[----:B------:R2:W-:Y:S01]  /*9290*/  STG.E.64 desc[UR36][R8.64], R4 ;  /* 0x0000000408007986 */ /* 0x0005e2000c101b24 */
[----:B------:R-:W-:Y:S05]  /*92a0*/  BRA `(.L_x_26555) ;  /* 0x0000000000047947 */ /* 0x000fea0003800000 */
.L_x_26586:
[----:B------:R0:W-:Y:S02]  /*92b0*/  STG.E desc[UR36][R8.64], R11 ;  /* 0x0000000b08007986 */ /* 0x0001e4000c101924 */
.L_x_26555:
[----:B------:R-:W-:Y:S05]  /*92c0*/  BSYNC B6 ;  /* 0x0000000000067941 */ /* 0x000fea0003800000 */
.L_x_26554:
        /* <DEDUP_REMOVED lines=23> */
.L_x_26594:
[----:B------:R0:W-:Y:S01]  /*9440*/  STG.E.U8 desc[UR36][R8.64], R26 ;  /* 0x0000001a08007986 */ /* 0x0001e2000c101124 */
[----:B------:R-:W-:Y:S05]  /*9450*/  BRA `(.L_x_26596) ;  /* 0x0000000c00487947 */ /* 0x000fea0003800000 */
.L_x_26593:
        /* <DEDUP_REMOVED lines=9> */
.L_x_26598:
[----:B------:R0:W-:Y:S01]  /*94f0*/  STG.E desc[UR36][R8.64], R26 ;  /* 0x0000001a08007986 */ /* 0x0001e2000c101924 */
[----:B------:R-:W-:Y:S05]  /*9500*/  BRA `(.L_x_26596) ;  /* 0x0000000c001c7947 */ /* 0x000fea0003800000 */
.L_x_26597:
[----:B------:R0:W-:Y:S01]  /*9510*/  STG.E.U16 desc[UR36][R8.64], R26 ;  /* 0x0000001a08007986 */ /* 0x0001e2000c101524 */
[----:B------:R-:W-:Y:S05]  /*9520*/  BRA `(.L_x_26596) ;  /* 0x0000000c00147947 */ /* 0x000fea0003800000 */
.L_x_26592:
        /* <DEDUP_REMOVED lines=9> */
.L_x_26600:
[----:B------:R-:W0:Y:S02]  /*95c0*/  I2F.S16 R0, R26 ;  /* 0x0000001a00007306 */ /* 0x000e240000101400 */
[----:B0-----:R-:W-:-:S05]  /*95d0*/  F2FP.F16.F32.PACK_AB R0, RZ, R0 ;  /* 0x00000000ff00723e */ /* 0x001fca00000000ff */
[----:B------:R0:W-:Y:S01]  /*95e0*/  STG.E.U16 desc[UR36][R8.64], R0 ;  /* 0x0000000008007986 */ /* 0x0001e2000c101524 */
[----:B------:R-:W-:Y:S05]  /*95f0*/  BRA `(.L_x_26596) ;  /* 0x0000000800e07947 */ /* 0x000fea0003800000 */
.L_x_26599:
        /* <DEDUP_REMOVED lines=10> */
.L_x_26602:
[----:B------:R-:W0:Y:S02]  /*96a0*/  I2F.S16 R26, R26 ;  /* 0x0000001a001a7306 */ /* 0x000e240000101400 */
[----:B0-----:R-:W-:-:S04]  /*96b0*/  F2FP.F16.F32.PACK_AB R3, RZ, R26 ;  /* 0x0000001aff03723e */ /* 0x001fc800000000ff */
[----:B------:R-:W-:-:S05]  /*96c0*/  PRMT R3, R3, 0x5410, RZ ;  /* 0x0000541003037816 */ /* 0x000fca00000000ff */
[----:B------:R0:W-:Y:S01]  /*96d0*/  STG.E desc[UR36][R8.64], R3 ;  /* 0x0000000308007986 */ /* 0x0001e2000c101924 */
[----:B------:R-:W-:Y:S05]  /*96e0*/  BRA `(.L_x_26596) ;  /* 0x0000000800a47947 */ /* 0x000fea0003800000 */
.L_x_26601:
[----:B------:R-:W0:Y:S02]  /*96f0*/  I2F.F64.S16 R26, R26 ;  /* 0x0000001a001a7312 */ /* 0x000e240000101c00 */
[----:B0-----:R0:W-:Y:S01]  /*9700*/  STG.E.64 desc[UR36][R8.64], R26 ;  /* 0x0000001a08007986 */ /* 0x0011e2000c101b24 */
[----:B------:R-:W-:Y:S05]  /*9710*/  BRA `(.L_x_26596) ;  /* 0x0000000800987947 */ /* 0x000fea0003800000 */
.L_x_26591:
        /* <DEDUP_REMOVED lines=10> */
.L_x_26605:
[----:B------:R-:W0:Y:S01]  /*97c0*/  I2F.F64.S16 R4, R26 ;  /* 0x0000001a00047312 */ /* 0x000e220000101c00 */
[----:B------:R-:W-:-:S05]  /*97d0*/  CS2R R6, SRZ ;  /* 0x0000000000067805 */ /* 0x000fca000001ff00 */
[----:B0-----:R0:W-:Y:S01]  /*97e0*/  STG.E.128 desc[UR36][R8.64], R4 ;  /* 0x0000000408007986 */ /* 0x0011e2000c101d24 */
[----:B------:R-:W-:Y:S05]  /*97f0*/  BRA `(.L_x_26596) ;  /* 0x0000000800607947 */ /* 0x000fea0003800000 */
.L_x_26604:
        /* <DEDUP_REMOVED lines=21> */
.L_x_26609:
[----:B------:R-:W-:Y:S05]  /*9950*/  BSYNC B0 ;  /* 0x0000000000007941 */ /* 0x000fea0003800000 */
.L_x_26608:
[----:B------:R-:W-:-:S05]  /*9960*/  LOP3.LUT R5, R0, R5, RZ, 0xfc, !PT ;  /* 0x0000000500057212 */ /* 0x000fca00078efcff */
[----:B------:R0:W-:Y:S01]  /*9970*/  STG.E.U8 desc[UR36][R8.64], R5 ;  /* 0x0000000508007986 */ /* 0x0001e2000c101124 */
[----:B------:R-:W-:Y:S05]  /*9980*/  BRA `(.L_x_26596) ;  /* 0x0000000400fc7947 */ /* 0x000fea0003800000 */
.L_x_26607:
        /* <DEDUP_REMOVED lines=13> */
.L_x_26611:
[----:B------:R-:W-:Y:S01]  /*9a60*/  IMAD.MOV.U32 R0, RZ, RZ, 0x7f ;  /* 0x0000007fff007424 */ /* 0x000fe200078e00ff */
[----:B------:R-:W-:-:S04]  /*9a70*/  ISETP.GT.U32.AND P0, PT, R3, 0x7f800000, PT ;  /* 0x7f8000000300780c */ /* 0x000fc80003f04070 */
[----:B------:R-:W-:-:S09]  /*9a80*/  SEL R0, R0, 0x7c, P0 ;  /* 0x0000007c00007807 */ /* 0x000fd20000000000 */
.L_x_26612:
[----:B------:R-:W-:Y:S05]  /*9a90*/  BSYNC B0 ;  /* 0x0000000000007941 */ /* 0x000fea0003800000 */
.L_x_26610:
[----:B------:R-:W-:-:S04]  /*9aa0*/  LOP3.LUT R3, R5, 0x80000000, RZ, 0xc0, !PT ;  /* 0x8000000005037812 */ /* 0x000fc800078ec0ff */
[----:B------:R-:W-:-:S04]  /*9ab0*/  SHF.R.U32.HI R3, RZ, 0x18, R3 ;  /* 0x00000018ff037819 */ /* 0x000fc80000011603 */
[----:B------:R-:W-:-:S05]  /*9ac0*/  LOP3.LUT R3, R0, R3, RZ, 0xfc, !PT ;  /* 0x0000000300037212 */ /* 0x000fca00078efcff */
[----:B------:R0:W-:Y:S01]  /*9ad0*/  STG.E.U8 desc[UR36][R8.64], R3 ;  /* 0x0000000308007986 */ /* 0x0001e2000c101124 */
[----:B------:R-:W-:Y:S05]  /*9ae0*/  BRA `(.L_x_26596) ;  /* 0x0000000400a47947 */ /* 0x000fea0003800000 */
.L_x_26606:
[----:B------:R-:W0:Y:S02]  /*9af0*/  I2F.S16 R0, R26 ;  /* 0x0000001a00007306 */ /* 0x000e240000101400 */
[----:B0-----:R-:W-:-:S05]  /*9b00*/  F2FP.BF16.F32.PACK_AB R0, RZ, R0 ;  /* 0x00000000ff00723e */ /* 0x001fca00000010ff */
[----:B------:R0:W-:Y:S01]  /*9b10*/  STG.E.U16 desc[UR36][R8.64], R0 ;  /* 0x0000000008007986 */ /* 0x0001e2000c101524 */
[----:B------:R-:W-:Y:S05]  /*9b20*/  BRA `(.L_x_26596) ;  /* 0x0000000400947947 */ /* 0x000fea0003800000 */
.L_x_26603:
        /* <DEDUP_REMOVED lines=10> */
.L_x_26615:
        /* <DEDUP_REMOVED lines=17> */
.L_x_26618:
[----:B------:R-:W-:-:S04]  /*9ce0*/  LOP3.LUT R3, R5, 0x80000000, RZ, 0xc0, !PT ;  /* 0x8000000005037812 */ /* 0x000fc800078ec0ff */
[----:B------:R-:W-:-:S04]  /*9cf0*/  SHF.R.U32.HI R3, RZ, 0x18, R3 ;  /* 0x00000018ff037819 */ /* 0x000fc80000011603 */
[----:B------:R-:W-:-:S04]  /*9d00*/  LOP3.LUT R0, R0, R3, RZ, 0xfc, !PT ;  /* 0x0000000300007212 */ /* 0x000fc800078efcff */
[----:B------:R-:W-:-:S07]  /*9d10*/  PRMT R4, R0, 0x7610, R4 ;  /* 0x0000761000047816 */ /* 0x000fce0000000004 */
.L_x_26617:
[----:B------:R-:W-:Y:S05]  /*9d20*/  BSYNC B0 ;  /* 0x0000000000007941 */ /* 0x000fea0003800000 */
.L_x_26616:
[----:B------:R3:W-:Y:S01]  /*9d30*/  STG.E.U8 desc[UR36][R8.64], R4 ;  /* 0x0000000408007986 */ /* 0x0007e2000c101124 */
[----:B------:R-:W-:Y:S05]  /*9d40*/  BRA `(.L_x_26596) ;  /* 0x00000004000c7947 */ /* 0x000fea0003800000 */
.L_x_26614:
        /* <DEDUP_REMOVED lines=17> */
.L_x_26621:
[----:B------:R-:W-:-:S04]  /*9e60*/  LOP3.LUT R3, R5, 0x80000000, RZ, 0xc0, !PT ;  /* 0x8000000005037812 */ /* 0x000fc800078ec0ff */
[----:B------:R-:W-:-:S04]  /*9e70*/  SHF.R.U32.HI R3, RZ, 0x18, R3 ;  /* 0x00000018ff037819 */ /* 0x000fc80000011603 */
[----:B------:R-:W-:-:S04]  /*9e80*/  LOP3.LUT R0, R0, R3, RZ, 0xfc, !PT ;  /* 0x0000000300007212 */ /* 0x000fc800078efcff */
[----:B------:R-:W-:-:S07]  /*9e90*/  PRMT R4, R0, 0x7610, R4 ;  /* 0x0000761000047816 */ /* 0x000fce0000000004 */
.L_x_26620:
[----:B------:R-:W-:Y:S05]  /*9ea0*/  BSYNC B0 ;  /* 0x0000000000007941 */ /* 0x000fea0003800000 */
.L_x_26619:
[----:B------:R0:W-:Y:S01]  /*9eb0*/  STG.E.U8 desc[UR36][R8.64], R4 ;  /* 0x0000000408007986 */ /* 0x0001e2000c101124 */
[----:B------:R-:W-:Y:S05]  /*9ec0*/  BRA `(.L_x_26596) ;  /* 0x0000000000ac7947 */ /* 0x000fea0003800000 */
.L_x_26613:
        /* <DEDUP_REMOVED lines=22> */
.L_x_26595:
        /* <DEDUP_REMOVED lines=16> */
.L_x_26624:
[----:B------:R-:W-:Y:S05]  /*a130*/  BRA `(.L_x_26596) ;  /* 0x0000000000107947 */ /* 0x000fea0003800000 */
.L_x_26623:
[----:B------:R-:W-:-:S05]  /*a140*/  IMAD.MOV.U32 R27, RZ, RZ, RZ ;  /* 0x000000ffff1b7224 */ /* 0x000fca00078e00ff */
[----:B------:R1:W-:Y:S01]  /*a150*/  STG.E.64 desc[UR36][R8.64], R26 ;  /* 0x0000001a08007986 */ /* 0x0003e2000c101b24 */
[----:B------:R-:W-:Y:S05]  /*a160*/  BRA `(.L_x_26596) ;  /* 0x0000000000047947 */ /* 0x000fea0003800000 */
.L_x_26622:
[----:B------:R0:W-:Y:S02]  /*a170*/  STG.E desc[UR36][R8.64], R26 ;  /* 0x0000001a08007986 */ /* 0x0001e4000c101924 */
.L_x_26596:
        /* <DEDUP_REMOVED lines=23> */
.L_x_26628:
[----:B------:R0:W-:Y:S01]  /*a2f0*/  STG.E.U8 desc[UR36][R8.64], R18 ;  /* 0x0000001208007986 */ /* 0x0001e2000c101124 */
[----:B------:R-:W-:Y:S05]  /*a300*/  BRA `(.L_x_26630) ;  /* 0x0000000c00487947 */ /* 0x000fea0003800000 */
.L_x_26627:
        /* <DEDUP_REMOVED lines=9> */
.L_x_26632:
[----:B------:R0:W-:Y:S01]  /*a3a0*/  STG.E desc[UR36][R8.64], R18 ;  /* 0x0000001208007986 */ /* 0x0001e2000c101924 */
[----:B------:R-:W-:Y:S05]  /*a3b0*/  BRA `(.L_x_26630) ;  /* 0x0000000c001c7947 */ /* 0x000fea0003800000 */
.L_x_26631:
[----:B------:R0:W-:Y:S01]  /*a3c0*/  STG.E.U16 desc[UR36][R8.64], R18 ;  /* 0x0000001208007986 */ /* 0x0001e2000c101524 */
[----:B------:R-:W-:Y:S05]  /*a3d0*/  BRA `(.L_x_26630) ;  /* 0x0000000c00147947 */ /* 0x000fea0003800000 */
.L_x_26626:
        /* <DEDUP_REMOVED lines=9> */
.L_x_26634:
[----:B------:R-:W0:Y:S02]  /*a470*/  I2F.S16 R0, R18 ;  /* 0x0000001200007306 */ /* 0x000e240000101400 */
[----:B0-----:R-:W-:-:S05]  /*a480*/  F2FP.F16.F32.PACK_AB R0, RZ, R0 ;  /* 0x00000000ff00723e */ /* 0x001fca00000000ff */
[----:B------:R0:W-:Y:S01]  /*a490*/  STG.E.U16 desc[UR36][R8.64], R0 ;  /* 0x0000000008007986 */ /* 0x0001e2000c101524 */
[----:B------:R-:W-:Y:S05]  /*a4a0*/  BRA `(.L_x_26630) ;  /* 0x0000000800e07947 */ /* 0x000fea0003800000 */
.L_x_26633:
        /* <DEDUP_REMOVED lines=10> */
.L_x_26636:
[----:B------:R-:W0:Y:S02]  /*a550*/  I2F.S16 R18, R18 ;  /* 0x0000001200127306 */ /* 0x000e240000101400 */
[----:B0-----:R-:W-:-:S04]  /*a560*/  F2FP.F16.F32.PACK_AB R3, RZ, R18 ;  /* 0x00000012ff03723e */ /* 0x001fc800000000ff */
[----:B------:R-:W-:-:S05]  /*a570*/  PRMT R3, R3, 0x5410, RZ ;  /* 0x0000541003037816 */ /* 0x000fca00000000ff */
[----:B------:R3:W-:Y:S01]  /*a580*/  STG.E desc[UR36][R8.64], R3 ;  /* 0x0000000308007986 */ /* 0x0007e2000c101924 */
[----:B------:R-:W-:Y:S05]  /*a590*/  BRA `(.L_x_26630) ;  /* 0x0000000800a47947 */ /* 0x000fea0003800000 */
.L_x_26635:
[----:B------:R-:W0:Y:S02]  /*a5a0*/  I2F.F64.S16 R18, R18 ;  /* 0x0000001200127312 */ /* 0x000e240000101c00 */
[----:B0-----:R4:W-:Y:S01]  /*a5b0*/  STG.E.64 desc[UR36][R8.64], R18 ;  /* 0x0000001208007986 */ /* 0x0019e2000c101b24 */
[----:B------:R-:W-:Y:S05]  /*a5c0*/  BRA `(.L_x_26630) ;  /* 0x0000000800987947 */ /* 0x000fea0003800000 */
.L_x_26625:
        /* <DEDUP_REMOVED lines=10> */
.L_x_26639:
[----:B------:R-:W0:Y:S01]  /*a670*/  I2F.F64.S16 R4, R18 ;  /* 0x0000001200047312 */ /* 0x000e220000101c00 */
[----:B------:R-:W-:-:S05]  /*a680*/  CS2R R6, SRZ ;  /* 0x0000000000067805 */ /* 0x000fca000001ff00 */
[----:B0-----:R0:W-:Y:S01]  /*a690*/  STG.E.128 desc[UR36][R8.64], R4 ;  /* 0x0000000408007986 */ /* 0x0011e2000c101d24 */
[----:B------:R-:W-:Y:S05]  /*a6a0*/  BRA `(.L_x_26630) ;  /* 0x0000000800607947 */ /* 0x000fea0003800000 */
.L_x_26638:
        /* <DEDUP_REMOVED lines=21> */
.L_x_26643:
[----:B------:R-:W-:Y:S05]  /*a800*/  BSYNC B0 ;  /* 0x0000000000007941 */ /* 0x000fea0003800000 */
.L_x_26642:
[----:B------:R-:W-:-:S05]  /*a810*/  LOP3.LUT R5, R0, R5, RZ, 0xfc, !PT ;  /* 0x0000000500057212 */ /* 0x000fca00078efcff */
[----:B------:R0:W-:Y:S01]  /*a820*/  STG.E.U8 desc[UR36][R8.64], R5 ;  /* 0x0000000508007986 */ /* 0x0001e2000c101124 */
[----:B------:R-:W-:Y:S05]  /*a830*/  BRA `(.L_x_26630) ;  /* 0x0000000400fc7947 */ /* 0x000fea0003800000 */
.L_x_26641:
        /* <DEDUP_REMOVED lines=13> */
.L_x_26645:
[----:B------:R-:W-:Y:S01]  /*a910*/  IMAD.MOV.U32 R0, RZ, RZ, 0x7f ;  /* 0x0000007fff007424 */ /* 0x000fe200078e00ff */
[----:B------:R-:W-:-:S04]  /*a920*/  ISETP.GT.U32.AND P0, PT, R3, 0x7f800000, PT ;  /* 0x7f8000000300780c */ /* 0x000fc80003f04070 */
[----:B------:R-:W-:-:S09]  /*a930*/  SEL R0, R0, 0x7c, P0 ;  /* 0x0000007c00007807 */ /* 0x000fd20000000000 */
.L_x_26646:
[----:B------:R-:W-:Y:S05]  /*a940*/  BSYNC B0 ;  /* 0x0000000000007941 */ /* 0x000fea0003800000 */
.L_x_26644:
[----:B------:R-:W-:-:S04]  /*a950*/  LOP3.LUT R3, R5, 0x80000000, RZ, 0xc0, !PT ;  /* 0x8000000005037812 */ /* 0x000fc800078ec0ff */
[----:B------:R-:W-:-:S04]  /*a960*/  SHF.R.U32.HI R3, RZ, 0x18, R3 ;  /* 0x00000018ff037819 */ /* 0x000fc80000011603 */
[----:B------:R-:W-:-:S05]  /*a970*/  LOP3.LUT R3, R0, R3, RZ, 0xfc, !PT ;  /* 0x0000000300037212 */ /* 0x000fca00078efcff */
[----:B------:R0:W-:Y:S01]  /*a980*/  STG.E.U8 desc[UR36][R8.64], R3 ;  /* 0x0000000308007986 */ /* 0x0001e2000c101124 */
[----:B------:R-:W-:Y:S05]  /*a990*/  BRA `(.L_x_26630) ;  /* 0x0000000400a47947 */ /* 0x000fea0003800000 */
.L_x_26640:
[----:B------:R-:W0:Y:S02]  /*a9a0*/  I2F.S16 R0, R18 ;  /* 0x0000001200007306 */ /* 0x000e240000101400 */
[----:B0-----:R-:W-:-:S05]  /*a9b0*/  F2FP.BF16.F32.PACK_AB R0, RZ, R0 ;  /* 0x00000000ff00723e */ /* 0x001fca00000010ff */
[----:B------:R0:W-:Y:S01]  /*a9c0*/  STG.E.U16 desc[UR36][R8.64], R0 ;  /* 0x0000000008007986 */ /* 0x0001e2000c101524 */
[----:B------:R-:W-:Y:S05]  /*a9d0*/  BRA `(.L_x_26630) ;  /* 0x0000000400947947 */ /* 0x000fea0003800000 */
.L_x_26637:
        /* <DEDUP_REMOVED lines=10> */
.L_x_26649:
        /* <DEDUP_REMOVED lines=17> */
.L_x_26652:
[----:B------:R-:W-:-:S04]  /*ab90*/  LOP3.LUT R3, R5, 0x80000000, RZ, 0xc0, !PT ;  /* 0x8000000005037812 */ /* 0x000fc800078ec0ff */
[----:B------:R-:W-:-:S04]  /*aba0*/  SHF.R.U32.HI R3, RZ, 0x18, R3 ;  /* 0x00000018ff037819 */ /* 0x000fc80000011603 */
[----:B------:R-:W-:-:S04]  /*abb0*/  LOP3.LUT R0, R0, R3, RZ, 0xfc, !PT ;  /* 0x0000000300007212 */ /* 0x000fc800078efcff */
[----:B------:R-:W-:-:S07]  /*abc0*/  PRMT R4, R0, 0x7610, R4 ;  /* 0x0000761000047816 */ /* 0x000fce0000000004 */
.L_x_26651:
[----:B------:R-:W-:Y:S05]  /*abd0*/  BSYNC B0 ;  /* 0x0000000000007941 */ /* 0x000fea0003800000 */
.L_x_26650:
[----:B------:R0:W-:Y:S01]  /*abe0*/  STG.E.U8 desc[UR36][R8.64], R4 ;  /* 0x0000000408007986 */ /* 0x0001e2000c101124 */
[----:B------:R-:W-:Y:S05]  /*abf0*/  BRA `(.L_x_26630) ;  /* 0x00000004000c7947 */ /* 0x000fea0003800000 */
.L_x_26648:
        /* <DEDUP_REMOVED lines=17> */
.L_x_26655:
[----:B------:R-:W-:-:S04]  /*ad10*/  LOP3.LUT R3, R5, 0x80000000, RZ, 0xc0, !PT ;  /* 0x8000000005037812 */ /* 0x000fc800078ec0ff */
[----:B------:R-:W-:-:S04]  /*ad20*/  SHF.R.U32.HI R3, RZ, 0x18, R3 ;  /* 0x00000018ff037819 */ /* 0x000fc80000011603 */
[----:B------:R-:W-:-:S04]  /*ad30*/  LOP3.LUT R0, R0, R3, RZ, 0xfc, !PT ;  /* 0x0000000300007212 */ /* 0x000fc800078efcff */
[----:B------:R-:W-:-:S07]  /*ad40*/  PRMT R4, R0, 0x7610, R4 ;  /* 0x0000761000047816 */ /* 0x000fce0000000004 */
.L_x_26654:
[----:B------:R-:W-:Y:S05]  /*ad50*/  BSYNC B0 ;  /* 0x0000000000007941 */ /* 0x000fea0003800000 */
.L_x_26653:
[----:B------:R0:W-:Y:S01]  /*ad60*/  STG.E.U8 desc[UR36][R8.64], R4 ;  /* 0x0000000408007986 */ /* 0x0001e2000c101124 */
[----:B------:R-:W-:Y:S05]  /*ad70*/  BRA `(.L_x_26630) ;  /* 0x0000000000ac7947 */ /* 0x000fea0003800000 */
.L_x_26647:
        /* <DEDUP_REMOVED lines=22> */
.L_x_26629:
        /* <DEDUP_REMOVED lines=16> */
.L_x_26658:
[----:B------:R-:W-:Y:S05]  /*afe0*/  BRA `(.L_x_26630) ;  /* 0x0000000000107947 */ /* 0x000fea0003800000 */
.L_x_26657:
[----:B------:R-:W-:-:S05]  /*aff0*/  IMAD.MOV.U32 R19, RZ, RZ, RZ ;  /* 0x000000ffff137224 */ /* 0x000fca00078e00ff */
[----:B------:R0:W-:Y:S01]  /*b000*/  STG.E.64 desc[UR36][R8.64], R18 ;  /* 0x0000001208007986 */ /* 0x0001e2000c101b24 */
[----:B------:R-:W-:Y:S05]  /*b010*/  BRA `(.L_x_26630) ;  /* 0x0000000000047947 */ /* 0x000fea0003800000 */
.L_x_26656:
[----:B------:R0:W-:Y:S02]  /*b020*/  STG.E desc[UR36][R8.64], R18 ;  /* 0x0000001208007986 */ /* 0x0001e4000c101924 */
.L_x_26630:
[----:B------:R-:W-:-:S07]  /*b030*/  VIADD R17, R17, 0x80 ;  /* 0x0000008011117836 */ /* 0x000fce0000000000 */
.L_x_26590:
[----:B------:R-:W-:Y:S05]  /*b040*/  BSYNC B6 ;  /* 0x0000000000067941 */ /* 0x000fea0003800000 */
.L_x_26589:
        /* <DEDUP_REMOVED lines=21> */
.L_x_26662:
[----:B------:R-:W-:Y:S01]  /*b1a0*/  STG.E.U8 desc[UR36][R2.64], R24 ;  /* 0x0000001802007986 */ /* 0x000fe2000c101124 */
[----:B------:R-:W-:Y:S05]  /*b1b0*/  EXIT ;  /* 0x000000000000794d */ /* 0x000fea0003800000 */
.L_x_26661:
        /* <DEDUP_REMOVED lines=9> */
.L_x_26665:
[----:B------:R-:W-:Y:S01]  /*b250*/  STG.E desc[UR36][R2.64], R24 ;  /* 0x0000001802007986 */ /* 0x000fe2000c101924 */
[----:B------:R-:W-:Y:S05]  /*b260*/  EXIT ;  /* 0x000000000000794d */ /* 0x000fea0003800000 */
.L_x_26664:
[----:B------:R-:W-:Y:S01]  /*b270*/  STG.E.U16 desc[UR36][R2.64], R24 ;  /* 0x0000001802007986 */ /* 0x000fe2000c101524 */
[----:B------:R-:W-:Y:S05]  /*b280*/  EXIT ;  /* 0x000000000000794d */ /* 0x000fea0003800000 */
.L_x_26660:
        /* <DEDUP_REMOVED lines=9> */
.L_x_26667:
[----:B------:R-:W0:Y:S02]  /*b320*/  I2F.S16 R0, R24 ;  /* 0x0000001800007306 */ /* 0x000e240000101400 */
[----:B0-----:R-:W-:-:S05]  /*b330*/  F2FP.F16.F32.PACK_AB R0, RZ, R0 ;  /* 0x00000000ff00723e */ /* 0x001fca00000000ff */
[----:B------:R-:W-:Y:S01]  /*b340*/  STG.E.U16 desc[UR36][R2.64], R0 ;  /* 0x0000000002007986 */ /* 0x000fe2000c101524 */
[----:B------:R-:W-:Y:S05]  /*b350*/  EXIT ;  /* 0x000000000000794d */ /* 0x000fea0003800000 */
.L_x_26666:
        /* <DEDUP_REMOVED lines=10> */
.L_x_26669:
[----:B------:R-:W0:Y:S02]  /*b400*/  I2F.S16 R24, R24 ;  /* 0x0000001800187306 */ /* 0x000e240000101400 */
[----:B0-----:R-:W-:-:S04]  /*b410*/  F2FP.F16.F32.PACK_AB R5, RZ, R24 ;  /* 0x00000018ff05723e */ /* 0x001fc800000000ff */
[----:B------:R-:W-:-:S05]  /*b420*/  PRMT R5, R5, 0x5410, RZ ;  /* 0x0000541005057816 */ /* 0x000fca00000000ff */
[----:B------:R-:W-:Y:S01]  /*b430*/  STG.E desc[UR36][R2.64], R5 ;  /* 0x0000000502007986 */ /* 0x000fe2000c101924 */
[----:B------:R-:W-:Y:S05]  /*b440*/  EXIT ;  /* 0x000000000000794d */ /* 0x000fea0003800000 */
.L_x_26668:
[----:B------:R-:W0:Y:S02]  /*b450*/  I2F.F64.S16 R24, R24 ;  /* 0x0000001800187312 */ /* 0x000e240000101c00 */
[----:B0-----:R-:W-:Y:S01]  /*b460*/  STG.E.64 desc[UR36][R2.64], R24 ;  /* 0x0000001802007986 */ /* 0x001fe2000c101b24 */
[----:B------:R-:W-:Y:S05]  /*b470*/  EXIT ;  /* 0x000000000000794d */ /* 0x000fea0003800000 */
.L_x_26659:
        /* <DEDUP_REMOVED lines=10> */
.L_x_26672:
[----:B------:R-:W0:Y:S01]  /*b520*/  I2F.F64.S16 R24, R24 ;  /* 0x0000001800187312 */ /* 0x000e220000101c00 */
[----:B------:R-:W-:-:S05]  /*b530*/  CS2R R26, SRZ ;  /* 0x00000000001a7805 */ /* 0x000fca000001ff00 */
[----:B0-----:R-:W-:Y:S01]  /*b540*/  STG.E.128 desc[UR36][R2.64], R24 ;  /* 0x0000001802007986 */ /* 0x001fe2000c101d24 */
[----:B------:R-:W-:Y:S05]  /*b550*/  EXIT ;  /* 0x000000000000794d */ /* 0x000fea0003800000 */
.L_x_26671:
        /* <DEDUP_REMOVED lines=21> */
.L_x_26676:
[----:B------:R-:W-:Y:S05]  /*b6b0*/  BSYNC B0 ;  /* 0x0000000000007941 */ /* 0x000fea0003800000 */
.L_x_26675:
[----:B------:R-:W-:-:S05]  /*b6c0*/  LOP3.LUT R5, R0, R5, RZ, 0xfc, !PT ;  /* 0x0000000500057212 */ /* 0x000fca00078efcff */
[----:B------:R-:W-:Y:S01]  /*b6d0*/  STG.E.U8 desc[UR36][R2.64], R5 ;  /* 0x0000000502007986 */ /* 0x000fe2000c101124 */
[----:B------:R-:W-:Y:S05]  /*b6e0*/  EXIT ;  /* 0x000000000000794d */ /* 0x000fea0003800000 */
.L_x_26674:
        /* <DEDUP_REMOVED lines=13> */
.L_x_26678:
[----:B------:R-:W-:Y:S01]  /*b7c0*/  IMAD.MOV.U32 R0, RZ, RZ, 0x7f ;  /* 0x0000007fff007424 */ /* 0x000fe200078e00ff */
[----:B------:R-:W-:-:S04]  /*b7d0*/  ISETP.GT.U32.AND P0, PT, R4, 0x7f800000, PT ;  /* 0x7f8000000400780c */ /* 0x000fc80003f04070 */
[----:B------:R-:W-:-:S09]  /*b7e0*/  SEL R0, R0, 0x7c, P0 ;  /* 0x0000007c00007807 */ /* 0x000fd20000000000 */
.L_x_26679:
[----:B------:R-:W-:Y:S05]  /*b7f0*/  BSYNC B0 ;  /* 0x0000000000007941 */ /* 0x000fea0003800000 */
.L_x_26677:
[----:B------:R-:W-:-:S04]  /*b800*/  LOP3.LUT R4, R5, 0x80000000, RZ, 0xc0, !PT ;  /* 0x8000000005047812 */ /* 0x000fc800078ec0ff */
[----:B------:R-:W-:-:S04]  /*b810*/  SHF.R.U32.HI R5, RZ, 0x18, R4 ;  /* 0x00000018ff057819 */ /* 0x000fc80000011604 */
[----:B------:R-:W-:-:S05]  /*b820*/  LOP3.LUT R5, R0, R5, RZ, 0xfc, !PT ;  /* 0x0000000500057212 */ /* 0x000fca00078efcff */
[----:B------:R-:W-:Y:S01]  /*b830*/  STG.E.U8 desc[UR36][R2.64], R5 ;  /* 0x0000000502007986 */ /* 0x000fe2000c101124 */
[----:B------:R-:W-:Y:S05]  /*b840*/  EXIT ;  /* 0x000000000000794d */ /* 0x000fea0003800000 */
.L_x_26673:
[----:B------:R-:W0:Y:S02]  /*b850*/  I2F.S16 R0, R24 ;  /* 0x0000001800007306 */ /* 0x000e240000101400 */
[----:B0-----:R-:W-:-:S05]  /*b860*/  F2FP.BF16.F32.PACK_AB R0, RZ, R0 ;  /* 0x00000000ff00723e */ /* 0x001fca00000010ff */
[----:B------:R-:W-:Y:S01]  /*b870*/  STG.E.U16 desc[UR36][R2.64], R0 ;  /* 0x0000000002007986 */ /* 0x000fe2000c101524 */
[----:B------:R-:W-:Y:S05]  /*b880*/  EXIT ;  /* 0x000000000000794d */ /* 0x000fea0003800000 */
.L_x_26670:
        /* <DEDUP_REMOVED lines=10> */
.L_x_26682:
        /* <DEDUP_REMOVED lines=17> */
.L_x_26685:
[----:B------:R-:W-:-:S04]  /*ba40*/  LOP3.LUT R0, R7, 0x80000000, RZ, 0xc0, !PT ;  /* 0x8000000007007812 */ /* 0x000fc800078ec0ff */
[----:B------:R-:W-:-:S04]  /*ba50*/  SHF.R.U32.HI R5, RZ, 0x18, R0 ;  /* 0x00000018ff057819 */ /* 0x000fc80000011600 */
[----:B------:R-:W-:-:S04]  /*ba60*/  LOP3.LUT R4, R4, R5, RZ, 0xfc, !PT ;  /* 0x0000000504047212 */ /* 0x000fc800078efcff */
[----:B------:R-:W-:-:S07]  /*ba70*/  PRMT R0, R4, 0x7610, R0 ;  /* 0x0000761004007816 */ /* 0x000fce0000000000 */
.L_x_26684:
[----:B------:R-:W-:Y:S05]  /*ba80*/  BSYNC B0 ;  /* 0x0000000000007941 */ /* 0x000fea0003800000 */
.L_x_26683:
[----:B------:R-:W-:Y:S01]  /*ba90*/  STG.E.U8 desc[UR36][R2.64], R0 ;  /* 0x0000000002007986 */ /* 0x000fe2000c101124 */
[----:B------:R-:W-:Y:S05]  /*baa0*/  EXIT ;  /* 0x000000000000794d */ /* 0x000fea0003800000 */
.L_x_26681:
        /* <DEDUP_REMOVED lines=17> */
.L_x_26688:
[----:B------:R-:W-:-:S04]  /*bbc0*/  LOP3.LUT R0, R7, 0x80000000, RZ, 0xc0, !PT ;  /* 0x8000000007007812 */ /* 0x000fc800078ec0ff */
[----:B------:R-:W-:-:S04]  /*bbd0*/  SHF.R.U32.HI R5, RZ, 0x18, R0 ;  /* 0x00000018ff057819 */ /* 0x000fc80000011600 */
[----:B------:R-:W-:-:S04]  /*bbe0*/  LOP3.LUT R4, R4, R5, RZ, 0xfc, !PT ;  /* 0x0000000504047212 */ /* 0x000fc800078efcff */
[----:B------:R-:W-:-:S07]  /*bbf0*/  PRMT R0, R4, 0x7610, R0 ;  /* 0x0000761004007816 */ /* 0x000fce0000000000 */
.L_x_26687:
[----:B------:R-:W-:Y:S05]  /*bc00*/  BSYNC B0 ;  /* 0x0000000000007941 */ /* 0x000fea0003800000 */
.L_x_26686:
[----:B------:R-:W-:Y:S01]  /*bc10*/  STG.E.U8 desc[UR36][R2.64], R0 ;  /* 0x0000000002007986 */ /* 0x000fe2000c101124 */
[----:B------:R-:W-:Y:S05]  /*bc20*/  EXIT ;  /* 0x000000000000794d */ /* 0x000fea0003800000 */
.L_x_26680:
        /* <DEDUP_REMOVED lines=22> */
.L_x_26663:
        /* <DEDUP_REMOVED lines=16> */
.L_x_26691:
[----:B------:R-:W-:Y:S05]  /*be90*/  EXIT ;  /* 0x000000000000794d */ /* 0x000fea0003800000 */
.L_x_26690:
[----:B------:R-:W-:-:S05]  /*bea0*/  IMAD.MOV.U32 R25, RZ, RZ, RZ ;  /* 0x000000ffff197224 */ /* 0x000fca00078e00ff */
[----:B------:R-:W-:Y:S01]  /*beb0*/  STG.E.64 desc[UR36][R2.64], R24 ;  /* 0x0000001802007986 */ /* 0x000fe2000c101b24 */
[----:B------:R-:W-:Y:S05]  /*bec0*/  EXIT ;  /* 0x000000000000794d */ /* 0x000fea0003800000 */
.L_x_26689:
[----:B------:R-:W-:Y:S01]  /*bed0*/  STG.E desc[UR36][R2.64], R24 ;  /* 0x0000001802007986 */ /* 0x000fe2000c101924 */
[----:B------:R-:W-:Y:S05]  /*bee0*/  EXIT ;  /* 0x000000000000794d */ /* 0x000fea0003800000 */
.L_x_26692:
        /* <DEDUP_REMOVED lines=9> */
.L_x_42349:


//--------------------- .text._ZN2at6native18elementwise_kernelILi128ELi4EZNS0_22gpu_kernel_impl_nocastINS0_13BinaryFunctorIbbbZNS0_19minimum_kernel_cudaERNS_18TensorIteratorBaseEEUlbbE_EEEEvS5_RKT_EUliE_EEviT1_ --------------------------
	.section	.text._ZN2at6native18elementwise_kernelILi128ELi4EZNS0_22gpu_kernel_impl_nocastINS0_13BinaryFunctorIbbbZNS0_19minimum_kernel_cudaERNS_18TensorIteratorBaseEEUlbbE_EEEEvS5_RKT_EUliE_EEviT1_,"ax",@progbits
	.align	128
        .global         _ZN2at6native18elementwise_kernelILi128ELi4EZNS0_22gpu_kernel_impl_nocastINS0_13BinaryFunctorIbbbZNS0_19minimum_kernel_cudaERNS_18TensorIteratorBaseEEUlbbE_EEEEvS5_RKT_EUliE_EEviT1_
        .type           _ZN2at6native18elementwise_kernelILi128ELi4EZNS0_22gpu_kernel_impl_nocastINS0_13BinaryFunctorIbbbZNS0_19minimum_kernel_cudaERNS_18TensorIteratorBaseEEUlbbE_EEEEvS5_RKT_EUliE_EEviT1_,@function
        .size           _ZN2at6native18elementwise_kernelILi128ELi4EZNS0_22gpu_kernel_impl_nocastINS0_13BinaryFunctorIbbbZNS0_19minimum_kernel_cudaERNS_18TensorIteratorBaseEEUlbbE_EEEEvS5_RKT_EUliE_EEviT1_,(.L_x_42350 - _ZN2at6native18elementwise_kernelILi128ELi4EZNS0_22gpu_kernel_impl_nocastINS0_13BinaryFunctorIbbbZNS0_19minimum_kernel_cudaERNS_18TensorIteratorBaseEEUlbbE_EEEEvS5_RKT_EUliE_EEviT1_)
        .other          _ZN2at6native18elementwise_kernelILi128ELi4EZNS0_22gpu_kernel_impl_nocastINS0_13BinaryFunctorIbbbZNS0_19minimum_kernel_cudaERNS_18TensorIteratorBaseEEUlbbE_EEEEvS5_RKT_EUliE_EEviT1_,@"STO_CUDA_ENTRY STV_DEFAULT"
_ZN2at6native18elementwise_kernelILi128ELi4EZNS0_22gpu_kernel_impl_nocastINS0_13BinaryFunctorIbbbZNS0_19minimum_kernel_cudaERNS_18TensorIteratorBaseEEUlbbE_EEEEvS5_RKT_EUliE_EEviT1_:
.text._ZN2at6native18elementwise_kernelILi128ELi4EZNS0_22gpu_kernel_impl_nocastINS0_13BinaryFunctorIbbbZNS0_19minimum_kernel_cudaERNS_18TensorIteratorBaseEEUlbbE_EEEEvS5_RKT_EUliE_EEviT1_:
        /* <DEDUP_REMOVED lines=363> */
.L_x_26695:
[----:B------:R-:W-:Y:S01]  /*16b0*/  ULDC.64 UR10, c[0x0][0x488] ;  /* 0x00012200000a7ab9 */ /* 0x000fe20000000a00 */
[----:B------:R-:W-:Y:S01]  /*16c0*/  ULDC.64 UR8, c[0x0][0x480] ;  /* 0x0001200000087ab9 */ /* 0x000fe20000000a00 */
[----:B------:R-:W-:Y:S02]  /*16d0*/  IADD3 R8, P1, R2, UR10, RZ ;  /* 0x0000000a02087c10 */ /* 0x000fe4000ff3e0ff */
[----:B------:R-:W-:Y:S02]  /*16e0*/  IADD3 R6, P0, R0, UR8, RZ ;  /* 0x0000000800067c10 */ /* 0x000fe4000ff1e0ff */
[----:B------:R-:W-:Y:S02]  /*16f0*/  IADD3.X R9, RZ, UR11, RZ, P1, !PT ;  /* 0x0000000bff097c10 */ /* 0x000fe40008ffe4ff */
[----:B------:R-:W-:Y:S01]  /*1700*/  IADD3.X R7, RZ, UR9, RZ, P0, !PT ;  /* 0x00000009ff077c10 */ /* 0x000fe200087fe4ff */
[----:B------:R-:W-:Y:S02]  /*1710*/  ULDC.64 UR8, c[0x0][0x478] ;  /* 0x00011e0000087ab9 */ /* 0x000fe40000000a00 */
[----:B------:R-:W2:Y:S04]  /*1720*/  LDG.E.U8 R8, desc[UR4][R8.64] ;  /* 0x0000000408087981 */ /* 0x000ea8000c1e1100 */
[----:B------:R-:W3:Y:S01]  /*1730*/  LDG.E.U8 R6, desc[UR4][R6.64] ;  /* 0x0000000406067981 */ /* 0x000ee2000c1e1100 */
[----:B------:R-:W-:-:S02]  /*1740*/  IADD3 R4, P1, R5, UR8, RZ ;  /* 0x0000000805047c10 */ /* 0x000fc4000ff3e0ff */
[----:B------:R-:W-:Y:S02]  /*1750*/  IADD3 R3, R3, 0x80, RZ ;  /* 0x0000008003037810 */ /* 0x000fe40007ffe0ff */
[----:B------:R-:W-:Y:S02]  /*1760*/  IADD3.X R5, RZ, UR9, RZ, P1, !PT ;  /* 0x00000009ff057c10 */ /* 0x000fe40008ffe4ff */
[----:B--2---:R-:W-:-:S04]  /*1770*/  ISETP.NE.AND P0, PT, R8, RZ, PT ;  /* 0x000000ff0800720c */ /* 0x004fc80003f05270 */
[----:B---3--:R-:W-:-:S04]  /*1780*/  ISETP.NE.AND P0, PT, R6, RZ, P0 ;  /* 0x000000ff0600720c */ /* 0x008fc80000705270 */
[----:B------:R-:W-:-:S05]  /*1790*/  SEL R11, RZ, 0x1, !P0 ;  /* 0x00000001ff0b7807 */ /* 0x000fca0004000000 */
[----:B------:R0:W-:Y:S04]  /*17a0*/  STG.E.U8 desc[UR4][R4.64], R11 ;  /* 0x0000000b04007986 */ /* 0x0001e8000c101104 */
.L_x_26694:
[----:B------:R-:W-:Y:S05]  /*17b0*/  BSYNC B0 ;  /* 0x0000000000007941 */ /* 0x000fea0003800000 */
.L_x_26693:
        /* <DEDUP_REMOVED lines=356> */
.L_x_26698:
        /* <DEDUP_REMOVED lines=14> */
[----:B------:R-:W-:Y:S02]  /*2ee0*/  SEL R11, RZ, 0x1, !P0 ;  /* 0x00000001ff0b7807 */ /* 0x000fe40004000000 */
[----:B------:R-:W-:-:S03]  /*2ef0*/  ISETP.GE.AND P0, PT, R3, UR6, PT ;  /* 0x0000000603007c0c */ /* 0x000fc6000bf06270 */
[----:B------:R1:W-:Y:S10]  /*2f00*/  STG.E.U8 desc[UR4][R4.64], R11 ;  /* 0x0000000b04007986 */ /* 0x0003f4000c101104 */
        /* <DEDUP_REMOVED lines=354> */
.L_x_26699:
        /* <DEDUP_REMOVED lines=16> */
.L_x_26697:
[----:B------:R-:W-:Y:S05]  /*4630*/  BSYNC B0 ;  /* 0x0000000000007941 */ /* 0x000fea0003800000 */
.L_x_26696:
        /* <DEDUP_REMOVED lines=355> */
.L_x_26700:
        /* <DEDUP_REMOVED lines=9> */
[----:B------:R-:W-:-:S04]  /*5d00*/  IADD3 R4, P1, R5, UR6, RZ ;  /* 0x0000000605047c10 */ /* 0x000fc8000ff3e0ff */
[----:B------:R-:W-:Y:S02]  /*5d10*/  IADD3.X R5, RZ, UR7, RZ, P1, !PT ;  /* 0x00000007ff057c10 */ /* 0x000fe40008ffe4ff */
[----:B--2---:R-:W-:-:S04]  /*5d20*/  ISETP.NE.AND P0, PT, R6, RZ, PT ;  /* 0x000000ff0600720c */ /* 0x004fc80003f05270 */
[----:B---3--:R-:W-:-:S04]  /*5d30*/  ISETP.NE.AND P0, PT, R2, RZ, P0 ;  /* 0x000000ff0200720c */ /* 0x008fc80000705270 */
[----:B------:R-:W-:-:S05]  /*5d40*/  SEL R9, RZ, 0x1, !P0 ;  /* 0x00000001ff097807 */ /* 0x000fca0004000000 */
[----:B------:R-:W-:Y:S01]  /*5d50*/  STG.E.U8 desc[UR4][R4.64], R9 ;  /* 0x0000000904007986 */ /* 0x000fe2000c101104 */
[----:B------:R-:W-:Y:S05]  /*5d60*/  EXIT ;  /* 0x000000000000794d */ /* 0x000fea0003800000 */
.L_x_26701:
        /* <DEDUP_REMOVED lines=9> */
.L_x_42350:


//--------------------- .text._ZN2at6native27unrolled_elementwise_kernelINS0_13BinaryFunctorIbbbZNS0_19minimum_kernel_cudaERNS_18TensorIteratorBaseEEUlbbE_EESt5arrayIPcLm3EELi4E23TrivialOffsetCalculatorILi2EjESA_ILi1EjENS0_6memory15LoadWithoutCastENSD_16StoreWithoutCastEEEviT_T0_T2_T3_T4_T5_ --------------------------
	.section	.text._ZN2at6native27unrolled_elementwise_kernelINS0_13BinaryFunctorIbbbZNS0_19minimum_kernel_cudaERNS_18TensorIteratorBaseEEUlbbE_EESt5arrayIPcLm3EELi4E23TrivialOffsetCalculatorILi2EjESA_ILi1EjENS0_6memory15LoadWithoutCastENSD_16StoreWithoutCastEEEviT_T0_T2_T3_T4_T5_,"ax",@progbits
	.align	128
        .global         _ZN2at6native27unrolled_elementwise_kernelINS0_13BinaryFunctorIbbbZNS0_19minimum_kernel_cudaERNS_18TensorIteratorBaseEEUlbbE_EESt5arrayIPcLm3EELi4E23TrivialOffsetCalculatorILi2EjESA_ILi1EjENS0_6memory15LoadWithoutCastENSD_16StoreWithoutCastEEEviT_T0_T2_T3_T4_T5_
        .type           _ZN2at6native27unrolled_elementwise_kernelINS0_13BinaryFunctorIbbbZNS0_19minimum_kernel_cudaERNS_18TensorIteratorBaseEEUlbbE_EESt5arrayIPcLm3EELi4E23TrivialOffsetCalculatorILi2EjESA_ILi1EjENS0_6memory15LoadWithoutCastENSD_16StoreWithoutCastEEEviT_T0_T2_T3_T4_T5_,@function
        .size           _ZN2at6native27unrolled_elementwise_kernelINS0_13BinaryFunctorIbbbZNS0_19minimum_kernel_cudaERNS_18TensorIteratorBaseEEUlbbE_EESt5arrayIPcLm3EELi4E23TrivialOffsetCalculatorILi2EjESA_ILi1EjENS0_6memory15LoadWithoutCastENSD_16StoreWithoutCastEEEviT_T0_T2_T3_T4_T5_,(.L_x_42351 - _ZN2at6native27unrolled_elementwise_kernelINS0_13BinaryFunctorIbbbZNS0_19minimum_kernel_cudaERNS_18TensorIteratorBaseEEUlbbE_EESt5arrayIPcLm3EELi4E23TrivialOffsetCalculatorILi2EjESA_ILi1EjENS0_6memory15LoadWithoutCastENSD_16StoreWithoutCastEEEviT_T0_T2_T3_T4_T5_)
        .other          _ZN2at6native27unrolled_elementwise_kernelINS0_13BinaryFunctorIbbbZNS0_19minimum_kernel_cudaERNS_18TensorIteratorBaseEEUlbbE_EESt5arrayIPcLm3EELi4E23TrivialOffsetCalculatorILi2EjESA_ILi1EjENS0_6memory15LoadWithoutCastENSD_16StoreWithoutCastEEEviT_T0_T2_T3_T4_T5_,@"STO_CUDA_ENTRY STV_DEFAULT"
_ZN2at6native27unrolled_elementwise_kernelINS0_13BinaryFunctorIbbbZNS0_19minimum_kernel_cudaERNS_18TensorIteratorBaseEEUlbbE_EESt5arrayIPcLm3EELi4E23TrivialOffsetCalculatorILi2EjESA_ILi1EjENS0_6memory15LoadWithoutCastENSD_16StoreWithoutCastEEEviT_T0_T2_T3_T4_T5_:
.text._ZN2at6native27unrolled_elementwise_kernelINS0_13BinaryFunctorIbbbZNS0_19minimum_kernel_cudaERNS_18TensorIteratorBaseEEUlbbE_EESt5arrayIPcLm3EELi4E23TrivialOffsetCalculatorILi2EjESA_ILi1EjENS0_6memory15LoadWithoutCastENSD_16StoreWithoutCastEEEviT_T0_T2_T3_T4_T5_:
        /* <DEDUP_REMOVED lines=19> */
[----:B------:R-:W-:Y:S01]  /*0130*/  @!P4 IMAD.X R21, RZ, RZ, R21, P0 ;  /* 0x000000ffff15c224 */ /* 0x000fe200000e0615 */
[----:B-1----:R-:W-:-:S04]  /*0140*/  @!P4 IADD3 R18, P0, R19, R14, RZ ;  /* 0x0000000e1312c210 */ /* 0x002fc80007f1e0ff */
[----:B------:R1:W3:Y:S05]  /*0150*/  @!P4 LDG.E.U8 R10, desc[UR4][R20.64] ;  /* 0x00000004140ac981 */ /* 0x0002ea000c1e1100 */
[----:B------:R-:W4:Y:S08]  /*0160*/  @!P3 LDC.64 R8, c[0x0][0x228] ;  /* 0x00008a00ff08bb82 */ /* 0x000f300000000a00 */
[----:B------:R-:W1:Y:S01]  /*0170*/  @!P3 LDC.64 R6, c[0x0][0x220] ;  /* 0x00008800ff06bb82 */ /* 0x000e620000000a00 */
[----:B------:R-:W-:-:S02]  /*0180*/  @!P4 IMAD.X R19, RZ, RZ, R15, P0 ;  /* 0x000000ffff13c224 */ /* 0x000fc400000e060f */
[----:B------:R-:W-:Y:S01]  /*0190*/  @!P3 IMAD R23, R0, 0x200, R11 ;  /* 0x000002000017b824 */ /* 0x000fe200078e020b */
[----:B--2---:R-:W-:Y:S02]  /*01a0*/  @!P2 IADD3 R14, P0, R17, R12, RZ ;  /* 0x0000000c110ea210 */ /* 0x004fe40007f1e0ff */
[----:B------:R-:W2:Y:S03]  /*01b0*/  @!P4 LDG.E.U8 R12, desc[UR4][R18.64] ;  /* 0x00000004120cc981 */ /* 0x000ea6000c1e1100 */
[----:B------:R-:W-:Y:S01]  /*01c0*/  @!P2 IMAD.X R15, RZ, RZ, R13, P0 ;  /* 0x000000ffff0fa224 */ /* 0x000fe200000e060d */
[----:B----4-:R-:W-:Y:S02]  /*01d0*/  @!P3 IADD3 R16, P1, R23, R8, RZ ;  /* 0x000000081710b210 */ /* 0x010fe40007f3e0ff */
[----:B0-----:R-:W-:Y:S02]  /*01e0*/  @!P2 IADD3 R8, P0, R17, R4, RZ ;  /* 0x000000041108a210 */ /* 0x001fe40007f1e0ff */
[----:B------:R0:W4:Y:S01]  /*01f0*/  @!P2 LDG.E.U8 R4, desc[UR4][R14.64] ;  /* 0x000000040e04a981 */ /* 0x000122000c1e1100 */
[----:B------:R-:W-:Y:S01]  /*0200*/  @!P3 IMAD.X R17, RZ, RZ, R9, P1 ;  /* 0x000000ffff11b224 */ /* 0x000fe200008e0609 */
[----:B-1----:R-:W-:-:S04]  /*0210*/  @!P3 IADD3 R22, P1, R23, R6, RZ ;  /* 0x000000061716b210 */ /* 0x002fc80007f3e0ff */
[----:B------:R-:W4:Y:S01]  /*0220*/  @!P3 LDG.E.U8 R13, desc[UR4][R16.64] ;  /* 0x00000004100db981 */ /* 0x000f22000c1e1100 */
[----:B------:R-:W-:Y:S02]  /*0230*/  @!P2 IMAD.X R9, RZ, RZ, R5, P0 ;  /* 0x000000ffff09a224 */ /* 0x000fe400000e0605 */
[----:B------:R-:W-:-:S03]  /*0240*/  @!P3 IMAD.X R23, RZ, RZ, R7, P1 ;  /* 0x000000ffff17b224 */ /* 0x000fc600008e0607 */
[----:B------:R1:W4:Y:S04]  /*0250*/  @!P2 LDG.E.U8 R8, desc[UR4][R8.64] ;  /* 0x000000040808a981 */ /* 0x000328000c1e1100 */
[----:B------:R-:W4:Y:S01]  /*0260*/  @!P3 LDG.E.U8 R18, desc[UR4][R22.64] ;  /* 0x000000041612b981 */ /* 0x000f22000c1e1100 */
[----:B------:R-:W-:-:S05]  /*0270*/  @!P3 VIADD R11, R11, 0x80 ;  /* 0x000000800b0bb836 */ /* 0x000fca0000000000 */
[----:B------:R-:W-:-:S13]  /*0280*/  ISETP.GE.AND P0, PT, R11, R2, PT ;  /* 0x000000020b00720c */ /* 0x000fda0003f06270 */
[----:B------:R-:W0:Y:S08]  /*0290*/  @!P0 LDC.64 R20, c[0x0][0x220] ;  /* 0x00008800ff148b82 */ /* 0x000e300000000a00 */
[----:B------:R-:W1:Y:S01]  /*02a0*/  @!P0 LDC.64 R6, c[0x0][0x228] ;  /* 0x00008a00ff068b82 */ /* 0x000e620000000a00 */
[----:B------:R-:W-:-:S05]  /*02b0*/  @!P0 IMAD R5, R0, 0x200, R11 ;  /* 0x0000020000058824 */ /* 0x000fca00078e020b */
[----:B0-----:R-:W-:-:S05]  /*02c0*/  @!P0 IADD3 R14, P1, R5, R20, RZ ;  /* 0x00000014050e8210 */ /* 0x001fca0007f3e0ff */
[----:B------:R-:W-:Y:S01]  /*02d0*/  @!P0 IMAD.X R15, RZ, RZ, R21, P1 ;  /* 0x000000ffff0f8224 */ /* 0x000fe200008e0615 */
[----:B-1----:R-:W-:Y:S02]  /*02e0*/  @!P0 IADD3 R6, P1, R5, R6, RZ ;  /* 0x0000000605068210 */ /* 0x002fe40007f3e0ff */
[----:B------:R-:W-:Y:S02]  /*02f0*/  PRMT R9, RZ, 0x7610, R9 ;  /* 0x00007610ff097816 */ /* 0x000fe40000000009 */
[----:B------:R-:W5:Y:S01]  /*0300*/  @!P0 LDG.E.U8 R5, desc[UR4][R14.64] ;  /* 0x000000040e058981 */ /* 0x000f62000c1e1100 */
[----:B------:R-:W-:-:S05]  /*0310*/  @!P0 IMAD.X R7, RZ, RZ, R7, P1 ;  /* 0x000000ffff078224 */ /* 0x000fca00008e0607 */
[----:B------:R0:W5:Y:S02]  /*0320*/  @!P0 LDG.E.U8 R11, desc[UR4][R6.64] ;  /* 0x00000004060b8981 */ /* 0x000164000c1e1100 */
[----:B0-----:R-:W0:Y:S01]  /*0330*/  @!P4 LDC.64 R6, c[0x0][0x218] ;  /* 0x00008600ff06cb82 */ /* 0x001e220000000a00 */
[----:B------:R-:W-:Y:S01]  /*0340*/  BSSY B0, `(.L_x_26702) ;  /* 0x0000039000007945 */ /* 0x000fe20003800000 */
[----:B---3--:R-:W-:-:S04]  /*0350*/  @!P4 ISETP.NE.AND P1, PT, R10, RZ, PT ;  /* 0x000000ff0a00c20c */ /* 0x008fc80003f25270 */
[----:B------:R-:W-:Y:S02]  /*0360*/  @!P4 SEL R9, RZ, 0x1, !P1 ;  /* 0x00000001ff09c807 */ /* 0x000fe40004800000 */
[----:B------:R-:W-:Y:S02]  /*0370*/  PRMT R10, RZ, 0x7610, R10 ;  /* 0x00007610ff0a7816 */ /* 0x000fe4000000000a */
[----:B------:R-:W-:Y:S02]  /*0380*/  PRMT R14, R9, 0x9910, RZ ;  /* 0x00009910090e7816 */ /* 0x000fe400000000ff */
[----:B--2---:R-:W-:-:S04]  /*0390*/  @!P4 ISETP.NE.AND P1, PT, R12, RZ, PT ;  /* 0x000000ff0c00c20c */ /* 0x004fc80003f25270 */
[----:B------:R-:W-:Y:S01]  /*03a0*/  @!P4 SEL R10, RZ, 0x1, !P1 ;  /* 0x00000001ff0ac807 */ /* 0x000fe20004800000 */
[----:B------:R-:W-:-:S03]  /*03b0*/  VIADD R12, R3, 0x80 ;  /* 0x00000080030c7836 */ /* 0x000fc60000000000 */
[----:B------:R-:W-:Y:S01]  /*03c0*/  PRMT R10, R10, 0x9910, RZ ;  /* 0x000099100a0a7816 */ /* 0x000fe200000000ff */
[--C-:B------:R-:W-:Y:S02]  /*03d0*/  IMAD.MOV.U32 R9, RZ, RZ, R3.reuse ;  /* 0x000000ffff097224 */ /* 0x100fe400078e0003 */
[----:B------:R-:W-:Y:S02]  /*03e0*/  @!P4 IMAD.MOV.U32 R9, RZ, RZ, R12 ;  /* 0x000000ffff09c224 */ /* 0x000fe400078e000c */
[--C-:B------:R-:W-:Y:S01]  /*03f0*/  IMAD.MOV.U32 R12, RZ, RZ, R10.reuse ;  /* 0x000000ffff0c7224 */ /* 0x100fe200078e000a */
[----:B----4-:R-:W-:Y:S02]  /*0400*/  @!P2 ISETP.NE.AND P6, PT, R4, RZ, PT ;  /* 0x000000ff0400a20c */ /* 0x010fe40003fc5270 */
[----:B------:R-:W-:Y:S02]  /*0410*/  PRMT R10, RZ, 0x7610, R10 ;  /* 0x00007610ff0a7816 */ /* 0x000fe4000000000a */
[----:B------:R-:W-:Y:S01]  /*0420*/  @!P3 ISETP.NE.AND P5, PT, R13, RZ, PT ;  /* 0x000000ff0d00b20c */ /* 0x000fe20003fa5270 */
[----:B------:R-:W-:Y:S01]  /*0430*/  @!P4 IMAD R3, R0, 0x200, R3 ;  /* 0x000002000003c824 */ /* 0x000fe200078e0203 */
[----:B------:R-:W-:-:S02]  /*0440*/  PRMT R4, RZ, 0x7610, R4 ;  /* 0x00007610ff047816 */ /* 0x000fc40000000004 */
[----:B------:R-:W-:Y:S02]  /*0450*/  @!P3 SEL R10, RZ, 0x1, !P5 ;  /* 0x00000001ff0ab807 */ /* 0x000fe40006800000 */
[----:B------:R-:W-:Y:S02]  /*0460*/  @!P2 SEL R4, RZ, 0x1, !P6 ;  /* 0x00000001ff04a807 */ /* 0x000fe40007000000 */
[----:B------:R-:W-:Y:S02]  /*0470*/  ISETP.NE.AND P1, PT, R14, RZ, PT ;  /* 0x000000ff0e00720c */ /* 0x000fe40003f25270 */
[----:B------:R-:W-:Y:S02]  /*0480*/  @!P3 ISETP.NE.AND P5, PT, R18, RZ, PT ;  /* 0x000000ff1200b20c */ /* 0x000fe40003fa5270 */
[----:B------:R-:W-:Y:S02]  /*0490*/  @!P2 ISETP.NE.AND P6, PT, R8, RZ, PT ;  /* 0x000000ff0800a20c */ /* 0x000fe40003fc5270 */
[----:B------:R-:W-:-:S02]  /*04a0*/  PRMT R8, RZ, 0x7610, R8 ;  /* 0x00007610ff087816 */ /* 0x000fc40000000008 */
[----:B------:R-:W-:Y:S02]  /*04b0*/  @!P3 SEL R8, RZ, 0x1, !P5 ;  /* 0x00000001ff08b807 */ /* 0x000fe40006800000 */
[----:B0-----:R-:W-:Y:S02]  /*04c0*/  @!P4 IADD3 R6, P5, R3, R6, RZ ;  /* 0x000000060306c210 */ /* 0x001fe40007fbe0ff */
[----:B------:R-:W-:-:S03]  /*04d0*/  ISETP.NE.AND P1, PT, R12, RZ, P1 ;  /* 0x000000ff0c00720c */ /* 0x000fc60000f25270 */
[----:B------:R-:W-:Y:S01]  /*04e0*/  @!P4 IMAD.X R7, RZ, RZ, R7, P5 ;  /* 0x000000ffff07c224 */ /* 0x000fe200028e0607 */
[----:B------:R-:W-:Y:S02]  /*04f0*/  @!P4 SEL R3, RZ, 0x1, !P1 ;  /* 0x00000001ff03c807 */ /* 0x000fe40004800000 */
[----:B------:R-:W-:-:S03]  /*0500*/  PRMT R12, R4, 0x9910, RZ ;  /* 0x00009910040c7816 */ /* 0x000fc600000000ff */
[----:B------:R0:W-:Y:S01]  /*0510*/  @!P4 STG.E.U8 desc[UR4][R6.64], R3 ;  /* 0x000000030600c986 */ /* 0x0001e2000c101104 */
[----:B------:R-:W-:Y:S01]  /*0520*/  PRMT R13, R10, 0x9910, RZ ;  /* 0x000099100a0d7816 */ /* 0x000fe200000000ff */
[----:B------:R-:W-:Y:S01]  /*0530*/  IMAD.MOV.U32 R10, RZ, RZ, R12 ;  /* 0x000000ffff0a7224 */ /* 0x000fe200078e000c */
[----:B------:R-:W-:Y:S02]  /*0540*/  ISETP.GE.AND P5, PT, R9, R2, PT ;  /* 0x000000020900720c */ /* 0x000fe40003fa6270 */
[----:B------:R-:W-:Y:S01]  /*0550*/  PRMT R4, RZ, 0x7610, R4 ;  /* 0x00007610ff047816 */ /* 0x000fe20000000004 */
[----:B------:R-:W-:Y:S01]  /*0560*/  IMAD.MOV.U32 R12, RZ, RZ, R13 ;  /* 0x000000ffff0c7224 */ /* 0x000fe200078e000d */
[----:B------:R-:W-:Y:S02]  /*0570*/  @!P2 SEL R4, RZ, 0x1, !P6 ;  /* 0x00000001ff04a807 */ /* 0x000fe40007000000 */
[----:B------:R-:W-:Y:S02]  /*0580*/  ISETP.NE.AND P2, PT, R10, RZ, PT ;  /* 0x000000ff0a00720c */ /* 0x000fe40003f45270 */
[----:B------:R-:W-:-:S02]  /*0590*/  ISETP.NE.AND P3, PT, R12, RZ, PT ;  /* 0x000000ff0c00720c */ /* 0x000fc40003f65270 */
[----:B------:R-:W-:Y:S02]  /*05a0*/  PRMT R4, R4, 0x9910, RZ ;  /* 0x0000991004047816 */ /* 0x000fe400000000ff */
[----:B------:R-:W-:Y:S02]  /*05b0*/  PRMT R8, R8, 0x9910, RZ ;  /* 0x0000991008087816 */ /* 0x000fe400000000ff */
[----:B------:R-:W-:Y:S02]  /*05c0*/  ISETP.NE.AND P2, PT, R4, RZ, P2 ;  /* 0x000000ff0400720c */ /* 0x000fe40001745270 */
[----:B------:R-:W-:Y:S02]  /*05d0*/  ISETP.NE.AND P3, PT, R8, RZ, P3 ;  /* 0x000000ff0800720c */ /* 0x000fe40001f65270 */
        /* <DEDUP_REMOVED lines=15> */
.L_x_26703:
[----:B------:R-:W-:Y:S05]  /*06d0*/  BSYNC B0 ;  /* 0x0000000000007941 */ /* 0x000fea0003800000 */
.L_x_26702:
[----:B------:R-:W-:Y:S02]  /*06e0*/  ISETP.GE.AND P2, PT, R9, R2, PT ;  /* 0x000000020900720c */ /* 0x000fe40003f46270 */
[----:B-----5:R-:W-:-:S11]  /*06f0*/  ISETP.NE.AND P1, PT, R5, RZ, !P0 ;  /* 0x000000ff0500720c */ /* 0x020fd60004725270 */
[----:B------:R-:W-:Y:S05]  /*0700*/  @P2 EXIT ;  /* 0x000000000000294d */ /* 0x000fea0003800000 */
[----:B------:R-:W-:Y:S01]  /*0710*/  IMAD R0, R0, 0x200, R9 ;  /* 0x0000020000007824 */ /* 0x000fe200078e0209 */
[----:B------:R-:W-:Y:S01]  /*0720*/  ISETP.NE.AND P0, PT, R11, RZ, !P0 ;  /* 0x000000ff0b00720c */ /* 0x000fe20004705270 */
[----:B------:R-:W-:-:S03]  /*0730*/  ULDC.64 UR6, c[0x0][0x218] ;  /* 0x0000860000067ab9 */ /* 0x000fc60000000a00 */
[----:B------:R-:W-:Y:S02]  /*0740*/  IADD3 R2, P2, R0, UR6, RZ ;  /* 0x0000000600027c10 */ /* 0x000fe4000ff5e0ff */
[----:B------:R-:W-:-:S03]  /*0750*/  PLOP3.LUT P0, PT, P1, P0, PT, 0x80, 0x0 ;  /* 0x000000000000781c */ /* 0x000fc60000f01070 */
[----:B------:R-:W-:Y:S01]  /*0760*/  IMAD.X R3, RZ, RZ, UR7, P2 ;  /* 0x00000007ff037e24 */ /* 0x000fe200090e06ff */
[----:B------:R-:W-:-:S05]  /*0770*/  SEL R5, RZ, 0x1, !P0 ;  /* 0x00000001ff057807 */ /* 0x000fca0004000000 */
[----:B------:R-:W-:Y:S01]  /*0780*/  STG.E.U8 desc[UR4][R2.64], R5 ;  /* 0x0000000502007986 */ /* 0x000fe2000c101104 */
[----:B------:R-:W-:Y:S05]  /*0790*/  EXIT ;  /* 0x000000000000794d */ /* 0x000fea0003800000 */
.L_x_26704:
        /* <DEDUP_REMOVED lines=14> */
.L_x_42351:


//--------------------- .text._ZN2at6native29vectorized_elementwise_kernelILi2ENS0_13BinaryFunctorIbbbZNS0_19minimum_kernel_cudaERNS_18TensorIteratorBaseEEUlbbE_EESt5arrayIPcLm3EEEEviT0_T1_ --------------------------
	.section	.text._ZN2at6native29vectorized_elementwise_kernelILi2ENS0_13BinaryFunctorIbbbZNS0_19minimum_kernel_cudaERNS_18TensorIteratorBaseEEUlbbE_EESt5arrayIPcLm3EEEEviT0_T1_,"ax",@progbits
	.align	128
        .global         _ZN2at6native29vectorized_elementwise_kernelILi2ENS0_13BinaryFunctorIbbbZNS0_19minimum_kernel_cudaERNS_18TensorIteratorBaseEEUlbbE_EESt5arrayIPcLm3EEEEviT0_T1_
        .type           _ZN2at6native29vectorized_elementwise_kernelILi2ENS0_13BinaryFunctorIbbbZNS0_19minimum_kernel_cudaERNS_18TensorIteratorBaseEEUlbbE_EESt5arrayIPcLm3EEEEviT0_T1_,@function
        .size           _ZN2at6native29vectorized_elementwise_kernelILi2ENS0_13BinaryFunctorIbbbZNS0_19minimum_kernel_cudaERNS_18TensorIteratorBaseEEUlbbE_EESt5arrayIPcLm3EEEEviT0_T1_,(.L_x_42352 - _ZN2at6native29vectorized_elementwise_kernelILi2ENS0_13BinaryFunctorIbbbZNS0_19minimum_kernel_cudaERNS_18TensorIteratorBaseEEUlbbE_EESt5arrayIPcLm3EEEEviT0_T1_)
        .other          _ZN2at6native29vectorized_elementwise_kernelILi2ENS0_13BinaryFunctorIbbbZNS0_19minimum_kernel_cudaERNS_18TensorIteratorBaseEEUlbbE_EESt5arrayIPcLm3EEEEviT0_T1_,@"STO_CUDA_ENTRY STV_DEFAULT"
_ZN2at6native29vectorized_elementwise_kernelILi2ENS0_13BinaryFunctorIbbbZNS0_19minimum_kernel_cudaERNS_18TensorIteratorBaseEEUlbbE_EESt5arrayIPcLm3EEEEviT0_T1_:
.text._ZN2at6native29vectorized_elementwise_kernelILi2ENS0_13BinaryFunctorIbbbZNS0_19minimum_kernel_cudaERNS_18TensorIteratorBaseEEUlbbE_EESt5arrayIPcLm3EEEEviT0_T1_:
        /* <DEDUP_REMOVED lines=17> */
[----:B------:R-:W-:Y:S01]  /*0110*/  IMAD.U32 R3, RZ, RZ, UR7 ;  /* 0x00000007ff037e24 */ /* 0x000fe2000f8e00ff */
[----:B------:R-:W-:Y:S01]  /*0120*/  ULDC.64 UR6, c[0x0][0x218] ;  /* 0x0000860000067ab9 */ /* 0x000fe20000000a00 */
[----:B------:R-:W-:-:S03]  /*0130*/  IMAD.U32 R4, RZ, RZ, UR8 ;  /* 0x00000008ff047e24 */ /* 0x000fc6000f8e00ff */
        /* <DEDUP_REMOVED lines=15> */
[----:B0-----:R-:W-:Y:S01]  /*0230*/  IMAD.WIDE R2, R17, 0x2, R6 ;  /* 0x0000000211027825 */ /* 0x001fe200078e0206 */
[----:B--2---:R-:W-:Y:S02]  /*0240*/  PRMT R0, R8, 0x7770, RZ ;  /* 0x0000777008007816 */ /* 0x004fe400000000ff */
[----:B---3--:R-:W-:Y:S02]  /*0250*/  PRMT R5, R13, 0x7770, RZ ;  /* 0x000077700d057816 */ /* 0x008fe400000000ff */
[----:B------:R-:W-:Y:S02]  /*0260*/  ISETP.NE.AND P5, PT, R0, RZ, PT ;  /* 0x000000ff0000720c */ /* 0x000fe40003fa5270 */
[----:B----4-:R-:W-:Y:S02]  /*0270*/  PRMT R0, R9, 0x7770, RZ ;  /* 0x0000777009007816 */ /* 0x010fe400000000ff */
[----:B------:R-:W-:-:S02]  /*0280*/  PRMT R4, R13, 0x7771, RZ ;  /* 0x000077710d047816 */ /* 0x000fc400000000ff */
[----:B------:R-:W-:Y:S02]  /*0290*/  PRMT R8, R8, 0x7771, RZ ;  /* 0x0000777108087816 */ /* 0x000fe400000000ff */
[----:B------:R-:W-:Y:S02]  /*02a0*/  ISETP.NE.AND P1, PT, R5, RZ, PT ;  /* 0x000000ff0500720c */ /* 0x000fe40003f25270 */
[----:B-----5:R-:W-:Y:S02]  /*02b0*/  PRMT R5, R10, 0x7770, RZ ;  /* 0x000077700a057816 */ /* 0x020fe400000000ff */
[----:B------:R-:W-:Y:S02]  /*02c0*/  ISETP.NE.AND P5, PT, R0, RZ, P5 ;  /* 0x000000ff0000720c */ /* 0x000fe40002fa5270 */
[----:B------:R-:W-:Y:S02]  /*02d0*/  ISETP.NE.AND P2, PT, R4, RZ, PT ;  /* 0x000000ff0400720c */ /* 0x000fe40003f45270 */
[----:B------:R-:W-:-:S02]  /*02e0*/  ISETP.NE.AND P0, PT, R8, RZ, PT ;  /* 0x000000ff0800720c */ /* 0x000fc40003f05270 */
[----:B------:R-:W-:Y:S02]  /*02f0*/  PRMT R0, R9, 0x7771, RZ ;  /* 0x0000777109007816 */ /* 0x000fe400000000ff */
[----:B------:R-:W-:Y:S02]  /*0300*/  PRMT R4, R10, 0x7771, RZ ;  /* 0x000077710a047816 */ /* 0x000fe400000000ff */
[----:B------:R-:W-:Y:S02]  /*0310*/  ISETP.NE.AND P1, PT, R5, RZ, P1 ;  /* 0x000000ff0500720c */ /* 0x000fe40000f25270 */
[----:B------:R-:W-:Y:S02]  /*0320*/  PRMT R5, R14, 0x7770, RZ ;  /* 0x000077700e057816 */ /* 0x000fe400000000ff */
[----:B------:R-:W-:Y:S02]  /*0330*/  ISETP.NE.AND P0, PT, R0, RZ, P0 ;  /* 0x000000ff0000720c */ /* 0x000fe40000705270 */
[----:B------:R-:W-:-:S02]  /*0340*/  ISETP.NE.AND P2, PT, R4, RZ, P2 ;  /* 0x000000ff0400720c */ /* 0x000fc40001745270 */
[----:B------:R-:W-:Y:S02]  /*0350*/  PRMT R0, R14, 0x7771, RZ ;  /* 0x000077710e007816 */ /* 0x000fe400000000ff */
[C---:B------:R-:W-:Y:S02]  /*0360*/  PRMT R6, R15.reuse, 0x7770, RZ ;  /* 0x000077700f067816 */ /* 0x040fe400000000ff */
[----:B------:R-:W-:Y:S02]  /*0370*/  PRMT R4, R15, 0x7771, RZ ;  /* 0x000077710f047816 */ /* 0x000fe400000000ff */
[----:B------:R-:W-:Y:S02]  /*0380*/  ISETP.NE.AND P6, PT, R5, RZ, PT ;  /* 0x000000ff0500720c */ /* 0x000fe40003fc5270 */
[----:B------:R-:W-:Y:S02]  /*0390*/  SEL R5, RZ, 0x1, !P5 ;  /* 0x00000001ff057807 */ /* 0x000fe40006800000 */
[----:B------:R-:W-:-:S02]  /*03a0*/  ISETP.NE.AND P3, PT, R0, RZ, PT ;  /* 0x000000ff0000720c */ /* 0x000fc40003f65270 */
[----:B------:R-:W-:Y:S02]  /*03b0*/  ISETP.NE.AND P4, PT, R6, RZ, PT ;  /* 0x000000ff0600720c */ /* 0x000fe40003f85270 */
[----:B------:R-:W-:Y:S02]  /*03c0*/  ISETP.NE.AND P5, PT, R4, RZ, PT ;  /* 0x000000ff0400720c */ /* 0x000fe40003fa5270 */
[C---:B------:R-:W-:Y:S02]  /*03d0*/  PRMT R6, R11.reuse, 0x7770, RZ ;  /* 0x000077700b067816 */ /* 0x040fe400000000ff */
[----:B------:R-:W-:Y:S02]  /*03e0*/  PRMT R0, R11, 0x7771, RZ ;  /* 0x000077710b007816 */ /* 0x000fe400000000ff */
[C---:B------:R-:W-:Y:S02]  /*03f0*/  PRMT R7, R12.reuse, 0x7770, RZ ;  /* 0x000077700c077816 */ /* 0x040fe400000000ff */
        /* <DEDUP_REMOVED lines=9> */
[----:B------:R-:W-:Y:S02]  /*0490*/  SEL R9, RZ, 0x1, !P3 ;  /* 0x00000001ff097807 */ /* 0x000fe40005800000 */
[----:B------:R-:W-:Y:S02]  /*04a0*/  SEL R8, RZ, 0x1, !P4 ;  /* 0x00000001ff087807 */ /* 0x000fe40006000000 */
[----:B------:R-:W-:Y:S02]  /*04b0*/  SEL R11, RZ, 0x1, !P5 ;  /* 0x00000001ff0b7807 */ /* 0x000fe40006800000 */
        /* <DEDUP_REMOVED lines=9> */
.L_x_26705:
[----:B------:R-:W0:Y:S02]  /*0550*/  S2R R6, SR_TID.X ;  /* 0x0000000000067919 */ /* 0x000e240000002100 */
[----:B0-----:R-:W-:Y:S01]  /*0560*/  ISETP.GE.AND P6, PT, R6, R3, PT ;  /* 0x000000030600720c */ /* 0x001fe20003fc6270 */
[----:B------:R-:W-:-:S12]  /*0570*/  IMAD.MOV.U32 R0, RZ, RZ, R6 ;  /* 0x000000ffff007224 */ /* 0x000fd800078e0006 */
[C---:B------:R-:W-:Y:S01]  /*0580*/  @!P6 VIADD R5, R0.reuse, UR4 ;  /* 0x000000040005ec36 */ /* 0x040fe20008000000 */
[----:B------:R-:W0:Y:S01]  /*0590*/  @!P6 LDC.64 R28, c[0x0][0x220] ;  /* 0x00008800ff1ceb82 */ /* 0x000e220000000a00 */
[----:B------:R-:W-:-:S05]  /*05a0*/  @!P6 VIADD R0, R0, 0x80 ;  /* 0x000000800000e836 */ /* 0x000fca0000000000 */
[C---:B------:R-:W-:Y:S02]  /*05b0*/  ISETP.GE.AND P4, PT, R0.reuse, R3, PT ;  /* 0x000000030000720c */ /* 0x040fe40003f86270 */
[----:B------:R-:W1:Y:S11]  /*05c0*/  @!P6 LDC.64 R22, c[0x0][0x228] ;  /* 0x00008a00ff16eb82 */ /* 0x000e760000000a00 */
[----:B------:R-:W2:Y:S01]  /*05d0*/  @!P4 LDC.64 R8, c[0x0][0x220] ;  /* 0x00008800ff08cb82 */ /* 0x000ea20000000a00 */
[----:B------:R-:W-:-:S02]  /*05e0*/  @!P4 VIADD R11, R0, UR4 ;  /* 0x00000004000bcc36 */ /* 0x000fc40008000000 */
[----:B------:R-:W-:-:S05]  /*05f0*/  @!P4 VIADD R0, R0, 0x80 ;  /* 0x000000800000c836 */ /* 0x000fca0000000000 */
[----:B------:R-:W-:Y:S01]  /*0600*/  ISETP.GE.AND P0, PT, R0, R3, PT ;  /* 0x000000030000720c */ /* 0x000fe20003f06270 */
[----:B------:R-:W3:-:S12]  /*0610*/  @!P4 LDC.64 R12, c[0x0][0x228] ;  /* 0x00008a00ff0ccb82 */ /* 0x000ed80000000a00 */
[----:B------:R-:W4:Y:S01]  /*0620*/  @!P0 LDC.64 R14, c[0x0][0x220] ;  /* 0x00008800ff0e8b82 */ /* 0x000f220000000a00 */
[----:B--2---:R-:W-:-:S05]  /*0630*/  @!P4 IADD3 R8, P1, R11, R8, RZ ;  /* 0x000000080b08c210 */ /* 0x004fca0007f3e0ff */
[----:B------:R-:W-:Y:S02]  /*0640*/  @!P4 IMAD.X R9, RZ, RZ, R9, P1 ;  /* 0x000000ffff09c224 */ /* 0x000fe400008e0609 */
[----:B------:R-:W2:Y:S03]  /*0650*/  @!P0 LDC.64 R16, c[0x0][0x228] ;  /* 0x00008a00ff108b82 */ /* 0x000ea60000000a00 */
[----:B------:R5:W5:Y:S01]  /*0660*/  @!P4 LDG.E.U8 R7, desc[UR10][R8.64] ;  /* 0x0000000a0807c981 */ /* 0x000b62000c1e1100 */
[----:B---3--:R-:W-:-:S05]  /*0670*/  @!P4 IADD3 R10, P1, R11, R12, RZ ;  /* 0x0000000c0b0ac210 */ /* 0x008fca0007f3e0ff */
[----:B------:R-:W-:Y:S02]  /*0680*/  @!P4 IMAD.X R11, RZ, RZ, R13, P1 ;  /* 0x000000ffff0bc224 */ /* 0x000fe400008e060d */
[----:B------:R-:W-:-:S03]  /*0690*/  @!P0 VIADD R13, R0, UR4 ;  /* 0x00000004000d8c36 */ /* 0x000fc60008000000 */
[----:B------:R-:W3:Y:S02]  /*06a0*/  @!P4 LDG.E.U8 R2, desc[UR10][R10.64] ;  /* 0x0000000a0a02c981 */ /* 0x000ee4000c1e1100 */
[----:B----4-:R-:W-:-:S05]  /*06b0*/  @!P0 IADD3 R14, P1, R13, R14, RZ ;  /* 0x0000000e0d0e8210 */ /* 0x010fca0007f3e0ff */
[----:B------:R-:W-:-:S05]  /*06c0*/  @!P0 IMAD.X R15, RZ, RZ, R15, P1 ;  /* 0x000000ffff0f8224 */ /* 0x000fca00008e060f */
[----:B------:R4:W3:Y:S01]  /*06d0*/  @!P0 LDG.E.U8 R4, desc[UR10][R14.64] ;  /* 0x0000000a0e048981 */ /* 0x0008e2000c1e1100 */
[----:B--2---:R-:W-:-:S05]  /*06e0*/  @!P0 IADD3 R12, P1, R13, R16, RZ ;  /* 0x000000100d0c8210 */ /* 0x004fca0007f3e0ff */
[----:B------:R-:W-:-:S05]  /*06f0*/  @!P0 IMAD.X R13, RZ, RZ, R17, P1 ;  /* 0x000000ffff0d8224 */ /* 0x000fca00008e0611 */
[----:B------:R2:W3:Y:S01]  /*0700*/  @!P0 LDG.E.U8 R12, desc[UR10][R12.64] ;  /* 0x0000000a0c0c8981 */ /* 0x0004e2000c1e1100 */
[----:B------:R-:W-:Y:S01]  /*0710*/  @!P0 VIADD R0, R0, 0x80 ;  /* 0x0000008000008836 */ /* 0x000fe20000000000 */
[C---:B0-----:R-:W-:Y:S02]  /*0720*/  @!P6 IADD3 R28, P5, R5.reuse, R28, RZ ;  /* 0x0000001c051ce210 */ /* 0x041fe40007fbe0ff */
[----:B-1----:R-:W-:Y:S02]  /*0730*/  @!P6 IADD3 R22, P3, R5, R22, RZ ;  /* 0x000000160516e210 */ /* 0x002fe40007f7e0ff */
[----:B------:R-:W-:Y:S01]  /*0740*/  ISETP.GE.AND P2, PT, R0, R3, PT ;  /* 0x000000030000720c */ /* 0x000fe20003f46270 */
[----:B------:R-:W-:Y:S01]  /*0750*/  @!P6 IMAD.X R29, RZ, RZ, R29, P5 ;  /* 0x000000ffff1de224 */ /* 0x000fe200028e061d */
[----:B-----5:R-:W-:Y:S01]  /*0760*/  PRMT R8, RZ, 0x7610, R8 ;  /* 0x00007610ff087816 */ /* 0x020fe20000000008 */
[----:B------:R-:W-:-:S03]  /*0770*/  @!P6 IMAD.X R23, RZ, RZ, R23, P3 ;  /* 0x000000ffff17e224 */ /* 0x000fc600018e0617 */
[----:B------:R-:W5:Y:S07]  /*0780*/  @!P6 LDG.E.U8 R20, desc[UR10][R28.64] ;  /* 0x0000000a1c14e981 */ /* 0x000f6e000c1e1100 */
[C---:B------:R-:W-:Y:S01]  /*0790*/  @!P2 VIADD R9, R0.reuse, UR4 ;  /* 0x000000040009ac36 */ /* 0x040fe20008000000 */
[----:B------:R-:W0:Y:S01]  /*07a0*/  @!P2 LDC.64 R18, c[0x0][0x220] ;  /* 0x00008800ff12ab82 */ /* 0x000e220000000a00 */
[----:B------:R-:W-:-:S05]  /*07b0*/  @!P2 VIADD R0, R0, 0x80 ;  /* 0x000000800000a836 */ /* 0x000fca0000000000 */
[C---:B------:R-:W-:Y:S02]  /*07c0*/  ISETP.GE.AND P1, PT, R0.reuse, R3, PT ;  /* 0x000000030000720c */ /* 0x040fe40003f26270 */
[----:B------:R-:W1:Y:S11]  /*07d0*/  @!P2 LDC.64 R16, c[0x0][0x228] ;  /* 0x00008a00ff10ab82 */ /* 0x000e760000000a00 */
[C---:B------:R-:W-:Y:S01]  /*07e0*/  @!P1 VIADD R25, R0.reuse, UR4 ;  /* 0x0000000400199c36 */ /* 0x040fe20008000000 */
[----:B----4-:R-:W4:Y:S01]  /*07f0*/  @!P1 LDC.64 R14, c[0x0][0x220] ;  /* 0x00008800ff0e9b82 */ /* 0x010f220000000a00 */
[----:B------:R-:W-:-:S05]  /*0800*/  @!P1 VIADD R0, R0, 0x80 ;  /* 0x0000008000009836 */ /* 0x000fca0000000000 */
[C---:B------:R-:W-:Y:S02]  /*0810*/  ISETP.GE.AND P3, PT, R0.reuse, R3, PT ;  /* 0x000000030000720c */ /* 0x040fe40003f66270 */
[----:B------:R-:W4:Y:S11]  /*0820*/  @!P1 LDC.64 R10, c[0x0][0x228] ;  /* 0x00008a00ff0a9b82 */ /* 0x000f360000000a00 */
[C---:B--2---:R-:W-:Y:S01]  /*0830*/  @!P3 VIADD R13, R0.reuse, UR4 ;  /* 0x00000004000dbc36 */ /* 0x044fe20008000000 */
[----:B------:R-:W2:Y:S01]  /*0840*/  @!P3 LDC.64 R26, c[0x0][0x228] ;  /* 0x00008a00ff1abb82 */ /* 0x000ea20000000a00 */
[----:B------:R-:W-:Y:S01]  /*0850*/  @!P3 VIADD R0, R0, 0x80 ;  /* 0x000000800000b836 */ /* 0x000fe20000000000 */
[----:B------:R-:W-:-:S04]  /*0860*/  @!P4 ISETP.NE.AND P5, PT, R7, RZ, PT ;  /* 0x000000ff0700c20c */ /* 0x000fc80003fa5270 */
[----:B------:R-:W-:Y:S02]  /*0870*/  @!P4 SEL R8, RZ, 0x1, !P5 ;  /* 0x00000001ff08c807 */ /* 0x000fe40006800000 */
[----:B0-----:R-:W-:-:S05]  /*0880*/  @!P2 IADD3 R18, P5, R9, R18, RZ ;  /* 0x000000120912a210 */ /* 0x001fca0007fbe0ff */
[----:B------:R-:W-:Y:S01]  /*0890*/  @!P2 IMAD.X R19, RZ, RZ, R19, P5 ;  /* 0x000000ffff13a224 */ /* 0x000fe200028e0613 */
[----:B-1----:R-:W-:Y:S02]  /*08a0*/  @!P2 IADD3 R16, P5, R9, R16, RZ ;  /* 0x000000100910a210 */ /* 0x002fe40007fbe0ff */
[----:B------:R-:W-:Y:S02]  /*08b0*/  PRMT R7, RZ, 0x7610, R7 ;  /* 0x00007610ff077816 */ /* 0x000fe40000000007 */
[----:B------:R4:W5:Y:S01]  /*08c0*/  @!P2 LDG.E.U8 R5, desc[UR10][R18.64] ;  /* 0x0000000a1205a981 */ /* 0x000962000c1e1100 */
[----:B------:R-:W-:Y:S01]  /*08d0*/  @!P2 IMAD.X R17, RZ, RZ, R17, P5 ;  /* 0x000000ffff11a224 */ /* 0x000fe200028e0611 */
[----:B---3--:R-:W-:Y:S02]  /*08e0*/  @!P4 ISETP.NE.AND P5, PT, R2, RZ, PT ;  /* 0x000000ff0200c20c */ /* 0x008fe40003fa5270 */
[----:B------:R-:W-:Y:S02]  /*08f0*/  PRMT R9, RZ, 0x7610, R9 ;  /* 0x00007610ff097816 */ /* 0x000fe40000000009 */
[----:B------:R-:W-:Y:S01]  /*0900*/  @!P4 SEL R9, RZ, 0x1, !P5 ;  /* 0x00000001ff09c807 */ /* 0x000fe20006800000 */
[----:B------:R0:W3:Y:S01]  /*0910*/  @!P2 LDG.E.U8 R2, desc[UR10][R16.64] ;  /* 0x0000000a1002a981 */ /* 0x0000e2000c1e1100 */
[----:B------:R-:W-:-:S02]  /*0920*/  ISETP.GE.AND P5, PT, R0, R3, PT ;  /* 0x000000030000720c */ /* 0x000fc40003fa6270 */
[----:B------:R-:W-:Y:S02]  /*0930*/  @!P0 ISETP.NE.AND P4, PT, R4, RZ, PT ;  /* 0x000000ff0400820c */ /* 0x000fe40003f85270 */
[----:B------:R1:W3:Y:S02]  /*0940*/  @!P6 LDG.E.U8 R4, desc[UR10][R22.64] ;  /* 0x0000000a1604e981 */ /* 0x0002e4000c1e1100 */
[----:B------:R-:W-:Y:S02]  /*0950*/  @!P0 SEL R7, RZ, 0x1, !P4 ;  /* 0x00000001ff078807 */ /* 0x000fe40006000000 */
[----:B----4-:R-:W-:-:S05]  /*0960*/  @!P1 IADD3 R18, P4, R25, R14, RZ ;  /* 0x0000000e19129210 */ /* 0x010fca0007f9e0ff */
[----:B------:R-:W-:Y:S01]  /*0970*/  @!P1 IMAD.X R19, RZ, RZ, R15, P4 ;  /* 0x000000ffff139224 */ /* 0x000fe200020e060f */
[----:B------:R-:W-:Y:S01]  /*0980*/  @!P1 IADD3 R24, P4, R25, R10, RZ ;  /* 0x0000000a19189210 */ /* 0x000fe20007f9e0ff */
[----:B0-----:R-:W0:Y:S01]  /*0990*/  @!P5 LDC.64 R16, c[0x0][0x228] ;  /* 0x00008a00ff10db82 */ /* 0x001e220000000a00 */
[----:B-1----:R-:W-:Y:S01]  /*09a0*/  @!P5 VIADD R23, R0, UR4 ;  /* 0x000000040017dc36 */ /* 0x002fe20008000000 */
[----:B------:R-:W-:Y:S01]  /*09b0*/  PRMT R22, RZ, 0x7610, R22 ;  /* 0x00007610ff167816 */ /* 0x000fe20000000016 */
[----:B------:R1:W4:Y:S01]  /*09c0*/  @!P1 LDG.E.U8 R21, desc[UR10][R18.64] ;  /* 0x0000000a12159981 */ /* 0x000322000c1e1100 */
[----:B------:R-:W-:Y:S01]  /*09d0*/  @!P1 IMAD.X R25, RZ, RZ, R11, P4 ;  /* 0x000000ffff199224 */ /* 0x000fe200020e060b */
[----:B--2---:R-:W-:-:S03]  /*09e0*/  @!P3 IADD3 R26, P4, R13, R26, RZ ;  /* 0x0000001a0d1ab210 */ /* 0x004fc60007f9e0ff */
[----:B------:R-:W2:Y:S01]  /*09f0*/  @!P3 LDC.64 R10, c[0x0][0x220] ;  /* 0x00008800ff0abb82 */ /* 0x000ea20000000a00 */
[----:B------:R-:W-:Y:S01]  /*0a00*/  @!P5 VIADD R0, R0, 0x80 ;  /* 0x000000800000d836 */ /* 0x000fe20000000000 */
[----:B------:R-:W4:Y:S01]  /*0a10*/  @!P1 LDG.E.U8 R24, desc[UR10][R24.64] ;  /* 0x0000000a18189981 */ /* 0x000f22000c1e1100 */
[----:B------:R-:W-:Y:S01]  /*0a20*/  @!P3 IMAD.X R27, RZ, RZ, R27, P4 ;  /* 0x000000ffff1bb224 */ /* 0x000fe200020e061b */
[----:B------:R-:W-:-:S04]  /*0a30*/  @!P0 ISETP.NE.AND P4, PT, R12, RZ, PT ;  /* 0x000000ff0c00820c */ /* 0x000fc80003f85270 */
[----:B------:R-:W-:Y:S01]  /*0a40*/  @!P0 SEL R22, RZ, 0x1, !P4 ;  /* 0x00000001ff168807 */ /* 0x000fe20006000000 */
[----:B------:R-:W2:Y:S01]  /*0a50*/  @!P5 LDC.64 R14, c[0x0][0x220] ;  /* 0x00008800ff0edb82 */ /* 0x000ea20000000a00 */
[----:B------:R-:W-:Y:S01]  /*0a60*/  ISETP.GE.AND P0, PT, R0, R3, PT ;  /* 0x000000030000720c */ /* 0x000fe20003f06270 */
[----:B------:R-:W4:Y:S01]  /*0a70*/  @!P3 LDG.E.U8 R26, desc[UR10][R26.64] ;  /* 0x0000000a1a1ab981 */ /* 0x000f22000c1e1100 */
[----:B0-----:R-:W-:-:S05]  /*0a80*/  @!P5 IADD3 R16, P4, R23, R16, RZ ;  /* 0x000000101710d210 */ /* 0x001fca0007f9e0ff */
[----:B------:R-:W-:-:S06]  /*0a90*/  @!P5 IMAD.X R17, RZ, RZ, R17, P4 ;  /* 0x000000ffff11d224 */ /* 0x000fcc00020e0611 */
[----:B-1----:R-:W0:Y:S01]  /*0aa0*/  @!P0 LDC.64 R18, c[0x0][0x228] ;  /* 0x00008a00ff128b82 */ /* 0x002e220000000a00 */
[----:B--2---:R-:W-:Y:S01]  /*0ab0*/  @!P3 IADD3 R10, P4, R13, R10, RZ ;  /* 0x0000000a0d0ab210 */ /* 0x004fe20007f9e0ff */
[----:B------:R1:W2:Y:S06]  /*0ac0*/  @!P5 LDG.E.U8 R16, desc[UR10][R16.64] ;  /* 0x0000000a1010d981 */ /* 0x0002ac000c1e1100 */
[----:B------:R-:W1:Y:S01]  /*0ad0*/  @!P0 LDC.64 R12, c[0x0][0x220] ;  /* 0x00008800ff0c8b82 */ /* 0x000e620000000a00 */
[----:B------:R-:W-:Y:S01]  /*0ae0*/  @!P3 IMAD.X R11, RZ, RZ, R11, P4 ;  /* 0x000000ffff0bb224 */ /* 0x000fe200020e060b */
[----:B------:R-:W-:Y:S01]  /*0af0*/  @!P5 IADD3 R14, P4, R23, R14, RZ ;  /* 0x0000000e170ed210 */ /* 0x000fe20007f9e0ff */
[----:B------:R-:W-:-:S03]  /*0b00*/  @!P0 VIADD R23, R0, UR4 ;  /* 0x0000000400178c36 */ /* 0x000fc60008000000 */
[----:B------:R0:W2:Y:S01]  /*0b10*/  @!P3 LDG.E.U8 R10, desc[UR10][R10.64] ;  /* 0x0000000a0a0ab981 */ /* 0x0000a2000c1e1100 */
[----:B------:R-:W-:-:S05]  /*0b20*/  @!P5 IMAD.X R15, RZ, RZ, R15, P4 ;  /* 0x000000ffff0fd224 */ /* 0x000fca00020e060f */
[----:B------:R-:W2:Y:S01]  /*0b30*/  @!P5 LDG.E.U8 R14, desc[UR10][R14.64] ;  /* 0x0000000a0e0ed981 */ /* 0x000ea2000c1e1100 */
[----:B-1----:R-:W-:-:S05]  /*0b40*/  @!P0 IADD3 R12, P4, R23, R12, RZ ;  /* 0x0000000c170c8210 */ /* 0x002fca0007f9e0ff */
[----:B------:R-:W-:Y:S01]  /*0b50*/  @!P0 IMAD.X R13, RZ, RZ, R13, P4 ;  /* 0x000000ffff0d8224 */ /* 0x000fe200020e060d */
[----:B0-----:R-:W-:-:S04]  /*0b60*/  @!P0 IADD3 R18, P4, R23, R18, RZ ;  /* 0x0000001217128210 */ /* 0x001fc80007f9e0ff */
[----:B------:R0:W2:Y:S01]  /*0b70*/  @!P0 LDG.E.U8 R12, desc[UR10][R12.64] ;  /* 0x0000000a0c0c8981 */ /* 0x0000a2000c1e1100 */
[----:B------:R-:W-:-:S05]  /*0b80*/  @!P0 IMAD.X R19, RZ, RZ, R19, P4 ;  /* 0x000000ffff138224 */ /* 0x000fca00020e0613 */
[----:B------:R-:W2:Y:S01]  /*0b90*/  @!P0 LDG.E.U8 R18, desc[UR10][R18.64] ;  /* 0x0000000a12128981 */ /* 0x000ea2000c1e1100 */
[----:B------:R-:W-:Y:S02]  /*0ba0*/  PRMT R17, RZ, 0x7610, R17 ;  /* 0x00007610ff117816 */ /* 0x000fe40000000011 */
[----:B------:R-:W-:Y:S02]  /*0bb0*/  PRMT R0, R9, 0x9910, RZ ;  /* 0x0000991009007816 */ /* 0x000fe400000000ff */
[----:B------:R-:W-:Y:S02]  /*0bc0*/  PRMT R9, RZ, 0x7610, R9 ;  /* 0x00007610ff097816 */ /* 0x000fe40000000009 */
[----:B------:R-:W-:Y:S02]  /*0bd0*/  PRMT R11, R8, 0x9910, RZ ;  /* 0x00009910080b7816 */ /* 0x000fe400000000ff */
[----:B------:R-:W-:Y:S01]  /*0be0*/  PRMT R22, R22, 0x9910, RZ ;  /* 0x0000991016167816 */ /* 0x000fe200000000ff */
[----:B------:R-:W-:Y:S04]  /*0bf0*/  BSSY B0, `(.L_x_26706) ;  /* 0x000007f000007945 */ /* 0x000fe80003800000 */
[----:B------:R-:W-:Y:S01]  /*0c00*/  BSSY B1, `(.L_x_26707) ;  /* 0x0000076000017945 */ /* 0x000fe20003800000 */
[----:B-----5:R-:W-:-:S04]  /*0c10*/  @!P2 ISETP.NE.AND P4, PT, R5, RZ, PT ;  /* 0x000000ff0500a20c */ /* 0x020fc80003f85270 */
[----:B------:R-:W-:Y:S02]  /*0c20*/  @!P2 SEL R17, RZ, 0x1, !P4 ;  /* 0x00000001ff11a807 */ /* 0x000fe40006000000 */
[----:B---3--:R-:W-:Y:S02]  /*0c30*/  @!P2 ISETP.NE.AND P4, PT, R2, RZ, PT ;  /* 0x000000ff0200a20c */ /* 0x008fe40003f85270 */
[----:B------:R-:W-:Y:S02]  /*0c40*/  PRMT R2, RZ, 0x7610, R2 ;  /* 0x00007610ff027816 */ /* 0x000fe40000000002 */
[----:B------:R-:W-:Y:S02]  /*0c50*/  @!P2 SEL R2, RZ, 0x1, !P4 ;  /* 0x00000001ff02a807 */ /* 0x000fe40006000000 */
[----:B------:R-:W-:Y:S02]  /*0c60*/  @!P6 ISETP.NE.AND P2, PT, R4, RZ, PT ;  /* 0x000000ff0400e20c */ /* 0x000fe40003f45270 */
[----:B------:R-:W1:Y:S02]  /*0c70*/  @!P6 LDC.64 R4, c[0x0][0x218] ;  /* 0x00008600ff04eb82 */ /* 0x000e640000000a00 */
[----:B------:R-:W-:-:S02]  /*0c80*/  @!P6 SEL R9, RZ, 0x1, !P2 ;  /* 0x00000001ff09e807 */ /* 0x000fc40005000000 */
[----:B------:R-:W-:Y:S02]  /*0c90*/  @!P6 ISETP.NE.AND P4, PT, R20, RZ, PT ;  /* 0x000000ff1400e20c */ /* 0x000fe40003f85270 */
[----:B------:R-:W-:Y:S01]  /*0ca0*/  PRMT R8, R9, 0x9910, RZ ;  /* 0x0000991009087816 */ /* 0x000fe200000000ff */
[----:B------:R-:W-:Y:S01]  /*0cb0*/  IMAD.MOV.U32 R9, RZ, RZ, R11 ;  /* 0x000000ffff097224 */ /* 0x000fe200078e000b */
[----:B------:R-:W-:Y:S02]  /*0cc0*/  ISETP.NE.AND P2, PT, R0, RZ, PT ;  /* 0x000000ff0000720c */ /* 0x000fe40003f45270 */
[----:B------:R-:W-:Y:S02]  /*0cd0*/  PRMT R0, RZ, 0x7610, R0 ;  /* 0x00007610ff007816 */ /* 0x000fe40000000000 */
[----:B------:R-:W-:Y:S02]  /*0ce0*/  @!P6 SEL R0, RZ, 0x1, !P4 ;  /* 0x00000001ff00e807 */ /* 0x000fe40006000000 */
[----:B------:R-:W-:-:S02]  /*0cf0*/  ISETP.NE.AND P2, PT, R9, RZ, P2 ;  /* 0x000000ff0900720c */ /* 0x000fc40001745270 */
[----:B------:R-:W-:Y:S01]  /*0d00*/  PRMT R11, R0, 0x9910, RZ ;  /* 0x00009910000b7816 */ /* 0x000fe200000000ff */
[----:B------:R-:W-:Y:S01]  /*0d10*/  @!P6 VIADD R9, R6, UR4 ;  /* 0x000000040609ec36 */ /* 0x000fe20008000000 */
[----:B------:R-:W-:Y:S02]  /*0d20*/  SEL R0, RZ, 0x1, !P2 ;  /* 0x00000001ff007807 */ /* 0x000fe40005000000 */
[----:B----4-:R-:W-:Y:S02]  /*0d30*/  @!P1 ISETP.NE.AND P2, PT, R21, RZ, PT ;  /* 0x000000ff1500920c */ /* 0x010fe40003f45270 */
[----:B------:R-:W-:Y:S02]  /*0d40*/  ISETP.NE.AND P4, PT, R8, RZ, PT ;  /* 0x000000ff0800720c */ /* 0x000fe40003f85270 */
[----:B------:R-:W-:Y:S02]  /*0d50*/  PRMT R8, RZ, 0x7610, R8 ;  /* 0x00007610ff087816 */ /* 0x000fe40000000008 */
[----:B------:R-:W-:-:S02]  /*0d60*/  @!P1 SEL R8, RZ, 0x1, !P2 ;  /* 0x00000001ff089807 */ /* 0x000fc40005000000 */
[----:B------:R-:W-:Y:S02]  /*0d70*/  ISETP.NE.AND P4, PT, R11, RZ, P4 ;  /* 0x000000ff0b00720c */ /* 0x000fe40002785270 */
[----:B-1----:R-:W-:Y:S02]  /*0d80*/  @!P6 IADD3 R4, P2, R9, R4, RZ ;  /* 0x000000040904e210 */ /* 0x002fe40007f5e0ff */
[----:B0-----:R-:W-:Y:S02]  /*0d90*/  @!P6 SEL R13, RZ, 0x1, !P4 ;  /* 0x00000001ff0de807 */ /* 0x001fe40006000000 */
[----:B------:R-:W-:Y:S01]  /*0da0*/  @!P1 ISETP.NE.AND P4, PT, R24, RZ, PT ;  /* 0x000000ff1800920c */ /* 0x000fe20003f85270 */
[----:B------:R-:W-:Y:S01]  /*0db0*/  @!P6 IMAD.X R5, RZ, RZ, R5, P2 ;  /* 0x000000ffff05e224 */ /* 0x000fe200010e0605 */
[----:B------:R-:W-:Y:S02]  /*0dc0*/  @!P3 ISETP.NE.AND P2, PT, R26, RZ, PT ;  /* 0x000000ff1a00b20c */ /* 0x000fe40003f45270 */
[----:B------:R-:W-:-:S02]  /*0dd0*/  PRMT R15, R2, 0x9910, RZ ;  /* 0x00009910020f7816 */ /* 0x000fc400000000ff */
[----:B------:R-:W-:Y:S02]  /*0de0*/  PRMT R9, RZ, 0x7610, R9 ;  /* 0x00007610ff097816 */ /* 0x000fe40000000009 */
[----:B------:R-:W-:Y:S02]  /*0df0*/  PRMT R11, RZ, 0x7610, R11 ;  /* 0x00007610ff0b7816 */ /* 0x000fe4000000000b */
[----:B------:R-:W-:Y:S01]  /*0e00*/  @!P1 SEL R9, RZ, 0x1, !P4 ;  /* 0x00000001ff099807 */ /* 0x000fe20006000000 */
[----:B------:R-:W-:Y:S01]  /*0e10*/  IMAD.MOV.U32 R2, RZ, RZ, R22 ;  /* 0x000000ffff027224 */ /* 0x000fe200078e0016 */
[----:B------:R-:W-:Y:S02]  /*0e20*/  @!P3 SEL R11, RZ, 0x1, !P2 ;  /* 0x00000001ff0bb807 */ /* 0x000fe40005000000 */
[----:B--2---:R-:W-:Y:S02]  /*0e30*/  @!P5 ISETP.NE.AND P4, PT, R16, RZ, PT ;  /* 0x000000ff1000d20c */ /* 0x004fe40003f85270 */
[----:B------:R-:W-:-:S02]  /*0e40*/  ISETP.NE.AND P2, PT, R15, RZ, PT ;  /* 0x000000ff0f00720c */ /* 0x000fc40003f45270 */
[----:B------:R-:W-:Y:S02]  /*0e50*/  PRMT R15, R7, 0x9910, RZ ;  /* 0x00009910070f7816 */ /* 0x000fe400000000ff */
[----:B------:R-:W-:Y:S02]  /*0e60*/  PRMT R7, RZ, 0x7610, R7 ;  /* 0x00007610ff077816 */ /* 0x000fe40000000007 */
[----:B------:R-:W-:Y:S02]  /*0e70*/  @!P5 SEL R7, RZ, 0x1, !P4 ;  /* 0x00000001ff07d807 */ /* 0x000fe40006000000 */
[----:B------:R-:W-:Y:S01]  /*0e80*/  PRMT R11, R11, 0x9910, RZ ;  /* 0x000099100b0b7816 */ /* 0x000fe200000000ff */
[----:B------:R0:W-:Y:S01]  /*0e90*/  @!P6 STG.E.U8 desc[UR10][R4.64], R13 ;  /* 0x0000000d0400e986 */ /* 0x0001e2000c10110a */
[----:B------:R-:W-:Y:S01]  /*0ea0*/  ISETP.NE.AND P1, PT, R2, RZ, PT ;  /* 0x000000ff0200720c */ /* 0x000fe20003f25270 */
[----:B------:R-:W-:Y:S01]  /*0eb0*/  VIADD R2, R6, 0x80 ;  /* 0x0000008006027836 */ /* 0x000fe20000000000 */
[----:B------:R-:W-:-:S02]  /*0ec0*/  @!P3 ISETP.NE.AND P4, PT, R10, RZ, PT ;  /* 0x000000ff0a00b20c */ /* 0x000fc40003f85270 */
[----:B------:R-:W-:Y:S01]  /*0ed0*/  ISETP.NE.AND P1, PT, R15, RZ, P1 ;  /* 0x000000ff0f00720c */ /* 0x000fe20000f25270 */
[--C-:B------:R-:W-:Y:S01]  /*0ee0*/  @!P6 IMAD.MOV.U32 R6, RZ, RZ, R2.reuse ;  /* 0x000000ffff06e224 */ /* 0x100fe200078e0002 */
[----:B------:R-:W-:Y:S02]  /*0ef0*/  PRMT R2, RZ, 0x7610, R2 ;  /* 0x00007610ff027816 */ /* 0x000fe40000000002 */
[----:B0-----:R-:W-:Y:S02]  /*0f00*/  PRMT R5, R9, 0x9910, RZ ;  /* 0x0000991009057816 */ /* 0x001fe400000000ff */
[----:B------:R-:W-:Y:S01]  /*0f10*/  PRMT R9, R7, 0x9910, RZ ;  /* 0x0000991007097816 */ /* 0x000fe200000000ff */
[----:B------:R-:W-:Y:S01]  /*0f20*/  IMAD.MOV.U32 R7, RZ, RZ, R11 ;  /* 0x000000ffff077224 */ /* 0x000fe200078e000b */
[----:B------:R-:W-:Y:S02]  /*0f30*/  @!P3 SEL R2, RZ, 0x1, !P4 ;  /* 0x00000001ff02b807 */ /* 0x000fe40006000000 */
[----:B------:R-:W-:-:S02]  /*0f40*/  @!P5 ISETP.NE.AND P6, PT, R14, RZ, PT ;  /* 0x000000ff0e00d20c */ /* 0x000fc40003fc5270 */
[----:B------:R-:W-:Y:S02]  /*0f50*/  ISETP.NE.AND P4, PT, R7, RZ, PT ;  /* 0x000000ff0700720c */ /* 0x000fe40003f85270 */
[----:B------:R-:W-:Y:S02]  /*0f60*/  SEL R7, RZ, 0x1, !P1 ;  /* 0x00000001ff077807 */ /* 0x000fe40004800000 */
[----:B------:R-:W-:Y:S02]  /*0f70*/  ISETP.NE.AND P1, PT, R12, RZ, !P0 ;  /* 0x000000ff0c00720c */ /* 0x000fe40004725270 */
[----:B------:R-:W-:Y:S02]  /*0f80*/  PRMT R4, RZ, 0x7610, R4 ;  /* 0x00007610ff047816 */ /* 0x000fe40000000004 */
[----:B------:R-:W-:Y:S02]  /*0f90*/  ISETP.NE.AND P0, PT, R18, RZ, !P0 ;  /* 0x000000ff1200720c */ /* 0x000fe40004705270 */
[----:B------:R-:W-:-:S02]  /*0fa0*/  @!P5 SEL R4, RZ, 0x1, !P6 ;  /* 0x00000001ff04d807 */ /* 0x000fc40007000000 */
[----:B------:R-:W-:Y:S02]  /*0fb0*/  ISETP.NE.AND P3, PT, R5, RZ, PT ;  /* 0x000000ff0500720c */ /* 0x000fe40003f65270 */
[----:B------:R-:W-:Y:S02]  /*0fc0*/  PLOP3.LUT P0, PT, P1, P0, PT, 0x80, 0x0 ;  /* 0x000000000000781c */ /* 0x000fe40000f01070 */
[----:B------:R-:W-:Y:S02]  /*0fd0*/  ISETP.NE.AND P5, PT, R9, RZ, PT ;  /* 0x000000ff0900720c */ /* 0x000fe40003fa5270 */
[----:B------:R-:W-:Y:S02]  /*0fe0*/  PRMT R5, R2, 0x9910, RZ ;  /* 0x0000991002057816 */ /* 0x000fe400000000ff */
[----:B------:R-:W-:Y:S02]  /*0ff0*/  ISETP.GE.AND P1, PT, R6, R3, PT ;  /* 0x000000030600720c */ /* 0x000fe40003f26270 */
[----:B------:R-:W-:-:S02]  /*1000*/  PRMT R8, R8, 0x9910, RZ ;  /* 0x0000991008087816 */ /* 0x000fc400000000ff */
[----:B------:R-:W-:Y:S01]  /*1010*/  PRMT R9, R4, 0x9910, RZ ;  /* 0x0000991004097816 */ /* 0x000fe200000000ff */
[----:B------:R-:W-:Y:S01]  /*1020*/  IMAD.MOV.U32 R4, RZ, RZ, R5 ;  /* 0x000000ffff047224 */ /* 0x000fe200078e0005 */
[----:B------:R-:W-:Y:S01]  /*1030*/  PRMT R16, R17, 0x9910, RZ ;  /* 0x0000991011107816 */ /* 0x000fe200000000ff */
[----:B------:R-:W-:Y:S02]  /*1040*/  IMAD.MOV.U32 R2, RZ, RZ, R8 ;  /* 0x000000ffff027224 */ /* 0x000fe400078e0008 */
[----:B------:R-:W-:Y:S01]  /*1050*/  IMAD.MOV.U32 R5, RZ, RZ, R9 ;  /* 0x000000ffff057224 */ /* 0x000fe200078e0009 */
[----:B------:R-:W-:Y:S02]  /*1060*/  ISETP.NE.AND P2, PT, R16, RZ, P2 ;  /* 0x000000ff1000720c */ /* 0x000fe40001745270 */
[----:B------:R-:W-:Y:S02]  /*1070*/  ISETP.NE.AND P3, PT, R2, RZ, P3 ;  /* 0x000000ff0200720c */ /* 0x000fe40001f65270 */
[----:B------:R-:W-:-:S02]  /*1080*/  ISETP.NE.AND P4, PT, R4, RZ, P4 ;  /* 0x000000ff0400720c */ /* 0x000fc40002785270 */
[----:B------:R-:W-:Y:S02]  /*1090*/  ISETP.NE.AND P5, PT, R5, RZ, P5 ;  /* 0x000000ff0500720c */ /* 0x000fe40002fa5270 */
        /* <DEDUP_REMOVED lines=19> */
.L_x_26708:
        /* <DEDUP_REMOVED lines=8> */
.L_x_26709:
        /* <DEDUP_REMOVED lines=8> */
.L_x_26710:
        /* <DEDUP_REMOVED lines=9> */
.L_x_26711:
[----:B------:R-:W-:Y:S05]  /*1360*/  BSYNC B1 ;  /* 0x0000000000017941 */ /* 0x000fea0003800000 */
.L_x_26707:
[----:B------:R-:W-:-:S13]  /*1370*/  ISETP.GE.AND P1, PT, R6, R3, PT ;  /* 0x000000030600720c */ /* 0x000fda0003f26270 */
[----:B-1----:R-:W1:Y:S01]  /*1380*/  @!P1 LDC.64 R8, c[0x0][0x218] ;  /* 0x00008600ff089b82 */ /* 0x002e620000000a00 */
[C---:B0-2---:R-:W-:Y:S02]  /*1390*/  @!P1 VIADD R5, R6.reuse, UR4 ;  /* 0x0000000406059c36 */ /* 0x045fe40008000000 */
[----:B------:R-:W-:-:S03]  /*13a0*/  @!P1 VIADD R6, R6, 0x80 ;  /* 0x0000008006069836 */ /* 0x000fc60000000000 */
[----:B-1----:R-:W-:-:S05]  /*13b0*/  @!P1 IADD3 R4, P2, R5, R8, RZ ;  /* 0x0000000805049210 */ /* 0x002fca0007f5e0ff */
[----:B------:R-:W-:-:S05]  /*13c0*/  @!P1 IMAD.X R5, RZ, RZ, R9, P2 ;  /* 0x000000ffff059224 */ /* 0x000fca00010e0609 */
[----:B------:R2:W-:Y:S03]  /*13d0*/  @!P1 STG.E.U8 desc[UR10][R4.64], R15 ;  /* 0x0000000f04009986 */ /* 0x0005e6000c10110a */
.L_x_26712:
[----:B------:R-:W-:Y:S05]  /*13e0*/  BSYNC B0 ;  /* 0x0000000000007941 */ /* 0x000fea0003800000 */
.L_x_26706:
[----:B------:R-:W-:Y:S05]  /*13f0*/  WARPSYNC.ALL ;  /* 0x0000000000007948 */ /* 0x000fea0003800000 */
[----:B------:R-:W-:-:S13]  /*1400*/  ISETP.GE.AND P1, PT, R6, R3, PT ;  /* 0x000000030600720c */ /* 0x000fda0003f26270 */
[----:B------:R-:W-:Y:S05]  /*1410*/  @P1 EXIT ;  /* 0x000000000000194d */ /* 0x000fea0003800000 */
[----:B------:R-:W-:Y:S01]  /*1420*/  VIADD R2, R6, UR4 ;  /* 0x0000000406027c36 */ /* 0x000fe20008000000 */
[----:B------:R-:W-:Y:S01]  /*1430*/  ULDC.64 UR6, c[0x0][0x218] ;  /* 0x0000860000067ab9 */ /* 0x000fe20000000a00 */
[----:B012---:R-:W-:-:S03]  /*1440*/  SEL R5, RZ, 0x1, !P0 ;  /* 0x00000001ff057807 */ /* 0x007fc60004000000 */
[----:B------:R-:W-:-:S05]  /*1450*/  IADD3 R2, P1, R2, UR6, RZ ;  /* 0x0000000602027c10 */ /* 0x000fca000ff3e0ff */
[----:B------:R-:W-:-:S05]  /*1460*/  IMAD.X R3, RZ, RZ, UR7, P1 ;  /* 0x00000007ff037e24 */ /* 0x000fca00088e06ff */
[----:B------:R-:W-:Y:S01]  /*1470*/  STG.E.U8 desc[UR10][R2.64], R5 ;  /* 0x0000000502007986 */ /* 0x000fe2000c10110a */
[----:B------:R-:W-:Y:S05]  /*1480*/  EXIT ;  /* 0x000000000000794d */ /* 0x000fea0003800000 */
.L_x_26713:
        /* <DEDUP_REMOVED lines=15> */
.L_x_42352:


//--------------------- .text._ZN2at6native29vectorized_elementwise_kernelILi4ENS0_13BinaryFunctorIbbbZNS0_19minimum_kernel_cudaERNS_18TensorIteratorBaseEEUlbbE_EESt5arrayIPcLm3EEEEviT0_T1_ --------------------------
	.section	.text._ZN2at6native29vectorized_elementwise_kernelILi4ENS0_13BinaryFunctorIbbbZNS0_19minimum_kernel_cudaERNS_18TensorIteratorBaseEEUlbbE_EESt5arrayIPcLm3EEEEviT0_T1_,"ax",@progbits
	.align	128
        .global         _ZN2at6native29vectorized_elementwise_kernelILi4ENS0_13BinaryFunctorIbbbZNS0_19minimum_kernel_cudaERNS_18TensorIteratorBaseEEUlbbE_EESt5arrayIPcLm3EEEEviT0_T1_
        .type           _ZN2at6native29vectorized_elementwise_kernelILi4ENS0_13BinaryFunctorIbbbZNS0_19minimum_kernel_cudaERNS_18TensorIteratorBaseEEUlbbE_EESt5arrayIPcLm3EEEEviT0_T1_,@function
        .size           _ZN2at6native29vectorized_elementwise_kernelILi4ENS0_13BinaryFunctorIbbbZNS0_19minimum_kernel_cudaERNS_18TensorIteratorBaseEEUlbbE_EESt5arrayIPcLm3EEEEviT0_T1_,(.L_x_42353 - _ZN2at6native29vectorized_elementwise_kernelILi4ENS0_13BinaryFunctorIbbbZNS0_19minimum_kernel_cudaERNS_18TensorIteratorBaseEEUlbbE_EESt5arrayIPcLm3EEEEviT0_T1_)
        .other          _ZN2at6native29vectorized_elementwise_kernelILi4ENS0_13BinaryFunctorIbbbZNS0_19minimum_kernel_cudaERNS_18TensorIteratorBaseEEUlbbE_EESt5arrayIPcLm3EEEEviT0_T1_,@"STO_CUDA_ENTRY STV_DEFAULT"
_ZN2at6native29vectorized_elementwise_kernelILi4ENS0_13BinaryFunctorIbbbZNS0_19minimum_kernel_cudaERNS_18TensorIteratorBaseEEUlbbE_EESt5arrayIPcLm3EEEEviT0_T1_:
.text._ZN2at6native29vectorized_elementwise_kernelILi4ENS0_13BinaryFunctorIbbbZNS0_19minimum_kernel_cudaERNS_18TensorIteratorBaseEEUlbbE_EESt5arrayIPcLm3EEEEviT0_T1_:
        /* <DEDUP_REMOVED lines=23> */
[----:B------:R-:W2:Y:S04]  /*0170*/  LDG.E R11, desc[UR10][R4.64] ;  /* 0x0000000a040b7981 */ /* 0x000ea8000c1e1900 */
[----:B------:R-:W3:Y:S04]  /*0180*/  LDG.E R9, desc[UR10][R2.64] ;  /* 0x0000000a02097981 */ /* 0x000ee8000c1e1900 */
[----:B------:R0:W4:Y:S04]  /*0190*/  LDG.E R12, desc[UR10][R4.64+0x200] ;  /* 0x0002000a040c7981 */ /* 0x000128000c1e1900 */
[----:B------:R1:W5:Y:S01]  /*01a0*/  LDG.E R10, desc[UR10][R2.64+0x200] ;  /* 0x0002000a020a7981 */ /* 0x000362000c1e1900 */
[----:B------:R-:W-:-:S04]  /*01b0*/  UIADD3 UR5, UP0, UR4, UR6, URZ ;  /* 0x0000000604057290 */ /* 0x000fc8000ff1e03f */
[----:B------:R-:W-:Y:S01]  /*01c0*/  UIADD3.X UR6, URZ, UR7, URZ, UP0, !UPT ;  /* 0x000000073f067290 */ /* 0x000fe200087fe43f */
[C---:B--2---:R-:W-:Y:S02]  /*01d0*/  PRMT R6, R11.reuse, 0x7770, RZ ;  /* 0x000077700b067816 */ /* 0x044fe400000000ff */
[C---:B------:R-:W-:Y:S02]  /*01e0*/  PRMT R7, R11.reuse, 0x7771, RZ ;  /* 0x000077710b077816 */ /* 0x040fe400000000ff */
[----:B------:R-:W-:Y:S02]  /*01f0*/  PRMT R8, R11, 0x7772, RZ ;  /* 0x000077720b087816 */ /* 0x000fe400000000ff */
[----:B------:R-:W-:Y:S02]  /*0200*/  ISETP.NE.AND P0, PT, R6, RZ, PT ;  /* 0x000000ff0600720c */ /* 0x000fe40003f05270 */
[----:B------:R-:W-:Y:S02]  /*0210*/  ISETP.NE.AND P1, PT, R7, RZ, PT ;  /* 0x000000ff0700720c */ /* 0x000fe40003f25270 */
[----:B---3--:R-:W-:-:S02]  /*0220*/  PRMT R6, R9, 0x7770, RZ ;  /* 0x0000777009067816 */ /* 0x008fc400000000ff */
[C---:B------:R-:W-:Y:S02]  /*0230*/  PRMT R7, R9.reuse, 0x7771, RZ ;  /* 0x0000777109077816 */ /* 0x040fe400000000ff */
[----:B------:R-:W-:Y:S02]  /*0240*/  ISETP.NE.AND P2, PT, R8, RZ, PT ;  /* 0x000000ff0800720c */ /* 0x000fe40003f45270 */
[----:B0-----:R-:W-:Y:S02]  /*0250*/  PRMT R4, R9, 0x7772, RZ ;  /* 0x0000777209047816 */ /* 0x001fe400000000ff */
[----:B------:R-:W-:Y:S02]  /*0260*/  ISETP.NE.AND P4, PT, R6, RZ, P0 ;  /* 0x000000ff0600720c */ /* 0x000fe40000785270 */
[----:B------:R-:W-:Y:S02]  /*0270*/  ISETP.NE.AND P1, PT, R7, RZ, P1 ;  /* 0x000000ff0700720c */ /* 0x000fe40000f25270 */
[----:B------:R-:W-:-:S02]  /*0280*/  PRMT R8, R11, 0x7773, RZ ;  /* 0x000077730b087816 */ /* 0x000fc400000000ff */
[----:B------:R-:W-:Y:S02]  /*0290*/  ISETP.NE.AND P0, PT, R4, RZ, P2 ;  /* 0x000000ff0400720c */ /* 0x000fe40001705270 */
[----:B-1----:R-:W-:Y:S02]  /*02a0*/  SEL R3, RZ, 0x1, !P4 ;  /* 0x00000001ff037807 */ /* 0x002fe40006000000 */
[----:B------:R-:W-:Y:S02]  /*02b0*/  SEL R4, RZ, 0x1, !P1 ;  /* 0x00000001ff047807 */ /* 0x000fe40004800000 */
[----:B------:R-:W-:Y:S02]  /*02c0*/  ISETP.NE.AND P3, PT, R8, RZ, PT ;  /* 0x000000ff0800720c */ /* 0x000fe40003f65270 */
[----:B------:R-:W-:Y:S02]  /*02d0*/  PRMT R2, R9, 0x7773, RZ ;  /* 0x0000777309027816 */ /* 0x000fe400000000ff */
[----:B------:R-:W-:-:S02]  /*02e0*/  PRMT R7, R4, 0x7604, R3 ;  /* 0x0000760404077816 */ /* 0x000fc40000000003 */
[----:B------:R-:W-:Y:S02]  /*02f0*/  ISETP.NE.AND P1, PT, R2, RZ, P3 ;  /* 0x000000ff0200720c */ /* 0x000fe40001f25270 */
[C---:B----4-:R-:W-:Y:S02]  /*0300*/  PRMT R4, R12.reuse, 0x7772, RZ ;  /* 0x000077720c047816 */ /* 0x050fe400000000ff */
[C---:B------:R-:W-:Y:S02]  /*0310*/  PRMT R5, R12.reuse, 0x7770, RZ ;  /* 0x000077700c057816 */ /* 0x040fe400000000ff */
[----:B------:R-:W-:Y:S02]  /*0320*/  PRMT R2, R12, 0x7771, RZ ;  /* 0x000077710c027816 */ /* 0x000fe400000000ff */
[----:B------:R-:W-:Y:S02]  /*0330*/  ISETP.NE.AND P3, PT, R4, RZ, PT ;  /* 0x000000ff0400720c */ /* 0x000fe40003f65270 */
[----:B------:R-:W-:-:S02]  /*0340*/  ISETP.NE.AND P4, PT, R5, RZ, PT ;  /* 0x000000ff0500720c */ /* 0x000fc40003f85270 */
[----:B------:R-:W-:Y:S02]  /*0350*/  ISETP.NE.AND P5, PT, R2, RZ, PT ;  /* 0x000000ff0200720c */ /* 0x000fe40003fa5270 */
[C---:B-----5:R-:W-:Y:S02]  /*0360*/  PRMT R3, R10.reuse, 0x7770, RZ ;  /* 0x000077700a037816 */ /* 0x060fe400000000ff */
[----:B------:R-:W-:Y:S02]  /*0370*/  PRMT R4, R10, 0x7771, RZ ;  /* 0x000077710a047816 */ /* 0x000fe400000000ff */
[----:B------:R-:W-:Y:S02]  /*0380*/  ISETP.NE.AND P4, PT, R3, RZ, P4 ;  /* 0x000000ff0300720c */ /* 0x000fe40002785270 */
[----:B------:R-:W-:Y:S02]  /*0390*/  ISETP.NE.AND P5, PT, R4, RZ, P5 ;  /* 0x000000ff0400720c */ /* 0x000fe40002fa5270 */
[----:B------:R-:W-:-:S02]  /*03a0*/  PRMT R2, R12, 0x7773, RZ ;  /* 0x000077730c027816 */ /* 0x000fc400000000ff */
[----:B------:R-:W-:Y:S02]  /*03b0*/  PRMT R5, R10, 0x7772, RZ ;  /* 0x000077720a057816 */ /* 0x000fe400000000ff */
[----:B------:R-:W-:Y:S02]  /*03c0*/  SEL R3, RZ, 0x1, !P4 ;  /* 0x00000001ff037807 */ /* 0x000fe40006000000 */
[----:B------:R-:W-:Y:S02]  /*03d0*/  SEL R4, RZ, 0x1, !P5 ;  /* 0x00000001ff047807 */ /* 0x000fe40006800000 */
[----:B------:R-:W-:Y:S02]  /*03e0*/  ISETP.NE.AND P2, PT, R2, RZ, PT ;  /* 0x000000ff0200720c */ /* 0x000fe40003f45270 */
[----:B------:R-:W-:Y:S02]  /*03f0*/  ISETP.NE.AND P3, PT, R5, RZ, P3 ;  /* 0x000000ff0500720c */ /* 0x000fe40001f65270 */
[----:B------:R-:W-:-:S02]  /*0400*/  PRMT R2, R10, 0x7773, RZ ;  /* 0x000077730a027816 */ /* 0x000fc400000000ff */
[----:B------:R-:W-:Y:S01]  /*0410*/  PRMT R6, R4, 0x7604, R3 ;  /* 0x0000760404067816 */ /* 0x000fe20000000003 */
[----:B------:R-:W-:Y:S01]  /*0420*/  IMAD.U32 R3, RZ, RZ, UR6 ;  /* 0x00000006ff037e24 */ /* 0x000fe2000f8e00ff */
[----:B------:R-:W-:Y:S02]  /*0430*/  SEL R4, RZ, 0x1, !P0 ;  /* 0x00000001ff047807 */ /* 0x000fe40004000000 */
[----:B------:R-:W-:Y:S02]  /*0440*/  SEL R5, RZ, 0x1, !P3 ;  /* 0x00000001ff057807 */ /* 0x000fe40005800000 */
[----:B------:R-:W-:Y:S01]  /*0450*/  ISETP.NE.AND P2, PT, R2, RZ, P2 ;  /* 0x000000ff0200720c */ /* 0x000fe20001745270 */
[----:B------:R-:W-:Y:S01]  /*0460*/  IMAD.U32 R2, RZ, RZ, UR5 ;  /* 0x00000005ff027e24 */ /* 0x000fe2000f8e00ff */
[----:B------:R-:W-:Y:S02]  /*0470*/  PRMT R7, R4, 0x7054, R7 ;  /* 0x0000705404077816 */ /* 0x000fe40000000007 */
[----:B------:R-:W-:Y:S01]  /*0480*/  PRMT R6, R5, 0x7054, R6 ;  /* 0x0000705405067816 */ /* 0x000fe20000000006 */
[----:B------:R-:W-:Y:S01]  /*0490*/  IMAD.WIDE R2, R0, 0x4, R2 ;  /* 0x0000000400027825 */ /* 0x000fe200078e0202 */
[----:B------:R-:W-:-:S02]  /*04a0*/  SEL R4, RZ, 0x1, !P1 ;  /* 0x00000001ff047807 */ /* 0x000fc40004800000 */
[----:B------:R-:W-:Y:S02]  /*04b0*/  SEL R5, RZ, 0x1, !P2 ;  /* 0x00000001ff057807 */ /* 0x000fe40005000000 */
[----:B------:R-:W-:Y:S02]  /*04c0*/  PRMT R7, R4, 0x654, R7 ;  /* 0x0000065404077816 */ /* 0x000fe40000000007 */
[----:B------:R-:W-:-:S03]  /*04d0*/  PRMT R5, R5, 0x654, R6 ;  /* 0x0000065405057816 */ /* 0x000fc60000000006 */
[----:B------:R-:W-:Y:S04]  /*04e0*/  STG.E desc[UR10][R2.64], R7 ;  /* 0x0000000702007986 */ /* 0x000fe8000c10190a */
[----:B------:R-:W-:Y:S01]  /*04f0*/  STG.E desc[UR10][R2.64+0x200], R5 ;  /* 0x0002000502007986 */ /* 0x000fe2000c10190a */
[----:B------:R-:W-:Y:S05]  /*0500*/  EXIT ;  /* 0x000000000000794d */ /* 0x000fea0003800000 */
.L_x_26714:
        /* <DEDUP_REMOVED lines=200> */
.L_x_26717:
        /* <DEDUP_REMOVED lines=8> */
.L_x_26718:
        /* <DEDUP_REMOVED lines=8> */
.L_x_26719:
        /* <DEDUP_REMOVED lines=9> */
.L_x_26720:
[----:B------:R-:W-:Y:S05]  /*1320*/  BSYNC B1 ;  /* 0x0000000000017941 */ /* 0x000fea0003800000 */
.L_x_26716:
[----:B------:R-:W-:-:S13]  /*1330*/  ISETP.GE.AND P1, PT, R6, R3, PT ;  /* 0x000000030600720c */ /* 0x000fda0003f26270 */
[----:B-1----:R-:W1:Y:S01]  /*1340*/  @!P1 LDC.64 R8, c[0x0][0x218] ;  /* 0x00008600ff089b82 */ /* 0x002e620000000a00 */
[C---:B0-2---:R-:W-:Y:S02]  /*1350*/  @!P1 VIADD R5, R6.reuse, UR4 ;  /* 0x0000000406059c36 */ /* 0x045fe40008000000 */
[----:B------:R-:W-:-:S03]  /*1360*/  @!P1 VIADD R6, R6, 0x80 ;  /* 0x0000008006069836 */ /* 0x000fc60000000000 */
[----:B-1----:R-:W-:-:S05]  /*1370*/  @!P1 IADD3 R4, P2, R5, R8, RZ ;  /* 0x0000000805049210 */ /* 0x002fca0007f5e0ff */
[----:B------:R-:W-:-:S05]  /*1380*/  @!P1 IMAD.X R5, RZ, RZ, R9, P2 ;  /* 0x000000ffff059224 */ /* 0x000fca00010e0609 */
[----:B------:R2:W-:Y:S03]  /*1390*/  @!P1 STG.E.U8 desc[UR10][R4.64], R15 ;  /* 0x0000000f04009986 */ /* 0x0005e6000c10110a */
.L_x_26721:
[----:B------:R-:W-:Y:S05]  /*13a0*/  BSYNC B0 ;  /* 0x0000000000007941 */ /* 0x000fea0003800000 */
.L_x_26715:
        /* <DEDUP_REMOVED lines=10> */
.L_x_26722:
        /* <DEDUP_REMOVED lines=11> */
.L_x_42353:


//--------------------- .text._ZN2at6native29vectorized_elementwise_kernelILi8ENS0_13BinaryFunctorIbbbZNS0_19minimum_kernel_cudaERNS_18TensorIteratorBaseEEUlbbE_EESt5arrayIPcLm3EEEEviT0_T1_ --------------------------
	.section	.text._ZN2at6native29vectorized_elementwise_kernelILi8ENS0_13BinaryFunctorIbbbZNS0_19minimum_kernel_cudaERNS_18TensorIteratorBaseEEUlbbE_EESt5arrayIPcLm3EEEEviT0_T1_,"ax",@progbits
	.align	128
        .global         _ZN2at6native29vectorized_elementwise_kernelILi8ENS0_13BinaryFunctorIbbbZNS0_19minimum_kernel_cudaERNS_18TensorIteratorBaseEEUlbbE_EESt5arrayIPcLm3EEEEviT0_T1_
        .type           _ZN2at6native29vectorized_elementwise_kernelILi8ENS0_13BinaryFunctorIbbbZNS0_19minimum_kernel_cudaERNS_18TensorIteratorBaseEEUlbbE_EESt5arrayIPcLm3EEEEviT0_T1_,@function
        .size           _ZN2at6native29vectorized_elementwise_kernelILi8ENS0_13BinaryFunctorIbbbZNS0_19minimum_kernel_cudaERNS_18TensorIteratorBaseEEUlbbE_EESt5arrayIPcLm3EEEEviT0_T1_,(.L_x_42354 - _ZN2at6native29vectorized_elementwise_kernelILi8ENS0_13BinaryFunctorIbbbZNS0_19minimum_kernel_cudaERNS_18TensorIteratorBaseEEUlbbE_EESt5arrayIPcLm3EEEEviT0_T1_)
        .other          _ZN2at6native29vectorized_elementwise_kernelILi8ENS0_13BinaryFunctorIbbbZNS0_19minimum_kernel_cudaERNS_18TensorIteratorBaseEEUlbbE_EESt5arrayIPcLm3EEEEviT0_T1_,@"STO_CUDA_ENTRY STV_DEFAULT"
_ZN2at6native29vectorized_elementwise_kernelILi8ENS0_13BinaryFunctorIbbbZNS0_19minimum_kernel_cudaERNS_18TensorIteratorBaseEEUlbbE_EESt5arrayIPcLm3EEEEviT0_T1_:
.text._ZN2at6native29vectorized_elementwise_kernelILi8ENS0_13BinaryFunctorIbbbZNS0_19minimum_kernel_cudaERNS_18TensorIteratorBaseEEUlbbE_EESt5arrayIPcLm3EEEEviT0_T1_:
        /* <DEDUP_REMOVED lines=17> */
[----:B------:R-:W-:Y:S02]  /*0110*/  IMAD.U32 R2, RZ, RZ, UR8 ;  /* 0x00000008ff027e24 */ /* 0x000fe4000f8e00ff */
[----:B------:R-:W-:Y:S01]  /*0120*/  IMAD.U32 R5, RZ, RZ, UR7 ;  /* 0x00000007ff057e24 */ /* 0x000fe2000f8e00ff */
[----:B------:R-:W-:Y:S01]  /*0130*/  ULDC.64 UR6, c[0x0][0x218] ;  /* 0x0000860000067ab9 */ /* 0x000fe20000000a00 */
[----:B------:R-:W-:Y:S02]  /*0140*/  IMAD.U32 R3, RZ, RZ, UR5 ;  /* 0x00000005ff037e24 */ /* 0x000fe4000f8e00ff */
[----:B0-----:R-:W-:-:S04]  /*0150*/  IMAD.WIDE.U32 R2, R0, 0x8, R2 ;  /* 0x0000000800027825 */ /* 0x001fc800078e0002 */
[----:B------:R-:W-:Y:S02]  /*0160*/  IMAD.WIDE.U32 R4, R0, 0x8, R4 ;  /* 0x0000000800047825 */ /* 0x000fe400078e0004 */
[----:B------:R-:W2:Y:S04]  /*0170*/  LDG.E.64 R2, desc[UR10][R2.64] ;  /* 0x0000000a02027981 */ /* 0x000ea8000c1e1b00 */
[----:B------:R-:W3:Y:S01]  /*0180*/  LDG.E.64 R4, desc[UR10][R4.64] ;  /* 0x0000000a04047981 */ /* 0x000ee2000c1e1b00 */
[----:B------:R-:W-:-:S04]  /*0190*/  UIADD3 UR5, UP0, UR4, UR6, URZ ;  /* 0x0000000604057290 */ /* 0x000fc8000ff1e03f */
[----:B------:R-:W-:Y:S01]  /*01a0*/  UIADD3.X UR6, URZ, UR7, URZ, UP0, !UPT ;  /* 0x000000073f067290 */ /* 0x000fe200087fe43f */
[----:B--2---:R-:W-:Y:S02]  /*01b0*/  PRMT R7, R3, 0x7632, R7 ;  /* 0x0000763203077816 */ /* 0x004fe40000000007 */
[----:B------:R-:W-:Y:S02]  /*01c0*/  PRMT R6, R2, 0x7632, R6 ;  /* 0x0000763202067816 */ /* 0x000fe40000000006 */
[----:B------:R-:W-:Y:S02]  /*01d0*/  LOP3.LUT P1, RZ, R7, 0xff, RZ, 0xc0, !PT ;  /* 0x000000ff07ff7812 */ /* 0x000fe4000782c0ff */
[----:B---3--:R-:W-:Y:S02]  /*01e0*/  PRMT R7, R5, 0x7632, R7 ;  /* 0x0000763205077816 */ /* 0x008fe40000000007 */
[----:B------:R-:W-:Y:S02]  /*01f0*/  LOP3.LUT P3, RZ, R6, 0xff, RZ, 0xc0, !PT ;  /* 0x000000ff06ff7812 */ /* 0x000fe4000786c0ff */
[----:B------:R-:W-:-:S02]  /*0200*/  PRMT R6, R4, 0x7632, R6 ;  /* 0x0000763204067816 */ /* 0x000fc40000000006 */
[----:B------:R-:W-:Y:S02]  /*0210*/  LOP3.LUT P6, RZ, R7, 0xff, RZ, 0xc0, !PT ;  /* 0x000000ff07ff7812 */ /* 0x000fe400078cc0ff */
[----:B------:R-:W-:Y:S02]  /*0220*/  LOP3.LUT R7, R4, 0xffff, RZ, 0xc0, !PT ;  /* 0x0000ffff04077812 */ /* 0x000fe400078ec0ff */
[----:B------:R-:W-:Y:S02]  /*0230*/  LOP3.LUT P4, RZ, R6, 0xff, RZ, 0xc0, !PT ;  /* 0x000000ff06ff7812 */ /* 0x000fe4000788c0ff */
[C---:B------:R-:W-:Y:S02]  /*0240*/  LOP3.LUT R8, R5.reuse, 0xffff, RZ, 0xc0, !PT ;  /* 0x0000ffff05087812 */ /* 0x040fe400078ec0ff */
[----:B------:R-:W-:Y:S02]  /*0250*/  LOP3.LUT P2, RZ, R5, 0xff, RZ, 0xc0, !PT ;  /* 0x000000ff05ff7812 */ /* 0x000fe4000784c0ff */
[----:B------:R-:W-:-:S02]  /*0260*/  SHF.R.U32.HI R6, RZ, 0x8, R7 ;  /* 0x00000008ff067819 */ /* 0x000fc40000011607 */
[----:B------:R-:W-:Y:S02]  /*0270*/  PRMT R5, R5, 0x7732, RZ ;  /* 0x0000773205057816 */ /* 0x000fe400000000ff */
[C---:B------:R-:W-:Y:S02]  /*0280*/  LOP3.LUT P5, RZ, R4.reuse, 0xff, RZ, 0xc0, !PT ;  /* 0x000000ff04ff7812 */ /* 0x040fe400078ac0ff */
[----:B------:R-:W-:Y:S02]  /*0290*/  PRMT R4, R4, 0x7732, RZ ;  /* 0x0000773204047816 */ /* 0x000fe400000000ff */
[----:B------:R-:W-:Y:S02]  /*02a0*/  PLOP3.LUT P1, PT, P1, P6, PT, 0x80, 0x0 ;  /* 0x000000000000781c */ /* 0x000fe40000f2d070 */
[----:B------:R-:W-:Y:S02]  /*02b0*/  LOP3.LUT P6, RZ, R3, 0xff, RZ, 0xc0, !PT ;  /* 0x000000ff03ff7812 */ /* 0x000fe400078cc0ff */
[----:B------:R-:W-:-:S02]  /*02c0*/  PRMT R6, R6, 0x9910, RZ ;  /* 0x0000991006067816 */ /* 0x000fc400000000ff */
[----:B------:R-:W-:Y:S02]  /*02d0*/  SHF.R.U32.HI R5, RZ, 0x8, R5 ;  /* 0x00000008ff057819 */ /* 0x000fe40000011605 */
[----:B------:R-:W-:Y:S02]  /*02e0*/  SHF.R.U32.HI R4, RZ, 0x8, R4 ;  /* 0x00000008ff047819 */ /* 0x000fe40000011604 */
[----:B------:R-:W-:Y:S02]  /*02f0*/  PLOP3.LUT P6, PT, P6, P2, PT, 0x80, 0x0 ;  /* 0x000000000000781c */ /* 0x000fe400037c5070 */
[----:B------:R-:W-:Y:S02]  /*0300*/  ISETP.NE.AND P2, PT, R6, RZ, PT ;  /* 0x000000ff0600720c */ /* 0x000fe40003f45270 */
[----:B------:R-:W-:Y:S02]  /*0310*/  PRMT R6, R5, 0x9910, RZ ;  /* 0x0000991005067816 */ /* 0x000fe400000000ff */
[----:B------:R-:W-:-:S02]  /*0320*/  PRMT R5, R4, 0x9910, RZ ;  /* 0x0000991004057816 */ /* 0x000fc400000000ff */
[----:B------:R-:W-:Y:S02]  /*0330*/  SEL R4, RZ, 0x1, !P6 ;  /* 0x00000001ff047807 */ /* 0x000fe40007000000 */
[C---:B------:R-:W-:Y:S02]  /*0340*/  LOP3.LUT P6, RZ, R2.reuse, 0xff, RZ, 0xc0, !PT ;  /* 0x000000ff02ff7812 */ /* 0x040fe400078cc0ff */
[----:B------:R-:W-:Y:S02]  /*0350*/  PRMT R7, R2, 0x7732, RZ ;  /* 0x0000773202077816 */ /* 0x000fe400000000ff */
[----:B------:R-:W-:Y:S02]  /*0360*/  PLOP3.LUT P3, PT, P3, P4, PT, 0x80, 0x0 ;  /* 0x000000000000781c */ /* 0x000fe40001f69070 */
[----:B------:R-:W-:Y:S02]  /*0370*/  PLOP3.LUT P5, PT, P6, P5, PT, 0x80, 0x0 ;  /* 0x000000000000781c */ /* 0x000fe400037ab070 */
[----:B------:R-:W-:-:S02]  /*0380*/  ISETP.NE.AND P4, PT, R6, RZ, PT ;  /* 0x000000ff0600720c */ /* 0x000fc40003f85270 */
[----:B------:R-:W-:Y:S02]  /*0390*/  ISETP.NE.AND P6, PT, R5, RZ, PT ;  /* 0x000000ff0500720c */ /* 0x000fe40003fc5270 */
[C---:B------:R-:W-:Y:S02]  /*03a0*/  PRMT R6, R3.reuse, 0x7732, RZ ;  /* 0x0000773203067816 */ /* 0x040fe400000000ff */
[----:B------:R-:W-:Y:S01]  /*03b0*/  LOP3.LUT R5, R3, 0xffff, RZ, 0xc0, !PT ;  /* 0x0000ffff03057812 */ /* 0x000fe200078ec0ff */
[----:B------:R-:W-:Y:S01]  /*03c0*/  IMAD.MOV.U32 R3, RZ, RZ, R7 ;  /* 0x000000ffff037224 */ /* 0x000fe200078e0007 */
[----:B------:R-:W-:Y:S02]  /*03d0*/  SHF.R.U32.HI R8, RZ, 0x8, R8 ;  /* 0x00000008ff087819 */ /* 0x000fe40000011608 */
[----:B------:R-:W-:Y:S02]  /*03e0*/  LOP3.LUT R2, R2, 0xffff, RZ, 0xc0, !PT ;  /* 0x0000ffff02027812 */ /* 0x000fe400078ec0ff */
[----:B------:R-:W-:-:S02]  /*03f0*/  PRMT R8, R8, 0x9910, RZ ;  /* 0x0000991008087816 */ /* 0x000fc400000000ff */
[----:B------:R-:W-:Y:S02]  /*0400*/  SHF.R.U32.HI R5, RZ, 0x8, R5 ;  /* 0x00000008ff057819 */ /* 0x000fe40000011605 */
[----:B------:R-:W-:Y:S02]  /*0410*/  SHF.R.U32.HI R6, RZ, 0x8, R6 ;  /* 0x00000008ff067819 */ /* 0x000fe40000011606 */
[----:B------:R-:W-:Y:S02]  /*0420*/  SHF.R.U32.HI R2, RZ, 0x8, R2 ;  /* 0x00000008ff027819 */ /* 0x000fe40000011602 */
[----:B------:R-:W-:Y:S02]  /*0430*/  SHF.R.U32.HI R3, RZ, 0x8, R3 ;  /* 0x00000008ff037819 */ /* 0x000fe40000011603 */
[----:B------:R-:W-:Y:S02]  /*0440*/  ISETP.NE.AND P0, PT, R8, RZ, PT ;  /* 0x000000ff0800720c */ /* 0x000fe40003f05270 */
[----:B------:R-:W-:-:S02]  /*0450*/  PRMT R5, R5, 0x9910, RZ ;  /* 0x0000991005057816 */ /* 0x000fc400000000ff */
[----:B------:R-:W-:Y:S02]  /*0460*/  PRMT R6, R6, 0x9910, RZ ;  /* 0x0000991006067816 */ /* 0x000fe400000000ff */
[----:B------:R-:W-:Y:S02]  /*0470*/  PRMT R2, R2, 0x9910, RZ ;  /* 0x0000991002027816 */ /* 0x000fe400000000ff */
[----:B------:R-:W-:Y:S02]  /*0480*/  PRMT R3, R3, 0x9910, RZ ;  /* 0x0000991003037816 */ /* 0x000fe400000000ff */
        /* <DEDUP_REMOVED lines=8> */
[----:B------:R-:W-:Y:S01]  /*0510*/  IMAD.SHL.U32 R7, R7, 0x100, RZ ;  /* 0x0000010007077824 */ /* 0x000fe200078e00ff */
[----:B------:R-:W-:Y:S01]  /*0520*/  SEL R5, RZ, 0x1, !P1 ;  /* 0x00000001ff057807 */ /* 0x000fe20004800000 */
[----:B------:R-:W-:Y:S01]  /*0530*/  IMAD.SHL.U32 R6, R6, 0x100, RZ ;  /* 0x0000010006067824 */ /* 0x000fe200078e00ff */
[----:B------:R-:W-:Y:S01]  /*0540*/  SEL R10, RZ, 0x1, !P5 ;  /* 0x00000001ff0a7807 */ /* 0x000fe20006800000 */
[----:B------:R-:W-:Y:S01]  /*0550*/  IMAD.SHL.U32 R11, R11, 0x100, RZ ;  /* 0x000001000b0b7824 */ /* 0x000fe200078e00ff */
[----:B------:R-:W-:Y:S01]  /*0560*/  SEL R8, RZ, 0x1, !P3 ;  /* 0x00000001ff087807 */ /* 0x000fe20005800000 */
[----:B------:R-:W-:Y:S01]  /*0570*/  IMAD.SHL.U32 R9, R9, 0x100, RZ ;  /* 0x0000010009097824 */ /* 0x000fe200078e00ff */
[----:B------:R-:W-:Y:S01]  /*0580*/  LOP3.LUT R4, R7, 0x100, R4, 0xe2, !PT ;  /* 0x0000010007047812 */ /* 0x000fe200078ee204 */
[----:B------:R-:W-:Y:S01]  /*0590*/  IMAD.U32 R2, RZ, RZ, UR5 ;  /* 0x00000005ff027e24 */ /* 0x000fe2000f8e00ff */
[----:B------:R-:W-:Y:S01]  /*05a0*/  LOP3.LUT R5, R6, 0x100, R5, 0xe2, !PT ;  /* 0x0000010006057812 */ /* 0x000fe200078ee205 */
[----:B------:R-:W-:Y:S01]  /*05b0*/  IMAD.U32 R3, RZ, RZ, UR6 ;  /* 0x00000006ff037e24 */ /* 0x000fe2000f8e00ff */
[----:B------:R-:W-:-:S02]  /*05c0*/  LOP3.LUT R7, R11, 0x100, R10, 0xe2, !PT ;  /* 0x000001000b077812 */ /* 0x000fc400078ee20a */
[----:B------:R-:W-:Y:S01]  /*05d0*/  LOP3.LUT R8, R9, 0x100, R8, 0xe2, !PT ;  /* 0x0000010009087812 */ /* 0x000fe200078ee208 */
[----:B------:R-:W-:Y:S01]  /*05e0*/  IMAD.WIDE R2, R0, 0x8, R2 ;  /* 0x0000000800027825 */ /* 0x000fe200078e0202 */
[----:B------:R-:W-:Y:S02]  /*05f0*/  PRMT R5, R4, 0x5410, R5 ;  /* 0x0000541004057816 */ /* 0x000fe40000000005 */
[----:B------:R-:W-:-:S05]  /*0600*/  PRMT R4, R7, 0x5410, R8 ;  /* 0x0000541007047816 */ /* 0x000fca0000000008 */
[----:B------:R-:W-:Y:S01]  /*0610*/  STG.E.64 desc[UR10][R2.64], R4 ;  /* 0x0000000402007986 */ /* 0x000fe2000c101b0a */
[----:B------:R-:W-:Y:S05]  /*0620*/  EXIT ;  /* 0x000000000000794d */ /* 0x000fea0003800000 */
.L_x_26723:
        /* <DEDUP_REMOVED lines=200> */
.L_x_26726:
        /* <DEDUP_REMOVED lines=8> */
.L_x_26727:
        /* <DEDUP_REMOVED lines=8> */
.L_x_26728:
        /* <DEDUP_REMOVED lines=9> */
.L_x_26729:
[----:B------:R-:W-:Y:S05]  /*1440*/  BSYNC B1 ;  /* 0x0000000000017941 */ /* 0x000fea0003800000 */
.L_x_26725:
[----:B------:R-:W-:-:S13]  /*1450*/  ISETP.GE.AND P1, PT, R6, R3, PT ;  /* 0x000000030600720c */ /* 0x000fda0003f26270 */
[----:B-1----:R-:W1:Y:S01]  /*1460*/  @!P1 LDC.64 R8, c[0x0][0x218] ;  /* 0x00008600ff089b82 */ /* 0x002e620000000a00 */
[C---:B0-2---:R-:W-:Y:S02]  /*1470*/  @!P1 VIADD R5, R6.reuse, UR4 ;  /* 0x0000000406059c36 */ /* 0x045fe40008000000 */
[----:B------:R-:W-:-:S03]  /*1480*/  @!P1 VIADD R6, R6, 0x80 ;  /* 0x0000008006069836 */ /* 0x000fc60000000000 */
[----:B-1----:R-:W-:-:S05]  /*1490*/  @!P1 IADD3 R4, P2, R5, R8, RZ ;  /* 0x0000000805049210 */ /* 0x002fca0007f5e0ff */
[----:B------:R-:W-:-:S05]  /*14a0*/  @!P1 IMAD.X R5, RZ, RZ, R9, P2 ;  /* 0x000000ffff059224 */ /* 0x000fca00010e0609 */
[----:B------:R2:W-:Y:S03]  /*14b0*/  @!P1 STG.E.U8 desc[UR10][R4.64], R15 ;  /* 0x0000000f04009986 */ /* 0x0005e6000c10110a */
.L_x_26730:
[----:B------:R-:W-:Y:S05]  /*14c0*/  BSYNC B0 ;  /* 0x0000000000007941 */ /* 0x000fea0003800000 */
.L_x_26724:
        /* <DEDUP_REMOVED lines=10> */
.L_x_26731:
        /* <DEDUP_REMOVED lines=9> */
.L_x_42354:


//--------------------- .text._ZN2at6native18elementwise_kernelILi128ELi4EZNS0_15gpu_kernel_implINS0_13AUnaryFunctorIN3c108BFloat16ES5_S5_ZZZNS0_19maximum_kernel_cudaERNS_18TensorIteratorBaseEENKUlvE0_clEvENKUlvE2_clEvEUlS5_S5_E_EEEEvS7_RKT_EUliE_EEviT1_ --------------------------
	.section	.text._ZN2at6native18elementwise_kernelILi128ELi4EZNS0_15gpu_kernel_implINS0_13AUnaryFunctorIN3c108BFloat16ES5_S5_ZZZNS0_19maximum_kernel_cudaERNS_18TensorIteratorBaseEENKUlvE0_clEvENKUlvE2_clEvEUlS5_S5_E_EEEEvS7_RKT_EUliE_EEviT1_,"ax",@progbits
	.align	128
        .global         _ZN2at6native18elementwise_kernelILi128ELi4EZNS0_15gpu_kernel_implINS0_13AUnaryFunctorIN3c108BFloat16ES5_S5_ZZZNS0_19maximum_kernel_cudaERNS_18TensorIteratorBaseEENKUlvE0_clEvENKUlvE2_clEvEUlS5_S5_E_EEEEvS7_RKT_EUliE_EEviT1_
        .type           _ZN2at6native18elementwise_kernelILi128ELi4EZNS0_15gpu_kernel_implINS0_13AUnaryFunctorIN3c108BFloat16ES5_S5_ZZZNS0_19maximum_kernel_cudaERNS_18TensorIteratorBaseEENKUlvE0_clEvENKUlvE2_clEvEUlS5_S5_E_EEEEvS7_RKT_EUliE_EEviT1_,@function
        .size           _ZN2at6native18elementwise_kernelILi128ELi4EZNS0_15gpu_kernel_implINS0_13AUnaryFunctorIN3c108BFloat16ES5_S5_ZZZNS0_19maximum_kernel_cudaERNS_18TensorIteratorBaseEENKUlvE0_clEvENKUlvE2_clEvEUlS5_S5_E_EEEEvS7_RKT_EUliE_EEviT1_,(.L_x_42355 - _ZN2at6native18elementwise_kernelILi128ELi4EZNS0_15gpu_kernel_implINS0_13AUnaryFunctorIN3c108BFloat16ES5_S5_ZZZNS0_19maximum_kernel_cudaERNS_18TensorIteratorBaseEENKUlvE0_clEvENKUlvE2_clEvEUlS5_S5_E_EEEEvS7_RKT_EUliE_EEviT1_)
        .other          _ZN2at6native18elementwise_kernelILi128ELi4EZNS0_15gpu_kernel_implINS0_13AUnaryFunctorIN3c108BFloat16ES5_S5_ZZZNS0_19maximum_kernel_cudaERNS_18TensorIteratorBaseEENKUlvE0_clEvENKUlvE2_clEvEUlS5_S5_E_EEEEvS7_RKT_EUliE_EEviT1_,@"STO_CUDA_ENTRY STV_DEFAULT"
_ZN2at6native18elementwise_kernelILi128ELi4EZNS0_15gpu_kernel_implINS0_13AUnaryFunctorIN3c108BFloat16ES5_S5_ZZZNS0_19maximum_kernel_cudaERNS_18TensorIteratorBaseEENKUlvE0_clEvENKUlvE2_clEvEUlS5_S5_E_EEEEvS7_RKT_EUliE_EEviT1_:
.text._ZN2at6native18elementwise_kernelILi128ELi4EZNS0_15gpu_kernel_implINS0_13AUnaryFunctorIN3c108BFloat16ES5_S5_ZZZNS0_19maximum_kernel_cudaERNS_18TensorIteratorBaseEENKUlvE0_clEvENKUlvE2_clEvEUlS5_S5_E_EEEEvS7_RKT_EUliE_EEviT1_:
        /* <DEDUP_REMOVED lines=313> */
.L_x_26734:
        /* <DEDUP_REMOVED lines=23> */
.L_x_26738:
[----:B------:R-:W2:Y:S02]  /*1500*/  LDG.E.U8 R2, desc[UR36][R2.64] ;  /* 0x0000002402027981 */ /* 0x000ea4000c1e1100 */
[----:B--2---:R-:W-:-:S04]  /*1510*/  I2FP.F32.U32 R0, R2 ;  /* 0x0000000200007245 */ /* 0x004fc80000201000 */
[----:B------:R-:W-:-:S04]  /*1520*/  F2FP.BF16.F32.PACK_AB R0, RZ, R0 ;  /* 0x00000000ff00723e */ /* 0x000fc800000010ff */
[----:B------:R-:W-:Y:S01]  /*1530*/  PRMT R5, R0, 0x7610, R5 ;  /* 0x0000761000057816 */ /* 0x000fe20000000005 */
[----:B------:R-:W-:Y:S06]  /*1540*/  BRA `(.L_x_26740) ;  /* 0x0000000c00c47947 */ /* 0x000fec0003800000 */
.L_x_26737:
        /* <DEDUP_REMOVED lines=11> */
.L_x_26742:
[----:B------:R-:W2:Y:S02]  /*1600*/  LDG.E R2, desc[UR36][R2.64] ;  /* 0x0000002402027981 */ /* 0x000ea4000c1e1900 */
[----:B--2---:R-:W-:-:S04]  /*1610*/  I2FP.F32.S32 R0, R2 ;  /* 0x0000000200007245 */ /* 0x004fc80000201400 */
[----:B------:R-:W-:-:S04]  /*1620*/  F2FP.BF16.F32.PACK_AB R0, RZ, R0 ;  /* 0x00000000ff00723e */ /* 0x000fc800000010ff */
[----:B------:R-:W-:Y:S01]  /*1630*/  PRMT R5, R0, 0x7610, R5 ;  /* 0x0000761000057816 */ /* 0x000fe20000000005 */
[----:B------:R-:W-:Y:S06]  /*1640*/  BRA `(.L_x_26740) ;  /* 0x0000000c00847947 */ /* 0x000fec0003800000 */
.L_x_26741:
[----:B------:R-:W2:Y:S02]  /*1650*/  LDG.E.U16 R2, desc[UR36][R2.64] ;  /* 0x0000002402027981 */ /* 0x000ea4000c1e1500 */
[----:B--2---:R-:W0:Y:S02]  /*1660*/  I2F.S16 R0, R2 ;  /* 0x0000000200007306 */ /* 0x004e240000101400 */
[----:B0-----:R-:W-:-:S04]  /*1670*/  F2FP.BF16.F32.PACK_AB R0, RZ, R0 ;  /* 0x00000000ff00723e */ /* 0x001fc800000010ff */
[----:B------:R-:W-:Y:S01]  /*1680*/  PRMT R5, R0, 0x7610, R5 ;  /* 0x0000761000057816 */ /* 0x000fe20000000005 */
[----:B------:R-:W-:Y:S06]  /*1690*/  BRA `(.L_x_26740) ;  /* 0x0000000c00707947 */ /* 0x000fec0003800000 */
.L_x_26736:
        /* <DEDUP_REMOVED lines=9> */
.L_x_26744:
[----:B------:R-:W2:Y:S02]  /*1730*/  LDG.E.U16 R0, desc[UR36][R2.64] ;  /* 0x0000002402007981 */ /* 0x000ea4000c1e1500 */
[----:B--2---:R-:W-:-:S05]  /*1740*/  HADD2.F32 R0, -RZ, R0.H0_H0 ;  /* 0x20000000ff007230 */ /* 0x004fca0000004100 */
[----:B------:R-:W-:-:S04]  /*1750*/  F2FP.BF16.F32.PACK_AB R0, RZ, R0 ;  /* 0x00000000ff00723e */ /* 0x000fc800000010ff */
[----:B------:R-:W-:Y:S01]  /*1760*/  PRMT R5, R0, 0x7610, R5 ;  /* 0x0000761000057816 */ /* 0x000fe20000000005 */
[----:B------:R-:W-:Y:S06]  /*1770*/  BRA `(.L_x_26740) ;  /* 0x0000000c00387947 */ /* 0x000fec0003800000 */
.L_x_26743:
        /* <DEDUP_REMOVED lines=9> */
.L_x_26746:
[----:B------:R-:W2:Y:S02]  /*1810*/  LDG.E.U16 R2, desc[UR36][R2.64] ;  /* 0x0000002402027981 */ /* 0x000ea4000c1e1500 */
[----:B--2---:R-:W-:-:S05]  /*1820*/  HADD2.F32 R0, -RZ, R2.H0_H0 ;  /* 0x20000002ff007230 */ /* 0x004fca0000004100 */
[----:B------:R-:W-:-:S04]  /*1830*/  F2FP.BF16.F32.PACK_AB R0, RZ, R0 ;  /* 0x00000000ff00723e */ /* 0x000fc800000010ff */
[----:B------:R-:W-:Y:S01]  /*1840*/  PRMT R5, R0, 0x7610, R5 ;  /* 0x0000761000057816 */ /* 0x000fe20000000005 */
[----:B------:R-:W-:Y:S06]  /*1850*/  BRA `(.L_x_26740) ;  /* 0x0000000c00007947 */ /* 0x000fec0003800000 */
.L_x_26745:
        /* <DEDUP_REMOVED lines=9> */
.L_x_26735:
        /* <DEDUP_REMOVED lines=14> */
.L_x_26749:
        /* <DEDUP_REMOVED lines=9> */
.L_x_26748:
        /* <DEDUP_REMOVED lines=27> */
.L_x_26751:
        /* <DEDUP_REMOVED lines=15> */
.L_x_26750:
[----:B------:R0:W5:Y:S01]  /*1d00*/  LDG.E.U16 R5, desc[UR36][R2.64] ;  /* 0x0000002402057981 */ /* 0x000162000c1e1500 */
[----:B------:R-:W-:Y:S05]  /*1d10*/  BRA `(.L_x_26740) ;  /* 0x0000000400d07947 */ /* 0x000fea0003800000 */
.L_x_26747:
        /* <DEDUP_REMOVED lines=13> */
.L_x_26754:
        /* <DEDUP_REMOVED lines=21> */
.L_x_26758:
[----:B------:R-:W-:Y:S05]  /*1f40*/  BSYNC B1 ;  /* 0x0000000000017941 */ /* 0x000fea0003800000 */
.L_x_26757:
[----:B------:R-:W-:Y:S01]  /*1f50*/  LEA R3, R0, 0x3b800000, 0x17 ;  /* 0x3b80000000037811 */ /* 0x000fe200078eb8ff */
[----:B------:R-:W-:-:S05]  /*1f60*/  IMAD.SHL.U32 R0, R2, 0x100000, RZ ;  /* 0x0010000002007824 */ /* 0x000fca00078e00ff */
[----:B------:R-:W-:-:S07]  /*1f70*/  LOP3.LUT R0, R3, R0, R4, 0xfe, !PT ;  /* 0x0000000003007212 */ /* 0x000fce00078efe04 */
.L_x_26756:
[----:B------:R-:W-:Y:S05]  /*1f80*/  BSYNC B0 ;  /* 0x0000000000007941 */ /* 0x000fea0003800000 */
.L_x_26755:
[----:B------:R-:W-:-:S04]  /*1f90*/  F2FP.BF16.F32.PACK_AB R0, RZ, R0 ;  /* 0x00000000ff00723e */ /* 0x000fc800000010ff */
[----:B------:R-:W-:Y:S01]  /*1fa0*/  PRMT R5, R0, 0x7610, R5 ;  /* 0x0000761000057816 */ /* 0x000fe20000000005 */
[----:B------:R-:W-:Y:S06]  /*1fb0*/  BRA `(.L_x_26740) ;  /* 0x0000000400287947 */ /* 0x000fec0003800000 */
.L_x_26753:
        /* <DEDUP_REMOVED lines=21> */
.L_x_26762:
[----:B------:R-:W-:Y:S05]  /*2110*/  BSYNC B1 ;  /* 0x0000000000017941 */ /* 0x000fea0003800000 */
.L_x_26761:
[----:B------:R-:W-:Y:S01]  /*2120*/  LEA R3, R0, 0x37800000, 0x17 ;  /* 0x3780000000037811 */ /* 0x000fe200078eb8ff */
[----:B------:R-:W-:-:S05]  /*2130*/  IMAD.SHL.U32 R0, R2, 0x200000, RZ ;  /* 0x0020000002007824 */ /* 0x000fca00078e00ff */
[----:B------:R-:W-:-:S07]  /*2140*/  LOP3.LUT R0, R3, R0, R4, 0xfe, !PT ;  /* 0x0000000003007212 */ /* 0x000fce00078efe04 */
.L_x_26760:
[----:B------:R-:W-:Y:S05]  /*2150*/  BSYNC B0 ;  /* 0x0000000000007941 */ /* 0x000fea0003800000 */
.L_x_26759:
[----:B------:R-:W-:-:S04]  /*2160*/  F2FP.BF16.F32.PACK_AB R0, RZ, R0 ;  /* 0x00000000ff00723e */ /* 0x000fc800000010ff */
[----:B------:R-:W-:Y:S01]  /*2170*/  PRMT R5, R0, 0x7610, R5 ;  /* 0x0000761000057816 */ /* 0x000fe20000000005 */
[----:B------:R-:W-:Y:S06]  /*2180*/  BRA `(.L_x_26740) ;  /* 0x0000000000b47947 */ /* 0x000fec0003800000 */
.L_x_26752:
        /* <DEDUP_REMOVED lines=14> */
.L_x_26766:
[----:B------:R-:W-:Y:S05]  /*2270*/  BSYNC B0 ;  /* 0x0000000000007941 */ /* 0x000fea0003800000 */
.L_x_26765:
[----:B------:R-:W-:-:S04]  /*2280*/  F2FP.BF16.F32.PACK_AB R0, RZ, R0 ;  /* 0x00000000ff00723e */ /* 0x000fc800000010ff */
[----:B------:R-:W-:Y:S01]  /*2290*/  PRMT R5, R0, 0x7610, R5 ;  /* 0x0000761000057816 */ /* 0x000fe20000000005 */
[----:B------:R-:W-:Y:S06]  /*22a0*/  BRA `(.L_x_26740) ;  /* 0x00000000006c7947 */ /* 0x000fec0003800000 */
.L_x_26739:
        /* <DEDUP_REMOVED lines=16> */
.L_x_26767:
[----:B------:R-:W-:Y:S01]  /*23b0*/  PRMT R5, RZ, 0x7610, R5 ;  /* 0x00007610ff057816 */ /* 0x000fe20000000005 */
[----:B------:R-:W-:Y:S06]  /*23c0*/  BRA `(.L_x_26740) ;  /* 0x0000000000247947 */ /* 0x000fec0003800000 */
.L_x_26764:
[----:B------:R-:W2:Y:S02]  /*23d0*/  LDG.E.64 R2, desc[UR36][R2.64] ;  /* 0x0000002402027981 */ /* 0x000ea4000c1e1b00 */
[----:B--2---:R-:W0:Y:S02]  /*23e0*/  I2F.U64 R0, R2 ;  /* 0x0000000200007312 */ /* 0x004e240000301000 */
[----:B0-----:R-:W-:-:S04]  /*23f0*/  F2FP.BF16.F32.PACK_AB R0, RZ, R0 ;  /* 0x00000000ff00723e */ /* 0x001fc800000010ff */
[----:B------:R-:W-:Y:S01]  /*2400*/  PRMT R5, R0, 0x7610, R5 ;  /* 0x0000761000057816 */ /* 0x000fe20000000005 */
[----:B------:R-:W-:Y:S06]  /*2410*/  BRA `(.L_x_26740) ;  /* 0x0000000000107947 */ /* 0x000fec0003800000 */
.L_x_26763:
[----:B------:R-:W2:Y:S02]  /*2420*/  LDG.E R2, desc[UR36][R2.64] ;  /* 0x0000002402027981 */ /* 0x000ea4000c1e1900 */
[----:B--2---:R-:W-:-:S04]  /*2430*/  I2FP.F32.U32 R0, R2 ;  /* 0x0000000200007245 */ /* 0x004fc80000201000 */
[----:B------:R-:W-:-:S04]  /*2440*/  F2FP.BF16.F32.PACK_AB R0, RZ, R0 ;  /* 0x00000000ff00723e */ /* 0x000fc800000010ff */
[----:B------:R-:W-:-:S07]  /*2450*/  PRMT R5, R0, 0x7610, R5 ;  /* 0x0000761000057816 */ /* 0x000fce0000000005 */
.L_x_26740:
        /* <DEDUP_REMOVED lines=8> */
[----:B------:R-:W-:-:S04]  /*24e0*/  FMNMX.FTZ R2, R2, R3, !PT ;  /* 0x0000000302027209 */ /* 0x000fc80007810000 */
[----:B------:R-:W-:-:S04]  /*24f0*/  F2FP.BF16.F32.PACK_AB R2, RZ, R2 ;  /* 0x00000002ff02723e */ /* 0x000fc800000010ff */
[----:B------:R-:W-:Y:S01]  /*2500*/  PRMT R5, R2, 0x7610, R5 ;  /* 0x0000761002057816 */ /* 0x000fe20000000005 */
[----:B------:R-:W-:Y:S06]  /*2510*/  BRA `(.L_x_26770) ;  /* 0x0000000000047947 */ /* 0x000fec0003800000 */
.L_x_26769:
[----:B-----5:R-:W-:-:S07]  /*2520*/  IMAD.MOV.U32 R5, RZ, RZ, R0 ;  /* 0x000000ffff057224 */ /* 0x020fce00078e0000 */
.L_x_26770:
[----:B------:R-:W-:Y:S05]  /*2530*/  BSYNC B0 ;  /* 0x0000000000007941 */ /* 0x000fea0003800000 */
.L_x_26768:
        /* <DEDUP_REMOVED lines=16> */
.L_x_26774:
[----:B------:R-:W-:-:S06]  /*2640*/  IMAD.U32 R3, R5, 0x10000, RZ ;  /* 0x0001000005037824 */ /* 0x000fcc00078e00ff */
[----:B------:R-:W0:Y:S02]  /*2650*/  F2I.S64.TRUNC R2, R3 ;  /* 0x0000000300027311 */ /* 0x000e24000020d900 */
[----:B0-----:R0:W-:Y:S01]  /*2660*/  STG.E.U8 desc[UR36][R16.64], R2 ;  /* 0x0000000210007986 */ /* 0x0011e2000c101124 */
[----:B------:R-:W-:Y:S05]  /*2670*/  BRA `(.L_x_26776) ;  /* 0x0000000c00847947 */ /* 0x000fea0003800000 */
.L_x_26773:
        /* <DEDUP_REMOVED lines=10> */
.L_x_26778:
[----:B------:R-:W-:-:S06]  /*2720*/  IMAD.U32 R5, R5, 0x10000, RZ ;  /* 0x0001000005057824 */ /* 0x000fcc00078e00ff */
[----:B------:R-:W0:Y:S02]  /*2730*/  F2I.FTZ.TRUNC.NTZ R5, R5 ;  /* 0x0000000500057305 */ /* 0x000e24000021f100 */
[----:B0-----:R0:W-:Y:S01]  /*2740*/  STG.E desc[UR36][R16.64], R5 ;  /* 0x0000000510007986 */ /* 0x0011e2000c101924 */
[----:B------:R-:W-:Y:S05]  /*2750*/  BRA `(.L_x_26776) ;  /* 0x0000000c004c7947 */ /* 0x000fea0003800000 */
.L_x_26777:
[----:B------:R-:W-:-:S06]  /*2760*/  IMAD.U32 R5, R5, 0x10000, RZ ;  /* 0x0001000005057824 */ /* 0x000fcc00078e00ff */
[----:B------:R-:W0:Y:S02]  /*2770*/  F2I.FTZ.TRUNC.NTZ R5, R5 ;  /* 0x0000000500057305 */ /* 0x000e24000021f100 */
[----:B0-----:R0:W-:Y:S01]  /*2780*/  STG.E.U16 desc[UR36][R16.64], R5 ;  /* 0x0000000510007986 */ /* 0x0011e2000c101524 */
[----:B------:R-:W-:Y:S05]  /*2790*/  BRA `(.L_x_26776) ;  /* 0x0000000c003c7947 */ /* 0x000fea0003800000 */
.L_x_26772:
        /* <DEDUP_REMOVED lines=9> */
.L_x_26780:
[----:B------:R-:W-:-:S05]  /*2830*/  IMAD.U32 R0, R5, 0x10000, RZ ;  /* 0x0001000005007824 */ /* 0x000fca00078e00ff */
[----:B------:R-:W-:-:S05]  /*2840*/  F2FP.F16.F32.PACK_AB R0, RZ, R0 ;  /* 0x00000000ff00723e */ /* 0x000fca00000000ff */
[----:B------:R0:W-:Y:S01]  /*2850*/  STG.E.U16 desc[UR36][R16.64], R0 ;  /* 0x0000000010007986 */ /* 0x0001e2000c101524 */
[----:B------:R-:W-:Y:S05]  /*2860*/  BRA `(.L_x_26776) ;  /* 0x0000000c00087947 */ /* 0x000fea0003800000 */
.L_x_26779:
        /* <DEDUP_REMOVED lines=10> */
.L_x_26782:
[----:B------:R-:W-:-:S05]  /*2910*/  IMAD.U32 R5, R5, 0x10000, RZ ;  /* 0x0001000005057824 */ /* 0x000fca00078e00ff */
[----:B------:R-:W-:-:S04]  /*2920*/  F2FP.F16.F32.PACK_AB R3, RZ, R5 ;  /* 0x00000005ff03723e */ /* 0x000fc800000000ff */
[----:B------:R-:W-:-:S05]  /*2930*/  PRMT R3, R3, 0x5410, RZ ;  /* 0x0000541003037816 */ /* 0x000fca00000000ff */
[----:B------:R0:W-:Y:S01]  /*2940*/  STG.E desc[UR36][R16.64], R3 ;  /* 0x0000000310007986 */ /* 0x0001e2000c101924 */
[----:B------:R-:W-:Y:S05]  /*2950*/  BRA `(.L_x_26776) ;  /* 0x0000000800cc7947 */ /* 0x000fea0003800000 */
.L_x_26781:
[----:B------:R-:W-:-:S04]  /*2960*/  IMAD.U32 R2, R5, 0x10000, RZ ;  /* 0x0001000005027824 */ /* 0x000fc800078e00ff */
[----:B------:R-:W-:-:S06]  /*2970*/  FMUL.FTZ R2, R2, 1 ;  /* 0x3f80000002027820 */ /* 0x000fcc0000410000 */
[----:B------:R-:W0:Y:S02]  /*2980*/  F2F.F64.F32 R2, R2 ;  /* 0x0000000200027310 */ /* 0x000e240000201800 */
[----:B0-----:R0:W-:Y:S01]  /*2990*/  STG.E.64 desc[UR36][R16.64], R2 ;  /* 0x0000000210007986 */ /* 0x0011e2000c101b24 */
[----:B------:R-:W-:Y:S05]  /*29a0*/  BRA `(.L_x_26776) ;  /* 0x0000000800b87947 */ /* 0x000fea0003800000 */
.L_x_26771:
        /* <DEDUP_REMOVED lines=13> */
.L_x_26785:
[----:B------:R-:W-:Y:S01]  /*2a80*/  IMAD.U32 R5, R5, 0x10000, RZ ;  /* 0x0001000005057824 */ /* 0x000fe200078e00ff */
[----:B------:R-:W-:-:S03]  /*2a90*/  CS2R R6, SRZ ;  /* 0x0000000000067805 */ /* 0x000fc6000001ff00 */
[----:B------:R-:W-:-:S06]  /*2aa0*/  FMUL.FTZ R5, R5, 1 ;  /* 0x3f80000005057820 */ /* 0x000fcc0000410000 */
[----:B------:R-:W0:Y:S02]  /*2ab0*/  F2F.F64.F32 R4, R5 ;  /* 0x0000000500047310 */ /* 0x000e240000201800 */
[----:B0-----:R0:W-:Y:S01]  /*2ac0*/  STG.E.128 desc[UR36][R16.64], R4 ;  /* 0x0000000410007986 */ /* 0x0011e2000c101d24 */
[----:B------:R-:W-:Y:S05]  /*2ad0*/  BRA `(.L_x_26776) ;  /* 0x00000008006c7947 */ /* 0x000fea0003800000 */
.L_x_26784:
        /* <DEDUP_REMOVED lines=21> */
.L_x_26789:
[----:B------:R-:W-:Y:S05]  /*2c30*/  BSYNC B0 ;  /* 0x0000000000007941 */ /* 0x000fea0003800000 */
.L_x_26788:
[----:B------:R-:W-:-:S05]  /*2c40*/  LOP3.LUT R3, R0, R3, RZ, 0xfc, !PT ;  /* 0x0000000300037212 */ /* 0x000fca00078efcff */
[----:B------:R0:W-:Y:S01]  /*2c50*/  STG.E.U8 desc[UR36][R16.64], R3 ;  /* 0x0000000310007986 */ /* 0x0001e2000c101124 */
[----:B------:R-:W-:Y:S05]  /*2c60*/  BRA `(.L_x_26776) ;  /* 0x0000000800087947 */ /* 0x000fea0003800000 */
.L_x_26787:
        /* <DEDUP_REMOVED lines=13> */
.L_x_26791:
[----:B------:R-:W-:Y:S01]  /*2d40*/  IMAD.MOV.U32 R0, RZ, RZ, 0x7f ;  /* 0x0000007fff007424 */ /* 0x000fe200078e00ff */
[----:B------:R-:W-:-:S04]  /*2d50*/  ISETP.GT.U32.AND P0, PT, R2, 0x7f800000, PT ;  /* 0x7f8000000200780c */ /* 0x000fc80003f04070 */
[----:B------:R-:W-:-:S09]  /*2d60*/  SEL R0, R0, 0x7c, P0 ;  /* 0x0000007c00007807 */ /* 0x000fd20000000000 */
.L_x_26792:
[----:B------:R-:W-:Y:S05]  /*2d70*/  BSYNC B0 ;  /* 0x0000000000007941 */ /* 0x000fea0003800000 */
.L_x_26790:
[----:B------:R-:W-:-:S04]  /*2d80*/  LOP3.LUT R2, R5, 0x80000000, RZ, 0xc0, !PT ;  /* 0x8000000005027812 */ /* 0x000fc800078ec0ff */
[----:B------:R-:W-:-:S04]  /*2d90*/  SHF.R.U32.HI R3, RZ, 0x18, R2 ;  /* 0x00000018ff037819 */ /* 0x000fc80000011602 */
[----:B------:R-:W-:-:S05]  /*2da0*/  LOP3.LUT R3, R0, R3, RZ, 0xfc, !PT ;  /* 0x0000000300037212 */ /* 0x000fca00078efcff */
[----:B------:R0:W-:Y:S01]  /*2db0*/  STG.E.U8 desc[UR36][R16.64], R3 ;  /* 0x0000000310007986 */ /* 0x0001e2000c101124 */
[----:B------:R-:W-:Y:S05]  /*2dc0*/  BRA `(.L_x_26776) ;  /* 0x0000000400b07947 */ /* 0x000fea0003800000 */
.L_x_26786:
[----:B------:R0:W-:Y:S01]  /*2dd0*/  STG.E.U16 desc[UR36][R16.64], R5 ;  /* 0x0000000510007986 */ /* 0x0001e2000c101524 */
[----:B------:R-:W-:Y:S05]  /*2de0*/  BRA `(.L_x_26776) ;  /* 0x0000000400a87947 */ /* 0x000fea0003800000 */
.L_x_26783:
        /* <DEDUP_REMOVED lines=12> */
.L_x_26795:
        /* <DEDUP_REMOVED lines=17> */
.L_x_26798:
[----:B------:R-:W-:-:S04]  /*2fc0*/  LOP3.LUT R2, R5, 0x80000000, RZ, 0xc0, !PT ;  /* 0x8000000005027812 */ /* 0x000fc800078ec0ff */
[----:B------:R-:W-:-:S04]  /*2fd0*/  SHF.R.U32.HI R3, RZ, 0x18, R2 ;  /* 0x00000018ff037819 */ /* 0x000fc80000011602 */
[----:B------:R-:W-:-:S04]  /*2fe0*/  LOP3.LUT R0, R0, R3, RZ, 0xfc, !PT ;  /* 0x0000000300007212 */ /* 0x000fc800078efcff */
[----:B------:R-:W-:-:S07]  /*2ff0*/  PRMT R8, R0, 0x7610, R8 ;  /* 0x0000761000087816 */ /* 0x000fce0000000008 */
.L_x_26797:
[----:B------:R-:W-:Y:S05]  /*3000*/  BSYNC B0 ;  /* 0x0000000000007941 */ /* 0x000fea0003800000 */
.L_x_26796:
[----:B------:R3:W-:Y:S01]  /*3010*/  STG.E.U8 desc[UR36][R16.64], R8 ;  /* 0x0000000810007986 */ /* 0x0007e2000c101124 */
[----:B------:R-:W-:Y:S05]  /*3020*/  BRA `(.L_x_26776) ;  /* 0x0000000400187947 */ /* 0x000fea0003800000 */
.L_x_26794:
        /* <DEDUP_REMOVED lines=17> */
.L_x_26801:
[----:B------:R-:W-:-:S04]  /*3140*/  LOP3.LUT R2, R5, 0x80000000, RZ, 0xc0, !PT ;  /* 0x8000000005027812 */ /* 0x000fc800078ec0ff */
[----:B------:R-:W-:-:S04]  /*3150*/  SHF.R.U32.HI R3, RZ, 0x18, R2 ;  /* 0x00000018ff037819 */ /* 0x000fc80000011602 */
[----:B------:R-:W-:-:S04]  /*3160*/  LOP3.LUT R0, R0, R3, RZ, 0xfc, !PT ;  /* 0x0000000300007212 */ /* 0x000fc800078efcff */
[----:B------:R-:W-:-:S07]  /*3170*/  PRMT R8, R0, 0x7610, R8 ;  /* 0x0000761000087816 */ /* 0x000fce0000000008 */
.L_x_26800:
[----:B------:R-:W-:Y:S05]  /*3180*/  BSYNC B0 ;  /* 0x0000000000007941 */ /* 0x000fea0003800000 */
.L_x_26799:
[----:B------:R0:W-:Y:S01]  /*3190*/  STG.E.U8 desc[UR36][R16.64], R8 ;  /* 0x0000000810007986 */ /* 0x0001e2000c101124 */
[----:B------:R-:W-:Y:S05]  /*31a0*/  BRA `(.L_x_26776) ;  /* 0x0000000000b87947 */ /* 0x000fea0003800000 */
.L_x_26793:
        /* <DEDUP_REMOVED lines=22> */
.L_x_26775:
        /* <DEDUP_REMOVED lines=16> */
.L_x_26804:
[----:B------:R-:W-:Y:S05]  /*3410*/  BRA `(.L_x_26776) ;  /* 0x00000000001c7947 */ /* 0x000fea0003800000 */
.L_x_26803:
[----:B------:R-:W-:-:S06]  /*3420*/  IMAD.U32 R2, R5, 0x10000, RZ ;  /* 0x0001000005027824 */ /* 0x000fcc00078e00ff */
[----:B------:R-:W0:Y:S02]  /*3430*/  F2I.U64.TRUNC R2, R2 ;  /* 0x0000000200027311 */ /* 0x000e24000020d800 */
[----:B0-----:R1:W-:Y:S01]  /*3440*/  STG.E.64 desc[UR36][R16.64], R2 ;  /* 0x0000000210007986 */ /* 0x0013e2000c101b24 */
[----:B------:R-:W-:Y:S05]  /*3450*/  BRA `(.L_x_26776) ;  /* 0x00000000000c7947 */ /* 0x000fea0003800000 */
.L_x_26802:
[----:B------:R-:W-:-:S06]  /*3460*/  IMAD.U32 R5, R5, 0x10000, RZ ;  /* 0x0001000005057824 */ /* 0x000fcc00078e00ff */
[----:B------:R-:W0:Y:S02]  /*3470*/  F2I.FTZ.U32.TRUNC.NTZ R5, R5 ;  /* 0x0000000500057305 */ /* 0x000e24000021f000 */
[----:B0-----:R0:W-:Y:S02]  /*3480*/  STG.E desc[UR36][R16.64], R5 ;  /* 0x0000000510007986 */ /* 0x0011e4000c101924 */
.L_x_26776:
[----:B------:R-:W-:-:S04]  /*3490*/  IMAD R18, R23, 0x200, R18 ;  /* 0x0000020017127824 */ /* 0x000fc800078e0212 */
[----:B------:R-:W-:-:S07]  /*34a0*/  VIADD R19, R18, 0x80 ;  /* 0x0000008012137836 */ /* 0x000fce0000000000 */
.L_x_26733:
[----:B------:R-:W-:Y:S05]  /*34b0*/  BSYNC B6 ;  /* 0x0000000000067941 */ /* 0x000fea0003800000 */
.L_x_26732:
        /* <DEDUP_REMOVED lines=307> */
.L_x_26807:
        /* <DEDUP_REMOVED lines=23> */
.L_x_26811:
[----:B------:R-:W2:Y:S02]  /*4960*/  LDG.E.U8 R2, desc[UR36][R2.64] ;  /* 0x0000002402027981 */ /* 0x000ea4000c1e1100 */
[----:B--2---:R-:W-:-:S04]  /*4970*/  I2FP.F32.U32 R0, R2 ;  /* 0x0000000200007245 */ /* 0x004fc80000201000 */
[----:B------:R-:W-:-:S04]  /*4980*/  F2FP.BF16.F32.PACK_AB R0, RZ, R0 ;  /* 0x00000000ff00723e */ /* 0x000fc800000010ff */
[----:B------:R-:W-:Y:S01]  /*4990*/  PRMT R5, R0, 0x7610, R5 ;  /* 0x0000761000057816 */ /* 0x000fe20000000005 */
[----:B------:R-:W-:Y:S06]  /*49a0*/  BRA `(.L_x_26813) ;  /* 0x0000000c00c47947 */ /* 0x000fec0003800000 */
.L_x_26810:
        /* <DEDUP_REMOVED lines=11> */
.L_x_26815:
[----:B------:R-:W2:Y:S02]  /*4a60*/  LDG.E R2, desc[UR36][R2.64] ;  /* 0x0000002402027981 */ /* 0x000ea4000c1e1900 */
[----:B--2---:R-:W-:-:S04]  /*4a70*/  I2FP.F32.S32 R0, R2 ;  /* 0x0000000200007245 */ /* 0x004fc80000201400 */
[----:B------:R-:W-:-:S04]  /*4a80*/  F2FP.BF16.F32.PACK_AB R0, RZ, R0 ;  /* 0x00000000ff00723e */ /* 0x000fc800000010ff */
[----:B------:R-:W-:Y:S01]  /*4a90*/  PRMT R5, R0, 0x7610, R5 ;  /* 0x0000761000057816 */ /* 0x000fe20000000005 */
[----:B------:R-:W-:Y:S06]  /*4aa0*/  BRA `(.L_x_26813) ;  /* 0x0000000c00847947 */ /* 0x000fec0003800000 */
.L_x_26814:
[----:B------:R-:W2:Y:S02]  /*4ab0*/  LDG.E.U16 R2, desc[UR36][R2.64] ;  /* 0x0000002402027981 */ /* 0x000ea4000c1e1500 */
[----:B--2---:R-:W0:Y:S02]  /*4ac0*/  I2F.S16 R0, R2 ;  /* 0x0000000200007306 */ /* 0x004e240000101400 */
[----:B0-----:R-:W-:-:S04]  /*4ad0*/  F2FP.BF16.F32.PACK_AB R0, RZ, R0 ;  /* 0x00000000ff00723e */ /* 0x001fc800000010ff */
[----:B------:R-:W-:Y:S01]  /*4ae0*/  PRMT R5, R0, 0x7610, R5 ;  /* 0x0000761000057816 */ /* 0x000fe20000000005 */
[----:B------:R-:W-:Y:S06]  /*4af0*/  BRA `(.L_x_26813) ;  /* 0x0000000c00707947 */ /* 0x000fec0003800000 */
.L_x_26809:
        /* <DEDUP_REMOVED lines=9> */
.L_x_26817:
[----:B------:R-:W2:Y:S02]  /*4b90*/  LDG.E.U16 R0, desc[UR36][R2.64] ;  /* 0x0000002402007981 */ /* 0x000ea4000c1e1500 */
[----:B--2---:R-:W-:-:S05]  /*4ba0*/  HADD2.F32 R0, -RZ, R0.H0_H0 ;  /* 0x20000000ff007230 */ /* 0x004fca0000004100 */
[----:B------:R-:W-:-:S04]  /*4bb0*/  F2FP.BF16.F32.PACK_AB R0, RZ, R0 ;  /* 0x00000000ff00723e */ /* 0x000fc800000010ff */
[----:B------:R-:W-:Y:S01]  /*4bc0*/  PRMT R5, R0, 0x7610, R5 ;  /* 0x0000761000057816 */ /* 0x000fe20000000005 */
[----:B------:R-:W-:Y:S06]  /*4bd0*/  BRA `(.L_x_26813) ;  /* 0x0000000c00387947 */ /* 0x000fec0003800000 */
.L_x_26816:
        /* <DEDUP_REMOVED lines=9> */
.L_x_26819:
[----:B------:R-:W2:Y:S02]  /*4c70*/  LDG.E.U16 R2, desc[UR36][R2.64] ;  /* 0x0000002402027981 */ /* 0x000ea4000c1e1500 */
[----:B--2---:R-:W-:-:S05]  /*4c80*/  HADD2.F32 R0, -RZ, R2.H0_H0 ;  /* 0x20000002ff007230 */ /* 0x004fca0000004100 */
[----:B------:R-:W-:-:S04]  /*4c90*/  F2FP.BF16.F32.PACK_AB R0, RZ, R0 ;  /* 0x00000000ff00723e */ /* 0x000fc800000010ff */
[----:B------:R-:W-:Y:S01]  /*4ca0*/  PRMT R5, R0, 0x7610, R5 ;  /* 0x0000761000057816 */ /* 0x000fe20000000005 */
[----:B------:R-:W-:Y:S06]  /*4cb0*/  BRA `(.L_x_26813) ;  /* 0x0000000c00007947 */ /* 0x000fec0003800000 */
.L_x_26818:
        /* <DEDUP_REMOVED lines=9> */
.L_x_26808:
        /* <DEDUP_REMOVED lines=14> */
.L_x_26822:
        /* <DEDUP_REMOVED lines=9> */
.L_x_26821:
        /* <DEDUP_REMOVED lines=27> */
.L_x_26824:
        /* <DEDUP_REMOVED lines=15> */
.L_x_26823:
[----:B------:R0:W5:Y:S01]  /*5160*/  LDG.E.U16 R5, desc[UR36][R2.64] ;  /* 0x0000002402057981 */ /* 0x000162000c1e1500 */
[----:B------:R-:W-:Y:S05]  /*5170*/  BRA `(.L_x_26813) ;  /* 0x0000000400d07947 */ /* 0x000fea0003800000 */
.L_x_26820:
        /* <DEDUP_REMOVED lines=13> */
.L_x_26827:
        /* <DEDUP_REMOVED lines=21> */
.L_x_26831:
[----:B------:R-:W-:Y:S05]  /*53a0*/  BSYNC B1 ;  /* 0x0000000000017941 */ /* 0x000fea0003800000 */
.L_x_26830:
[----:B------:R-:W-:Y:S01]  /*53b0*/  LEA R3, R0, 0x3b800000, 0x17 ;  /* 0x3b80000000037811 */ /* 0x000fe200078eb8ff */
[----:B------:R-:W-:-:S05]  /*53c0*/  IMAD.SHL.U32 R0, R2, 0x100000, RZ ;  /* 0x0010000002007824 */ /* 0x000fca00078e00ff */
[----:B------:R-:W-:-:S07]  /*53d0*/  LOP3.LUT R0, R3, R0, R4, 0xfe, !PT ;  /* 0x0000000003007212 */ /* 0x000fce00078efe04 */
.L_x_26829:
[----:B------:R-:W-:Y:S05]  /*53e0*/  BSYNC B0 ;  /* 0x0000000000007941 */ /* 0x000fea0003800000 */
.L_x_26828:
[----:B------:R-:W-:-:S04]  /*53f0*/  F2FP.BF16.F32.PACK_AB R0, RZ, R0 ;  /* 0x00000000ff00723e */ /* 0x000fc800000010ff */
[----:B------:R-:W-:Y:S01]  /*5400*/  PRMT R5, R0, 0x7610, R5 ;  /* 0x0000761000057816 */ /* 0x000fe20000000005 */
[----:B------:R-:W-:Y:S06]  /*5410*/  BRA `(.L_x_26813) ;  /* 0x0000000400287947 */ /* 0x000fec0003800000 */
.L_x_26826:
        /* <DEDUP_REMOVED lines=21> */
.L_x_26835:
[----:B------:R-:W-:Y:S05]  /*5570*/  BSYNC B1 ;  /* 0x0000000000017941 */ /* 0x000fea0003800000 */
.L_x_26834:
[----:B------:R-:W-:Y:S01]  /*5580*/  LEA R3, R0, 0x37800000, 0x17 ;  /* 0x3780000000037811 */ /* 0x000fe200078eb8ff */
[----:B------:R-:W-:-:S05]  /*5590*/  IMAD.SHL.U32 R0, R2, 0x200000, RZ ;  /* 0x0020000002007824 */ /* 0x000fca00078e00ff */
[----:B------:R-:W-:-:S07]  /*55a0*/  LOP3.LUT R0, R3, R0, R4, 0xfe, !PT ;  /* 0x0000000003007212 */ /* 0x000fce00078efe04 */
.L_x_26833:
[----:B------:R-:W-:Y:S05]  /*55b0*/  BSYNC B0 ;  /* 0x0000000000007941 */ /* 0x000fea0003800000 */
.L_x_26832:
[----:B------:R-:W-:-:S04]  /*55c0*/  F2FP.BF16.F32.PACK_AB R0, RZ, R0 ;  /* 0x00000000ff00723e */ /* 0x000fc800000010ff */
[----:B------:R-:W-:Y:S01]  /*55d0*/  PRMT R5, R0, 0x7610, R5 ;  /* 0x0000761000057816 */ /* 0x000fe20000000005 */
[----:B------:R-:W-:Y:S06]  /*55e0*/  BRA `(.L_x_26813) ;  /* 0x0000000000b47947 */ /* 0x000fec0003800000 */
.L_x_26825:
        /* <DEDUP_REMOVED lines=14> */
.L_x_26839:
[----:B------:R-:W-:Y:S05]  /*56d0*/  BSYNC B0 ;  /* 0x0000000000007941 */ /* 0x000fea0003800000 */
.L_x_26838:
[----:B------:R-:W-:-:S04]  /*56e0*/  F2FP.BF16.F32.PACK_AB R0, RZ, R0 ;  /* 0x00000000ff00723e */ /* 0x000fc800000010ff */
[----:B------:R-:W-:Y:S01]  /*56f0*/  PRMT R5, R0, 0x7610, R5 ;  /* 0x0000761000057816 */ /* 0x000fe20000000005 */
[----:B------:R-:W-:Y:S06]  /*5700*/  BRA `(.L_x_26813) ;  /* 0x00000000006c7947 */ /* 0x000fec0003800000 */
.L_x_26812:
        /* <DEDUP_REMOVED lines=16> */
.L_x_26840:
[----:B------:R-:W-:Y:S01]  /*5810*/  PRMT R5, RZ, 0x7610, R5 ;  /* 0x00007610ff057816 */ /* 0x000fe20000000005 */
[----:B------:R-:W-:Y:S06]  /*5820*/  BRA `(.L_x_26813) ;  /* 0x0000000000247947 */ /* 0x000fec0003800000 */
.L_x_26837:
[----:B------:R-:W2:Y:S02]  /*5830*/  LDG.E.64 R2, desc[UR36][R2.64] ;  /* 0x0000002402027981 */ /* 0x000ea4000c1e1b00 */
[----:B--2---:R-:W0:Y:S02]  /*5840*/  I2F.U64 R0, R2 ;  /* 0x0000000200007312 */ /* 0x004e240000301000 */
[----:B0-----:R-:W-:-:S04]  /*5850*/  F2FP.BF16.F32.PACK_AB R0, RZ, R0 ;  /* 0x00000000ff00723e */ /* 0x001fc800000010ff */
[----:B------:R-:W-:Y:S01]  /*5860*/  PRMT R5, R0, 0x7610, R5 ;  /* 0x0000761000057816 */ /* 0x000fe20000000005 */
[----:B------:R-:W-:Y:S06]  /*5870*/  BRA `(.L_x_26813) ;  /* 0x0000000000107947 */ /* 0x000fec0003800000 */
.L_x_26836:
[----:B------:R-:W2:Y:S02]  /*5880*/  LDG.E R2, desc[UR36][R2.64] ;  /* 0x0000002402027981 */ /* 0x000ea4000c1e1900 */
[----:B--2---:R-:W-:-:S04]  /*5890*/  I2FP.F32.U32 R0, R2 ;  /* 0x0000000200007245 */ /* 0x004fc80000201000 */
[----:B------:R-:W-:-:S04]  /*58a0*/  F2FP.BF16.F32.PACK_AB R0, RZ, R0 ;  /* 0x00000000ff00723e */ /* 0x000fc800000010ff */
[----:B------:R-:W-:-:S07]  /*58b0*/  PRMT R5, R0, 0x7610, R5 ;  /* 0x0000761000057816 */ /* 0x000fce0000000005 */
.L_x_26813:
        /* <DEDUP_REMOVED lines=12> */
.L_x_26842:
[----:B-----5:R-:W-:-:S07]  /*5980*/  IMAD.MOV.U32 R5, RZ, RZ, R0 ;  /* 0x000000ffff057224 */ /* 0x020fce00078e0000 */
.L_x_26843:
[----:B------:R-:W-:Y:S05]  /*5990*/  BSYNC B0 ;  /* 0x0000000000007941 */ /* 0x000fea0003800000 */
.L_x_26841:
        /* <DEDUP_REMOVED lines=16> */
.L_x_26847:
[----:B------:R-:W-:-:S06]  /*5aa0*/  IMAD.U32 R3, R5, 0x10000, RZ ;  /* 0x0001000005037824 */ /* 0x000fcc00078e00ff */
[----:B------:R-:W0:Y:S02]  /*5ab0*/  F2I.S64.TRUNC R2, R3 ;  /* 0x0000000300027311 */ /* 0x000e24000020d900 */
[----:B0-----:R0:W-:Y:S01]  /*5ac0*/  STG.E.U8 desc[UR36][R16.64], R2 ;  /* 0x0000000210007986 */ /* 0x0011e2000c101124 */
[----:B------:R-:W-:Y:S05]  /*5ad0*/  BRA `(.L_x_26849) ;  /* 0x0000000c00847947 */ /* 0x000fea0003800000 */
.L_x_26846:
        /* <DEDUP_REMOVED lines=10> */
.L_x_26851:
[----:B------:R-:W-:-:S06]  /*5b80*/  IMAD.U32 R5, R5, 0x10000, RZ ;  /* 0x0001000005057824 */ /* 0x000fcc00078e00ff */
[----:B------:R-:W0:Y:S02]  /*5b90*/  F2I.FTZ.TRUNC.NTZ R5, R5 ;  /* 0x0000000500057305 */ /* 0x000e24000021f100 */
[----:B0-----:R0:W-:Y:S01]  /*5ba0*/  STG.E desc[UR36][R16.64], R5 ;  /* 0x0000000510007986 */ /* 0x0011e2000c101924 */
[----:B------:R-:W-:Y:S05]  /*5bb0*/  BRA `(.L_x_26849) ;  /* 0x0000000c004c7947 */ /* 0x000fea0003800000 */
.L_x_26850:
[----:B------:R-:W-:-:S06]  /*5bc0*/  IMAD.U32 R5, R5, 0x10000, RZ ;  /* 0x0001000005057824 */ /* 0x000fcc00078e00ff */
[----:B------:R-:W0:Y:S02]  /*5bd0*/  F2I.FTZ.TRUNC.NTZ R5, R5 ;  /* 0x0000000500057305 */ /* 0x000e24000021f100 */
[----:B0-----:R0:W-:Y:S01]  /*5be0*/  STG.E.U16 desc[UR36][R16.64], R5 ;  /* 0x0000000510007986 */ /* 0x0011e2000c101524 */
[----:B------:R-:W-:Y:S05]  /*5bf0*/  BRA `(.L_x_26849) ;  /* 0x0000000c003c7947 */ /* 0x000fea0003800000 */
.L_x_26845:
        /* <DEDUP_REMOVED lines=9> */
.L_x_26853:
[----:B------:R-:W-:-:S05]  /*5c90*/  IMAD.U32 R0, R5, 0x10000, RZ ;  /* 0x0001000005007824 */ /* 0x000fca00078e00ff */
[----:B------:R-:W-:-:S05]  /*5ca0*/  F2FP.F16.F32.PACK_AB R0, RZ, R0 ;  /* 0x00000000ff00723e */ /* 0x000fca00000000ff */
[----:B------:R0:W-:Y:S01]  /*5cb0*/  STG.E.U16 desc[UR36][R16.64], R0 ;  /* 0x0000000010007986 */ /* 0x0001e2000c101524 */
[----:B------:R-:W-:Y:S05]  /*5cc0*/  BRA `(.L_x_26849) ;  /* 0x0000000c00087947 */ /* 0x000fea0003800000 */
.L_x_26852:
        /* <DEDUP_REMOVED lines=10> */
.L_x_26855:
[----:B------:R-:W-:-:S05]  /*5d70*/  IMAD.U32 R5, R5, 0x10000, RZ ;  /* 0x0001000005057824 */ /* 0x000fca00078e00ff */
[----:B------:R-:W-:-:S04]  /*5d80*/  F2FP.F16.F32.PACK_AB R3, RZ, R5 ;  /* 0x00000005ff03723e */ /* 0x000fc800000000ff */
[----:B------:R-:W-:-:S05]  /*5d90*/  PRMT R3, R3, 0x5410, RZ ;  /* 0x0000541003037816 */ /* 0x000fca00000000ff */
[----:B------:R0:W-:Y:S01]  /*5da0*/  STG.E desc[UR36][R16.64], R3 ;  /* 0x0000000310007986 */ /* 0x0001e2000c101924 */
[----:B------:R-:W-:Y:S05]  /*5db0*/  BRA `(.L_x_26849) ;  /* 0x0000000800cc7947 */ /* 0x000fea0003800000 */
.L_x_26854:
[----:B------:R-:W-:-:S04]  /*5dc0*/  IMAD.U32 R2, R5, 0x10000, RZ ;  /* 0x0001000005027824 */ /* 0x000fc800078e00ff */
[----:B------:R-:W-:-:S06]  /*5dd0*/  FMUL.FTZ R2, R2, 1 ;  /* 0x3f80000002027820 */ /* 0x000fcc0000410000 */
[----:B------:R-:W0:Y:S02]  /*5de0*/  F2F.F64.F32 R2, R2 ;  /* 0x0000000200027310 */ /* 0x000e240000201800 */
[----:B0-----:R0:W-:Y:S01]  /*5df0*/  STG.E.64 desc[UR36][R16.64], R2 ;  /* 0x0000000210007986 */ /* 0x0011e2000c101b24 */
[----:B------:R-:W-:Y:S05]  /*5e00*/  BRA `(.L_x_26849) ;  /* 0x0000000800b87947 */ /* 0x000fea0003800000 */
.L_x_26844:
        /* <DEDUP_REMOVED lines=13> */
.L_x_26858:
[----:B------:R-:W-:Y:S01]  /*5ee0*/  IMAD.U32 R5, R5, 0x10000, RZ ;  /* 0x0001000005057824 */ /* 0x000fe200078e00ff */
[----:B------:R-:W-:-:S03]  /*5ef0*/  CS2R R6, SRZ ;  /* 0x0000000000067805 */ /* 0x000fc6000001ff00 */
[----:B------:R-:W-:-:S06]  /*5f00*/  FMUL.FTZ R5, R5, 1 ;  /* 0x3f80000005057820 */ /* 0x000fcc0000410000 */
[----:B------:R-:W0:Y:S02]  /*5f10*/  F2F.F64.F32 R4, R5 ;  /* 0x0000000500047310 */ /* 0x000e240000201800 */
[----:B0-----:R0:W-:Y:S01]  /*5f20*/  STG.E.128 desc[UR36][R16.64], R4 ;  /* 0x0000000410007986 */ /* 0x0011e2000c101d24 */
[----:B------:R-:W-:Y:S05]  /*5f30*/  BRA `(.L_x_26849) ;  /* 0x00000008006c7947 */ /* 0x000fea0003800000 */
.L_x_26857:
        /* <DEDUP_REMOVED lines=21> */
.L_x_26862:
[----:B------:R-:W-:Y:S05]  /*6090*/  BSYNC B0 ;  /* 0x0000000000007941 */ /* 0x000fea0003800000 */
.L_x_26861:
[----:B------:R-:W-:-:S05]  /*60a0*/  LOP3.LUT R3, R0, R3, RZ, 0xfc, !PT ;  /* 0x0000000300037212 */ /* 0x000fca00078efcff */
[----:B------:R0:W-:Y:S01]  /*60b0*/  STG.E.U8 desc[UR36][R16.64], R3 ;  /* 0x0000000310007986 */ /* 0x0001e2000c101124 */
[----:B------:R-:W-:Y:S05]  /*60c0*/  BRA `(.L_x_26849) ;  /* 0x0000000800087947 */ /* 0x000fea0003800000 */
.L_x_26860:
        /* <DEDUP_REMOVED lines=13> */
.L_x_26864:
[----:B------:R-:W-:Y:S01]  /*61a0*/  IMAD.MOV.U32 R0, RZ, RZ, 0x7f ;  /* 0x0000007fff007424 */ /* 0x000fe200078e00ff */
[----:B------:R-:W-:-:S04]  /*61b0*/  ISETP.GT.U32.AND P0, PT, R2, 0x7f800000, PT ;  /* 0x7f8000000200780c */ /* 0x000fc80003f04070 */
[----:B------:R-:W-:-:S09]  /*61c0*/  SEL R0, R0, 0x7c, P0 ;  /* 0x0000007c00007807 */ /* 0x000fd20000000000 */
.L_x_26865:
[----:B------:R-:W-:Y:S05]  /*61d0*/  BSYNC B0 ;  /* 0x0000000000007941 */ /* 0x000fea0003800000 */
.L_x_26863:
[----:B------:R-:W-:-:S04]  /*61e0*/  LOP3.LUT R2, R5, 0x80000000, RZ, 0xc0, !PT ;  /* 0x8000000005027812 */ /* 0x000fc800078ec0ff */
[----:B------:R-:W-:-:S04]  /*61f0*/  SHF.R.U32.HI R3, RZ, 0x18, R2 ;  /* 0x00000018ff037819 */ /* 0x000fc80000011602 */
[----:B------:R-:W-:-:S05]  /*6200*/  LOP3.LUT R3, R0, R3, RZ, 0xfc, !PT ;  /* 0x0000000300037212 */ /* 0x000fca00078efcff */
[----:B------:R0:W-:Y:S01]  /*6210*/  STG.E.U8 desc[UR36][R16.64], R3 ;  /* 0x0000000310007986 */ /* 0x0001e2000c101124 */
[----:B------:R-:W-:Y:S05]  /*6220*/  BRA `(.L_x_26849) ;  /* 0x0000000400b07947 */ /* 0x000fea0003800000 */
.L_x_26859:
[----:B------:R0:W-:Y:S01]  /*6230*/  STG.E.U16 desc[UR36][R16.64], R5 ;  /* 0x0000000510007986 */ /* 0x0001e2000c101524 */
[----:B------:R-:W-:Y:S05]  /*6240*/  BRA `(.L_x_26849) ;  /* 0x0000000400a87947 */ /* 0x000fea0003800000 */
.L_x_26856:
        /* <DEDUP_REMOVED lines=12> */
.L_x_26868:
        /* <DEDUP_REMOVED lines=17> */
.L_x_26871:
[----:B------:R-:W-:-:S04]  /*6420*/  LOP3.LUT R2, R5, 0x80000000, RZ, 0xc0, !PT ;  /* 0x8000000005027812 */ /* 0x000fc800078ec0ff */
[----:B------:R-:W-:-:S04]  /*6430*/  SHF.R.U32.HI R3, RZ, 0x18, R2 ;  /* 0x00000018ff037819 */ /* 0x000fc80000011602 */
[----:B------:R-:W-:-:S04]  /*6440*/  LOP3.LUT R0, R0, R3, RZ, 0xfc, !PT ;  /* 0x0000000300007212 */ /* 0x000fc800078efcff */
[----:B------:R-:W-:-:S07]  /*6450*/  PRMT R8, R0, 0x7610, R8 ;  /* 0x0000761000087816 */ /* 0x000fce0000000008 */
.L_x_26870:
[----:B------:R-:W-:Y:S05]  /*6460*/  BSYNC B0 ;  /* 0x0000000000007941 */ /* 0x000fea0003800000 */
.L_x_26869:
[----:B------:R3:W-:Y:S01]  /*6470*/  STG.E.U8 desc[UR36][R16.64], R8 ;  /* 0x0000000810007986 */ /* 0x0007e2000c101124 */
[----:B------:R-:W-:Y:S05]  /*6480*/  BRA `(.L_x_26849) ;  /* 0x0000000400187947 */ /* 0x000fea0003800000 */
.L_x_26867:
        /* <DEDUP_REMOVED lines=17> */
.L_x_26874:
[----:B------:R-:W-:-:S04]  /*65a0*/  LOP3.LUT R2, R5, 0x80000000, RZ, 0xc0, !PT ;  /* 0x8000000005027812 */ /* 0x000fc800078ec0ff */
[----:B------:R-:W-:-:S04]  /*65b0*/  SHF.R.U32.HI R3, RZ, 0x18, R2 ;  /* 0x00000018ff037819 */ /* 0x000fc80000011602 */
[----:B------:R-:W-:-:S04]  /*65c0*/  LOP3.LUT R0, R0, R3, RZ, 0xfc, !PT ;  /* 0x0000000300007212 */ /* 0x000fc800078efcff */
[----:B------:R-:W-:-:S07]  /*65d0*/  PRMT R8, R0, 0x7610, R8 ;  /* 0x0000761000087816 */ /* 0x000fce0000000008 */
.L_x_26873:
[----:B------:R-:W-:Y:S05]  /*65e0*/  BSYNC B0 ;  /* 0x0000000000007941 */ /* 0x000fea0003800000 */
.L_x_26872:
[----:B------:R0:W-:Y:S01]  /*65f0*/  STG.E.U8 desc[UR36][R16.64], R8 ;  /* 0x0000000810007986 */ /* 0x0001e2000c101124 */
[----:B------:R-:W-:Y:S05]  /*6600*/  BRA `(.L_x_26849) ;  /* 0x0000000000b87947 */ /* 0x000fea0003800000 */
.L_x_26866:
        /* <DEDUP_REMOVED lines=22> */
.L_x_26848:
        /* <DEDUP_REMOVED lines=16> */
.L_x_26877:
[----:B------:R-:W-:Y:S05]  /*6870*/  BRA `(.L_x_26849) ;  /* 0x00000000001c7947 */ /* 0x000fea0003800000 */
.L_x_26876:
[----:B------:R-:W-:-:S06]  /*6880*/  IMAD.U32 R2, R5, 0x10000, RZ ;  /* 0x0001000005027824 */ /* 0x000fcc00078e00ff */
[----:B------:R-:W0:Y:S02]  /*6890*/  F2I.U64.TRUNC R2, R2 ;  /* 0x0000000200027311 */ /* 0x000e24000020d800 */
[----:B0-----:R2:W-:Y:S01]  /*68a0*/  STG.E.64 desc[UR36][R16.64], R2 ;  /* 0x0000000210007986 */ /* 0x0015e2000c101b24 */
[----:B------:R-:W-:Y:S05]  /*68b0*/  BRA `(.L_x_26849) ;  /* 0x00000000000c7947 */ /* 0x000fea0003800000 */
.L_x_26875:
[----:B------:R-:W-:-:S06]  /*68c0*/  IMAD.U32 R5, R5, 0x10000, RZ ;  /* 0x0001000005057824 */ /* 0x000fcc00078e00ff */
[----:B------:R-:W0:Y:S02]  /*68d0*/  F2I.FTZ.U32.TRUNC.NTZ R5, R5 ;  /* 0x0000000500057305 */ /* 0x000e24000021f000 */
[----:B0-----:R0:W-:Y:S02]  /*68e0*/  STG.E desc[UR36][R16.64], R5 ;  /* 0x0000000510007986 */ /* 0x0011e4000c101924 */
.L_x_26849:
[----:B------:R-:W-:-:S07]  /*68f0*/  VIADD R19, R19, 0x80 ;  /* 0x0000008013137836 */ /* 0x000fce0000000000 */
.L_x_26806:
[----:B------:R-:W-:Y:S05]  /*6900*/  BSYNC B6 ;  /* 0x0000000000067941 */ /* 0x000fea0003800000 */
.L_x_26805:
        /* <DEDUP_REMOVED lines=307> */
.L_x_26880:
        /* <DEDUP_REMOVED lines=23> */
.L_x_26884:
[----:B------:R-:W2:Y:S02]  /*7db0*/  LDG.E.U8 R2, desc[UR36][R2.64] ;  /* 0x0000002402027981 */ /* 0x000ea4000c1e1100 */
[----:B--2---:R-:W-:-:S04]  /*7dc0*/  I2FP.F32.U32 R0, R2 ;  /* 0x0000000200007245 */ /* 0x004fc80000201000 */
[----:B------:R-:W-:-:S04]  /*7dd0*/  F2FP.BF16.F32.PACK_AB R0, RZ, R0 ;  /* 0x00000000ff00723e */ /* 0x000fc800000010ff */
[----:B------:R-:W-:Y:S01]  /*7de0*/  PRMT R5, R0, 0x7610, R5 ;  /* 0x0000761000057816 */ /* 0x000fe20000000005 */
[----:B------:R-:W-:Y:S06]  /*7df0*/  BRA `(.L_x_26886) ;  /* 0x0000000c00c47947 */ /* 0x000fec0003800000 */
.L_x_26883:
        /* <DEDUP_REMOVED lines=11> */
.L_x_26888:
[----:B------:R-:W2:Y:S02]  /*7eb0*/  LDG.E R2, desc[UR36][R2.64] ;  /* 0x0000002402027981 */ /* 0x000ea4000c1e1900 */
[----:B--2---:R-:W-:-:S04]  /*7ec0*/  I2FP.F32.S32 R0, R2 ;  /* 0x0000000200007245 */ /* 0x004fc80000201400 */
[----:B------:R-:W-:-:S04]  /*7ed0*/  F2FP.BF16.F32.PACK_AB R0, RZ, R0 ;  /* 0x00000000ff00723e */ /* 0x000fc800000010ff */
[----:B------:R-:W-:Y:S01]  /*7ee0*/  PRMT R5, R0, 0x7610, R5 ;  /* 0x0000761000057816 */ /* 0x000fe20000000005 */
[----:B------:R-:W-:Y:S06]  /*7ef0*/  BRA `(.L_x_26886) ;  /* 0x0000000c00847947 */ /* 0x000fec0003800000 */
.L_x_26887:
[----:B------:R-:W2:Y:S02]  /*7f00*/  LDG.E.U16 R2, desc[UR36][R2.64] ;  /* 0x0000002402027981 */ /* 0x000ea4000c1e1500 */
[----:B--2---:R-:W0:Y:S02]  /*7f10*/  I2F.S16 R0, R2 ;  /* 0x0000000200007306 */ /* 0x004e240000101400 */
[----:B0-----:R-:W-:-:S04]  /*7f20*/  F2FP.BF16.F32.PACK_AB R0, RZ, R0 ;  /* 0x00000000ff00723e */ /* 0x001fc800000010ff */
[----:B------:R-:W-:Y:S01]  /*7f30*/  PRMT R5, R0, 0x7610, R5 ;  /* 0x0000761000057816 */ /* 0x000fe20000000005 */
[----:B------:R-:W-:Y:S06]  /*7f40*/  BRA `(.L_x_26886) ;  /* 0x0000000c00707947 */ /* 0x000fec0003800000 */
.L_x_26882:
        /* <DEDUP_REMOVED lines=9> */
.L_x_26890:
[----:B------:R-:W2:Y:S02]  /*7fe0*/  LDG.E.U16 R0, desc[UR36][R2.64] ;  /* 0x0000002402007981 */ /* 0x000ea4000c1e1500 */
[----:B--2---:R-:W-:-:S05]  /*7ff0*/  HADD2.F32 R0, -RZ, R0.H0_H0 ;  /* 0x20000000ff007230 */ /* 0x004fca0000004100 */
[----:B------:R-:W-:-:S04]  /*8000*/  F2FP.BF16.F32.PACK_AB R0, RZ, R0 ;  /* 0x00000000ff00723e */ /* 0x000fc800000010ff */
[----:B------:R-:W-:Y:S01]  /*8010*/  PRMT R5, R0, 0x7610, R5 ;  /* 0x0000761000057816 */ /* 0x000fe20000000005 */
[----:B------:R-:W-:Y:S06]  /*8020*/  BRA `(.L_x_26886) ;  /* 0x0000000c00387947 */ /* 0x000fec0003800000 */
.L_x_26889:
        /* <DEDUP_REMOVED lines=9> */
.L_x_26892:
[----:B------:R-:W2:Y:S02]  /*80c0*/  LDG.E.U16 R2, desc[UR36][R2.64] ;  /* 0x0000002402027981 */ /* 0x000ea4000c1e1500 */
[----:B--2---:R-:W-:-:S05]  /*80d0*/  HADD2.F32 R0, -RZ, R2.H0_H0 ;  /* 0x20000002ff007230 */ /* 0x004fca0000004100 */
[----:B------:R-:W-:-:S04]  /*80e0*/  F2FP.BF16.F32.PACK_AB R0, RZ, R0 ;  /* 0x00000000ff00723e */ /* 0x000fc800000010ff */
[----:B------:R-:W-:Y:S01]  /*80f0*/  PRMT R5, R0, 0x7610, R5 ;  /* 0x0000761000057816 */ /* 0x000fe20000000005 */
[----:B------:R-:W-:Y:S06]  /*8100*/  BRA `(.L_x_26886) ;  /* 0x0000000c00007947 */ /* 0x000fec0003800000 */
.L_x_26891:
        /* <DEDUP_REMOVED lines=9> */
.L_x_26881:
        /* <DEDUP_REMOVED lines=14> */
.L_x_26895:
        /* <DEDUP_REMOVED lines=9> */
.L_x_26894:
        /* <DEDUP_REMOVED lines=27> */
.L_x_26897:
        /* <DEDUP_REMOVED lines=15> */
.L_x_26896:
[----:B------:R0:W5:Y:S01]  /*85b0*/  LDG.E.U16 R5, desc[UR36][R2.64] ;  /* 0x0000002402057981 */ /* 0x000162000c1e1500 */
[----:B------:R-:W-:Y:S05]  /*85c0*/  BRA `(.L_x_26886) ;  /* 0x0000000400d07947 */ /* 0x000fea0003800000 */
.L_x_26893:
        /* <DEDUP_REMOVED lines=13> */
.L_x_26900:
        /* <DEDUP_REMOVED lines=21> */
.L_x_26904:
[----:B------:R-:W-:Y:S05]  /*87f0*/  BSYNC B1 ;  /* 0x0000000000017941 */ /* 0x000fea0003800000 */
.L_x_26903:
[----:B------:R-:W-:Y:S01]  /*8800*/  LEA R3, R0, 0x3b800000, 0x17 ;  /* 0x3b80000000037811 */ /* 0x000fe200078eb8ff */
[----:B------:R-:W-:-:S05]  /*8810*/  IMAD.SHL.U32 R0, R2, 0x100000, RZ ;  /* 0x0010000002007824 */ /* 0x000fca00078e00ff */
[----:B------:R-:W-:-:S07]  /*8820*/  LOP3.LUT R0, R3, R0, R4, 0xfe, !PT ;  /* 0x0000000003007212 */ /* 0x000fce00078efe04 */
.L_x_26902:
[----:B------:R-:W-:Y:S05]  /*8830*/  BSYNC B0 ;  /* 0x0000000000007941 */ /* 0x000fea0003800000 */
.L_x_26901:
[----:B------:R-:W-:-:S04]  /*8840*/  F2FP.BF16.F32.PACK_AB R0, RZ, R0 ;  /* 0x00000000ff00723e */ /* 0x000fc800000010ff */
[----:B------:R-:W-:Y:S01]  /*8850*/  PRMT R5, R0, 0x7610, R5 ;  /* 0x0000761000057816 */ /* 0x000fe20000000005 */
[----:B------:R-:W-:Y:S06]  /*8860*/  BRA `(.L_x_26886) ;  /* 0x0000000400287947 */ /* 0x000fec0003800000 */
.L_x_26899:
        /* <DEDUP_REMOVED lines=21> */
.L_x_26908:
[----:B------:R-:W-:Y:S05]  /*89c0*/  BSYNC B1 ;  /* 0x0000000000017941 */ /* 0x000fea0003800000 */
.L_x_26907:
[----:B------:R-:W-:Y:S01]  /*89d0*/  LEA R3, R0, 0x37800000, 0x17 ;  /* 0x3780000000037811 */ /* 0x000fe200078eb8ff */
[----:B------:R-:W-:-:S05]  /*89e0*/  IMAD.SHL.U32 R0, R2, 0x200000, RZ ;  /* 0x0020000002007824 */ /* 0x000fca00078e00ff */
[----:B------:R-:W-:-:S07]  /*89f0*/  LOP3.LUT R0, R3, R0, R4, 0xfe, !PT ;  /* 0x0000000003007212 */ /* 0x000fce00078efe04 */
.L_x_26906:
[----:B------:R-:W-:Y:S05]  /*8a00*/  BSYNC B0 ;  /* 0x0000000000007941 */ /* 0x000fea0003800000 */
.L_x_26905:
[----:B------:R-:W-:-:S04]  /*8a10*/  F2FP.BF16.F32.PACK_AB R0, RZ, R0 ;  /* 0x00000000ff00723e */ /* 0x000fc800000010ff */
[----:B------:R-:W-:Y:S01]  /*8a20*/  PRMT R5, R0, 0x7610, R5 ;  /* 0x0000761000057816 */ /* 0x000fe20000000005 */
[----:B------:R-:W-:Y:S06]  /*8a30*/  BRA `(.L_x_26886) ;  /* 0x0000000000b47947 */ /* 0x000fec0003800000 */
.L_x_26898:
        /* <DEDUP_REMOVED lines=14> */
.L_x_26912:
[----:B------:R-:W-:Y:S05]  /*8b20*/  BSYNC B0 ;  /* 0x0000000000007941 */ /* 0x000fea0003800000 */
.L_x_26911:
[----:B------:R-:W-:-:S04]  /*8b30*/  F2FP.BF16.F32.PACK_AB R0, RZ, R0 ;  /* 0x00000000ff00723e */ /* 0x000fc800000010ff */
[----:B------:R-:W-:Y:S01]  /*8b40*/  PRMT R5, R0, 0x7610, R5 ;  /* 0x0000761000057816 */ /* 0x000fe20000000005 */
[----:B------:R-:W-:Y:S06]  /*8b50*/  BRA `(.L_x_26886) ;  /* 0x00000000006c7947 */ /* 0x000fec0003800000 */
.L_x_26885:
        /* <DEDUP_REMOVED lines=16> */
.L_x_26913:
[----:B------:R-:W-:Y:S01]  /*8c60*/  PRMT R5, RZ, 0x7610, R5 ;  /* 0x00007610ff057816 */ /* 0x000fe20000000005 */
[----:B------:R-:W-:Y:S06]  /*8c70*/  BRA `(.L_x_26886) ;  /* 0x0000000000247947 */ /* 0x000fec0003800000 */
.L_x_26910:
[----:B------:R-:W2:Y:S02]  /*8c80*/  LDG.E.64 R2, desc[UR36][R2.64] ;  /* 0x0000002402027981 */ /* 0x000ea4000c1e1b00 */
[----:B--2---:R-:W0:Y:S02]  /*8c90*/  I2F.U64 R0, R2 ;  /* 0x0000000200007312 */ /* 0x004e240000301000 */
[----:B0-----:R-:W-:-:S04]  /*8ca0*/  F2FP.BF16.F32.PACK_AB R0, RZ, R0 ;  /* 0x00000000ff00723e */ /* 0x001fc800000010ff */
[----:B------:R-:W-:Y:S01]  /*8cb0*/  PRMT R5, R0, 0x7610, R5 ;  /* 0x0000761000057816 */ /* 0x000fe20000000005 */
[----:B------:R-:W-:Y:S06]  /*8cc0*/  BRA `(.L_x_26886) ;  /* 0x0000000000107947 */ /* 0x000fec0003800000 */
.L_x_26909:
[----:B------:R-:W2:Y:S02]  /*8cd0*/  LDG.E R2, desc[UR36][R2.64] ;  /* 0x0000002402027981 */ /* 0x000ea4000c1e1900 */
[----:B--2---:R-:W-:-:S04]  /*8ce0*/  I2FP.F32.U32 R0, R2 ;  /* 0x0000000200007245 */ /* 0x004fc80000201000 */
[----:B------:R-:W-:-:S04]  /*8cf0*/  F2FP.BF16.F32.PACK_AB R0, RZ, R0 ;  /* 0x00000000ff00723e */ /* 0x000fc800000010ff */
[----:B------:R-:W-:-:S07]  /*8d00*/  PRMT R5, R0, 0x7610, R5 ;  /* 0x0000761000057816 */ /* 0x000fce0000000005 */
.L_x_26886:
        /* <DEDUP_REMOVED lines=12> */
.L_x_26915:
[----:B-----5:R-:W-:-:S07]  /*8dd0*/  IMAD.MOV.U32 R5, RZ, RZ, R0 ;  /* 0x000000ffff057224 */ /* 0x020fce00078e0000 */
.L_x_26916:
[----:B------:R-:W-:Y:S05]  /*8de0*/  BSYNC B0 ;  /* 0x0000000000007941 */ /* 0x000fea0003800000 */
.L_x_26914:
        /* <DEDUP_REMOVED lines=16> */
.L_x_26920:
[----:B------:R-:W-:-:S06]  /*8ef0*/  IMAD.U32 R3, R5, 0x10000, RZ ;  /* 0x0001000005037824 */ /* 0x000fcc00078e00ff */
[----:B------:R-:W0:Y:S02]  /*8f00*/  F2I.S64.TRUNC R2, R3 ;  /* 0x0000000300027311 */ /* 0x000e24000020d900 */
[----:B0-----:R0:W-:Y:S01]  /*8f10*/  STG.E.U8 desc[UR36][R16.64], R2 ;  /* 0x0000000210007986 */ /* 0x0011e2000c101124 */
[----:B------:R-:W-:Y:S05]  /*8f20*/  BRA `(.L_x_26922) ;  /* 0x0000000c00847947 */ /* 0x000fea0003800000 */
.L_x_26919:
        /* <DEDUP_REMOVED lines=10> */
.L_x_26924:
[----:B------:R-:W-:-:S06]  /*8fd0*/  IMAD.U32 R5, R5, 0x10000, RZ ;  /* 0x0001000005057824 */ /* 0x000fcc00078e00ff */
[----:B------:R-:W0:Y:S02]  /*8fe0*/  F2I.FTZ.TRUNC.NTZ R5, R5 ;  /* 0x0000000500057305 */ /* 0x000e24000021f100 */
[----:B0-----:R0:W-:Y:S01]  /*8ff0*/  STG.E desc[UR36][R16.64], R5 ;  /* 0x0000000510007986 */ /* 0x0011e2000c101924 */
[----:B------:R-:W-:Y:S05]  /*9000*/  BRA `(.L_x_26922) ;  /* 0x0000000c004c7947 */ /* 0x000fea0003800000 */
.L_x_26923:
[----:B------:R-:W-:-:S06]  /*9010*/  IMAD.U32 R5, R5, 0x10000, RZ ;  /* 0x0001000005057824 */ /* 0x000fcc00078e00ff */
[----:B------:R-:W0:Y:S02]  /*9020*/  F2I.FTZ.TRUNC.NTZ R5, R5 ;  /* 0x0000000500057305 */ /* 0x000e24000021f100 */
[----:B0-----:R0:W-:Y:S01]  /*9030*/  STG.E.U16 desc[UR36][R16.64], R5 ;  /* 0x0000000510007986 */ /* 0x0011e2000c101524 */
[----:B------:R-:W-:Y:S05]  /*9040*/  BRA `(.L_x_26922) ;  /* 0x0000000c003c7947 */ /* 0x000fea0003800000 */
.L_x_26918:
        /* <DEDUP_REMOVED lines=9> */
.L_x_26926:
[----:B------:R-:W-:-:S05]  /*90e0*/  IMAD.U32 R0, R5, 0x10000, RZ ;  /* 0x0001000005007824 */ /* 0x000fca00078e00ff */
[----:B------:R-:W-:-:S05]  /*90f0*/  F2FP.F16.F32.PACK_AB R0, RZ, R0 ;  /* 0x00000000ff00723e */ /* 0x000fca00000000ff */
[----:B------:R0:W-:Y:S01]  /*9100*/  STG.E.U16 desc[UR36][R16.64], R0 ;  /* 0x0000000010007986 */ /* 0x0001e2000c101524 */
[----:B------:R-:W-:Y:S05]  /*9110*/  BRA `(.L_x_26922) ;  /* 0x0000000c00087947 */ /* 0x000fea0003800000 */
.L_x_26925:
        /* <DEDUP_REMOVED lines=10> */
.L_x_26928:
[----:B------:R-:W-:-:S05]  /*91c0*/  IMAD.U32 R5, R5, 0x10000, RZ ;  /* 0x0001000005057824 */ /* 0x000fca00078e00ff */
[----:B------:R-:W-:-:S04]  /*91d0*/  F2FP.F16.F32.PACK_AB R3, RZ, R5 ;  /* 0x00000005ff03723e */ /* 0x000fc800000000ff */
[----:B------:R-:W-:-:S05]  /*91e0*/  PRMT R3, R3, 0x5410, RZ ;  /* 0x0000541003037816 */ /* 0x000fca00000000ff */
[----:B------:R0:W-:Y:S01]  /*91f0*/  STG.E desc[UR36][R16.64], R3 ;  /* 0x0000000310007986 */ /* 0x0001e2000c101924 */
[----:B------:R-:W-:Y:S05]  /*9200*/  BRA `(.L_x_26922) ;  /* 0x0000000800cc7947 */ /* 0x000fea0003800000 */
.L_x_26927:
[----:B------:R-:W-:-:S04]  /*9210*/  IMAD.U32 R2, R5, 0x10000, RZ ;  /* 0x0001000005027824 */ /* 0x000fc800078e00ff */
[----:B------:R-:W-:-:S06]  /*9220*/  FMUL.FTZ R2, R2, 1 ;  /* 0x3f80000002027820 */ /* 0x000fcc0000410000 */
[----:B------:R-:W0:Y:S02]  /*9230*/  F2F.F64.F32 R2, R2 ;  /* 0x0000000200027310 */ /* 0x000e240000201800 */
[----:B0-----:R0:W-:Y:S01]  /*9240*/  STG.E.64 desc[UR36][R16.64], R2 ;  /* 0x0000000210007986 */ /* 0x0011e2000c101b24 */
[----:B------:R-:W-:Y:S05]  /*9250*/  BRA `(.L_x_26922) ;  /* 0x0000000800b87947 */ /* 0x000fea0003800000 */
.L_x_26917:
        /* <DEDUP_REMOVED lines=13> */
.L_x_26931:
[----:B------:R-:W-:Y:S01]  /*9330*/  IMAD.U32 R5, R5, 0x10000, RZ ;  /* 0x0001000005057824 */ /* 0x000fe200078e00ff */
[----:B------:R-:W-:-:S03]  /*9340*/  CS2R R6, SRZ ;  /* 0x0000000000067805 */ /* 0x000fc6000001ff00 */
[----:B------:R-:W-:-:S06]  /*9350*/  FMUL.FTZ R5, R5, 1 ;  /* 0x3f80000005057820 */ /* 0x000fcc0000410000 */
[----:B------:R-:W0:Y:S02]  /*9360*/  F2F.F64.F32 R4, R5 ;  /* 0x0000000500047310 */ /* 0x000e240000201800 */
[----:B0-----:R0:W-:Y:S01]  /*9370*/  STG.E.128 desc[UR36][R16.64], R4 ;  /* 0x0000000410007986 */ /* 0x0011e2000c101d24 */
[----:B------:R-:W-:Y:S05]  /*9380*/  BRA `(.L_x_26922) ;  /* 0x00000008006c7947 */ /* 0x000fea0003800000 */
.L_x_26930:
        /* <DEDUP_REMOVED lines=21> */
.L_x_26935:
[----:B------:R-:W-:Y:S05]  /*94e0*/  BSYNC B0 ;  /* 0x0000000000007941 */ /* 0x000fea0003800000 */
.L_x_26934:
[----:B------:R-:W-:-:S05]  /*94f0*/  LOP3.LUT R3, R0, R3, RZ, 0xfc, !PT ;  /* 0x0000000300037212 */ /* 0x000fca00078efcff */
[----:B------:R0:W-:Y:S01]  /*9500*/  STG.E.U8 desc[UR36][R16.64], R3 ;  /* 0x0000000310007986 */ /* 0x0001e2000c101124 */
[----:B------:R-:W-:Y:S05]  /*9510*/  BRA `(.L_x_26922) ;  /* 0x0000000800087947 */ /* 0x000fea0003800000 */
.L_x_26933:
        /* <DEDUP_REMOVED lines=13> */
.L_x_26937:
[----:B------:R-:W-:Y:S01]  /*95f0*/  IMAD.MOV.U32 R0, RZ, RZ, 0x7f ;  /* 0x0000007fff007424 */ /* 0x000fe200078e00ff */
[----:B------:R-:W-:-:S04]  /*9600*/  ISETP.GT.U32.AND P0, PT, R2, 0x7f800000, PT ;  /* 0x7f8000000200780c */ /* 0x000fc80003f04070 */
[----:B------:R-:W-:-:S09]  /*9610*/  SEL R0, R0, 0x7c, P0 ;  /* 0x0000007c00007807 */ /* 0x000fd20000000000 */
.L_x_26938:
[----:B------:R-:W-:Y:S05]  /*9620*/  BSYNC B0 ;  /* 0x0000000000007941 */ /* 0x000fea0003800000 */
.L_x_26936:
[----:B------:R-:W-:-:S04]  /*9630*/  LOP3.LUT R2, R5, 0x80000000, RZ, 0xc0, !PT ;  /* 0x8000000005027812 */ /* 0x000fc800078ec0ff */
[----:B------:R-:W-:-:S04]  /*9640*/  SHF.R.U32.HI R3, RZ, 0x18, R2 ;  /* 0x00000018ff037819 */ /* 0x000fc80000011602 */
[----:B------:R-:W-:-:S05]  /*9650*/  LOP3.LUT R3, R0, R3, RZ, 0xfc, !PT ;  /* 0x0000000300037212 */ /* 0x000fca00078efcff */
[----:B------:R0:W-:Y:S01]  /*9660*/  STG.E.U8 desc[UR36][R16.64], R3 ;  /* 0x0000000310007986 */ /* 0x0001e2000c101124 */
[----:B------:R-:W-:Y:S05]  /*9670*/  BRA `(.L_x_26922) ;  /* 0x0000000400b07947 */ /* 0x000fea0003800000 */
.L_x_26932:
[----:B------:R0:W-:Y:S01]  /*9680*/  STG.E.U16 desc[UR36][R16.64], R5 ;  /* 0x0000000510007986 */ /* 0x0001e2000c101524 */
[----:B------:R-:W-:Y:S05]  /*9690*/  BRA `(.L_x_26922) ;  /* 0x0000000400a87947 */ /* 0x000fea0003800000 */
.L_x_26929:
        /* <DEDUP_REMOVED lines=12> */
.L_x_26941:
        /* <DEDUP_REMOVED lines=17> */
.L_x_26944:
[----:B------:R-:W-:-:S04]  /*9870*/  LOP3.LUT R2, R5, 0x80000000, RZ, 0xc0, !PT ;  /* 0x8000000005027812 */ /* 0x000fc800078ec0ff */
[----:B------:R-:W-:-:S04]  /*9880*/  SHF.R.U32.HI R3, RZ, 0x18, R2 ;  /* 0x00000018ff037819 */ /* 0x000fc80000011602 */
[----:B------:R-:W-:-:S04]  /*9890*/  LOP3.LUT R0, R0, R3, RZ, 0xfc, !PT ;  /* 0x0000000300007212 */ /* 0x000fc800078efcff */
[----:B------:R-:W-:-:S07]  /*98a0*/  PRMT R8, R0, 0x7610, R8 ;  /* 0x0000761000087816 */ /* 0x000fce0000000008 */
.L_x_26943:
[----:B------:R-:W-:Y:S05]  /*98b0*/  BSYNC B0 ;  /* 0x0000000000007941 */ /* 0x000fea0003800000 */
.L_x_26942:
[----:B------:R3:W-:Y:S01]  /*98c0*/  STG.E.U8 desc[UR36][R16.64], R8 ;  /* 0x0000000810007986 */ /* 0x0007e2000c101124 */
[----:B------:R-:W-:Y:S05]  /*98d0*/  BRA `(.L_x_26922) ;  /* 0x0000000400187947 */ /* 0x000fea0003800000 */
.L_x_26940:
        /* <DEDUP_REMOVED lines=17> */
.L_x_26947:
[----:B------:R-:W-:-:S04]  /*99f0*/  LOP3.LUT R2, R5, 0x80000000, RZ, 0xc0, !PT ;  /* 0x8000000005027812 */ /* 0x000fc800078ec0ff */
[----:B------:R-:W-:-:S04]  /*9a00*/  SHF.R.U32.HI R3, RZ, 0x18, R2 ;  /* 0x00000018ff037819 */ /* 0x000fc80000011602 */
[----:B------:R-:W-:-:S04]  /*9a10*/  LOP3.LUT R0, R0, R3, RZ, 0xfc, !PT ;  /* 0x0000000300007212 */ /* 0x000fc800078efcff */
[----:B------:R-:W-:-:S07]  /*9a20*/  PRMT R8, R0, 0x7610, R8 ;  /* 0x0000761000087816 */ /* 0x000fce0000000008 */
.L_x_26946:
[----:B------:R-:W-:Y:S05]  /*9a30*/  BSYNC B0 ;  /* 0x0000000000007941 */ /* 0x000fea0003800000 */
.L_x_26945:
[----:B------:R0:W-:Y:S01]  /*9a40*/  STG.E.U8 desc[UR36][R16.64], R8 ;  /* 0x0000000810007986 */ /* 0x0001e2000c101124 */
[----:B------:R-:W-:Y:S05]  /*9a50*/  BRA `(.L_x_26922) ;  /* 0x0000000000b87947 */ /* 0x000fea0003800000 */
.L_x_26939:
        /* <DEDUP_REMOVED lines=22> */
.L_x_26921:
        /* <DEDUP_REMOVED lines=16> */
.L_x_26950:
[----:B------:R-:W-:Y:S05]  /*9cc0*/  BRA `(.L_x_26922) ;  /* 0x00000000001c7947 */ /* 0x000fea0003800000 */
.L_x_26949:
[----:B------:R-:W-:-:S06]  /*9cd0*/  IMAD.U32 R2, R5, 0x10000, RZ ;  /* 0x0001000005027824 */ /* 0x000fcc00078e00ff */
[----:B------:R-:W0:Y:S02]  /*9ce0*/  F2I.U64.TRUNC R2, R2 ;  /* 0x0000000200027311 */ /* 0x000e24000020d800 */
[----:B0-----:R1:W-:Y:S01]  /*9cf0*/  STG.E.64 desc[UR36][R16.64], R2 ;  /* 0x0000000210007986 */ /* 0x0013e2000c101b24 */
[----:B------:R-:W-:Y:S05]  /*9d00*/  BRA `(.L_x_26922) ;  /* 0x00000000000c7947 */ /* 0x000fea0003800000 */
.L_x_26948:
[----:B------:R-:W-:-:S06]  /*9d10*/  IMAD.U32 R5, R5, 0x10000, RZ ;  /* 0x0001000005057824 */ /* 0x000fcc00078e00ff */
[----:B------:R-:W0:Y:S02]  /*9d20*/  F2I.FTZ.U32.TRUNC.NTZ R5, R5 ;  /* 0x0000000500057305 */ /* 0x000e24000021f000 */
[----:B0-----:R2:W-:Y:S02]  /*9d30*/  STG.E desc[UR36][R16.64], R5 ;  /* 0x0000000510007986 */ /* 0x0015e4000c101924 */
.L_x_26922:
[----:B------:R-:W-:-:S07]  /*9d40*/  VIADD R19, R19, 0x80 ;  /* 0x0000008013137836 */ /* 0x000fce0000000000 */
.L_x_26879:
[----:B------:R-:W-:Y:S05]  /*9d50*/  BSYNC B6 ;  /* 0x0000000000067941 */ /* 0x000fea0003800000 */
.L_x_26878:
        /* <DEDUP_REMOVED lines=306> */
.L_x_26951:
        /* <DEDUP_REMOVED lines=23> */
.L_x_26955:
[----:B------:R-:W2:Y:S02]  /*b1f0*/  LDG.E.U8 R2, desc[UR36][R2.64] ;  /* 0x0000002402027981 */ /* 0x000ea4000c1e1100 */
[----:B--2---:R-:W-:-:S04]  /*b200*/  I2FP.F32.U32 R0, R2 ;  /* 0x0000000200007245 */ /* 0x004fc80000201000 */
[----:B------:R-:W-:-:S04]  /*b210*/  F2FP.BF16.F32.PACK_AB R0, RZ, R0 ;  /* 0x00000000ff00723e */ /* 0x000fc800000010ff */
[----:B------:R-:W-:Y:S01]  /*b220*/  PRMT R5, R0, 0x7610, R5 ;  /* 0x0000761000057816 */ /* 0x000fe20000000005 */
[----:B------:R-:W-:Y:S06]  /*b230*/  BRA `(.L_x_26957) ;  /* 0x0000000c00c47947 */ /* 0x000fec0003800000 */
.L_x_26954:
        /* <DEDUP_REMOVED lines=11> */
.L_x_26959:
[----:B------:R-:W2:Y:S02]  /*b2f0*/  LDG.E R2, desc[UR36][R2.64] ;  /* 0x0000002402027981 */ /* 0x000ea4000c1e1900 */
[----:B--2---:R-:W-:-:S04]  /*b300*/  I2FP.F32.S32 R0, R2 ;  /* 0x0000000200007245 */ /* 0x004fc80000201400 */
[----:B------:R-:W-:-:S04]  /*b310*/  F2FP.BF16.F32.PACK_AB R0, RZ, R0 ;  /* 0x00000000ff00723e */ /* 0x000fc800000010ff */
[----:B------:R-:W-:Y:S01]  /*b320*/  PRMT R5, R0, 0x7610, R5 ;  /* 0x0000761000057816 */ /* 0x000fe20000000005 */
[----:B------:R-:W-:Y:S06]  /*b330*/  BRA `(.L_x_26957) ;  /* 0x0000000c00847947 */ /* 0x000fec0003800000 */
.L_x_26958:
[----:B------:R-:W2:Y:S02]  /*b340*/  LDG.E.U16 R2, desc[UR36][R2.64] ;  /* 0x0000002402027981 */ /* 0x000ea4000c1e1500 */
[----:B--2---:R-:W0:Y:S02]  /*b350*/  I2F.S16 R0, R2 ;  /* 0x0000000200007306 */ /* 0x004e240000101400 */
[----:B0-----:R-:W-:-:S04]  /*b360*/  F2FP.BF16.F32.PACK_AB R0, RZ, R0 ;  /* 0x00000000ff00723e */ /* 0x001fc800000010ff */
[----:B------:R-:W-:Y:S01]  /*b370*/  PRMT R5, R0, 0x7610, R5 ;  /* 0x0000761000057816 */ /* 0x000fe20000000005 */
[----:B------:R-:W-:Y:S06]  /*b380*/  BRA `(.L_x_26957) ;  /* 0x0000000c00707947 */ /* 0x000fec0003800000 */
.L_x_26953:
        /* <DEDUP_REMOVED lines=9> */
.L_x_26961:
[----:B------:R-:W2:Y:S02]  /*b420*/  LDG.E.U16 R0, desc[UR36][R2.64] ;  /* 0x0000002402007981 */ /* 0x000ea4000c1e1500 */
[----:B--2---:R-:W-:-:S05]  /*b430*/  HADD2.F32 R0, -RZ, R0.H0_H0 ;  /* 0x20000000ff007230 */ /* 0x004fca0000004100 */
[----:B------:R-:W-:-:S04]  /*b440*/  F2FP.BF16.F32.PACK_AB R0, RZ, R0 ;  /* 0x00000000ff00723e */ /* 0x000fc800000010ff */
[----:B------:R-:W-:Y:S01]  /*b450*/  PRMT R5, R0, 0x7610, R5 ;  /* 0x0000761000057816 */ /* 0x000fe20000000005 */
[----:B------:R-:W-:Y:S06]  /*b460*/  BRA `(.L_x_26957) ;  /* 0x0000000c00387947 */ /* 0x000fec0003800000 */
.L_x_26960:
        /* <DEDUP_REMOVED lines=9> */
.L_x_26963:
[----:B------:R-:W2:Y:S02]  /*b500*/  LDG.E.U16 R2, desc[UR36][R2.64] ;  /* 0x0000002402027981 */ /* 0x000ea4000c1e1500 */
[----:B--2---:R-:W-:-:S05]  /*b510*/  HADD2.F32 R0, -RZ, R2.H0_H0 ;  /* 0x20000002ff007230 */ /* 0x004fca0000004100 */
[----:B------:R-:W-:-:S04]  /*b520*/  F2FP.BF16.F32.PACK_AB R0, RZ, R0 ;  /* 0x00000000ff00723e */ /* 0x000fc800000010ff */
[----:B------:R-:W-:Y:S01]  /*b530*/  PRMT R5, R0, 0x7610, R5 ;  /* 0x0000761000057816 */ /* 0x000fe20000000005 */
[----:B------:R-:W-:Y:S06]  /*b540*/  BRA `(.L_x_26957) ;  /* 0x0000000c00007947 */ /* 0x000fec0003800000 */
.L_x_26962:
        /* <DEDUP_REMOVED lines=9> */
.L_x_26952:
        /* <DEDUP_REMOVED lines=14> */
.L_x_26966:
        /* <DEDUP_REMOVED lines=9> */
.L_x_26965:
        /* <DEDUP_REMOVED lines=27> */
.L_x_26968:
        /* <DEDUP_REMOVED lines=15> */
.L_x_26967:
[----:B------:R0:W5:Y:S01]  /*b9f0*/  LDG.E.U16 R5, desc[UR36][R2.64] ;  /* 0x0000002402057981 */ /* 0x000162000c1e1500 */
[----:B------:R-:W-:Y:S05]  /*ba00*/  BRA `(.L_x_26957) ;  /* 0x0000000400d07947 */ /* 0x000fea0003800000 */
.L_x_26964:
        /* <DEDUP_REMOVED lines=13> */
.L_x_26971:
        /* <DEDUP_REMOVED lines=21> */
.L_x_26975:
[----:B------:R-:W-:Y:S05]  /*bc30*/  BSYNC B1 ;  /* 0x0000000000017941 */ /* 0x000fea0003800000 */
.L_x_26974:
[----:B------:R-:W-:Y:S01]  /*bc40*/  LEA R3, R0, 0x3b800000, 0x17 ;  /* 0x3b80000000037811 */ /* 0x000fe200078eb8ff */
[----:B------:R-:W-:-:S05]  /*bc50*/  IMAD.SHL.U32 R0, R2, 0x100000, RZ ;  /* 0x0010000002007824 */ /* 0x000fca00078e00ff */
[----:B------:R-:W-:-:S07]  /*bc60*/  LOP3.LUT R0, R3, R0, R4, 0xfe, !PT ;  /* 0x0000000003007212 */ /* 0x000fce00078efe04 */
.L_x_26973:
[----:B------:R-:W-:Y:S05]  /*bc70*/  BSYNC B0 ;  /* 0x0000000000007941 */ /* 0x000fea0003800000 */
.L_x_26972:
[----:B------:R-:W-:-:S04]  /*bc80*/  F2FP.BF16.F32.PACK_AB R0, RZ, R0 ;  /* 0x00000000ff00723e */ /* 0x000fc800000010ff */
[----:B------:R-:W-:Y:S01]  /*bc90*/  PRMT R5, R0, 0x7610, R5 ;  /* 0x0000761000057816 */ /* 0x000fe20000000005 */
[----:B------:R-:W-:Y:S06]  /*bca0*/  BRA `(.L_x_26957) ;  /* 0x0000000400287947 */ /* 0x000fec0003800000 */
.L_x_26970:
        /* <DEDUP_REMOVED lines=21> */
.L_x_26979:
[----:B------:R-:W-:Y:S05]  /*be00*/  BSYNC B1 ;  /* 0x0000000000017941 */ /* 0x000fea0003800000 */
.L_x_26978:
[----:B------:R-:W-:Y:S01]  /*be10*/  LEA R3, R0, 0x37800000, 0x17 ;  /* 0x3780000000037811 */ /* 0x000fe200078eb8ff */
[----:B------:R-:W-:-:S05]  /*be20*/  IMAD.SHL.U32 R0, R2, 0x200000, RZ ;  /* 0x0020000002007824 */ /* 0x000fca00078e00ff */
[----:B------:R-:W-:-:S07]  /*be30*/  LOP3.LUT R0, R3, R0, R4, 0xfe, !PT ;  /* 0x0000000003007212 */ /* 0x000fce00078efe04 */
.L_x_26977:
[----:B------:R-:W-:Y:S05]  /*be40*/  BSYNC B0 ;  /* 0x0000000000007941 */ /* 0x000fea0003800000 */
.L_x_26976:
[----:B------:R-:W-:-:S04]  /*be50*/  F2FP.BF16.F32.PACK_AB R0, RZ, R0 ;  /* 0x00000000ff00723e */ /* 0x000fc800000010ff */
[----:B------:R-:W-:Y:S01]  /*be60*/  PRMT R5, R0, 0x7610, R5 ;  /* 0x0000761000057816 */ /* 0x000fe20000000005 */
[----:B------:R-:W-:Y:S06]  /*be70*/  BRA `(.L_x_26957) ;  /* 0x0000000000b47947 */ /* 0x000fec0003800000 */
.L_x_26969:
        /* <DEDUP_REMOVED lines=14> */
.L_x_26983:
[----:B------:R-:W-:Y:S05]  /*bf60*/  BSYNC B0 ;  /* 0x0000000000007941 */ /* 0x000fea0003800000 */
.L_x_26982:
[----:B------:R-:W-:-:S04]  /*bf70*/  F2FP.BF16.F32.PACK_AB R0, RZ, R0 ;  /* 0x00000000ff00723e */ /* 0x000fc800000010ff */
[----:B------:R-:W-:Y:S01]  /*bf80*/  PRMT R5, R0, 0x7610, R5 ;  /* 0x0000761000057816 */ /* 0x000fe20000000005 */
[----:B------:R-:W-:Y:S06]  /*bf90*/  BRA `(.L_x_26957) ;  /* 0x00000000006c7947 */ /* 0x000fec0003800000 */
.L_x_26956:
        /* <DEDUP_REMOVED lines=16> */
.L_x_26984:
[----:B------:R-:W-:Y:S01]  /*c0a0*/  PRMT R5, RZ, 0x7610, R5 ;  /* 0x00007610ff057816 */ /* 0x000fe20000000005 */
[----:B------:R-:W-:Y:S06]  /*c0b0*/  BRA `(.L_x_26957) ;  /* 0x0000000000247947 */ /* 0x000fec0003800000 */
.L_x_26981:
[----:B------:R-:W2:Y:S02]  /*c0c0*/  LDG.E.64 R2, desc[UR36][R2.64] ;  /* 0x0000002402027981 */ /* 0x000ea4000c1e1b00 */
[----:B--2---:R-:W0:Y:S02]  /*c0d0*/  I2F.U64 R0, R2 ;  /* 0x0000000200007312 */ /* 0x004e240000301000 */
[----:B0-----:R-:W-:-:S04]  /*c0e0*/  F2FP.BF16.F32.PACK_AB R0, RZ, R0 ;  /* 0x00000000ff00723e */ /* 0x001fc800000010ff */
[----:B------:R-:W-:Y:S01]  /*c0f0*/  PRMT R5, R0, 0x7610, R5 ;  /* 0x0000761000057816 */ /* 0x000fe20000000005 */
[----:B------:R-:W-:Y:S06]  /*c100*/  BRA `(.L_x_26957) ;  /* 0x0000000000107947 */ /* 0x000fec0003800000 */
.L_x_26980:
[----:B------:R-:W2:Y:S02]  /*c110*/  LDG.E R2, desc[UR36][R2.64] ;  /* 0x0000002402027981 */ /* 0x000ea4000c1e1900 */
[----:B--2---:R-:W-:-:S04]  /*c120*/  I2FP.F32.U32 R0, R2 ;  /* 0x0000000200007245 */ /* 0x004fc80000201000 */
[----:B------:R-:W-:-:S04]  /*c130*/  F2FP.BF16.F32.PACK_AB R0, RZ, R0 ;  /* 0x00000000ff00723e */ /* 0x000fc800000010ff */
[----:B------:R-:W-:-:S07]  /*c140*/  PRMT R5, R0, 0x7610, R5 ;  /* 0x0000761000057816 */ /* 0x000fce0000000005 */
.L_x_26957:
        /* <DEDUP_REMOVED lines=12> */
.L_x_26986:
[----:B-----5:R-:W-:-:S07]  /*c210*/  IMAD.MOV.U32 R5, RZ, RZ, R0 ;  /* 0x000000ffff057224 */ /* 0x020fce00078e0000 */
.L_x_26987:
[----:B------:R-:W-:Y:S05]  /*c220*/  BSYNC B0 ;  /* 0x0000000000007941 */ /* 0x000fea0003800000 */
.L_x_26985:
        /* <DEDUP_REMOVED lines=16> */
.L_x_26991:
[----:B------:R-:W-:-:S06]  /*c330*/  IMAD.U32 R3, R5, 0x10000, RZ ;  /* 0x0001000005037824 */ /* 0x000fcc00078e00ff */
[----:B------:R-:W0:Y:S02]  /*c340*/  F2I.S64.TRUNC R2, R3 ;  /* 0x0000000300027311 */ /* 0x000e24000020d900 */
[----:B0-----:R-:W-:Y:S01]  /*c350*/  STG.E.U8 desc[UR36][R16.64], R2 ;  /* 0x0000000210007986 */ /* 0x001fe2000c101124 */
[----:B------:R-:W-:Y:S05]  /*c360*/  EXIT ;  /* 0x000000000000794d */ /* 0x000fea0003800000 */
.L_x_26990:
        /* <DEDUP_REMOVED lines=10> */
.L_x_26994:
[----:B------:R-:W-:-:S06]  /*c410*/  IMAD.U32 R5, R5, 0x10000, RZ ;  /* 0x0001000005057824 */ /* 0x000fcc00078e00ff */
[----:B------:R-:W0:Y:S02]  /*c420*/  F2I.FTZ.TRUNC.NTZ R5, R5 ;  /* 0x0000000500057305 */ /* 0x000e24000021f100 */
[----:B0-----:R-:W-:Y:S01]  /*c430*/  STG.E desc[UR36][R16.64], R5 ;  /* 0x0000000510007986 */ /* 0x001fe2000c101924 */
[----:B------:R-:W-:Y:S05]  /*c440*/  EXIT ;  /* 0x000000000000794d */ /* 0x000fea0003800000 */
.L_x_26993:
[----:B------:R-:W-:-:S06]  /*c450*/  IMAD.U32 R5, R5, 0x10000, RZ ;  /* 0x0001000005057824 */ /* 0x000fcc00078e00ff */
[----:B------:R-:W0:Y:S02]  /*c460*/  F2I.FTZ.TRUNC.NTZ R5, R5 ;  /* 0x0000000500057305 */ /* 0x000e24000021f100 */
[----:B0-----:R-:W-:Y:S01]  /*c470*/  STG.E.U16 desc[UR36][R16.64], R5 ;  /* 0x0000000510007986 */ /* 0x001fe2000c101524 */
[----:B------:R-:W-:Y:S05]  /*c480*/  EXIT ;  /* 0x000000000000794d */ /* 0x000fea0003800000 */
.L_x_26989:
        /* <DEDUP_REMOVED lines=9> */
.L_x_26996:
[----:B------:R-:W-:-:S05]  /*c520*/  IMAD.U32 R0, R5, 0x10000, RZ ;  /* 0x0001000005007824 */ /* 0x000fca00078e00ff */
[----:B------:R-:W-:-:S05]  /*c530*/  F2FP.F16.F32.PACK_AB R0, RZ, R0 ;  /* 0x00000000ff00723e */ /* 0x000fca00000000ff */
[----:B------:R-:W-:Y:S01]  /*c540*/  STG.E.U16 desc[UR36][R16.64], R0 ;  /* 0x0000000010007986 */ /* 0x000fe2000c101524 */
[----:B------:R-:W-:Y:S05]  /*c550*/  EXIT ;  /* 0x000000000000794d */ /* 0x000fea0003800000 */
.L_x_26995:
        /* <DEDUP_REMOVED lines=10> */
.L_x_26998:
[----:B------:R-:W-:-:S05]  /*c600*/  IMAD.U32 R5, R5, 0x10000, RZ ;  /* 0x0001000005057824 */ /* 0x000fca00078e00ff */
[----:B------:R-:W-:-:S04]  /*c610*/  F2FP.F16.F32.PACK_AB R3, RZ, R5 ;  /* 0x00000005ff03723e */ /* 0x000fc800000000ff */
[----:B------:R-:W-:-:S05]  /*c620*/  PRMT R3, R3, 0x5410, RZ ;  /* 0x0000541003037816 */ /* 0x000fca00000000ff */
[----:B------:R-:W-:Y:S01]  /*c630*/  STG.E desc[UR36][R16.64], R3 ;  /* 0x0000000310007986 */ /* 0x000fe2000c101924 */
[----:B------:R-:W-:Y:S05]  /*c640*/  EXIT ;  /* 0x000000000000794d */ /* 0x000fea0003800000 */
.L_x_26997:
[----:B------:R-:W-:-:S04]  /*c650*/  IMAD.U32 R2, R5, 0x10000, RZ ;  /* 0x0001000005027824 */ /* 0x000fc800078e00ff */
[----:B------:R-:W-:-:S06]  /*c660*/  FMUL.FTZ R2, R2, 1 ;  /* 0x3f80000002027820 */ /* 0x000fcc0000410000 */
[----:B------:R-:W0:Y:S02]  /*c670*/  F2F.F64.F32 R2, R2 ;  /* 0x0000000200027310 */ /* 0x000e240000201800 */
[----:B0-----:R-:W-:Y:S01]  /*c680*/  STG.E.64 desc[UR36][R16.64], R2 ;  /* 0x0000000210007986 */ /* 0x001fe2000c101b24 */
[----:B------:R-:W-:Y:S05]  /*c690*/  EXIT ;  /* 0x000000000000794d */ /* 0x000fea0003800000 */
.L_x_26988:
        /* <DEDUP_REMOVED lines=13> */
.L_x_27001:
[----:B------:R-:W-:Y:S01]  /*c770*/  IMAD.U32 R5, R5, 0x10000, RZ ;  /* 0x0001000005057824 */ /* 0x000fe200078e00ff */
[----:B------:R-:W-:-:S03]  /*c780*/  CS2R R6, SRZ ;  /* 0x0000000000067805 */ /* 0x000fc6000001ff00 */
[----:B------:R-:W-:-:S06]  /*c790*/  FMUL.FTZ R5, R5, 1 ;  /* 0x3f80000005057820 */ /* 0x000fcc0000410000 */
[----:B------:R-:W0:Y:S02]  /*c7a0*/  F2F.F64.F32 R4, R5 ;  /* 0x0000000500047310 */ /* 0x000e240000201800 */
[----:B0-----:R-:W-:Y:S01]  /*c7b0*/  STG.E.128 desc[UR36][R16.64], R4 ;  /* 0x0000000410007986 */ /* 0x001fe2000c101d24 */
[----:B------:R-:W-:Y:S05]  /*c7c0*/  EXIT ;  /* 0x000000000000794d */ /* 0x000fea0003800000 */
.L_x_27000:
        /* <DEDUP_REMOVED lines=21> */
.L_x_27005:
[----:B------:R-:W-:Y:S05]  /*c920*/  BSYNC B0 ;  /* 0x0000000000007941 */ /* 0x000fea0003800000 */
.L_x_27004:
[----:B------:R-:W-:-:S05]  /*c930*/  LOP3.LUT R3, R0, R3, RZ, 0xfc, !PT ;  /* 0x0000000300037212 */ /* 0x000fca00078efcff */
[----:B------:R-:W-:Y:S01]  /*c940*/  STG.E.U8 desc[UR36][R16.64], R3 ;  /* 0x0000000310007986 */ /* 0x000fe2000c101124 */
[----:B------:R-:W-:Y:S05]  /*c950*/  EXIT ;  /* 0x000000000000794d */ /* 0x000fea0003800000 */
.L_x_27003:
        /* <DEDUP_REMOVED lines=13> */
.L_x_27007:
[----:B------:R-:W-:Y:S01]  /*ca30*/  IMAD.MOV.U32 R0, RZ, RZ, 0x7f ;  /* 0x0000007fff007424 */ /* 0x000fe200078e00ff */
[----:B------:R-:W-:-:S04]  /*ca40*/  ISETP.GT.U32.AND P0, PT, R2, 0x7f800000, PT ;  /* 0x7f8000000200780c */ /* 0x000fc80003f04070 */
[----:B------:R-:W-:-:S09]  /*ca50*/  SEL R0, R0, 0x7c, P0 ;  /* 0x0000007c00007807 */ /* 0x000fd20000000000 */
.L_x_27008:
[----:B------:R-:W-:Y:S05]  /*ca60*/  BSYNC B0 ;  /* 0x0000000000007941 */ /* 0x000fea0003800000 */
.L_x_27006:
[----:B------:R-:W-:-:S04]  /*ca70*/  LOP3.LUT R2, R5, 0x80000000, RZ, 0xc0, !PT ;  /* 0x8000000005027812 */ /* 0x000fc800078ec0ff */
[----:B------:R-:W-:-:S04]  /*ca80*/  SHF.R.U32.HI R3, RZ, 0x18, R2 ;  /* 0x00000018ff037819 */ /* 0x000fc80000011602 */
[----:B------:R-:W-:-:S05]  /*ca90*/  LOP3.LUT R3, R0, R3, RZ, 0xfc, !PT ;  /* 0x0000000300037212 */ /* 0x000fca00078efcff */
[----:B------:R-:W-:Y:S01]  /*caa0*/  STG.E.U8 desc[UR36][R16.64], R3 ;  /* 0x0000000310007986 */ /* 0x000fe2000c101124 */
[----:B------:R-:W-:Y:S05]  /*cab0*/  EXIT ;  /* 0x000000000000794d */ /* 0x000fea0003800000 */
.L_x_27002:
[----:B------:R-:W-:Y:S01]  /*cac0*/  STG.E.U16 desc[UR36][R16.64], R5 ;  /* 0x0000000510007986 */ /* 0x000fe2000c101524 */
[----:B------:R-:W-:Y:S05]  /*cad0*/  EXIT ;  /* 0x000000000000794d */ /* 0x000fea0003800000 */
.L_x_26999:
        /* <DEDUP_REMOVED lines=12> */
.L_x_27011:
        /* <DEDUP_REMOVED lines=17> */
.L_x_27014:
[----:B------:R-:W-:-:S04]  /*ccb0*/  LOP3.LUT R2, R5, 0x80000000, RZ, 0xc0, !PT ;  /* 0x8000000005027812 */ /* 0x000fc800078ec0ff */
[----:B------:R-:W-:-:S04]  /*ccc0*/  SHF.R.U32.HI R3, RZ, 0x18, R2 ;  /* 0x00000018ff037819 */ /* 0x000fc80000011602 */
[----:B------:R-:W-:-:S04]  /*ccd0*/  LOP3.LUT R0, R0, R3, RZ, 0xfc, !PT ;  /* 0x0000000300007212 */ /* 0x000fc800078efcff */
[----:B------:R-:W-:-:S07]  /*cce0*/  PRMT R8, R0, 0x7610, R8 ;  /* 0x0000761000087816 */ /* 0x000fce0000000008 */
.L_x_27013:
[----:B------:R-:W-:Y:S05]  /*ccf0*/  BSYNC B0 ;  /* 0x0000000000007941 */ /* 0x000fea0003800000 */
.L_x_27012:
[----:B------:R-:W-:Y:S01]  /*cd00*/  STG.E.U8 desc[UR36][R16.64], R8 ;  /* 0x0000000810007986 */ /* 0x000fe2000c101124 */
[----:B------:R-:W-:Y:S05]  /*cd10*/  EXIT ;  /* 0x000000000000794d */ /* 0x000fea0003800000 */
.L_x_27010:
        /* <DEDUP_REMOVED lines=17> */
.L_x_27017:
[----:B------:R-:W-:-:S04]  /*ce30*/  LOP3.LUT R2, R5, 0x80000000, RZ, 0xc0, !PT ;  /* 0x8000000005027812 */ /* 0x000fc800078ec0ff */
[----:B------:R-:W-:-:S04]  /*ce40*/  SHF.R.U32.HI R3, RZ, 0x18, R2 ;  /* 0x00000018ff037819 */ /* 0x000fc80000011602 */
[----:B------:R-:W-:-:S04]  /*ce50*/  LOP3.LUT R0, R0, R3, RZ, 0xfc, !PT ;  /* 0x0000000300007212 */ /* 0x000fc800078efcff */
[----:B------:R-:W-:-:S07]  /*ce60*/  PRMT R8, R0, 0x7610, R8 ;  /* 0x0000761000087816 */ /* 0x000fce0000000008 */
.L_x_27016:
[----:B------:R-:W-:Y:S05]  /*ce70*/  BSYNC B0 ;  /* 0x0000000000007941 */ /* 0x000fea0003800000 */
.L_x_27015:
[----:B------:R-:W-:Y:S01]  /*ce80*/  STG.E.U8 desc[UR36][R16.64], R8 ;  /* 0x0000000810007986 */ /* 0x000fe2000c101124 */
[----:B------:R-:W-:Y:S05]  /*ce90*/  EXIT ;  /* 0x000000000000794d */ /* 0x000fea0003800000 */
.L_x_27009:
        /* <DEDUP_REMOVED lines=22> */
.L_x_26992:
        /* <DEDUP_REMOVED lines=16> */
.L_x_27020:
[----:B------:R-:W-:Y:S05]  /*d100*/  EXIT ;  /* 0x000000000000794d */ /* 0x000fea0003800000 */
.L_x_27019:
[----:B------:R-:W-:-:S06]  /*d110*/  IMAD.U32 R2, R5, 0x10000, RZ ;  /* 0x0001000005027824 */ /* 0x000fcc00078e00ff */
[----:B------:R-:W0:Y:S02]  /*d120*/  F2I.U64.TRUNC R2, R2 ;  /* 0x0000000200027311 */ /* 0x000e24000020d800 */
[----:B0-----:R-:W-:Y:S01]  /*d130*/  STG.E.64 desc[UR36][R16.64], R2 ;  /* 0x0000000210007986 */ /* 0x001fe2000c101b24 */
[----:B------:R-:W-:Y:S05]  /*d140*/  EXIT ;  /* 0x000000000000794d */ /* 0x000fea0003800000 */
.L_x_27018:
[----:B------:R-:W-:-:S06]  /*d150*/  IMAD.U32 R5, R5, 0x10000, RZ ;  /* 0x0001000005057824 */ /* 0x000fcc00078e00ff */
[----:B------:R-:W0:Y:S02]  /*d160*/  F2I.FTZ.U32.TRUNC.NTZ R5, R5 ;  /* 0x0000000500057305 */ /* 0x000e24000021f000 */
[----:B0-----:R-:W-:Y:S01]  /*d170*/  STG.E desc[UR36][R16.64], R5 ;  /* 0x0000000510007986 */ /* 0x001fe2000c101924 */
[----:B------:R-:W-:Y:S05]  /*d180*/  EXIT ;  /* 0x000000000000794d */ /* 0x000fea0003800000 */
.L_x_27021:
        /* <DEDUP_REMOVED lines=15> */
.L_x_42355:


//--------------------- .text._ZN2at6native27unrolled_elementwise_kernelINS0_13AUnaryFunctorIN3c108BFloat16ES4_S4_ZZZNS0_19maximum_kernel_cudaERNS_18TensorIteratorBaseEENKUlvE0_clEvENKUlvE2_clEvEUlS4_S4_E_EESt5arrayIPcLm2EELi4E23TrivialOffsetCalculatorILi1EjESF_NS0_6memory12LoadWithCastILi1EEENSG_13StoreWithCastILi1EEEEEviT_T0_T2_T3_T4_T5_ --------------------------
	.section	.text._ZN2at6native27unrolled_elementwise_kernelINS0_13AUnaryFunctorIN3c108BFloat16ES4_S4_ZZZNS0_19maximum_kernel_cudaERNS_18TensorIteratorBaseEENKUlvE0_clEvENKUlvE2_clEvEUlS4_S4_E_EESt5arrayIPcLm2EELi4E23TrivialOffsetCalculatorILi1EjESF_NS0_6memory12LoadWithCastILi1EEENSG_13StoreWithCastILi1EEEEEviT_T0_T2_T3_T4_T5_,"ax",@progbits
	.align	128
        .global         _ZN2at6native27unrolled_elementwise_kernelINS0_13AUnaryFunctorIN3c108BFloat16ES4_S4_ZZZNS0_19maximum_kernel_cudaERNS_18TensorIteratorBaseEENKUlvE0_clEvENKUlvE2_clEvEUlS4_S4_E_EESt5arrayIPcLm2EELi4E23TrivialOffsetCalculatorILi1EjESF_NS0_6memory12LoadWithCastILi1EEENSG_13StoreWithCastILi1EEEEEviT_T0_T2_T3_T4_T5_
        .type           _ZN2at6native27unrolled_elementwise_kernelINS0_13AUnaryFunctorIN3c108BFloat16ES4_S4_ZZZNS0_19maximum_kernel_cudaERNS_18TensorIteratorBaseEENKUlvE0_clEvENKUlvE2_clEvEUlS4_S4_E_EESt5arrayIPcLm2EELi4E23TrivialOffsetCalculatorILi1EjESF_NS0_6memory12LoadWithCastILi1EEENSG_13StoreWithCastILi1EEEEEviT_T0_T2_T3_T4_T5_,@function
        .size           _ZN2at6native27unrolled_elementwise_kernelINS0_13AUnaryFunctorIN3c108BFloat16ES4_S4_ZZZNS0_19maximum_kernel_cudaERNS_18TensorIteratorBaseEENKUlvE0_clEvENKUlvE2_clEvEUlS4_S4_E_EESt5arrayIPcLm2EELi4E23TrivialOffsetCalculatorILi1EjESF_NS0_6memory12LoadWithCastILi1EEENSG_13StoreWithCastILi1EEEEEviT_T0_T2_T3_T4_T5_,(.L_x_42356 - _ZN2at6native27unrolled_elementwise_kernelINS0_13AUnaryFunctorIN3c108BFloat16ES4_S4_ZZZNS0_19maximum_kernel_cudaERNS_18TensorIteratorBaseEENKUlvE0_clEvENKUlvE2_clEvEUlS4_S4_E_EESt5arrayIPcLm2EELi4E23TrivialOffsetCalculatorILi1EjESF_NS0_6memory12LoadWithCastILi1EEENSG_13StoreWithCastILi1EEEEEviT_T0_T2_T3_T4_T5_)
        .other          _ZN2at6native27unrolled_elementwise_kernelINS0_13AUnaryFunctorIN3c108BFloat16ES4_S4_ZZZNS0_19maximum_kernel_cudaERNS_18TensorIteratorBaseEENKUlvE0_clEvENKUlvE2_clEvEUlS4_S4_E_EESt5arrayIPcLm2EELi4E23TrivialOffsetCalculatorILi1EjESF_NS0_6memory12LoadWithCastILi1EEENSG_13StoreWithCastILi1EEEEEviT_T0_T2_T3_T4_T5_,@"STO_CUDA_ENTRY STV_DEFAULT"
_ZN2at6native27unrolled_elementwise_kernelINS0_13AUnaryFunctorIN3c108BFloat16ES4_S4_ZZZNS0_19maximum_kernel_cudaERNS_18TensorIteratorBaseEENKUlvE0_clEvENKUlvE2_clEvEUlS4_S4_E_EESt5arrayIPcLm2EELi4E23TrivialOffsetCalculatorILi1EjESF_NS0_6memory12LoadWithCastILi1EEENSG_13StoreWithCastILi1EEEEEviT_T0_T2_T3_T4_T5_:
.text._ZN2at6native27unrolled_elementwise_kernelINS0_13AUnaryFunctorIN3c108BFloat16ES4_S4_ZZZNS0_19maximum_kernel_cudaERNS_18TensorIteratorBaseEENKUlvE0_clEvENKUlvE2_clEvEUlS4_S4_E_EESt5arrayIPcLm2EELi4E23TrivialOffsetCalculatorILi1EjESF_NS0_6memory12LoadWithCastILi1EEENSG_13StoreWithCastILi1EEEEEviT_T0_T2_T3_T4_T5_:
        /* <DEDUP_REMOVED lines=36> */
.L_x_27027:
[----:B------:R-:W2:Y:S02]  /*0240*/  LDG.E.U8 R4, desc[UR36][R4.64] ;  /* 0x0000002404047981 */ /* 0x000ea4000c1e1100 */
[----:B--2---:R-:W-:-:S04]  /*0250*/  I2FP.F32.U32 R0, R4 ;  /* 0x0000000400007245 */ /* 0x004fc80000201000 */
[----:B------:R-:W-:-:S04]  /*0260*/  F2FP.BF16.F32.PACK_AB R0, RZ, R0 ;  /* 0x00000000ff00723e */ /* 0x000fc800000010ff */
[----:B------:R-:W-:Y:S01]  /*0270*/  PRMT R22, R0, 0x7610, R22 ;  /* 0x0000761000167816 */ /* 0x000fe20000000016 */
[----:B------:R-:W-:Y:S06]  /*0280*/  BRA `(.L_x_27029) ;  /* 0x0000000c00cc7947 */ /* 0x000fec0003800000 */
.L_x_27026:
        /* <DEDUP_REMOVED lines=11> */
.L_x_27031:
[----:B------:R-:W2:Y:S02]  /*0340*/  LDG.E R4, desc[UR36][R4.64] ;  /* 0x0000002404047981 */ /* 0x000ea4000c1e1900 */
[----:B--2---:R-:W-:-:S04]  /*0350*/  I2FP.F32.S32 R0, R4 ;  /* 0x0000000400007245 */ /* 0x004fc80000201400 */
[----:B------:R-:W-:-:S04]  /*0360*/  F2FP.BF16.F32.PACK_AB R0, RZ, R0 ;  /* 0x00000000ff00723e */ /* 0x000fc800000010ff */
[----:B------:R-:W-:Y:S01]  /*0370*/  PRMT R22, R0, 0x7610, R22 ;  /* 0x0000761000167816 */ /* 0x000fe20000000016 */
[----:B------:R-:W-:Y:S06]  /*0380*/  BRA `(.L_x_27029) ;  /* 0x0000000c008c7947 */ /* 0x000fec0003800000 */
.L_x_27030:
[----:B------:R-:W2:Y:S02]  /*0390*/  LDG.E.U16 R4, desc[UR36][R4.64] ;  /* 0x0000002404047981 */ /* 0x000ea4000c1e1500 */
[----:B--2---:R-:W0:Y:S02]  /*03a0*/  I2F.S16 R0, R4 ;  /* 0x0000000400007306 */ /* 0x004e240000101400 */
[----:B0-----:R-:W-:-:S04]  /*03b0*/  F2FP.BF16.F32.PACK_AB R0, RZ, R0 ;  /* 0x00000000ff00723e */ /* 0x001fc800000010ff */
[----:B------:R-:W-:Y:S01]  /*03c0*/  PRMT R22, R0, 0x7610, R22 ;  /* 0x0000761000167816 */ /* 0x000fe20000000016 */
[----:B------:R-:W-:Y:S06]  /*03d0*/  BRA `(.L_x_27029) ;  /* 0x0000000c00787947 */ /* 0x000fec0003800000 */
.L_x_27025:
        /* <DEDUP_REMOVED lines=9> */
.L_x_27033:
[----:B------:R-:W2:Y:S02]  /*0470*/  LDG.E.U16 R0, desc[UR36][R4.64] ;  /* 0x0000002404007981 */ /* 0x000ea4000c1e1500 */
[----:B--2---:R-:W-:-:S05]  /*0480*/  HADD2.F32 R0, -RZ, R0.H0_H0 ;  /* 0x20000000ff007230 */ /* 0x004fca0000004100 */
[----:B------:R-:W-:-:S04]  /*0490*/  F2FP.BF16.F32.PACK_AB R0, RZ, R0 ;  /* 0x00000000ff00723e */ /* 0x000fc800000010ff */
[----:B------:R-:W-:Y:S01]  /*04a0*/  PRMT R22, R0, 0x7610, R22 ;  /* 0x0000761000167816 */ /* 0x000fe20000000016 */
[----:B------:R-:W-:Y:S06]  /*04b0*/  BRA `(.L_x_27029) ;  /* 0x0000000c00407947 */ /* 0x000fec0003800000 */
.L_x_27032:
        /* <DEDUP_REMOVED lines=9> */
.L_x_27035:
[----:B------:R-:W2:Y:S02]  /*0550*/  LDG.E.U16 R4, desc[UR36][R4.64] ;  /* 0x0000002404047981 */ /* 0x000ea4000c1e1500 */
[----:B--2---:R-:W-:-:S05]  /*0560*/  HADD2.F32 R0, -RZ, R4.H0_H0 ;  /* 0x20000004ff007230 */ /* 0x004fca0000004100 */
[----:B------:R-:W-:-:S04]  /*0570*/  F2FP.BF16.F32.PACK_AB R0, RZ, R0 ;  /* 0x00000000ff00723e */ /* 0x000fc800000010ff */
[----:B------:R-:W-:Y:S01]  /*0580*/  PRMT R22, R0, 0x7610, R22 ;  /* 0x0000761000167816 */ /* 0x000fe20000000016 */
[----:B------:R-:W-:Y:S06]  /*0590*/  BRA `(.L_x_27029) ;  /* 0x0000000c00087947 */ /* 0x000fec0003800000 */
.L_x_27034:
        /* <DEDUP_REMOVED lines=9> */
.L_x_27024:
        /* <DEDUP_REMOVED lines=14> */
.L_x_27038:
        /* <DEDUP_REMOVED lines=9> */
.L_x_27037:
        /* <DEDUP_REMOVED lines=28> */
.L_x_27040:
        /* <DEDUP_REMOVED lines=16> */
.L_x_27039:
[----:B------:R0:W5:Y:S01]  /*0a60*/  LDG.E.U16 R22, desc[UR36][R4.64] ;  /* 0x0000002404167981 */ /* 0x000162000c1e1500 */
[----:B------:R-:W-:Y:S05]  /*0a70*/  BRA `(.L_x_27029) ;  /* 0x0000000400d07947 */ /* 0x000fea0003800000 */
.L_x_27036:
        /* <DEDUP_REMOVED lines=13> */
.L_x_27043:
        /* <DEDUP_REMOVED lines=21> */
.L_x_27047:
[----:B------:R-:W-:Y:S05]  /*0ca0*/  BSYNC B1 ;  /* 0x0000000000017941 */ /* 0x000fea0003800000 */
.L_x_27046:
[----:B------:R-:W-:Y:S01]  /*0cb0*/  LEA R5, R0, 0x3b800000, 0x17 ;  /* 0x3b80000000057811 */ /* 0x000fe200078eb8ff */
[----:B------:R-:W-:-:S05]  /*0cc0*/  IMAD.SHL.U32 R0, R3, 0x100000, RZ ;  /* 0x0010000003007824 */ /* 0x000fca00078e00ff */
[----:B------:R-:W-:-:S07]  /*0cd0*/  LOP3.LUT R0, R5, R0, R6, 0xfe, !PT ;  /* 0x0000000005007212 */ /* 0x000fce00078efe06 */
.L_x_27045:
[----:B------:R-:W-:Y:S05]  /*0ce0*/  BSYNC B0 ;  /* 0x0000000000007941 */ /* 0x000fea0003800000 */
.L_x_27044:
[----:B------:R-:W-:-:S04]  /*0cf0*/  F2FP.BF16.F32.PACK_AB R0, RZ, R0 ;  /* 0x00000000ff00723e */ /* 0x000fc800000010ff */
[----:B------:R-:W-:Y:S01]  /*0d00*/  PRMT R22, R0, 0x7610, R22 ;  /* 0x0000761000167816 */ /* 0x000fe20000000016 */
[----:B------:R-:W-:Y:S06]  /*0d10*/  BRA `(.L_x_27029) ;  /* 0x0000000400287947 */ /* 0x000fec0003800000 */
.L_x_27042:
        /* <DEDUP_REMOVED lines=21> */
.L_x_27051:
[----:B------:R-:W-:Y:S05]  /*0e70*/  BSYNC B1 ;  /* 0x0000000000017941 */ /* 0x000fea0003800000 */
.L_x_27050:
[----:B------:R-:W-:Y:S01]  /*0e80*/  LEA R5, R0, 0x37800000, 0x17 ;  /* 0x3780000000057811 */ /* 0x000fe200078eb8ff */
[----:B------:R-:W-:-:S05]  /*0e90*/  IMAD.SHL.U32 R0, R3, 0x200000, RZ ;  /* 0x0020000003007824 */ /* 0x000fca00078e00ff */
[----:B------:R-:W-:-:S07]  /*0ea0*/  LOP3.LUT R0, R5, R0, R6, 0xfe, !PT ;  /* 0x0000000005007212 */ /* 0x000fce00078efe06 */
.L_x_27049:
[----:B------:R-:W-:Y:S05]  /*0eb0*/  BSYNC B0 ;  /* 0x0000000000007941 */ /* 0x000fea0003800000 */
.L_x_27048:
[----:B------:R-:W-:-:S04]  /*0ec0*/  F2FP.BF16.F32.PACK_AB R0, RZ, R0 ;  /* 0x00000000ff00723e */ /* 0x000fc800000010ff */
[----:B------:R-:W-:Y:S01]  /*0ed0*/  PRMT R22, R0, 0x7610, R22 ;  /* 0x0000761000167816 */ /* 0x000fe20000000016 */
[----:B------:R-:W-:Y:S06]  /*0ee0*/  BRA `(.L_x_27029) ;  /* 0x0000000000b47947 */ /* 0x000fec0003800000 */
.L_x_27041:
        /* <DEDUP_REMOVED lines=14> */
.L_x_27055:
[----:B------:R-:W-:Y:S05]  /*0fd0*/  BSYNC B0 ;  /* 0x0000000000007941 */ /* 0x000fea0003800000 */
.L_x_27054:
[----:B------:R-:W-:-:S04]  /*0fe0*/  F2FP.BF16.F32.PACK_AB R0, RZ, R0 ;  /* 0x00000000ff00723e */ /* 0x000fc800000010ff */
[----:B------:R-:W-:Y:S01]  /*0ff0*/  PRMT R22, R0, 0x7610, R22 ;  /* 0x0000761000167816 */ /* 0x000fe20000000016 */
[----:B------:R-:W-:Y:S06]  /*1000*/  BRA `(.L_x_27029) ;  /* 0x00000000006c7947 */ /* 0x000fec0003800000 */
.L_x_27028:
        /* <DEDUP_REMOVED lines=16> */
.L_x_27056:
[----:B------:R-:W-:Y:S01]  /*1110*/  PRMT R22, RZ, 0x7610, R22 ;  /* 0x00007610ff167816 */ /* 0x000fe20000000016 */
[----:B------:R-:W-:Y:S06]  /*1120*/  BRA `(.L_x_27029) ;  /* 0x0000000000247947 */ /* 0x000fec0003800000 */
.L_x_27053:
[----:B------:R-:W2:Y:S02]  /*1130*/  LDG.E.64 R4, desc[UR36][R4.64] ;  /* 0x0000002404047981 */ /* 0x000ea4000c1e1b00 */
[----:B--2---:R-:W0:Y:S02]  /*1140*/  I2F.U64 R0, R4 ;  /* 0x0000000400007312 */ /* 0x004e240000301000 */
[----:B0-----:R-:W-:-:S04]  /*1150*/  F2FP.BF16.F32.PACK_AB R0, RZ, R0 ;  /* 0x00000000ff00723e */ /* 0x001fc800000010ff */
[----:B------:R-:W-:Y:S01]  /*1160*/  PRMT R22, R0, 0x7610, R22 ;  /* 0x0000761000167816 */ /* 0x000fe20000000016 */
[----:B------:R-:W-:Y:S06]  /*1170*/  BRA `(.L_x_27029) ;  /* 0x0000000000107947 */ /* 0x000fec0003800000 */
.L_x_27052:
[----:B------:R-:W2:Y:S02]  /*1180*/  LDG.E R4, desc[UR36][R4.64] ;  /* 0x0000002404047981 */ /* 0x000ea4000c1e1900 */
[----:B--2---:R-:W-:-:S04]  /*1190*/  I2FP.F32.U32 R0, R4 ;  /* 0x0000000400007245 */ /* 0x004fc80000201000 */
[----:B------:R-:W-:-:S04]  /*11a0*/  F2FP.BF16.F32.PACK_AB R0, RZ, R0 ;  /* 0x00000000ff00723e */ /* 0x000fc800000010ff */
[----:B------:R-:W-:-:S07]  /*11b0*/  PRMT R22, R0, 0x7610, R22 ;  /* 0x0000761000167816 */ /* 0x000fce0000000016 */
.L_x_27029:
[----:B------:R-:W1:Y:S02]  /*11c0*/  S2R R23, SR_TID.X ;  /* 0x0000000000177919 */ /* 0x000e640000002100 */
[----:B-1----:R-:W-:-:S07]  /*11d0*/  VIADD R23, R23, 0x80 ;  /* 0x0000008017177836 */ /* 0x002fce0000000000 */
.L_x_27023:
[----:B------:R-:W-:Y:S05]  /*11e0*/  BSYNC B6 ;  /* 0x0000000000067941 */ /* 0x000fea0003800000 */
.L_x_27022:
        /* <DEDUP_REMOVED lines=26> */
.L_x_27062:
[----:B------:R-:W2:Y:S02]  /*1390*/  LDG.E.U8 R4, desc[UR36][R4.64] ;  /* 0x0000002404047981 */ /* 0x000ea4000c1e1100 */
[----:B--2---:R-:W-:-:S04]  /*13a0*/  I2FP.F32.U32 R0, R4 ;  /* 0x0000000400007245 */ /* 0x004fc80000201000 */
[----:B------:R-:W-:-:S04]  /*13b0*/  F2FP.BF16.F32.PACK_AB R0, RZ, R0 ;  /* 0x00000000ff00723e */ /* 0x000fc800000010ff */
[----:B------:R-:W-:Y:S01]  /*13c0*/  PRMT R19, R0, 0x7610, R19 ;  /* 0x0000761000137816 */ /* 0x000fe20000000013 */
[----:B------:R-:W-:Y:S06]  /*13d0*/  BRA `(.L_x_27064) ;  /* 0x0000000c00c87947 */ /* 0x000fec0003800000 */
.L_x_27061:
        /* <DEDUP_REMOVED lines=11> */
.L_x_27066:
[----:B------:R-:W2:Y:S02]  /*1490*/  LDG.E R4, desc[UR36][R4.64] ;  /* 0x0000002404047981 */ /* 0x000ea4000c1e1900 */
[----:B--2---:R-:W-:-:S04]  /*14a0*/  I2FP.F32.S32 R0, R4 ;  /* 0x0000000400007245 */ /* 0x004fc80000201400 */
[----:B------:R-:W-:-:S04]  /*14b0*/  F2FP.BF16.F32.PACK_AB R0, RZ, R0 ;  /* 0x00000000ff00723e */ /* 0x000fc800000010ff */
[----:B------:R-:W-:Y:S01]  /*14c0*/  PRMT R19, R0, 0x7610, R19 ;  /* 0x0000761000137816 */ /* 0x000fe20000000013 */
[----:B------:R-:W-:Y:S06]  /*14d0*/  BRA `(.L_x_27064) ;  /* 0x0000000c00887947 */ /* 0x000fec0003800000 */
.L_x_27065:
[----:B------:R-:W2:Y:S02]  /*14e0*/  LDG.E.U16 R4, desc[UR36][R4.64] ;  /* 0x0000002404047981 */ /* 0x000ea4000c1e1500 */
[----:B--2---:R-:W0:Y:S02]  /*14f0*/  I2F.S16 R0, R4 ;  /* 0x0000000400007306 */ /* 0x004e240000101400 */
[----:B0-----:R-:W-:-:S04]  /*1500*/  F2FP.BF16.F32.PACK_AB R0, RZ, R0 ;  /* 0x00000000ff00723e */ /* 0x001fc800000010ff */
[----:B------:R-:W-:Y:S01]  /*1510*/  PRMT R19, R0, 0x7610, R19 ;  /* 0x0000761000137816 */ /* 0x000fe20000000013 */
[----:B------:R-:W-:Y:S06]  /*1520*/  BRA `(.L_x_27064) ;  /* 0x0000000c00747947 */ /* 0x000fec0003800000 */
.L_x_27060:
        /* <DEDUP_REMOVED lines=9> */
.L_x_27068:
[----:B------:R-:W2:Y:S02]  /*15c0*/  LDG.E.U16 R0, desc[UR36][R4.64] ;  /* 0x0000002404007981 */ /* 0x000ea4000c1e1500 */
[----:B--2---:R-:W-:-:S05]  /*15d0*/  HADD2.F32 R0, -RZ, R0.H0_H0 ;  /* 0x20000000ff007230 */ /* 0x004fca0000004100 */
[----:B------:R-:W-:-:S04]  /*15e0*/  F2FP.BF16.F32.PACK_AB R0, RZ, R0 ;  /* 0x00000000ff00723e */ /* 0x000fc800000010ff */
[----:B------:R-:W-:Y:S01]  /*15f0*/  PRMT R19, R0, 0x7610, R19 ;  /* 0x0000761000137816 */ /* 0x000fe20000000013 */
[----:B------:R-:W-:Y:S06]  /*1600*/  BRA `(.L_x_27064) ;  /* 0x0000000c003c7947 */ /* 0x000fec0003800000 */
.L_x_27067:
        /* <DEDUP_REMOVED lines=9> */
.L_x_27070:
[----:B------:R-:W2:Y:S02]  /*16a0*/  LDG.E.U16 R4, desc[UR36][R4.64] ;  /* 0x0000002404047981 */ /* 0x000ea4000c1e1500 */
[----:B--2---:R-:W-:-:S05]  /*16b0*/  HADD2.F32 R0, -RZ, R4.H0_H0 ;  /* 0x20000004ff007230 */ /* 0x004fca0000004100 */
[----:B------:R-:W-:-:S04]  /*16c0*/  F2FP.BF16.F32.PACK_AB R0, RZ, R0 ;  /* 0x00000000ff00723e */ /* 0x000fc800000010ff */
[----:B------:R-:W-:Y:S01]  /*16d0*/  PRMT R19, R0, 0x7610, R19 ;  /* 0x0000761000137816 */ /* 0x000fe20000000013 */
[----:B------:R-:W-:Y:S06]  /*16e0*/  BRA `(.L_x_27064) ;  /* 0x0000000c00047947 */ /* 0x000fec0003800000 */
.L_x_27069:
        /* <DEDUP_REMOVED lines=9> */
.L_x_27059:
        /* <DEDUP_REMOVED lines=14> */
.L_x_27073:
        /* <DEDUP_REMOVED lines=9> */
.L_x_27072:
        /* <DEDUP_REMOVED lines=28> */
.L_x_27075:
        /* <DEDUP_REMOVED lines=15> */
.L_x_27074:
[----:B------:R0:W5:Y:S01]  /*1ba0*/  LDG.E.U16 R19, desc[UR36][R4.64] ;  /* 0x0000002404137981 */ /* 0x000162000c1e1500 */
[----:B------:R-:W-:Y:S05]  /*1bb0*/  BRA `(.L_x_27064) ;  /* 0x0000000400d07947 */ /* 0x000fea0003800000 */
.L_x_27071:
        /* <DEDUP_REMOVED lines=13> */
.L_x_27078:
        /* <DEDUP_REMOVED lines=21> */
.L_x_27082:
[----:B------:R-:W-:Y:S05]  /*1de0*/  BSYNC B1 ;  /* 0x0000000000017941 */ /* 0x000fea0003800000 */
.L_x_27081:
[----:B------:R-:W-:Y:S01]  /*1df0*/  LEA R5, R0, 0x3b800000, 0x17 ;  /* 0x3b80000000057811 */ /* 0x000fe200078eb8ff */
[----:B------:R-:W-:-:S05]  /*1e00*/  IMAD.SHL.U32 R0, R3, 0x100000, RZ ;  /* 0x0010000003007824 */ /* 0x000fca00078e00ff */
[----:B------:R-:W-:-:S07]  /*1e10*/  LOP3.LUT R0, R5, R0, R6, 0xfe, !PT ;  /* 0x0000000005007212 */ /* 0x000fce00078efe06 */
.L_x_27080:
[----:B------:R-:W-:Y:S05]  /*1e20*/  BSYNC B0 ;  /* 0x0000000000007941 */ /* 0x000fea0003800000 */
.L_x_27079:
[----:B------:R-:W-:-:S04]  /*1e30*/  F2FP.BF16.F32.PACK_AB R0, RZ, R0 ;  /* 0x00000000ff00723e */ /* 0x000fc800000010ff */
[----:B------:R-:W-:Y:S01]  /*1e40*/  PRMT R19, R0, 0x7610, R19 ;  /* 0x0000761000137816 */ /* 0x000fe20000000013 */
[----:B------:R-:W-:Y:S06]  /*1e50*/  BRA `(.L_x_27064) ;  /* 0x0000000400287947 */ /* 0x000fec0003800000 */
.L_x_27077:
        /* <DEDUP_REMOVED lines=21> */
.L_x_27086:
[----:B------:R-:W-:Y:S05]  /*1fb0*/  BSYNC B1 ;  /* 0x0000000000017941 */ /* 0x000fea0003800000 */
.L_x_27085:
[----:B------:R-:W-:Y:S01]  /*1fc0*/  LEA R5, R0, 0x37800000, 0x17 ;  /* 0x3780000000057811 */ /* 0x000fe200078eb8ff */
[----:B------:R-:W-:-:S05]  /*1fd0*/  IMAD.SHL.U32 R0, R3, 0x200000, RZ ;  /* 0x0020000003007824 */ /* 0x000fca00078e00ff */
[----:B------:R-:W-:-:S07]  /*1fe0*/  LOP3.LUT R0, R5, R0, R6, 0xfe, !PT ;  /* 0x0000000005007212 */ /* 0x000fce00078efe06 */
.L_x_27084:
[----:B------:R-:W-:Y:S05]  /*1ff0*/  BSYNC B0 ;  /* 0x0000000000007941 */ /* 0x000fea0003800000 */
.L_x_27083:
[----:B------:R-:W-:-:S04]  /*2000*/  F2FP.BF16.F32.PACK_AB R0, RZ, R0 ;  /* 0x00000000ff00723e */ /* 0x000fc800000010ff */
[----:B------:R-:W-:Y:S01]  /*2010*/  PRMT R19, R0, 0x7610, R19 ;  /* 0x0000761000137816 */ /* 0x000fe20000000013 */
[----:B------:R-:W-:Y:S06]  /*2020*/  BRA `(.L_x_27064) ;  /* 0x0000000000b47947 */ /* 0x000fec0003800000 */
.L_x_27076:
        /* <DEDUP_REMOVED lines=14> */
.L_x_27090:
[----:B------:R-:W-:Y:S05]  /*2110*/  BSYNC B0 ;  /* 0x0000000000007941 */ /* 0x000fea0003800000 */
.L_x_27089:
[----:B------:R-:W-:-:S04]  /*2120*/  F2FP.BF16.F32.PACK_AB R0, RZ, R0 ;  /* 0x00000000ff00723e */ /* 0x000fc800000010ff */
[----:B------:R-:W-:Y:S01]  /*2130*/  PRMT R19, R0, 0x7610, R19 ;  /* 0x0000761000137816 */ /* 0x000fe20000000013 */
[----:B------:R-:W-:Y:S06]  /*2140*/  BRA `(.L_x_27064) ;  /* 0x00000000006c7947 */ /* 0x000fec0003800000 */
.L_x_27063:
        /* <DEDUP_REMOVED lines=16> */
.L_x_27091:
[----:B------:R-:W-:Y:S01]  /*2250*/  PRMT R19, RZ, 0x7610, R19 ;  /* 0x00007610ff137816 */ /* 0x000fe20000000013 */
[----:B------:R-:W-:Y:S06]  /*2260*/  BRA `(.L_x_27064) ;  /* 0x0000000000247947 */ /* 0x000fec0003800000 */
.L_x_27088:
[----:B------:R-:W2:Y:S02]  /*2270*/  LDG.E.64 R4, desc[UR36][R4.64] ;  /* 0x0000002404047981 */ /* 0x000ea4000c1e1b00 */
[----:B--2---:R-:W0:Y:S02]  /*2280*/  I2F.U64 R0, R4 ;  /* 0x0000000400007312 */ /* 0x004e240000301000 */
[----:B0-----:R-:W-:-:S04]  /*2290*/  F2FP.BF16.F32.PACK_AB R0, RZ, R0 ;  /* 0x00000000ff00723e */ /* 0x001fc800000010ff */
[----:B------:R-:W-:Y:S01]  /*22a0*/  PRMT R19, R0, 0x7610, R19 ;  /* 0x0000761000137816 */ /* 0x000fe20000000013 */
[----:B------:R-:W-:Y:S06]  /*22b0*/  BRA `(.L_x_27064) ;  /* 0x0000000000107947 */ /* 0x000fec0003800000 */
.L_x_27087:
[----:B------:R-:W2:Y:S02]  /*22c0*/  LDG.E R4, desc[UR36][R4.64] ;  /* 0x0000002404047981 */ /* 0x000ea4000c1e1900 */
[----:B--2---:R-:W-:-:S04]  /*22d0*/  I2FP.F32.U32 R0, R4 ;  /* 0x0000000400007245 */ /* 0x004fc80000201000 */
[----:B------:R-:W-:-:S04]  /*22e0*/  F2FP.BF16.F32.PACK_AB R0, RZ, R0 ;  /* 0x00000000ff00723e */ /* 0x000fc800000010ff */
[----:B------:R-:W-:-:S07]  /*22f0*/  PRMT R19, R0, 0x7610, R19 ;  /* 0x0000761000137816 */ /* 0x000fce0000000013 */
.L_x_27064:
[----:B------:R-:W-:-:S07]  /*2300*/  VIADD R23, R23, 0x80 ;  /* 0x0000008017177836 */ /* 0x000fce0000000000 */
.L_x_27058:
[----:B------:R-:W-:Y:S05]  /*2310*/  BSYNC B6 ;  /* 0x0000000000067941 */ /* 0x000fea0003800000 */
.L_x_27057:
        /* <DEDUP_REMOVED lines=28> */
.L_x_27097:
[----:B------:R-:W2:Y:S02]  /*24e0*/  LDG.E.U8 R4, desc[UR36][R4.64] ;  /* 0x0000002404047981 */ /* 0x000ea4000c1e1100 */
[----:B--2---:R-:W-:-:S04]  /*24f0*/  I2FP.F32.U32 R0, R4 ;  /* 0x0000000400007245 */ /* 0x004fc80000201000 */
[----:B------:R-:W-:-:S04]  /*2500*/  F2FP.BF16.F32.PACK_AB R0, RZ, R0 ;  /* 0x00000000ff00723e */ /* 0x000fc800000010ff */
[----:B------:R-:W-:Y:S01]  /*2510*/  PRMT R26, R0, 0x7610, R26 ;  /* 0x00007610001a7816 */ /* 0x000fe2000000001a */
[----:B------:R-:W-:Y:S06]  /*2520*/  BRA `(.L_x_27099) ;  /* 0x0000000c00c87947 */ /* 0x000fec0003800000 */
.L_x_27096:
        /* <DEDUP_REMOVED lines=11> */
.L_x_27101:
[----:B------:R-:W2:Y:S02]  /*25e0*/  LDG.E R4, desc[UR36][R4.64] ;  /* 0x0000002404047981 */ /* 0x000ea4000c1e1900 */
[----:B--2---:R-:W-:-:S04]  /*25f0*/  I2FP.F32.S32 R0, R4 ;  /* 0x0000000400007245 */ /* 0x004fc80000201400 */
[----:B------:R-:W-:-:S04]  /*2600*/  F2FP.BF16.F32.PACK_AB R0, RZ, R0 ;  /* 0x00000000ff00723e */ /* 0x000fc800000010ff */
[----:B------:R-:W-:Y:S01]  /*2610*/  PRMT R26, R0, 0x7610, R26 ;  /* 0x00007610001a7816 */ /* 0x000fe2000000001a */
[----:B------:R-:W-:Y:S06]  /*2620*/  BRA `(.L_x_27099) ;  /* 0x0000000c00887947 */ /* 0x000fec0003800000 */
.L_x_27100:
[----:B------:R-:W2:Y:S02]  /*2630*/  LDG.E.U16 R4, desc[UR36][R4.64] ;  /* 0x0000002404047981 */ /* 0x000ea4000c1e1500 */
[----:B--2---:R-:W0:Y:S02]  /*2640*/  I2F.S16 R0, R4 ;  /* 0x0000000400007306 */ /* 0x004e240000101400 */
[----:B0-----:R-:W-:-:S04]  /*2650*/  F2FP.BF16.F32.PACK_AB R0, RZ, R0 ;  /* 0x00000000ff00723e */ /* 0x001fc800000010ff */
[----:B------:R-:W-:Y:S01]  /*2660*/  PRMT R26, R0, 0x7610, R26 ;  /* 0x00007610001a7816 */ /* 0x000fe2000000001a */
[----:B------:R-:W-:Y:S06]  /*2670*/  BRA `(.L_x_27099) ;  /* 0x0000000c00747947 */ /* 0x000fec0003800000 */
.L_x_27095:
        /* <DEDUP_REMOVED lines=9> */
.L_x_27103:
[----:B------:R-:W2:Y:S02]  /*2710*/  LDG.E.U16 R0, desc[UR36][R4.64] ;  /* 0x0000002404007981 */ /* 0x000ea4000c1e1500 */
[----:B--2---:R-:W-:-:S05]  /*2720*/  HADD2.F32 R0, -RZ, R0.H0_H0 ;  /* 0x20000000ff007230 */ /* 0x004fca0000004100 */
[----:B------:R-:W-:-:S04]  /*2730*/  F2FP.BF16.F32.PACK_AB R0, RZ, R0 ;  /* 0x00000000ff00723e */ /* 0x000fc800000010ff */
[----:B------:R-:W-:Y:S01]  /*2740*/  PRMT R26, R0, 0x7610, R26 ;  /* 0x00007610001a7816 */ /* 0x000fe2000000001a */
[----:B------:R-:W-:Y:S06]  /*2750*/  BRA `(.L_x_27099) ;  /* 0x0000000c003c7947 */ /* 0x000fec0003800000 */
.L_x_27102:
        /* <DEDUP_REMOVED lines=9> */
.L_x_27105:
[----:B------:R-:W2:Y:S02]  /*27f0*/  LDG.E.U16 R4, desc[UR36][R4.64] ;  /* 0x0000002404047981 */ /* 0x000ea4000c1e1500 */
[----:B--2---:R-:W-:-:S05]  /*2800*/  HADD2.F32 R0, -RZ, R4.H0_H0 ;  /* 0x20000004ff007230 */ /* 0x004fca0000004100 */
[----:B------:R-:W-:-:S04]  /*2810*/  F2FP.BF16.F32.PACK_AB R0, RZ, R0 ;  /* 0x00000000ff00723e */ /* 0x000fc800000010ff */
[----:B------:R-:W-:Y:S01]  /*2820*/  PRMT R26, R0, 0x7610, R26 ;  /* 0x00007610001a7816 */ /* 0x000fe2000000001a */
[----:B------:R-:W-:Y:S06]  /*2830*/  BRA `(.L_x_27099) ;  /* 0x0000000c00047947 */ /* 0x000fec0003800000 */
.L_x_27104:
        /* <DEDUP_REMOVED lines=9> */
.L_x_27094:
        /* <DEDUP_REMOVED lines=14> */
.L_x_27108:
        /* <DEDUP_REMOVED lines=9> */
.L_x_27107:
        /* <DEDUP_REMOVED lines=28> */
.L_x_27110:
        /* <DEDUP_REMOVED lines=15> */
.L_x_27109:
[----:B------:R0:W5:Y:S01]  /*2cf0*/  LDG.E.U16 R26, desc[UR36][R4.64] ;  /* 0x00000024041a7981 */ /* 0x000162000c1e1500 */
[----:B------:R-:W-:Y:S05]  /*2d00*/  BRA `(.L_x_27099) ;  /* 0x0000000400d07947 */ /* 0x000fea0003800000 */
.L_x_27106:
        /* <DEDUP_REMOVED lines=13> */
.L_x_27113:
        /* <DEDUP_REMOVED lines=21> */
.L_x_27117:
[----:B------:R-:W-:Y:S05]  /*2f30*/  BSYNC B1 ;  /* 0x0000000000017941 */ /* 0x000fea0003800000 */
.L_x_27116:
[----:B------:R-:W-:Y:S01]  /*2f40*/  LEA R5, R0, 0x3b800000, 0x17 ;  /* 0x3b80000000057811 */ /* 0x000fe200078eb8ff */
[----:B------:R-:W-:-:S05]  /*2f50*/  IMAD.SHL.U32 R0, R3, 0x100000, RZ ;  /* 0x0010000003007824 */ /* 0x000fca00078e00ff */
[----:B------:R-:W-:-:S07]  /*2f60*/  LOP3.LUT R0, R5, R0, R6, 0xfe, !PT ;  /* 0x0000000005007212 */ /* 0x000fce00078efe06 */
.L_x_27115:
[----:B------:R-:W-:Y:S05]  /*2f70*/  BSYNC B0 ;  /* 0x0000000000007941 */ /* 0x000fea0003800000 */
.L_x_27114:
[----:B------:R-:W-:-:S04]  /*2f80*/  F2FP.BF16.F32.PACK_AB R0, RZ, R0 ;  /* 0x00000000ff00723e */ /* 0x000fc800000010ff */
[----:B------:R-:W-:Y:S01]  /*2f90*/  PRMT R26, R0, 0x7610, R26 ;  /* 0x00007610001a7816 */ /* 0x000fe2000000001a */
[----:B------:R-:W-:Y:S06]  /*2fa0*/  BRA `(.L_x_27099) ;  /* 0x0000000400287947 */ /* 0x000fec0003800000 */
.L_x_27112:
        /* <DEDUP_REMOVED lines=21> */
.L_x_27121:
[----:B------:R-:W-:Y:S05]  /*3100*/  BSYNC B1 ;  /* 0x0000000000017941 */ /* 0x000fea0003800000 */
.L_x_27120:
[----:B------:R-:W-:Y:S01]  /*3110*/  LEA R5, R0, 0x37800000, 0x17 ;  /* 0x3780000000057811 */ /* 0x000fe200078eb8ff */
[----:B------:R-:W-:-:S05]  /*3120*/  IMAD.SHL.U32 R0, R3, 0x200000, RZ ;  /* 0x0020000003007824 */ /* 0x000fca00078e00ff */
[----:B------:R-:W-:-:S07]  /*3130*/  LOP3.LUT R0, R5, R0, R6, 0xfe, !PT ;  /* 0x0000000005007212 */ /* 0x000fce00078efe06 */
.L_x_27119:
[----:B------:R-:W-:Y:S05]  /*3140*/  BSYNC B0 ;  /* 0x0000000000007941 */ /* 0x000fea0003800000 */
.L_x_27118:
[----:B------:R-:W-:-:S04]  /*3150*/  F2FP.BF16.F32.PACK_AB R0, RZ, R0 ;  /* 0x00000000ff00723e */ /* 0x000fc800000010ff */
[----:B------:R-:W-:Y:S01]  /*3160*/  PRMT R26, R0, 0x7610, R26 ;  /* 0x00007610001a7816 */ /* 0x000fe2000000001a */
[----:B------:R-:W-:Y:S06]  /*3170*/  BRA `(.L_x_27099) ;  /* 0x0000000000b47947 */ /* 0x000fec0003800000 */
.L_x_27111:
        /* <DEDUP_REMOVED lines=14> */
.L_x_27125:
[----:B------:R-:W-:Y:S05]  /*3260*/  BSYNC B0 ;  /* 0x0000000000007941 */ /* 0x000fea0003800000 */
.L_x_27124:
[----:B------:R-:W-:-:S04]  /*3270*/  F2FP.BF16.F32.PACK_AB R0, RZ, R0 ;  /* 0x00000000ff00723e */ /* 0x000fc800000010ff */
[----:B------:R-:W-:Y:S01]  /*3280*/  PRMT R26, R0, 0x7610, R26 ;  /* 0x00007610001a7816 */ /* 0x000fe2000000001a */
[----:B------:R-:W-:Y:S06]  /*3290*/  BRA `(.L_x_27099) ;  /* 0x00000000006c7947 */ /* 0x000fec0003800000 */
.L_x_27098:
        /* <DEDUP_REMOVED lines=16> */
.L_x_27126:
[----:B------:R-:W-:Y:S01]  /*33a0*/  PRMT R26, RZ, 0x7610, R26 ;  /* 0x00007610ff1a7816 */ /* 0x000fe2000000001a */
[----:B------:R-:W-:Y:S06]  /*33b0*/  BRA `(.L_x_27099) ;  /* 0x0000000000247947 */ /* 0x000fec0003800000 */
.L_x_27123:
[----:B------:R-:W2:Y:S02]  /*33c0*/  LDG.E.64 R4, desc[UR36][R4.64] ;  /* 0x0000002404047981 */ /* 0x000ea4000c1e1b00 */
[----:B--2---:R-:W0:Y:S02]  /*33d0*/  I2F.U64 R0, R4 ;  /* 0x0000000400007312 */ /* 0x004e240000301000 */
[----:B0-----:R-:W-:-:S04]  /*33e0*/  F2FP.BF16.F32.PACK_AB R0, RZ, R0 ;  /* 0x00000000ff00723e */ /* 0x001fc800000010ff */
[----:B------:R-:W-:Y:S01]  /*33f0*/  PRMT R26, R0, 0x7610, R26 ;  /* 0x00007610001a7816 */ /* 0x000fe2000000001a */
[----:B------:R-:W-:Y:S06]  /*3400*/  BRA `(.L_x_27099) ;  /* 0x0000000000107947 */ /* 0x000fec0003800000 */
.L_x_27122:
[----:B------:R-:W2:Y:S02]  /*3410*/  LDG.E R4, desc[UR36][R4.64] ;  /* 0x0000002404047981 */ /* 0x000ea4000c1e1900 */
[----:B--2---:R-:W-:-:S04]  /*3420*/  I2FP.F32.U32 R0, R4 ;  /* 0x0000000400007245 */ /* 0x004fc80000201000 */
[----:B------:R-:W-:-:S04]  /*3430*/  F2FP.BF16.F32.PACK_AB R0, RZ, R0 ;  /* 0x00000000ff00723e */ /* 0x000fc800000010ff */
[----:B------:R-:W-:-:S07]  /*3440*/  PRMT R26, R0, 0x7610, R26 ;  /* 0x00007610001a7816 */ /* 0x000fce000000001a */
.L_x_27099:
[----:B------:R-:W-:-:S07]  /*3450*/  VIADD R23, R23, 0x80 ;  /* 0x0000008017177836 */ /* 0x000fce0000000000 */
.L_x_27093:
[----:B------:R-:W-:Y:S05]  /*3460*/  BSYNC B6 ;  /* 0x0000000000067941 */ /* 0x000fea0003800000 */
.L_x_27092:
        /* <DEDUP_REMOVED lines=25> */
.L_x_27132:
[----:B------:R-:W2:Y:S02]  /*3600*/  LDG.E.U8 R4, desc[UR36][R4.64] ;  /* 0x0000002404047981 */ /* 0x000ea4000c1e1100 */
[----:B--2---:R-:W-:-:S04]  /*3610*/  I2FP.F32.U32 R0, R4 ;  /* 0x0000000400007245 */ /* 0x004fc80000201000 */
[----:B------:R-:W-:-:S04]  /*3620*/  F2FP.BF16.F32.PACK_AB R0, RZ, R0 ;  /* 0x00000000ff00723e */ /* 0x000fc800000010ff */
[----:B------:R-:W-:Y:S01]  /*3630*/  PRMT R24, R0, 0x7610, R24 ;  /* 0x0000761000187816 */ /* 0x000fe20000000018 */
[----:B------:R-:W-:Y:S06]  /*3640*/  BRA `(.L_x_27128) ;  /* 0x0000000c00c87947 */ /* 0x000fec0003800000 */
.L_x_27131:
        /* <DEDUP_REMOVED lines=11> */
.L_x_27135:
[----:B------:R-:W2:Y:S02]  /*3700*/  LDG.E R4, desc[UR36][R4.64] ;  /* 0x0000002404047981 */ /* 0x000ea4000c1e1900 */
[----:B--2---:R-:W-:-:S04]  /*3710*/  I2FP.F32.S32 R0, R4 ;  /* 0x0000000400007245 */ /* 0x004fc80000201400 */
[----:B------:R-:W-:-:S04]  /*3720*/  F2FP.BF16.F32.PACK_AB R0, RZ, R0 ;  /* 0x00000000ff00723e */ /* 0x000fc800000010ff */
[----:B------:R-:W-:Y:S01]  /*3730*/  PRMT R24, R0, 0x7610, R24 ;  /* 0x0000761000187816 */ /* 0x000fe20000000018 */
[----:B------:R-:W-:Y:S06]  /*3740*/  BRA `(.L_x_27128) ;  /* 0x0000000c00887947 */ /* 0x000fec0003800000 */
.L_x_27134:
[----:B------:R-:W2:Y:S02]  /*3750*/  LDG.E.U16 R4, desc[UR36][R4.64] ;  /* 0x0000002404047981 */ /* 0x000ea4000c1e1500 */
[----:B--2---:R-:W0:Y:S02]  /*3760*/  I2F.S16 R0, R4 ;  /* 0x0000000400007306 */ /* 0x004e240000101400 */
[----:B0-----:R-:W-:-:S04]  /*3770*/  F2FP.BF16.F32.PACK_AB R0, RZ, R0 ;  /* 0x00000000ff00723e */ /* 0x001fc800000010ff */
[----:B------:R-:W-:Y:S01]  /*3780*/  PRMT R24, R0, 0x7610, R24 ;  /* 0x0000761000187816 */ /* 0x000fe20000000018 */
[----:B------:R-:W-:Y:S06]  /*3790*/  BRA `(.L_x_27128) ;  /* 0x0000000c00747947 */ /* 0x000fec0003800000 */
.L_x_27130:
        /* <DEDUP_REMOVED lines=9> */
.L_x_27137:
[----:B------:R-:W2:Y:S02]  /*3830*/  LDG.E.U16 R0, desc[UR36][R4.64] ;  /* 0x0000002404007981 */ /* 0x000ea4000c1e1500 */
[----:B--2---:R-:W-:-:S05]  /*3840*/  HADD2.F32 R0, -RZ, R0.H0_H0 ;  /* 0x20000000ff007230 */ /* 0x004fca0000004100 */
[----:B------:R-:W-:-:S04]  /*3850*/  F2FP.BF16.F32.PACK_AB R0, RZ, R0 ;  /* 0x00000000ff00723e */ /* 0x000fc800000010ff */
[----:B------:R-:W-:Y:S01]  /*3860*/  PRMT R24, R0, 0x7610, R24 ;  /* 0x0000761000187816 */ /* 0x000fe20000000018 */
[----:B------:R-:W-:Y:S06]  /*3870*/  BRA `(.L_x_27128) ;  /* 0x0000000c003c7947 */ /* 0x000fec0003800000 */
.L_x_27136:
        /* <DEDUP_REMOVED lines=9> */
.L_x_27139:
[----:B------:R-:W2:Y:S02]  /*3910*/  LDG.E.U16 R4, desc[UR36][R4.64] ;  /* 0x0000002404047981 */ /* 0x000ea4000c1e1500 */
[----:B--2---:R-:W-:-:S05]  /*3920*/  HADD2.F32 R0, -RZ, R4.H0_H0 ;  /* 0x20000004ff007230 */ /* 0x004fca0000004100 */
[----:B------:R-:W-:-:S04]  /*3930*/  F2FP.BF16.F32.PACK_AB R0, RZ, R0 ;  /* 0x00000000ff00723e */ /* 0x000fc800000010ff */
[----:B------:R-:W-:Y:S01]  /*3940*/  PRMT R24, R0, 0x7610, R24 ;  /* 0x0000761000187816 */ /* 0x000fe20000000018 */
[----:B------:R-:W-:Y:S06]  /*3950*/  BRA `(.L_x_27128) ;  /* 0x0000000c00047947 */ /* 0x000fec0003800000 */
.L_x_27138:
        /* <DEDUP_REMOVED lines=9> */
.L_x_27129:
        /* <DEDUP_REMOVED lines=14> */
.L_x_27142:
        /* <DEDUP_REMOVED lines=9> */
.L_x_27141:
        /* <DEDUP_REMOVED lines=28> */
.L_x_27144:
        /* <DEDUP_REMOVED lines=15> */
.L_x_27143:
[----:B------:R1:W5:Y:S01]  /*3e10*/  LDG.E.U16 R24, desc[UR36][R4.64] ;  /* 0x0000002404187981 */ /* 0x000362000c1e1500 */
[----:B------:R-:W-:Y:S05]  /*3e20*/  BRA `(.L_x_27128) ;  /* 0x0000000400d07947 */ /* 0x000fea0003800000 */
.L_x_27140:
        /* <DEDUP_REMOVED lines=13> */
.L_x_27147:
        /* <DEDUP_REMOVED lines=21> */
.L_x_27151:
[----:B------:R-:W-:Y:S05]  /*4050*/  BSYNC B1 ;  /* 0x0000000000017941 */ /* 0x000fea0003800000 */
.L_x_27150:
[----:B------:R-:W-:Y:S01]  /*4060*/  LEA R5, R0, 0x3b800000, 0x17 ;  /* 0x3b80000000057811 */ /* 0x000fe200078eb8ff */
[----:B------:R-:W-:-:S05]  /*4070*/  IMAD.SHL.U32 R0, R3, 0x100000, RZ ;  /* 0x0010000003007824 */ /* 0x000fca00078e00ff */
[----:B------:R-:W-:-:S07]  /*4080*/  LOP3.LUT R0, R5, R0, R6, 0xfe, !PT ;  /* 0x0000000005007212 */ /* 0x000fce00078efe06 */
.L_x_27149:
[----:B------:R-:W-:Y:S05]  /*4090*/  BSYNC B0 ;  /* 0x0000000000007941 */ /* 0x000fea0003800000 */
.L_x_27148:
[----:B------:R-:W-:-:S04]  /*40a0*/  F2FP.BF16.F32.PACK_AB R0, RZ, R0 ;  /* 0x00000000ff00723e */ /* 0x000fc800000010ff */
[----:B------:R-:W-:Y:S01]  /*40b0*/  PRMT R24, R0, 0x7610, R24 ;  /* 0x0000761000187816 */ /* 0x000fe20000000018 */
[----:B------:R-:W-:Y:S06]  /*40c0*/  BRA `(.L_x_27128) ;  /* 0x0000000400287947 */ /* 0x000fec0003800000 */
.L_x_27146:
        /* <DEDUP_REMOVED lines=21> */
.L_x_27155:
[----:B------:R-:W-:Y:S05]  /*4220*/  BSYNC B1 ;  /* 0x0000000000017941 */ /* 0x000fea0003800000 */
.L_x_27154:
[----:B------:R-:W-:Y:S01]  /*4230*/  LEA R5, R0, 0x37800000, 0x17 ;  /* 0x3780000000057811 */ /* 0x000fe200078eb8ff */
[----:B------:R-:W-:-:S05]  /*4240*/  IMAD.SHL.U32 R0, R3, 0x200000, RZ ;  /* 0x0020000003007824 */ /* 0x000fca00078e00ff */
[----:B------:R-:W-:-:S07]  /*4250*/  LOP3.LUT R0, R5, R0, R6, 0xfe, !PT ;  /* 0x0000000005007212 */ /* 0x000fce00078efe06 */
.L_x_27153:
[----:B------:R-:W-:Y:S05]  /*4260*/  BSYNC B0 ;  /* 0x0000000000007941 */ /* 0x000fea0003800000 */
.L_x_27152:
[----:B------:R-:W-:-:S04]  /*4270*/  F2FP.BF16.F32.PACK_AB R0, RZ, R0 ;  /* 0x00000000ff00723e */ /* 0x000fc800000010ff */
[----:B------:R-:W-:Y:S01]  /*4280*/  PRMT R24, R0, 0x7610, R24 ;  /* 0x0000761000187816 */ /* 0x000fe20000000018 */
[----:B------:R-:W-:Y:S06]  /*4290*/  BRA `(.L_x_27128) ;  /* 0x0000000000b47947 */ /* 0x000fec0003800000 */
.L_x_27145:
        /* <DEDUP_REMOVED lines=14> */
.L_x_27159:
[----:B------:R-:W-:Y:S05]  /*4380*/  BSYNC B0 ;  /* 0x0000000000007941 */ /* 0x000fea0003800000 */
.L_x_27158:
[----:B------:R-:W-:-:S04]  /*4390*/  F2FP.BF16.F32.PACK_AB R0, RZ, R0 ;  /* 0x00000000ff00723e */ /* 0x000fc800000010ff */
[----:B------:R-:W-:Y:S01]  /*43a0*/  PRMT R24, R0, 0x7610, R24 ;  /* 0x0000761000187816 */ /* 0x000fe20000000018 */
[----:B------:R-:W-:Y:S06]  /*43b0*/  BRA `(.L_x_27128) ;  /* 0x00000000006c7947 */ /* 0x000fec0003800000 */
.L_x_27133:
        /* <DEDUP_REMOVED lines=16> */
.L_x_27160:
[----:B------:R-:W-:Y:S01]  /*44c0*/  PRMT R24, RZ, 0x7610, R24 ;  /* 0x00007610ff187816 */ /* 0x000fe20000000018 */
[----:B------:R-:W-:Y:S06]  /*44d0*/  BRA `(.L_x_27128) ;  /* 0x0000000000247947 */ /* 0x000fec0003800000 */
.L_x_27157:
[----:B------:R-:W2:Y:S02]  /*44e0*/  LDG.E.64 R4, desc[UR36][R4.64] ;  /* 0x0000002404047981 */ /* 0x000ea4000c1e1b00 */
[----:B--2---:R-:W0:Y:S02]  /*44f0*/  I2F.U64 R0, R4 ;  /* 0x0000000400007312 */ /* 0x004e240000301000 */
[----:B0-----:R-:W-:-:S04]  /*4500*/  F2FP.BF16.F32.PACK_AB R0, RZ, R0 ;  /* 0x00000000ff00723e */ /* 0x001fc800000010ff */
[----:B------:R-:W-:Y:S01]  /*4510*/  PRMT R24, R0, 0x7610, R24 ;  /* 0x0000761000187816 */ /* 0x000fe20000000018 */
[----:B------:R-:W-:Y:S06]  /*4520*/  BRA `(.L_x_27128) ;  /* 0x0000000000107947 */ /* 0x000fec0003800000 */
.L_x_27156:
[----:B------:R-:W2:Y:S02]  /*4530*/  LDG.E R4, desc[UR36][R4.64] ;  /* 0x0000002404047981 */ /* 0x000ea4000c1e1900 */
[----:B--2---:R-:W-:-:S04]  /*4540*/  I2FP.F32.U32 R0, R4 ;  /* 0x0000000400007245 */ /* 0x004fc80000201000 */
[----:B------:R-:W-:-:S04]  /*4550*/  F2FP.BF16.F32.PACK_AB R0, RZ, R0 ;  /* 0x00000000ff00723e */ /* 0x000fc800000010ff */
[----:B------:R-:W-:-:S07]  /*4560*/  PRMT R24, R0, 0x7610, R24 ;  /* 0x0000761000187816 */ /* 0x000fce0000000018 */
.L_x_27128:
[----:B------:R-:W-:Y:S05]  /*4570*/  BSYNC B6 ;  /* 0x0000000000067941 */ /* 0x000fea0003800000 */
.L_x_27127:
        /* <DEDUP_REMOVED lines=20> */
[----:B------:R-:W-:-:S04]  /*46c0*/  @!P4 FMNMX.FTZ R3, R4, R3, !PT ;  /* 0x000000030403c209 */ /* 0x000fc80007810000 */
[----:B------:R-:W-:-:S04]  /*46d0*/  @!P4 F2FP.BF16.F32.PACK_AB R3, RZ, R3 ;  /* 0x00000003ff03c23e */ /* 0x000fc800000010ff */
[----:B------:R-:W-:-:S07]  /*46e0*/  @P4 PRMT R3, R22, 0x7610, R3 ;  /* 0x0000761016034816 */ /* 0x000fce0000000003 */
.L_x_27162:
[----:B------:R-:W-:Y:S05]  /*46f0*/  BSYNC B0 ;  /* 0x0000000000007941 */ /* 0x000fea0003800000 */
.L_x_27161:
        /* <DEDUP_REMOVED lines=9> */
[----:B------:R-:W-:-:S04]  /*4790*/  @!P3 FMNMX.FTZ R4, R5, R4, !PT ;  /* 0x000000040504b209 */ /* 0x000fc80007810000 */
[----:B------:R-:W-:-:S04]  /*47a0*/  @!P3 F2FP.BF16.F32.PACK_AB R4, RZ, R4 ;  /* 0x00000004ff04b23e */ /* 0x000fc800000010ff */
[----:B------:R-:W-:-:S04]  /*47b0*/  @!P3 PRMT R22, R4, 0x7610, R22 ;  /* 0x000076100416b816 */ /* 0x000fc80000000016 */
[----:B------:R-:W-:-:S07]  /*47c0*/  @P3 PRMT R22, R19, 0x7610, R22 ;  /* 0x0000761013163816 */ /* 0x000fce0000000016 */
.L_x_27164:
[----:B------:R-:W-:Y:S05]  /*47d0*/  BSYNC B0 ;  /* 0x0000000000007941 */ /* 0x000fea0003800000 */
.L_x_27163:
        /* <DEDUP_REMOVED lines=13> */
.L_x_27166:
[----:B------:R-:W-:Y:S05]  /*48b0*/  BSYNC B0 ;  /* 0x0000000000007941 */ /* 0x000fea0003800000 */
.L_x_27165:
[----:B------:R-:W-:Y:S04]  /*48c0*/  BSSY B0, `(.L_x_27167) ;  /* 0x0000008000007945 */ /* 0x000fe80003800000 */
[----:B------:R-:W-:Y:S05]  /*48d0*/  @P0 BRA `(.L_x_27168) ;  /* 0x0000000000180947 */ /* 0x000fea0003800000 */
[----:B-----5:R-:W-:-:S05]  /*48e0*/  IMAD.U32 R5, R24, 0x10000, RZ ;  /* 0x0001000018057824 */ /* 0x020fca00078e00ff */
[----:B------:R-:W-:-:S13]  /*48f0*/  FSETP.NEU.FTZ.AND P0, PT, R5, R5, PT ;  /* 0x000000050500720b */ /* 0x000fda0003f1d000 */
[----:B------:R-:W-:-:S04]  /*4900*/  @!P0 FMNMX.FTZ R0, R0, R5, !PT ;  /* 0x0000000500008209 */ /* 0x000fc80007810000 */
[----:B------:R-:W-:-:S04]  /*4910*/  @!P0 F2FP.BF16.F32.PACK_AB R0, RZ, R0 ;  /* 0x00000000ff00823e */ /* 0x000fc800000010ff */
[----:B------:R-:W-:-:S04]  /*4920*/  @!P0 PRMT R17, R0, 0x7610, R17 ;  /* 0x0000761000118816 */ /* 0x000fc80000000011 */
[----:B------:R-:W-:-:S07]  /*4930*/  @P0 PRMT R17, R24, 0x7610, R17 ;  /* 0x0000761018110816 */ /* 0x000fce0000000011 */
.L_x_27168:
[----:B------:R-:W-:Y:S05]  /*4940*/  BSYNC B0 ;  /* 0x0000000000007941 */ /* 0x000fea0003800000 */
.L_x_27167:
        /* <DEDUP_REMOVED lines=24> */
.L_x_27174:
[----:B------:R-:W-:Y:S02]  /*4ad0*/  IMAD.U32 R5, R3, 0x10000, RZ ;  /* 0x0001000003057824 */ /* 0x000fe400078e00ff */
[----:B------:R-:W-:-:S04]  /*4ae0*/  IMAD.MOV.U32 R25, RZ, RZ, R23 ;  /* 0x000000ffff197224 */ /* 0x000fc800078e0017 */
[----:B------:R-:W0:Y:S02]  /*4af0*/  F2I.S64.TRUNC R4, R5 ;  /* 0x0000000500047311 */ /* 0x000e24000020d900 */
[----:B0-----:R4:W-:Y:S01]  /*4b00*/  STG.E.U8 desc[UR36][R8.64], R4 ;  /* 0x0000000408007986 */ /* 0x0019e2000c101124 */
[----:B------:R-:W-:Y:S05]  /*4b10*/  BRA `(.L_x_27170) ;  /* 0x0000000c00d47947 */ /* 0x000fea0003800000 */
.L_x_27173:
        /* <DEDUP_REMOVED lines=11> */
.L_x_27177:
[----:B------:R-:W-:Y:S02]  /*4bd0*/  IMAD.U32 R3, R3, 0x10000, RZ ;  /* 0x0001000003037824 */ /* 0x000fe400078e00ff */
[----:B------:R-:W-:-:S04]  /*4be0*/  IMAD.MOV.U32 R25, RZ, RZ, R23 ;  /* 0x000000ffff197224 */ /* 0x000fc800078e0017 */
[----:B------:R-:W0:Y:S02]  /*4bf0*/  F2I.FTZ.TRUNC.NTZ R3, R3 ;  /* 0x0000000300037305 */ /* 0x000e24000021f100 */
[----:B0-----:R2:W-:Y:S01]  /*4c00*/  STG.E desc[UR36][R8.64], R3 ;  /* 0x0000000308007986 */ /* 0x0015e2000c101924 */
[----:B------:R-:W-:Y:S05]  /*4c10*/  BRA `(.L_x_27170) ;  /* 0x0000000c00947947 */ /* 0x000fea0003800000 */
.L_x_27176:
[----:B------:R-:W-:Y:S02]  /*4c20*/  IMAD.U32 R3, R3, 0x10000, RZ ;  /* 0x0001000003037824 */ /* 0x000fe400078e00ff */
[----:B------:R-:W-:-:S04]  /*4c30*/  IMAD.MOV.U32 R25, RZ, RZ, R23 ;  /* 0x000000ffff197224 */ /* 0x000fc800078e0017 */
[----:B------:R-:W0:Y:S02]  /*4c40*/  F2I.FTZ.TRUNC.NTZ R3, R3 ;  /* 0x0000000300037305 */ /* 0x000e24000021f100 */
[----:B0-----:R0:W-:Y:S01]  /*4c50*/  STG.E.U16 desc[UR36][R8.64], R3 ;  /* 0x0000000308007986 */ /* 0x0011e2000c101524 */
[----:B------:R-:W-:Y:S05]  /*4c60*/  BRA `(.L_x_27170) ;  /* 0x0000000c00807947 */ /* 0x000fea0003800000 */
.L_x_27172:
        /* <DEDUP_REMOVED lines=10> */
.L_x_27179:
[----:B------:R-:W-:Y:S02]  /*4d10*/  IMAD.U32 R0, R3, 0x10000, RZ ;  /* 0x0001000003007824 */ /* 0x000fe400078e00ff */
[----:B------:R-:W-:-:S03]  /*4d20*/  IMAD.MOV.U32 R25, RZ, RZ, R23 ;  /* 0x000000ffff197224 */ /* 0x000fc600078e0017 */
[----:B------:R-:W-:-:S05]  /*4d30*/  F2FP.F16.F32.PACK_AB R0, RZ, R0 ;  /* 0x00000000ff00723e */ /* 0x000fca00000000ff */
[----:B------:R0:W-:Y:S01]  /*4d40*/  STG.E.U16 desc[UR36][R8.64], R0 ;  /* 0x0000000008007986 */ /* 0x0001e2000c101524 */
[----:B------:R-:W-:Y:S05]  /*4d50*/  BRA `(.L_x_27170) ;  /* 0x0000000c00447947 */ /* 0x000fea0003800000 */
.L_x_27178:
        /* <DEDUP_REMOVED lines=11> */
.L_x_27181:
[----:B------:R-:W-:Y:S02]  /*4e10*/  IMAD.U32 R3, R3, 0x10000, RZ ;  /* 0x0001000003037824 */ /* 0x000fe400078e00ff */
[----:B------:R-:W-:-:S03]  /*4e20*/  IMAD.MOV.U32 R25, RZ, RZ, R23 ;  /* 0x000000ffff197224 */ /* 0x000fc600078e0017 */
[----:B------:R-:W-:-:S04]  /*4e30*/  F2FP.F16.F32.PACK_AB R3, RZ, R3 ;  /* 0x00000003ff03723e */ /* 0x000fc800000000ff */
[----:B------:R-:W-:-:S05]  /*4e40*/  PRMT R3, R3, 0x5410, RZ ;  /* 0x0000541003037816 */ /* 0x000fca00000000ff */
[----:B------:R0:W-:Y:S01]  /*4e50*/  STG.E desc[UR36][R8.64], R3 ;  /* 0x0000000308007986 */ /* 0x0001e2000c101924 */
[----:B------:R-:W-:Y:S05]  /*4e60*/  BRA `(.L_x_27170) ;  /* 0x0000000c00007947 */ /* 0x000fea0003800000 */
.L_x_27180:
[----:B------:R-:W-:Y:S02]  /*4e70*/  IMAD.U32 R4, R3, 0x10000, RZ ;  /* 0x0001000003047824 */ /* 0x000fe400078e00ff */
[----:B------:R-:W-:Y:S02]  /*4e80*/  IMAD.MOV.U32 R25, RZ, RZ, R23 ;  /* 0x000000ffff197224 */ /* 0x000fe400078e0017 */
[----:B------:R-:W-:-:S06]  /*4e90*/  FMUL.FTZ R4, R4, 1 ;  /* 0x3f80000004047820 */ /* 0x000fcc0000410000 */
[----:B------:R-:W0:Y:S02]  /*4ea0*/  F2F.F64.F32 R4, R4 ;  /* 0x0000000400047310 */ /* 0x000e240000201800 */
[----:B0-----:R0:W-:Y:S01]  /*4eb0*/  STG.E.64 desc[UR36][R8.64], R4 ;  /* 0x0000000408007986 */ /* 0x0011e2000c101b24 */
[----:B------:R-:W-:Y:S05]  /*4ec0*/  BRA `(.L_x_27170) ;  /* 0x0000000800e87947 */ /* 0x000fea0003800000 */
.L_x_27171:
        /* <DEDUP_REMOVED lines=14> */
.L_x_27184:
[----:B------:R-:W-:Y:S01]  /*4fb0*/  IMAD.U32 R3, R3, 0x10000, RZ ;  /* 0x0001000003037824 */ /* 0x000fe200078e00ff */
[----:B------:R-:W-:Y:S01]  /*4fc0*/  CS2R R6, SRZ ;  /* 0x0000000000067805 */ /* 0x000fe2000001ff00 */
[----:B------:R-:W-:Y:S02]  /*4fd0*/  IMAD.MOV.U32 R25, RZ, RZ, R23 ;  /* 0x000000ffff197224 */ /* 0x000fe400078e0017 */
[----:B------:R-:W-:-:S04]  /*4fe0*/  FMUL.FTZ R3, R3, 1 ;  /* 0x3f80000003037820 */ /* 0x000fc80000410000 */
[----:B------:R-:W0:Y:S02]  /*4ff0*/  F2F.F64.F32 R4, R3 ;  /* 0x0000000300047310 */ /* 0x000e240000201800 */
[----:B0-----:R0:W-:Y:S01]  /*5000*/  STG.E.128 desc[UR36][R8.64], R4 ;  /* 0x0000000408007986 */ /* 0x0011e2000c101d24 */
[----:B------:R-:W-:Y:S05]  /*5010*/  BRA `(.L_x_27170) ;  /* 0x0000000800947947 */ /* 0x000fea0003800000 */
.L_x_27183:
        /* <DEDUP_REMOVED lines=21> */
.L_x_27188:
[----:B------:R-:W-:Y:S05]  /*5170*/  BSYNC B0 ;  /* 0x0000000000007941 */ /* 0x000fea0003800000 */
.L_x_27187:
[----:B------:R-:W-:Y:S01]  /*5180*/  LOP3.LUT R5, R0, R5, RZ, 0xfc, !PT ;  /* 0x0000000500057212 */ /* 0x000fe200078efcff */
[----:B------:R-:W-:-:S04]  /*5190*/  IMAD.MOV.U32 R25, RZ, RZ, R23 ;  /* 0x000000ffff197224 */ /* 0x000fc800078e0017 */
[----:B------:R0:W-:Y:S01]  /*51a0*/  STG.E.U8 desc[UR36][R8.64], R5 ;  /* 0x0000000508007986 */ /* 0x0001e2000c101124 */
[----:B------:R-:W-:Y:S05]  /*51b0*/  BRA `(.L_x_27170) ;  /* 0x00000008002c7947 */ /* 0x000fea0003800000 */
.L_x_27186:
        /* <DEDUP_REMOVED lines=13> */
.L_x_27190:
[----:B------:R-:W-:Y:S01]  /*5290*/  IMAD.MOV.U32 R0, RZ, RZ, 0x7f ;  /* 0x0000007fff007424 */ /* 0x000fe200078e00ff */
[----:B------:R-:W-:-:S04]  /*52a0*/  ISETP.GT.U32.AND P0, PT, R3, 0x7f800000, PT ;  /* 0x7f8000000300780c */ /* 0x000fc80003f04070 */
[----:B------:R-:W-:-:S09]  /*52b0*/  SEL R0, R0, 0x7c, P0 ;  /* 0x0000007c00007807 */ /* 0x000fd20000000000 */
.L_x_27191:
[----:B------:R-:W-:Y:S05]  /*52c0*/  BSYNC B0 ;  /* 0x0000000000007941 */ /* 0x000fea0003800000 */
.L_x_27189:
[----:B------:R-:W-:Y:S01]  /*52d0*/  LOP3.LUT R3, R5, 0x80000000, RZ, 0xc0, !PT ;  /* 0x8000000005037812 */ /* 0x000fe200078ec0ff */
[----:B------:R-:W-:-:S03]  /*52e0*/  IMAD.MOV.U32 R25, RZ, RZ, R23 ;  /* 0x000000ffff197224 */ /* 0x000fc600078e0017 */
[----:B------:R-:W-:-:S04]  /*52f0*/  SHF.R.U32.HI R3, RZ, 0x18, R3 ;  /* 0x00000018ff037819 */ /* 0x000fc80000011603 */
[----:B------:R-:W-:-:S05]  /*5300*/  LOP3.LUT R3, R0, R3, RZ, 0xfc, !PT ;  /* 0x0000000300037212 */ /* 0x000fca00078efcff */
[----:B------:R0:W-:Y:S01]  /*5310*/  STG.E.U8 desc[UR36][R8.64], R3 ;  /* 0x0000000308007986 */ /* 0x0001e2000c101124 */
[----:B------:R-:W-:Y:S05]  /*5320*/  BRA `(.L_x_27170) ;  /* 0x0000000400d07947 */ /* 0x000fea0003800000 */
.L_x_27185:
[----:B------:R0:W-:Y:S01]  /*5330*/  STG.E.U16 desc[UR36][R8.64], R3 ;  /* 0x0000000308007986 */ /* 0x0001e2000c101524 */
[----:B------:R-:W-:Y:S01]  /*5340*/  IMAD.MOV.U32 R25, RZ, RZ, R23 ;  /* 0x000000ffff197224 */ /* 0x000fe200078e0017 */
[----:B------:R-:W-:Y:S06]  /*5350*/  BRA `(.L_x_27170) ;  /* 0x0000000400c47947 */ /* 0x000fec0003800000 */
.L_x_27182:
        /* <DEDUP_REMOVED lines=13> */
.L_x_27194:
        /* <DEDUP_REMOVED lines=17> */
.L_x_27197:
[----:B------:R-:W-:-:S04]  /*5540*/  LOP3.LUT R3, R5, 0x80000000, RZ, 0xc0, !PT ;  /* 0x8000000005037812 */ /* 0x000fc800078ec0ff */
[----:B------:R-:W-:-:S04]  /*5550*/  SHF.R.U32.HI R3, RZ, 0x18, R3 ;  /* 0x00000018ff037819 */ /* 0x000fc80000011603 */
[----:B------:R-:W-:-:S04]  /*5560*/  LOP3.LUT R0, R0, R3, RZ, 0xfc, !PT ;  /* 0x0000000300007212 */ /* 0x000fc800078efcff */
[----:B------:R-:W-:-:S07]  /*5570*/  PRMT R4, R0, 0x7610, R4 ;  /* 0x0000761000047816 */ /* 0x000fce0000000004 */
.L_x_27196:
[----:B------:R-:W-:Y:S05]  /*5580*/  BSYNC B0 ;  /* 0x0000000000007941 */ /* 0x000fea0003800000 */
.L_x_27195:
[----:B------:R0:W-:Y:S01]  /*5590*/  STG.E.U8 desc[UR36][R8.64], R4 ;  /* 0x0000000408007986 */ /* 0x0001e2000c101124 */
[----:B------:R-:W-:Y:S01]  /*55a0*/  IMAD.MOV.U32 R25, RZ, RZ, R23 ;  /* 0x000000ffff197224 */ /* 0x000fe200078e0017 */
[----:B------:R-:W-:Y:S06]  /*55b0*/  BRA `(.L_x_27170) ;  /* 0x00000004002c7947 */ /* 0x000fec0003800000 */
.L_x_27193:
        /* <DEDUP_REMOVED lines=17> */
.L_x_27200:
[----:B------:R-:W-:-:S04]  /*56d0*/  LOP3.LUT R3, R5, 0x80000000, RZ, 0xc0, !PT ;  /* 0x8000000005037812 */ /* 0x000fc800078ec0ff */
[----:B------:R-:W-:-:S04]  /*56e0*/  SHF.R.U32.HI R3, RZ, 0x18, R3 ;  /* 0x00000018ff037819 */ /* 0x000fc80000011603 */
[----:B------:R-:W-:-:S04]  /*56f0*/  LOP3.LUT R0, R0, R3, RZ, 0xfc, !PT ;  /* 0x0000000300007212 */ /* 0x000fc800078efcff */
[----:B------:R-:W-:-:S07]  /*5700*/  PRMT R4, R0, 0x7610, R4 ;  /* 0x0000761000047816 */ /* 0x000fce0000000004 */
.L_x_27199:
[----:B------:R-:W-:Y:S05]  /*5710*/  BSYNC B0 ;  /* 0x0000000000007941 */ /* 0x000fea0003800000 */
.L_x_27198:
[----:B------:R0:W-:Y:S01]  /*5720*/  STG.E.U8 desc[UR36][R8.64], R4 ;  /* 0x0000000408007986 */ /* 0x0001e2000c101124 */
[----:B------:R-:W-:Y:S01]  /*5730*/  IMAD.MOV.U32 R25, RZ, RZ, R23 ;  /* 0x000000ffff197224 */ /* 0x000fe200078e0017 */
[----:B------:R-:W-:Y:S06]  /*5740*/  BRA `(.L_x_27170) ;  /* 0x0000000000c87947 */ /* 0x000fec0003800000 */
.L_x_27192:
        /* <DEDUP_REMOVED lines=23> */
.L_x_27175:
        /* <DEDUP_REMOVED lines=16> */
.L_x_27203:
[----:B------:R-:W-:Y:S01]  /*59c0*/  IMAD.MOV.U32 R25, RZ, RZ, R23 ;  /* 0x000000ffff197224 */ /* 0x000fe200078e0017 */
[----:B------:R-:W-:Y:S06]  /*59d0*/  BRA `(.L_x_27170) ;  /* 0x0000000000247947 */ /* 0x000fec0003800000 */
.L_x_27202:
[----:B------:R-:W-:Y:S02]  /*59e0*/  IMAD.U32 R4, R3, 0x10000, RZ ;  /* 0x0001000003047824 */ /* 0x000fe400078e00ff */
[----:B------:R-:W-:-:S04]  /*59f0*/  IMAD.MOV.U32 R25, RZ, RZ, R23 ;  /* 0x000000ffff197224 */ /* 0x000fc800078e0017 */
[----:B------:R-:W0:Y:S02]  /*5a00*/  F2I.U64.TRUNC R4, R4 ;  /* 0x0000000400047311 */ /* 0x000e24000020d800 */
[----:B0-----:R0:W-:Y:S01]  /*5a10*/  STG.E.64 desc[UR36][R8.64], R4 ;  /* 0x0000000408007986 */ /* 0x0011e2000c101b24 */
[----:B------:R-:W-:Y:S05]  /*5a20*/  BRA `(.L_x_27170) ;  /* 0x0000000000107947 */ /* 0x000fea0003800000 */
.L_x_27201:
[----:B------:R-:W-:Y:S02]  /*5a30*/  IMAD.U32 R3, R3, 0x10000, RZ ;  /* 0x0001000003037824 */ /* 0x000fe400078e00ff */
[----:B------:R-:W-:-:S04]  /*5a40*/  IMAD.MOV.U32 R25, RZ, RZ, R23 ;  /* 0x000000ffff197224 */ /* 0x000fc800078e0017 */
[----:B------:R-:W0:Y:S02]  /*5a50*/  F2I.FTZ.U32.TRUNC.NTZ R3, R3 ;  /* 0x0000000300037305 */ /* 0x000e24000021f000 */
[----:B0-----:R0:W-:Y:S02]  /*5a60*/  STG.E desc[UR36][R8.64], R3 ;  /* 0x0000000308007986 */ /* 0x0011e4000c101924 */
.L_x_27170:
[----:B------:R-:W-:Y:S05]  /*5a70*/  BSYNC B6 ;  /* 0x0000000000067941 */ /* 0x000fea0003800000 */
.L_x_27169:
        /* <DEDUP_REMOVED lines=25> */
.L_x_27209:
[----:B-----5:R-:W-:-:S06]  /*5c10*/  IMAD.U32 R5, R22, 0x10000, RZ ;  /* 0x0001000016057824 */ /* 0x020fcc00078e00ff */
[----:B------:R-:W0:Y:S02]  /*5c20*/  F2I.S64.TRUNC R4, R5 ;  /* 0x0000000500047311 */ /* 0x000e24000020d900 */
[----:B0-----:R3:W-:Y:S01]  /*5c30*/  STG.E.U8 desc[UR36][R8.64], R4 ;  /* 0x0000000408007986 */ /* 0x0017e2000c101124 */
[----:B------:R-:W-:Y:S05]  /*5c40*/  BRA `(.L_x_27211) ;  /* 0x0000000c00847947 */ /* 0x000fea0003800000 */
.L_x_27208:
        /* <DEDUP_REMOVED lines=10> */
.L_x_27213:
[----:B-----5:R-:W-:-:S04]  /*5cf0*/  IMAD.U32 R22, R22, 0x10000, RZ ;  /* 0x0001000016167824 */ /* 0x020fc800078e00ff */
[----:B------:R-:W0:Y:S02]  /*5d00*/  F2I.FTZ.TRUNC.NTZ R3, R22 ;  /* 0x0000001600037305 */ /* 0x000e24000021f100 */
[----:B0-----:R2:W-:Y:S01]  /*5d10*/  STG.E desc[UR36][R8.64], R3 ;  /* 0x0000000308007986 */ /* 0x0015e2000c101924 */
[----:B------:R-:W-:Y:S05]  /*5d20*/  BRA `(.L_x_27211) ;  /* 0x0000000c004c7947 */ /* 0x000fea0003800000 */
.L_x_27212:
[----:B-----5:R-:W-:-:S04]  /*5d30*/  IMAD.U32 R22, R22, 0x10000, RZ ;  /* 0x0001000016167824 */ /* 0x020fc800078e00ff */
[----:B------:R-:W0:Y:S02]  /*5d40*/  F2I.FTZ.TRUNC.NTZ R3, R22 ;  /* 0x0000001600037305 */ /* 0x000e24000021f100 */
[----:B0-----:R0:W-:Y:S01]  /*5d50*/  STG.E.U16 desc[UR36][R8.64], R3 ;  /* 0x0000000308007986 */ /* 0x0011e2000c101524 */
[----:B------:R-:W-:Y:S05]  /*5d60*/  BRA `(.L_x_27211) ;  /* 0x0000000c003c7947 */ /* 0x000fea0003800000 */
.L_x_27207:
        /* <DEDUP_REMOVED lines=9> */
.L_x_27215:
[----:B-----5:R-:W-:-:S05]  /*5e00*/  IMAD.U32 R0, R22, 0x10000, RZ ;  /* 0x0001000016007824 */ /* 0x020fca00078e00ff */
[----:B------:R-:W-:-:S05]  /*5e10*/  F2FP.F16.F32.PACK_AB R0, RZ, R0 ;  /* 0x00000000ff00723e */ /* 0x000fca00000000ff */
[----:B------:R0:W-:Y:S01]  /*5e20*/  STG.E.U16 desc[UR36][R8.64], R0 ;  /* 0x0000000008007986 */ /* 0x0001e2000c101524 */
[----:B------:R-:W-:Y:S05]  /*5e30*/  BRA `(.L_x_27211) ;  /* 0x0000000c00087947 */ /* 0x000fea0003800000 */
.L_x_27214:
        /* <DEDUP_REMOVED lines=10> */
.L_x_27217:
[----:B-----5:R-:W-:-:S05]  /*5ee0*/  IMAD.U32 R22, R22, 0x10000, RZ ;  /* 0x0001000016167824 */ /* 0x020fca00078e00ff */
[----:B------:R-:W-:-:S04]  /*5ef0*/  F2FP.F16.F32.PACK_AB R3, RZ, R22 ;  /* 0x00000016ff03723e */ /* 0x000fc800000000ff */
[----:B------:R-:W-:-:S05]  /*5f00*/  PRMT R3, R3, 0x5410, RZ ;  /* 0x0000541003037816 */ /* 0x000fca00000000ff */
[----:B------:R0:W-:Y:S01]  /*5f10*/  STG.E desc[UR36][R8.64], R3 ;  /* 0x0000000308007986 */ /* 0x0001e2000c101924 */
[----:B------:R-:W-:Y:S05]  /*5f20*/  BRA `(.L_x_27211) ;  /* 0x0000000800cc7947 */ /* 0x000fea0003800000 */
.L_x_27216:
[----:B-----5:R-:W-:-:S04]  /*5f30*/  IMAD.U32 R4, R22, 0x10000, RZ ;  /* 0x0001000016047824 */ /* 0x020fc800078e00ff */
[----:B------:R-:W-:-:S06]  /*5f40*/  FMUL.FTZ R4, R4, 1 ;  /* 0x3f80000004047820 */ /* 0x000fcc0000410000 */
[----:B------:R-:W0:Y:S02]  /*5f50*/  F2F.F64.F32 R4, R4 ;  /* 0x0000000400047310 */ /* 0x000e240000201800 */
[----:B0-----:R0:W-:Y:S01]  /*5f60*/  STG.E.64 desc[UR36][R8.64], R4 ;  /* 0x0000000408007986 */ /* 0x0011e2000c101b24 */
[----:B------:R-:W-:Y:S05]  /*5f70*/  BRA `(.L_x_27211) ;  /* 0x0000000800b87947 */ /* 0x000fea0003800000 */
.L_x_27206:
        /* <DEDUP_REMOVED lines=13> */
.L_x_27220:
[----:B-----5:R-:W-:Y:S01]  /*6050*/  IMAD.U32 R22, R22, 0x10000, RZ ;  /* 0x0001000016167824 */ /* 0x020fe200078e00ff */
[----:B------:R-:W-:-:S03]  /*6060*/  CS2R R6, SRZ ;  /* 0x0000000000067805 */ /* 0x000fc6000001ff00 */
[----:B------:R-:W-:-:S06]  /*6070*/  FMUL.FTZ R4, R22, 1 ;  /* 0x3f80000016047820 */ /* 0x000fcc0000410000 */
[----:B------:R-:W0:Y:S02]  /*6080*/  F2F.F64.F32 R4, R4 ;  /* 0x0000000400047310 */ /* 0x000e240000201800 */
[----:B0-----:R0:W-:Y:S01]  /*6090*/  STG.E.128 desc[UR36][R8.64], R4 ;  /* 0x0000000408007986 */ /* 0x0011e2000c101d24 */
[----:B------:R-:W-:Y:S05]  /*60a0*/  BRA `(.L_x_27211) ;  /* 0x00000008006c7947 */ /* 0x000fea0003800000 */
.L_x_27219:
        /* <DEDUP_REMOVED lines=21> */
.L_x_27224:
[----:B------:R-:W-:Y:S05]  /*6200*/  BSYNC B0 ;  /* 0x0000000000007941 */ /* 0x000fea0003800000 */
.L_x_27223:
[----:B------:R-:W-:-:S05]  /*6210*/  LOP3.LUT R5, R0, R5, RZ, 0xfc, !PT ;  /* 0x0000000500057212 */ /* 0x000fca00078efcff */
[----:B------:R0:W-:Y:S01]  /*6220*/  STG.E.U8 desc[UR36][R8.64], R5 ;  /* 0x0000000508007986 */ /* 0x0001e2000c101124 */
[----:B------:R-:W-:Y:S05]  /*6230*/  BRA `(.L_x_27211) ;  /* 0x0000000800087947 */ /* 0x000fea0003800000 */
.L_x_27222:
        /* <DEDUP_REMOVED lines=13> */
.L_x_27226:
[----:B------:R-:W-:Y:S01]  /*6310*/  IMAD.MOV.U32 R0, RZ, RZ, 0x7f ;  /* 0x0000007fff007424 */ /* 0x000fe200078e00ff */
[----:B------:R-:W-:-:S04]  /*6320*/  ISETP.GT.U32.AND P0, PT, R3, 0x7f800000, PT ;  /* 0x7f8000000300780c */ /* 0x000fc80003f04070 */
[----:B------:R-:W-:-:S09]  /*6330*/  SEL R0, R0, 0x7c, P0 ;  /* 0x0000007c00007807 */ /* 0x000fd20000000000 */
.L_x_27227:
[----:B------:R-:W-:Y:S05]  /*6340*/  BSYNC B0 ;  /* 0x0000000000007941 */ /* 0x000fea0003800000 */
.L_x_27225:
[----:B------:R-:W-:-:S04]  /*6350*/  LOP3.LUT R3, R5, 0x80000000, RZ, 0xc0, !PT ;  /* 0x8000000005037812 */ /* 0x000fc800078ec0ff */
[----:B------:R-:W-:-:S04]  /*6360*/  SHF.R.U32.HI R3, RZ, 0x18, R3 ;  /* 0x00000018ff037819 */ /* 0x000fc80000011603 */
[----:B------:R-:W-:-:S05]  /*6370*/  LOP3.LUT R3, R0, R3, RZ, 0xfc, !PT ;  /* 0x0000000300037212 */ /* 0x000fca00078efcff */
[----:B------:R0:W-:Y:S01]  /*6380*/  STG.E.U8 desc[UR36][R8.64], R3 ;  /* 0x0000000308007986 */ /* 0x0001e2000c101124 */
[----:B------:R-:W-:Y:S05]  /*6390*/  BRA `(.L_x_27211) ;  /* 0x0000000400b07947 */ /* 0x000fea0003800000 */
.L_x_27221:
[----:B-----5:R0:W-:Y:S01]  /*63a0*/  STG.E.U16 desc[UR36][R8.64], R22 ;  /* 0x0000001608007986 */ /* 0x0201e2000c101524 */
[----:B------:R-:W-:Y:S05]  /*63b0*/  BRA `(.L_x_27211) ;  /* 0x0000000400a87947 */ /* 0x000fea0003800000 */
.L_x_27218:
        /* <DEDUP_REMOVED lines=12> */
.L_x_27230:
        /* <DEDUP_REMOVED lines=17> */
.L_x_27233:
[----:B------:R-:W-:-:S04]  /*6590*/  LOP3.LUT R3, R5, 0x80000000, RZ, 0xc0, !PT ;  /* 0x8000000005037812 */ /* 0x000fc800078ec0ff */
[----:B------:R-:W-:-:S04]  /*65a0*/  SHF.R.U32.HI R3, RZ, 0x18, R3 ;  /* 0x00000018ff037819 */ /* 0x000fc80000011603 */
[----:B------:R-:W-:-:S04]  /*65b0*/  LOP3.LUT R0, R0, R3, RZ, 0xfc, !PT ;  /* 0x0000000300007212 */ /* 0x000fc800078efcff */
[----:B------:R-:W-:-:S07]  /*65c0*/  PRMT R4, R0, 0x7610, R4 ;  /* 0x0000761000047816 */ /* 0x000fce0000000004 */
.L_x_27232:
[----:B------:R-:W-:Y:S05]  /*65d0*/  BSYNC B0 ;  /* 0x0000000000007941 */ /* 0x000fea0003800000 */
.L_x_27231:
[----:B------:R0:W-:Y:S01]  /*65e0*/  STG.E.U8 desc[UR36][R8.64], R4 ;  /* 0x0000000408007986 */ /* 0x0001e2000c101124 */
[----:B------:R-:W-:Y:S05]  /*65f0*/  BRA `(.L_x_27211) ;  /* 0x0000000400187947 */ /* 0x000fea0003800000 */
.L_x_27229:
        /* <DEDUP_REMOVED lines=17> */
.L_x_27236:
[----:B------:R-:W-:-:S04]  /*6710*/  LOP3.LUT R3, R5, 0x80000000, RZ, 0xc0, !PT ;  /* 0x8000000005037812 */ /* 0x000fc800078ec0ff */
[----:B------:R-:W-:-:S04]  /*6720*/  SHF.R.U32.HI R3, RZ, 0x18, R3 ;  /* 0x00000018ff037819 */ /* 0x000fc80000011603 */
[----:B------:R-:W-:-:S04]  /*6730*/  LOP3.LUT R0, R0, R3, RZ, 0xfc, !PT ;  /* 0x0000000300007212 */ /* 0x000fc800078efcff */
[----:B------:R-:W-:-:S07]  /*6740*/  PRMT R4, R0, 0x7610, R4 ;  /* 0x0000761000047816 */ /* 0x000fce0000000004 */
.L_x_27235:
[----:B------:R-:W-:Y:S05]  /*6750*/  BSYNC B0 ;  /* 0x0000000000007941 */ /* 0x000fea0003800000 */
.L_x_27234:
[----:B------:R0:W-:Y:S01]  /*6760*/  STG.E.U8 desc[UR36][R8.64], R4 ;  /* 0x0000000408007986 */ /* 0x0001e2000c101124 */
[----:B------:R-:W-:Y:S05]  /*6770*/  BRA `(.L_x_27211) ;  /* 0x0000000000b87947 */ /* 0x000fea0003800000 */
.L_x_27228:
        /* <DEDUP_REMOVED lines=22> */
.L_x_27210:
        /* <DEDUP_REMOVED lines=16> */
.L_x_27239:
[----:B------:R-:W-:Y:S05]  /*69e0*/  BRA `(.L_x_27211) ;  /* 0x00000000001c7947 */ /* 0x000fea0003800000 */
.L_x_27238:
[----:B-----5:R-:W-:-:S06]  /*69f0*/  IMAD.U32 R4, R22, 0x10000, RZ ;  /* 0x0001000016047824 */ /* 0x020fcc00078e00ff */
[----:B------:R-:W0:Y:S02]  /*6a00*/  F2I.U64.TRUNC R4, R4 ;  /* 0x0000000400047311 */ /* 0x000e24000020d800 */
[----:B0-----:R0:W-:Y:S01]  /*6a10*/  STG.E.64 desc[UR36][R8.64], R4 ;  /* 0x0000000408007986 */ /* 0x0011e2000c101b24 */
[----:B------:R-:W-:Y:S05]  /*6a20*/  BRA `(.L_x_27211) ;  /* 0x00000000000c7947 */ /* 0x000fea0003800000 */
.L_x_27237:
[----:B-----5:R-:W-:-:S04]  /*6a30*/  IMAD.U32 R22, R22, 0x10000, RZ ;  /* 0x0001000016167824 */ /* 0x020fc800078e00ff */
[----:B------:R-:W0:Y:S02]  /*6a40*/  F2I.FTZ.U32.TRUNC.NTZ R3, R22 ;  /* 0x0000001600037305 */ /* 0x000e24000021f000 */
[----:B0-----:R0:W-:Y:S02]  /*6a50*/  STG.E desc[UR36][R8.64], R3 ;  /* 0x0000000308007986 */ /* 0x0011e4000c101924 */
.L_x_27211:
        /* <DEDUP_REMOVED lines=25> */
.L_x_27243:
[----:B------:R-:W-:-:S06]  /*6bf0*/  IMAD.U32 R5, R19, 0x10000, RZ ;  /* 0x0001000013057824 */ /* 0x000fcc00078e00ff */
[----:B------:R-:W0:Y:S02]  /*6c00*/  F2I.S64.TRUNC R4, R5 ;  /* 0x0000000500047311 */ /* 0x000e24000020d900 */
[----:B0-----:R0:W-:Y:S01]  /*6c10*/  STG.E.U8 desc[UR36][R8.64], R4 ;  /* 0x0000000408007986 */ /* 0x0011e2000c101124 */
[----:B------:R-:W-:Y:S05]  /*6c20*/  BRA `(.L_x_27245) ;  /* 0x0000000c00847947 */ /* 0x000fea0003800000 */
.L_x_27242:
        /* <DEDUP_REMOVED lines=10> */
.L_x_27247:
[----:B------:R-:W-:-:S06]  /*6cd0*/  IMAD.U32 R19, R19, 0x10000, RZ ;  /* 0x0001000013137824 */ /* 0x000fcc00078e00ff */
[----:B------:R-:W0:Y:S02]  /*6ce0*/  F2I.FTZ.TRUNC.NTZ R19, R19 ;  /* 0x0000001300137305 */ /* 0x000e24000021f100 */
[----:B0-----:R0:W-:Y:S01]  /*6cf0*/  STG.E desc[UR36][R8.64], R19 ;  /* 0x0000001308007986 */ /* 0x0011e2000c101924 */
[----:B------:R-:W-:Y:S05]  /*6d00*/  BRA `(.L_x_27245) ;  /* 0x0000000c004c7947 */ /* 0x000fea0003800000 */
.L_x_27246:
[----:B------:R-:W-:-:S06]  /*6d10*/  IMAD.U32 R19, R19, 0x10000, RZ ;  /* 0x0001000013137824 */ /* 0x000fcc00078e00ff */
[----:B------:R-:W0:Y:S02]  /*6d20*/  F2I.FTZ.TRUNC.NTZ R19, R19 ;  /* 0x0000001300137305 */ /* 0x000e24000021f100 */
[----:B0-----:R0:W-:Y:S01]  /*6d30*/  STG.E.U16 desc[UR36][R8.64], R19 ;  /* 0x0000001308007986 */ /* 0x0011e2000c101524 */
[----:B------:R-:W-:Y:S05]  /*6d40*/  BRA `(.L_x_27245) ;  /* 0x0000000c003c7947 */ /* 0x000fea0003800000 */
.L_x_27241:
        /* <DEDUP_REMOVED lines=9> */
.L_x_27249:
[----:B------:R-:W-:-:S05]  /*6de0*/  IMAD.U32 R0, R19, 0x10000, RZ ;  /* 0x0001000013007824 */ /* 0x000fca00078e00ff */
[----:B------:R-:W-:-:S05]  /*6df0*/  F2FP.F16.F32.PACK_AB R0, RZ, R0 ;  /* 0x00000000ff00723e */ /* 0x000fca00000000ff */
[----:B------:R0:W-:Y:S01]  /*6e00*/  STG.E.U16 desc[UR36][R8.64], R0 ;  /* 0x0000000008007986 */ /* 0x0001e2000c101524 */
[----:B------:R-:W-:Y:S05]  /*6e10*/  BRA `(.L_x_27245) ;  /* 0x0000000c00087947 */ /* 0x000fea0003800000 */
.L_x_27248:
        /* <DEDUP_REMOVED lines=10> */
.L_x_27251:
[----:B------:R-:W-:-:S05]  /*6ec0*/  IMAD.U32 R19, R19, 0x10000, RZ ;  /* 0x0001000013137824 */ /* 0x000fca00078e00ff */
[----:B------:R-:W-:-:S04]  /*6ed0*/  F2FP.F16.F32.PACK_AB R3, RZ, R19 ;  /* 0x00000013ff03723e */ /* 0x000fc800000000ff */
[----:B------:R-:W-:-:S05]  /*6ee0*/  PRMT R3, R3, 0x5410, RZ ;  /* 0x0000541003037816 */ /* 0x000fca00000000ff */
[----:B------:R0:W-:Y:S01]  /*6ef0*/  STG.E desc[UR36][R8.64], R3 ;  /* 0x0000000308007986 */ /* 0x0001e2000c101924 */
[----:B------:R-:W-:Y:S05]  /*6f00*/  BRA `(.L_x_27245) ;  /* 0x0000000800cc7947 */ /* 0x000fea0003800000 */
.L_x_27250:
[----:B------:R-:W-:-:S04]  /*6f10*/  IMAD.U32 R4, R19, 0x10000, RZ ;  /* 0x0001000013047824 */ /* 0x000fc800078e00ff */
[----:B------:R-:W-:-:S06]  /*6f20*/  FMUL.FTZ R4, R4, 1 ;  /* 0x3f80000004047820 */ /* 0x000fcc0000410000 */
[----:B------:R-:W0:Y:S02]  /*6f30*/  F2F.F64.F32 R4, R4 ;  /* 0x0000000400047310 */ /* 0x000e240000201800 */
[----:B0-----:R0:W-:Y:S01]  /*6f40*/  STG.E.64 desc[UR36][R8.64], R4 ;  /* 0x0000000408007986 */ /* 0x0011e2000c101b24 */
[----:B------:R-:W-:Y:S05]  /*6f50*/  BRA `(.L_x_27245) ;  /* 0x0000000800b87947 */ /* 0x000fea0003800000 */
.L_x_27240:
        /* <DEDUP_REMOVED lines=13> */
.L_x_27254:
[----:B------:R-:W-:Y:S01]  /*7030*/  IMAD.U32 R19, R19, 0x10000, RZ ;  /* 0x0001000013137824 */ /* 0x000fe200078e00ff */
[----:B------:R-:W-:-:S03]  /*7040*/  CS2R R6, SRZ ;  /* 0x0000000000067805 */ /* 0x000fc6000001ff00 */
[----:B------:R-:W-:-:S06]  /*7050*/  FMUL.FTZ R4, R19, 1 ;  /* 0x3f80000013047820 */ /* 0x000fcc0000410000 */
[----:B------:R-:W0:Y:S02]  /*7060*/  F2F.F64.F32 R4, R4 ;  /* 0x0000000400047310 */ /* 0x000e240000201800 */
[----:B0-----:R0:W-:Y:S01]  /*7070*/  STG.E.128 desc[UR36][R8.64], R4 ;  /* 0x0000000408007986 */ /* 0x0011e2000c101d24 */
[----:B------:R-:W-:Y:S05]  /*7080*/  BRA `(.L_x_27245) ;  /* 0x00000008006c7947 */ /* 0x000fea0003800000 */
.L_x_27253:
        /* <DEDUP_REMOVED lines=21> */
.L_x_27258:
[----:B------:R-:W-:Y:S05]  /*71e0*/  BSYNC B0 ;  /* 0x0000000000007941 */ /* 0x000fea0003800000 */
.L_x_27257:
[----:B------:R-:W-:-:S05]  /*71f0*/  LOP3.LUT R5, R0, R5, RZ, 0xfc, !PT ;  /* 0x0000000500057212 */ /* 0x000fca00078efcff */
[----:B------:R0:W-:Y:S01]  /*7200*/  STG.E.U8 desc[UR36][R8.64], R5 ;  /* 0x0000000508007986 */ /* 0x0001e2000c101124 */
[----:B------:R-:W-:Y:S05]  /*7210*/  BRA `(.L_x_27245) ;  /* 0x0000000800087947 */ /* 0x000fea0003800000 */
.L_x_27256:
        /* <DEDUP_REMOVED lines=13> */
.L_x_27260:
[----:B------:R-:W-:Y:S01]  /*72f0*/  IMAD.MOV.U32 R0, RZ, RZ, 0x7f ;  /* 0x0000007fff007424 */ /* 0x000fe200078e00ff */
[----:B------:R-:W-:-:S04]  /*7300*/  ISETP.GT.U32.AND P0, PT, R3, 0x7f800000, PT ;  /* 0x7f8000000300780c */ /* 0x000fc80003f04070 */
[----:B------:R-:W-:-:S09]  /*7310*/  SEL R0, R0, 0x7c, P0 ;  /* 0x0000007c00007807 */ /* 0x000fd20000000000 */
.L_x_27261:
[----:B------:R-:W-:Y:S05]  /*7320*/  BSYNC B0 ;  /* 0x0000000000007941 */ /* 0x000fea0003800000 */
.L_x_27259:
[----:B------:R-:W-:-:S04]  /*7330*/  LOP3.LUT R3, R19, 0x80000000, RZ, 0xc0, !PT ;  /* 0x8000000013037812 */ /* 0x000fc800078ec0ff */
[----:B------:R-:W-:-:S04]  /*7340*/  SHF.R.U32.HI R3, RZ, 0x18, R3 ;  /* 0x00000018ff037819 */ /* 0x000fc80000011603 */
[----:B------:R-:W-:-:S05]  /*7350*/  LOP3.LUT R3, R0, R3, RZ, 0xfc, !PT ;  /* 0x0000000300037212 */ /* 0x000fca00078efcff */
[----:B------:R0:W-:Y:S01]  /*7360*/  STG.E.U8 desc[UR36][R8.64], R3 ;  /* 0x0000000308007986 */ /* 0x0001e2000c101124 */
[----:B------:R-:W-:Y:S05]  /*7370*/  BRA `(.L_x_27245) ;  /* 0x0000000400b07947 */ /* 0x000fea0003800000 */
.L_x_27255:
[----:B------:R0:W-:Y:S01]  /*7380*/  STG.E.U16 desc[UR36][R8.64], R19 ;  /* 0x0000001308007986 */ /* 0x0001e2000c101524 */
[----:B------:R-:W-:Y:S05]  /*7390*/  BRA `(.L_x_27245) ;  /* 0x0000000400a87947 */ /* 0x000fea0003800000 */
.L_x_27252:
        /* <DEDUP_REMOVED lines=12> */
.L_x_27264:
        /* <DEDUP_REMOVED lines=17> */
.L_x_27267:
[----:B------:R-:W-:-:S04]  /*7570*/  LOP3.LUT R3, R19, 0x80000000, RZ, 0xc0, !PT ;  /* 0x8000000013037812 */ /* 0x000fc800078ec0ff */
[----:B------:R-:W-:-:S04]  /*7580*/  SHF.R.U32.HI R3, RZ, 0x18, R3 ;  /* 0x00000018ff037819 */ /* 0x000fc80000011603 */
[----:B------:R-:W-:-:S04]  /*7590*/  LOP3.LUT R0, R0, R3, RZ, 0xfc, !PT ;  /* 0x0000000300007212 */ /* 0x000fc800078efcff */
[----:B------:R-:W-:-:S07]  /*75a0*/  PRMT R4, R0, 0x7610, R4 ;  /* 0x0000761000047816 */ /* 0x000fce0000000004 */
.L_x_27266:
[----:B------:R-:W-:Y:S05]  /*75b0*/  BSYNC B0 ;  /* 0x0000000000007941 */ /* 0x000fea0003800000 */
.L_x_27265:
[----:B------:R3:W-:Y:S01]  /*75c0*/  STG.E.U8 desc[UR36][R8.64], R4 ;  /* 0x0000000408007986 */ /* 0x0007e2000c101124 */
[----:B------:R-:W-:Y:S05]  /*75d0*/  BRA `(.L_x_27245) ;  /* 0x0000000400187947 */ /* 0x000fea0003800000 */
.L_x_27263:
        /* <DEDUP_REMOVED lines=17> */
.L_x_27270:
[----:B------:R-:W-:-:S04]  /*76f0*/  LOP3.LUT R3, R19, 0x80000000, RZ, 0xc0, !PT ;  /* 0x8000000013037812 */ /* 0x000fc800078ec0ff */
[----:B------:R-:W-:-:S04]  /*7700*/  SHF.R.U32.HI R3, RZ, 0x18, R3 ;  /* 0x00000018ff037819 */ /* 0x000fc80000011603 */
[----:B------:R-:W-:-:S04]  /*7710*/  LOP3.LUT R0, R0, R3, RZ, 0xfc, !PT ;  /* 0x0000000300007212 */ /* 0x000fc800078efcff */
[----:B------:R-:W-:-:S07]  /*7720*/  PRMT R4, R0, 0x7610, R4 ;  /* 0x0000761000047816 */ /* 0x000fce0000000004 */
.L_x_27269:
[----:B------:R-:W-:Y:S05]  /*7730*/  BSYNC B0 ;  /* 0x0000000000007941 */ /* 0x000fea0003800000 */
.L_x_27268:
[----:B------:R0:W-:Y:S01]  /*7740*/  STG.E.U8 desc[UR36][R8.64], R4 ;  /* 0x0000000408007986 */ /* 0x0001e2000c101124 */
[----:B------:R-:W-:Y:S05]  /*7750*/  BRA `(.L_x_27245) ;  /* 0x0000000000b87947 */ /* 0x000fea0003800000 */
.L_x_27262:
        /* <DEDUP_REMOVED lines=22> */
.L_x_27244:
        /* <DEDUP_REMOVED lines=16> */
.L_x_27273:
[----:B------:R-:W-:Y:S05]  /*79c0*/  BRA `(.L_x_27245) ;  /* 0x00000000001c7947 */ /* 0x000fea0003800000 */
.L_x_27272:
[----:B------:R-:W-:-:S06]  /*79d0*/  IMAD.U32 R4, R19, 0x10000, RZ ;  /* 0x0001000013047824 */ /* 0x000fcc00078e00ff */
[----:B------:R-:W0:Y:S02]  /*79e0*/  F2I.U64.TRUNC R4, R4 ;  /* 0x0000000400047311 */ /* 0x000e24000020d800 */
[----:B0-----:R1:W-:Y:S01]  /*79f0*/  STG.E.64 desc[UR36][R8.64], R4 ;  /* 0x0000000408007986 */ /* 0x0013e2000c101b24 */
[----:B------:R-:W-:Y:S05]  /*7a00*/  BRA `(.L_x_27245) ;  /* 0x00000000000c7947 */ /* 0x000fea0003800000 */
.L_x_27271:
[----:B------:R-:W-:-:S06]  /*7a10*/  IMAD.U32 R19, R19, 0x10000, RZ ;  /* 0x0001000013137824 */ /* 0x000fcc00078e00ff */
[----:B------:R-:W0:Y:S02]  /*7a20*/  F2I.FTZ.U32.TRUNC.NTZ R19, R19 ;  /* 0x0000001300137305 */ /* 0x000e24000021f000 */
[----:B0-----:R2:W-:Y:S02]  /*7a30*/  STG.E desc[UR36][R8.64], R19 ;  /* 0x0000001308007986 */ /* 0x0015e4000c101924 */
.L_x_27245:
[----:B------:R-:W-:-:S07]  /*7a40*/  VIADD R25, R25, 0x80 ;  /* 0x0000008019197836 */ /* 0x000fce0000000000 */
.L_x_27205:
[----:B------:R-:W-:Y:S05]  /*7a50*/  BSYNC B6 ;  /* 0x0000000000067941 */ /* 0x000fea0003800000 */
.L_x_27204:
        /* <DEDUP_REMOVED lines=23> */
.L_x_27277:
[----:B------:R-:W-:-:S06]  /*7bd0*/  IMAD.U32 R5, R17, 0x10000, RZ ;  /* 0x0001000011057824 */ /* 0x000fcc00078e00ff */
[----:B------:R-:W0:Y:S02]  /*7be0*/  F2I.S64.TRUNC R4, R5 ;  /* 0x0000000500047311 */ /* 0x000e24000020d900 */
[----:B0-----:R-:W-:Y:S01]  /*7bf0*/  STG.E.U8 desc[UR36][R2.64], R4 ;  /* 0x0000000402007986 */ /* 0x001fe2000c101124 */
[----:B------:R-:W-:Y:S05]  /*7c00*/  EXIT ;  /* 0x000000000000794d */ /* 0x000fea0003800000 */
.L_x_27276:
        /* <DEDUP_REMOVED lines=10> */
.L_x_27280:
[----:B------:R-:W-:-:S06]  /*7cb0*/  IMAD.U32 R17, R17, 0x10000, RZ ;  /* 0x0001000011117824 */ /* 0x000fcc00078e00ff */
[----:B------:R-:W0:Y:S02]  /*7cc0*/  F2I.FTZ.TRUNC.NTZ R17, R17 ;  /* 0x0000001100117305 */ /* 0x000e24000021f100 */
[----:B0-----:R-:W-:Y:S01]  /*7cd0*/  STG.E desc[UR36][R2.64], R17 ;  /* 0x0000001102007986 */ /* 0x001fe2000c101924 */
[----:B------:R-:W-:Y:S05]  /*7ce0*/  EXIT ;  /* 0x000000000000794d */ /* 0x000fea0003800000 */
.L_x_27279:
[----:B------:R-:W-:-:S06]  /*7cf0*/  IMAD.U32 R17, R17, 0x10000, RZ ;  /* 0x0001000011117824 */ /* 0x000fcc00078e00ff */
[----:B------:R-:W0:Y:S02]  /*7d00*/  F2I.FTZ.TRUNC.NTZ R17, R17 ;  /* 0x0000001100117305 */ /* 0x000e24000021f100 */
[----:B0-----:R-:W-:Y:S01]  /*7d10*/  STG.E.U16 desc[UR36][R2.64], R17 ;  /* 0x0000001102007986 */ /* 0x001fe2000c101524 */
[----:B------:R-:W-:Y:S05]  /*7d20*/  EXIT ;  /* 0x000000000000794d */ /* 0x000fea0003800000 */
.L_x_27275:
        /* <DEDUP_REMOVED lines=9> */
.L_x_27282:
[----:B------:R-:W-:-:S05]  /*7dc0*/  IMAD.U32 R0, R17, 0x10000, RZ ;  /* 0x0001000011007824 */ /* 0x000fca00078e00ff */
[----:B------:R-:W-:-:S05]  /*7dd0*/  F2FP.F16.F32.PACK_AB R0, RZ, R0 ;  /* 0x00000000ff00723e */ /* 0x000fca00000000ff */
[----:B------:R-:W-:Y:S01]  /*7de0*/  STG.E.U16 desc[UR36][R2.64], R0 ;  /* 0x0000000002007986 */ /* 0x000fe2000c101524 */
[----:B------:R-:W-:Y:S05]  /*7df0*/  EXIT ;  /* 0x000000000000794d */ /* 0x000fea0003800000 */
.L_x_27281:
        /* <DEDUP_REMOVED lines=10> */
.L_x_27284:
[----:B------:R-:W-:-:S05]  /*7ea0*/  IMAD.U32 R17, R17, 0x10000, RZ ;  /* 0x0001000011117824 */ /* 0x000fca00078e00ff */
[----:B------:R-:W-:-:S04]  /*7eb0*/  F2FP.F16.F32.PACK_AB R5, RZ, R17 ;  /* 0x00000011ff05723e */ /* 0x000fc800000000ff */
[----:B------:R-:W-:-:S05]  /*7ec0*/  PRMT R5, R5, 0x5410, RZ ;  /* 0x0000541005057816 */ /* 0x000fca00000000ff */
[----:B------:R-:W-:Y:S01]  /*7ed0*/  STG.E desc[UR36][R2.64], R5 ;  /* 0x0000000502007986 */ /* 0x000fe2000c101924 */
[----:B------:R-:W-:Y:S05]  /*7ee0*/  EXIT ;  /* 0x000000000000794d */ /* 0x000fea0003800000 */
.L_x_27283:
[----:B------:R-:W-:-:S04]  /*7ef0*/  IMAD.U32 R4, R17, 0x10000, RZ ;  /* 0x0001000011047824 */ /* 0x000fc800078e00ff */
[----:B------:R-:W-:-:S06]  /*7f00*/  FMUL.FTZ R4, R4, 1 ;  /* 0x3f80000004047820 */ /* 0x000fcc0000410000 */
[----:B------:R-:W0:Y:S02]  /*7f10*/  F2F.F64.F32 R4, R4 ;  /* 0x0000000400047310 */ /* 0x000e240000201800 */
[----:B0-----:R-:W-:Y:S01]  /*7f20*/  STG.E.64 desc[UR36][R2.64], R4 ;  /* 0x0000000402007986 */ /* 0x001fe2000c101b24 */
[----:B------:R-:W-:Y:S05]  /*7f30*/  EXIT ;  /* 0x000000000000794d */ /* 0x000fea0003800000 */
.L_x_27274:
        /* <DEDUP_REMOVED lines=13> */
.L_x_27287:
[----:B------:R-:W-:Y:S01]  /*8010*/  IMAD.U32 R17, R17, 0x10000, RZ ;  /* 0x0001000011117824 */ /* 0x000fe200078e00ff */
[----:B------:R-:W-:-:S03]  /*8020*/  CS2R R6, SRZ ;  /* 0x0000000000067805 */ /* 0x000fc6000001ff00 */
[----:B------:R-:W-:-:S06]  /*8030*/  FMUL.FTZ R4, R17, 1 ;  /* 0x3f80000011047820 */ /* 0x000fcc0000410000 */
[----:B------:R-:W0:Y:S02]  /*8040*/  F2F.F64.F32 R4, R4 ;  /* 0x0000000400047310 */ /* 0x000e240000201800 */
[----:B0-----:R-:W-:Y:S01]  /*8050*/  STG.E.128 desc[UR36][R2.64], R4 ;  /* 0x0000000402007986 */ /* 0x001fe2000c101d24 */
[----:B------:R-:W-:Y:S05]  /*8060*/  EXIT ;  /* 0x000000000000794d */ /* 0x000fea0003800000 */
.L_x_27286:
        /* <DEDUP_REMOVED lines=21> */
.L_x_27291:
[----:B------:R-:W-:Y:S05]  /*81c0*/  BSYNC B0 ;  /* 0x0000000000007941 */ /* 0x000fea0003800000 */
.L_x_27290:
[----:B------:R-:W-:-:S05]  /*81d0*/  LOP3.LUT R5, R0, R5, RZ, 0xfc, !PT ;  /* 0x0000000500057212 */ /* 0x000fca00078efcff */
[----:B------:R-:W-:Y:S01]  /*81e0*/  STG.E.U8 desc[UR36][R2.64], R5 ;  /* 0x0000000502007986 */ /* 0x000fe2000c101124 */
[----:B------:R-:W-:Y:S05]  /*81f0*/  EXIT ;  /* 0x000000000000794d */ /* 0x000fea0003800000 */
.L_x_27289:
        /* <DEDUP_REMOVED lines=13> */
.L_x_27293:
[----:B------:R-:W-:Y:S01]  /*82d0*/  IMAD.MOV.U32 R0, RZ, RZ, 0x7f ;  /* 0x0000007fff007424 */ /* 0x000fe200078e00ff */
[----:B------:R-:W-:-:S04]  /*82e0*/  ISETP.GT.U32.AND P0, PT, R4, 0x7f800000, PT ;  /* 0x7f8000000400780c */ /* 0x000fc80003f04070 */
[----:B------:R-:W-:-:S09]  /*82f0*/  SEL R0, R0, 0x7c, P0 ;  /* 0x0000007c00007807 */ /* 0x000fd20000000000 */
.L_x_27294:
[----:B------:R-:W-:Y:S05]  /*8300*/  BSYNC B0 ;  /* 0x0000000000007941 */ /* 0x000fea0003800000 */
.L_x_27292:
[----:B------:R-:W-:-:S04]  /*8310*/  LOP3.LUT R4, R17, 0x80000000, RZ, 0xc0, !PT ;  /* 0x8000000011047812 */ /* 0x000fc800078ec0ff */
[----:B------:R-:W-:-:S04]  /*8320*/  SHF.R.U32.HI R5, RZ, 0x18, R4 ;  /* 0x00000018ff057819 */ /* 0x000fc80000011604 */
[----:B------:R-:W-:-:S05]  /*8330*/  LOP3.LUT R5, R0, R5, RZ, 0xfc, !PT ;  /* 0x0000000500057212 */ /* 0x000fca00078efcff */
[----:B------:R-:W-:Y:S01]  /*8340*/  STG.E.U8 desc[UR36][R2.64], R5 ;  /* 0x0000000502007986 */ /* 0x000fe2000c101124 */
[----:B------:R-:W-:Y:S05]  /*8350*/  EXIT ;  /* 0x000000000000794d */ /* 0x000fea0003800000 */
.L_x_27288:
[----:B------:R-:W-:Y:S01]  /*8360*/  STG.E.U16 desc[UR36][R2.64], R17 ;  /* 0x0000001102007986 */ /* 0x000fe2000c101524 */
[----:B------:R-:W-:Y:S05]  /*8370*/  EXIT ;  /* 0x000000000000794d */ /* 0x000fea0003800000 */
.L_x_27285:
        /* <DEDUP_REMOVED lines=12> */
.L_x_27297:
        /* <DEDUP_REMOVED lines=17> */
.L_x_27300:
[----:B------:R-:W-:-:S04]  /*8550*/  LOP3.LUT R0, R17, 0x80000000, RZ, 0xc0, !PT ;  /* 0x8000000011007812 */ /* 0x000fc800078ec0ff */
[----:B------:R-:W-:-:S04]  /*8560*/  SHF.R.U32.HI R5, RZ, 0x18, R0 ;  /* 0x00000018ff057819 */ /* 0x000fc80000011600 */
[----:B------:R-:W-:-:S04]  /*8570*/  LOP3.LUT R4, R4, R5, RZ, 0xfc, !PT ;  /* 0x0000000504047212 */ /* 0x000fc800078efcff */
[----:B------:R-:W-:-:S07]  /*8580*/  PRMT R0, R4, 0x7610, R0 ;  /* 0x0000761004007816 */ /* 0x000fce0000000000 */
.L_x_27299:
[----:B------:R-:W-:Y:S05]  /*8590*/  BSYNC B0 ;  /* 0x0000000000007941 */ /* 0x000fea0003800000 */
.L_x_27298:
[----:B------:R-:W-:Y:S01]  /*85a0*/  STG.E.U8 desc[UR36][R2.64], R0 ;  /* 0x0000000002007986 */ /* 0x000fe2000c101124 */
[----:B------:R-:W-:Y:S05]  /*85b0*/  EXIT ;  /* 0x000000000000794d */ /* 0x000fea0003800000 */
.L_x_27296:
        /* <DEDUP_REMOVED lines=17> */
.L_x_27303:
[----:B------:R-:W-:-:S04]  /*86d0*/  LOP3.LUT R0, R17, 0x80000000, RZ, 0xc0, !PT ;  /* 0x8000000011007812 */ /* 0x000fc800078ec0ff */
[----:B------:R-:W-:-:S04]  /*86e0*/  SHF.R.U32.HI R5, RZ, 0x18, R0 ;  /* 0x00000018ff057819 */ /* 0x000fc80000011600 */
[----:B------:R-:W-:-:S04]  /*86f0*/  LOP3.LUT R4, R4, R5, RZ, 0xfc, !PT ;  /* 0x0000000504047212 */ /* 0x000fc800078efcff */
[----:B------:R-:W-:-:S07]  /*8700*/  PRMT R0, R4, 0x7610, R0 ;  /* 0x0000761004007816 */ /* 0x000fce0000000000 */
.L_x_27302:
[----:B------:R-:W-:Y:S05]  /*8710*/  BSYNC B0 ;  /* 0x0000000000007941 */ /* 0x000fea0003800000 */
.L_x_27301:
[----:B------:R-:W-:Y:S01]  /*8720*/  STG.E.U8 desc[UR36][R2.64], R0 ;  /* 0x0000000002007986 */ /* 0x000fe2000c101124 */
[----:B------:R-:W-:Y:S05]  /*8730*/  EXIT ;  /* 0x000000000000794d */ /* 0x000fea0003800000 */
.L_x_27295:
        /* <DEDUP_REMOVED lines=22> */
.L_x_27278:
        /* <DEDUP_REMOVED lines=16> */
.L_x_27306:
[----:B------:R-:W-:Y:S05]  /*89a0*/  EXIT ;  /* 0x000000000000794d */ /* 0x000fea0003800000 */
.L_x_27305:
[----:B------:R-:W-:-:S06]  /*89b0*/  IMAD.U32 R4, R17, 0x10000, RZ ;  /* 0x0001000011047824 */ /* 0x000fcc00078e00ff */
[----:B------:R-:W0:Y:S02]  /*89c0*/  F2I.U64.TRUNC R4, R4 ;  /* 0x0000000400047311 */ /* 0x000e24000020d800 */
[----:B0-----:R-:W-:Y:S01]  /*89d0*/  STG.E.64 desc[UR36][R2.64], R4 ;  /* 0x0000000402007986 */ /* 0x001fe2000c101b24 */
[----:B------:R-:W-:Y:S05]  /*89e0*/  EXIT ;  /* 0x000000000000794d */ /* 0x000fea0003800000 */
.L_x_27304:
[----:B------:R-:W-:-:S06]  /*89f0*/  IMAD.U32 R17, R17, 0x10000, RZ ;  /* 0x0001000011117824 */ /* 0x000fcc00078e00ff */
[----:B------:R-:W0:Y:S02]  /*8a00*/  F2I.FTZ.U32.TRUNC.NTZ R17, R17 ;  /* 0x0000001100117305 */ /* 0x000e24000021f000 */
[----:B0-----:R-:W-:Y:S01]  /*8a10*/  STG.E desc[UR36][R2.64], R17 ;  /* 0x0000001102007986 */ /* 0x001fe2000c101924 */
[----:B------:R-:W-:Y:S05]  /*8a20*/  EXIT ;  /* 0x000000000000794d */ /* 0x000fea0003800000 */
.L_x_27307:
        /* <DEDUP_REMOVED lines=13> */
.L_x_42356:


//--------------------- .text._ZN2at6native18elementwise_kernelILi128ELi4EZNS0_22gpu_kernel_impl_nocastINS0_13AUnaryFunctorIN3c108BFloat16ES5_S5_ZZZNS0_19maximum_kernel_cudaERNS_18TensorIteratorBaseEENKUlvE0_clEvENKUlvE2_clEvEUlS5_S5_E_EEEEvS7_RKT_EUliE_EEviT1_ --------------------------
	.section	.text._ZN2at6native18elementwise_kernelILi128ELi4EZNS0_22gpu_kernel_impl_nocastINS0_13AUnaryFunctorIN3c108BFloat16ES5_S5_ZZZNS0_19maximum_kernel_cudaERNS_18TensorIteratorBaseEENKUlvE0_clEvENKUlvE2_clEvEUlS5_S5_E_EEEEvS7_RKT_EUliE_EEviT1_,"ax",@progbits
	.align	128
        .global         _ZN2at6native18elementwise_kernelILi128ELi4EZNS0_22gpu_kernel_impl_nocastINS0_13AUnaryFunctorIN3c108BFloat16ES5_S5_ZZZNS0_19maximum_kernel_cudaERNS_18TensorIteratorBaseEENKUlvE0_clEvENKUlvE2_clEvEUlS5_S5_E_EEEEvS7_RKT_EUliE_EEviT1_
        .type           _ZN2at6native18elementwise_kernelILi128ELi4EZNS0_22gpu_kernel_impl_nocastINS0_13AUnaryFunctorIN3c108BFloat16ES5_S5_ZZZNS0_19maximum_kernel_cudaERNS_18TensorIteratorBaseEENKUlvE0_clEvENKUlvE2_clEvEUlS5_S5_E_EEEEvS7_RKT_EUliE_EEviT1_,@function
        .size           _ZN2at6native18elementwise_kernelILi128ELi4EZNS0_22gpu_kernel_impl_nocastINS0_13AUnaryFunctorIN3c108BFloat16ES5_S5_ZZZNS0_19maximum_kernel_cudaERNS_18TensorIteratorBaseEENKUlvE0_clEvENKUlvE2_clEvEUlS5_S5_E_EEEEvS7_RKT_EUliE_EEviT1_,(.L_x_42357 - _ZN2at6native18elementwise_kernelILi128ELi4EZNS0_22gpu_kernel_impl_nocastINS0_13AUnaryFunctorIN3c108BFloat16ES5_S5_ZZZNS0_19maximum_kernel_cudaERNS_18TensorIteratorBaseEENKUlvE0_clEvENKUlvE2_clEvEUlS5_S5_E_EEEEvS7_RKT_EUliE_EEviT1_)
        .other          _ZN2at6native18elementwise_kernelILi128ELi4EZNS0_22gpu_kernel_impl_nocastINS0_13AUnaryFunctorIN3c108BFloat16ES5_S5_ZZZNS0_19maximum_kernel_cudaERNS_18TensorIteratorBaseEENKUlvE0_clEvENKUlvE2_clEvEUlS5_S5_E_EEEEvS7_RKT_EUliE_EEviT1_,@"STO_CUDA_ENTRY STV_DEFAULT"
_ZN2at6native18elementwise_kernelILi128ELi4EZNS0_22gpu_kernel_impl_nocastINS0_13AUnaryFunctorIN3c108BFloat16ES5_S5_ZZZNS0_19maximum_kernel_cudaERNS_18TensorIteratorBaseEENKUlvE0_clEvENKUlvE2_clEvEUlS5_S5_E_EEEEvS7_RKT_EUliE_EEviT1_:
.text._ZN2at6native18elementwise_kernelILi128ELi4EZNS0_22gpu_kernel_impl_nocastINS0_13AUnaryFunctorIN3c108BFloat16ES5_S5_ZZZNS0_19maximum_kernel_cudaERNS_18TensorIteratorBaseEENKUlvE0_clEvENKUlvE2_clEvEUlS5_S5_E_EEEEvS7_RKT_EUliE_EEviT1_:
        /* <DEDUP_REMOVED lines=314> */
.L_x_27310:
        /* <DEDUP_REMOVED lines=13> */
[----:B------:R-:W-:-:S04]  /*1470*/  @!P0 FMNMX.FTZ R8, R8, R9, !PT ;  /* 0x0000000908088209 */ /* 0x000fc80007810000 */
[----:B------:R-:W-:-:S04]  /*1480*/  @!P0 F2FP.BF16.F32.PACK_AB R8, RZ, R8 ;  /* 0x00000008ff08823e */ /* 0x000fc800000010ff */
[----:B------:R-:W-:-:S04]  /*1490*/  @!P0 PRMT R9, R8, 0x7610, R9 ;  /* 0x0000761008098816 */ /* 0x000fc80000000009 */
[----:B------:R-:W-:-:S07]  /*14a0*/  @P0 PRMT R9, R4, 0x7610, R9 ;  /* 0x0000761004090816 */ /* 0x000fce0000000009 */
.L_x_27311:
[----:B------:R0:W-:Y:S01]  /*14b0*/  STG.E.U16 desc[UR4][R6.64], R9 ;  /* 0x0000000906007986 */ /* 0x0001e2000c101504 */
[----:B------:R-:W-:-:S07]  /*14c0*/  IADD3 R3, R3, 0x80, RZ ;  /* 0x0000008003037810 */ /* 0x000fce0007ffe0ff */
.L_x_27309:
[----:B------:R-:W-:Y:S05]  /*14d0*/  BSYNC B0 ;  /* 0x0000000000007941 */ /* 0x000fea0003800000 */
.L_x_27308:
        /* <DEDUP_REMOVED lines=305> */
.L_x_27314:
        /* <DEDUP_REMOVED lines=13> */
[----:B------:R-:W-:-:S04]  /*28c0*/  @!P0 FMNMX.FTZ R2, R11, R2, !PT ;  /* 0x000000020b028209 */ /* 0x000fc80007810000 */
[----:B------:R-:W-:-:S04]  /*28d0*/  @!P0 F2FP.BF16.F32.PACK_AB R2, RZ, R2 ;  /* 0x00000002ff02823e */ /* 0x000fc800000010ff */
[----:B------:R-:W-:-:S04]  /*28e0*/  @!P0 PRMT R9, R2, 0x7610, R9 ;  /* 0x0000761002098816 */ /* 0x000fc80000000009 */
[----:B------:R-:W-:-:S07]  /*28f0*/  @P0 PRMT R9, R4, 0x7610, R9 ;  /* 0x0000761004090816 */ /* 0x000fce0000000009 */
.L_x_27315:
        /* <DEDUP_REMOVED lines=306> */
.L_x_27316:
        /* <DEDUP_REMOVED lines=17> */
.L_x_27317:
[----:B------:R1:W-:Y:S01]  /*3d30*/  STG.E.U16 desc[UR4][R6.64], R9 ;  /* 0x0000000906007986 */ /* 0x0003e2000c101504 */
[----:B------:R-:W-:-:S07]  /*3d40*/  IADD3 R3, R3, 0x80, RZ ;  /* 0x0000008003037810 */ /* 0x000fce0007ffe0ff */
.L_x_27313:
[----:B------:R-:W-:Y:S05]  /*3d50*/  BSYNC B0 ;  /* 0x0000000000007941 */ /* 0x000fea0003800000 */
.L_x_27312:
        /* <DEDUP_REMOVED lines=304> */
.L_x_27318:
        /* <DEDUP_REMOVED lines=12> */
[----:B------:R-:W-:-:S04]  /*5120*/  @!P0 FMNMX.FTZ R0, R7, R0, !PT ;  /* 0x0000000007008209 */ /* 0x000fc80007810000 */
[----:B------:R-:W-:-:S04]  /*5130*/  @!P0 F2FP.BF16.F32.PACK_AB R0, RZ, R0 ;  /* 0x00000000ff00823e */ /* 0x000fc800000010ff */
[----:B------:R-:W-:-:S07]  /*5140*/  @P0 PRMT R0, R2, 0x7610, R0 ;  /* 0x0000761002000816 */ /* 0x000fce0000000000 */
.L_x_27319:
[----:B------:R-:W-:Y:S01]  /*5150*/  STG.E.U16 desc[UR4][R4.64], R0 ;  /* 0x0000000004007986 */ /* 0x000fe2000c101504 */
[----:B------:R-:W-:Y:S05]  /*5160*/  EXIT ;  /* 0x000000000000794d */ /* 0x000fea0003800000 */
.L_x_27320:
        /* <DEDUP_REMOVED lines=9> */
.L_x_42357:


//--------------------- .text._ZN2at6native27unrolled_elementwise_kernelINS0_13AUnaryFunctorIN3c108BFloat16ES4_S4_ZZZNS0_19maximum_kernel_cudaERNS_18TensorIteratorBaseEENKUlvE0_clEvENKUlvE2_clEvEUlS4_S4_E_EESt5arrayIPcLm2EELi4E23TrivialOffsetCalculatorILi1EjESF_NS0_6memory15LoadWithoutCastENSG_16StoreWithoutCastEEEviT_T0_T2_T3_T4_T5_ --------------------------
	.section	.text._ZN2at6native27unrolled_elementwise_kernelINS0_13AUnaryFunctorIN3c108BFloat16ES4_S4_ZZZNS0_19maximum_kernel_cudaERNS_18TensorIteratorBaseEENKUlvE0_clEvENKUlvE2_clEvEUlS4_S4_E_EESt5arrayIPcLm2EELi4E23TrivialOffsetCalculatorILi1EjESF_NS0_6memory15LoadWithoutCastENSG_16StoreWithoutCastEEEviT_T0_T2_T3_T4_T5_,"ax",@progbits
	.align	128
        .global         _ZN2at6native27unrolled_elementwise_kernelINS0_13AUnaryFunctorIN3c108BFloat16ES4_S4_ZZZNS0_19maximum_kernel_cudaERNS_18TensorIteratorBaseEENKUlvE0_clEvENKUlvE2_clEvEUlS4_S4_E_EESt5arrayIPcLm2EELi4E23TrivialOffsetCalculatorILi1EjESF_NS0_6memory15LoadWithoutCastENSG_16StoreWithoutCastEEEviT_T0_T2_T3_T4_T5_
        .type           _ZN2at6native27unrolled_elementwise_kernelINS0_13AUnaryFunctorIN3c108BFloat16ES4_S4_ZZZNS0_19maximum_kernel_cudaERNS_18TensorIteratorBaseEENKUlvE0_clEvENKUlvE2_clEvEUlS4_S4_E_EESt5arrayIPcLm2EELi4E23TrivialOffsetCalculatorILi1EjESF_NS0_6memory15LoadWithoutCastENSG_16StoreWithoutCastEEEviT_T0_T2_T3_T4_T5_,@function
        .size           _ZN2at6native27unrolled_elementwise_kernelINS0_13AUnaryFunctorIN3c108BFloat16ES4_S4_ZZZNS0_19maximum_kernel_cudaERNS_18TensorIteratorBaseEENKUlvE0_clEvENKUlvE2_clEvEUlS4_S4_E_EESt5arrayIPcLm2EELi4E23TrivialOffsetCalculatorILi1EjESF_NS0_6memory15LoadWithoutCastENSG_16StoreWithoutCastEEEviT_T0_T2_T3_T4_T5_,(.L_x_42358 - _ZN2at6native27unrolled_elementwise_kernelINS0_13AUnaryFunctorIN3c108BFloat16ES4_S4_ZZZNS0_19maximum_kernel_cudaERNS_18TensorIteratorBaseEENKUlvE0_clEvENKUlvE2_clEvEUlS4_S4_E_EESt5arrayIPcLm2EELi4E23TrivialOffsetCalculatorILi1EjESF_NS0_6memory15LoadWithoutCastENSG_16StoreWithoutCastEEEviT_T0_T2_T3_T4_T5_)
        .other          _ZN2at6native27unrolled_elementwise_kernelINS0_13AUnaryFunctorIN3c108BFloat16ES4_S4_ZZZNS0_19maximum_kernel_cudaERNS_18TensorIteratorBaseEENKUlvE0_clEvENKUlvE2_clEvEUlS4_S4_E_EESt5arrayIPcLm2EELi4E23TrivialOffsetCalculatorILi1EjESF_NS0_6memory15LoadWithoutCastENSG_16StoreWithoutCastEEEviT_T0_T2_T3_T4_T5_,@"STO_CUDA_ENTRY STV_DEFAULT"
_ZN2at6native27unrolled_elementwise_kernelINS0_13AUnaryFunctorIN3c108BFloat16ES4_S4_ZZZNS0_19maximum_kernel_cudaERNS_18TensorIteratorBaseEENKUlvE0_clEvENKUlvE2_clEvEUlS4_S4_E_EESt5arrayIPcLm2EELi4E23TrivialOffsetCalculatorILi1EjESF_NS0_6memory15LoadWithoutCastENSG_16StoreWithoutCastEEEviT_T0_T2_T3_T4_T5_:
.text._ZN2at6native27unrolled_elementwise_kernelINS0_13AUnaryFunctorIN3c108BFloat16ES4_S4_ZZZNS0_19maximum_kernel_cudaERNS_18TensorIteratorBaseEENKUlvE0_clEvENKUlvE2_clEvEUlS4_S4_E_EESt5arrayIPcLm2EELi4E23TrivialOffsetCalculatorILi1EjESF_NS0_6memory15LoadWithoutCastENSG_16StoreWithoutCastEEEviT_T0_T2_T3_T4_T5_:
        /* <DEDUP_REMOVED lines=58> */
[----:B------:R-:W-:-:S04]  /*03a0*/  @!P5 FMNMX.FTZ R3, R3, R12, !PT ;  /* 0x0000000c0303d209 */ /* 0x000fc80007810000 */
[----:B------:R-:W-:-:S04]  /*03b0*/  @!P5 F2FP.BF16.F32.PACK_AB R3, RZ, R3 ;  /* 0x00000003ff03d23e */ /* 0x000fc800000010ff */
[----:B------:R-:W-:-:S04]  /*03c0*/  @!P5 PRMT R11, R3, 0x7610, R11 ;  /* 0x00007610030bd816 */ /* 0x000fc8000000000b */
[----:B------:R-:W-:-:S07]  /*03d0*/  @P5 PRMT R11, R18, 0x7610, R11 ;  /* 0x00007610120b5816 */ /* 0x000fce000000000b */
.L_x_27322:
[----:B------:R-:W-:Y:S05]  /*03e0*/  BSYNC B0 ;  /* 0x0000000000007941 */ /* 0x000fea0003800000 */
.L_x_27321:
        /* <DEDUP_REMOVED lines=8> */
[----:B------:R-:W-:-:S04]  /*0470*/  @!P2 FMNMX.FTZ R3, R12, R3, !PT ;  /* 0x000000030c03a209 */ /* 0x000fc80007810000 */
[----:B------:R-:W-:-:S04]  /*0480*/  @!P2 F2FP.BF16.F32.PACK_AB R3, RZ, R3 ;  /* 0x00000003ff03a23e */ /* 0x000fc800000010ff */
[----:B------:R-:W-:-:S07]  /*0490*/  @P2 PRMT R3, R20, 0x7610, R3 ;  /* 0x0000761014032816 */ /* 0x000fce0000000003 */
.L_x_27324:
[----:B------:R-:W-:Y:S05]  /*04a0*/  BSYNC B0 ;  /* 0x0000000000007941 */ /* 0x000fea0003800000 */
.L_x_27323:
        /* <DEDUP_REMOVED lines=10> */
[----:B------:R-:W-:-:S04]  /*0550*/  @!P2 PRMT R13, R12, 0x7610, R13 ;  /* 0x000076100c0da816 */ /* 0x000fc8000000000d */
[----:B------:R-:W-:-:S07]  /*0560*/  @P2 PRMT R13, R4, 0x7610, R13 ;  /* 0x00007610040d2816 */ /* 0x000fce000000000d */
.L_x_27326:
[----:B------:R-:W-:Y:S05]  /*0570*/  BSYNC B0 ;  /* 0x0000000000007941 */ /* 0x000fea0003800000 */
.L_x_27325:
[----:B------:R-:W-:Y:S04]  /*0580*/  BSSY B0, `(.L_x_27327) ;  /* 0x0000008000007945 */ /* 0x000fe80003800000 */
[----:B------:R-:W-:Y:S05]  /*0590*/  @P0 BRA `(.L_x_27328) ;  /* 0x0000000000180947 */ /* 0x000fea0003800000 */
[----:B-----5:R-:W-:-:S04]  /*05a0*/  SHF.L.U32 R15, R5, 0x10, RZ ;  /* 0x00000010050f7819 */ /* 0x020fc800000006ff */
[----:B------:R-:W-:-:S13]  /*05b0*/  FSETP.NEU.FTZ.AND P0, PT, R15, R15, PT ;  /* 0x0000000f0f00720b */ /* 0x000fda0003f1d000 */
[----:B------:R-:W-:-:S04]  /*05c0*/  @!P0 FMNMX.FTZ R10, R10, R15, !PT ;  /* 0x0000000f0a0a8209 */ /* 0x000fc80007810000 */
[----:B------:R-:W-:-:S04]  /*05d0*/  @!P0 F2FP.BF16.F32.PACK_AB R10, RZ, R10 ;  /* 0x0000000aff0a823e */ /* 0x000fc800000010ff */
[----:B------:R-:W-:-:S04]  /*05e0*/  @!P0 PRMT R8, R10, 0x7610, R8 ;  /* 0x000076100a088816 */ /* 0x000fc80000000008 */
[----:B------:R-:W-:-:S07]  /*05f0*/  @P0 PRMT R8, R5, 0x7610, R8 ;  /* 0x0000761005080816 */ /* 0x000fce0000000008 */
.L_x_27328:
[----:B------:R-:W-:Y:S05]  /*0600*/  BSYNC B0 ;  /* 0x0000000000007941 */ /* 0x000fea0003800000 */
.L_x_27327:
        /* <DEDUP_REMOVED lines=13> */
.L_x_27330:
[----:B------:R-:W-:Y:S05]  /*06e0*/  BSYNC B0 ;  /* 0x0000000000007941 */ /* 0x000fea0003800000 */
.L_x_27329:
[----:B------:R-:W-:-:S13]  /*06f0*/  ISETP.GE.AND P0, PT, R9, R2, PT ;  /* 0x000000020900720c */ /* 0x000fda0003f06270 */
[----:B------:R-:W-:Y:S05]  /*0700*/  @P0 EXIT ;  /* 0x000000000000094d */ /* 0x000fea0003800000 */
[----:B-1----:R-:W1:Y:S01]  /*0710*/  LDC.64 R2, c[0x0][0x218] ;  /* 0x00008600ff027b82 */ /* 0x002e620000000a00 */
[----:B------:R-:W-:-:S04]  /*0720*/  IMAD R9, R0, 0x200, R9 ;  /* 0x0000020000097824 */ /* 0x000fc800078e0209 */
[----:B-1----:R-:W-:-:S05]  /*0730*/  IMAD.WIDE.U32 R2, R9, 0x2, R2 ;  /* 0x0000000209027825 */ /* 0x002fca00078e0002 */
[----:B------:R-:W-:Y:S01]  /*0740*/  STG.E.U16 desc[UR4][R2.64], R8 ;  /* 0x0000000802007986 */ /* 0x000fe2000c101504 */
[----:B------:R-:W-:Y:S05]  /*0750*/  EXIT ;  /* 0x000000000000794d */ /* 0x000fea0003800000 */
.L_x_27331:
        /* <DEDUP_REMOVED lines=10> */
.L_x_42358:


//--------------------- .text._ZN2at6native29vectorized_elementwise_kernelILi2ENS0_13AUnaryFunctorIN3c108BFloat16ES4_S4_ZZZNS0_19maximum_kernel_cudaERNS_18TensorIteratorBaseEENKUlvE0_clEvENKUlvE2_clEvEUlS4_S4_E_EESt5arrayIPcLm2EEEEviT0_T1_ --------------------------
	.section	.text._ZN2at6native29vectorized_elementwise_kernelILi2ENS0_13AUnaryFunctorIN3c108BFloat16ES4_S4_ZZZNS0_19maximum_kernel_cudaERNS_18TensorIteratorBaseEENKUlvE0_clEvENKUlvE2_clEvEUlS4_S4_E_EESt5arrayIPcLm2EEEEviT0_T1_,"ax",@progbits
	.align	128
        .global         _ZN2at6native29vectorized_elementwise_kernelILi2ENS0_13AUnaryFunctorIN3c108BFloat16ES4_S4_ZZZNS0_19maximum_kernel_cudaERNS_18TensorIteratorBaseEENKUlvE0_clEvENKUlvE2_clEvEUlS4_S4_E_EESt5arrayIPcLm2EEEEviT0_T1_
        .type           _ZN2at6native29vectorized_elementwise_kernelILi2ENS0_13AUnaryFunctorIN3c108BFloat16ES4_S4_ZZZNS0_19maximum_kernel_cudaERNS_18TensorIteratorBaseEENKUlvE0_clEvENKUlvE2_clEvEUlS4_S4_E_EESt5arrayIPcLm2EEEEviT0_T1_,@function
        .size           _ZN2at6native29vectorized_elementwise_kernelILi2ENS0_13AUnaryFunctorIN3c108BFloat16ES4_S4_ZZZNS0_19maximum_kernel_cudaERNS_18TensorIteratorBaseEENKUlvE0_clEvENKUlvE2_clEvEUlS4_S4_E_EESt5arrayIPcLm2EEEEviT0_T1_,(.L_x_42359 - _ZN2at6native29vectorized_elementwise_kernelILi2ENS0_13AUnaryFunctorIN3c108BFloat16ES4_S4_ZZZNS0_19maximum_kernel_cudaERNS_18TensorIteratorBaseEENKUlvE0_clEvENKUlvE2_clEvEUlS4_S4_E_EESt5arrayIPcLm2EEEEviT0_T1_)
        .other          _ZN2at6native29vectorized_elementwise_kernelILi2ENS0_13AUnaryFunctorIN3c108BFloat16ES4_S4_ZZZNS0_19maximum_kernel_cudaERNS_18TensorIteratorBaseEENKUlvE0_clEvENKUlvE2_clEvEUlS4_S4_E_EESt5arrayIPcLm2EEEEviT0_T1_,@"STO_CUDA_ENTRY STV_DEFAULT"
_ZN2at6native29vectorized_elementwise_kernelILi2ENS0_13AUnaryFunctorIN3c108BFloat16ES4_S4_ZZZNS0_19maximum_kernel_cudaERNS_18TensorIteratorBaseEENKUlvE0_clEvENKUlvE2_clEvEUlS4_S4_E_EESt5arrayIPcLm2EEEEviT0_T1_:
.text._ZN2at6native29vectorized_elementwise_kernelILi2ENS0_13AUnaryFunctorIN3c108BFloat16ES4_S4_ZZZNS0_19maximum_kernel_cudaERNS_18TensorIteratorBaseEENKUlvE0_clEvENKUlvE2_clEvEUlS4_S4_E_EESt5arrayIPcLm2EEEEviT0_T1_:
        /* <DEDUP_REMOVED lines=26> */
[----:B------:R-:W-:-:S04]  /*01a0*/  @!P1 FMNMX.FTZ R7, R4, R7, !PT ;  /* 0x0000000704079209 */ /* 0x000fc80007810000 */
[----:B------:R-:W-:-:S04]  /*01b0*/  @!P1 F2FP.BF16.F32.PACK_AB R7, RZ, R7 ;  /* 0x00000007ff07923e */ /* 0x000fc800000010ff */
[----:B------:R-:W-:-:S04]  /*01c0*/  @!P1 PRMT R9, R7, 0x7610, R9 ;  /* 0x0000761007099816 */ /* 0x000fc80000000009 */
[----:B------:R-:W-:-:S07]  /*01d0*/  @P1 PRMT R9, R14, 0x7610, R9 ;  /* 0x000076100e091816 */ /* 0x000fce0000000009 */
.L_x_27333:
[----:B------:R-:W-:Y:S05]  /*01e0*/  @P0 BRA `(.L_x_27334) ;  /* 0x00000000001c0947 */ /* 0x000fea0003800000 */
[----:B-----5:R-:W-:-:S05]  /*01f0*/  PRMT R7, R14, 0x7632, R7 ;  /* 0x000076320e077816 */ /* 0x020fca0000000007 */
[----:B------:R-:W-:-:S05]  /*0200*/  IMAD.U32 R7, R7, 0x10000, RZ ;  /* 0x0001000007077824 */ /* 0x000fca00078e00ff */
[----:B------:R-:W-:-:S13]  /*0210*/  FSETP.NEU.FTZ.AND P1, PT, R7, R7, PT ;  /* 0x000000070700720b */ /* 0x000fda0003f3d000 */
[----:B------:R-:W-:-:S04]  /*0220*/  @!P1 FMNMX.FTZ R7, R4, R7, !PT ;  /* 0x0000000704079209 */ /* 0x000fc80007810000 */
[----:B------:R-:W-:-:S04]  /*0230*/  @!P1 F2FP.BF16.F32.PACK_AB R7, RZ, R7 ;  /* 0x00000007ff07923e */ /* 0x000fc800000010ff */
[----:B------:R-:W-:-:S04]  /*0240*/  @!P1 PRMT R8, R7, 0x7610, R8 ;  /* 0x0000761007089816 */ /* 0x000fc80000000008 */
[----:B------:R-:W-:-:S07]  /*0250*/  @P1 PRMT R8, R14, 0x7632, R8 ;  /* 0x000076320e081816 */ /* 0x000fce0000000008 */
.L_x_27334:
[----:B------:R-:W-:-:S04]  /*0260*/  IMAD.WIDE.U32 R10, R5, 0x2, R10 ;  /* 0x00000002050a7825 */ /* 0x000fc800078e000a */
[----:B------:R-:W-:Y:S02]  /*0270*/  IMAD.U32 R12, RZ, RZ, UR6 ;  /* 0x00000006ff0c7e24 */ /* 0x000fe4000f8e00ff */
[----:B------:R-:W-:Y:S01]  /*0280*/  IMAD.U32 R5, RZ, RZ, UR6 ;  /* 0x00000006ff057e24 */ /* 0x000fe2000f8e00ff */
[----:B------:R-:W-:Y:S06]  /*0290*/  @P0 BRA `(.L_x_27335) ;  /* 0x0000000000140947 */ /* 0x000fec0003800000 */
[----:B-----5:R-:W-:-:S05]  /*02a0*/  IMAD.U32 R5, R15, 0x10000, RZ ;  /* 0x000100000f057824 */ /* 0x020fca00078e00ff */
[----:B------:R-:W-:-:S13]  /*02b0*/  FSETP.NEU.FTZ.AND P1, PT, R5, R5, PT ;  /* 0x000000050500720b */ /* 0x000fda0003f3d000 */
[----:B------:R-:W-:-:S04]  /*02c0*/  @!P1 FMNMX.FTZ R5, R4, R5, !PT ;  /* 0x0000000504059209 */ /* 0x000fc80007810000 */
[----:B------:R-:W-:-:S04]  /*02d0*/  @!P1 F2FP.BF16.F32.PACK_AB R5, RZ, R5 ;  /* 0x00000005ff05923e */ /* 0x000fc800000010ff */
[----:B------:R-:W-:-:S07]  /*02e0*/  @P1 PRMT R5, R15, 0x7610, R5 ;  /* 0x000076100f051816 */ /* 0x000fce0000000005 */
.L_x_27335:
        /* <DEDUP_REMOVED lines=8> */
.L_x_27336:
[----:B------:R-:W-:-:S04]  /*0370*/  IMAD.WIDE R6, R6, 0x4, R10 ;  /* 0x0000000406067825 */ /* 0x000fc800078e020a */
[----:B------:R-:W-:Y:S02]  /*0380*/  IMAD.U32 R13, RZ, RZ, UR6 ;  /* 0x00000006ff0d7e24 */ /* 0x000fe4000f8e00ff */
[----:B------:R-:W-:Y:S01]  /*0390*/  IMAD.U32 R10, RZ, RZ, UR6 ;  /* 0x00000006ff0a7e24 */ /* 0x000fe2000f8e00ff */
[----:B------:R-:W-:Y:S06]  /*03a0*/  @P0 BRA `(.L_x_27337) ;  /* 0x0000000000180947 */ /* 0x000fec0003800000 */
[----:B-----5:R-:W-:-:S05]  /*03b0*/  IMAD.U32 R11, R3, 0x10000, RZ ;  /* 0x00010000030b7824 */ /* 0x020fca00078e00ff */
[----:B------:R-:W-:-:S13]  /*03c0*/  FSETP.NEU.FTZ.AND P1, PT, R11, R11, PT ;  /* 0x0000000b0b00720b */ /* 0x000fda0003f3d000 */
[----:B------:R-:W-:-:S04]  /*03d0*/  @!P1 FMNMX.FTZ R11, R4, R11, !PT ;  /* 0x0000000b040b9209 */ /* 0x000fc80007810000 */
[----:B------:R-:W-:-:S04]  /*03e0*/  @!P1 F2FP.BF16.F32.PACK_AB R11, RZ, R11 ;  /* 0x0000000bff0b923e */ /* 0x000fc800000010ff */
[----:B------:R-:W-:-:S04]  /*03f0*/  @!P1 PRMT R10, R11, 0x7610, R10 ;  /* 0x000076100b0a9816 */ /* 0x000fc8000000000a */
[----:B------:R-:W-:-:S07]  /*0400*/  @P1 PRMT R10, R3, 0x7610, R10 ;  /* 0x00007610030a1816 */ /* 0x000fce000000000a */
.L_x_27337:
        /* <DEDUP_REMOVED lines=8> */
.L_x_27338:
[----:B-----5:R-:W-:Y:S01]  /*0490*/  IMAD.U32 R3, RZ, RZ, UR6 ;  /* 0x00000006ff037e24 */ /* 0x020fe2000f8e00ff */
[----:B------:R-:W-:Y:S06]  /*04a0*/  @P0 BRA `(.L_x_27339) ;  /* 0x0000000000140947 */ /* 0x000fec0003800000 */
[----:B------:R-:W-:-:S05]  /*04b0*/  IMAD.U32 R3, R0, 0x10000, RZ ;  /* 0x0001000000037824 */ /* 0x000fca00078e00ff */
[----:B------:R-:W-:-:S13]  /*04c0*/  FSETP.NEU.FTZ.AND P1, PT, R3, R3, PT ;  /* 0x000000030300720b */ /* 0x000fda0003f3d000 */
[----:B------:R-:W-:-:S04]  /*04d0*/  @!P1 FMNMX.FTZ R3, R4, R3, !PT ;  /* 0x0000000304039209 */ /* 0x000fc80007810000 */
[----:B------:R-:W-:-:S04]  /*04e0*/  @!P1 F2FP.BF16.F32.PACK_AB R3, RZ, R3 ;  /* 0x00000003ff03923e */ /* 0x000fc800000010ff */
[----:B------:R-:W-:-:S07]  /*04f0*/  @P1 PRMT R3, R0, 0x7610, R3 ;  /* 0x0000761000031816 */ /* 0x000fce0000000003 */
.L_x_27339:
[----:B------:R-:W-:Y:S05]  /*0500*/  @P0 BRA `(.L_x_27340) ;  /* 0x00000000001c0947 */ /* 0x000fea0003800000 */
[----:B------:R-:W-:-:S05]  /*0510*/  PRMT R11, R0, 0x7632, R11 ;  /* 0x00007632000b7816 */ /* 0x000fca000000000b */
[----:B------:R-:W-:-:S05]  /*0520*/  IMAD.U32 R11, R11, 0x10000, RZ ;  /* 0x000100000b0b7824 */ /* 0x000fca00078e00ff */
[----:B------:R-:W-:-:S13]  /*0530*/  FSETP.NEU.FTZ.AND P0, PT, R11, R11, PT ;  /* 0x0000000b0b00720b */ /* 0x000fda0003f1d000 */
[----:B------:R-:W-:-:S04]  /*0540*/  @!P0 FMNMX.FTZ R4, R4, R11, !PT ;  /* 0x0000000b04048209 */ /* 0x000fc80007810000 */
[----:B------:R-:W-:-:S04]  /*0550*/  @!P0 F2FP.BF16.F32.PACK_AB R4, RZ, R4 ;  /* 0x00000004ff04823e */ /* 0x000fc800000010ff */
[----:B------:R-:W-:-:S04]  /*0560*/  @!P0 PRMT R2, R4, 0x7610, R2 ;  /* 0x0000761004028816 */ /* 0x000fc80000000002 */
[----:B------:R-:W-:-:S07]  /*0570*/  @P0 PRMT R2, R0, 0x7632, R2 ;  /* 0x0000763200020816 */ /* 0x000fce0000000002 */
.L_x_27340:
        /* <DEDUP_REMOVED lines=9> */
.L_x_27332:
        /* <DEDUP_REMOVED lines=81> */
.L_x_27342:
[----:B------:R-:W-:Y:S05]  /*0b20*/  BSYNC B0 ;  /* 0x0000000000007941 */ /* 0x000fea0003800000 */
.L_x_27341:
        /* <DEDUP_REMOVED lines=15> */
.L_x_27344:
[----:B------:R-:W-:Y:S05]  /*0c20*/  BSYNC B0 ;  /* 0x0000000000007941 */ /* 0x000fea0003800000 */
.L_x_27343:
        /* <DEDUP_REMOVED lines=16> */
.L_x_27346:
[----:B------:R-:W-:Y:S05]  /*0d30*/  BSYNC B0 ;  /* 0x0000000000007941 */ /* 0x000fea0003800000 */
.L_x_27345:
        /* <DEDUP_REMOVED lines=8> */
[----:B------:R-:W-:-:S04]  /*0dc0*/  @!P4 FMNMX.FTZ R4, R13, R4, !PT ;  /* 0x000000040d04c209 */ /* 0x000fc80007810000 */
[----:B------:R-:W-:-:S04]  /*0dd0*/  @!P4 F2FP.BF16.F32.PACK_AB R4, RZ, R4 ;  /* 0x00000004ff04c23e */ /* 0x000fc800000010ff */
[----:B------:R-:W-:-:S07]  /*0de0*/  @P4 PRMT R4, R6, 0x7610, R4 ;  /* 0x0000761006044816 */ /* 0x000fce0000000004 */
.L_x_27348:
[----:B------:R-:W-:Y:S05]  /*0df0*/  BSYNC B0 ;  /* 0x0000000000007941 */ /* 0x000fea0003800000 */
.L_x_27347:
        /* <DEDUP_REMOVED lines=11> */
.L_x_27350:
[----:B------:R-:W-:Y:S05]  /*0eb0*/  BSYNC B0 ;  /* 0x0000000000007941 */ /* 0x000fea0003800000 */
.L_x_27349:
        /* <DEDUP_REMOVED lines=11> */
.L_x_27352:
[----:B------:R-:W-:Y:S05]  /*0f70*/  BSYNC B0 ;  /* 0x0000000000007941 */ /* 0x000fea0003800000 */
.L_x_27351:
        /* <DEDUP_REMOVED lines=11> */
.L_x_27354:
[----:B------:R-:W-:Y:S05]  /*1030*/  BSYNC B0 ;  /* 0x0000000000007941 */ /* 0x000fea0003800000 */
.L_x_27353:
[----:B------:R-:W-:Y:S04]  /*1040*/  BSSY B0, `(.L_x_27355) ;  /* 0x0000007000007945 */ /* 0x000fe80003800000 */
[----:B------:R-:W-:Y:S05]  /*1050*/  @P0 BRA `(.L_x_27356) ;  /* 0x0000000000140947 */ /* 0x000fea0003800000 */
[----:B-----5:R-:W-:-:S05]  /*1060*/  IMAD.U32 R2, R16, 0x10000, RZ ;  /* 0x0001000010027824 */ /* 0x020fca00078e00ff */
[----:B------:R-:W-:-:S13]  /*1070*/  FSETP.NEU.FTZ.AND P0, PT, R2, R2, PT ;  /* 0x000000020200720b */ /* 0x000fda0003f1d000 */
[----:B------:R-:W-:-:S04]  /*1080*/  @!P0 FMNMX.FTZ R2, R11, R2, !PT ;  /* 0x000000020b028209 */ /* 0x000fc80007810000 */
[----:B------:R-:W-:-:S04]  /*1090*/  @!P0 F2FP.BF16.F32.PACK_AB R2, RZ, R2 ;  /* 0x00000002ff02823e */ /* 0x000fc800000010ff */
[----:B------:R-:W-:-:S07]  /*10a0*/  @P0 PRMT R2, R16, 0x7610, R2 ;  /* 0x0000761010020816 */ /* 0x000fce0000000002 */
.L_x_27356:
[----:B------:R-:W-:Y:S05]  /*10b0*/  BSYNC B0 ;  /* 0x0000000000007941 */ /* 0x000fea0003800000 */
.L_x_27355:
        /* <DEDUP_REMOVED lines=18> */
.L_x_27359:
[----:B------:R-:W-:-:S13]  /*11e0*/  ISETP.GE.AND P0, PT, R0, R3, PT ;  /* 0x000000030000720c */ /* 0x000fda0003f06270 */
[----:B------:R-:W-:Y:S05]  /*11f0*/  @P0 BRA `(.L_x_27361) ;  /* 0x0000000000300947 */ /* 0x000fea0003800000 */
[----:B0-----:R-:W0:Y:S01]  /*1200*/  LDC.64 R8, c[0x0][0x218] ;  /* 0x00008600ff087b82 */ /* 0x001e220000000a00 */
[----:B------:R-:W-:Y:S02]  /*1210*/  IMAD.IADD R11, R5, 0x1, R0 ;  /* 0x00000001050b7824 */ /* 0x000fe400078e0200 */
[----:B------:R-:W-:Y:S02]  /*1220*/  VIADD R0, R0, 0x80 ;  /* 0x0000008000007836 */ /* 0x000fe40000000000 */
[----:B0-----:R-:W-:-:S05]  /*1230*/  IMAD.WIDE.U32 R8, R11, 0x2, R8 ;  /* 0x000000020b087825 */ /* 0x001fca00078e0008 */
[----:B-----5:R1:W-:Y:S02]  /*1240*/  STG.E.U16 desc[UR4][R8.64], R4 ;  /* 0x0000000408007986 */ /* 0x0203e4000c101504 */
.L_x_27360:
[----:B------:R-:W-:-:S13]  /*1250*/  ISETP.GE.AND P0, PT, R0, R3, PT ;  /* 0x000000030000720c */ /* 0x000fda0003f06270 */
[----:B------:R-:W-:Y:S05]  /*1260*/  @P0 BRA `(.L_x_27362) ;  /* 0x0000000000340947 */ /* 0x000fea0003800000 */
[----:B01----:R-:W0:Y:S01]  /*1270*/  LDC.64 R8, c[0x0][0x218] ;  /* 0x00008600ff087b82 */ /* 0x003e220000000a00 */
[----:B------:R-:W-:Y:S02]  /*1280*/  IMAD.IADD R11, R5, 0x1, R0 ;  /* 0x00000001050b7824 */ /* 0x000fe400078e0200 */
[----:B------:R-:W-:Y:S02]  /*1290*/  VIADD R0, R0, 0x80 ;  /* 0x0000008000007836 */ /* 0x000fe40000000000 */
[----:B0-----:R-:W-:-:S05]  /*12a0*/  IMAD.WIDE.U32 R8, R11, 0x2, R8 ;  /* 0x000000020b087825 */ /* 0x001fca00078e0008 */
[----:B-----5:R1:W-:Y:S02]  /*12b0*/  STG.E.U16 desc[UR4][R8.64], R6 ;  /* 0x0000000608007986 */ /* 0x0203e4000c101504 */
.L_x_27361:
        /* <DEDUP_REMOVED lines=8> */
.L_x_27362:
[----:B------:R-:W-:Y:S05]  /*1340*/  BSYNC B1 ;  /* 0x0000000000017941 */ /* 0x000fea0003800000 */
.L_x_27358:
[----:B------:R-:W-:-:S13]  /*1350*/  ISETP.GE.AND P0, PT, R0, R3, PT ;  /* 0x000000030000720c */ /* 0x000fda0003f06270 */
[----:B--2--5:R-:W2:Y:S01]  /*1360*/  @!P0 LDC.64 R6, c[0x0][0x218] ;  /* 0x00008600ff068b82 */ /* 0x024ea20000000a00 */
[----:B01----:R-:W-:Y:S02]  /*1370*/  @!P0 IMAD.IADD R9, R5, 0x1, R0 ;  /* 0x0000000105098824 */ /* 0x003fe400078e0200 */
[----:B------:R-:W-:Y:S02]  /*1380*/  @!P0 VIADD R0, R0, 0x80 ;  /* 0x0000008000008836 */ /* 0x000fe40000000000 */
[----:B--2---:R-:W-:-:S05]  /*1390*/  @!P0 IMAD.WIDE.U32 R6, R9, 0x2, R6 ;  /* 0x0000000209068825 */ /* 0x004fca00078e0006 */
[----:B------:R2:W-:Y:S02]  /*13a0*/  @!P0 STG.E.U16 desc[UR4][R6.64], R10 ;  /* 0x0000000a06008986 */ /* 0x0005e4000c101504 */
.L_x_27363:
[----:B------:R-:W-:Y:S05]  /*13b0*/  BSYNC B0 ;  /* 0x0000000000007941 */ /* 0x000fea0003800000 */
.L_x_27357:
        /* <DEDUP_REMOVED lines=8> */
.L_x_27364:
        /* <DEDUP_REMOVED lines=12> */
.L_x_42359:


//--------------------- .text._ZN2at6native29vectorized_elementwise_kernelILi4ENS0_13AUnaryFunctorIN3c108BFloat16ES4_S4_ZZZNS0_19maximum_kernel_cudaERNS_18TensorIteratorBaseEENKUlvE0_clEvENKUlvE2_clEvEUlS4_S4_E_EESt5arrayIPcLm2EEEEviT0_T1_ --------------------------
	.section	.text._ZN2at6native29vectorized_elementwise_kernelILi4ENS0_13AUnaryFunctorIN3c108BFloat16ES4_S4_ZZZNS0_19maximum_kernel_cudaERNS_18TensorIteratorBaseEENKUlvE0_clEvENKUlvE2_clEvEUlS4_S4_E_EESt5arrayIPcLm2EEEEviT0_T1_,"ax",@progbits
	.align	128
        .global         _ZN2at6native29vectorized_elementwise_kernelILi4ENS0_13AUnaryFunctorIN3c108BFloat16ES4_S4_ZZZNS0_19maximum_kernel_cudaERNS_18TensorIteratorBaseEENKUlvE0_clEvENKUlvE2_clEvEUlS4_S4_E_EESt5arrayIPcLm2EEEEviT0_T1_
        .type           _ZN2at6native29vectorized_elementwise_kernelILi4ENS0_13AUnaryFunctorIN3c108BFloat16ES4_S4_ZZZNS0_19maximum_kernel_cudaERNS_18TensorIteratorBaseEENKUlvE0_clEvENKUlvE2_clEvEUlS4_S4_E_EESt5arrayIPcLm2EEEEviT0_T1_,@function
        .size           _ZN2at6native29vectorized_elementwise_kernelILi4ENS0_13AUnaryFunctorIN3c108BFloat16ES4_S4_ZZZNS0_19maximum_kernel_cudaERNS_18TensorIteratorBaseEENKUlvE0_clEvENKUlvE2_clEvEUlS4_S4_E_EESt5arrayIPcLm2EEEEviT0_T1_,(.L_x_42360 - _ZN2at6native29vectorized_elementwise_kernelILi4ENS0_13AUnaryFunctorIN3c108BFloat16ES4_S4_ZZZNS0_19maximum_kernel_cudaERNS_18TensorIteratorBaseEENKUlvE0_clEvENKUlvE2_clEvEUlS4_S4_E_EESt5arrayIPcLm2EEEEviT0_T1_)
        .other          _ZN2at6native29vectorized_elementwise_kernelILi4ENS0_13AUnaryFunctorIN3c108BFloat16ES4_S4_ZZZNS0_19maximum_kernel_cudaERNS_18TensorIteratorBaseEENKUlvE0_clEvENKUlvE2_clEvEUlS4_S4_E_EESt5arrayIPcLm2EEEEviT0_T1_,@"STO_CUDA_ENTRY STV_DEFAULT"
_ZN2at6native29vectorized_elementwise_kernelILi4ENS0_13AUnaryFunctorIN3c108BFloat16ES4_S4_ZZZNS0_19maximum_kernel_cudaERNS_18TensorIteratorBaseEENKUlvE0_clEvENKUlvE2_clEvEUlS4_S4_E_EESt5arrayIPcLm2EEEEviT0_T1_:
.text._ZN2at6native29vectorized_elementwise_kernelILi4ENS0_13AUnaryFunctorIN3c108BFloat16ES4_S4_ZZZNS0_19maximum_kernel_cudaERNS_18TensorIteratorBaseEENKUlvE0_clEvENKUlvE2_clEvEUlS4_S4_E_EESt5arrayIPcLm2EEEEviT0_T1_:
        /* <DEDUP_REMOVED lines=26> */
[----:B------:R-:W-:-:S04]  /*01a0*/  @!P1 FMNMX.FTZ R3, R0, R3, !PT ;  /* 0x0000000300039209 */ /* 0x000fc80007810000 */
[----:B------:R-:W-:-:S04]  /*01b0*/  @!P1 F2FP.BF16.F32.PACK_AB R3, RZ, R3 ;  /* 0x00000003ff03923e */ /* 0x000fc800000010ff */
[----:B------:R-:W-:-:S07]  /*01c0*/  @P1 PRMT R3, R6, 0x7610, R3 ;  /* 0x0000761006031816 */ /* 0x000fce0000000003 */
.L_x_27366:
        /* <DEDUP_REMOVED lines=8> */
.L_x_27367:
[----:B------:R-:W-:Y:S02]  /*0250*/  IMAD.U32 R9, RZ, RZ, UR6 ;  /* 0x00000006ff097e24 */ /* 0x000fe4000f8e00ff */
[----:B-----5:R-:W-:Y:S01]  /*0260*/  IMAD.U32 R6, RZ, RZ, UR6 ;  /* 0x00000006ff067e24 */ /* 0x020fe2000f8e00ff */
[----:B------:R-:W-:Y:S06]  /*0270*/  @P0 BRA `(.L_x_27368) ;  /* 0x0000000000180947 */ /* 0x000fec0003800000 */
[----:B------:R-:W-:-:S05]  /*0280*/  IMAD.U32 R11, R7, 0x10000, RZ ;  /* 0x00010000070b7824 */ /* 0x000fca00078e00ff */
[----:B------:R-:W-:-:S13]  /*0290*/  FSETP.NEU.FTZ.AND P1, PT, R11, R11, PT ;  /* 0x0000000b0b00720b */ /* 0x000fda0003f3d000 */
[----:B------:R-:W-:-:S04]  /*02a0*/  @!P1 FMNMX.FTZ R11, R0, R11, !PT ;  /* 0x0000000b000b9209 */ /* 0x000fc80007810000 */
[----:B------:R-:W-:-:S04]  /*02b0*/  @!P1 F2FP.BF16.F32.PACK_AB R11, RZ, R11 ;  /* 0x0000000bff0b923e */ /* 0x000fc800000010ff */
[----:B------:R-:W-:-:S04]  /*02c0*/  @!P1 PRMT R6, R11, 0x7610, R6 ;  /* 0x000076100b069816 */ /* 0x000fc80000000006 */
[----:B------:R-:W-:-:S07]  /*02d0*/  @P1 PRMT R6, R7, 0x7610, R6 ;  /* 0x0000761007061816 */ /* 0x000fce0000000006 */
.L_x_27368:
[----:B------:R-:W-:Y:S05]  /*02e0*/  @P0 BRA `(.L_x_27369) ;  /* 0x0000000000180947 */ /* 0x000fea0003800000 */
[----:B------:R-:W-:-:S05]  /*02f0*/  PRMT R9, R7, 0x7632, R9 ;  /* 0x0000763207097816 */ /* 0x000fca0000000009 */
[----:B------:R-:W-:-:S05]  /*0300*/  IMAD.U32 R9, R9, 0x10000, RZ ;  /* 0x0001000009097824 */ /* 0x000fca00078e00ff */
[----:B------:R-:W-:-:S13]  /*0310*/  FSETP.NEU.FTZ.AND P1, PT, R9, R9, PT ;  /* 0x000000090900720b */ /* 0x000fda0003f3d000 */
[----:B------:R-:W-:-:S04]  /*0320*/  @!P1 FMNMX.FTZ R9, R0, R9, !PT ;  /* 0x0000000900099209 */ /* 0x000fc80007810000 */
[----:B------:R-:W-:-:S04]  /*0330*/  @!P1 F2FP.BF16.F32.PACK_AB R9, RZ, R9 ;  /* 0x00000009ff09923e */ /* 0x000fc800000010ff */
[----:B------:R-:W-:-:S07]  /*0340*/  @P1 PRMT R9, R7, 0x7632, R9 ;  /* 0x0000763207091816 */ /* 0x000fce0000000009 */
.L_x_27369:
[----:B------:R-:W-:Y:S02]  /*0350*/  IMAD.U32 R10, RZ, RZ, UR6 ;  /* 0x00000006ff0a7e24 */ /* 0x000fe4000f8e00ff */
[----:B------:R-:W-:Y:S02]  /*0360*/  IMAD.U32 R15, RZ, RZ, UR6 ;  /* 0x00000006ff0f7e24 */ /* 0x000fe4000f8e00ff */
[----:B------:R-:W-:Y:S01]  /*0370*/  IMAD.U32 R7, RZ, RZ, UR6 ;  /* 0x00000006ff077e24 */ /* 0x000fe2000f8e00ff */
[----:B------:R-:W-:Y:S06]  /*0380*/  @P0 BRA `(.L_x_27370) ;  /* 0x0000000000140947 */ /* 0x000fec0003800000 */
[----:B------:R-:W-:-:S05]  /*0390*/  IMAD.U32 R7, R12, 0x10000, RZ ;  /* 0x000100000c077824 */ /* 0x000fca00078e00ff */
[----:B------:R-:W-:-:S13]  /*03a0*/  FSETP.NEU.FTZ.AND P1, PT, R7, R7, PT ;  /* 0x000000070700720b */ /* 0x000fda0003f3d000 */
[----:B------:R-:W-:-:S04]  /*03b0*/  @!P1 FMNMX.FTZ R7, R0, R7, !PT ;  /* 0x0000000700079209 */ /* 0x000fc80007810000 */
[----:B------:R-:W-:-:S04]  /*03c0*/  @!P1 F2FP.BF16.F32.PACK_AB R7, RZ, R7 ;  /* 0x00000007ff07923e */ /* 0x000fc800000010ff */
[----:B------:R-:W-:-:S07]  /*03d0*/  @P1 PRMT R7, R12, 0x7610, R7 ;  /* 0x000076100c071816 */ /* 0x000fce0000000007 */
.L_x_27370:
        /* <DEDUP_REMOVED lines=8> */
.L_x_27371:
[----:B------:R-:W-:Y:S05]  /*0460*/  @P0 BRA `(.L_x_27372) ;  /* 0x0000000000180947 */ /* 0x000fea0003800000 */
[----:B------:R-:W-:-:S05]  /*0470*/  IMAD.U32 R11, R13, 0x10000, RZ ;  /* 0x000100000d0b7824 */ /* 0x000fca00078e00ff */
[----:B------:R-:W-:-:S13]  /*0480*/  FSETP.NEU.FTZ.AND P1, PT, R11, R11, PT ;  /* 0x0000000b0b00720b */ /* 0x000fda0003f3d000 */
[----:B------:R-:W-:-:S04]  /*0490*/  @!P1 FMNMX.FTZ R11, R0, R11, !PT ;  /* 0x0000000b000b9209 */ /* 0x000fc80007810000 */
[----:B------:R-:W-:-:S04]  /*04a0*/  @!P1 F2FP.BF16.F32.PACK_AB R11, RZ, R11 ;  /* 0x0000000bff0b923e */ /* 0x000fc800000010ff */
[----:B------:R-:W-:-:S04]  /*04b0*/  @!P1 PRMT R15, R11, 0x7610, R15 ;  /* 0x000076100b0f9816 */ /* 0x000fc8000000000f */
[----:B------:R-:W-:-:S07]  /*04c0*/  @P1 PRMT R15, R13, 0x7610, R15 ;  /* 0x000076100d0f1816 */ /* 0x000fce000000000f */
.L_x_27372:
        /* <DEDUP_REMOVED lines=8> */
.L_x_27373:
[----:B------:R-:W-:Y:S02]  /*0550*/  PRMT R8, R3, 0x5410, R8 ;  /* 0x0000541003087816 */ /* 0x000fe40000000008 */
[----:B------:R-:W-:Y:S02]  /*0560*/  PRMT R9, R6, 0x5410, R9 ;  /* 0x0000541006097816 */ /* 0x000fe40000000009 */
[----:B------:R-:W-:Y:S02]  /*0570*/  PRMT R10, R7, 0x5410, R10 ;  /* 0x00005410070a7816 */ /* 0x000fe4000000000a */
[----:B------:R-:W-:Y:S01]  /*0580*/  PRMT R11, R15, 0x5410, R2 ;  /* 0x000054100f0b7816 */ /* 0x000fe20000000002 */
[----:B------:R-:W-:Y:S04]  /*0590*/  STG.E.64 desc[UR4][R4.64], R8 ;  /* 0x0000000804007986 */ /* 0x000fe8000c101b04 */
[----:B------:R-:W-:Y:S01]  /*05a0*/  STG.E.64 desc[UR4][R4.64+0x400], R10 ;  /* 0x0004000a04007986 */ /* 0x000fe2000c101b04 */
[----:B------:R-:W-:Y:S05]  /*05b0*/  EXIT ;  /* 0x000000000000794d */ /* 0x000fea0003800000 */
.L_x_27365:
        /* <DEDUP_REMOVED lines=81> */
.L_x_27375:
[----:B------:R-:W-:Y:S05]  /*0ad0*/  BSYNC B0 ;  /* 0x0000000000007941 */ /* 0x000fea0003800000 */
.L_x_27374:
        /* <DEDUP_REMOVED lines=15> */
.L_x_27377:
[----:B------:R-:W-:Y:S05]  /*0bd0*/  BSYNC B0 ;  /* 0x0000000000007941 */ /* 0x000fea0003800000 */
.L_x_27376:
        /* <DEDUP_REMOVED lines=16> */
.L_x_27379:
[----:B------:R-:W-:Y:S05]  /*0ce0*/  BSYNC B0 ;  /* 0x0000000000007941 */ /* 0x000fea0003800000 */
.L_x_27378:
        /* <DEDUP_REMOVED lines=11> */
.L_x_27381:
[----:B------:R-:W-:Y:S05]  /*0da0*/  BSYNC B0 ;  /* 0x0000000000007941 */ /* 0x000fea0003800000 */
.L_x_27380:
        /* <DEDUP_REMOVED lines=11> */
.L_x_27383:
[----:B------:R-:W-:Y:S05]  /*0e60*/  BSYNC B0 ;  /* 0x0000000000007941 */ /* 0x000fea0003800000 */
.L_x_27382:
        /* <DEDUP_REMOVED lines=11> */
.L_x_27385:
[----:B------:R-:W-:Y:S05]  /*0f20*/  BSYNC B0 ;  /* 0x0000000000007941 */ /* 0x000fea0003800000 */
.L_x_27384:
        /* <DEDUP_REMOVED lines=11> */
.L_x_27387:
[----:B------:R-:W-:Y:S05]  /*0fe0*/  BSYNC B0 ;  /* 0x0000000000007941 */ /* 0x000fea0003800000 */
.L_x_27386:
[----:B------:R-:W-:Y:S04]  /*0ff0*/  BSSY B0, `(.L_x_27388) ;  /* 0x0000007000007945 */ /* 0x000fe80003800000 */
[----:B------:R-:W-:Y:S05]  /*1000*/  @P0 BRA `(.L_x_27389) ;  /* 0x0000000000140947 */ /* 0x000fea0003800000 */
[----:B-----5:R-:W-:-:S05]  /*1010*/  IMAD.U32 R2, R16, 0x10000, RZ ;  /* 0x0001000010027824 */ /* 0x020fca00078e00ff */
[----:B------:R-:W-:-:S13]  /*1020*/  FSETP.NEU.FTZ.AND P0, PT, R2, R2, PT ;  /* 0x000000020200720b */ /* 0x000fda0003f1d000 */
[----:B------:R-:W-:-:S04]  /*1030*/  @!P0 FMNMX.FTZ R2, R11, R2, !PT ;  /* 0x000000020b028209 */ /* 0x000fc80007810000 */
[----:B------:R-:W-:-:S04]  /*1040*/  @!P0 F2FP.BF16.F32.PACK_AB R2, RZ, R2 ;  /* 0x00000002ff02823e */ /* 0x000fc800000010ff */
[----:B------:R-:W-:-:S07]  /*1050*/  @P0 PRMT R2, R16, 0x7610, R2 ;  /* 0x0000761010020816 */ /* 0x000fce0000000002 */
.L_x_27389:
[----:B------:R-:W-:Y:S05]  /*1060*/  BSYNC B0 ;  /* 0x0000000000007941 */ /* 0x000fea0003800000 */
.L_x_27388:
        /* <DEDUP_REMOVED lines=18> */
.L_x_27392:
[----:B------:R-:W-:-:S13]  /*1190*/  ISETP.GE.AND P0, PT, R0, R3, PT ;  /* 0x000000030000720c */ /* 0x000fda0003f06270 */
[----:B------:R-:W-:Y:S05]  /*11a0*/  @P0 BRA `(.L_x_27394) ;  /* 0x0000000000300947 */ /* 0x000fea0003800000 */
[----:B0-----:R-:W0:Y:S01]  /*11b0*/  LDC.64 R8, c[0x0][0x218] ;  /* 0x00008600ff087b82 */ /* 0x001e220000000a00 */
[----:B------:R-:W-:Y:S02]  /*11c0*/  IMAD.IADD R11, R5, 0x1, R0 ;  /* 0x00000001050b7824 */ /* 0x000fe400078e0200 */
[----:B------:R-:W-:Y:S02]  /*11d0*/  VIADD R0, R0, 0x80 ;  /* 0x0000008000007836 */ /* 0x000fe40000000000 */
[----:B0-----:R-:W-:-:S05]  /*11e0*/  IMAD.WIDE.U32 R8, R11, 0x2, R8 ;  /* 0x000000020b087825 */ /* 0x001fca00078e0008 */
[----:B-----5:R1:W-:Y:S02]  /*11f0*/  STG.E.U16 desc[UR4][R8.64], R4 ;  /* 0x0000000408007986 */ /* 0x0203e4000c101504 */
.L_x_27393:
[----:B------:R-:W-:-:S13]  /*1200*/  ISETP.GE.AND P0, PT, R0, R3, PT ;  /* 0x000000030000720c */ /* 0x000fda0003f06270 */
[----:B------:R-:W-:Y:S05]  /*1210*/  @P0 BRA `(.L_x_27395) ;  /* 0x0000000000340947 */ /* 0x000fea0003800000 */
[----:B01----:R-:W0:Y:S01]  /*1220*/  LDC.64 R8, c[0x0][0x218] ;  /* 0x00008600ff087b82 */ /* 0x003e220000000a00 */
[----:B------:R-:W-:Y:S02]  /*1230*/  IMAD.IADD R11, R5, 0x1, R0 ;  /* 0x00000001050b7824 */ /* 0x000fe400078e0200 */
[----:B------:R-:W-:Y:S02]  /*1240*/  VIADD R0, R0, 0x80 ;  /* 0x0000008000007836 */ /* 0x000fe40000000000 */
[----:B0-----:R-:W-:-:S05]  /*1250*/  IMAD.WIDE.U32 R8, R11, 0x2, R8 ;  /* 0x000000020b087825 */ /* 0x001fca00078e0008 */
[----:B-----5:R1:W-:Y:S02]  /*1260*/  STG.E.U16 desc[UR4][R8.64], R6 ;  /* 0x0000000608007986 */ /* 0x0203e4000c101504 */
.L_x_27394:
        /* <DEDUP_REMOVED lines=8> */
.L_x_27395:
[----:B------:R-:W-:Y:S05]  /*12f0*/  BSYNC B1 ;  /* 0x0000000000017941 */ /* 0x000fea0003800000 */
.L_x_27391:
[----:B------:R-:W-:-:S13]  /*1300*/  ISETP.GE.AND P0, PT, R0, R3, PT ;  /* 0x000000030000720c */ /* 0x000fda0003f06270 */
[----:B--2--5:R-:W2:Y:S01]  /*1310*/  @!P0 LDC.64 R6, c[0x0][0x218] ;  /* 0x00008600ff068b82 */ /* 0x024ea20000000a00 */
[----:B01----:R-:W-:Y:S02]  /*1320*/  @!P0 IMAD.IADD R9, R5, 0x1, R0 ;  /* 0x0000000105098824 */ /* 0x003fe400078e0200 */
[----:B------:R-:W-:Y:S02]  /*1330*/  @!P0 VIADD R0, R0, 0x80 ;  /* 0x0000008000008836 */ /* 0x000fe40000000000 */
[----:B--2---:R-:W-:-:S05]  /*1340*/  @!P0 IMAD.WIDE.U32 R6, R9, 0x2, R6 ;  /* 0x0000000209068825 */ /* 0x004fca00078e0006 */
[----:B------:R2:W-:Y:S02]  /*1350*/  @!P0 STG.E.U16 desc[UR4][R6.64], R10 ;  /* 0x0000000a06008986 */ /* 0x0005e4000c101504 */
.L_x_27396:
[----:B------:R-:W-:Y:S05]  /*1360*/  BSYNC B0 ;  /* 0x0000000000007941 */ /* 0x000fea0003800000 */
.L_x_27390:
        /* <DEDUP_REMOVED lines=8> */
.L_x_27397:
        /* <DEDUP_REMOVED lines=9> */
.L_x_42360:


//--------------------- .text._ZN2at6native29vectorized_elementwise_kernelILi8ENS0_13AUnaryFunctorIN3c108BFloat16ES4_S4_ZZZNS0_19maximum_kernel_cudaERNS_18TensorIteratorBaseEENKUlvE0_clEvENKUlvE2_clEvEUlS4_S4_E_EESt5arrayIPcLm2EEEEviT0_T1_ --------------------------
	.section	.text._ZN2at6native29vectorized_elementwise_kernelILi8ENS0_13AUnaryFunctorIN3c108BFloat16ES4_S4_ZZZNS0_19maximum_kernel_cudaERNS_18TensorIteratorBaseEENKUlvE0_clEvENKUlvE2_clEvEUlS4_S4_E_EESt5arrayIPcLm2EEEEviT0_T1_,"ax",@progbits
	.align	128
        .global         _ZN2at6native29vectorized_elementwise_kernelILi8ENS0_13AUnaryFunctorIN3c108BFloat16ES4_S4_ZZZNS0_19maximum_kernel_cudaERNS_18TensorIteratorBaseEENKUlvE0_clEvENKUlvE2_clEvEUlS4_S4_E_EESt5arrayIPcLm2EEEEviT0_T1_
        .type           _ZN2at6native29vectorized_elementwise_kernelILi8ENS0_13AUnaryFunctorIN3c108BFloat16ES4_S4_ZZZNS0_19maximum_kernel_cudaERNS_18TensorIteratorBaseEENKUlvE0_clEvENKUlvE2_clEvEUlS4_S4_E_EESt5arrayIPcLm2EEEEviT0_T1_,@function
        .size           _ZN2at6native29vectorized_elementwise_kernelILi8ENS0_13AUnaryFunctorIN3c108BFloat16ES4_S4_ZZZNS0_19maximum_kernel_cudaERNS_18TensorIteratorBaseEENKUlvE0_clEvENKUlvE2_clEvEUlS4_S4_E_EESt5arrayIPcLm2EEEEviT0_T1_,(.L_x_42361 - _ZN2at6native29vectorized_elementwise_kernelILi8ENS0_13AUnaryFunctorIN3c108BFloat16ES4_S4_ZZZNS0_19maximum_kernel_cudaERNS_18TensorIteratorBaseEENKUlvE0_clEvENKUlvE2_clEvEUlS4_S4_E_EESt5arrayIPcLm2EEEEviT0_T1_)
        .other          _ZN2at6native29vectorized_elementwise_kernelILi8ENS0_13AUnaryFunctorIN3c108BFloat16ES4_S4_ZZZNS0_19maximum_kernel_cudaERNS_18TensorIteratorBaseEENKUlvE0_clEvENKUlvE2_clEvEUlS4_S4_E_EESt5arrayIPcLm2EEEEviT0_T1_,@"STO_CUDA_ENTRY STV_DEFAULT"
_ZN2at6native29vectorized_elementwise_kernelILi8ENS0_13AUnaryFunctorIN3c108BFloat16ES4_S4_ZZZNS0_19maximum_kernel_cudaERNS_18TensorIteratorBaseEENKUlvE0_clEvENKUlvE2_clEvEUlS4_S4_E_EESt5arrayIPcLm2EEEEviT0_T1_:
.text._ZN2at6native29vectorized_elementwise_kernelILi8ENS0_13AUnaryFunctorIN3c108BFloat16ES4_S4_ZZZNS0_19maximum_kernel_cudaERNS_18TensorIteratorBaseEENKUlvE0_clEvENKUlvE2_clEvEUlS4_S4_E_EESt5arrayIPcLm2EEEEviT0_T1_:
        /* <DEDUP_REMOVED lines=26> */
[----:B------:R-:W-:-:S04]  /*01a0*/  @!P1 FMNMX.FTZ R13, R8, R13, !PT ;  /* 0x0000000d080d9209 */ /* 0x000fc80007810000 */
[----:B------:R-:W-:-:S04]  /*01b0*/  @!P1 F2FP.BF16.F32.PACK_AB R13, RZ, R13 ;  /* 0x0000000dff0d923e */ /* 0x000fc800000010ff */
[----:B------:R-:W-:-:S04]  /*01c0*/  @!P1 PRMT R10, R13, 0x7610, R10 ;  /* 0x000076100d0a9816 */ /* 0x000fc8000000000a */
[----:B------:R-:W-:-:S07]  /*01d0*/  @P1 PRMT R10, R4, 0x7610, R10 ;  /* 0x00007610040a1816 */ /* 0x000fce000000000a */
.L_x_27399:
[----:B------:R-:W-:Y:S05]  /*01e0*/  @P0 BRA `(.L_x_27400) ;  /* 0x0000000000180947 */ /* 0x000fea0003800000 */
[----:B-----5:R-:W-:-:S05]  /*01f0*/  PRMT R9, R4, 0x7632, R9 ;  /* 0x0000763204097816 */ /* 0x020fca0000000009 */
[----:B------:R-:W-:-:S05]  /*0200*/  IMAD.U32 R9, R9, 0x10000, RZ ;  /* 0x0001000009097824 */ /* 0x000fca00078e00ff */
[----:B------:R-:W-:-:S13]  /*0210*/  FSETP.NEU.FTZ.AND P1, PT, R9, R9, PT ;  /* 0x000000090900720b */ /* 0x000fda0003f3d000 */
[----:B------:R-:W-:-:S04]  /*0220*/  @!P1 FMNMX.FTZ R9, R8, R9, !PT ;  /* 0x0000000908099209 */ /* 0x000fc80007810000 */
[----:B------:R-:W-:-:S04]  /*0230*/  @!P1 F2FP.BF16.F32.PACK_AB R9, RZ, R9 ;  /* 0x00000009ff09923e */ /* 0x000fc800000010ff */
[----:B------:R-:W-:-:S07]  /*0240*/  @P1 PRMT R9, R4, 0x7632, R9 ;  /* 0x0000763204091816 */ /* 0x000fce0000000009 */
.L_x_27400:
        /* <DEDUP_REMOVED lines=9> */
.L_x_27401:
[----:B------:R-:W-:Y:S05]  /*02e0*/  @P0 BRA `(.L_x_27402) ;  /* 0x0000000000180947 */ /* 0x000fea0003800000 */
[----:B------:R-:W-:-:S05]  /*02f0*/  PRMT R11, R5, 0x7632, R11 ;  /* 0x00007632050b7816 */ /* 0x000fca000000000b */
[----:B------:R-:W-:-:S05]  /*0300*/  IMAD.U32 R11, R11, 0x10000, RZ ;  /* 0x000100000b0b7824 */ /* 0x000fca00078e00ff */
[----:B------:R-:W-:-:S13]  /*0310*/  FSETP.NEU.FTZ.AND P1, PT, R11, R11, PT ;  /* 0x0000000b0b00720b */ /* 0x000fda0003f3d000 */
[----:B------:R-:W-:-:S04]  /*0320*/  @!P1 FMNMX.FTZ R11, R8, R11, !PT ;  /* 0x0000000b080b9209 */ /* 0x000fc80007810000 */
[----:B------:R-:W-:-:S04]  /*0330*/  @!P1 F2FP.BF16.F32.PACK_AB R11, RZ, R11 ;  /* 0x0000000bff0b923e */ /* 0x000fc800000010ff */
[----:B------:R-:W-:-:S07]  /*0340*/  @P1 PRMT R11, R5, 0x7632, R11 ;  /* 0x00007632050b1816 */ /* 0x000fce000000000b */
.L_x_27402:
        /* <DEDUP_REMOVED lines=8> */
.L_x_27403:
        /* <DEDUP_REMOVED lines=8> */
.L_x_27404:
[----:B------:R-:W-:Y:S05]  /*0450*/  @P0 BRA `(.L_x_27405) ;  /* 0x0000000000180947 */ /* 0x000fea0003800000 */
[----:B------:R-:W-:-:S05]  /*0460*/  IMAD.U32 R13, R7, 0x10000, RZ ;  /* 0x00010000070d7824 */ /* 0x000fca00078e00ff */
[----:B------:R-:W-:-:S13]  /*0470*/  FSETP.NEU.FTZ.AND P1, PT, R13, R13, PT ;  /* 0x0000000d0d00720b */ /* 0x000fda0003f3d000 */
[----:B------:R-:W-:-:S04]  /*0480*/  @!P1 FMNMX.FTZ R13, R8, R13, !PT ;  /* 0x0000000d080d9209 */ /* 0x000fc80007810000 */
[----:B------:R-:W-:-:S04]  /*0490*/  @!P1 F2FP.BF16.F32.PACK_AB R13, RZ, R13 ;  /* 0x0000000dff0d923e */ /* 0x000fc800000010ff */
[----:B------:R-:W-:-:S04]  /*04a0*/  @!P1 PRMT R15, R13, 0x7610, R15 ;  /* 0x000076100d0f9816 */ /* 0x000fc8000000000f */
[----:B------:R-:W-:-:S07]  /*04b0*/  @P1 PRMT R15, R7, 0x7610, R15 ;  /* 0x00007610070f1816 */ /* 0x000fce000000000f */
.L_x_27405:
        /* <DEDUP_REMOVED lines=8> */
.L_x_27406:
[----:B------:R-:W-:Y:S02]  /*0540*/  PRMT R6, R5, 0x5410, R12 ;  /* 0x0000541005067816 */ /* 0x000fe4000000000c */
[----:B------:R-:W-:Y:S02]  /*0550*/  PRMT R5, R4, 0x5410, R11 ;  /* 0x0000541004057816 */ /* 0x000fe4000000000b */
[----:B------:R-:W-:Y:S02]  /*0560*/  PRMT R7, R15, 0x5410, R0 ;  /* 0x000054100f077816 */ /* 0x000fe40000000000 */
[----:B------:R-:W-:-:S05]  /*0570*/  PRMT R4, R10, 0x5410, R9 ;  /* 0x000054100a047816 */ /* 0x000fca0000000009 */
[----:B------:R-:W-:Y:S01]  /*0580*/  STG.E.128 desc[UR4][R2.64], R4 ;  /* 0x0000000402007986 */ /* 0x000fe2000c101d04 */
[----:B------:R-:W-:Y:S05]  /*0590*/  EXIT ;  /* 0x000000000000794d */ /* 0x000fea0003800000 */
.L_x_27398:
        /* <DEDUP_REMOVED lines=81> */
.L_x_27408:
[----:B------:R-:W-:Y:S05]  /*0ab0*/  BSYNC B0 ;  /* 0x0000000000007941 */ /* 0x000fea0003800000 */
.L_x_27407:
        /* <DEDUP_REMOVED lines=15> */
.L_x_27410:
[----:B------:R-:W-:Y:S05]  /*0bb0*/  BSYNC B0 ;  /* 0x0000000000007941 */ /* 0x000fea0003800000 */
.L_x_27409:
        /* <DEDUP_REMOVED lines=16> */
.L_x_27412:
[----:B------:R-:W-:Y:S05]  /*0cc0*/  BSYNC B0 ;  /* 0x0000000000007941 */ /* 0x000fea0003800000 */
.L_x_27411:
        /* <DEDUP_REMOVED lines=11> */
.L_x_27414:
[----:B------:R-:W-:Y:S05]  /*0d80*/  BSYNC B0 ;  /* 0x0000000000007941 */ /* 0x000fea0003800000 */
.L_x_27413:
        /* <DEDUP_REMOVED lines=11> */
.L_x_27416:
[----:B------:R-:W-:Y:S05]  /*0e40*/  BSYNC B0 ;  /* 0x0000000000007941 */ /* 0x000fea0003800000 */
.L_x_27415:
        /* <DEDUP_REMOVED lines=11> */
.L_x_27418:
[----:B------:R-:W-:Y:S05]  /*0f00*/  BSYNC B0 ;  /* 0x0000000000007941 */ /* 0x000fea0003800000 */
.L_x_27417:
        /* <DEDUP_REMOVED lines=11> */
.L_x_27420:
[----:B------:R-:W-:Y:S05]  /*0fc0*/  BSYNC B0 ;  /* 0x0000000000007941 */ /* 0x000fea0003800000 */
.L_x_27419:
[----:B------:R-:W-:Y:S04]  /*0fd0*/  BSSY B0, `(.L_x_27421) ;  /* 0x0000007000007945 */ /* 0x000fe80003800000 */
[----:B------:R-:W-:Y:S05]  /*0fe0*/  @P0 BRA `(.L_x_27422) ;  /* 0x0000000000140947 */ /* 0x000fea0003800000 */
[----:B-----5:R-:W-:-:S05]  /*0ff0*/  IMAD.U32 R0, R16, 0x10000, RZ ;  /* 0x0001000010007824 */ /* 0x020fca00078e00ff */
[----:B------:R-:W-:-:S13]  /*1000*/  FSETP.NEU.FTZ.AND P0, PT, R0, R0, PT ;  /* 0x000000000000720b */ /* 0x000fda0003f1d000 */
[----:B------:R-:W-:-:S04]  /*1010*/  @!P0 FMNMX.FTZ R0, R11, R0, !PT ;  /* 0x000000000b008209 */ /* 0x000fc80007810000 */
[----:B------:R-:W-:-:S04]  /*1020*/  @!P0 F2FP.BF16.F32.PACK_AB R0, RZ, R0 ;  /* 0x00000000ff00823e */ /* 0x000fc800000010ff */
[----:B------:R-:W-:-:S07]  /*1030*/  @P0 PRMT R0, R16, 0x7610, R0 ;  /* 0x0000761010000816 */ /* 0x000fce0000000000 */
.L_x_27422:
[----:B------:R-:W-:Y:S05]  /*1040*/  BSYNC B0 ;  /* 0x0000000000007941 */ /* 0x000fea0003800000 */
.L_x_27421:
        /* <DEDUP_REMOVED lines=18> */
.L_x_27425:
[----:B------:R-:W-:-:S13]  /*1170*/  ISETP.GE.AND P0, PT, R3, R4, PT ;  /* 0x000000040300720c */ /* 0x000fda0003f06270 */
[----:B------:R-:W-:Y:S05]  /*1180*/  @P0 BRA `(.L_x_27427) ;  /* 0x0000000000300947 */ /* 0x000fea0003800000 */
[----:B0-----:R-:W0:Y:S01]  /*1190*/  LDC.64 R8, c[0x0][0x218] ;  /* 0x00008600ff087b82 */ /* 0x001e220000000a00 */
[----:B------:R-:W-:Y:S02]  /*11a0*/  IMAD.IADD R11, R2, 0x1, R3 ;  /* 0x00000001020b7824 */ /* 0x000fe400078e0203 */
[----:B------:R-:W-:Y:S02]  /*11b0*/  VIADD R3, R3, 0x80 ;  /* 0x0000008003037836 */ /* 0x000fe40000000000 */
[----:B0-----:R-:W-:-:S05]  /*11c0*/  IMAD.WIDE.U32 R8, R11, 0x2, R8 ;  /* 0x000000020b087825 */ /* 0x001fca00078e0008 */
[----:B-----5:R1:W-:Y:S02]  /*11d0*/  STG.E.U16 desc[UR4][R8.64], R5 ;  /* 0x0000000508007986 */ /* 0x0203e4000c101504 */
.L_x_27426:
[----:B------:R-:W-:-:S13]  /*11e0*/  ISETP.GE.AND P0, PT, R3, R4, PT ;  /* 0x000000040300720c */ /* 0x000fda0003f06270 */
[----:B------:R-:W-:Y:S05]  /*11f0*/  @P0 BRA `(.L_x_27428) ;  /* 0x0000000000340947 */ /* 0x000fea0003800000 */
[----:B01----:R-:W0:Y:S01]  /*1200*/  LDC.64 R8, c[0x0][0x218] ;  /* 0x00008600ff087b82 */ /* 0x003e220000000a00 */
[----:B-----5:R-:W-:Y:S02]  /*1210*/  IMAD.IADD R5, R2, 0x1, R3 ;  /* 0x0000000102057824 */ /* 0x020fe400078e0203 */
[----:B------:R-:W-:Y:S02]  /*1220*/  VIADD R3, R3, 0x80 ;  /* 0x0000008003037836 */ /* 0x000fe40000000000 */
[----:B0-----:R-:W-:-:S05]  /*1230*/  IMAD.WIDE.U32 R8, R5, 0x2, R8 ;  /* 0x0000000205087825 */ /* 0x001fca00078e0008 */
[----:B------:R1:W-:Y:S02]  /*1240*/  STG.E.U16 desc[UR4][R8.64], R6 ;  /* 0x0000000608007986 */ /* 0x0003e4000c101504 */
.L_x_27427:
        /* <DEDUP_REMOVED lines=8> */
.L_x_27428:
[----:B------:R-:W-:Y:S05]  /*12d0*/  BSYNC B1 ;  /* 0x0000000000017941 */ /* 0x000fea0003800000 */
.L_x_27424:
[----:B------:R-:W-:-:S13]  /*12e0*/  ISETP.GE.AND P0, PT, R3, R4, PT ;  /* 0x000000040300720c */ /* 0x000fda0003f06270 */
[----:B--2--5:R-:W2:Y:S01]  /*12f0*/  @!P0 LDC.64 R6, c[0x0][0x218] ;  /* 0x00008600ff068b82 */ /* 0x024ea20000000a00 */
[----:B-1----:R-:W-:Y:S02]  /*1300*/  @!P0 IMAD.IADD R5, R2, 0x1, R3 ;  /* 0x0000000102058824 */ /* 0x002fe400078e0203 */
[----:B------:R-:W-:Y:S02]  /*1310*/  @!P0 VIADD R3, R3, 0x80 ;  /* 0x0000008003038836 */ /* 0x000fe40000000000 */
[----:B--2---:R-:W-:-:S05]  /*1320*/  @!P0 IMAD.WIDE.U32 R6, R5, 0x2, R6 ;  /* 0x0000000205068825 */ /* 0x004fca00078e0006 */
[----:B------:R2:W-:Y:S02]  /*1330*/  @!P0 STG.E.U16 desc[UR4][R6.64], R10 ;  /* 0x0000000a06008986 */ /* 0x0005e4000c101504 */
.L_x_27429:
[----:B------:R-:W-:Y:S05]  /*1340*/  BSYNC B0 ;  /* 0x0000000000007941 */ /* 0x000fea0003800000 */
.L_x_27423:
        /* <DEDUP_REMOVED lines=8> */
.L_x_27430:
        /* <DEDUP_REMOVED lines=11> */
.L_x_42361:


//--------------------- .text._ZN2at6native18elementwise_kernelILi128ELi4EZNS0_15gpu_kernel_implINS0_13BinaryFunctorIN3c108BFloat16ES5_S5_ZZZNS0_19maximum_kernel_cudaERNS_18TensorIteratorBaseEENKUlvE0_clEvENKUlvE2_clEvEUlS5_S5_E_EEEEvS7_RKT_EUliE_EEviT1_ --------------------------
	.section	.text._ZN2at6native18elementwise_kernelILi128ELi4EZNS0_15gpu_kernel_implINS0_13BinaryFunctorIN3c108BFloat16ES5_S5_ZZZNS0_19maximum_kernel_cudaERNS_18TensorIteratorBaseEENKUlvE0_clEvENKUlvE2_clEvEUlS5_S5_E_EEEEvS7_RKT_EUliE_EEviT1_,"ax",@progbits
	.align	128
        .global         _ZN2at6native18elementwise_kernelILi128ELi4EZNS0_15gpu_kernel_implINS0_13BinaryFunctorIN3c108BFloat16ES5_S5_ZZZNS0_19maximum_kernel_cudaERNS_18TensorIteratorBaseEENKUlvE0_clEvENKUlvE2_clEvEUlS5_S5_E_EEEEvS7_RKT_EUliE_EEviT1_
        .type           _ZN2at6native18elementwise_kernelILi128ELi4EZNS0_15gpu_kernel_implINS0_13BinaryFunctorIN3c108BFloat16ES5_S5_ZZZNS0_19maximum_kernel_cudaERNS_18TensorIteratorBaseEENKUlvE0_clEvENKUlvE2_clEvEUlS5_S5_E_EEEEvS7_RKT_EUliE_EEviT1_,@function
        .size           _ZN2at6native18elementwise_kernelILi128ELi4EZNS0_15gpu_kernel_implINS0_13BinaryFunctorIN3c108BFloat16ES5_S5_ZZZNS0_19maximum_kernel_cudaERNS_18TensorIteratorBaseEENKUlvE0_clEvENKUlvE2_clEvEUlS5_S5_E_EEEEvS7_RKT_EUliE_EEviT1_,(.L_x_42362 - _ZN2at6native18elementwise_kernelILi128ELi4EZNS0_15gpu_kernel_implINS0_13BinaryFunctorIN3c108BFloat16ES5_S5_ZZZNS0_19maximum_kernel_cudaERNS_18TensorIteratorBaseEENKUlvE0_clEvENKUlvE2_clEvEUlS5_S5_E_EEEEvS7_RKT_EUliE_EEviT1_)
        .other          _ZN2at6native18elementwise_kernelILi128ELi4EZNS0_15gpu_kernel_implINS0_13BinaryFunctorIN3c108BFloat16ES5_S5_ZZZNS0_19maximum_kernel_cudaERNS_18TensorIteratorBaseEENKUlvE0_clEvENKUlvE2_clEvEUlS5_S5_E_EEEEvS7_RKT_EUliE_EEviT1_,@"STO_CUDA_ENTRY STV_DEFAULT"
_ZN2at6native18elementwise_kernelILi128ELi4EZNS0_15gpu_kernel_implINS0_13BinaryFunctorIN3c108BFloat16ES5_S5_ZZZNS0_19maximum_kernel_cudaERNS_18TensorIteratorBaseEENKUlvE0_clEvENKUlvE2_clEvEUlS5_S5_E_EEEEvS7_RKT_EUliE_EEviT1_:
.text._ZN2at6native18elementwise_kernelILi128ELi4EZNS0_15gpu_kernel_implINS0_13BinaryFunctorIN3c108BFloat16ES5_S5_ZZZNS0_19maximum_kernel_cudaERNS_18TensorIteratorBaseEENKUlvE0_clEvENKUlvE2_clEvEUlS5_S5_E_EEEEvS7_RKT_EUliE_EEviT1_:
        /* <DEDUP_REMOVED lines=365> */
.L_x_27433:
        /* <DEDUP_REMOVED lines=23> */
.L_x_27437:
[----:B------:R-:W2:Y:S02]  /*1840*/  LDG.E.U8 R2, desc[UR36][R2.64] ;  /* 0x0000002402027981 */ /* 0x000ea4000c1e1100 */
[----:B--2---:R-:W-:-:S04]  /*1850*/  I2FP.F32.U32 R0, R2 ;  /* 0x0000000200007245 */ /* 0x004fc80000201000 */
[----:B------:R-:W-:-:S04]  /*1860*/  F2FP.BF16.F32.PACK_AB R0, RZ, R0 ;  /* 0x00000000ff00723e */ /* 0x000fc800000010ff */
[----:B------:R-:W-:Y:S01]  /*1870*/  PRMT R19, R0, 0x7610, R19 ;  /* 0x0000761000137816 */ /* 0x000fe20000000013 */
[----:B------:R-:W-:Y:S06]  /*1880*/  BRA `(.L_x_27439) ;  /* 0x0000000c00c87947 */ /* 0x000fec0003800000 */
.L_x_27436:
        /* <DEDUP_REMOVED lines=11> */
.L_x_27441:
[----:B------:R-:W2:Y:S02]  /*1940*/  LDG.E R2, desc[UR36][R2.64] ;  /* 0x0000002402027981 */ /* 0x000ea4000c1e1900 */
[----:B--2---:R-:W-:-:S04]  /*1950*/  I2FP.F32.S32 R0, R2 ;  /* 0x0000000200007245 */ /* 0x004fc80000201400 */
[----:B------:R-:W-:-:S04]  /*1960*/  F2FP.BF16.F32.PACK_AB R0, RZ, R0 ;  /* 0x00000000ff00723e */ /* 0x000fc800000010ff */
[----:B------:R-:W-:Y:S01]  /*1970*/  PRMT R19, R0, 0x7610, R19 ;  /* 0x0000761000137816 */ /* 0x000fe20000000013 */
[----:B------:R-:W-:Y:S06]  /*1980*/  BRA `(.L_x_27439) ;  /* 0x0000000c00887947 */ /* 0x000fec0003800000 */
.L_x_27440:
[----:B------:R-:W2:Y:S02]  /*1990*/  LDG.E.U16 R2, desc[UR36][R2.64] ;  /* 0x0000002402027981 */ /* 0x000ea4000c1e1500 */
[----:B--2---:R-:W0:Y:S02]  /*19a0*/  I2F.S16 R0, R2 ;  /* 0x0000000200007306 */ /* 0x004e240000101400 */
[----:B0-----:R-:W-:-:S04]  /*19b0*/  F2FP.BF16.F32.PACK_AB R0, RZ, R0 ;  /* 0x00000000ff00723e */ /* 0x001fc800000010ff */
[----:B------:R-:W-:Y:S01]  /*19c0*/  PRMT R19, R0, 0x7610, R19 ;  /* 0x0000761000137816 */ /* 0x000fe20000000013 */
[----:B------:R-:W-:Y:S06]  /*19d0*/  BRA `(.L_x_27439) ;  /* 0x0000000c00747947 */ /* 0x000fec0003800000 */
.L_x_27435:
        /* <DEDUP_REMOVED lines=9> */
.L_x_27443:
[----:B------:R-:W2:Y:S02]  /*1a70*/  LDG.E.U16 R0, desc[UR36][R2.64] ;  /* 0x0000002402007981 */ /* 0x000ea4000c1e1500 */
[----:B--2---:R-:W-:-:S05]  /*1a80*/  HADD2.F32 R0, -RZ, R0.H0_H0 ;  /* 0x20000000ff007230 */ /* 0x004fca0000004100 */
[----:B------:R-:W-:-:S04]  /*1a90*/  F2FP.BF16.F32.PACK_AB R0, RZ, R0 ;  /* 0x00000000ff00723e */ /* 0x000fc800000010ff */
[----:B------:R-:W-:Y:S01]  /*1aa0*/  PRMT R19, R0, 0x7610, R19 ;  /* 0x0000761000137816 */ /* 0x000fe20000000013 */
[----:B------:R-:W-:Y:S06]  /*1ab0*/  BRA `(.L_x_27439) ;  /* 0x0000000c003c7947 */ /* 0x000fec0003800000 */
.L_x_27442:
        /* <DEDUP_REMOVED lines=9> */
.L_x_27445:
[----:B------:R-:W2:Y:S02]  /*1b50*/  LDG.E.U16 R2, desc[UR36][R2.64] ;  /* 0x0000002402027981 */ /* 0x000ea4000c1e1500 */
[----:B--2---:R-:W-:-:S05]  /*1b60*/  HADD2.F32 R0, -RZ, R2.H0_H0 ;  /* 0x20000002ff007230 */ /* 0x004fca0000004100 */
[----:B------:R-:W-:-:S04]  /*1b70*/  F2FP.BF16.F32.PACK_AB R0, RZ, R0 ;  /* 0x00000000ff00723e */ /* 0x000fc800000010ff */
[----:B------:R-:W-:Y:S01]  /*1b80*/  PRMT R19, R0, 0x7610, R19 ;  /* 0x0000761000137816 */ /* 0x000fe20000000013 */
[----:B------:R-:W-:Y:S06]  /*1b90*/  BRA `(.L_x_27439) ;  /* 0x0000000c00047947 */ /* 0x000fec0003800000 */
.L_x_27444:
        /* <DEDUP_REMOVED lines=9> */
.L_x_27434:
        /* <DEDUP_REMOVED lines=14> */
.L_x_27448:
        /* <DEDUP_REMOVED lines=9> */
.L_x_27447:
        /* <DEDUP_REMOVED lines=28> */
.L_x_27450:
        /* <DEDUP_REMOVED lines=15> */
.L_x_27449:
[----:B------:R0:W5:Y:S01]  /*2050*/  LDG.E.U16 R19, desc[UR36][R2.64] ;  /* 0x0000002402137981 */ /* 0x000162000c1e1500 */
[----:B------:R-:W-:Y:S05]  /*2060*/  BRA `(.L_x_27439) ;  /* 0x0000000400d07947 */ /* 0x000fea0003800000 */
.L_x_27446:
        /* <DEDUP_REMOVED lines=13> */
.L_x_27453:
        /* <DEDUP_REMOVED lines=21> */
.L_x_27457:
[----:B------:R-:W-:Y:S05]  /*2290*/  BSYNC B1 ;  /* 0x0000000000017941 */ /* 0x000fea0003800000 */
.L_x_27456:
[----:B------:R-:W-:Y:S01]  /*22a0*/  LEA R3, R0, 0x3b800000, 0x17 ;  /* 0x3b80000000037811 */ /* 0x000fe200078eb8ff */
[----:B------:R-:W-:-:S05]  /*22b0*/  IMAD.SHL.U32 R0, R2, 0x100000, RZ ;  /* 0x0010000002007824 */ /* 0x000fca00078e00ff */
[----:B------:R-:W-:-:S07]  /*22c0*/  LOP3.LUT R0, R3, R0, R4, 0xfe, !PT ;  /* 0x0000000003007212 */ /* 0x000fce00078efe04 */
.L_x_27455:
[----:B------:R-:W-:Y:S05]  /*22d0*/  BSYNC B0 ;  /* 0x0000000000007941 */ /* 0x000fea0003800000 */
.L_x_27454:
[----:B------:R-:W-:-:S04]  /*22e0*/  F2FP.BF16.F32.PACK_AB R0, RZ, R0 ;  /* 0x00000000ff00723e */ /* 0x000fc800000010ff */
[----:B------:R-:W-:Y:S01]  /*22f0*/  PRMT R19, R0, 0x7610, R19 ;  /* 0x0000761000137816 */ /* 0x000fe20000000013 */
[----:B------:R-:W-:Y:S06]  /*2300*/  BRA `(.L_x_27439) ;  /* 0x0000000400287947 */ /* 0x000fec0003800000 */
.L_x_27452:
        /* <DEDUP_REMOVED lines=21> */
.L_x_27461:
[----:B------:R-:W-:Y:S05]  /*2460*/  BSYNC B1 ;  /* 0x0000000000017941 */ /* 0x000fea0003800000 */
.L_x_27460:
[----:B------:R-:W-:Y:S01]  /*2470*/  LEA R3, R0, 0x37800000, 0x17 ;  /* 0x3780000000037811 */ /* 0x000fe200078eb8ff */
[----:B------:R-:W-:-:S05]  /*2480*/  IMAD.SHL.U32 R0, R2, 0x200000, RZ ;  /* 0x0020000002007824 */ /* 0x000fca00078e00ff */
[----:B------:R-:W-:-:S07]  /*2490*/  LOP3.LUT R0, R3, R0, R4, 0xfe, !PT ;  /* 0x0000000003007212 */ /* 0x000fce00078efe04 */
.L_x_27459:
[----:B------:R-:W-:Y:S05]  /*24a0*/  BSYNC B0 ;  /* 0x0000000000007941 */ /* 0x000fea0003800000 */
.L_x_27458:
[----:B------:R-:W-:-:S04]  /*24b0*/  F2FP.BF16.F32.PACK_AB R0, RZ, R0 ;  /* 0x00000000ff00723e */ /* 0x000fc800000010ff */
[----:B------:R-:W-:Y:S01]  /*24c0*/  PRMT R19, R0, 0x7610, R19 ;  /* 0x0000761000137816 */ /* 0x000fe20000000013 */
[----:B------:R-:W-:Y:S06]  /*24d0*/  BRA `(.L_x_27439) ;  /* 0x0000000000b47947 */ /* 0x000fec0003800000 */
.L_x_27451:
        /* <DEDUP_REMOVED lines=14> */
.L_x_27465:
[----:B------:R-:W-:Y:S05]  /*25c0*/  BSYNC B0 ;  /* 0x0000000000007941 */ /* 0x000fea0003800000 */
.L_x_27464:
[----:B------:R-:W-:-:S04]  /*25d0*/  F2FP.BF16.F32.PACK_AB R0, RZ, R0 ;  /* 0x00000000ff00723e */ /* 0x000fc800000010ff */
[----:B------:R-:W-:Y:S01]  /*25e0*/  PRMT R19, R0, 0x7610, R19 ;  /* 0x0000761000137816 */ /* 0x000fe20000000013 */
[----:B------:R-:W-:Y:S06]  /*25f0*/  BRA `(.L_x_27439) ;  /* 0x00000000006c7947 */ /* 0x000fec0003800000 */
.L_x_27438:
        /* <DEDUP_REMOVED lines=16> */
.L_x_27466:
[----:B------:R-:W-:Y:S01]  /*2700*/  PRMT R19, RZ, 0x7610, R19 ;  /* 0x00007610ff137816 */ /* 0x000fe20000000013 */
[----:B------:R-:W-:Y:S06]  /*2710*/  BRA `(.L_x_27439) ;  /* 0x0000000000247947 */ /* 0x000fec0003800000 */
.L_x_27463:
[----:B------:R-:W2:Y:S02]  /*2720*/  LDG.E.64 R2, desc[UR36][R2.64] ;  /* 0x0000002402027981 */ /* 0x000ea4000c1e1b00 */
[----:B--2---:R-:W0:Y:S02]  /*2730*/  I2F.U64 R0, R2 ;  /* 0x0000000200007312 */ /* 0x004e240000301000 */
[----:B0-----:R-:W-:-:S04]  /*2740*/  F2FP.BF16.F32.PACK_AB R0, RZ, R0 ;  /* 0x00000000ff00723e */ /* 0x001fc800000010ff */
[----:B------:R-:W-:Y:S01]  /*2750*/  PRMT R19, R0, 0x7610, R19 ;  /* 0x0000761000137816 */ /* 0x000fe20000000013 */
[----:B------:R-:W-:Y:S06]  /*2760*/  BRA `(.L_x_27439) ;  /* 0x0000000000107947 */ /* 0x000fec0003800000 */
.L_x_27462:
[----:B------:R-:W2:Y:S02]  /*2770*/  LDG.E R2, desc[UR36][R2.64] ;  /* 0x0000002402027981 */ /* 0x000ea4000c1e1900 */
[----:B--2---:R-:W-:-:S04]  /*2780*/  I2FP.F32.U32 R0, R2 ;  /* 0x0000000200007245 */ /* 0x004fc80000201000 */
[----:B------:R-:W-:-:S04]  /*2790*/  F2FP.BF16.F32.PACK_AB R0, RZ, R0 ;  /* 0x00000000ff00723e */ /* 0x000fc800000010ff */
[----:B------:R-:W-:-:S07]  /*27a0*/  PRMT R19, R0, 0x7610, R19 ;  /* 0x0000761000137816 */ /* 0x000fce0000000013 */
.L_x_27439:
        /* <DEDUP_REMOVED lines=20> */
.L_x_27470:
[----:B------:R-:W2:Y:S02]  /*28f0*/  LDG.E.U8 R2, desc[UR36][R2.64] ;  /* 0x0000002402027981 */ /* 0x000ea4000c1e1100 */
[----:B--2---:R-:W-:-:S04]  /*2900*/  I2FP.F32.U32 R0, R2 ;  /* 0x0000000200007245 */ /* 0x004fc80000201000 */
[----:B------:R-:W-:-:S04]  /*2910*/  F2FP.BF16.F32.PACK_AB R0, RZ, R0 ;  /* 0x00000000ff00723e */ /* 0x000fc800000010ff */
[----:B------:R-:W-:Y:S01]  /*2920*/  PRMT R5, R0, 0x7610, R5 ;  /* 0x0000761000057816 */ /* 0x000fe20000000005 */
[----:B------:R-:W-:Y:S06]  /*2930*/  BRA `(.L_x_27472) ;  /* 0x0000000c00c47947 */ /* 0x000fec0003800000 */
.L_x_27469:
        /* <DEDUP_REMOVED lines=11> */
.L_x_27474:
[----:B------:R-:W2:Y:S02]  /*29f0*/  LDG.E R2, desc[UR36][R2.64] ;  /* 0x0000002402027981 */ /* 0x000ea4000c1e1900 */
[----:B--2---:R-:W-:-:S04]  /*2a00*/  I2FP.F32.S32 R0, R2 ;  /* 0x0000000200007245 */ /* 0x004fc80000201400 */
[----:B------:R-:W-:-:S04]  /*2a10*/  F2FP.BF16.F32.PACK_AB R0, RZ, R0 ;  /* 0x00000000ff00723e */ /* 0x000fc800000010ff */
[----:B------:R-:W-:Y:S01]  /*2a20*/  PRMT R5, R0, 0x7610, R5 ;  /* 0x0000761000057816 */ /* 0x000fe20000000005 */
[----:B------:R-:W-:Y:S06]  /*2a30*/  BRA `(.L_x_27472) ;  /* 0x0000000c00847947 */ /* 0x000fec0003800000 */
.L_x_27473:
[----:B------:R-:W2:Y:S02]  /*2a40*/  LDG.E.U16 R2, desc[UR36][R2.64] ;  /* 0x0000002402027981 */ /* 0x000ea4000c1e1500 */
[----:B--2---:R-:W0:Y:S02]  /*2a50*/  I2F.S16 R0, R2 ;  /* 0x0000000200007306 */ /* 0x004e240000101400 */
[----:B0-----:R-:W-:-:S04]  /*2a60*/  F2FP.BF16.F32.PACK_AB R0, RZ, R0 ;  /* 0x00000000ff00723e */ /* 0x001fc800000010ff */
[----:B------:R-:W-:Y:S01]  /*2a70*/  PRMT R5, R0, 0x7610, R5 ;  /* 0x0000761000057816 */ /* 0x000fe20000000005 */
[----:B------:R-:W-:Y:S06]  /*2a80*/  BRA `(.L_x_27472) ;  /* 0x0000000c00707947 */ /* 0x000fec0003800000 */
.L_x_27468:
        /* <DEDUP_REMOVED lines=9> */
.L_x_27476:
[----:B------:R-:W2:Y:S02]  /*2b20*/  LDG.E.U16 R0, desc[UR36][R2.64] ;  /* 0x0000002402007981 */ /* 0x000ea4000c1e1500 */
[----:B--2---:R-:W-:-:S05]  /*2b30*/  HADD2.F32 R0, -RZ, R0.H0_H0 ;  /* 0x20000000ff007230 */ /* 0x004fca0000004100 */
[----:B------:R-:W-:-:S04]  /*2b40*/  F2FP.BF16.F32.PACK_AB R0, RZ, R0 ;  /* 0x00000000ff00723e */ /* 0x000fc800000010ff */
[----:B------:R-:W-:Y:S01]  /*2b50*/  PRMT R5, R0, 0x7610, R5 ;  /* 0x0000761000057816 */ /* 0x000fe20000000005 */
[----:B------:R-:W-:Y:S06]  /*2b60*/  BRA `(.L_x_27472) ;  /* 0x0000000c00387947 */ /* 0x000fec0003800000 */
.L_x_27475:
        /* <DEDUP_REMOVED lines=9> */
.L_x_27478:
[----:B------:R-:W2:Y:S02]  /*2c00*/  LDG.E.U16 R2, desc[UR36][R2.64] ;  /* 0x0000002402027981 */ /* 0x000ea4000c1e1500 */
[----:B--2---:R-:W-:-:S05]  /*2c10*/  HADD2.F32 R0, -RZ, R2.H0_H0 ;  /* 0x20000002ff007230 */ /* 0x004fca0000004100 */
[----:B------:R-:W-:-:S04]  /*2c20*/  F2FP.BF16.F32.PACK_AB R0, RZ, R0 ;  /* 0x00000000ff00723e */ /* 0x000fc800000010ff */
[----:B------:R-:W-:Y:S01]  /*2c30*/  PRMT R5, R0, 0x7610, R5 ;  /* 0x0000761000057816 */ /* 0x000fe20000000005 */
[----:B------:R-:W-:Y:S06]  /*2c40*/  BRA `(.L_x_27472) ;  /* 0x0000000c00007947 */ /* 0x000fec0003800000 */
.L_x_27477:
        /* <DEDUP_REMOVED lines=9> */
.L_x_27467:
        /* <DEDUP_REMOVED lines=14> */
.L_x_27481:
        /* <DEDUP_REMOVED lines=9> */
.L_x_27480:
        /* <DEDUP_REMOVED lines=27> */
.L_x_27483:
        /* <DEDUP_REMOVED lines=15> */
.L_x_27482:
[----:B------:R0:W5:Y:S01]  /*30f0*/  LDG.E.U16 R5, desc[UR36][R2.64] ;  /* 0x0000002402057981 */ /* 0x000162000c1e1500 */
[----:B------:R-:W-:Y:S05]  /*3100*/  BRA `(.L_x_27472) ;  /* 0x0000000400d07947 */ /* 0x000fea0003800000 */
.L_x_27479:
        /* <DEDUP_REMOVED lines=13> */
.L_x_27486:
        /* <DEDUP_REMOVED lines=21> */
.L_x_27490:
[----:B------:R-:W-:Y:S05]  /*3330*/  BSYNC B1 ;  /* 0x0000000000017941 */ /* 0x000fea0003800000 */
.L_x_27489:
[----:B------:R-:W-:Y:S01]  /*3340*/  LEA R3, R0, 0x3b800000, 0x17 ;  /* 0x3b80000000037811 */ /* 0x000fe200078eb8ff */
[----:B------:R-:W-:-:S05]  /*3350*/  IMAD.SHL.U32 R0, R2, 0x100000, RZ ;  /* 0x0010000002007824 */ /* 0x000fca00078e00ff */
[----:B------:R-:W-:-:S07]  /*3360*/  LOP3.LUT R0, R3, R0, R4, 0xfe, !PT ;  /* 0x0000000003007212 */ /* 0x000fce00078efe04 */
.L_x_27488:
[----:B------:R-:W-:Y:S05]  /*3370*/  BSYNC B0 ;  /* 0x0000000000007941 */ /* 0x000fea0003800000 */
.L_x_27487:
[----:B------:R-:W-:-:S04]  /*3380*/  F2FP.BF16.F32.PACK_AB R0, RZ, R0 ;  /* 0x00000000ff00723e */ /* 0x000fc800000010ff */
[----:B------:R-:W-:Y:S01]  /*3390*/  PRMT R5, R0, 0x7610, R5 ;  /* 0x0000761000057816 */ /* 0x000fe20000000005 */
[----:B------:R-:W-:Y:S06]  /*33a0*/  BRA `(.L_x_27472) ;  /* 0x0000000400287947 */ /* 0x000fec0003800000 */
.L_x_27485:
        /* <DEDUP_REMOVED lines=21> */
.L_x_27494:
[----:B------:R-:W-:Y:S05]  /*3500*/  BSYNC B1 ;  /* 0x0000000000017941 */ /* 0x000fea0003800000 */
.L_x_27493:
[----:B------:R-:W-:Y:S01]  /*3510*/  LEA R3, R0, 0x37800000, 0x17 ;  /* 0x3780000000037811 */ /* 0x000fe200078eb8ff */
[----:B------:R-:W-:-:S05]  /*3520*/  IMAD.SHL.U32 R0, R2, 0x200000, RZ ;  /* 0x0020000002007824 */ /* 0x000fca00078e00ff */
[----:B------:R-:W-:-:S07]  /*3530*/  LOP3.LUT R0, R3, R0, R4, 0xfe, !PT ;  /* 0x0000000003007212 */ /* 0x000fce00078efe04 */
.L_x_27492:
[----:B------:R-:W-:Y:S05]  /*3540*/  BSYNC B0 ;  /* 0x0000000000007941 */ /* 0x000fea0003800000 */
.L_x_27491:
[----:B------:R-:W-:-:S04]  /*3550*/  F2FP.BF16.F32.PACK_AB R0, RZ, R0 ;  /* 0x00000000ff00723e */ /* 0x000fc800000010ff */
[----:B------:R-:W-:Y:S01]  /*3560*/  PRMT R5, R0, 0x7610, R5 ;  /* 0x0000761000057816 */ /* 0x000fe20000000005 */
[----:B------:R-:W-:Y:S06]  /*3570*/  BRA `(.L_x_27472) ;  /* 0x0000000000b47947 */ /* 0x000fec0003800000 */
.L_x_27484:
        /* <DEDUP_REMOVED lines=14> */
.L_x_27498:
[----:B------:R-:W-:Y:S05]  /*3660*/  BSYNC B0 ;  /* 0x0000000000007941 */ /* 0x000fea0003800000 */
.L_x_27497:
[----:B------:R-:W-:-:S04]  /*3670*/  F2FP.BF16.F32.PACK_AB R0, RZ, R0 ;  /* 0x00000000ff00723e */ /* 0x000fc800000010ff */
[----:B------:R-:W-:Y:S01]  /*3680*/  PRMT R5, R0, 0x7610, R5 ;  /* 0x0000761000057816 */ /* 0x000fe20000000005 */
[----:B------:R-:W-:Y:S06]  /*3690*/  BRA `(.L_x_27472) ;  /* 0x00000000006c7947 */ /* 0x000fec0003800000 */
.L_x_27471:
        /* <DEDUP_REMOVED lines=16> */
.L_x_27499:
[----:B------:R-:W-:Y:S01]  /*37a0*/  PRMT R5, RZ, 0x7610, R5 ;  /* 0x00007610ff057816 */ /* 0x000fe20000000005 */
[----:B------:R-:W-:Y:S06]  /*37b0*/  BRA `(.L_x_27472) ;  /* 0x0000000000247947 */ /* 0x000fec0003800000 */
.L_x_27496:
[----:B------:R-:W2:Y:S02]  /*37c0*/  LDG.E.64 R2, desc[UR36][R2.64] ;  /* 0x0000002402027981 */ /* 0x000ea4000c1e1b00 */
[----:B--2---:R-:W0:Y:S02]  /*37d0*/  I2F.U64 R0, R2 ;  /* 0x0000000200007312 */ /* 0x004e240000301000 */
[----:B0-----:R-:W-:-:S04]  /*37e0*/  F2FP.BF16.F32.PACK_AB R0, RZ, R0 ;  /* 0x00000000ff00723e */ /* 0x001fc800000010ff */
[----:B------:R-:W-:Y:S01]  /*37f0*/  PRMT R5, R0, 0x7610, R5 ;  /* 0x0000761000057816 */ /* 0x000fe20000000005 */
[----:B------:R-:W-:Y:S06]  /*3800*/  BRA `(.L_x_27472) ;  /* 0x0000000000107947 */ /* 0x000fec0003800000 */
.L_x_27495:
[----:B------:R-:W2:Y:S02]  /*3810*/  LDG.E R2, desc[UR36][R2.64] ;  /* 0x0000002402027981 */ /* 0x000ea4000c1e1900 */
[----:B--2---:R-:W-:-:S04]  /*3820*/  I2FP.F32.U32 R0, R2 ;  /* 0x0000000200007245 */ /* 0x004fc80000201000 */
[----:B------:R-:W-:-:S04]  /*3830*/  F2FP.BF16.F32.PACK_AB R0, RZ, R0 ;  /* 0x00000000ff00723e */ /* 0x000fc800000010ff */
[----:B------:R-:W-:-:S07]  /*3840*/  PRMT R5, R0, 0x7610, R5 ;  /* 0x0000761000057816 */ /* 0x000fce0000000005 */
.L_x_27472:
[----:B-----5:R-:W-:Y:S01]  /*3850*/  IMAD.U32 R0, R19, 0x10000, RZ ;  /* 0x0001000013007824 */ /* 0x020fe200078e00ff */
[----:B------:R-:W-:Y:S04]  /*3860*/  BSSY B0, `(.L_x_27500) ;  /* 0x000000b000007945 */ /* 0x000fe80003800000 */
[----:B------:R-:W-:-:S13]  /*3870*/  FSETP.NEU.FTZ.AND P0, PT, R0, R0, PT ;  /* 0x000000000000720b */ /* 0x000fda0003f1d000 */
[----:B------:R-:W-:Y:S05]  /*3880*/  @P0 BRA `(.L_x_27501) ;  /* 0x00000000001c0947 */ /* 0x000fea0003800000 */
[----:B0-----:R-:W-:-:S05]  /*3890*/  IMAD.U32 R3, R5, 0x10000, RZ ;  /* 0x0001000005037824 */ /* 0x001fca00078e00ff */
[----:B------:R-:W-:-:S13]  /*38a0*/  FSETP.NEU.FTZ.AND P0, PT, R3, R3, PT ;  /* 0x000000030300720b */ /* 0x000fda0003f1d000 */
[----:B------:R-:W-:Y:S05]  /*38b0*/  @P0 BRA `(.L_x_27502) ;  /* 0x0000000000140947 */ /* 0x000fea0003800000 */
[----:B------:R-:W-:-:S04]  /*38c0*/  FMNMX.FTZ R0, R0, R3, !PT ;  /* 0x0000000300007209 */ /* 0x000fc80007810000 */
[----:B------:R-:W-:-:S04]  /*38d0*/  F2FP.BF16.F32.PACK_AB R0, RZ, R0 ;  /* 0x00000000ff00723e */ /* 0x000fc800000010ff */
[----:B------:R-:W-:Y:S01]  /*38e0*/  PRMT R5, R0, 0x7610, R5 ;  /* 0x0000761000057816 */ /* 0x000fe20000000005 */
[----:B------:R-:W-:Y:S06]  /*38f0*/  BRA `(.L_x_27502) ;  /* 0x0000000000047947 */ /* 0x000fec0003800000 */
.L_x_27501:
[----:B------:R-:W-:-:S07]  /*3900*/  PRMT R5, R19, 0x7610, R5 ;  /* 0x0000761013057816 */ /* 0x000fce0000000005 */
.L_x_27502:
[----:B------:R-:W-:Y:S05]  /*3910*/  BSYNC B0 ;  /* 0x0000000000007941 */ /* 0x000fea0003800000 */
.L_x_27500:
        /* <DEDUP_REMOVED lines=16> */
.L_x_27506:
[----:B------:R-:W-:-:S06]  /*3a20*/  IMAD.U32 R3, R5, 0x10000, RZ ;  /* 0x0001000005037824 */ /* 0x000fcc00078e00ff */
[----:B------:R-:W0:Y:S02]  /*3a30*/  F2I.S64.TRUNC R2, R3 ;  /* 0x0000000300027311 */ /* 0x000e24000020d900 */
[----:B0-----:R0:W-:Y:S01]  /*3a40*/  STG.E.U8 desc[UR36][R16.64], R2 ;  /* 0x0000000210007986 */ /* 0x0011e2000c101124 */
[----:B------:R-:W-:Y:S05]  /*3a50*/  BRA `(.L_x_27508) ;  /* 0x0000000c00847947 */ /* 0x000fea0003800000 */
.L_x_27505:
        /* <DEDUP_REMOVED lines=10> */
.L_x_27510:
[----:B------:R-:W-:-:S06]  /*3b00*/  IMAD.U32 R5, R5, 0x10000, RZ ;  /* 0x0001000005057824 */ /* 0x000fcc00078e00ff */
[----:B------:R-:W0:Y:S02]  /*3b10*/  F2I.FTZ.TRUNC.NTZ R5, R5 ;  /* 0x0000000500057305 */ /* 0x000e24000021f100 */
[----:B0-----:R0:W-:Y:S01]  /*3b20*/  STG.E desc[UR36][R16.64], R5 ;  /* 0x0000000510007986 */ /* 0x0011e2000c101924 */
[----:B------:R-:W-:Y:S05]  /*3b30*/  BRA `(.L_x_27508) ;  /* 0x0000000c004c7947 */ /* 0x000fea0003800000 */
.L_x_27509:
[----:B------:R-:W-:-:S06]  /*3b40*/  IMAD.U32 R5, R5, 0x10000, RZ ;  /* 0x0001000005057824 */ /* 0x000fcc00078e00ff */
[----:B------:R-:W0:Y:S02]  /*3b50*/  F2I.FTZ.TRUNC.NTZ R5, R5 ;  /* 0x0000000500057305 */ /* 0x000e24000021f100 */
[----:B0-----:R0:W-:Y:S01]  /*3b60*/  STG.E.U16 desc[UR36][R16.64], R5 ;  /* 0x0000000510007986 */ /* 0x0011e2000c101524 */
[----:B------:R-:W-:Y:S05]  /*3b70*/  BRA `(.L_x_27508) ;  /* 0x0000000c003c7947 */ /* 0x000fea0003800000 */
.L_x_27504:
        /* <DEDUP_REMOVED lines=9> */
.L_x_27512:
[----:B------:R-:W-:-:S05]  /*3c10*/  IMAD.U32 R0, R5, 0x10000, RZ ;  /* 0x0001000005007824 */ /* 0x000fca00078e00ff */
[----:B------:R-:W-:-:S05]  /*3c20*/  F2FP.F16.F32.PACK_AB R0, RZ, R0 ;  /* 0x00000000ff00723e */ /* 0x000fca00000000ff */
[----:B------:R0:W-:Y:S01]  /*3c30*/  STG.E.U16 desc[UR36][R16.64], R0 ;  /* 0x0000000010007986 */ /* 0x0001e2000c101524 */
[----:B------:R-:W-:Y:S05]  /*3c40*/  BRA `(.L_x_27508) ;  /* 0x0000000c00087947 */ /* 0x000fea0003800000 */
.L_x_27511:
        /* <DEDUP_REMOVED lines=10> */
.L_x_27514:
[----:B------:R-:W-:-:S05]  /*3cf0*/  IMAD.U32 R5, R5, 0x10000, RZ ;  /* 0x0001000005057824 */ /* 0x000fca00078e00ff */
[----:B------:R-:W-:-:S04]  /*3d00*/  F2FP.F16.F32.PACK_AB R3, RZ, R5 ;  /* 0x00000005ff03723e */ /* 0x000fc800000000ff */
[----:B------:R-:W-:-:S05]  /*3d10*/  PRMT R3, R3, 0x5410, RZ ;  /* 0x0000541003037816 */ /* 0x000fca00000000ff */
[----:B------:R0:W-:Y:S01]  /*3d20*/  STG.E desc[UR36][R16.64], R3 ;  /* 0x0000000310007986 */ /* 0x0001e2000c101924 */
[----:B------:R-:W-:Y:S05]  /*3d30*/  BRA `(.L_x_27508) ;  /* 0x0000000800cc7947 */ /* 0x000fea0003800000 */
.L_x_27513:
[----:B------:R-:W-:-:S04]  /*3d40*/  IMAD.U32 R2, R5, 0x10000, RZ ;  /* 0x0001000005027824 */ /* 0x000fc800078e00ff */
[----:B------:R-:W-:-:S06]  /*3d50*/  FMUL.FTZ R2, R2, 1 ;  /* 0x3f80000002027820 */ /* 0x000fcc0000410000 */
[----:B------:R-:W0:Y:S02]  /*3d60*/  F2F.F64.F32 R2, R2 ;  /* 0x0000000200027310 */ /* 0x000e240000201800 */
[----:B0-----:R0:W-:Y:S01]  /*3d70*/  STG.E.64 desc[UR36][R16.64], R2 ;  /* 0x0000000210007986 */ /* 0x0011e2000c101b24 */
[----:B------:R-:W-:Y:S05]  /*3d80*/  BRA `(.L_x_27508) ;  /* 0x0000000800b87947 */ /* 0x000fea0003800000 */
.L_x_27503:
        /* <DEDUP_REMOVED lines=13> */
.L_x_27517:
[----:B------:R-:W-:Y:S01]  /*3e60*/  IMAD.U32 R5, R5, 0x10000, RZ ;  /* 0x0001000005057824 */ /* 0x000fe200078e00ff */
[----:B------:R-:W-:-:S03]  /*3e70*/  CS2R R6, SRZ ;  /* 0x0000000000067805 */ /* 0x000fc6000001ff00 */
[----:B------:R-:W-:-:S06]  /*3e80*/  FMUL.FTZ R5, R5, 1 ;  /* 0x3f80000005057820 */ /* 0x000fcc0000410000 */
[----:B------:R-:W0:Y:S02]  /*3e90*/  F2F.F64.F32 R4, R5 ;  /* 0x0000000500047310 */ /* 0x000e240000201800 */
[----:B0-----:R0:W-:Y:S01]  /*3ea0*/  STG.E.128 desc[UR36][R16.64], R4 ;  /* 0x0000000410007986 */ /* 0x0011e2000c101d24 */
[----:B------:R-:W-:Y:S05]  /*3eb0*/  BRA `(.L_x_27508) ;  /* 0x00000008006c7947 */ /* 0x000fea0003800000 */
.L_x_27516:
        /* <DEDUP_REMOVED lines=21> */
.L_x_27521:
[----:B------:R-:W-:Y:S05]  /*4010*/  BSYNC B0 ;  /* 0x0000000000007941 */ /* 0x000fea0003800000 */
.L_x_27520:
[----:B------:R-:W-:-:S05]  /*4020*/  LOP3.LUT R3, R0, R3, RZ, 0xfc, !PT ;  /* 0x0000000300037212 */ /* 0x000fca00078efcff */
[----:B------:R0:W-:Y:S01]  /*4030*/  STG.E.U8 desc[UR36][R16.64], R3 ;  /* 0x0000000310007986 */ /* 0x0001e2000c101124 */
[----:B------:R-:W-:Y:S05]  /*4040*/  BRA `(.L_x_27508) ;  /* 0x0000000800087947 */ /* 0x000fea0003800000 */
.L_x_27519:
        /* <DEDUP_REMOVED lines=13> */
.L_x_27523:
[----:B------:R-:W-:Y:S01]  /*4120*/  IMAD.MOV.U32 R0, RZ, RZ, 0x7f ;  /* 0x0000007fff007424 */ /* 0x000fe200078e00ff */
[----:B------:R-:W-:-:S04]  /*4130*/  ISETP.GT.U32.AND P0, PT, R2, 0x7f800000, PT ;  /* 0x7f8000000200780c */ /* 0x000fc80003f04070 */
[----:B------:R-:W-:-:S09]  /*4140*/  SEL R0, R0, 0x7c, P0 ;  /* 0x0000007c00007807 */ /* 0x000fd20000000000 */
.L_x_27524:
[----:B------:R-:W-:Y:S05]  /*4150*/  BSYNC B0 ;  /* 0x0000000000007941 */ /* 0x000fea0003800000 */
.L_x_27522:
[----:B------:R-:W-:-:S04]  /*4160*/  LOP3.LUT R2, R5, 0x80000000, RZ, 0xc0, !PT ;  /* 0x8000000005027812 */ /* 0x000fc800078ec0ff */
[----:B------:R-:W-:-:S04]  /*4170*/  SHF.R.U32.HI R3, RZ, 0x18, R2 ;  /* 0x00000018ff037819 */ /* 0x000fc80000011602 */
[----:B------:R-:W-:-:S05]  /*4180*/  LOP3.LUT R3, R0, R3, RZ, 0xfc, !PT ;  /* 0x0000000300037212 */ /* 0x000fca00078efcff */
[----:B------:R0:W-:Y:S01]  /*4190*/  STG.E.U8 desc[UR36][R16.64], R3 ;  /* 0x0000000310007986 */ /* 0x0001e2000c101124 */
[----:B------:R-:W-:Y:S05]  /*41a0*/  BRA `(.L_x_27508) ;  /* 0x0000000400b07947 */ /* 0x000fea0003800000 */
.L_x_27518:
[----:B------:R0:W-:Y:S01]  /*41b0*/  STG.E.U16 desc[UR36][R16.64], R5 ;  /* 0x0000000510007986 */ /* 0x0001e2000c101524 */
[----:B------:R-:W-:Y:S05]  /*41c0*/  BRA `(.L_x_27508) ;  /* 0x0000000400a87947 */ /* 0x000fea0003800000 */
.L_x_27515:
        /* <DEDUP_REMOVED lines=12> */
.L_x_27527:
        /* <DEDUP_REMOVED lines=17> */
.L_x_27530:
[----:B------:R-:W-:-:S04]  /*43a0*/  LOP3.LUT R2, R5, 0x80000000, RZ, 0xc0, !PT ;  /* 0x8000000005027812 */ /* 0x000fc800078ec0ff */
[----:B------:R-:W-:-:S04]  /*43b0*/  SHF.R.U32.HI R3, RZ, 0x18, R2 ;  /* 0x00000018ff037819 */ /* 0x000fc80000011602 */
[----:B------:R-:W-:-:S04]  /*43c0*/  LOP3.LUT R0, R0, R3, RZ, 0xfc, !PT ;  /* 0x0000000300007212 */ /* 0x000fc800078efcff */
[----:B------:R-:W-:-:S07]  /*43d0*/  PRMT R8, R0, 0x7610, R8 ;  /* 0x0000761000087816 */ /* 0x000fce0000000008 */
.L_x_27529:
[----:B------:R-:W-:Y:S05]  /*43e0*/  BSYNC B0 ;  /* 0x0000000000007941 */ /* 0x000fea0003800000 */
.L_x_27528:
[----:B------:R0:W-:Y:S01]  /*43f0*/  STG.E.U8 desc[UR36][R16.64], R8 ;  /* 0x0000000810007986 */ /* 0x0001e2000c101124 */
[----:B------:R-:W-:Y:S05]  /*4400*/  BRA `(.L_x_27508) ;  /* 0x0000000400187947 */ /* 0x000fea0003800000 */
.L_x_27526:
        /* <DEDUP_REMOVED lines=17> */
.L_x_27533:
[----:B------:R-:W-:-:S04]  /*4520*/  LOP3.LUT R2, R5, 0x80000000, RZ, 0xc0, !PT ;  /* 0x8000000005027812 */ /* 0x000fc800078ec0ff */
[----:B------:R-:W-:-:S04]  /*4530*/  SHF.R.U32.HI R3, RZ, 0x18, R2 ;  /* 0x00000018ff037819 */ /* 0x000fc80000011602 */
[----:B------:R-:W-:-:S04]  /*4540*/  LOP3.LUT R0, R0, R3, RZ, 0xfc, !PT ;  /* 0x0000000300007212 */ /* 0x000fc800078efcff */
[----:B------:R-:W-:-:S07]  /*4550*/  PRMT R8, R0, 0x7610, R8 ;  /* 0x0000761000087816 */ /* 0x000fce0000000008 */
.L_x_27532:
[----:B------:R-:W-:Y:S05]  /*4560*/  BSYNC B0 ;  /* 0x0000000000007941 */ /* 0x000fea0003800000 */
.L_x_27531:
[----:B------:R3:W-:Y:S01]  /*4570*/  STG.E.U8 desc[UR36][R16.64], R8 ;  /* 0x0000000810007986 */ /* 0x0007e2000c101124 */
[----:B------:R-:W-:Y:S05]  /*4580*/  BRA `(.L_x_27508) ;  /* 0x0000000000b87947 */ /* 0x000fea0003800000 */
.L_x_27525:
        /* <DEDUP_REMOVED lines=22> */
.L_x_27507:
        /* <DEDUP_REMOVED lines=16> */
.L_x_27536:
[----:B------:R-:W-:Y:S05]  /*47f0*/  BRA `(.L_x_27508) ;  /* 0x00000000001c7947 */ /* 0x000fea0003800000 */
.L_x_27535:
[----:B------:R-:W-:-:S06]  /*4800*/  IMAD.U32 R2, R5, 0x10000, RZ ;  /* 0x0001000005027824 */ /* 0x000fcc00078e00ff */
[----:B------:R-:W0:Y:S02]  /*4810*/  F2I.U64.TRUNC R2, R2 ;  /* 0x0000000200027311 */ /* 0x000e24000020d800 */
[----:B0-----:R2:W-:Y:S01]  /*4820*/  STG.E.64 desc[UR36][R16.64], R2 ;  /* 0x0000000210007986 */ /* 0x0015e2000c101b24 */
[----:B------:R-:W-:Y:S05]  /*4830*/  BRA `(.L_x_27508) ;  /* 0x00000000000c7947 */ /* 0x000fea0003800000 */
.L_x_27534:
[----:B------:R-:W-:-:S06]  /*4840*/  IMAD.U32 R5, R5, 0x10000, RZ ;  /* 0x0001000005057824 */ /* 0x000fcc00078e00ff */
[----:B------:R-:W0:Y:S02]  /*4850*/  F2I.FTZ.U32.TRUNC.NTZ R5, R5 ;  /* 0x0000000500057305 */ /* 0x000e24000021f000 */
[----:B0-----:R0:W-:Y:S02]  /*4860*/  STG.E desc[UR36][R16.64], R5 ;  /* 0x0000000510007986 */ /* 0x0011e4000c101924 */
.L_x_27508:
[----:B------:R-:W-:-:S04]  /*4870*/  IMAD R18, R18, 0x200, R23 ;  /* 0x0000020012127824 */ /* 0x000fc800078e0217 */
[----:B------:R-:W-:-:S07]  /*4880*/  VIADD R19, R18, 0x80 ;  /* 0x0000008012137836 */ /* 0x000fce0000000000 */
.L_x_27432:
[----:B------:R-:W-:Y:S05]  /*4890*/  BSYNC B6 ;  /* 0x0000000000067941 */ /* 0x000fea0003800000 */
.L_x_27431:
        /* <DEDUP_REMOVED lines=358> */
.L_x_27539:
        /* <DEDUP_REMOVED lines=23> */
.L_x_27543:
[----:B------:R-:W2:Y:S02]  /*6070*/  LDG.E.U8 R2, desc[UR36][R2.64] ;  /* 0x0000002402027981 */ /* 0x000ea4000c1e1100 */
[----:B--2---:R-:W-:-:S04]  /*6080*/  I2FP.F32.U32 R0, R2 ;  /* 0x0000000200007245 */ /* 0x004fc80000201000 */
[----:B------:R-:W-:-:S04]  /*6090*/  F2FP.BF16.F32.PACK_AB R0, RZ, R0 ;  /* 0x00000000ff00723e */ /* 0x000fc800000010ff */
[----:B------:R-:W-:Y:S01]  /*60a0*/  PRMT R22, R0, 0x7610, R22 ;  /* 0x0000761000167816 */ /* 0x000fe20000000016 */
[----:B------:R-:W-:Y:S06]  /*60b0*/  BRA `(.L_x_27545) ;  /* 0x0000000c00c87947 */ /* 0x000fec0003800000 */
.L_x_27542:
        /* <DEDUP_REMOVED lines=11> */
.L_x_27547:
[----:B------:R-:W2:Y:S02]  /*6170*/  LDG.E R2, desc[UR36][R2.64] ;  /* 0x0000002402027981 */ /* 0x000ea4000c1e1900 */
[----:B--2---:R-:W-:-:S04]  /*6180*/  I2FP.F32.S32 R0, R2 ;  /* 0x0000000200007245 */ /* 0x004fc80000201400 */
[----:B------:R-:W-:-:S04]  /*6190*/  F2FP.BF16.F32.PACK_AB R0, RZ, R0 ;  /* 0x00000000ff00723e */ /* 0x000fc800000010ff */
[----:B------:R-:W-:Y:S01]  /*61a0*/  PRMT R22, R0, 0x7610, R22 ;  /* 0x0000761000167816 */ /* 0x000fe20000000016 */
[----:B------:R-:W-:Y:S06]  /*61b0*/  BRA `(.L_x_27545) ;  /* 0x0000000c00887947 */ /* 0x000fec0003800000 */
.L_x_27546:
[----:B------:R-:W2:Y:S02]  /*61c0*/  LDG.E.U16 R2, desc[UR36][R2.64] ;  /* 0x0000002402027981 */ /* 0x000ea4000c1e1500 */
[----:B--2---:R-:W0:Y:S02]  /*61d0*/  I2F.S16 R0, R2 ;  /* 0x0000000200007306 */ /* 0x004e240000101400 */
[----:B0-----:R-:W-:-:S04]  /*61e0*/  F2FP.BF16.F32.PACK_AB R0, RZ, R0 ;  /* 0x00000000ff00723e */ /* 0x001fc800000010ff */
[----:B------:R-:W-:Y:S01]  /*61f0*/  PRMT R22, R0, 0x7610, R22 ;  /* 0x0000761000167816 */ /* 0x000fe20000000016 */
[----:B------:R-:W-:Y:S06]  /*6200*/  BRA `(.L_x_27545) ;  /* 0x0000000c00747947 */ /* 0x000fec0003800000 */
.L_x_27541:
        /* <DEDUP_REMOVED lines=9> */
.L_x_27549:
[----:B------:R-:W2:Y:S02]  /*62a0*/  LDG.E.U16 R0, desc[UR36][R2.64] ;  /* 0x0000002402007981 */ /* 0x000ea4000c1e1500 */
[----:B--2---:R-:W-:-:S05]  /*62b0*/  HADD2.F32 R0, -RZ, R0.H0_H0 ;  /* 0x20000000ff007230 */ /* 0x004fca0000004100 */
[----:B------:R-:W-:-:S04]  /*62c0*/  F2FP.BF16.F32.PACK_AB R0, RZ, R0 ;  /* 0x00000000ff00723e */ /* 0x000fc800000010ff */
[----:B------:R-:W-:Y:S01]  /*62d0*/  PRMT R22, R0, 0x7610, R22 ;  /* 0x0000761000167816 */ /* 0x000fe20000000016 */
[----:B------:R-:W-:Y:S06]  /*62e0*/  BRA `(.L_x_27545) ;  /* 0x0000000c003c7947 */ /* 0x000fec0003800000 */
.L_x_27548:
        /* <DEDUP_REMOVED lines=9> */
.L_x_27551:
[----:B------:R-:W2:Y:S02]  /*6380*/  LDG.E.U16 R2, desc[UR36][R2.64] ;  /* 0x0000002402027981 */ /* 0x000ea4000c1e1500 */
[----:B--2---:R-:W-:-:S05]  /*6390*/  HADD2.F32 R0, -RZ, R2.H0_H0 ;  /* 0x20000002ff007230 */ /* 0x004fca0000004100 */
[----:B------:R-:W-:-:S04]  /*63a0*/  F2FP.BF16.F32.PACK_AB R0, RZ, R0 ;  /* 0x00000000ff00723e */ /* 0x000fc800000010ff */
[----:B------:R-:W-:Y:S01]  /*63b0*/  PRMT R22, R0, 0x7610, R22 ;  /* 0x0000761000167816 */ /* 0x000fe20000000016 */
[----:B------:R-:W-:Y:S06]  /*63c0*/  BRA `(.L_x_27545) ;  /* 0x0000000c00047947 */ /* 0x000fec0003800000 */
.L_x_27550:
        /* <DEDUP_REMOVED lines=9> */
.L_x_27540:
        /* <DEDUP_REMOVED lines=14> */
.L_x_27554:
        /* <DEDUP_REMOVED lines=9> */
.L_x_27553:
        /* <DEDUP_REMOVED lines=28> */
.L_x_27556:
        /* <DEDUP_REMOVED lines=15> */
.L_x_27555:
[----:B------:R0:W5:Y:S01]  /*6880*/  LDG.E.U16 R22, desc[UR36][R2.64] ;  /* 0x0000002402167981 */ /* 0x000162000c1e1500 */
[----:B------:R-:W-:Y:S05]  /*6890*/  BRA `(.L_x_27545) ;  /* 0x0000000400d07947 */ /* 0x000fea0003800000 */
.L_x_27552:
        /* <DEDUP_REMOVED lines=13> */
.L_x_27559:
        /* <DEDUP_REMOVED lines=21> */
.L_x_27563:
[----:B------:R-:W-:Y:S05]  /*6ac0*/  BSYNC B1 ;  /* 0x0000000000017941 */ /* 0x000fea0003800000 */
.L_x_27562:
[----:B------:R-:W-:Y:S01]  /*6ad0*/  LEA R3, R0, 0x3b800000, 0x17 ;  /* 0x3b80000000037811 */ /* 0x000fe200078eb8ff */
[----:B------:R-:W-:-:S05]  /*6ae0*/  IMAD.SHL.U32 R0, R2, 0x100000, RZ ;  /* 0x0010000002007824 */ /* 0x000fca00078e00ff */
[----:B------:R-:W-:-:S07]  /*6af0*/  LOP3.LUT R0, R3, R0, R4, 0xfe, !PT ;  /* 0x0000000003007212 */ /* 0x000fce00078efe04 */
.L_x_27561:
[----:B------:R-:W-:Y:S05]  /*6b00*/  BSYNC B0 ;  /* 0x0000000000007941 */ /* 0x000fea0003800000 */
.L_x_27560:
[----:B------:R-:W-:-:S04]  /*6b10*/  F2FP.BF16.F32.PACK_AB R0, RZ, R0 ;  /* 0x00000000ff00723e */ /* 0x000fc800000010ff */
[----:B------:R-:W-:Y:S01]  /*6b20*/  PRMT R22, R0, 0x7610, R22 ;  /* 0x0000761000167816 */ /* 0x000fe20000000016 */
[----:B------:R-:W-:Y:S06]  /*6b30*/  BRA `(.L_x_27545) ;  /* 0x0000000400287947 */ /* 0x000fec0003800000 */
.L_x_27558:
        /* <DEDUP_REMOVED lines=21> */
.L_x_27567:
[----:B------:R-:W-:Y:S05]  /*6c90*/  BSYNC B1 ;  /* 0x0000000000017941 */ /* 0x000fea0003800000 */
.L_x_27566:
[----:B------:R-:W-:Y:S01]  /*6ca0*/  LEA R3, R0, 0x37800000, 0x17 ;  /* 0x3780000000037811 */ /* 0x000fe200078eb8ff */
[----:B------:R-:W-:-:S05]  /*6cb0*/  IMAD.SHL.U32 R0, R2, 0x200000, RZ ;  /* 0x0020000002007824 */ /* 0x000fca00078e00ff */
[----:B------:R-:W-:-:S07]  /*6cc0*/  LOP3.LUT R0, R3, R0, R4, 0xfe, !PT ;  /* 0x0000000003007212 */ /* 0x000fce00078efe04 */
.L_x_27565:
[----:B------:R-:W-:Y:S05]  /*6cd0*/  BSYNC B0 ;  /* 0x0000000000007941 */ /* 0x000fea0003800000 */
.L_x_27564:
[----:B------:R-:W-:-:S04]  /*6ce0*/  F2FP.BF16.F32.PACK_AB R0, RZ, R0 ;  /* 0x00000000ff00723e */ /* 0x000fc800000010ff */
[----:B------:R-:W-:Y:S01]  /*6cf0*/  PRMT R22, R0, 0x7610, R22 ;  /* 0x0000761000167816 */ /* 0x000fe20000000016 */
[----:B------:R-:W-:Y:S06]  /*6d00*/  BRA `(.L_x_27545) ;  /* 0x0000000000b47947 */ /* 0x000fec0003800000 */
.L_x_27557:
        /* <DEDUP_REMOVED lines=14> */
.L_x_27571:
[----:B------:R-:W-:Y:S05]  /*6df0*/  BSYNC B0 ;  /* 0x0000000000007941 */ /* 0x000fea0003800000 */
.L_x_27570:
[----:B------:R-:W-:-:S04]  /*6e00*/  F2FP.BF16.F32.PACK_AB R0, RZ, R0 ;  /* 0x00000000ff00723e */ /* 0x000fc800000010ff */
[----:B------:R-:W-:Y:S01]  /*6e10*/  PRMT R22, R0, 0x7610, R22 ;  /* 0x0000761000167816 */ /* 0x000fe20000000016 */
[----:B------:R-:W-:Y:S06]  /*6e20*/  BRA `(.L_x_27545) ;  /* 0x00000000006c7947 */ /* 0x000fec0003800000 */
.L_x_27544:
        /* <DEDUP_REMOVED lines=16> */
.L_x_27572:
[----:B------:R-:W-:Y:S01]  /*6f30*/  PRMT R22, RZ, 0x7610, R22 ;  /* 0x00007610ff167816 */ /* 0x000fe20000000016 */
[----:B------:R-:W-:Y:S06]  /*6f40*/  BRA `(.L_x_27545) ;  /* 0x0000000000247947 */ /* 0x000fec0003800000 */
.L_x_27569:
[----:B------:R-:W2:Y:S02]  /*6f50*/  LDG.E.64 R2, desc[UR36][R2.64] ;  /* 0x0000002402027981 */ /* 0x000ea4000c1e1b00 */
[----:B--2---:R-:W0:Y:S02]  /*6f60*/  I2F.U64 R0, R2 ;  /* 0x0000000200007312 */ /* 0x004e240000301000 */
[----:B0-----:R-:W-:-:S04]  /*6f70*/  F2FP.BF16.F32.PACK_AB R0, RZ, R0 ;  /* 0x00000000ff00723e */ /* 0x001fc800000010ff */
[----:B------:R-:W-:Y:S01]  /*6f80*/  PRMT R22, R0, 0x7610, R22 ;  /* 0x0000761000167816 */ /* 0x000fe20000000016 */
[----:B------:R-:W-:Y:S06]  /*6f90*/  BRA `(.L_x_27545) ;  /* 0x0000000000107947 */ /* 0x000fec0003800000 */
.L_x_27568:
[----:B------:R-:W2:Y:S02]  /*6fa0*/  LDG.E R2, desc[UR36][R2.64] ;  /* 0x0000002402027981 */ /* 0x000ea4000c1e1900 */
[----:B--2---:R-:W-:-:S04]  /*6fb0*/  I2FP.F32.U32 R0, R2 ;  /* 0x0000000200007245 */ /* 0x004fc80000201000 */
[----:B------:R-:W-:-:S04]  /*6fc0*/  F2FP.BF16.F32.PACK_AB R0, RZ, R0 ;  /* 0x00000000ff00723e */ /* 0x000fc800000010ff */
[----:B------:R-:W-:-:S07]  /*6fd0*/  PRMT R22, R0, 0x7610, R22 ;  /* 0x0000761000167816 */ /* 0x000fce0000000016 */
.L_x_27545:
        /* <DEDUP_REMOVED lines=20> */
.L_x_27576:
[----:B------:R-:W2:Y:S02]  /*7120*/  LDG.E.U8 R2, desc[UR36][R2.64] ;  /* 0x0000002402027981 */ /* 0x000ea4000c1e1100 */
[----:B--2---:R-:W-:-:S04]  /*7130*/  I2FP.F32.U32 R0, R2 ;  /* 0x0000000200007245 */ /* 0x004fc80000201000 */
[----:B------:R-:W-:-:S04]  /*7140*/  F2FP.BF16.F32.PACK_AB R0, RZ, R0 ;  /* 0x00000000ff00723e */ /* 0x000fc800000010ff */
[----:B------:R-:W-:Y:S01]  /*7150*/  PRMT R5, R0, 0x7610, R5 ;  /* 0x0000761000057816 */ /* 0x000fe20000000005 */
[----:B------:R-:W-:Y:S06]  /*7160*/  BRA `(.L_x_27578) ;  /* 0x0000000c00c47947 */ /* 0x000fec0003800000 */
.L_x_27575:
        /* <DEDUP_REMOVED lines=11> */
.L_x_27580:
[----:B------:R-:W2:Y:S02]  /*7220*/  LDG.E R2, desc[UR36][R2.64] ;  /* 0x0000002402027981 */ /* 0x000ea4000c1e1900 */
[----:B--2---:R-:W-:-:S04]  /*7230*/  I2FP.F32.S32 R0, R2 ;  /* 0x0000000200007245 */ /* 0x004fc80000201400 */
[----:B------:R-:W-:-:S04]  /*7240*/  F2FP.BF16.F32.PACK_AB R0, RZ, R0 ;  /* 0x00000000ff00723e */ /* 0x000fc800000010ff */
[----:B------:R-:W-:Y:S01]  /*7250*/  PRMT R5, R0, 0x7610, R5 ;  /* 0x0000761000057816 */ /* 0x000fe20000000005 */
[----:B------:R-:W-:Y:S06]  /*7260*/  BRA `(.L_x_27578) ;  /* 0x0000000c00847947 */ /* 0x000fec0003800000 */
.L_x_27579:
[----:B------:R-:W2:Y:S02]  /*7270*/  LDG.E.U16 R2, desc[UR36][R2.64] ;  /* 0x0000002402027981 */ /* 0x000ea4000c1e1500 */
[----:B--2---:R-:W0:Y:S02]  /*7280*/  I2F.S16 R0, R2 ;  /* 0x0000000200007306 */ /* 0x004e240000101400 */
[----:B0-----:R-:W-:-:S04]  /*7290*/  F2FP.BF16.F32.PACK_AB R0, RZ, R0 ;  /* 0x00000000ff00723e */ /* 0x001fc800000010ff */
[----:B------:R-:W-:Y:S01]  /*72a0*/  PRMT R5, R0, 0x7610, R5 ;  /* 0x0000761000057816 */ /* 0x000fe20000000005 */
[----:B------:R-:W-:Y:S06]  /*72b0*/  BRA `(.L_x_27578) ;  /* 0x0000000c00707947 */ /* 0x000fec0003800000 */
.L_x_27574:
        /* <DEDUP_REMOVED lines=9> */
.L_x_27582:
[----:B------:R-:W2:Y:S02]  /*7350*/  LDG.E.U16 R0, desc[UR36][R2.64] ;  /* 0x0000002402007981 */ /* 0x000ea4000c1e1500 */
[----:B--2---:R-:W-:-:S05]  /*7360*/  HADD2.F32 R0, -RZ, R0.H0_H0 ;  /* 0x20000000ff007230 */ /* 0x004fca0000004100 */
[----:B------:R-:W-:-:S04]  /*7370*/  F2FP.BF16.F32.PACK_AB R0, RZ, R0 ;  /* 0x00000000ff00723e */ /* 0x000fc800000010ff */
[----:B------:R-:W-:Y:S01]  /*7380*/  PRMT R5, R0, 0x7610, R5 ;  /* 0x0000761000057816 */ /* 0x000fe20000000005 */
[----:B------:R-:W-:Y:S06]  /*7390*/  BRA `(.L_x_27578) ;  /* 0x0000000c00387947 */ /* 0x000fec0003800000 */
.L_x_27581:
        /* <DEDUP_REMOVED lines=9> */
.L_x_27584:
[----:B------:R-:W2:Y:S02]  /*7430*/  LDG.E.U16 R2, desc[UR36][R2.64] ;  /* 0x0000002402027981 */ /* 0x000ea4000c1e1500 */
[----:B--2---:R-:W-:-:S05]  /*7440*/  HADD2.F32 R0, -RZ, R2.H0_H0 ;  /* 0x20000002ff007230 */ /* 0x004fca0000004100 */
[----:B------:R-:W-:-:S04]  /*7450*/  F2FP.BF16.F32.PACK_AB R0, RZ, R0 ;  /* 0x00000000ff00723e */ /* 0x000fc800000010ff */
[----:B------:R-:W-:Y:S01]  /*7460*/  PRMT R5, R0, 0x7610, R5 ;  /* 0x0000761000057816 */ /* 0x000fe20000000005 */
[----:B------:R-:W-:Y:S06]  /*7470*/  BRA `(.L_x_27578) ;  /* 0x0000000c00007947 */ /* 0x000fec0003800000 */
.L_x_27583:
        /* <DEDUP_REMOVED lines=9> */
.L_x_27573:
        /* <DEDUP_REMOVED lines=14> */
.L_x_27587:
        /* <DEDUP_REMOVED lines=9> */
.L_x_27586:
        /* <DEDUP_REMOVED lines=27> */
.L_x_27589:
        /* <DEDUP_REMOVED lines=15> */
.L_x_27588:
[----:B------:R0:W5:Y:S01]  /*7920*/  LDG.E.U16 R5, desc[UR36][R2.64] ;  /* 0x0000002402057981 */ /* 0x000162000c1e1500 */
[----:B------:R-:W-:Y:S05]  /*7930*/  BRA `(.L_x_27578) ;  /* 0x0000000400d07947 */ /* 0x000fea0003800000 */
.L_x_27585:
        /* <DEDUP_REMOVED lines=13> */
.L_x_27592:
        /* <DEDUP_REMOVED lines=21> */
.L_x_27596:
[----:B------:R-:W-:Y:S05]  /*7b60*/  BSYNC B1 ;  /* 0x0000000000017941 */ /* 0x000fea0003800000 */
.L_x_27595:
[----:B------:R-:W-:Y:S01]  /*7b70*/  LEA R3, R0, 0x3b800000, 0x17 ;  /* 0x3b80000000037811 */ /* 0x000fe200078eb8ff */
[----:B------:R-:W-:-:S05]  /*7b80*/  IMAD.SHL.U32 R0, R2, 0x100000, RZ ;  /* 0x0010000002007824 */ /* 0x000fca00078e00ff */
[----:B------:R-:W-:-:S07]  /*7b90*/  LOP3.LUT R0, R3, R0, R4, 0xfe, !PT ;  /* 0x0000000003007212 */ /* 0x000fce00078efe04 */
.L_x_27594:
[----:B------:R-:W-:Y:S05]  /*7ba0*/  BSYNC B0 ;  /* 0x0000000000007941 */ /* 0x000fea0003800000 */
.L_x_27593:
[----:B------:R-:W-:-:S04]  /*7bb0*/  F2FP.BF16.F32.PACK_AB R0, RZ, R0 ;  /* 0x00000000ff00723e */ /* 0x000fc800000010ff */
[----:B------:R-:W-:Y:S01]  /*7bc0*/  PRMT R5, R0, 0x7610, R5 ;  /* 0x0000761000057816 */ /* 0x000fe20000000005 */
[----:B------:R-:W-:Y:S06]  /*7bd0*/  BRA `(.L_x_27578) ;  /* 0x0000000400287947 */ /* 0x000fec0003800000 */
.L_x_27591:
        /* <DEDUP_REMOVED lines=21> */
.L_x_27600:
[----:B------:R-:W-:Y:S05]  /*7d30*/  BSYNC B1 ;  /* 0x0000000000017941 */ /* 0x000fea0003800000 */
.L_x_27599:
[----:B------:R-:W-:Y:S01]  /*7d40*/  LEA R3, R0, 0x37800000, 0x17 ;  /* 0x3780000000037811 */ /* 0x000fe200078eb8ff */
[----:B------:R-:W-:-:S05]  /*7d50*/  IMAD.SHL.U32 R0, R2, 0x200000, RZ ;  /* 0x0020000002007824 */ /* 0x000fca00078e00ff */
[----:B------:R-:W-:-:S07]  /*7d60*/  LOP3.LUT R0, R3, R0, R4, 0xfe, !PT ;  /* 0x0000000003007212 */ /* 0x000fce00078efe04 */
.L_x_27598:
[----:B------:R-:W-:Y:S05]  /*7d70*/  BSYNC B0 ;  /* 0x0000000000007941 */ /* 0x000fea0003800000 */
.L_x_27597:
[----:B------:R-:W-:-:S04]  /*7d80*/  F2FP.BF16.F32.PACK_AB R0, RZ, R0 ;  /* 0x00000000ff00723e */ /* 0x000fc800000010ff */
[----:B------:R-:W-:Y:S01]  /*7d90*/  PRMT R5, R0, 0x7610, R5 ;  /* 0x0000761000057816 */ /* 0x000fe20000000005 */
[----:B------:R-:W-:Y:S06]  /*7da0*/  BRA `(.L_x_27578) ;  /* 0x0000000000b47947 */ /* 0x000fec0003800000 */
.L_x_27590:
        /* <DEDUP_REMOVED lines=14> */
.L_x_27604:
[----:B------:R-:W-:Y:S05]  /*7e90*/  BSYNC B0 ;  /* 0x0000000000007941 */ /* 0x000fea0003800000 */
.L_x_27603:
[----:B------:R-:W-:-:S04]  /*7ea0*/  F2FP.BF16.F32.PACK_AB R0, RZ, R0 ;  /* 0x00000000ff00723e */ /* 0x000fc800000010ff */
[----:B------:R-:W-:Y:S01]  /*7eb0*/  PRMT R5, R0, 0x7610, R5 ;  /* 0x0000761000057816 */ /* 0x000fe20000000005 */
[----:B------:R-:W-:Y:S06]  /*7ec0*/  BRA `(.L_x_27578) ;  /* 0x00000000006c7947 */ /* 0x000fec0003800000 */
.L_x_27577:
        /* <DEDUP_REMOVED lines=16> */
.L_x_27605:
[----:B------:R-:W-:Y:S01]  /*7fd0*/  PRMT R5, RZ, 0x7610, R5 ;  /* 0x00007610ff057816 */ /* 0x000fe20000000005 */
[----:B------:R-:W-:Y:S06]  /*7fe0*/  BRA `(.L_x_27578) ;  /* 0x0000000000247947 */ /* 0x000fec0003800000 */
.L_x_27602:
[----:B------:R-:W2:Y:S02]  /*7ff0*/  LDG.E.64 R2, desc[UR36][R2.64] ;  /* 0x0000002402027981 */ /* 0x000ea4000c1e1b00 */
[----:B--2---:R-:W0:Y:S02]  /*8000*/  I2F.U64 R0, R2 ;  /* 0x0000000200007312 */ /* 0x004e240000301000 */
[----:B0-----:R-:W-:-:S04]  /*8010*/  F2FP.BF16.F32.PACK_AB R0, RZ, R0 ;  /* 0x00000000ff00723e */ /* 0x001fc800000010ff */
[----:B------:R-:W-:Y:S01]  /*8020*/  PRMT R5, R0, 0x7610, R5 ;  /* 0x0000761000057816 */ /* 0x000fe20000000005 */
[----:B------:R-:W-:Y:S06]  /*8030*/  BRA `(.L_x_27578) ;  /* 0x0000000000107947 */ /* 0x000fec0003800000 */
.L_x_27601:
[----:B------:R-:W2:Y:S02]  /*8040*/  LDG.E R2, desc[UR36][R2.64] ;  /* 0x0000002402027981 */ /* 0x000ea4000c1e1900 */
[----:B--2---:R-:W-:-:S04]  /*8050*/  I2FP.F32.U32 R0, R2 ;  /* 0x0000000200007245 */ /* 0x004fc80000201000 */
[----:B------:R-:W-:-:S04]  /*8060*/  F2FP.BF16.F32.PACK_AB R0, RZ, R0 ;  /* 0x00000000ff00723e */ /* 0x000fc800000010ff */
[----:B------:R-:W-:-:S07]  /*8070*/  PRMT R5, R0, 0x7610, R5 ;  /* 0x0000761000057816 */ /* 0x000fce0000000005 */
.L_x_27578:
        /* <DEDUP_REMOVED lines=11> */
.L_x_27607:
[----:B------:R-:W-:-:S07]  /*8130*/  PRMT R5, R22, 0x7610, R5 ;  /* 0x0000761016057816 */ /* 0x000fce0000000005 */
.L_x_27608:
[----:B------:R-:W-:Y:S05]  /*8140*/  BSYNC B0 ;  /* 0x0000000000007941 */ /* 0x000fea0003800000 */
.L_x_27606:
        /* <DEDUP_REMOVED lines=16> */
.L_x_27612:
[----:B------:R-:W-:-:S06]  /*8250*/  IMAD.U32 R3, R5, 0x10000, RZ ;  /* 0x0001000005037824 */ /* 0x000fcc00078e00ff */
[----:B------:R-:W0:Y:S02]  /*8260*/  F2I.S64.TRUNC R2, R3 ;  /* 0x0000000300027311 */ /* 0x000e24000020d900 */
[----:B0-----:R4:W-:Y:S01]  /*8270*/  STG.E.U8 desc[UR36][R16.64], R2 ;  /* 0x0000000210007986 */ /* 0x0019e2000c101124 */
[----:B------:R-:W-:Y:S05]  /*8280*/  BRA `(.L_x_27614) ;  /* 0x0000000c00847947 */ /* 0x000fea0003800000 */
.L_x_27611:
        /* <DEDUP_REMOVED lines=10> */
.L_x_27616:
[----:B------:R-:W-:-:S06]  /*8330*/  IMAD.U32 R5, R5, 0x10000, RZ ;  /* 0x0001000005057824 */ /* 0x000fcc00078e00ff */
[----:B------:R-:W0:Y:S02]  /*8340*/  F2I.FTZ.TRUNC.NTZ R5, R5 ;  /* 0x0000000500057305 */ /* 0x000e24000021f100 */
[----:B0-----:R2:W-:Y:S01]  /*8350*/  STG.E desc[UR36][R16.64], R5 ;  /* 0x0000000510007986 */ /* 0x0015e2000c101924 */
[----:B------:R-:W-:Y:S05]  /*8360*/  BRA `(.L_x_27614) ;  /* 0x0000000c004c7947 */ /* 0x000fea0003800000 */
.L_x_27615:
[----:B------:R-:W-:-:S06]  /*8370*/  IMAD.U32 R5, R5, 0x10000, RZ ;  /* 0x0001000005057824 */ /* 0x000fcc00078e00ff */
[----:B------:R-:W0:Y:S02]  /*8380*/  F2I.FTZ.TRUNC.NTZ R5, R5 ;  /* 0x0000000500057305 */ /* 0x000e24000021f100 */
[----:B0-----:R0:W-:Y:S01]  /*8390*/  STG.E.U16 desc[UR36][R16.64], R5 ;  /* 0x0000000510007986 */ /* 0x0011e2000c101524 */
[----:B------:R-:W-:Y:S05]  /*83a0*/  BRA `(.L_x_27614) ;  /* 0x0000000c003c7947 */ /* 0x000fea0003800000 */
.L_x_27610:
        /* <DEDUP_REMOVED lines=9> */
.L_x_27618:
[----:B------:R-:W-:-:S05]  /*8440*/  IMAD.U32 R0, R5, 0x10000, RZ ;  /* 0x0001000005007824 */ /* 0x000fca00078e00ff */
[----:B------:R-:W-:-:S05]  /*8450*/  F2FP.F16.F32.PACK_AB R0, RZ, R0 ;  /* 0x00000000ff00723e */ /* 0x000fca00000000ff */
[----:B------:R0:W-:Y:S01]  /*8460*/  STG.E.U16 desc[UR36][R16.64], R0 ;  /* 0x0000000010007986 */ /* 0x0001e2000c101524 */
[----:B------:R-:W-:Y:S05]  /*8470*/  BRA `(.L_x_27614) ;  /* 0x0000000c00087947 */ /* 0x000fea0003800000 */
.L_x_27617:
        /* <DEDUP_REMOVED lines=10> */
.L_x_27620:
[----:B------:R-:W-:-:S05]  /*8520*/  IMAD.U32 R5, R5, 0x10000, RZ ;  /* 0x0001000005057824 */ /* 0x000fca00078e00ff */
[----:B------:R-:W-:-:S04]  /*8530*/  F2FP.F16.F32.PACK_AB R3, RZ, R5 ;  /* 0x00000005ff03723e */ /* 0x000fc800000000ff */
[----:B------:R-:W-:-:S05]  /*8540*/  PRMT R3, R3, 0x5410, RZ ;  /* 0x0000541003037816 */ /* 0x000fca00000000ff */
[----:B------:R0:W-:Y:S01]  /*8550*/  STG.E desc[UR36][R16.64], R3 ;  /* 0x0000000310007986 */ /* 0x0001e2000c101924 */
[----:B------:R-:W-:Y:S05]  /*8560*/  BRA `(.L_x_27614) ;  /* 0x0000000800cc7947 */ /* 0x000fea0003800000 */
.L_x_27619:
[----:B------:R-:W-:-:S04]  /*8570*/  IMAD.U32 R2, R5, 0x10000, RZ ;  /* 0x0001000005027824 */ /* 0x000fc800078e00ff */
[----:B------:R-:W-:-:S06]  /*8580*/  FMUL.FTZ R2, R2, 1 ;  /* 0x3f80000002027820 */ /* 0x000fcc0000410000 */
[----:B------:R-:W0:Y:S02]  /*8590*/  F2F.F64.F32 R2, R2 ;  /* 0x0000000200027310 */ /* 0x000e240000201800 */
[----:B0-----:R0:W-:Y:S01]  /*85a0*/  STG.E.64 desc[UR36][R16.64], R2 ;  /* 0x0000000210007986 */ /* 0x0011e2000c101b24 */
[----:B------:R-:W-:Y:S05]  /*85b0*/  BRA `(.L_x_27614) ;  /* 0x0000000800b87947 */ /* 0x000fea0003800000 */
.L_x_27609:
        /* <DEDUP_REMOVED lines=13> */
.L_x_27623:
[----:B------:R-:W-:Y:S01]  /*8690*/  IMAD.U32 R5, R5, 0x10000, RZ ;  /* 0x0001000005057824 */ /* 0x000fe200078e00ff */
[----:B------:R-:W-:-:S03]  /*86a0*/  CS2R R6, SRZ ;  /* 0x0000000000067805 */ /* 0x000fc6000001ff00 */
[----:B------:R-:W-:-:S06]  /*86b0*/  FMUL.FTZ R5, R5, 1 ;  /* 0x3f80000005057820 */ /* 0x000fcc0000410000 */
[----:B------:R-:W0:Y:S02]  /*86c0*/  F2F.F64.F32 R4, R5 ;  /* 0x0000000500047310 */ /* 0x000e240000201800 */
[----:B0-----:R0:W-:Y:S01]  /*86d0*/  STG.E.128 desc[UR36][R16.64], R4 ;  /* 0x0000000410007986 */ /* 0x0011e2000c101d24 */
[----:B------:R-:W-:Y:S05]  /*86e0*/  BRA `(.L_x_27614) ;  /* 0x00000008006c7947 */ /* 0x000fea0003800000 */
.L_x_27622:
        /* <DEDUP_REMOVED lines=21> */
.L_x_27627:
[----:B------:R-:W-:Y:S05]  /*8840*/  BSYNC B0 ;  /* 0x0000000000007941 */ /* 0x000fea0003800000 */
.L_x_27626:
[----:B------:R-:W-:-:S05]  /*8850*/  LOP3.LUT R3, R0, R3, RZ, 0xfc, !PT ;  /* 0x0000000300037212 */ /* 0x000fca00078efcff */
[----:B------:R0:W-:Y:S01]  /*8860*/  STG.E.U8 desc[UR36][R16.64], R3 ;  /* 0x0000000310007986 */ /* 0x0001e2000c101124 */
[----:B------:R-:W-:Y:S05]  /*8870*/  BRA `(.L_x_27614) ;  /* 0x0000000800087947 */ /* 0x000fea0003800000 */
.L_x_27625:
        /* <DEDUP_REMOVED lines=13> */
.L_x_27629:
[----:B------:R-:W-:Y:S01]  /*8950*/  IMAD.MOV.U32 R0, RZ, RZ, 0x7f ;  /* 0x0000007fff007424 */ /* 0x000fe200078e00ff */
[----:B------:R-:W-:-:S04]  /*8960*/  ISETP.GT.U32.AND P0, PT, R2, 0x7f800000, PT ;  /* 0x7f8000000200780c */ /* 0x000fc80003f04070 */
[----:B------:R-:W-:-:S09]  /*8970*/  SEL R0, R0, 0x7c, P0 ;  /* 0x0000007c00007807 */ /* 0x000fd20000000000 */
.L_x_27630:
[----:B------:R-:W-:Y:S05]  /*8980*/  BSYNC B0 ;  /* 0x0000000000007941 */ /* 0x000fea0003800000 */
.L_x_27628:
[----:B------:R-:W-:-:S04]  /*8990*/  LOP3.LUT R2, R5, 0x80000000, RZ, 0xc0, !PT ;  /* 0x8000000005027812 */ /* 0x000fc800078ec0ff */
[----:B------:R-:W-:-:S04]  /*89a0*/  SHF.R.U32.HI R3, RZ, 0x18, R2 ;  /* 0x00000018ff037819 */ /* 0x000fc80000011602 */
[----:B------:R-:W-:-:S05]  /*89b0*/  LOP3.LUT R3, R0, R3, RZ, 0xfc, !PT ;  /* 0x0000000300037212 */ /* 0x000fca00078efcff */
[----:B------:R0:W-:Y:S01]  /*89c0*/  STG.E.U8 desc[UR36][R16.64], R3 ;  /* 0x0000000310007986 */ /* 0x0001e2000c101124 */
[----:B------:R-:W-:Y:S05]  /*89d0*/  BRA `(.L_x_27614) ;  /* 0x0000000400b07947 */ /* 0x000fea0003800000 */
.L_x_27624:
[----:B------:R0:W-:Y:S01]  /*89e0*/  STG.E.U16 desc[UR36][R16.64], R5 ;  /* 0x0000000510007986 */ /* 0x0001e2000c101524 */
[----:B------:R-:W-:Y:S05]  /*89f0*/  BRA `(.L_x_27614) ;  /* 0x0000000400a87947 */ /* 0x000fea0003800000 */
.L_x_27621:
        /* <DEDUP_REMOVED lines=12> */
.L_x_27633:
        /* <DEDUP_REMOVED lines=17> */
.L_x_27636:
[----:B------:R-:W-:-:S04]  /*8bd0*/  LOP3.LUT R2, R5, 0x80000000, RZ, 0xc0, !PT ;  /* 0x8000000005027812 */ /* 0x000fc800078ec0ff */
[----:B------:R-:W-:-:S04]  /*8be0*/  SHF.R.U32.HI R3, RZ, 0x18, R2 ;  /* 0x00000018ff037819 */ /* 0x000fc80000011602 */
[----:B------:R-:W-:-:S04]  /*8bf0*/  LOP3.LUT R0, R0, R3, RZ, 0xfc, !PT ;  /* 0x0000000300007212 */ /* 0x000fc800078efcff */
[----:B------:R-:W-:-:S07]  /*8c00*/  PRMT R8, R0, 0x7610, R8 ;  /* 0x0000761000087816 */ /* 0x000fce0000000008 */
.L_x_27635:
[----:B------:R-:W-:Y:S05]  /*8c10*/  BSYNC B0 ;  /* 0x0000000000007941 */ /* 0x000fea0003800000 */
.L_x_27634:
[----:B------:R0:W-:Y:S01]  /*8c20*/  STG.E.U8 desc[UR36][R16.64], R8 ;  /* 0x0000000810007986 */ /* 0x0001e2000c101124 */
[----:B------:R-:W-:Y:S05]  /*8c30*/  BRA `(.L_x_27614) ;  /* 0x0000000400187947 */ /* 0x000fea0003800000 */
.L_x_27632:
        /* <DEDUP_REMOVED lines=17> */
.L_x_27639:
[----:B------:R-:W-:-:S04]  /*8d50*/  LOP3.LUT R2, R5, 0x80000000, RZ, 0xc0, !PT ;  /* 0x8000000005027812 */ /* 0x000fc800078ec0ff */
[----:B------:R-:W-:-:S04]  /*8d60*/  SHF.R.U32.HI R3, RZ, 0x18, R2 ;  /* 0x00000018ff037819 */ /* 0x000fc80000011602 */
[----:B------:R-:W-:-:S04]  /*8d70*/  LOP3.LUT R0, R0, R3, RZ, 0xfc, !PT ;  /* 0x0000000300007212 */ /* 0x000fc800078efcff */
[----:B------:R-:W-:-:S07]  /*8d80*/  PRMT R8, R0, 0x7610, R8 ;  /* 0x0000761000087816 */ /* 0x000fce0000000008 */
.L_x_27638:
[----:B------:R-:W-:Y:S05]  /*8d90*/  BSYNC B0 ;  /* 0x0000000000007941 */ /* 0x000fea0003800000 */
.L_x_27637:
[----:B------:R0:W-:Y:S01]  /*8da0*/  STG.E.U8 desc[UR36][R16.64], R8 ;  /* 0x0000000810007986 */ /* 0x0001e2000c101124 */
[----:B------:R-:W-:Y:S05]  /*8db0*/  BRA `(.L_x_27614) ;  /* 0x0000000000b87947 */ /* 0x000fea0003800000 */
.L_x_27631:
        /* <DEDUP_REMOVED lines=22> */
.L_x_27613:
        /* <DEDUP_REMOVED lines=16> */
.L_x_27642:
[----:B------:R-:W-:Y:S05]  /*9020*/  BRA `(.L_x_27614) ;  /* 0x00000000001c7947 */ /* 0x000fea0003800000 */
.L_x_27641:
[----:B------:R-:W-:-:S06]  /*9030*/  IMAD.U32 R2, R5, 0x10000, RZ ;  /* 0x0001000005027824 */ /* 0x000fcc00078e00ff */
[----:B------:R-:W0:Y:S02]  /*9040*/  F2I.U64.TRUNC R2, R2 ;  /* 0x0000000200027311 */ /* 0x000e24000020d800 */
[----:B0-----:R0:W-:Y:S01]  /*9050*/  STG.E.64 desc[UR36][R16.64], R2 ;  /* 0x0000000210007986 */ /* 0x0011e2000c101b24 */
[----:B------:R-:W-:Y:S05]  /*9060*/  BRA `(.L_x_27614) ;  /* 0x00000000000c7947 */ /* 0x000fea0003800000 */
.L_x_27640:
[----:B------:R-:W-:-:S06]  /*9070*/  IMAD.U32 R5, R5, 0x10000, RZ ;  /* 0x0001000005057824 */ /* 0x000fcc00078e00ff */
[----:B------:R-:W0:Y:S02]  /*9080*/  F2I.FTZ.U32.TRUNC.NTZ R5, R5 ;  /* 0x0000000500057305 */ /* 0x000e24000021f000 */
[----:B0-----:R0:W-:Y:S02]  /*9090*/  STG.E desc[UR36][R16.64], R5 ;  /* 0x0000000510007986 */ /* 0x0011e4000c101924 */
.L_x_27614:
[----:B------:R-:W-:-:S07]  /*90a0*/  VIADD R19, R19, 0x80 ;  /* 0x0000008013137836 */ /* 0x000fce0000000000 */
.L_x_27538:
[----:B------:R-:W-:Y:S05]  /*90b0*/  BSYNC B6 ;  /* 0x0000000000067941 */ /* 0x000fea0003800000 */
.L_x_27537:
        /* <DEDUP_REMOVED lines=358> */
.L_x_27645:
        /* <DEDUP_REMOVED lines=23> */
.L_x_27649:
[----:B------:R-:W2:Y:S02]  /*a890*/  LDG.E.U8 R2, desc[UR36][R2.64] ;  /* 0x0000002402027981 */ /* 0x000ea4000c1e1100 */
[----:B--2---:R-:W-:-:S04]  /*a8a0*/  I2FP.F32.U32 R0, R2 ;  /* 0x0000000200007245 */ /* 0x004fc80000201000 */
[----:B------:R-:W-:-:S04]  /*a8b0*/  F2FP.BF16.F32.PACK_AB R0, RZ, R0 ;  /* 0x00000000ff00723e */ /* 0x000fc800000010ff */
[----:B------:R-:W-:Y:S01]  /*a8c0*/  PRMT R22, R0, 0x7610, R22 ;  /* 0x0000761000167816 */ /* 0x000fe20000000016 */
[----:B------:R-:W-:Y:S06]  /*a8d0*/  BRA `(.L_x_27651) ;  /* 0x0000000c00c87947 */ /* 0x000fec0003800000 */
.L_x_27648:
        /* <DEDUP_REMOVED lines=11> */
.L_x_27653:
[----:B------:R-:W2:Y:S02]  /*a990*/  LDG.E R2, desc[UR36][R2.64] ;  /* 0x0000002402027981 */ /* 0x000ea4000c1e1900 */
[----:B--2---:R-:W-:-:S04]  /*a9a0*/  I2FP.F32.S32 R0, R2 ;  /* 0x0000000200007245 */ /* 0x004fc80000201400 */
[----:B------:R-:W-:-:S04]  /*a9b0*/  F2FP.BF16.F32.PACK_AB R0, RZ, R0 ;  /* 0x00000000ff00723e */ /* 0x000fc800000010ff */
[----:B------:R-:W-:Y:S01]  /*a9c0*/  PRMT R22, R0, 0x7610, R22 ;  /* 0x0000761000167816 */ /* 0x000fe20000000016 */
[----:B------:R-:W-:Y:S06]  /*a9d0*/  BRA `(.L_x_27651) ;  /* 0x0000000c00887947 */ /* 0x000fec0003800000 */
.L_x_27652:
[----:B------:R-:W2:Y:S02]  /*a9e0*/  LDG.E.U16 R2, desc[UR36][R2.64] ;  /* 0x0000002402027981 */ /* 0x000ea4000c1e1500 */
[----:B--2---:R-:W0:Y:S02]  /*a9f0*/  I2F.S16 R0, R2 ;  /* 0x0000000200007306 */ /* 0x004e240000101400 */
[----:B0-----:R-:W-:-:S04]  /*aa00*/  F2FP.BF16.F32.PACK_AB R0, RZ, R0 ;  /* 0x00000000ff00723e */ /* 0x001fc800000010ff */
[----:B------:R-:W-:Y:S01]  /*aa10*/  PRMT R22, R0, 0x7610, R22 ;  /* 0x0000761000167816 */ /* 0x000fe20000000016 */
[----:B------:R-:W-:Y:S06]  /*aa20*/  BRA `(.L_x_27651) ;  /* 0x0000000c00747947 */ /* 0x000fec0003800000 */
.L_x_27647:
        /* <DEDUP_REMOVED lines=9> */
.L_x_27655:
[----:B------:R-:W2:Y:S02]  /*aac0*/  LDG.E.U16 R0, desc[UR36][R2.64] ;  /* 0x0000002402007981 */ /* 0x000ea4000c1e1500 */
[----:B--2---:R-:W-:-:S05]  /*aad0*/  HADD2.F32 R0, -RZ, R0.H0_H0 ;  /* 0x20000000ff007230 */ /* 0x004fca0000004100 */
[----:B------:R-:W-:-:S04]  /*aae0*/  F2FP.BF16.F32.PACK_AB R0, RZ, R0 ;  /* 0x00000000ff00723e */ /* 0x000fc800000010ff */
[----:B------:R-:W-:Y:S01]  /*aaf0*/  PRMT R22, R0, 0x7610, R22 ;  /* 0x0000761000167816 */ /* 0x000fe20000000016 */
[----:B------:R-:W-:Y:S06]  /*ab00*/  BRA `(.L_x_27651) ;  /* 0x0000000c003c7947 */ /* 0x000fec0003800000 */
.L_x_27654:
        /* <DEDUP_REMOVED lines=9> */
.L_x_27657:
[----:B------:R-:W2:Y:S02]  /*aba0*/  LDG.E.U16 R2, desc[UR36][R2.64] ;  /* 0x0000002402027981 */ /* 0x000ea4000c1e1500 */
[----:B--2---:R-:W-:-:S05]  /*abb0*/  HADD2.F32 R0, -RZ, R2.H0_H0 ;  /* 0x20000002ff007230 */ /* 0x004fca0000004100 */
[----:B------:R-:W-:-:S04]  /*abc0*/  F2FP.BF16.F32.PACK_AB R0, RZ, R0 ;  /* 0x00000000ff00723e */ /* 0x000fc800000010ff */
[----:B------:R-:W-:Y:S01]  /*abd0*/  PRMT R22, R0, 0x7610, R22 ;  /* 0x0000761000167816 */ /* 0x000fe20000000016 */
[----:B------:R-:W-:Y:S06]  /*abe0*/  BRA `(.L_x_27651) ;  /* 0x0000000c00047947 */ /* 0x000fec0003800000 */
.L_x_27656:
        /* <DEDUP_REMOVED lines=9> */
.L_x_27646:
        /* <DEDUP_REMOVED lines=14> */
.L_x_27660:
        /* <DEDUP_REMOVED lines=9> */
.L_x_27659:
        /* <DEDUP_REMOVED lines=28> */
.L_x_27662:
        /* <DEDUP_REMOVED lines=15> */
.L_x_27661:
[----:B------:R0:W5:Y:S01]  /*b0a0*/  LDG.E.U16 R22, desc[UR36][R2.64] ;  /* 0x0000002402167981 */ /* 0x000162000c1e1500 */
[----:B------:R-:W-:Y:S05]  /*b0b0*/  BRA `(.L_x_27651) ;  /* 0x0000000400d07947 */ /* 0x000fea0003800000 */
.L_x_27658:
        /* <DEDUP_REMOVED lines=13> */
.L_x_27665:
        /* <DEDUP_REMOVED lines=21> */
.L_x_27669:
[----:B------:R-:W-:Y:S05]  /*b2e0*/  BSYNC B1 ;  /* 0x0000000000017941 */ /* 0x000fea0003800000 */
.L_x_27668:
[----:B------:R-:W-:Y:S01]  /*b2f0*/  LEA R3, R0, 0x3b800000, 0x17 ;  /* 0x3b80000000037811 */ /* 0x000fe200078eb8ff */
[----:B------:R-:W-:-:S05]  /*b300*/  IMAD.SHL.U32 R0, R2, 0x100000, RZ ;  /* 0x0010000002007824 */ /* 0x000fca00078e00ff */
[----:B------:R-:W-:-:S07]  /*b310*/  LOP3.LUT R0, R3, R0, R4, 0xfe, !PT ;  /* 0x0000000003007212 */ /* 0x000fce00078efe04 */
.L_x_27667:
[----:B------:R-:W-:Y:S05]  /*b320*/  BSYNC B0 ;  /* 0x0000000000007941 */ /* 0x000fea0003800000 */
.L_x_27666:
[----:B------:R-:W-:-:S04]  /*b330*/  F2FP.BF16.F32.PACK_AB R0, RZ, R0 ;  /* 0x00000000ff00723e */ /* 0x000fc800000010ff */
[----:B------:R-:W-:Y:S01]  /*b340*/  PRMT R22, R0, 0x7610, R22 ;  /* 0x0000761000167816 */ /* 0x000fe20000000016 */
[----:B------:R-:W-:Y:S06]  /*b350*/  BRA `(.L_x_27651) ;  /* 0x0000000400287947 */ /* 0x000fec0003800000 */
.L_x_27664:
        /* <DEDUP_REMOVED lines=21> */
.L_x_27673:
[----:B------:R-:W-:Y:S05]  /*b4b0*/  BSYNC B1 ;  /* 0x0000000000017941 */ /* 0x000fea0003800000 */
.L_x_27672:
[----:B------:R-:W-:Y:S01]  /*b4c0*/  LEA R3, R0, 0x37800000, 0x17 ;  /* 0x3780000000037811 */ /* 0x000fe200078eb8ff */
[----:B------:R-:W-:-:S05]  /*b4d0*/  IMAD.SHL.U32 R0, R2, 0x200000, RZ ;  /* 0x0020000002007824 */ /* 0x000fca00078e00ff */
[----:B------:R-:W-:-:S07]  /*b4e0*/  LOP3.LUT R0, R3, R0, R4, 0xfe, !PT ;  /* 0x0000000003007212 */ /* 0x000fce00078efe04 */
.L_x_27671:
[----:B------:R-:W-:Y:S05]  /*b4f0*/  BSYNC B0 ;  /* 0x0000000000007941 */ /* 0x000fea0003800000 */
.L_x_27670:
[----:B------:R-:W-:-:S04]  /*b500*/  F2FP.BF16.F32.PACK_AB R0, RZ, R0 ;  /* 0x00000000ff00723e */ /* 0x000fc800000010ff */
[----:B------:R-:W-:Y:S01]  /*b510*/  PRMT R22, R0, 0x7610, R22 ;  /* 0x0000761000167816 */ /* 0x000fe20000000016 */
[----:B------:R-:W-:Y:S06]  /*b520*/  BRA `(.L_x_27651) ;  /* 0x0000000000b47947 */ /* 0x000fec0003800000 */
.L_x_27663:
        /* <DEDUP_REMOVED lines=14> */
.L_x_27677:
[----:B------:R-:W-:Y:S05]  /*b610*/  BSYNC B0 ;  /* 0x0000000000007941 */ /* 0x000fea0003800000 */
.L_x_27676:
[----:B------:R-:W-:-:S04]  /*b620*/  F2FP.BF16.F32.PACK_AB R0, RZ, R0 ;  /* 0x00000000ff00723e */ /* 0x000fc800000010ff */
[----:B------:R-:W-:Y:S01]  /*b630*/  PRMT R22, R0, 0x7610, R22 ;  /* 0x0000761000167816 */ /* 0x000fe20000000016 */
[----:B------:R-:W-:Y:S06]  /*b640*/  BRA `(.L_x_27651) ;  /* 0x00000000006c7947 */ /* 0x000fec0003800000 */
.L_x_27650:
        /* <DEDUP_REMOVED lines=16> */
.L_x_27678:
[----:B------:R-:W-:Y:S01]  /*b750*/  PRMT R22, RZ, 0x7610, R22 ;  /* 0x00007610ff167816 */ /* 0x000fe20000000016 */
[----:B------:R-:W-:Y:S06]  /*b760*/  BRA `(.L_x_27651) ;  /* 0x0000000000247947 */ /* 0x000fec0003800000 */
.L_x_27675:
[----:B------:R-:W2:Y:S02]  /*b770*/  LDG.E.64 R2, desc[UR36][R2.64] ;  /* 0x0000002402027981 */ /* 0x000ea4000c1e1b00 */
[----:B--2---:R-:W0:Y:S02]  /*b780*/  I2F.U64 R0, R2 ;  /* 0x0000000200007312 */ /* 0x004e240000301000 */
[----:B0-----:R-:W-:-:S04]  /*b790*/  F2FP.BF16.F32.PACK_AB R0, RZ, R0 ;  /* 0x00000000ff00723e */ /* 0x001fc800000010ff */
[----:B------:R-:W-:Y:S01]  /*b7a0*/  PRMT R22, R0, 0x7610, R22 ;  /* 0x0000761000167816 */ /* 0x000fe20000000016 */
[----:B------:R-:W-:Y:S06]  /*b7b0*/  BRA `(.L_x_27651) ;  /* 0x0000000000107947 */ /* 0x000fec0003800000 */
.L_x_27674:
[----:B------:R-:W2:Y:S02]  /*b7c0*/  LDG.E R2, desc[UR36][R2.64] ;  /* 0x0000002402027981 */ /* 0x000ea4000c1e1900 */
[----:B--2---:R-:W-:-:S04]  /*b7d0*/  I2FP.F32.U32 R0, R2 ;  /* 0x0000000200007245 */ /* 0x004fc80000201000 */
[----:B------:R-:W-:-:S04]  /*b7e0*/  F2FP.BF16.F32.PACK_AB R0, RZ, R0 ;  /* 0x00000000ff00723e */ /* 0x000fc800000010ff */
[----:B------:R-:W-:-:S07]  /*b7f0*/  PRMT R22, R0, 0x7610, R22 ;  /* 0x0000761000167816 */ /* 0x000fce0000000016 */
.L_x_27651:
        /* <DEDUP_REMOVED lines=20> */
.L_x_27682:
[----:B------:R-:W2:Y:S02]  /*b940*/  LDG.E.U8 R2, desc[UR36][R2.64] ;  /* 0x0000002402027981 */ /* 0x000ea4000c1e1100 */
[----:B--2---:R-:W-:-:S04]  /*b950*/  I2FP.F32.U32 R0, R2 ;  /* 0x0000000200007245 */ /* 0x004fc80000201000 */
[----:B------:R-:W-:-:S04]  /*b960*/  F2FP.BF16.F32.PACK_AB R0, RZ, R0 ;  /* 0x00000000ff00723e */ /* 0x000fc800000010ff */
[----:B------:R-:W-:Y:S01]  /*b970*/  PRMT R5, R0, 0x7610, R5 ;  /* 0x0000761000057816 */ /* 0x000fe20000000005 */
[----:B------:R-:W-:Y:S06]  /*b980*/  BRA `(.L_x_27684) ;  /* 0x0000000c00c47947 */ /* 0x000fec0003800000 */
.L_x_27681:
        /* <DEDUP_REMOVED lines=11> */
.L_x_27686:
[----:B------:R-:W2:Y:S02]  /*ba40*/  LDG.E R2, desc[UR36][R2.64] ;  /* 0x0000002402027981 */ /* 0x000ea4000c1e1900 */
[----:B--2---:R-:W-:-:S04]  /*ba50*/  I2FP.F32.S32 R0, R2 ;  /* 0x0000000200007245 */ /* 0x004fc80000201400 */
[----:B------:R-:W-:-:S04]  /*ba60*/  F2FP.BF16.F32.PACK_AB R0, RZ, R0 ;  /* 0x00000000ff00723e */ /* 0x000fc800000010ff */
[----:B------:R-:W-:Y:S01]  /*ba70*/  PRMT R5, R0, 0x7610, R5 ;  /* 0x0000761000057816 */ /* 0x000fe20000000005 */
[----:B------:R-:W-:Y:S06]  /*ba80*/  BRA `(.L_x_27684) ;  /* 0x0000000c00847947 */ /* 0x000fec0003800000 */
.L_x_27685:
[----:B------:R-:W2:Y:S02]  /*ba90*/  LDG.E.U16 R2, desc[UR36][R2.64] ;  /* 0x0000002402027981 */ /* 0x000ea4000c1e1500 */
[----:B--2---:R-:W0:Y:S02]  /*baa0*/  I2F.S16 R0, R2 ;  /* 0x0000000200007306 */ /* 0x004e240000101400 */
[----:B0-----:R-:W-:-:S04]  /*bab0*/  F2FP.BF16.F32.PACK_AB R0, RZ, R0 ;  /* 0x00000000ff00723e */ /* 0x001fc800000010ff */
[----:B------:R-:W-:Y:S01]  /*bac0*/  PRMT R5, R0, 0x7610, R5 ;  /* 0x0000761000057816 */ /* 0x000fe20000000005 */
[----:B------:R-:W-:Y:S06]  /*bad0*/  BRA `(.L_x_27684) ;  /* 0x0000000c00707947 */ /* 0x000fec0003800000 */
.L_x_27680:
        /* <DEDUP_REMOVED lines=9> */
.L_x_27688:
[----:B------:R-:W2:Y:S02]  /*bb70*/  LDG.E.U16 R0, desc[UR36][R2.64] ;  /* 0x0000002402007981 */ /* 0x000ea4000c1e1500 */
[----:B--2---:R-:W-:-:S05]  /*bb80*/  HADD2.F32 R0, -RZ, R0.H0_H0 ;  /* 0x20000000ff007230 */ /* 0x004fca0000004100 */
[----:B------:R-:W-:-:S04]  /*bb90*/  F2FP.BF16.F32.PACK_AB R0, RZ, R0 ;  /* 0x00000000ff00723e */ /* 0x000fc800000010ff */
[----:B------:R-:W-:Y:S01]  /*bba0*/  PRMT R5, R0, 0x7610, R5 ;  /* 0x0000761000057816 */ /* 0x000fe20000000005 */
[----:B------:R-:W-:Y:S06]  /*bbb0*/  BRA `(.L_x_27684) ;  /* 0x0000000c00387947 */ /* 0x000fec0003800000 */
.L_x_27687:
        /* <DEDUP_REMOVED lines=9> */
.L_x_27690:
[----:B------:R-:W2:Y:S02]  /*bc50*/  LDG.E.U16 R2, desc[UR36][R2.64] ;  /* 0x0000002402027981 */ /* 0x000ea4000c1e1500 */
[----:B--2---:R-:W-:-:S05]  /*bc60*/  HADD2.F32 R0, -RZ, R2.H0_H0 ;  /* 0x20000002ff007230 */ /* 0x004fca0000004100 */
[----:B------:R-:W-:-:S04]  /*bc70*/  F2FP.BF16.F32.PACK_AB R0, RZ, R0 ;  /* 0x00000000ff00723e */ /* 0x000fc800000010ff */
[----:B------:R-:W-:Y:S01]  /*bc80*/  PRMT R5, R0, 0x7610, R5 ;  /* 0x0000761000057816 */ /* 0x000fe20000000005 */
[----:B------:R-:W-:Y:S06]  /*bc90*/  BRA `(.L_x_27684) ;  /* 0x0000000c00007947 */ /* 0x000fec0003800000 */
.L_x_27689:
        /* <DEDUP_REMOVED lines=9> */
.L_x_27679:
        /* <DEDUP_REMOVED lines=14> */
.L_x_27693:
        /* <DEDUP_REMOVED lines=9> */
.L_x_27692:
        /* <DEDUP_REMOVED lines=27> */
.L_x_27695:
        /* <DEDUP_REMOVED lines=15> */
.L_x_27694:
[----:B------:R0:W5:Y:S01]  /*c140*/  LDG.E.U16 R5, desc[UR36][R2.64] ;  /* 0x0000002402057981 */ /* 0x000162000c1e1500 */
[----:B------:R-:W-:Y:S05]  /*c150*/  BRA `(.L_x_27684) ;  /* 0x0000000400d07947 */ /* 0x000fea0003800000 */
.L_x_27691:
        /* <DEDUP_REMOVED lines=13> */
.L_x_27698:
        /* <DEDUP_REMOVED lines=21> */
.L_x_27702:
[----:B------:R-:W-:Y:S05]  /*c380*/  BSYNC B1 ;  /* 0x0000000000017941 */ /* 0x000fea0003800000 */
.L_x_27701:
[----:B------:R-:W-:Y:S01]  /*c390*/  LEA R3, R0, 0x3b800000, 0x17 ;  /* 0x3b80000000037811 */ /* 0x000fe200078eb8ff */
[----:B------:R-:W-:-:S05]  /*c3a0*/  IMAD.SHL.U32 R0, R2, 0x100000, RZ ;  /* 0x0010000002007824 */ /* 0x000fca00078e00ff */
[----:B------:R-:W-:-:S07]  /*c3b0*/  LOP3.LUT R0, R3, R0, R4, 0xfe, !PT ;  /* 0x0000000003007212 */ /* 0x000fce00078efe04 */
.L_x_27700:
[----:B------:R-:W-:Y:S05]  /*c3c0*/  BSYNC B0 ;  /* 0x0000000000007941 */ /* 0x000fea0003800000 */
.L_x_27699:
[----:B------:R-:W-:-:S04]  /*c3d0*/  F2FP.BF16.F32.PACK_AB R0, RZ, R0 ;  /* 0x00000000ff00723e */ /* 0x000fc800000010ff */
[----:B------:R-:W-:Y:S01]  /*c3e0*/  PRMT R5, R0, 0x7610, R5 ;  /* 0x0000761000057816 */ /* 0x000fe20000000005 */
[----:B------:R-:W-:Y:S06]  /*c3f0*/  BRA `(.L_x_27684) ;  /* 0x0000000400287947 */ /* 0x000fec0003800000 */
.L_x_27697:
        /* <DEDUP_REMOVED lines=21> */
.L_x_27706:
[----:B------:R-:W-:Y:S05]  /*c550*/  BSYNC B1 ;  /* 0x0000000000017941 */ /* 0x000fea0003800000 */
.L_x_27705:
[----:B------:R-:W-:Y:S01]  /*c560*/  LEA R3, R0, 0x37800000, 0x17 ;  /* 0x3780000000037811 */ /* 0x000fe200078eb8ff */
[----:B------:R-:W-:-:S05]  /*c570*/  IMAD.SHL.U32 R0, R2, 0x200000, RZ ;  /* 0x0020000002007824 */ /* 0x000fca00078e00ff */
[----:B------:R-:W-:-:S07]  /*c580*/  LOP3.LUT R0, R3, R0, R4, 0xfe, !PT ;  /* 0x0000000003007212 */ /* 0x000fce00078efe04 */
.L_x_27704:
[----:B------:R-:W-:Y:S05]  /*c590*/  BSYNC B0 ;  /* 0x0000000000007941 */ /* 0x000fea0003800000 */
.L_x_27703:
[----:B------:R-:W-:-:S04]  /*c5a0*/  F2FP.BF16.F32.PACK_AB R0, RZ, R0 ;  /* 0x00000000ff00723e */ /* 0x000fc800000010ff */
[----:B------:R-:W-:Y:S01]  /*c5b0*/  PRMT R5, R0, 0x7610, R5 ;  /* 0x0000761000057816 */ /* 0x000fe20000000005 */
[----:B------:R-:W-:Y:S06]  /*c5c0*/  BRA `(.L_x_27684) ;  /* 0x0000000000b47947 */ /* 0x000fec0003800000 */
.L_x_27696:
        /* <DEDUP_REMOVED lines=14> */
.L_x_27710:
[----:B------:R-:W-:Y:S05]  /*c6b0*/  BSYNC B0 ;  /* 0x0000000000007941 */ /* 0x000fea0003800000 */
.L_x_27709:
[----:B------:R-:W-:-:S04]  /*c6c0*/  F2FP.BF16.F32.PACK_AB R0, RZ, R0 ;  /* 0x00000000ff00723e */ /* 0x000fc800000010ff */
[----:B------:R-:W-:Y:S01]  /*c6d0*/  PRMT R5, R0, 0x7610, R5 ;  /* 0x0000761000057816 */ /* 0x000fe20000000005 */
[----:B------:R-:W-:Y:S06]  /*c6e0*/  BRA `(.L_x_27684) ;  /* 0x00000000006c7947 */ /* 0x000fec0003800000 */
.L_x_27683:
        /* <DEDUP_REMOVED lines=16> */
.L_x_27711:
[----:B------:R-:W-:Y:S01]  /*c7f0*/  PRMT R5, RZ, 0x7610, R5 ;  /* 0x00007610ff057816 */ /* 0x000fe20000000005 */
[----:B------:R-:W-:Y:S06]  /*c800*/  BRA `(.L_x_27684) ;  /* 0x0000000000247947 */ /* 0x000fec0003800000 */
.L_x_27708:
[----:B------:R-:W2:Y:S02]  /*c810*/  LDG.E.64 R2, desc[UR36][R2.64] ;  /* 0x0000002402027981 */ /* 0x000ea4000c1e1b00 */
[----:B--2---:R-:W0:Y:S02]  /*c820*/  I2F.U64 R0, R2 ;  /* 0x0000000200007312 */ /* 0x004e240000301000 */
[----:B0-----:R-:W-:-:S04]  /*c830*/  F2FP.BF16.F32.PACK_AB R0, RZ, R0 ;  /* 0x00000000ff00723e */ /* 0x001fc800000010ff */
[----:B------:R-:W-:Y:S01]  /*c840*/  PRMT R5, R0, 0x7610, R5 ;  /* 0x0000761000057816 */ /* 0x000fe20000000005 */
[----:B------:R-:W-:Y:S06]  /*c850*/  BRA `(.L_x_27684) ;  /* 0x0000000000107947 */ /* 0x000fec0003800000 */
.L_x_27707:
[----:B------:R-:W2:Y:S02]  /*c860*/  LDG.E R2, desc[UR36][R2.64] ;  /* 0x0000002402027981 */ /* 0x000ea4000c1e1900 */
[----:B--2---:R-:W-:-:S04]  /*c870*/  I2FP.F32.U32 R0, R2 ;  /* 0x0000000200007245 */ /* 0x004fc80000201000 */
[----:B------:R-:W-:-:S04]  /*c880*/  F2FP.BF16.F32.PACK_AB R0, RZ, R0 ;  /* 0x00000000ff00723e */ /* 0x000fc800000010ff */
[----:B------:R-:W-:-:S07]  /*c890*/  PRMT R5, R0, 0x7610, R5 ;  /* 0x0000761000057816 */ /* 0x000fce0000000005 */
.L_x_27684:
        /* <DEDUP_REMOVED lines=11> */
.L_x_27713:
[----:B------:R-:W-:-:S07]  /*c950*/  PRMT R5, R22, 0x7610, R5 ;  /* 0x0000761016057816 */ /* 0x000fce0000000005 */
.L_x_27714:
[----:B------:R-:W-:Y:S05]  /*c960*/  BSYNC B0 ;  /* 0x0000000000007941 */ /* 0x000fea0003800000 */
.L_x_27712:
        /* <DEDUP_REMOVED lines=16> */
.L_x_27718:
[----:B------:R-:W-:-:S06]  /*ca70*/  IMAD.U32 R3, R5, 0x10000, RZ ;  /* 0x0001000005037824 */ /* 0x000fcc00078e00ff */
[----:B------:R-:W0:Y:S02]  /*ca80*/  F2I.S64.TRUNC R2, R3 ;  /* 0x0000000300027311 */ /* 0x000e24000020d900 */
[----:B0-----:R0:W-:Y:S01]  /*ca90*/  STG.E.U8 desc[UR36][R16.64], R2 ;  /* 0x0000000210007986 */ /* 0x0011e2000c101124 */
[----:B------:R-:W-:Y:S05]  /*caa0*/  BRA `(.L_x_27720) ;  /* 0x0000000c00847947 */ /* 0x000fea0003800000 */
.L_x_27717:
        /* <DEDUP_REMOVED lines=10> */
.L_x_27722:
[----:B------:R-:W-:-:S06]  /*cb50*/  IMAD.U32 R5, R5, 0x10000, RZ ;  /* 0x0001000005057824 */ /* 0x000fcc00078e00ff */
[----:B------:R-:W0:Y:S02]  /*cb60*/  F2I.FTZ.TRUNC.NTZ R5, R5 ;  /* 0x0000000500057305 */ /* 0x000e24000021f100 */
[----:B0-----:R0:W-:Y:S01]  /*cb70*/  STG.E desc[UR36][R16.64], R5 ;  /* 0x0000000510007986 */ /* 0x0011e2000c101924 */
[----:B------:R-:W-:Y:S05]  /*cb80*/  BRA `(.L_x_27720) ;  /* 0x0000000c004c7947 */ /* 0x000fea0003800000 */
.L_x_27721:
[----:B------:R-:W-:-:S06]  /*cb90*/  IMAD.U32 R5, R5, 0x10000, RZ ;  /* 0x0001000005057824 */ /* 0x000fcc00078e00ff */
[----:B------:R-:W0:Y:S02]  /*cba0*/  F2I.FTZ.TRUNC.NTZ R5, R5 ;  /* 0x0000000500057305 */ /* 0x000e24000021f100 */
[----:B0-----:R0:W-:Y:S01]  /*cbb0*/  STG.E.U16 desc[UR36][R16.64], R5 ;  /* 0x0000000510007986 */ /* 0x0011e2000c101524 */
[----:B------:R-:W-:Y:S05]  /*cbc0*/  BRA `(.L_x_27720) ;  /* 0x0000000c003c7947 */ /* 0x000fea0003800000 */
.L_x_27716:
        /* <DEDUP_REMOVED lines=9> */
.L_x_27724:
[----:B------:R-:W-:-:S05]  /*cc60*/  IMAD.U32 R0, R5, 0x10000, RZ ;  /* 0x0001000005007824 */ /* 0x000fca00078e00ff */
[----:B------:R-:W-:-:S05]  /*cc70*/  F2FP.F16.F32.PACK_AB R0, RZ, R0 ;  /* 0x00000000ff00723e */ /* 0x000fca00000000ff */
[----:B------:R0:W-:Y:S01]  /*cc80*/  STG.E.U16 desc[UR36][R16.64], R0 ;  /* 0x0000000010007986 */ /* 0x0001e2000c101524 */
[----:B------:R-:W-:Y:S05]  /*cc90*/  BRA `(.L_x_27720) ;  /* 0x0000000c00087947 */ /* 0x000fea0003800000 */
.L_x_27723:
        /* <DEDUP_REMOVED lines=10> */
.L_x_27726:
[----:B------:R-:W-:-:S05]  /*cd40*/  IMAD.U32 R5, R5, 0x10000, RZ ;  /* 0x0001000005057824 */ /* 0x000fca00078e00ff */
[----:B------:R-:W-:-:S04]  /*cd50*/  F2FP.F16.F32.PACK_AB R3, RZ, R5 ;  /* 0x00000005ff03723e */ /* 0x000fc800000000ff */
[----:B------:R-:W-:-:S05]  /*cd60*/  PRMT R3, R3, 0x5410, RZ ;  /* 0x0000541003037816 */ /* 0x000fca00000000ff */
[----:B------:R3:W-:Y:S01]  /*cd70*/  STG.E desc[UR36][R16.64], R3 ;  /* 0x0000000310007986 */ /* 0x0007e2000c101924 */
[----:B------:R-:W-:Y:S05]  /*cd80*/  BRA `(.L_x_27720) ;  /* 0x0000000800cc7947 */ /* 0x000fea0003800000 */
.L_x_27725:
[----:B------:R-:W-:-:S04]  /*cd90*/  IMAD.U32 R2, R5, 0x10000, RZ ;  /* 0x0001000005027824 */ /* 0x000fc800078e00ff */
[----:B------:R-:W-:-:S06]  /*cda0*/  FMUL.FTZ R2, R2, 1 ;  /* 0x3f80000002027820 */ /* 0x000fcc0000410000 */
[----:B------:R-:W0:Y:S02]  /*cdb0*/  F2F.F64.F32 R2, R2 ;  /* 0x0000000200027310 */ /* 0x000e240000201800 */
[----:B0-----:R4:W-:Y:S01]  /*cdc0*/  STG.E.64 desc[UR36][R16.64], R2 ;  /* 0x0000000210007986 */ /* 0x0019e2000c101b24 */
[----:B------:R-:W-:Y:S05]  /*cdd0*/  BRA `(.L_x_27720) ;  /* 0x0000000800b87947 */ /* 0x000fea0003800000 */
.L_x_27715:
        /* <DEDUP_REMOVED lines=13> */
.L_x_27729:
[----:B------:R-:W-:Y:S01]  /*ceb0*/  IMAD.U32 R5, R5, 0x10000, RZ ;  /* 0x0001000005057824 */ /* 0x000fe200078e00ff */
[----:B------:R-:W-:-:S03]  /*cec0*/  CS2R R6, SRZ ;  /* 0x0000000000067805 */ /* 0x000fc6000001ff00 */
[----:B------:R-:W-:-:S06]  /*ced0*/  FMUL.FTZ R5, R5, 1 ;  /* 0x3f80000005057820 */ /* 0x000fcc0000410000 */
[----:B------:R-:W0:Y:S02]  /*cee0*/  F2F.F64.F32 R4, R5 ;  /* 0x0000000500047310 */ /* 0x000e240000201800 */
[----:B0-----:R0:W-:Y:S01]  /*cef0*/  STG.E.128 desc[UR36][R16.64], R4 ;  /* 0x0000000410007986 */ /* 0x0011e2000c101d24 */
[----:B------:R-:W-:Y:S05]  /*cf00*/  BRA `(.L_x_27720) ;  /* 0x00000008006c7947 */ /* 0x000fea0003800000 */
.L_x_27728:
        /* <DEDUP_REMOVED lines=21> */
.L_x_27733:
[----:B------:R-:W-:Y:S05]  /*d060*/  BSYNC B0 ;  /* 0x0000000000007941 */ /* 0x000fea0003800000 */
.L_x_27732:
[----:B------:R-:W-:-:S05]  /*d070*/  LOP3.LUT R3, R0, R3, RZ, 0xfc, !PT ;  /* 0x0000000300037212 */ /* 0x000fca00078efcff */
[----:B------:R0:W-:Y:S01]  /*d080*/  STG.E.U8 desc[UR36][R16.64], R3 ;  /* 0x0000000310007986 */ /* 0x0001e2000c101124 */
[----:B------:R-:W-:Y:S05]  /*d090*/  BRA `(.L_x_27720) ;  /* 0x0000000800087947 */ /* 0x000fea0003800000 */
.L_x_27731:
        /* <DEDUP_REMOVED lines=13> */
.L_x_27735:
[----:B------:R-:W-:Y:S01]  /*d170*/  IMAD.MOV.U32 R0, RZ, RZ, 0x7f ;  /* 0x0000007fff007424 */ /* 0x000fe200078e00ff */
[----:B------:R-:W-:-:S04]  /*d180*/  ISETP.GT.U32.AND P0, PT, R2, 0x7f800000, PT ;  /* 0x7f8000000200780c */ /* 0x000fc80003f04070 */
[----:B------:R-:W-:-:S09]  /*d190*/  SEL R0, R0, 0x7c, P0 ;  /* 0x0000007c00007807 */ /* 0x000fd20000000000 */
.L_x_27736:
[----:B------:R-:W-:Y:S05]  /*d1a0*/  BSYNC B0 ;  /* 0x0000000000007941 */ /* 0x000fea0003800000 */
.L_x_27734:
[----:B------:R-:W-:-:S04]  /*d1b0*/  LOP3.LUT R2, R5, 0x80000000, RZ, 0xc0, !PT ;  /* 0x8000000005027812 */ /* 0x000fc800078ec0ff */
[----:B------:R-:W-:-:S04]  /*d1c0*/  SHF.R.U32.HI R3, RZ, 0x18, R2 ;  /* 0x00000018ff037819 */ /* 0x000fc80000011602 */
[----:B------:R-:W-:-:S05]  /*d1d0*/  LOP3.LUT R3, R0, R3, RZ, 0xfc, !PT ;  /* 0x0000000300037212 */ /* 0x000fca00078efcff */
[----:B------:R0:W-:Y:S01]  /*d1e0*/  STG.E.U8 desc[UR36][R16.64], R3 ;  /* 0x0000000310007986 */ /* 0x0001e2000c101124 */
[----:B------:R-:W-:Y:S05]  /*d1f0*/  BRA `(.L_x_27720) ;  /* 0x0000000400b07947 */ /* 0x000fea0003800000 */
.L_x_27730:
[----:B------:R0:W-:Y:S01]  /*d200*/  STG.E.U16 desc[UR36][R16.64], R5 ;  /* 0x0000000510007986 */ /* 0x0001e2000c101524 */
[----:B------:R-:W-:Y:S05]  /*d210*/  BRA `(.L_x_27720) ;  /* 0x0000000400a87947 */ /* 0x000fea0003800000 */
.L_x_27727:
        /* <DEDUP_REMOVED lines=12> */
.L_x_27739:
        /* <DEDUP_REMOVED lines=17> */
.L_x_27742:
[----:B------:R-:W-:-:S04]  /*d3f0*/  LOP3.LUT R2, R5, 0x80000000, RZ, 0xc0, !PT ;  /* 0x8000000005027812 */ /* 0x000fc800078ec0ff */
[----:B------:R-:W-:-:S04]  /*d400*/  SHF.R.U32.HI R3, RZ, 0x18, R2 ;  /* 0x00000018ff037819 */ /* 0x000fc80000011602 */
[----:B------:R-:W-:-:S04]  /*d410*/  LOP3.LUT R0, R0, R3, RZ, 0xfc, !PT ;  /* 0x0000000300007212 */ /* 0x000fc800078efcff */
[----:B------:R-:W-:-:S07]  /*d420*/  PRMT R8, R0, 0x7610, R8 ;  /* 0x0000761000087816 */ /* 0x000fce0000000008 */
.L_x_27741:
[----:B------:R-:W-:Y:S05]  /*d430*/  BSYNC B0 ;  /* 0x0000000000007941 */ /* 0x000fea0003800000 */
.L_x_27740:
[----:B------:R0:W-:Y:S01]  /*d440*/  STG.E.U8 desc[UR36][R16.64], R8 ;  /* 0x0000000810007986 */ /* 0x0001e2000c101124 */
[----:B------:R-:W-:Y:S05]  /*d450*/  BRA `(.L_x_27720) ;  /* 0x0000000400187947 */ /* 0x000fea0003800000 */
.L_x_27738:
        /* <DEDUP_REMOVED lines=17> */
.L_x_27745:
[----:B------:R-:W-:-:S04]  /*d570*/  LOP3.LUT R2, R5, 0x80000000, RZ, 0xc0, !PT ;  /* 0x8000000005027812 */ /* 0x000fc800078ec0ff */
[----:B------:R-:W-:-:S04]  /*d580*/  SHF.R.U32.HI R3, RZ, 0x18, R2 ;  /* 0x00000018ff037819 */ /* 0x000fc80000011602 */
[----:B------:R-:W-:-:S04]  /*d590*/  LOP3.LUT R0, R0, R3, RZ, 0xfc, !PT ;  /* 0x0000000300007212 */ /* 0x000fc800078efcff */
[----:B------:R-:W-:-:S07]  /*d5a0*/  PRMT R8, R0, 0x7610, R8 ;  /* 0x0000761000087816 */ /* 0x000fce0000000008 */
.L_x_27744:
[----:B------:R-:W-:Y:S05]  /*d5b0*/  BSYNC B0 ;  /* 0x0000000000007941 */ /* 0x000fea0003800000 */
.L_x_27743:
[----:B------:R0:W-:Y:S01]  /*d5c0*/  STG.E.U8 desc[UR36][R16.64], R8 ;  /* 0x0000000810007986 */ /* 0x0001e2000c101124 */
[----:B------:R-:W-:Y:S05]  /*d5d0*/  BRA `(.L_x_27720) ;  /* 0x0000000000b87947 */ /* 0x000fea0003800000 */
.L_x_27737:
        /* <DEDUP_REMOVED lines=22> */
.L_x_27719:
        /* <DEDUP_REMOVED lines=16> */
.L_x_27748:
[----:B------:R-:W-:Y:S05]  /*d840*/  BRA `(.L_x_27720) ;  /* 0x00000000001c7947 */ /* 0x000fea0003800000 */
.L_x_27747:
[----:B------:R-:W-:-:S06]  /*d850*/  IMAD.U32 R2, R5, 0x10000, RZ ;  /* 0x0001000005027824 */ /* 0x000fcc00078e00ff */
[----:B------:R-:W0:Y:S02]  /*d860*/  F2I.U64.TRUNC R2, R2 ;  /* 0x0000000200027311 */ /* 0x000e24000020d800 */
[----:B0-----:R0:W-:Y:S01]  /*d870*/  STG.E.64 desc[UR36][R16.64], R2 ;  /* 0x0000000210007986 */ /* 0x0011e2000c101b24 */
[----:B------:R-:W-:Y:S05]  /*d880*/  BRA `(.L_x_27720) ;  /* 0x00000000000c7947 */ /* 0x000fea0003800000 */
.L_x_27746:
[----:B------:R-:W-:-:S06]  /*d890*/  IMAD.U32 R5, R5, 0x10000, RZ ;  /* 0x0001000005057824 */ /* 0x000fcc00078e00ff */
[----:B------:R-:W0:Y:S02]  /*d8a0*/  F2I.FTZ.U32.TRUNC.NTZ R5, R5 ;  /* 0x0000000500057305 */ /* 0x000e24000021f000 */
[----:B0-----:R0:W-:Y:S02]  /*d8b0*/  STG.E desc[UR36][R16.64], R5 ;  /* 0x0000000510007986 */ /* 0x0011e4000c101924 */
.L_x_27720:
[----:B------:R-:W-:-:S07]  /*d8c0*/  VIADD R19, R19, 0x80 ;  /* 0x0000008013137836 */ /* 0x000fce0000000000 */
.L_x_27644:
[----:B------:R-:W-:Y:S05]  /*d8d0*/  BSYNC B6 ;  /* 0x0000000000067941 */ /* 0x000fea0003800000 */
.L_x_27643:
        /* <DEDUP_REMOVED lines=357> */
.L_x_27749:
        /* <DEDUP_REMOVED lines=23> */
.L_x_27753:
[----:B------:R-:W2:Y:S02]  /*f0a0*/  LDG.E.U8 R2, desc[UR36][R2.64] ;  /* 0x0000002402027981 */ /* 0x000ea4000c1e1100 */
[----:B--2---:R-:W-:-:S04]  /*f0b0*/  I2FP.F32.U32 R0, R2 ;  /* 0x0000000200007245 */ /* 0x004fc80000201000 */
[----:B------:R-:W-:-:S04]  /*f0c0*/  F2FP.BF16.F32.PACK_AB R0, RZ, R0 ;  /* 0x00000000ff00723e */ /* 0x000fc800000010ff */
[----:B------:R-:W-:Y:S01]  /*f0d0*/  PRMT R19, R0, 0x7610, R19 ;  /* 0x0000761000137816 */ /* 0x000fe20000000013 */
[----:B------:R-:W-:Y:S06]  /*f0e0*/  BRA `(.L_x_27755) ;  /* 0x0000000c00c87947 */ /* 0x000fec0003800000 */
.L_x_27752:
        /* <DEDUP_REMOVED lines=11> */
.L_x_27757:
[----:B------:R-:W2:Y:S02]  /*f1a0*/  LDG.E R2, desc[UR36][R2.64] ;  /* 0x0000002402027981 */ /* 0x000ea4000c1e1900 */
[----:B--2---:R-:W-:-:S04]  /*f1b0*/  I2FP.F32.S32 R0, R2 ;  /* 0x0000000200007245 */ /* 0x004fc80000201400 */
[----:B------:R-:W-:-:S04]  /*f1c0*/  F2FP.BF16.F32.PACK_AB R0, RZ, R0 ;  /* 0x00000000ff00723e */ /* 0x000fc800000010ff */
[----:B------:R-:W-:Y:S01]  /*f1d0*/  PRMT R19, R0, 0x7610, R19 ;  /* 0x0000761000137816 */ /* 0x000fe20000000013 */
[----:B------:R-:W-:Y:S06]  /*f1e0*/  BRA `(.L_x_27755) ;  /* 0x0000000c00887947 */ /* 0x000fec0003800000 */
.L_x_27756:
[----:B------:R-:W2:Y:S02]  /*f1f0*/  LDG.E.U16 R2, desc[UR36][R2.64] ;  /* 0x0000002402027981 */ /* 0x000ea4000c1e1500 */
[----:B--2---:R-:W0:Y:S02]  /*f200*/  I2F.S16 R0, R2 ;  /* 0x0000000200007306 */ /* 0x004e240000101400 */
[----:B0-----:R-:W-:-:S04]  /*f210*/  F2FP.BF16.F32.PACK_AB R0, RZ, R0 ;  /* 0x00000000ff00723e */ /* 0x001fc800000010ff */
[----:B------:R-:W-:Y:S01]  /*f220*/  PRMT R19, R0, 0x7610, R19 ;  /* 0x0000761000137816 */ /* 0x000fe20000000013 */
[----:B------:R-:W-:Y:S06]  /*f230*/  BRA `(.L_x_27755) ;  /* 0x0000000c00747947 */ /* 0x000fec0003800000 */
.L_x_27751:
        /* <DEDUP_REMOVED lines=9> */
.L_x_27759:
[----:B------:R-:W2:Y:S02]  /*f2d0*/  LDG.E.U16 R0, desc[UR36][R2.64] ;  /* 0x0000002402007981 */ /* 0x000ea4000c1e1500 */
[----:B--2---:R-:W-:-:S05]  /*f2e0*/  HADD2.F32 R0, -RZ, R0.H0_H0 ;  /* 0x20000000ff007230 */ /* 0x004fca0000004100 */
[----:B------:R-:W-:-:S04]  /*f2f0*/  F2FP.BF16.F32.PACK_AB R0, RZ, R0 ;  /* 0x00000000ff00723e */ /* 0x000fc800000010ff */
[----:B------:R-:W-:Y:S01]  /*f300*/  PRMT R19, R0, 0x7610, R19 ;  /* 0x0000761000137816 */ /* 0x000fe20000000013 */
[----:B------:R-:W-:Y:S06]  /*f310*/  BRA `(.L_x_27755) ;  /* 0x0000000c003c7947 */ /* 0x000fec0003800000 */
.L_x_27758:
        /* <DEDUP_REMOVED lines=9> */
.L_x_27761:
[----:B------:R-:W2:Y:S02]  /*f3b0*/  LDG.E.U16 R2, desc[UR36][R2.64] ;  /* 0x0000002402027981 */ /* 0x000ea4000c1e1500 */
[----:B--2---:R-:W-:-:S05]  /*f3c0*/  HADD2.F32 R0, -RZ, R2.H0_H0 ;  /* 0x20000002ff007230 */ /* 0x004fca0000004100 */
[----:B------:R-:W-:-:S04]  /*f3d0*/  F2FP.BF16.F32.PACK_AB R0, RZ, R0 ;  /* 0x00000000ff00723e */ /* 0x000fc800000010ff */
[----:B------:R-:W-:Y:S01]  /*f3e0*/  PRMT R19, R0, 0x7610, R19 ;  /* 0x0000761000137816 */ /* 0x000fe20000000013 */
[----:B------:R-:W-:Y:S06]  /*f3f0*/  BRA `(.L_x_27755) ;  /* 0x0000000c00047947 */ /* 0x000fec0003800000 */
.L_x_27760:
        /* <DEDUP_REMOVED lines=9> */
.L_x_27750:
        /* <DEDUP_REMOVED lines=14> */
.L_x_27764:
        /* <DEDUP_REMOVED lines=9> */
.L_x_27763:
        /* <DEDUP_REMOVED lines=28> */
.L_x_27766:
        /* <DEDUP_REMOVED lines=15> */
.L_x_27765:
[----:B------:R0:W5:Y:S01]  /*f8b0*/  LDG.E.U16 R19, desc[UR36][R2.64] ;  /* 0x0000002402137981 */ /* 0x000162000c1e1500 */
[----:B------:R-:W-:Y:S05]  /*f8c0*/  BRA `(.L_x_27755) ;  /* 0x0000000400d07947 */ /* 0x000fea0003800000 */
.L_x_27762:
        /* <DEDUP_REMOVED lines=13> */
.L_x_27769:
        /* <DEDUP_REMOVED lines=21> */
.L_x_27773:
[----:B------:R-:W-:Y:S05]  /*faf0*/  BSYNC B1 ;  /* 0x0000000000017941 */ /* 0x000fea0003800000 */
.L_x_27772:
[----:B------:R-:W-:Y:S01]  /*fb00*/  LEA R3, R0, 0x3b800000, 0x17 ;  /* 0x3b80000000037811 */ /* 0x000fe200078eb8ff */
[----:B------:R-:W-:-:S05]  /*fb10*/  IMAD.SHL.U32 R0, R2, 0x100000, RZ ;  /* 0x0010000002007824 */ /* 0x000fca00078e00ff */
[----:B------:R-:W-:-:S07]  /*fb20*/  LOP3.LUT R0, R3, R0, R4, 0xfe, !PT ;  /* 0x0000000003007212 */ /* 0x000fce00078efe04 */
.L_x_27771:
[----:B------:R-:W-:Y:S05]  /*fb30*/  BSYNC B0 ;  /* 0x0000000000007941 */ /* 0x000fea0003800000 */
.L_x_27770:
[----:B------:R-:W-:-:S04]  /*fb40*/  F2FP.BF16.F32.PACK_AB R0, RZ, R0 ;  /* 0x00000000ff00723e */ /* 0x000fc800000010ff */
[----:B------:R-:W-:Y:S01]  /*fb50*/  PRMT R19, R0, 0x7610, R19 ;  /* 0x0000761000137816 */ /* 0x000fe20000000013 */
[----:B------:R-:W-:Y:S06]  /*fb60*/  BRA `(.L_x_27755) ;  /* 0x0000000400287947 */ /* 0x000fec0003800000 */
.L_x_27768:
        /* <DEDUP_REMOVED lines=21> */
.L_x_27777:
[----:B------:R-:W-:Y:S05]  /*fcc0*/  BSYNC B1 ;  /* 0x0000000000017941 */ /* 0x000fea0003800000 */
.L_x_27776:
[----:B------:R-:W-:Y:S01]  /*fcd0*/  LEA R3, R0, 0x37800000, 0x17 ;  /* 0x3780000000037811 */ /* 0x000fe200078eb8ff */
[----:B------:R-:W-:-:S05]  /*fce0*/  IMAD.SHL.U32 R0, R2, 0x200000, RZ ;  /* 0x0020000002007824 */ /* 0x000fca00078e00ff */
[----:B------:R-:W-:-:S07]  /*fcf0*/  LOP3.LUT R0, R3, R0, R4, 0xfe, !PT ;  /* 0x0000000003007212 */ /* 0x000fce00078efe04 */
.L_x_27775:
[----:B------:R-:W-:Y:S05]  /*fd00*/  BSYNC B0 ;  /* 0x0000000000007941 */ /* 0x000fea0003800000 */
.L_x_27774:
[----:B------:R-:W-:-:S04]  /*fd10*/  F2FP.BF16.F32.PACK_AB R0, RZ, R0 ;  /* 0x00000000ff00723e */ /* 0x000fc800000010ff */
[----:B------:R-:W-:Y:S01]  /*fd20*/  PRMT R19, R0, 0x7610, R19 ;  /* 0x0000761000137816 */ /* 0x000fe20000000013 */
[----:B------:R-:W-:Y:S06]  /*fd30*/  BRA `(.L_x_27755) ;  /* 0x0000000000b47947 */ /* 0x000fec0003800000 */
.L_x_27767:
        /* <DEDUP_REMOVED lines=14> */
.L_x_27781:
[----:B------:R-:W-:Y:S05]  /*fe20*/  BSYNC B0 ;  /* 0x0000000000007941 */ /* 0x000fea0003800000 */
.L_x_27780:
[----:B------:R-:W-:-:S04]  /*fe30*/  F2FP.BF16.F32.PACK_AB R0, RZ, R0 ;  /* 0x00000000ff00723e */ /* 0x000fc800000010ff */
[----:B------:R-:W-:Y:S01]  /*fe40*/  PRMT R19, R0, 0x7610, R19 ;  /* 0x0000761000137816 */ /* 0x000fe20000000013 */
[----:B------:R-:W-:Y:S06]  /*fe50*/  BRA `(.L_x_27755) ;  /* 0x00000000006c7947 */ /* 0x000fec0003800000 */
.L_x_27754:
        /* <DEDUP_REMOVED lines=16> */
.L_x_27782:
[----:B------:R-:W-:Y:S01]  /*ff60*/  PRMT R19, RZ, 0x7610, R19 ;  /* 0x00007610ff137816 */ /* 0x000fe20000000013 */
[----:B------:R-:W-:Y:S06]  /*ff70*/  BRA `(.L_x_27755) ;  /* 0x0000000000247947 */ /* 0x000fec0003800000 */
.L_x_27779:
[----:B------:R-:W2:Y:S02]  /*ff80*/  LDG.E.64 R2, desc[UR36][R2.64] ;  /* 0x0000002402027981 */ /* 0x000ea4000c1e1b00 */
[----:B--2---:R-:W0:Y:S02]  /*ff90*/  I2F.U64 R0, R2 ;  /* 0x0000000200007312 */ /* 0x004e240000301000 */
[----:B0-----:R-:W-:-:S04]  /*ffa0*/  F2FP.BF16.F32.PACK_AB R0, RZ, R0 ;  /* 0x00000000ff00723e */ /* 0x001fc800000010ff */
[----:B------:R-:W-:Y:S01]  /*ffb0*/  PRMT R19, R0, 0x7610, R19 ;  /* 0x0000761000137816 */ /* 0x000fe20000000013 */
[----:B------:R-:W-:Y:S06]  /*ffc0*/  BRA `(.L_x_27755) ;  /* 0x0000000000107947 */ /* 0x000fec0003800000 */
.L_x_27778:
[----:B------:R-:W2:Y:S02]  /*ffd0*/  LDG.E R2, desc[UR36][R2.64] ;  /* 0x0000002402027981 */ /* 0x000ea4000c1e1900 */
[----:B--2---:R-:W-:-:S04]  /*ffe0*/  I2FP.F32.U32 R0, R2 ;  /* 0x0000000200007245 */ /* 0x004fc80000201000 */
[----:B------:R-:W-:-:S04]  /*fff0*/  F2FP.BF16.F32.PACK_AB R0, RZ, R0 ;  /* 0x00000000ff00723e */ /* 0x000fc800000010ff */
[----:B------:R-:W-:-:S07]  /*10000*/  PRMT R19, R0, 0x7610, R19 ;  /* 0x0000761000137816 */ /* 0x000fce0000000013 */
.L_x_27755:
        /* <DEDUP_REMOVED lines=20> */
.L_x_27786:
[----:B------:R-:W2:Y:S02]  /*10150*/  LDG.E.U8 R2, desc[UR36][R2.64] ;  /* 0x0000002402027981 */ /* 0x000ea4000c1e1100 */
[----:B--2---:R-:W-:-:S04]  /*10160*/  I2FP.F32.U32 R0, R2 ;  /* 0x0000000200007245 */ /* 0x004fc80000201000 */
[----:B------:R-:W-:-:S04]  /*10170*/  F2FP.BF16.F32.PACK_AB R0, RZ, R0 ;  /* 0x00000000ff00723e */ /* 0x000fc800000010ff */
[----:B------:R-:W-:Y:S01]  /*10180*/  PRMT R5, R0, 0x7610, R5 ;  /* 0x0000761000057816 */ /* 0x000fe20000000005 */
[----:B------:R-:W-:Y:S06]  /*10190*/  BRA `(.L_x_27788) ;  /* 0x0000000c00c47947 */ /* 0x000fec0003800000 */
.L_x_27785:
        /* <DEDUP_REMOVED lines=11> */
.L_x_27790:
[----:B------:R-:W2:Y:S02]  /*10250*/  LDG.E R2, desc[UR36][R2.64] ;  /* 0x0000002402027981 */ /* 0x000ea4000c1e1900 */
[----:B--2---:R-:W-:-:S04]  /*10260*/  I2FP.F32.S32 R0, R2 ;  /* 0x0000000200007245 */ /* 0x004fc80000201400 */
[----:B------:R-:W-:-:S04]  /*10270*/  F2FP.BF16.F32.PACK_AB R0, RZ, R0 ;  /* 0x00000000ff00723e */ /* 0x000fc800000010ff */
[----:B------:R-:W-:Y:S01]  /*10280*/  PRMT R5, R0, 0x7610, R5 ;  /* 0x0000761000057816 */ /* 0x000fe20000000005 */
[----:B------:R-:W-:Y:S06]  /*10290*/  BRA `(.L_x_27788) ;  /* 0x0000000c00847947 */ /* 0x000fec0003800000 */
.L_x_27789:
[----:B------:R-:W2:Y:S02]  /*102a0*/  LDG.E.U16 R2, desc[UR36][R2.64] ;  /* 0x0000002402027981 */ /* 0x000ea4000c1e1500 */
[----:B--2---:R-:W0:Y:S02]  /*102b0*/  I2F.S16 R0, R2 ;  /* 0x0000000200007306 */ /* 0x004e240000101400 */
[----:B0-----:R-:W-:-:S04]  /*102c0*/  F2FP.BF16.F32.PACK_AB R0, RZ, R0 ;  /* 0x00000000ff00723e */ /* 0x001fc800000010ff */
[----:B------:R-:W-:Y:S01]  /*102d0*/  PRMT R5, R0, 0x7610, R5 ;  /* 0x0000761000057816 */ /* 0x000fe20000000005 */
[----:B------:R-:W-:Y:S06]  /*102e0*/  BRA `(.L_x_27788) ;  /* 0x0000000c00707947 */ /* 0x000fec0003800000 */
.L_x_27784:
        /* <DEDUP_REMOVED lines=9> */
.L_x_27792:
[----:B------:R-:W2:Y:S02]  /*10380*/  LDG.E.U16 R0, desc[UR36][R2.64] ;  /* 0x0000002402007981 */ /* 0x000ea4000c1e1500 */
[----:B--2---:R-:W-:-:S05]  /*10390*/  HADD2.F32 R0, -RZ, R0.H0_H0 ;  /* 0x20000000ff007230 */ /* 0x004fca0000004100 */
[----:B------:R-:W-:-:S04]  /*103a0*/  F2FP.BF16.F32.PACK_AB R0, RZ, R0 ;  /* 0x00000000ff00723e */ /* 0x000fc800000010ff */
[----:B------:R-:W-:Y:S01]  /*103b0*/  PRMT R5, R0, 0x7610, R5 ;  /* 0x0000761000057816 */ /* 0x000fe20000000005 */
[----:B------:R-:W-:Y:S06]  /*103c0*/  BRA `(.L_x_27788) ;  /* 0x0000000c00387947 */ /* 0x000fec0003800000 */
.L_x_27791:
        /* <DEDUP_REMOVED lines=9> */
.L_x_27794:
[----:B------:R-:W2:Y:S02]  /*10460*/  LDG.E.U16 R2, desc[UR36][R2.64] ;  /* 0x0000002402027981 */ /* 0x000ea4000c1e1500 */
[----:B--2---:R-:W-:-:S05]  /*10470*/  HADD2.F32 R0, -RZ, R2.H0_H0 ;  /* 0x20000002ff007230 */ /* 0x004fca0000004100 */
[----:B------:R-:W-:-:S04]  /*10480*/  F2FP.BF16.F32.PACK_AB R0, RZ, R0 ;  /* 0x00000000ff00723e */ /* 0x000fc800000010ff */
[----:B------:R-:W-:Y:S01]  /*10490*/  PRMT R5, R0, 0x7610, R5 ;  /* 0x0000761000057816 */ /* 0x000fe20000000005 */
[----:B------:R-:W-:Y:S06]  /*104a0*/  BRA `(.L_x_27788) ;  /* 0x0000000c00007947 */ /* 0x000fec0003800000 */
.L_x_27793:
        /* <DEDUP_REMOVED lines=9> */
.L_x_27783:
        /* <DEDUP_REMOVED lines=14> */
.L_x_27797:
        /* <DEDUP_REMOVED lines=9> */
.L_x_27796:
        /* <DEDUP_REMOVED lines=27> */
.L_x_27799:
        /* <DEDUP_REMOVED lines=15> */
.L_x_27798:
[----:B------:R0:W5:Y:S01]  /*10950*/  LDG.E.U16 R5, desc[UR36][R2.64] ;  /* 0x0000002402057981 */ /* 0x000162000c1e1500 */
[----:B------:R-:W-:Y:S05]  /*10960*/  BRA `(.L_x_27788) ;  /* 0x0000000400d07947 */ /* 0x000fea0003800000 */
.L_x_27795:
        /* <DEDUP_REMOVED lines=13> */
.L_x_27802:
        /* <DEDUP_REMOVED lines=21> */
.L_x_27806:
[----:B------:R-:W-:Y:S05]  /*10b90*/  BSYNC B1 ;  /* 0x0000000000017941 */ /* 0x000fea0003800000 */
.L_x_27805:
[----:B------:R-:W-:Y:S01]  /*10ba0*/  LEA R3, R0, 0x3b800000, 0x17 ;  /* 0x3b80000000037811 */ /* 0x000fe200078eb8ff */
[----:B------:R-:W-:-:S05]  /*10bb0*/  IMAD.SHL.U32 R0, R2, 0x100000, RZ ;  /* 0x0010000002007824 */ /* 0x000fca00078e00ff */
[----:B------:R-:W-:-:S07]  /*10bc0*/  LOP3.LUT R0, R3, R0, R4, 0xfe, !PT ;  /* 0x0000000003007212 */ /* 0x000fce00078efe04 */
.L_x_27804:
[----:B------:R-:W-:Y:S05]  /*10bd0*/  BSYNC B0 ;  /* 0x0000000000007941 */ /* 0x000fea0003800000 */
.L_x_27803:
[----:B------:R-:W-:-:S04]  /*10be0*/  F2FP.BF16.F32.PACK_AB R0, RZ, R0 ;  /* 0x00000000ff00723e */ /* 0x000fc800000010ff */
[----:B------:R-:W-:Y:S01]  /*10bf0*/  PRMT R5, R0, 0x7610, R5 ;  /* 0x0000761000057816 */ /* 0x000fe20000000005 */
[----:B------:R-:W-:Y:S06]  /*10c00*/  BRA `(.L_x_27788) ;  /* 0x0000000400287947 */ /* 0x000fec0003800000 */
.L_x_27801:
        /* <DEDUP_REMOVED lines=21> */
.L_x_27810:
[----:B------:R-:W-:Y:S05]  /*10d60*/  BSYNC B1 ;  /* 0x0000000000017941 */ /* 0x000fea0003800000 */
.L_x_27809:
[----:B------:R-:W-:Y:S01]  /*10d70*/  LEA R3, R0, 0x37800000, 0x17 ;  /* 0x3780000000037811 */ /* 0x000fe200078eb8ff */
[----:B------:R-:W-:-:S05]  /*10d80*/  IMAD.SHL.U32 R0, R2, 0x200000, RZ ;  /* 0x0020000002007824 */ /* 0x000fca00078e00ff */
[----:B------:R-:W-:-:S07]  /*10d90*/  LOP3.LUT R0, R3, R0, R4, 0xfe, !PT ;  /* 0x0000000003007212 */ /* 0x000fce00078efe04 */
.L_x_27808:
[----:B------:R-:W-:Y:S05]  /*10da0*/  BSYNC B0 ;  /* 0x0000000000007941 */ /* 0x000fea0003800000 */
.L_x_27807:
[----:B------:R-:W-:-:S04]  /*10db0*/  F2FP.BF16.F32.PACK_AB R0, RZ, R0 ;  /* 0x00000000ff00723e */ /* 0x000fc800000010ff */
[----:B------:R-:W-:Y:S01]  /*10dc0*/  PRMT R5, R0, 0x7610, R5 ;  /* 0x0000761000057816 */ /* 0x000fe20000000005 */
[----:B------:R-:W-:Y:S06]  /*10dd0*/  BRA `(.L_x_27788) ;  /* 0x0000000000b47947 */ /* 0x000fec0003800000 */
.L_x_27800:
        /* <DEDUP_REMOVED lines=14> */
.L_x_27814:
[----:B------:R-:W-:Y:S05]  /*10ec0*/  BSYNC B0 ;  /* 0x0000000000007941 */ /* 0x000fea0003800000 */
.L_x_27813:
[----:B------:R-:W-:-:S04]  /*10ed0*/  F2FP.BF16.F32.PACK_AB R0, RZ, R0 ;  /* 0x00000000ff00723e */ /* 0x000fc800000010ff */
[----:B------:R-:W-:Y:S01]  /*10ee0*/  PRMT R5, R0, 0x7610, R5 ;  /* 0x0000761000057816 */ /* 0x000fe20000000005 */
[----:B------:R-:W-:Y:S06]  /*10ef0*/  BRA `(.L_x_27788) ;  /* 0x00000000006c7947 */ /* 0x000fec0003800000 */
.L_x_27787:
        /* <DEDUP_REMOVED lines=16> */
.L_x_27815:
[----:B------:R-:W-:Y:S01]  /*11000*/  PRMT R5, RZ, 0x7610, R5 ;  /* 0x00007610ff057816 */ /* 0x000fe20000000005 */
[----:B------:R-:W-:Y:S06]  /*11010*/  BRA `(.L_x_27788) ;  /* 0x0000000000247947 */ /* 0x000fec0003800000 */
.L_x_27812:
[----:B------:R-:W2:Y:S02]  /*11020*/  LDG.E.64 R2, desc[UR36][R2.64] ;  /* 0x0000002402027981 */ /* 0x000ea4000c1e1b00 */
[----:B--2---:R-:W0:Y:S02]  /*11030*/  I2F.U64 R0, R2 ;  /* 0x0000000200007312 */ /* 0x004e240000301000 */
[----:B0-----:R-:W-:-:S04]  /*11040*/  F2FP.BF16.F32.PACK_AB R0, RZ, R0 ;  /* 0x00000000ff00723e */ /* 0x001fc800000010ff */
[----:B------:R-:W-:Y:S01]  /*11050*/  PRMT R5, R0, 0x7610, R5 ;  /* 0x0000761000057816 */ /* 0x000fe20000000005 */
[----:B------:R-:W-:Y:S06]  /*11060*/  BRA `(.L_x_27788) ;  /* 0x0000000000107947 */ /* 0x000fec0003800000 */
.L_x_27811:
[----:B------:R-:W2:Y:S02]  /*11070*/  LDG.E R2, desc[UR36][R2.64] ;  /* 0x0000002402027981 */ /* 0x000ea4000c1e1900 */
[----:B--2---:R-:W-:-:S04]  /*11080*/  I2FP.F32.U32 R0, R2 ;  /* 0x0000000200007245 */ /* 0x004fc80000201000 */
[----:B------:R-:W-:-:S04]  /*11090*/  F2FP.BF16.F32.PACK_AB R0, RZ, R0 ;  /* 0x00000000ff00723e */ /* 0x000fc800000010ff */
[----:B------:R-:W-:-:S07]  /*110a0*/  PRMT R5, R0, 0x7610, R5 ;  /* 0x0000761000057816 */ /* 0x000fce0000000005 */
.L_x_27788:
        /* <DEDUP_REMOVED lines=11> */
.L_x_27817:
[----:B------:R-:W-:-:S07]  /*11160*/  PRMT R5, R19, 0x7610, R5 ;  /* 0x0000761013057816 */ /* 0x000fce0000000005 */
.L_x_27818:
[----:B------:R-:W-:Y:S05]  /*11170*/  BSYNC B0 ;  /* 0x0000000000007941 */ /* 0x000fea0003800000 */
.L_x_27816:
        /* <DEDUP_REMOVED lines=16> */
.L_x_27822:
[----:B------:R-:W-:-:S06]  /*11280*/  IMAD.U32 R3, R5, 0x10000, RZ ;  /* 0x0001000005037824 */ /* 0x000fcc00078e00ff */
[----:B------:R-:W0:Y:S02]  /*11290*/  F2I.S64.TRUNC R2, R3 ;  /* 0x0000000300027311 */ /* 0x000e24000020d900 */
[----:B0-----:R-:W-:Y:S01]  /*112a0*/  STG.E.U8 desc[UR36][R16.64], R2 ;  /* 0x0000000210007986 */ /* 0x001fe2000c101124 */
[----:B------:R-:W-:Y:S05]  /*112b0*/  EXIT ;  /* 0x000000000000794d */ /* 0x000fea0003800000 */
.L_x_27821:
        /* <DEDUP_REMOVED lines=10> */
.L_x_27825:
[----:B------:R-:W-:-:S06]  /*11360*/  IMAD.U32 R5, R5, 0x10000, RZ ;  /* 0x0001000005057824 */ /* 0x000fcc00078e00ff */
[----:B------:R-:W0:Y:S02]  /*11370*/  F2I.FTZ.TRUNC.NTZ R5, R5 ;  /* 0x0000000500057305 */ /* 0x000e24000021f100 */
[----:B0-----:R-:W-:Y:S01]  /*11380*/  STG.E desc[UR36][R16.64], R5 ;  /* 0x0000000510007986 */ /* 0x001fe2000c101924 */
[----:B------:R-:W-:Y:S05]  /*11390*/  EXIT ;  /* 0x000000000000794d */ /* 0x000fea0003800000 */
.L_x_27824:
[----:B------:R-:W-:-:S06]  /*113a0*/  IMAD.U32 R5, R5, 0x10000, RZ ;  /* 0x0001000005057824 */ /* 0x000fcc00078e00ff */
[----:B------:R-:W0:Y:S02]  /*113b0*/  F2I.FTZ.TRUNC.NTZ R5, R5 ;  /* 0x0000000500057305 */ /* 0x000e24000021f100 */
[----:B0-----:R-:W-:Y:S01]  /*113c0*/  STG.E.U16 desc[UR36][R16.64], R5 ;  /* 0x0000000510007986 */ /* 0x001fe2000c101524 */
[----:B------:R-:W-:Y:S05]  /*113d0*/  EXIT ;  /* 0x000000000000794d */ /* 0x000fea0003800000 */
.L_x_27820:
        /* <DEDUP_REMOVED lines=9> */
.L_x_27827:
[----:B------:R-:W-:-:S05]  /*11470*/  IMAD.U32 R0, R5, 0x10000, RZ ;  /* 0x0001000005007824 */ /* 0x000fca00078e00ff */
[----:B------:R-:W-:-:S05]  /*11480*/  F2FP.F16.F32.PACK_AB R0, RZ, R0 ;  /* 0x00000000ff00723e */ /* 0x000fca00000000ff */
[----:B------:R-:W-:Y:S01]  /*11490*/  STG.E.U16 desc[UR36][R16.64], R0 ;  /* 0x0000000010007986 */ /* 0x000fe2000c101524 */
[----:B------:R-:W-:Y:S05]  /*114a0*/  EXIT ;  /* 0x000000000000794d */ /* 0x000fea0003800000 */
.L_x_27826:
        /* <DEDUP_REMOVED lines=10> */
.L_x_27829:
[----:B------:R-:W-:-:S05]  /*11550*/  IMAD.U32 R5, R5, 0x10000, RZ ;  /* 0x0001000005057824 */ /* 0x000fca00078e00ff */
[----:B------:R-:W-:-:S04]  /*11560*/  F2FP.F16.F32.PACK_AB R3, RZ, R5 ;  /* 0x00000005ff03723e */ /* 0x000fc800000000ff */
[----:B------:R-:W-:-:S05]  /*11570*/  PRMT R3, R3, 0x5410, RZ ;  /* 0x0000541003037816 */ /* 0x000fca00000000ff */
[----:B------:R-:W-:Y:S01]  /*11580*/  STG.E desc[UR36][R16.64], R3 ;  /* 0x0000000310007986 */ /* 0x000fe2000c101924 */
[----:B------:R-:W-:Y:S05]  /*11590*/  EXIT ;  /* 0x000000000000794d */ /* 0x000fea0003800000 */
.L_x_27828:
[----:B------:R-:W-:-:S04]  /*115a0*/  IMAD.U32 R2, R5, 0x10000, RZ ;  /* 0x0001000005027824 */ /* 0x000fc800078e00ff */
[----:B------:R-:W-:-:S06]  /*115b0*/  FMUL.FTZ R2, R2, 1 ;  /* 0x3f80000002027820 */ /* 0x000fcc0000410000 */
[----:B------:R-:W0:Y:S02]  /*115c0*/  F2F.F64.F32 R2, R2 ;  /* 0x0000000200027310 */ /* 0x000e240000201800 */
[----:B0-----:R-:W-:Y:S01]  /*115d0*/  STG.E.64 desc[UR36][R16.64], R2 ;  /* 0x0000000210007986 */ /* 0x001fe2000c101b24 */
[----:B------:R-:W-:Y:S05]  /*115e0*/  EXIT ;  /* 0x000000000000794d */ /* 0x000fea0003800000 */
.L_x_27819:
        /* <DEDUP_REMOVED lines=13> */
.L_x_27832:
[----:B------:R-:W-:Y:S01]  /*116c0*/  IMAD.U32 R5, R5, 0x10000, RZ ;  /* 0x0001000005057824 */ /* 0x000fe200078e00ff */
[----:B------:R-:W-:-:S03]  /*116d0*/  CS2R R6, SRZ ;  /* 0x0000000000067805 */ /* 0x000fc6000001ff00 */
[----:B------:R-:W-:-:S06]  /*116e0*/  FMUL.FTZ R5, R5, 1 ;  /* 0x3f80000005057820 */ /* 0x000fcc0000410000 */
[----:B------:R-:W0:Y:S02]  /*116f0*/  F2F.F64.F32 R4, R5 ;  /* 0x0000000500047310 */ /* 0x000e240000201800 */
[----:B0-----:R-:W-:Y:S01]  /*11700*/  STG.E.128 desc[UR36][R16.64], R4 ;  /* 0x0000000410007986 */ /* 0x001fe2000c101d24 */
[----:B------:R-:W-:Y:S05]  /*11710*/  EXIT ;  /* 0x000000000000794d */ /* 0x000fea0003800000 */
.L_x_27831:
        /* <DEDUP_REMOVED lines=21> */
.L_x_27836:
[----:B------:R-:W-:Y:S05]  /*11870*/  BSYNC B0 ;  /* 0x0000000000007941 */ /* 0x000fea0003800000 */
.L_x_27835:
[----:B------:R-:W-:-:S05]  /*11880*/  LOP3.LUT R3, R0, R3, RZ, 0xfc, !PT ;  /* 0x0000000300037212 */ /* 0x000fca00078efcff */
[----:B------:R-:W-:Y:S01]  /*11890*/  STG.E.U8 desc[UR36][R16.64], R3 ;  /* 0x0000000310007986 */ /* 0x000fe2000c101124 */
[----:B------:R-:W-:Y:S05]  /*118a0*/  EXIT ;  /* 0x000000000000794d */ /* 0x000fea0003800000 */
.L_x_27834:
        /* <DEDUP_REMOVED lines=13> */
.L_x_27838:
[----:B------:R-:W-:Y:S01]  /*11980*/  IMAD.MOV.U32 R0, RZ, RZ, 0x7f ;  /* 0x0000007fff007424 */ /* 0x000fe200078e00ff */
[----:B------:R-:W-:-:S04]  /*11990*/  ISETP.GT.U32.AND P0, PT, R2, 0x7f800000, PT ;  /* 0x7f8000000200780c */ /* 0x000fc80003f04070 */
[----:B------:R-:W-:-:S09]  /*119a0*/  SEL R0, R0, 0x7c, P0 ;  /* 0x0000007c00007807 */ /* 0x000fd20000000000 */
.L_x_27839:
[----:B------:R-:W-:Y:S05]  /*119b0*/  BSYNC B0 ;  /* 0x0000000000007941 */ /* 0x000fea0003800000 */
.L_x_27837:
[----:B------:R-:W-:-:S04]  /*119c0*/  LOP3.LUT R2, R5, 0x80000000, RZ, 0xc0, !PT ;  /* 0x8000000005027812 */ /* 0x000fc800078ec0ff */
[----:B------:R-:W-:-:S04]  /*119d0*/  SHF.R.U32.HI R3, RZ, 0x18, R2 ;  /* 0x00000018ff037819 */ /* 0x000fc80000011602 */
[----:B------:R-:W-:-:S05]  /*119e0*/  LOP3.LUT R3, R0, R3, RZ, 0xfc, !PT ;  /* 0x0000000300037212 */ /* 0x000fca00078efcff */
[----:B------:R-:W-:Y:S01]  /*119f0*/  STG.E.U8 desc[UR36][R16.64], R3 ;  /* 0x0000000310007986 */ /* 0x000fe2000c101124 */
[----:B------:R-:W-:Y:S05]  /*11a00*/  EXIT ;  /* 0x000000000000794d */ /* 0x000fea0003800000 */
.L_x_27833:
[----:B------:R-:W-:Y:S01]  /*11a10*/  STG.E.U16 desc[UR36][R16.64], R5 ;  /* 0x0000000510007986 */ /* 0x000fe2000c101524 */
[----:B------:R-:W-:Y:S05]  /*11a20*/  EXIT ;  /* 0x000000000000794d */ /* 0x000fea0003800000 */
.L_x_27830:
        /* <DEDUP_REMOVED lines=12> */
.L_x_27842:
        /* <DEDUP_REMOVED lines=17> */
.L_x_27845:
[----:B------:R-:W-:-:S04]  /*11c00*/  LOP3.LUT R2, R5, 0x80000000, RZ, 0xc0, !PT ;  /* 0x8000000005027812 */ /* 0x000fc800078ec0ff */
[----:B------:R-:W-:-:S04]  /*11c10*/  SHF.R.U32.HI R3, RZ, 0x18, R2 ;  /* 0x00000018ff037819 */ /* 0x000fc80000011602 */
[----:B------:R-:W-:-:S04]  /*11c20*/  LOP3.LUT R0, R0, R3, RZ, 0xfc, !PT ;  /* 0x0000000300007212 */ /* 0x000fc800078efcff */
[----:B------:R-:W-:-:S07]  /*11c30*/  PRMT R8, R0, 0x7610, R8 ;  /* 0x0000761000087816 */ /* 0x000fce0000000008 */
.L_x_27844:
[----:B------:R-:W-:Y:S05]  /*11c40*/  BSYNC B0 ;  /* 0x0000000000007941 */ /* 0x000fea0003800000 */
.L_x_27843:
[----:B------:R-:W-:Y:S01]  /*11c50*/  STG.E.U8 desc[UR36][R16.64], R8 ;  /* 0x0000000810007986 */ /* 0x000fe2000c101124 */
[----:B------:R-:W-:Y:S05]  /*11c60*/  EXIT ;  /* 0x000000000000794d */ /* 0x000fea0003800000 */
.L_x_27841:
        /* <DEDUP_REMOVED lines=17> */
.L_x_27848:
[----:B------:R-:W-:-:S04]  /*11d80*/  LOP3.LUT R2, R5, 0x80000000, RZ, 0xc0, !PT ;  /* 0x8000000005027812 */ /* 0x000fc800078ec0ff */
[----:B------:R-:W-:-:S04]  /*11d90*/  SHF.R.U32.HI R3, RZ, 0x18, R2 ;  /* 0x00000018ff037819 */ /* 0x000fc80000011602 */
[----:B------:R-:W-:-:S04]  /*11da0*/  LOP3.LUT R0, R0, R3, RZ, 0xfc, !PT ;  /* 0x0000000300007212 */ /* 0x000fc800078efcff */
[----:B------:R-:W-:-:S07]  /*11db0*/  PRMT R8, R0, 0x7610, R8 ;  /* 0x0000761000087816 */ /* 0x000fce0000000008 */
.L_x_27847:
[----:B------:R-:W-:Y:S05]  /*11dc0*/  BSYNC B0 ;  /* 0x0000000000007941 */ /* 0x000fea0003800000 */
.L_x_27846:
[----:B------:R-:W-:Y:S01]  /*11dd0*/  STG.E.U8 desc[UR36][R16.64], R8 ;  /* 0x0000000810007986 */ /* 0x000fe2000c101124 */
[----:B------:R-:W-:Y:S05]  /*11de0*/  EXIT ;  /* 0x000000000000794d */ /* 0x000fea0003800000 */
.L_x_27840:
        /* <DEDUP_REMOVED lines=22> */
.L_x_27823:
        /* <DEDUP_REMOVED lines=16> */
.L_x_27851:
[----:B------:R-:W-:Y:S05]  /*12050*/  EXIT ;  /* 0x000000000000794d */ /* 0x000fea0003800000 */
.L_x_27850:
[----:B------:R-:W-:-:S06]  /*12060*/  IMAD.U32 R2, R5, 0x10000, RZ ;  /* 0x0001000005027824 */ /* 0x000fcc00078e00ff */
[----:B------:R-:W0:Y:S02]  /*12070*/  F2I.U64.TRUNC R2, R2 ;  /* 0x0000000200027311 */ /* 0x000e24000020d800 */
[----:B0-----:R-:W-:Y:S01]  /*12080*/  STG.E.64 desc[UR36][R16.64], R2 ;  /* 0x0000000210007986 */ /* 0x001fe2000c101b24 */
[----:B------:R-:W-:Y:S05]  /*12090*/  EXIT ;  /* 0x000000000000794d */ /* 0x000fea0003800000 */
.L_x_27849:
[----:B------:R-:W-:-:S06]  /*120a0*/  IMAD.U32 R5, R5, 0x10000, RZ ;  /* 0x0001000005057824 */ /* 0x000fcc00078e00ff */
[----:B------:R-:W0:Y:S02]  /*120b0*/  F2I.FTZ.U32.TRUNC.NTZ R5, R5 ;  /* 0x0000000500057305 */ /* 0x000e24000021f000 */
[----:B0-----:R-:W-:Y:S01]  /*120c0*/  STG.E desc[UR36][R16.64], R5 ;  /* 0x0000000510007986 */ /* 0x001fe2000c101924 */
[----:B------:R-:W-:Y:S05]  /*120d0*/  EXIT ;  /* 0x000000000000794d */ /* 0x000fea0003800000 */
.L_x_27852:
        /* <DEDUP_REMOVED lines=10> */
.L_x_42362:


//--------------------- .text._ZN2at6native27unrolled_elementwise_kernelINS0_13BinaryFunctorIN3c108BFloat16ES4_S4_ZZZNS0_19maximum_kernel_cudaERNS_18TensorIteratorBaseEENKUlvE0_clEvENKUlvE2_clEvEUlS4_S4_E_EESt5arrayIPcLm3EELi4E23TrivialOffsetCalculatorILi2EjESE_ILi1EjENS0_6memory12LoadWithCastILi2EEENSH_13StoreWithCastILi1EEEEEviT_T0_T2_T3_T4_T5_ --------------------------
	.section	.text._ZN2at6native27unrolled_elementwise_kernelINS0_13BinaryFunctorIN3c108BFloat16ES4_S4_ZZZNS0_19maximum_kernel_cudaERNS_18TensorIteratorBaseEENKUlvE0_clEvENKUlvE2_clEvEUlS4_S4_E_EESt5arrayIPcLm3EELi4E23TrivialOffsetCalculatorILi2EjESE_ILi1EjENS0_6memory12LoadWithCastILi2EEENSH_13StoreWithCastILi1EEEEEviT_T0_T2_T3_T4_T5_,"ax",@progbits
	.align	128
        .global         _ZN2at6native27unrolled_elementwise_kernelINS0_13BinaryFunctorIN3c108BFloat16ES4_S4_ZZZNS0_19maximum_kernel_cudaERNS_18TensorIteratorBaseEENKUlvE0_clEvENKUlvE2_clEvEUlS4_S4_E_EESt5arrayIPcLm3EELi4E23TrivialOffsetCalculatorILi2EjESE_ILi1EjENS0_6memory12LoadWithCastILi2EEENSH_13StoreWithCastILi1EEEEEviT_T0_T2_T3_T4_T5_
        .type           _ZN2at6native27unrolled_elementwise_kernelINS0_13BinaryFunctorIN3c108BFloat16ES4_S4_ZZZNS0_19maximum_kernel_cudaERNS_18TensorIteratorBaseEENKUlvE0_clEvENKUlvE2_clEvEUlS4_S4_E_EESt5arrayIPcLm3EELi4E23TrivialOffsetCalculatorILi2EjESE_ILi1EjENS0_6memory12LoadWithCastILi2EEENSH_13StoreWithCastILi1EEEEEviT_T0_T2_T3_T4_T5_,@function
        .size           _ZN2at6native27unrolled_elementwise_kernelINS0_13BinaryFunctorIN3c108BFloat16ES4_S4_ZZZNS0_19maximum_kernel_cudaERNS_18TensorIteratorBaseEENKUlvE0_clEvENKUlvE2_clEvEUlS4_S4_E_EESt5arrayIPcLm3EELi4E23TrivialOffsetCalculatorILi2EjESE_ILi1EjENS0_6memory12LoadWithCastILi2EEENSH_13StoreWithCastILi1EEEEEviT_T0_T2_T3_T4_T5_,(.L_x_42363 - _ZN2at6native27unrolled_elementwise_kernelINS0_13BinaryFunctorIN3c108BFloat16ES4_S4_ZZZNS0_19maximum_kernel_cudaERNS_18TensorIteratorBaseEENKUlvE0_clEvENKUlvE2_clEvEUlS4_S4_E_EESt5arrayIPcLm3EELi4E23TrivialOffsetCalculatorILi2EjESE_ILi1EjENS0_6memory12LoadWithCastILi2EEENSH_13StoreWithCastILi1EEEEEviT_T0_T2_T3_T4_T5_)
        .other          _ZN2at6native27unrolled_elementwise_kernelINS0_13BinaryFunctorIN3c108BFloat16ES4_S4_ZZZNS0_19maximum_kernel_cudaERNS_18TensorIteratorBaseEENKUlvE0_clEvENKUlvE2_clEvEUlS4_S4_E_EESt5arrayIPcLm3EELi4E23TrivialOffsetCalculatorILi2EjESE_ILi1EjENS0_6memory12LoadWithCastILi2EEENSH_13StoreWithCastILi1EEEEEviT_T0_T2_T3_T4_T5_,@"STO_CUDA_ENTRY STV_DEFAULT"
_ZN2at6native27unrolled_elementwise_kernelINS0_13BinaryFunctorIN3c108BFloat16ES4_S4_ZZZNS0_19maximum_kernel_cudaERNS_18TensorIteratorBaseEENKUlvE0_clEvENKUlvE2_clEvEUlS4_S4_E_EESt5arrayIPcLm3EELi4E23TrivialOffsetCalculatorILi2EjESE_ILi1EjENS0_6memory12LoadWithCastILi2EEENSH_13StoreWithCastILi1EEEEEviT_T0_T2_T3_T4_T5_:
.text._ZN2at6native27unrolled_elementwise_kernelINS0_13BinaryFunctorIN3c108BFloat16ES4_S4_ZZZNS0_19maximum_kernel_cudaERNS_18TensorIteratorBaseEENKUlvE0_clEvENKUlvE2_clEvEUlS4_S4_E_EESt5arrayIPcLm3EELi4E23TrivialOffsetCalculatorILi2EjESE_ILi1EjENS0_6memory12LoadWithCastILi2EEENSH_13StoreWithCastILi1EEEEEviT_T0_T2_T3_T4_T5_:
        /* <DEDUP_REMOVED lines=36> */
.L_x_27858:
[----:B------:R-:W2:Y:S02]  /*0240*/  LDG.E.U8 R4, desc[UR36][R4.64] ;  /* 0x0000002404047981 */ /* 0x000ea4000c1e1100 */
[----:B--2---:R-:W-:-:S04]  /*0250*/  I2FP.F32.U32 R0, R4 ;  /* 0x0000000400007245 */ /* 0x004fc80000201000 */
[----:B------:R-:W-:-:S04]  /*0260*/  F2FP.BF16.F32.PACK_AB R0, RZ, R0 ;  /* 0x00000000ff00723e */ /* 0x000fc800000010ff */
[----:B------:R-:W-:Y:S01]  /*0270*/  PRMT R25, R0, 0x7610, R25 ;  /* 0x0000761000197816 */ /* 0x000fe20000000019 */
[----:B------:R-:W-:Y:S06]  /*0280*/  BRA `(.L_x_27860) ;  /* 0x0000000c00c87947 */ /* 0x000fec0003800000 */
.L_x_27857:
        /* <DEDUP_REMOVED lines=11> */
.L_x_27862:
[----:B------:R-:W2:Y:S02]  /*0340*/  LDG.E R4, desc[UR36][R4.64] ;  /* 0x0000002404047981 */ /* 0x000ea4000c1e1900 */
[----:B--2---:R-:W-:-:S04]  /*0350*/  I2FP.F32.S32 R0, R4 ;  /* 0x0000000400007245 */ /* 0x004fc80000201400 */
[----:B------:R-:W-:-:S04]  /*0360*/  F2FP.BF16.F32.PACK_AB R0, RZ, R0 ;  /* 0x00000000ff00723e */ /* 0x000fc800000010ff */
[----:B------:R-:W-:Y:S01]  /*0370*/  PRMT R25, R0, 0x7610, R25 ;  /* 0x0000761000197816 */ /* 0x000fe20000000019 */
[----:B------:R-:W-:Y:S06]  /*0380*/  BRA `(.L_x_27860) ;  /* 0x0000000c00887947 */ /* 0x000fec0003800000 */
.L_x_27861:
[----:B------:R-:W2:Y:S02]  /*0390*/  LDG.E.U16 R4, desc[UR36][R4.64] ;  /* 0x0000002404047981 */ /* 0x000ea4000c1e1500 */
[----:B--2---:R-:W0:Y:S02]  /*03a0*/  I2F.S16 R0, R4 ;  /* 0x0000000400007306 */ /* 0x004e240000101400 */
[----:B0-----:R-:W-:-:S04]  /*03b0*/  F2FP.BF16.F32.PACK_AB R0, RZ, R0 ;  /* 0x00000000ff00723e */ /* 0x001fc800000010ff */
[----:B------:R-:W-:Y:S01]  /*03c0*/  PRMT R25, R0, 0x7610, R25 ;  /* 0x0000761000197816 */ /* 0x000fe20000000019 */
[----:B------:R-:W-:Y:S06]  /*03d0*/  BRA `(.L_x_27860) ;  /* 0x0000000c00747947 */ /* 0x000fec0003800000 */
.L_x_27856:
        /* <DEDUP_REMOVED lines=9> */
.L_x_27864:
[----:B------:R-:W2:Y:S02]  /*0470*/  LDG.E.U16 R0, desc[UR36][R4.64] ;  /* 0x0000002404007981 */ /* 0x000ea4000c1e1500 */
[----:B--2---:R-:W-:-:S05]  /*0480*/  HADD2.F32 R0, -RZ, R0.H0_H0 ;  /* 0x20000000ff007230 */ /* 0x004fca0000004100 */
[----:B------:R-:W-:-:S04]  /*0490*/  F2FP.BF16.F32.PACK_AB R0, RZ, R0 ;  /* 0x00000000ff00723e */ /* 0x000fc800000010ff */
[----:B------:R-:W-:Y:S01]  /*04a0*/  PRMT R25, R0, 0x7610, R25 ;  /* 0x0000761000197816 */ /* 0x000fe20000000019 */
[----:B------:R-:W-:Y:S06]  /*04b0*/  BRA `(.L_x_27860) ;  /* 0x0000000c003c7947 */ /* 0x000fec0003800000 */
.L_x_27863:
        /* <DEDUP_REMOVED lines=9> */
.L_x_27866:
[----:B------:R-:W2:Y:S02]  /*0550*/  LDG.E.U16 R4, desc[UR36][R4.64] ;  /* 0x0000002404047981 */ /* 0x000ea4000c1e1500 */
[----:B--2---:R-:W-:-:S05]  /*0560*/  HADD2.F32 R0, -RZ, R4.H0_H0 ;  /* 0x20000004ff007230 */ /* 0x004fca0000004100 */
[----:B------:R-:W-:-:S04]  /*0570*/  F2FP.BF16.F32.PACK_AB R0, RZ, R0 ;  /* 0x00000000ff00723e */ /* 0x000fc800000010ff */
[----:B------:R-:W-:Y:S01]  /*0580*/  PRMT R25, R0, 0x7610, R25 ;  /* 0x0000761000197816 */ /* 0x000fe20000000019 */
[----:B------:R-:W-:Y:S06]  /*0590*/  BRA `(.L_x_27860) ;  /* 0x0000000c00047947 */ /* 0x000fec0003800000 */
.L_x_27865:
        /* <DEDUP_REMOVED lines=9> */
.L_x_27855:
        /* <DEDUP_REMOVED lines=14> */
.L_x_27869:
        /* <DEDUP_REMOVED lines=9> */
.L_x_27868:
        /* <DEDUP_REMOVED lines=28> */
.L_x_27871:
        /* <DEDUP_REMOVED lines=15> */
.L_x_27870:
[----:B------:R0:W5:Y:S01]  /*0a50*/  LDG.E.U16 R25, desc[UR36][R4.64] ;  /* 0x0000002404197981 */ /* 0x000162000c1e1500 */
[----:B------:R-:W-:Y:S05]  /*0a60*/  BRA `(.L_x_27860) ;  /* 0x0000000400d07947 */ /* 0x000fea0003800000 */
.L_x_27867:
        /* <DEDUP_REMOVED lines=13> */
.L_x_27874:
        /* <DEDUP_REMOVED lines=21> */
.L_x_27878:
[----:B------:R-:W-:Y:S05]  /*0c90*/  BSYNC B1 ;  /* 0x0000000000017941 */ /* 0x000fea0003800000 */
.L_x_27877:
[----:B------:R-:W-:Y:S01]  /*0ca0*/  LEA R5, R0, 0x3b800000, 0x17 ;  /* 0x3b80000000057811 */ /* 0x000fe200078eb8ff */
[----:B------:R-:W-:-:S05]  /*0cb0*/  IMAD.SHL.U32 R0, R3, 0x100000, RZ ;  /* 0x0010000003007824 */ /* 0x000fca00078e00ff */
[----:B------:R-:W-:-:S07]  /*0cc0*/  LOP3.LUT R0, R5, R0, R6, 0xfe, !PT ;  /* 0x0000000005007212 */ /* 0x000fce00078efe06 */
.L_x_27876:
[----:B------:R-:W-:Y:S05]  /*0cd0*/  BSYNC B0 ;  /* 0x0000000000007941 */ /* 0x000fea0003800000 */
.L_x_27875:
[----:B------:R-:W-:-:S04]  /*0ce0*/  F2FP.BF16.F32.PACK_AB R0, RZ, R0 ;  /* 0x00000000ff00723e */ /* 0x000fc800000010ff */
[----:B------:R-:W-:Y:S01]  /*0cf0*/  PRMT R25, R0, 0x7610, R25 ;  /* 0x0000761000197816 */ /* 0x000fe20000000019 */
[----:B------:R-:W-:Y:S06]  /*0d00*/  BRA `(.L_x_27860) ;  /* 0x0000000400287947 */ /* 0x000fec0003800000 */
.L_x_27873:
        /* <DEDUP_REMOVED lines=21> */
.L_x_27882:
[----:B------:R-:W-:Y:S05]  /*0e60*/  BSYNC B1 ;  /* 0x0000000000017941 */ /* 0x000fea0003800000 */
.L_x_27881:
[----:B------:R-:W-:Y:S01]  /*0e70*/  LEA R5, R0, 0x37800000, 0x17 ;  /* 0x3780000000057811 */ /* 0x000fe200078eb8ff */
[----:B------:R-:W-:-:S05]  /*0e80*/  IMAD.SHL.U32 R0, R3, 0x200000, RZ ;  /* 0x0020000003007824 */ /* 0x000fca00078e00ff */
[----:B------:R-:W-:-:S07]  /*0e90*/  LOP3.LUT R0, R5, R0, R6, 0xfe, !PT ;  /* 0x0000000005007212 */ /* 0x000fce00078efe06 */
.L_x_27880:
[----:B------:R-:W-:Y:S05]  /*0ea0*/  BSYNC B0 ;  /* 0x0000000000007941 */ /* 0x000fea0003800000 */
.L_x_27879:
[----:B------:R-:W-:-:S04]  /*0eb0*/  F2FP.BF16.F32.PACK_AB R0, RZ, R0 ;  /* 0x00000000ff00723e */ /* 0x000fc800000010ff */
[----:B------:R-:W-:Y:S01]  /*0ec0*/  PRMT R25, R0, 0x7610, R25 ;  /* 0x0000761000197816 */ /* 0x000fe20000000019 */
[----:B------:R-:W-:Y:S06]  /*0ed0*/  BRA `(.L_x_27860) ;  /* 0x0000000000b47947 */ /* 0x000fec0003800000 */
.L_x_27872:
        /* <DEDUP_REMOVED lines=14> */
.L_x_27886:
[----:B------:R-:W-:Y:S05]  /*0fc0*/  BSYNC B0 ;  /* 0x0000000000007941 */ /* 0x000fea0003800000 */
.L_x_27885:
[----:B------:R-:W-:-:S04]  /*0fd0*/  F2FP.BF16.F32.PACK_AB R0, RZ, R0 ;  /* 0x00000000ff00723e */ /* 0x000fc800000010ff */
[----:B------:R-:W-:Y:S01]  /*0fe0*/  PRMT R25, R0, 0x7610, R25 ;  /* 0x0000761000197816 */ /* 0x000fe20000000019 */
[----:B------:R-:W-:Y:S06]  /*0ff0*/  BRA `(.L_x_27860) ;  /* 0x00000000006c7947 */ /* 0x000fec0003800000 */
.L_x_27859:
        /* <DEDUP_REMOVED lines=16> */
.L_x_27887:
[----:B------:R-:W-:Y:S01]  /*1100*/  PRMT R25, RZ, 0x7610, R25 ;  /* 0x00007610ff197816 */ /* 0x000fe20000000019 */
[----:B------:R-:W-:Y:S06]  /*1110*/  BRA `(.L_x_27860) ;  /* 0x0000000000247947 */ /* 0x000fec0003800000 */
.L_x_27884:
[----:B------:R-:W2:Y:S02]  /*1120*/  LDG.E.64 R4, desc[UR36][R4.64] ;  /* 0x0000002404047981 */ /* 0x000ea4000c1e1b00 */
[----:B--2---:R-:W0:Y:S02]  /*1130*/  I2F.U64 R0, R4 ;  /* 0x0000000400007312 */ /* 0x004e240000301000 */
[----:B0-----:R-:W-:-:S04]  /*1140*/  F2FP.BF16.F32.PACK_AB R0, RZ, R0 ;  /* 0x00000000ff00723e */ /* 0x001fc800000010ff */
[----:B------:R-:W-:Y:S01]  /*1150*/  PRMT R25, R0, 0x7610, R25 ;  /* 0x0000761000197816 */ /* 0x000fe20000000019 */
[----:B------:R-:W-:Y:S06]  /*1160*/  BRA `(.L_x_27860) ;  /* 0x0000000000107947 */ /* 0x000fec0003800000 */
.L_x_27883:
[----:B------:R-:W2:Y:S02]  /*1170*/  LDG.E R4, desc[UR36][R4.64] ;  /* 0x0000002404047981 */ /* 0x000ea4000c1e1900 */
[----:B--2---:R-:W-:-:S04]  /*1180*/  I2FP.F32.U32 R0, R4 ;  /* 0x0000000400007245 */ /* 0x004fc80000201000 */
[----:B------:R-:W-:-:S04]  /*1190*/  F2FP.BF16.F32.PACK_AB R0, RZ, R0 ;  /* 0x00000000ff00723e */ /* 0x000fc800000010ff */
[----:B------:R-:W-:-:S07]  /*11a0*/  PRMT R25, R0, 0x7610, R25 ;  /* 0x0000761000197816 */ /* 0x000fce0000000019 */
.L_x_27860:
        /* <DEDUP_REMOVED lines=21> */
.L_x_27891:
[----:B------:R-:W2:Y:S02]  /*1300*/  LDG.E.U8 R4, desc[UR36][R4.64] ;  /* 0x0000002404047981 */ /* 0x000ea4000c1e1100 */
[----:B--2---:R-:W-:-:S04]  /*1310*/  I2FP.F32.U32 R0, R4 ;  /* 0x0000000400007245 */ /* 0x004fc80000201000 */
[----:B------:R-:W-:-:S04]  /*1320*/  F2FP.BF16.F32.PACK_AB R0, RZ, R0 ;  /* 0x00000000ff00723e */ /* 0x000fc800000010ff */
[----:B------:R-:W-:Y:S01]  /*1330*/  PRMT R24, R0, 0x7610, R24 ;  /* 0x0000761000187816 */ /* 0x000fe20000000018 */
[----:B------:R-:W-:Y:S06]  /*1340*/  BRA `(.L_x_27893) ;  /* 0x0000000c00c87947 */ /* 0x000fec0003800000 */
.L_x_27890:
        /* <DEDUP_REMOVED lines=11> */
.L_x_27895:
[----:B------:R-:W2:Y:S02]  /*1400*/  LDG.E R4, desc[UR36][R4.64] ;  /* 0x0000002404047981 */ /* 0x000ea4000c1e1900 */
[----:B--2---:R-:W-:-:S04]  /*1410*/  I2FP.F32.S32 R0, R4 ;  /* 0x0000000400007245 */ /* 0x004fc80000201400 */
[----:B------:R-:W-:-:S04]  /*1420*/  F2FP.BF16.F32.PACK_AB R0, RZ, R0 ;  /* 0x00000000ff00723e */ /* 0x000fc800000010ff */
[----:B------:R-:W-:Y:S01]  /*1430*/  PRMT R24, R0, 0x7610, R24 ;  /* 0x0000761000187816 */ /* 0x000fe20000000018 */
[----:B------:R-:W-:Y:S06]  /*1440*/  BRA `(.L_x_27893) ;  /* 0x0000000c00887947 */ /* 0x000fec0003800000 */
.L_x_27894:
[----:B------:R-:W2:Y:S02]  /*1450*/  LDG.E.U16 R4, desc[UR36][R4.64] ;  /* 0x0000002404047981 */ /* 0x000ea4000c1e1500 */
[----:B--2---:R-:W0:Y:S02]  /*1460*/  I2F.S16 R0, R4 ;  /* 0x0000000400007306 */ /* 0x004e240000101400 */
[----:B0-----:R-:W-:-:S04]  /*1470*/  F2FP.BF16.F32.PACK_AB R0, RZ, R0 ;  /* 0x00000000ff00723e */ /* 0x001fc800000010ff */
[----:B------:R-:W-:Y:S01]  /*1480*/  PRMT R24, R0, 0x7610, R24 ;  /* 0x0000761000187816 */ /* 0x000fe20000000018 */
[----:B------:R-:W-:Y:S06]  /*1490*/  BRA `(.L_x_27893) ;  /* 0x0000000c00747947 */ /* 0x000fec0003800000 */
.L_x_27889:
        /* <DEDUP_REMOVED lines=9> */
.L_x_27897:
[----:B------:R-:W2:Y:S02]  /*1530*/  LDG.E.U16 R0, desc[UR36][R4.64] ;  /* 0x0000002404007981 */ /* 0x000ea4000c1e1500 */
[----:B--2---:R-:W-:-:S05]  /*1540*/  HADD2.F32 R0, -RZ, R0.H0_H0 ;  /* 0x20000000ff007230 */ /* 0x004fca0000004100 */
[----:B------:R-:W-:-:S04]  /*1550*/  F2FP.BF16.F32.PACK_AB R0, RZ, R0 ;  /* 0x00000000ff00723e */ /* 0x000fc800000010ff */
[----:B------:R-:W-:Y:S01]  /*1560*/  PRMT R24, R0, 0x7610, R24 ;  /* 0x0000761000187816 */ /* 0x000fe20000000018 */
[----:B------:R-:W-:Y:S06]  /*1570*/  BRA `(.L_x_27893) ;  /* 0x0000000c003c7947 */ /* 0x000fec0003800000 */
.L_x_27896:
        /* <DEDUP_REMOVED lines=9> */
.L_x_27899:
[----:B------:R-:W2:Y:S02]  /*1610*/  LDG.E.U16 R4, desc[UR36][R4.64] ;  /* 0x0000002404047981 */ /* 0x000ea4000c1e1500 */
[----:B--2---:R-:W-:-:S05]  /*1620*/  HADD2.F32 R0, -RZ, R4.H0_H0 ;  /* 0x20000004ff007230 */ /* 0x004fca0000004100 */
[----:B------:R-:W-:-:S04]  /*1630*/  F2FP.BF16.F32.PACK_AB R0, RZ, R0 ;  /* 0x00000000ff00723e */ /* 0x000fc800000010ff */
[----:B------:R-:W-:Y:S01]  /*1640*/  PRMT R24, R0, 0x7610, R24 ;  /* 0x0000761000187816 */ /* 0x000fe20000000018 */
[----:B------:R-:W-:Y:S06]  /*1650*/  BRA `(.L_x_27893) ;  /* 0x0000000c00047947 */ /* 0x000fec0003800000 */
.L_x_27898:
        /* <DEDUP_REMOVED lines=9> */
.L_x_27888:
        /* <DEDUP_REMOVED lines=14> */
.L_x_27902:
        /* <DEDUP_REMOVED lines=9> */
.L_x_27901:
        /* <DEDUP_REMOVED lines=28> */
.L_x_27904:
        /* <DEDUP_REMOVED lines=15> */
.L_x_27903:
[----:B------:R0:W5:Y:S01]  /*1b10*/  LDG.E.U16 R24, desc[UR36][R4.64] ;  /* 0x0000002404187981 */ /* 0x000162000c1e1500 */
[----:B------:R-:W-:Y:S05]  /*1b20*/  BRA `(.L_x_27893) ;  /* 0x0000000400d07947 */ /* 0x000fea0003800000 */
.L_x_27900:
        /* <DEDUP_REMOVED lines=13> */
.L_x_27907:
        /* <DEDUP_REMOVED lines=21> */
.L_x_27911:
[----:B------:R-:W-:Y:S05]  /*1d50*/  BSYNC B1 ;  /* 0x0000000000017941 */ /* 0x000fea0003800000 */
.L_x_27910:
[----:B------:R-:W-:Y:S01]  /*1d60*/  LEA R5, R0, 0x3b800000, 0x17 ;  /* 0x3b80000000057811 */ /* 0x000fe200078eb8ff */
[----:B------:R-:W-:-:S05]  /*1d70*/  IMAD.SHL.U32 R0, R3, 0x100000, RZ ;  /* 0x0010000003007824 */ /* 0x000fca00078e00ff */
[----:B------:R-:W-:-:S07]  /*1d80*/  LOP3.LUT R0, R5, R0, R6, 0xfe, !PT ;  /* 0x0000000005007212 */ /* 0x000fce00078efe06 */
.L_x_27909:
[----:B------:R-:W-:Y:S05]  /*1d90*/  BSYNC B0 ;  /* 0x0000000000007941 */ /* 0x000fea0003800000 */
.L_x_27908:
[----:B------:R-:W-:-:S04]  /*1da0*/  F2FP.BF16.F32.PACK_AB R0, RZ, R0 ;  /* 0x00000000ff00723e */ /* 0x000fc800000010ff */
[----:B------:R-:W-:Y:S01]  /*1db0*/  PRMT R24, R0, 0x7610, R24 ;  /* 0x0000761000187816 */ /* 0x000fe20000000018 */
[----:B------:R-:W-:Y:S06]  /*1dc0*/  BRA `(.L_x_27893) ;  /* 0x0000000400287947 */ /* 0x000fec0003800000 */
.L_x_27906:
        /* <DEDUP_REMOVED lines=21> */
.L_x_27915:
[----:B------:R-:W-:Y:S05]  /*1f20*/  BSYNC B1 ;  /* 0x0000000000017941 */ /* 0x000fea0003800000 */
.L_x_27914:
[----:B------:R-:W-:Y:S01]  /*1f30*/  LEA R5, R0, 0x37800000, 0x17 ;  /* 0x3780000000057811 */ /* 0x000fe200078eb8ff */
[----:B------:R-:W-:-:S05]  /*1f40*/  IMAD.SHL.U32 R0, R3, 0x200000, RZ ;  /* 0x0020000003007824 */ /* 0x000fca00078e00ff */
[----:B------:R-:W-:-:S07]  /*1f50*/  LOP3.LUT R0, R5, R0, R6, 0xfe, !PT ;  /* 0x0000000005007212 */ /* 0x000fce00078efe06 */
.L_x_27913:
[----:B------:R-:W-:Y:S05]  /*1f60*/  BSYNC B0 ;  /* 0x0000000000007941 */ /* 0x000fea0003800000 */
.L_x_27912:
[----:B------:R-:W-:-:S04]  /*1f70*/  F2FP.BF16.F32.PACK_AB R0, RZ, R0 ;  /* 0x00000000ff00723e */ /* 0x000fc800000010ff */
[----:B------:R-:W-:Y:S01]  /*1f80*/  PRMT R24, R0, 0x7610, R24 ;  /* 0x0000761000187816 */ /* 0x000fe20000000018 */
[----:B------:R-:W-:Y:S06]  /*1f90*/  BRA `(.L_x_27893) ;  /* 0x0000000000b47947 */ /* 0x000fec0003800000 */
.L_x_27905:
        /* <DEDUP_REMOVED lines=14> */
.L_x_27919:
[----:B------:R-:W-:Y:S05]  /*2080*/  BSYNC B0 ;  /* 0x0000000000007941 */ /* 0x000fea0003800000 */
.L_x_27918:
[----:B------:R-:W-:-:S04]  /*2090*/  F2FP.BF16.F32.PACK_AB R0, RZ, R0 ;  /* 0x00000000ff00723e */ /* 0x000fc800000010ff */
[----:B------:R-:W-:Y:S01]  /*20a0*/  PRMT R24, R0, 0x7610, R24 ;  /* 0x0000761000187816 */ /* 0x000fe20000000018 */
[----:B------:R-:W-:Y:S06]  /*20b0*/  BRA `(.L_x_27893) ;  /* 0x00000000006c7947 */ /* 0x000fec0003800000 */
.L_x_27892:
        /* <DEDUP_REMOVED lines=16> */
.L_x_27920:
[----:B------:R-:W-:Y:S01]  /*21c0*/  PRMT R24, RZ, 0x7610, R24 ;  /* 0x00007610ff187816 */ /* 0x000fe20000000018 */
[----:B------:R-:W-:Y:S06]  /*21d0*/  BRA `(.L_x_27893) ;  /* 0x0000000000247947 */ /* 0x000fec0003800000 */
.L_x_27917:
[----:B------:R-:W2:Y:S02]  /*21e0*/  LDG.E.64 R4, desc[UR36][R4.64] ;  /* 0x0000002404047981 */ /* 0x000ea4000c1e1b00 */
[----:B--2---:R-:W0:Y:S02]  /*21f0*/  I2F.U64 R0, R4 ;  /* 0x0000000400007312 */ /* 0x004e240000301000 */
[----:B0-----:R-:W-:-:S04]  /*2200*/  F2FP.BF16.F32.PACK_AB R0, RZ, R0 ;  /* 0x00000000ff00723e */ /* 0x001fc800000010ff */
[----:B------:R-:W-:Y:S01]  /*2210*/  PRMT R24, R0, 0x7610, R24 ;  /* 0x0000761000187816 */ /* 0x000fe20000000018 */
[----:B------:R-:W-:Y:S06]  /*2220*/  BRA `(.L_x_27893) ;  /* 0x0000000000107947 */ /* 0x000fec0003800000 */
.L_x_27916:
[----:B------:R-:W2:Y:S02]  /*2230*/  LDG.E R4, desc[UR36][R4.64] ;  /* 0x0000002404047981 */ /* 0x000ea4000c1e1900 */
[----:B--2---:R-:W-:-:S04]  /*2240*/  I2FP.F32.U32 R0, R4 ;  /* 0x0000000400007245 */ /* 0x004fc80000201000 */
[----:B------:R-:W-:-:S04]  /*2250*/  F2FP.BF16.F32.PACK_AB R0, RZ, R0 ;  /* 0x00000000ff00723e */ /* 0x000fc800000010ff */
[----:B------:R-:W-:-:S07]  /*2260*/  PRMT R24, R0, 0x7610, R24 ;  /* 0x0000761000187816 */ /* 0x000fce0000000018 */
.L_x_27893:
[----:B------:R-:W-:-:S07]  /*2270*/  VIADD R29, R29, 0x80 ;  /* 0x000000801d1d7836 */ /* 0x000fce0000000000 */
.L_x_27854:
[----:B------:R-:W-:Y:S05]  /*2280*/  BSYNC B6 ;  /* 0x0000000000067941 */ /* 0x000fea0003800000 */
.L_x_27853:
        /* <DEDUP_REMOVED lines=26> */
.L_x_27926:
[----:B------:R-:W2:Y:S02]  /*2430*/  LDG.E.U8 R4, desc[UR36][R4.64] ;  /* 0x0000002404047981 */ /* 0x000ea4000c1e1100 */
[----:B--2---:R-:W-:-:S04]  /*2440*/  I2FP.F32.U32 R0, R4 ;  /* 0x0000000400007245 */ /* 0x004fc80000201000 */
[----:B------:R-:W-:-:S04]  /*2450*/  F2FP.BF16.F32.PACK_AB R0, RZ, R0 ;  /* 0x00000000ff00723e */ /* 0x000fc800000010ff */
[----:B------:R-:W-:Y:S01]  /*2460*/  PRMT R19, R0, 0x7610, R19 ;  /* 0x0000761000137816 */ /* 0x000fe20000000013 */
[----:B------:R-:W-:Y:S06]  /*2470*/  BRA `(.L_x_27928) ;  /* 0x0000000c00cc7947 */ /* 0x000fec0003800000 */
.L_x_27925:
        /* <DEDUP_REMOVED lines=11> */
.L_x_27930:
[----:B------:R-:W2:Y:S02]  /*2530*/  LDG.E R4, desc[UR36][R4.64] ;  /* 0x0000002404047981 */ /* 0x000ea4000c1e1900 */
[----:B--2---:R-:W-:-:S04]  /*2540*/  I2FP.F32.S32 R0, R4 ;  /* 0x0000000400007245 */ /* 0x004fc80000201400 */
[----:B------:R-:W-:-:S04]  /*2550*/  F2FP.BF16.F32.PACK_AB R0, RZ, R0 ;  /* 0x00000000ff00723e */ /* 0x000fc800000010ff */
[----:B------:R-:W-:Y:S01]  /*2560*/  PRMT R19, R0, 0x7610, R19 ;  /* 0x0000761000137816 */ /* 0x000fe20000000013 */
[----:B------:R-:W-:Y:S06]  /*2570*/  BRA `(.L_x_27928) ;  /* 0x0000000c008c7947 */ /* 0x000fec0003800000 */
.L_x_27929:
[----:B------:R-:W2:Y:S02]  /*2580*/  LDG.E.U16 R4, desc[UR36][R4.64] ;  /* 0x0000002404047981 */ /* 0x000ea4000c1e1500 */
[----:B--2---:R-:W0:Y:S02]  /*2590*/  I2F.S16 R0, R4 ;  /* 0x0000000400007306 */ /* 0x004e240000101400 */
[----:B0-----:R-:W-:-:S04]  /*25a0*/  F2FP.BF16.F32.PACK_AB R0, RZ, R0 ;  /* 0x00000000ff00723e */ /* 0x001fc800000010ff */
[----:B------:R-:W-:Y:S01]  /*25b0*/  PRMT R19, R0, 0x7610, R19 ;  /* 0x0000761000137816 */ /* 0x000fe20000000013 */
[----:B------:R-:W-:Y:S06]  /*25c0*/  BRA `(.L_x_27928) ;  /* 0x0000000c00787947 */ /* 0x000fec0003800000 */
.L_x_27924:
        /* <DEDUP_REMOVED lines=9> */
.L_x_27932:
[----:B------:R-:W2:Y:S02]  /*2660*/  LDG.E.U16 R0, desc[UR36][R4.64] ;  /* 0x0000002404007981 */ /* 0x000ea4000c1e1500 */
[----:B--2---:R-:W-:-:S05]  /*2670*/  HADD2.F32 R0, -RZ, R0.H0_H0 ;  /* 0x20000000ff007230 */ /* 0x004fca0000004100 */
[----:B------:R-:W-:-:S04]  /*2680*/  F2FP.BF16.F32.PACK_AB R0, RZ, R0 ;  /* 0x00000000ff00723e */ /* 0x000fc800000010ff */
[----:B------:R-:W-:Y:S01]  /*2690*/  PRMT R19, R0, 0x7610, R19 ;  /* 0x0000761000137816 */ /* 0x000fe20000000013 */
[----:B------:R-:W-:Y:S06]  /*26a0*/  BRA `(.L_x_27928) ;  /* 0x0000000c00407947 */ /* 0x000fec0003800000 */
.L_x_27931:
        /* <DEDUP_REMOVED lines=9> */
.L_x_27934:
[----:B------:R-:W2:Y:S02]  /*2740*/  LDG.E.U16 R4, desc[UR36][R4.64] ;  /* 0x0000002404047981 */ /* 0x000ea4000c1e1500 */
[----:B--2---:R-:W-:-:S05]  /*2750*/  HADD2.F32 R0, -RZ, R4.H0_H0 ;  /* 0x20000004ff007230 */ /* 0x004fca0000004100 */
[----:B------:R-:W-:-:S04]  /*2760*/  F2FP.BF16.F32.PACK_AB R0, RZ, R0 ;  /* 0x00000000ff00723e */ /* 0x000fc800000010ff */
[----:B------:R-:W-:Y:S01]  /*2770*/  PRMT R19, R0, 0x7610, R19 ;  /* 0x0000761000137816 */ /* 0x000fe20000000013 */
[----:B------:R-:W-:Y:S06]  /*2780*/  BRA `(.L_x_27928) ;  /* 0x0000000c00087947 */ /* 0x000fec0003800000 */
.L_x_27933:
        /* <DEDUP_REMOVED lines=9> */
.L_x_27923:
        /* <DEDUP_REMOVED lines=14> */
.L_x_27937:
        /* <DEDUP_REMOVED lines=9> */
.L_x_27936:
        /* <DEDUP_REMOVED lines=28> */
.L_x_27939:
        /* <DEDUP_REMOVED lines=16> */
.L_x_27938:
[----:B------:R0:W5:Y:S01]  /*2c50*/  LDG.E.U16 R19, desc[UR36][R4.64] ;  /* 0x0000002404137981 */ /* 0x000162000c1e1500 */
[----:B------:R-:W-:Y:S05]  /*2c60*/  BRA `(.L_x_27928) ;  /* 0x0000000400d07947 */ /* 0x000fea0003800000 */
.L_x_27935:
        /* <DEDUP_REMOVED lines=13> */
.L_x_27942:
        /* <DEDUP_REMOVED lines=21> */
.L_x_27946:
[----:B------:R-:W-:Y:S05]  /*2e90*/  BSYNC B1 ;  /* 0x0000000000017941 */ /* 0x000fea0003800000 */
.L_x_27945:
[----:B------:R-:W-:Y:S01]  /*2ea0*/  LEA R5, R0, 0x3b800000, 0x17 ;  /* 0x3b80000000057811 */ /* 0x000fe200078eb8ff */
[----:B------:R-:W-:-:S05]  /*2eb0*/  IMAD.SHL.U32 R0, R3, 0x100000, RZ ;  /* 0x0010000003007824 */ /* 0x000fca00078e00ff */
[----:B------:R-:W-:-:S07]  /*2ec0*/  LOP3.LUT R0, R5, R0, R6, 0xfe, !PT ;  /* 0x0000000005007212 */ /* 0x000fce00078efe06 */
.L_x_27944:
[----:B------:R-:W-:Y:S05]  /*2ed0*/  BSYNC B0 ;  /* 0x0000000000007941 */ /* 0x000fea0003800000 */
.L_x_27943:
[----:B------:R-:W-:-:S04]  /*2ee0*/  F2FP.BF16.F32.PACK_AB R0, RZ, R0 ;  /* 0x00000000ff00723e */ /* 0x000fc800000010ff */
[----:B------:R-:W-:Y:S01]  /*2ef0*/  PRMT R19, R0, 0x7610, R19 ;  /* 0x0000761000137816 */ /* 0x000fe20000000013 */
[----:B------:R-:W-:Y:S06]  /*2f00*/  BRA `(.L_x_27928) ;  /* 0x0000000400287947 */ /* 0x000fec0003800000 */
.L_x_27941:
        /* <DEDUP_REMOVED lines=21> */
.L_x_27950:
[----:B------:R-:W-:Y:S05]  /*3060*/  BSYNC B1 ;  /* 0x0000000000017941 */ /* 0x000fea0003800000 */
.L_x_27949:
[----:B------:R-:W-:Y:S01]  /*3070*/  LEA R5, R0, 0x37800000, 0x17 ;  /* 0x3780000000057811 */ /* 0x000fe200078eb8ff */
[----:B------:R-:W-:-:S05]  /*3080*/  IMAD.SHL.U32 R0, R3, 0x200000, RZ ;  /* 0x0020000003007824 */ /* 0x000fca00078e00ff */
[----:B------:R-:W-:-:S07]  /*3090*/  LOP3.LUT R0, R5, R0, R6, 0xfe, !PT ;  /* 0x0000000005007212 */ /* 0x000fce00078efe06 */
.L_x_27948:
[----:B------:R-:W-:Y:S05]  /*30a0*/  BSYNC B0 ;  /* 0x0000000000007941 */ /* 0x000fea0003800000 */
.L_x_27947:
[----:B------:R-:W-:-:S04]  /*30b0*/  F2FP.BF16.F32.PACK_AB R0, RZ, R0 ;  /* 0x00000000ff00723e */ /* 0x000fc800000010ff */
[----:B------:R-:W-:Y:S01]  /*30c0*/  PRMT R19, R0, 0x7610, R19 ;  /* 0x0000761000137816 */ /* 0x000fe20000000013 */
[----:B------:R-:W-:Y:S06]  /*30d0*/  BRA `(.L_x_27928) ;  /* 0x0000000000b47947 */ /* 0x000fec0003800000 */
.L_x_27940:
        /* <DEDUP_REMOVED lines=14> */
.L_x_27954:
[----:B------:R-:W-:Y:S05]  /*31c0*/  BSYNC B0 ;  /* 0x0000000000007941 */ /* 0x000fea0003800000 */
.L_x_27953:
[----:B------:R-:W-:-:S04]  /*31d0*/  F2FP.BF16.F32.PACK_AB R0, RZ, R0 ;  /* 0x00000000ff00723e */ /* 0x000fc800000010ff */
[----:B------:R-:W-:Y:S01]  /*31e0*/  PRMT R19, R0, 0x7610, R19 ;  /* 0x0000761000137816 */ /* 0x000fe20000000013 */
[----:B------:R-:W-:Y:S06]  /*31f0*/  BRA `(.L_x_27928) ;  /* 0x00000000006c7947 */ /* 0x000fec0003800000 */
.L_x_27927:
        /* <DEDUP_REMOVED lines=16> */
.L_x_27955:
[----:B------:R-:W-:Y:S01]  /*3300*/  PRMT R19, RZ, 0x7610, R19 ;  /* 0x00007610ff137816 */ /* 0x000fe20000000013 */
[----:B------:R-:W-:Y:S06]  /*3310*/  BRA `(.L_x_27928) ;  /* 0x0000000000247947 */ /* 0x000fec0003800000 */
.L_x_27952:
[----:B------:R-:W2:Y:S02]  /*3320*/  LDG.E.64 R4, desc[UR36][R4.64] ;  /* 0x0000002404047981 */ /* 0x000ea4000c1e1b00 */
[----:B--2---:R-:W0:Y:S02]  /*3330*/  I2F.U64 R0, R4 ;  /* 0x0000000400007312 */ /* 0x004e240000301000 */
[----:B0-----:R-:W-:-:S04]  /*3340*/  F2FP.BF16.F32.PACK_AB R0, RZ, R0 ;  /* 0x00000000ff00723e */ /* 0x001fc800000010ff */
[----:B------:R-:W-:Y:S01]  /*3350*/  PRMT R19, R0, 0x7610, R19 ;  /* 0x0000761000137816 */ /* 0x000fe20000000013 */
[----:B------:R-:W-:Y:S06]  /*3360*/  BRA `(.L_x_27928) ;  /* 0x0000000000107947 */ /* 0x000fec0003800000 */
.L_x_27951:
[----:B------:R-:W2:Y:S02]  /*3370*/  LDG.E R4, desc[UR36][R4.64] ;  /* 0x0000002404047981 */ /* 0x000ea4000c1e1900 */
[----:B--2---:R-:W-:-:S04]  /*3380*/  I2FP.F32.U32 R0, R4 ;  /* 0x0000000400007245 */ /* 0x004fc80000201000 */
[----:B------:R-:W-:-:S04]  /*3390*/  F2FP.BF16.F32.PACK_AB R0, RZ, R0 ;  /* 0x00000000ff00723e */ /* 0x000fc800000010ff */
[----:B------:R-:W-:-:S07]  /*33a0*/  PRMT R19, R0, 0x7610, R19 ;  /* 0x0000761000137816 */ /* 0x000fce0000000013 */
.L_x_27928:
        /* <DEDUP_REMOVED lines=21> */
.L_x_27959:
[----:B------:R-:W2:Y:S02]  /*3500*/  LDG.E.U8 R4, desc[UR36][R4.64] ;  /* 0x0000002404047981 */ /* 0x000ea4000c1e1100 */
[----:B--2---:R-:W-:-:S04]  /*3510*/  I2FP.F32.U32 R0, R4 ;  /* 0x0000000400007245 */ /* 0x004fc80000201000 */
[----:B------:R-:W-:-:S04]  /*3520*/  F2FP.BF16.F32.PACK_AB R0, RZ, R0 ;  /* 0x00000000ff00723e */ /* 0x000fc800000010ff */
[----:B------:R-:W-:Y:S01]  /*3530*/  PRMT R22, R0, 0x7610, R22 ;  /* 0x0000761000167816 */ /* 0x000fe20000000016 */
[----:B------:R-:W-:Y:S06]  /*3540*/  BRA `(.L_x_27961) ;  /* 0x0000000c00c87947 */ /* 0x000fec0003800000 */
.L_x_27958:
        /* <DEDUP_REMOVED lines=11> */
.L_x_27963:
[----:B------:R-:W2:Y:S02]  /*3600*/  LDG.E R4, desc[UR36][R4.64] ;  /* 0x0000002404047981 */ /* 0x000ea4000c1e1900 */
[----:B--2---:R-:W-:-:S04]  /*3610*/  I2FP.F32.S32 R0, R4 ;  /* 0x0000000400007245 */ /* 0x004fc80000201400 */
[----:B------:R-:W-:-:S04]  /*3620*/  F2FP.BF16.F32.PACK_AB R0, RZ, R0 ;  /* 0x00000000ff00723e */ /* 0x000fc800000010ff */
[----:B------:R-:W-:Y:S01]  /*3630*/  PRMT R22, R0, 0x7610, R22 ;  /* 0x0000761000167816 */ /* 0x000fe20000000016 */
[----:B------:R-:W-:Y:S06]  /*3640*/  BRA `(.L_x_27961) ;  /* 0x0000000c00887947 */ /* 0x000fec0003800000 */
.L_x_27962:
[----:B------:R-:W2:Y:S02]  /*3650*/  LDG.E.U16 R4, desc[UR36][R4.64] ;  /* 0x0000002404047981 */ /* 0x000ea4000c1e1500 */
[----:B--2---:R-:W0:Y:S02]  /*3660*/  I2F.S16 R0, R4 ;  /* 0x0000000400007306 */ /* 0x004e240000101400 */
[----:B0-----:R-:W-:-:S04]  /*3670*/  F2FP.BF16.F32.PACK_AB R0, RZ, R0 ;  /* 0x00000000ff00723e */ /* 0x001fc800000010ff */
[----:B------:R-:W-:Y:S01]  /*3680*/  PRMT R22, R0, 0x7610, R22 ;  /* 0x0000761000167816 */ /* 0x000fe20000000016 */
[----:B------:R-:W-:Y:S06]  /*3690*/  BRA `(.L_x_27961) ;  /* 0x0000000c00747947 */ /* 0x000fec0003800000 */
.L_x_27957:
        /* <DEDUP_REMOVED lines=9> */
.L_x_27965:
[----:B------:R-:W2:Y:S02]  /*3730*/  LDG.E.U16 R0, desc[UR36][R4.64] ;  /* 0x0000002404007981 */ /* 0x000ea4000c1e1500 */
[----:B--2---:R-:W-:-:S05]  /*3740*/  HADD2.F32 R0, -RZ, R0.H0_H0 ;  /* 0x20000000ff007230 */ /* 0x004fca0000004100 */
[----:B------:R-:W-:-:S04]  /*3750*/  F2FP.BF16.F32.PACK_AB R0, RZ, R0 ;  /* 0x00000000ff00723e */ /* 0x000fc800000010ff */
[----:B------:R-:W-:Y:S01]  /*3760*/  PRMT R22, R0, 0x7610, R22 ;  /* 0x0000761000167816 */ /* 0x000fe20000000016 */
[----:B------:R-:W-:Y:S06]  /*3770*/  BRA `(.L_x_27961) ;  /* 0x0000000c003c7947 */ /* 0x000fec0003800000 */
.L_x_27964:
        /* <DEDUP_REMOVED lines=9> */
.L_x_27967:
[----:B------:R-:W2:Y:S02]  /*3810*/  LDG.E.U16 R4, desc[UR36][R4.64] ;  /* 0x0000002404047981 */ /* 0x000ea4000c1e1500 */
[----:B--2---:R-:W-:-:S05]  /*3820*/  HADD2.F32 R0, -RZ, R4.H0_H0 ;  /* 0x20000004ff007230 */ /* 0x004fca0000004100 */
[----:B------:R-:W-:-:S04]  /*3830*/  F2FP.BF16.F32.PACK_AB R0, RZ, R0 ;  /* 0x00000000ff00723e */ /* 0x000fc800000010ff */
[----:B------:R-:W-:Y:S01]  /*3840*/  PRMT R22, R0, 0x7610, R22 ;  /* 0x0000761000167816 */ /* 0x000fe20000000016 */
[----:B------:R-:W-:Y:S06]  /*3850*/  BRA `(.L_x_27961) ;  /* 0x0000000c00047947 */ /* 0x000fec0003800000 */
.L_x_27966:
        /* <DEDUP_REMOVED lines=9> */
.L_x_27956:
        /* <DEDUP_REMOVED lines=14> */
.L_x_27970:
        /* <DEDUP_REMOVED lines=9> */
.L_x_27969:
        /* <DEDUP_REMOVED lines=28> */
.L_x_27972:
        /* <DEDUP_REMOVED lines=15> */
.L_x_27971:
[----:B------:R0:W5:Y:S01]  /*3d10*/  LDG.E.U16 R22, desc[UR36][R4.64] ;  /* 0x0000002404167981 */ /* 0x000162000c1e1500 */
[----:B------:R-:W-:Y:S05]  /*3d20*/  BRA `(.L_x_27961) ;  /* 0x0000000400d07947 */ /* 0x000fea0003800000 */
.L_x_27968:
        /* <DEDUP_REMOVED lines=13> */
.L_x_27975:
        /* <DEDUP_REMOVED lines=21> */
.L_x_27979:
[----:B------:R-:W-:Y:S05]  /*3f50*/  BSYNC B1 ;  /* 0x0000000000017941 */ /* 0x000fea0003800000 */
.L_x_27978:
[----:B------:R-:W-:Y:S01]  /*3f60*/  LEA R5, R0, 0x3b800000, 0x17 ;  /* 0x3b80000000057811 */ /* 0x000fe200078eb8ff */
[----:B------:R-:W-:-:S05]  /*3f70*/  IMAD.SHL.U32 R0, R3, 0x100000, RZ ;  /* 0x0010000003007824 */ /* 0x000fca00078e00ff */
[----:B------:R-:W-:-:S07]  /*3f80*/  LOP3.LUT R0, R5, R0, R6, 0xfe, !PT ;  /* 0x0000000005007212 */ /* 0x000fce00078efe06 */
.L_x_27977:
[----:B------:R-:W-:Y:S05]  /*3f90*/  BSYNC B0 ;  /* 0x0000000000007941 */ /* 0x000fea0003800000 */
.L_x_27976:
[----:B------:R-:W-:-:S04]  /*3fa0*/  F2FP.BF16.F32.PACK_AB R0, RZ, R0 ;  /* 0x00000000ff00723e */ /* 0x000fc800000010ff */
[----:B------:R-:W-:Y:S01]  /*3fb0*/  PRMT R22, R0, 0x7610, R22 ;  /* 0x0000761000167816 */ /* 0x000fe20000000016 */
[----:B------:R-:W-:Y:S06]  /*3fc0*/  BRA `(.L_x_27961) ;  /* 0x0000000400287947 */ /* 0x000fec0003800000 */
.L_x_27974:
        /* <DEDUP_REMOVED lines=21> */
.L_x_27983:
[----:B------:R-:W-:Y:S05]  /*4120*/  BSYNC B1 ;  /* 0x0000000000017941 */ /* 0x000fea0003800000 */
.L_x_27982:
[----:B------:R-:W-:Y:S01]  /*4130*/  LEA R5, R0, 0x37800000, 0x17 ;  /* 0x3780000000057811 */ /* 0x000fe200078eb8ff */
[----:B------:R-:W-:-:S05]  /*4140*/  IMAD.SHL.U32 R0, R3, 0x200000, RZ ;  /* 0x0020000003007824 */ /* 0x000fca00078e00ff */
[----:B------:R-:W-:-:S07]  /*4150*/  LOP3.LUT R0, R5, R0, R6, 0xfe, !PT ;  /* 0x0000000005007212 */ /* 0x000fce00078efe06 */
.L_x_27981:
[----:B------:R-:W-:Y:S05]  /*4160*/  BSYNC B0 ;  /* 0x0000000000007941 */ /* 0x000fea0003800000 */
.L_x_27980:
[----:B------:R-:W-:-:S04]  /*4170*/  F2FP.BF16.F32.PACK_AB R0, RZ, R0 ;  /* 0x00000000ff00723e */ /* 0x000fc800000010ff */
[----:B------:R-:W-:Y:S01]  /*4180*/  PRMT R22, R0, 0x7610, R22 ;  /* 0x0000761000167816 */ /* 0x000fe20000000016 */
[----:B------:R-:W-:Y:S06]  /*4190*/  BRA `(.L_x_27961) ;  /* 0x0000000000b47947 */ /* 0x000fec0003800000 */
.L_x_27973:
        /* <DEDUP_REMOVED lines=14> */
.L_x_27987:
[----:B------:R-:W-:Y:S05]  /*4280*/  BSYNC B0 ;  /* 0x0000000000007941 */ /* 0x000fea0003800000 */
.L_x_27986:
[----:B------:R-:W-:-:S04]  /*4290*/  F2FP.BF16.F32.PACK_AB R0, RZ, R0 ;  /* 0x00000000ff00723e */ /* 0x000fc800000010ff */
[----:B------:R-:W-:Y:S01]  /*42a0*/  PRMT R22, R0, 0x7610, R22 ;  /* 0x0000761000167816 */ /* 0x000fe20000000016 */
[----:B------:R-:W-:Y:S06]  /*42b0*/  BRA `(.L_x_27961) ;  /* 0x00000000006c7947 */ /* 0x000fec0003800000 */
.L_x_27960:
        /* <DEDUP_REMOVED lines=16> */
.L_x_27988:
[----:B------:R-:W-:Y:S01]  /*43c0*/  PRMT R22, RZ, 0x7610, R22 ;  /* 0x00007610ff167816 */ /* 0x000fe20000000016 */
[----:B------:R-:W-:Y:S06]  /*43d0*/  BRA `(.L_x_27961) ;  /* 0x0000000000247947 */ /* 0x000fec0003800000 */
.L_x_27985:
[----:B------:R-:W2:Y:S02]  /*43e0*/  LDG.E.64 R4, desc[UR36][R4.64] ;  /* 0x0000002404047981 */ /* 0x000ea4000c1e1b00 */
[----:B--2---:R-:W0:Y:S02]  /*43f0*/  I2F.U64 R0, R4 ;  /* 0x0000000400007312 */ /* 0x004e240000301000 */
[----:B0-----:R-:W-:-:S04]  /*4400*/  F2FP.BF16.F32.PACK_AB R0, RZ, R0 ;  /* 0x00000000ff00723e */ /* 0x001fc800000010ff */
[----:B------:R-:W-:Y:S01]  /*4410*/  PRMT R22, R0, 0x7610, R22 ;  /* 0x0000761000167816 */ /* 0x000fe20000000016 */
[----:B------:R-:W-:Y:S06]  /*4420*/  BRA `(.L_x_27961) ;  /* 0x0000000000107947 */ /* 0x000fec0003800000 */
.L_x_27984:
[----:B------:R-:W2:Y:S02]  /*4430*/  LDG.E R4, desc[UR36][R4.64] ;  /* 0x0000002404047981 */ /* 0x000ea4000c1e1900 */
[----:B--2---:R-:W-:-:S04]  /*4440*/  I2FP.F32.U32 R0, R4 ;  /* 0x0000000400007245 */ /* 0x004fc80000201000 */
[----:B------:R-:W-:-:S04]  /*4450*/  F2FP.BF16.F32.PACK_AB R0, RZ, R0 ;  /* 0x00000000ff00723e */ /* 0x000fc800000010ff */
[----:B------:R-:W-:-:S07]  /*4460*/  PRMT R22, R0, 0x7610, R22 ;  /* 0x0000761000167816 */ /* 0x000fce0000000016 */
.L_x_27961:
[----:B------:R-:W-:-:S07]  /*4470*/  VIADD R29, R29, 0x80 ;  /* 0x000000801d1d7836 */ /* 0x000fce0000000000 */
.L_x_27922:
[----:B------:R-:W-:Y:S05]  /*4480*/  BSYNC B6 ;  /* 0x0000000000067941 */ /* 0x000fea0003800000 */
.L_x_27921:
        /* <DEDUP_REMOVED lines=28> */
.L_x_27994:
[----:B------:R-:W2:Y:S02]  /*4650*/  LDG.E.U8 R4, desc[UR36][R4.64] ;  /* 0x0000002404047981 */ /* 0x000ea4000c1e1100 */
[----:B--2---:R-:W-:-:S04]  /*4660*/  I2FP.F32.U32 R0, R4 ;  /* 0x0000000400007245 */ /* 0x004fc80000201000 */
[----:B------:R-:W-:-:S04]  /*4670*/  F2FP.BF16.F32.PACK_AB R0, RZ, R0 ;  /* 0x00000000ff00723e */ /* 0x000fc800000010ff */
[----:B------:R-:W-:Y:S01]  /*4680*/  PRMT R27, R0, 0x7610, R27 ;  /* 0x00007610001b7816 */ /* 0x000fe2000000001b */
[----:B------:R-:W-:Y:S06]  /*4690*/  BRA `(.L_x_27996) ;  /* 0x0000000c00c87947 */ /* 0x000fec0003800000 */
.L_x_27993:
        /* <DEDUP_REMOVED lines=11> */
.L_x_27998:
[----:B------:R-:W2:Y:S02]  /*4750*/  LDG.E R4, desc[UR36][R4.64] ;  /* 0x0000002404047981 */ /* 0x000ea4000c1e1900 */
[----:B--2---:R-:W-:-:S04]  /*4760*/  I2FP.F32.S32 R0, R4 ;  /* 0x0000000400007245 */ /* 0x004fc80000201400 */
[----:B------:R-:W-:-:S04]  /*4770*/  F2FP.BF16.F32.PACK_AB R0, RZ, R0 ;  /* 0x00000000ff00723e */ /* 0x000fc800000010ff */
[----:B------:R-:W-:Y:S01]  /*4780*/  PRMT R27, R0, 0x7610, R27 ;  /* 0x00007610001b7816 */ /* 0x000fe2000000001b */
[----:B------:R-:W-:Y:S06]  /*4790*/  BRA `(.L_x_27996) ;  /* 0x0000000c00887947 */ /* 0x000fec0003800000 */
.L_x_27997:
[----:B------:R-:W2:Y:S02]  /*47a0*/  LDG.E.U16 R4, desc[UR36][R4.64] ;  /* 0x0000002404047981 */ /* 0x000ea4000c1e1500 */
[----:B--2---:R-:W0:Y:S02]  /*47b0*/  I2F.S16 R0, R4 ;  /* 0x0000000400007306 */ /* 0x004e240000101400 */
[----:B0-----:R-:W-:-:S04]  /*47c0*/  F2FP.BF16.F32.PACK_AB R0, RZ, R0 ;  /* 0x00000000ff00723e */ /* 0x001fc800000010ff */
[----:B------:R-:W-:Y:S01]  /*47d0*/  PRMT R27, R0, 0x7610, R27 ;  /* 0x00007610001b7816 */ /* 0x000fe2000000001b */
[----:B------:R-:W-:Y:S06]  /*47e0*/  BRA `(.L_x_27996) ;  /* 0x0000000c00747947 */ /* 0x000fec0003800000 */
.L_x_27992:
        /* <DEDUP_REMOVED lines=9> */
.L_x_28000:
[----:B------:R-:W2:Y:S02]  /*4880*/  LDG.E.U16 R0, desc[UR36][R4.64] ;  /* 0x0000002404007981 */ /* 0x000ea4000c1e1500 */
[----:B--2---:R-:W-:-:S05]  /*4890*/  HADD2.F32 R0, -RZ, R0.H0_H0 ;  /* 0x20000000ff007230 */ /* 0x004fca0000004100 */
[----:B------:R-:W-:-:S04]  /*48a0*/  F2FP.BF16.F32.PACK_AB R0, RZ, R0 ;  /* 0x00000000ff00723e */ /* 0x000fc800000010ff */
[----:B------:R-:W-:Y:S01]  /*48b0*/  PRMT R27, R0, 0x7610, R27 ;  /* 0x00007610001b7816 */ /* 0x000fe2000000001b */
[----:B------:R-:W-:Y:S06]  /*48c0*/  BRA `(.L_x_27996) ;  /* 0x0000000c003c7947 */ /* 0x000fec0003800000 */
.L_x_27999:
        /* <DEDUP_REMOVED lines=9> */
.L_x_28002:
[----:B------:R-:W2:Y:S02]  /*4960*/  LDG.E.U16 R4, desc[UR36][R4.64] ;  /* 0x0000002404047981 */ /* 0x000ea4000c1e1500 */
[----:B--2---:R-:W-:-:S05]  /*4970*/  HADD2.F32 R0, -RZ, R4.H0_H0 ;  /* 0x20000004ff007230 */ /* 0x004fca0000004100 */
[----:B------:R-:W-:-:S04]  /*4980*/  F2FP.BF16.F32.PACK_AB R0, RZ, R0 ;  /* 0x00000000ff00723e */ /* 0x000fc800000010ff */
[----:B------:R-:W-:Y:S01]  /*4990*/  PRMT R27, R0, 0x7610, R27 ;  /* 0x00007610001b7816 */ /* 0x000fe2000000001b */
[----:B------:R-:W-:Y:S06]  /*49a0*/  BRA `(.L_x_27996) ;  /* 0x0000000c00047947 */ /* 0x000fec0003800000 */
.L_x_28001:
        /* <DEDUP_REMOVED lines=9> */
.L_x_27991:
        /* <DEDUP_REMOVED lines=14> */
.L_x_28005:
        /* <DEDUP_REMOVED lines=9> */
.L_x_28004:
        /* <DEDUP_REMOVED lines=28> */
.L_x_28007:
        /* <DEDUP_REMOVED lines=15> */
.L_x_28006:
[----:B------:R0:W5:Y:S01]  /*4e60*/  LDG.E.U16 R27, desc[UR36][R4.64] ;  /* 0x00000024041b7981 */ /* 0x000162000c1e1500 */
[----:B------:R-:W-:Y:S05]  /*4e70*/  BRA `(.L_x_27996) ;  /* 0x0000000400d07947 */ /* 0x000fea0003800000 */
.L_x_28003:
        /* <DEDUP_REMOVED lines=13> */
.L_x_28010:
        /* <DEDUP_REMOVED lines=21> */
.L_x_28014:
[----:B------:R-:W-:Y:S05]  /*50a0*/  BSYNC B1 ;  /* 0x0000000000017941 */ /* 0x000fea0003800000 */
.L_x_28013:
[----:B------:R-:W-:Y:S01]  /*50b0*/  LEA R5, R0, 0x3b800000, 0x17 ;  /* 0x3b80000000057811 */ /* 0x000fe200078eb8ff */
[----:B------:R-:W-:-:S05]  /*50c0*/  IMAD.SHL.U32 R0, R3, 0x100000, RZ ;  /* 0x0010000003007824 */ /* 0x000fca00078e00ff */
[----:B------:R-:W-:-:S07]  /*50d0*/  LOP3.LUT R0, R5, R0, R6, 0xfe, !PT ;  /* 0x0000000005007212 */ /* 0x000fce00078efe06 */
.L_x_28012:
[----:B------:R-:W-:Y:S05]  /*50e0*/  BSYNC B0 ;  /* 0x0000000000007941 */ /* 0x000fea0003800000 */
.L_x_28011:
[----:B------:R-:W-:-:S04]  /*50f0*/  F2FP.BF16.F32.PACK_AB R0, RZ, R0 ;  /* 0x00000000ff00723e */ /* 0x000fc800000010ff */
[----:B------:R-:W-:Y:S01]  /*5100*/  PRMT R27, R0, 0x7610, R27 ;  /* 0x00007610001b7816 */ /* 0x000fe2000000001b */
[----:B------:R-:W-:Y:S06]  /*5110*/  BRA `(.L_x_27996) ;  /* 0x0000000400287947 */ /* 0x000fec0003800000 */
.L_x_28009:
        /* <DEDUP_REMOVED lines=21> */
.L_x_28018:
[----:B------:R-:W-:Y:S05]  /*5270*/  BSYNC B1 ;  /* 0x0000000000017941 */ /* 0x000fea0003800000 */
.L_x_28017:
[----:B------:R-:W-:Y:S01]  /*5280*/  LEA R5, R0, 0x37800000, 0x17 ;  /* 0x3780000000057811 */ /* 0x000fe200078eb8ff */
[----:B------:R-:W-:-:S05]  /*5290*/  IMAD.SHL.U32 R0, R3, 0x200000, RZ ;  /* 0x0020000003007824 */ /* 0x000fca00078e00ff */
[----:B------:R-:W-:-:S07]  /*52a0*/  LOP3.LUT R0, R5, R0, R6, 0xfe, !PT ;  /* 0x0000000005007212 */ /* 0x000fce00078efe06 */
.L_x_28016:
[----:B------:R-:W-:Y:S05]  /*52b0*/  BSYNC B0 ;  /* 0x0000000000007941 */ /* 0x000fea0003800000 */
.L_x_28015:
[----:B------:R-:W-:-:S04]  /*52c0*/  F2FP.BF16.F32.PACK_AB R0, RZ, R0 ;  /* 0x00000000ff00723e */ /* 0x000fc800000010ff */
[----:B------:R-:W-:Y:S01]  /*52d0*/  PRMT R27, R0, 0x7610, R27 ;  /* 0x00007610001b7816 */ /* 0x000fe2000000001b */
[----:B------:R-:W-:Y:S06]  /*52e0*/  BRA `(.L_x_27996) ;  /* 0x0000000000b47947 */ /* 0x000fec0003800000 */
.L_x_28008:
        /* <DEDUP_REMOVED lines=14> */
.L_x_28022:
[----:B------:R-:W-:Y:S05]  /*53d0*/  BSYNC B0 ;  /* 0x0000000000007941 */ /* 0x000fea0003800000 */
.L_x_28021:
[----:B------:R-:W-:-:S04]  /*53e0*/  F2FP.BF16.F32.PACK_AB R0, RZ, R0 ;  /* 0x00000000ff00723e */ /* 0x000fc800000010ff */
[----:B------:R-:W-:Y:S01]  /*53f0*/  PRMT R27, R0, 0x7610, R27 ;  /* 0x00007610001b7816 */ /* 0x000fe2000000001b */
[----:B------:R-:W-:Y:S06]  /*5400*/  BRA `(.L_x_27996) ;  /* 0x00000000006c7947 */ /* 0x000fec0003800000 */
.L_x_27995:
        /* <DEDUP_REMOVED lines=16> */
.L_x_28023:
[----:B------:R-:W-:Y:S01]  /*5510*/  PRMT R27, RZ, 0x7610, R27 ;  /* 0x00007610ff1b7816 */ /* 0x000fe2000000001b */
[----:B------:R-:W-:Y:S06]  /*5520*/  BRA `(.L_x_27996) ;  /* 0x0000000000247947 */ /* 0x000fec0003800000 */
.L_x_28020:
[----:B------:R-:W2:Y:S02]  /*5530*/  LDG.E.64 R4, desc[UR36][R4.64] ;  /* 0x0000002404047981 */ /* 0x000ea4000c1e1b00 */
[----:B--2---:R-:W0:Y:S02]  /*5540*/  I2F.U64 R0, R4 ;  /* 0x0000000400007312 */ /* 0x004e240000301000 */
[----:B0-----:R-:W-:-:S04]  /*5550*/  F2FP.BF16.F32.PACK_AB R0, RZ, R0 ;  /* 0x00000000ff00723e */ /* 0x001fc800000010ff */
[----:B------:R-:W-:Y:S01]  /*5560*/  PRMT R27, R0, 0x7610, R27 ;  /* 0x00007610001b7816 */ /* 0x000fe2000000001b */
[----:B------:R-:W-:Y:S06]  /*5570*/  BRA `(.L_x_27996) ;  /* 0x0000000000107947 */ /* 0x000fec0003800000 */
.L_x_28019:
[----:B------:R-:W2:Y:S02]  /*5580*/  LDG.E R4, desc[UR36][R4.64] ;  /* 0x0000002404047981 */ /* 0x000ea4000c1e1900 */
[----:B--2---:R-:W-:-:S04]  /*5590*/  I2FP.F32.U32 R0, R4 ;  /* 0x0000000400007245 */ /* 0x004fc80000201000 */
[----:B------:R-:W-:-:S04]  /*55a0*/  F2FP.BF16.F32.PACK_AB R0, RZ, R0 ;  /* 0x00000000ff00723e */ /* 0x000fc800000010ff */
[----:B------:R-:W-:-:S07]  /*55b0*/  PRMT R27, R0, 0x7610, R27 ;  /* 0x00007610001b7816 */ /* 0x000fce000000001b */
.L_x_27996:
        /* <DEDUP_REMOVED lines=22> */
.L_x_28027:
[----:B------:R-:W2:Y:S02]  /*5720*/  LDG.E.U8 R4, desc[UR36][R4.64] ;  /* 0x0000002404047981 */ /* 0x000ea4000c1e1100 */
[----:B--2---:R-:W-:-:S04]  /*5730*/  I2FP.F32.U32 R0, R4 ;  /* 0x0000000400007245 */ /* 0x004fc80000201000 */
[----:B------:R-:W-:-:S04]  /*5740*/  F2FP.BF16.F32.PACK_AB R0, RZ, R0 ;  /* 0x00000000ff00723e */ /* 0x000fc800000010ff */
[----:B------:R-:W-:Y:S01]  /*5750*/  PRMT R17, R0, 0x7610, R17 ;  /* 0x0000761000117816 */ /* 0x000fe20000000011 */
[----:B------:R-:W-:Y:S06]  /*5760*/  BRA `(.L_x_28029) ;  /* 0x0000000c00c87947 */ /* 0x000fec0003800000 */
.L_x_28026:
        /* <DEDUP_REMOVED lines=11> */
.L_x_28031:
[----:B------:R-:W2:Y:S02]  /*5820*/  LDG.E R4, desc[UR36][R4.64] ;  /* 0x0000002404047981 */ /* 0x000ea4000c1e1900 */
[----:B--2---:R-:W-:-:S04]  /*5830*/  I2FP.F32.S32 R0, R4 ;  /* 0x0000000400007245 */ /* 0x004fc80000201400 */
[----:B------:R-:W-:-:S04]  /*5840*/  F2FP.BF16.F32.PACK_AB R0, RZ, R0 ;  /* 0x00000000ff00723e */ /* 0x000fc800000010ff */
[----:B------:R-:W-:Y:S01]  /*5850*/  PRMT R17, R0, 0x7610, R17 ;  /* 0x0000761000117816 */ /* 0x000fe20000000011 */
[----:B------:R-:W-:Y:S06]  /*5860*/  BRA `(.L_x_28029) ;  /* 0x0000000c00887947 */ /* 0x000fec0003800000 */
.L_x_28030:
[----:B------:R-:W2:Y:S02]  /*5870*/  LDG.E.U16 R4, desc[UR36][R4.64] ;  /* 0x0000002404047981 */ /* 0x000ea4000c1e1500 */
[----:B--2---:R-:W0:Y:S02]  /*5880*/  I2F.S16 R0, R4 ;  /* 0x0000000400007306 */ /* 0x004e240000101400 */
[----:B0-----:R-:W-:-:S04]  /*5890*/  F2FP.BF16.F32.PACK_AB R0, RZ, R0 ;  /* 0x00000000ff00723e */ /* 0x001fc800000010ff */
[----:B------:R-:W-:Y:S01]  /*58a0*/  PRMT R17, R0, 0x7610, R17 ;  /* 0x0000761000117816 */ /* 0x000fe20000000011 */
[----:B------:R-:W-:Y:S06]  /*58b0*/  BRA `(.L_x_28029) ;  /* 0x0000000c00747947 */ /* 0x000fec0003800000 */
.L_x_28025:
        /* <DEDUP_REMOVED lines=9> */
.L_x_28033:
[----:B------:R-:W2:Y:S02]  /*5950*/  LDG.E.U16 R0, desc[UR36][R4.64] ;  /* 0x0000002404007981 */ /* 0x000ea4000c1e1500 */
[----:B--2---:R-:W-:-:S05]  /*5960*/  HADD2.F32 R0, -RZ, R0.H0_H0 ;  /* 0x20000000ff007230 */ /* 0x004fca0000004100 */
[----:B------:R-:W-:-:S04]  /*5970*/  F2FP.BF16.F32.PACK_AB R0, RZ, R0 ;  /* 0x00000000ff00723e */ /* 0x000fc800000010ff */
[----:B------:R-:W-:Y:S01]  /*5980*/  PRMT R17, R0, 0x7610, R17 ;  /* 0x0000761000117816 */ /* 0x000fe20000000011 */
[----:B------:R-:W-:Y:S06]  /*5990*/  BRA `(.L_x_28029) ;  /* 0x0000000c003c7947 */ /* 0x000fec0003800000 */
.L_x_28032:
        /* <DEDUP_REMOVED lines=9> */
.L_x_28035:
[----:B------:R-:W2:Y:S02]  /*5a30*/  LDG.E.U16 R4, desc[UR36][R4.64] ;  /* 0x0000002404047981 */ /* 0x000ea4000c1e1500 */
[----:B--2---:R-:W-:-:S05]  /*5a40*/  HADD2.F32 R0, -RZ, R4.H0_H0 ;  /* 0x20000004ff007230 */ /* 0x004fca0000004100 */
[----:B------:R-:W-:-:S04]  /*5a50*/  F2FP.BF16.F32.PACK_AB R0, RZ, R0 ;  /* 0x00000000ff00723e */ /* 0x000fc800000010ff */
[----:B------:R-:W-:Y:S01]  /*5a60*/  PRMT R17, R0, 0x7610, R17 ;  /* 0x0000761000117816 */ /* 0x000fe20000000011 */
[----:B------:R-:W-:Y:S06]  /*5a70*/  BRA `(.L_x_28029) ;  /* 0x0000000c00047947 */ /* 0x000fec0003800000 */
.L_x_28034:
        /* <DEDUP_REMOVED lines=9> */
.L_x_28024:
        /* <DEDUP_REMOVED lines=14> */
.L_x_28038:
        /* <DEDUP_REMOVED lines=9> */
.L_x_28037:
        /* <DEDUP_REMOVED lines=28> */
.L_x_28040:
        /* <DEDUP_REMOVED lines=15> */
.L_x_28039:
[----:B------:R0:W5:Y:S01]  /*5f30*/  LDG.E.U16 R17, desc[UR36][R4.64] ;  /* 0x0000002404117981 */ /* 0x000162000c1e1500 */
[----:B------:R-:W-:Y:S05]  /*5f40*/  BRA `(.L_x_28029) ;  /* 0x0000000400d07947 */ /* 0x000fea0003800000 */
.L_x_28036:
        /* <DEDUP_REMOVED lines=13> */
.L_x_28043:
        /* <DEDUP_REMOVED lines=21> */
.L_x_28047:
[----:B------:R-:W-:Y:S05]  /*6170*/  BSYNC B1 ;  /* 0x0000000000017941 */ /* 0x000fea0003800000 */
.L_x_28046:
[----:B------:R-:W-:Y:S01]  /*6180*/  LEA R5, R0, 0x3b800000, 0x17 ;  /* 0x3b80000000057811 */ /* 0x000fe200078eb8ff */
[----:B------:R-:W-:-:S05]  /*6190*/  IMAD.SHL.U32 R0, R3, 0x100000, RZ ;  /* 0x0010000003007824 */ /* 0x000fca00078e00ff */
[----:B------:R-:W-:-:S07]  /*61a0*/  LOP3.LUT R0, R5, R0, R6, 0xfe, !PT ;  /* 0x0000000005007212 */ /* 0x000fce00078efe06 */
.L_x_28045:
[----:B------:R-:W-:Y:S05]  /*61b0*/  BSYNC B0 ;  /* 0x0000000000007941 */ /* 0x000fea0003800000 */
.L_x_28044:
[----:B------:R-:W-:-:S04]  /*61c0*/  F2FP.BF16.F32.PACK_AB R0, RZ, R0 ;  /* 0x00000000ff00723e */ /* 0x000fc800000010ff */
[----:B------:R-:W-:Y:S01]  /*61d0*/  PRMT R17, R0, 0x7610, R17 ;  /* 0x0000761000117816 */ /* 0x000fe20000000011 */
[----:B------:R-:W-:Y:S06]  /*61e0*/  BRA `(.L_x_28029) ;  /* 0x0000000400287947 */ /* 0x000fec0003800000 */
.L_x_28042:
        /* <DEDUP_REMOVED lines=21> */
.L_x_28051:
[----:B------:R-:W-:Y:S05]  /*6340*/  BSYNC B1 ;  /* 0x0000000000017941 */ /* 0x000fea0003800000 */
.L_x_28050:
[----:B------:R-:W-:Y:S01]  /*6350*/  LEA R5, R0, 0x37800000, 0x17 ;  /* 0x3780000000057811 */ /* 0x000fe200078eb8ff */
[----:B------:R-:W-:-:S05]  /*6360*/  IMAD.SHL.U32 R0, R3, 0x200000, RZ ;  /* 0x0020000003007824 */ /* 0x000fca00078e00ff */
[----:B------:R-:W-:-:S07]  /*6370*/  LOP3.LUT R0, R5, R0, R6, 0xfe, !PT ;  /* 0x0000000005007212 */ /* 0x000fce00078efe06 */
.L_x_28049:
[----:B------:R-:W-:Y:S05]  /*6380*/  BSYNC B0 ;  /* 0x0000000000007941 */ /* 0x000fea0003800000 */
.L_x_28048:
[----:B------:R-:W-:-:S04]  /*6390*/  F2FP.BF16.F32.PACK_AB R0, RZ, R0 ;  /* 0x00000000ff00723e */ /* 0x000fc800000010ff */
[----:B------:R-:W-:Y:S01]  /*63a0*/  PRMT R17, R0, 0x7610, R17 ;  /* 0x0000761000117816 */ /* 0x000fe20000000011 */
[----:B------:R-:W-:Y:S06]  /*63b0*/  BRA `(.L_x_28029) ;  /* 0x0000000000b47947 */ /* 0x000fec0003800000 */
.L_x_28041:
        /* <DEDUP_REMOVED lines=14> */
.L_x_28055:
[----:B------:R-:W-:Y:S05]  /*64a0*/  BSYNC B0 ;  /* 0x0000000000007941 */ /* 0x000fea0003800000 */
.L_x_28054:
[----:B------:R-:W-:-:S04]  /*64b0*/  F2FP.BF16.F32.PACK_AB R0, RZ, R0 ;  /* 0x00000000ff00723e */ /* 0x000fc800000010ff */
[----:B------:R-:W-:Y:S01]  /*64c0*/  PRMT R17, R0, 0x7610, R17 ;  /* 0x0000761000117816 */ /* 0x000fe20000000011 */
[----:B------:R-:W-:Y:S06]  /*64d0*/  BRA `(.L_x_28029) ;  /* 0x00000000006c7947 */ /* 0x000fec0003800000 */
.L_x_28028:
        /* <DEDUP_REMOVED lines=16> */
.L_x_28056:
[----:B------:R-:W-:Y:S01]  /*65e0*/  PRMT R17, RZ, 0x7610, R17 ;  /* 0x00007610ff117816 */ /* 0x000fe20000000011 */
[----:B------:R-:W-:Y:S06]  /*65f0*/  BRA `(.L_x_28029) ;  /* 0x0000000000247947 */ /* 0x000fec0003800000 */
.L_x_28053:
[----:B------:R-:W2:Y:S02]  /*6600*/  LDG.E.64 R4, desc[UR36][R4.64] ;  /* 0x0000002404047981 */ /* 0x000ea4000c1e1b00 */
[----:B--2---:R-:W0:Y:S02]  /*6610*/  I2F.U64 R0, R4 ;  /* 0x0000000400007312 */ /* 0x004e240000301000 */
[----:B0-----:R-:W-:-:S04]  /*6620*/  F2FP.BF16.F32.PACK_AB R0, RZ, R0 ;  /* 0x00000000ff00723e */ /* 0x001fc800000010ff */
[----:B------:R-:W-:Y:S01]  /*6630*/  PRMT R17, R0, 0x7610, R17 ;  /* 0x0000761000117816 */ /* 0x000fe20000000011 */
[----:B------:R-:W-:Y:S06]  /*6640*/  BRA `(.L_x_28029) ;  /* 0x0000000000107947 */ /* 0x000fec0003800000 */
.L_x_28052:
[----:B------:R-:W2:Y:S02]  /*6650*/  LDG.E R4, desc[UR36][R4.64] ;  /* 0x0000002404047981 */ /* 0x000ea4000c1e1900 */
[----:B--2---:R-:W-:-:S04]  /*6660*/  I2FP.F32.U32 R0, R4 ;  /* 0x0000000400007245 */ /* 0x004fc80000201000 */
[----:B------:R-:W-:-:S04]  /*6670*/  F2FP.BF16.F32.PACK_AB R0, RZ, R0 ;  /* 0x00000000ff00723e */ /* 0x000fc800000010ff */
[----:B------:R-:W-:-:S07]  /*6680*/  PRMT R17, R0, 0x7610, R17 ;  /* 0x0000761000117816 */ /* 0x000fce0000000011 */
.L_x_28029:
[----:B------:R-:W-:-:S07]  /*6690*/  VIADD R29, R29, 0x80 ;  /* 0x000000801d1d7836 */ /* 0x000fce0000000000 */
.L_x_27990:
[----:B------:R-:W-:Y:S05]  /*66a0*/  BSYNC B6 ;  /* 0x0000000000067941 */ /* 0x000fea0003800000 */
.L_x_27989:
        /* <DEDUP_REMOVED lines=26> */
.L_x_28062:
[----:B------:R-:W2:Y:S02]  /*6850*/  LDG.E.U8 R4, desc[UR36][R4.64] ;  /* 0x0000002404047981 */ /* 0x000ea4000c1e1100 */
[----:B--2---:R-:W-:-:S04]  /*6860*/  I2FP.F32.U32 R0, R4 ;  /* 0x0000000400007245 */ /* 0x004fc80000201000 */
[----:B------:R-:W-:-:S04]  /*6870*/  F2FP.BF16.F32.PACK_AB R0, RZ, R0 ;  /* 0x00000000ff00723e */ /* 0x000fc800000010ff */
[----:B------:R-:W-:Y:S01]  /*6880*/  PRMT R26, R0, 0x7610, R26 ;  /* 0x00007610001a7816 */ /* 0x000fe2000000001a */
[----:B------:R-:W-:Y:S06]  /*6890*/  BRA `(.L_x_28064) ;  /* 0x0000000c00c87947 */ /* 0x000fec0003800000 */
.L_x_28061:
        /* <DEDUP_REMOVED lines=11> */
.L_x_28066:
[----:B------:R-:W2:Y:S02]  /*6950*/  LDG.E R4, desc[UR36][R4.64] ;  /* 0x0000002404047981 */ /* 0x000ea4000c1e1900 */
[----:B--2---:R-:W-:-:S04]  /*6960*/  I2FP.F32.S32 R0, R4 ;  /* 0x0000000400007245 */ /* 0x004fc80000201400 */
[----:B------:R-:W-:-:S04]  /*6970*/  F2FP.BF16.F32.PACK_AB R0, RZ, R0 ;  /* 0x00000000ff00723e */ /* 0x000fc800000010ff */
[----:B------:R-:W-:Y:S01]  /*6980*/  PRMT R26, R0, 0x7610, R26 ;  /* 0x00007610001a7816 */ /* 0x000fe2000000001a */
[----:B------:R-:W-:Y:S06]  /*6990*/  BRA `(.L_x_28064) ;  /* 0x0000000c00887947 */ /* 0x000fec0003800000 */
.L_x_28065:
[----:B------:R-:W2:Y:S02]  /*69a0*/  LDG.E.U16 R4, desc[UR36][R4.64] ;  /* 0x0000002404047981 */ /* 0x000ea4000c1e1500 */
[----:B--2---:R-:W0:Y:S02]  /*69b0*/  I2F.S16 R0, R4 ;  /* 0x0000000400007306 */ /* 0x004e240000101400 */
[----:B0-----:R-:W-:-:S04]  /*69c0*/  F2FP.BF16.F32.PACK_AB R0, RZ, R0 ;  /* 0x00000000ff00723e */ /* 0x001fc800000010ff */
[----:B------:R-:W-:Y:S01]  /*69d0*/  PRMT R26, R0, 0x7610, R26 ;  /* 0x00007610001a7816 */ /* 0x000fe2000000001a */
[----:B------:R-:W-:Y:S06]  /*69e0*/  BRA `(.L_x_28064) ;  /* 0x0000000c00747947 */ /* 0x000fec0003800000 */
.L_x_28060:
        /* <DEDUP_REMOVED lines=9> */
.L_x_28068:
[----:B------:R-:W2:Y:S02]  /*6a80*/  LDG.E.U16 R0, desc[UR36][R4.64] ;  /* 0x0000002404007981 */ /* 0x000ea4000c1e1500 */
[----:B--2---:R-:W-:-:S05]  /*6a90*/  HADD2.F32 R0, -RZ, R0.H0_H0 ;  /* 0x20000000ff007230 */ /* 0x004fca0000004100 */
[----:B------:R-:W-:-:S04]  /*6aa0*/  F2FP.BF16.F32.PACK_AB R0, RZ, R0 ;  /* 0x00000000ff00723e */ /* 0x000fc800000010ff */
[----:B------:R-:W-:Y:S01]  /*6ab0*/  PRMT R26, R0, 0x7610, R26 ;  /* 0x00007610001a7816 */ /* 0x000fe2000000001a */
[----:B------:R-:W-:Y:S06]  /*6ac0*/  BRA `(.L_x_28064) ;  /* 0x0000000c003c7947 */ /* 0x000fec0003800000 */
.L_x_28067:
        /* <DEDUP_REMOVED lines=9> */
.L_x_28070:
[----:B------:R-:W2:Y:S02]  /*6b60*/  LDG.E.U16 R4, desc[UR36][R4.64] ;  /* 0x0000002404047981 */ /* 0x000ea4000c1e1500 */
[----:B--2---:R-:W-:-:S05]  /*6b70*/  HADD2.F32 R0, -RZ, R4.H0_H0 ;  /* 0x20000004ff007230 */ /* 0x004fca0000004100 */
[----:B------:R-:W-:-:S04]  /*6b80*/  F2FP.BF16.F32.PACK_AB R0, RZ, R0 ;  /* 0x00000000ff00723e */ /* 0x000fc800000010ff */
[----:B------:R-:W-:Y:S01]  /*6b90*/  PRMT R26, R0, 0x7610, R26 ;  /* 0x00007610001a7816 */ /* 0x000fe2000000001a */
[----:B------:R-:W-:Y:S06]  /*6ba0*/  BRA `(.L_x_28064) ;  /* 0x0000000c00047947 */ /* 0x000fec0003800000 */
.L_x_28069:
        /* <DEDUP_REMOVED lines=9> */
.L_x_28059:
        /* <DEDUP_REMOVED lines=14> */
.L_x_28073:
        /* <DEDUP_REMOVED lines=9> */
.L_x_28072:
        /* <DEDUP_REMOVED lines=28> */
.L_x_28075:
        /* <DEDUP_REMOVED lines=15> */
.L_x_28074:
[----:B------:R0:W5:Y:S01]  /*7060*/  LDG.E.U16 R26, desc[UR36][R4.64] ;  /* 0x00000024041a7981 */ /* 0x000162000c1e1500 */
[----:B------:R-:W-:Y:S05]  /*7070*/  BRA `(.L_x_28064) ;  /* 0x0000000400d07947 */ /* 0x000fea0003800000 */
.L_x_28071:
        /* <DEDUP_REMOVED lines=13> */
.L_x_28078:
        /* <DEDUP_REMOVED lines=21> */
.L_x_28082:
[----:B------:R-:W-:Y:S05]  /*72a0*/  BSYNC B1 ;  /* 0x0000000000017941 */ /* 0x000fea0003800000 */
.L_x_28081:
[----:B------:R-:W-:Y:S01]  /*72b0*/  LEA R5, R0, 0x3b800000, 0x17 ;  /* 0x3b80000000057811 */ /* 0x000fe200078eb8ff */
[----:B------:R-:W-:-:S05]  /*72c0*/  IMAD.SHL.U32 R0, R3, 0x100000, RZ ;  /* 0x0010000003007824 */ /* 0x000fca00078e00ff */
[----:B------:R-:W-:-:S07]  /*72d0*/  LOP3.LUT R0, R5, R0, R6, 0xfe, !PT ;  /* 0x0000000005007212 */ /* 0x000fce00078efe06 */
.L_x_28080:
[----:B------:R-:W-:Y:S05]  /*72e0*/  BSYNC B0 ;  /* 0x0000000000007941 */ /* 0x000fea0003800000 */
.L_x_28079:
[----:B------:R-:W-:-:S04]  /*72f0*/  F2FP.BF16.F32.PACK_AB R0, RZ, R0 ;  /* 0x00000000ff00723e */ /* 0x000fc800000010ff */
[----:B------:R-:W-:Y:S01]  /*7300*/  PRMT R26, R0, 0x7610, R26 ;  /* 0x00007610001a7816 */ /* 0x000fe2000000001a */
[----:B------:R-:W-:Y:S06]  /*7310*/  BRA `(.L_x_28064) ;  /* 0x0000000400287947 */ /* 0x000fec0003800000 */
.L_x_28077:
        /* <DEDUP_REMOVED lines=21> */
.L_x_28086:
[----:B------:R-:W-:Y:S05]  /*7470*/  BSYNC B1 ;  /* 0x0000000000017941 */ /* 0x000fea0003800000 */
.L_x_28085:
[----:B------:R-:W-:Y:S01]  /*7480*/  LEA R5, R0, 0x37800000, 0x17 ;  /* 0x3780000000057811 */ /* 0x000fe200078eb8ff */
[----:B------:R-:W-:-:S05]  /*7490*/  IMAD.SHL.U32 R0, R3, 0x200000, RZ ;  /* 0x0020000003007824 */ /* 0x000fca00078e00ff */
[----:B------:R-:W-:-:S07]  /*74a0*/  LOP3.LUT R0, R5, R0, R6, 0xfe, !PT ;  /* 0x0000000005007212 */ /* 0x000fce00078efe06 */
.L_x_28084:
[----:B------:R-:W-:Y:S05]  /*74b0*/  BSYNC B0 ;  /* 0x0000000000007941 */ /* 0x000fea0003800000 */
.L_x_28083:
[----:B------:R-:W-:-:S04]  /*74c0*/  F2FP.BF16.F32.PACK_AB R0, RZ, R0 ;  /* 0x00000000ff00723e */ /* 0x000fc800000010ff */
[----:B------:R-:W-:Y:S01]  /*74d0*/  PRMT R26, R0, 0x7610, R26 ;  /* 0x00007610001a7816 */ /* 0x000fe2000000001a */
[----:B------:R-:W-:Y:S06]  /*74e0*/  BRA `(.L_x_28064) ;  /* 0x0000000000b47947 */ /* 0x000fec0003800000 */
.L_x_28076:
        /* <DEDUP_REMOVED lines=14> */
.L_x_28090:
[----:B------:R-:W-:Y:S05]  /*75d0*/  BSYNC B0 ;  /* 0x0000000000007941 */ /* 0x000fea0003800000 */
.L_x_28089:
[----:B------:R-:W-:-:S04]  /*75e0*/  F2FP.BF16.F32.PACK_AB R0, RZ, R0 ;  /* 0x00000000ff00723e */ /* 0x000fc800000010ff */
[----:B------:R-:W-:Y:S01]  /*75f0*/  PRMT R26, R0, 0x7610, R26 ;  /* 0x00007610001a7816 */ /* 0x000fe2000000001a */
[----:B------:R-:W-:Y:S06]  /*7600*/  BRA `(.L_x_28064) ;  /* 0x00000000006c7947 */ /* 0x000fec0003800000 */
.L_x_28063:
        /* <DEDUP_REMOVED lines=16> */
.L_x_28091:
[----:B------:R-:W-:Y:S01]  /*7710*/  PRMT R26, RZ, 0x7610, R26 ;  /* 0x00007610ff1a7816 */ /* 0x000fe2000000001a */
[----:B------:R-:W-:Y:S06]  /*7720*/  BRA `(.L_x_28064) ;  /* 0x0000000000247947 */ /* 0x000fec0003800000 */
.L_x_28088:
[----:B------:R-:W2:Y:S02]  /*7730*/  LDG.E.64 R4, desc[UR36][R4.64] ;  /* 0x0000002404047981 */ /* 0x000ea4000c1e1b00 */
[----:B--2---:R-:W0:Y:S02]  /*7740*/  I2F.U64 R0, R4 ;  /* 0x0000000400007312 */ /* 0x004e240000301000 */
[----:B0-----:R-:W-:-:S04]  /*7750*/  F2FP.BF16.F32.PACK_AB R0, RZ, R0 ;  /* 0x00000000ff00723e */ /* 0x001fc800000010ff */
[----:B------:R-:W-:Y:S01]  /*7760*/  PRMT R26, R0, 0x7610, R26 ;  /* 0x00007610001a7816 */ /* 0x000fe2000000001a */
[----:B------:R-:W-:Y:S06]  /*7770*/  BRA `(.L_x_28064) ;  /* 0x0000000000107947 */ /* 0x000fec0003800000 */
.L_x_28087:
[----:B------:R-:W2:Y:S02]  /*7780*/  LDG.E R4, desc[UR36][R4.64] ;  /* 0x0000002404047981 */ /* 0x000ea4000c1e1900 */
[----:B--2---:R-:W-:-:S04]  /*7790*/  I2FP.F32.U32 R0, R4 ;  /* 0x0000000400007245 */ /* 0x004fc80000201000 */
[----:B------:R-:W-:-:S04]  /*77a0*/  F2FP.BF16.F32.PACK_AB R0, RZ, R0 ;  /* 0x00000000ff00723e */ /* 0x000fc800000010ff */
[----:B------:R-:W-:-:S07]  /*77b0*/  PRMT R26, R0, 0x7610, R26 ;  /* 0x00007610001a7816 */ /* 0x000fce000000001a */
.L_x_28064:
        /* <DEDUP_REMOVED lines=22> */
.L_x_28095:
[----:B------:R-:W2:Y:S02]  /*7920*/  LDG.E.U8 R4, desc[UR36][R4.64] ;  /* 0x0000002404047981 */ /* 0x000ea4000c1e1100 */
[----:B--2---:R-:W-:-:S04]  /*7930*/  I2FP.F32.U32 R0, R4 ;  /* 0x0000000400007245 */ /* 0x004fc80000201000 */
[----:B------:R-:W-:-:S04]  /*7940*/  F2FP.BF16.F32.PACK_AB R0, RZ, R0 ;  /* 0x00000000ff00723e */ /* 0x000fc800000010ff */
[----:B------:R-:W-:Y:S01]  /*7950*/  PRMT R18, R0, 0x7610, R18 ;  /* 0x0000761000127816 */ /* 0x000fe20000000012 */
[----:B------:R-:W-:Y:S06]  /*7960*/  BRA `(.L_x_28058) ;  /* 0x0000000c00c87947 */ /* 0x000fec0003800000 */
.L_x_28094:
        /* <DEDUP_REMOVED lines=11> */
.L_x_28098:
[----:B------:R-:W2:Y:S02]  /*7a20*/  LDG.E R4, desc[UR36][R4.64] ;  /* 0x0000002404047981 */ /* 0x000ea4000c1e1900 */
[----:B--2---:R-:W-:-:S04]  /*7a30*/  I2FP.F32.S32 R0, R4 ;  /* 0x0000000400007245 */ /* 0x004fc80000201400 */
[----:B------:R-:W-:-:S04]  /*7a40*/  F2FP.BF16.F32.PACK_AB R0, RZ, R0 ;  /* 0x00000000ff00723e */ /* 0x000fc800000010ff */
[----:B------:R-:W-:Y:S01]  /*7a50*/  PRMT R18, R0, 0x7610, R18 ;  /* 0x0000761000127816 */ /* 0x000fe20000000012 */
[----:B------:R-:W-:Y:S06]  /*7a60*/  BRA `(.L_x_28058) ;  /* 0x0000000c00887947 */ /* 0x000fec0003800000 */
.L_x_28097:
[----:B------:R-:W2:Y:S02]  /*7a70*/  LDG.E.U16 R4, desc[UR36][R4.64] ;  /* 0x0000002404047981 */ /* 0x000ea4000c1e1500 */
[----:B--2---:R-:W0:Y:S02]  /*7a80*/  I2F.S16 R0, R4 ;  /* 0x0000000400007306 */ /* 0x004e240000101400 */
[----:B0-----:R-:W-:-:S04]  /*7a90*/  F2FP.BF16.F32.PACK_AB R0, RZ, R0 ;  /* 0x00000000ff00723e */ /* 0x001fc800000010ff */
[----:B------:R-:W-:Y:S01]  /*7aa0*/  PRMT R18, R0, 0x7610, R18 ;  /* 0x0000761000127816 */ /* 0x000fe20000000012 */
[----:B------:R-:W-:Y:S06]  /*7ab0*/  BRA `(.L_x_28058) ;  /* 0x0000000c00747947 */ /* 0x000fec0003800000 */
.L_x_28093:
        /* <DEDUP_REMOVED lines=9> */
.L_x_28100:
[----:B------:R-:W2:Y:S02]  /*7b50*/  LDG.E.U16 R0, desc[UR36][R4.64] ;  /* 0x0000002404007981 */ /* 0x000ea4000c1e1500 */
[----:B--2---:R-:W-:-:S05]  /*7b60*/  HADD2.F32 R0, -RZ, R0.H0_H0 ;  /* 0x20000000ff007230 */ /* 0x004fca0000004100 */
[----:B------:R-:W-:-:S04]  /*7b70*/  F2FP.BF16.F32.PACK_AB R0, RZ, R0 ;  /* 0x00000000ff00723e */ /* 0x000fc800000010ff */
[----:B------:R-:W-:Y:S01]  /*7b80*/  PRMT R18, R0, 0x7610, R18 ;  /* 0x0000761000127816 */ /* 0x000fe20000000012 */
[----:B------:R-:W-:Y:S06]  /*7b90*/  BRA `(.L_x_28058) ;  /* 0x0000000c003c7947 */ /* 0x000fec0003800000 */
.L_x_28099:
        /* <DEDUP_REMOVED lines=9> */
.L_x_28102:
[----:B------:R-:W2:Y:S02]  /*7c30*/  LDG.E.U16 R4, desc[UR36][R4.64] ;  /* 0x0000002404047981 */ /* 0x000ea4000c1e1500 */
[----:B--2---:R-:W-:-:S05]  /*7c40*/  HADD2.F32 R0, -RZ, R4.H0_H0 ;  /* 0x20000004ff007230 */ /* 0x004fca0000004100 */
[----:B------:R-:W-:-:S04]  /*7c50*/  F2FP.BF16.F32.PACK_AB R0, RZ, R0 ;  /* 0x00000000ff00723e */ /* 0x000fc800000010ff */
[----:B------:R-:W-:Y:S01]  /*7c60*/  PRMT R18, R0, 0x7610, R18 ;  /* 0x0000761000127816 */ /* 0x000fe20000000012 */
[----:B------:R-:W-:Y:S06]  /*7c70*/  BRA `(.L_x_28058) ;  /* 0x0000000c00047947 */ /* 0x000fec0003800000 */
.L_x_28101:
        /* <DEDUP_REMOVED lines=9> */
.L_x_28092:
        /* <DEDUP_REMOVED lines=14> */
.L_x_28105:
        /* <DEDUP_REMOVED lines=9> */
.L_x_28104:
        /* <DEDUP_REMOVED lines=28> */
.L_x_28107:
        /* <DEDUP_REMOVED lines=15> */
.L_x_28106:
[----:B------:R1:W5:Y:S01]  /*8130*/  LDG.E.U16 R18, desc[UR36][R4.64] ;  /* 0x0000002404127981 */ /* 0x000362000c1e1500 */
[----:B------:R-:W-:Y:S05]  /*8140*/  BRA `(.L_x_28058) ;  /* 0x0000000400d07947 */ /* 0x000fea0003800000 */
.L_x_28103:
        /* <DEDUP_REMOVED lines=13> */
.L_x_28110:
        /* <DEDUP_REMOVED lines=21> */
.L_x_28114:
[----:B------:R-:W-:Y:S05]  /*8370*/  BSYNC B1 ;  /* 0x0000000000017941 */ /* 0x000fea0003800000 */
.L_x_28113:
[----:B------:R-:W-:Y:S01]  /*8380*/  LEA R5, R0, 0x3b800000, 0x17 ;  /* 0x3b80000000057811 */ /* 0x000fe200078eb8ff */
[----:B------:R-:W-:-:S05]  /*8390*/  IMAD.SHL.U32 R0, R3, 0x100000, RZ ;  /* 0x0010000003007824 */ /* 0x000fca00078e00ff */
[----:B------:R-:W-:-:S07]  /*83a0*/  LOP3.LUT R0, R5, R0, R6, 0xfe, !PT ;  /* 0x0000000005007212 */ /* 0x000fce00078efe06 */
.L_x_28112:
[----:B------:R-:W-:Y:S05]  /*83b0*/  BSYNC B0 ;  /* 0x0000000000007941 */ /* 0x000fea0003800000 */
.L_x_28111:
[----:B------:R-:W-:-:S04]  /*83c0*/  F2FP.BF16.F32.PACK_AB R0, RZ, R0 ;  /* 0x00000000ff00723e */ /* 0x000fc800000010ff */
[----:B------:R-:W-:Y:S01]  /*83d0*/  PRMT R18, R0, 0x7610, R18 ;  /* 0x0000761000127816 */ /* 0x000fe20000000012 */
[----:B------:R-:W-:Y:S06]  /*83e0*/  BRA `(.L_x_28058) ;  /* 0x0000000400287947 */ /* 0x000fec0003800000 */
.L_x_28109:
        /* <DEDUP_REMOVED lines=21> */
.L_x_28118:
[----:B------:R-:W-:Y:S05]  /*8540*/  BSYNC B1 ;  /* 0x0000000000017941 */ /* 0x000fea0003800000 */
.L_x_28117:
[----:B------:R-:W-:Y:S01]  /*8550*/  LEA R5, R0, 0x37800000, 0x17 ;  /* 0x3780000000057811 */ /* 0x000fe200078eb8ff */
[----:B------:R-:W-:-:S05]  /*8560*/  IMAD.SHL.U32 R0, R3, 0x200000, RZ ;  /* 0x0020000003007824 */ /* 0x000fca00078e00ff */
[----:B------:R-:W-:-:S07]  /*8570*/  LOP3.LUT R0, R5, R0, R6, 0xfe, !PT ;  /* 0x0000000005007212 */ /* 0x000fce00078efe06 */
.L_x_28116:
[----:B------:R-:W-:Y:S05]  /*8580*/  BSYNC B0 ;  /* 0x0000000000007941 */ /* 0x000fea0003800000 */
.L_x_28115:
[----:B------:R-:W-:-:S04]  /*8590*/  F2FP.BF16.F32.PACK_AB R0, RZ, R0 ;  /* 0x00000000ff00723e */ /* 0x000fc800000010ff */
[----:B------:R-:W-:Y:S01]  /*85a0*/  PRMT R18, R0, 0x7610, R18 ;  /* 0x0000761000127816 */ /* 0x000fe20000000012 */
[----:B------:R-:W-:Y:S06]  /*85b0*/  BRA `(.L_x_28058) ;  /* 0x0000000000b47947 */ /* 0x000fec0003800000 */
.L_x_28108:
        /* <DEDUP_REMOVED lines=14> */
.L_x_28122:
[----:B------:R-:W-:Y:S05]  /*86a0*/  BSYNC B0 ;  /* 0x0000000000007941 */ /* 0x000fea0003800000 */
.L_x_28121:
[----:B------:R-:W-:-:S04]  /*86b0*/  F2FP.BF16.F32.PACK_AB R0, RZ, R0 ;  /* 0x00000000ff00723e */ /* 0x000fc800000010ff */
[----:B------:R-:W-:Y:S01]  /*86c0*/  PRMT R18, R0, 0x7610, R18 ;  /* 0x0000761000127816 */ /* 0x000fe20000000012 */
[----:B------:R-:W-:Y:S06]  /*86d0*/  BRA `(.L_x_28058) ;  /* 0x00000000006c7947 */ /* 0x000fec0003800000 */
.L_x_28096:
        /* <DEDUP_REMOVED lines=16> */
.L_x_28123:
[----:B------:R-:W-:Y:S01]  /*87e0*/  PRMT R18, RZ, 0x7610, R18 ;  /* 0x00007610ff127816 */ /* 0x000fe20000000012 */
[----:B------:R-:W-:Y:S06]  /*87f0*/  BRA `(.L_x_28058) ;  /* 0x0000000000247947 */ /* 0x000fec0003800000 */
.L_x_28120:
[----:B------:R-:W2:Y:S02]  /*8800*/  LDG.E.64 R4, desc[UR36][R4.64] ;  /* 0x0000002404047981 */ /* 0x000ea4000c1e1b00 */
[----:B--2---:R-:W0:Y:S02]  /*8810*/  I2F.U64 R0, R4 ;  /* 0x0000000400007312 */ /* 0x004e240000301000 */
[----:B0-----:R-:W-:-:S04]  /*8820*/  F2FP.BF16.F32.PACK_AB R0, RZ, R0 ;  /* 0x00000000ff00723e */ /* 0x001fc800000010ff */
[----:B------:R-:W-:Y:S01]  /*8830*/  PRMT R18, R0, 0x7610, R18 ;  /* 0x0000761000127816 */ /* 0x000fe20000000012 */
[----:B------:R-:W-:Y:S06]  /*8840*/  BRA `(.L_x_28058) ;  /* 0x0000000000107947 */ /* 0x000fec0003800000 */
.L_x_28119:
[----:B------:R-:W2:Y:S02]  /*8850*/  LDG.E R4, desc[UR36][R4.64] ;  /* 0x0000002404047981 */ /* 0x000ea4000c1e1900 */
[----:B--2---:R-:W-:-:S04]  /*8860*/  I2FP.F32.U32 R0, R4 ;  /* 0x0000000400007245 */ /* 0x004fc80000201000 */
[----:B------:R-:W-:-:S04]  /*8870*/  F2FP.BF16.F32.PACK_AB R0, RZ, R0 ;  /* 0x00000000ff00723e */ /* 0x000fc800000010ff */
[----:B------:R-:W-:-:S07]  /*8880*/  PRMT R18, R0, 0x7610, R18 ;  /* 0x0000761000127816 */ /* 0x000fce0000000012 */
.L_x_28058:
[----:B------:R-:W-:Y:S05]  /*8890*/  BSYNC B6 ;  /* 0x0000000000067941 */ /* 0x000fea0003800000 */
.L_x_28057:
        /* <DEDUP_REMOVED lines=10> */
[----:B------:R-:W-:-:S04]  /*8940*/  FMNMX.FTZ R0, R0, R3, !PT ;  /* 0x0000000300007209 */ /* 0x000fc80007810000 */
[----:B------:R-:W-:-:S04]  /*8950*/  F2FP.BF16.F32.PACK_AB R0, RZ, R0 ;  /* 0x00000000ff00723e */ /* 0x000fc800000010ff */
[----:B------:R-:W-:Y:S01]  /*8960*/  PRMT R24, R0, 0x7610, R24 ;  /* 0x0000761000187816 */ /* 0x000fe20000000018 */
[----:B------:R-:W-:Y:S06]  /*8970*/  BRA `(.L_x_28125) ;  /* 0x0000000000047947 */ /* 0x000fec0003800000 */
.L_x_28126:
[----:B------:R-:W-:-:S07]  /*8980*/  PRMT R24, R25, 0x7610, R24 ;  /* 0x0000761019187816 */ /* 0x000fce0000000018 */
.L_x_28125:
[----:B------:R-:W-:Y:S05]  /*8990*/  BSYNC B0 ;  /* 0x0000000000007941 */ /* 0x000fea0003800000 */
.L_x_28124:
        /* <DEDUP_REMOVED lines=14> */
.L_x_28129:
[----:B------:R-:W-:-:S07]  /*8a80*/  PRMT R22, R19, 0x7610, R22 ;  /* 0x0000761013167816 */ /* 0x000fce0000000016 */
.L_x_28128:
[----:B------:R-:W-:Y:S05]  /*8a90*/  BSYNC B0 ;  /* 0x0000000000007941 */ /* 0x000fea0003800000 */
.L_x_28127:
        /* <DEDUP_REMOVED lines=14> */
.L_x_28132:
[----:B------:R-:W-:-:S07]  /*8b80*/  PRMT R17, R27, 0x7610, R17 ;  /* 0x000076101b117816 */ /* 0x000fce0000000011 */
.L_x_28131:
[----:B------:R-:W-:Y:S05]  /*8b90*/  BSYNC B0 ;  /* 0x0000000000007941 */ /* 0x000fea0003800000 */
.L_x_28130:
        /* <DEDUP_REMOVED lines=14> */
.L_x_28135:
[----:B------:R-:W-:-:S07]  /*8c80*/  PRMT R18, R26, 0x7610, R18 ;  /* 0x000076101a127816 */ /* 0x000fce0000000012 */
.L_x_28134:
[----:B------:R-:W-:Y:S05]  /*8c90*/  BSYNC B0 ;  /* 0x0000000000007941 */ /* 0x000fea0003800000 */
.L_x_28133:
        /* <DEDUP_REMOVED lines=25> */
.L_x_28141:
[----:B01----:R-:W-:Y:S02]  /*8e30*/  IMAD.U32 R5, R24, 0x10000, RZ ;  /* 0x0001000018057824 */ /* 0x003fe400078e00ff */
[----:B------:R-:W-:-:S04]  /*8e40*/  IMAD.MOV.U32 R23, RZ, RZ, R25 ;  /* 0x000000ffff177224 */ /* 0x000fc800078e0019 */
[----:B------:R-:W0:Y:S02]  /*8e50*/  F2I.S64.TRUNC R4, R5 ;  /* 0x0000000500047311 */ /* 0x000e24000020d900 */
[----:B0-----:R0:W-:Y:S01]  /*8e60*/  STG.E.U8 desc[UR36][R8.64], R4 ;  /* 0x0000000408007986 */ /* 0x0011e2000c101124 */
[----:B------:R-:W-:Y:S05]  /*8e70*/  BRA `(.L_x_28137) ;  /* 0x0000000c00d47947 */ /* 0x000fea0003800000 */
.L_x_28140:
        /* <DEDUP_REMOVED lines=11> */
.L_x_28144:
[----:B------:R-:W-:Y:S02]  /*8f30*/  IMAD.U32 R24, R24, 0x10000, RZ ;  /* 0x0001000018187824 */ /* 0x000fe400078e00ff */
[----:B------:R-:W-:Y:S02]  /*8f40*/  IMAD.MOV.U32 R23, RZ, RZ, R25 ;  /* 0x000000ffff177224 */ /* 0x000fe400078e0019 */
[----:B------:R-:W2:Y:S02]  /*8f50*/  F2I.FTZ.TRUNC.NTZ R3, R24 ;  /* 0x0000001800037305 */ /* 0x000ea4000021f100 */
[----:B--2---:R2:W-:Y:S01]  /*8f60*/  STG.E desc[UR36][R8.64], R3 ;  /* 0x0000000308007986 */ /* 0x0045e2000c101924 */
[----:B------:R-:W-:Y:S05]  /*8f70*/  BRA `(.L_x_28137) ;  /* 0x0000000c00947947 */ /* 0x000fea0003800000 */
.L_x_28143:
[----:B------:R-:W-:Y:S02]  /*8f80*/  IMAD.U32 R24, R24, 0x10000, RZ ;  /* 0x0001000018187824 */ /* 0x000fe400078e00ff */
[----:B------:R-:W-:Y:S02]  /*8f90*/  IMAD.MOV.U32 R23, RZ, RZ, R25 ;  /* 0x000000ffff177224 */ /* 0x000fe400078e0019 */
[----:B------:R-:W2:Y:S02]  /*8fa0*/  F2I.FTZ.TRUNC.NTZ R3, R24 ;  /* 0x0000001800037305 */ /* 0x000ea4000021f100 */
[----:B--2---:R2:W-:Y:S01]  /*8fb0*/  STG.E.U16 desc[UR36][R8.64], R3 ;  /* 0x0000000308007986 */ /* 0x0045e2000c101524 */
[----:B------:R-:W-:Y:S05]  /*8fc0*/  BRA `(.L_x_28137) ;  /* 0x0000000c00807947 */ /* 0x000fea0003800000 */
.L_x_28139:
        /* <DEDUP_REMOVED lines=10> */
.L_x_28146:
[----:B------:R-:W-:Y:S02]  /*9070*/  IMAD.U32 R0, R24, 0x10000, RZ ;  /* 0x0001000018007824 */ /* 0x000fe400078e00ff */
[----:B------:R-:W-:-:S03]  /*9080*/  IMAD.MOV.U32 R23, RZ, RZ, R25 ;  /* 0x000000ffff177224 */ /* 0x000fc600078e0019 */
[----:B------:R-:W-:-:S05]  /*9090*/  F2FP.F16.F32.PACK_AB R0, RZ, R0 ;  /* 0x00000000ff00723e */ /* 0x000fca00000000ff */
[----:B------:R3:W-:Y:S01]  /*90a0*/  STG.E.U16 desc[UR36][R8.64], R0 ;  /* 0x0000000008007986 */ /* 0x0007e2000c101524 */
[----:B------:R-:W-:Y:S05]  /*90b0*/  BRA `(.L_x_28137) ;  /* 0x0000000c00447947 */ /* 0x000fea0003800000 */
.L_x_28145:
        /* <DEDUP_REMOVED lines=11> */
.L_x_28148:
[----:B------:R-:W-:Y:S02]  /*9170*/  IMAD.U32 R24, R24, 0x10000, RZ ;  /* 0x0001000018187824 */ /* 0x000fe400078e00ff */
[----:B------:R-:W-:-:S03]  /*9180*/  IMAD.MOV.U32 R23, RZ, RZ, R25 ;  /* 0x000000ffff177224 */ /* 0x000fc600078e0019 */
[----:B------:R-:W-:-:S04]  /*9190*/  F2FP.F16.F32.PACK_AB R3, RZ, R24 ;  /* 0x00000018ff03723e */ /* 0x000fc800000000ff */
[----:B------:R-:W-:-:S05]  /*91a0*/  PRMT R3, R3, 0x5410, RZ ;  /* 0x0000541003037816 */ /* 0x000fca00000000ff */
[----:B------:R2:W-:Y:S01]  /*91b0*/  STG.E desc[UR36][R8.64], R3 ;  /* 0x0000000308007986 */ /* 0x0005e2000c101924 */
[----:B------:R-:W-:Y:S05]  /*91c0*/  BRA `(.L_x_28137) ;  /* 0x0000000c00007947 */ /* 0x000fea0003800000 */
.L_x_28147:
[----:B01----:R-:W-:Y:S02]  /*91d0*/  IMAD.U32 R4, R24, 0x10000, RZ ;  /* 0x0001000018047824 */ /* 0x003fe400078e00ff */
[----:B------:R-:W-:Y:S02]  /*91e0*/  IMAD.MOV.U32 R23, RZ, RZ, R25 ;  /* 0x000000ffff177224 */ /* 0x000fe400078e0019 */
[----:B------:R-:W-:-:S06]  /*91f0*/  FMUL.FTZ R4, R4, 1 ;  /* 0x3f80000004047820 */ /* 0x000fcc0000410000 */
[----:B------:R-:W0:Y:S02]  /*9200*/  F2F.F64.F32 R4, R4 ;  /* 0x0000000400047310 */ /* 0x000e240000201800 */
[----:B0-----:R0:W-:Y:S01]  /*9210*/  STG.E.64 desc[UR36][R8.64], R4 ;  /* 0x0000000408007986 */ /* 0x0011e2000c101b24 */
[----:B------:R-:W-:Y:S05]  /*9220*/  BRA `(.L_x_28137) ;  /* 0x0000000800e87947 */ /* 0x000fea0003800000 */
.L_x_28138:
        /* <DEDUP_REMOVED lines=14> */
.L_x_28151:
[----:B------:R-:W-:Y:S01]  /*9310*/  IMAD.U32 R24, R24, 0x10000, RZ ;  /* 0x0001000018187824 */ /* 0x000fe200078e00ff */
[----:B------:R-:W-:Y:S01]  /*9320*/  CS2R R6, SRZ ;  /* 0x0000000000067805 */ /* 0x000fe2000001ff00 */
[----:B------:R-:W-:Y:S02]  /*9330*/  IMAD.MOV.U32 R23, RZ, RZ, R25 ;  /* 0x000000ffff177224 */ /* 0x000fe400078e0019 */
[----:B01----:R-:W-:-:S06]  /*9340*/  FMUL.FTZ R4, R24, 1 ;  /* 0x3f80000018047820 */ /* 0x003fcc0000410000 */
[----:B------:R-:W0:Y:S02]  /*9350*/  F2F.F64.F32 R4, R4 ;  /* 0x0000000400047310 */ /* 0x000e240000201800 */
[----:B0-----:R0:W-:Y:S01]  /*9360*/  STG.E.128 desc[UR36][R8.64], R4 ;  /* 0x0000000408007986 */ /* 0x0011e2000c101d24 */
[----:B------:R-:W-:Y:S05]  /*9370*/  BRA `(.L_x_28137) ;  /* 0x0000000800947947 */ /* 0x000fea0003800000 */
.L_x_28150:
        /* <DEDUP_REMOVED lines=21> */
.L_x_28155:
[----:B------:R-:W-:Y:S05]  /*94d0*/  BSYNC B0 ;  /* 0x0000000000007941 */ /* 0x000fea0003800000 */
.L_x_28154:
[----:B------:R-:W-:Y:S01]  /*94e0*/  LOP3.LUT R5, R0, R5, RZ, 0xfc, !PT ;  /* 0x0000000500057212 */ /* 0x000fe200078efcff */
[----:B------:R-:W-:-:S04]  /*94f0*/  IMAD.MOV.U32 R23, RZ, RZ, R25 ;  /* 0x000000ffff177224 */ /* 0x000fc800078e0019 */
[----:B------:R0:W-:Y:S01]  /*9500*/  STG.E.U8 desc[UR36][R8.64], R5 ;  /* 0x0000000508007986 */ /* 0x0001e2000c101124 */
[----:B------:R-:W-:Y:S05]  /*9510*/  BRA `(.L_x_28137) ;  /* 0x00000008002c7947 */ /* 0x000fea0003800000 */
.L_x_28153:
        /* <DEDUP_REMOVED lines=13> */
.L_x_28157:
[----:B------:R-:W-:Y:S01]  /*95f0*/  IMAD.MOV.U32 R0, RZ, RZ, 0x7f ;  /* 0x0000007fff007424 */ /* 0x000fe200078e00ff */
[----:B------:R-:W-:-:S04]  /*9600*/  ISETP.GT.U32.AND P0, PT, R3, 0x7f800000, PT ;  /* 0x7f8000000300780c */ /* 0x000fc80003f04070 */
[----:B------:R-:W-:-:S09]  /*9610*/  SEL R0, R0, 0x7c, P0 ;  /* 0x0000007c00007807 */ /* 0x000fd20000000000 */
.L_x_28158:
[----:B------:R-:W-:Y:S05]  /*9620*/  BSYNC B0 ;  /* 0x0000000000007941 */ /* 0x000fea0003800000 */
.L_x_28156:
[----:B------:R-:W-:Y:S01]  /*9630*/  LOP3.LUT R3, R5, 0x80000000, RZ, 0xc0, !PT ;  /* 0x8000000005037812 */ /* 0x000fe200078ec0ff */
[----:B------:R-:W-:-:S03]  /*9640*/  IMAD.MOV.U32 R23, RZ, RZ, R25 ;  /* 0x000000ffff177224 */ /* 0x000fc600078e0019 */
[----:B------:R-:W-:-:S04]  /*9650*/  SHF.R.U32.HI R3, RZ, 0x18, R3 ;  /* 0x00000018ff037819 */ /* 0x000fc80000011603 */
[----:B------:R-:W-:-:S05]  /*9660*/  LOP3.LUT R3, R0, R3, RZ, 0xfc, !PT ;  /* 0x0000000300037212 */ /* 0x000fca00078efcff */
[----:B------:R0:W-:Y:S01]  /*9670*/  STG.E.U8 desc[UR36][R8.64], R3 ;  /* 0x0000000308007986 */ /* 0x0001e2000c101124 */
[----:B------:R-:W-:Y:S05]  /*9680*/  BRA `(.L_x_28137) ;  /* 0x0000000400d07947 */ /* 0x000fea0003800000 */
.L_x_28152:
[----:B------:R2:W-:Y:S01]  /*9690*/  STG.E.U16 desc[UR36][R8.64], R24 ;  /* 0x0000001808007986 */ /* 0x0005e2000c101524 */
[----:B------:R-:W-:Y:S01]  /*96a0*/  IMAD.MOV.U32 R23, RZ, RZ, R25 ;  /* 0x000000ffff177224 */ /* 0x000fe200078e0019 */
[----:B------:R-:W-:Y:S06]  /*96b0*/  BRA `(.L_x_28137) ;  /* 0x0000000400c47947 */ /* 0x000fec0003800000 */
.L_x_28149:
        /* <DEDUP_REMOVED lines=13> */
.L_x_28161:
        /* <DEDUP_REMOVED lines=17> */
.L_x_28164:
[----:B------:R-:W-:-:S04]  /*98a0*/  LOP3.LUT R3, R5, 0x80000000, RZ, 0xc0, !PT ;  /* 0x8000000005037812 */ /* 0x000fc800078ec0ff */
[----:B------:R-:W-:-:S04]  /*98b0*/  SHF.R.U32.HI R3, RZ, 0x18, R3 ;  /* 0x00000018ff037819 */ /* 0x000fc80000011603 */
[----:B------:R-:W-:-:S04]  /*98c0*/  LOP3.LUT R0, R0, R3, RZ, 0xfc, !PT ;  /* 0x0000000300007212 */ /* 0x000fc800078efcff */
[----:B------:R-:W-:-:S07]  /*98d0*/  PRMT R4, R0, 0x7610, R4 ;  /* 0x0000761000047816 */ /* 0x000fce0000000004 */
.L_x_28163:
[----:B------:R-:W-:Y:S05]  /*98e0*/  BSYNC B0 ;  /* 0x0000000000007941 */ /* 0x000fea0003800000 */
.L_x_28162:
[----:B------:R0:W-:Y:S01]  /*98f0*/  STG.E.U8 desc[UR36][R8.64], R4 ;  /* 0x0000000408007986 */ /* 0x0001e2000c101124 */
[----:B------:R-:W-:Y:S01]  /*9900*/  IMAD.MOV.U32 R23, RZ, RZ, R25 ;  /* 0x000000ffff177224 */ /* 0x000fe200078e0019 */
[----:B------:R-:W-:Y:S06]  /*9910*/  BRA `(.L_x_28137) ;  /* 0x00000004002c7947 */ /* 0x000fec0003800000 */
.L_x_28160:
        /* <DEDUP_REMOVED lines=17> */
.L_x_28167:
[----:B------:R-:W-:-:S04]  /*9a30*/  LOP3.LUT R3, R5, 0x80000000, RZ, 0xc0, !PT ;  /* 0x8000000005037812 */ /* 0x000fc800078ec0ff */
[----:B------:R-:W-:-:S04]  /*9a40*/  SHF.R.U32.HI R3, RZ, 0x18, R3 ;  /* 0x00000018ff037819 */ /* 0x000fc80000011603 */
[----:B------:R-:W-:-:S04]  /*9a50*/  LOP3.LUT R0, R0, R3, RZ, 0xfc, !PT ;  /* 0x0000000300007212 */ /* 0x000fc800078efcff */
[----:B------:R-:W-:-:S07]  /*9a60*/  PRMT R4, R0, 0x7610, R4 ;  /* 0x0000761000047816 */ /* 0x000fce0000000004 */
.L_x_28166:
[----:B------:R-:W-:Y:S05]  /*9a70*/  BSYNC B0 ;  /* 0x0000000000007941 */ /* 0x000fea0003800000 */
.L_x_28165:
[----:B------:R0:W-:Y:S01]  /*9a80*/  STG.E.U8 desc[UR36][R8.64], R4 ;  /* 0x0000000408007986 */ /* 0x0001e2000c101124 */
[----:B------:R-:W-:Y:S01]  /*9a90*/  IMAD.MOV.U32 R23, RZ, RZ, R25 ;  /* 0x000000ffff177224 */ /* 0x000fe200078e0019 */
[----:B------:R-:W-:Y:S06]  /*9aa0*/  BRA `(.L_x_28137) ;  /* 0x0000000000c87947 */ /* 0x000fec0003800000 */
.L_x_28159:
        /* <DEDUP_REMOVED lines=23> */
.L_x_28142:
        /* <DEDUP_REMOVED lines=16> */
.L_x_28170:
[----:B------:R-:W-:Y:S01]  /*9d20*/  IMAD.MOV.U32 R23, RZ, RZ, R25 ;  /* 0x000000ffff177224 */ /* 0x000fe200078e0019 */
[----:B------:R-:W-:Y:S06]  /*9d30*/  BRA `(.L_x_28137) ;  /* 0x0000000000247947 */ /* 0x000fec0003800000 */
.L_x_28169:
[----:B01----:R-:W-:Y:S02]  /*9d40*/  IMAD.U32 R4, R24, 0x10000, RZ ;  /* 0x0001000018047824 */ /* 0x003fe400078e00ff */
[----:B------:R-:W-:-:S04]  /*9d50*/  IMAD.MOV.U32 R23, RZ, RZ, R25 ;  /* 0x000000ffff177224 */ /* 0x000fc800078e0019 */
[----:B------:R-:W0:Y:S02]  /*9d60*/  F2I.U64.TRUNC R4, R4 ;  /* 0x0000000400047311 */ /* 0x000e24000020d800 */
[----:B0-----:R0:W-:Y:S01]  /*9d70*/  STG.E.64 desc[UR36][R8.64], R4 ;  /* 0x0000000408007986 */ /* 0x0011e2000c101b24 */
[----:B------:R-:W-:Y:S05]  /*9d80*/  BRA `(.L_x_28137) ;  /* 0x0000000000107947 */ /* 0x000fea0003800000 */
.L_x_28168:
[----:B------:R-:W-:Y:S02]  /*9d90*/  IMAD.U32 R24, R24, 0x10000, RZ ;  /* 0x0001000018187824 */ /* 0x000fe400078e00ff */
[----:B------:R-:W-:Y:S02]  /*9da0*/  IMAD.MOV.U32 R23, RZ, RZ, R25 ;  /* 0x000000ffff177224 */ /* 0x000fe400078e0019 */
[----:B------:R-:W2:Y:S02]  /*9db0*/  F2I.FTZ.U32.TRUNC.NTZ R3, R24 ;  /* 0x0000001800037305 */ /* 0x000ea4000021f000 */
[----:B--2---:R2:W-:Y:S03]  /*9dc0*/  STG.E desc[UR36][R8.64], R3 ;  /* 0x0000000308007986 */ /* 0x0045e6000c101924 */
.L_x_28137:
[----:B------:R-:W-:Y:S05]  /*9dd0*/  BSYNC B6 ;  /* 0x0000000000067941 */ /* 0x000fea0003800000 */
.L_x_28136:
        /* <DEDUP_REMOVED lines=25> */
.L_x_28176:
[----:B------:R-:W-:-:S06]  /*9f70*/  IMAD.U32 R5, R22, 0x10000, RZ ;  /* 0x0001000016057824 */ /* 0x000fcc00078e00ff */
[----:B------:R-:W0:Y:S02]  /*9f80*/  F2I.S64.TRUNC R4, R5 ;  /* 0x0000000500047311 */ /* 0x000e24000020d900 */
[----:B0-----:R0:W-:Y:S01]  /*9f90*/  STG.E.U8 desc[UR36][R8.64], R4 ;  /* 0x0000000408007986 */ /* 0x0011e2000c101124 */
[----:B------:R-:W-:Y:S05]  /*9fa0*/  BRA `(.L_x_28178) ;  /* 0x0000000c00847947 */ /* 0x000fea0003800000 */
.L_x_28175:
        /* <DEDUP_REMOVED lines=10> */
.L_x_28180:
[----:B------:R-:W-:-:S04]  /*a050*/  IMAD.U32 R22, R22, 0x10000, RZ ;  /* 0x0001000016167824 */ /* 0x000fc800078e00ff */
[----:B------:R-:W0:Y:S02]  /*a060*/  F2I.FTZ.TRUNC.NTZ R3, R22 ;  /* 0x0000001600037305 */ /* 0x000e24000021f100 */
[----:B0-----:R0:W-:Y:S01]  /*a070*/  STG.E desc[UR36][R8.64], R3 ;  /* 0x0000000308007986 */ /* 0x0011e2000c101924 */
[----:B------:R-:W-:Y:S05]  /*a080*/  BRA `(.L_x_28178) ;  /* 0x0000000c004c7947 */ /* 0x000fea0003800000 */
.L_x_28179:
[----:B------:R-:W-:-:S04]  /*a090*/  IMAD.U32 R22, R22, 0x10000, RZ ;  /* 0x0001000016167824 */ /* 0x000fc800078e00ff */
[----:B------:R-:W0:Y:S02]  /*a0a0*/  F2I.FTZ.TRUNC.NTZ R3, R22 ;  /* 0x0000001600037305 */ /* 0x000e24000021f100 */
[----:B0-----:R0:W-:Y:S01]  /*a0b0*/  STG.E.U16 desc[UR36][R8.64], R3 ;  /* 0x0000000308007986 */ /* 0x0011e2000c101524 */
[----:B------:R-:W-:Y:S05]  /*a0c0*/  BRA `(.L_x_28178) ;  /* 0x0000000c003c7947 */ /* 0x000fea0003800000 */
.L_x_28174:
        /* <DEDUP_REMOVED lines=9> */
.L_x_28182:
[----:B------:R-:W-:-:S05]  /*a160*/  IMAD.U32 R0, R22, 0x10000, RZ ;  /* 0x0001000016007824 */ /* 0x000fca00078e00ff */
[----:B------:R-:W-:-:S05]  /*a170*/  F2FP.F16.F32.PACK_AB R0, RZ, R0 ;  /* 0x00000000ff00723e */ /* 0x000fca00000000ff */
[----:B------:R0:W-:Y:S01]  /*a180*/  STG.E.U16 desc[UR36][R8.64], R0 ;  /* 0x0000000008007986 */ /* 0x0001e2000c101524 */
[----:B------:R-:W-:Y:S05]  /*a190*/  BRA `(.L_x_28178) ;  /* 0x0000000c00087947 */ /* 0x000fea0003800000 */
.L_x_28181:
        /* <DEDUP_REMOVED lines=10> */
.L_x_28184:
[----:B------:R-:W-:-:S05]  /*a240*/  IMAD.U32 R22, R22, 0x10000, RZ ;  /* 0x0001000016167824 */ /* 0x000fca00078e00ff */
[----:B------:R-:W-:-:S04]  /*a250*/  F2FP.F16.F32.PACK_AB R3, RZ, R22 ;  /* 0x00000016ff03723e */ /* 0x000fc800000000ff */
[----:B------:R-:W-:-:S05]  /*a260*/  PRMT R3, R3, 0x5410, RZ ;  /* 0x0000541003037816 */ /* 0x000fca00000000ff */
[----:B------:R3:W-:Y:S01]  /*a270*/  STG.E desc[UR36][R8.64], R3 ;  /* 0x0000000308007986 */ /* 0x0007e2000c101924 */
[----:B------:R-:W-:Y:S05]  /*a280*/  BRA `(.L_x_28178) ;  /* 0x0000000800cc7947 */ /* 0x000fea0003800000 */
.L_x_28183:
[----:B------:R-:W-:-:S04]  /*a290*/  IMAD.U32 R4, R22, 0x10000, RZ ;  /* 0x0001000016047824 */ /* 0x000fc800078e00ff */
[----:B------:R-:W-:-:S06]  /*a2a0*/  FMUL.FTZ R4, R4, 1 ;  /* 0x3f80000004047820 */ /* 0x000fcc0000410000 */
[----:B------:R-:W0:Y:S02]  /*a2b0*/  F2F.F64.F32 R4, R4 ;  /* 0x0000000400047310 */ /* 0x000e240000201800 */
[----:B0-----:R4:W-:Y:S01]  /*a2c0*/  STG.E.64 desc[UR36][R8.64], R4 ;  /* 0x0000000408007986 */ /* 0x0019e2000c101b24 */
[----:B------:R-:W-:Y:S05]  /*a2d0*/  BRA `(.L_x_28178) ;  /* 0x0000000800b87947 */ /* 0x000fea0003800000 */
.L_x_28173:
        /* <DEDUP_REMOVED lines=13> */
.L_x_28187:
[----:B------:R-:W-:Y:S01]  /*a3b0*/  IMAD.U32 R22, R22, 0x10000, RZ ;  /* 0x0001000016167824 */ /* 0x000fe200078e00ff */
[----:B------:R-:W-:-:S03]  /*a3c0*/  CS2R R6, SRZ ;  /* 0x0000000000067805 */ /* 0x000fc6000001ff00 */
[----:B------:R-:W-:-:S06]  /*a3d0*/  FMUL.FTZ R4, R22, 1 ;  /* 0x3f80000016047820 */ /* 0x000fcc0000410000 */
[----:B------:R-:W0:Y:S02]  /*a3e0*/  F2F.F64.F32 R4, R4 ;  /* 0x0000000400047310 */ /* 0x000e240000201800 */
[----:B0-----:R0:W-:Y:S01]  /*a3f0*/  STG.E.128 desc[UR36][R8.64], R4 ;  /* 0x0000000408007986 */ /* 0x0011e2000c101d24 */
[----:B------:R-:W-:Y:S05]  /*a400*/  BRA `(.L_x_28178) ;  /* 0x00000008006c7947 */ /* 0x000fea0003800000 */
.L_x_28186:
        /* <DEDUP_REMOVED lines=21> */
.L_x_28191:
[----:B------:R-:W-:Y:S05]  /*a560*/  BSYNC B0 ;  /* 0x0000000000007941 */ /* 0x000fea0003800000 */
.L_x_28190:
[----:B------:R-:W-:-:S05]  /*a570*/  LOP3.LUT R5, R0, R5, RZ, 0xfc, !PT ;  /* 0x0000000500057212 */ /* 0x000fca00078efcff */
[----:B------:R0:W-:Y:S01]  /*a580*/  STG.E.U8 desc[UR36][R8.64], R5 ;  /* 0x0000000508007986 */ /* 0x0001e2000c101124 */
[----:B------:R-:W-:Y:S05]  /*a590*/  BRA `(.L_x_28178) ;  /* 0x0000000800087947 */ /* 0x000fea0003800000 */
.L_x_28189:
        /* <DEDUP_REMOVED lines=13> */
.L_x_28193:
[----:B------:R-:W-:Y:S01]  /*a670*/  IMAD.MOV.U32 R0, RZ, RZ, 0x7f ;  /* 0x0000007fff007424 */ /* 0x000fe200078e00ff */
[----:B------:R-:W-:-:S04]  /*a680*/  ISETP.GT.U32.AND P0, PT, R3, 0x7f800000, PT ;  /* 0x7f8000000300780c */ /* 0x000fc80003f04070 */
[----:B------:R-:W-:-:S09]  /*a690*/  SEL R0, R0, 0x7c, P0 ;  /* 0x0000007c00007807 */ /* 0x000fd20000000000 */
.L_x_28194:
[----:B------:R-:W-:Y:S05]  /*a6a0*/  BSYNC B0 ;  /* 0x0000000000007941 */ /* 0x000fea0003800000 */
.L_x_28192:
[----:B------:R-:W-:-:S04]  /*a6b0*/  LOP3.LUT R3, R5, 0x80000000, RZ, 0xc0, !PT ;  /* 0x8000000005037812 */ /* 0x000fc800078ec0ff */
[----:B------:R-:W-:-:S04]  /*a6c0*/  SHF.R.U32.HI R3, RZ, 0x18, R3 ;  /* 0x00000018ff037819 */ /* 0x000fc80000011603 */
[----:B------:R-:W-:-:S05]  /*a6d0*/  LOP3.LUT R3, R0, R3, RZ, 0xfc, !PT ;  /* 0x0000000300037212 */ /* 0x000fca00078efcff */
[----:B------:R0:W-:Y:S01]  /*a6e0*/  STG.E.U8 desc[UR36][R8.64], R3 ;  /* 0x0000000308007986 */ /* 0x0001e2000c101124 */
[----:B------:R-:W-:Y:S05]  /*a6f0*/  BRA `(.L_x_28178) ;  /* 0x0000000400b07947 */ /* 0x000fea0003800000 */
.L_x_28188:
[----:B------:R0:W-:Y:S01]  /*a700*/  STG.E.U16 desc[UR36][R8.64], R22 ;  /* 0x0000001608007986 */ /* 0x0001e2000c101524 */
[----:B------:R-:W-:Y:S05]  /*a710*/  BRA `(.L_x_28178) ;  /* 0x0000000400a87947 */ /* 0x000fea0003800000 */
.L_x_28185:
        /* <DEDUP_REMOVED lines=12> */
.L_x_28197:
        /* <DEDUP_REMOVED lines=17> */
.L_x_28200:
[----:B------:R-:W-:-:S04]  /*a8f0*/  LOP3.LUT R3, R5, 0x80000000, RZ, 0xc0, !PT ;  /* 0x8000000005037812 */ /* 0x000fc800078ec0ff */
[----:B------:R-:W-:-:S04]  /*a900*/  SHF.R.U32.HI R3, RZ, 0x18, R3 ;  /* 0x00000018ff037819 */ /* 0x000fc80000011603 */
[----:B------:R-:W-:-:S04]  /*a910*/  LOP3.LUT R0, R0, R3, RZ, 0xfc, !PT ;  /* 0x0000000300007212 */ /* 0x000fc800078efcff */
[----:B------:R-:W-:-:S07]  /*a920*/  PRMT R4, R0, 0x7610, R4 ;  /* 0x0000761000047816 */ /* 0x000fce0000000004 */
.L_x_28199:
[----:B------:R-:W-:Y:S05]  /*a930*/  BSYNC B0 ;  /* 0x0000000000007941 */ /* 0x000fea0003800000 */
.L_x_28198:
[----:B------:R0:W-:Y:S01]  /*a940*/  STG.E.U8 desc[UR36][R8.64], R4 ;  /* 0x0000000408007986 */ /* 0x0001e2000c101124 */
[----:B------:R-:W-:Y:S05]  /*a950*/  BRA `(.L_x_28178) ;  /* 0x0000000400187947 */ /* 0x000fea0003800000 */
.L_x_28196:
        /* <DEDUP_REMOVED lines=17> */
.L_x_28203:
[----:B------:R-:W-:-:S04]  /*aa70*/  LOP3.LUT R3, R5, 0x80000000, RZ, 0xc0, !PT ;  /* 0x8000000005037812 */ /* 0x000fc800078ec0ff */
[----:B------:R-:W-:-:S04]  /*aa80*/  SHF.R.U32.HI R3, RZ, 0x18, R3 ;  /* 0x00000018ff037819 */ /* 0x000fc80000011603 */
[----:B------:R-:W-:-:S04]  /*aa90*/  LOP3.LUT R0, R0, R3, RZ, 0xfc, !PT ;  /* 0x0000000300007212 */ /* 0x000fc800078efcff */
[----:B------:R-:W-:-:S07]  /*aaa0*/  PRMT R4, R0, 0x7610, R4 ;  /* 0x0000761000047816 */ /* 0x000fce0000000004 */
.L_x_28202:
[----:B------:R-:W-:Y:S05]  /*aab0*/  BSYNC B0 ;  /* 0x0000000000007941 */ /* 0x000fea0003800000 */
.L_x_28201:
[----:B------:R0:W-:Y:S01]  /*aac0*/  STG.E.U8 desc[UR36][R8.64], R4 ;  /* 0x0000000408007986 */ /* 0x0001e2000c101124 */
[----:B------:R-:W-:Y:S05]  /*aad0*/  BRA `(.L_x_28178) ;  /* 0x0000000000b87947 */ /* 0x000fea0003800000 */
.L_x_28195:
        /* <DEDUP_REMOVED lines=22> */
.L_x_28177:
        /* <DEDUP_REMOVED lines=16> */
.L_x_28206:
[----:B------:R-:W-:Y:S05]  /*ad40*/  BRA `(.L_x_28178) ;  /* 0x00000000001c7947 */ /* 0x000fea0003800000 */
.L_x_28205:
[----:B------:R-:W-:-:S06]  /*ad50*/  IMAD.U32 R4, R22, 0x10000, RZ ;  /* 0x0001000016047824 */ /* 0x000fcc00078e00ff */
[----:B------:R-:W0:Y:S02]  /*ad60*/  F2I.U64.TRUNC R4, R4 ;  /* 0x0000000400047311 */ /* 0x000e24000020d800 */
[----:B0-----:R0:W-:Y:S01]  /*ad70*/  STG.E.64 desc[UR36][R8.64], R4 ;  /* 0x0000000408007986 */ /* 0x0011e2000c101b24 */
[----:B------:R-:W-:Y:S05]  /*ad80*/  BRA `(.L_x_28178) ;  /* 0x00000000000c7947 */ /* 0x000fea0003800000 */
.L_x_28204:
[----:B------:R-:W-:-:S04]  /*ad90*/  IMAD.U32 R22, R22, 0x10000, RZ ;  /* 0x0001000016167824 */ /* 0x000fc800078e00ff */
[----:B------:R-:W0:Y:S02]  /*ada0*/  F2I.FTZ.U32.TRUNC.NTZ R3, R22 ;  /* 0x0000001600037305 */ /* 0x000e24000021f000 */
[----:B0-----:R0:W-:Y:S02]  /*adb0*/  STG.E desc[UR36][R8.64], R3 ;  /* 0x0000000308007986 */ /* 0x0011e4000c101924 */
.L_x_28178:
        /* <DEDUP_REMOVED lines=25> */
.L_x_28210:
[----:B------:R-:W-:-:S06]  /*af50*/  IMAD.U32 R5, R17, 0x10000, RZ ;  /* 0x0001000011057824 */ /* 0x000fcc00078e00ff */
[----:B------:R-:W0:Y:S02]  /*af60*/  F2I.S64.TRUNC R4, R5 ;  /* 0x0000000500047311 */ /* 0x000e24000020d900 */
[----:B0-----:R0:W-:Y:S01]  /*af70*/  STG.E.U8 desc[UR36][R8.64], R4 ;  /* 0x0000000408007986 */ /* 0x0011e2000c101124 */
[----:B------:R-:W-:Y:S05]  /*af80*/  BRA `(.L_x_28212) ;  /* 0x0000000c00847947 */ /* 0x000fea0003800000 */
.L_x_28209:
        /* <DEDUP_REMOVED lines=10> */
.L_x_28214:
[----:B------:R-:W-:-:S06]  /*b030*/  IMAD.U32 R17, R17, 0x10000, RZ ;  /* 0x0001000011117824 */ /* 0x000fcc00078e00ff */
[----:B------:R-:W0:Y:S02]  /*b040*/  F2I.FTZ.TRUNC.NTZ R17, R17 ;  /* 0x0000001100117305 */ /* 0x000e24000021f100 */
[----:B0-----:R0:W-:Y:S01]  /*b050*/  STG.E desc[UR36][R8.64], R17 ;  /* 0x0000001108007986 */ /* 0x0011e2000c101924 */
[----:B------:R-:W-:Y:S05]  /*b060*/  BRA `(.L_x_28212) ;  /* 0x0000000c004c7947 */ /* 0x000fea0003800000 */
.L_x_28213:
[----:B------:R-:W-:-:S06]  /*b070*/  IMAD.U32 R17, R17, 0x10000, RZ ;  /* 0x0001000011117824 */ /* 0x000fcc00078e00ff */
[----:B------:R-:W0:Y:S02]  /*b080*/  F2I.FTZ.TRUNC.NTZ R17, R17 ;  /* 0x0000001100117305 */ /* 0x000e24000021f100 */
[----:B0-----:R0:W-:Y:S01]  /*b090*/  STG.E.U16 desc[UR36][R8.64], R17 ;  /* 0x0000001108007986 */ /* 0x0011e2000c101524 */
[----:B------:R-:W-:Y:S05]  /*b0a0*/  BRA `(.L_x_28212) ;  /* 0x0000000c003c7947 */ /* 0x000fea0003800000 */
.L_x_28208:
        /* <DEDUP_REMOVED lines=9> */
.L_x_28216:
[----:B------:R-:W-:-:S05]  /*b140*/  IMAD.U32 R0, R17, 0x10000, RZ ;  /* 0x0001000011007824 */ /* 0x000fca00078e00ff */
[----:B------:R-:W-:-:S05]  /*b150*/  F2FP.F16.F32.PACK_AB R0, RZ, R0 ;  /* 0x00000000ff00723e */ /* 0x000fca00000000ff */
[----:B------:R4:W-:Y:S01]  /*b160*/  STG.E.U16 desc[UR36][R8.64], R0 ;  /* 0x0000000008007986 */ /* 0x0009e2000c101524 */
[----:B------:R-:W-:Y:S05]  /*b170*/  BRA `(.L_x_28212) ;  /* 0x0000000c00087947 */ /* 0x000fea0003800000 */
.L_x_28215:
        /* <DEDUP_REMOVED lines=10> */
.L_x_28218:
[----:B------:R-:W-:-:S05]  /*b220*/  IMAD.U32 R17, R17, 0x10000, RZ ;  /* 0x0001000011117824 */ /* 0x000fca00078e00ff */
[----:B------:R-:W-:-:S04]  /*b230*/  F2FP.F16.F32.PACK_AB R3, RZ, R17 ;  /* 0x00000011ff03723e */ /* 0x000fc800000000ff */
[----:B------:R-:W-:-:S05]  /*b240*/  PRMT R3, R3, 0x5410, RZ ;  /* 0x0000541003037816 */ /* 0x000fca00000000ff */
[----:B------:R2:W-:Y:S01]  /*b250*/  STG.E desc[UR36][R8.64], R3 ;  /* 0x0000000308007986 */ /* 0x0005e2000c101924 */
[----:B------:R-:W-:Y:S05]  /*b260*/  BRA `(.L_x_28212) ;  /* 0x0000000800cc7947 */ /* 0x000fea0003800000 */
.L_x_28217:
[----:B------:R-:W-:-:S04]  /*b270*/  IMAD.U32 R4, R17, 0x10000, RZ ;  /* 0x0001000011047824 */ /* 0x000fc800078e00ff */
[----:B------:R-:W-:-:S06]  /*b280*/  FMUL.FTZ R4, R4, 1 ;  /* 0x3f80000004047820 */ /* 0x000fcc0000410000 */
[----:B------:R-:W0:Y:S02]  /*b290*/  F2F.F64.F32 R4, R4 ;  /* 0x0000000400047310 */ /* 0x000e240000201800 */
[----:B0-----:R0:W-:Y:S01]  /*b2a0*/  STG.E.64 desc[UR36][R8.64], R4 ;  /* 0x0000000408007986 */ /* 0x0011e2000c101b24 */
[----:B------:R-:W-:Y:S05]  /*b2b0*/  BRA `(.L_x_28212) ;  /* 0x0000000800b87947 */ /* 0x000fea0003800000 */
.L_x_28207:
        /* <DEDUP_REMOVED lines=13> */
.L_x_28221:
[----:B------:R-:W-:Y:S01]  /*b390*/  IMAD.U32 R17, R17, 0x10000, RZ ;  /* 0x0001000011117824 */ /* 0x000fe200078e00ff */
[----:B------:R-:W-:-:S03]  /*b3a0*/  CS2R R6, SRZ ;  /* 0x0000000000067805 */ /* 0x000fc6000001ff00 */
[----:B------:R-:W-:-:S06]  /*b3b0*/  FMUL.FTZ R4, R17, 1 ;  /* 0x3f80000011047820 */ /* 0x000fcc0000410000 */
[----:B------:R-:W0:Y:S02]  /*b3c0*/  F2F.F64.F32 R4, R4 ;  /* 0x0000000400047310 */ /* 0x000e240000201800 */
[----:B0-----:R0:W-:Y:S01]  /*b3d0*/  STG.E.128 desc[UR36][R8.64], R4 ;  /* 0x0000000408007986 */ /* 0x0011e2000c101d24 */
[----:B------:R-:W-:Y:S05]  /*b3e0*/  BRA `(.L_x_28212) ;  /* 0x00000008006c7947 */ /* 0x000fea0003800000 */
.L_x_28220:
        /* <DEDUP_REMOVED lines=21> */
.L_x_28225:
[----:B------:R-:W-:Y:S05]  /*b540*/  BSYNC B0 ;  /* 0x0000000000007941 */ /* 0x000fea0003800000 */
.L_x_28224:
[----:B------:R-:W-:-:S05]  /*b550*/  LOP3.LUT R5, R0, R5, RZ, 0xfc, !PT ;  /* 0x0000000500057212 */ /* 0x000fca00078efcff */
[----:B------:R0:W-:Y:S01]  /*b560*/  STG.E.U8 desc[UR36][R8.64], R5 ;  /* 0x0000000508007986 */ /* 0x0001e2000c101124 */
[----:B------:R-:W-:Y:S05]  /*b570*/  BRA `(.L_x_28212) ;  /* 0x0000000800087947 */ /* 0x000fea0003800000 */
.L_x_28223:
        /* <DEDUP_REMOVED lines=13> */
.L_x_28227:
[----:B------:R-:W-:Y:S01]  /*b650*/  IMAD.MOV.U32 R0, RZ, RZ, 0x7f ;  /* 0x0000007fff007424 */ /* 0x000fe200078e00ff */
[----:B------:R-:W-:-:S04]  /*b660*/  ISETP.GT.U32.AND P0, PT, R3, 0x7f800000, PT ;  /* 0x7f8000000300780c */ /* 0x000fc80003f04070 */
[----:B------:R-:W-:-:S09]  /*b670*/  SEL R0, R0, 0x7c, P0 ;  /* 0x0000007c00007807 */ /* 0x000fd20000000000 */
.L_x_28228:
[----:B------:R-:W-:Y:S05]  /*b680*/  BSYNC B0 ;  /* 0x0000000000007941 */ /* 0x000fea0003800000 */
.L_x_28226:
[----:B------:R-:W-:-:S04]  /*b690*/  LOP3.LUT R3, R17, 0x80000000, RZ, 0xc0, !PT ;  /* 0x8000000011037812 */ /* 0x000fc800078ec0ff */
[----:B------:R-:W-:-:S04]  /*b6a0*/  SHF.R.U32.HI R3, RZ, 0x18, R3 ;  /* 0x00000018ff037819 */ /* 0x000fc80000011603 */
[----:B------:R-:W-:-:S05]  /*b6b0*/  LOP3.LUT R3, R0, R3, RZ, 0xfc, !PT ;  /* 0x0000000300037212 */ /* 0x000fca00078efcff */
[----:B------:R0:W-:Y:S01]  /*b6c0*/  STG.E.U8 desc[UR36][R8.64], R3 ;  /* 0x0000000308007986 */ /* 0x0001e2000c101124 */
[----:B------:R-:W-:Y:S05]  /*b6d0*/  BRA `(.L_x_28212) ;  /* 0x0000000400b07947 */ /* 0x000fea0003800000 */
.L_x_28222:
[----:B------:R0:W-:Y:S01]  /*b6e0*/  STG.E.U16 desc[UR36][R8.64], R17 ;  /* 0x0000001108007986 */ /* 0x0001e2000c101524 */
[----:B------:R-:W-:Y:S05]  /*b6f0*/  BRA `(.L_x_28212) ;  /* 0x0000000400a87947 */ /* 0x000fea0003800000 */
.L_x_28219:
        /* <DEDUP_REMOVED lines=12> */
.L_x_28231:
        /* <DEDUP_REMOVED lines=17> */
.L_x_28234:
[----:B------:R-:W-:-:S04]  /*b8d0*/  LOP3.LUT R3, R17, 0x80000000, RZ, 0xc0, !PT ;  /* 0x8000000011037812 */ /* 0x000fc800078ec0ff */
[----:B------:R-:W-:-:S04]  /*b8e0*/  SHF.R.U32.HI R3, RZ, 0x18, R3 ;  /* 0x00000018ff037819 */ /* 0x000fc80000011603 */
[----:B------:R-:W-:-:S04]  /*b8f0*/  LOP3.LUT R0, R0, R3, RZ, 0xfc, !PT ;  /* 0x0000000300007212 */ /* 0x000fc800078efcff */
[----:B------:R-:W-:-:S07]  /*b900*/  PRMT R4, R0, 0x7610, R4 ;  /* 0x0000761000047816 */ /* 0x000fce0000000004 */
.L_x_28233:
[----:B------:R-:W-:Y:S05]  /*b910*/  BSYNC B0 ;  /* 0x0000000000007941 */ /* 0x000fea0003800000 */
.L_x_28232:
[----:B------:R0:W-:Y:S01]  /*b920*/  STG.E.U8 desc[UR36][R8.64], R4 ;  /* 0x0000000408007986 */ /* 0x0001e2000c101124 */
[----:B------:R-:W-:Y:S05]  /*b930*/  BRA `(.L_x_28212) ;  /* 0x0000000400187947 */ /* 0x000fea0003800000 */
.L_x_28230:
        /* <DEDUP_REMOVED lines=17> */
.L_x_28237:
[----:B------:R-:W-:-:S04]  /*ba50*/  LOP3.LUT R3, R17, 0x80000000, RZ, 0xc0, !PT ;  /* 0x8000000011037812 */ /* 0x000fc800078ec0ff */
[----:B------:R-:W-:-:S04]  /*ba60*/  SHF.R.U32.HI R3, RZ, 0x18, R3 ;  /* 0x00000018ff037819 */ /* 0x000fc80000011603 */
[----:B------:R-:W-:-:S04]  /*ba70*/  LOP3.LUT R0, R0, R3, RZ, 0xfc, !PT ;  /* 0x0000000300007212 */ /* 0x000fc800078efcff */
[----:B------:R-:W-:-:S07]  /*ba80*/  PRMT R4, R0, 0x7610, R4 ;  /* 0x0000761000047816 */ /* 0x000fce0000000004 */
.L_x_28236:
[----:B------:R-:W-:Y:S05]  /*ba90*/  BSYNC B0 ;  /* 0x0000000000007941 */ /* 0x000fea0003800000 */
.L_x_28235:
[----:B------:R0:W-:Y:S01]  /*baa0*/  STG.E.U8 desc[UR36][R8.64], R4 ;  /* 0x0000000408007986 */ /* 0x0001e2000c101124 */
[----:B------:R-:W-:Y:S05]  /*bab0*/  BRA `(.L_x_28212) ;  /* 0x0000000000b87947 */ /* 0x000fea0003800000 */
.L_x_28229:
        /* <DEDUP_REMOVED lines=22> */
.L_x_28211:
        /* <DEDUP_REMOVED lines=16> */
.L_x_28240:
[----:B------:R-:W-:Y:S05]  /*bd20*/  BRA `(.L_x_28212) ;  /* 0x00000000001c7947 */ /* 0x000fea0003800000 */
.L_x_28239:
[----:B------:R-:W-:-:S06]  /*bd30*/  IMAD.U32 R4, R17, 0x10000, RZ ;  /* 0x0001000011047824 */ /* 0x000fcc00078e00ff */
[----:B------:R-:W0:Y:S02]  /*bd40*/  F2I.U64.TRUNC R4, R4 ;  /* 0x0000000400047311 */ /* 0x000e24000020d800 */
[----:B0-----:R0:W-:Y:S01]  /*bd50*/  STG.E.64 desc[UR36][R8.64], R4 ;  /* 0x0000000408007986 */ /* 0x0011e2000c101b24 */
[----:B------:R-:W-:Y:S05]  /*bd60*/  BRA `(.L_x_28212) ;  /* 0x00000000000c7947 */ /* 0x000fea0003800000 */
.L_x_28238:
[----:B------:R-:W-:-:S06]  /*bd70*/  IMAD.U32 R17, R17, 0x10000, RZ ;  /* 0x0001000011117824 */ /* 0x000fcc00078e00ff */
[----:B------:R-:W0:Y:S02]  /*bd80*/  F2I.FTZ.U32.TRUNC.NTZ R17, R17 ;  /* 0x0000001100117305 */ /* 0x000e24000021f000 */
[----:B0-----:R0:W-:Y:S02]  /*bd90*/  STG.E desc[UR36][R8.64], R17 ;  /* 0x0000001108007986 */ /* 0x0011e4000c101924 */
.L_x_28212:
[----:B------:R-:W-:-:S07]  /*bda0*/  VIADD R23, R23, 0x80 ;  /* 0x0000008017177836 */ /* 0x000fce0000000000 */
.L_x_28172:
[----:B------:R-:W-:Y:S05]  /*bdb0*/  BSYNC B6 ;  /* 0x0000000000067941 */ /* 0x000fea0003800000 */
.L_x_28171:
        /* <DEDUP_REMOVED lines=23> */
.L_x_28244:
[----:B------:R-:W-:-:S06]  /*bf30*/  IMAD.U32 R5, R18, 0x10000, RZ ;  /* 0x0001000012057824 */ /* 0x000fcc00078e00ff */
[----:B------:R-:W0:Y:S02]  /*bf40*/  F2I.S64.TRUNC R4, R5 ;  /* 0x0000000500047311 */ /* 0x000e24000020d900 */
[----:B0-----:R-:W-:Y:S01]  /*bf50*/  STG.E.U8 desc[UR36][R2.64], R4 ;  /* 0x0000000402007986 */ /* 0x001fe2000c101124 */
[----:B------:R-:W-:Y:S05]  /*bf60*/  EXIT ;  /* 0x000000000000794d */ /* 0x000fea0003800000 */
.L_x_28243:
        /* <DEDUP_REMOVED lines=10> */
.L_x_28247:
[----:B------:R-:W-:-:S04]  /*c010*/  IMAD.U32 R18, R18, 0x10000, RZ ;  /* 0x0001000012127824 */ /* 0x000fc800078e00ff */
[----:B------:R-:W0:Y:S02]  /*c020*/  F2I.FTZ.TRUNC.NTZ R5, R18 ;  /* 0x0000001200057305 */ /* 0x000e24000021f100 */
[----:B0-----:R-:W-:Y:S01]  /*c030*/  STG.E desc[UR36][R2.64], R5 ;  /* 0x0000000502007986 */ /* 0x001fe2000c101924 */
[----:B------:R-:W-:Y:S05]  /*c040*/  EXIT ;  /* 0x000000000000794d */ /* 0x000fea0003800000 */
.L_x_28246:
[----:B------:R-:W-:-:S04]  /*c050*/  IMAD.U32 R18, R18, 0x10000, RZ ;  /* 0x0001000012127824 */ /* 0x000fc800078e00ff */
[----:B------:R-:W0:Y:S02]  /*c060*/  F2I.FTZ.TRUNC.NTZ R5, R18 ;  /* 0x0000001200057305 */ /* 0x000e24000021f100 */
[----:B0-----:R-:W-:Y:S01]  /*c070*/  STG.E.U16 desc[UR36][R2.64], R5 ;  /* 0x0000000502007986 */ /* 0x001fe2000c101524 */
[----:B------:R-:W-:Y:S05]  /*c080*/  EXIT ;  /* 0x000000000000794d */ /* 0x000fea0003800000 */
.L_x_28242:
        /* <DEDUP_REMOVED lines=9> */
.L_x_28249:
[----:B------:R-:W-:-:S05]  /*c120*/  IMAD.U32 R0, R18, 0x10000, RZ ;  /* 0x0001000012007824 */ /* 0x000fca00078e00ff */
[----:B------:R-:W-:-:S05]  /*c130*/  F2FP.F16.F32.PACK_AB R0, RZ, R0 ;  /* 0x00000000ff00723e */ /* 0x000fca00000000ff */
[----:B------:R-:W-:Y:S01]  /*c140*/  STG.E.U16 desc[UR36][R2.64], R0 ;  /* 0x0000000002007986 */ /* 0x000fe2000c101524 */
[----:B------:R-:W-:Y:S05]  /*c150*/  EXIT ;  /* 0x000000000000794d */ /* 0x000fea0003800000 */
.L_x_28248:
        /* <DEDUP_REMOVED lines=10> */
.L_x_28251:
[----:B------:R-:W-:-:S05]  /*c200*/  IMAD.U32 R18, R18, 0x10000, RZ ;  /* 0x0001000012127824 */ /* 0x000fca00078e00ff */
[----:B------:R-:W-:-:S04]  /*c210*/  F2FP.F16.F32.PACK_AB R5, RZ, R18 ;  /* 0x00000012ff05723e */ /* 0x000fc800000000ff */
[----:B------:R-:W-:-:S05]  /*c220*/  PRMT R5, R5, 0x5410, RZ ;  /* 0x0000541005057816 */ /* 0x000fca00000000ff */
[----:B------:R-:W-:Y:S01]  /*c230*/  STG.E desc[UR36][R2.64], R5 ;  /* 0x0000000502007986 */ /* 0x000fe2000c101924 */
[----:B------:R-:W-:Y:S05]  /*c240*/  EXIT ;  /* 0x000000000000794d */ /* 0x000fea0003800000 */
.L_x_28250:
[----:B------:R-:W-:-:S04]  /*c250*/  IMAD.U32 R4, R18, 0x10000, RZ ;  /* 0x0001000012047824 */ /* 0x000fc800078e00ff */
[----:B------:R-:W-:-:S06]  /*c260*/  FMUL.FTZ R4, R4, 1 ;  /* 0x3f80000004047820 */ /* 0x000fcc0000410000 */
[----:B------:R-:W0:Y:S02]  /*c270*/  F2F.F64.F32 R4, R4 ;  /* 0x0000000400047310 */ /* 0x000e240000201800 */
[----:B0-----:R-:W-:Y:S01]  /*c280*/  STG.E.64 desc[UR36][R2.64], R4 ;  /* 0x0000000402007986 */ /* 0x001fe2000c101b24 */
[----:B------:R-:W-:Y:S05]  /*c290*/  EXIT ;  /* 0x000000000000794d */ /* 0x000fea0003800000 */
.L_x_28241:
        /* <DEDUP_REMOVED lines=13> */
.L_x_28254:
[----:B------:R-:W-:Y:S01]  /*c370*/  IMAD.U32 R18, R18, 0x10000, RZ ;  /* 0x0001000012127824 */ /* 0x000fe200078e00ff */
[----:B------:R-:W-:-:S03]  /*c380*/  CS2R R6, SRZ ;  /* 0x0000000000067805 */ /* 0x000fc6000001ff00 */
[----:B------:R-:W-:-:S06]  /*c390*/  FMUL.FTZ R4, R18, 1 ;  /* 0x3f80000012047820 */ /* 0x000fcc0000410000 */
[----:B------:R-:W0:Y:S02]  /*c3a0*/  F2F.F64.F32 R4, R4 ;  /* 0x0000000400047310 */ /* 0x000e240000201800 */
[----:B0-----:R-:W-:Y:S01]  /*c3b0*/  STG.E.128 desc[UR36][R2.64], R4 ;  /* 0x0000000402007986 */ /* 0x001fe2000c101d24 */
[----:B------:R-:W-:Y:S05]  /*c3c0*/  EXIT ;  /* 0x000000000000794d */ /* 0x000fea0003800000 */
.L_x_28253:
        /* <DEDUP_REMOVED lines=21> */
.L_x_28258:
[----:B------:R-:W-:Y:S05]  /*c520*/  BSYNC B0 ;  /* 0x0000000000007941 */ /* 0x000fea0003800000 */
.L_x_28257:
[----:B------:R-:W-:-:S05]  /*c530*/  LOP3.LUT R5, R0, R5, RZ, 0xfc, !PT ;  /* 0x0000000500057212 */ /* 0x000fca00078efcff */
[----:B------:R-:W-:Y:S01]  /*c540*/  STG.E.U8 desc[UR36][R2.64], R5 ;  /* 0x0000000502007986 */ /* 0x000fe2000c101124 */
[----:B------:R-:W-:Y:S05]  /*c550*/  EXIT ;  /* 0x000000000000794d */ /* 0x000fea0003800000 */
.L_x_28256:
        /* <DEDUP_REMOVED lines=13> */
.L_x_28260:
[----:B------:R-:W-:Y:S01]  /*c630*/  IMAD.MOV.U32 R0, RZ, RZ, 0x7f ;  /* 0x0000007fff007424 */ /* 0x000fe200078e00ff */
[----:B------:R-:W-:-:S04]  /*c640*/  ISETP.GT.U32.AND P0, PT, R4, 0x7f800000, PT ;  /* 0x7f8000000400780c */ /* 0x000fc80003f04070 */
[----:B------:R-:W-:-:S09]  /*c650*/  SEL R0, R0, 0x7c, P0 ;  /* 0x0000007c00007807 */ /* 0x000fd20000000000 */
.L_x_28261:
[----:B------:R-:W-:Y:S05]  /*c660*/  BSYNC B0 ;  /* 0x0000000000007941 */ /* 0x000fea0003800000 */
.L_x_28259:
[----:B------:R-:W-:-:S04]  /*c670*/  LOP3.LUT R4, R5, 0x80000000, RZ, 0xc0, !PT ;  /* 0x8000000005047812 */ /* 0x000fc800078ec0ff */
[----:B------:R-:W-:-:S04]  /*c680*/  SHF.R.U32.HI R5, RZ, 0x18, R4 ;  /* 0x00000018ff057819 */ /* 0x000fc80000011604 */
[----:B------:R-:W-:-:S05]  /*c690*/  LOP3.LUT R5, R0, R5, RZ, 0xfc, !PT ;  /* 0x0000000500057212 */ /* 0x000fca00078efcff */
[----:B------:R-:W-:Y:S01]  /*c6a0*/  STG.E.U8 desc[UR36][R2.64], R5 ;  /* 0x0000000502007986 */ /* 0x000fe2000c101124 */
[----:B------:R-:W-:Y:S05]  /*c6b0*/  EXIT ;  /* 0x000000000000794d */ /* 0x000fea0003800000 */
.L_x_28255:
[----:B------:R-:W-:Y:S01]  /*c6c0*/  STG.E.U16 desc[UR36][R2.64], R18 ;  /* 0x0000001202007986 */ /* 0x000fe2000c101524 */
[----:B------:R-:W-:Y:S05]  /*c6d0*/  EXIT ;  /* 0x000000000000794d */ /* 0x000fea0003800000 */
.L_x_28252:
        /* <DEDUP_REMOVED lines=12> */
.L_x_28264:
        /* <DEDUP_REMOVED lines=17> */
.L_x_28267:
[----:B------:R-:W-:-:S04]  /*c8b0*/  LOP3.LUT R0, R7, 0x80000000, RZ, 0xc0, !PT ;  /* 0x8000000007007812 */ /* 0x000fc800078ec0ff */
[----:B------:R-:W-:-:S04]  /*c8c0*/  SHF.R.U32.HI R5, RZ, 0x18, R0 ;  /* 0x00000018ff057819 */ /* 0x000fc80000011600 */
[----:B------:R-:W-:-:S04]  /*c8d0*/  LOP3.LUT R4, R4, R5, RZ, 0xfc, !PT ;  /* 0x0000000504047212 */ /* 0x000fc800078efcff */
[----:B------:R-:W-:-:S07]  /*c8e0*/  PRMT R0, R4, 0x7610, R0 ;  /* 0x0000761004007816 */ /* 0x000fce0000000000 */
.L_x_28266:
[----:B------:R-:W-:Y:S05]  /*c8f0*/  BSYNC B0 ;  /* 0x0000000000007941 */ /* 0x000fea0003800000 */
.L_x_28265:
[----:B------:R-:W-:Y:S01]  /*c900*/  STG.E.U8 desc[UR36][R2.64], R0 ;  /* 0x0000000002007986 */ /* 0x000fe2000c101124 */
[----:B------:R-:W-:Y:S05]  /*c910*/  EXIT ;  /* 0x000000000000794d */ /* 0x000fea0003800000 */
.L_x_28263:
        /* <DEDUP_REMOVED lines=17> */
.L_x_28270:
[----:B------:R-:W-:-:S04]  /*ca30*/  LOP3.LUT R0, R7, 0x80000000, RZ, 0xc0, !PT ;  /* 0x8000000007007812 */ /* 0x000fc800078ec0ff */
[----:B------:R-:W-:-:S04]  /*ca40*/  SHF.R.U32.HI R5, RZ, 0x18, R0 ;  /* 0x00000018ff057819 */ /* 0x000fc80000011600 */
[----:B------:R-:W-:-:S04]  /*ca50*/  LOP3.LUT R4, R4, R5, RZ, 0xfc, !PT ;  /* 0x0000000504047212 */ /* 0x000fc800078efcff */
[----:B------:R-:W-:-:S07]  /*ca60*/  PRMT R0, R4, 0x7610, R0 ;  /* 0x0000761004007816 */ /* 0x000fce0000000000 */
.L_x_28269:
[----:B------:R-:W-:Y:S05]  /*ca70*/  BSYNC B0 ;  /* 0x0000000000007941 */ /* 0x000fea0003800000 */
.L_x_28268:
[----:B------:R-:W-:Y:S01]  /*ca80*/  STG.E.U8 desc[UR36][R2.64], R0 ;  /* 0x0000000002007986 */ /* 0x000fe2000c101124 */
[----:B------:R-:W-:Y:S05]  /*ca90*/  EXIT ;  /* 0x000000000000794d */ /* 0x000fea0003800000 */
.L_x_28262:
        /* <DEDUP_REMOVED lines=22> */
.L_x_28245:
        /* <DEDUP_REMOVED lines=16> */
.L_x_28273:
[----:B------:R-:W-:Y:S05]  /*cd00*/  EXIT ;  /* 0x000000000000794d */ /* 0x000fea0003800000 */
.L_x_28272:
[----:B------:R-:W-:-:S06]  /*cd10*/  IMAD.U32 R4, R18, 0x10000, RZ ;  /* 0x0001000012047824 */ /* 0x000fcc00078e00ff */
[----:B------:R-:W0:Y:S02]  /*cd20*/  F2I.U64.TRUNC R4, R4 ;  /* 0x0000000400047311 */ /* 0x000e24000020d800 */
[----:B0-----:R-:W-:Y:S01]  /*cd30*/  STG.E.64 desc[UR36][R2.64], R4 ;  /* 0x0000000402007986 */ /* 0x001fe2000c101b24 */
[----:B------:R-:W-:Y:S05]  /*cd40*/  EXIT ;  /* 0x000000000000794d */ /* 0x000fea0003800000 */
.L_x_28271:
[----:B------:R-:W-:-:S04]  /*cd50*/  IMAD.U32 R18, R18, 0x10000, RZ ;  /* 0x0001000012127824 */ /* 0x000fc800078e00ff */
[----:B------:R-:W0:Y:S02]  /*cd60*/  F2I.FTZ.U32.TRUNC.NTZ R5, R18 ;  /* 0x0000001200057305 */ /* 0x000e24000021f000 */
[----:B0-----:R-:W-:Y:S01]  /*cd70*/  STG.E desc[UR36][R2.64], R5 ;  /* 0x0000000502007986 */ /* 0x001fe2000c101924 */
[----:B------:R-:W-:Y:S05]  /*cd80*/  EXIT ;  /* 0x000000000000794d */ /* 0x000fea0003800000 */
.L_x_28274:
        /* <DEDUP_REMOVED lines=15> */
.L_x_42363:


//--------------------- .text._ZN2at6native18elementwise_kernelILi128ELi4EZNS0_22gpu_kernel_impl_nocastINS0_13BinaryFunctorIN3c108BFloat16ES5_S5_ZZZNS0_19maximum_kernel_cudaERNS_18TensorIteratorBaseEENKUlvE0_clEvENKUlvE2_clEvEUlS5_S5_E_EEEEvS7_RKT_EUliE_EEviT1_ --------------------------
	.section	.text._ZN2at6native18elementwise_kernelILi128ELi4EZNS0_22gpu_kernel_impl_nocastINS0_13BinaryFunctorIN3c108BFloat16ES5_S5_ZZZNS0_19maximum_kernel_cudaERNS_18TensorIteratorBaseEENKUlvE0_clEvENKUlvE2_clEvEUlS5_S5_E_EEEEvS7_RKT_EUliE_EEviT1_,"ax",@progbits
	.align	128
        .global         _ZN2at6native18elementwise_kernelILi128ELi4EZNS0_22gpu_kernel_impl_nocastINS0_13BinaryFunctorIN3c108BFloat16ES5_S5_ZZZNS0_19maximum_kernel_cudaERNS_18TensorIteratorBaseEENKUlvE0_clEvENKUlvE2_clEvEUlS5_S5_E_EEEEvS7_RKT_EUliE_EEviT1_
        .type           _ZN2at6native18elementwise_kernelILi128ELi4EZNS0_22gpu_kernel_impl_nocastINS0_13BinaryFunctorIN3c108BFloat16ES5_S5_ZZZNS0_19maximum_kernel_cudaERNS_18TensorIteratorBaseEENKUlvE0_clEvENKUlvE2_clEvEUlS5_S5_E_EEEEvS7_RKT_EUliE_EEviT1_,@function
        .size           _ZN2at6native18elementwise_kernelILi128ELi4EZNS0_22gpu_kernel_impl_nocastINS0_13BinaryFunctorIN3c108BFloat16ES5_S5_ZZZNS0_19maximum_kernel_cudaERNS_18TensorIteratorBaseEENKUlvE0_clEvENKUlvE2_clEvEUlS5_S5_E_EEEEvS7_RKT_EUliE_EEviT1_,(.L_x_42364 - _ZN2at6native18elementwise_kernelILi128ELi4EZNS0_22gpu_kernel_impl_nocastINS0_13BinaryFunctorIN3c108BFloat16ES5_S5_ZZZNS0_19maximum_kernel_cudaERNS_18TensorIteratorBaseEENKUlvE0_clEvENKUlvE2_clEvEUlS5_S5_E_EEEEvS7_RKT_EUliE_EEviT1_)
        .other          _ZN2at6native18elementwise_kernelILi128ELi4EZNS0_22gpu_kernel_impl_nocastINS0_13BinaryFunctorIN3c108BFloat16ES5_S5_ZZZNS0_19maximum_kernel_cudaERNS_18TensorIteratorBaseEENKUlvE0_clEvENKUlvE2_clEvEUlS5_S5_E_EEEEvS7_RKT_EUliE_EEviT1_,@"STO_CUDA_ENTRY STV_DEFAULT"
_ZN2at6native18elementwise_kernelILi128ELi4EZNS0_22gpu_kernel_impl_nocastINS0_13BinaryFunctorIN3c108BFloat16ES5_S5_ZZZNS0_19maximum_kernel_cudaERNS_18TensorIteratorBaseEENKUlvE0_clEvENKUlvE2_clEvEUlS5_S5_E_EEEEvS7_RKT_EUliE_EEviT1_:
.text._ZN2at6native18elementwise_kernelILi128ELi4EZNS0_22gpu_kernel_impl_nocastINS0_13BinaryFunctorIN3c108BFloat16ES5_S5_ZZZNS0_19maximum_kernel_cudaERNS_18TensorIteratorBaseEENKUlvE0_clEvENKUlvE2_clEvEUlS5_S5_E_EEEEvS7_RKT_EUliE_EEviT1_:
        /* <DEDUP_REMOVED lines=363> */
.L_x_28277:
        /* <DEDUP_REMOVED lines=18> */
[----:B------:R-:W-:-:S04]  /*17d0*/  FMNMX.FTZ R2, R2, R7, !PT ;  /* 0x0000000702027209 */ /* 0x000fc80007810000 */
[----:B------:R-:W-:-:S04]  /*17e0*/  F2FP.BF16.F32.PACK_AB R2, RZ, R2 ;  /* 0x00000002ff02723e */ /* 0x000fc800000010ff */
[----:B------:R-:W-:Y:S01]  /*17f0*/  PRMT R5, R2, 0x7610, R5 ;  /* 0x0000761002057816 */ /* 0x000fe20000000005 */
[----:B------:R-:W-:Y:S06]  /*1800*/  BRA `(.L_x_28280) ;  /* 0x0000000000047947 */ /* 0x000fec0003800000 */
.L_x_28279:
[----:B------:R-:W-:-:S07]  /*1810*/  PRMT R5, R6, 0x7610, R5 ;  /* 0x0000761006057816 */ /* 0x000fce0000000005 */
.L_x_28280:
[----:B------:R-:W-:Y:S05]  /*1820*/  BSYNC B1 ;  /* 0x0000000000017941 */ /* 0x000fea0003800000 */
.L_x_28278:
[----:B------:R0:W-:Y:S01]  /*1830*/  STG.E.U16 desc[UR4][R8.64], R5 ;  /* 0x0000000508007986 */ /* 0x0001e2000c101504 */
[----:B------:R-:W-:-:S07]  /*1840*/  IADD3 R3, R3, 0x80, RZ ;  /* 0x0000008003037810 */ /* 0x000fce0007ffe0ff */
.L_x_28276:
[----:B------:R-:W-:Y:S05]  /*1850*/  BSYNC B0 ;  /* 0x0000000000007941 */ /* 0x000fea0003800000 */
.L_x_28275:
        /* <DEDUP_REMOVED lines=356> */
.L_x_28283:
        /* <DEDUP_REMOVED lines=22> */
.L_x_28285:
[----:B------:R-:W-:-:S07]  /*3000*/  PRMT R5, R6, 0x7610, R5 ;  /* 0x0000761006057816 */ /* 0x000fce0000000005 */
.L_x_28286:
[----:B------:R-:W-:Y:S05]  /*3010*/  BSYNC B1 ;  /* 0x0000000000017941 */ /* 0x000fea0003800000 */
.L_x_28284:
        /* <DEDUP_REMOVED lines=357> */
.L_x_28287:
        /* <DEDUP_REMOVED lines=22> */
.L_x_28289:
[----:B------:R-:W-:-:S07]  /*47d0*/  PRMT R5, R6, 0x7610, R5 ;  /* 0x0000761006057816 */ /* 0x000fce0000000005 */
.L_x_28290:
[----:B------:R-:W-:Y:S05]  /*47e0*/  BSYNC B1 ;  /* 0x0000000000017941 */ /* 0x000fea0003800000 */
.L_x_28288:
[----:B------:R1:W-:Y:S01]  /*47f0*/  STG.E.U16 desc[UR4][R8.64], R5 ;  /* 0x0000000508007986 */ /* 0x0003e2000c101504 */
[----:B------:R-:W-:-:S07]  /*4800*/  IADD3 R3, R3, 0x80, RZ ;  /* 0x0000008003037810 */ /* 0x000fce0007ffe0ff */
.L_x_28282:
[----:B------:R-:W-:Y:S05]  /*4810*/  BSYNC B0 ;  /* 0x0000000000007941 */ /* 0x000fea0003800000 */
.L_x_28281:
        /* <DEDUP_REMOVED lines=355> */
.L_x_28291:
        /* <DEDUP_REMOVED lines=22> */
.L_x_28293:
[----:B------:R-:W-:-:S07]  /*5fb0*/  PRMT R5, R2, 0x7610, R5 ;  /* 0x0000761002057816 */ /* 0x000fce0000000005 */
.L_x_28294:
[----:B------:R-:W-:Y:S05]  /*5fc0*/  BSYNC B0 ;  /* 0x0000000000007941 */ /* 0x000fea0003800000 */
.L_x_28292:
[----:B------:R-:W-:Y:S01]  /*5fd0*/  STG.E.U16 desc[UR4][R6.64], R5 ;  /* 0x0000000506007986 */ /* 0x000fe2000c101504 */
[----:B------:R-:W-:Y:S05]  /*5fe0*/  EXIT ;  /* 0x000000000000794d */ /* 0x000fea0003800000 */
.L_x_28295:
        /* <DEDUP_REMOVED lines=9> */
.L_x_42364:


//--------------------- .text._ZN2at6native27unrolled_elementwise_kernelINS0_13BinaryFunctorIN3c108BFloat16ES4_S4_ZZZNS0_19maximum_kernel_cudaERNS_18TensorIteratorBaseEENKUlvE0_clEvENKUlvE2_clEvEUlS4_S4_E_EESt5arrayIPcLm3EELi4E23TrivialOffsetCalculatorILi2EjESE_ILi1EjENS0_6memory15LoadWithoutCastENSH_16StoreWithoutCastEEEviT_T0_T2_T3_T4_T5_ --------------------------
	.section	.text._ZN2at6native27unrolled_elementwise_kernelINS0_13BinaryFunctorIN3c108BFloat16ES4_S4_ZZZNS0_19maximum_kernel_cudaERNS_18TensorIteratorBaseEENKUlvE0_clEvENKUlvE2_clEvEUlS4_S4_E_EESt5arrayIPcLm3EELi4E23TrivialOffsetCalculatorILi2EjESE_ILi1EjENS0_6memory15LoadWithoutCastENSH_16StoreWithoutCastEEEviT_T0_T2_T3_T4_T5_,"ax",@progbits
	.align	128
        .global         _ZN2at6native27unrolled_elementwise_kernelINS0_13BinaryFunctorIN3c108BFloat16ES4_S4_ZZZNS0_19maximum_kernel_cudaERNS_18TensorIteratorBaseEENKUlvE0_clEvENKUlvE2_clEvEUlS4_S4_E_EESt5arrayIPcLm3EELi4E23TrivialOffsetCalculatorILi2EjESE_ILi1EjENS0_6memory15LoadWithoutCastENSH_16StoreWithoutCastEEEviT_T0_T2_T3_T4_T5_
        .type           _ZN2at6native27unrolled_elementwise_kernelINS0_13BinaryFunctorIN3c108BFloat16ES4_S4_ZZZNS0_19maximum_kernel_cudaERNS_18TensorIteratorBaseEENKUlvE0_clEvENKUlvE2_clEvEUlS4_S4_E_EESt5arrayIPcLm3EELi4E23TrivialOffsetCalculatorILi2EjESE_ILi1EjENS0_6memory15LoadWithoutCastENSH_16StoreWithoutCastEEEviT_T0_T2_T3_T4_T5_,@function
        .size           _ZN2at6native27unrolled_elementwise_kernelINS0_13BinaryFunctorIN3c108BFloat16ES4_S4_ZZZNS0_19maximum_kernel_cudaERNS_18TensorIteratorBaseEENKUlvE0_clEvENKUlvE2_clEvEUlS4_S4_E_EESt5arrayIPcLm3EELi4E23TrivialOffsetCalculatorILi2EjESE_ILi1EjENS0_6memory15LoadWithoutCastENSH_16StoreWithoutCastEEEviT_T0_T2_T3_T4_T5_,(.L_x_42365 - _ZN2at6native27unrolled_elementwise_kernelINS0_13BinaryFunctorIN3c108BFloat16ES4_S4_ZZZNS0_19maximum_kernel_cudaERNS_18TensorIteratorBaseEENKUlvE0_clEvENKUlvE2_clEvEUlS4_S4_E_EESt5arrayIPcLm3EELi4E23TrivialOffsetCalculatorILi2EjESE_ILi1EjENS0_6memory15LoadWithoutCastENSH_16StoreWithoutCastEEEviT_T0_T2_T3_T4_T5_)
        .other          _ZN2at6native27unrolled_elementwise_kernelINS0_13BinaryFunctorIN3c108BFloat16ES4_S4_ZZZNS0_19maximum_kernel_cudaERNS_18TensorIteratorBaseEENKUlvE0_clEvENKUlvE2_clEvEUlS4_S4_E_EESt5arrayIPcLm3EELi4E23TrivialOffsetCalculatorILi2EjESE_ILi1EjENS0_6memory15LoadWithoutCastENSH_16StoreWithoutCastEEEviT_T0_T2_T3_T4_T5_,@"STO_CUDA_ENTRY STV_DEFAULT"
_ZN2at6native27unrolled_elementwise_kernelINS0_13BinaryFunctorIN3c108BFloat16ES4_S4_ZZZNS0_19maximum_kernel_cudaERNS_18TensorIteratorBaseEENKUlvE0_clEvENKUlvE2_clEvEUlS4_S4_E_EESt5arrayIPcLm3EELi4E23TrivialOffsetCalculatorILi2EjESE_ILi1EjENS0_6memory15LoadWithoutCastENSH_16StoreWithoutCastEEEviT_T0_T2_T3_T4_T5_:
.text._ZN2at6native27unrolled_elementwise_kernelINS0_13BinaryFunctorIN3c108BFloat16ES4_S4_ZZZNS0_19maximum_kernel_cudaERNS_18TensorIteratorBaseEENKUlvE0_clEvENKUlvE2_clEvEUlS4_S4_E_EESt5arrayIPcLm3EELi4E23TrivialOffsetCalculatorILi2EjESE_ILi1EjENS0_6memory15LoadWithoutCastENSH_16StoreWithoutCastEEEviT_T0_T2_T3_T4_T5_:
        /* <DEDUP_REMOVED lines=63> */
.L_x_28298:
[----:B------:R-:W-:-:S07]  /*03f0*/  PRMT R21, R20, 0x7610, R21 ;  /* 0x0000761014157816 */ /* 0x000fce0000000015 */
.L_x_28297:
[----:B------:R-:W-:Y:S05]  /*0400*/  BSYNC B0 ;  /* 0x0000000000007941 */ /* 0x000fea0003800000 */
.L_x_28296:
        /* <DEDUP_REMOVED lines=14> */
.L_x_28301:
[----:B------:R-:W-:-:S07]  /*04f0*/  PRMT R23, R22, 0x7610, R23 ;  /* 0x0000761016177816 */ /* 0x000fce0000000017 */
.L_x_28300:
[----:B------:R-:W-:Y:S05]  /*0500*/  BSYNC B0 ;  /* 0x0000000000007941 */ /* 0x000fea0003800000 */
.L_x_28299:
        /* <DEDUP_REMOVED lines=14> */
.L_x_28304:
[----:B------:R-:W-:-:S07]  /*05f0*/  PRMT R13, R24, 0x7610, R13 ;  /* 0x00007610180d7816 */ /* 0x000fce000000000d */
.L_x_28303:
[----:B------:R-:W-:Y:S05]  /*0600*/  BSYNC B0 ;  /* 0x0000000000007941 */ /* 0x000fea0003800000 */
.L_x_28302:
        /* <DEDUP_REMOVED lines=14> */
.L_x_28307:
[----:B------:R-:W-:-:S07]  /*06f0*/  PRMT R12, R14, 0x7610, R12 ;  /* 0x000076100e0c7816 */ /* 0x000fce000000000c */
.L_x_28306:
[----:B------:R-:W-:Y:S05]  /*0700*/  BSYNC B0 ;  /* 0x0000000000007941 */ /* 0x000fea0003800000 */
.L_x_28305:
        /* <DEDUP_REMOVED lines=18> */
.L_x_28309:
[----:B------:R-:W-:Y:S05]  /*0830*/  BSYNC B0 ;  /* 0x0000000000007941 */ /* 0x000fea0003800000 */
.L_x_28308:
[----:B------:R-:W-:-:S13]  /*0840*/  ISETP.GE.AND P0, PT, R15, R18, PT ;  /* 0x000000120f00720c */ /* 0x000fda0003f06270 */
[----:B------:R-:W-:Y:S05]  /*0850*/  @P0 EXIT ;  /* 0x000000000000094d */ /* 0x000fea0003800000 */
[----:B01----:R-:W0:Y:S01]  /*0860*/  LDC.64 R2, c[0x0][0x218] ;  /* 0x00008600ff027b82 */ /* 0x003e220000000a00 */
[----:B------:R-:W-:-:S04]  /*0870*/  IMAD R15, R0, 0x200, R15 ;  /* 0x00000200000f7824 */ /* 0x000fc800078e020f */
[----:B0-----:R-:W-:-:S05]  /*0880*/  IMAD.WIDE.U32 R2, R15, 0x2, R2 ;  /* 0x000000020f027825 */ /* 0x001fca00078e0002 */
[----:B------:R-:W-:Y:S01]  /*0890*/  STG.E.U16 desc[UR4][R2.64], R12 ;  /* 0x0000000c02007986 */ /* 0x000fe2000c101504 */
[----:B------:R-:W-:Y:S05]  /*08a0*/  EXIT ;  /* 0x000000000000794d */ /* 0x000fea0003800000 */
.L_x_28310:
        /* <DEDUP_REMOVED lines=13> */
.L_x_42365:


//--------------------- .text._ZN2at6native29vectorized_elementwise_kernelILi2ENS0_13BinaryFunctorIN3c108BFloat16ES4_S4_ZZZNS0_19maximum_kernel_cudaERNS_18TensorIteratorBaseEENKUlvE0_clEvENKUlvE2_clEvEUlS4_S4_E_EESt5arrayIPcLm3EEEEviT0_T1_ --------------------------
	.section	.text._ZN2at6native29vectorized_elementwise_kernelILi2ENS0_13BinaryFunctorIN3c108BFloat16ES4_S4_ZZZNS0_19maximum_kernel_cudaERNS_18TensorIteratorBaseEENKUlvE0_clEvENKUlvE2_clEvEUlS4_S4_E_EESt5arrayIPcLm3EEEEviT0_T1_,"ax",@progbits
	.align	128
        .global         _ZN2at6native29vectorized_elementwise_kernelILi2ENS0_13BinaryFunctorIN3c108BFloat16ES4_S4_ZZZNS0_19maximum_kernel_cudaERNS_18TensorIteratorBaseEENKUlvE0_clEvENKUlvE2_clEvEUlS4_S4_E_EESt5arrayIPcLm3EEEEviT0_T1_
        .type           _ZN2at6native29vectorized_elementwise_kernelILi2ENS0_13BinaryFunctorIN3c108BFloat16ES4_S4_ZZZNS0_19maximum_kernel_cudaERNS_18TensorIteratorBaseEENKUlvE0_clEvENKUlvE2_clEvEUlS4_S4_E_EESt5arrayIPcLm3EEEEviT0_T1_,@function
        .size           _ZN2at6native29vectorized_elementwise_kernelILi2ENS0_13BinaryFunctorIN3c108BFloat16ES4_S4_ZZZNS0_19maximum_kernel_cudaERNS_18TensorIteratorBaseEENKUlvE0_clEvENKUlvE2_clEvEUlS4_S4_E_EESt5arrayIPcLm3EEEEviT0_T1_,(.L_x_42366 - _ZN2at6native29vectorized_elementwise_kernelILi2ENS0_13BinaryFunctorIN3c108BFloat16ES4_S4_ZZZNS0_19maximum_kernel_cudaERNS_18TensorIteratorBaseEENKUlvE0_clEvENKUlvE2_clEvEUlS4_S4_E_EESt5arrayIPcLm3EEEEviT0_T1_)
        .other          _ZN2at6native29vectorized_elementwise_kernelILi2ENS0_13BinaryFunctorIN3c108BFloat16ES4_S4_ZZZNS0_19maximum_kernel_cudaERNS_18TensorIteratorBaseEENKUlvE0_clEvENKUlvE2_clEvEUlS4_S4_E_EESt5arrayIPcLm3EEEEviT0_T1_,@"STO_CUDA_ENTRY STV_DEFAULT"
_ZN2at6native29vectorized_elementwise_kernelILi2ENS0_13BinaryFunctorIN3c108BFloat16ES4_S4_ZZZNS0_19maximum_kernel_cudaERNS_18TensorIteratorBaseEENKUlvE0_clEvENKUlvE2_clEvEUlS4_S4_E_EESt5arrayIPcLm3EEEEviT0_T1_:
.text._ZN2at6native29vectorized_elementwise_kernelILi2ENS0_13BinaryFunctorIN3c108BFloat16ES4_S4_ZZZNS0_19maximum_kernel_cudaERNS_18TensorIteratorBaseEENKUlvE0_clEvENKUlvE2_clEvEUlS4_S4_E_EESt5arrayIPcLm3EEEEviT0_T1_:
        /* <DEDUP_REMOVED lines=38> */
[----:B------:R-:W-:-:S04]  /*0260*/  FMNMX.FTZ R15, R16, R15, !PT ;  /* 0x0000000f100f7209 */ /* 0x000fc80007810000 */
[----:B------:R-:W-:-:S04]  /*0270*/  F2FP.BF16.F32.PACK_AB R15, RZ, R15 ;  /* 0x0000000fff0f723e */ /* 0x000fc800000010ff */
[----:B------:R-:W-:Y:S01]  /*0280*/  PRMT R8, R15, 0x7610, R8 ;  /* 0x000076100f087816 */ /* 0x000fe20000000008 */
[----:B------:R-:W-:Y:S06]  /*0290*/  BRA `(.L_x_28314) ;  /* 0x0000000000047947 */ /* 0x000fec0003800000 */
.L_x_28313:
[----:B------:R-:W-:-:S07]  /*02a0*/  PRMT R8, R18, 0x7610, R8 ;  /* 0x0000761012087816 */ /* 0x000fce0000000008 */
.L_x_28314:
[----:B------:R-:W-:Y:S05]  /*02b0*/  BSYNC B0 ;  /* 0x0000000000007941 */ /* 0x000fea0003800000 */
.L_x_28312:
[----:B------:R-:W-:Y:S01]  /*02c0*/  IMAD.U32 R17, R17, 0x10000, RZ ;  /* 0x0001000011117824 */ /* 0x000fe200078e00ff */
[----:B------:R-:W-:Y:S04]  /*02d0*/  BSSY B0, `(.L_x_28315) ;  /* 0x000000b000007945 */ /* 0x000fe80003800000 */
        /* <DEDUP_REMOVED lines=9> */
.L_x_28316:
[----:B------:R-:W-:-:S07]  /*0370*/  PRMT R9, R18, 0x7632, R9 ;  /* 0x0000763212097816 */ /* 0x000fce0000000009 */
.L_x_28317:
[----:B------:R-:W-:Y:S05]  /*0380*/  BSYNC B0 ;  /* 0x0000000000007941 */ /* 0x000fea0003800000 */
.L_x_28315:
        /* <DEDUP_REMOVED lines=12> */
.L_x_28319:
[----:B------:R-:W-:-:S07]  /*0450*/  PRMT R10, R13, 0x7610, R10 ;  /* 0x000076100d0a7816 */ /* 0x000fce000000000a */
.L_x_28320:
[----:B------:R-:W-:Y:S05]  /*0460*/  BSYNC B0 ;  /* 0x0000000000007941 */ /* 0x000fea0003800000 */
.L_x_28318:
        /* <DEDUP_REMOVED lines=11> */
.L_x_28322:
[----:B------:R-:W-:-:S07]  /*0520*/  PRMT R7, R13, 0x7632, R7 ;  /* 0x000076320d077816 */ /* 0x000fce0000000007 */
.L_x_28323:
[----:B------:R-:W-:Y:S05]  /*0530*/  BSYNC B0 ;  /* 0x0000000000007941 */ /* 0x000fea0003800000 */
.L_x_28321:
        /* <DEDUP_REMOVED lines=12> */
.L_x_28325:
[----:B------:R-:W-:-:S07]  /*0600*/  PRMT R6, R11, 0x7610, R6 ;  /* 0x000076100b067816 */ /* 0x000fce0000000006 */
.L_x_28326:
[----:B------:R-:W-:Y:S05]  /*0610*/  BSYNC B0 ;  /* 0x0000000000007941 */ /* 0x000fea0003800000 */
.L_x_28324:
        /* <DEDUP_REMOVED lines=11> */
.L_x_28328:
[----:B------:R-:W-:-:S07]  /*06d0*/  PRMT R5, R11, 0x7632, R5 ;  /* 0x000076320b057816 */ /* 0x000fce0000000005 */
.L_x_28329:
[----:B------:R-:W-:Y:S05]  /*06e0*/  BSYNC B0 ;  /* 0x0000000000007941 */ /* 0x000fea0003800000 */
.L_x_28327:
        /* <DEDUP_REMOVED lines=12> */
.L_x_28331:
[----:B------:R-:W-:-:S07]  /*07b0*/  PRMT R3, R12, 0x7610, R3 ;  /* 0x000076100c037816 */ /* 0x000fce0000000003 */
.L_x_28332:
[----:B------:R-:W-:Y:S05]  /*07c0*/  BSYNC B0 ;  /* 0x0000000000007941 */ /* 0x000fea0003800000 */
.L_x_28330:
        /* <DEDUP_REMOVED lines=11> */
.L_x_28334:
[----:B------:R-:W-:-:S07]  /*0880*/  PRMT R2, R12, 0x7632, R2 ;  /* 0x000076320c027816 */ /* 0x000fce0000000002 */
.L_x_28335:
[----:B------:R-:W-:Y:S05]  /*0890*/  BSYNC B0 ;  /* 0x0000000000007941 */ /* 0x000fea0003800000 */
.L_x_28333:
        /* <DEDUP_REMOVED lines=12> */
.L_x_28311:
        /* <DEDUP_REMOVED lines=101> */
.L_x_28338:
[----:B------:R-:W-:-:S07]  /*0fb0*/  PRMT R8, R7, 0x7610, R8 ;  /* 0x0000761007087816 */ /* 0x000fce0000000008 */
.L_x_28337:
[----:B------:R-:W-:Y:S05]  /*0fc0*/  BSYNC B0 ;  /* 0x0000000000007941 */ /* 0x000fea0003800000 */
.L_x_28336:
        /* <DEDUP_REMOVED lines=14> */
.L_x_28341:
[----:B------:R-:W-:-:S07]  /*10b0*/  PRMT R10, R9, 0x7610, R10 ;  /* 0x00007610090a7816 */ /* 0x000fce000000000a */
.L_x_28340:
[----:B------:R-:W-:Y:S05]  /*10c0*/  BSYNC B0 ;  /* 0x0000000000007941 */ /* 0x000fea0003800000 */
.L_x_28339:
        /* <DEDUP_REMOVED lines=14> */
.L_x_28344:
[----:B------:R-:W-:-:S07]  /*11b0*/  PRMT R20, R11, 0x7610, R20 ;  /* 0x000076100b147816 */ /* 0x000fce0000000014 */
.L_x_28343:
[----:B------:R-:W-:Y:S05]  /*11c0*/  BSYNC B0 ;  /* 0x0000000000007941 */ /* 0x000fea0003800000 */
.L_x_28342:
        /* <DEDUP_REMOVED lines=14> */
.L_x_28347:
[----:B------:R-:W-:-:S07]  /*12b0*/  PRMT R24, R21, 0x7610, R24 ;  /* 0x0000761015187816 */ /* 0x000fce0000000018 */
.L_x_28346:
[----:B------:R-:W-:Y:S05]  /*12c0*/  BSYNC B0 ;  /* 0x0000000000007941 */ /* 0x000fea0003800000 */
.L_x_28345:
        /* <DEDUP_REMOVED lines=14> */
.L_x_28350:
[----:B------:R-:W-:-:S07]  /*13b0*/  PRMT R0, R25, 0x7610, R0 ;  /* 0x0000761019007816 */ /* 0x000fce0000000000 */
.L_x_28349:
[----:B------:R-:W-:Y:S05]  /*13c0*/  BSYNC B0 ;  /* 0x0000000000007941 */ /* 0x000fea0003800000 */
.L_x_28348:
        /* <DEDUP_REMOVED lines=14> */
.L_x_28353:
[----:B------:R-:W-:-:S07]  /*14b0*/  PRMT R2, R3, 0x7610, R2 ;  /* 0x0000761003027816 */ /* 0x000fce0000000002 */
.L_x_28352:
[----:B------:R-:W-:Y:S05]  /*14c0*/  BSYNC B0 ;  /* 0x0000000000007941 */ /* 0x000fea0003800000 */
.L_x_28351:
        /* <DEDUP_REMOVED lines=14> */
.L_x_28356:
[----:B------:R-:W-:-:S07]  /*15b0*/  PRMT R12, R26, 0x7610, R12 ;  /* 0x000076101a0c7816 */ /* 0x000fce000000000c */
.L_x_28355:
[----:B------:R-:W-:Y:S05]  /*15c0*/  BSYNC B0 ;  /* 0x0000000000007941 */ /* 0x000fea0003800000 */
.L_x_28354:
        /* <DEDUP_REMOVED lines=14> */
.L_x_28359:
[----:B------:R-:W-:-:S07]  /*16b0*/  PRMT R13, R22, 0x7610, R13 ;  /* 0x00007610160d7816 */ /* 0x000fce000000000d */
.L_x_28358:
[----:B------:R-:W-:Y:S05]  /*16c0*/  BSYNC B0 ;  /* 0x0000000000007941 */ /* 0x000fea0003800000 */
.L_x_28357:
        /* <DEDUP_REMOVED lines=21> */
.L_x_28362:
[----:B------:R-:W-:-:S13]  /*1820*/  ISETP.GE.AND P0, PT, R6, R5, PT ;  /* 0x000000050600720c */ /* 0x000fda0003f06270 */
[----:B------:R-:W-:Y:S05]  /*1830*/  @P0 BRA `(.L_x_28364) ;  /* 0x0000000000300947 */ /* 0x000fea0003800000 */
[----:B0-----:R-:W0:Y:S01]  /*1840*/  LDC.64 R8, c[0x0][0x218] ;  /* 0x00008600ff087b82 */ /* 0x001e220000000a00 */
[----:B------:R-:W-:Y:S02]  /*1850*/  IMAD.IADD R3, R4, 0x1, R6 ;  /* 0x0000000104037824 */ /* 0x000fe400078e0206 */
[----:B------:R-:W-:Y:S02]  /*1860*/  VIADD R6, R6, 0x80 ;  /* 0x0000008006067836 */ /* 0x000fe40000000000 */
[----:B0-----:R-:W-:-:S05]  /*1870*/  IMAD.WIDE.U32 R8, R3, 0x2, R8 ;  /* 0x0000000203087825 */ /* 0x001fca00078e0008 */
[----:B------:R1:W-:Y:S02]  /*1880*/  STG.E.U16 desc[UR4][R8.64], R24 ;  /* 0x0000001808007986 */ /* 0x0003e4000c101504 */
.L_x_28363:
[----:B------:R-:W-:-:S13]  /*1890*/  ISETP.GE.AND P0, PT, R6, R5, PT ;  /* 0x000000050600720c */ /* 0x000fda0003f06270 */
[----:B------:R-:W-:Y:S05]  /*18a0*/  @P0 BRA `(.L_x_28365) ;  /* 0x0000000000340947 */ /* 0x000fea0003800000 */
[----:B01----:R-:W0:Y:S01]  /*18b0*/  LDC.64 R8, c[0x0][0x218] ;  /* 0x00008600ff087b82 */ /* 0x003e220000000a00 */
[----:B------:R-:W-:Y:S02]  /*18c0*/  IMAD.IADD R3, R4, 0x1, R6 ;  /* 0x0000000104037824 */ /* 0x000fe400078e0206 */
[----:B------:R-:W-:Y:S02]  /*18d0*/  VIADD R6, R6, 0x80 ;  /* 0x0000008006067836 */ /* 0x000fe40000000000 */
[----:B0-----:R-:W-:-:S05]  /*18e0*/  IMAD.WIDE.U32 R8, R3, 0x2, R8 ;  /* 0x0000000203087825 */ /* 0x001fca00078e0008 */
[----:B------:R1:W-:Y:S02]  /*18f0*/  STG.E.U16 desc[UR4][R8.64], R0 ;  /* 0x0000000008007986 */ /* 0x0003e4000c101504 */
.L_x_28364:
        /* <DEDUP_REMOVED lines=8> */
.L_x_28365:
[----:B------:R-:W-:Y:S05]  /*1980*/  BSYNC B1 ;  /* 0x0000000000017941 */ /* 0x000fea0003800000 */
.L_x_28361:
[----:B------:R-:W-:-:S13]  /*1990*/  ISETP.GE.AND P0, PT, R6, R5, PT ;  /* 0x000000050600720c */ /* 0x000fda0003f06270 */
[----:B--2---:R-:W2:Y:S01]  /*19a0*/  @!P0 LDC.64 R2, c[0x0][0x218] ;  /* 0x00008600ff028b82 */ /* 0x004ea20000000a00 */
[----:B------:R-:W-:Y:S02]  /*19b0*/  @!P0 IMAD.IADD R7, R4, 0x1, R6 ;  /* 0x0000000104078824 */ /* 0x000fe400078e0206 */
[----:B------:R-:W-:Y:S02]  /*19c0*/  @!P0 VIADD R6, R6, 0x80 ;  /* 0x0000008006068836 */ /* 0x000fe40000000000 */
[----:B--2---:R-:W-:-:S05]  /*19d0*/  @!P0 IMAD.WIDE.U32 R2, R7, 0x2, R2 ;  /* 0x0000000207028825 */ /* 0x004fca00078e0002 */
[----:B------:R2:W-:Y:S02]  /*19e0*/  @!P0 STG.E.U16 desc[UR4][R2.64], R12 ;  /* 0x0000000c02008986 */ /* 0x0005e4000c101504 */
.L_x_28366:
[----:B------:R-:W-:Y:S05]  /*19f0*/  BSYNC B0 ;  /* 0x0000000000007941 */ /* 0x000fea0003800000 */
.L_x_28360:
        /* <DEDUP_REMOVED lines=8> */
.L_x_28367:
        /* <DEDUP_REMOVED lines=16> */
.L_x_42366:


//--------------------- .text._ZN2at6native29vectorized_elementwise_kernelILi4ENS0_13BinaryFunctorIN3c108BFloat16ES4_S4_ZZZNS0_19maximum_kernel_cudaERNS_18TensorIteratorBaseEENKUlvE0_clEvENKUlvE2_clEvEUlS4_S4_E_EESt5arrayIPcLm3EEEEviT0_T1_ --------------------------
	.section	.text._ZN2at6native29vectorized_elementwise_kernelILi4ENS0_13BinaryFunctorIN3c108BFloat16ES4_S4_ZZZNS0_19maximum_kernel_cudaERNS_18TensorIteratorBaseEENKUlvE0_clEvENKUlvE2_clEvEUlS4_S4_E_EESt5arrayIPcLm3EEEEviT0_T1_,"ax",@progbits
	.align	128
        .global         _ZN2at6native29vectorized_elementwise_kernelILi4ENS0_13BinaryFunctorIN3c108BFloat16ES4_S4_ZZZNS0_19maximum_kernel_cudaERNS_18TensorIteratorBaseEENKUlvE0_clEvENKUlvE2_clEvEUlS4_S4_E_EESt5arrayIPcLm3EEEEviT0_T1_
        .type           _ZN2at6native29vectorized_elementwise_kernelILi4ENS0_13BinaryFunctorIN3c108BFloat16ES4_S4_ZZZNS0_19maximum_kernel_cudaERNS_18TensorIteratorBaseEENKUlvE0_clEvENKUlvE2_clEvEUlS4_S4_E_EESt5arrayIPcLm3EEEEviT0_T1_,@function
        .size           _ZN2at6native29vectorized_elementwise_kernelILi4ENS0_13BinaryFunctorIN3c108BFloat16ES4_S4_ZZZNS0_19maximum_kernel_cudaERNS_18TensorIteratorBaseEENKUlvE0_clEvENKUlvE2_clEvEUlS4_S4_E_EESt5arrayIPcLm3EEEEviT0_T1_,(.L_x_42367 - _ZN2at6native29vectorized_elementwise_kernelILi4ENS0_13BinaryFunctorIN3c108BFloat16ES4_S4_ZZZNS0_19maximum_kernel_cudaERNS_18TensorIteratorBaseEENKUlvE0_clEvENKUlvE2_clEvEUlS4_S4_E_EESt5arrayIPcLm3EEEEviT0_T1_)
        .other          _ZN2at6native29vectorized_elementwise_kernelILi4ENS0_13BinaryFunctorIN3c108BFloat16ES4_S4_ZZZNS0_19maximum_kernel_cudaERNS_18TensorIteratorBaseEENKUlvE0_clEvENKUlvE2_clEvEUlS4_S4_E_EESt5arrayIPcLm3EEEEviT0_T1_,@"STO_CUDA_ENTRY STV_DEFAULT"
_ZN2at6native29vectorized_elementwise_kernelILi4ENS0_13BinaryFunctorIN3c108BFloat16ES4_S4_ZZZNS0_19maximum_kernel_cudaERNS_18TensorIteratorBaseEENKUlvE0_clEvENKUlvE2_clEvEUlS4_S4_E_EESt5arrayIPcLm3EEEEviT0_T1_:
.text._ZN2at6native29vectorized_elementwise_kernelILi4ENS0_13BinaryFunctorIN3c108BFloat16ES4_S4_ZZZNS0_19maximum_kernel_cudaERNS_18TensorIteratorBaseEENKUlvE0_clEvENKUlvE2_clEvEUlS4_S4_E_EESt5arrayIPcLm3EEEEviT0_T1_:
        /* <DEDUP_REMOVED lines=37> */
.L_x_28370:
[----:B------:R-:W-:-:S07]  /*0250*/  PRMT R8, R2, 0x7610, R8 ;  /* 0x0000761002087816 */ /* 0x000fce0000000008 */
.L_x_28371:
[----:B------:R-:W-:Y:S05]  /*0260*/  BSYNC B0 ;  /* 0x0000000000007941 */ /* 0x000fea0003800000 */
.L_x_28369:
        /* <DEDUP_REMOVED lines=11> */
.L_x_28373:
[----:B------:R-:W-:-:S07]  /*0320*/  PRMT R13, R2, 0x7632, R13 ;  /* 0x00007632020d7816 */ /* 0x000fce000000000d */
.L_x_28374:
[----:B------:R-:W-:Y:S05]  /*0330*/  BSYNC B0 ;  /* 0x0000000000007941 */ /* 0x000fea0003800000 */
.L_x_28372:
        /* <DEDUP_REMOVED lines=12> */
.L_x_28376:
[----:B------:R-:W-:-:S07]  /*0400*/  PRMT R14, R3, 0x7610, R14 ;  /* 0x00007610030e7816 */ /* 0x000fce000000000e */
.L_x_28377:
[----:B------:R-:W-:Y:S05]  /*0410*/  BSYNC B0 ;  /* 0x0000000000007941 */ /* 0x000fea0003800000 */
.L_x_28375:
        /* <DEDUP_REMOVED lines=11> */
.L_x_28379:
[----:B------:R-:W-:-:S07]  /*04d0*/  PRMT R9, R3, 0x7632, R9 ;  /* 0x0000763203097816 */ /* 0x000fce0000000009 */
.L_x_28380:
[----:B------:R-:W-:Y:S05]  /*04e0*/  BSYNC B0 ;  /* 0x0000000000007941 */ /* 0x000fea0003800000 */
.L_x_28378:
        /* <DEDUP_REMOVED lines=12> */
.L_x_28382:
[----:B------:R-:W-:-:S07]  /*05b0*/  PRMT R12, R6, 0x7610, R12 ;  /* 0x00007610060c7816 */ /* 0x000fce000000000c */
.L_x_28383:
[----:B------:R-:W-:Y:S05]  /*05c0*/  BSYNC B0 ;  /* 0x0000000000007941 */ /* 0x000fea0003800000 */
.L_x_28381:
        /* <DEDUP_REMOVED lines=11> */
.L_x_28385:
[----:B------:R-:W-:-:S07]  /*0680*/  PRMT R11, R6, 0x7632, R11 ;  /* 0x00007632060b7816 */ /* 0x000fce000000000b */
.L_x_28386:
[----:B------:R-:W-:Y:S05]  /*0690*/  BSYNC B0 ;  /* 0x0000000000007941 */ /* 0x000fea0003800000 */
.L_x_28384:
        /* <DEDUP_REMOVED lines=12> */
.L_x_28388:
[----:B------:R-:W-:-:S07]  /*0760*/  PRMT R10, R7, 0x7610, R10 ;  /* 0x00007610070a7816 */ /* 0x000fce000000000a */
.L_x_28389:
[----:B------:R-:W-:Y:S05]  /*0770*/  BSYNC B0 ;  /* 0x0000000000007941 */ /* 0x000fea0003800000 */
.L_x_28387:
        /* <DEDUP_REMOVED lines=11> */
.L_x_28391:
[----:B------:R-:W-:-:S07]  /*0830*/  PRMT R5, R7, 0x7632, R5 ;  /* 0x0000763207057816 */ /* 0x000fce0000000005 */
.L_x_28392:
[----:B------:R-:W-:Y:S05]  /*0840*/  BSYNC B0 ;  /* 0x0000000000007941 */ /* 0x000fea0003800000 */
.L_x_28390:
        /* <DEDUP_REMOVED lines=10> */
.L_x_28368:
        /* <DEDUP_REMOVED lines=101> */
.L_x_28395:
[----:B------:R-:W-:-:S07]  /*0f40*/  PRMT R8, R7, 0x7610, R8 ;  /* 0x0000761007087816 */ /* 0x000fce0000000008 */
.L_x_28394:
[----:B------:R-:W-:Y:S05]  /*0f50*/  BSYNC B0 ;  /* 0x0000000000007941 */ /* 0x000fea0003800000 */
.L_x_28393:
        /* <DEDUP_REMOVED lines=14> */
.L_x_28398:
[----:B------:R-:W-:-:S07]  /*1040*/  PRMT R10, R9, 0x7610, R10 ;  /* 0x00007610090a7816 */ /* 0x000fce000000000a */
.L_x_28397:
[----:B------:R-:W-:Y:S05]  /*1050*/  BSYNC B0 ;  /* 0x0000000000007941 */ /* 0x000fea0003800000 */
.L_x_28396:
        /* <DEDUP_REMOVED lines=14> */
.L_x_28401:
[----:B------:R-:W-:-:S07]  /*1140*/  PRMT R20, R11, 0x7610, R20 ;  /* 0x000076100b147816 */ /* 0x000fce0000000014 */
.L_x_28400:
[----:B------:R-:W-:Y:S05]  /*1150*/  BSYNC B0 ;  /* 0x0000000000007941 */ /* 0x000fea0003800000 */
.L_x_28399:
        /* <DEDUP_REMOVED lines=14> */
.L_x_28404:
[----:B------:R-:W-:-:S07]  /*1240*/  PRMT R24, R21, 0x7610, R24 ;  /* 0x0000761015187816 */ /* 0x000fce0000000018 */
.L_x_28403:
[----:B------:R-:W-:Y:S05]  /*1250*/  BSYNC B0 ;  /* 0x0000000000007941 */ /* 0x000fea0003800000 */
.L_x_28402:
        /* <DEDUP_REMOVED lines=14> */
.L_x_28407:
[----:B------:R-:W-:-:S07]  /*1340*/  PRMT R0, R25, 0x7610, R0 ;  /* 0x0000761019007816 */ /* 0x000fce0000000000 */
.L_x_28406:
[----:B------:R-:W-:Y:S05]  /*1350*/  BSYNC B0 ;  /* 0x0000000000007941 */ /* 0x000fea0003800000 */
.L_x_28405:
        /* <DEDUP_REMOVED lines=14> */
.L_x_28410:
[----:B------:R-:W-:-:S07]  /*1440*/  PRMT R2, R3, 0x7610, R2 ;  /* 0x0000761003027816 */ /* 0x000fce0000000002 */
.L_x_28409:
[----:B------:R-:W-:Y:S05]  /*1450*/  BSYNC B0 ;  /* 0x0000000000007941 */ /* 0x000fea0003800000 */
.L_x_28408:
        /* <DEDUP_REMOVED lines=14> */
.L_x_28413:
[----:B------:R-:W-:-:S07]  /*1540*/  PRMT R12, R26, 0x7610, R12 ;  /* 0x000076101a0c7816 */ /* 0x000fce000000000c */
.L_x_28412:
[----:B------:R-:W-:Y:S05]  /*1550*/  BSYNC B0 ;  /* 0x0000000000007941 */ /* 0x000fea0003800000 */
.L_x_28411:
        /* <DEDUP_REMOVED lines=14> */
.L_x_28416:
[----:B------:R-:W-:-:S07]  /*1640*/  PRMT R13, R22, 0x7610, R13 ;  /* 0x00007610160d7816 */ /* 0x000fce000000000d */
.L_x_28415:
[----:B------:R-:W-:Y:S05]  /*1650*/  BSYNC B0 ;  /* 0x0000000000007941 */ /* 0x000fea0003800000 */
.L_x_28414:
        /* <DEDUP_REMOVED lines=21> */
.L_x_28419:
[----:B------:R-:W-:-:S13]  /*17b0*/  ISETP.GE.AND P0, PT, R6, R5, PT ;  /* 0x000000050600720c */ /* 0x000fda0003f06270 */
[----:B------:R-:W-:Y:S05]  /*17c0*/  @P0 BRA `(.L_x_28421) ;  /* 0x0000000000300947 */ /* 0x000fea0003800000 */
[----:B0-----:R-:W0:Y:S01]  /*17d0*/  LDC.64 R8, c[0x0][0x218] ;  /* 0x00008600ff087b82 */ /* 0x001e220000000a00 */
[----:B------:R-:W-:Y:S02]  /*17e0*/  IMAD.IADD R3, R4, 0x1, R6 ;  /* 0x0000000104037824 */ /* 0x000fe400078e0206 */
[----:B------:R-:W-:Y:S02]  /*17f0*/  VIADD R6, R6, 0x80 ;  /* 0x0000008006067836 */ /* 0x000fe40000000000 */
[----:B0-----:R-:W-:-:S05]  /*1800*/  IMAD.WIDE.U32 R8, R3, 0x2, R8 ;  /* 0x0000000203087825 */ /* 0x001fca00078e0008 */
[----:B------:R1:W-:Y:S02]  /*1810*/  STG.E.U16 desc[UR4][R8.64], R24 ;  /* 0x0000001808007986 */ /* 0x0003e4000c101504 */
.L_x_28420:
[----:B------:R-:W-:-:S13]  /*1820*/  ISETP.GE.AND P0, PT, R6, R5, PT ;  /* 0x000000050600720c */ /* 0x000fda0003f06270 */
[----:B------:R-:W-:Y:S05]  /*1830*/  @P0 BRA `(.L_x_28422) ;  /* 0x0000000000340947 */ /* 0x000fea0003800000 */
[----:B01----:R-:W0:Y:S01]  /*1840*/  LDC.64 R8, c[0x0][0x218] ;  /* 0x00008600ff087b82 */ /* 0x003e220000000a00 */
[----:B------:R-:W-:Y:S02]  /*1850*/  IMAD.IADD R3, R4, 0x1, R6 ;  /* 0x0000000104037824 */ /* 0x000fe400078e0206 */
[----:B------:R-:W-:Y:S02]  /*1860*/  VIADD R6, R6, 0x80 ;  /* 0x0000008006067836 */ /* 0x000fe40000000000 */
[----:B0-----:R-:W-:-:S05]  /*1870*/  IMAD.WIDE.U32 R8, R3, 0x2, R8 ;  /* 0x0000000203087825 */ /* 0x001fca00078e0008 */
[----:B------:R1:W-:Y:S02]  /*1880*/  STG.E.U16 desc[UR4][R8.64], R0 ;  /* 0x0000000008007986 */ /* 0x0003e4000c101504 */
.L_x_28421:
        /* <DEDUP_REMOVED lines=8> */
.L_x_28422:
[----:B------:R-:W-:Y:S05]  /*1910*/  BSYNC B1 ;  /* 0x0000000000017941 */ /* 0x000fea0003800000 */
.L_x_28418:
[----:B------:R-:W-:-:S13]  /*1920*/  ISETP.GE.AND P0, PT, R6, R5, PT ;  /* 0x000000050600720c */ /* 0x000fda0003f06270 */
[----:B--2---:R-:W2:Y:S01]  /*1930*/  @!P0 LDC.64 R2, c[0x0][0x218] ;  /* 0x00008600ff028b82 */ /* 0x004ea20000000a00 */
[----:B------:R-:W-:Y:S02]  /*1940*/  @!P0 IMAD.IADD R7, R4, 0x1, R6 ;  /* 0x0000000104078824 */ /* 0x000fe400078e0206 */
[----:B------:R-:W-:Y:S02]  /*1950*/  @!P0 VIADD R6, R6, 0x80 ;  /* 0x0000008006068836 */ /* 0x000fe40000000000 */
[----:B--2---:R-:W-:-:S05]  /*1960*/  @!P0 IMAD.WIDE.U32 R2, R7, 0x2, R2 ;  /* 0x0000000207028825 */ /* 0x004fca00078e0002 */
[----:B------:R2:W-:Y:S02]  /*1970*/  @!P0 STG.E.U16 desc[UR4][R2.64], R12 ;  /* 0x0000000c02008986 */ /* 0x0005e4000c101504 */
.L_x_28423:
[----:B------:R-:W-:Y:S05]  /*1980*/  BSYNC B0 ;  /* 0x0000000000007941 */ /* 0x000fea0003800000 */
.L_x_28417:
        /* <DEDUP_REMOVED lines=8> */
.L_x_28424:
        /* <DEDUP_REMOVED lines=15> */
.L_x_42367:


//--------------------- .text._ZN2at6native29vectorized_elementwise_kernelILi8ENS0_13BinaryFunctorIN3c108BFloat16ES4_S4_ZZZNS0_19maximum_kernel_cudaERNS_18TensorIteratorBaseEENKUlvE0_clEvENKUlvE2_clEvEUlS4_S4_E_EESt5arrayIPcLm3EEEEviT0_T1_ --------------------------
	.section	.text._ZN2at6native29vectorized_elementwise_kernelILi8ENS0_13BinaryFunctorIN3c108BFloat16ES4_S4_ZZZNS0_19maximum_kernel_cudaERNS_18TensorIteratorBaseEENKUlvE0_clEvENKUlvE2_clEvEUlS4_S4_E_EESt5arrayIPcLm3EEEEviT0_T1_,"ax",@progbits
	.align	128
        .global         _ZN2at6native29vectorized_elementwise_kernelILi8ENS0_13BinaryFunctorIN3c108BFloat16ES4_S4_ZZZNS0_19maximum_kernel_cudaERNS_18TensorIteratorBaseEENKUlvE0_clEvENKUlvE2_clEvEUlS4_S4_E_EESt5arrayIPcLm3EEEEviT0_T1_
        .type           _ZN2at6native29vectorized_elementwise_kernelILi8ENS0_13BinaryFunctorIN3c108BFloat16ES4_S4_ZZZNS0_19maximum_kernel_cudaERNS_18TensorIteratorBaseEENKUlvE0_clEvENKUlvE2_clEvEUlS4_S4_E_EESt5arrayIPcLm3EEEEviT0_T1_,@function
        .size           _ZN2at6native29vectorized_elementwise_kernelILi8ENS0_13BinaryFunctorIN3c108BFloat16ES4_S4_ZZZNS0_19maximum_kernel_cudaERNS_18TensorIteratorBaseEENKUlvE0_clEvENKUlvE2_clEvEUlS4_S4_E_EESt5arrayIPcLm3EEEEviT0_T1_,(.L_x_42368 - _ZN2at6native29vectorized_elementwise_kernelILi8ENS0_13BinaryFunctorIN3c108BFloat16ES4_S4_ZZZNS0_19maximum_kernel_cudaERNS_18TensorIteratorBaseEENKUlvE0_clEvENKUlvE2_clEvEUlS4_S4_E_EESt5arrayIPcLm3EEEEviT0_T1_)
        .other          _ZN2at6native29vectorized_elementwise_kernelILi8ENS0_13BinaryFunctorIN3c108BFloat16ES4_S4_ZZZNS0_19maximum_kernel_cudaERNS_18TensorIteratorBaseEENKUlvE0_clEvENKUlvE2_clEvEUlS4_S4_E_EESt5arrayIPcLm3EEEEviT0_T1_,@"STO_CUDA_ENTRY STV_DEFAULT"
_ZN2at6native29vectorized_elementwise_kernelILi8ENS0_13BinaryFunctorIN3c108BFloat16ES4_S4_ZZZNS0_19maximum_kernel_cudaERNS_18TensorIteratorBaseEENKUlvE0_clEvENKUlvE2_clEvEUlS4_S4_E_EESt5arrayIPcLm3EEEEviT0_T1_:
.text._ZN2at6native29vectorized_elementwise_kernelILi8ENS0_13BinaryFunctorIN3c108BFloat16ES4_S4_ZZZNS0_19maximum_kernel_cudaERNS_18TensorIteratorBaseEENKUlvE0_clEvENKUlvE2_clEvEUlS4_S4_E_EESt5arrayIPcLm3EEEEviT0_T1_:
        /* <DEDUP_REMOVED lines=32> */
[----:B------:R-:W-:-:S04]  /*0200*/  FMNMX.FTZ R17, R18, R17, !PT ;  /* 0x0000001112117209 */ /* 0x000fc80007810000 */
[----:B------:R-:W-:-:S04]  /*0210*/  F2FP.BF16.F32.PACK_AB R17, RZ, R17 ;  /* 0x00000011ff11723e */ /* 0x000fc800000010ff */
[----:B------:R-:W-:Y:S01]  /*0220*/  PRMT R12, R17, 0x7610, R12 ;  /* 0x00007610110c7816 */ /* 0x000fe2000000000c */
[----:B------:R-:W-:Y:S06]  /*0230*/  BRA `(.L_x_28428) ;  /* 0x0000000000047947 */ /* 0x000fec0003800000 */
.L_x_28427:
[----:B------:R-:W-:-:S07]  /*0240*/  PRMT R12, R8, 0x7610, R12 ;  /* 0x00007610080c7816 */ /* 0x000fce000000000c */
.L_x_28428:
[----:B------:R-:W-:Y:S05]  /*0250*/  BSYNC B0 ;  /* 0x0000000000007941 */ /* 0x000fea0003800000 */
.L_x_28426:
        /* <DEDUP_REMOVED lines=11> */
.L_x_28430:
[----:B------:R-:W-:-:S07]  /*0310*/  PRMT R3, R8, 0x7632, R3 ;  /* 0x0000763208037816 */ /* 0x000fce0000000003 */
.L_x_28431:
[----:B------:R-:W-:Y:S05]  /*0320*/  BSYNC B0 ;  /* 0x0000000000007941 */ /* 0x000fea0003800000 */
.L_x_28429:
        /* <DEDUP_REMOVED lines=12> */
.L_x_28433:
[----:B------:R-:W-:-:S07]  /*03f0*/  PRMT R2, R9, 0x7610, R2 ;  /* 0x0000761009027816 */ /* 0x000fce0000000002 */
.L_x_28434:
[----:B------:R-:W-:Y:S05]  /*0400*/  BSYNC B0 ;  /* 0x0000000000007941 */ /* 0x000fea0003800000 */
.L_x_28432:
        /* <DEDUP_REMOVED lines=11> */
.L_x_28436:
[----:B------:R-:W-:-:S07]  /*04c0*/  PRMT R5, R9, 0x7632, R5 ;  /* 0x0000763209057816 */ /* 0x000fce0000000005 */
.L_x_28437:
[----:B------:R-:W-:Y:S05]  /*04d0*/  BSYNC B0 ;  /* 0x0000000000007941 */ /* 0x000fea0003800000 */
.L_x_28435:
        /* <DEDUP_REMOVED lines=12> */
.L_x_28439:
[----:B------:R-:W-:-:S07]  /*05a0*/  PRMT R6, R10, 0x7610, R6 ;  /* 0x000076100a067816 */ /* 0x000fce0000000006 */
.L_x_28440:
[----:B------:R-:W-:Y:S05]  /*05b0*/  BSYNC B0 ;  /* 0x0000000000007941 */ /* 0x000fea0003800000 */
.L_x_28438:
        /* <DEDUP_REMOVED lines=11> */
.L_x_28442:
[----:B------:R-:W-:-:S07]  /*0670*/  PRMT R13, R10, 0x7632, R13 ;  /* 0x000076320a0d7816 */ /* 0x000fce000000000d */
.L_x_28443:
[----:B------:R-:W-:Y:S05]  /*0680*/  BSYNC B0 ;  /* 0x0000000000007941 */ /* 0x000fea0003800000 */
.L_x_28441:
        /* <DEDUP_REMOVED lines=12> */
.L_x_28445:
[----:B------:R-:W-:-:S07]  /*0750*/  PRMT R14, R11, 0x7610, R14 ;  /* 0x000076100b0e7816 */ /* 0x000fce000000000e */
.L_x_28446:
[----:B------:R-:W-:Y:S05]  /*0760*/  BSYNC B0 ;  /* 0x0000000000007941 */ /* 0x000fea0003800000 */
.L_x_28444:
        /* <DEDUP_REMOVED lines=11> */
.L_x_28448:
[----:B------:R-:W-:-:S07]  /*0820*/  PRMT R7, R11, 0x7632, R7 ;  /* 0x000076320b077816 */ /* 0x000fce0000000007 */
.L_x_28449:
[----:B------:R-:W-:Y:S05]  /*0830*/  BSYNC B0 ;  /* 0x0000000000007941 */ /* 0x000fea0003800000 */
.L_x_28447:
        /* <DEDUP_REMOVED lines=9> */
.L_x_28425:
        /* <DEDUP_REMOVED lines=101> */
.L_x_28452:
[----:B------:R-:W-:-:S07]  /*0f20*/  PRMT R8, R7, 0x7610, R8 ;  /* 0x0000761007087816 */ /* 0x000fce0000000008 */
.L_x_28451:
[----:B------:R-:W-:Y:S05]  /*0f30*/  BSYNC B0 ;  /* 0x0000000000007941 */ /* 0x000fea0003800000 */
.L_x_28450:
        /* <DEDUP_REMOVED lines=14> */
.L_x_28455:
[----:B------:R-:W-:-:S07]  /*1020*/  PRMT R10, R9, 0x7610, R10 ;  /* 0x00007610090a7816 */ /* 0x000fce000000000a */
.L_x_28454:
[----:B------:R-:W-:Y:S05]  /*1030*/  BSYNC B0 ;  /* 0x0000000000007941 */ /* 0x000fea0003800000 */
.L_x_28453:
        /* <DEDUP_REMOVED lines=14> */
.L_x_28458:
[----:B------:R-:W-:-:S07]  /*1120*/  PRMT R20, R11, 0x7610, R20 ;  /* 0x000076100b147816 */ /* 0x000fce0000000014 */
.L_x_28457:
[----:B------:R-:W-:Y:S05]  /*1130*/  BSYNC B0 ;  /* 0x0000000000007941 */ /* 0x000fea0003800000 */
.L_x_28456:
        /* <DEDUP_REMOVED lines=14> */
.L_x_28461:
[----:B------:R-:W-:-:S07]  /*1220*/  PRMT R24, R21, 0x7610, R24 ;  /* 0x0000761015187816 */ /* 0x000fce0000000018 */
.L_x_28460:
[----:B------:R-:W-:Y:S05]  /*1230*/  BSYNC B0 ;  /* 0x0000000000007941 */ /* 0x000fea0003800000 */
.L_x_28459:
        /* <DEDUP_REMOVED lines=14> */
.L_x_28464:
[----:B------:R-:W-:-:S07]  /*1320*/  PRMT R0, R25, 0x7610, R0 ;  /* 0x0000761019007816 */ /* 0x000fce0000000000 */
.L_x_28463:
[----:B------:R-:W-:Y:S05]  /*1330*/  BSYNC B0 ;  /* 0x0000000000007941 */ /* 0x000fea0003800000 */
.L_x_28462:
        /* <DEDUP_REMOVED lines=14> */
.L_x_28467:
[----:B------:R-:W-:-:S07]  /*1420*/  PRMT R2, R3, 0x7610, R2 ;  /* 0x0000761003027816 */ /* 0x000fce0000000002 */
.L_x_28466:
[----:B------:R-:W-:Y:S05]  /*1430*/  BSYNC B0 ;  /* 0x0000000000007941 */ /* 0x000fea0003800000 */
.L_x_28465:
        /* <DEDUP_REMOVED lines=14> */
.L_x_28470:
[----:B------:R-:W-:-:S07]  /*1520*/  PRMT R12, R26, 0x7610, R12 ;  /* 0x000076101a0c7816 */ /* 0x000fce000000000c */
.L_x_28469:
[----:B------:R-:W-:Y:S05]  /*1530*/  BSYNC B0 ;  /* 0x0000000000007941 */ /* 0x000fea0003800000 */
.L_x_28468:
        /* <DEDUP_REMOVED lines=14> */
.L_x_28473:
[----:B------:R-:W-:-:S07]  /*1620*/  PRMT R13, R22, 0x7610, R13 ;  /* 0x00007610160d7816 */ /* 0x000fce000000000d */
.L_x_28472:
[----:B------:R-:W-:Y:S05]  /*1630*/  BSYNC B0 ;  /* 0x0000000000007941 */ /* 0x000fea0003800000 */
.L_x_28471:
        /* <DEDUP_REMOVED lines=21> */
.L_x_28476:
[----:B------:R-:W-:-:S13]  /*1790*/  ISETP.GE.AND P0, PT, R6, R5, PT ;  /* 0x000000050600720c */ /* 0x000fda0003f06270 */
[----:B------:R-:W-:Y:S05]  /*17a0*/  @P0 BRA `(.L_x_28478) ;  /* 0x0000000000300947 */ /* 0x000fea0003800000 */
[----:B0-----:R-:W0:Y:S01]  /*17b0*/  LDC.64 R8, c[0x0][0x218] ;  /* 0x00008600ff087b82 */ /* 0x001e220000000a00 */
[----:B------:R-:W-:Y:S02]  /*17c0*/  IMAD.IADD R3, R4, 0x1, R6 ;  /* 0x0000000104037824 */ /* 0x000fe400078e0206 */
[----:B------:R-:W-:Y:S02]  /*17d0*/  VIADD R6, R6, 0x80 ;  /* 0x0000008006067836 */ /* 0x000fe40000000000 */
[----:B0-----:R-:W-:-:S05]  /*17e0*/  IMAD.WIDE.U32 R8, R3, 0x2, R8 ;  /* 0x0000000203087825 */ /* 0x001fca00078e0008 */
[----:B------:R1:W-:Y:S02]  /*17f0*/  STG.E.U16 desc[UR4][R8.64], R24 ;  /* 0x0000001808007986 */ /* 0x0003e4000c101504 */
.L_x_28477:
[----:B------:R-:W-:-:S13]  /*1800*/  ISETP.GE.AND P0, PT, R6, R5, PT ;  /* 0x000000050600720c */ /* 0x000fda0003f06270 */
[----:B------:R-:W-:Y:S05]  /*1810*/  @P0 BRA `(.L_x_28479) ;  /* 0x0000000000340947 */ /* 0x000fea0003800000 */
[----:B01----:R-:W0:Y:S01]  /*1820*/  LDC.64 R8, c[0x0][0x218] ;  /* 0x00008600ff087b82 */ /* 0x003e220000000a00 */
[----:B------:R-:W-:Y:S02]  /*1830*/  IMAD.IADD R3, R4, 0x1, R6 ;  /* 0x0000000104037824 */ /* 0x000fe400078e0206 */
[----:B------:R-:W-:Y:S02]  /*1840*/  VIADD R6, R6, 0x80 ;  /* 0x0000008006067836 */ /* 0x000fe40000000000 */
[----:B0-----:R-:W-:-:S05]  /*1850*/  IMAD.WIDE.U32 R8, R3, 0x2, R8 ;  /* 0x0000000203087825 */ /* 0x001fca00078e0008 */
[----:B------:R1:W-:Y:S02]  /*1860*/  STG.E.U16 desc[UR4][R8.64], R0 ;  /* 0x0000000008007986 */ /* 0x0003e4000c101504 */
.L_x_28478:
        /* <DEDUP_REMOVED lines=8> */
.L_x_28479:
[----:B------:R-:W-:Y:S05]  /*18f0*/  BSYNC B1 ;  /* 0x0000000000017941 */ /* 0x000fea0003800000 */
.L_x_28475:
[----:B------:R-:W-:-:S13]  /*1900*/  ISETP.GE.AND P0, PT, R6, R5, PT ;  /* 0x000000050600720c */ /* 0x000fda0003f06270 */
[----:B--2---:R-:W2:Y:S01]  /*1910*/  @!P0 LDC.64 R2, c[0x0][0x218] ;  /* 0x00008600ff028b82 */ /* 0x004ea20000000a00 */
[----:B------:R-:W-:Y:S02]  /*1920*/  @!P0 IMAD.IADD R7, R4, 0x1, R6 ;  /* 0x0000000104078824 */ /* 0x000fe400078e0206 */
[----:B------:R-:W-:Y:S02]  /*1930*/  @!P0 VIADD R6, R6, 0x80 ;  /* 0x0000008006068836 */ /* 0x000fe40000000000 */
[----:B--2---:R-:W-:-:S05]  /*1940*/  @!P0 IMAD.WIDE.U32 R2, R7, 0x2, R2 ;  /* 0x0000000207028825 */ /* 0x004fca00078e0002 */
[----:B------:R2:W-:Y:S02]  /*1950*/  @!P0 STG.E.U16 desc[UR4][R2.64], R12 ;  /* 0x0000000c02008986 */ /* 0x0005e4000c101504 */
.L_x_28480:
[----:B------:R-:W-:Y:S05]  /*1960*/  BSYNC B0 ;  /* 0x0000000000007941 */ /* 0x000fea0003800000 */
.L_x_28474:
        /* <DEDUP_REMOVED lines=8> */
.L_x_28481:
        /* <DEDUP_REMOVED lines=9> */
.L_x_42368:


//--------------------- .text._ZN2at6native18elementwise_kernelILi128ELi4EZNS0_15gpu_kernel_implINS0_13AUnaryFunctorIN3c104HalfES5_S5_ZZZNS0_19maximum_kernel_cudaERNS_18TensorIteratorBaseEENKUlvE0_clEvENKUlvE1_clEvEUlS5_S5_E_EEEEvS7_RKT_EUliE_EEviT1_ --------------------------
	.section	.text._ZN2at6native18elementwise_kernelILi128ELi4EZNS0_15gpu_kernel_implINS0_13AUnaryFunctorIN3c104HalfES5_S5_ZZZNS0_19maximum_kernel_cudaERNS_18TensorIteratorBaseEENKUlvE0_clEvENKUlvE1_clEvEUlS5_S5_E_EEEEvS7_RKT_EUliE_EEviT1_,"ax",@progbits
	.align	128
        .global         _ZN2at6native18elementwise_kernelILi128ELi4EZNS0_15gpu_kernel_implINS0_13AUnaryFunctorIN3c104HalfES5_S5_ZZZNS0_19maximum_kernel_cudaERNS_18TensorIteratorBaseEENKUlvE0_clEvENKUlvE1_clEvEUlS5_S5_E_EEEEvS7_RKT_EUliE_EEviT1_
        .type           _ZN2at6native18elementwise_kernelILi128ELi4EZNS0_15gpu_kernel_implINS0_13AUnaryFunctorIN3c104HalfES5_S5_ZZZNS0_19maximum_kernel_cudaERNS_18TensorIteratorBaseEENKUlvE0_clEvENKUlvE1_clEvEUlS5_S5_E_EEEEvS7_RKT_EUliE_EEviT1_,@function
        .size           _ZN2at6native18elementwise_kernelILi128ELi4EZNS0_15gpu_kernel_implINS0_13AUnaryFunctorIN3c104HalfES5_S5_ZZZNS0_19maximum_kernel_cudaERNS_18TensorIteratorBaseEENKUlvE0_clEvENKUlvE1_clEvEUlS5_S5_E_EEEEvS7_RKT_EUliE_EEviT1_,(.L_x_42369 - _ZN2at6native18elementwise_kernelILi128ELi4EZNS0_15gpu_kernel_implINS0_13AUnaryFunctorIN3c104HalfES5_S5_ZZZNS0_19maximum_kernel_cudaERNS_18TensorIteratorBaseEENKUlvE0_clEvENKUlvE1_clEvEUlS5_S5_E_EEEEvS7_RKT_EUliE_EEviT1_)
        .other          _ZN2at6native18elementwise_kernelILi128ELi4EZNS0_15gpu_kernel_implINS0_13AUnaryFunctorIN3c104HalfES5_S5_ZZZNS0_19maximum_kernel_cudaERNS_18TensorIteratorBaseEENKUlvE0_clEvENKUlvE1_clEvEUlS5_S5_E_EEEEvS7_RKT_EUliE_EEviT1_,@"STO_CUDA_ENTRY STV_DEFAULT"
_ZN2at6native18elementwise_kernelILi128ELi4EZNS0_15gpu_kernel_implINS0_13AUnaryFunctorIN3c104HalfES5_S5_ZZZNS0_19maximum_kernel_cudaERNS_18TensorIteratorBaseEENKUlvE0_clEvENKUlvE1_clEvEUlS5_S5_E_EEEEvS7_RKT_EUliE_EEviT1_:
.text._ZN2at6native18elementwise_kernelILi128ELi4EZNS0_15gpu_kernel_implINS0_13AUnaryFunctorIN3c104HalfES5_S5_ZZZNS0_19maximum_kernel_cudaERNS_18TensorIteratorBaseEENKUlvE0_clEvENKUlvE1_clEvEUlS5_S5_E_EEEEvS7_RKT_EUliE_EEviT1_:
        /* <DEDUP_REMOVED lines=313> */
.L_x_28484:
        /* <DEDUP_REMOVED lines=23> */
.L_x_28488:
[----:B------:R-:W2:Y:S02]  /*1500*/  LDG.E.U8 R2, desc[UR36][R2.64] ;  /* 0x0000002402027981 */ /* 0x000ea4000c1e1100 */
[----:B--2---:R-:W-:-:S04]  /*1510*/  I2FP.F32.U32 R0, R2 ;  /* 0x0000000200007245 */ /* 0x004fc80000201000 */
[----:B------:R-:W-:-:S04]  /*1520*/  F2FP.F16.F32.PACK_AB R0, RZ, R0 ;  /* 0x00000000ff00723e */ /* 0x000fc800000000ff */
[----:B------:R-:W-:Y:S01]  /*1530*/  PRMT R5, R0, 0x7610, R5 ;  /* 0x0000761000057816 */ /* 0x000fe20000000005 */
[----:B------:R-:W-:Y:S06]  /*1540*/  BRA `(.L_x_28490) ;  /* 0x0000000c00b87947 */ /* 0x000fec0003800000 */
.L_x_28487:
        /* <DEDUP_REMOVED lines=11> */
.L_x_28492:
[----:B------:R-:W2:Y:S02]  /*1600*/  LDG.E R2, desc[UR36][R2.64] ;  /* 0x0000002402027981 */ /* 0x000ea4000c1e1900 */
[----:B--2---:R-:W-:-:S04]  /*1610*/  I2FP.F32.S32 R0, R2 ;  /* 0x0000000200007245 */ /* 0x004fc80000201400 */
[----:B------:R-:W-:-:S04]  /*1620*/  F2FP.F16.F32.PACK_AB R0, RZ, R0 ;  /* 0x00000000ff00723e */ /* 0x000fc800000000ff */
[----:B------:R-:W-:Y:S01]  /*1630*/  PRMT R5, R0, 0x7610, R5 ;  /* 0x0000761000057816 */ /* 0x000fe20000000005 */
[----:B------:R-:W-:Y:S06]  /*1640*/  BRA `(.L_x_28490) ;  /* 0x0000000c00787947 */ /* 0x000fec0003800000 */
.L_x_28491:
[----:B------:R-:W2:Y:S02]  /*1650*/  LDG.E.U16 R2, desc[UR36][R2.64] ;  /* 0x0000002402027981 */ /* 0x000ea4000c1e1500 */
[----:B--2---:R-:W0:Y:S02]  /*1660*/  I2F.S16 R0, R2 ;  /* 0x0000000200007306 */ /* 0x004e240000101400 */
[----:B0-----:R-:W-:-:S04]  /*1670*/  F2FP.F16.F32.PACK_AB R0, RZ, R0 ;  /* 0x00000000ff00723e */ /* 0x001fc800000000ff */
[----:B------:R-:W-:Y:S01]  /*1680*/  PRMT R5, R0, 0x7610, R5 ;  /* 0x0000761000057816 */ /* 0x000fe20000000005 */
[----:B------:R-:W-:Y:S06]  /*1690*/  BRA `(.L_x_28490) ;  /* 0x0000000c00647947 */ /* 0x000fec0003800000 */
.L_x_28486:
        /* <DEDUP_REMOVED lines=9> */
.L_x_28494:
[----:B------:R0:W5:Y:S01]  /*1730*/  LDG.E.U16 R5, desc[UR36][R2.64] ;  /* 0x0000002402057981 */ /* 0x000162000c1e1500 */
[----:B------:R-:W-:Y:S05]  /*1740*/  BRA `(.L_x_28490) ;  /* 0x0000000c00387947 */ /* 0x000fea0003800000 */
.L_x_28493:
        /* <DEDUP_REMOVED lines=9> */
.L_x_28496:
[----:B------:R1:W5:Y:S01]  /*17e0*/  LDG.E.U16 R5, desc[UR36][R2.64] ;  /* 0x0000002402057981 */ /* 0x000362000c1e1500 */
[----:B------:R-:W-:Y:S05]  /*17f0*/  BRA `(.L_x_28490) ;  /* 0x0000000c000c7947 */ /* 0x000fea0003800000 */
.L_x_28495:
        /* <DEDUP_REMOVED lines=9> */
.L_x_28485:
        /* <DEDUP_REMOVED lines=14> */
.L_x_28499:
        /* <DEDUP_REMOVED lines=9> */
.L_x_28498:
        /* <DEDUP_REMOVED lines=27> */
.L_x_28501:
        /* <DEDUP_REMOVED lines=15> */
.L_x_28500:
[----:B------:R-:W2:Y:S02]  /*1ca0*/  LDG.E.U16 R0, desc[UR36][R2.64] ;  /* 0x0000002402007981 */ /* 0x000ea4000c1e1500 */
[----:B--2---:R-:W-:-:S05]  /*1cb0*/  IMAD.U32 R0, R0, 0x10000, RZ ;  /* 0x0001000000007824 */ /* 0x004fca00078e00ff */
[----:B------:R-:W-:-:S04]  /*1cc0*/  F2FP.F16.F32.PACK_AB R0, RZ, R0 ;  /* 0x00000000ff00723e */ /* 0x000fc800000000ff */
[----:B------:R-:W-:Y:S01]  /*1cd0*/  PRMT R5, R0, 0x7610, R5 ;  /* 0x0000761000057816 */ /* 0x000fe20000000005 */
[----:B------:R-:W-:Y:S06]  /*1ce0*/  BRA `(.L_x_28490) ;  /* 0x0000000400d07947 */ /* 0x000fec0003800000 */
.L_x_28497:
        /* <DEDUP_REMOVED lines=13> */
.L_x_28504:
        /* <DEDUP_REMOVED lines=21> */
.L_x_28508:
[----:B------:R-:W-:Y:S05]  /*1f10*/  BSYNC B1 ;  /* 0x0000000000017941 */ /* 0x000fea0003800000 */
.L_x_28507:
[----:B------:R-:W-:Y:S01]  /*1f20*/  LEA R3, R0, 0x3b800000, 0x17 ;  /* 0x3b80000000037811 */ /* 0x000fe200078eb8ff */
[----:B------:R-:W-:-:S05]  /*1f30*/  IMAD.SHL.U32 R0, R2, 0x100000, RZ ;  /* 0x0010000002007824 */ /* 0x000fca00078e00ff */
[----:B------:R-:W-:-:S07]  /*1f40*/  LOP3.LUT R0, R3, R0, R4, 0xfe, !PT ;  /* 0x0000000003007212 */ /* 0x000fce00078efe04 */
.L_x_28506:
[----:B------:R-:W-:Y:S05]  /*1f50*/  BSYNC B0 ;  /* 0x0000000000007941 */ /* 0x000fea0003800000 */
.L_x_28505:
[----:B------:R-:W-:-:S04]  /*1f60*/  F2FP.F16.F32.PACK_AB R0, RZ, R0 ;  /* 0x00000000ff00723e */ /* 0x000fc800000000ff */
[----:B------:R-:W-:Y:S01]  /*1f70*/  PRMT R5, R0, 0x7610, R5 ;  /* 0x0000761000057816 */ /* 0x000fe20000000005 */
[----:B------:R-:W-:Y:S06]  /*1f80*/  BRA `(.L_x_28490) ;  /* 0x0000000400287947 */ /* 0x000fec0003800000 */
.L_x_28503:
        /* <DEDUP_REMOVED lines=21> */
.L_x_28512:
[----:B------:R-:W-:Y:S05]  /*20e0*/  BSYNC B1 ;  /* 0x0000000000017941 */ /* 0x000fea0003800000 */
.L_x_28511:
[----:B------:R-:W-:Y:S01]  /*20f0*/  LEA R3, R0, 0x37800000, 0x17 ;  /* 0x3780000000037811 */ /* 0x000fe200078eb8ff */
[----:B------:R-:W-:-:S05]  /*2100*/  IMAD.SHL.U32 R0, R2, 0x200000, RZ ;  /* 0x0020000002007824 */ /* 0x000fca00078e00ff */
[----:B------:R-:W-:-:S07]  /*2110*/  LOP3.LUT R0, R3, R0, R4, 0xfe, !PT ;  /* 0x0000000003007212 */ /* 0x000fce00078efe04 */
.L_x_28510:
[----:B------:R-:W-:Y:S05]  /*2120*/  BSYNC B0 ;  /* 0x0000000000007941 */ /* 0x000fea0003800000 */
.L_x_28509:
[----:B------:R-:W-:-:S04]  /*2130*/  F2FP.F16.F32.PACK_AB R0, RZ, R0 ;  /* 0x00000000ff00723e */ /* 0x000fc800000000ff */
[----:B------:R-:W-:Y:S01]  /*2140*/  PRMT R5, R0, 0x7610, R5 ;  /* 0x0000761000057816 */ /* 0x000fe20000000005 */
[----:B------:R-:W-:Y:S06]  /*2150*/  BRA `(.L_x_28490) ;  /* 0x0000000000b47947 */ /* 0x000fec0003800000 */
.L_x_28502:
        /* <DEDUP_REMOVED lines=14> */
.L_x_28516:
[----:B------:R-:W-:Y:S05]  /*2240*/  BSYNC B0 ;  /* 0x0000000000007941 */ /* 0x000fea0003800000 */
.L_x_28515:
[----:B------:R-:W-:-:S04]  /*2250*/  F2FP.F16.F32.PACK_AB R0, RZ, R0 ;  /* 0x00000000ff00723e */ /* 0x000fc800000000ff */
[----:B------:R-:W-:Y:S01]  /*2260*/  PRMT R5, R0, 0x7610, R5 ;  /* 0x0000761000057816 */ /* 0x000fe20000000005 */
[----:B------:R-:W-:Y:S06]  /*2270*/  BRA `(.L_x_28490) ;  /* 0x00000000006c7947 */ /* 0x000fec0003800000 */
.L_x_28489:
        /* <DEDUP_REMOVED lines=16> */
.L_x_28517:
[----:B------:R-:W-:Y:S01]  /*2380*/  PRMT R5, RZ, 0x7610, R5 ;  /* 0x00007610ff057816 */ /* 0x000fe20000000005 */
[----:B------:R-:W-:Y:S06]  /*2390*/  BRA `(.L_x_28490) ;  /* 0x0000000000247947 */ /* 0x000fec0003800000 */
.L_x_28514:
[----:B------:R-:W2:Y:S02]  /*23a0*/  LDG.E.64 R2, desc[UR36][R2.64] ;  /* 0x0000002402027981 */ /* 0x000ea4000c1e1b00 */
[----:B--2---:R-:W0:Y:S02]  /*23b0*/  I2F.U64 R0, R2 ;  /* 0x0000000200007312 */ /* 0x004e240000301000 */
[----:B0-----:R-:W-:-:S04]  /*23c0*/  F2FP.F16.F32.PACK_AB R0, RZ, R0 ;  /* 0x00000000ff00723e */ /* 0x001fc800000000ff */
[----:B------:R-:W-:Y:S01]  /*23d0*/  PRMT R5, R0, 0x7610, R5 ;  /* 0x0000761000057816 */ /* 0x000fe20000000005 */
[----:B------:R-:W-:Y:S06]  /*23e0*/  BRA `(.L_x_28490) ;  /* 0x0000000000107947 */ /* 0x000fec0003800000 */
.L_x_28513:
[----:B------:R-:W2:Y:S02]  /*23f0*/  LDG.E R2, desc[UR36][R2.64] ;  /* 0x0000002402027981 */ /* 0x000ea4000c1e1900 */
[----:B--2---:R-:W-:-:S04]  /*2400*/  I2FP.F32.U32 R0, R2 ;  /* 0x0000000200007245 */ /* 0x004fc80000201000 */
[----:B------:R-:W-:-:S04]  /*2410*/  F2FP.F16.F32.PACK_AB R0, RZ, R0 ;  /* 0x00000000ff00723e */ /* 0x000fc800000000ff */
[----:B------:R-:W-:-:S07]  /*2420*/  PRMT R5, R0, 0x7610, R5 ;  /* 0x0000761000057816 */ /* 0x000fce0000000005 */
.L_x_28490:
        /* <DEDUP_REMOVED lines=8> */
[----:B------:R-:W-:-:S04]  /*24b0*/  FMNMX.FTZ R0, R0, R3, !PT ;  /* 0x0000000300007209 */ /* 0x000fc80007810000 */
[----:B------:R-:W-:-:S04]  /*24c0*/  F2FP.F16.F32.PACK_AB R0, RZ, R0 ;  /* 0x00000000ff00723e */ /* 0x000fc800000000ff */
[----:B------:R-:W-:Y:S01]  /*24d0*/  PRMT R5, R0, 0x7610, R5 ;  /* 0x0000761000057816 */ /* 0x000fe20000000005 */
[----:B------:R-:W-:Y:S06]  /*24e0*/  BRA `(.L_x_28520) ;  /* 0x0000000000047947 */ /* 0x000fec0003800000 */
.L_x_28519:
[----:B-----5:R-:W-:-:S07]  /*24f0*/  IMAD.MOV.U32 R5, RZ, RZ, R2 ;  /* 0x000000ffff057224 */ /* 0x020fce00078e0002 */
.L_x_28520:
[----:B------:R-:W-:Y:S05]  /*2500*/  BSYNC B0 ;  /* 0x0000000000007941 */ /* 0x000fea0003800000 */
.L_x_28518:
        /* <DEDUP_REMOVED lines=16> */
.L_x_28524:
[----:B------:R-:W-:-:S06]  /*2610*/  HADD2.F32 R3, -RZ, R5.H0_H0 ;  /* 0x20000005ff037230 */ /* 0x000fcc0000004100 */
[----:B------:R-:W0:Y:S02]  /*2620*/  F2I.S64.TRUNC R2, R3 ;  /* 0x0000000300027311 */ /* 0x000e24000020d900 */
[----:B0-----:R0:W-:Y:S01]  /*2630*/  STG.E.U8 desc[UR36][R16.64], R2 ;  /* 0x0000000210007986 */ /* 0x0011e2000c101124 */
[----:B------:R-:W-:Y:S05]  /*2640*/  BRA `(.L_x_28526) ;  /* 0x0000000c00847947 */ /* 0x000fea0003800000 */
.L_x_28523:
        /* <DEDUP_REMOVED lines=10> */
.L_x_28528:
[----:B------:R-:W-:-:S06]  /*26f0*/  HADD2.F32 R5, -RZ, R5.H0_H0 ;  /* 0x20000005ff057230 */ /* 0x000fcc0000004100 */
[----:B------:R-:W0:Y:S02]  /*2700*/  F2I.FTZ.TRUNC.NTZ R5, R5 ;  /* 0x0000000500057305 */ /* 0x000e24000021f100 */
[----:B0-----:R0:W-:Y:S01]  /*2710*/  STG.E desc[UR36][R16.64], R5 ;  /* 0x0000000510007986 */ /* 0x0011e2000c101924 */
[----:B------:R-:W-:Y:S05]  /*2720*/  BRA `(.L_x_28526) ;  /* 0x0000000c004c7947 */ /* 0x000fea0003800000 */
.L_x_28527:
[----:B------:R-:W-:-:S06]  /*2730*/  HADD2.F32 R5, -RZ, R5.H0_H0 ;  /* 0x20000005ff057230 */ /* 0x000fcc0000004100 */
[----:B------:R-:W0:Y:S02]  /*2740*/  F2I.FTZ.TRUNC.NTZ R5, R5 ;  /* 0x0000000500057305 */ /* 0x000e24000021f100 */
[----:B0-----:R0:W-:Y:S01]  /*2750*/  STG.E.U16 desc[UR36][R16.64], R5 ;  /* 0x0000000510007986 */ /* 0x0011e2000c101524 */
[----:B------:R-:W-:Y:S05]  /*2760*/  BRA `(.L_x_28526) ;  /* 0x0000000c003c7947 */ /* 0x000fea0003800000 */
.L_x_28522:
        /* <DEDUP_REMOVED lines=9> */
.L_x_28530:
[----:B------:R0:W-:Y:S01]  /*2800*/  STG.E.U16 desc[UR36][R16.64], R5 ;  /* 0x0000000510007986 */ /* 0x0001e2000c101524 */
[----:B------:R-:W-:Y:S05]  /*2810*/  BRA `(.L_x_28526) ;  /* 0x0000000c00107947 */ /* 0x000fea0003800000 */
.L_x_28529:
        /* <DEDUP_REMOVED lines=10> */
.L_x_28532:
[----:B------:R-:W-:-:S05]  /*28c0*/  HADD2.F32 R0, -RZ, R5.H0_H0 ;  /* 0x20000005ff007230 */ /* 0x000fca0000004100 */
[----:B------:R-:W-:-:S04]  /*28d0*/  F2FP.F16.F32.PACK_AB R0, RZ, R0 ;  /* 0x00000000ff00723e */ /* 0x000fc800000000ff */
[----:B------:R-:W-:-:S05]  /*28e0*/  PRMT R0, R0, 0x5410, RZ ;  /* 0x0000541000007816 */ /* 0x000fca00000000ff */
[----:B------:R0:W-:Y:S01]  /*28f0*/  STG.E desc[UR36][R16.64], R0 ;  /* 0x0000000010007986 */ /* 0x0001e2000c101924 */
[----:B------:R-:W-:Y:S05]  /*2900*/  BRA `(.L_x_28526) ;  /* 0x0000000800d47947 */ /* 0x000fea0003800000 */
.L_x_28531:
[----:B------:R-:W-:-:S05]  /*2910*/  HADD2.F32 R2, -RZ, R5.H0_H0 ;  /* 0x20000005ff027230 */ /* 0x000fca0000004100 */
[----:B------:R-:W-:-:S06]  /*2920*/  FMUL.FTZ R2, R2, 1 ;  /* 0x3f80000002027820 */ /* 0x000fcc0000410000 */
[----:B------:R-:W0:Y:S02]  /*2930*/  F2F.F64.F32 R2, R2 ;  /* 0x0000000200027310 */ /* 0x000e240000201800 */
[----:B0-----:R0:W-:Y:S01]  /*2940*/  STG.E.64 desc[UR36][R16.64], R2 ;  /* 0x0000000210007986 */ /* 0x0011e2000c101b24 */
[----:B------:R-:W-:Y:S05]  /*2950*/  BRA `(.L_x_28526) ;  /* 0x0000000800c07947 */ /* 0x000fea0003800000 */
.L_x_28521:
        /* <DEDUP_REMOVED lines=13> */
.L_x_28535:
[----:B------:R-:W-:Y:S01]  /*2a30*/  HADD2.F32 R5, -RZ, R5.H0_H0 ;  /* 0x20000005ff057230 */ /* 0x000fe20000004100 */
[----:B------:R-:W-:-:S04]  /*2a40*/  CS2R R6, SRZ ;  /* 0x0000000000067805 */ /* 0x000fc8000001ff00 */
[----:B------:R-:W-:-:S06]  /*2a50*/  FMUL.FTZ R5, R5, 1 ;  /* 0x3f80000005057820 */ /* 0x000fcc0000410000 */
[----:B------:R-:W0:Y:S02]  /*2a60*/  F2F.F64.F32 R4, R5 ;  /* 0x0000000500047310 */ /* 0x000e240000201800 */
[----:B0-----:R0:W-:Y:S01]  /*2a70*/  STG.E.128 desc[UR36][R16.64], R4 ;  /* 0x0000000410007986 */ /* 0x0011e2000c101d24 */
[----:B------:R-:W-:Y:S05]  /*2a80*/  BRA `(.L_x_28526) ;  /* 0x0000000800747947 */ /* 0x000fea0003800000 */
.L_x_28534:
        /* <DEDUP_REMOVED lines=21> */
.L_x_28539:
[----:B------:R-:W-:Y:S05]  /*2be0*/  BSYNC B0 ;  /* 0x0000000000007941 */ /* 0x000fea0003800000 */
.L_x_28538:
[----:B------:R-:W-:-:S05]  /*2bf0*/  LOP3.LUT R3, R0, R3, RZ, 0xfc, !PT ;  /* 0x0000000300037212 */ /* 0x000fca00078efcff */
[----:B------:R0:W-:Y:S01]  /*2c00*/  STG.E.U8 desc[UR36][R16.64], R3 ;  /* 0x0000000310007986 */ /* 0x0001e2000c101124 */
[----:B------:R-:W-:Y:S05]  /*2c10*/  BRA `(.L_x_28526) ;  /* 0x0000000800107947 */ /* 0x000fea0003800000 */
.L_x_28537:
        /* <DEDUP_REMOVED lines=13> */
.L_x_28541:
[----:B------:R-:W-:Y:S01]  /*2cf0*/  IMAD.MOV.U32 R0, RZ, RZ, 0x7f ;  /* 0x0000007fff007424 */ /* 0x000fe200078e00ff */
[----:B------:R-:W-:-:S04]  /*2d00*/  ISETP.GT.U32.AND P0, PT, R2, 0x7f800000, PT ;  /* 0x7f8000000200780c */ /* 0x000fc80003f04070 */
[----:B------:R-:W-:-:S09]  /*2d10*/  SEL R0, R0, 0x7c, P0 ;  /* 0x0000007c00007807 */ /* 0x000fd20000000000 */
.L_x_28542:
[----:B------:R-:W-:Y:S05]  /*2d20*/  BSYNC B0 ;  /* 0x0000000000007941 */ /* 0x000fea0003800000 */
.L_x_28540:
[----:B------:R-:W-:-:S04]  /*2d30*/  LOP3.LUT R2, R5, 0x80000000, RZ, 0xc0, !PT ;  /* 0x8000000005027812 */ /* 0x000fc800078ec0ff */
[----:B------:R-:W-:-:S04]  /*2d40*/  SHF.R.U32.HI R3, RZ, 0x18, R2 ;  /* 0x00000018ff037819 */ /* 0x000fc80000011602 */
[----:B------:R-:W-:-:S05]  /*2d50*/  LOP3.LUT R3, R0, R3, RZ, 0xfc, !PT ;  /* 0x0000000300037212 */ /* 0x000fca00078efcff */
[----:B------:R0:W-:Y:S01]  /*2d60*/  STG.E.U8 desc[UR36][R16.64], R3 ;  /* 0x0000000310007986 */ /* 0x0001e2000c101124 */
[----:B------:R-:W-:Y:S05]  /*2d70*/  BRA `(.L_x_28526) ;  /* 0x0000000400b87947 */ /* 0x000fea0003800000 */
.L_x_28536:
[----:B------:R-:W-:-:S05]  /*2d80*/  HADD2.F32 R0, -RZ, R5.H0_H0 ;  /* 0x20000005ff007230 */ /* 0x000fca0000004100 */
[----:B------:R-:W-:-:S05]  /*2d90*/  F2FP.BF16.F32.PACK_AB R0, RZ, R0 ;  /* 0x00000000ff00723e */ /* 0x000fca00000010ff */
[----:B------:R0:W-:Y:S01]  /*2da0*/  STG.E.U16 desc[UR36][R16.64], R0 ;  /* 0x0000000010007986 */ /* 0x0001e2000c101524 */
[----:B------:R-:W-:Y:S05]  /*2db0*/  BRA `(.L_x_28526) ;  /* 0x0000000400a87947 */ /* 0x000fea0003800000 */
.L_x_28533:
        /* <DEDUP_REMOVED lines=12> */
.L_x_28545:
        /* <DEDUP_REMOVED lines=17> */
.L_x_28548:
[----:B------:R-:W-:-:S04]  /*2f90*/  LOP3.LUT R2, R5, 0x80000000, RZ, 0xc0, !PT ;  /* 0x8000000005027812 */ /* 0x000fc800078ec0ff */
[----:B------:R-:W-:-:S04]  /*2fa0*/  SHF.R.U32.HI R3, RZ, 0x18, R2 ;  /* 0x00000018ff037819 */ /* 0x000fc80000011602 */
[----:B------:R-:W-:-:S04]  /*2fb0*/  LOP3.LUT R0, R0, R3, RZ, 0xfc, !PT ;  /* 0x0000000300007212 */ /* 0x000fc800078efcff */
[----:B------:R-:W-:-:S07]  /*2fc0*/  PRMT R8, R0, 0x7610, R8 ;  /* 0x0000761000087816 */ /* 0x000fce0000000008 */
.L_x_28547:
[----:B------:R-:W-:Y:S05]  /*2fd0*/  BSYNC B0 ;  /* 0x0000000000007941 */ /* 0x000fea0003800000 */
.L_x_28546:
[----:B------:R3:W-:Y:S01]  /*2fe0*/  STG.E.U8 desc[UR36][R16.64], R8 ;  /* 0x0000000810007986 */ /* 0x0007e2000c101124 */
[----:B------:R-:W-:Y:S05]  /*2ff0*/  BRA `(.L_x_28526) ;  /* 0x0000000400187947 */ /* 0x000fea0003800000 */
.L_x_28544:
        /* <DEDUP_REMOVED lines=17> */
.L_x_28551:
[----:B------:R-:W-:-:S04]  /*3110*/  LOP3.LUT R2, R5, 0x80000000, RZ, 0xc0, !PT ;  /* 0x8000000005027812 */ /* 0x000fc800078ec0ff */
[----:B------:R-:W-:-:S04]  /*3120*/  SHF.R.U32.HI R3, RZ, 0x18, R2 ;  /* 0x00000018ff037819 */ /* 0x000fc80000011602 */
[----:B------:R-:W-:-:S04]  /*3130*/  LOP3.LUT R0, R0, R3, RZ, 0xfc, !PT ;  /* 0x0000000300007212 */ /* 0x000fc800078efcff */
[----:B------:R-:W-:-:S07]  /*3140*/  PRMT R8, R0, 0x7610, R8 ;  /* 0x0000761000087816 */ /* 0x000fce0000000008 */
.L_x_28550:
[----:B------:R-:W-:Y:S05]  /*3150*/  BSYNC B0 ;  /* 0x0000000000007941 */ /* 0x000fea0003800000 */
.L_x_28549:
[----:B------:R0:W-:Y:S01]  /*3160*/  STG.E.U8 desc[UR36][R16.64], R8 ;  /* 0x0000000810007986 */ /* 0x0001e2000c101124 */
[----:B------:R-:W-:Y:S05]  /*3170*/  BRA `(.L_x_28526) ;  /* 0x0000000000b87947 */ /* 0x000fea0003800000 */
.L_x_28543:
        /* <DEDUP_REMOVED lines=22> */
.L_x_28525:
        /* <DEDUP_REMOVED lines=16> */
.L_x_28554:
[----:B------:R-:W-:Y:S05]  /*33e0*/  BRA `(.L_x_28526) ;  /* 0x00000000001c7947 */ /* 0x000fea0003800000 */
.L_x_28553:
[----:B------:R-:W-:-:S06]  /*33f0*/  HADD2.F32 R2, -RZ, R5.H0_H0 ;  /* 0x20000005ff027230 */ /* 0x000fcc0000004100 */
[----:B------:R-:W0:Y:S02]  /*3400*/  F2I.U64.TRUNC R2, R2 ;  /* 0x0000000200027311 */ /* 0x000e24000020d800 */
[----:B0-----:R1:W-:Y:S01]  /*3410*/  STG.E.64 desc[UR36][R16.64], R2 ;  /* 0x0000000210007986 */ /* 0x0013e2000c101b24 */
[----:B------:R-:W-:Y:S05]  /*3420*/  BRA `(.L_x_28526) ;  /* 0x00000000000c7947 */ /* 0x000fea0003800000 */
.L_x_28552:
[----:B------:R-:W-:-:S06]  /*3430*/  HADD2.F32 R5, -RZ, R5.H0_H0 ;  /* 0x20000005ff057230 */ /* 0x000fcc0000004100 */
[----:B------:R-:W0:Y:S02]  /*3440*/  F2I.FTZ.U32.TRUNC.NTZ R5, R5 ;  /* 0x0000000500057305 */ /* 0x000e24000021f000 */
[----:B0-----:R0:W-:Y:S02]  /*3450*/  STG.E desc[UR36][R16.64], R5 ;  /* 0x0000000510007986 */ /* 0x0011e4000c101924 */
.L_x_28526:
[----:B------:R-:W-:-:S04]  /*3460*/  IMAD R18, R23, 0x200, R18 ;  /* 0x0000020017127824 */ /* 0x000fc800078e0212 */
[----:B------:R-:W-:-:S07]  /*3470*/  VIADD R19, R18, 0x80 ;  /* 0x0000008012137836 */ /* 0x000fce0000000000 */
.L_x_28483:
[----:B------:R-:W-:Y:S05]  /*3480*/  BSYNC B6 ;  /* 0x0000000000067941 */ /* 0x000fea0003800000 */
.L_x_28482:
        /* <DEDUP_REMOVED lines=307> */
.L_x_28557:
        /* <DEDUP_REMOVED lines=23> */
.L_x_28561:
[----:B------:R-:W2:Y:S02]  /*4930*/  LDG.E.U8 R2, desc[UR36][R2.64] ;  /* 0x0000002402027981 */ /* 0x000ea4000c1e1100 */
[----:B--2---:R-:W-:-:S04]  /*4940*/  I2FP.F32.U32 R0, R2 ;  /* 0x0000000200007245 */ /* 0x004fc80000201000 */
[----:B------:R-:W-:-:S04]  /*4950*/  F2FP.F16.F32.PACK_AB R0, RZ, R0 ;  /* 0x00000000ff00723e */ /* 0x000fc800000000ff */
[----:B------:R-:W-:Y:S01]  /*4960*/  PRMT R5, R0, 0x7610, R5 ;  /* 0x0000761000057816 */ /* 0x000fe20000000005 */
[----:B------:R-:W-:Y:S06]  /*4970*/  BRA `(.L_x_28563) ;  /* 0x0000000c00b87947 */ /* 0x000fec0003800000 */
.L_x_28560:
        /* <DEDUP_REMOVED lines=11> */
.L_x_28565:
[----:B------:R-:W2:Y:S02]  /*4a30*/  LDG.E R2, desc[UR36][R2.64] ;  /* 0x0000002402027981 */ /* 0x000ea4000c1e1900 */
[----:B--2---:R-:W-:-:S04]  /*4a40*/  I2FP.F32.S32 R0, R2 ;  /* 0x0000000200007245 */ /* 0x004fc80000201400 */
[----:B------:R-:W-:-:S04]  /*4a50*/  F2FP.F16.F32.PACK_AB R0, RZ, R0 ;  /* 0x00000000ff00723e */ /* 0x000fc800000000ff */
[----:B------:R-:W-:Y:S01]  /*4a60*/  PRMT R5, R0, 0x7610, R5 ;  /* 0x0000761000057816 */ /* 0x000fe20000000005 */
[----:B------:R-:W-:Y:S06]  /*4a70*/  BRA `(.L_x_28563) ;  /* 0x0000000c00787947 */ /* 0x000fec0003800000 */
.L_x_28564:
[----:B------:R-:W2:Y:S02]  /*4a80*/  LDG.E.U16 R2, desc[UR36][R2.64] ;  /* 0x0000002402027981 */ /* 0x000ea4000c1e1500 */
[----:B--2---:R-:W0:Y:S02]  /*4a90*/  I2F.S16 R0, R2 ;  /* 0x0000000200007306 */ /* 0x004e240000101400 */
[----:B0-----:R-:W-:-:S04]  /*4aa0*/  F2FP.F16.F32.PACK_AB R0, RZ, R0 ;  /* 0x00000000ff00723e */ /* 0x001fc800000000ff */
[----:B------:R-:W-:Y:S01]  /*4ab0*/  PRMT R5, R0, 0x7610, R5 ;  /* 0x0000761000057816 */ /* 0x000fe20000000005 */
[----:B------:R-:W-:Y:S06]  /*4ac0*/  BRA `(.L_x_28563) ;  /* 0x0000000c00647947 */ /* 0x000fec0003800000 */
.L_x_28559:
        /* <DEDUP_REMOVED lines=9> */
.L_x_28567:
[----:B------:R1:W5:Y:S01]  /*4b60*/  LDG.E.U16 R5, desc[UR36][R2.64] ;  /* 0x0000002402057981 */ /* 0x000362000c1e1500 */
[----:B------:R-:W-:Y:S05]  /*4b70*/  BRA `(.L_x_28563) ;  /* 0x0000000c00387947 */ /* 0x000fea0003800000 */
.L_x_28566:
        /* <DEDUP_REMOVED lines=9> */
.L_x_28569:
[----:B------:R0:W5:Y:S01]  /*4c10*/  LDG.E.U16 R5, desc[UR36][R2.64] ;  /* 0x0000002402057981 */ /* 0x000162000c1e1500 */
[----:B------:R-:W-:Y:S05]  /*4c20*/  BRA `(.L_x_28563) ;  /* 0x0000000c000c7947 */ /* 0x000fea0003800000 */
.L_x_28568:
        /* <DEDUP_REMOVED lines=9> */
.L_x_28558:
        /* <DEDUP_REMOVED lines=14> */
.L_x_28572:
        /* <DEDUP_REMOVED lines=9> */
.L_x_28571:
        /* <DEDUP_REMOVED lines=27> */
.L_x_28574:
        /* <DEDUP_REMOVED lines=15> */
.L_x_28573:
[----:B------:R-:W2:Y:S02]  /*50d0*/  LDG.E.U16 R0, desc[UR36][R2.64] ;  /* 0x0000002402007981 */ /* 0x000ea4000c1e1500 */
[----:B--2---:R-:W-:-:S05]  /*50e0*/  IMAD.U32 R0, R0, 0x10000, RZ ;  /* 0x0001000000007824 */ /* 0x004fca00078e00ff */
[----:B------:R-:W-:-:S04]  /*50f0*/  F2FP.F16.F32.PACK_AB R0, RZ, R0 ;  /* 0x00000000ff00723e */ /* 0x000fc800000000ff */
[----:B------:R-:W-:Y:S01]  /*5100*/  PRMT R5, R0, 0x7610, R5 ;  /* 0x0000761000057816 */ /* 0x000fe20000000005 */
[----:B------:R-:W-:Y:S06]  /*5110*/  BRA `(.L_x_28563) ;  /* 0x0000000400d07947 */ /* 0x000fec0003800000 */
.L_x_28570:
        /* <DEDUP_REMOVED lines=13> */
.L_x_28577:
        /* <DEDUP_REMOVED lines=21> */
.L_x_28581:
[----:B------:R-:W-:Y:S05]  /*5340*/  BSYNC B1 ;  /* 0x0000000000017941 */ /* 0x000fea0003800000 */
.L_x_28580:
[----:B------:R-:W-:Y:S01]  /*5350*/  LEA R3, R0, 0x3b800000, 0x17 ;  /* 0x3b80000000037811 */ /* 0x000fe200078eb8ff */
[----:B------:R-:W-:-:S05]  /*5360*/  IMAD.SHL.U32 R0, R2, 0x100000, RZ ;  /* 0x0010000002007824 */ /* 0x000fca00078e00ff */
[----:B------:R-:W-:-:S07]  /*5370*/  LOP3.LUT R0, R3, R0, R4, 0xfe, !PT ;  /* 0x0000000003007212 */ /* 0x000fce00078efe04 */
.L_x_28579:
[----:B------:R-:W-:Y:S05]  /*5380*/  BSYNC B0 ;  /* 0x0000000000007941 */ /* 0x000fea0003800000 */
.L_x_28578:
[----:B------:R-:W-:-:S04]  /*5390*/  F2FP.F16.F32.PACK_AB R0, RZ, R0 ;  /* 0x00000000ff00723e */ /* 0x000fc800000000ff */
[----:B------:R-:W-:Y:S01]  /*53a0*/  PRMT R5, R0, 0x7610, R5 ;  /* 0x0000761000057816 */ /* 0x000fe20000000005 */
[----:B------:R-:W-:Y:S06]  /*53b0*/  BRA `(.L_x_28563) ;  /* 0x0000000400287947 */ /* 0x000fec0003800000 */
.L_x_28576:
        /* <DEDUP_REMOVED lines=21> */
.L_x_28585:
[----:B------:R-:W-:Y:S05]  /*5510*/  BSYNC B1 ;  /* 0x0000000000017941 */ /* 0x000fea0003800000 */
.L_x_28584:
[----:B------:R-:W-:Y:S01]  /*5520*/  LEA R3, R0, 0x37800000, 0x17 ;  /* 0x3780000000037811 */ /* 0x000fe200078eb8ff */
[----:B------:R-:W-:-:S05]  /*5530*/  IMAD.SHL.U32 R0, R2, 0x200000, RZ ;  /* 0x0020000002007824 */ /* 0x000fca00078e00ff */
[----:B------:R-:W-:-:S07]  /*5540*/  LOP3.LUT R0, R3, R0, R4, 0xfe, !PT ;  /* 0x0000000003007212 */ /* 0x000fce00078efe04 */
.L_x_28583:
[----:B------:R-:W-:Y:S05]  /*5550*/  BSYNC B0 ;  /* 0x0000000000007941 */ /* 0x000fea0003800000 */
.L_x_28582:
[----:B------:R-:W-:-:S04]  /*5560*/  F2FP.F16.F32.PACK_AB R0, RZ, R0 ;  /* 0x00000000ff00723e */ /* 0x000fc800000000ff */
[----:B------:R-:W-:Y:S01]  /*5570*/  PRMT R5, R0, 0x7610, R5 ;  /* 0x0000761000057816 */ /* 0x000fe20000000005 */
[----:B------:R-:W-:Y:S06]  /*5580*/  BRA `(.L_x_28563) ;  /* 0x0000000000b47947 */ /* 0x000fec0003800000 */
.L_x_28575:
        /* <DEDUP_REMOVED lines=14> */
.L_x_28589:
[----:B------:R-:W-:Y:S05]  /*5670*/  BSYNC B0 ;  /* 0x0000000000007941 */ /* 0x000fea0003800000 */
.L_x_28588:
[----:B------:R-:W-:-:S04]  /*5680*/  F2FP.F16.F32.PACK_AB R0, RZ, R0 ;  /* 0x00000000ff00723e */ /* 0x000fc800000000ff */
[----:B------:R-:W-:Y:S01]  /*5690*/  PRMT R5, R0, 0x7610, R5 ;  /* 0x0000761000057816 */ /* 0x000fe20000000005 */
[----:B------:R-:W-:Y:S06]  /*56a0*/  BRA `(.L_x_28563) ;  /* 0x00000000006c7947 */ /* 0x000fec0003800000 */
.L_x_28562:
        /* <DEDUP_REMOVED lines=16> */
.L_x_28590:
[----:B------:R-:W-:Y:S01]  /*57b0*/  PRMT R5, RZ, 0x7610, R5 ;  /* 0x00007610ff057816 */ /* 0x000fe20000000005 */
[----:B------:R-:W-:Y:S06]  /*57c0*/  BRA `(.L_x_28563) ;  /* 0x0000000000247947 */ /* 0x000fec0003800000 */
.L_x_28587:
[----:B------:R-:W2:Y:S02]  /*57d0*/  LDG.E.64 R2, desc[UR36][R2.64] ;  /* 0x0000002402027981 */ /* 0x000ea4000c1e1b00 */
[----:B--2---:R-:W0:Y:S02]  /*57e0*/  I2F.U64 R0, R2 ;  /* 0x0000000200007312 */ /* 0x004e240000301000 */
[----:B0-----:R-:W-:-:S04]  /*57f0*/  F2FP.F16.F32.PACK_AB R0, RZ, R0 ;  /* 0x00000000ff00723e */ /* 0x001fc800000000ff */
[----:B------:R-:W-:Y:S01]  /*5800*/  PRMT R5, R0, 0x7610, R5 ;  /* 0x0000761000057816 */ /* 0x000fe20000000005 */
[----:B------:R-:W-:Y:S06]  /*5810*/  BRA `(.L_x_28563) ;  /* 0x0000000000107947 */ /* 0x000fec0003800000 */
.L_x_28586:
[----:B------:R-:W2:Y:S02]  /*5820*/  LDG.E R2, desc[UR36][R2.64] ;  /* 0x0000002402027981 */ /* 0x000ea4000c1e1900 */
[----:B--2---:R-:W-:-:S04]  /*5830*/  I2FP.F32.U32 R0, R2 ;  /* 0x0000000200007245 */ /* 0x004fc80000201000 */
[----:B------:R-:W-:-:S04]  /*5840*/  F2FP.F16.F32.PACK_AB R0, RZ, R0 ;  /* 0x00000000ff00723e */ /* 0x000fc800000000ff */
[----:B------:R-:W-:-:S07]  /*5850*/  PRMT R5, R0, 0x7610, R5 ;  /* 0x0000761000057816 */ /* 0x000fce0000000005 */
.L_x_28563:
        /* <DEDUP_REMOVED lines=12> */
.L_x_28592:
[----:B-----5:R-:W-:-:S07]  /*5920*/  IMAD.MOV.U32 R5, RZ, RZ, R0 ;  /* 0x000000ffff057224 */ /* 0x020fce00078e0000 */
.L_x_28593:
[----:B------:R-:W-:Y:S05]  /*5930*/  BSYNC B0 ;  /* 0x0000000000007941 */ /* 0x000fea0003800000 */
.L_x_28591:
        /* <DEDUP_REMOVED lines=16> */
.L_x_28597:
[----:B------:R-:W-:-:S06]  /*5a40*/  HADD2.F32 R3, -RZ, R5.H0_H0 ;  /* 0x20000005ff037230 */ /* 0x000fcc0000004100 */
[----:B------:R-:W0:Y:S02]  /*5a50*/  F2I.S64.TRUNC R2, R3 ;  /* 0x0000000300027311 */ /* 0x000e24000020d900 */
[----:B0-----:R0:W-:Y:S01]  /*5a60*/  STG.E.U8 desc[UR36][R16.64], R2 ;  /* 0x0000000210007986 */ /* 0x0011e2000c101124 */
[----:B------:R-:W-:Y:S05]  /*5a70*/  BRA `(.L_x_28599) ;  /* 0x0000000c00847947 */ /* 0x000fea0003800000 */
.L_x_28596:
        /* <DEDUP_REMOVED lines=10> */
.L_x_28601:
[----:B------:R-:W-:-:S06]  /*5b20*/  HADD2.F32 R5, -RZ, R5.H0_H0 ;  /* 0x20000005ff057230 */ /* 0x000fcc0000004100 */
[----:B------:R-:W0:Y:S02]  /*5b30*/  F2I.FTZ.TRUNC.NTZ R5, R5 ;  /* 0x0000000500057305 */ /* 0x000e24000021f100 */
[----:B0-----:R0:W-:Y:S01]  /*5b40*/  STG.E desc[UR36][R16.64], R5 ;  /* 0x0000000510007986 */ /* 0x0011e2000c101924 */
[----:B------:R-:W-:Y:S05]  /*5b50*/  BRA `(.L_x_28599) ;  /* 0x0000000c004c7947 */ /* 0x000fea0003800000 */
.L_x_28600:
[----:B------:R-:W-:-:S06]  /*5b60*/  HADD2.F32 R5, -RZ, R5.H0_H0 ;  /* 0x20000005ff057230 */ /* 0x000fcc0000004100 */
[----:B------:R-:W0:Y:S02]  /*5b70*/  F2I.FTZ.TRUNC.NTZ R5, R5 ;  /* 0x0000000500057305 */ /* 0x000e24000021f100 */
[----:B0-----:R0:W-:Y:S01]  /*5b80*/  STG.E.U16 desc[UR36][R16.64], R5 ;  /* 0x0000000510007986 */ /* 0x0011e2000c101524 */
[----:B------:R-:W-:Y:S05]  /*5b90*/  BRA `(.L_x_28599) ;  /* 0x0000000c003c7947 */ /* 0x000fea0003800000 */
.L_x_28595:
        /* <DEDUP_REMOVED lines=9> */
.L_x_28603:
[----:B------:R0:W-:Y:S01]  /*5c30*/  STG.E.U16 desc[UR36][R16.64], R5 ;  /* 0x0000000510007986 */ /* 0x0001e2000c101524 */
[----:B------:R-:W-:Y:S05]  /*5c40*/  BRA `(.L_x_28599) ;  /* 0x0000000c00107947 */ /* 0x000fea0003800000 */
.L_x_28602:
        /* <DEDUP_REMOVED lines=10> */
.L_x_28605:
[----:B------:R-:W-:-:S05]  /*5cf0*/  HADD2.F32 R0, -RZ, R5.H0_H0 ;  /* 0x20000005ff007230 */ /* 0x000fca0000004100 */
[----:B------:R-:W-:-:S04]  /*5d00*/  F2FP.F16.F32.PACK_AB R0, RZ, R0 ;  /* 0x00000000ff00723e */ /* 0x000fc800000000ff */
[----:B------:R-:W-:-:S05]  /*5d10*/  PRMT R0, R0, 0x5410, RZ ;  /* 0x0000541000007816 */ /* 0x000fca00000000ff */
[----:B------:R0:W-:Y:S01]  /*5d20*/  STG.E desc[UR36][R16.64], R0 ;  /* 0x0000000010007986 */ /* 0x0001e2000c101924 */
[----:B------:R-:W-:Y:S05]  /*5d30*/  BRA `(.L_x_28599) ;  /* 0x0000000800d47947 */ /* 0x000fea0003800000 */
.L_x_28604:
[----:B------:R-:W-:-:S05]  /*5d40*/  HADD2.F32 R2, -RZ, R5.H0_H0 ;  /* 0x20000005ff027230 */ /* 0x000fca0000004100 */
[----:B------:R-:W-:-:S06]  /*5d50*/  FMUL.FTZ R2, R2, 1 ;  /* 0x3f80000002027820 */ /* 0x000fcc0000410000 */
[----:B------:R-:W0:Y:S02]  /*5d60*/  F2F.F64.F32 R2, R2 ;  /* 0x0000000200027310 */ /* 0x000e240000201800 */
[----:B0-----:R0:W-:Y:S01]  /*5d70*/  STG.E.64 desc[UR36][R16.64], R2 ;  /* 0x0000000210007986 */ /* 0x0011e2000c101b24 */
[----:B------:R-:W-:Y:S05]  /*5d80*/  BRA `(.L_x_28599) ;  /* 0x0000000800c07947 */ /* 0x000fea0003800000 */
.L_x_28594:
        /* <DEDUP_REMOVED lines=13> */
.L_x_28608:
[----:B------:R-:W-:Y:S01]  /*5e60*/  HADD2.F32 R5, -RZ, R5.H0_H0 ;  /* 0x20000005ff057230 */ /* 0x000fe20000004100 */
[----:B------:R-:W-:-:S04]  /*5e70*/  CS2R R6, SRZ ;  /* 0x0000000000067805 */ /* 0x000fc8000001ff00 */
[----:B------:R-:W-:-:S06]  /*5e80*/  FMUL.FTZ R5, R5, 1 ;  /* 0x3f80000005057820 */ /* 0x000fcc0000410000 */
[----:B------:R-:W0:Y:S02]  /*5e90*/  F2F.F64.F32 R4, R5 ;  /* 0x0000000500047310 */ /* 0x000e240000201800 */
[----:B0-----:R0:W-:Y:S01]  /*5ea0*/  STG.E.128 desc[UR36][R16.64], R4 ;  /* 0x0000000410007986 */ /* 0x0011e2000c101d24 */
[----:B------:R-:W-:Y:S05]  /*5eb0*/  BRA `(.L_x_28599) ;  /* 0x0000000800747947 */ /* 0x000fea0003800000 */
.L_x_28607:
        /* <DEDUP_REMOVED lines=21> */
.L_x_28612:
[----:B------:R-:W-:Y:S05]  /*6010*/  BSYNC B0 ;  /* 0x0000000000007941 */ /* 0x000fea0003800000 */
.L_x_28611:
[----:B------:R-:W-:-:S05]  /*6020*/  LOP3.LUT R3, R0, R3, RZ, 0xfc, !PT ;  /* 0x0000000300037212 */ /* 0x000fca00078efcff */
[----:B------:R0:W-:Y:S01]  /*6030*/  STG.E.U8 desc[UR36][R16.64], R3 ;  /* 0x0000000310007986 */ /* 0x0001e2000c101124 */
[----:B------:R-:W-:Y:S05]  /*6040*/  BRA `(.L_x_28599) ;  /* 0x0000000800107947 */ /* 0x000fea0003800000 */
.L_x_28610:
        /* <DEDUP_REMOVED lines=13> */
.L_x_28614:
[----:B------:R-:W-:Y:S01]  /*6120*/  IMAD.MOV.U32 R0, RZ, RZ, 0x7f ;  /* 0x0000007fff007424 */ /* 0x000fe200078e00ff */
[----:B------:R-:W-:-:S04]  /*6130*/  ISETP.GT.U32.AND P0, PT, R2, 0x7f800000, PT ;  /* 0x7f8000000200780c */ /* 0x000fc80003f04070 */
[----:B------:R-:W-:-:S09]  /*6140*/  SEL R0, R0, 0x7c, P0 ;  /* 0x0000007c00007807 */ /* 0x000fd20000000000 */
.L_x_28615:
[----:B------:R-:W-:Y:S05]  /*6150*/  BSYNC B0 ;  /* 0x0000000000007941 */ /* 0x000fea0003800000 */
.L_x_28613:
[----:B------:R-:W-:-:S04]  /*6160*/  LOP3.LUT R2, R5, 0x80000000, RZ, 0xc0, !PT ;  /* 0x8000000005027812 */ /* 0x000fc800078ec0ff */
[----:B------:R-:W-:-:S04]  /*6170*/  SHF.R.U32.HI R3, RZ, 0x18, R2 ;  /* 0x00000018ff037819 */ /* 0x000fc80000011602 */
[----:B------:R-:W-:-:S05]  /*6180*/  LOP3.LUT R3, R0, R3, RZ, 0xfc, !PT ;  /* 0x0000000300037212 */ /* 0x000fca00078efcff */
[----:B------:R0:W-:Y:S01]  /*6190*/  STG.E.U8 desc[UR36][R16.64], R3 ;  /* 0x0000000310007986 */ /* 0x0001e2000c101124 */
[----:B------:R-:W-:Y:S05]  /*61a0*/  BRA `(.L_x_28599) ;  /* 0x0000000400b87947 */ /* 0x000fea0003800000 */
.L_x_28609:
[----:B------:R-:W-:-:S05]  /*61b0*/  HADD2.F32 R0, -RZ, R5.H0_H0 ;  /* 0x20000005ff007230 */ /* 0x000fca0000004100 */
[----:B------:R-:W-:-:S05]  /*61c0*/  F2FP.BF16.F32.PACK_AB R0, RZ, R0 ;  /* 0x00000000ff00723e */ /* 0x000fca00000010ff */
[----:B------:R0:W-:Y:S01]  /*61d0*/  STG.E.U16 desc[UR36][R16.64], R0 ;  /* 0x0000000010007986 */ /* 0x0001e2000c101524 */
[----:B------:R-:W-:Y:S05]  /*61e0*/  BRA `(.L_x_28599) ;  /* 0x0000000400a87947 */ /* 0x000fea0003800000 */
.L_x_28606:
        /* <DEDUP_REMOVED lines=12> */
.L_x_28618:
        /* <DEDUP_REMOVED lines=17> */
.L_x_28621:
[----:B------:R-:W-:-:S04]  /*63c0*/  LOP3.LUT R2, R5, 0x80000000, RZ, 0xc0, !PT ;  /* 0x8000000005027812 */ /* 0x000fc800078ec0ff */
[----:B------:R-:W-:-:S04]  /*63d0*/  SHF.R.U32.HI R3, RZ, 0x18, R2 ;  /* 0x00000018ff037819 */ /* 0x000fc80000011602 */
[----:B------:R-:W-:-:S04]  /*63e0*/  LOP3.LUT R0, R0, R3, RZ, 0xfc, !PT ;  /* 0x0000000300007212 */ /* 0x000fc800078efcff */
[----:B------:R-:W-:-:S07]  /*63f0*/  PRMT R8, R0, 0x7610, R8 ;  /* 0x0000761000087816 */ /* 0x000fce0000000008 */
.L_x_28620:
[----:B------:R-:W-:Y:S05]  /*6400*/  BSYNC B0 ;  /* 0x0000000000007941 */ /* 0x000fea0003800000 */
.L_x_28619:
[----:B------:R3:W-:Y:S01]  /*6410*/  STG.E.U8 desc[UR36][R16.64], R8 ;  /* 0x0000000810007986 */ /* 0x0007e2000c101124 */
[----:B------:R-:W-:Y:S05]  /*6420*/  BRA `(.L_x_28599) ;  /* 0x0000000400187947 */ /* 0x000fea0003800000 */
.L_x_28617:
        /* <DEDUP_REMOVED lines=17> */
.L_x_28624:
[----:B------:R-:W-:-:S04]  /*6540*/  LOP3.LUT R2, R5, 0x80000000, RZ, 0xc0, !PT ;  /* 0x8000000005027812 */ /* 0x000fc800078ec0ff */
[----:B------:R-:W-:-:S04]  /*6550*/  SHF.R.U32.HI R3, RZ, 0x18, R2 ;  /* 0x00000018ff037819 */ /* 0x000fc80000011602 */
[----:B------:R-:W-:-:S04]  /*6560*/  LOP3.LUT R0, R0, R3, RZ, 0xfc, !PT ;  /* 0x0000000300007212 */ /* 0x000fc800078efcff */
[----:B------:R-:W-:-:S07]  /*6570*/  PRMT R8, R0, 0x7610, R8 ;  /* 0x0000761000087816 */ /* 0x000fce0000000008 */
.L_x_28623:
[----:B------:R-:W-:Y:S05]  /*6580*/  BSYNC B0 ;  /* 0x0000000000007941 */ /* 0x000fea0003800000 */
.L_x_28622:
[----:B------:R0:W-:Y:S01]  /*6590*/  STG.E.U8 desc[UR36][R16.64], R8 ;  /* 0x0000000810007986 */ /* 0x0001e2000c101124 */
[----:B------:R-:W-:Y:S05]  /*65a0*/  BRA `(.L_x_28599) ;  /* 0x0000000000b87947 */ /* 0x000fea0003800000 */
.L_x_28616:
        /* <DEDUP_REMOVED lines=22> */
.L_x_28598:
        /* <DEDUP_REMOVED lines=16> */
.L_x_28627:
[----:B------:R-:W-:Y:S05]  /*6810*/  BRA `(.L_x_28599) ;  /* 0x00000000001c7947 */ /* 0x000fea0003800000 */
.L_x_28626:
[----:B------:R-:W-:-:S06]  /*6820*/  HADD2.F32 R2, -RZ, R5.H0_H0 ;  /* 0x20000005ff027230 */ /* 0x000fcc0000004100 */
[----:B------:R-:W0:Y:S02]  /*6830*/  F2I.U64.TRUNC R2, R2 ;  /* 0x0000000200027311 */ /* 0x000e24000020d800 */
[----:B0-----:R2:W-:Y:S01]  /*6840*/  STG.E.64 desc[UR36][R16.64], R2 ;  /* 0x0000000210007986 */ /* 0x0015e2000c101b24 */
[----:B------:R-:W-:Y:S05]  /*6850*/  BRA `(.L_x_28599) ;  /* 0x00000000000c7947 */ /* 0x000fea0003800000 */
.L_x_28625:
[----:B------:R-:W-:-:S06]  /*6860*/  HADD2.F32 R5, -RZ, R5.H0_H0 ;  /* 0x20000005ff057230 */ /* 0x000fcc0000004100 */
[----:B------:R-:W0:Y:S02]  /*6870*/  F2I.FTZ.U32.TRUNC.NTZ R5, R5 ;  /* 0x0000000500057305 */ /* 0x000e24000021f000 */
[----:B0-----:R0:W-:Y:S02]  /*6880*/  STG.E desc[UR36][R16.64], R5 ;  /* 0x0000000510007986 */ /* 0x0011e4000c101924 */
.L_x_28599:
[----:B------:R-:W-:-:S07]  /*6890*/  VIADD R19, R19, 0x80 ;  /* 0x0000008013137836 */ /* 0x000fce0000000000 */
.L_x_28556:
[----:B------:R-:W-:Y:S05]  /*68a0*/  BSYNC B6 ;  /* 0x0000000000067941 */ /* 0x000fea0003800000 */
.L_x_28555:
        /* <DEDUP_REMOVED lines=307> */
.L_x_28630:
        /* <DEDUP_REMOVED lines=23> */
.L_x_28634:
[----:B------:R-:W2:Y:S02]  /*7d50*/  LDG.E.U8 R2, desc[UR36][R2.64] ;  /* 0x0000002402027981 */ /* 0x000ea4000c1e1100 */
[----:B--2---:R-:W-:-:S04]  /*7d60*/  I2FP.F32.U32 R0, R2 ;  /* 0x0000000200007245 */ /* 0x004fc80000201000 */
[----:B------:R-:W-:-:S04]  /*7d70*/  F2FP.F16.F32.PACK_AB R0, RZ, R0 ;  /* 0x00000000ff00723e */ /* 0x000fc800000000ff */
[----:B------:R-:W-:Y:S01]  /*7d80*/  PRMT R5, R0, 0x7610, R5 ;  /* 0x0000761000057816 */ /* 0x000fe20000000005 */
[----:B------:R-:W-:Y:S06]  /*7d90*/  BRA `(.L_x_28636) ;  /* 0x0000000c00b87947 */ /* 0x000fec0003800000 */
.L_x_28633:
        /* <DEDUP_REMOVED lines=11> */
.L_x_28638:
[----:B------:R-:W2:Y:S02]  /*7e50*/  LDG.E R2, desc[UR36][R2.64] ;  /* 0x0000002402027981 */ /* 0x000ea4000c1e1900 */
[----:B--2---:R-:W-:-:S04]  /*7e60*/  I2FP.F32.S32 R0, R2 ;  /* 0x0000000200007245 */ /* 0x004fc80000201400 */
[----:B------:R-:W-:-:S04]  /*7e70*/  F2FP.F16.F32.PACK_AB R0, RZ, R0 ;  /* 0x00000000ff00723e */ /* 0x000fc800000000ff */
[----:B------:R-:W-:Y:S01]  /*7e80*/  PRMT R5, R0, 0x7610, R5 ;  /* 0x0000761000057816 */ /* 0x000fe20000000005 */
[----:B------:R-:W-:Y:S06]  /*7e90*/  BRA `(.L_x_28636) ;  /* 0x0000000c00787947 */ /* 0x000fec0003800000 */
.L_x_28637:
[----:B------:R-:W2:Y:S02]  /*7ea0*/  LDG.E.U16 R2, desc[UR36][R2.64] ;  /* 0x0000002402027981 */ /* 0x000ea4000c1e1500 */
[----:B--2---:R-:W0:Y:S02]  /*7eb0*/  I2F.S16 R0, R2 ;  /* 0x0000000200007306 */ /* 0x004e240000101400 */
[----:B0-----:R-:W-:-:S04]  /*7ec0*/  F2FP.F16.F32.PACK_AB R0, RZ, R0 ;  /* 0x00000000ff00723e */ /* 0x001fc800000000ff */
[----:B------:R-:W-:Y:S01]  /*7ed0*/  PRMT R5, R0, 0x7610, R5 ;  /* 0x0000761000057816 */ /* 0x000fe20000000005 */
[----:B------:R-:W-:Y:S06]  /*7ee0*/  BRA `(.L_x_28636) ;  /* 0x0000000c00647947 */ /* 0x000fec0003800000 */
.L_x_28632:
        /* <DEDUP_REMOVED lines=9> */
.L_x_28640:
[----:B------:R1:W5:Y:S01]  /*7f80*/  LDG.E.U16 R5, desc[UR36][R2.64] ;  /* 0x0000002402057981 */ /* 0x000362000c1e1500 */
[----:B------:R-:W-:Y:S05]  /*7f90*/  BRA `(.L_x_28636) ;  /* 0x0000000c00387947 */ /* 0x000fea0003800000 */
.L_x_28639:
        /* <DEDUP_REMOVED lines=9> */
.L_x_28642:
[----:B------:R0:W5:Y:S01]  /*8030*/  LDG.E.U16 R5, desc[UR36][R2.64] ;  /* 0x0000002402057981 */ /* 0x000162000c1e1500 */
[----:B------:R-:W-:Y:S05]  /*8040*/  BRA `(.L_x_28636) ;  /* 0x0000000c000c7947 */ /* 0x000fea0003800000 */
.L_x_28641:
        /* <DEDUP_REMOVED lines=9> */
.L_x_28631:
        /* <DEDUP_REMOVED lines=14> */
.L_x_28645:
        /* <DEDUP_REMOVED lines=9> */
.L_x_28644:
        /* <DEDUP_REMOVED lines=27> */
.L_x_28647:
        /* <DEDUP_REMOVED lines=15> */
.L_x_28646:
[----:B------:R-:W2:Y:S02]  /*84f0*/  LDG.E.U16 R0, desc[UR36][R2.64] ;  /* 0x0000002402007981 */ /* 0x000ea4000c1e1500 */
[----:B--2---:R-:W-:-:S05]  /*8500*/  IMAD.U32 R0, R0, 0x10000, RZ ;  /* 0x0001000000007824 */ /* 0x004fca00078e00ff */
[----:B------:R-:W-:-:S04]  /*8510*/  F2FP.F16.F32.PACK_AB R0, RZ, R0 ;  /* 0x00000000ff00723e */ /* 0x000fc800000000ff */
[----:B------:R-:W-:Y:S01]  /*8520*/  PRMT R5, R0, 0x7610, R5 ;  /* 0x0000761000057816 */ /* 0x000fe20000000005 */
[----:B------:R-:W-:Y:S06]  /*8530*/  BRA `(.L_x_28636) ;  /* 0x0000000400d07947 */ /* 0x000fec0003800000 */
.L_x_28643:
        /* <DEDUP_REMOVED lines=13> */
.L_x_28650:
        /* <DEDUP_REMOVED lines=21> */
.L_x_28654:
[----:B------:R-:W-:Y:S05]  /*8760*/  BSYNC B1 ;  /* 0x0000000000017941 */ /* 0x000fea0003800000 */
.L_x_28653:
[----:B------:R-:W-:Y:S01]  /*8770*/  LEA R3, R0, 0x3b800000, 0x17 ;  /* 0x3b80000000037811 */ /* 0x000fe200078eb8ff */
[----:B------:R-:W-:-:S05]  /*8780*/  IMAD.SHL.U32 R0, R2, 0x100000, RZ ;  /* 0x0010000002007824 */ /* 0x000fca00078e00ff */
[----:B------:R-:W-:-:S07]  /*8790*/  LOP3.LUT R0, R3, R0, R4, 0xfe, !PT ;  /* 0x0000000003007212 */ /* 0x000fce00078efe04 */
.L_x_28652:
[----:B------:R-:W-:Y:S05]  /*87a0*/  BSYNC B0 ;  /* 0x0000000000007941 */ /* 0x000fea0003800000 */
.L_x_28651:
[----:B------:R-:W-:-:S04]  /*87b0*/  F2FP.F16.F32.PACK_AB R0, RZ, R0 ;  /* 0x00000000ff00723e */ /* 0x000fc800000000ff */
[----:B------:R-:W-:Y:S01]  /*87c0*/  PRMT R5, R0, 0x7610, R5 ;  /* 0x0000761000057816 */ /* 0x000fe20000000005 */
[----:B------:R-:W-:Y:S06]  /*87d0*/  BRA `(.L_x_28636) ;  /* 0x0000000400287947 */ /* 0x000fec0003800000 */
.L_x_28649:
        /* <DEDUP_REMOVED lines=21> */
.L_x_28658:
[----:B------:R-:W-:Y:S05]  /*8930*/  BSYNC B1 ;  /* 0x0000000000017941 */ /* 0x000fea0003800000 */
.L_x_28657:
[----:B------:R-:W-:Y:S01]  /*8940*/  LEA R3, R0, 0x37800000, 0x17 ;  /* 0x3780000000037811 */ /* 0x000fe200078eb8ff */
[----:B------:R-:W-:-:S05]  /*8950*/  IMAD.SHL.U32 R0, R2, 0x200000, RZ ;  /* 0x0020000002007824 */ /* 0x000fca00078e00ff */
[----:B------:R-:W-:-:S07]  /*8960*/  LOP3.LUT R0, R3, R0, R4, 0xfe, !PT ;  /* 0x0000000003007212 */ /* 0x000fce00078efe04 */
.L_x_28656:
[----:B------:R-:W-:Y:S05]  /*8970*/  BSYNC B0 ;  /* 0x0000000000007941 */ /* 0x000fea0003800000 */
.L_x_28655:
[----:B------:R-:W-:-:S04]  /*8980*/  F2FP.F16.F32.PACK_AB R0, RZ, R0 ;  /* 0x00000000ff00723e */ /* 0x000fc800000000ff */
[----:B------:R-:W-:Y:S01]  /*8990*/  PRMT R5, R0, 0x7610, R5 ;  /* 0x0000761000057816 */ /* 0x000fe20000000005 */
[----:B------:R-:W-:Y:S06]  /*89a0*/  BRA `(.L_x_28636) ;  /* 0x0000000000b47947 */ /* 0x000fec0003800000 */
.L_x_28648:
        /* <DEDUP_REMOVED lines=14> */
.L_x_28662:
[----:B------:R-:W-:Y:S05]  /*8a90*/  BSYNC B0 ;  /* 0x0000000000007941 */ /* 0x000fea0003800000 */
.L_x_28661:
[----:B------:R-:W-:-:S04]  /*8aa0*/  F2FP.F16.F32.PACK_AB R0, RZ, R0 ;  /* 0x00000000ff00723e */ /* 0x000fc800000000ff */
[----:B------:R-:W-:Y:S01]  /*8ab0*/  PRMT R5, R0, 0x7610, R5 ;  /* 0x0000761000057816 */ /* 0x000fe20000000005 */
[----:B------:R-:W-:Y:S06]  /*8ac0*/  BRA `(.L_x_28636) ;  /* 0x00000000006c7947 */ /* 0x000fec0003800000 */
.L_x_28635:
        /* <DEDUP_REMOVED lines=16> */
.L_x_28663:
[----:B------:R-:W-:Y:S01]  /*8bd0*/  PRMT R5, RZ, 0x7610, R5 ;  /* 0x00007610ff057816 */ /* 0x000fe20000000005 */
[----:B------:R-:W-:Y:S06]  /*8be0*/  BRA `(.L_x_28636) ;  /* 0x0000000000247947 */ /* 0x000fec0003800000 */
.L_x_28660:
[----:B------:R-:W2:Y:S02]  /*8bf0*/  LDG.E.64 R2, desc[UR36][R2.64] ;  /* 0x0000002402027981 */ /* 0x000ea4000c1e1b00 */
[----:B--2---:R-:W0:Y:S02]  /*8c00*/  I2F.U64 R0, R2 ;  /* 0x0000000200007312 */ /* 0x004e240000301000 */
[----:B0-----:R-:W-:-:S04]  /*8c10*/  F2FP.F16.F32.PACK_AB R0, RZ, R0 ;  /* 0x00000000ff00723e */ /* 0x001fc800000000ff */
[----:B------:R-:W-:Y:S01]  /*8c20*/  PRMT R5, R0, 0x7610, R5 ;  /* 0x0000761000057816 */ /* 0x000fe20000000005 */
[----:B------:R-:W-:Y:S06]  /*8c30*/  BRA `(.L_x_28636) ;  /* 0x0000000000107947 */ /* 0x000fec0003800000 */
.L_x_28659:
[----:B------:R-:W2:Y:S02]  /*8c40*/  LDG.E R2, desc[UR36][R2.64] ;  /* 0x0000002402027981 */ /* 0x000ea4000c1e1900 */
[----:B--2---:R-:W-:-:S04]  /*8c50*/  I2FP.F32.U32 R0, R2 ;  /* 0x0000000200007245 */ /* 0x004fc80000201000 */
[----:B------:R-:W-:-:S04]  /*8c60*/  F2FP.F16.F32.PACK_AB R0, RZ, R0 ;  /* 0x00000000ff00723e */ /* 0x000fc800000000ff */
[----:B------:R-:W-:-:S07]  /*8c70*/  PRMT R5, R0, 0x7610, R5 ;  /* 0x0000761000057816 */ /* 0x000fce0000000005 */
.L_x_28636:
        /* <DEDUP_REMOVED lines=12> */
.L_x_28665:
[----:B-----5:R-:W-:-:S07]  /*8d40*/  IMAD.MOV.U32 R5, RZ, RZ, R0 ;  /* 0x000000ffff057224 */ /* 0x020fce00078e0000 */
.L_x_28666:
[----:B------:R-:W-:Y:S05]  /*8d50*/  BSYNC B0 ;  /* 0x0000000000007941 */ /* 0x000fea0003800000 */
.L_x_28664:
        /* <DEDUP_REMOVED lines=16> */
.L_x_28670:
[----:B------:R-:W-:-:S06]  /*8e60*/  HADD2.F32 R3, -RZ, R5.H0_H0 ;  /* 0x20000005ff037230 */ /* 0x000fcc0000004100 */
[----:B------:R-:W0:Y:S02]  /*8e70*/  F2I.S64.TRUNC R2, R3 ;  /* 0x0000000300027311 */ /* 0x000e24000020d900 */
[----:B0-----:R0:W-:Y:S01]  /*8e80*/  STG.E.U8 desc[UR36][R16.64], R2 ;  /* 0x0000000210007986 */ /* 0x0011e2000c101124 */
[----:B------:R-:W-:Y:S05]  /*8e90*/  BRA `(.L_x_28672) ;  /* 0x0000000c00847947 */ /* 0x000fea0003800000 */
.L_x_28669:
        /* <DEDUP_REMOVED lines=10> */
.L_x_28674:
[----:B------:R-:W-:-:S06]  /*8f40*/  HADD2.F32 R5, -RZ, R5.H0_H0 ;  /* 0x20000005ff057230 */ /* 0x000fcc0000004100 */
[----:B------:R-:W0:Y:S02]  /*8f50*/  F2I.FTZ.TRUNC.NTZ R5, R5 ;  /* 0x0000000500057305 */ /* 0x000e24000021f100 */
[----:B0-----:R0:W-:Y:S01]  /*8f60*/  STG.E desc[UR36][R16.64], R5 ;  /* 0x0000000510007986 */ /* 0x0011e2000c101924 */
[----:B------:R-:W-:Y:S05]  /*8f70*/  BRA `(.L_x_28672) ;  /* 0x0000000c004c7947 */ /* 0x000fea0003800000 */
.L_x_28673:
[----:B------:R-:W-:-:S06]  /*8f80*/  HADD2.F32 R5, -RZ, R5.H0_H0 ;  /* 0x20000005ff057230 */ /* 0x000fcc0000004100 */
[----:B------:R-:W0:Y:S02]  /*8f90*/  F2I.FTZ.TRUNC.NTZ R5, R5 ;  /* 0x0000000500057305 */ /* 0x000e24000021f100 */
[----:B0-----:R0:W-:Y:S01]  /*8fa0*/  STG.E.U16 desc[UR36][R16.64], R5 ;  /* 0x0000000510007986 */ /* 0x0011e2000c101524 */
[----:B------:R-:W-:Y:S05]  /*8fb0*/  BRA `(.L_x_28672) ;  /* 0x0000000c003c7947 */ /* 0x000fea0003800000 */
.L_x_28668:
        /* <DEDUP_REMOVED lines=9> */
.L_x_28676:
[----:B------:R0:W-:Y:S01]  /*9050*/  STG.E.U16 desc[UR36][R16.64], R5 ;  /* 0x0000000510007986 */ /* 0x0001e2000c101524 */
[----:B------:R-:W-:Y:S05]  /*9060*/  BRA `(.L_x_28672) ;  /* 0x0000000c00107947 */ /* 0x000fea0003800000 */
.L_x_28675:
        /* <DEDUP_REMOVED lines=10> */
.L_x_28678:
[----:B------:R-:W-:-:S05]  /*9110*/  HADD2.F32 R0, -RZ, R5.H0_H0 ;  /* 0x20000005ff007230 */ /* 0x000fca0000004100 */
[----:B------:R-:W-:-:S04]  /*9120*/  F2FP.F16.F32.PACK_AB R0, RZ, R0 ;  /* 0x00000000ff00723e */ /* 0x000fc800000000ff */
[----:B------:R-:W-:-:S05]  /*9130*/  PRMT R0, R0, 0x5410, RZ ;  /* 0x0000541000007816 */ /* 0x000fca00000000ff */
[----:B------:R0:W-:Y:S01]  /*9140*/  STG.E desc[UR36][R16.64], R0 ;  /* 0x0000000010007986 */ /* 0x0001e2000c101924 */
[----:B------:R-:W-:Y:S05]  /*9150*/  BRA `(.L_x_28672) ;  /* 0x0000000800d47947 */ /* 0x000fea0003800000 */
.L_x_28677:
[----:B------:R-:W-:-:S05]  /*9160*/  HADD2.F32 R2, -RZ, R5.H0_H0 ;  /* 0x20000005ff027230 */ /* 0x000fca0000004100 */
[----:B------:R-:W-:-:S06]  /*9170*/  FMUL.FTZ R2, R2, 1 ;  /* 0x3f80000002027820 */ /* 0x000fcc0000410000 */
[----:B------:R-:W0:Y:S02]  /*9180*/  F2F.F64.F32 R2, R2 ;  /* 0x0000000200027310 */ /* 0x000e240000201800 */
[----:B0-----:R0:W-:Y:S01]  /*9190*/  STG.E.64 desc[UR36][R16.64], R2 ;  /* 0x0000000210007986 */ /* 0x0011e2000c101b24 */
[----:B------:R-:W-:Y:S05]  /*91a0*/  BRA `(.L_x_28672) ;  /* 0x0000000800c07947 */ /* 0x000fea0003800000 */
.L_x_28667:
        /* <DEDUP_REMOVED lines=13> */
.L_x_28681:
[----:B------:R-:W-:Y:S01]  /*9280*/  HADD2.F32 R5, -RZ, R5.H0_H0 ;  /* 0x20000005ff057230 */ /* 0x000fe20000004100 */
[----:B------:R-:W-:-:S04]  /*9290*/  CS2R R6, SRZ ;  /* 0x0000000000067805 */ /* 0x000fc8000001ff00 */
[----:B------:R-:W-:-:S06]  /*92a0*/  FMUL.FTZ R5, R5, 1 ;  /* 0x3f80000005057820 */ /* 0x000fcc0000410000 */
[----:B------:R-:W0:Y:S02]  /*92b0*/  F2F.F64.F32 R4, R5 ;  /* 0x0000000500047310 */ /* 0x000e240000201800 */
[----:B0-----:R0:W-:Y:S01]  /*92c0*/  STG.E.128 desc[UR36][R16.64], R4 ;  /* 0x0000000410007986 */ /* 0x0011e2000c101d24 */
[----:B------:R-:W-:Y:S05]  /*92d0*/  BRA `(.L_x_28672) ;  /* 0x0000000800747947 */ /* 0x000fea0003800000 */
.L_x_28680:
        /* <DEDUP_REMOVED lines=21> */
.L_x_28685:
[----:B------:R-:W-:Y:S05]  /*9430*/  BSYNC B0 ;  /* 0x0000000000007941 */ /* 0x000fea0003800000 */
.L_x_28684:
[----:B------:R-:W-:-:S05]  /*9440*/  LOP3.LUT R3, R0, R3, RZ, 0xfc, !PT ;  /* 0x0000000300037212 */ /* 0x000fca00078efcff */
[----:B------:R0:W-:Y:S01]  /*9450*/  STG.E.U8 desc[UR36][R16.64], R3 ;  /* 0x0000000310007986 */ /* 0x0001e2000c101124 */
[----:B------:R-:W-:Y:S05]  /*9460*/  BRA `(.L_x_28672) ;  /* 0x0000000800107947 */ /* 0x000fea0003800000 */
.L_x_28683:
        /* <DEDUP_REMOVED lines=13> */
.L_x_28687:
[----:B------:R-:W-:Y:S01]  /*9540*/  IMAD.MOV.U32 R0, RZ, RZ, 0x7f ;  /* 0x0000007fff007424 */ /* 0x000fe200078e00ff */
[----:B------:R-:W-:-:S04]  /*9550*/  ISETP.GT.U32.AND P0, PT, R2, 0x7f800000, PT ;  /* 0x7f8000000200780c */ /* 0x000fc80003f04070 */
[----:B------:R-:W-:-:S09]  /*9560*/  SEL R0, R0, 0x7c, P0 ;  /* 0x0000007c00007807 */ /* 0x000fd20000000000 */
.L_x_28688:
[----:B------:R-:W-:Y:S05]  /*9570*/  BSYNC B0 ;  /* 0x0000000000007941 */ /* 0x000fea0003800000 */
.L_x_28686:
[----:B------:R-:W-:-:S04]  /*9580*/  LOP3.LUT R2, R5, 0x80000000, RZ, 0xc0, !PT ;  /* 0x8000000005027812 */ /* 0x000fc800078ec0ff */
[----:B------:R-:W-:-:S04]  /*9590*/  SHF.R.U32.HI R3, RZ, 0x18, R2 ;  /* 0x00000018ff037819 */ /* 0x000fc80000011602 */
[----:B------:R-:W-:-:S05]  /*95a0*/  LOP3.LUT R3, R0, R3, RZ, 0xfc, !PT ;  /* 0x0000000300037212 */ /* 0x000fca00078efcff */
[----:B------:R0:W-:Y:S01]  /*95b0*/  STG.E.U8 desc[UR36][R16.64], R3 ;  /* 0x0000000310007986 */ /* 0x0001e2000c101124 */
[----:B------:R-:W-:Y:S05]  /*95c0*/  BRA `(.L_x_28672) ;  /* 0x0000000400b87947 */ /* 0x000fea0003800000 */
.L_x_28682:
[----:B------:R-:W-:-:S05]  /*95d0*/  HADD2.F32 R0, -RZ, R5.H0_H0 ;  /* 0x20000005ff007230 */ /* 0x000fca0000004100 */
[----:B------:R-:W-:-:S05]  /*95e0*/  F2FP.BF16.F32.PACK_AB R0, RZ, R0 ;  /* 0x00000000ff00723e */ /* 0x000fca00000010ff */
[----:B------:R0:W-:Y:S01]  /*95f0*/  STG.E.U16 desc[UR36][R16.64], R0 ;  /* 0x0000000010007986 */ /* 0x0001e2000c101524 */
[----:B------:R-:W-:Y:S05]  /*9600*/  BRA `(.L_x_28672) ;  /* 0x0000000400a87947 */ /* 0x000fea0003800000 */
.L_x_28679:
        /* <DEDUP_REMOVED lines=12> */
.L_x_28691:
        /* <DEDUP_REMOVED lines=17> */
.L_x_28694:
[----:B------:R-:W-:-:S04]  /*97e0*/  LOP3.LUT R2, R5, 0x80000000, RZ, 0xc0, !PT ;  /* 0x8000000005027812 */ /* 0x000fc800078ec0ff */
[----:B------:R-:W-:-:S04]  /*97f0*/  SHF.R.U32.HI R3, RZ, 0x18, R2 ;  /* 0x00000018ff037819 */ /* 0x000fc80000011602 */
[----:B------:R-:W-:-:S04]  /*9800*/  LOP3.LUT R0, R0, R3, RZ, 0xfc, !PT ;  /* 0x0000000300007212 */ /* 0x000fc800078efcff */
[----:B------:R-:W-:-:S07]  /*9810*/  PRMT R8, R0, 0x7610, R8 ;  /* 0x0000761000087816 */ /* 0x000fce0000000008 */
.L_x_28693:
[----:B------:R-:W-:Y:S05]  /*9820*/  BSYNC B0 ;  /* 0x0000000000007941 */ /* 0x000fea0003800000 */
.L_x_28692:
[----:B------:R3:W-:Y:S01]  /*9830*/  STG.E.U8 desc[UR36][R16.64], R8 ;  /* 0x0000000810007986 */ /* 0x0007e2000c101124 */
[----:B------:R-:W-:Y:S05]  /*9840*/  BRA `(.L_x_28672) ;  /* 0x0000000400187947 */ /* 0x000fea0003800000 */
.L_x_28690:
        /* <DEDUP_REMOVED lines=17> */
.L_x_28697:
[----:B------:R-:W-:-:S04]  /*9960*/  LOP3.LUT R2, R5, 0x80000000, RZ, 0xc0, !PT ;  /* 0x8000000005027812 */ /* 0x000fc800078ec0ff */
[----:B------:R-:W-:-:S04]  /*9970*/  SHF.R.U32.HI R3, RZ, 0x18, R2 ;  /* 0x00000018ff037819 */ /* 0x000fc80000011602 */
[----:B------:R-:W-:-:S04]  /*9980*/  LOP3.LUT R0, R0, R3, RZ, 0xfc, !PT ;  /* 0x0000000300007212 */ /* 0x000fc800078efcff */
[----:B------:R-:W-:-:S07]  /*9990*/  PRMT R8, R0, 0x7610, R8 ;  /* 0x0000761000087816 */ /* 0x000fce0000000008 */
.L_x_28696:
[----:B------:R-:W-:Y:S05]  /*99a0*/  BSYNC B0 ;  /* 0x0000000000007941 */ /* 0x000fea0003800000 */
.L_x_28695:
[----:B------:R0:W-:Y:S01]  /*99b0*/  STG.E.U8 desc[UR36][R16.64], R8 ;  /* 0x0000000810007986 */ /* 0x0001e2000c101124 */
[----:B------:R-:W-:Y:S05]  /*99c0*/  BRA `(.L_x_28672) ;  /* 0x0000000000b87947 */ /* 0x000fea0003800000 */
.L_x_28689:
        /* <DEDUP_REMOVED lines=22> */
.L_x_28671:
        /* <DEDUP_REMOVED lines=16> */
.L_x_28700:
[----:B------:R-:W-:Y:S05]  /*9c30*/  BRA `(.L_x_28672) ;  /* 0x00000000001c7947 */ /* 0x000fea0003800000 */
.L_x_28699:
[----:B------:R-:W-:-:S06]  /*9c40*/  HADD2.F32 R2, -RZ, R5.H0_H0 ;  /* 0x20000005ff027230 */ /* 0x000fcc0000004100 */
[----:B------:R-:W0:Y:S02]  /*9c50*/  F2I.U64.TRUNC R2, R2 ;  /* 0x0000000200027311 */ /* 0x000e24000020d800 */
[----:B0-----:R1:W-:Y:S01]  /*9c60*/  STG.E.64 desc[UR36][R16.64], R2 ;  /* 0x0000000210007986 */ /* 0x0013e2000c101b24 */
[----:B------:R-:W-:Y:S05]  /*9c70*/  BRA `(.L_x_28672) ;  /* 0x00000000000c7947 */ /* 0x000fea0003800000 */
.L_x_28698:
[----:B------:R-:W-:-:S06]  /*9c80*/  HADD2.F32 R5, -RZ, R5.H0_H0 ;  /* 0x20000005ff057230 */ /* 0x000fcc0000004100 */
[----:B------:R-:W0:Y:S02]  /*9c90*/  F2I.FTZ.U32.TRUNC.NTZ R5, R5 ;  /* 0x0000000500057305 */ /* 0x000e24000021f000 */
[----:B0-----:R2:W-:Y:S02]  /*9ca0*/  STG.E desc[UR36][R16.64], R5 ;  /* 0x0000000510007986 */ /* 0x0015e4000c101924 */
.L_x_28672:
[----:B------:R-:W-:-:S07]  /*9cb0*/  VIADD R19, R19, 0x80 ;  /* 0x0000008013137836 */ /* 0x000fce0000000000 */
.L_x_28629:
[----:B------:R-:W-:Y:S05]  /*9cc0*/  BSYNC B6 ;  /* 0x0000000000067941 */ /* 0x000fea0003800000 */
.L_x_28628:
        /* <DEDUP_REMOVED lines=306> */
.L_x_28701:
        /* <DEDUP_REMOVED lines=23> */
.L_x_28705:
[----:B------:R-:W2:Y:S02]  /*b160*/  LDG.E.U8 R2, desc[UR36][R2.64] ;  /* 0x0000002402027981 */ /* 0x000ea4000c1e1100 */
[----:B--2---:R-:W-:-:S04]  /*b170*/  I2FP.F32.U32 R0, R2 ;  /* 0x0000000200007245 */ /* 0x004fc80000201000 */
[----:B------:R-:W-:-:S04]  /*b180*/  F2FP.F16.F32.PACK_AB R0, RZ, R0 ;  /* 0x00000000ff00723e */ /* 0x000fc800000000ff */
[----:B------:R-:W-:Y:S01]  /*b190*/  PRMT R5, R0, 0x7610, R5 ;  /* 0x0000761000057816 */ /* 0x000fe20000000005 */
[----:B------:R-:W-:Y:S06]  /*b1a0*/  BRA `(.L_x_28707) ;  /* 0x0000000c00b87947 */ /* 0x000fec0003800000 */
.L_x_28704:
        /* <DEDUP_REMOVED lines=11> */
.L_x_28709:
[----:B------:R-:W2:Y:S02]  /*b260*/  LDG.E R2, desc[UR36][R2.64] ;  /* 0x0000002402027981 */ /* 0x000ea4000c1e1900 */
[----:B--2---:R-:W-:-:S04]  /*b270*/  I2FP.F32.S32 R0, R2 ;  /* 0x0000000200007245 */ /* 0x004fc80000201400 */
[----:B------:R-:W-:-:S04]  /*b280*/  F2FP.F16.F32.PACK_AB R0, RZ, R0 ;  /* 0x00000000ff00723e */ /* 0x000fc800000000ff */
[----:B------:R-:W-:Y:S01]  /*b290*/  PRMT R5, R0, 0x7610, R5 ;  /* 0x0000761000057816 */ /* 0x000fe20000000005 */
[----:B------:R-:W-:Y:S06]  /*b2a0*/  BRA `(.L_x_28707) ;  /* 0x0000000c00787947 */ /* 0x000fec0003800000 */
.L_x_28708:
[----:B------:R-:W2:Y:S02]  /*b2b0*/  LDG.E.U16 R2, desc[UR36][R2.64] ;  /* 0x0000002402027981 */ /* 0x000ea4000c1e1500 */
[----:B--2---:R-:W0:Y:S02]  /*b2c0*/  I2F.S16 R0, R2 ;  /* 0x0000000200007306 */ /* 0x004e240000101400 */
[----:B0-----:R-:W-:-:S04]  /*b2d0*/  F2FP.F16.F32.PACK_AB R0, RZ, R0 ;  /* 0x00000000ff00723e */ /* 0x001fc800000000ff */
[----:B------:R-:W-:Y:S01]  /*b2e0*/  PRMT R5, R0, 0x7610, R5 ;  /* 0x0000761000057816 */ /* 0x000fe20000000005 */
[----:B------:R-:W-:Y:S06]  /*b2f0*/  BRA `(.L_x_28707) ;  /* 0x0000000c00647947 */ /* 0x000fec0003800000 */
.L_x_28703:
        /* <DEDUP_REMOVED lines=9> */
.L_x_28711:
[----:B------:R1:W5:Y:S01]  /*b390*/  LDG.E.U16 R5, desc[UR36][R2.64] ;  /* 0x0000002402057981 */ /* 0x000362000c1e1500 */
[----:B------:R-:W-:Y:S05]  /*b3a0*/  BRA `(.L_x_28707) ;  /* 0x0000000c00387947 */ /* 0x000fea0003800000 */
.L_x_28710:
        /* <DEDUP_REMOVED lines=9> */
.L_x_28713:
[----:B------:R0:W5:Y:S01]  /*b440*/  LDG.E.U16 R5, desc[UR36][R2.64] ;  /* 0x0000002402057981 */ /* 0x000162000c1e1500 */
[----:B------:R-:W-:Y:S05]  /*b450*/  BRA `(.L_x_28707) ;  /* 0x0000000c000c7947 */ /* 0x000fea0003800000 */
.L_x_28712:
        /* <DEDUP_REMOVED lines=9> */
.L_x_28702:
        /* <DEDUP_REMOVED lines=14> */
.L_x_28716:
        /* <DEDUP_REMOVED lines=9> */
.L_x_28715:
        /* <DEDUP_REMOVED lines=27> */
.L_x_28718:
        /* <DEDUP_REMOVED lines=15> */
.L_x_28717:
[----:B------:R-:W2:Y:S02]  /*b900*/  LDG.E.U16 R0, desc[UR36][R2.64] ;  /* 0x0000002402007981 */ /* 0x000ea4000c1e1500 */
[----:B--2---:R-:W-:-:S05]  /*b910*/  IMAD.U32 R0, R0, 0x10000, RZ ;  /* 0x0001000000007824 */ /* 0x004fca00078e00ff */
[----:B------:R-:W-:-:S04]  /*b920*/  F2FP.F16.F32.PACK_AB R0, RZ, R0 ;  /* 0x00000000ff00723e */ /* 0x000fc800000000ff */
[----:B------:R-:W-:Y:S01]  /*b930*/  PRMT R5, R0, 0x7610, R5 ;  /* 0x0000761000057816 */ /* 0x000fe20000000005 */
[----:B------:R-:W-:Y:S06]  /*b940*/  BRA `(.L_x_28707) ;  /* 0x0000000400d07947 */ /* 0x000fec0003800000 */
.L_x_28714:
        /* <DEDUP_REMOVED lines=13> */
.L_x_28721:
        /* <DEDUP_REMOVED lines=21> */
.L_x_28725:
[----:B------:R-:W-:Y:S05]  /*bb70*/  BSYNC B1 ;  /* 0x0000000000017941 */ /* 0x000fea0003800000 */
.L_x_28724:
[----:B------:R-:W-:Y:S01]  /*bb80*/  LEA R3, R0, 0x3b800000, 0x17 ;  /* 0x3b80000000037811 */ /* 0x000fe200078eb8ff */
[----:B------:R-:W-:-:S05]  /*bb90*/  IMAD.SHL.U32 R0, R2, 0x100000, RZ ;  /* 0x0010000002007824 */ /* 0x000fca00078e00ff */
[----:B------:R-:W-:-:S07]  /*bba0*/  LOP3.LUT R0, R3, R0, R4, 0xfe, !PT ;  /* 0x0000000003007212 */ /* 0x000fce00078efe04 */
.L_x_28723:
[----:B------:R-:W-:Y:S05]  /*bbb0*/  BSYNC B0 ;  /* 0x0000000000007941 */ /* 0x000fea0003800000 */
.L_x_28722:
[----:B------:R-:W-:-:S04]  /*bbc0*/  F2FP.F16.F32.PACK_AB R0, RZ, R0 ;  /* 0x00000000ff00723e */ /* 0x000fc800000000ff */
[----:B------:R-:W-:Y:S01]  /*bbd0*/  PRMT R5, R0, 0x7610, R5 ;  /* 0x0000761000057816 */ /* 0x000fe20000000005 */
[----:B------:R-:W-:Y:S06]  /*bbe0*/  BRA `(.L_x_28707) ;  /* 0x0000000400287947 */ /* 0x000fec0003800000 */
.L_x_28720:
        /* <DEDUP_REMOVED lines=21> */
.L_x_28729:
[----:B------:R-:W-:Y:S05]  /*bd40*/  BSYNC B1 ;  /* 0x0000000000017941 */ /* 0x000fea0003800000 */
.L_x_28728:
[----:B------:R-:W-:Y:S01]  /*bd50*/  LEA R3, R0, 0x37800000, 0x17 ;  /* 0x3780000000037811 */ /* 0x000fe200078eb8ff */
[----:B------:R-:W-:-:S05]  /*bd60*/  IMAD.SHL.U32 R0, R2, 0x200000, RZ ;  /* 0x0020000002007824 */ /* 0x000fca00078e00ff */
[----:B------:R-:W-:-:S07]  /*bd70*/  LOP3.LUT R0, R3, R0, R4, 0xfe, !PT ;  /* 0x0000000003007212 */ /* 0x000fce00078efe04 */
.L_x_28727:
[----:B------:R-:W-:Y:S05]  /*bd80*/  BSYNC B0 ;  /* 0x0000000000007941 */ /* 0x000fea0003800000 */
.L_x_28726:
[----:B------:R-:W-:-:S04]  /*bd90*/  F2FP.F16.F32.PACK_AB R0, RZ, R0 ;  /* 0x00000000ff00723e */ /* 0x000fc800000000ff */
[----:B------:R-:W-:Y:S01]  /*bda0*/  PRMT R5, R0, 0x7610, R5 ;  /* 0x0000761000057816 */ /* 0x000fe20000000005 */
[----:B------:R-:W-:Y:S06]  /*bdb0*/  BRA `(.L_x_28707) ;  /* 0x0000000000b47947 */ /* 0x000fec0003800000 */
.L_x_28719:
        /* <DEDUP_REMOVED lines=14> */
.L_x_28733:
[----:B------:R-:W-:Y:S05]  /*bea0*/  BSYNC B0 ;  /* 0x0000000000007941 */ /* 0x000fea0003800000 */
.L_x_28732:
[----:B------:R-:W-:-:S04]  /*beb0*/  F2FP.F16.F32.PACK_AB R0, RZ, R0 ;  /* 0x00000000ff00723e */ /* 0x000fc800000000ff */
[----:B------:R-:W-:Y:S01]  /*bec0*/  PRMT R5, R0, 0x7610, R5 ;  /* 0x0000761000057816 */ /* 0x000fe20000000005 */
[----:B------:R-:W-:Y:S06]  /*bed0*/  BRA `(.L_x_28707) ;  /* 0x00000000006c7947 */ /* 0x000fec0003800000 */
.L_x_28706:
        /* <DEDUP_REMOVED lines=16> */
.L_x_28734:
[----:B------:R-:W-:Y:S01]  /*bfe0*/  PRMT R5, RZ, 0x7610, R5 ;  /* 0x00007610ff057816 */ /* 0x000fe20000000005 */
[----:B------:R-:W-:Y:S06]  /*bff0*/  BRA `(.L_x_28707) ;  /* 0x0000000000247947 */ /* 0x000fec0003800000 */
.L_x_28731:
[----:B------:R-:W2:Y:S02]  /*c000*/  LDG.E.64 R2, desc[UR36][R2.64] ;  /* 0x0000002402027981 */ /* 0x000ea4000c1e1b00 */
[----:B--2---:R-:W0:Y:S02]  /*c010*/  I2F.U64 R0, R2 ;  /* 0x0000000200007312 */ /* 0x004e240000301000 */
[----:B0-----:R-:W-:-:S04]  /*c020*/  F2FP.F16.F32.PACK_AB R0, RZ, R0 ;  /* 0x00000000ff00723e */ /* 0x001fc800000000ff */
[----:B------:R-:W-:Y:S01]  /*c030*/  PRMT R5, R0, 0x7610, R5 ;  /* 0x0000761000057816 */ /* 0x000fe20000000005 */
[----:B------:R-:W-:Y:S06]  /*c040*/  BRA `(.L_x_28707) ;  /* 0x0000000000107947 */ /* 0x000fec0003800000 */
.L_x_28730:
[----:B------:R-:W2:Y:S02]  /*c050*/  LDG.E R2, desc[UR36][R2.64] ;  /* 0x0000002402027981 */ /* 0x000ea4000c1e1900 */
[----:B--2---:R-:W-:-:S04]  /*c060*/  I2FP.F32.U32 R0, R2 ;  /* 0x0000000200007245 */ /* 0x004fc80000201000 */
[----:B------:R-:W-:-:S04]  /*c070*/  F2FP.F16.F32.PACK_AB R0, RZ, R0 ;  /* 0x00000000ff00723e */ /* 0x000fc800000000ff */
[----:B------:R-:W-:-:S07]  /*c080*/  PRMT R5, R0, 0x7610, R5 ;  /* 0x0000761000057816 */ /* 0x000fce0000000005 */
.L_x_28707:
        /* <DEDUP_REMOVED lines=12> */
.L_x_28736:
[----:B-----5:R-:W-:-:S07]  /*c150*/  IMAD.MOV.U32 R5, RZ, RZ, R0 ;  /* 0x000000ffff057224 */ /* 0x020fce00078e0000 */
.L_x_28737:
[----:B------:R-:W-:Y:S05]  /*c160*/  BSYNC B0 ;  /* 0x0000000000007941 */ /* 0x000fea0003800000 */
.L_x_28735:
        /* <DEDUP_REMOVED lines=16> */
.L_x_28741:
[----:B------:R-:W-:-:S06]  /*c270*/  HADD2.F32 R3, -RZ, R5.H0_H0 ;  /* 0x20000005ff037230 */ /* 0x000fcc0000004100 */
[----:B------:R-:W0:Y:S02]  /*c280*/  F2I.S64.TRUNC R2, R3 ;  /* 0x0000000300027311 */ /* 0x000e24000020d900 */
[----:B0-----:R-:W-:Y:S01]  /*c290*/  STG.E.U8 desc[UR36][R16.64], R2 ;  /* 0x0000000210007986 */ /* 0x001fe2000c101124 */
[----:B------:R-:W-:Y:S05]  /*c2a0*/  EXIT ;  /* 0x000000000000794d */ /* 0x000fea0003800000 */
.L_x_28740:
        /* <DEDUP_REMOVED lines=10> */
.L_x_28744:
[----:B------:R-:W-:-:S06]  /*c350*/  HADD2.F32 R5, -RZ, R5.H0_H0 ;  /* 0x20000005ff057230 */ /* 0x000fcc0000004100 */
[----:B------:R-:W0:Y:S02]  /*c360*/  F2I.FTZ.TRUNC.NTZ R5, R5 ;  /* 0x0000000500057305 */ /* 0x000e24000021f100 */
[----:B0-----:R-:W-:Y:S01]  /*c370*/  STG.E desc[UR36][R16.64], R5 ;  /* 0x0000000510007986 */ /* 0x001fe2000c101924 */
[----:B------:R-:W-:Y:S05]  /*c380*/  EXIT ;  /* 0x000000000000794d */ /* 0x000fea0003800000 */
.L_x_28743:
[----:B------:R-:W-:-:S06]  /*c390*/  HADD2.F32 R5, -RZ, R5.H0_H0 ;  /* 0x20000005ff057230 */ /* 0x000fcc0000004100 */
[----:B------:R-:W0:Y:S02]  /*c3a0*/  F2I.FTZ.TRUNC.NTZ R5, R5 ;  /* 0x0000000500057305 */ /* 0x000e24000021f100 */
[----:B0-----:R-:W-:Y:S01]  /*c3b0*/  STG.E.U16 desc[UR36][R16.64], R5 ;  /* 0x0000000510007986 */ /* 0x001fe2000c101524 */
[----:B------:R-:W-:Y:S05]  /*c3c0*/  EXIT ;  /* 0x000000000000794d */ /* 0x000fea0003800000 */
.L_x_28739:
        /* <DEDUP_REMOVED lines=9> */
.L_x_28746:
[----:B------:R-:W-:Y:S01]  /*c460*/  STG.E.U16 desc[UR36][R16.64], R5 ;  /* 0x0000000510007986 */ /* 0x000fe2000c101524 */
[----:B------:R-:W-:Y:S05]  /*c470*/  EXIT ;  /* 0x000000000000794d */ /* 0x000fea0003800000 */
.L_x_28745:
        /* <DEDUP_REMOVED lines=10> */
.L_x_28748:
[----:B------:R-:W-:-:S05]  /*c520*/  HADD2.F32 R0, -RZ, R5.H0_H0 ;  /* 0x20000005ff007230 */ /* 0x000fca0000004100 */
[----:B------:R-:W-:-:S04]  /*c530*/  F2FP.F16.F32.PACK_AB R0, RZ, R0 ;  /* 0x00000000ff00723e */ /* 0x000fc800000000ff */
[----:B------:R-:W-:-:S05]  /*c540*/  PRMT R0, R0, 0x5410, RZ ;  /* 0x0000541000007816 */ /* 0x000fca00000000ff */
[----:B------:R-:W-:Y:S01]  /*c550*/  STG.E desc[UR36][R16.64], R0 ;  /* 0x0000000010007986 */ /* 0x000fe2000c101924 */
[----:B------:R-:W-:Y:S05]  /*c560*/  EXIT ;  /* 0x000000000000794d */ /* 0x000fea0003800000 */
.L_x_28747:
[----:B------:R-:W-:-:S05]  /*c570*/  HADD2.F32 R2, -RZ, R5.H0_H0 ;  /* 0x20000005ff027230 */ /* 0x000fca0000004100 */
[----:B------:R-:W-:-:S06]  /*c580*/  FMUL.FTZ R2, R2, 1 ;  /* 0x3f80000002027820 */ /* 0x000fcc0000410000 */
[----:B------:R-:W0:Y:S02]  /*c590*/  F2F.F64.F32 R2, R2 ;  /* 0x0000000200027310 */ /* 0x000e240000201800 */
[----:B0-----:R-:W-:Y:S01]  /*c5a0*/  STG.E.64 desc[UR36][R16.64], R2 ;  /* 0x0000000210007986 */ /* 0x001fe2000c101b24 */
[----:B------:R-:W-:Y:S05]  /*c5b0*/  EXIT ;  /* 0x000000000000794d */ /* 0x000fea0003800000 */
.L_x_28738:
        /* <DEDUP_REMOVED lines=13> */
.L_x_28751:
[----:B------:R-:W-:Y:S01]  /*c690*/  HADD2.F32 R5, -RZ, R5.H0_H0 ;  /* 0x20000005ff057230 */ /* 0x000fe20000004100 */
[----:B------:R-:W-:-:S04]  /*c6a0*/  CS2R R6, SRZ ;  /* 0x0000000000067805 */ /* 0x000fc8000001ff00 */
[----:B------:R-:W-:-:S06]  /*c6b0*/  FMUL.FTZ R5, R5, 1 ;  /* 0x3f80000005057820 */ /* 0x000fcc0000410000 */
[----:B------:R-:W0:Y:S02]  /*c6c0*/  F2F.F64.F32 R4, R5 ;  /* 0x0000000500047310 */ /* 0x000e240000201800 */
[----:B0-----:R-:W-:Y:S01]  /*c6d0*/  STG.E.128 desc[UR36][R16.64], R4 ;  /* 0x0000000410007986 */ /* 0x001fe2000c101d24 */
[----:B------:R-:W-:Y:S05]  /*c6e0*/  EXIT ;  /* 0x000000000000794d */ /* 0x000fea0003800000 */
.L_x_28750:
        /* <DEDUP_REMOVED lines=21> */
.L_x_28755:
[----:B------:R-:W-:Y:S05]  /*c840*/  BSYNC B0 ;  /* 0x0000000000007941 */ /* 0x000fea0003800000 */
.L_x_28754:
[----:B------:R-:W-:-:S05]  /*c850*/  LOP3.LUT R3, R0, R3, RZ, 0xfc, !PT ;  /* 0x0000000300037212 */ /* 0x000fca00078efcff */
[----:B------:R-:W-:Y:S01]  /*c860*/  STG.E.U8 desc[UR36][R16.64], R3 ;  /* 0x0000000310007986 */ /* 0x000fe2000c101124 */
[----:B------:R-:W-:Y:S05]  /*c870*/  EXIT ;  /* 0x000000000000794d */ /* 0x000fea0003800000 */
.L_x_28753:
        /* <DEDUP_REMOVED lines=13> */
.L_x_28757:
[----:B------:R-:W-:Y:S01]  /*c950*/  IMAD.MOV.U32 R0, RZ, RZ, 0x7f ;  /* 0x0000007fff007424 */ /* 0x000fe200078e00ff */
[----:B------:R-:W-:-:S04]  /*c960*/  ISETP.GT.U32.AND P0, PT, R2, 0x7f800000, PT ;  /* 0x7f8000000200780c */ /* 0x000fc80003f04070 */
[----:B------:R-:W-:-:S09]  /*c970*/  SEL R0, R0, 0x7c, P0 ;  /* 0x0000007c00007807 */ /* 0x000fd20000000000 */
.L_x_28758:
[----:B------:R-:W-:Y:S05]  /*c980*/  BSYNC B0 ;  /* 0x0000000000007941 */ /* 0x000fea0003800000 */
.L_x_28756:
[----:B------:R-:W-:-:S04]  /*c990*/  LOP3.LUT R2, R5, 0x80000000, RZ, 0xc0, !PT ;  /* 0x8000000005027812 */ /* 0x000fc800078ec0ff */
[----:B------:R-:W-:-:S04]  /*c9a0*/  SHF.R.U32.HI R3, RZ, 0x18, R2 ;  /* 0x00000018ff037819 */ /* 0x000fc80000011602 */
[----:B------:R-:W-:-:S05]  /*c9b0*/  LOP3.LUT R3, R0, R3, RZ, 0xfc, !PT ;  /* 0x0000000300037212 */ /* 0x000fca00078efcff */
[----:B------:R-:W-:Y:S01]  /*c9c0*/  STG.E.U8 desc[UR36][R16.64], R3 ;  /* 0x0000000310007986 */ /* 0x000fe2000c101124 */
[----:B------:R-:W-:Y:S05]  /*c9d0*/  EXIT ;  /* 0x000000000000794d */ /* 0x000fea0003800000 */
.L_x_28752:
[----:B------:R-:W-:-:S05]  /*c9e0*/  HADD2.F32 R0, -RZ, R5.H0_H0 ;  /* 0x20000005ff007230 */ /* 0x000fca0000004100 */
[----:B------:R-:W-:-:S05]  /*c9f0*/  F2FP.BF16.F32.PACK_AB R0, RZ, R0 ;  /* 0x00000000ff00723e */ /* 0x000fca00000010ff */
[----:B------:R-:W-:Y:S01]  /*ca00*/  STG.E.U16 desc[UR36][R16.64], R0 ;  /* 0x0000000010007986 */ /* 0x000fe2000c101524 */
[----:B------:R-:W-:Y:S05]  /*ca10*/  EXIT ;  /* 0x000000000000794d */ /* 0x000fea0003800000 */
.L_x_28749:
        /* <DEDUP_REMOVED lines=12> */
.L_x_28761:
        /* <DEDUP_REMOVED lines=17> */
.L_x_28764:
[----:B------:R-:W-:-:S04]  /*cbf0*/  LOP3.LUT R2, R5, 0x80000000, RZ, 0xc0, !PT ;  /* 0x8000000005027812 */ /* 0x000fc800078ec0ff */
[----:B------:R-:W-:-:S04]  /*cc00*/  SHF.R.U32.HI R3, RZ, 0x18, R2 ;  /* 0x00000018ff037819 */ /* 0x000fc80000011602 */
[----:B------:R-:W-:-:S04]  /*cc10*/  LOP3.LUT R0, R0, R3, RZ, 0xfc, !PT ;  /* 0x0000000300007212 */ /* 0x000fc800078efcff */
[----:B------:R-:W-:-:S07]  /*cc20*/  PRMT R8, R0, 0x7610, R8 ;  /* 0x0000761000087816 */ /* 0x000fce0000000008 */
.L_x_28763:
[----:B------:R-:W-:Y:S05]  /*cc30*/  BSYNC B0 ;  /* 0x0000000000007941 */ /* 0x000fea0003800000 */
.L_x_28762:
[----:B------:R-:W-:Y:S01]  /*cc40*/  STG.E.U8 desc[UR36][R16.64], R8 ;  /* 0x0000000810007986 */ /* 0x000fe2000c101124 */
[----:B------:R-:W-:Y:S05]  /*cc50*/  EXIT ;  /* 0x000000000000794d */ /* 0x000fea0003800000 */
.L_x_28760:
        /* <DEDUP_REMOVED lines=17> */
.L_x_28767:
[----:B------:R-:W-:-:S04]  /*cd70*/  LOP3.LUT R2, R5, 0x80000000, RZ, 0xc0, !PT ;  /* 0x8000000005027812 */ /* 0x000fc800078ec0ff */
[----:B------:R-:W-:-:S04]  /*cd80*/  SHF.R.U32.HI R3, RZ, 0x18, R2 ;  /* 0x00000018ff037819 */ /* 0x000fc80000011602 */
[----:B------:R-:W-:-:S04]  /*cd90*/  LOP3.LUT R0, R0, R3, RZ, 0xfc, !PT ;  /* 0x0000000300007212 */ /* 0x000fc800078efcff */
[----:B------:R-:W-:-:S07]  /*cda0*/  PRMT R8, R0, 0x7610, R8 ;  /* 0x0000761000087816 */ /* 0x000fce0000000008 */
.L_x_28766:
[----:B------:R-:W-:Y:S05]  /*cdb0*/  BSYNC B0 ;  /* 0x0000000000007941 */ /* 0x000fea0003800000 */
.L_x_28765:
[----:B------:R-:W-:Y:S01]  /*cdc0*/  STG.E.U8 desc[UR36][R16.64], R8 ;  /* 0x0000000810007986 */ /* 0x000fe2000c101124 */
[----:B------:R-:W-:Y:S05]  /*cdd0*/  EXIT ;  /* 0x000000000000794d */ /* 0x000fea0003800000 */
.L_x_28759:
        /* <DEDUP_REMOVED lines=22> */
.L_x_28742:
        /* <DEDUP_REMOVED lines=16> */
.L_x_28770:
[----:B------:R-:W-:Y:S05]  /*d040*/  EXIT ;  /* 0x000000000000794d */ /* 0x000fea0003800000 */
.L_x_28769:
[----:B------:R-:W-:-:S06]  /*d050*/  HADD2.F32 R2, -RZ, R5.H0_H0 ;  /* 0x20000005ff027230 */ /* 0x000fcc0000004100 */
[----:B------:R-:W0:Y:S02]  /*d060*/  F2I.U64.TRUNC R2, R2 ;  /* 0x0000000200027311 */ /* 0x000e24000020d800 */
[----:B0-----:R-:W-:Y:S01]  /*d070*/  STG.E.64 desc[UR36][R16.64], R2 ;  /* 0x0000000210007986 */ /* 0x001fe2000c101b24 */
[----:B------:R-:W-:Y:S05]  /*d080*/  EXIT ;  /* 0x000000000000794d */ /* 0x000fea0003800000 */
.L_x_28768:
[----:B------:R-:W-:-:S06]  /*d090*/  HADD2.F32 R5, -RZ, R5.H0_H0 ;  /* 0x20000005ff057230 */ /* 0x000fcc0000004100 */
[----:B------:R-:W0:Y:S02]  /*d0a0*/  F2I.FTZ.U32.TRUNC.NTZ R5, R5 ;  /* 0x0000000500057305 */ /* 0x000e24000021f000 */
[----:B0-----:R-:W-:Y:S01]  /*d0b0*/  STG.E desc[UR36][R16.64], R5 ;  /* 0x0000000510007986 */ /* 0x001fe2000c101924 */
[----:B------:R-:W-:Y:S05]  /*d0c0*/  EXIT ;  /* 0x000000000000794d */ /* 0x000fea0003800000 */
.L_x_28771:
        /* <DEDUP_REMOVED lines=11> */
.L_x_42369:


//--------------------- .text._ZN2at6native27unrolled_elementwise_kernelINS0_13AUnaryFunctorIN3c104HalfES4_S4_ZZZNS0_19maximum_kernel_cudaERNS_18TensorIteratorBaseEENKUlvE0_clEvENKUlvE1_clEvEUlS4_S4_E_EESt5arrayIPcLm2EELi4E23TrivialOffsetCalculatorILi1EjESF_NS0_6memory12LoadWithCastILi1EEENSG_13StoreWithCastILi1EEEEEviT_T0_T2_T3_T4_T5_ --------------------------
	.section	.text._ZN2at6native27unrolled_elementwise_kernelINS0_13AUnaryFunctorIN3c104HalfES4_S4_ZZZNS0_19maximum_kernel_cudaERNS_18TensorIteratorBaseEENKUlvE0_clEvENKUlvE1_clEvEUlS4_S4_E_EESt5arrayIPcLm2EELi4E23TrivialOffsetCalculatorILi1EjESF_NS0_6memory12LoadWithCastILi1EEENSG_13StoreWithCastILi1EEEEEviT_T0_T2_T3_T4_T5_,"ax",@progbits
	.align	128
        .global         _ZN2at6native27unrolled_elementwise_kernelINS0_13AUnaryFunctorIN3c104HalfES4_S4_ZZZNS0_19maximum_kernel_cudaERNS_18TensorIteratorBaseEENKUlvE0_clEvENKUlvE1_clEvEUlS4_S4_E_EESt5arrayIPcLm2EELi4E23TrivialOffsetCalculatorILi1EjESF_NS0_6memory12LoadWithCastILi1EEENSG_13StoreWithCastILi1EEEEEviT_T0_T2_T3_T4_T5_
        .type           _ZN2at6native27unrolled_elementwise_kernelINS0_13AUnaryFunctorIN3c104HalfES4_S4_ZZZNS0_19maximum_kernel_cudaERNS_18TensorIteratorBaseEENKUlvE0_clEvENKUlvE1_clEvEUlS4_S4_E_EESt5arrayIPcLm2EELi4E23TrivialOffsetCalculatorILi1EjESF_NS0_6memory12LoadWithCastILi1EEENSG_13StoreWithCastILi1EEEEEviT_T0_T2_T3_T4_T5_,@function
        .size           _ZN2at6native27unrolled_elementwise_kernelINS0_13AUnaryFunctorIN3c104HalfES4_S4_ZZZNS0_19maximum_kernel_cudaERNS_18TensorIteratorBaseEENKUlvE0_clEvENKUlvE1_clEvEUlS4_S4_E_EESt5arrayIPcLm2EELi4E23TrivialOffsetCalculatorILi1EjESF_NS0_6memory12LoadWithCastILi1EEENSG_13StoreWithCastILi1EEEEEviT_T0_T2_T3_T4_T5_,(.L_x_42370 - _ZN2at6native27unrolled_elementwise_kernelINS0_13AUnaryFunctorIN3c104HalfES4_S4_ZZZNS0_19maximum_kernel_cudaERNS_18TensorIteratorBaseEENKUlvE0_clEvENKUlvE1_clEvEUlS4_S4_E_EESt5arrayIPcLm2EELi4E23TrivialOffsetCalculatorILi1EjESF_NS0_6memory12LoadWithCastILi1EEENSG_13StoreWithCastILi1EEEEEviT_T0_T2_T3_T4_T5_)
        .other          _ZN2at6native27unrolled_elementwise_kernelINS0_13AUnaryFunctorIN3c104HalfES4_S4_ZZZNS0_19maximum_kernel_cudaERNS_18TensorIteratorBaseEENKUlvE0_clEvENKUlvE1_clEvEUlS4_S4_E_EESt5arrayIPcLm2EELi4E23TrivialOffsetCalculatorILi1EjESF_NS0_6memory12LoadWithCastILi1EEENSG_13StoreWithCastILi1EEEEEviT_T0_T2_T3_T4_T5_,@"STO_CUDA_ENTRY STV_DEFAULT"
_ZN2at6native27unrolled_elementwise_kernelINS0_13AUnaryFunctorIN3c104HalfES4_S4_ZZZNS0_19maximum_kernel_cudaERNS_18TensorIteratorBaseEENKUlvE0_clEvENKUlvE1_clEvEUlS4_S4_E_EESt5arrayIPcLm2EELi4E23TrivialOffsetCalculatorILi1EjESF_NS0_6memory12LoadWithCastILi1EEENSG_13StoreWithCastILi1EEEEEviT_T0_T2_T3_T4_T5_:
.text._ZN2at6native27unrolled_elementwise_kernelINS0_13AUnaryFunctorIN3c104HalfES4_S4_ZZZNS0_19maximum_kernel_cudaERNS_18TensorIteratorBaseEENKUlvE0_clEvENKUlvE1_clEvEUlS4_S4_E_EESt5arrayIPcLm2EELi4E23TrivialOffsetCalculatorILi1EjESF_NS0_6memory12LoadWithCastILi1EEENSG_13StoreWithCastILi1EEEEEviT_T0_T2_T3_T4_T5_:
        /* <DEDUP_REMOVED lines=36> */
.L_x_28777:
[----:B------:R-:W2:Y:S02]  /*0240*/  LDG.E.U8 R4, desc[UR36][R4.64] ;  /* 0x0000002404047981 */ /* 0x000ea4000c1e1100 */
[----:B--2---:R-:W-:-:S04]  /*0250*/  I2FP.F32.U32 R0, R4 ;  /* 0x0000000400007245 */ /* 0x004fc80000201000 */
[----:B------:R-:W-:-:S04]  /*0260*/  F2FP.F16.F32.PACK_AB R0, RZ, R0 ;  /* 0x00000000ff00723e */ /* 0x000fc800000000ff */
[----:B------:R-:W-:Y:S01]  /*0270*/  PRMT R22, R0, 0x7610, R22 ;  /* 0x0000761000167816 */ /* 0x000fe20000000016 */
[----:B------:R-:W-:Y:S06]  /*0280*/  BRA `(.L_x_28779) ;  /* 0x0000000c00c07947 */ /* 0x000fec0003800000 */
.L_x_28776:
        /* <DEDUP_REMOVED lines=11> */
.L_x_28781:
[----:B------:R-:W2:Y:S02]  /*0340*/  LDG.E R4, desc[UR36][R4.64] ;  /* 0x0000002404047981 */ /* 0x000ea4000c1e1900 */
[----:B--2---:R-:W-:-:S04]  /*0350*/  I2FP.F32.S32 R0, R4 ;  /* 0x0000000400007245 */ /* 0x004fc80000201400 */
[----:B------:R-:W-:-:S04]  /*0360*/  F2FP.F16.F32.PACK_AB R0, RZ, R0 ;  /* 0x00000000ff00723e */ /* 0x000fc800000000ff */
[----:B------:R-:W-:Y:S01]  /*0370*/  PRMT R22, R0, 0x7610, R22 ;  /* 0x0000761000167816 */ /* 0x000fe20000000016 */
[----:B------:R-:W-:Y:S06]  /*0380*/  BRA `(.L_x_28779) ;  /* 0x0000000c00807947 */ /* 0x000fec0003800000 */
.L_x_28780:
[----:B------:R-:W2:Y:S02]  /*0390*/  LDG.E.U16 R4, desc[UR36][R4.64] ;  /* 0x0000002404047981 */ /* 0x000ea4000c1e1500 */
[----:B--2---:R-:W0:Y:S02]  /*03a0*/  I2F.S16 R0, R4 ;  /* 0x0000000400007306 */ /* 0x004e240000101400 */
[----:B0-----:R-:W-:-:S04]  /*03b0*/  F2FP.F16.F32.PACK_AB R0, RZ, R0 ;  /* 0x00000000ff00723e */ /* 0x001fc800000000ff */
[----:B------:R-:W-:Y:S01]  /*03c0*/  PRMT R22, R0, 0x7610, R22 ;  /* 0x0000761000167816 */ /* 0x000fe20000000016 */
[----:B------:R-:W-:Y:S06]  /*03d0*/  BRA `(.L_x_28779) ;  /* 0x0000000c006c7947 */ /* 0x000fec0003800000 */
.L_x_28775:
        /* <DEDUP_REMOVED lines=9> */
.L_x_28783:
[----:B------:R1:W5:Y:S01]  /*0470*/  LDG.E.U16 R22, desc[UR36][R4.64] ;  /* 0x0000002404167981 */ /* 0x000362000c1e1500 */
[----:B------:R-:W-:Y:S05]  /*0480*/  BRA `(.L_x_28779) ;  /* 0x0000000c00407947 */ /* 0x000fea0003800000 */
.L_x_28782:
        /* <DEDUP_REMOVED lines=9> */
.L_x_28785:
[----:B------:R0:W5:Y:S01]  /*0520*/  LDG.E.U16 R22, desc[UR36][R4.64] ;  /* 0x0000002404167981 */ /* 0x000162000c1e1500 */
[----:B------:R-:W-:Y:S05]  /*0530*/  BRA `(.L_x_28779) ;  /* 0x0000000c00147947 */ /* 0x000fea0003800000 */
.L_x_28784:
        /* <DEDUP_REMOVED lines=9> */
.L_x_28774:
        /* <DEDUP_REMOVED lines=14> */
.L_x_28788:
        /* <DEDUP_REMOVED lines=9> */
.L_x_28787:
        /* <DEDUP_REMOVED lines=28> */
.L_x_28790:
        /* <DEDUP_REMOVED lines=16> */
.L_x_28789:
[----:B------:R-:W2:Y:S02]  /*0a00*/  LDG.E.U16 R0, desc[UR36][R4.64] ;  /* 0x0000002404007981 */ /* 0x000ea4000c1e1500 */
[----:B--2---:R-:W-:-:S05]  /*0a10*/  IMAD.U32 R0, R0, 0x10000, RZ ;  /* 0x0001000000007824 */ /* 0x004fca00078e00ff */
[----:B------:R-:W-:-:S04]  /*0a20*/  F2FP.F16.F32.PACK_AB R0, RZ, R0 ;  /* 0x00000000ff00723e */ /* 0x000fc800000000ff */
[----:B------:R-:W-:Y:S01]  /*0a30*/  PRMT R22, R0, 0x7610, R22 ;  /* 0x0000761000167816 */ /* 0x000fe20000000016 */
[----:B------:R-:W-:Y:S06]  /*0a40*/  BRA `(.L_x_28779) ;  /* 0x0000000400d07947 */ /* 0x000fec0003800000 */
.L_x_28786:
        /* <DEDUP_REMOVED lines=13> */
.L_x_28793:
        /* <DEDUP_REMOVED lines=21> */
.L_x_28797:
[----:B------:R-:W-:Y:S05]  /*0c70*/  BSYNC B1 ;  /* 0x0000000000017941 */ /* 0x000fea0003800000 */
.L_x_28796:
[----:B------:R-:W-:Y:S01]  /*0c80*/  LEA R5, R0, 0x3b800000, 0x17 ;  /* 0x3b80000000057811 */ /* 0x000fe200078eb8ff */
[----:B------:R-:W-:-:S05]  /*0c90*/  IMAD.SHL.U32 R0, R3, 0x100000, RZ ;  /* 0x0010000003007824 */ /* 0x000fca00078e00ff */
[----:B------:R-:W-:-:S07]  /*0ca0*/  LOP3.LUT R0, R5, R0, R6, 0xfe, !PT ;  /* 0x0000000005007212 */ /* 0x000fce00078efe06 */
.L_x_28795:
[----:B------:R-:W-:Y:S05]  /*0cb0*/  BSYNC B0 ;  /* 0x0000000000007941 */ /* 0x000fea0003800000 */
.L_x_28794:
[----:B------:R-:W-:-:S04]  /*0cc0*/  F2FP.F16.F32.PACK_AB R0, RZ, R0 ;  /* 0x00000000ff00723e */ /* 0x000fc800000000ff */
[----:B------:R-:W-:Y:S01]  /*0cd0*/  PRMT R22, R0, 0x7610, R22 ;  /* 0x0000761000167816 */ /* 0x000fe20000000016 */
[----:B------:R-:W-:Y:S06]  /*0ce0*/  BRA `(.L_x_28779) ;  /* 0x0000000400287947 */ /* 0x000fec0003800000 */
.L_x_28792:
        /* <DEDUP_REMOVED lines=21> */
.L_x_28801:
[----:B------:R-:W-:Y:S05]  /*0e40*/  BSYNC B1 ;  /* 0x0000000000017941 */ /* 0x000fea0003800000 */
.L_x_28800:
[----:B------:R-:W-:Y:S01]  /*0e50*/  LEA R5, R0, 0x37800000, 0x17 ;  /* 0x3780000000057811 */ /* 0x000fe200078eb8ff */
[----:B------:R-:W-:-:S05]  /*0e60*/  IMAD.SHL.U32 R0, R3, 0x200000, RZ ;  /* 0x0020000003007824 */ /* 0x000fca00078e00ff */
[----:B------:R-:W-:-:S07]  /*0e70*/  LOP3.LUT R0, R5, R0, R6, 0xfe, !PT ;  /* 0x0000000005007212 */ /* 0x000fce00078efe06 */
.L_x_28799:
[----:B------:R-:W-:Y:S05]  /*0e80*/  BSYNC B0 ;  /* 0x0000000000007941 */ /* 0x000fea0003800000 */
.L_x_28798:
[----:B------:R-:W-:-:S04]  /*0e90*/  F2FP.F16.F32.PACK_AB R0, RZ, R0 ;  /* 0x00000000ff00723e */ /* 0x000fc800000000ff */
[----:B------:R-:W-:Y:S01]  /*0ea0*/  PRMT R22, R0, 0x7610, R22 ;  /* 0x0000761000167816 */ /* 0x000fe20000000016 */
[----:B------:R-:W-:Y:S06]  /*0eb0*/  BRA `(.L_x_28779) ;  /* 0x0000000000b47947 */ /* 0x000fec0003800000 */
.L_x_28791:
        /* <DEDUP_REMOVED lines=14> */
.L_x_28805:
[----:B------:R-:W-:Y:S05]  /*0fa0*/  BSYNC B0 ;  /* 0x0000000000007941 */ /* 0x000fea0003800000 */
.L_x_28804:
[----:B------:R-:W-:-:S04]  /*0fb0*/  F2FP.F16.F32.PACK_AB R0, RZ, R0 ;  /* 0x00000000ff00723e */ /* 0x000fc800000000ff */
[----:B------:R-:W-:Y:S01]  /*0fc0*/  PRMT R22, R0, 0x7610, R22 ;  /* 0x0000761000167816 */ /* 0x000fe20000000016 */
[----:B------:R-:W-:Y:S06]  /*0fd0*/  BRA `(.L_x_28779) ;  /* 0x00000000006c7947 */ /* 0x000fec0003800000 */
.L_x_28778:
        /* <DEDUP_REMOVED lines=16> */
.L_x_28806:
[----:B------:R-:W-:Y:S01]  /*10e0*/  PRMT R22, RZ, 0x7610, R22 ;  /* 0x00007610ff167816 */ /* 0x000fe20000000016 */
[----:B------:R-:W-:Y:S06]  /*10f0*/  BRA `(.L_x_28779) ;  /* 0x0000000000247947 */ /* 0x000fec0003800000 */
.L_x_28803:
[----:B------:R-:W2:Y:S02]  /*1100*/  LDG.E.64 R4, desc[UR36][R4.64] ;  /* 0x0000002404047981 */ /* 0x000ea4000c1e1b00 */
[----:B--2---:R-:W0:Y:S02]  /*1110*/  I2F.U64 R0, R4 ;  /* 0x0000000400007312 */ /* 0x004e240000301000 */
[----:B0-----:R-:W-:-:S04]  /*1120*/  F2FP.F16.F32.PACK_AB R0, RZ, R0 ;  /* 0x00000000ff00723e */ /* 0x001fc800000000ff */
[----:B------:R-:W-:Y:S01]  /*1130*/  PRMT R22, R0, 0x7610, R22 ;  /* 0x0000761000167816 */ /* 0x000fe20000000016 */
[----:B------:R-:W-:Y:S06]  /*1140*/  BRA `(.L_x_28779) ;  /* 0x0000000000107947 */ /* 0x000fec0003800000 */
.L_x_28802:
[----:B------:R-:W2:Y:S02]  /*1150*/  LDG.E R4, desc[UR36][R4.64] ;  /* 0x0000002404047981 */ /* 0x000ea4000c1e1900 */
[----:B--2---:R-:W-:-:S04]  /*1160*/  I2FP.F32.U32 R0, R4 ;  /* 0x0000000400007245 */ /* 0x004fc80000201000 */
[----:B------:R-:W-:-:S04]  /*1170*/  F2FP.F16.F32.PACK_AB R0, RZ, R0 ;  /* 0x00000000ff00723e */ /* 0x000fc800000000ff */
[----:B------:R-:W-:-:S07]  /*1180*/  PRMT R22, R0, 0x7610, R22 ;  /* 0x0000761000167816 */ /* 0x000fce0000000016 */
.L_x_28779:
[----:B------:R-:W2:Y:S02]  /*1190*/  S2R R23, SR_TID.X ;  /* 0x0000000000177919 */ /* 0x000ea40000002100 */
[----:B--2---:R-:W-:-:S07]  /*11a0*/  VIADD R23, R23, 0x80 ;  /* 0x0000008017177836 */ /* 0x004fce0000000000 */
.L_x_28773:
[----:B------:R-:W-:Y:S05]  /*11b0*/  BSYNC B6 ;  /* 0x0000000000067941 */ /* 0x000fea0003800000 */
.L_x_28772:
        /* <DEDUP_REMOVED lines=26> */
.L_x_28812:
[----:B------:R-:W2:Y:S02]  /*1360*/  LDG.E.U8 R4, desc[UR36][R4.64] ;  /* 0x0000002404047981 */ /* 0x000ea4000c1e1100 */
[----:B--2---:R-:W-:-:S04]  /*1370*/  I2FP.F32.U32 R0, R4 ;  /* 0x0000000400007245 */ /* 0x004fc80000201000 */
[----:B------:R-:W-:-:S04]  /*1380*/  F2FP.F16.F32.PACK_AB R0, RZ, R0 ;  /* 0x00000000ff00723e */ /* 0x000fc800000000ff */
[----:B------:R-:W-:Y:S01]  /*1390*/  PRMT R19, R0, 0x7610, R19 ;  /* 0x0000761000137816 */ /* 0x000fe20000000013 */
[----:B------:R-:W-:Y:S06]  /*13a0*/  BRA `(.L_x_28814) ;  /* 0x0000000c00bc7947 */ /* 0x000fec0003800000 */
.L_x_28811:
        /* <DEDUP_REMOVED lines=11> */
.L_x_28816:
[----:B------:R-:W2:Y:S02]  /*1460*/  LDG.E R4, desc[UR36][R4.64] ;  /* 0x0000002404047981 */ /* 0x000ea4000c1e1900 */
[----:B--2---:R-:W-:-:S04]  /*1470*/  I2FP.F32.S32 R0, R4 ;  /* 0x0000000400007245 */ /* 0x004fc80000201400 */
[----:B------:R-:W-:-:S04]  /*1480*/  F2FP.F16.F32.PACK_AB R0, RZ, R0 ;  /* 0x00000000ff00723e */ /* 0x000fc800000000ff */
[----:B------:R-:W-:Y:S01]  /*1490*/  PRMT R19, R0, 0x7610, R19 ;  /* 0x0000761000137816 */ /* 0x000fe20000000013 */
[----:B------:R-:W-:Y:S06]  /*14a0*/  BRA `(.L_x_28814) ;  /* 0x0000000c007c7947 */ /* 0x000fec0003800000 */
.L_x_28815:
[----:B------:R-:W2:Y:S02]  /*14b0*/  LDG.E.U16 R4, desc[UR36][R4.64] ;  /* 0x0000002404047981 */ /* 0x000ea4000c1e1500 */
[----:B--2---:R-:W0:Y:S02]  /*14c0*/  I2F.S16 R0, R4 ;  /* 0x0000000400007306 */ /* 0x004e240000101400 */
[----:B0-----:R-:W-:-:S04]  /*14d0*/  F2FP.F16.F32.PACK_AB R0, RZ, R0 ;  /* 0x00000000ff00723e */ /* 0x001fc800000000ff */
[----:B------:R-:W-:Y:S01]  /*14e0*/  PRMT R19, R0, 0x7610, R19 ;  /* 0x0000761000137816 */ /* 0x000fe20000000013 */
[----:B------:R-:W-:Y:S06]  /*14f0*/  BRA `(.L_x_28814) ;  /* 0x0000000c00687947 */ /* 0x000fec0003800000 */
.L_x_28810:
        /* <DEDUP_REMOVED lines=9> */
.L_x_28818:
[----:B------:R0:W5:Y:S01]  /*1590*/  LDG.E.U16 R19, desc[UR36][R4.64] ;  /* 0x0000002404137981 */ /* 0x000162000c1e1500 */
[----:B------:R-:W-:Y:S05]  /*15a0*/  BRA `(.L_x_28814) ;  /* 0x0000000c003c7947 */ /* 0x000fea0003800000 */
.L_x_28817:
        /* <DEDUP_REMOVED lines=9> */
.L_x_28820:
[----:B------:R1:W5:Y:S01]  /*1640*/  LDG.E.U16 R19, desc[UR36][R4.64] ;  /* 0x0000002404137981 */ /* 0x000362000c1e1500 */
[----:B------:R-:W-:Y:S05]  /*1650*/  BRA `(.L_x_28814) ;  /* 0x0000000c00107947 */ /* 0x000fea0003800000 */
.L_x_28819:
        /* <DEDUP_REMOVED lines=9> */
.L_x_28809:
        /* <DEDUP_REMOVED lines=14> */
.L_x_28823:
        /* <DEDUP_REMOVED lines=9> */
.L_x_28822:
        /* <DEDUP_REMOVED lines=28> */
.L_x_28825:
        /* <DEDUP_REMOVED lines=15> */
.L_x_28824:
[----:B------:R-:W2:Y:S02]  /*1b10*/  LDG.E.U16 R0, desc[UR36][R4.64] ;  /* 0x0000002404007981 */ /* 0x000ea4000c1e1500 */
[----:B--2---:R-:W-:-:S05]  /*1b20*/  IMAD.U32 R0, R0, 0x10000, RZ ;  /* 0x0001000000007824 */ /* 0x004fca00078e00ff */
[----:B------:R-:W-:-:S04]  /*1b30*/  F2FP.F16.F32.PACK_AB R0, RZ, R0 ;  /* 0x00000000ff00723e */ /* 0x000fc800000000ff */
[----:B------:R-:W-:Y:S01]  /*1b40*/  PRMT R19, R0, 0x7610, R19 ;  /* 0x0000761000137816 */ /* 0x000fe20000000013 */
[----:B------:R-:W-:Y:S06]  /*1b50*/  BRA `(.L_x_28814) ;  /* 0x0000000400d07947 */ /* 0x000fec0003800000 */
.L_x_28821:
        /* <DEDUP_REMOVED lines=13> */
.L_x_28828:
        /* <DEDUP_REMOVED lines=21> */
.L_x_28832:
[----:B------:R-:W-:Y:S05]  /*1d80*/  BSYNC B1 ;  /* 0x0000000000017941 */ /* 0x000fea0003800000 */
.L_x_28831:
[----:B------:R-:W-:Y:S01]  /*1d90*/  LEA R5, R0, 0x3b800000, 0x17 ;  /* 0x3b80000000057811 */ /* 0x000fe200078eb8ff */
[----:B------:R-:W-:-:S05]  /*1da0*/  IMAD.SHL.U32 R0, R3, 0x100000, RZ ;  /* 0x0010000003007824 */ /* 0x000fca00078e00ff */
[----:B------:R-:W-:-:S07]  /*1db0*/  LOP3.LUT R0, R5, R0, R6, 0xfe, !PT ;  /* 0x0000000005007212 */ /* 0x000fce00078efe06 */
.L_x_28830:
[----:B------:R-:W-:Y:S05]  /*1dc0*/  BSYNC B0 ;  /* 0x0000000000007941 */ /* 0x000fea0003800000 */
.L_x_28829:
[----:B------:R-:W-:-:S04]  /*1dd0*/  F2FP.F16.F32.PACK_AB R0, RZ, R0 ;  /* 0x00000000ff00723e */ /* 0x000fc800000000ff */
[----:B------:R-:W-:Y:S01]  /*1de0*/  PRMT R19, R0, 0x7610, R19 ;  /* 0x0000761000137816 */ /* 0x000fe20000000013 */
[----:B------:R-:W-:Y:S06]  /*1df0*/  BRA `(.L_x_28814) ;  /* 0x0000000400287947 */ /* 0x000fec0003800000 */
.L_x_28827:
        /* <DEDUP_REMOVED lines=21> */
.L_x_28836:
[----:B------:R-:W-:Y:S05]  /*1f50*/  BSYNC B1 ;  /* 0x0000000000017941 */ /* 0x000fea0003800000 */
.L_x_28835:
[----:B------:R-:W-:Y:S01]  /*1f60*/  LEA R5, R0, 0x37800000, 0x17 ;  /* 0x3780000000057811 */ /* 0x000fe200078eb8ff */
[----:B------:R-:W-:-:S05]  /*1f70*/  IMAD.SHL.U32 R0, R3, 0x200000, RZ ;  /* 0x0020000003007824 */ /* 0x000fca00078e00ff */
[----:B------:R-:W-:-:S07]  /*1f80*/  LOP3.LUT R0, R5, R0, R6, 0xfe, !PT ;  /* 0x0000000005007212 */ /* 0x000fce00078efe06 */
.L_x_28834:
[----:B------:R-:W-:Y:S05]  /*1f90*/  BSYNC B0 ;  /* 0x0000000000007941 */ /* 0x000fea0003800000 */
.L_x_28833:
[----:B------:R-:W-:-:S04]  /*1fa0*/  F2FP.F16.F32.PACK_AB R0, RZ, R0 ;  /* 0x00000000ff00723e */ /* 0x000fc800000000ff */
[----:B------:R-:W-:Y:S01]  /*1fb0*/  PRMT R19, R0, 0x7610, R19 ;  /* 0x0000761000137816 */ /* 0x000fe20000000013 */
[----:B------:R-:W-:Y:S06]  /*1fc0*/  BRA `(.L_x_28814) ;  /* 0x0000000000b47947 */ /* 0x000fec0003800000 */
.L_x_28826:
        /* <DEDUP_REMOVED lines=14> */
.L_x_28840:
[----:B------:R-:W-:Y:S05]  /*20b0*/  BSYNC B0 ;  /* 0x0000000000007941 */ /* 0x000fea0003800000 */
.L_x_28839:
[----:B------:R-:W-:-:S04]  /*20c0*/  F2FP.F16.F32.PACK_AB R0, RZ, R0 ;  /* 0x00000000ff00723e */ /* 0x000fc800000000ff */
[----:B------:R-:W-:Y:S01]  /*20d0*/  PRMT R19, R0, 0x7610, R19 ;  /* 0x0000761000137816 */ /* 0x000fe20000000013 */
[----:B------:R-:W-:Y:S06]  /*20e0*/  BRA `(.L_x_28814) ;  /* 0x00000000006c7947 */ /* 0x000fec0003800000 */
.L_x_28813:
        /* <DEDUP_REMOVED lines=16> */
.L_x_28841:
[----:B------:R-:W-:Y:S01]  /*21f0*/  PRMT R19, RZ, 0x7610, R19 ;  /* 0x00007610ff137816 */ /* 0x000fe20000000013 */
[----:B------:R-:W-:Y:S06]  /*2200*/  BRA `(.L_x_28814) ;  /* 0x0000000000247947 */ /* 0x000fec0003800000 */
.L_x_28838:
[----:B------:R-:W2:Y:S02]  /*2210*/  LDG.E.64 R4, desc[UR36][R4.64] ;  /* 0x0000002404047981 */ /* 0x000ea4000c1e1b00 */
[----:B--2---:R-:W0:Y:S02]  /*2220*/  I2F.U64 R0, R4 ;  /* 0x0000000400007312 */ /* 0x004e240000301000 */
[----:B0-----:R-:W-:-:S04]  /*2230*/  F2FP.F16.F32.PACK_AB R0, RZ, R0 ;  /* 0x00000000ff00723e */ /* 0x001fc800000000ff */
[----:B------:R-:W-:Y:S01]  /*2240*/  PRMT R19, R0, 0x7610, R19 ;  /* 0x0000761000137816 */ /* 0x000fe20000000013 */
[----:B------:R-:W-:Y:S06]  /*2250*/  BRA `(.L_x_28814) ;  /* 0x0000000000107947 */ /* 0x000fec0003800000 */
.L_x_28837:
[----:B------:R-:W2:Y:S02]  /*2260*/  LDG.E R4, desc[UR36][R4.64] ;  /* 0x0000002404047981 */ /* 0x000ea4000c1e1900 */
[----:B--2---:R-:W-:-:S04]  /*2270*/  I2FP.F32.U32 R0, R4 ;  /* 0x0000000400007245 */ /* 0x004fc80000201000 */
[----:B------:R-:W-:-:S04]  /*2280*/  F2FP.F16.F32.PACK_AB R0, RZ, R0 ;  /* 0x00000000ff00723e */ /* 0x000fc800000000ff */
[----:B------:R-:W-:-:S07]  /*2290*/  PRMT R19, R0, 0x7610, R19 ;  /* 0x0000761000137816 */ /* 0x000fce0000000013 */
.L_x_28814:
[----:B------:R-:W-:-:S07]  /*22a0*/  VIADD R23, R23, 0x80 ;  /* 0x0000008017177836 */ /* 0x000fce0000000000 */
.L_x_28808:
[----:B------:R-:W-:Y:S05]  /*22b0*/  BSYNC B6 ;  /* 0x0000000000067941 */ /* 0x000fea0003800000 */
.L_x_28807:
        /* <DEDUP_REMOVED lines=28> */
.L_x_28847:
[----:B------:R-:W2:Y:S02]  /*2480*/  LDG.E.U8 R4, desc[UR36][R4.64] ;  /* 0x0000002404047981 */ /* 0x000ea4000c1e1100 */
[----:B--2---:R-:W-:-:S04]  /*2490*/  I2FP.F32.U32 R0, R4 ;  /* 0x0000000400007245 */ /* 0x004fc80000201000 */
[----:B------:R-:W-:-:S04]  /*24a0*/  F2FP.F16.F32.PACK_AB R0, RZ, R0 ;  /* 0x00000000ff00723e */ /* 0x000fc800000000ff */
[----:B------:R-:W-:Y:S01]  /*24b0*/  PRMT R26, R0, 0x7610, R26 ;  /* 0x00007610001a7816 */ /* 0x000fe2000000001a */
[----:B------:R-:W-:Y:S06]  /*24c0*/  BRA `(.L_x_28849) ;  /* 0x0000000c00bc7947 */ /* 0x000fec0003800000 */
.L_x_28846:
        /* <DEDUP_REMOVED lines=11> */
.L_x_28851:
[----:B------:R-:W2:Y:S02]  /*2580*/  LDG.E R4, desc[UR36][R4.64] ;  /* 0x0000002404047981 */ /* 0x000ea4000c1e1900 */
[----:B--2---:R-:W-:-:S04]  /*2590*/  I2FP.F32.S32 R0, R4 ;  /* 0x0000000400007245 */ /* 0x004fc80000201400 */
[----:B------:R-:W-:-:S04]  /*25a0*/  F2FP.F16.F32.PACK_AB R0, RZ, R0 ;  /* 0x00000000ff00723e */ /* 0x000fc800000000ff */
[----:B------:R-:W-:Y:S01]  /*25b0*/  PRMT R26, R0, 0x7610, R26 ;  /* 0x00007610001a7816 */ /* 0x000fe2000000001a */
[----:B------:R-:W-:Y:S06]  /*25c0*/  BRA `(.L_x_28849) ;  /* 0x0000000c007c7947 */ /* 0x000fec0003800000 */
.L_x_28850:
[----:B------:R-:W2:Y:S02]  /*25d0*/  LDG.E.U16 R4, desc[UR36][R4.64] ;  /* 0x0000002404047981 */ /* 0x000ea4000c1e1500 */
[----:B--2---:R-:W0:Y:S02]  /*25e0*/  I2F.S16 R0, R4 ;  /* 0x0000000400007306 */ /* 0x004e240000101400 */
[----:B0-----:R-:W-:-:S04]  /*25f0*/  F2FP.F16.F32.PACK_AB R0, RZ, R0 ;  /* 0x00000000ff00723e */ /* 0x001fc800000000ff */
[----:B------:R-:W-:Y:S01]  /*2600*/  PRMT R26, R0, 0x7610, R26 ;  /* 0x00007610001a7816 */ /* 0x000fe2000000001a */
[----:B------:R-:W-:Y:S06]  /*2610*/  BRA `(.L_x_28849) ;  /* 0x0000000c00687947 */ /* 0x000fec0003800000 */
.L_x_28845:
        /* <DEDUP_REMOVED lines=9> */
.L_x_28853:
[----:B------:R0:W5:Y:S01]  /*26b0*/  LDG.E.U16 R26, desc[UR36][R4.64] ;  /* 0x00000024041a7981 */ /* 0x000162000c1e1500 */
[----:B------:R-:W-:Y:S05]  /*26c0*/  BRA `(.L_x_28849) ;  /* 0x0000000c003c7947 */ /* 0x000fea0003800000 */
.L_x_28852:
        /* <DEDUP_REMOVED lines=9> */
.L_x_28855:
[----:B------:R1:W5:Y:S01]  /*2760*/  LDG.E.U16 R26, desc[UR36][R4.64] ;  /* 0x00000024041a7981 */ /* 0x000362000c1e1500 */
[----:B------:R-:W-:Y:S05]  /*2770*/  BRA `(.L_x_28849) ;  /* 0x0000000c00107947 */ /* 0x000fea0003800000 */
.L_x_28854:
        /* <DEDUP_REMOVED lines=9> */
.L_x_28844:
        /* <DEDUP_REMOVED lines=14> */
.L_x_28858:
        /* <DEDUP_REMOVED lines=9> */
.L_x_28857:
        /* <DEDUP_REMOVED lines=28> */
.L_x_28860:
        /* <DEDUP_REMOVED lines=15> */
.L_x_28859:
[----:B------:R-:W2:Y:S02]  /*2c30*/  LDG.E.U16 R0, desc[UR36][R4.64] ;  /* 0x0000002404007981 */ /* 0x000ea4000c1e1500 */
[----:B--2---:R-:W-:-:S05]  /*2c40*/  IMAD.U32 R0, R0, 0x10000, RZ ;  /* 0x0001000000007824 */ /* 0x004fca00078e00ff */
[----:B------:R-:W-:-:S04]  /*2c50*/  F2FP.F16.F32.PACK_AB R0, RZ, R0 ;  /* 0x00000000ff00723e */ /* 0x000fc800000000ff */
[----:B------:R-:W-:Y:S01]  /*2c60*/  PRMT R26, R0, 0x7610, R26 ;  /* 0x00007610001a7816 */ /* 0x000fe2000000001a */
[----:B------:R-:W-:Y:S06]  /*2c70*/  BRA `(.L_x_28849) ;  /* 0x0000000400d07947 */ /* 0x000fec0003800000 */
.L_x_28856:
        /* <DEDUP_REMOVED lines=13> */
.L_x_28863:
        /* <DEDUP_REMOVED lines=21> */
.L_x_28867:
[----:B------:R-:W-:Y:S05]  /*2ea0*/  BSYNC B1 ;  /* 0x0000000000017941 */ /* 0x000fea0003800000 */
.L_x_28866:
[----:B------:R-:W-:Y:S01]  /*2eb0*/  LEA R5, R0, 0x3b800000, 0x17 ;  /* 0x3b80000000057811 */ /* 0x000fe200078eb8ff */
[----:B------:R-:W-:-:S05]  /*2ec0*/  IMAD.SHL.U32 R0, R3, 0x100000, RZ ;  /* 0x0010000003007824 */ /* 0x000fca00078e00ff */
[----:B------:R-:W-:-:S07]  /*2ed0*/  LOP3.LUT R0, R5, R0, R6, 0xfe, !PT ;  /* 0x0000000005007212 */ /* 0x000fce00078efe06 */
.L_x_28865:
[----:B------:R-:W-:Y:S05]  /*2ee0*/  BSYNC B0 ;  /* 0x0000000000007941 */ /* 0x000fea0003800000 */
.L_x_28864:
[----:B------:R-:W-:-:S04]  /*2ef0*/  F2FP.F16.F32.PACK_AB R0, RZ, R0 ;  /* 0x00000000ff00723e */ /* 0x000fc800000000ff */
[----:B------:R-:W-:Y:S01]  /*2f00*/  PRMT R26, R0, 0x7610, R26 ;  /* 0x00007610001a7816 */ /* 0x000fe2000000001a */
[----:B------:R-:W-:Y:S06]  /*2f10*/  BRA `(.L_x_28849) ;  /* 0x0000000400287947 */ /* 0x000fec0003800000 */
.L_x_28862:
        /* <DEDUP_REMOVED lines=21> */
.L_x_28871:
[----:B------:R-:W-:Y:S05]  /*3070*/  BSYNC B1 ;  /* 0x0000000000017941 */ /* 0x000fea0003800000 */
.L_x_28870:
[----:B------:R-:W-:Y:S01]  /*3080*/  LEA R5, R0, 0x37800000, 0x17 ;  /* 0x3780000000057811 */ /* 0x000fe200078eb8ff */
[----:B------:R-:W-:-:S05]  /*3090*/  IMAD.SHL.U32 R0, R3, 0x200000, RZ ;  /* 0x0020000003007824 */ /* 0x000fca00078e00ff */
[----:B------:R-:W-:-:S07]  /*30a0*/  LOP3.LUT R0, R5, R0, R6, 0xfe, !PT ;  /* 0x0000000005007212 */ /* 0x000fce00078efe06 */
.L_x_28869:
[----:B------:R-:W-:Y:S05]  /*30b0*/  BSYNC B0 ;  /* 0x0000000000007941 */ /* 0x000fea0003800000 */
.L_x_28868:
[----:B------:R-:W-:-:S04]  /*30c0*/  F2FP.F16.F32.PACK_AB R0, RZ, R0 ;  /* 0x00000000ff00723e */ /* 0x000fc800000000ff */
[----:B------:R-:W-:Y:S01]  /*30d0*/  PRMT R26, R0, 0x7610, R26 ;  /* 0x00007610001a7816 */ /* 0x000fe2000000001a */
[----:B------:R-:W-:Y:S06]  /*30e0*/  BRA `(.L_x_28849) ;  /* 0x0000000000b47947 */ /* 0x000fec0003800000 */
.L_x_28861:
        /* <DEDUP_REMOVED lines=14> */
.L_x_28875:
[----:B------:R-:W-:Y:S05]  /*31d0*/  BSYNC B0 ;  /* 0x0000000000007941 */ /* 0x000fea0003800000 */
.L_x_28874:
[----:B------:R-:W-:-:S04]  /*31e0*/  F2FP.F16.F32.PACK_AB R0, RZ, R0 ;  /* 0x00000000ff00723e */ /* 0x000fc800000000ff */
[----:B------:R-:W-:Y:S01]  /*31f0*/  PRMT R26, R0, 0x7610, R26 ;  /* 0x00007610001a7816 */ /* 0x000fe2000000001a */
[----:B------:R-:W-:Y:S06]  /*3200*/  BRA `(.L_x_28849) ;  /* 0x00000000006c7947 */ /* 0x000fec0003800000 */
.L_x_28848:
        /* <DEDUP_REMOVED lines=16> */
.L_x_28876:
[----:B------:R-:W-:Y:S01]  /*3310*/  PRMT R26, RZ, 0x7610, R26 ;  /* 0x00007610ff1a7816 */ /* 0x000fe2000000001a */
[----:B------:R-:W-:Y:S06]  /*3320*/  BRA `(.L_x_28849) ;  /* 0x0000000000247947 */ /* 0x000fec0003800000 */
.L_x_28873:
[----:B------:R-:W2:Y:S02]  /*3330*/  LDG.E.64 R4, desc[UR36][R4.64] ;  /* 0x0000002404047981 */ /* 0x000ea4000c1e1b00 */
[----:B--2---:R-:W0:Y:S02]  /*3340*/  I2F.U64 R0, R4 ;  /* 0x0000000400007312 */ /* 0x004e240000301000 */
[----:B0-----:R-:W-:-:S04]  /*3350*/  F2FP.F16.F32.PACK_AB R0, RZ, R0 ;  /* 0x00000000ff00723e */ /* 0x001fc800000000ff */
[----:B------:R-:W-:Y:S01]  /*3360*/  PRMT R26, R0, 0x7610, R26 ;  /* 0x00007610001a7816 */ /* 0x000fe2000000001a */
[----:B------:R-:W-:Y:S06]  /*3370*/  BRA `(.L_x_28849) ;  /* 0x0000000000107947 */ /* 0x000fec0003800000 */
.L_x_28872:
[----:B------:R-:W2:Y:S02]  /*3380*/  LDG.E R4, desc[UR36][R4.64] ;  /* 0x0000002404047981 */ /* 0x000ea4000c1e1900 */
[----:B--2---:R-:W-:-:S04]  /*3390*/  I2FP.F32.U32 R0, R4 ;  /* 0x0000000400007245 */ /* 0x004fc80000201000 */
[----:B------:R-:W-:-:S04]  /*33a0*/  F2FP.F16.F32.PACK_AB R0, RZ, R0 ;  /* 0x00000000ff00723e */ /* 0x000fc800000000ff */
[----:B------:R-:W-:-:S07]  /*33b0*/  PRMT R26, R0, 0x7610, R26 ;  /* 0x00007610001a7816 */ /* 0x000fce000000001a */
.L_x_28849:
[----:B------:R-:W-:-:S07]  /*33c0*/  VIADD R23, R23, 0x80 ;  /* 0x0000008017177836 */ /* 0x000fce0000000000 */
.L_x_28843:
[----:B------:R-:W-:Y:S05]  /*33d0*/  BSYNC B6 ;  /* 0x0000000000067941 */ /* 0x000fea0003800000 */
.L_x_28842:
        /* <DEDUP_REMOVED lines=25> */
.L_x_28882:
[----:B------:R-:W2:Y:S02]  /*3570*/  LDG.E.U8 R4, desc[UR36][R4.64] ;  /* 0x0000002404047981 */ /* 0x000ea4000c1e1100 */
[----:B--2---:R-:W-:-:S04]  /*3580*/  I2FP.F32.U32 R0, R4 ;  /* 0x0000000400007245 */ /* 0x004fc80000201000 */
[----:B------:R-:W-:-:S04]  /*3590*/  F2FP.F16.F32.PACK_AB R0, RZ, R0 ;  /* 0x00000000ff00723e */ /* 0x000fc800000000ff */
[----:B------:R-:W-:Y:S01]  /*35a0*/  PRMT R24, R0, 0x7610, R24 ;  /* 0x0000761000187816 */ /* 0x000fe20000000018 */
[----:B------:R-:W-:Y:S06]  /*35b0*/  BRA `(.L_x_28878) ;  /* 0x0000000c00bc7947 */ /* 0x000fec0003800000 */
.L_x_28881:
        /* <DEDUP_REMOVED lines=11> */
.L_x_28885:
[----:B------:R-:W2:Y:S02]  /*3670*/  LDG.E R4, desc[UR36][R4.64] ;  /* 0x0000002404047981 */ /* 0x000ea4000c1e1900 */
[----:B--2---:R-:W-:-:S04]  /*3680*/  I2FP.F32.S32 R0, R4 ;  /* 0x0000000400007245 */ /* 0x004fc80000201400 */
[----:B------:R-:W-:-:S04]  /*3690*/  F2FP.F16.F32.PACK_AB R0, RZ, R0 ;  /* 0x00000000ff00723e */ /* 0x000fc800000000ff */
[----:B------:R-:W-:Y:S01]  /*36a0*/  PRMT R24, R0, 0x7610, R24 ;  /* 0x0000761000187816 */ /* 0x000fe20000000018 */
[----:B------:R-:W-:Y:S06]  /*36b0*/  BRA `(.L_x_28878) ;  /* 0x0000000c007c7947 */ /* 0x000fec0003800000 */
.L_x_28884:
[----:B------:R-:W2:Y:S02]  /*36c0*/  LDG.E.U16 R4, desc[UR36][R4.64] ;  /* 0x0000002404047981 */ /* 0x000ea4000c1e1500 */
[----:B--2---:R-:W0:Y:S02]  /*36d0*/  I2F.S16 R0, R4 ;  /* 0x0000000400007306 */ /* 0x004e240000101400 */
[----:B0-----:R-:W-:-:S04]  /*36e0*/  F2FP.F16.F32.PACK_AB R0, RZ, R0 ;  /* 0x00000000ff00723e */ /* 0x001fc800000000ff */
[----:B------:R-:W-:Y:S01]  /*36f0*/  PRMT R24, R0, 0x7610, R24 ;  /* 0x0000761000187816 */ /* 0x000fe20000000018 */
[----:B------:R-:W-:Y:S06]  /*3700*/  BRA `(.L_x_28878) ;  /* 0x0000000c00687947 */ /* 0x000fec0003800000 */
.L_x_28880:
        /* <DEDUP_REMOVED lines=9> */
.L_x_28887:
[----:B------:R2:W5:Y:S01]  /*37a0*/  LDG.E.U16 R24, desc[UR36][R4.64] ;  /* 0x0000002404187981 */ /* 0x000562000c1e1500 */
[----:B------:R-:W-:Y:S05]  /*37b0*/  BRA `(.L_x_28878) ;  /* 0x0000000c003c7947 */ /* 0x000fea0003800000 */
.L_x_28886:
        /* <DEDUP_REMOVED lines=9> */
.L_x_28889:
[----:B------:R3:W5:Y:S01]  /*3850*/  LDG.E.U16 R24, desc[UR36][R4.64] ;  /* 0x0000002404187981 */ /* 0x000762000c1e1500 */
[----:B------:R-:W-:Y:S05]  /*3860*/  BRA `(.L_x_28878) ;  /* 0x0000000c00107947 */ /* 0x000fea0003800000 */
.L_x_28888:
        /* <DEDUP_REMOVED lines=9> */
.L_x_28879:
        /* <DEDUP_REMOVED lines=14> */
.L_x_28892:
        /* <DEDUP_REMOVED lines=9> */
.L_x_28891:
        /* <DEDUP_REMOVED lines=28> */
.L_x_28894:
        /* <DEDUP_REMOVED lines=15> */
.L_x_28893:
[----:B------:R-:W2:Y:S02]  /*3d20*/  LDG.E.U16 R0, desc[UR36][R4.64] ;  /* 0x0000002404007981 */ /* 0x000ea4000c1e1500 */
[----:B--2---:R-:W-:-:S05]  /*3d30*/  IMAD.U32 R0, R0, 0x10000, RZ ;  /* 0x0001000000007824 */ /* 0x004fca00078e00ff */
[----:B------:R-:W-:-:S04]  /*3d40*/  F2FP.F16.F32.PACK_AB R0, RZ, R0 ;  /* 0x00000000ff00723e */ /* 0x000fc800000000ff */
[----:B------:R-:W-:Y:S01]  /*3d50*/  PRMT R24, R0, 0x7610, R24 ;  /* 0x0000761000187816 */ /* 0x000fe20000000018 */
[----:B------:R-:W-:Y:S06]  /*3d60*/  BRA `(.L_x_28878) ;  /* 0x0000000400d07947 */ /* 0x000fec0003800000 */
.L_x_28890:
        /* <DEDUP_REMOVED lines=13> */
.L_x_28897:
        /* <DEDUP_REMOVED lines=21> */
.L_x_28901:
[----:B------:R-:W-:Y:S05]  /*3f90*/  BSYNC B1 ;  /* 0x0000000000017941 */ /* 0x000fea0003800000 */
.L_x_28900:
[----:B------:R-:W-:Y:S01]  /*3fa0*/  LEA R5, R0, 0x3b800000, 0x17 ;  /* 0x3b80000000057811 */ /* 0x000fe200078eb8ff */
[----:B------:R-:W-:-:S05]  /*3fb0*/  IMAD.SHL.U32 R0, R3, 0x100000, RZ ;  /* 0x0010000003007824 */ /* 0x000fca00078e00ff */
[----:B------:R-:W-:-:S07]  /*3fc0*/  LOP3.LUT R0, R5, R0, R6, 0xfe, !PT ;  /* 0x0000000005007212 */ /* 0x000fce00078efe06 */
.L_x_28899:
[----:B------:R-:W-:Y:S05]  /*3fd0*/  BSYNC B0 ;  /* 0x0000000000007941 */ /* 0x000fea0003800000 */
.L_x_28898:
[----:B------:R-:W-:-:S04]  /*3fe0*/  F2FP.F16.F32.PACK_AB R0, RZ, R0 ;  /* 0x00000000ff00723e */ /* 0x000fc800000000ff */
[----:B------:R-:W-:Y:S01]  /*3ff0*/  PRMT R24, R0, 0x7610, R24 ;  /* 0x0000761000187816 */ /* 0x000fe20000000018 */
[----:B------:R-:W-:Y:S06]  /*4000*/  BRA `(.L_x_28878) ;  /* 0x0000000400287947 */ /* 0x000fec0003800000 */
.L_x_28896:
        /* <DEDUP_REMOVED lines=21> */
.L_x_28905:
[----:B------:R-:W-:Y:S05]  /*4160*/  BSYNC B1 ;  /* 0x0000000000017941 */ /* 0x000fea0003800000 */
.L_x_28904:
[----:B------:R-:W-:Y:S01]  /*4170*/  LEA R5, R0, 0x37800000, 0x17 ;  /* 0x3780000000057811 */ /* 0x000fe200078eb8ff */
[----:B------:R-:W-:-:S05]  /*4180*/  IMAD.SHL.U32 R0, R3, 0x200000, RZ ;  /* 0x0020000003007824 */ /* 0x000fca00078e00ff */
[----:B------:R-:W-:-:S07]  /*4190*/  LOP3.LUT R0, R5, R0, R6, 0xfe, !PT ;  /* 0x0000000005007212 */ /* 0x000fce00078efe06 */
.L_x_28903:
[----:B------:R-:W-:Y:S05]  /*41a0*/  BSYNC B0 ;  /* 0x0000000000007941 */ /* 0x000fea0003800000 */
.L_x_28902:
[----:B------:R-:W-:-:S04]  /*41b0*/  F2FP.F16.F32.PACK_AB R0, RZ, R0 ;  /* 0x00000000ff00723e */ /* 0x000fc800000000ff */
[----:B------:R-:W-:Y:S01]  /*41c0*/  PRMT R24, R0, 0x7610, R24 ;  /* 0x0000761000187816 */ /* 0x000fe20000000018 */
[----:B------:R-:W-:Y:S06]  /*41d0*/  BRA `(.L_x_28878) ;  /* 0x0000000000b47947 */ /* 0x000fec0003800000 */
.L_x_28895:
        /* <DEDUP_REMOVED lines=14> */
.L_x_28909:
[----:B------:R-:W-:Y:S05]  /*42c0*/  BSYNC B0 ;  /* 0x0000000000007941 */ /* 0x000fea0003800000 */
.L_x_28908:
[----:B------:R-:W-:-:S04]  /*42d0*/  F2FP.F16.F32.PACK_AB R0, RZ, R0 ;  /* 0x00000000ff00723e */ /* 0x000fc800000000ff */
[----:B------:R-:W-:Y:S01]  /*42e0*/  PRMT R24, R0, 0x7610, R24 ;  /* 0x0000761000187816 */ /* 0x000fe20000000018 */
[----:B------:R-:W-:Y:S06]  /*42f0*/  BRA `(.L_x_28878) ;  /* 0x00000000006c7947 */ /* 0x000fec0003800000 */
.L_x_28883:
        /* <DEDUP_REMOVED lines=16> */
.L_x_28910:
[----:B------:R-:W-:Y:S01]  /*4400*/  PRMT R24, RZ, 0x7610, R24 ;  /* 0x00007610ff187816 */ /* 0x000fe20000000018 */
[----:B------:R-:W-:Y:S06]  /*4410*/  BRA `(.L_x_28878) ;  /* 0x0000000000247947 */ /* 0x000fec0003800000 */
.L_x_28907:
[----:B------:R-:W2:Y:S02]  /*4420*/  LDG.E.64 R4, desc[UR36][R4.64] ;  /* 0x0000002404047981 */ /* 0x000ea4000c1e1b00 */
[----:B--2---:R-:W0:Y:S02]  /*4430*/  I2F.U64 R0, R4 ;  /* 0x0000000400007312 */ /* 0x004e240000301000 */
[----:B0-----:R-:W-:-:S04]  /*4440*/  F2FP.F16.F32.PACK_AB R0, RZ, R0 ;  /* 0x00000000ff00723e */ /* 0x001fc800000000ff */
[----:B------:R-:W-:Y:S01]  /*4450*/  PRMT R24, R0, 0x7610, R24 ;  /* 0x0000761000187816 */ /* 0x000fe20000000018 */
[----:B------:R-:W-:Y:S06]  /*4460*/  BRA `(.L_x_28878) ;  /* 0x0000000000107947 */ /* 0x000fec0003800000 */
.L_x_28906:
[----:B------:R-:W2:Y:S02]  /*4470*/  LDG.E R4, desc[UR36][R4.64] ;  /* 0x0000002404047981 */ /* 0x000ea4000c1e1900 */
[----:B--2---:R-:W-:-:S04]  /*4480*/  I2FP.F32.U32 R0, R4 ;  /* 0x0000000400007245 */ /* 0x004fc80000201000 */
[----:B------:R-:W-:-:S04]  /*4490*/  F2FP.F16.F32.PACK_AB R0, RZ, R0 ;  /* 0x00000000ff00723e */ /* 0x000fc800000000ff */
[----:B------:R-:W-:-:S07]  /*44a0*/  PRMT R24, R0, 0x7610, R24 ;  /* 0x0000761000187816 */ /* 0x000fce0000000018 */
.L_x_28878:
[----:B------:R-:W-:Y:S05]  /*44b0*/  BSYNC B6 ;  /* 0x0000000000067941 */ /* 0x000fea0003800000 */
.L_x_28877:
        /* <DEDUP_REMOVED lines=20> */
[----:B------:R-:W-:-:S04]  /*4600*/  @!P4 FMNMX.FTZ R3, R4, R3, !PT ;  /* 0x000000030403c209 */ /* 0x000fc80007810000 */
[----:B------:R-:W-:-:S04]  /*4610*/  @!P4 F2FP.F16.F32.PACK_AB R3, RZ, R3 ;  /* 0x00000003ff03c23e */ /* 0x000fc800000000ff */
[----:B------:R-:W-:-:S07]  /*4620*/  @P4 PRMT R3, R22, 0x7610, R3 ;  /* 0x0000761016034816 */ /* 0x000fce0000000003 */
.L_x_28912:
[----:B------:R-:W-:Y:S05]  /*4630*/  BSYNC B0 ;  /* 0x0000000000007941 */ /* 0x000fea0003800000 */
.L_x_28911:
        /* <DEDUP_REMOVED lines=8> */
[----:B------:R-:W-:-:S04]  /*46c0*/  @!P3 FMNMX.FTZ R4, R5, R4, !PT ;  /* 0x000000040504b209 */ /* 0x000fc80007810000 */
[----:B------:R-:W-:-:S04]  /*46d0*/  @!P3 F2FP.F16.F32.PACK_AB R4, RZ, R4 ;  /* 0x00000004ff04b23e */ /* 0x000fc800000000ff */
[----:B------:R-:W-:-:S04]  /*46e0*/  @!P3 PRMT R22, R4, 0x7610, R22 ;  /* 0x000076100416b816 */ /* 0x000fc80000000016 */
[----:B------:R-:W-:-:S07]  /*46f0*/  @P3 PRMT R22, R19, 0x7610, R22 ;  /* 0x0000761013163816 */ /* 0x000fce0000000016 */
.L_x_28914:
[----:B------:R-:W-:Y:S05]  /*4700*/  BSYNC B0 ;  /* 0x0000000000007941 */ /* 0x000fea0003800000 */
.L_x_28913:
        /* <DEDUP_REMOVED lines=12> */
.L_x_28916:
[----:B------:R-:W-:Y:S05]  /*47d0*/  BSYNC B0 ;  /* 0x0000000000007941 */ /* 0x000fea0003800000 */
.L_x_28915:
[----:B------:R-:W-:Y:S04]  /*47e0*/  BSSY B0, `(.L_x_28917) ;  /* 0x0000008000007945 */ /* 0x000fe80003800000 */
[----:B------:R-:W-:Y:S05]  /*47f0*/  @P0 BRA `(.L_x_28918) ;  /* 0x0000000000180947 */ /* 0x000fea0003800000 */
[----:B-----5:R-:W-:-:S05]  /*4800*/  HADD2.F32 R5, -RZ, R24.H0_H0 ;  /* 0x20000018ff057230 */ /* 0x020fca0000004100 */
[----:B------:R-:W-:-:S13]  /*4810*/  FSETP.NEU.FTZ.AND P0, PT, R5, R5, PT ;  /* 0x000000050500720b */ /* 0x000fda0003f1d000 */
[----:B------:R-:W-:-:S04]  /*4820*/  @!P0 FMNMX.FTZ R0, R0, R5, !PT ;  /* 0x0000000500008209 */ /* 0x000fc80007810000 */
[----:B------:R-:W-:-:S04]  /*4830*/  @!P0 F2FP.F16.F32.PACK_AB R0, RZ, R0 ;  /* 0x00000000ff00823e */ /* 0x000fc800000000ff */
[----:B------:R-:W-:-:S04]  /*4840*/  @!P0 PRMT R17, R0, 0x7610, R17 ;  /* 0x0000761000118816 */ /* 0x000fc80000000011 */
[----:B------:R-:W-:-:S07]  /*4850*/  @P0 PRMT R17, R24, 0x7610, R17 ;  /* 0x0000761018110816 */ /* 0x000fce0000000011 */
.L_x_28918:
[----:B------:R-:W-:Y:S05]  /*4860*/  BSYNC B0 ;  /* 0x0000000000007941 */ /* 0x000fea0003800000 */
.L_x_28917:
        /* <DEDUP_REMOVED lines=24> */
.L_x_28924:
[----:B------:R-:W-:Y:S02]  /*49f0*/  HADD2.F32 R5, -RZ, R3.H0_H0 ;  /* 0x20000003ff057230 */ /* 0x000fe40000004100 */
[----:B------:R-:W-:-:S04]  /*4a00*/  IMAD.MOV.U32 R25, RZ, RZ, R23 ;  /* 0x000000ffff197224 */ /* 0x000fc800078e0017 */
[----:B------:R-:W0:Y:S02]  /*4a10*/  F2I.S64.TRUNC R4, R5 ;  /* 0x0000000500047311 */ /* 0x000e24000020d900 */
[----:B0-----:R3:W-:Y:S01]  /*4a20*/  STG.E.U8 desc[UR36][R8.64], R4 ;  /* 0x0000000408007986 */ /* 0x0017e2000c101124 */
[----:B------:R-:W-:Y:S05]  /*4a30*/  BRA `(.L_x_28920) ;  /* 0x0000000c00d47947 */ /* 0x000fea0003800000 */
.L_x_28923:
        /* <DEDUP_REMOVED lines=11> */
.L_x_28927:
[----:B------:R-:W-:Y:S02]  /*4af0*/  HADD2.F32 R3, -RZ, R3.H0_H0 ;  /* 0x20000003ff037230 */ /* 0x000fe40000004100 */
[----:B------:R-:W-:-:S04]  /*4b00*/  IMAD.MOV.U32 R25, RZ, RZ, R23 ;  /* 0x000000ffff197224 */ /* 0x000fc800078e0017 */
[----:B------:R-:W0:Y:S02]  /*4b10*/  F2I.FTZ.TRUNC.NTZ R3, R3 ;  /* 0x0000000300037305 */ /* 0x000e24000021f100 */
[----:B0-----:R2:W-:Y:S01]  /*4b20*/  STG.E desc[UR36][R8.64], R3 ;  /* 0x0000000308007986 */ /* 0x0015e2000c101924 */
[----:B------:R-:W-:Y:S05]  /*4b30*/  BRA `(.L_x_28920) ;  /* 0x0000000c00947947 */ /* 0x000fea0003800000 */
.L_x_28926:
[----:B------:R-:W-:Y:S02]  /*4b40*/  HADD2.F32 R3, -RZ, R3.H0_H0 ;  /* 0x20000003ff037230 */ /* 0x000fe40000004100 */
[----:B------:R-:W-:-:S04]  /*4b50*/  IMAD.MOV.U32 R25, RZ, RZ, R23 ;  /* 0x000000ffff197224 */ /* 0x000fc800078e0017 */
[----:B------:R-:W0:Y:S02]  /*4b60*/  F2I.FTZ.TRUNC.NTZ R3, R3 ;  /* 0x0000000300037305 */ /* 0x000e24000021f100 */
[----:B0-----:R0:W-:Y:S01]  /*4b70*/  STG.E.U16 desc[UR36][R8.64], R3 ;  /* 0x0000000308007986 */ /* 0x0011e2000c101524 */
[----:B------:R-:W-:Y:S05]  /*4b80*/  BRA `(.L_x_28920) ;  /* 0x0000000c00807947 */ /* 0x000fea0003800000 */
.L_x_28922:
        /* <DEDUP_REMOVED lines=10> */
.L_x_28929:
[----:B------:R0:W-:Y:S01]  /*4c30*/  STG.E.U16 desc[UR36][R8.64], R3 ;  /* 0x0000000308007986 */ /* 0x0001e2000c101524 */
[----:B------:R-:W-:Y:S01]  /*4c40*/  IMAD.MOV.U32 R25, RZ, RZ, R23 ;  /* 0x000000ffff197224 */ /* 0x000fe200078e0017 */
[----:B------:R-:W-:Y:S06]  /*4c50*/  BRA `(.L_x_28920) ;  /* 0x0000000c004c7947 */ /* 0x000fec0003800000 */
.L_x_28928:
        /* <DEDUP_REMOVED lines=11> */
.L_x_28931:
[----:B------:R-:W-:Y:S02]  /*4d10*/  HADD2.F32 R0, -RZ, R3.H0_H0 ;  /* 0x20000003ff007230 */ /* 0x000fe40000004100 */
[----:B------:R-:W-:-:S03]  /*4d20*/  IMAD.MOV.U32 R25, RZ, RZ, R23 ;  /* 0x000000ffff197224 */ /* 0x000fc600078e0017 */
[----:B------:R-:W-:-:S04]  /*4d30*/  F2FP.F16.F32.PACK_AB R0, RZ, R0 ;  /* 0x00000000ff00723e */ /* 0x000fc800000000ff */
[----:B------:R-:W-:-:S05]  /*4d40*/  PRMT R0, R0, 0x5410, RZ ;  /* 0x0000541000007816 */ /* 0x000fca00000000ff */
[----:B------:R0:W-:Y:S01]  /*4d50*/  STG.E desc[UR36][R8.64], R0 ;  /* 0x0000000008007986 */ /* 0x0001e2000c101924 */
[----:B------:R-:W-:Y:S05]  /*4d60*/  BRA `(.L_x_28920) ;  /* 0x0000000c00087947 */ /* 0x000fea0003800000 */
.L_x_28930:
[----:B------:R-:W-:Y:S02]  /*4d70*/  HADD2.F32 R4, -RZ, R3.H0_H0 ;  /* 0x20000003ff047230 */ /* 0x000fe40000004100 */
[----:B------:R-:W-:-:S03]  /*4d80*/  IMAD.MOV.U32 R25, RZ, RZ, R23 ;  /* 0x000000ffff197224 */ /* 0x000fc600078e0017 */
[----:B------:R-:W-:-:S06]  /*4d90*/  FMUL.FTZ R4, R4, 1 ;  /* 0x3f80000004047820 */ /* 0x000fcc0000410000 */
[----:B------:R-:W0:Y:S02]  /*4da0*/  F2F.F64.F32 R4, R4 ;  /* 0x0000000400047310 */ /* 0x000e240000201800 */
[----:B0-----:R0:W-:Y:S01]  /*4db0*/  STG.E.64 desc[UR36][R8.64], R4 ;  /* 0x0000000408007986 */ /* 0x0011e2000c101b24 */
[----:B------:R-:W-:Y:S05]  /*4dc0*/  BRA `(.L_x_28920) ;  /* 0x0000000800f07947 */ /* 0x000fea0003800000 */
.L_x_28921:
        /* <DEDUP_REMOVED lines=14> */
.L_x_28934:
[----:B------:R-:W-:Y:S01]  /*4eb0*/  HADD2.F32 R3, -RZ, R3.H0_H0 ;  /* 0x20000003ff037230 */ /* 0x000fe20000004100 */
[----:B------:R-:W-:Y:S01]  /*4ec0*/  CS2R R6, SRZ ;  /* 0x0000000000067805 */ /* 0x000fe2000001ff00 */
[----:B------:R-:W-:-:S03]  /*4ed0*/  IMAD.MOV.U32 R25, RZ, RZ, R23 ;  /* 0x000000ffff197224 */ /* 0x000fc600078e0017 */
[----:B------:R-:W-:-:S04]  /*4ee0*/  FMUL.FTZ R3, R3, 1 ;  /* 0x3f80000003037820 */ /* 0x000fc80000410000 */
[----:B------:R-:W0:Y:S02]  /*4ef0*/  F2F.F64.F32 R4, R3 ;  /* 0x0000000300047310 */ /* 0x000e240000201800 */
[----:B0-----:R0:W-:Y:S01]  /*4f00*/  STG.E.128 desc[UR36][R8.64], R4 ;  /* 0x0000000408007986 */ /* 0x0011e2000c101d24 */
[----:B------:R-:W-:Y:S05]  /*4f10*/  BRA `(.L_x_28920) ;  /* 0x00000008009c7947 */ /* 0x000fea0003800000 */
.L_x_28933:
        /* <DEDUP_REMOVED lines=21> */
.L_x_28938:
[----:B------:R-:W-:Y:S05]  /*5070*/  BSYNC B0 ;  /* 0x0000000000007941 */ /* 0x000fea0003800000 */
.L_x_28937:
[----:B------:R-:W-:Y:S01]  /*5080*/  LOP3.LUT R5, R0, R5, RZ, 0xfc, !PT ;  /* 0x0000000500057212 */ /* 0x000fe200078efcff */
[----:B------:R-:W-:-:S04]  /*5090*/  IMAD.MOV.U32 R25, RZ, RZ, R23 ;  /* 0x000000ffff197224 */ /* 0x000fc800078e0017 */
[----:B------:R0:W-:Y:S01]  /*50a0*/  STG.E.U8 desc[UR36][R8.64], R5 ;  /* 0x0000000508007986 */ /* 0x0001e2000c101124 */
[----:B------:R-:W-:Y:S05]  /*50b0*/  BRA `(.L_x_28920) ;  /* 0x0000000800347947 */ /* 0x000fea0003800000 */
.L_x_28936:
        /* <DEDUP_REMOVED lines=13> */
.L_x_28940:
[----:B------:R-:W-:Y:S01]  /*5190*/  IMAD.MOV.U32 R0, RZ, RZ, 0x7f ;  /* 0x0000007fff007424 */ /* 0x000fe200078e00ff */
[----:B------:R-:W-:-:S04]  /*51a0*/  ISETP.GT.U32.AND P0, PT, R3, 0x7f800000, PT ;  /* 0x7f8000000300780c */ /* 0x000fc80003f04070 */
[----:B------:R-:W-:-:S09]  /*51b0*/  SEL R0, R0, 0x7c, P0 ;  /* 0x0000007c00007807 */ /* 0x000fd20000000000 */
.L_x_28941:
[----:B------:R-:W-:Y:S05]  /*51c0*/  BSYNC B0 ;  /* 0x0000000000007941 */ /* 0x000fea0003800000 */
.L_x_28939:
[----:B------:R-:W-:Y:S01]  /*51d0*/  LOP3.LUT R3, R5, 0x80000000, RZ, 0xc0, !PT ;  /* 0x8000000005037812 */ /* 0x000fe200078ec0ff */
[----:B------:R-:W-:-:S03]  /*51e0*/  IMAD.MOV.U32 R25, RZ, RZ, R23 ;  /* 0x000000ffff197224 */ /* 0x000fc600078e0017 */
[----:B------:R-:W-:-:S04]  /*51f0*/  SHF.R.U32.HI R3, RZ, 0x18, R3 ;  /* 0x00000018ff037819 */ /* 0x000fc80000011603 */
[----:B------:R-:W-:-:S05]  /*5200*/  LOP3.LUT R3, R0, R3, RZ, 0xfc, !PT ;  /* 0x0000000300037212 */ /* 0x000fca00078efcff */
[----:B------:R0:W-:Y:S01]  /*5210*/  STG.E.U8 desc[UR36][R8.64], R3 ;  /* 0x0000000308007986 */ /* 0x0001e2000c101124 */
[----:B------:R-:W-:Y:S05]  /*5220*/  BRA `(.L_x_28920) ;  /* 0x0000000400d87947 */ /* 0x000fea0003800000 */
.L_x_28935:
[----:B------:R-:W-:Y:S02]  /*5230*/  HADD2.F32 R0, -RZ, R3.H0_H0 ;  /* 0x20000003ff007230 */ /* 0x000fe40000004100 */
[----:B------:R-:W-:-:S03]  /*5240*/  IMAD.MOV.U32 R25, RZ, RZ, R23 ;  /* 0x000000ffff197224 */ /* 0x000fc600078e0017 */
[----:B------:R-:W-:-:S05]  /*5250*/  F2FP.BF16.F32.PACK_AB R0, RZ, R0 ;  /* 0x00000000ff00723e */ /* 0x000fca00000010ff */
[----:B------:R0:W-:Y:S01]  /*5260*/  STG.E.U16 desc[UR36][R8.64], R0 ;  /* 0x0000000008007986 */ /* 0x0001e2000c101524 */
[----:B------:R-:W-:Y:S05]  /*5270*/  BRA `(.L_x_28920) ;  /* 0x0000000400c47947 */ /* 0x000fea0003800000 */
.L_x_28932:
        /* <DEDUP_REMOVED lines=13> */
.L_x_28944:
        /* <DEDUP_REMOVED lines=17> */
.L_x_28947:
[----:B------:R-:W-:-:S04]  /*5460*/  LOP3.LUT R3, R5, 0x80000000, RZ, 0xc0, !PT ;  /* 0x8000000005037812 */ /* 0x000fc800078ec0ff */
[----:B------:R-:W-:-:S04]  /*5470*/  SHF.R.U32.HI R3, RZ, 0x18, R3 ;  /* 0x00000018ff037819 */ /* 0x000fc80000011603 */
[----:B------:R-:W-:-:S04]  /*5480*/  LOP3.LUT R0, R0, R3, RZ, 0xfc, !PT ;  /* 0x0000000300007212 */ /* 0x000fc800078efcff */
[----:B------:R-:W-:-:S07]  /*5490*/  PRMT R4, R0, 0x7610, R4 ;  /* 0x0000761000047816 */ /* 0x000fce0000000004 */
.L_x_28946:
[----:B------:R-:W-:Y:S05]  /*54a0*/  BSYNC B0 ;  /* 0x0000000000007941 */ /* 0x000fea0003800000 */
.L_x_28945:
[----:B------:R0:W-:Y:S01]  /*54b0*/  STG.E.U8 desc[UR36][R8.64], R4 ;  /* 0x0000000408007986 */ /* 0x0001e2000c101124 */
[----:B------:R-:W-:Y:S01]  /*54c0*/  IMAD.MOV.U32 R25, RZ, RZ, R23 ;  /* 0x000000ffff197224 */ /* 0x000fe200078e0017 */
[----:B------:R-:W-:Y:S06]  /*54d0*/  BRA `(.L_x_28920) ;  /* 0x00000004002c7947 */ /* 0x000fec0003800000 */
.L_x_28943:
        /* <DEDUP_REMOVED lines=17> */
.L_x_28950:
[----:B------:R-:W-:-:S04]  /*55f0*/  LOP3.LUT R3, R5, 0x80000000, RZ, 0xc0, !PT ;  /* 0x8000000005037812 */ /* 0x000fc800078ec0ff */
[----:B------:R-:W-:-:S04]  /*5600*/  SHF.R.U32.HI R3, RZ, 0x18, R3 ;  /* 0x00000018ff037819 */ /* 0x000fc80000011603 */
[----:B------:R-:W-:-:S04]  /*5610*/  LOP3.LUT R0, R0, R3, RZ, 0xfc, !PT ;  /* 0x0000000300007212 */ /* 0x000fc800078efcff */
[----:B------:R-:W-:-:S07]  /*5620*/  PRMT R4, R0, 0x7610, R4 ;  /* 0x0000761000047816 */ /* 0x000fce0000000004 */
.L_x_28949:
[----:B------:R-:W-:Y:S05]  /*5630*/  BSYNC B0 ;  /* 0x0000000000007941 */ /* 0x000fea0003800000 */
.L_x_28948:
[----:B------:R0:W-:Y:S01]  /*5640*/  STG.E.U8 desc[UR36][R8.64], R4 ;  /* 0x0000000408007986 */ /* 0x0001e2000c101124 */
[----:B------:R-:W-:Y:S01]  /*5650*/  IMAD.MOV.U32 R25, RZ, RZ, R23 ;  /* 0x000000ffff197224 */ /* 0x000fe200078e0017 */
[----:B------:R-:W-:Y:S06]  /*5660*/  BRA `(.L_x_28920) ;  /* 0x0000000000c87947 */ /* 0x000fec0003800000 */
.L_x_28942:
        /* <DEDUP_REMOVED lines=23> */
.L_x_28925:
        /* <DEDUP_REMOVED lines=16> */
.L_x_28953:
[----:B------:R-:W-:Y:S01]  /*58e0*/  IMAD.MOV.U32 R25, RZ, RZ, R23 ;  /* 0x000000ffff197224 */ /* 0x000fe200078e0017 */
[----:B------:R-:W-:Y:S06]  /*58f0*/  BRA `(.L_x_28920) ;  /* 0x0000000000247947 */ /* 0x000fec0003800000 */
.L_x_28952:
[----:B------:R-:W-:Y:S02]  /*5900*/  HADD2.F32 R4, -RZ, R3.H0_H0 ;  /* 0x20000003ff047230 */ /* 0x000fe40000004100 */
[----:B------:R-:W-:-:S04]  /*5910*/  IMAD.MOV.U32 R25, RZ, RZ, R23 ;  /* 0x000000ffff197224 */ /* 0x000fc800078e0017 */
[----:B------:R-:W0:Y:S02]  /*5920*/  F2I.U64.TRUNC R4, R4 ;  /* 0x0000000400047311 */ /* 0x000e24000020d800 */
[----:B0-----:R0:W-:Y:S01]  /*5930*/  STG.E.64 desc[UR36][R8.64], R4 ;  /* 0x0000000408007986 */ /* 0x0011e2000c101b24 */
[----:B------:R-:W-:Y:S05]  /*5940*/  BRA `(.L_x_28920) ;  /* 0x0000000000107947 */ /* 0x000fea0003800000 */
.L_x_28951:
[----:B------:R-:W-:Y:S02]  /*5950*/  HADD2.F32 R3, -RZ, R3.H0_H0 ;  /* 0x20000003ff037230 */ /* 0x000fe40000004100 */
[----:B------:R-:W-:-:S04]  /*5960*/  IMAD.MOV.U32 R25, RZ, RZ, R23 ;  /* 0x000000ffff197224 */ /* 0x000fc800078e0017 */
[----:B------:R-:W0:Y:S02]  /*5970*/  F2I.FTZ.U32.TRUNC.NTZ R3, R3 ;  /* 0x0000000300037305 */ /* 0x000e24000021f000 */
[----:B0-----:R0:W-:Y:S02]  /*5980*/  STG.E desc[UR36][R8.64], R3 ;  /* 0x0000000308007986 */ /* 0x0011e4000c101924 */
.L_x_28920:
[----:B------:R-:W-:Y:S05]  /*5990*/  BSYNC B6 ;  /* 0x0000000000067941 */ /* 0x000fea0003800000 */
.L_x_28919:
        /* <DEDUP_REMOVED lines=25> */
.L_x_28959:
[----:B-----5:R-:W-:-:S06]  /*5b30*/  HADD2.F32 R5, -RZ, R22.H0_H0 ;  /* 0x20000016ff057230 */ /* 0x020fcc0000004100 */
[----:B------:R-:W0:Y:S02]  /*5b40*/  F2I.S64.TRUNC R4, R5 ;  /* 0x0000000500047311 */ /* 0x000e24000020d900 */
[----:B0-----:R3:W-:Y:S01]  /*5b50*/  STG.E.U8 desc[UR36][R8.64], R4 ;  /* 0x0000000408007986 */ /* 0x0017e2000c101124 */
[----:B------:R-:W-:Y:S05]  /*5b60*/  BRA `(.L_x_28961) ;  /* 0x0000000c00847947 */ /* 0x000fea0003800000 */
.L_x_28958:
        /* <DEDUP_REMOVED lines=10> */
.L_x_28963:
[----:B-----5:R-:W-:-:S04]  /*5c10*/  HADD2.F32 R22, -RZ, R22.H0_H0 ;  /* 0x20000016ff167230 */ /* 0x020fc80000004100 */
[----:B------:R-:W0:Y:S02]  /*5c20*/  F2I.FTZ.TRUNC.NTZ R3, R22 ;  /* 0x0000001600037305 */ /* 0x000e24000021f100 */
[----:B0-----:R2:W-:Y:S01]  /*5c30*/  STG.E desc[UR36][R8.64], R3 ;  /* 0x0000000308007986 */ /* 0x0015e2000c101924 */
[----:B------:R-:W-:Y:S05]  /*5c40*/  BRA `(.L_x_28961) ;  /* 0x0000000c004c7947 */ /* 0x000fea0003800000 */
.L_x_28962:
[----:B-----5:R-:W-:-:S04]  /*5c50*/  HADD2.F32 R22, -RZ, R22.H0_H0 ;  /* 0x20000016ff167230 */ /* 0x020fc80000004100 */
[----:B------:R-:W0:Y:S02]  /*5c60*/  F2I.FTZ.TRUNC.NTZ R3, R22 ;  /* 0x0000001600037305 */ /* 0x000e24000021f100 */
[----:B0-----:R0:W-:Y:S01]  /*5c70*/  STG.E.U16 desc[UR36][R8.64], R3 ;  /* 0x0000000308007986 */ /* 0x0011e2000c101524 */
[----:B------:R-:W-:Y:S05]  /*5c80*/  BRA `(.L_x_28961) ;  /* 0x0000000c003c7947 */ /* 0x000fea0003800000 */
.L_x_28957:
        /* <DEDUP_REMOVED lines=9> */
.L_x_28965:
[----:B-----5:R0:W-:Y:S01]  /*5d20*/  STG.E.U16 desc[UR36][R8.64], R22 ;  /* 0x0000001608007986 */ /* 0x0201e2000c101524 */
[----:B------:R-:W-:Y:S05]  /*5d30*/  BRA `(.L_x_28961) ;  /* 0x0000000c00107947 */ /* 0x000fea0003800000 */
.L_x_28964:
        /* <DEDUP_REMOVED lines=10> */
.L_x_28967:
[----:B-----5:R-:W-:-:S05]  /*5de0*/  HADD2.F32 R0, -RZ, R22.H0_H0 ;  /* 0x20000016ff007230 */ /* 0x020fca0000004100 */
[----:B------:R-:W-:-:S04]  /*5df0*/  F2FP.F16.F32.PACK_AB R0, RZ, R0 ;  /* 0x00000000ff00723e */ /* 0x000fc800000000ff */
[----:B------:R-:W-:-:S05]  /*5e00*/  PRMT R0, R0, 0x5410, RZ ;  /* 0x0000541000007816 */ /* 0x000fca00000000ff */
[----:B------:R0:W-:Y:S01]  /*5e10*/  STG.E desc[UR36][R8.64], R0 ;  /* 0x0000000008007986 */ /* 0x0001e2000c101924 */
[----:B------:R-:W-:Y:S05]  /*5e20*/  BRA `(.L_x_28961) ;  /* 0x0000000800d47947 */ /* 0x000fea0003800000 */
.L_x_28966:
[----:B-----5:R-:W-:-:S05]  /*5e30*/  HADD2.F32 R4, -RZ, R22.H0_H0 ;  /* 0x20000016ff047230 */ /* 0x020fca0000004100 */
[----:B------:R-:W-:-:S06]  /*5e40*/  FMUL.FTZ R4, R4, 1 ;  /* 0x3f80000004047820 */ /* 0x000fcc0000410000 */
[----:B------:R-:W0:Y:S02]  /*5e50*/  F2F.F64.F32 R4, R4 ;  /* 0x0000000400047310 */ /* 0x000e240000201800 */
[----:B0-----:R0:W-:Y:S01]  /*5e60*/  STG.E.64 desc[UR36][R8.64], R4 ;  /* 0x0000000408007986 */ /* 0x0011e2000c101b24 */
[----:B------:R-:W-:Y:S05]  /*5e70*/  BRA `(.L_x_28961) ;  /* 0x0000000800c07947 */ /* 0x000fea0003800000 */
.L_x_28956:
        /* <DEDUP_REMOVED lines=13> */
.L_x_28970:
[----:B-----5:R-:W-:Y:S01]  /*5f50*/  HADD2.F32 R22, -RZ, R22.H0_H0 ;  /* 0x20000016ff167230 */ /* 0x020fe20000004100 */
[----:B------:R-:W-:-:S04]  /*5f60*/  CS2R R6, SRZ ;  /* 0x0000000000067805 */ /* 0x000fc8000001ff00 */
[----:B------:R-:W-:-:S06]  /*5f70*/  FMUL.FTZ R4, R22, 1 ;  /* 0x3f80000016047820 */ /* 0x000fcc0000410000 */
[----:B------:R-:W0:Y:S02]  /*5f80*/  F2F.F64.F32 R4, R4 ;  /* 0x0000000400047310 */ /* 0x000e240000201800 */
[----:B0-----:R0:W-:Y:S01]  /*5f90*/  STG.E.128 desc[UR36][R8.64], R4 ;  /* 0x0000000408007986 */ /* 0x0011e2000c101d24 */
[----:B------:R-:W-:Y:S05]  /*5fa0*/  BRA `(.L_x_28961) ;  /* 0x0000000800747947 */ /* 0x000fea0003800000 */
.L_x_28969:
        /* <DEDUP_REMOVED lines=21> */
.L_x_28974:
[----:B------:R-:W-:Y:S05]  /*6100*/  BSYNC B0 ;  /* 0x0000000000007941 */ /* 0x000fea0003800000 */
.L_x_28973:
[----:B------:R-:W-:-:S05]  /*6110*/  LOP3.LUT R5, R0, R5, RZ, 0xfc, !PT ;  /* 0x0000000500057212 */ /* 0x000fca00078efcff */
[----:B------:R0:W-:Y:S01]  /*6120*/  STG.E.U8 desc[UR36][R8.64], R5 ;  /* 0x0000000508007986 */ /* 0x0001e2000c101124 */
[----:B------:R-:W-:Y:S05]  /*6130*/  BRA `(.L_x_28961) ;  /* 0x0000000800107947 */ /* 0x000fea0003800000 */
.L_x_28972:
        /* <DEDUP_REMOVED lines=13> */
.L_x_28976:
[----:B------:R-:W-:Y:S01]  /*6210*/  IMAD.MOV.U32 R0, RZ, RZ, 0x7f ;  /* 0x0000007fff007424 */ /* 0x000fe200078e00ff */
[----:B------:R-:W-:-:S04]  /*6220*/  ISETP.GT.U32.AND P0, PT, R3, 0x7f800000, PT ;  /* 0x7f8000000300780c */ /* 0x000fc80003f04070 */
[----:B------:R-:W-:-:S09]  /*6230*/  SEL R0, R0, 0x7c, P0 ;  /* 0x0000007c00007807 */ /* 0x000fd20000000000 */
.L_x_28977:
[----:B------:R-:W-:Y:S05]  /*6240*/  BSYNC B0 ;  /* 0x0000000000007941 */ /* 0x000fea0003800000 */
.L_x_28975:
[----:B------:R-:W-:-:S04]  /*6250*/  LOP3.LUT R3, R5, 0x80000000, RZ, 0xc0, !PT ;  /* 0x8000000005037812 */ /* 0x000fc800078ec0ff */
[----:B------:R-:W-:-:S04]  /*6260*/  SHF.R.U32.HI R3, RZ, 0x18, R3 ;  /* 0x00000018ff037819 */ /* 0x000fc80000011603 */
[----:B------:R-:W-:-:S05]  /*6270*/  LOP3.LUT R3, R0, R3, RZ, 0xfc, !PT ;  /* 0x0000000300037212 */ /* 0x000fca00078efcff */
[----:B------:R0:W-:Y:S01]  /*6280*/  STG.E.U8 desc[UR36][R8.64], R3 ;  /* 0x0000000308007986 */ /* 0x0001e2000c101124 */
[----:B------:R-:W-:Y:S05]  /*6290*/  BRA `(.L_x_28961) ;  /* 0x0000000400b87947 */ /* 0x000fea0003800000 */
.L_x_28971:
[----:B-----5:R-:W-:-:S05]  /*62a0*/  HADD2.F32 R0, -RZ, R22.H0_H0 ;  /* 0x20000016ff007230 */ /* 0x020fca0000004100 */
[----:B------:R-:W-:-:S05]  /*62b0*/  F2FP.BF16.F32.PACK_AB R0, RZ, R0 ;  /* 0x00000000ff00723e */ /* 0x000fca00000010ff */
[----:B------:R0:W-:Y:S01]  /*62c0*/  STG.E.U16 desc[UR36][R8.64], R0 ;  /* 0x0000000008007986 */ /* 0x0001e2000c101524 */
[----:B------:R-:W-:Y:S05]  /*62d0*/  BRA `(.L_x_28961) ;  /* 0x0000000400a87947 */ /* 0x000fea0003800000 */
.L_x_28968:
        /* <DEDUP_REMOVED lines=12> */
.L_x_28980:
        /* <DEDUP_REMOVED lines=17> */
.L_x_28983:
[----:B------:R-:W-:-:S04]  /*64b0*/  LOP3.LUT R3, R5, 0x80000000, RZ, 0xc0, !PT ;  /* 0x8000000005037812 */ /* 0x000fc800078ec0ff */
[----:B------:R-:W-:-:S04]  /*64c0*/  SHF.R.U32.HI R3, RZ, 0x18, R3 ;  /* 0x00000018ff037819 */ /* 0x000fc80000011603 */
[----:B------:R-:W-:-:S04]  /*64d0*/  LOP3.LUT R0, R0, R3, RZ, 0xfc, !PT ;  /* 0x0000000300007212 */ /* 0x000fc800078efcff */
[----:B------:R-:W-:-:S07]  /*64e0*/  PRMT R4, R0, 0x7610, R4 ;  /* 0x0000761000047816 */ /* 0x000fce0000000004 */
.L_x_28982:
[----:B------:R-:W-:Y:S05]  /*64f0*/  BSYNC B0 ;  /* 0x0000000000007941 */ /* 0x000fea0003800000 */
.L_x_28981:
[----:B------:R0:W-:Y:S01]  /*6500*/  STG.E.U8 desc[UR36][R8.64], R4 ;  /* 0x0000000408007986 */ /* 0x0001e2000c101124 */
[----:B------:R-:W-:Y:S05]  /*6510*/  BRA `(.L_x_28961) ;  /* 0x0000000400187947 */ /* 0x000fea0003800000 */
.L_x_28979:
        /* <DEDUP_REMOVED lines=17> */
.L_x_28986:
[----:B------:R-:W-:-:S04]  /*6630*/  LOP3.LUT R3, R5, 0x80000000, RZ, 0xc0, !PT ;  /* 0x8000000005037812 */ /* 0x000fc800078ec0ff */
[----:B------:R-:W-:-:S04]  /*6640*/  SHF.R.U32.HI R3, RZ, 0x18, R3 ;  /* 0x00000018ff037819 */ /* 0x000fc80000011603 */
[----:B------:R-:W-:-:S04]  /*6650*/  LOP3.LUT R0, R0, R3, RZ, 0xfc, !PT ;  /* 0x0000000300007212 */ /* 0x000fc800078efcff */
[----:B------:R-:W-:-:S07]  /*6660*/  PRMT R4, R0, 0x7610, R4 ;  /* 0x0000761000047816 */ /* 0x000fce0000000004 */
.L_x_28985:
[----:B------:R-:W-:Y:S05]  /*6670*/  BSYNC B0 ;  /* 0x0000000000007941 */ /* 0x000fea0003800000 */
.L_x_28984:
[----:B------:R0:W-:Y:S01]  /*6680*/  STG.E.U8 desc[UR36][R8.64], R4 ;  /* 0x0000000408007986 */ /* 0x0001e2000c101124 */
[----:B------:R-:W-:Y:S05]  /*6690*/  BRA `(.L_x_28961) ;  /* 0x0000000000b87947 */ /* 0x000fea0003800000 */
.L_x_28978:
        /* <DEDUP_REMOVED lines=22> */
.L_x_28960:
        /* <DEDUP_REMOVED lines=16> */
.L_x_28989:
[----:B------:R-:W-:Y:S05]  /*6900*/  BRA `(.L_x_28961) ;  /* 0x00000000001c7947 */ /* 0x000fea0003800000 */
.L_x_28988:
[----:B-----5:R-:W-:-:S06]  /*6910*/  HADD2.F32 R4, -RZ, R22.H0_H0 ;  /* 0x20000016ff047230 */ /* 0x020fcc0000004100 */
[----:B------:R-:W0:Y:S02]  /*6920*/  F2I.U64.TRUNC R4, R4 ;  /* 0x0000000400047311 */ /* 0x000e24000020d800 */
[----:B0-----:R0:W-:Y:S01]  /*6930*/  STG.E.64 desc[UR36][R8.64], R4 ;  /* 0x0000000408007986 */ /* 0x0011e2000c101b24 */
[----:B------:R-:W-:Y:S05]  /*6940*/  BRA `(.L_x_28961) ;  /* 0x00000000000c7947 */ /* 0x000fea0003800000 */
.L_x_28987:
[----:B-----5:R-:W-:-:S04]  /*6950*/  HADD2.F32 R22, -RZ, R22.H0_H0 ;  /* 0x20000016ff167230 */ /* 0x020fc80000004100 */
[----:B------:R-:W0:Y:S02]  /*6960*/  F2I.FTZ.U32.TRUNC.NTZ R3, R22 ;  /* 0x0000001600037305 */ /* 0x000e24000021f000 */
[----:B0-----:R0:W-:Y:S02]  /*6970*/  STG.E desc[UR36][R8.64], R3 ;  /* 0x0000000308007986 */ /* 0x0011e4000c101924 */
.L_x_28961:
        /* <DEDUP_REMOVED lines=25> */
.L_x_28993:
[----:B------:R-:W-:-:S06]  /*6b10*/  HADD2.F32 R5, -RZ, R19.H0_H0 ;  /* 0x20000013ff057230 */ /* 0x000fcc0000004100 */
[----:B------:R-:W0:Y:S02]  /*6b20*/  F2I.S64.TRUNC R4, R5 ;  /* 0x0000000500047311 */ /* 0x000e24000020d900 */
[----:B0-----:R0:W-:Y:S01]  /*6b30*/  STG.E.U8 desc[UR36][R8.64], R4 ;  /* 0x0000000408007986 */ /* 0x0011e2000c101124 */
[----:B------:R-:W-:Y:S05]  /*6b40*/  BRA `(.L_x_28995) ;  /* 0x0000000c00847947 */ /* 0x000fea0003800000 */
.L_x_28992:
        /* <DEDUP_REMOVED lines=10> */
.L_x_28997:
[----:B------:R-:W-:-:S06]  /*6bf0*/  HADD2.F32 R19, -RZ, R19.H0_H0 ;  /* 0x20000013ff137230 */ /* 0x000fcc0000004100 */
[----:B------:R-:W0:Y:S02]  /*6c00*/  F2I.FTZ.TRUNC.NTZ R19, R19 ;  /* 0x0000001300137305 */ /* 0x000e24000021f100 */
[----:B0-----:R0:W-:Y:S01]  /*6c10*/  STG.E desc[UR36][R8.64], R19 ;  /* 0x0000001308007986 */ /* 0x0011e2000c101924 */
[----:B------:R-:W-:Y:S05]  /*6c20*/  BRA `(.L_x_28995) ;  /* 0x0000000c004c7947 */ /* 0x000fea0003800000 */
.L_x_28996:
[----:B------:R-:W-:-:S06]  /*6c30*/  HADD2.F32 R19, -RZ, R19.H0_H0 ;  /* 0x20000013ff137230 */ /* 0x000fcc0000004100 */
[----:B------:R-:W0:Y:S02]  /*6c40*/  F2I.FTZ.TRUNC.NTZ R19, R19 ;  /* 0x0000001300137305 */ /* 0x000e24000021f100 */
[----:B0-----:R0:W-:Y:S01]  /*6c50*/  STG.E.U16 desc[UR36][R8.64], R19 ;  /* 0x0000001308007986 */ /* 0x0011e2000c101524 */
[----:B------:R-:W-:Y:S05]  /*6c60*/  BRA `(.L_x_28995) ;  /* 0x0000000c003c7947 */ /* 0x000fea0003800000 */
.L_x_28991:
        /* <DEDUP_REMOVED lines=9> */
.L_x_28999:
[----:B------:R0:W-:Y:S01]  /*6d00*/  STG.E.U16 desc[UR36][R8.64], R19 ;  /* 0x0000001308007986 */ /* 0x0001e2000c101524 */
[----:B------:R-:W-:Y:S05]  /*6d10*/  BRA `(.L_x_28995) ;  /* 0x0000000c00107947 */ /* 0x000fea0003800000 */
.L_x_28998:
        /* <DEDUP_REMOVED lines=10> */
.L_x_29001:
[----:B------:R-:W-:-:S05]  /*6dc0*/  HADD2.F32 R0, -RZ, R19.H0_H0 ;  /* 0x20000013ff007230 */ /* 0x000fca0000004100 */
[----:B------:R-:W-:-:S04]  /*6dd0*/  F2FP.F16.F32.PACK_AB R0, RZ, R0 ;  /* 0x00000000ff00723e */ /* 0x000fc800000000ff */
[----:B------:R-:W-:-:S05]  /*6de0*/  PRMT R0, R0, 0x5410, RZ ;  /* 0x0000541000007816 */ /* 0x000fca00000000ff */
[----:B------:R0:W-:Y:S01]  /*6df0*/  STG.E desc[UR36][R8.64], R0 ;  /* 0x0000000008007986 */ /* 0x0001e2000c101924 */
[----:B------:R-:W-:Y:S05]  /*6e00*/  BRA `(.L_x_28995) ;  /* 0x0000000800d47947 */ /* 0x000fea0003800000 */
.L_x_29000:
[----:B------:R-:W-:-:S05]  /*6e10*/  HADD2.F32 R4, -RZ, R19.H0_H0 ;  /* 0x20000013ff047230 */ /* 0x000fca0000004100 */
[----:B------:R-:W-:-:S06]  /*6e20*/  FMUL.FTZ R4, R4, 1 ;  /* 0x3f80000004047820 */ /* 0x000fcc0000410000 */
[----:B------:R-:W0:Y:S02]  /*6e30*/  F2F.F64.F32 R4, R4 ;  /* 0x0000000400047310 */ /* 0x000e240000201800 */
[----:B0-----:R0:W-:Y:S01]  /*6e40*/  STG.E.64 desc[UR36][R8.64], R4 ;  /* 0x0000000408007986 */ /* 0x0011e2000c101b24 */
[----:B------:R-:W-:Y:S05]  /*6e50*/  BRA `(.L_x_28995) ;  /* 0x0000000800c07947 */ /* 0x000fea0003800000 */
.L_x_28990:
        /* <DEDUP_REMOVED lines=13> */
.L_x_29004:
[----:B------:R-:W-:Y:S01]  /*6f30*/  HADD2.F32 R19, -RZ, R19.H0_H0 ;  /* 0x20000013ff137230 */ /* 0x000fe20000004100 */
[----:B------:R-:W-:-:S04]  /*6f40*/  CS2R R6, SRZ ;  /* 0x0000000000067805 */ /* 0x000fc8000001ff00 */
[----:B------:R-:W-:-:S06]  /*6f50*/  FMUL.FTZ R4, R19, 1 ;  /* 0x3f80000013047820 */ /* 0x000fcc0000410000 */
[----:B------:R-:W0:Y:S02]  /*6f60*/  F2F.F64.F32 R4, R4 ;  /* 0x0000000400047310 */ /* 0x000e240000201800 */
[----:B0-----:R0:W-:Y:S01]  /*6f70*/  STG.E.128 desc[UR36][R8.64], R4 ;  /* 0x0000000408007986 */ /* 0x0011e2000c101d24 */
[----:B------:R-:W-:Y:S05]  /*6f80*/  BRA `(.L_x_28995) ;  /* 0x0000000800747947 */ /* 0x000fea0003800000 */
.L_x_29003:
        /* <DEDUP_REMOVED lines=21> */
.L_x_29008:
[----:B------:R-:W-:Y:S05]  /*70e0*/  BSYNC B0 ;  /* 0x0000000000007941 */ /* 0x000fea0003800000 */
.L_x_29007:
[----:B------:R-:W-:-:S05]  /*70f0*/  LOP3.LUT R5, R0, R5, RZ, 0xfc, !PT ;  /* 0x0000000500057212 */ /* 0x000fca00078efcff */
[----:B------:R0:W-:Y:S01]  /*7100*/  STG.E.U8 desc[UR36][R8.64], R5 ;  /* 0x0000000508007986 */ /* 0x0001e2000c101124 */
[----:B------:R-:W-:Y:S05]  /*7110*/  BRA `(.L_x_28995) ;  /* 0x0000000800107947 */ /* 0x000fea0003800000 */
.L_x_29006:
        /* <DEDUP_REMOVED lines=13> */
.L_x_29010:
[----:B------:R-:W-:Y:S01]  /*71f0*/  IMAD.MOV.U32 R0, RZ, RZ, 0x7f ;  /* 0x0000007fff007424 */ /* 0x000fe200078e00ff */
[----:B------:R-:W-:-:S04]  /*7200*/  ISETP.GT.U32.AND P0, PT, R3, 0x7f800000, PT ;  /* 0x7f8000000300780c */ /* 0x000fc80003f04070 */
[----:B------:R-:W-:-:S09]  /*7210*/  SEL R0, R0, 0x7c, P0 ;  /* 0x0000007c00007807 */ /* 0x000fd20000000000 */
.L_x_29011:
[----:B------:R-:W-:Y:S05]  /*7220*/  BSYNC B0 ;  /* 0x0000000000007941 */ /* 0x000fea0003800000 */
.L_x_29009:
[----:B------:R-:W-:-:S04]  /*7230*/  LOP3.LUT R3, R19, 0x80000000, RZ, 0xc0, !PT ;  /* 0x8000000013037812 */ /* 0x000fc800078ec0ff */
[----:B------:R-:W-:-:S04]  /*7240*/  SHF.R.U32.HI R3, RZ, 0x18, R3 ;  /* 0x00000018ff037819 */ /* 0x000fc80000011603 */
[----:B------:R-:W-:-:S05]  /*7250*/  LOP3.LUT R3, R0, R3, RZ, 0xfc, !PT ;  /* 0x0000000300037212 */ /* 0x000fca00078efcff */
[----:B------:R0:W-:Y:S01]  /*7260*/  STG.E.U8 desc[UR36][R8.64], R3 ;  /* 0x0000000308007986 */ /* 0x0001e2000c101124 */
[----:B------:R-:W-:Y:S05]  /*7270*/  BRA `(.L_x_28995) ;  /* 0x0000000400b87947 */ /* 0x000fea0003800000 */
.L_x_29005:
[----:B------:R-:W-:-:S05]  /*7280*/  HADD2.F32 R0, -RZ, R19.H0_H0 ;  /* 0x20000013ff007230 */ /* 0x000fca0000004100 */
[----:B------:R-:W-:-:S05]  /*7290*/  F2FP.BF16.F32.PACK_AB R0, RZ, R0 ;  /* 0x00000000ff00723e */ /* 0x000fca00000010ff */
[----:B------:R0:W-:Y:S01]  /*72a0*/  STG.E.U16 desc[UR36][R8.64], R0 ;  /* 0x0000000008007986 */ /* 0x0001e2000c101524 */
[----:B------:R-:W-:Y:S05]  /*72b0*/  BRA `(.L_x_28995) ;  /* 0x0000000400a87947 */ /* 0x000fea0003800000 */
.L_x_29002:
        /* <DEDUP_REMOVED lines=12> */
.L_x_29014:
        /* <DEDUP_REMOVED lines=17> */
.L_x_29017:
[----:B------:R-:W-:-:S04]  /*7490*/  LOP3.LUT R3, R19, 0x80000000, RZ, 0xc0, !PT ;  /* 0x8000000013037812 */ /* 0x000fc800078ec0ff */
[----:B------:R-:W-:-:S04]  /*74a0*/  SHF.R.U32.HI R3, RZ, 0x18, R3 ;  /* 0x00000018ff037819 */ /* 0x000fc80000011603 */
[----:B------:R-:W-:-:S04]  /*74b0*/  LOP3.LUT R0, R0, R3, RZ, 0xfc, !PT ;  /* 0x0000000300007212 */ /* 0x000fc800078efcff */
[----:B------:R-:W-:-:S07]  /*74c0*/  PRMT R4, R0, 0x7610, R4 ;  /* 0x0000761000047816 */ /* 0x000fce0000000004 */
.L_x_29016:
[----:B------:R-:W-:Y:S05]  /*74d0*/  BSYNC B0 ;  /* 0x0000000000007941 */ /* 0x000fea0003800000 */
.L_x_29015:
[----:B------:R3:W-:Y:S01]  /*74e0*/  STG.E.U8 desc[UR36][R8.64], R4 ;  /* 0x0000000408007986 */ /* 0x0007e2000c101124 */
[----:B------:R-:W-:Y:S05]  /*74f0*/  BRA `(.L_x_28995) ;  /* 0x0000000400187947 */ /* 0x000fea0003800000 */
.L_x_29013:
        /* <DEDUP_REMOVED lines=17> */
.L_x_29020:
[----:B------:R-:W-:-:S04]  /*7610*/  LOP3.LUT R3, R19, 0x80000000, RZ, 0xc0, !PT ;  /* 0x8000000013037812 */ /* 0x000fc800078ec0ff */
[----:B------:R-:W-:-:S04]  /*7620*/  SHF.R.U32.HI R3, RZ, 0x18, R3 ;  /* 0x00000018ff037819 */ /* 0x000fc80000011603 */
[----:B------:R-:W-:-:S04]  /*7630*/  LOP3.LUT R0, R0, R3, RZ, 0xfc, !PT ;  /* 0x0000000300007212 */ /* 0x000fc800078efcff */
[----:B------:R-:W-:-:S07]  /*7640*/  PRMT R4, R0, 0x7610, R4 ;  /* 0x0000761000047816 */ /* 0x000fce0000000004 */
.L_x_29019:
[----:B------:R-:W-:Y:S05]  /*7650*/  BSYNC B0 ;  /* 0x0000000000007941 */ /* 0x000fea0003800000 */
.L_x_29018:
[----:B------:R0:W-:Y:S01]  /*7660*/  STG.E.U8 desc[UR36][R8.64], R4 ;  /* 0x0000000408007986 */ /* 0x0001e2000c101124 */
[----:B------:R-:W-:Y:S05]  /*7670*/  BRA `(.L_x_28995) ;  /* 0x0000000000b87947 */ /* 0x000fea0003800000 */
.L_x_29012:
        /* <DEDUP_REMOVED lines=22> */
.L_x_28994:
        /* <DEDUP_REMOVED lines=16> */
.L_x_29023:
[----:B------:R-:W-:Y:S05]  /*78e0*/  BRA `(.L_x_28995) ;  /* 0x00000000001c7947 */ /* 0x000fea0003800000 */
.L_x_29022:
[----:B------:R-:W-:-:S06]  /*78f0*/  HADD2.F32 R4, -RZ, R19.H0_H0 ;  /* 0x20000013ff047230 */ /* 0x000fcc0000004100 */
[----:B------:R-:W0:Y:S02]  /*7900*/  F2I.U64.TRUNC R4, R4 ;  /* 0x0000000400047311 */ /* 0x000e24000020d800 */
[----:B0-----:R1:W-:Y:S01]  /*7910*/  STG.E.64 desc[UR36][R8.64], R4 ;  /* 0x0000000408007986 */ /* 0x0013e2000c101b24 */
[----:B------:R-:W-:Y:S05]  /*7920*/  BRA `(.L_x_28995) ;  /* 0x00000000000c7947 */ /* 0x000fea0003800000 */
.L_x_29021:
[----:B------:R-:W-:-:S06]  /*7930*/  HADD2.F32 R19, -RZ, R19.H0_H0 ;  /* 0x20000013ff137230 */ /* 0x000fcc0000004100 */
[----:B------:R-:W0:Y:S02]  /*7940*/  F2I.FTZ.U32.TRUNC.NTZ R19, R19 ;  /* 0x0000001300137305 */ /* 0x000e24000021f000 */
[----:B0-----:R2:W-:Y:S02]  /*7950*/  STG.E desc[UR36][R8.64], R19 ;  /* 0x0000001308007986 */ /* 0x0015e4000c101924 */
.L_x_28995:
[----:B------:R-:W-:-:S07]  /*7960*/  VIADD R25, R25, 0x80 ;  /* 0x0000008019197836 */ /* 0x000fce0000000000 */
.L_x_28955:
[----:B------:R-:W-:Y:S05]  /*7970*/  BSYNC B6 ;  /* 0x0000000000067941 */ /* 0x000fea0003800000 */
.L_x_28954:
        /* <DEDUP_REMOVED lines=23> */
.L_x_29027:
[----:B------:R-:W-:-:S06]  /*7af0*/  HADD2.F32 R5, -RZ, R17.H0_H0 ;  /* 0x20000011ff057230 */ /* 0x000fcc0000004100 */
[----:B------:R-:W0:Y:S02]  /*7b00*/  F2I.S64.TRUNC R4, R5 ;  /* 0x0000000500047311 */ /* 0x000e24000020d900 */
[----:B0-----:R-:W-:Y:S01]  /*7b10*/  STG.E.U8 desc[UR36][R2.64], R4 ;  /* 0x0000000402007986 */ /* 0x001fe2000c101124 */
[----:B------:R-:W-:Y:S05]  /*7b20*/  EXIT ;  /* 0x000000000000794d */ /* 0x000fea0003800000 */
.L_x_29026:
        /* <DEDUP_REMOVED lines=10> */
.L_x_29030:
[----:B------:R-:W-:-:S06]  /*7bd0*/  HADD2.F32 R17, -RZ, R17.H0_H0 ;  /* 0x20000011ff117230 */ /* 0x000fcc0000004100 */
[----:B------:R-:W0:Y:S02]  /*7be0*/  F2I.FTZ.TRUNC.NTZ R17, R17 ;  /* 0x0000001100117305 */ /* 0x000e24000021f100 */
[----:B0-----:R-:W-:Y:S01]  /*7bf0*/  STG.E desc[UR36][R2.64], R17 ;  /* 0x0000001102007986 */ /* 0x001fe2000c101924 */
[----:B------:R-:W-:Y:S05]  /*7c00*/  EXIT ;  /* 0x000000000000794d */ /* 0x000fea0003800000 */
.L_x_29029:
[----:B------:R-:W-:-:S06]  /*7c10*/  HADD2.F32 R17, -RZ, R17.H0_H0 ;  /* 0x20000011ff117230 */ /* 0x000fcc0000004100 */
[----:B------:R-:W0:Y:S02]  /*7c20*/  F2I.FTZ.TRUNC.NTZ R17, R17 ;  /* 0x0000001100117305 */ /* 0x000e24000021f100 */
[----:B0-----:R-:W-:Y:S01]  /*7c30*/  STG.E.U16 desc[UR36][R2.64], R17 ;  /* 0x0000001102007986 */ /* 0x001fe2000c101524 */
[----:B------:R-:W-:Y:S05]  /*7c40*/  EXIT ;  /* 0x000000000000794d */ /* 0x000fea0003800000 */
.L_x_29025:
        /* <DEDUP_REMOVED lines=9> */
.L_x_29032:
[----:B------:R-:W-:Y:S01]  /*7ce0*/  STG.E.U16 desc[UR36][R2.64], R17 ;  /* 0x0000001102007986 */ /* 0x000fe2000c101524 */
[----:B------:R-:W-:Y:S05]  /*7cf0*/  EXIT ;  /* 0x000000000000794d */ /* 0x000fea0003800000 */
.L_x_29031:
        /* <DEDUP_REMOVED lines=10> */
.L_x_29034:
[----:B------:R-:W-:-:S05]  /*7da0*/  HADD2.F32 R0, -RZ, R17.H0_H0 ;  /* 0x20000011ff007230 */ /* 0x000fca0000004100 */
[----:B------:R-:W-:-:S04]  /*7db0*/  F2FP.F16.F32.PACK_AB R0, RZ, R0 ;  /* 0x00000000ff00723e */ /* 0x000fc800000000ff */
[----:B------:R-:W-:-:S05]  /*7dc0*/  PRMT R0, R0, 0x5410, RZ ;  /* 0x0000541000007816 */ /* 0x000fca00000000ff */
[----:B------:R-:W-:Y:S01]  /*7dd0*/  STG.E desc[UR36][R2.64], R0 ;  /* 0x0000000002007986 */ /* 0x000fe2000c101924 */
[----:B------:R-:W-:Y:S05]  /*7de0*/  EXIT ;  /* 0x000000000000794d */ /* 0x000fea0003800000 */
.L_x_29033:
[----:B------:R-:W-:-:S05]  /*7df0*/  HADD2.F32 R4, -RZ, R17.H0_H0 ;  /* 0x20000011ff047230 */ /* 0x000fca0000004100 */
[----:B------:R-:W-:-:S06]  /*7e00*/  FMUL.FTZ R4, R4, 1 ;  /* 0x3f80000004047820 */ /* 0x000fcc0000410000 */
[----:B------:R-:W0:Y:S02]  /*7e10*/  F2F.F64.F32 R4, R4 ;  /* 0x0000000400047310 */ /* 0x000e240000201800 */
[----:B0-----:R-:W-:Y:S01]  /*7e20*/  STG.E.64 desc[UR36][R2.64], R4 ;  /* 0x0000000402007986 */ /* 0x001fe2000c101b24 */
[----:B------:R-:W-:Y:S05]  /*7e30*/  EXIT ;  /* 0x000000000000794d */ /* 0x000fea0003800000 */
.L_x_29024:
        /* <DEDUP_REMOVED lines=13> */
.L_x_29037:
[----:B------:R-:W-:Y:S01]  /*7f10*/  HADD2.F32 R17, -RZ, R17.H0_H0 ;  /* 0x20000011ff117230 */ /* 0x000fe20000004100 */
[----:B------:R-:W-:-:S04]  /*7f20*/  CS2R R6, SRZ ;  /* 0x0000000000067805 */ /* 0x000fc8000001ff00 */
[----:B------:R-:W-:-:S06]  /*7f30*/  FMUL.FTZ R4, R17, 1 ;  /* 0x3f80000011047820 */ /* 0x000fcc0000410000 */
[----:B------:R-:W0:Y:S02]  /*7f40*/  F2F.F64.F32 R4, R4 ;  /* 0x0000000400047310 */ /* 0x000e240000201800 */
[----:B0-----:R-:W-:Y:S01]  /*7f50*/  STG.E.128 desc[UR36][R2.64], R4 ;  /* 0x0000000402007986 */ /* 0x001fe2000c101d24 */
[----:B------:R-:W-:Y:S05]  /*7f60*/  EXIT ;  /* 0x000000000000794d */ /* 0x000fea0003800000 */
.L_x_29036:
        /* <DEDUP_REMOVED lines=21> */
.L_x_29041:
[----:B------:R-:W-:Y:S05]  /*80c0*/  BSYNC B0 ;  /* 0x0000000000007941 */ /* 0x000fea0003800000 */
.L_x_29040:
[----:B------:R-:W-:-:S05]  /*80d0*/  LOP3.LUT R5, R0, R5, RZ, 0xfc, !PT ;  /* 0x0000000500057212 */ /* 0x000fca00078efcff */
[----:B------:R-:W-:Y:S01]  /*80e0*/  STG.E.U8 desc[UR36][R2.64], R5 ;  /* 0x0000000502007986 */ /* 0x000fe2000c101124 */
[----:B------:R-:W-:Y:S05]  /*80f0*/  EXIT ;  /* 0x000000000000794d */ /* 0x000fea0003800000 */
.L_x_29039:
        /* <DEDUP_REMOVED lines=13> */
.L_x_29043:
[----:B------:R-:W-:Y:S01]  /*81d0*/  IMAD.MOV.U32 R0, RZ, RZ, 0x7f ;  /* 0x0000007fff007424 */ /* 0x000fe200078e00ff */
[----:B------:R-:W-:-:S04]  /*81e0*/  ISETP.GT.U32.AND P0, PT, R4, 0x7f800000, PT ;  /* 0x7f8000000400780c */ /* 0x000fc80003f04070 */
[----:B------:R-:W-:-:S09]  /*81f0*/  SEL R0, R0, 0x7c, P0 ;  /* 0x0000007c00007807 */ /* 0x000fd20000000000 */
.L_x_29044:
[----:B------:R-:W-:Y:S05]  /*8200*/  BSYNC B0 ;  /* 0x0000000000007941 */ /* 0x000fea0003800000 */
.L_x_29042:
[----:B------:R-:W-:-:S04]  /*8210*/  LOP3.LUT R4, R17, 0x80000000, RZ, 0xc0, !PT ;  /* 0x8000000011047812 */ /* 0x000fc800078ec0ff */
[----:B------:R-:W-:-:S04]  /*8220*/  SHF.R.U32.HI R5, RZ, 0x18, R4 ;  /* 0x00000018ff057819 */ /* 0x000fc80000011604 */
[----:B------:R-:W-:-:S05]  /*8230*/  LOP3.LUT R5, R0, R5, RZ, 0xfc, !PT ;  /* 0x0000000500057212 */ /* 0x000fca00078efcff */
[----:B------:R-:W-:Y:S01]  /*8240*/  STG.E.U8 desc[UR36][R2.64], R5 ;  /* 0x0000000502007986 */ /* 0x000fe2000c101124 */
[----:B------:R-:W-:Y:S05]  /*8250*/  EXIT ;  /* 0x000000000000794d */ /* 0x000fea0003800000 */
.L_x_29038:
[----:B------:R-:W-:-:S05]  /*8260*/  HADD2.F32 R0, -RZ, R17.H0_H0 ;  /* 0x20000011ff007230 */ /* 0x000fca0000004100 */
[----:B------:R-:W-:-:S05]  /*8270*/  F2FP.BF16.F32.PACK_AB R0, RZ, R0 ;  /* 0x00000000ff00723e */ /* 0x000fca00000010ff */
[----:B------:R-:W-:Y:S01]  /*8280*/  STG.E.U16 desc[UR36][R2.64], R0 ;  /* 0x0000000002007986 */ /* 0x000fe2000c101524 */
[----:B------:R-:W-:Y:S05]  /*8290*/  EXIT ;  /* 0x000000000000794d */ /* 0x000fea0003800000 */
.L_x_29035:
        /* <DEDUP_REMOVED lines=12> */
.L_x_29047:
        /* <DEDUP_REMOVED lines=17> */
.L_x_29050:
[----:B------:R-:W-:-:S04]  /*8470*/  LOP3.LUT R0, R17, 0x80000000, RZ, 0xc0, !PT ;  /* 0x8000000011007812 */ /* 0x000fc800078ec0ff */
[----:B------:R-:W-:-:S04]  /*8480*/  SHF.R.U32.HI R5, RZ, 0x18, R0 ;  /* 0x00000018ff057819 */ /* 0x000fc80000011600 */
[----:B------:R-:W-:-:S04]  /*8490*/  LOP3.LUT R4, R4, R5, RZ, 0xfc, !PT ;  /* 0x0000000504047212 */ /* 0x000fc800078efcff */
[----:B------:R-:W-:-:S07]  /*84a0*/  PRMT R0, R4, 0x7610, R0 ;  /* 0x0000761004007816 */ /* 0x000fce0000000000 */
.L_x_29049:
[----:B------:R-:W-:Y:S05]  /*84b0*/  BSYNC B0 ;  /* 0x0000000000007941 */ /* 0x000fea0003800000 */
.L_x_29048:
[----:B------:R-:W-:Y:S01]  /*84c0*/  STG.E.U8 desc[UR36][R2.64], R0 ;  /* 0x0000000002007986 */ /* 0x000fe2000c101124 */
[----:B------:R-:W-:Y:S05]  /*84d0*/  EXIT ;  /* 0x000000000000794d */ /* 0x000fea0003800000 */
.L_x_29046:
        /* <DEDUP_REMOVED lines=17> */
.L_x_29053:
[----:B------:R-:W-:-:S04]  /*85f0*/  LOP3.LUT R0, R17, 0x80000000, RZ, 0xc0, !PT ;  /* 0x8000000011007812 */ /* 0x000fc800078ec0ff */
[----:B------:R-:W-:-:S04]  /*8600*/  SHF.R.U32.HI R5, RZ, 0x18, R0 ;  /* 0x00000018ff057819 */ /* 0x000fc80000011600 */
[----:B------:R-:W-:-:S04]  /*8610*/  LOP3.LUT R4, R4, R5, RZ, 0xfc, !PT ;  /* 0x0000000504047212 */ /* 0x000fc800078efcff */
[----:B------:R-:W-:-:S07]  /*8620*/  PRMT R0, R4, 0x7610, R0 ;  /* 0x0000761004007816 */ /* 0x000fce0000000000 */
.L_x_29052:
[----:B------:R-:W-:Y:S05]  /*8630*/  BSYNC B0 ;  /* 0x0000000000007941 */ /* 0x000fea0003800000 */
.L_x_29051:
[----:B------:R-:W-:Y:S01]  /*8640*/  STG.E.U8 desc[UR36][R2.64], R0 ;  /* 0x0000000002007986 */ /* 0x000fe2000c101124 */
[----:B------:R-:W-:Y:S05]  /*8650*/  EXIT ;  /* 0x000000000000794d */ /* 0x000fea0003800000 */
.L_x_29045:
        /* <DEDUP_REMOVED lines=22> */
.L_x_29028:
        /* <DEDUP_REMOVED lines=16> */
.L_x_29056:
[----:B------:R-:W-:Y:S05]  /*88c0*/  EXIT ;  /* 0x000000000000794d */ /* 0x000fea0003800000 */
.L_x_29055:
[----:B------:R-:W-:-:S06]  /*88d0*/  HADD2.F32 R4, -RZ, R17.H0_H0 ;  /* 0x20000011ff047230 */ /* 0x000fcc0000004100 */
[----:B------:R-:W0:Y:S02]  /*88e0*/  F2I.U64.TRUNC R4, R4 ;  /* 0x0000000400047311 */ /* 0x000e24000020d800 */
[----:B0-----:R-:W-:Y:S01]  /*88f0*/  STG.E.64 desc[UR36][R2.64], R4 ;  /* 0x0000000402007986 */ /* 0x001fe2000c101b24 */
[----:B------:R-:W-:Y:S05]  /*8900*/  EXIT ;  /* 0x000000000000794d */ /* 0x000fea0003800000 */
.L_x_29054:
[----:B------:R-:W-:-:S06]  /*8910*/  HADD2.F32 R17, -RZ, R17.H0_H0 ;  /* 0x20000011ff117230 */ /* 0x000fcc0000004100 */
[----:B------:R-:W0:Y:S02]  /*8920*/  F2I.FTZ.U32.TRUNC.NTZ R17, R17 ;  /* 0x0000001100117305 */ /* 0x000e24000021f000 */
[----:B0-----:R-:W-:Y:S01]  /*8930*/  STG.E desc[UR36][R2.64], R17 ;  /* 0x0000001102007986 */ /* 0x001fe2000c101924 */
[----:B------:R-:W-:Y:S05]  /*8940*/  EXIT ;  /* 0x000000000000794d */ /* 0x000fea0003800000 */
.L_x_29057:
        /* <DEDUP_REMOVED lines=11> */
.L_x_42370:


//--------------------- .text._ZN2at6native18elementwise_kernelILi128ELi4EZNS0_22gpu_kernel_impl_nocastINS0_13AUnaryFunctorIN3c104HalfES5_S5_ZZZNS0_19maximum_kernel_cudaERNS_18TensorIteratorBaseEENKUlvE0_clEvENKUlvE1_clEvEUlS5_S5_E_EEEEvS7_RKT_EUliE_EEviT1_ --------------------------
	.section	.text._ZN2at6native18elementwise_kernelILi128ELi4EZNS0_22gpu_kernel_impl_nocastINS0_13AUnaryFunctorIN3c104HalfES5_S5_ZZZNS0_19maximum_kernel_cudaERNS_18TensorIteratorBaseEENKUlvE0_clEvENKUlvE1_clEvEUlS5_S5_E_EEEEvS7_RKT_EUliE_EEviT1_,"ax",@progbits
	.align	128
        .global         _ZN2at6native18elementwise_kernelILi128ELi4EZNS0_22gpu_kernel_impl_nocastINS0_13AUnaryFunctorIN3c104HalfES5_S5_ZZZNS0_19maximum_kernel_cudaERNS_18TensorIteratorBaseEENKUlvE0_clEvENKUlvE1_clEvEUlS5_S5_E_EEEEvS7_RKT_EUliE_EEviT1_
        .type           _ZN2at6native18elementwise_kernelILi128ELi4EZNS0_22gpu_kernel_impl_nocastINS0_13AUnaryFunctorIN3c104HalfES5_S5_ZZZNS0_19maximum_kernel_cudaERNS_18TensorIteratorBaseEENKUlvE0_clEvENKUlvE1_clEvEUlS5_S5_E_EEEEvS7_RKT_EUliE_EEviT1_,@function
        .size           _ZN2at6native18elementwise_kernelILi128ELi4EZNS0_22gpu_kernel_impl_nocastINS0_13AUnaryFunctorIN3c104HalfES5_S5_ZZZNS0_19maximum_kernel_cudaERNS_18TensorIteratorBaseEENKUlvE0_clEvENKUlvE1_clEvEUlS5_S5_E_EEEEvS7_RKT_EUliE_EEviT1_,(.L_x_42371 - _ZN2at6native18elementwise_kernelILi128ELi4EZNS0_22gpu_kernel_impl_nocastINS0_13AUnaryFunctorIN3c104HalfES5_S5_ZZZNS0_19maximum_kernel_cudaERNS_18TensorIteratorBaseEENKUlvE0_clEvENKUlvE1_clEvEUlS5_S5_E_EEEEvS7_RKT_EUliE_EEviT1_)
        .other          _ZN2at6native18elementwise_kernelILi128ELi4EZNS0_22gpu_kernel_impl_nocastINS0_13AUnaryFunctorIN3c104HalfES5_S5_ZZZNS0_19maximum_kernel_cudaERNS_18TensorIteratorBaseEENKUlvE0_clEvENKUlvE1_clEvEUlS5_S5_E_EEEEvS7_RKT_EUliE_EEviT1_,@"STO_CUDA_ENTRY STV_DEFAULT"
_ZN2at6native18elementwise_kernelILi128ELi4EZNS0_22gpu_kernel_impl_nocastINS0_13AUnaryFunctorIN3c104HalfES5_S5_ZZZNS0_19maximum_kernel_cudaERNS_18TensorIteratorBaseEENKUlvE0_clEvENKUlvE1_clEvEUlS5_S5_E_EEEEvS7_RKT_EUliE_EEviT1_:
.text._ZN2at6native18elementwise_kernelILi128ELi4EZNS0_22gpu_kernel_impl_nocastINS0_13AUnaryFunctorIN3c104HalfES5_S5_ZZZNS0_19maximum_kernel_cudaERNS_18TensorIteratorBaseEENKUlvE0_clEvENKUlvE1_clEvEUlS5_S5_E_EEEEvS7_RKT_EUliE_EEviT1_:
        /* <DEDUP_REMOVED lines=313> */
.L_x_29060:
        /* <DEDUP_REMOVED lines=13> */
[----:B------:R-:W-:-:S04]  /*1460*/  @!P0 FMNMX.FTZ R8, R8, R9, !PT ;  /* 0x0000000908088209 */ /* 0x000fc80007810000 */
[----:B------:R-:W-:-:S04]  /*1470*/  @!P0 F2FP.F16.F32.PACK_AB R8, RZ, R8 ;  /* 0x00000008ff08823e */ /* 0x000fc800000000ff */
[----:B------:R-:W-:-:S04]  /*1480*/  @!P0 PRMT R9, R8, 0x7610, R9 ;  /* 0x0000761008098816 */ /* 0x000fc80000000009 */
[----:B------:R-:W-:-:S07]  /*1490*/  @P0 PRMT R9, R4, 0x7610, R9 ;  /* 0x0000761004090816 */ /* 0x000fce0000000009 */
.L_x_29061:
[----:B------:R0:W-:Y:S01]  /*14a0*/  STG.E.U16 desc[UR4][R6.64], R9 ;  /* 0x0000000906007986 */ /* 0x0001e2000c101504 */
[----:B------:R-:W-:-:S07]  /*14b0*/  IADD3 R3, R3, 0x80, RZ ;  /* 0x0000008003037810 */ /* 0x000fce0007ffe0ff */
.L_x_29059:
[----:B------:R-:W-:Y:S05]  /*14c0*/  BSYNC B0 ;  /* 0x0000000000007941 */ /* 0x000fea0003800000 */
.L_x_29058:
        /* <DEDUP_REMOVED lines=305> */
.L_x_29064:
        /* <DEDUP_REMOVED lines=17> */
.L_x_29065:
        /* <DEDUP_REMOVED lines=306> */
.L_x_29066:
        /* <DEDUP_REMOVED lines=17> */
.L_x_29067:
[----:B------:R1:W-:Y:S01]  /*3d20*/  STG.E.U16 desc[UR4][R6.64], R9 ;  /* 0x0000000906007986 */ /* 0x0003e2000c101504 */
[----:B------:R-:W-:-:S07]  /*3d30*/  IADD3 R3, R3, 0x80, RZ ;  /* 0x0000008003037810 */ /* 0x000fce0007ffe0ff */
.L_x_29063:
[----:B------:R-:W-:Y:S05]  /*3d40*/  BSYNC B0 ;  /* 0x0000000000007941 */ /* 0x000fea0003800000 */
.L_x_29062:
        /* <DEDUP_REMOVED lines=304> */
.L_x_29068:
        /* <DEDUP_REMOVED lines=12> */
[----:B------:R-:W-:-:S04]  /*5110*/  @!P0 FMNMX.FTZ R0, R7, R0, !PT ;  /* 0x0000000007008209 */ /* 0x000fc80007810000 */
[----:B------:R-:W-:-:S04]  /*5120*/  @!P0 F2FP.F16.F32.PACK_AB R0, RZ, R0 ;  /* 0x00000000ff00823e */ /* 0x000fc800000000ff */
[----:B------:R-:W-:-:S07]  /*5130*/  @P0 PRMT R0, R2, 0x7610, R0 ;  /* 0x0000761002000816 */ /* 0x000fce0000000000 */
.L_x_29069:
[----:B------:R-:W-:Y:S01]  /*5140*/  STG.E.U16 desc[UR4][R4.64], R0 ;  /* 0x0000000004007986 */ /* 0x000fe2000c101504 */
[----:B------:R-:W-:Y:S05]  /*5150*/  EXIT ;  /* 0x000000000000794d */ /* 0x000fea0003800000 */
.L_x_29070:
        /* <DEDUP_REMOVED lines=10> */
.L_x_42371:


//--------------------- .text._ZN2at6native27unrolled_elementwise_kernelINS0_13AUnaryFunctorIN3c104HalfES4_S4_ZZZNS0_19maximum_kernel_cudaERNS_18TensorIteratorBaseEENKUlvE0_clEvENKUlvE1_clEvEUlS4_S4_E_EESt5arrayIPcLm2EELi4E23TrivialOffsetCalculatorILi1EjESF_NS0_6memory15LoadWithoutCastENSG_16StoreWithoutCastEEEviT_T0_T2_T3_T4_T5_ --------------------------
	.section	.text._ZN2at6native27unrolled_elementwise_kernelINS0_13AUnaryFunctorIN3c104HalfES4_S4_ZZZNS0_19maximum_kernel_cudaERNS_18TensorIteratorBaseEENKUlvE0_clEvENKUlvE1_clEvEUlS4_S4_E_EESt5arrayIPcLm2EELi4E23TrivialOffsetCalculatorILi1EjESF_NS0_6memory15LoadWithoutCastENSG_16StoreWithoutCastEEEviT_T0_T2_T3_T4_T5_,"ax",@progbits
	.align	128
        .global         _ZN2at6native27unrolled_elementwise_kernelINS0_13AUnaryFunctorIN3c104HalfES4_S4_ZZZNS0_19maximum_kernel_cudaERNS_18TensorIteratorBaseEENKUlvE0_clEvENKUlvE1_clEvEUlS4_S4_E_EESt5arrayIPcLm2EELi4E23TrivialOffsetCalculatorILi1EjESF_NS0_6memory15LoadWithoutCastENSG_16StoreWithoutCastEEEviT_T0_T2_T3_T4_T5_
        .type           _ZN2at6native27unrolled_elementwise_kernelINS0_13AUnaryFunctorIN3c104HalfES4_S4_ZZZNS0_19maximum_kernel_cudaERNS_18TensorIteratorBaseEENKUlvE0_clEvENKUlvE1_clEvEUlS4_S4_E_EESt5arrayIPcLm2EELi4E23TrivialOffsetCalculatorILi1EjESF_NS0_6memory15LoadWithoutCastENSG_16StoreWithoutCastEEEviT_T0_T2_T3_T4_T5_,@function
        .size           _ZN2at6native27unrolled_elementwise_kernelINS0_13AUnaryFunctorIN3c104HalfES4_S4_ZZZNS0_19maximum_kernel_cudaERNS_18TensorIteratorBaseEENKUlvE0_clEvENKUlvE1_clEvEUlS4_S4_E_EESt5arrayIPcLm2EELi4E23TrivialOffsetCalculatorILi1EjESF_NS0_6memory15LoadWithoutCastENSG_16StoreWithoutCastEEEviT_T0_T2_T3_T4_T5_,(.L_x_42372 - _ZN2at6native27unrolled_elementwise_kernelINS0_13AUnaryFunctorIN3c104HalfES4_S4_ZZZNS0_19maximum_kernel_cudaERNS_18TensorIteratorBaseEENKUlvE0_clEvENKUlvE1_clEvEUlS4_S4_E_EESt5arrayIPcLm2EELi4E23TrivialOffsetCalculatorILi1EjESF_NS0_6memory15LoadWithoutCastENSG_16StoreWithoutCastEEEviT_T0_T2_T3_T4_T5_)
        .other          _ZN2at6native27unrolled_elementwise_kernelINS0_13AUnaryFunctorIN3c104HalfES4_S4_ZZZNS0_19maximum_kernel_cudaERNS_18TensorIteratorBaseEENKUlvE0_clEvENKUlvE1_clEvEUlS4_S4_E_EESt5arrayIPcLm2EELi4E23TrivialOffsetCalculatorILi1EjESF_NS0_6memory15LoadWithoutCastENSG_16StoreWithoutCastEEEviT_T0_T2_T3_T4_T5_,@"STO_CUDA_ENTRY STV_DEFAULT"
_ZN2at6native27unrolled_elementwise_kernelINS0_13AUnaryFunctorIN3c104HalfES4_S4_ZZZNS0_19maximum_kernel_cudaERNS_18TensorIteratorBaseEENKUlvE0_clEvENKUlvE1_clEvEUlS4_S4_E_EESt5arrayIPcLm2EELi4E23TrivialOffsetCalculatorILi1EjESF_NS0_6memory15LoadWithoutCastENSG_16StoreWithoutCastEEEviT_T0_T2_T3_T4_T5_:
.text._ZN2at6native27unrolled_elementwise_kernelINS0_13AUnaryFunctorIN3c104HalfES4_S4_ZZZNS0_19maximum_kernel_cudaERNS_18TensorIteratorBaseEENKUlvE0_clEvENKUlvE1_clEvEUlS4_S4_E_EESt5arrayIPcLm2EELi4E23TrivialOffsetCalculatorILi1EjESF_NS0_6memory15LoadWithoutCastENSG_16StoreWithoutCastEEEviT_T0_T2_T3_T4_T5_:
        /* <DEDUP_REMOVED lines=58> */
[----:B------:R-:W-:-:S04]  /*03a0*/  @!P5 FMNMX.FTZ R10, R10, R11, !PT ;  /* 0x0000000b0a0ad209 */ /* 0x000fc80007810000 */
[----:B------:R-:W-:-:S04]  /*03b0*/  @!P5 F2FP.F16.F32.PACK_AB R10, RZ, R10 ;  /* 0x0000000aff0ad23e */ /* 0x000fc800000000ff */
[----:B------:R-:W-:-:S04]  /*03c0*/  @!P5 PRMT R11, R10, 0x7610, R11 ;  /* 0x000076100a0bd816 */ /* 0x000fc8000000000b */
[----:B------:R-:W-:-:S07]  /*03d0*/  @P5 PRMT R11, R18, 0x7610, R11 ;  /* 0x00007610120b5816 */ /* 0x000fce000000000b */
.L_x_29072:
[----:B------:R-:W-:Y:S05]  /*03e0*/  BSYNC B0 ;  /* 0x0000000000007941 */ /* 0x000fea0003800000 */
.L_x_29071:
        /* <DEDUP_REMOVED lines=10> */
[----:B------:R-:W-:-:S07]  /*0490*/  @P2 PRMT R10, R20, 0x7610, R10 ;  /* 0x00007610140a2816 */ /* 0x000fce000000000a */
.L_x_29074:
[----:B------:R-:W-:Y:S05]  /*04a0*/  BSYNC B0 ;  /* 0x0000000000007941 */ /* 0x000fea0003800000 */
.L_x_29073:
        /* <DEDUP_REMOVED lines=12> */
.L_x_29076:
[----:B------:R-:W-:Y:S05]  /*0570*/  BSYNC B0 ;  /* 0x0000000000007941 */ /* 0x000fea0003800000 */
.L_x_29075:
[----:B------:R-:W-:Y:S04]  /*0580*/  BSSY B0, `(.L_x_29077) ;  /* 0x0000007000007945 */ /* 0x000fe80003800000 */
[----:B------:R-:W-:Y:S05]  /*0590*/  @P0 BRA `(.L_x_29078) ;  /* 0x0000000000140947 */ /* 0x000fea0003800000 */
[----:B-----5:R-:W-:-:S05]  /*05a0*/  HADD2.F32 R3, -RZ, R5.H0_H0 ;  /* 0x20000005ff037230 */ /* 0x020fca0000004100 */
[----:B------:R-:W-:-:S13]  /*05b0*/  FSETP.NEU.FTZ.AND P0, PT, R3, R3, PT ;  /* 0x000000030300720b */ /* 0x000fda0003f1d000 */
[----:B------:R-:W-:-:S04]  /*05c0*/  @!P0 FMNMX.FTZ R3, R8, R3, !PT ;  /* 0x0000000308038209 */ /* 0x000fc80007810000 */
[----:B------:R-:W-:-:S04]  /*05d0*/  @!P0 F2FP.F16.F32.PACK_AB R3, RZ, R3 ;  /* 0x00000003ff03823e */ /* 0x000fc800000000ff */
[----:B------:R-:W-:-:S07]  /*05e0*/  @P0 PRMT R3, R5, 0x7610, R3 ;  /* 0x0000761005030816 */ /* 0x000fce0000000003 */
.L_x_29078:
[----:B------:R-:W-:Y:S05]  /*05f0*/  BSYNC B0 ;  /* 0x0000000000007941 */ /* 0x000fea0003800000 */
.L_x_29077:
        /* <DEDUP_REMOVED lines=13> */
.L_x_29080:
[----:B------:R-:W-:Y:S05]  /*06d0*/  BSYNC B0 ;  /* 0x0000000000007941 */ /* 0x000fea0003800000 */
.L_x_29079:
[----:B------:R-:W-:-:S13]  /*06e0*/  ISETP.GE.AND P0, PT, R9, R2, PT ;  /* 0x000000020900720c */ /* 0x000fda0003f06270 */
[----:B------:R-:W-:Y:S05]  /*06f0*/  @P0 EXIT ;  /* 0x000000000000094d */ /* 0x000fea0003800000 */
[----:B-1---5:R-:W1:Y:S01]  /*0700*/  LDC.64 R4, c[0x0][0x218] ;  /* 0x00008600ff047b82 */ /* 0x022e620000000a00 */
[----:B------:R-:W-:-:S04]  /*0710*/  IMAD R9, R0, 0x200, R9 ;  /* 0x0000020000097824 */ /* 0x000fc800078e0209 */
[----:B-1----:R-:W-:-:S05]  /*0720*/  IMAD.WIDE.U32 R4, R9, 0x2, R4 ;  /* 0x0000000209047825 */ /* 0x002fca00078e0004 */
[----:B------:R-:W-:Y:S01]  /*0730*/  STG.E.U16 desc[UR4][R4.64], R3 ;  /* 0x0000000304007986 */ /* 0x000fe2000c101504 */
[----:B------:R-:W-:Y:S05]  /*0740*/  EXIT ;  /* 0x000000000000794d */ /* 0x000fea0003800000 */
.L_x_29081:
        /* <DEDUP_REMOVED lines=11> */
.L_x_42372:


//--------------------- .text._ZN2at6native29vectorized_elementwise_kernelILi2ENS0_13AUnaryFunctorIN3c104HalfES4_S4_ZZZNS0_19maximum_kernel_cudaERNS_18TensorIteratorBaseEENKUlvE0_clEvENKUlvE1_clEvEUlS4_S4_E_EESt5arrayIPcLm2EEEEviT0_T1_ --------------------------
	.section	.text._ZN2at6native29vectorized_elementwise_kernelILi2ENS0_13AUnaryFunctorIN3c104HalfES4_S4_ZZZNS0_19maximum_kernel_cudaERNS_18TensorIteratorBaseEENKUlvE0_clEvENKUlvE1_clEvEUlS4_S4_E_EESt5arrayIPcLm2EEEEviT0_T1_,"ax",@progbits
	.align	128
        .global         _ZN2at6native29vectorized_elementwise_kernelILi2ENS0_13AUnaryFunctorIN3c104HalfES4_S4_ZZZNS0_19maximum_kernel_cudaERNS_18TensorIteratorBaseEENKUlvE0_clEvENKUlvE1_clEvEUlS4_S4_E_EESt5arrayIPcLm2EEEEviT0_T1_
        .type           _ZN2at6native29vectorized_elementwise_kernelILi2ENS0_13AUnaryFunctorIN3c104HalfES4_S4_ZZZNS0_19maximum_kernel_cudaERNS_18TensorIteratorBaseEENKUlvE0_clEvENKUlvE1_clEvEUlS4_S4_E_EESt5arrayIPcLm2EEEEviT0_T1_,@function
        .size           _ZN2at6native29vectorized_elementwise_kernelILi2ENS0_13AUnaryFunctorIN3c104HalfES4_S4_ZZZNS0_19maximum_kernel_cudaERNS_18TensorIteratorBaseEENKUlvE0_clEvENKUlvE1_clEvEUlS4_S4_E_EESt5arrayIPcLm2EEEEviT0_T1_,(.L_x_42373 - _ZN2at6native29vectorized_elementwise_kernelILi2ENS0_13AUnaryFunctorIN3c104HalfES4_S4_ZZZNS0_19maximum_kernel_cudaERNS_18TensorIteratorBaseEENKUlvE0_clEvENKUlvE1_clEvEUlS4_S4_E_EESt5arrayIPcLm2EEEEviT0_T1_)
        .other          _ZN2at6native29vectorized_elementwise_kernelILi2ENS0_13AUnaryFunctorIN3c104HalfES4_S4_ZZZNS0_19maximum_kernel_cudaERNS_18TensorIteratorBaseEENKUlvE0_clEvENKUlvE1_clEvEUlS4_S4_E_EESt5arrayIPcLm2EEEEviT0_T1_,@"STO_CUDA_ENTRY STV_DEFAULT"
_ZN2at6native29vectorized_elementwise_kernelILi2ENS0_13AUnaryFunctorIN3c104HalfES4_S4_ZZZNS0_19maximum_kernel_cudaERNS_18TensorIteratorBaseEENKUlvE0_clEvENKUlvE1_clEvEUlS4_S4_E_EESt5arrayIPcLm2EEEEviT0_T1_:
.text._ZN2at6native29vectorized_elementwise_kernelILi2ENS0_13AUnaryFunctorIN3c104HalfES4_S4_ZZZNS0_19maximum_kernel_cudaERNS_18TensorIteratorBaseEENKUlvE0_clEvENKUlvE1_clEvEUlS4_S4_E_EESt5arrayIPcLm2EEEEviT0_T1_:
        /* <DEDUP_REMOVED lines=25> */
[----:B------:R-:W-:-:S04]  /*0190*/  @!P1 FMNMX.FTZ R7, R6, R7, !PT ;  /* 0x0000000706079209 */ /* 0x000fc80007810000 */
[----:B------:R-:W-:-:S04]  /*01a0*/  @!P1 F2FP.F16.F32.PACK_AB R7, RZ, R7 ;  /* 0x00000007ff07923e */ /* 0x000fc800000000ff */
[----:B------:R-:W-:-:S07]  /*01b0*/  @P1 PRMT R7, R12, 0x7610, R7 ;  /* 0x000076100c071816 */ /* 0x000fce0000000007 */
.L_x_29083:
[----:B------:R-:W-:Y:S05]  /*01c0*/  @P0 BRA `(.L_x_29084) ;  /* 0x0000000000180947 */ /* 0x000fea0003800000 */
[----:B-----5:R-:W-:-:S05]  /*01d0*/  HADD2.F32 R11, -RZ, R12.H1_H1 ;  /* 0x3000000cff0b7230 */ /* 0x020fca0000004100 */
[----:B------:R-:W-:-:S13]  /*01e0*/  FSETP.NEU.FTZ.AND P1, PT, R11, R11, PT ;  /* 0x0000000b0b00720b */ /* 0x000fda0003f3d000 */
[----:B------:R-:W-:-:S04]  /*01f0*/  @!P1 FMNMX.FTZ R11, R6, R11, !PT ;  /* 0x0000000b060b9209 */ /* 0x000fc80007810000 */
[----:B------:R-:W-:-:S04]  /*0200*/  @!P1 F2FP.F16.F32.PACK_AB R11, RZ, R11 ;  /* 0x0000000bff0b923e */ /* 0x000fc800000000ff */
[----:B------:R-:W-:-:S04]  /*0210*/  @!P1 PRMT R8, R11, 0x7610, R8 ;  /* 0x000076100b089816 */ /* 0x000fc80000000008 */
[----:B------:R-:W-:-:S07]  /*0220*/  @P1 PRMT R8, R12, 0x7632, R8 ;  /* 0x000076320c081816 */ /* 0x000fce0000000008 */
.L_x_29084:
[----:B0-----:R-:W-:-:S04]  /*0230*/  IMAD.WIDE.U32 R2, R0, 0x2, R2 ;  /* 0x0000000200027825 */ /* 0x001fc800078e0002 */
[--C-:B------:R-:W-:Y:S02]  /*0240*/  IMAD.MOV.U32 R0, RZ, RZ, R16.reuse ;  /* 0x000000ffff007224 */ /* 0x100fe400078e0010 */
[----:B------:R-:W-:Y:S01]  /*0250*/  IMAD.MOV.U32 R11, RZ, RZ, R16 ;  /* 0x000000ffff0b7224 */ /* 0x000fe200078e0010 */
[----:B------:R-:W-:Y:S06]  /*0260*/  @P0 BRA `(.L_x_29085) ;  /* 0x0000000000140947 */ /* 0x000fec0003800000 */
[----:B-----5:R-:W-:-:S05]  /*0270*/  HADD2.F32 R11, -RZ, R14.H0_H0 ;  /* 0x2000000eff0b7230 */ /* 0x020fca0000004100 */
[----:B------:R-:W-:-:S13]  /*0280*/  FSETP.NEU.FTZ.AND P1, PT, R11, R11, PT ;  /* 0x0000000b0b00720b */ /* 0x000fda0003f3d000 */
[----:B------:R-:W-:-:S04]  /*0290*/  @!P1 FMNMX.FTZ R11, R6, R11, !PT ;  /* 0x0000000b060b9209 */ /* 0x000fc80007810000 */
[----:B------:R-:W-:-:S04]  /*02a0*/  @!P1 F2FP.F16.F32.PACK_AB R11, RZ, R11 ;  /* 0x0000000bff0b923e */ /* 0x000fc800000000ff */
[----:B------:R-:W-:-:S07]  /*02b0*/  @P1 PRMT R11, R14, 0x7610, R11 ;  /* 0x000076100e0b1816 */ /* 0x000fce000000000b */
.L_x_29085:
[----:B------:R-:W-:Y:S05]  /*02c0*/  @P0 BRA `(.L_x_29086) ;  /* 0x0000000000180947 */ /* 0x000fea0003800000 */
[----:B-----5:R-:W-:-:S05]  /*02d0*/  HADD2.F32 R13, -RZ, R14.H1_H1 ;  /* 0x3000000eff0d7230 */ /* 0x020fca0000004100 */
[----:B------:R-:W-:-:S13]  /*02e0*/  FSETP.NEU.FTZ.AND P1, PT, R13, R13, PT ;  /* 0x0000000d0d00720b */ /* 0x000fda0003f3d000 */
[----:B------:R-:W-:-:S04]  /*02f0*/  @!P1 FMNMX.FTZ R13, R6, R13, !PT ;  /* 0x0000000d060d9209 */ /* 0x000fc80007810000 */
[----:B------:R-:W-:-:S04]  /*0300*/  @!P1 F2FP.F16.F32.PACK_AB R13, RZ, R13 ;  /* 0x0000000dff0d923e */ /* 0x000fc800000000ff */
[----:B------:R-:W-:-:S04]  /*0310*/  @!P1 PRMT R0, R13, 0x7610, R0 ;  /* 0x000076100d009816 */ /* 0x000fc80000000000 */
[----:B------:R-:W-:-:S07]  /*0320*/  @P1 PRMT R0, R14, 0x7632, R0 ;  /* 0x000076320e001816 */ /* 0x000fce0000000000 */
.L_x_29086:
[----:B------:R-:W-:-:S04]  /*0330*/  IMAD.WIDE R2, R9, 0x4, R2 ;  /* 0x0000000409027825 */ /* 0x000fc800078e0202 */
        /* <DEDUP_REMOVED lines=8> */
.L_x_29087:
[----:B------:R-:W-:Y:S05]  /*03c0*/  @P0 BRA `(.L_x_29088) ;  /* 0x0000000000180947 */ /* 0x000fea0003800000 */
[----:B-----5:R-:W-:-:S05]  /*03d0*/  HADD2.F32 R13, -RZ, R4.H1_H1 ;  /* 0x30000004ff0d7230 */ /* 0x020fca0000004100 */
[----:B------:R-:W-:-:S13]  /*03e0*/  FSETP.NEU.FTZ.AND P1, PT, R13, R13, PT ;  /* 0x0000000d0d00720b */ /* 0x000fda0003f3d000 */
[----:B------:R-:W-:-:S04]  /*03f0*/  @!P1 FMNMX.FTZ R13, R6, R13, !PT ;  /* 0x0000000d060d9209 */ /* 0x000fc80007810000 */
[----:B------:R-:W-:-:S04]  /*0400*/  @!P1 F2FP.F16.F32.PACK_AB R13, RZ, R13 ;  /* 0x0000000dff0d923e */ /* 0x000fc800000000ff */
[----:B------:R-:W-:-:S04]  /*0410*/  @!P1 PRMT R10, R13, 0x7610, R10 ;  /* 0x000076100d0a9816 */ /* 0x000fc8000000000a */
[----:B------:R-:W-:-:S07]  /*0420*/  @P1 PRMT R10, R4, 0x7632, R10 ;  /* 0x00007632040a1816 */ /* 0x000fce000000000a */
.L_x_29088:
[----:B------:R-:W-:Y:S01]  /*0430*/  IMAD.MOV.U32 R13, RZ, RZ, R16 ;  /* 0x000000ffff0d7224 */ /* 0x000fe200078e0010 */
[----:B------:R-:W-:Y:S06]  /*0440*/  @P0 BRA `(.L_x_29089) ;  /* 0x0000000000140947 */ /* 0x000fec0003800000 */
[----:B-----5:R-:W-:-:S05]  /*0450*/  HADD2.F32 R13, -RZ, R5.H0_H0 ;  /* 0x20000005ff0d7230 */ /* 0x020fca0000004100 */
[----:B------:R-:W-:-:S13]  /*0460*/  FSETP.NEU.FTZ.AND P1, PT, R13, R13, PT ;  /* 0x0000000d0d00720b */ /* 0x000fda0003f3d000 */
[----:B------:R-:W-:-:S04]  /*0470*/  @!P1 FMNMX.FTZ R13, R6, R13, !PT ;  /* 0x0000000d060d9209 */ /* 0x000fc80007810000 */
[----:B------:R-:W-:-:S04]  /*0480*/  @!P1 F2FP.F16.F32.PACK_AB R13, RZ, R13 ;  /* 0x0000000dff0d923e */ /* 0x000fc800000000ff */
[----:B------:R-:W-:-:S07]  /*0490*/  @P1 PRMT R13, R5, 0x7610, R13 ;  /* 0x00007610050d1816 */ /* 0x000fce000000000d */
.L_x_29089:
[----:B------:R-:W-:Y:S05]  /*04a0*/  @P0 BRA `(.L_x_29090) ;  /* 0x0000000000180947 */ /* 0x000fea0003800000 */
[----:B-----5:R-:W-:-:S05]  /*04b0*/  HADD2.F32 R15, -RZ, R5.H1_H1 ;  /* 0x30000005ff0f7230 */ /* 0x020fca0000004100 */
[----:B------:R-:W-:-:S13]  /*04c0*/  FSETP.NEU.FTZ.AND P0, PT, R15, R15, PT ;  /* 0x0000000f0f00720b */ /* 0x000fda0003f1d000 */
[----:B------:R-:W-:-:S04]  /*04d0*/  @!P0 FMNMX.FTZ R6, R6, R15, !PT ;  /* 0x0000000f06068209 */ /* 0x000fc80007810000 */
[----:B------:R-:W-:-:S04]  /*04e0*/  @!P0 F2FP.F16.F32.PACK_AB R6, RZ, R6 ;  /* 0x00000006ff06823e */ /* 0x000fc800000000ff */
[----:B------:R-:W-:-:S04]  /*04f0*/  @!P0 PRMT R16, R6, 0x7610, R16 ;  /* 0x0000761006108816 */ /* 0x000fc80000000010 */
[----:B------:R-:W-:-:S07]  /*0500*/  @P0 PRMT R16, R5, 0x7632, R16 ;  /* 0x0000763205100816 */ /* 0x000fce0000000010 */
.L_x_29090:
        /* <DEDUP_REMOVED lines=9> */
.L_x_29082:
        /* <DEDUP_REMOVED lines=79> */
.L_x_29092:
[----:B------:R-:W-:Y:S05]  /*0a90*/  BSYNC B0 ;  /* 0x0000000000007941 */ /* 0x000fea0003800000 */
.L_x_29091:
        /* <DEDUP_REMOVED lines=12> */
.L_x_29094:
[----:B------:R-:W-:Y:S05]  /*0b60*/  BSYNC B0 ;  /* 0x0000000000007941 */ /* 0x000fea0003800000 */
.L_x_29093:
        /* <DEDUP_REMOVED lines=17> */
[----:B------:R-:W-:-:S04]  /*0c80*/  @!P6 FMNMX.FTZ R4, R5, R4, !PT ;  /* 0x000000040504e209 */ /* 0x000fc80007810000 */
[----:B------:R-:W-:-:S04]  /*0c90*/  @!P6 F2FP.F16.F32.PACK_AB R4, RZ, R4 ;  /* 0x00000004ff04e23e */ /* 0x000fc800000000ff */
[----:B------:R-:W-:-:S07]  /*0ca0*/  @P6 PRMT R4, R12, 0x7610, R4 ;  /* 0x000076100c046816 */ /* 0x000fce0000000004 */
.L_x_29096:
[----:B------:R-:W-:Y:S05]  /*0cb0*/  BSYNC B0 ;  /* 0x0000000000007941 */ /* 0x000fea0003800000 */
.L_x_29095:
        /* <DEDUP_REMOVED lines=12> */
.L_x_29098:
[----:B------:R-:W-:Y:S05]  /*0d80*/  BSYNC B0 ;  /* 0x0000000000007941 */ /* 0x000fea0003800000 */
.L_x_29097:
        /* <DEDUP_REMOVED lines=11> */
.L_x_29100:
[----:B------:R-:W-:Y:S05]  /*0e40*/  BSYNC B0 ;  /* 0x0000000000007941 */ /* 0x000fea0003800000 */
.L_x_29099:
        /* <DEDUP_REMOVED lines=11> */
.L_x_29102:
[----:B------:R-:W-:Y:S05]  /*0f00*/  BSYNC B0 ;  /* 0x0000000000007941 */ /* 0x000fea0003800000 */
.L_x_29101:
        /* <DEDUP_REMOVED lines=11> */
.L_x_29104:
[----:B------:R-:W-:Y:S05]  /*0fc0*/  BSYNC B0 ;  /* 0x0000000000007941 */ /* 0x000fea0003800000 */
.L_x_29103:
[----:B------:R-:W-:Y:S04]  /*0fd0*/  BSSY B0, `(.L_x_29105) ;  /* 0x0000008000007945 */ /* 0x000fe80003800000 */
[----:B------:R-:W-:Y:S05]  /*0fe0*/  @P0 BRA `(.L_x_29106) ;  /* 0x0000000000180947 */ /* 0x000fea0003800000 */
[----:B------:R-:W-:-:S05]  /*0ff0*/  HADD2.F32 R12, -RZ, R6.H0_H0 ;  /* 0x20000006ff0c7230 */ /* 0x000fca0000004100 */
[----:B------:R-:W-:-:S13]  /*1000*/  FSETP.NEU.FTZ.AND P0, PT, R12, R12, PT ;  /* 0x0000000c0c00720b */ /* 0x000fda0003f1d000 */
[----:B------:R-:W-:-:S04]  /*1010*/  @!P0 FMNMX.FTZ R12, R13, R12, !PT ;  /* 0x0000000c0d0c8209 */ /* 0x000fc80007810000 */
[----:B------:R-:W-:-:S04]  /*1020*/  @!P0 F2FP.F16.F32.PACK_AB R12, RZ, R12 ;  /* 0x0000000cff0c823e */ /* 0x000fc800000000ff */
[----:B------:R-:W-:-:S04]  /*1030*/  @!P0 PRMT R16, R12, 0x7610, R16 ;  /* 0x000076100c108816 */ /* 0x000fc80000000010 */
[----:B------:R-:W-:-:S07]  /*1040*/  @P0 PRMT R16, R6, 0x7610, R16 ;  /* 0x0000761006100816 */ /* 0x000fce0000000010 */
.L_x_29106:
[----:B------:R-:W-:Y:S05]  /*1050*/  BSYNC B0 ;  /* 0x0000000000007941 */ /* 0x000fea0003800000 */
.L_x_29105:
        /* <DEDUP_REMOVED lines=18> */
.L_x_29109:
[----:B------:R-:W-:-:S13]  /*1180*/  ISETP.GE.AND P0, PT, R11, R10, PT ;  /* 0x0000000a0b00720c */ /* 0x000fda0003f06270 */
[----:B------:R-:W-:Y:S05]  /*1190*/  @P0 BRA `(.L_x_29111) ;  /* 0x0000000000300947 */ /* 0x000fea0003800000 */
[----:B0-----:R-:W0:Y:S01]  /*11a0*/  LDC.64 R2, c[0x0][0x218] ;  /* 0x00008600ff027b82 */ /* 0x001e220000000a00 */
[----:B------:R-:W-:Y:S02]  /*11b0*/  IMAD.IADD R13, R0, 0x1, R11 ;  /* 0x00000001000d7824 */ /* 0x000fe400078e020b */
[----:B------:R-:W-:Y:S02]  /*11c0*/  VIADD R11, R11, 0x80 ;  /* 0x000000800b0b7836 */ /* 0x000fe40000000000 */
[----:B0-----:R-:W-:-:S05]  /*11d0*/  IMAD.WIDE.U32 R2, R13, 0x2, R2 ;  /* 0x000000020d027825 */ /* 0x001fca00078e0002 */
[----:B------:R1:W-:Y:S02]  /*11e0*/  STG.E.U16 desc[UR4][R2.64], R7 ;  /* 0x0000000702007986 */ /* 0x0003e4000c101504 */
.L_x_29110:
[----:B------:R-:W-:-:S13]  /*11f0*/  ISETP.GE.AND P0, PT, R11, R10, PT ;  /* 0x0000000a0b00720c */ /* 0x000fda0003f06270 */
[----:B------:R-:W-:Y:S05]  /*1200*/  @P0 BRA `(.L_x_29112) ;  /* 0x0000000000340947 */ /* 0x000fea0003800000 */
[----:B01----:R-:W0:Y:S01]  /*1210*/  LDC.64 R2, c[0x0][0x218] ;  /* 0x00008600ff027b82 */ /* 0x003e220000000a00 */
[----:B------:R-:W-:Y:S02]  /*1220*/  IMAD.IADD R7, R0, 0x1, R11 ;  /* 0x0000000100077824 */ /* 0x000fe400078e020b */
[----:B------:R-:W-:Y:S02]  /*1230*/  VIADD R11, R11, 0x80 ;  /* 0x000000800b0b7836 */ /* 0x000fe40000000000 */
[----:B0-----:R-:W-:-:S05]  /*1240*/  IMAD.WIDE.U32 R2, R7, 0x2, R2 ;  /* 0x0000000207027825 */ /* 0x001fca00078e0002 */
[----:B------:R1:W-:Y:S02]  /*1250*/  STG.E.U16 desc[UR4][R2.64], R5 ;  /* 0x0000000502007986 */ /* 0x0003e4000c101504 */
.L_x_29111:
        /* <DEDUP_REMOVED lines=8> */
.L_x_29112:
[----:B------:R-:W-:Y:S05]  /*12e0*/  BSYNC B1 ;  /* 0x0000000000017941 */ /* 0x000fea0003800000 */
.L_x_29108:
[----:B------:R-:W-:-:S13]  /*12f0*/  ISETP.GE.AND P0, PT, R11, R10, PT ;  /* 0x0000000a0b00720c */ /* 0x000fda0003f06270 */
[----:B012---:R-:W0:Y:S01]  /*1300*/  @!P0 LDC.64 R2, c[0x0][0x218] ;  /* 0x00008600ff028b82 */ /* 0x007e220000000a00 */
[----:B------:R-:W-:Y:S02]  /*1310*/  @!P0 IMAD.IADD R5, R0, 0x1, R11 ;  /* 0x0000000100058824 */ /* 0x000fe400078e020b */
[----:B------:R-:W-:Y:S02]  /*1320*/  @!P0 VIADD R11, R11, 0x80 ;  /* 0x000000800b0b8836 */ /* 0x000fe40000000000 */
[----:B0-----:R-:W-:-:S05]  /*1330*/  @!P0 IMAD.WIDE.U32 R2, R5, 0x2, R2 ;  /* 0x0000000205028825 */ /* 0x001fca00078e0002 */
[----:B------:R2:W-:Y:S02]  /*1340*/  @!P0 STG.E.U16 desc[UR4][R2.64], R9 ;  /* 0x0000000902008986 */ /* 0x0005e4000c101504 */
.L_x_29113:
[----:B------:R-:W-:Y:S05]  /*1350*/  BSYNC B0 ;  /* 0x0000000000007941 */ /* 0x000fea0003800000 */
.L_x_29107:
        /* <DEDUP_REMOVED lines=8> */
.L_x_29114:
        /* <DEDUP_REMOVED lines=10> */
.L_x_42373:


//--------------------- .text._ZN2at6native29vectorized_elementwise_kernelILi4ENS0_13AUnaryFunctorIN3c104HalfES4_S4_ZZZNS0_19maximum_kernel_cudaERNS_18TensorIteratorBaseEENKUlvE0_clEvENKUlvE1_clEvEUlS4_S4_E_EESt5arrayIPcLm2EEEEviT0_T1_ --------------------------
	.section	.text._ZN2at6native29vectorized_elementwise_kernelILi4ENS0_13AUnaryFunctorIN3c104HalfES4_S4_ZZZNS0_19maximum_kernel_cudaERNS_18TensorIteratorBaseEENKUlvE0_clEvENKUlvE1_clEvEUlS4_S4_E_EESt5arrayIPcLm2EEEEviT0_T1_,"ax",@progbits
	.align	128
        .global         _ZN2at6native29vectorized_elementwise_kernelILi4ENS0_13AUnaryFunctorIN3c104HalfES4_S4_ZZZNS0_19maximum_kernel_cudaERNS_18TensorIteratorBaseEENKUlvE0_clEvENKUlvE1_clEvEUlS4_S4_E_EESt5arrayIPcLm2EEEEviT0_T1_
        .type           _ZN2at6native29vectorized_elementwise_kernelILi4ENS0_13AUnaryFunctorIN3c104HalfES4_S4_ZZZNS0_19maximum_kernel_cudaERNS_18TensorIteratorBaseEENKUlvE0_clEvENKUlvE1_clEvEUlS4_S4_E_EESt5arrayIPcLm2EEEEviT0_T1_,@function
        .size           _ZN2at6native29vectorized_elementwise_kernelILi4ENS0_13AUnaryFunctorIN3c104HalfES4_S4_ZZZNS0_19maximum_kernel_cudaERNS_18TensorIteratorBaseEENKUlvE0_clEvENKUlvE1_clEvEUlS4_S4_E_EESt5arrayIPcLm2EEEEviT0_T1_,(.L_x_42374 - _ZN2at6native29vectorized_elementwise_kernelILi4ENS0_13AUnaryFunctorIN3c104HalfES4_S4_ZZZNS0_19maximum_kernel_cudaERNS_18TensorIteratorBaseEENKUlvE0_clEvENKUlvE1_clEvEUlS4_S4_E_EESt5arrayIPcLm2EEEEviT0_T1_)
        .other          _ZN2at6native29vectorized_elementwise_kernelILi4ENS0_13AUnaryFunctorIN3c104HalfES4_S4_ZZZNS0_19maximum_kernel_cudaERNS_18TensorIteratorBaseEENKUlvE0_clEvENKUlvE1_clEvEUlS4_S4_E_EESt5arrayIPcLm2EEEEviT0_T1_,@"STO_CUDA_ENTRY STV_DEFAULT"
_ZN2at6native29vectorized_elementwise_kernelILi4ENS0_13AUnaryFunctorIN3c104HalfES4_S4_ZZZNS0_19maximum_kernel_cudaERNS_18TensorIteratorBaseEENKUlvE0_clEvENKUlvE1_clEvEUlS4_S4_E_EESt5arrayIPcLm2EEEEviT0_T1_:
.text._ZN2at6native29vectorized_elementwise_kernelILi4ENS0_13AUnaryFunctorIN3c104HalfES4_S4_ZZZNS0_19maximum_kernel_cudaERNS_18TensorIteratorBaseEENKUlvE0_clEvENKUlvE1_clEvEUlS4_S4_E_EESt5arrayIPcLm2EEEEviT0_T1_:
        /* <DEDUP_REMOVED lines=25> */
[----:B------:R-:W-:-:S04]  /*0190*/  @!P1 FMNMX.FTZ R7, R6, R7, !PT ;  /* 0x0000000706079209 */ /* 0x000fc80007810000 */
[----:B------:R-:W-:-:S04]  /*01a0*/  @!P1 F2FP.F16.F32.PACK_AB R7, RZ, R7 ;  /* 0x00000007ff07923e */ /* 0x000fc800000000ff */
[----:B------:R-:W-:-:S07]  /*01b0*/  @P1 PRMT R7, R2, 0x7610, R7 ;  /* 0x0000761002071816 */ /* 0x000fce0000000007 */
.L_x_29116:
[----:B------:R-:W-:Y:S05]  /*01c0*/  @P0 BRA `(.L_x_29117) ;  /* 0x0000000000180947 */ /* 0x000fea0003800000 */
[----:B-----5:R-:W-:-:S05]  /*01d0*/  HADD2.F32 R9, -RZ, R2.H1_H1 ;  /* 0x30000002ff097230 */ /* 0x020fca0000004100 */
[----:B------:R-:W-:-:S13]  /*01e0*/  FSETP.NEU.FTZ.AND P1, PT, R9, R9, PT ;  /* 0x000000090900720b */ /* 0x000fda0003f3d000 */
[----:B------:R-:W-:-:S04]  /*01f0*/  @!P1 FMNMX.FTZ R9, R6, R9, !PT ;  /* 0x0000000906099209 */ /* 0x000fc80007810000 */
[----:B------:R-:W-:-:S04]  /*0200*/  @!P1 F2FP.F16.F32.PACK_AB R9, RZ, R9 ;  /* 0x00000009ff09923e */ /* 0x000fc800000000ff */
[----:B------:R-:W-:-:S04]  /*0210*/  @!P1 PRMT R0, R9, 0x7610, R0 ;  /* 0x0000761009009816 */ /* 0x000fc80000000000 */
[----:B------:R-:W-:-:S07]  /*0220*/  @P1 PRMT R0, R2, 0x7632, R0 ;  /* 0x0000763202001816 */ /* 0x000fce0000000000 */
.L_x_29117:
[--C-:B-----5:R-:W-:Y:S02]  /*0230*/  IMAD.MOV.U32 R2, RZ, RZ, R16.reuse ;  /* 0x000000ffff027224 */ /* 0x120fe400078e0010 */
[----:B------:R-:W-:Y:S01]  /*0240*/  IMAD.MOV.U32 R9, RZ, RZ, R16 ;  /* 0x000000ffff097224 */ /* 0x000fe200078e0010 */
[----:B------:R-:W-:Y:S06]  /*0250*/  @P0 BRA `(.L_x_29118) ;  /* 0x0000000000140947 */ /* 0x000fec0003800000 */
[----:B------:R-:W-:-:S05]  /*0260*/  HADD2.F32 R9, -RZ, R3.H0_H0 ;  /* 0x20000003ff097230 */ /* 0x000fca0000004100 */
[----:B------:R-:W-:-:S13]  /*0270*/  FSETP.NEU.FTZ.AND P1, PT, R9, R9, PT ;  /* 0x000000090900720b */ /* 0x000fda0003f3d000 */
[----:B------:R-:W-:-:S04]  /*0280*/  @!P1 FMNMX.FTZ R9, R6, R9, !PT ;  /* 0x0000000906099209 */ /* 0x000fc80007810000 */
[----:B------:R-:W-:-:S04]  /*0290*/  @!P1 F2FP.F16.F32.PACK_AB R9, RZ, R9 ;  /* 0x00000009ff09923e */ /* 0x000fc800000000ff */
[----:B------:R-:W-:-:S07]  /*02a0*/  @P1 PRMT R9, R3, 0x7610, R9 ;  /* 0x0000761003091816 */ /* 0x000fce0000000009 */
.L_x_29118:
[----:B------:R-:W-:Y:S05]  /*02b0*/  @P0 BRA `(.L_x_29119) ;  /* 0x0000000000180947 */ /* 0x000fea0003800000 */
[----:B------:R-:W-:-:S05]  /*02c0*/  HADD2.F32 R13, -RZ, R3.H1_H1 ;  /* 0x30000003ff0d7230 */ /* 0x000fca0000004100 */
[----:B------:R-:W-:-:S13]  /*02d0*/  FSETP.NEU.FTZ.AND P1, PT, R13, R13, PT ;  /* 0x0000000d0d00720b */ /* 0x000fda0003f3d000 */
[----:B------:R-:W-:-:S04]  /*02e0*/  @!P1 FMNMX.FTZ R13, R6, R13, !PT ;  /* 0x0000000d060d9209 */ /* 0x000fc80007810000 */
[----:B------:R-:W-:-:S04]  /*02f0*/  @!P1 F2FP.F16.F32.PACK_AB R13, RZ, R13 ;  /* 0x0000000dff0d923e */ /* 0x000fc800000000ff */
[----:B------:R-:W-:-:S04]  /*0300*/  @!P1 PRMT R2, R13, 0x7610, R2 ;  /* 0x000076100d029816 */ /* 0x000fc80000000002 */
[----:B------:R-:W-:-:S07]  /*0310*/  @P1 PRMT R2, R3, 0x7632, R2 ;  /* 0x0000763203021816 */ /* 0x000fce0000000002 */
.L_x_29119:
[--C-:B------:R-:W-:Y:S02]  /*0320*/  IMAD.MOV.U32 R8, RZ, RZ, R16.reuse ;  /* 0x000000ffff087224 */ /* 0x100fe400078e0010 */
[--C-:B------:R-:W-:Y:S02]  /*0330*/  IMAD.MOV.U32 R15, RZ, RZ, R16.reuse ;  /* 0x000000ffff0f7224 */ /* 0x100fe400078e0010 */
[----:B------:R-:W-:Y:S01]  /*0340*/  IMAD.MOV.U32 R3, RZ, RZ, R16 ;  /* 0x000000ffff037224 */ /* 0x000fe200078e0010 */
[----:B------:R-:W-:Y:S06]  /*0350*/  @P0 BRA `(.L_x_29120) ;  /* 0x0000000000140947 */ /* 0x000fec0003800000 */
[----:B------:R-:W-:-:S05]  /*0360*/  HADD2.F32 R3, -RZ, R10.H0_H0 ;  /* 0x2000000aff037230 */ /* 0x000fca0000004100 */
[----:B------:R-:W-:-:S13]  /*0370*/  FSETP.NEU.FTZ.AND P1, PT, R3, R3, PT ;  /* 0x000000030300720b */ /* 0x000fda0003f3d000 */
[----:B------:R-:W-:-:S04]  /*0380*/  @!P1 FMNMX.FTZ R3, R6, R3, !PT ;  /* 0x0000000306039209 */ /* 0x000fc80007810000 */
[----:B------:R-:W-:-:S04]  /*0390*/  @!P1 F2FP.F16.F32.PACK_AB R3, RZ, R3 ;  /* 0x00000003ff03923e */ /* 0x000fc800000000ff */
[----:B------:R-:W-:-:S07]  /*03a0*/  @P1 PRMT R3, R10, 0x7610, R3 ;  /* 0x000076100a031816 */ /* 0x000fce0000000003 */
.L_x_29120:
[----:B------:R-:W-:Y:S05]  /*03b0*/  @P0 BRA `(.L_x_29121) ;  /* 0x0000000000180947 */ /* 0x000fea0003800000 */
[----:B------:R-:W-:-:S05]  /*03c0*/  HADD2.F32 R13, -RZ, R10.H1_H1 ;  /* 0x3000000aff0d7230 */ /* 0x000fca0000004100 */
[----:B------:R-:W-:-:S13]  /*03d0*/  FSETP.NEU.FTZ.AND P1, PT, R13, R13, PT ;  /* 0x0000000d0d00720b */ /* 0x000fda0003f3d000 */
[----:B------:R-:W-:-:S04]  /*03e0*/  @!P1 FMNMX.FTZ R13, R6, R13, !PT ;  /* 0x0000000d060d9209 */ /* 0x000fc80007810000 */
[----:B------:R-:W-:-:S04]  /*03f0*/  @!P1 F2FP.F16.F32.PACK_AB R13, RZ, R13 ;  /* 0x0000000dff0d923e */ /* 0x000fc800000000ff */
[----:B------:R-:W-:-:S04]  /*0400*/  @!P1 PRMT R8, R13, 0x7610, R8 ;  /* 0x000076100d089816 */ /* 0x000fc80000000008 */
[----:B------:R-:W-:-:S07]  /*0410*/  @P1 PRMT R8, R10, 0x7632, R8 ;  /* 0x000076320a081816 */ /* 0x000fce0000000008 */
.L_x_29121:
[----:B------:R-:W-:Y:S05]  /*0420*/  @P0 BRA `(.L_x_29122) ;  /* 0x0000000000180947 */ /* 0x000fea0003800000 */
[----:B------:R-:W-:-:S05]  /*0430*/  HADD2.F32 R13, -RZ, R11.H0_H0 ;  /* 0x2000000bff0d7230 */ /* 0x000fca0000004100 */
[----:B------:R-:W-:-:S13]  /*0440*/  FSETP.NEU.FTZ.AND P1, PT, R13, R13, PT ;  /* 0x0000000d0d00720b */ /* 0x000fda0003f3d000 */
[----:B------:R-:W-:-:S04]  /*0450*/  @!P1 FMNMX.FTZ R13, R6, R13, !PT ;  /* 0x0000000d060d9209 */ /* 0x000fc80007810000 */
[----:B------:R-:W-:-:S04]  /*0460*/  @!P1 F2FP.F16.F32.PACK_AB R13, RZ, R13 ;  /* 0x0000000dff0d923e */ /* 0x000fc800000000ff */
[----:B------:R-:W-:-:S04]  /*0470*/  @!P1 PRMT R15, R13, 0x7610, R15 ;  /* 0x000076100d0f9816 */ /* 0x000fc8000000000f */
[----:B------:R-:W-:-:S07]  /*0480*/  @P1 PRMT R15, R11, 0x7610, R15 ;  /* 0x000076100b0f1816 */ /* 0x000fce000000000f */
.L_x_29122:
[----:B------:R-:W-:Y:S05]  /*0490*/  @P0 BRA `(.L_x_29123) ;  /* 0x0000000000180947 */ /* 0x000fea0003800000 */
[----:B------:R-:W-:-:S05]  /*04a0*/  HADD2.F32 R13, -RZ, R11.H1_H1 ;  /* 0x3000000bff0d7230 */ /* 0x000fca0000004100 */
[----:B------:R-:W-:-:S13]  /*04b0*/  FSETP.NEU.FTZ.AND P0, PT, R13, R13, PT ;  /* 0x0000000d0d00720b */ /* 0x000fda0003f1d000 */
[----:B------:R-:W-:-:S04]  /*04c0*/  @!P0 FMNMX.FTZ R6, R6, R13, !PT ;  /* 0x0000000d06068209 */ /* 0x000fc80007810000 */
[----:B------:R-:W-:-:S04]  /*04d0*/  @!P0 F2FP.F16.F32.PACK_AB R6, RZ, R6 ;  /* 0x00000006ff06823e */ /* 0x000fc800000000ff */
[----:B------:R-:W-:-:S04]  /*04e0*/  @!P0 PRMT R16, R6, 0x7610, R16 ;  /* 0x0000761006108816 */ /* 0x000fc80000000010 */
[----:B------:R-:W-:-:S07]  /*04f0*/  @P0 PRMT R16, R11, 0x7632, R16 ;  /* 0x000076320b100816 */ /* 0x000fce0000000010 */
.L_x_29123:
[----:B------:R-:W-:Y:S02]  /*0500*/  PRMT R6, R7, 0x5410, R0 ;  /* 0x0000541007067816 */ /* 0x000fe40000000000 */
[----:B------:R-:W-:Y:S02]  /*0510*/  PRMT R7, R9, 0x5410, R2 ;  /* 0x0000541009077816 */ /* 0x000fe40000000002 */
[----:B------:R-:W-:Y:S02]  /*0520*/  PRMT R8, R3, 0x5410, R8 ;  /* 0x0000541003087816 */ /* 0x000fe40000000008 */
[----:B------:R-:W-:Y:S01]  /*0530*/  PRMT R9, R15, 0x5410, R16 ;  /* 0x000054100f097816 */ /* 0x000fe20000000010 */
[----:B------:R-:W-:Y:S04]  /*0540*/  STG.E.64 desc[UR4][R4.64], R6 ;  /* 0x0000000604007986 */ /* 0x000fe8000c101b04 */
[----:B------:R-:W-:Y:S01]  /*0550*/  STG.E.64 desc[UR4][R4.64+0x400], R8 ;  /* 0x0004000804007986 */ /* 0x000fe2000c101b04 */
[----:B------:R-:W-:Y:S05]  /*0560*/  EXIT ;  /* 0x000000000000794d */ /* 0x000fea0003800000 */
.L_x_29115:
        /* <DEDUP_REMOVED lines=79> */
.L_x_29125:
[----:B------:R-:W-:Y:S05]  /*0a60*/  BSYNC B0 ;  /* 0x0000000000007941 */ /* 0x000fea0003800000 */
.L_x_29124:
        /* <DEDUP_REMOVED lines=12> */
.L_x_29127:
[----:B------:R-:W-:Y:S05]  /*0b30*/  BSYNC B0 ;  /* 0x0000000000007941 */ /* 0x000fea0003800000 */
.L_x_29126:
        /* <DEDUP_REMOVED lines=20> */
.L_x_29129:
[----:B------:R-:W-:Y:S05]  /*0c80*/  BSYNC B0 ;  /* 0x0000000000007941 */ /* 0x000fea0003800000 */
.L_x_29128:
        /* <DEDUP_REMOVED lines=12> */
.L_x_29131:
[----:B------:R-:W-:Y:S05]  /*0d50*/  BSYNC B0 ;  /* 0x0000000000007941 */ /* 0x000fea0003800000 */
.L_x_29130:
        /* <DEDUP_REMOVED lines=11> */
.L_x_29133:
[----:B------:R-:W-:Y:S05]  /*0e10*/  BSYNC B0 ;  /* 0x0000000000007941 */ /* 0x000fea0003800000 */
.L_x_29132:
        /* <DEDUP_REMOVED lines=11> */
.L_x_29135:
[----:B------:R-:W-:Y:S05]  /*0ed0*/  BSYNC B0 ;  /* 0x0000000000007941 */ /* 0x000fea0003800000 */
.L_x_29134:
        /* <DEDUP_REMOVED lines=11> */
.L_x_29137:
[----:B------:R-:W-:Y:S05]  /*0f90*/  BSYNC B0 ;  /* 0x0000000000007941 */ /* 0x000fea0003800000 */
.L_x_29136:
        /* <DEDUP_REMOVED lines=8> */
.L_x_29139:
[----:B------:R-:W-:Y:S05]  /*1020*/  BSYNC B0 ;  /* 0x0000000000007941 */ /* 0x000fea0003800000 */
.L_x_29138:
        /* <DEDUP_REMOVED lines=18> */
.L_x_29142:
[----:B------:R-:W-:-:S13]  /*1150*/  ISETP.GE.AND P0, PT, R11, R10, PT ;  /* 0x0000000a0b00720c */ /* 0x000fda0003f06270 */
[----:B------:R-:W-:Y:S05]  /*1160*/  @P0 BRA `(.L_x_29144) ;  /* 0x0000000000300947 */ /* 0x000fea0003800000 */
[----:B0-----:R-:W0:Y:S01]  /*1170*/  LDC.64 R2, c[0x0][0x218] ;  /* 0x00008600ff027b82 */ /* 0x001e220000000a00 */
[----:B------:R-:W-:Y:S02]  /*1180*/  IMAD.IADD R13, R0, 0x1, R11 ;  /* 0x00000001000d7824 */ /* 0x000fe400078e020b */
[----:B------:R-:W-:Y:S02]  /*1190*/  VIADD R11, R11, 0x80 ;  /* 0x000000800b0b7836 */ /* 0x000fe40000000000 */
[----:B0-----:R-:W-:-:S05]  /*11a0*/  IMAD.WIDE.U32 R2, R13, 0x2, R2 ;  /* 0x000000020d027825 */ /* 0x001fca00078e0002 */
[----:B------:R1:W-:Y:S02]  /*11b0*/  STG.E.U16 desc[UR4][R2.64], R7 ;  /* 0x0000000702007986 */ /* 0x0003e4000c101504 */
.L_x_29143:
[----:B------:R-:W-:-:S13]  /*11c0*/  ISETP.GE.AND P0, PT, R11, R10, PT ;  /* 0x0000000a0b00720c */ /* 0x000fda0003f06270 */
[----:B------:R-:W-:Y:S05]  /*11d0*/  @P0 BRA `(.L_x_29145) ;  /* 0x0000000000340947 */ /* 0x000fea0003800000 */
[----:B01----:R-:W0:Y:S01]  /*11e0*/  LDC.64 R2, c[0x0][0x218] ;  /* 0x00008600ff027b82 */ /* 0x003e220000000a00 */
[----:B------:R-:W-:Y:S02]  /*11f0*/  IMAD.IADD R7, R0, 0x1, R11 ;  /* 0x0000000100077824 */ /* 0x000fe400078e020b */
[----:B------:R-:W-:Y:S02]  /*1200*/  VIADD R11, R11, 0x80 ;  /* 0x000000800b0b7836 */ /* 0x000fe40000000000 */
[----:B0-----:R-:W-:-:S05]  /*1210*/  IMAD.WIDE.U32 R2, R7, 0x2, R2 ;  /* 0x0000000207027825 */ /* 0x001fca00078e0002 */
[----:B------:R1:W-:Y:S02]  /*1220*/  STG.E.U16 desc[UR4][R2.64], R5 ;  /* 0x0000000502007986 */ /* 0x0003e4000c101504 */
.L_x_29144:
        /* <DEDUP_REMOVED lines=8> */
.L_x_29145:
[----:B------:R-:W-:Y:S05]  /*12b0*/  BSYNC B1 ;  /* 0x0000000000017941 */ /* 0x000fea0003800000 */
.L_x_29141:
[----:B------:R-:W-:-:S13]  /*12c0*/  ISETP.GE.AND P0, PT, R11, R10, PT ;  /* 0x0000000a0b00720c */ /* 0x000fda0003f06270 */
[----:B012---:R-:W0:Y:S01]  /*12d0*/  @!P0 LDC.64 R2, c[0x0][0x218] ;  /* 0x00008600ff028b82 */ /* 0x007e220000000a00 */
[----:B------:R-:W-:Y:S02]  /*12e0*/  @!P0 IMAD.IADD R5, R0, 0x1, R11 ;  /* 0x0000000100058824 */ /* 0x000fe400078e020b */
[----:B------:R-:W-:Y:S02]  /*12f0*/  @!P0 VIADD R11, R11, 0x80 ;  /* 0x000000800b0b8836 */ /* 0x000fe40000000000 */
[----:B0-----:R-:W-:-:S05]  /*1300*/  @!P0 IMAD.WIDE.U32 R2, R5, 0x2, R2 ;  /* 0x0000000205028825 */ /* 0x001fca00078e0002 */
[----:B------:R2:W-:Y:S02]  /*1310*/  @!P0 STG.E.U16 desc[UR4][R2.64], R9 ;  /* 0x0000000902008986 */ /* 0x0005e4000c101504 */
.L_x_29146:
[----:B------:R-:W-:Y:S05]  /*1320*/  BSYNC B0 ;  /* 0x0000000000007941 */ /* 0x000fea0003800000 */
.L_x_29140:
        /* <DEDUP_REMOVED lines=8> */
.L_x_29147:
        /* <DEDUP_REMOVED lines=13> */
.L_x_42374:


//--------------------- .text._ZN2at6native29vectorized_elementwise_kernelILi8ENS0_13AUnaryFunctorIN3c104HalfES4_S4_ZZZNS0_19maximum_kernel_cudaERNS_18TensorIteratorBaseEENKUlvE0_clEvENKUlvE1_clEvEUlS4_S4_E_EESt5arrayIPcLm2EEEEviT0_T1_ --------------------------
	.section	.text._ZN2at6native29vectorized_elementwise_kernelILi8ENS0_13AUnaryFunctorIN3c104HalfES4_S4_ZZZNS0_19maximum_kernel_cudaERNS_18TensorIteratorBaseEENKUlvE0_clEvENKUlvE1_clEvEUlS4_S4_E_EESt5arrayIPcLm2EEEEviT0_T1_,"ax",@progbits
	.align	128
        .global         _ZN2at6native29vectorized_elementwise_kernelILi8ENS0_13AUnaryFunctorIN3c104HalfES4_S4_ZZZNS0_19maximum_kernel_cudaERNS_18TensorIteratorBaseEENKUlvE0_clEvENKUlvE1_clEvEUlS4_S4_E_EESt5arrayIPcLm2EEEEviT0_T1_
        .type           _ZN2at6native29vectorized_elementwise_kernelILi8ENS0_13AUnaryFunctorIN3c104HalfES4_S4_ZZZNS0_19maximum_kernel_cudaERNS_18TensorIteratorBaseEENKUlvE0_clEvENKUlvE1_clEvEUlS4_S4_E_EESt5arrayIPcLm2EEEEviT0_T1_,@function
        .size           _ZN2at6native29vectorized_elementwise_kernelILi8ENS0_13AUnaryFunctorIN3c104HalfES4_S4_ZZZNS0_19maximum_kernel_cudaERNS_18TensorIteratorBaseEENKUlvE0_clEvENKUlvE1_clEvEUlS4_S4_E_EESt5arrayIPcLm2EEEEviT0_T1_,(.L_x_42375 - _ZN2at6native29vectorized_elementwise_kernelILi8ENS0_13AUnaryFunctorIN3c104HalfES4_S4_ZZZNS0_19maximum_kernel_cudaERNS_18TensorIteratorBaseEENKUlvE0_clEvENKUlvE1_clEvEUlS4_S4_E_EESt5arrayIPcLm2EEEEviT0_T1_)
        .other          _ZN2at6native29vectorized_elementwise_kernelILi8ENS0_13AUnaryFunctorIN3c104HalfES4_S4_ZZZNS0_19maximum_kernel_cudaERNS_18TensorIteratorBaseEENKUlvE0_clEvENKUlvE1_clEvEUlS4_S4_E_EESt5arrayIPcLm2EEEEviT0_T1_,@"STO_CUDA_ENTRY STV_DEFAULT"
_ZN2at6native29vectorized_elementwise_kernelILi8ENS0_13AUnaryFunctorIN3c104HalfES4_S4_ZZZNS0_19maximum_kernel_cudaERNS_18TensorIteratorBaseEENKUlvE0_clEvENKUlvE1_clEvEUlS4_S4_E_EESt5arrayIPcLm2EEEEviT0_T1_:
.text._ZN2at6native29vectorized_elementwise_kernelILi8ENS0_13AUnaryFunctorIN3c104HalfES4_S4_ZZZNS0_19maximum_kernel_cudaERNS_18TensorIteratorBaseEENKUlvE0_clEvENKUlvE1_clEvEUlS4_S4_E_EESt5arrayIPcLm2EEEEviT0_T1_:
        /* <DEDUP_REMOVED lines=25> */
[----:B------:R-:W-:-:S04]  /*0190*/  @!P1 FMNMX.FTZ R9, R8, R9, !PT ;  /* 0x0000000908099209 */ /* 0x000fc80007810000 */
[----:B------:R-:W-:-:S04]  /*01a0*/  @!P1 F2FP.F16.F32.PACK_AB R9, RZ, R9 ;  /* 0x00000009ff09923e */ /* 0x000fc800000000ff */
[----:B------:R-:W-:-:S07]  /*01b0*/  @P1 PRMT R9, R4, 0x7610, R9 ;  /* 0x0000761004091816 */ /* 0x000fce0000000009 */
.L_x_29149:
[----:B------:R-:W-:Y:S05]  /*01c0*/  @P0 BRA `(.L_x_29150) ;  /* 0x0000000000180947 */ /* 0x000fea0003800000 */
[----:B-----5:R-:W-:-:S05]  /*01d0*/  HADD2.F32 R11, -RZ, R4.H1_H1 ;  /* 0x30000004ff0b7230 */ /* 0x020fca0000004100 */
[----:B------:R-:W-:-:S13]  /*01e0*/  FSETP.NEU.FTZ.AND P1, PT, R11, R11, PT ;  /* 0x0000000b0b00720b */ /* 0x000fda0003f3d000 */
[----:B------:R-:W-:-:S04]  /*01f0*/  @!P1 FMNMX.FTZ R11, R8, R11, !PT ;  /* 0x0000000b080b9209 */ /* 0x000fc80007810000 */
[----:B------:R-:W-:-:S04]  /*0200*/  @!P1 F2FP.F16.F32.PACK_AB R11, RZ, R11 ;  /* 0x0000000bff0b923e */ /* 0x000fc800000000ff */
[----:B------:R-:W-:-:S04]  /*0210*/  @!P1 PRMT R0, R11, 0x7610, R0 ;  /* 0x000076100b009816 */ /* 0x000fc80000000000 */
[----:B------:R-:W-:-:S07]  /*0220*/  @P1 PRMT R0, R4, 0x7632, R0 ;  /* 0x0000763204001816 */ /* 0x000fce0000000000 */
.L_x_29150:
        /* <DEDUP_REMOVED lines=8> */
.L_x_29151:
[----:B------:R-:W-:Y:S05]  /*02b0*/  @P0 BRA `(.L_x_29152) ;  /* 0x0000000000180947 */ /* 0x000fea0003800000 */
[----:B------:R-:W-:-:S05]  /*02c0*/  HADD2.F32 R13, -RZ, R5.H1_H1 ;  /* 0x30000005ff0d7230 */ /* 0x000fca0000004100 */
[----:B------:R-:W-:-:S13]  /*02d0*/  FSETP.NEU.FTZ.AND P1, PT, R13, R13, PT ;  /* 0x0000000d0d00720b */ /* 0x000fda0003f3d000 */
[----:B------:R-:W-:-:S04]  /*02e0*/  @!P1 FMNMX.FTZ R13, R8, R13, !PT ;  /* 0x0000000d080d9209 */ /* 0x000fc80007810000 */
[----:B------:R-:W-:-:S04]  /*02f0*/  @!P1 F2FP.F16.F32.PACK_AB R13, RZ, R13 ;  /* 0x0000000dff0d923e */ /* 0x000fc800000000ff */
[----:B------:R-:W-:-:S04]  /*0300*/  @!P1 PRMT R10, R13, 0x7610, R10 ;  /* 0x000076100d0a9816 */ /* 0x000fc8000000000a */
[----:B------:R-:W-:-:S07]  /*0310*/  @P1 PRMT R10, R5, 0x7632, R10 ;  /* 0x00007632050a1816 */ /* 0x000fce000000000a */
.L_x_29152:
        /* <DEDUP_REMOVED lines=8> */
.L_x_29153:
[----:B------:R-:W-:Y:S05]  /*03a0*/  @P0 BRA `(.L_x_29154) ;  /* 0x0000000000180947 */ /* 0x000fea0003800000 */
[----:B------:R-:W-:-:S05]  /*03b0*/  HADD2.F32 R13, -RZ, R6.H1_H1 ;  /* 0x30000006ff0d7230 */ /* 0x000fca0000004100 */
[----:B------:R-:W-:-:S13]  /*03c0*/  FSETP.NEU.FTZ.AND P1, PT, R13, R13, PT ;  /* 0x0000000d0d00720b */ /* 0x000fda0003f3d000 */
[----:B------:R-:W-:-:S04]  /*03d0*/  @!P1 FMNMX.FTZ R13, R8, R13, !PT ;  /* 0x0000000d080d9209 */ /* 0x000fc80007810000 */
[----:B------:R-:W-:-:S04]  /*03e0*/  @!P1 F2FP.F16.F32.PACK_AB R13, RZ, R13 ;  /* 0x0000000dff0d923e */ /* 0x000fc800000000ff */
[----:B------:R-:W-:-:S04]  /*03f0*/  @!P1 PRMT R4, R13, 0x7610, R4 ;  /* 0x000076100d049816 */ /* 0x000fc80000000004 */
[----:B------:R-:W-:-:S07]  /*0400*/  @P1 PRMT R4, R6, 0x7632, R4 ;  /* 0x0000763206041816 */ /* 0x000fce0000000004 */
.L_x_29154:
[----:B------:R-:W-:Y:S05]  /*0410*/  @P0 BRA `(.L_x_29155) ;  /* 0x0000000000180947 */ /* 0x000fea0003800000 */
[----:B------:R-:W-:-:S05]  /*0420*/  HADD2.F32 R13, -RZ, R7.H0_H0 ;  /* 0x20000007ff0d7230 */ /* 0x000fca0000004100 */
[----:B------:R-:W-:-:S13]  /*0430*/  FSETP.NEU.FTZ.AND P1, PT, R13, R13, PT ;  /* 0x0000000d0d00720b */ /* 0x000fda0003f3d000 */
[----:B------:R-:W-:-:S04]  /*0440*/  @!P1 FMNMX.FTZ R13, R8, R13, !PT ;  /* 0x0000000d080d9209 */ /* 0x000fc80007810000 */
[----:B------:R-:W-:-:S04]  /*0450*/  @!P1 F2FP.F16.F32.PACK_AB R13, RZ, R13 ;  /* 0x0000000dff0d923e */ /* 0x000fc800000000ff */
[----:B------:R-:W-:-:S04]  /*0460*/  @!P1 PRMT R15, R13, 0x7610, R15 ;  /* 0x000076100d0f9816 */ /* 0x000fc8000000000f */
[----:B------:R-:W-:-:S07]  /*0470*/  @P1 PRMT R15, R7, 0x7610, R15 ;  /* 0x00007610070f1816 */ /* 0x000fce000000000f */
.L_x_29155:
[----:B------:R-:W-:Y:S05]  /*0480*/  @P0 BRA `(.L_x_29156) ;  /* 0x0000000000180947 */ /* 0x000fea0003800000 */
[----:B------:R-:W-:-:S05]  /*0490*/  HADD2.F32 R13, -RZ, R7.H1_H1 ;  /* 0x30000007ff0d7230 */ /* 0x000fca0000004100 */
[----:B------:R-:W-:-:S13]  /*04a0*/  FSETP.NEU.FTZ.AND P0, PT, R13, R13, PT ;  /* 0x0000000d0d00720b */ /* 0x000fda0003f1d000 */
[----:B------:R-:W-:-:S04]  /*04b0*/  @!P0 FMNMX.FTZ R8, R8, R13, !PT ;  /* 0x0000000d08088209 */ /* 0x000fc80007810000 */
[----:B------:R-:W-:-:S04]  /*04c0*/  @!P0 F2FP.F16.F32.PACK_AB R8, RZ, R8 ;  /* 0x00000008ff08823e */ /* 0x000fc800000000ff */
[----:B------:R-:W-:-:S04]  /*04d0*/  @!P0 PRMT R16, R8, 0x7610, R16 ;  /* 0x0000761008108816 */ /* 0x000fc80000000010 */
[----:B------:R-:W-:-:S07]  /*04e0*/  @P0 PRMT R16, R7, 0x7632, R16 ;  /* 0x0000763207100816 */ /* 0x000fce0000000010 */
.L_x_29156:
[----:B------:R-:W-:Y:S02]  /*04f0*/  PRMT R6, R5, 0x5410, R4 ;  /* 0x0000541005067816 */ /* 0x000fe40000000004 */
[----:B------:R-:W-:Y:S02]  /*0500*/  PRMT R7, R15, 0x5410, R16 ;  /* 0x000054100f077816 */ /* 0x000fe40000000010 */
[----:B------:R-:W-:Y:S02]  /*0510*/  PRMT R5, R11, 0x5410, R10 ;  /* 0x000054100b057816 */ /* 0x000fe4000000000a */
[----:B------:R-:W-:-:S05]  /*0520*/  PRMT R4, R9, 0x5410, R0 ;  /* 0x0000541009047816 */ /* 0x000fca0000000000 */
[----:B------:R-:W-:Y:S01]  /*0530*/  STG.E.128 desc[UR4][R2.64], R4 ;  /* 0x0000000402007986 */ /* 0x000fe2000c101d04 */
[----:B------:R-:W-:Y:S05]  /*0540*/  EXIT ;  /* 0x000000000000794d */ /* 0x000fea0003800000 */
.L_x_29148:
        /* <DEDUP_REMOVED lines=79> */
.L_x_29158:
[----:B------:R-:W-:Y:S05]  /*0a40*/  BSYNC B0 ;  /* 0x0000000000007941 */ /* 0x000fea0003800000 */
.L_x_29157:
        /* <DEDUP_REMOVED lines=12> */
.L_x_29160:
[----:B------:R-:W-:Y:S05]  /*0b10*/  BSYNC B0 ;  /* 0x0000000000007941 */ /* 0x000fea0003800000 */
.L_x_29159:
        /* <DEDUP_REMOVED lines=20> */
.L_x_29162:
[----:B------:R-:W-:Y:S05]  /*0c60*/  BSYNC B0 ;  /* 0x0000000000007941 */ /* 0x000fea0003800000 */
.L_x_29161:
        /* <DEDUP_REMOVED lines=12> */
.L_x_29164:
[----:B------:R-:W-:Y:S05]  /*0d30*/  BSYNC B0 ;  /* 0x0000000000007941 */ /* 0x000fea0003800000 */
.L_x_29163:
        /* <DEDUP_REMOVED lines=11> */
.L_x_29166:
[----:B------:R-:W-:Y:S05]  /*0df0*/  BSYNC B0 ;  /* 0x0000000000007941 */ /* 0x000fea0003800000 */
.L_x_29165:
        /* <DEDUP_REMOVED lines=11> */
.L_x_29168:
[----:B------:R-:W-:Y:S05]  /*0eb0*/  BSYNC B0 ;  /* 0x0000000000007941 */ /* 0x000fea0003800000 */
.L_x_29167:
        /* <DEDUP_REMOVED lines=11> */
.L_x_29170:
[----:B------:R-:W-:Y:S05]  /*0f70*/  BSYNC B0 ;  /* 0x0000000000007941 */ /* 0x000fea0003800000 */
.L_x_29169:
        /* <DEDUP_REMOVED lines=8> */
.L_x_29172:
[----:B------:R-:W-:Y:S05]  /*1000*/  BSYNC B0 ;  /* 0x0000000000007941 */ /* 0x000fea0003800000 */
.L_x_29171:
        /* <DEDUP_REMOVED lines=18> */
.L_x_29175:
[----:B------:R-:W-:-:S13]  /*1130*/  ISETP.GE.AND P0, PT, R11, R10, PT ;  /* 0x0000000a0b00720c */ /* 0x000fda0003f06270 */
[----:B------:R-:W-:Y:S05]  /*1140*/  @P0 BRA `(.L_x_29177) ;  /* 0x0000000000300947 */ /* 0x000fea0003800000 */
[----:B0-----:R-:W0:Y:S01]  /*1150*/  LDC.64 R2, c[0x0][0x218] ;  /* 0x00008600ff027b82 */ /* 0x001e220000000a00 */
[----:B------:R-:W-:Y:S02]  /*1160*/  IMAD.IADD R13, R0, 0x1, R11 ;  /* 0x00000001000d7824 */ /* 0x000fe400078e020b */
[----:B------:R-:W-:Y:S02]  /*1170*/  VIADD R11, R11, 0x80 ;  /* 0x000000800b0b7836 */ /* 0x000fe40000000000 */
[----:B0-----:R-:W-:-:S05]  /*1180*/  IMAD.WIDE.U32 R2, R13, 0x2, R2 ;  /* 0x000000020d027825 */ /* 0x001fca00078e0002 */
[----:B------:R1:W-:Y:S02]  /*1190*/  STG.E.U16 desc[UR4][R2.64], R7 ;  /* 0x0000000702007986 */ /* 0x0003e4000c101504 */
.L_x_29176:
[----:B------:R-:W-:-:S13]  /*11a0*/  ISETP.GE.AND P0, PT, R11, R10, PT ;  /* 0x0000000a0b00720c */ /* 0x000fda0003f06270 */
[----:B------:R-:W-:Y:S05]  /*11b0*/  @P0 BRA `(.L_x_29178) ;  /* 0x0000000000340947 */ /* 0x000fea0003800000 */
[----:B01----:R-:W0:Y:S01]  /*11c0*/  LDC.64 R2, c[0x0][0x218] ;  /* 0x00008600ff027b82 */ /* 0x003e220000000a00 */
[----:B------:R-:W-:Y:S02]  /*11d0*/  IMAD.IADD R7, R0, 0x1, R11 ;  /* 0x0000000100077824 */ /* 0x000fe400078e020b */
[----:B------:R-:W-:Y:S02]  /*11e0*/  VIADD R11, R11, 0x80 ;  /* 0x000000800b0b7836 */ /* 0x000fe40000000000 */
[----:B0-----:R-:W-:-:S05]  /*11f0*/  IMAD.WIDE.U32 R2, R7, 0x2, R2 ;  /* 0x0000000207027825 */ /* 0x001fca00078e0002 */
[----:B------:R1:W-:Y:S02]  /*1200*/  STG.E.U16 desc[UR4][R2.64], R5 ;  /* 0x0000000502007986 */ /* 0x0003e4000c101504 */
.L_x_29177:
        /* <DEDUP_REMOVED lines=8> */
.L_x_29178:
[----:B------:R-:W-:Y:S05]  /*1290*/  BSYNC B1 ;  /* 0x0000000000017941 */ /* 0x000fea0003800000 */
.L_x_29174:
[----:B------:R-:W-:-:S13]  /*12a0*/  ISETP.GE.AND P0, PT, R11, R10, PT ;  /* 0x0000000a0b00720c */ /* 0x000fda0003f06270 */
[----:B012---:R-:W0:Y:S01]  /*12b0*/  @!P0 LDC.64 R2, c[0x0][0x218] ;  /* 0x00008600ff028b82 */ /* 0x007e220000000a00 */
[----:B------:R-:W-:Y:S02]  /*12c0*/  @!P0 IMAD.IADD R5, R0, 0x1, R11 ;  /* 0x0000000100058824 */ /* 0x000fe400078e020b */
[----:B------:R-:W-:Y:S02]  /*12d0*/  @!P0 VIADD R11, R11, 0x80 ;  /* 0x000000800b0b8836 */ /* 0x000fe40000000000 */
[----:B0-----:R-:W-:-:S05]  /*12e0*/  @!P0 IMAD.WIDE.U32 R2, R5, 0x2, R2 ;  /* 0x0000000205028825 */ /* 0x001fca00078e0002 */
[----:B------:R2:W-:Y:S02]  /*12f0*/  @!P0 STG.E.U16 desc[UR4][R2.64], R9 ;  /* 0x0000000902008986 */ /* 0x0005e4000c101504 */
.L_x_29179:
[----:B------:R-:W-:Y:S05]  /*1300*/  BSYNC B0 ;  /* 0x0000000000007941 */ /* 0x000fea0003800000 */
.L_x_29173:
        /* <DEDUP_REMOVED lines=8> */
.L_x_29180:
        /* <DEDUP_REMOVED lines=15> */
.L_x_42375:


//--------------------- .text._ZN2at6native18elementwise_kernelILi128ELi4EZNS0_15gpu_kernel_implINS0_13BinaryFunctorIN3c104HalfES5_S5_ZZZNS0_19maximum_kernel_cudaERNS_18TensorIteratorBaseEENKUlvE0_clEvENKUlvE1_clEvEUlS5_S5_E_EEEEvS7_RKT_EUliE_EEviT1_ --------------------------
	.section	.text._ZN2at6native18elementwise_kernelILi128ELi4EZNS0_15gpu_kernel_implINS0_13BinaryFunctorIN3c104HalfES5_S5_ZZZNS0_19maximum_kernel_cudaERNS_18TensorIteratorBaseEENKUlvE0_clEvENKUlvE1_clEvEUlS5_S5_E_EEEEvS7_RKT_EUliE_EEviT1_,"ax",@progbits
	.align	128
        .global         _ZN2at6native18elementwise_kernelILi128ELi4EZNS0_15gpu_kernel_implINS0_13BinaryFunctorIN3c104HalfES5_S5_ZZZNS0_19maximum_kernel_cudaERNS_18TensorIteratorBaseEENKUlvE0_clEvENKUlvE1_clEvEUlS5_S5_E_EEEEvS7_RKT_EUliE_EEviT1_
        .type           _ZN2at6native18elementwise_kernelILi128ELi4EZNS0_15gpu_kernel_implINS0_13BinaryFunctorIN3c104HalfES5_S5_ZZZNS0_19maximum_kernel_cudaERNS_18TensorIteratorBaseEENKUlvE0_clEvENKUlvE1_clEvEUlS5_S5_E_EEEEvS7_RKT_EUliE_EEviT1_,@function
        .size           _ZN2at6native18elementwise_kernelILi128ELi4EZNS0_15gpu_kernel_implINS0_13BinaryFunctorIN3c104HalfES5_S5_ZZZNS0_19maximum_kernel_cudaERNS_18TensorIteratorBaseEENKUlvE0_clEvENKUlvE1_clEvEUlS5_S5_E_EEEEvS7_RKT_EUliE_EEviT1_,(.L_x_42376 - _ZN2at6native18elementwise_kernelILi128ELi4EZNS0_15gpu_kernel_implINS0_13BinaryFunctorIN3c104HalfES5_S5_ZZZNS0_19maximum_kernel_cudaERNS_18TensorIteratorBaseEENKUlvE0_clEvENKUlvE1_clEvEUlS5_S5_E_EEEEvS7_RKT_EUliE_EEviT1_)
        .other          _ZN2at6native18elementwise_kernelILi128ELi4EZNS0_15gpu_kernel_implINS0_13BinaryFunctorIN3c104HalfES5_S5_ZZZNS0_19maximum_kernel_cudaERNS_18TensorIteratorBaseEENKUlvE0_clEvENKUlvE1_clEvEUlS5_S5_E_EEEEvS7_RKT_EUliE_EEviT1_,@"STO_CUDA_ENTRY STV_DEFAULT"
_ZN2at6native18elementwise_kernelILi128ELi4EZNS0_15gpu_kernel_implINS0_13BinaryFunctorIN3c104HalfES5_S5_ZZZNS0_19maximum_kernel_cudaERNS_18TensorIteratorBaseEENKUlvE0_clEvENKUlvE1_clEvEUlS5_S5_E_EEEEvS7_RKT_EUliE_EEviT1_:
.text._ZN2at6native18elementwise_kernelILi128ELi4EZNS0_15gpu_kernel_implINS0_13BinaryFunctorIN3c104HalfES5_S5_ZZZNS0_19maximum_kernel_cudaERNS_18TensorIteratorBaseEENKUlvE0_clEvENKUlvE1_clEvEUlS5_S5_E_EEEEvS7_RKT_EUliE_EEviT1_:
        /* <DEDUP_REMOVED lines=365> */
.L_x_29183:
        /* <DEDUP_REMOVED lines=23> */
.L_x_29187:
[----:B------:R-:W2:Y:S02]  /*1840*/  LDG.E.U8 R2, desc[UR36][R2.64] ;  /* 0x0000002402027981 */ /* 0x000ea4000c1e1100 */
[----:B--2---:R-:W-:-:S04]  /*1850*/  I2FP.F32.U32 R0, R2 ;  /* 0x0000000200007245 */ /* 0x004fc80000201000 */
[----:B------:R-:W-:-:S04]  /*1860*/  F2FP.F16.F32.PACK_AB R0, RZ, R0 ;  /* 0x00000000ff00723e */ /* 0x000fc800000000ff */
[----:B------:R-:W-:Y:S01]  /*1870*/  PRMT R19, R0, 0x7610, R19 ;  /* 0x0000761000137816 */ /* 0x000fe20000000013 */
[----:B------:R-:W-:Y:S06]  /*1880*/  BRA `(.L_x_29189) ;  /* 0x0000000c00bc7947 */ /* 0x000fec0003800000 */
.L_x_29186:
        /* <DEDUP_REMOVED lines=11> */
.L_x_29191:
[----:B------:R-:W2:Y:S02]  /*1940*/  LDG.E R2, desc[UR36][R2.64] ;  /* 0x0000002402027981 */ /* 0x000ea4000c1e1900 */
[----:B--2---:R-:W-:-:S04]  /*1950*/  I2FP.F32.S32 R0, R2 ;  /* 0x0000000200007245 */ /* 0x004fc80000201400 */
[----:B------:R-:W-:-:S04]  /*1960*/  F2FP.F16.F32.PACK_AB R0, RZ, R0 ;  /* 0x00000000ff00723e */ /* 0x000fc800000000ff */
[----:B------:R-:W-:Y:S01]  /*1970*/  PRMT R19, R0, 0x7610, R19 ;  /* 0x0000761000137816 */ /* 0x000fe20000000013 */
[----:B------:R-:W-:Y:S06]  /*1980*/  BRA `(.L_x_29189) ;  /* 0x0000000c007c7947 */ /* 0x000fec0003800000 */
.L_x_29190:
[----:B------:R-:W2:Y:S02]  /*1990*/  LDG.E.U16 R2, desc[UR36][R2.64] ;  /* 0x0000002402027981 */ /* 0x000ea4000c1e1500 */
[----:B--2---:R-:W0:Y:S02]  /*19a0*/  I2F.S16 R0, R2 ;  /* 0x0000000200007306 */ /* 0x004e240000101400 */
[----:B0-----:R-:W-:-:S04]  /*19b0*/  F2FP.F16.F32.PACK_AB R0, RZ, R0 ;  /* 0x00000000ff00723e */ /* 0x001fc800000000ff */
[----:B------:R-:W-:Y:S01]  /*19c0*/  PRMT R19, R0, 0x7610, R19 ;  /* 0x0000761000137816 */ /* 0x000fe20000000013 */
[----:B------:R-:W-:Y:S06]  /*19d0*/  BRA `(.L_x_29189) ;  /* 0x0000000c00687947 */ /* 0x000fec0003800000 */
.L_x_29185:
        /* <DEDUP_REMOVED lines=9> */
.L_x_29193:
[----:B------:R0:W5:Y:S01]  /*1a70*/  LDG.E.U16 R19, desc[UR36][R2.64] ;  /* 0x0000002402137981 */ /* 0x000162000c1e1500 */
[----:B------:R-:W-:Y:S05]  /*1a80*/  BRA `(.L_x_29189) ;  /* 0x0000000c003c7947 */ /* 0x000fea0003800000 */
.L_x_29192:
        /* <DEDUP_REMOVED lines=9> */
.L_x_29195:
[----:B------:R1:W5:Y:S01]  /*1b20*/  LDG.E.U16 R19, desc[UR36][R2.64] ;  /* 0x0000002402137981 */ /* 0x000362000c1e1500 */
[----:B------:R-:W-:Y:S05]  /*1b30*/  BRA `(.L_x_29189) ;  /* 0x0000000c00107947 */ /* 0x000fea0003800000 */
.L_x_29194:
        /* <DEDUP_REMOVED lines=9> */
.L_x_29184:
        /* <DEDUP_REMOVED lines=14> */
.L_x_29198:
        /* <DEDUP_REMOVED lines=9> */
.L_x_29197:
        /* <DEDUP_REMOVED lines=28> */
.L_x_29200:
        /* <DEDUP_REMOVED lines=15> */
.L_x_29199:
[----:B------:R-:W2:Y:S02]  /*1ff0*/  LDG.E.U16 R0, desc[UR36][R2.64] ;  /* 0x0000002402007981 */ /* 0x000ea4000c1e1500 */
[----:B--2---:R-:W-:-:S05]  /*2000*/  IMAD.U32 R0, R0, 0x10000, RZ ;  /* 0x0001000000007824 */ /* 0x004fca00078e00ff */
[----:B------:R-:W-:-:S04]  /*2010*/  F2FP.F16.F32.PACK_AB R0, RZ, R0 ;  /* 0x00000000ff00723e */ /* 0x000fc800000000ff */
[----:B------:R-:W-:Y:S01]  /*2020*/  PRMT R19, R0, 0x7610, R19 ;  /* 0x0000761000137816 */ /* 0x000fe20000000013 */
[----:B------:R-:W-:Y:S06]  /*2030*/  BRA `(.L_x_29189) ;  /* 0x0000000400d07947 */ /* 0x000fec0003800000 */
.L_x_29196:
        /* <DEDUP_REMOVED lines=13> */
.L_x_29203:
        /* <DEDUP_REMOVED lines=21> */
.L_x_29207:
[----:B------:R-:W-:Y:S05]  /*2260*/  BSYNC B1 ;  /* 0x0000000000017941 */ /* 0x000fea0003800000 */
.L_x_29206:
[----:B------:R-:W-:Y:S01]  /*2270*/  LEA R3, R0, 0x3b800000, 0x17 ;  /* 0x3b80000000037811 */ /* 0x000fe200078eb8ff */
[----:B------:R-:W-:-:S05]  /*2280*/  IMAD.SHL.U32 R0, R2, 0x100000, RZ ;  /* 0x0010000002007824 */ /* 0x000fca00078e00ff */
[----:B------:R-:W-:-:S07]  /*2290*/  LOP3.LUT R0, R3, R0, R4, 0xfe, !PT ;  /* 0x0000000003007212 */ /* 0x000fce00078efe04 */
.L_x_29205:
[----:B------:R-:W-:Y:S05]  /*22a0*/  BSYNC B0 ;  /* 0x0000000000007941 */ /* 0x000fea0003800000 */
.L_x_29204:
[----:B------:R-:W-:-:S04]  /*22b0*/  F2FP.F16.F32.PACK_AB R0, RZ, R0 ;  /* 0x00000000ff00723e */ /* 0x000fc800000000ff */
[----:B------:R-:W-:Y:S01]  /*22c0*/  PRMT R19, R0, 0x7610, R19 ;  /* 0x0000761000137816 */ /* 0x000fe20000000013 */
[----:B------:R-:W-:Y:S06]  /*22d0*/  BRA `(.L_x_29189) ;  /* 0x0000000400287947 */ /* 0x000fec0003800000 */
.L_x_29202:
        /* <DEDUP_REMOVED lines=21> */
.L_x_29211:
[----:B------:R-:W-:Y:S05]  /*2430*/  BSYNC B1 ;  /* 0x0000000000017941 */ /* 0x000fea0003800000 */
.L_x_29210:
[----:B------:R-:W-:Y:S01]  /*2440*/  LEA R3, R0, 0x37800000, 0x17 ;  /* 0x3780000000037811 */ /* 0x000fe200078eb8ff */
[----:B------:R-:W-:-:S05]  /*2450*/  IMAD.SHL.U32 R0, R2, 0x200000, RZ ;  /* 0x0020000002007824 */ /* 0x000fca00078e00ff */
[----:B------:R-:W-:-:S07]  /*2460*/  LOP3.LUT R0, R3, R0, R4, 0xfe, !PT ;  /* 0x0000000003007212 */ /* 0x000fce00078efe04 */
.L_x_29209:
[----:B------:R-:W-:Y:S05]  /*2470*/  BSYNC B0 ;  /* 0x0000000000007941 */ /* 0x000fea0003800000 */
.L_x_29208:
[----:B------:R-:W-:-:S04]  /*2480*/  F2FP.F16.F32.PACK_AB R0, RZ, R0 ;  /* 0x00000000ff00723e */ /* 0x000fc800000000ff */
[----:B------:R-:W-:Y:S01]  /*2490*/  PRMT R19, R0, 0x7610, R19 ;  /* 0x0000761000137816 */ /* 0x000fe20000000013 */
[----:B------:R-:W-:Y:S06]  /*24a0*/  BRA `(.L_x_29189) ;  /* 0x0000000000b47947 */ /* 0x000fec0003800000 */
.L_x_29201:
        /* <DEDUP_REMOVED lines=14> */
.L_x_29215:
[----:B------:R-:W-:Y:S05]  /*2590*/  BSYNC B0 ;  /* 0x0000000000007941 */ /* 0x000fea0003800000 */
.L_x_29214:
[----:B------:R-:W-:-:S04]  /*25a0*/  F2FP.F16.F32.PACK_AB R0, RZ, R0 ;  /* 0x00000000ff00723e */ /* 0x000fc800000000ff */
[----:B------:R-:W-:Y:S01]  /*25b0*/  PRMT R19, R0, 0x7610, R19 ;  /* 0x0000761000137816 */ /* 0x000fe20000000013 */
[----:B------:R-:W-:Y:S06]  /*25c0*/  BRA `(.L_x_29189) ;  /* 0x00000000006c7947 */ /* 0x000fec0003800000 */
.L_x_29188:
        /* <DEDUP_REMOVED lines=16> */
.L_x_29216:
[----:B------:R-:W-:Y:S01]  /*26d0*/  PRMT R19, RZ, 0x7610, R19 ;  /* 0x00007610ff137816 */ /* 0x000fe20000000013 */
[----:B------:R-:W-:Y:S06]  /*26e0*/  BRA `(.L_x_29189) ;  /* 0x0000000000247947 */ /* 0x000fec0003800000 */
.L_x_29213:
[----:B------:R-:W2:Y:S02]  /*26f0*/  LDG.E.64 R2, desc[UR36][R2.64] ;  /* 0x0000002402027981 */ /* 0x000ea4000c1e1b00 */
[----:B--2---:R-:W0:Y:S02]  /*2700*/  I2F.U64 R0, R2 ;  /* 0x0000000200007312 */ /* 0x004e240000301000 */
[----:B0-----:R-:W-:-:S04]  /*2710*/  F2FP.F16.F32.PACK_AB R0, RZ, R0 ;  /* 0x00000000ff00723e */ /* 0x001fc800000000ff */
[----:B------:R-:W-:Y:S01]  /*2720*/  PRMT R19, R0, 0x7610, R19 ;  /* 0x0000761000137816 */ /* 0x000fe20000000013 */
[----:B------:R-:W-:Y:S06]  /*2730*/  BRA `(.L_x_29189) ;  /* 0x0000000000107947 */ /* 0x000fec0003800000 */
.L_x_29212:
[----:B------:R-:W2:Y:S02]  /*2740*/  LDG.E R2, desc[UR36][R2.64] ;  /* 0x0000002402027981 */ /* 0x000ea4000c1e1900 */
[----:B--2---:R-:W-:-:S04]  /*2750*/  I2FP.F32.U32 R0, R2 ;  /* 0x0000000200007245 */ /* 0x004fc80000201000 */
[----:B------:R-:W-:-:S04]  /*2760*/  F2FP.F16.F32.PACK_AB R0, RZ, R0 ;  /* 0x00000000ff00723e */ /* 0x000fc800000000ff */
[----:B------:R-:W-:-:S07]  /*2770*/  PRMT R19, R0, 0x7610, R19 ;  /* 0x0000761000137816 */ /* 0x000fce0000000013 */
.L_x_29189:
        /* <DEDUP_REMOVED lines=20> */
.L_x_29220:
[----:B------:R-:W2:Y:S02]  /*28c0*/  LDG.E.U8 R2, desc[UR36][R2.64] ;  /* 0x0000002402027981 */ /* 0x000ea4000c1e1100 */
[----:B--2---:R-:W-:-:S04]  /*28d0*/  I2FP.F32.U32 R0, R2 ;  /* 0x0000000200007245 */ /* 0x004fc80000201000 */
[----:B------:R-:W-:-:S04]  /*28e0*/  F2FP.F16.F32.PACK_AB R0, RZ, R0 ;  /* 0x00000000ff00723e */ /* 0x000fc800000000ff */
[----:B------:R-:W-:Y:S01]  /*28f0*/  PRMT R5, R0, 0x7610, R5 ;  /* 0x0000761000057816 */ /* 0x000fe20000000005 */
[----:B------:R-:W-:Y:S06]  /*2900*/  BRA `(.L_x_29222) ;  /* 0x0000000c00b87947 */ /* 0x000fec0003800000 */
.L_x_29219:
        /* <DEDUP_REMOVED lines=11> */
.L_x_29224:
[----:B------:R-:W2:Y:S02]  /*29c0*/  LDG.E R2, desc[UR36][R2.64] ;  /* 0x0000002402027981 */ /* 0x000ea4000c1e1900 */
[----:B--2---:R-:W-:-:S04]  /*29d0*/  I2FP.F32.S32 R0, R2 ;  /* 0x0000000200007245 */ /* 0x004fc80000201400 */
[----:B------:R-:W-:-:S04]  /*29e0*/  F2FP.F16.F32.PACK_AB R0, RZ, R0 ;  /* 0x00000000ff00723e */ /* 0x000fc800000000ff */
[----:B------:R-:W-:Y:S01]  /*29f0*/  PRMT R5, R0, 0x7610, R5 ;  /* 0x0000761000057816 */ /* 0x000fe20000000005 */
[----:B------:R-:W-:Y:S06]  /*2a00*/  BRA `(.L_x_29222) ;  /* 0x0000000c00787947 */ /* 0x000fec0003800000 */
.L_x_29223:
[----:B------:R-:W2:Y:S02]  /*2a10*/  LDG.E.U16 R2, desc[UR36][R2.64] ;  /* 0x0000002402027981 */ /* 0x000ea4000c1e1500 */
[----:B--2---:R-:W0:Y:S02]  /*2a20*/  I2F.S16 R0, R2 ;  /* 0x0000000200007306 */ /* 0x004e240000101400 */
[----:B0-----:R-:W-:-:S04]  /*2a30*/  F2FP.F16.F32.PACK_AB R0, RZ, R0 ;  /* 0x00000000ff00723e */ /* 0x001fc800000000ff */
[----:B------:R-:W-:Y:S01]  /*2a40*/  PRMT R5, R0, 0x7610, R5 ;  /* 0x0000761000057816 */ /* 0x000fe20000000005 */
[----:B------:R-:W-:Y:S06]  /*2a50*/  BRA `(.L_x_29222) ;  /* 0x0000000c00647947 */ /* 0x000fec0003800000 */
.L_x_29218:
        /* <DEDUP_REMOVED lines=9> */
.L_x_29226:
[----:B------:R1:W5:Y:S01]  /*2af0*/  LDG.E.U16 R5, desc[UR36][R2.64] ;  /* 0x0000002402057981 */ /* 0x000362000c1e1500 */
[----:B------:R-:W-:Y:S05]  /*2b00*/  BRA `(.L_x_29222) ;  /* 0x0000000c00387947 */ /* 0x000fea0003800000 */
.L_x_29225:
        /* <DEDUP_REMOVED lines=9> */
.L_x_29228:
[----:B------:R0:W5:Y:S01]  /*2ba0*/  LDG.E.U16 R5, desc[UR36][R2.64] ;  /* 0x0000002402057981 */ /* 0x000162000c1e1500 */
[----:B------:R-:W-:Y:S05]  /*2bb0*/  BRA `(.L_x_29222) ;  /* 0x0000000c000c7947 */ /* 0x000fea0003800000 */
.L_x_29227:
        /* <DEDUP_REMOVED lines=9> */
.L_x_29217:
        /* <DEDUP_REMOVED lines=14> */
.L_x_29231:
        /* <DEDUP_REMOVED lines=9> */
.L_x_29230:
        /* <DEDUP_REMOVED lines=27> */
.L_x_29233:
        /* <DEDUP_REMOVED lines=15> */
.L_x_29232:
[----:B------:R-:W2:Y:S02]  /*3060*/  LDG.E.U16 R0, desc[UR36][R2.64] ;  /* 0x0000002402007981 */ /* 0x000ea4000c1e1500 */
[----:B--2---:R-:W-:-:S05]  /*3070*/  IMAD.U32 R0, R0, 0x10000, RZ ;  /* 0x0001000000007824 */ /* 0x004fca00078e00ff */
[----:B------:R-:W-:-:S04]  /*3080*/  F2FP.F16.F32.PACK_AB R0, RZ, R0 ;  /* 0x00000000ff00723e */ /* 0x000fc800000000ff */
[----:B------:R-:W-:Y:S01]  /*3090*/  PRMT R5, R0, 0x7610, R5 ;  /* 0x0000761000057816 */ /* 0x000fe20000000005 */
[----:B------:R-:W-:Y:S06]  /*30a0*/  BRA `(.L_x_29222) ;  /* 0x0000000400d07947 */ /* 0x000fec0003800000 */
.L_x_29229:
        /* <DEDUP_REMOVED lines=13> */
.L_x_29236:
        /* <DEDUP_REMOVED lines=21> */
.L_x_29240:
[----:B------:R-:W-:Y:S05]  /*32d0*/  BSYNC B1 ;  /* 0x0000000000017941 */ /* 0x000fea0003800000 */
.L_x_29239:
[----:B------:R-:W-:Y:S01]  /*32e0*/  LEA R3, R0, 0x3b800000, 0x17 ;  /* 0x3b80000000037811 */ /* 0x000fe200078eb8ff */
[----:B------:R-:W-:-:S05]  /*32f0*/  IMAD.SHL.U32 R0, R2, 0x100000, RZ ;  /* 0x0010000002007824 */ /* 0x000fca00078e00ff */
[----:B------:R-:W-:-:S07]  /*3300*/  LOP3.LUT R0, R3, R0, R4, 0xfe, !PT ;  /* 0x0000000003007212 */ /* 0x000fce00078efe04 */
.L_x_29238:
[----:B------:R-:W-:Y:S05]  /*3310*/  BSYNC B0 ;  /* 0x0000000000007941 */ /* 0x000fea0003800000 */
.L_x_29237:
[----:B------:R-:W-:-:S04]  /*3320*/  F2FP.F16.F32.PACK_AB R0, RZ, R0 ;  /* 0x00000000ff00723e */ /* 0x000fc800000000ff */
[----:B------:R-:W-:Y:S01]  /*3330*/  PRMT R5, R0, 0x7610, R5 ;  /* 0x0000761000057816 */ /* 0x000fe20000000005 */
[----:B------:R-:W-:Y:S06]  /*3340*/  BRA `(.L_x_29222) ;  /* 0x0000000400287947 */ /* 0x000fec0003800000 */
.L_x_29235:
        /* <DEDUP_REMOVED lines=21> */
.L_x_29244:
[----:B------:R-:W-:Y:S05]  /*34a0*/  BSYNC B1 ;  /* 0x0000000000017941 */ /* 0x000fea0003800000 */
.L_x_29243:
[----:B------:R-:W-:Y:S01]  /*34b0*/  LEA R3, R0, 0x37800000, 0x17 ;  /* 0x3780000000037811 */ /* 0x000fe200078eb8ff */
[----:B------:R-:W-:-:S05]  /*34c0*/  IMAD.SHL.U32 R0, R2, 0x200000, RZ ;  /* 0x0020000002007824 */ /* 0x000fca00078e00ff */
[----:B------:R-:W-:-:S07]  /*34d0*/  LOP3.LUT R0, R3, R0, R4, 0xfe, !PT ;  /* 0x0000000003007212 */ /* 0x000fce00078efe04 */
.L_x_29242:
[----:B------:R-:W-:Y:S05]  /*34e0*/  BSYNC B0 ;  /* 0x0000000000007941 */ /* 0x000fea0003800000 */
.L_x_29241:
[----:B------:R-:W-:-:S04]  /*34f0*/  F2FP.F16.F32.PACK_AB R0, RZ, R0 ;  /* 0x00000000ff00723e */ /* 0x000fc800000000ff */
[----:B------:R-:W-:Y:S01]  /*3500*/  PRMT R5, R0, 0x7610, R5 ;  /* 0x0000761000057816 */ /* 0x000fe20000000005 */
[----:B------:R-:W-:Y:S06]  /*3510*/  BRA `(.L_x_29222) ;  /* 0x0000000000b47947 */ /* 0x000fec0003800000 */
.L_x_29234:
        /* <DEDUP_REMOVED lines=14> */
.L_x_29248:
[----:B------:R-:W-:Y:S05]  /*3600*/  BSYNC B0 ;  /* 0x0000000000007941 */ /* 0x000fea0003800000 */
.L_x_29247:
[----:B------:R-:W-:-:S04]  /*3610*/  F2FP.F16.F32.PACK_AB R0, RZ, R0 ;  /* 0x00000000ff00723e */ /* 0x000fc800000000ff */
[----:B------:R-:W-:Y:S01]  /*3620*/  PRMT R5, R0, 0x7610, R5 ;  /* 0x0000761000057816 */ /* 0x000fe20000000005 */
[----:B------:R-:W-:Y:S06]  /*3630*/  BRA `(.L_x_29222) ;  /* 0x00000000006c7947 */ /* 0x000fec0003800000 */
.L_x_29221:
        /* <DEDUP_REMOVED lines=16> */
.L_x_29249:
[----:B------:R-:W-:Y:S01]  /*3740*/  PRMT R5, RZ, 0x7610, R5 ;  /* 0x00007610ff057816 */ /* 0x000fe20000000005 */
[----:B------:R-:W-:Y:S06]  /*3750*/  BRA `(.L_x_29222) ;  /* 0x0000000000247947 */ /* 0x000fec0003800000 */
.L_x_29246:
[----:B------:R-:W2:Y:S02]  /*3760*/  LDG.E.64 R2, desc[UR36][R2.64] ;  /* 0x0000002402027981 */ /* 0x000ea4000c1e1b00 */
[----:B--2---:R-:W0:Y:S02]  /*3770*/  I2F.U64 R0, R2 ;  /* 0x0000000200007312 */ /* 0x004e240000301000 */
[----:B0-----:R-:W-:-:S04]  /*3780*/  F2FP.F16.F32.PACK_AB R0, RZ, R0 ;  /* 0x00000000ff00723e */ /* 0x001fc800000000ff */
[----:B------:R-:W-:Y:S01]  /*3790*/  PRMT R5, R0, 0x7610, R5 ;  /* 0x0000761000057816 */ /* 0x000fe20000000005 */
[----:B------:R-:W-:Y:S06]  /*37a0*/  BRA `(.L_x_29222) ;  /* 0x0000000000107947 */ /* 0x000fec0003800000 */
.L_x_29245:
[----:B------:R-:W2:Y:S02]  /*37b0*/  LDG.E R2, desc[UR36][R2.64] ;  /* 0x0000002402027981 */ /* 0x000ea4000c1e1900 */
[----:B--2---:R-:W-:-:S04]  /*37c0*/  I2FP.F32.U32 R0, R2 ;  /* 0x0000000200007245 */ /* 0x004fc80000201000 */
[----:B------:R-:W-:-:S04]  /*37d0*/  F2FP.F16.F32.PACK_AB R0, RZ, R0 ;  /* 0x00000000ff00723e */ /* 0x000fc800000000ff */
[----:B------:R-:W-:-:S07]  /*37e0*/  PRMT R5, R0, 0x7610, R5 ;  /* 0x0000761000057816 */ /* 0x000fce0000000005 */
.L_x_29222:
[----:B-----5:R-:W-:Y:S01]  /*37f0*/  HADD2.F32 R0, -RZ, R19.H0_H0 ;  /* 0x20000013ff007230 */ /* 0x020fe20000004100 */
[----:B------:R-:W-:Y:S04]  /*3800*/  BSSY B0, `(.L_x_29250) ;  /* 0x000000b000007945 */ /* 0x000fe80003800000 */
[----:B------:R-:W-:-:S13]  /*3810*/  FSETP.NEU.FTZ.AND P0, PT, R0, R0, PT ;  /* 0x000000000000720b */ /* 0x000fda0003f1d000 */
[----:B------:R-:W-:Y:S05]  /*3820*/  @P0 BRA `(.L_x_29251) ;  /* 0x00000000001c0947 */ /* 0x000fea0003800000 */
[----:B01----:R-:W-:-:S05]  /*3830*/  HADD2.F32 R3, -RZ, R5.H0_H0 ;  /* 0x20000005ff037230 */ /* 0x003fca0000004100 */
[----:B------:R-:W-:-:S13]  /*3840*/  FSETP.NEU.FTZ.AND P0, PT, R3, R3, PT ;  /* 0x000000030300720b */ /* 0x000fda0003f1d000 */
[----:B------:R-:W-:Y:S05]  /*3850*/  @P0 BRA `(.L_x_29252) ;  /* 0x0000000000140947 */ /* 0x000fea0003800000 */
[----:B------:R-:W-:-:S04]  /*3860*/  FMNMX.FTZ R0, R0, R3, !PT ;  /* 0x0000000300007209 */ /* 0x000fc80007810000 */
[----:B------:R-:W-:-:S04]  /*3870*/  F2FP.F16.F32.PACK_AB R0, RZ, R0 ;  /* 0x00000000ff00723e */ /* 0x000fc800000000ff */
[----:B------:R-:W-:Y:S01]  /*3880*/  PRMT R5, R0, 0x7610, R5 ;  /* 0x0000761000057816 */ /* 0x000fe20000000005 */
[----:B------:R-:W-:Y:S06]  /*3890*/  BRA `(.L_x_29252) ;  /* 0x0000000000047947 */ /* 0x000fec0003800000 */
.L_x_29251:
[----:B------:R-:W-:-:S07]  /*38a0*/  PRMT R5, R19, 0x7610, R5 ;  /* 0x0000761013057816 */ /* 0x000fce0000000005 */
.L_x_29252:
[----:B------:R-:W-:Y:S05]  /*38b0*/  BSYNC B0 ;  /* 0x0000000000007941 */ /* 0x000fea0003800000 */
.L_x_29250:
        /* <DEDUP_REMOVED lines=16> */
.L_x_29256:
[----:B------:R-:W-:-:S06]  /*39c0*/  HADD2.F32 R3, -RZ, R5.H0_H0 ;  /* 0x20000005ff037230 */ /* 0x000fcc0000004100 */
[----:B------:R-:W0:Y:S02]  /*39d0*/  F2I.S64.TRUNC R2, R3 ;  /* 0x0000000300027311 */ /* 0x000e24000020d900 */
[----:B0-----:R0:W-:Y:S01]  /*39e0*/  STG.E.U8 desc[UR36][R16.64], R2 ;  /* 0x0000000210007986 */ /* 0x0011e2000c101124 */
[----:B------:R-:W-:Y:S05]  /*39f0*/  BRA `(.L_x_29258) ;  /* 0x0000000c00847947 */ /* 0x000fea0003800000 */
.L_x_29255:
        /* <DEDUP_REMOVED lines=10> */
.L_x_29260:
[----:B------:R-:W-:-:S06]  /*3aa0*/  HADD2.F32 R5, -RZ, R5.H0_H0 ;  /* 0x20000005ff057230 */ /* 0x000fcc0000004100 */
[----:B------:R-:W0:Y:S02]  /*3ab0*/  F2I.FTZ.TRUNC.NTZ R5, R5 ;  /* 0x0000000500057305 */ /* 0x000e24000021f100 */
[----:B0-----:R0:W-:Y:S01]  /*3ac0*/  STG.E desc[UR36][R16.64], R5 ;  /* 0x0000000510007986 */ /* 0x0011e2000c101924 */
[----:B------:R-:W-:Y:S05]  /*3ad0*/  BRA `(.L_x_29258) ;  /* 0x0000000c004c7947 */ /* 0x000fea0003800000 */
.L_x_29259:
[----:B------:R-:W-:-:S06]  /*3ae0*/  HADD2.F32 R5, -RZ, R5.H0_H0 ;  /* 0x20000005ff057230 */ /* 0x000fcc0000004100 */
[----:B------:R-:W0:Y:S02]  /*3af0*/  F2I.FTZ.TRUNC.NTZ R5, R5 ;  /* 0x0000000500057305 */ /* 0x000e24000021f100 */
[----:B0-----:R0:W-:Y:S01]  /*3b00*/  STG.E.U16 desc[UR36][R16.64], R5 ;  /* 0x0000000510007986 */ /* 0x0011e2000c101524 */
[----:B------:R-:W-:Y:S05]  /*3b10*/  BRA `(.L_x_29258) ;  /* 0x0000000c003c7947 */ /* 0x000fea0003800000 */
.L_x_29254:
        /* <DEDUP_REMOVED lines=9> */
.L_x_29262:
[----:B------:R0:W-:Y:S01]  /*3bb0*/  STG.E.U16 desc[UR36][R16.64], R5 ;  /* 0x0000000510007986 */ /* 0x0001e2000c101524 */
[----:B------:R-:W-:Y:S05]  /*3bc0*/  BRA `(.L_x_29258) ;  /* 0x0000000c00107947 */ /* 0x000fea0003800000 */
.L_x_29261:
        /* <DEDUP_REMOVED lines=10> */
.L_x_29264:
[----:B------:R-:W-:-:S05]  /*3c70*/  HADD2.F32 R0, -RZ, R5.H0_H0 ;  /* 0x20000005ff007230 */ /* 0x000fca0000004100 */
[----:B------:R-:W-:-:S04]  /*3c80*/  F2FP.F16.F32.PACK_AB R0, RZ, R0 ;  /* 0x00000000ff00723e */ /* 0x000fc800000000ff */
[----:B------:R-:W-:-:S05]  /*3c90*/  PRMT R0, R0, 0x5410, RZ ;  /* 0x0000541000007816 */ /* 0x000fca00000000ff */
[----:B------:R0:W-:Y:S01]  /*3ca0*/  STG.E desc[UR36][R16.64], R0 ;  /* 0x0000000010007986 */ /* 0x0001e2000c101924 */
[----:B------:R-:W-:Y:S05]  /*3cb0*/  BRA `(.L_x_29258) ;  /* 0x0000000800d47947 */ /* 0x000fea0003800000 */
.L_x_29263:
[----:B------:R-:W-:-:S05]  /*3cc0*/  HADD2.F32 R2, -RZ, R5.H0_H0 ;  /* 0x20000005ff027230 */ /* 0x000fca0000004100 */
[----:B------:R-:W-:-:S06]  /*3cd0*/  FMUL.FTZ R2, R2, 1 ;  /* 0x3f80000002027820 */ /* 0x000fcc0000410000 */
[----:B------:R-:W0:Y:S02]  /*3ce0*/  F2F.F64.F32 R2, R2 ;  /* 0x0000000200027310 */ /* 0x000e240000201800 */
[----:B0-----:R0:W-:Y:S01]  /*3cf0*/  STG.E.64 desc[UR36][R16.64], R2 ;  /* 0x0000000210007986 */ /* 0x0011e2000c101b24 */
[----:B------:R-:W-:Y:S05]  /*3d00*/  BRA `(.L_x_29258) ;  /* 0x0000000800c07947 */ /* 0x000fea0003800000 */
.L_x_29253:
        /* <DEDUP_REMOVED lines=13> */
.L_x_29267:
[----:B------:R-:W-:Y:S01]  /*3de0*/  HADD2.F32 R5, -RZ, R5.H0_H0 ;  /* 0x20000005ff057230 */ /* 0x000fe20000004100 */
[----:B------:R-:W-:-:S04]  /*3df0*/  CS2R R6, SRZ ;  /* 0x0000000000067805 */ /* 0x000fc8000001ff00 */
[----:B------:R-:W-:-:S06]  /*3e00*/  FMUL.FTZ R5, R5, 1 ;  /* 0x3f80000005057820 */ /* 0x000fcc0000410000 */
[----:B------:R-:W0:Y:S02]  /*3e10*/  F2F.F64.F32 R4, R5 ;  /* 0x0000000500047310 */ /* 0x000e240000201800 */
[----:B0-----:R0:W-:Y:S01]  /*3e20*/  STG.E.128 desc[UR36][R16.64], R4 ;  /* 0x0000000410007986 */ /* 0x0011e2000c101d24 */
[----:B------:R-:W-:Y:S05]  /*3e30*/  BRA `(.L_x_29258) ;  /* 0x0000000800747947 */ /* 0x000fea0003800000 */
.L_x_29266:
        /* <DEDUP_REMOVED lines=21> */
.L_x_29271:
[----:B------:R-:W-:Y:S05]  /*3f90*/  BSYNC B0 ;  /* 0x0000000000007941 */ /* 0x000fea0003800000 */
.L_x_29270:
[----:B------:R-:W-:-:S05]  /*3fa0*/  LOP3.LUT R3, R0, R3, RZ, 0xfc, !PT ;  /* 0x0000000300037212 */ /* 0x000fca00078efcff */
[----:B------:R0:W-:Y:S01]  /*3fb0*/  STG.E.U8 desc[UR36][R16.64], R3 ;  /* 0x0000000310007986 */ /* 0x0001e2000c101124 */
[----:B------:R-:W-:Y:S05]  /*3fc0*/  BRA `(.L_x_29258) ;  /* 0x0000000800107947 */ /* 0x000fea0003800000 */
.L_x_29269:
        /* <DEDUP_REMOVED lines=13> */
.L_x_29273:
[----:B------:R-:W-:Y:S01]  /*40a0*/  IMAD.MOV.U32 R0, RZ, RZ, 0x7f ;  /* 0x0000007fff007424 */ /* 0x000fe200078e00ff */
[----:B------:R-:W-:-:S04]  /*40b0*/  ISETP.GT.U32.AND P0, PT, R2, 0x7f800000, PT ;  /* 0x7f8000000200780c */ /* 0x000fc80003f04070 */
[----:B------:R-:W-:-:S09]  /*40c0*/  SEL R0, R0, 0x7c, P0 ;  /* 0x0000007c00007807 */ /* 0x000fd20000000000 */
.L_x_29274:
[----:B------:R-:W-:Y:S05]  /*40d0*/  BSYNC B0 ;  /* 0x0000000000007941 */ /* 0x000fea0003800000 */
.L_x_29272:
[----:B------:R-:W-:-:S04]  /*40e0*/  LOP3.LUT R2, R5, 0x80000000, RZ, 0xc0, !PT ;  /* 0x8000000005027812 */ /* 0x000fc800078ec0ff */
[----:B------:R-:W-:-:S04]  /*40f0*/  SHF.R.U32.HI R3, RZ, 0x18, R2 ;  /* 0x00000018ff037819 */ /* 0x000fc80000011602 */
[----:B------:R-:W-:-:S05]  /*4100*/  LOP3.LUT R3, R0, R3, RZ, 0xfc, !PT ;  /* 0x0000000300037212 */ /* 0x000fca00078efcff */
[----:B------:R0:W-:Y:S01]  /*4110*/  STG.E.U8 desc[UR36][R16.64], R3 ;  /* 0x0000000310007986 */ /* 0x0001e2000c101124 */
[----:B------:R-:W-:Y:S05]  /*4120*/  BRA `(.L_x_29258) ;  /* 0x0000000400b87947 */ /* 0x000fea0003800000 */
.L_x_29268:
[----:B------:R-:W-:-:S05]  /*4130*/  HADD2.F32 R0, -RZ, R5.H0_H0 ;  /* 0x20000005ff007230 */ /* 0x000fca0000004100 */
[----:B------:R-:W-:-:S05]  /*4140*/  F2FP.BF16.F32.PACK_AB R0, RZ, R0 ;  /* 0x00000000ff00723e */ /* 0x000fca00000010ff */
[----:B------:R0:W-:Y:S01]  /*4150*/  STG.E.U16 desc[UR36][R16.64], R0 ;  /* 0x0000000010007986 */ /* 0x0001e2000c101524 */
[----:B------:R-:W-:Y:S05]  /*4160*/  BRA `(.L_x_29258) ;  /* 0x0000000400a87947 */ /* 0x000fea0003800000 */
.L_x_29265:
        /* <DEDUP_REMOVED lines=12> */
.L_x_29277:
        /* <DEDUP_REMOVED lines=17> */
.L_x_29280:
[----:B------:R-:W-:-:S04]  /*4340*/  LOP3.LUT R2, R5, 0x80000000, RZ, 0xc0, !PT ;  /* 0x8000000005027812 */ /* 0x000fc800078ec0ff */
[----:B------:R-:W-:-:S04]  /*4350*/  SHF.R.U32.HI R3, RZ, 0x18, R2 ;  /* 0x00000018ff037819 */ /* 0x000fc80000011602 */
[----:B------:R-:W-:-:S04]  /*4360*/  LOP3.LUT R0, R0, R3, RZ, 0xfc, !PT ;  /* 0x0000000300007212 */ /* 0x000fc800078efcff */
[----:B------:R-:W-:-:S07]  /*4370*/  PRMT R8, R0, 0x7610, R8 ;  /* 0x0000761000087816 */ /* 0x000fce0000000008 */
.L_x_29279:
[----:B------:R-:W-:Y:S05]  /*4380*/  BSYNC B0 ;  /* 0x0000000000007941 */ /* 0x000fea0003800000 */
.L_x_29278:
[----:B------:R0:W-:Y:S01]  /*4390*/  STG.E.U8 desc[UR36][R16.64], R8 ;  /* 0x0000000810007986 */ /* 0x0001e2000c101124 */
[----:B------:R-:W-:Y:S05]  /*43a0*/  BRA `(.L_x_29258) ;  /* 0x0000000400187947 */ /* 0x000fea0003800000 */
.L_x_29276:
        /* <DEDUP_REMOVED lines=17> */
.L_x_29283:
[----:B------:R-:W-:-:S04]  /*44c0*/  LOP3.LUT R2, R5, 0x80000000, RZ, 0xc0, !PT ;  /* 0x8000000005027812 */ /* 0x000fc800078ec0ff */
[----:B------:R-:W-:-:S04]  /*44d0*/  SHF.R.U32.HI R3, RZ, 0x18, R2 ;  /* 0x00000018ff037819 */ /* 0x000fc80000011602 */
[----:B------:R-:W-:-:S04]  /*44e0*/  LOP3.LUT R0, R0, R3, RZ, 0xfc, !PT ;  /* 0x0000000300007212 */ /* 0x000fc800078efcff */
[----:B------:R-:W-:-:S07]  /*44f0*/  PRMT R8, R0, 0x7610, R8 ;  /* 0x0000761000087816 */ /* 0x000fce0000000008 */
.L_x_29282:
[----:B------:R-:W-:Y:S05]  /*4500*/  BSYNC B0 ;  /* 0x0000000000007941 */ /* 0x000fea0003800000 */
.L_x_29281:
[----:B------:R3:W-:Y:S01]  /*4510*/  STG.E.U8 desc[UR36][R16.64], R8 ;  /* 0x0000000810007986 */ /* 0x0007e2000c101124 */
[----:B------:R-:W-:Y:S05]  /*4520*/  BRA `(.L_x_29258) ;  /* 0x0000000000b87947 */ /* 0x000fea0003800000 */
.L_x_29275:
        /* <DEDUP_REMOVED lines=22> */
.L_x_29257:
        /* <DEDUP_REMOVED lines=16> */
.L_x_29286:
[----:B------:R-:W-:Y:S05]  /*4790*/  BRA `(.L_x_29258) ;  /* 0x00000000001c7947 */ /* 0x000fea0003800000 */
.L_x_29285:
[----:B------:R-:W-:-:S06]  /*47a0*/  HADD2.F32 R2, -RZ, R5.H0_H0 ;  /* 0x20000005ff027230 */ /* 0x000fcc0000004100 */
[----:B------:R-:W0:Y:S02]  /*47b0*/  F2I.U64.TRUNC R2, R2 ;  /* 0x0000000200027311 */ /* 0x000e24000020d800 */
[----:B0-----:R2:W-:Y:S01]  /*47c0*/  STG.E.64 desc[UR36][R16.64], R2 ;  /* 0x0000000210007986 */ /* 0x0015e2000c101b24 */
[----:B------:R-:W-:Y:S05]  /*47d0*/  BRA `(.L_x_29258) ;  /* 0x00000000000c7947 */ /* 0x000fea0003800000 */
.L_x_29284:
[----:B------:R-:W-:-:S06]  /*47e0*/  HADD2.F32 R5, -RZ, R5.H0_H0 ;  /* 0x20000005ff057230 */ /* 0x000fcc0000004100 */
[----:B------:R-:W0:Y:S02]  /*47f0*/  F2I.FTZ.U32.TRUNC.NTZ R5, R5 ;  /* 0x0000000500057305 */ /* 0x000e24000021f000 */
[----:B0-----:R0:W-:Y:S02]  /*4800*/  STG.E desc[UR36][R16.64], R5 ;  /* 0x0000000510007986 */ /* 0x0011e4000c101924 */
.L_x_29258:
[----:B------:R-:W-:-:S04]  /*4810*/  IMAD R18, R18, 0x200, R23 ;  /* 0x0000020012127824 */ /* 0x000fc800078e0217 */
[----:B------:R-:W-:-:S07]  /*4820*/  VIADD R19, R18, 0x80 ;  /* 0x0000008012137836 */ /* 0x000fce0000000000 */
.L_x_29182:
[----:B------:R-:W-:Y:S05]  /*4830*/  BSYNC B6 ;  /* 0x0000000000067941 */ /* 0x000fea0003800000 */
.L_x_29181:
        /* <DEDUP_REMOVED lines=358> */
.L_x_29289:
        /* <DEDUP_REMOVED lines=23> */
.L_x_29293:
[----:B------:R-:W2:Y:S02]  /*6010*/  LDG.E.U8 R2, desc[UR36][R2.64] ;  /* 0x0000002402027981 */ /* 0x000ea4000c1e1100 */
[----:B--2---:R-:W-:-:S04]  /*6020*/  I2FP.F32.U32 R0, R2 ;  /* 0x0000000200007245 */ /* 0x004fc80000201000 */
[----:B------:R-:W-:-:S04]  /*6030*/  F2FP.F16.F32.PACK_AB R0, RZ, R0 ;  /* 0x00000000ff00723e */ /* 0x000fc800000000ff */
[----:B------:R-:W-:Y:S01]  /*6040*/  PRMT R22, R0, 0x7610, R22 ;  /* 0x0000761000167816 */ /* 0x000fe20000000016 */
[----:B------:R-:W-:Y:S06]  /*6050*/  BRA `(.L_x_29295) ;  /* 0x0000000c00bc7947 */ /* 0x000fec0003800000 */
.L_x_29292:
        /* <DEDUP_REMOVED lines=11> */
.L_x_29297:
[----:B------:R-:W2:Y:S02]  /*6110*/  LDG.E R2, desc[UR36][R2.64] ;  /* 0x0000002402027981 */ /* 0x000ea4000c1e1900 */
[----:B--2---:R-:W-:-:S04]  /*6120*/  I2FP.F32.S32 R0, R2 ;  /* 0x0000000200007245 */ /* 0x004fc80000201400 */
[----:B------:R-:W-:-:S04]  /*6130*/  F2FP.F16.F32.PACK_AB R0, RZ, R0 ;  /* 0x00000000ff00723e */ /* 0x000fc800000000ff */
[----:B------:R-:W-:Y:S01]  /*6140*/  PRMT R22, R0, 0x7610, R22 ;  /* 0x0000761000167816 */ /* 0x000fe20000000016 */
[----:B------:R-:W-:Y:S06]  /*6150*/  BRA `(.L_x_29295) ;  /* 0x0000000c007c7947 */ /* 0x000fec0003800000 */
.L_x_29296:
[----:B------:R-:W2:Y:S02]  /*6160*/  LDG.E.U16 R2, desc[UR36][R2.64] ;  /* 0x0000002402027981 */ /* 0x000ea4000c1e1500 */
[----:B--2---:R-:W0:Y:S02]  /*6170*/  I2F.S16 R0, R2 ;  /* 0x0000000200007306 */ /* 0x004e240000101400 */
[----:B0-----:R-:W-:-:S04]  /*6180*/  F2FP.F16.F32.PACK_AB R0, RZ, R0 ;  /* 0x00000000ff00723e */ /* 0x001fc800000000ff */
[----:B------:R-:W-:Y:S01]  /*6190*/  PRMT R22, R0, 0x7610, R22 ;  /* 0x0000761000167816 */ /* 0x000fe20000000016 */
[----:B------:R-:W-:Y:S06]  /*61a0*/  BRA `(.L_x_29295) ;  /* 0x0000000c00687947 */ /* 0x000fec0003800000 */
.L_x_29291:
        /* <DEDUP_REMOVED lines=9> */
.L_x_29299:
[----:B------:R1:W5:Y:S01]  /*6240*/  LDG.E.U16 R22, desc[UR36][R2.64] ;  /* 0x0000002402167981 */ /* 0x000362000c1e1500 */
[----:B------:R-:W-:Y:S05]  /*6250*/  BRA `(.L_x_29295) ;  /* 0x0000000c003c7947 */ /* 0x000fea0003800000 */
.L_x_29298:
        /* <DEDUP_REMOVED lines=9> */
.L_x_29301:
[----:B------:R0:W5:Y:S01]  /*62f0*/  LDG.E.U16 R22, desc[UR36][R2.64] ;  /* 0x0000002402167981 */ /* 0x000162000c1e1500 */
[----:B------:R-:W-:Y:S05]  /*6300*/  BRA `(.L_x_29295) ;  /* 0x0000000c00107947 */ /* 0x000fea0003800000 */
.L_x_29300:
        /* <DEDUP_REMOVED lines=9> */
.L_x_29290:
        /* <DEDUP_REMOVED lines=14> */
.L_x_29304:
        /* <DEDUP_REMOVED lines=9> */
.L_x_29303:
        /* <DEDUP_REMOVED lines=28> */
.L_x_29306:
        /* <DEDUP_REMOVED lines=15> */
.L_x_29305:
[----:B------:R-:W2:Y:S02]  /*67c0*/  LDG.E.U16 R0, desc[UR36][R2.64] ;  /* 0x0000002402007981 */ /* 0x000ea4000c1e1500 */
[----:B--2---:R-:W-:-:S05]  /*67d0*/  IMAD.U32 R0, R0, 0x10000, RZ ;  /* 0x0001000000007824 */ /* 0x004fca00078e00ff */
[----:B------:R-:W-:-:S04]  /*67e0*/  F2FP.F16.F32.PACK_AB R0, RZ, R0 ;  /* 0x00000000ff00723e */ /* 0x000fc800000000ff */
[----:B------:R-:W-:Y:S01]  /*67f0*/  PRMT R22, R0, 0x7610, R22 ;  /* 0x0000761000167816 */ /* 0x000fe20000000016 */
[----:B------:R-:W-:Y:S06]  /*6800*/  BRA `(.L_x_29295) ;  /* 0x0000000400d07947 */ /* 0x000fec0003800000 */
.L_x_29302:
        /* <DEDUP_REMOVED lines=13> */
.L_x_29309:
        /* <DEDUP_REMOVED lines=21> */
.L_x_29313:
[----:B------:R-:W-:Y:S05]  /*6a30*/  BSYNC B1 ;  /* 0x0000000000017941 */ /* 0x000fea0003800000 */
.L_x_29312:
[----:B------:R-:W-:Y:S01]  /*6a40*/  LEA R3, R0, 0x3b800000, 0x17 ;  /* 0x3b80000000037811 */ /* 0x000fe200078eb8ff */
[----:B------:R-:W-:-:S05]  /*6a50*/  IMAD.SHL.U32 R0, R2, 0x100000, RZ ;  /* 0x0010000002007824 */ /* 0x000fca00078e00ff */
[----:B------:R-:W-:-:S07]  /*6a60*/  LOP3.LUT R0, R3, R0, R4, 0xfe, !PT ;  /* 0x0000000003007212 */ /* 0x000fce00078efe04 */
.L_x_29311:
[----:B------:R-:W-:Y:S05]  /*6a70*/  BSYNC B0 ;  /* 0x0000000000007941 */ /* 0x000fea0003800000 */
.L_x_29310:
[----:B------:R-:W-:-:S04]  /*6a80*/  F2FP.F16.F32.PACK_AB R0, RZ, R0 ;  /* 0x00000000ff00723e */ /* 0x000fc800000000ff */
[----:B------:R-:W-:Y:S01]  /*6a90*/  PRMT R22, R0, 0x7610, R22 ;  /* 0x0000761000167816 */ /* 0x000fe20000000016 */
[----:B------:R-:W-:Y:S06]  /*6aa0*/  BRA `(.L_x_29295) ;  /* 0x0000000400287947 */ /* 0x000fec0003800000 */
.L_x_29308:
        /* <DEDUP_REMOVED lines=21> */
.L_x_29317:
[----:B------:R-:W-:Y:S05]  /*6c00*/  BSYNC B1 ;  /* 0x0000000000017941 */ /* 0x000fea0003800000 */
.L_x_29316:
[----:B------:R-:W-:Y:S01]  /*6c10*/  LEA R3, R0, 0x37800000, 0x17 ;  /* 0x3780000000037811 */ /* 0x000fe200078eb8ff */
[----:B------:R-:W-:-:S05]  /*6c20*/  IMAD.SHL.U32 R0, R2, 0x200000, RZ ;  /* 0x0020000002007824 */ /* 0x000fca00078e00ff */
[----:B------:R-:W-:-:S07]  /*6c30*/  LOP3.LUT R0, R3, R0, R4, 0xfe, !PT ;  /* 0x0000000003007212 */ /* 0x000fce00078efe04 */
.L_x_29315:
[----:B------:R-:W-:Y:S05]  /*6c40*/  BSYNC B0 ;  /* 0x0000000000007941 */ /* 0x000fea0003800000 */
.L_x_29314:
[----:B------:R-:W-:-:S04]  /*6c50*/  F2FP.F16.F32.PACK_AB R0, RZ, R0 ;  /* 0x00000000ff00723e */ /* 0x000fc800000000ff */
[----:B------:R-:W-:Y:S01]  /*6c60*/  PRMT R22, R0, 0x7610, R22 ;  /* 0x0000761000167816 */ /* 0x000fe20000000016 */
[----:B------:R-:W-:Y:S06]  /*6c70*/  BRA `(.L_x_29295) ;  /* 0x0000000000b47947 */ /* 0x000fec0003800000 */
.L_x_29307:
        /* <DEDUP_REMOVED lines=14> */
.L_x_29321:
[----:B------:R-:W-:Y:S05]  /*6d60*/  BSYNC B0 ;  /* 0x0000000000007941 */ /* 0x000fea0003800000 */
.L_x_29320:
[----:B------:R-:W-:-:S04]  /*6d70*/  F2FP.F16.F32.PACK_AB R0, RZ, R0 ;  /* 0x00000000ff00723e */ /* 0x000fc800000000ff */
[----:B------:R-:W-:Y:S01]  /*6d80*/  PRMT R22, R0, 0x7610, R22 ;  /* 0x0000761000167816 */ /* 0x000fe20000000016 */
[----:B------:R-:W-:Y:S06]  /*6d90*/  BRA `(.L_x_29295) ;  /* 0x00000000006c7947 */ /* 0x000fec0003800000 */
.L_x_29294:
        /* <DEDUP_REMOVED lines=16> */
.L_x_29322:
[----:B------:R-:W-:Y:S01]  /*6ea0*/  PRMT R22, RZ, 0x7610, R22 ;  /* 0x00007610ff167816 */ /* 0x000fe20000000016 */
[----:B------:R-:W-:Y:S06]  /*6eb0*/  BRA `(.L_x_29295) ;  /* 0x0000000000247947 */ /* 0x000fec0003800000 */
.L_x_29319:
[----:B------:R-:W2:Y:S02]  /*6ec0*/  LDG.E.64 R2, desc[UR36][R2.64] ;  /* 0x0000002402027981 */ /* 0x000ea4000c1e1b00 */
[----:B--2---:R-:W0:Y:S02]  /*6ed0*/  I2F.U64 R0, R2 ;  /* 0x0000000200007312 */ /* 0x004e240000301000 */
[----:B0-----:R-:W-:-:S04]  /*6ee0*/  F2FP.F16.F32.PACK_AB R0, RZ, R0 ;  /* 0x00000000ff00723e */ /* 0x001fc800000000ff */
[----:B------:R-:W-:Y:S01]  /*6ef0*/  PRMT R22, R0, 0x7610, R22 ;  /* 0x0000761000167816 */ /* 0x000fe20000000016 */
[----:B------:R-:W-:Y:S06]  /*6f00*/  BRA `(.L_x_29295) ;  /* 0x0000000000107947 */ /* 0x000fec0003800000 */
.L_x_29318:
[----:B------:R-:W2:Y:S02]  /*6f10*/  LDG.E R2, desc[UR36][R2.64] ;  /* 0x0000002402027981 */ /* 0x000ea4000c1e1900 */
[----:B--2---:R-:W-:-:S04]  /*6f20*/  I2FP.F32.U32 R0, R2 ;  /* 0x0000000200007245 */ /* 0x004fc80000201000 */
[----:B------:R-:W-:-:S04]  /*6f30*/  F2FP.F16.F32.PACK_AB R0, RZ, R0 ;  /* 0x00000000ff00723e */ /* 0x000fc800000000ff */
[----:B------:R-:W-:-:S07]  /*6f40*/  PRMT R22, R0, 0x7610, R22 ;  /* 0x0000761000167816 */ /* 0x000fce0000000016 */
.L_x_29295:
        /* <DEDUP_REMOVED lines=20> */
.L_x_29326:
[----:B------:R-:W2:Y:S02]  /*7090*/  LDG.E.U8 R2, desc[UR36][R2.64] ;  /* 0x0000002402027981 */ /* 0x000ea4000c1e1100 */
[----:B--2---:R-:W-:-:S04]  /*70a0*/  I2FP.F32.U32 R0, R2 ;  /* 0x0000000200007245 */ /* 0x004fc80000201000 */
[----:B------:R-:W-:-:S04]  /*70b0*/  F2FP.F16.F32.PACK_AB R0, RZ, R0 ;  /* 0x00000000ff00723e */ /* 0x000fc800000000ff */
[----:B------:R-:W-:Y:S01]  /*70c0*/  PRMT R5, R0, 0x7610, R5 ;  /* 0x0000761000057816 */ /* 0x000fe20000000005 */
[----:B------:R-:W-:Y:S06]  /*70d0*/  BRA `(.L_x_29328) ;  /* 0x0000000c00b87947 */ /* 0x000fec0003800000 */
.L_x_29325:
        /* <DEDUP_REMOVED lines=11> */
.L_x_29330:
[----:B------:R-:W2:Y:S02]  /*7190*/  LDG.E R2, desc[UR36][R2.64] ;  /* 0x0000002402027981 */ /* 0x000ea4000c1e1900 */
[----:B--2---:R-:W-:-:S04]  /*71a0*/  I2FP.F32.S32 R0, R2 ;  /* 0x0000000200007245 */ /* 0x004fc80000201400 */
[----:B------:R-:W-:-:S04]  /*71b0*/  F2FP.F16.F32.PACK_AB R0, RZ, R0 ;  /* 0x00000000ff00723e */ /* 0x000fc800000000ff */
[----:B------:R-:W-:Y:S01]  /*71c0*/  PRMT R5, R0, 0x7610, R5 ;  /* 0x0000761000057816 */ /* 0x000fe20000000005 */
[----:B------:R-:W-:Y:S06]  /*71d0*/  BRA `(.L_x_29328) ;  /* 0x0000000c00787947 */ /* 0x000fec0003800000 */
.L_x_29329:
[----:B------:R-:W2:Y:S02]  /*71e0*/  LDG.E.U16 R2, desc[UR36][R2.64] ;  /* 0x0000002402027981 */ /* 0x000ea4000c1e1500 */
[----:B--2---:R-:W0:Y:S02]  /*71f0*/  I2F.S16 R0, R2 ;  /* 0x0000000200007306 */ /* 0x004e240000101400 */
[----:B0-----:R-:W-:-:S04]  /*7200*/  F2FP.F16.F32.PACK_AB R0, RZ, R0 ;  /* 0x00000000ff00723e */ /* 0x001fc800000000ff */
[----:B------:R-:W-:Y:S01]  /*7210*/  PRMT R5, R0, 0x7610, R5 ;  /* 0x0000761000057816 */ /* 0x000fe20000000005 */
[----:B------:R-:W-:Y:S06]  /*7220*/  BRA `(.L_x_29328) ;  /* 0x0000000c00647947 */ /* 0x000fec0003800000 */
.L_x_29324:
        /* <DEDUP_REMOVED lines=9> */
.L_x_29332:
[----:B------:R1:W5:Y:S01]  /*72c0*/  LDG.E.U16 R5, desc[UR36][R2.64] ;  /* 0x0000002402057981 */ /* 0x000362000c1e1500 */
[----:B------:R-:W-:Y:S05]  /*72d0*/  BRA `(.L_x_29328) ;  /* 0x0000000c00387947 */ /* 0x000fea0003800000 */
.L_x_29331:
        /* <DEDUP_REMOVED lines=9> */
.L_x_29334:
[----:B------:R0:W5:Y:S01]  /*7370*/  LDG.E.U16 R5, desc[UR36][R2.64] ;  /* 0x0000002402057981 */ /* 0x000162000c1e1500 */
[----:B------:R-:W-:Y:S05]  /*7380*/  BRA `(.L_x_29328) ;  /* 0x0000000c000c7947 */ /* 0x000fea0003800000 */
.L_x_29333:
        /* <DEDUP_REMOVED lines=9> */
.L_x_29323:
        /* <DEDUP_REMOVED lines=14> */
.L_x_29337:
        /* <DEDUP_REMOVED lines=9> */
.L_x_29336:
        /* <DEDUP_REMOVED lines=27> */
.L_x_29339:
        /* <DEDUP_REMOVED lines=15> */
.L_x_29338:
[----:B------:R-:W2:Y:S02]  /*7830*/  LDG.E.U16 R0, desc[UR36][R2.64] ;  /* 0x0000002402007981 */ /* 0x000ea4000c1e1500 */
[----:B--2---:R-:W-:-:S05]  /*7840*/  IMAD.U32 R0, R0, 0x10000, RZ ;  /* 0x0001000000007824 */ /* 0x004fca00078e00ff */
[----:B------:R-:W-:-:S04]  /*7850*/  F2FP.F16.F32.PACK_AB R0, RZ, R0 ;  /* 0x00000000ff00723e */ /* 0x000fc800000000ff */
[----:B------:R-:W-:Y:S01]  /*7860*/  PRMT R5, R0, 0x7610, R5 ;  /* 0x0000761000057816 */ /* 0x000fe20000000005 */
[----:B------:R-:W-:Y:S06]  /*7870*/  BRA `(.L_x_29328) ;  /* 0x0000000400d07947 */ /* 0x000fec0003800000 */
.L_x_29335:
        /* <DEDUP_REMOVED lines=13> */
.L_x_29342:
        /* <DEDUP_REMOVED lines=21> */
.L_x_29346:
[----:B------:R-:W-:Y:S05]  /*7aa0*/  BSYNC B1 ;  /* 0x0000000000017941 */ /* 0x000fea0003800000 */
.L_x_29345:
[----:B------:R-:W-:Y:S01]  /*7ab0*/  LEA R3, R0, 0x3b800000, 0x17 ;  /* 0x3b80000000037811 */ /* 0x000fe200078eb8ff */
[----:B------:R-:W-:-:S05]  /*7ac0*/  IMAD.SHL.U32 R0, R2, 0x100000, RZ ;  /* 0x0010000002007824 */ /* 0x000fca00078e00ff */
[----:B------:R-:W-:-:S07]  /*7ad0*/  LOP3.LUT R0, R3, R0, R4, 0xfe, !PT ;  /* 0x0000000003007212 */ /* 0x000fce00078efe04 */
.L_x_29344:
[----:B------:R-:W-:Y:S05]  /*7ae0*/  BSYNC B0 ;  /* 0x0000000000007941 */ /* 0x000fea0003800000 */
.L_x_29343:
[----:B------:R-:W-:-:S04]  /*7af0*/  F2FP.F16.F32.PACK_AB R0, RZ, R0 ;  /* 0x00000000ff00723e */ /* 0x000fc800000000ff */
[----:B------:R-:W-:Y:S01]  /*7b00*/  PRMT R5, R0, 0x7610, R5 ;  /* 0x0000761000057816 */ /* 0x000fe20000000005 */
[----:B------:R-:W-:Y:S06]  /*7b10*/  BRA `(.L_x_29328) ;  /* 0x0000000400287947 */ /* 0x000fec0003800000 */
.L_x_29341:
        /* <DEDUP_REMOVED lines=21> */
.L_x_29350:
[----:B------:R-:W-:Y:S05]  /*7c70*/  BSYNC B1 ;  /* 0x0000000000017941 */ /* 0x000fea0003800000 */
.L_x_29349:
[----:B------:R-:W-:Y:S01]  /*7c80*/  LEA R3, R0, 0x37800000, 0x17 ;  /* 0x3780000000037811 */ /* 0x000fe200078eb8ff */
[----:B------:R-:W-:-:S05]  /*7c90*/  IMAD.SHL.U32 R0, R2, 0x200000, RZ ;  /* 0x0020000002007824 */ /* 0x000fca00078e00ff */
[----:B------:R-:W-:-:S07]  /*7ca0*/  LOP3.LUT R0, R3, R0, R4, 0xfe, !PT ;  /* 0x0000000003007212 */ /* 0x000fce00078efe04 */
.L_x_29348:
[----:B------:R-:W-:Y:S05]  /*7cb0*/  BSYNC B0 ;  /* 0x0000000000007941 */ /* 0x000fea0003800000 */
.L_x_29347:
[----:B------:R-:W-:-:S04]  /*7cc0*/  F2FP.F16.F32.PACK_AB R0, RZ, R0 ;  /* 0x00000000ff00723e */ /* 0x000fc800000000ff */
[----:B------:R-:W-:Y:S01]  /*7cd0*/  PRMT R5, R0, 0x7610, R5 ;  /* 0x0000761000057816 */ /* 0x000fe20000000005 */
[----:B------:R-:W-:Y:S06]  /*7ce0*/  BRA `(.L_x_29328) ;  /* 0x0000000000b47947 */ /* 0x000fec0003800000 */
.L_x_29340:
        /* <DEDUP_REMOVED lines=14> */
.L_x_29354:
[----:B------:R-:W-:Y:S05]  /*7dd0*/  BSYNC B0 ;  /* 0x0000000000007941 */ /* 0x000fea0003800000 */
.L_x_29353:
[----:B------:R-:W-:-:S04]  /*7de0*/  F2FP.F16.F32.PACK_AB R0, RZ, R0 ;  /* 0x00000000ff00723e */ /* 0x000fc800000000ff */
[----:B------:R-:W-:Y:S01]  /*7df0*/  PRMT R5, R0, 0x7610, R5 ;  /* 0x0000761000057816 */ /* 0x000fe20000000005 */
[----:B------:R-:W-:Y:S06]  /*7e00*/  BRA `(.L_x_29328) ;  /* 0x00000000006c7947 */ /* 0x000fec0003800000 */
.L_x_29327:
        /* <DEDUP_REMOVED lines=16> */
.L_x_29355:
[----:B------:R-:W-:Y:S01]  /*7f10*/  PRMT R5, RZ, 0x7610, R5 ;  /* 0x00007610ff057816 */ /* 0x000fe20000000005 */
[----:B------:R-:W-:Y:S06]  /*7f20*/  BRA `(.L_x_29328) ;  /* 0x0000000000247947 */ /* 0x000fec0003800000 */
.L_x_29352:
[----:B------:R-:W2:Y:S02]  /*7f30*/  LDG.E.64 R2, desc[UR36][R2.64] ;  /* 0x0000002402027981 */ /* 0x000ea4000c1e1b00 */
[----:B--2---:R-:W0:Y:S02]  /*7f40*/  I2F.U64 R0, R2 ;  /* 0x0000000200007312 */ /* 0x004e240000301000 */
[----:B0-----:R-:W-:-:S04]  /*7f50*/  F2FP.F16.F32.PACK_AB R0, RZ, R0 ;  /* 0x00000000ff00723e */ /* 0x001fc800000000ff */
[----:B------:R-:W-:Y:S01]  /*7f60*/  PRMT R5, R0, 0x7610, R5 ;  /* 0x0000761000057816 */ /* 0x000fe20000000005 */
[----:B------:R-:W-:Y:S06]  /*7f70*/  BRA `(.L_x_29328) ;  /* 0x0000000000107947 */ /* 0x000fec0003800000 */
.L_x_29351:
[----:B------:R-:W2:Y:S02]  /*7f80*/  LDG.E R2, desc[UR36][R2.64] ;  /* 0x0000002402027981 */ /* 0x000ea4000c1e1900 */
[----:B--2---:R-:W-:-:S04]  /*7f90*/  I2FP.F32.U32 R0, R2 ;  /* 0x0000000200007245 */ /* 0x004fc80000201000 */
[----:B------:R-:W-:-:S04]  /*7fa0*/  F2FP.F16.F32.PACK_AB R0, RZ, R0 ;  /* 0x00000000ff00723e */ /* 0x000fc800000000ff */
[----:B------:R-:W-:-:S07]  /*7fb0*/  PRMT R5, R0, 0x7610, R5 ;  /* 0x0000761000057816 */ /* 0x000fce0000000005 */
.L_x_29328:
        /* <DEDUP_REMOVED lines=11> */
.L_x_29357:
[----:B------:R-:W-:-:S07]  /*8070*/  PRMT R5, R22, 0x7610, R5 ;  /* 0x0000761016057816 */ /* 0x000fce0000000005 */
.L_x_29358:
[----:B------:R-:W-:Y:S05]  /*8080*/  BSYNC B0 ;  /* 0x0000000000007941 */ /* 0x000fea0003800000 */
.L_x_29356:
        /* <DEDUP_REMOVED lines=16> */
.L_x_29362:
[----:B------:R-:W-:-:S06]  /*8190*/  HADD2.F32 R3, -RZ, R5.H0_H0 ;  /* 0x20000005ff037230 */ /* 0x000fcc0000004100 */
[----:B------:R-:W0:Y:S02]  /*81a0*/  F2I.S64.TRUNC R2, R3 ;  /* 0x0000000300027311 */ /* 0x000e24000020d900 */
[----:B0-----:R4:W-:Y:S01]  /*81b0*/  STG.E.U8 desc[UR36][R16.64], R2 ;  /* 0x0000000210007986 */ /* 0x0019e2000c101124 */
[----:B------:R-:W-:Y:S05]  /*81c0*/  BRA `(.L_x_29364) ;  /* 0x0000000c00847947 */ /* 0x000fea0003800000 */
.L_x_29361:
        /* <DEDUP_REMOVED lines=10> */
.L_x_29366:
[----:B------:R-:W-:-:S06]  /*8270*/  HADD2.F32 R5, -RZ, R5.H0_H0 ;  /* 0x20000005ff057230 */ /* 0x000fcc0000004100 */
[----:B------:R-:W0:Y:S02]  /*8280*/  F2I.FTZ.TRUNC.NTZ R5, R5 ;  /* 0x0000000500057305 */ /* 0x000e24000021f100 */
[----:B0-----:R2:W-:Y:S01]  /*8290*/  STG.E desc[UR36][R16.64], R5 ;  /* 0x0000000510007986 */ /* 0x0015e2000c101924 */
[----:B------:R-:W-:Y:S05]  /*82a0*/  BRA `(.L_x_29364) ;  /* 0x0000000c004c7947 */ /* 0x000fea0003800000 */
.L_x_29365:
[----:B------:R-:W-:-:S06]  /*82b0*/  HADD2.F32 R5, -RZ, R5.H0_H0 ;  /* 0x20000005ff057230 */ /* 0x000fcc0000004100 */
[----:B------:R-:W0:Y:S02]  /*82c0*/  F2I.FTZ.TRUNC.NTZ R5, R5 ;  /* 0x0000000500057305 */ /* 0x000e24000021f100 */
[----:B0-----:R0:W-:Y:S01]  /*82d0*/  STG.E.U16 desc[UR36][R16.64], R5 ;  /* 0x0000000510007986 */ /* 0x0011e2000c101524 */
[----:B------:R-:W-:Y:S05]  /*82e0*/  BRA `(.L_x_29364) ;  /* 0x0000000c003c7947 */ /* 0x000fea0003800000 */
.L_x_29360:
        /* <DEDUP_REMOVED lines=9> */
.L_x_29368:
[----:B------:R0:W-:Y:S01]  /*8380*/  STG.E.U16 desc[UR36][R16.64], R5 ;  /* 0x0000000510007986 */ /* 0x0001e2000c101524 */
[----:B------:R-:W-:Y:S05]  /*8390*/  BRA `(.L_x_29364) ;  /* 0x0000000c00107947 */ /* 0x000fea0003800000 */
.L_x_29367:
        /* <DEDUP_REMOVED lines=10> */
.L_x_29370:
[----:B------:R-:W-:-:S05]  /*8440*/  HADD2.F32 R0, -RZ, R5.H0_H0 ;  /* 0x20000005ff007230 */ /* 0x000fca0000004100 */
[----:B------:R-:W-:-:S04]  /*8450*/  F2FP.F16.F32.PACK_AB R0, RZ, R0 ;  /* 0x00000000ff00723e */ /* 0x000fc800000000ff */
[----:B------:R-:W-:-:S05]  /*8460*/  PRMT R0, R0, 0x5410, RZ ;  /* 0x0000541000007816 */ /* 0x000fca00000000ff */
[----:B------:R0:W-:Y:S01]  /*8470*/  STG.E desc[UR36][R16.64], R0 ;  /* 0x0000000010007986 */ /* 0x0001e2000c101924 */
[----:B------:R-:W-:Y:S05]  /*8480*/  BRA `(.L_x_29364) ;  /* 0x0000000800d47947 */ /* 0x000fea0003800000 */
.L_x_29369:
[----:B------:R-:W-:-:S05]  /*8490*/  HADD2.F32 R2, -RZ, R5.H0_H0 ;  /* 0x20000005ff027230 */ /* 0x000fca0000004100 */
[----:B------:R-:W-:-:S06]  /*84a0*/  FMUL.FTZ R2, R2, 1 ;  /* 0x3f80000002027820 */ /* 0x000fcc0000410000 */
[----:B------:R-:W0:Y:S02]  /*84b0*/  F2F.F64.F32 R2, R2 ;  /* 0x0000000200027310 */ /* 0x000e240000201800 */
[----:B0-----:R0:W-:Y:S01]  /*84c0*/  STG.E.64 desc[UR36][R16.64], R2 ;  /* 0x0000000210007986 */ /* 0x0011e2000c101b24 */
[----:B------:R-:W-:Y:S05]  /*84d0*/  BRA `(.L_x_29364) ;  /* 0x0000000800c07947 */ /* 0x000fea0003800000 */
.L_x_29359:
        /* <DEDUP_REMOVED lines=13> */
.L_x_29373:
[----:B------:R-:W-:Y:S01]  /*85b0*/  HADD2.F32 R5, -RZ, R5.H0_H0 ;  /* 0x20000005ff057230 */ /* 0x000fe20000004100 */
[----:B------:R-:W-:-:S04]  /*85c0*/  CS2R R6, SRZ ;  /* 0x0000000000067805 */ /* 0x000fc8000001ff00 */
[----:B------:R-:W-:-:S06]  /*85d0*/  FMUL.FTZ R5, R5, 1 ;  /* 0x3f80000005057820 */ /* 0x000fcc0000410000 */
[----:B------:R-:W0:Y:S02]  /*85e0*/  F2F.F64.F32 R4, R5 ;  /* 0x0000000500047310 */ /* 0x000e240000201800 */
[----:B0-----:R0:W-:Y:S01]  /*85f0*/  STG.E.128 desc[UR36][R16.64], R4 ;  /* 0x0000000410007986 */ /* 0x0011e2000c101d24 */
[----:B------:R-:W-:Y:S05]  /*8600*/  BRA `(.L_x_29364) ;  /* 0x0000000800747947 */ /* 0x000fea0003800000 */
.L_x_29372:
        /* <DEDUP_REMOVED lines=21> */
.L_x_29377:
[----:B------:R-:W-:Y:S05]  /*8760*/  BSYNC B0 ;  /* 0x0000000000007941 */ /* 0x000fea0003800000 */
.L_x_29376:
[----:B------:R-:W-:-:S05]  /*8770*/  LOP3.LUT R3, R0, R3, RZ, 0xfc, !PT ;  /* 0x0000000300037212 */ /* 0x000fca00078efcff */
[----:B------:R0:W-:Y:S01]  /*8780*/  STG.E.U8 desc[UR36][R16.64], R3 ;  /* 0x0000000310007986 */ /* 0x0001e2000c101124 */
[----:B------:R-:W-:Y:S05]  /*8790*/  BRA `(.L_x_29364) ;  /* 0x0000000800107947 */ /* 0x000fea0003800000 */
.L_x_29375:
        /* <DEDUP_REMOVED lines=13> */
.L_x_29379:
[----:B------:R-:W-:Y:S01]  /*8870*/  IMAD.MOV.U32 R0, RZ, RZ, 0x7f ;  /* 0x0000007fff007424 */ /* 0x000fe200078e00ff */
[----:B------:R-:W-:-:S04]  /*8880*/  ISETP.GT.U32.AND P0, PT, R2, 0x7f800000, PT ;  /* 0x7f8000000200780c */ /* 0x000fc80003f04070 */
[----:B------:R-:W-:-:S09]  /*8890*/  SEL R0, R0, 0x7c, P0 ;  /* 0x0000007c00007807 */ /* 0x000fd20000000000 */
.L_x_29380:
[----:B------:R-:W-:Y:S05]  /*88a0*/  BSYNC B0 ;  /* 0x0000000000007941 */ /* 0x000fea0003800000 */
.L_x_29378:
[----:B------:R-:W-:-:S04]  /*88b0*/  LOP3.LUT R2, R5, 0x80000000, RZ, 0xc0, !PT ;  /* 0x8000000005027812 */ /* 0x000fc800078ec0ff */
[----:B------:R-:W-:-:S04]  /*88c0*/  SHF.R.U32.HI R3, RZ, 0x18, R2 ;  /* 0x00000018ff037819 */ /* 0x000fc80000011602 */
[----:B------:R-:W-:-:S05]  /*88d0*/  LOP3.LUT R3, R0, R3, RZ, 0xfc, !PT ;  /* 0x0000000300037212 */ /* 0x000fca00078efcff */
[----:B------:R0:W-:Y:S01]  /*88e0*/  STG.E.U8 desc[UR36][R16.64], R3 ;  /* 0x0000000310007986 */ /* 0x0001e2000c101124 */
[----:B------:R-:W-:Y:S05]  /*88f0*/  BRA `(.L_x_29364) ;  /* 0x0000000400b87947 */ /* 0x000fea0003800000 */
.L_x_29374:
[----:B------:R-:W-:-:S05]  /*8900*/  HADD2.F32 R0, -RZ, R5.H0_H0 ;  /* 0x20000005ff007230 */ /* 0x000fca0000004100 */
[----:B------:R-:W-:-:S05]  /*8910*/  F2FP.BF16.F32.PACK_AB R0, RZ, R0 ;  /* 0x00000000ff00723e */ /* 0x000fca00000010ff */
[----:B------:R0:W-:Y:S01]  /*8920*/  STG.E.U16 desc[UR36][R16.64], R0 ;  /* 0x0000000010007986 */ /* 0x0001e2000c101524 */
[----:B------:R-:W-:Y:S05]  /*8930*/  BRA `(.L_x_29364) ;  /* 0x0000000400a87947 */ /* 0x000fea0003800000 */
.L_x_29371:
        /* <DEDUP_REMOVED lines=12> */
.L_x_29383:
        /* <DEDUP_REMOVED lines=17> */
.L_x_29386:
[----:B------:R-:W-:-:S04]  /*8b10*/  LOP3.LUT R2, R5, 0x80000000, RZ, 0xc0, !PT ;  /* 0x8000000005027812 */ /* 0x000fc800078ec0ff */
[----:B------:R-:W-:-:S04]  /*8b20*/  SHF.R.U32.HI R3, RZ, 0x18, R2 ;  /* 0x00000018ff037819 */ /* 0x000fc80000011602 */
[----:B------:R-:W-:-:S04]  /*8b30*/  LOP3.LUT R0, R0, R3, RZ, 0xfc, !PT ;  /* 0x0000000300007212 */ /* 0x000fc800078efcff */
[----:B------:R-:W-:-:S07]  /*8b40*/  PRMT R8, R0, 0x7610, R8 ;  /* 0x0000761000087816 */ /* 0x000fce0000000008 */
.L_x_29385:
[----:B------:R-:W-:Y:S05]  /*8b50*/  BSYNC B0 ;  /* 0x0000000000007941 */ /* 0x000fea0003800000 */
.L_x_29384:
[----:B------:R0:W-:Y:S01]  /*8b60*/  STG.E.U8 desc[UR36][R16.64], R8 ;  /* 0x0000000810007986 */ /* 0x0001e2000c101124 */
[----:B------:R-:W-:Y:S05]  /*8b70*/  BRA `(.L_x_29364) ;  /* 0x0000000400187947 */ /* 0x000fea0003800000 */
.L_x_29382:
        /* <DEDUP_REMOVED lines=17> */
.L_x_29389:
[----:B------:R-:W-:-:S04]  /*8c90*/  LOP3.LUT R2, R5, 0x80000000, RZ, 0xc0, !PT ;  /* 0x8000000005027812 */ /* 0x000fc800078ec0ff */
[----:B------:R-:W-:-:S04]  /*8ca0*/  SHF.R.U32.HI R3, RZ, 0x18, R2 ;  /* 0x00000018ff037819 */ /* 0x000fc80000011602 */
[----:B------:R-:W-:-:S04]  /*8cb0*/  LOP3.LUT R0, R0, R3, RZ, 0xfc, !PT ;  /* 0x0000000300007212 */ /* 0x000fc800078efcff */
[----:B------:R-:W-:-:S07]  /*8cc0*/  PRMT R8, R0, 0x7610, R8 ;  /* 0x0000761000087816 */ /* 0x000fce0000000008 */
.L_x_29388:
[----:B------:R-:W-:Y:S05]  /*8cd0*/  BSYNC B0 ;  /* 0x0000000000007941 */ /* 0x000fea0003800000 */
.L_x_29387:
[----:B------:R0:W-:Y:S01]  /*8ce0*/  STG.E.U8 desc[UR36][R16.64], R8 ;  /* 0x0000000810007986 */ /* 0x0001e2000c101124 */
[----:B------:R-:W-:Y:S05]  /*8cf0*/  BRA `(.L_x_29364) ;  /* 0x0000000000b87947 */ /* 0x000fea0003800000 */
.L_x_29381:
        /* <DEDUP_REMOVED lines=22> */
.L_x_29363:
        /* <DEDUP_REMOVED lines=16> */
.L_x_29392:
[----:B------:R-:W-:Y:S05]  /*8f60*/  BRA `(.L_x_29364) ;  /* 0x00000000001c7947 */ /* 0x000fea0003800000 */
.L_x_29391:
[----:B------:R-:W-:-:S06]  /*8f70*/  HADD2.F32 R2, -RZ, R5.H0_H0 ;  /* 0x20000005ff027230 */ /* 0x000fcc0000004100 */
[----:B------:R-:W0:Y:S02]  /*8f80*/  F2I.U64.TRUNC R2, R2 ;  /* 0x0000000200027311 */ /* 0x000e24000020d800 */
[----:B0-----:R0:W-:Y:S01]  /*8f90*/  STG.E.64 desc[UR36][R16.64], R2 ;  /* 0x0000000210007986 */ /* 0x0011e2000c101b24 */
[----:B------:R-:W-:Y:S05]  /*8fa0*/  BRA `(.L_x_29364) ;  /* 0x00000000000c7947 */ /* 0x000fea0003800000 */
.L_x_29390:
[----:B------:R-:W-:-:S06]  /*8fb0*/  HADD2.F32 R5, -RZ, R5.H0_H0 ;  /* 0x20000005ff057230 */ /* 0x000fcc0000004100 */
[----:B------:R-:W0:Y:S02]  /*8fc0*/  F2I.FTZ.U32.TRUNC.NTZ R5, R5 ;  /* 0x0000000500057305 */ /* 0x000e24000021f000 */
[----:B0-----:R0:W-:Y:S02]  /*8fd0*/  STG.E desc[UR36][R16.64], R5 ;  /* 0x0000000510007986 */ /* 0x0011e4000c101924 */
.L_x_29364:
[----:B------:R-:W-:-:S07]  /*8fe0*/  VIADD R19, R19, 0x80 ;  /* 0x0000008013137836 */ /* 0x000fce0000000000 */
.L_x_29288:
[----:B------:R-:W-:Y:S05]  /*8ff0*/  BSYNC B6 ;  /* 0x0000000000067941 */ /* 0x000fea0003800000 */
.L_x_29287:
        /* <DEDUP_REMOVED lines=358> */
.L_x_29395:
        /* <DEDUP_REMOVED lines=23> */
.L_x_29399:
[----:B------:R-:W2:Y:S02]  /*a7d0*/  LDG.E.U8 R2, desc[UR36][R2.64] ;  /* 0x0000002402027981 */ /* 0x000ea4000c1e1100 */
[----:B--2---:R-:W-:-:S04]  /*a7e0*/  I2FP.F32.U32 R0, R2 ;  /* 0x0000000200007245 */ /* 0x004fc80000201000 */
[----:B------:R-:W-:-:S04]  /*a7f0*/  F2FP.F16.F32.PACK_AB R0, RZ, R0 ;  /* 0x00000000ff00723e */ /* 0x000fc800000000ff */
[----:B------:R-:W-:Y:S01]  /*a800*/  PRMT R22, R0, 0x7610, R22 ;  /* 0x0000761000167816 */ /* 0x000fe20000000016 */
[----:B------:R-:W-:Y:S06]  /*a810*/  BRA `(.L_x_29401) ;  /* 0x0000000c00bc7947 */ /* 0x000fec0003800000 */
.L_x_29398:
        /* <DEDUP_REMOVED lines=11> */
.L_x_29403:
[----:B------:R-:W2:Y:S02]  /*a8d0*/  LDG.E R2, desc[UR36][R2.64] ;  /* 0x0000002402027981 */ /* 0x000ea4000c1e1900 */
[----:B--2---:R-:W-:-:S04]  /*a8e0*/  I2FP.F32.S32 R0, R2 ;  /* 0x0000000200007245 */ /* 0x004fc80000201400 */
[----:B------:R-:W-:-:S04]  /*a8f0*/  F2FP.F16.F32.PACK_AB R0, RZ, R0 ;  /* 0x00000000ff00723e */ /* 0x000fc800000000ff */
[----:B------:R-:W-:Y:S01]  /*a900*/  PRMT R22, R0, 0x7610, R22 ;  /* 0x0000761000167816 */ /* 0x000fe20000000016 */
[----:B------:R-:W-:Y:S06]  /*a910*/  BRA `(.L_x_29401) ;  /* 0x0000000c007c7947 */ /* 0x000fec0003800000 */
.L_x_29402:
[----:B------:R-:W2:Y:S02]  /*a920*/  LDG.E.U16 R2, desc[UR36][R2.64] ;  /* 0x0000002402027981 */ /* 0x000ea4000c1e1500 */
[----:B--2---:R-:W0:Y:S02]  /*a930*/  I2F.S16 R0, R2 ;  /* 0x0000000200007306 */ /* 0x004e240000101400 */
[----:B0-----:R-:W-:-:S04]  /*a940*/  F2FP.F16.F32.PACK_AB R0, RZ, R0 ;  /* 0x00000000ff00723e */ /* 0x001fc800000000ff */
[----:B------:R-:W-:Y:S01]  /*a950*/  PRMT R22, R0, 0x7610, R22 ;  /* 0x0000761000167816 */ /* 0x000fe20000000016 */
[----:B------:R-:W-:Y:S06]  /*a960*/  BRA `(.L_x_29401) ;  /* 0x0000000c00687947 */ /* 0x000fec0003800000 */
.L_x_29397:
        /* <DEDUP_REMOVED lines=9> */
.L_x_29405:
[----:B------:R1:W5:Y:S01]  /*aa00*/  LDG.E.U16 R22, desc[UR36][R2.64] ;  /* 0x0000002402167981 */ /* 0x000362000c1e1500 */
[----:B------:R-:W-:Y:S05]  /*aa10*/  BRA `(.L_x_29401) ;  /* 0x0000000c003c7947 */ /* 0x000fea0003800000 */
.L_x_29404:
        /* <DEDUP_REMOVED lines=9> */
.L_x_29407:
[----:B------:R0:W5:Y:S01]  /*aab0*/  LDG.E.U16 R22, desc[UR36][R2.64] ;  /* 0x0000002402167981 */ /* 0x000162000c1e1500 */
[----:B------:R-:W-:Y:S05]  /*aac0*/  BRA `(.L_x_29401) ;  /* 0x0000000c00107947 */ /* 0x000fea0003800000 */
.L_x_29406:
        /* <DEDUP_REMOVED lines=9> */
.L_x_29396:
        /* <DEDUP_REMOVED lines=14> */
.L_x_29410:
        /* <DEDUP_REMOVED lines=9> */
.L_x_29409:
        /* <DEDUP_REMOVED lines=28> */
.L_x_29412:
        /* <DEDUP_REMOVED lines=15> */
.L_x_29411:
[----:B------:R-:W2:Y:S02]  /*af80*/  LDG.E.U16 R0, desc[UR36][R2.64] ;  /* 0x0000002402007981 */ /* 0x000ea4000c1e1500 */
[----:B--2---:R-:W-:-:S05]  /*af90*/  IMAD.U32 R0, R0, 0x10000, RZ ;  /* 0x0001000000007824 */ /* 0x004fca00078e00ff */
[----:B------:R-:W-:-:S04]  /*afa0*/  F2FP.F16.F32.PACK_AB R0, RZ, R0 ;  /* 0x00000000ff00723e */ /* 0x000fc800000000ff */
[----:B------:R-:W-:Y:S01]  /*afb0*/  PRMT R22, R0, 0x7610, R22 ;  /* 0x0000761000167816 */ /* 0x000fe20000000016 */
[----:B------:R-:W-:Y:S06]  /*afc0*/  BRA `(.L_x_29401) ;  /* 0x0000000400d07947 */ /* 0x000fec0003800000 */
.L_x_29408:
        /* <DEDUP_REMOVED lines=13> */
.L_x_29415:
        /* <DEDUP_REMOVED lines=21> */
.L_x_29419:
[----:B------:R-:W-:Y:S05]  /*b1f0*/  BSYNC B1 ;  /* 0x0000000000017941 */ /* 0x000fea0003800000 */
.L_x_29418:
[----:B------:R-:W-:Y:S01]  /*b200*/  LEA R3, R0, 0x3b800000, 0x17 ;  /* 0x3b80000000037811 */ /* 0x000fe200078eb8ff */
[----:B------:R-:W-:-:S05]  /*b210*/  IMAD.SHL.U32 R0, R2, 0x100000, RZ ;  /* 0x0010000002007824 */ /* 0x000fca00078e00ff */
[----:B------:R-:W-:-:S07]  /*b220*/  LOP3.LUT R0, R3, R0, R4, 0xfe, !PT ;  /* 0x0000000003007212 */ /* 0x000fce00078efe04 */
.L_x_29417:
[----:B------:R-:W-:Y:S05]  /*b230*/  BSYNC B0 ;  /* 0x0000000000007941 */ /* 0x000fea0003800000 */
.L_x_29416:
[----:B------:R-:W-:-:S04]  /*b240*/  F2FP.F16.F32.PACK_AB R0, RZ, R0 ;  /* 0x00000000ff00723e */ /* 0x000fc800000000ff */
[----:B------:R-:W-:Y:S01]  /*b250*/  PRMT R22, R0, 0x7610, R22 ;  /* 0x0000761000167816 */ /* 0x000fe20000000016 */
[----:B------:R-:W-:Y:S06]  /*b260*/  BRA `(.L_x_29401) ;  /* 0x0000000400287947 */ /* 0x000fec0003800000 */
.L_x_29414:
        /* <DEDUP_REMOVED lines=21> */
.L_x_29423:
[----:B------:R-:W-:Y:S05]  /*b3c0*/  BSYNC B1 ;  /* 0x0000000000017941 */ /* 0x000fea0003800000 */
.L_x_29422:
[----:B------:R-:W-:Y:S01]  /*b3d0*/  LEA R3, R0, 0x37800000, 0x17 ;  /* 0x3780000000037811 */ /* 0x000fe200078eb8ff */
[----:B------:R-:W-:-:S05]  /*b3e0*/  IMAD.SHL.U32 R0, R2, 0x200000, RZ ;  /* 0x0020000002007824 */ /* 0x000fca00078e00ff */
[----:B------:R-:W-:-:S07]  /*b3f0*/  LOP3.LUT R0, R3, R0, R4, 0xfe, !PT ;  /* 0x0000000003007212 */ /* 0x000fce00078efe04 */
.L_x_29421:
[----:B------:R-:W-:Y:S05]  /*b400*/  BSYNC B0 ;  /* 0x0000000000007941 */ /* 0x000fea0003800000 */
.L_x_29420:
[----:B------:R-:W-:-:S04]  /*b410*/  F2FP.F16.F32.PACK_AB R0, RZ, R0 ;  /* 0x00000000ff00723e */ /* 0x000fc800000000ff */
[----:B------:R-:W-:Y:S01]  /*b420*/  PRMT R22, R0, 0x7610, R22 ;  /* 0x0000761000167816 */ /* 0x000fe20000000016 */
[----:B------:R-:W-:Y:S06]  /*b430*/  BRA `(.L_x_29401) ;  /* 0x0000000000b47947 */ /* 0x000fec0003800000 */
.L_x_29413:
        /* <DEDUP_REMOVED lines=14> */
.L_x_29427:
[----:B------:R-:W-:Y:S05]  /*b520*/  BSYNC B0 ;  /* 0x0000000000007941 */ /* 0x000fea0003800000 */
.L_x_29426:
[----:B------:R-:W-:-:S04]  /*b530*/  F2FP.F16.F32.PACK_AB R0, RZ, R0 ;  /* 0x00000000ff00723e */ /* 0x000fc800000000ff */
[----:B------:R-:W-:Y:S01]  /*b540*/  PRMT R22, R0, 0x7610, R22 ;  /* 0x0000761000167816 */ /* 0x000fe20000000016 */
[----:B------:R-:W-:Y:S06]  /*b550*/  BRA `(.L_x_29401) ;  /* 0x00000000006c7947 */ /* 0x000fec0003800000 */
.L_x_29400:
        /* <DEDUP_REMOVED lines=16> */
.L_x_29428:
[----:B------:R-:W-:Y:S01]  /*b660*/  PRMT R22, RZ, 0x7610, R22 ;  /* 0x00007610ff167816 */ /* 0x000fe20000000016 */
[----:B------:R-:W-:Y:S06]  /*b670*/  BRA `(.L_x_29401) ;  /* 0x0000000000247947 */ /* 0x000fec0003800000 */
.L_x_29425:
[----:B------:R-:W2:Y:S02]  /*b680*/  LDG.E.64 R2, desc[UR36][R2.64] ;  /* 0x0000002402027981 */ /* 0x000ea4000c1e1b00 */
[----:B--2---:R-:W0:Y:S02]  /*b690*/  I2F.U64 R0, R2 ;  /* 0x0000000200007312 */ /* 0x004e240000301000 */
[----:B0-----:R-:W-:-:S04]  /*b6a0*/  F2FP.F16.F32.PACK_AB R0, RZ, R0 ;  /* 0x00000000ff00723e */ /* 0x001fc800000000ff */
[----:B------:R-:W-:Y:S01]  /*b6b0*/  PRMT R22, R0, 0x7610, R22 ;  /* 0x0000761000167816 */ /* 0x000fe20000000016 */
[----:B------:R-:W-:Y:S06]  /*b6c0*/  BRA `(.L_x_29401) ;  /* 0x0000000000107947 */ /* 0x000fec0003800000 */
.L_x_29424:
[----:B------:R-:W2:Y:S02]  /*b6d0*/  LDG.E R2, desc[UR36][R2.64] ;  /* 0x0000002402027981 */ /* 0x000ea4000c1e1900 */
[----:B--2---:R-:W-:-:S04]  /*b6e0*/  I2FP.F32.U32 R0, R2 ;  /* 0x0000000200007245 */ /* 0x004fc80000201000 */
[----:B------:R-:W-:-:S04]  /*b6f0*/  F2FP.F16.F32.PACK_AB R0, RZ, R0 ;  /* 0x00000000ff00723e */ /* 0x000fc800000000ff */
[----:B------:R-:W-:-:S07]  /*b700*/  PRMT R22, R0, 0x7610, R22 ;  /* 0x0000761000167816 */ /* 0x000fce0000000016 */
.L_x_29401:
        /* <DEDUP_REMOVED lines=20> */
.L_x_29432:
[----:B------:R-:W2:Y:S02]  /*b850*/  LDG.E.U8 R2, desc[UR36][R2.64] ;  /* 0x0000002402027981 */ /* 0x000ea4000c1e1100 */
[----:B--2---:R-:W-:-:S04]  /*b860*/  I2FP.F32.U32 R0, R2 ;  /* 0x0000000200007245 */ /* 0x004fc80000201000 */
[----:B------:R-:W-:-:S04]  /*b870*/  F2FP.F16.F32.PACK_AB R0, RZ, R0 ;  /* 0x00000000ff00723e */ /* 0x000fc800000000ff */
[----:B------:R-:W-:Y:S01]  /*b880*/  PRMT R5, R0, 0x7610, R5 ;  /* 0x0000761000057816 */ /* 0x000fe20000000005 */
[----:B------:R-:W-:Y:S06]  /*b890*/  BRA `(.L_x_29434) ;  /* 0x0000000c00b87947 */ /* 0x000fec0003800000 */
.L_x_29431:
        /* <DEDUP_REMOVED lines=11> */
.L_x_29436:
[----:B------:R-:W2:Y:S02]  /*b950*/  LDG.E R2, desc[UR36][R2.64] ;  /* 0x0000002402027981 */ /* 0x000ea4000c1e1900 */
[----:B--2---:R-:W-:-:S04]  /*b960*/  I2FP.F32.S32 R0, R2 ;  /* 0x0000000200007245 */ /* 0x004fc80000201400 */
[----:B------:R-:W-:-:S04]  /*b970*/  F2FP.F16.F32.PACK_AB R0, RZ, R0 ;  /* 0x00000000ff00723e */ /* 0x000fc800000000ff */
[----:B------:R-:W-:Y:S01]  /*b980*/  PRMT R5, R0, 0x7610, R5 ;  /* 0x0000761000057816 */ /* 0x000fe20000000005 */
[----:B------:R-:W-:Y:S06]  /*b990*/  BRA `(.L_x_29434) ;  /* 0x0000000c00787947 */ /* 0x000fec0003800000 */
.L_x_29435:
[----:B------:R-:W2:Y:S02]  /*b9a0*/  LDG.E.U16 R2, desc[UR36][R2.64] ;  /* 0x0000002402027981 */ /* 0x000ea4000c1e1500 */
[----:B--2---:R-:W0:Y:S02]  /*b9b0*/  I2F.S16 R0, R2 ;  /* 0x0000000200007306 */ /* 0x004e240000101400 */
[----:B0-----:R-:W-:-:S04]  /*b9c0*/  F2FP.F16.F32.PACK_AB R0, RZ, R0 ;  /* 0x00000000ff00723e */ /* 0x001fc800000000ff */
[----:B------:R-:W-:Y:S01]  /*b9d0*/  PRMT R5, R0, 0x7610, R5 ;  /* 0x0000761000057816 */ /* 0x000fe20000000005 */
[----:B------:R-:W-:Y:S06]  /*b9e0*/  BRA `(.L_x_29434) ;  /* 0x0000000c00647947 */ /* 0x000fec0003800000 */
.L_x_29430:
        /* <DEDUP_REMOVED lines=9> */
.L_x_29438:
[----:B------:R0:W5:Y:S01]  /*ba80*/  LDG.E.U16 R5, desc[UR36][R2.64] ;  /* 0x0000002402057981 */ /* 0x000162000c1e1500 */
[----:B------:R-:W-:Y:S05]  /*ba90*/  BRA `(.L_x_29434) ;  /* 0x0000000c00387947 */ /* 0x000fea0003800000 */
.L_x_29437:
        /* <DEDUP_REMOVED lines=9> */
.L_x_29440:
[----:B------:R1:W5:Y:S01]  /*bb30*/  LDG.E.U16 R5, desc[UR36][R2.64] ;  /* 0x0000002402057981 */ /* 0x000362000c1e1500 */
[----:B------:R-:W-:Y:S05]  /*bb40*/  BRA `(.L_x_29434) ;  /* 0x0000000c000c7947 */ /* 0x000fea0003800000 */
.L_x_29439:
        /* <DEDUP_REMOVED lines=9> */
.L_x_29429:
        /* <DEDUP_REMOVED lines=14> */
.L_x_29443:
        /* <DEDUP_REMOVED lines=9> */
.L_x_29442:
        /* <DEDUP_REMOVED lines=27> */
.L_x_29445:
        /* <DEDUP_REMOVED lines=15> */
.L_x_29444:
[----:B------:R-:W2:Y:S02]  /*bff0*/  LDG.E.U16 R0, desc[UR36][R2.64] ;  /* 0x0000002402007981 */ /* 0x000ea4000c1e1500 */
[----:B--2---:R-:W-:-:S05]  /*c000*/  IMAD.U32 R0, R0, 0x10000, RZ ;  /* 0x0001000000007824 */ /* 0x004fca00078e00ff */
[----:B------:R-:W-:-:S04]  /*c010*/  F2FP.F16.F32.PACK_AB R0, RZ, R0 ;  /* 0x00000000ff00723e */ /* 0x000fc800000000ff */
[----:B------:R-:W-:Y:S01]  /*c020*/  PRMT R5, R0, 0x7610, R5 ;  /* 0x0000761000057816 */ /* 0x000fe20000000005 */
[----:B------:R-:W-:Y:S06]  /*c030*/  BRA `(.L_x_29434) ;  /* 0x0000000400d07947 */ /* 0x000fec0003800000 */
.L_x_29441:
        /* <DEDUP_REMOVED lines=13> */
.L_x_29448:
        /* <DEDUP_REMOVED lines=21> */
.L_x_29452:
[----:B------:R-:W-:Y:S05]  /*c260*/  BSYNC B1 ;  /* 0x0000000000017941 */ /* 0x000fea0003800000 */
.L_x_29451:
[----:B------:R-:W-:Y:S01]  /*c270*/  LEA R3, R0, 0x3b800000, 0x17 ;  /* 0x3b80000000037811 */ /* 0x000fe200078eb8ff */
[----:B------:R-:W-:-:S05]  /*c280*/  IMAD.SHL.U32 R0, R2, 0x100000, RZ ;  /* 0x0010000002007824 */ /* 0x000fca00078e00ff */
[----:B------:R-:W-:-:S07]  /*c290*/  LOP3.LUT R0, R3, R0, R4, 0xfe, !PT ;  /* 0x0000000003007212 */ /* 0x000fce00078efe04 */
.L_x_29450:
[----:B------:R-:W-:Y:S05]  /*c2a0*/  BSYNC B0 ;  /* 0x0000000000007941 */ /* 0x000fea0003800000 */
.L_x_29449:
[----:B------:R-:W-:-:S04]  /*c2b0*/  F2FP.F16.F32.PACK_AB R0, RZ, R0 ;  /* 0x00000000ff00723e */ /* 0x000fc800000000ff */
[----:B------:R-:W-:Y:S01]  /*c2c0*/  PRMT R5, R0, 0x7610, R5 ;  /* 0x0000761000057816 */ /* 0x000fe20000000005 */
[----:B------:R-:W-:Y:S06]  /*c2d0*/  BRA `(.L_x_29434) ;  /* 0x0000000400287947 */ /* 0x000fec0003800000 */
.L_x_29447:
        /* <DEDUP_REMOVED lines=21> */
.L_x_29456:
[----:B------:R-:W-:Y:S05]  /*c430*/  BSYNC B1 ;  /* 0x0000000000017941 */ /* 0x000fea0003800000 */
.L_x_29455:
[----:B------:R-:W-:Y:S01]  /*c440*/  LEA R3, R0, 0x37800000, 0x17 ;  /* 0x3780000000037811 */ /* 0x000fe200078eb8ff */
[----:B------:R-:W-:-:S05]  /*c450*/  IMAD.SHL.U32 R0, R2, 0x200000, RZ ;  /* 0x0020000002007824 */ /* 0x000fca00078e00ff */
[----:B------:R-:W-:-:S07]  /*c460*/  LOP3.LUT R0, R3, R0, R4, 0xfe, !PT ;  /* 0x0000000003007212 */ /* 0x000fce00078efe04 */
.L_x_29454:
[----:B------:R-:W-:Y:S05]  /*c470*/  BSYNC B0 ;  /* 0x0000000000007941 */ /* 0x000fea0003800000 */
.L_x_29453:
[----:B------:R-:W-:-:S04]  /*c480*/  F2FP.F16.F32.PACK_AB R0, RZ, R0 ;  /* 0x00000000ff00723e */ /* 0x000fc800000000ff */
[----:B------:R-:W-:Y:S01]  /*c490*/  PRMT R5, R0, 0x7610, R5 ;  /* 0x0000761000057816 */ /* 0x000fe20000000005 */
[----:B------:R-:W-:Y:S06]  /*c4a0*/  BRA `(.L_x_29434) ;  /* 0x0000000000b47947 */ /* 0x000fec0003800000 */
.L_x_29446:
        /* <DEDUP_REMOVED lines=14> */
.L_x_29460:
[----:B------:R-:W-:Y:S05]  /*c590*/  BSYNC B0 ;  /* 0x0000000000007941 */ /* 0x000fea0003800000 */
.L_x_29459:
[----:B------:R-:W-:-:S04]  /*c5a0*/  F2FP.F16.F32.PACK_AB R0, RZ, R0 ;  /* 0x00000000ff00723e */ /* 0x000fc800000000ff */
[----:B------:R-:W-:Y:S01]  /*c5b0*/  PRMT R5, R0, 0x7610, R5 ;  /* 0x0000761000057816 */ /* 0x000fe20000000005 */
[----:B------:R-:W-:Y:S06]  /*c5c0*/  BRA `(.L_x_29434) ;  /* 0x00000000006c7947 */ /* 0x000fec0003800000 */
.L_x_29433:
        /* <DEDUP_REMOVED lines=16> */
.L_x_29461:
[----:B------:R-:W-:Y:S01]  /*c6d0*/  PRMT R5, RZ, 0x7610, R5 ;  /* 0x00007610ff057816 */ /* 0x000fe20000000005 */
[----:B------:R-:W-:Y:S06]  /*c6e0*/  BRA `(.L_x_29434) ;  /* 0x0000000000247947 */ /* 0x000fec0003800000 */
.L_x_29458:
[----:B------:R-:W2:Y:S02]  /*c6f0*/  LDG.E.64 R2, desc[UR36][R2.64] ;  /* 0x0000002402027981 */ /* 0x000ea4000c1e1b00 */
[----:B--2---:R-:W0:Y:S02]  /*c700*/  I2F.U64 R0, R2 ;  /* 0x0000000200007312 */ /* 0x004e240000301000 */
[----:B0-----:R-:W-:-:S04]  /*c710*/  F2FP.F16.F32.PACK_AB R0, RZ, R0 ;  /* 0x00000000ff00723e */ /* 0x001fc800000000ff */
[----:B------:R-:W-:Y:S01]  /*c720*/  PRMT R5, R0, 0x7610, R5 ;  /* 0x0000761000057816 */ /* 0x000fe20000000005 */
[----:B------:R-:W-:Y:S06]  /*c730*/  BRA `(.L_x_29434) ;  /* 0x0000000000107947 */ /* 0x000fec0003800000 */
.L_x_29457:
[----:B------:R-:W2:Y:S02]  /*c740*/  LDG.E R2, desc[UR36][R2.64] ;  /* 0x0000002402027981 */ /* 0x000ea4000c1e1900 */
[----:B--2---:R-:W-:-:S04]  /*c750*/  I2FP.F32.U32 R0, R2 ;  /* 0x0000000200007245 */ /* 0x004fc80000201000 */
[----:B------:R-:W-:-:S04]  /*c760*/  F2FP.F16.F32.PACK_AB R0, RZ, R0 ;  /* 0x00000000ff00723e */ /* 0x000fc800000000ff */
[----:B------:R-:W-:-:S07]  /*c770*/  PRMT R5, R0, 0x7610, R5 ;  /* 0x0000761000057816 */ /* 0x000fce0000000005 */
.L_x_29434:
        /* <DEDUP_REMOVED lines=11> */
.L_x_29463:
[----:B------:R-:W-:-:S07]  /*c830*/  PRMT R5, R22, 0x7610, R5 ;  /* 0x0000761016057816 */ /* 0x000fce0000000005 */
.L_x_29464:
[----:B------:R-:W-:Y:S05]  /*c840*/  BSYNC B0 ;  /* 0x0000000000007941 */ /* 0x000fea0003800000 */
.L_x_29462:
        /* <DEDUP_REMOVED lines=16> */
.L_x_29468:
[----:B------:R-:W-:-:S06]  /*c950*/  HADD2.F32 R3, -RZ, R5.H0_H0 ;  /* 0x20000005ff037230 */ /* 0x000fcc0000004100 */
[----:B------:R-:W0:Y:S02]  /*c960*/  F2I.S64.TRUNC R2, R3 ;  /* 0x0000000300027311 */ /* 0x000e24000020d900 */
[----:B0-----:R0:W-:Y:S01]  /*c970*/  STG.E.U8 desc[UR36][R16.64], R2 ;  /* 0x0000000210007986 */ /* 0x0011e2000c101124 */
[----:B------:R-:W-:Y:S05]  /*c980*/  BRA `(.L_x_29470) ;  /* 0x0000000c00847947 */ /* 0x000fea0003800000 */
.L_x_29467:
        /* <DEDUP_REMOVED lines=10> */
.L_x_29472:
[----:B------:R-:W-:-:S06]  /*ca30*/  HADD2.F32 R5, -RZ, R5.H0_H0 ;  /* 0x20000005ff057230 */ /* 0x000fcc0000004100 */
[----:B------:R-:W0:Y:S02]  /*ca40*/  F2I.FTZ.TRUNC.NTZ R5, R5 ;  /* 0x0000000500057305 */ /* 0x000e24000021f100 */
[----:B0-----:R0:W-:Y:S01]  /*ca50*/  STG.E desc[UR36][R16.64], R5 ;  /* 0x0000000510007986 */ /* 0x0011e2000c101924 */
[----:B------:R-:W-:Y:S05]  /*ca60*/  BRA `(.L_x_29470) ;  /* 0x0000000c004c7947 */ /* 0x000fea0003800000 */
.L_x_29471:
[----:B------:R-:W-:-:S06]  /*ca70*/  HADD2.F32 R5, -RZ, R5.H0_H0 ;  /* 0x20000005ff057230 */ /* 0x000fcc0000004100 */
[----:B------:R-:W0:Y:S02]  /*ca80*/  F2I.FTZ.TRUNC.NTZ R5, R5 ;  /* 0x0000000500057305 */ /* 0x000e24000021f100 */
[----:B0-----:R0:W-:Y:S01]  /*ca90*/  STG.E.U16 desc[UR36][R16.64], R5 ;  /* 0x0000000510007986 */ /* 0x0011e2000c101524 */
[----:B------:R-:W-:Y:S05]  /*caa0*/  BRA `(.L_x_29470) ;  /* 0x0000000c003c7947 */ /* 0x000fea0003800000 */
.L_x_29466:
        /* <DEDUP_REMOVED lines=9> */
.L_x_29474:
[----:B------:R0:W-:Y:S01]  /*cb40*/  STG.E.U16 desc[UR36][R16.64], R5 ;  /* 0x0000000510007986 */ /* 0x0001e2000c101524 */
[----:B------:R-:W-:Y:S05]  /*cb50*/  BRA `(.L_x_29470) ;  /* 0x0000000c00107947 */ /* 0x000fea0003800000 */
.L_x_29473:
        /* <DEDUP_REMOVED lines=10> */
.L_x_29476:
[----:B------:R-:W-:-:S05]  /*cc00*/  HADD2.F32 R0, -RZ, R5.H0_H0 ;  /* 0x20000005ff007230 */ /* 0x000fca0000004100 */
[----:B------:R-:W-:-:S04]  /*cc10*/  F2FP.F16.F32.PACK_AB R0, RZ, R0 ;  /* 0x00000000ff00723e */ /* 0x000fc800000000ff */
[----:B------:R-:W-:-:S05]  /*cc20*/  PRMT R0, R0, 0x5410, RZ ;  /* 0x0000541000007816 */ /* 0x000fca00000000ff */
[----:B------:R3:W-:Y:S01]  /*cc30*/  STG.E desc[UR36][R16.64], R0 ;  /* 0x0000000010007986 */ /* 0x0007e2000c101924 */
[----:B------:R-:W-:Y:S05]  /*cc40*/  BRA `(.L_x_29470) ;  /* 0x0000000800d47947 */ /* 0x000fea0003800000 */
.L_x_29475:
[----:B------:R-:W-:-:S05]  /*cc50*/  HADD2.F32 R2, -RZ, R5.H0_H0 ;  /* 0x20000005ff027230 */ /* 0x000fca0000004100 */
[----:B------:R-:W-:-:S06]  /*cc60*/  FMUL.FTZ R2, R2, 1 ;  /* 0x3f80000002027820 */ /* 0x000fcc0000410000 */
[----:B------:R-:W0:Y:S02]  /*cc70*/  F2F.F64.F32 R2, R2 ;  /* 0x0000000200027310 */ /* 0x000e240000201800 */
[----:B0-----:R4:W-:Y:S01]  /*cc80*/  STG.E.64 desc[UR36][R16.64], R2 ;  /* 0x0000000210007986 */ /* 0x0019e2000c101b24 */
[----:B------:R-:W-:Y:S05]  /*cc90*/  BRA `(.L_x_29470) ;  /* 0x0000000800c07947 */ /* 0x000fea0003800000 */
.L_x_29465:
        /* <DEDUP_REMOVED lines=13> */
.L_x_29479:
[----:B------:R-:W-:Y:S01]  /*cd70*/  HADD2.F32 R5, -RZ, R5.H0_H0 ;  /* 0x20000005ff057230 */ /* 0x000fe20000004100 */
[----:B------:R-:W-:-:S04]  /*cd80*/  CS2R R6, SRZ ;  /* 0x0000000000067805 */ /* 0x000fc8000001ff00 */
[----:B------:R-:W-:-:S06]  /*cd90*/  FMUL.FTZ R5, R5, 1 ;  /* 0x3f80000005057820 */ /* 0x000fcc0000410000 */
[----:B------:R-:W0:Y:S02]  /*cda0*/  F2F.F64.F32 R4, R5 ;  /* 0x0000000500047310 */ /* 0x000e240000201800 */
[----:B0-----:R0:W-:Y:S01]  /*cdb0*/  STG.E.128 desc[UR36][R16.64], R4 ;  /* 0x0000000410007986 */ /* 0x0011e2000c101d24 */
[----:B------:R-:W-:Y:S05]  /*cdc0*/  BRA `(.L_x_29470) ;  /* 0x0000000800747947 */ /* 0x000fea0003800000 */
.L_x_29478:
        /* <DEDUP_REMOVED lines=21> */
.L_x_29483:
[----:B------:R-:W-:Y:S05]  /*cf20*/  BSYNC B0 ;  /* 0x0000000000007941 */ /* 0x000fea0003800000 */
.L_x_29482:
[----:B------:R-:W-:-:S05]  /*cf30*/  LOP3.LUT R3, R0, R3, RZ, 0xfc, !PT ;  /* 0x0000000300037212 */ /* 0x000fca00078efcff */
[----:B------:R0:W-:Y:S01]  /*cf40*/  STG.E.U8 desc[UR36][R16.64], R3 ;  /* 0x0000000310007986 */ /* 0x0001e2000c101124 */
[----:B------:R-:W-:Y:S05]  /*cf50*/  BRA `(.L_x_29470) ;  /* 0x0000000800107947 */ /* 0x000fea0003800000 */
.L_x_29481:
        /* <DEDUP_REMOVED lines=13> */
.L_x_29485:
[----:B------:R-:W-:Y:S01]  /*d030*/  IMAD.MOV.U32 R0, RZ, RZ, 0x7f ;  /* 0x0000007fff007424 */ /* 0x000fe200078e00ff */
[----:B------:R-:W-:-:S04]  /*d040*/  ISETP.GT.U32.AND P0, PT, R2, 0x7f800000, PT ;  /* 0x7f8000000200780c */ /* 0x000fc80003f04070 */
[----:B------:R-:W-:-:S09]  /*d050*/  SEL R0, R0, 0x7c, P0 ;  /* 0x0000007c00007807 */ /* 0x000fd20000000000 */
.L_x_29486:
[----:B------:R-:W-:Y:S05]  /*d060*/  BSYNC B0 ;  /* 0x0000000000007941 */ /* 0x000fea0003800000 */
.L_x_29484:
[----:B------:R-:W-:-:S04]  /*d070*/  LOP3.LUT R2, R5, 0x80000000, RZ, 0xc0, !PT ;  /* 0x8000000005027812 */ /* 0x000fc800078ec0ff */
[----:B------:R-:W-:-:S04]  /*d080*/  SHF.R.U32.HI R3, RZ, 0x18, R2 ;  /* 0x00000018ff037819 */ /* 0x000fc80000011602 */
[----:B------:R-:W-:-:S05]  /*d090*/  LOP3.LUT R3, R0, R3, RZ, 0xfc, !PT ;  /* 0x0000000300037212 */ /* 0x000fca00078efcff */
[----:B------:R0:W-:Y:S01]  /*d0a0*/  STG.E.U8 desc[UR36][R16.64], R3 ;  /* 0x0000000310007986 */ /* 0x0001e2000c101124 */
[----:B------:R-:W-:Y:S05]  /*d0b0*/  BRA `(.L_x_29470) ;  /* 0x0000000400b87947 */ /* 0x000fea0003800000 */
.L_x_29480:
[----:B------:R-:W-:-:S05]  /*d0c0*/  HADD2.F32 R0, -RZ, R5.H0_H0 ;  /* 0x20000005ff007230 */ /* 0x000fca0000004100 */
[----:B------:R-:W-:-:S05]  /*d0d0*/  F2FP.BF16.F32.PACK_AB R0, RZ, R0 ;  /* 0x00000000ff00723e */ /* 0x000fca00000010ff */
[----:B------:R0:W-:Y:S01]  /*d0e0*/  STG.E.U16 desc[UR36][R16.64], R0 ;  /* 0x0000000010007986 */ /* 0x0001e2000c101524 */
[----:B------:R-:W-:Y:S05]  /*d0f0*/  BRA `(.L_x_29470) ;  /* 0x0000000400a87947 */ /* 0x000fea0003800000 */
.L_x_29477:
        /* <DEDUP_REMOVED lines=12> */
.L_x_29489:
        /* <DEDUP_REMOVED lines=17> */
.L_x_29492:
[----:B------:R-:W-:-:S04]  /*d2d0*/  LOP3.LUT R2, R5, 0x80000000, RZ, 0xc0, !PT ;  /* 0x8000000005027812 */ /* 0x000fc800078ec0ff */
[----:B------:R-:W-:-:S04]  /*d2e0*/  SHF.R.U32.HI R3, RZ, 0x18, R2 ;  /* 0x00000018ff037819 */ /* 0x000fc80000011602 */
[----:B------:R-:W-:-:S04]  /*d2f0*/  LOP3.LUT R0, R0, R3, RZ, 0xfc, !PT ;  /* 0x0000000300007212 */ /* 0x000fc800078efcff */
[----:B------:R-:W-:-:S07]  /*d300*/  PRMT R8, R0, 0x7610, R8 ;  /* 0x0000761000087816 */ /* 0x000fce0000000008 */
.L_x_29491:
[----:B------:R-:W-:Y:S05]  /*d310*/  BSYNC B0 ;  /* 0x0000000000007941 */ /* 0x000fea0003800000 */
.L_x_29490:
[----:B------:R0:W-:Y:S01]  /*d320*/  STG.E.U8 desc[UR36][R16.64], R8 ;  /* 0x0000000810007986 */ /* 0x0001e2000c101124 */
[----:B------:R-:W-:Y:S05]  /*d330*/  BRA `(.L_x_29470) ;  /* 0x0000000400187947 */ /* 0x000fea0003800000 */
.L_x_29488:
        /* <DEDUP_REMOVED lines=17> */
.L_x_29495:
[----:B------:R-:W-:-:S04]  /*d450*/  LOP3.LUT R2, R5, 0x80000000, RZ, 0xc0, !PT ;  /* 0x8000000005027812 */ /* 0x000fc800078ec0ff */
[----:B------:R-:W-:-:S04]  /*d460*/  SHF.R.U32.HI R3, RZ, 0x18, R2 ;  /* 0x00000018ff037819 */ /* 0x000fc80000011602 */
[----:B------:R-:W-:-:S04]  /*d470*/  LOP3.LUT R0, R0, R3, RZ, 0xfc, !PT ;  /* 0x0000000300007212 */ /* 0x000fc800078efcff */
[----:B------:R-:W-:-:S07]  /*d480*/  PRMT R8, R0, 0x7610, R8 ;  /* 0x0000761000087816 */ /* 0x000fce0000000008 */
.L_x_29494:
[----:B------:R-:W-:Y:S05]  /*d490*/  BSYNC B0 ;  /* 0x0000000000007941 */ /* 0x000fea0003800000 */
.L_x_29493:
[----:B------:R0:W-:Y:S01]  /*d4a0*/  STG.E.U8 desc[UR36][R16.64], R8 ;  /* 0x0000000810007986 */ /* 0x0001e2000c101124 */
[----:B------:R-:W-:Y:S05]  /*d4b0*/  BRA `(.L_x_29470) ;  /* 0x0000000000b87947 */ /* 0x000fea0003800000 */
.L_x_29487:
        /* <DEDUP_REMOVED lines=22> */
.L_x_29469:
        /* <DEDUP_REMOVED lines=16> */
.L_x_29498:
[----:B------:R-:W-:Y:S05]  /*d720*/  BRA `(.L_x_29470) ;  /* 0x00000000001c7947 */ /* 0x000fea0003800000 */
.L_x_29497:
[----:B------:R-:W-:-:S06]  /*d730*/  HADD2.F32 R2, -RZ, R5.H0_H0 ;  /* 0x20000005ff027230 */ /* 0x000fcc0000004100 */
[----:B------:R-:W0:Y:S02]  /*d740*/  F2I.U64.TRUNC R2, R2 ;  /* 0x0000000200027311 */ /* 0x000e24000020d800 */
[----:B0-----:R0:W-:Y:S01]  /*d750*/  STG.E.64 desc[UR36][R16.64], R2 ;  /* 0x0000000210007986 */ /* 0x0011e2000c101b24 */
[----:B------:R-:W-:Y:S05]  /*d760*/  BRA `(.L_x_29470) ;  /* 0x00000000000c7947 */ /* 0x000fea0003800000 */
.L_x_29496:
[----:B------:R-:W-:-:S06]  /*d770*/  HADD2.F32 R5, -RZ, R5.H0_H0 ;  /* 0x20000005ff057230 */ /* 0x000fcc0000004100 */
[----:B------:R-:W0:Y:S02]  /*d780*/  F2I.FTZ.U32.TRUNC.NTZ R5, R5 ;  /* 0x0000000500057305 */ /* 0x000e24000021f000 */
[----:B0-----:R0:W-:Y:S02]  /*d790*/  STG.E desc[UR36][R16.64], R5 ;  /* 0x0000000510007986 */ /* 0x0011e4000c101924 */
.L_x_29470:
[----:B------:R-:W-:-:S07]  /*d7a0*/  VIADD R19, R19, 0x80 ;  /* 0x0000008013137836 */ /* 0x000fce0000000000 */
.L_x_29394:
[----:B------:R-:W-:Y:S05]  /*d7b0*/  BSYNC B6 ;  /* 0x0000000000067941 */ /* 0x000fea0003800000 */
.L_x_29393:
        /* <DEDUP_REMOVED lines=357> */
.L_x_29499:
        /* <DEDUP_REMOVED lines=23> */
.L_x_29503:
[----:B------:R-:W2:Y:S02]  /*ef80*/  LDG.E.U8 R2, desc[UR36][R2.64] ;  /* 0x0000002402027981 */ /* 0x000ea4000c1e1100 */
[----:B--2---:R-:W-:-:S04]  /*ef90*/  I2FP.F32.U32 R0, R2 ;  /* 0x0000000200007245 */ /* 0x004fc80000201000 */
[----:B------:R-:W-:-:S04]  /*efa0*/  F2FP.F16.F32.PACK_AB R0, RZ, R0 ;  /* 0x00000000ff00723e */ /* 0x000fc800000000ff */
[----:B------:R-:W-:Y:S01]  /*efb0*/  PRMT R19, R0, 0x7610, R19 ;  /* 0x0000761000137816 */ /* 0x000fe20000000013 */
[----:B------:R-:W-:Y:S06]  /*efc0*/  BRA `(.L_x_29505) ;  /* 0x0000000c00bc7947 */ /* 0x000fec0003800000 */
.L_x_29502:
        /* <DEDUP_REMOVED lines=11> */
.L_x_29507:
[----:B------:R-:W2:Y:S02]  /*f080*/  LDG.E R2, desc[UR36][R2.64] ;  /* 0x0000002402027981 */ /* 0x000ea4000c1e1900 */
[----:B--2---:R-:W-:-:S04]  /*f090*/  I2FP.F32.S32 R0, R2 ;  /* 0x0000000200007245 */ /* 0x004fc80000201400 */
[----:B------:R-:W-:-:S04]  /*f0a0*/  F2FP.F16.F32.PACK_AB R0, RZ, R0 ;  /* 0x00000000ff00723e */ /* 0x000fc800000000ff */
[----:B------:R-:W-:Y:S01]  /*f0b0*/  PRMT R19, R0, 0x7610, R19 ;  /* 0x0000761000137816 */ /* 0x000fe20000000013 */
[----:B------:R-:W-:Y:S06]  /*f0c0*/  BRA `(.L_x_29505) ;  /* 0x0000000c007c7947 */ /* 0x000fec0003800000 */
.L_x_29506:
[----:B------:R-:W2:Y:S02]  /*f0d0*/  LDG.E.U16 R2, desc[UR36][R2.64] ;  /* 0x0000002402027981 */ /* 0x000ea4000c1e1500 */
[----:B--2---:R-:W0:Y:S02]  /*f0e0*/  I2F.S16 R0, R2 ;  /* 0x0000000200007306 */ /* 0x004e240000101400 */
[----:B0-----:R-:W-:-:S04]  /*f0f0*/  F2FP.F16.F32.PACK_AB R0, RZ, R0 ;  /* 0x00000000ff00723e */ /* 0x001fc800000000ff */
[----:B------:R-:W-:Y:S01]  /*f100*/  PRMT R19, R0, 0x7610, R19 ;  /* 0x0000761000137816 */ /* 0x000fe20000000013 */
[----:B------:R-:W-:Y:S06]  /*f110*/  BRA `(.L_x_29505) ;  /* 0x0000000c00687947 */ /* 0x000fec0003800000 */
.L_x_29501:
        /* <DEDUP_REMOVED lines=9> */
.L_x_29509:
[----:B------:R1:W5:Y:S01]  /*f1b0*/  LDG.E.U16 R19, desc[UR36][R2.64] ;  /* 0x0000002402137981 */ /* 0x000362000c1e1500 */
[----:B------:R-:W-:Y:S05]  /*f1c0*/  BRA `(.L_x_29505) ;  /* 0x0000000c003c7947 */ /* 0x000fea0003800000 */
.L_x_29508:
        /* <DEDUP_REMOVED lines=9> */
.L_x_29511:
[----:B------:R0:W5:Y:S01]  /*f260*/  LDG.E.U16 R19, desc[UR36][R2.64] ;  /* 0x0000002402137981 */ /* 0x000162000c1e1500 */
[----:B------:R-:W-:Y:S05]  /*f270*/  BRA `(.L_x_29505) ;  /* 0x0000000c00107947 */ /* 0x000fea0003800000 */
.L_x_29510:
        /* <DEDUP_REMOVED lines=9> */
.L_x_29500:
        /* <DEDUP_REMOVED lines=14> */
.L_x_29514:
        /* <DEDUP_REMOVED lines=9> */
.L_x_29513:
        /* <DEDUP_REMOVED lines=28> */
.L_x_29516:
        /* <DEDUP_REMOVED lines=15> */
.L_x_29515:
[----:B------:R-:W2:Y:S02]  /*f730*/  LDG.E.U16 R0, desc[UR36][R2.64] ;  /* 0x0000002402007981 */ /* 0x000ea4000c1e1500 */
[----:B--2---:R-:W-:-:S05]  /*f740*/  IMAD.U32 R0, R0, 0x10000, RZ ;  /* 0x0001000000007824 */ /* 0x004fca00078e00ff */
[----:B------:R-:W-:-:S04]  /*f750*/  F2FP.F16.F32.PACK_AB R0, RZ, R0 ;  /* 0x00000000ff00723e */ /* 0x000fc800000000ff */
[----:B------:R-:W-:Y:S01]  /*f760*/  PRMT R19, R0, 0x7610, R19 ;  /* 0x0000761000137816 */ /* 0x000fe20000000013 */
[----:B------:R-:W-:Y:S06]  /*f770*/  BRA `(.L_x_29505) ;  /* 0x0000000400d07947 */ /* 0x000fec0003800000 */
.L_x_29512:
        /* <DEDUP_REMOVED lines=13> */
.L_x_29519:
        /* <DEDUP_REMOVED lines=21> */
.L_x_29523:
[----:B------:R-:W-:Y:S05]  /*f9a0*/  BSYNC B1 ;  /* 0x0000000000017941 */ /* 0x000fea0003800000 */
.L_x_29522:
[----:B------:R-:W-:Y:S01]  /*f9b0*/  LEA R3, R0, 0x3b800000, 0x17 ;  /* 0x3b80000000037811 */ /* 0x000fe200078eb8ff */
[----:B------:R-:W-:-:S05]  /*f9c0*/  IMAD.SHL.U32 R0, R2, 0x100000, RZ ;  /* 0x0010000002007824 */ /* 0x000fca00078e00ff */
[----:B------:R-:W-:-:S07]  /*f9d0*/  LOP3.LUT R0, R3, R0, R4, 0xfe, !PT ;  /* 0x0000000003007212 */ /* 0x000fce00078efe04 */
.L_x_29521:
[----:B------:R-:W-:Y:S05]  /*f9e0*/  BSYNC B0 ;  /* 0x0000000000007941 */ /* 0x000fea0003800000 */
.L_x_29520:
[----:B------:R-:W-:-:S04]  /*f9f0*/  F2FP.F16.F32.PACK_AB R0, RZ, R0 ;  /* 0x00000000ff00723e */ /* 0x000fc800000000ff */
[----:B------:R-:W-:Y:S01]  /*fa00*/  PRMT R19, R0, 0x7610, R19 ;  /* 0x0000761000137816 */ /* 0x000fe20000000013 */
[----:B------:R-:W-:Y:S06]  /*fa10*/  BRA `(.L_x_29505) ;  /* 0x0000000400287947 */ /* 0x000fec0003800000 */
.L_x_29518:
        /* <DEDUP_REMOVED lines=21> */
.L_x_29527:
[----:B------:R-:W-:Y:S05]  /*fb70*/  BSYNC B1 ;  /* 0x0000000000017941 */ /* 0x000fea0003800000 */
.L_x_29526:
[----:B------:R-:W-:Y:S01]  /*fb80*/  LEA R3, R0, 0x37800000, 0x17 ;  /* 0x3780000000037811 */ /* 0x000fe200078eb8ff */
[----:B------:R-:W-:-:S05]  /*fb90*/  IMAD.SHL.U32 R0, R2, 0x200000, RZ ;  /* 0x0020000002007824 */ /* 0x000fca00078e00ff */
[----:B------:R-:W-:-:S07]  /*fba0*/  LOP3.LUT R0, R3, R0, R4, 0xfe, !PT ;  /* 0x0000000003007212 */ /* 0x000fce00078efe04 */
.L_x_29525:
[----:B------:R-:W-:Y:S05]  /*fbb0*/  BSYNC B0 ;  /* 0x0000000000007941 */ /* 0x000fea0003800000 */
.L_x_29524:
[----:B------:R-:W-:-:S04]  /*fbc0*/  F2FP.F16.F32.PACK_AB R0, RZ, R0 ;  /* 0x00000000ff00723e */ /* 0x000fc800000000ff */
[----:B------:R-:W-:Y:S01]  /*fbd0*/  PRMT R19, R0, 0x7610, R19 ;  /* 0x0000761000137816 */ /* 0x000fe20000000013 */
[----:B------:R-:W-:Y:S06]  /*fbe0*/  BRA `(.L_x_29505) ;  /* 0x0000000000b47947 */ /* 0x000fec0003800000 */
.L_x_29517:
        /* <DEDUP_REMOVED lines=14> */
.L_x_29531:
[----:B------:R-:W-:Y:S05]  /*fcd0*/  BSYNC B0 ;  /* 0x0000000000007941 */ /* 0x000fea0003800000 */
.L_x_29530:
[----:B------:R-:W-:-:S04]  /*fce0*/  F2FP.F16.F32.PACK_AB R0, RZ, R0 ;  /* 0x00000000ff00723e */ /* 0x000fc800000000ff */
[----:B------:R-:W-:Y:S01]  /*fcf0*/  PRMT R19, R0, 0x7610, R19 ;  /* 0x0000761000137816 */ /* 0x000fe20000000013 */
[----:B------:R-:W-:Y:S06]  /*fd00*/  BRA `(.L_x_29505) ;  /* 0x00000000006c7947 */ /* 0x000fec0003800000 */
.L_x_29504:
        /* <DEDUP_REMOVED lines=16> */
.L_x_29532:
[----:B------:R-:W-:Y:S01]  /*fe10*/  PRMT R19, RZ, 0x7610, R19 ;  /* 0x00007610ff137816 */ /* 0x000fe20000000013 */
[----:B------:R-:W-:Y:S06]  /*fe20*/  BRA `(.L_x_29505) ;  /* 0x0000000000247947 */ /* 0x000fec0003800000 */
.L_x_29529:
[----:B------:R-:W2:Y:S02]  /*fe30*/  LDG.E.64 R2, desc[UR36][R2.64] ;  /* 0x0000002402027981 */ /* 0x000ea4000c1e1b00 */
[----:B--2---:R-:W0:Y:S02]  /*fe40*/  I2F.U64 R0, R2 ;  /* 0x0000000200007312 */ /* 0x004e240000301000 */
[----:B0-----:R-:W-:-:S04]  /*fe50*/  F2FP.F16.F32.PACK_AB R0, RZ, R0 ;  /* 0x00000000ff00723e */ /* 0x001fc800000000ff */
[----:B------:R-:W-:Y:S01]  /*fe60*/  PRMT R19, R0, 0x7610, R19 ;  /* 0x0000761000137816 */ /* 0x000fe20000000013 */
[----:B------:R-:W-:Y:S06]  /*fe70*/  BRA `(.L_x_29505) ;  /* 0x0000000000107947 */ /* 0x000fec0003800000 */
.L_x_29528:
[----:B------:R-:W2:Y:S02]  /*fe80*/  LDG.E R2, desc[UR36][R2.64] ;  /* 0x0000002402027981 */ /* 0x000ea4000c1e1900 */
[----:B--2---:R-:W-:-:S04]  /*fe90*/  I2FP.F32.U32 R0, R2 ;  /* 0x0000000200007245 */ /* 0x004fc80000201000 */
[----:B------:R-:W-:-:S04]  /*fea0*/  F2FP.F16.F32.PACK_AB R0, RZ, R0 ;  /* 0x00000000ff00723e */ /* 0x000fc800000000ff */
[----:B------:R-:W-:-:S07]  /*feb0*/  PRMT R19, R0, 0x7610, R19 ;  /* 0x0000761000137816 */ /* 0x000fce0000000013 */
.L_x_29505:
        /* <DEDUP_REMOVED lines=20> */
.L_x_29536:
[----:B------:R-:W2:Y:S02]  /*10000*/  LDG.E.U8 R2, desc[UR36][R2.64] ;  /* 0x0000002402027981 */ /* 0x000ea4000c1e1100 */
[----:B--2---:R-:W-:-:S04]  /*10010*/  I2FP.F32.U32 R0, R2 ;  /* 0x0000000200007245 */ /* 0x004fc80000201000 */
[----:B------:R-:W-:-:S04]  /*10020*/  F2FP.F16.F32.PACK_AB R0, RZ, R0 ;  /* 0x00000000ff00723e */ /* 0x000fc800000000ff */
[----:B------:R-:W-:Y:S01]  /*10030*/  PRMT R5, R0, 0x7610, R5 ;  /* 0x0000761000057816 */ /* 0x000fe20000000005 */
[----:B------:R-:W-:Y:S06]  /*10040*/  BRA `(.L_x_29538) ;  /* 0x0000000c00b87947 */ /* 0x000fec0003800000 */
.L_x_29535:
        /* <DEDUP_REMOVED lines=11> */
.L_x_29540:
[----:B------:R-:W2:Y:S02]  /*10100*/  LDG.E R2, desc[UR36][R2.64] ;  /* 0x0000002402027981 */ /* 0x000ea4000c1e1900 */
[----:B--2---:R-:W-:-:S04]  /*10110*/  I2FP.F32.S32 R0, R2 ;  /* 0x0000000200007245 */ /* 0x004fc80000201400 */
[----:B------:R-:W-:-:S04]  /*10120*/  F2FP.F16.F32.PACK_AB R0, RZ, R0 ;  /* 0x00000000ff00723e */ /* 0x000fc800000000ff */
[----:B------:R-:W-:Y:S01]  /*10130*/  PRMT R5, R0, 0x7610, R5 ;  /* 0x0000761000057816 */ /* 0x000fe20000000005 */
[----:B------:R-:W-:Y:S06]  /*10140*/  BRA `(.L_x_29538) ;  /* 0x0000000c00787947 */ /* 0x000fec0003800000 */
.L_x_29539:
[----:B------:R-:W2:Y:S02]  /*10150*/  LDG.E.U16 R2, desc[UR36][R2.64] ;  /* 0x0000002402027981 */ /* 0x000ea4000c1e1500 */
[----:B--2---:R-:W0:Y:S02]  /*10160*/  I2F.S16 R0, R2 ;  /* 0x0000000200007306 */ /* 0x004e240000101400 */
[----:B0-----:R-:W-:-:S04]  /*10170*/  F2FP.F16.F32.PACK_AB R0, RZ, R0 ;  /* 0x00000000ff00723e */ /* 0x001fc800000000ff */
[----:B------:R-:W-:Y:S01]  /*10180*/  PRMT R5, R0, 0x7610, R5 ;  /* 0x0000761000057816 */ /* 0x000fe20000000005 */
[----:B------:R-:W-:Y:S06]  /*10190*/  BRA `(.L_x_29538) ;  /* 0x0000000c00647947 */ /* 0x000fec0003800000 */
.L_x_29534:
        /* <DEDUP_REMOVED lines=9> */
.L_x_29542:
[----:B------:R1:W5:Y:S01]  /*10230*/  LDG.E.U16 R5, desc[UR36][R2.64] ;  /* 0x0000002402057981 */ /* 0x000362000c1e1500 */
[----:B------:R-:W-:Y:S05]  /*10240*/  BRA `(.L_x_29538) ;  /* 0x0000000c00387947 */ /* 0x000fea0003800000 */
.L_x_29541:
        /* <DEDUP_REMOVED lines=9> */
.L_x_29544:
[----:B------:R0:W5:Y:S01]  /*102e0*/  LDG.E.U16 R5, desc[UR36][R2.64] ;  /* 0x0000002402057981 */ /* 0x000162000c1e1500 */
[----:B------:R-:W-:Y:S05]  /*102f0*/  BRA `(.L_x_29538) ;  /* 0x0000000c000c7947 */ /* 0x000fea0003800000 */
.L_x_29543:
        /* <DEDUP_REMOVED lines=9> */
.L_x_29533:
        /* <DEDUP_REMOVED lines=14> */
.L_x_29547:
        /* <DEDUP_REMOVED lines=9> */
.L_x_29546:
        /* <DEDUP_REMOVED lines=27> */
.L_x_29549:
        /* <DEDUP_REMOVED lines=15> */
.L_x_29548:
[----:B------:R-:W2:Y:S02]  /*107a0*/  LDG.E.U16 R0, desc[UR36][R2.64] ;  /* 0x0000002402007981 */ /* 0x000ea4000c1e1500 */
[----:B--2---:R-:W-:-:S05]  /*107b0*/  IMAD.U32 R0, R0, 0x10000, RZ ;  /* 0x0001000000007824 */ /* 0x004fca00078e00ff */
[----:B------:R-:W-:-:S04]  /*107c0*/  F2FP.F16.F32.PACK_AB R0, RZ, R0 ;  /* 0x00000000ff00723e */ /* 0x000fc800000000ff */
[----:B------:R-:W-:Y:S01]  /*107d0*/  PRMT R5, R0, 0x7610, R5 ;  /* 0x0000761000057816 */ /* 0x000fe20000000005 */
[----:B------:R-:W-:Y:S06]  /*107e0*/  BRA `(.L_x_29538) ;  /* 0x0000000400d07947 */ /* 0x000fec0003800000 */
.L_x_29545:
        /* <DEDUP_REMOVED lines=13> */
.L_x_29552:
        /* <DEDUP_REMOVED lines=21> */
.L_x_29556:
[----:B------:R-:W-:Y:S05]  /*10a10*/  BSYNC B1 ;  /* 0x0000000000017941 */ /* 0x000fea0003800000 */
.L_x_29555:
[----:B------:R-:W-:Y:S01]  /*10a20*/  LEA R3, R0, 0x3b800000, 0x17 ;  /* 0x3b80000000037811 */ /* 0x000fe200078eb8ff */
[----:B------:R-:W-:-:S05]  /*10a30*/  IMAD.SHL.U32 R0, R2, 0x100000, RZ ;  /* 0x0010000002007824 */ /* 0x000fca00078e00ff */
[----:B------:R-:W-:-:S07]  /*10a40*/  LOP3.LUT R0, R3, R0, R4, 0xfe, !PT ;  /* 0x0000000003007212 */ /* 0x000fce00078efe04 */
.L_x_29554:
[----:B------:R-:W-:Y:S05]  /*10a50*/  BSYNC B0 ;  /* 0x0000000000007941 */ /* 0x000fea0003800000 */
.L_x_29553:
[----:B------:R-:W-:-:S04]  /*10a60*/  F2FP.F16.F32.PACK_AB R0, RZ, R0 ;  /* 0x00000000ff00723e */ /* 0x000fc800000000ff */
[----:B------:R-:W-:Y:S01]  /*10a70*/  PRMT R5, R0, 0x7610, R5 ;  /* 0x0000761000057816 */ /* 0x000fe20000000005 */
[----:B------:R-:W-:Y:S06]  /*10a80*/  BRA `(.L_x_29538) ;  /* 0x0000000400287947 */ /* 0x000fec0003800000 */
.L_x_29551:
        /* <DEDUP_REMOVED lines=21> */
.L_x_29560:
[----:B------:R-:W-:Y:S05]  /*10be0*/  BSYNC B1 ;  /* 0x0000000000017941 */ /* 0x000fea0003800000 */
.L_x_29559:
[----:B------:R-:W-:Y:S01]  /*10bf0*/  LEA R3, R0, 0x37800000, 0x17 ;  /* 0x3780000000037811 */ /* 0x000fe200078eb8ff */
[----:B------:R-:W-:-:S05]  /*10c00*/  IMAD.SHL.U32 R0, R2, 0x200000, RZ ;  /* 0x0020000002007824 */ /* 0x000fca00078e00ff */
[----:B------:R-:W-:-:S07]  /*10c10*/  LOP3.LUT R0, R3, R0, R4, 0xfe, !PT ;  /* 0x0000000003007212 */ /* 0x000fce00078efe04 */
.L_x_29558:
[----:B------:R-:W-:Y:S05]  /*10c20*/  BSYNC B0 ;  /* 0x0000000000007941 */ /* 0x000fea0003800000 */
.L_x_29557:
[----:B------:R-:W-:-:S04]  /*10c30*/  F2FP.F16.F32.PACK_AB R0, RZ, R0 ;  /* 0x00000000ff00723e */ /* 0x000fc800000000ff */
[----:B------:R-:W-:Y:S01]  /*10c40*/  PRMT R5, R0, 0x7610, R5 ;  /* 0x0000761000057816 */ /* 0x000fe20000000005 */
[----:B------:R-:W-:Y:S06]  /*10c50*/  BRA `(.L_x_29538) ;  /* 0x0000000000b47947 */ /* 0x000fec0003800000 */
.L_x_29550:
        /* <DEDUP_REMOVED lines=14> */
.L_x_29564:
[----:B------:R-:W-:Y:S05]  /*10d40*/  BSYNC B0 ;  /* 0x0000000000007941 */ /* 0x000fea0003800000 */
.L_x_29563:
[----:B------:R-:W-:-:S04]  /*10d50*/  F2FP.F16.F32.PACK_AB R0, RZ, R0 ;  /* 0x00000000ff00723e */ /* 0x000fc800000000ff */
[----:B------:R-:W-:Y:S01]  /*10d60*/  PRMT R5, R0, 0x7610, R5 ;  /* 0x0000761000057816 */ /* 0x000fe20000000005 */
[----:B------:R-:W-:Y:S06]  /*10d70*/  BRA `(.L_x_29538) ;  /* 0x00000000006c7947 */ /* 0x000fec0003800000 */
.L_x_29537:
        /* <DEDUP_REMOVED lines=16> */
.L_x_29565:
[----:B------:R-:W-:Y:S01]  /*10e80*/  PRMT R5, RZ, 0x7610, R5 ;  /* 0x00007610ff057816 */ /* 0x000fe20000000005 */
[----:B------:R-:W-:Y:S06]  /*10e90*/  BRA `(.L_x_29538) ;  /* 0x0000000000247947 */ /* 0x000fec0003800000 */
.L_x_29562:
[----:B------:R-:W2:Y:S02]  /*10ea0*/  LDG.E.64 R2, desc[UR36][R2.64] ;  /* 0x0000002402027981 */ /* 0x000ea4000c1e1b00 */
[----:B--2---:R-:W0:Y:S02]  /*10eb0*/  I2F.U64 R0, R2 ;  /* 0x0000000200007312 */ /* 0x004e240000301000 */
[----:B0-----:R-:W-:-:S04]  /*10ec0*/  F2FP.F16.F32.PACK_AB R0, RZ, R0 ;  /* 0x00000000ff00723e */ /* 0x001fc800000000ff */
[----:B------:R-:W-:Y:S01]  /*10ed0*/  PRMT R5, R0, 0x7610, R5 ;  /* 0x0000761000057816 */ /* 0x000fe20000000005 */
[----:B------:R-:W-:Y:S06]  /*10ee0*/  BRA `(.L_x_29538) ;  /* 0x0000000000107947 */ /* 0x000fec0003800000 */
.L_x_29561:
[----:B------:R-:W2:Y:S02]  /*10ef0*/  LDG.E R2, desc[UR36][R2.64] ;  /* 0x0000002402027981 */ /* 0x000ea4000c1e1900 */
[----:B--2---:R-:W-:-:S04]  /*10f00*/  I2FP.F32.U32 R0, R2 ;  /* 0x0000000200007245 */ /* 0x004fc80000201000 */
[----:B------:R-:W-:-:S04]  /*10f10*/  F2FP.F16.F32.PACK_AB R0, RZ, R0 ;  /* 0x00000000ff00723e */ /* 0x000fc800000000ff */
[----:B------:R-:W-:-:S07]  /*10f20*/  PRMT R5, R0, 0x7610, R5 ;  /* 0x0000761000057816 */ /* 0x000fce0000000005 */
.L_x_29538:
        /* <DEDUP_REMOVED lines=11> */
.L_x_29567:
[----:B------:R-:W-:-:S07]  /*10fe0*/  PRMT R5, R19, 0x7610, R5 ;  /* 0x0000761013057816 */ /* 0x000fce0000000005 */
.L_x_29568:
[----:B------:R-:W-:Y:S05]  /*10ff0*/  BSYNC B0 ;  /* 0x0000000000007941 */ /* 0x000fea0003800000 */
.L_x_29566:
        /* <DEDUP_REMOVED lines=16> */
.L_x_29572:
[----:B------:R-:W-:-:S06]  /*11100*/  HADD2.F32 R3, -RZ, R5.H0_H0 ;  /* 0x20000005ff037230 */ /* 0x000fcc0000004100 */
[----:B------:R-:W0:Y:S02]  /*11110*/  F2I.S64.TRUNC R2, R3 ;  /* 0x0000000300027311 */ /* 0x000e24000020d900 */
[----:B0-----:R-:W-:Y:S01]  /*11120*/  STG.E.U8 desc[UR36][R16.64], R2 ;  /* 0x0000000210007986 */ /* 0x001fe2000c101124 */
[----:B------:R-:W-:Y:S05]  /*11130*/  EXIT ;  /* 0x000000000000794d */ /* 0x000fea0003800000 */
.L_x_29571:
        /* <DEDUP_REMOVED lines=10> */
.L_x_29575:
[----:B------:R-:W-:-:S06]  /*111e0*/  HADD2.F32 R5, -RZ, R5.H0_H0 ;  /* 0x20000005ff057230 */ /* 0x000fcc0000004100 */
[----:B------:R-:W0:Y:S02]  /*111f0*/  F2I.FTZ.TRUNC.NTZ R5, R5 ;  /* 0x0000000500057305 */ /* 0x000e24000021f100 */
[----:B0-----:R-:W-:Y:S01]  /*11200*/  STG.E desc[UR36][R16.64], R5 ;  /* 0x0000000510007986 */ /* 0x001fe2000c101924 */
[----:B------:R-:W-:Y:S05]  /*11210*/  EXIT ;  /* 0x000000000000794d */ /* 0x000fea0003800000 */
.L_x_29574:
[----:B------:R-:W-:-:S06]  /*11220*/  HADD2.F32 R5, -RZ, R5.H0_H0 ;  /* 0x20000005ff057230 */ /* 0x000fcc0000004100 */
[----:B------:R-:W0:Y:S02]  /*11230*/  F2I.FTZ.TRUNC.NTZ R5, R5 ;  /* 0x0000000500057305 */ /* 0x000e24000021f100 */
[----:B0-----:R-:W-:Y:S01]  /*11240*/  STG.E.U16 desc[UR36][R16.64], R5 ;  /* 0x0000000510007986 */ /* 0x001fe2000c101524 */
[----:B------:R-:W-:Y:S05]  /*11250*/  EXIT ;  /* 0x000000000000794d */ /* 0x000fea0003800000 */
.L_x_29570:
        /* <DEDUP_REMOVED lines=9> */
.L_x_29577:
[----:B------:R-:W-:Y:S01]  /*112f0*/  STG.E.U16 desc[UR36][R16.64], R5 ;  /* 0x0000000510007986 */ /* 0x000fe2000c101524 */
[----:B------:R-:W-:Y:S05]  /*11300*/  EXIT ;  /* 0x000000000000794d */ /* 0x000fea0003800000 */
.L_x_29576:
        /* <DEDUP_REMOVED lines=10> */
.L_x_29579:
[----:B------:R-:W-:-:S05]  /*113b0*/  HADD2.F32 R0, -RZ, R5.H0_H0 ;  /* 0x20000005ff007230 */ /* 0x000fca0000004100 */
[----:B------:R-:W-:-:S04]  /*113c0*/  F2FP.F16.F32.PACK_AB R0, RZ, R0 ;  /* 0x00000000ff00723e */ /* 0x000fc800000000ff */
[----:B------:R-:W-:-:S05]  /*113d0*/  PRMT R0, R0, 0x5410, RZ ;  /* 0x0000541000007816 */ /* 0x000fca00000000ff */
[----:B------:R-:W-:Y:S01]  /*113e0*/  STG.E desc[UR36][R16.64], R0 ;  /* 0x0000000010007986 */ /* 0x000fe2000c101924 */
[----:B------:R-:W-:Y:S05]  /*113f0*/  EXIT ;  /* 0x000000000000794d */ /* 0x000fea0003800000 */
.L_x_29578:
[----:B------:R-:W-:-:S05]  /*11400*/  HADD2.F32 R2, -RZ, R5.H0_H0 ;  /* 0x20000005ff027230 */ /* 0x000fca0000004100 */
[----:B------:R-:W-:-:S06]  /*11410*/  FMUL.FTZ R2, R2, 1 ;  /* 0x3f80000002027820 */ /* 0x000fcc0000410000 */
[----:B------:R-:W0:Y:S02]  /*11420*/  F2F.F64.F32 R2, R2 ;  /* 0x0000000200027310 */ /* 0x000e240000201800 */
[----:B0-----:R-:W-:Y:S01]  /*11430*/  STG.E.64 desc[UR36][R16.64], R2 ;  /* 0x0000000210007986 */ /* 0x001fe2000c101b24 */
[----:B------:R-:W-:Y:S05]  /*11440*/  EXIT ;  /* 0x000000000000794d */ /* 0x000fea0003800000 */
.L_x_29569:
        /* <DEDUP_REMOVED lines=13> */
.L_x_29582:
[----:B------:R-:W-:Y:S01]  /*11520*/  HADD2.F32 R5, -RZ, R5.H0_H0 ;  /* 0x20000005ff057230 */ /* 0x000fe20000004100 */
[----:B------:R-:W-:-:S04]  /*11530*/  CS2R R6, SRZ ;  /* 0x0000000000067805 */ /* 0x000fc8000001ff00 */
[----:B------:R-:W-:-:S06]  /*11540*/  FMUL.FTZ R5, R5, 1 ;  /* 0x3f80000005057820 */ /* 0x000fcc0000410000 */
[----:B------:R-:W0:Y:S02]  /*11550*/  F2F.F64.F32 R4, R5 ;  /* 0x0000000500047310 */ /* 0x000e240000201800 */
[----:B0-----:R-:W-:Y:S01]  /*11560*/  STG.E.128 desc[UR36][R16.64], R4 ;  /* 0x0000000410007986 */ /* 0x001fe2000c101d24 */
[----:B------:R-:W-:Y:S05]  /*11570*/  EXIT ;  /* 0x000000000000794d */ /* 0x000fea0003800000 */
.L_x_29581:
        /* <DEDUP_REMOVED lines=21> */
.L_x_29586:
[----:B------:R-:W-:Y:S05]  /*116d0*/  BSYNC B0 ;  /* 0x0000000000007941 */ /* 0x000fea0003800000 */
.L_x_29585:
[----:B------:R-:W-:-:S05]  /*116e0*/  LOP3.LUT R3, R0, R3, RZ, 0xfc, !PT ;  /* 0x0000000300037212 */ /* 0x000fca00078efcff */
[----:B------:R-:W-:Y:S01]  /*116f0*/  STG.E.U8 desc[UR36][R16.64], R3 ;  /* 0x0000000310007986 */ /* 0x000fe2000c101124 */
[----:B------:R-:W-:Y:S05]  /*11700*/  EXIT ;  /* 0x000000000000794d */ /* 0x000fea0003800000 */
.L_x_29584:
        /* <DEDUP_REMOVED lines=13> */
.L_x_29588:
[----:B------:R-:W-:Y:S01]  /*117e0*/  IMAD.MOV.U32 R0, RZ, RZ, 0x7f ;  /* 0x0000007fff007424 */ /* 0x000fe200078e00ff */
[----:B------:R-:W-:-:S04]  /*117f0*/  ISETP.GT.U32.AND P0, PT, R2, 0x7f800000, PT ;  /* 0x7f8000000200780c */ /* 0x000fc80003f04070 */
[----:B------:R-:W-:-:S09]  /*11800*/  SEL R0, R0, 0x7c, P0 ;  /* 0x0000007c00007807 */ /* 0x000fd20000000000 */
.L_x_29589:
[----:B------:R-:W-:Y:S05]  /*11810*/  BSYNC B0 ;  /* 0x0000000000007941 */ /* 0x000fea0003800000 */
.L_x_29587:
[----:B------:R-:W-:-:S04]  /*11820*/  LOP3.LUT R2, R5, 0x80000000, RZ, 0xc0, !PT ;  /* 0x8000000005027812 */ /* 0x000fc800078ec0ff */
[----:B------:R-:W-:-:S04]  /*11830*/  SHF.R.U32.HI R3, RZ, 0x18, R2 ;  /* 0x00000018ff037819 */ /* 0x000fc80000011602 */
[----:B------:R-:W-:-:S05]  /*11840*/  LOP3.LUT R3, R0, R3, RZ, 0xfc, !PT ;  /* 0x0000000300037212 */ /* 0x000fca00078efcff */
[----:B------:R-:W-:Y:S01]  /*11850*/  STG.E.U8 desc[UR36][R16.64], R3 ;  /* 0x0000000310007986 */ /* 0x000fe2000c101124 */
[----:B------:R-:W-:Y:S05]  /*11860*/  EXIT ;  /* 0x000000000000794d */ /* 0x000fea0003800000 */
.L_x_29583:
[----:B------:R-:W-:-:S05]  /*11870*/  HADD2.F32 R0, -RZ, R5.H0_H0 ;  /* 0x20000005ff007230 */ /* 0x000fca0000004100 */
[----:B------:R-:W-:-:S05]  /*11880*/  F2FP.BF16.F32.PACK_AB R0, RZ, R0 ;  /* 0x00000000ff00723e */ /* 0x000fca00000010ff */
[----:B------:R-:W-:Y:S01]  /*11890*/  STG.E.U16 desc[UR36][R16.64], R0 ;  /* 0x0000000010007986 */ /* 0x000fe2000c101524 */
[----:B------:R-:W-:Y:S05]  /*118a0*/  EXIT ;  /* 0x000000000000794d */ /* 0x000fea0003800000 */
.L_x_29580:
        /* <DEDUP_REMOVED lines=12> */
.L_x_29592:
        /* <DEDUP_REMOVED lines=17> */
.L_x_29595:
[----:B------:R-:W-:-:S04]  /*11a80*/  LOP3.LUT R2, R5, 0x80000000, RZ, 0xc0, !PT ;  /* 0x8000000005027812 */ /* 0x000fc800078ec0ff */
[----:B------:R-:W-:-:S04]  /*11a90*/  SHF.R.U32.HI R3, RZ, 0x18, R2 ;  /* 0x00000018ff037819 */ /* 0x000fc80000011602 */
[----:B------:R-:W-:-:S04]  /*11aa0*/  LOP3.LUT R0, R0, R3, RZ, 0xfc, !PT ;  /* 0x0000000300007212 */ /* 0x000fc800078efcff */
[----:B------:R-:W-:-:S07]  /*11ab0*/  PRMT R8, R0, 0x7610, R8 ;  /* 0x0000761000087816 */ /* 0x000fce0000000008 */
.L_x_29594:
[----:B------:R-:W-:Y:S05]  /*11ac0*/  BSYNC B0 ;  /* 0x0000000000007941 */ /* 0x000fea0003800000 */
.L_x_29593:
[----:B------:R-:W-:Y:S01]  /*11ad0*/  STG.E.U8 desc[UR36][R16.64], R8 ;  /* 0x0000000810007986 */ /* 0x000fe2000c101124 */
[----:B------:R-:W-:Y:S05]  /*11ae0*/  EXIT ;  /* 0x000000000000794d */ /* 0x000fea0003800000 */
.L_x_29591:
        /* <DEDUP_REMOVED lines=17> */
.L_x_29598:
[----:B------:R-:W-:-:S04]  /*11c00*/  LOP3.LUT R2, R5, 0x80000000, RZ, 0xc0, !PT ;  /* 0x8000000005027812 */ /* 0x000fc800078ec0ff */
[----:B------:R-:W-:-:S04]  /*11c10*/  SHF.R.U32.HI R3, RZ, 0x18, R2 ;  /* 0x00000018ff037819 */ /* 0x000fc80000011602 */
[----:B------:R-:W-:-:S04]  /*11c20*/  LOP3.LUT R0, R0, R3, RZ, 0xfc, !PT ;  /* 0x0000000300007212 */ /* 0x000fc800078efcff */
[----:B------:R-:W-:-:S07]  /*11c30*/  PRMT R8, R0, 0x7610, R8 ;  /* 0x0000761000087816 */ /* 0x000fce0000000008 */
.L_x_29597:
[----:B------:R-:W-:Y:S05]  /*11c40*/  BSYNC B0 ;  /* 0x0000000000007941 */ /* 0x000fea0003800000 */
.L_x_29596:
[----:B------:R-:W-:Y:S01]  /*11c50*/  STG.E.U8 desc[UR36][R16.64], R8 ;  /* 0x0000000810007986 */ /* 0x000fe2000c101124 */
[----:B------:R-:W-:Y:S05]  /*11c60*/  EXIT ;  /* 0x000000000000794d */ /* 0x000fea0003800000 */
.L_x_29590:
        /* <DEDUP_REMOVED lines=22> */
.L_x_29573:
        /* <DEDUP_REMOVED lines=16> */
.L_x_29601:
[----:B------:R-:W-:Y:S05]  /*11ed0*/  EXIT ;  /* 0x000000000000794d */ /* 0x000fea0003800000 */
.L_x_29600:
[----:B------:R-:W-:-:S06]  /*11ee0*/  HADD2.F32 R2, -RZ, R5.H0_H0 ;  /* 0x20000005ff027230 */ /* 0x000fcc0000004100 */
[----:B------:R-:W0:Y:S02]  /*11ef0*/  F2I.U64.TRUNC R2, R2 ;  /* 0x0000000200027311 */ /* 0x000e24000020d800 */
[----:B0-----:R-:W-:Y:S01]  /*11f00*/  STG.E.64 desc[UR36][R16.64], R2 ;  /* 0x0000000210007986 */ /* 0x001fe2000c101b24 */
[----:B------:R-:W-:Y:S05]  /*11f10*/  EXIT ;  /* 0x000000000000794d */ /* 0x000fea0003800000 */
.L_x_29599:
[----:B------:R-:W-:-:S06]  /*11f20*/  HADD2.F32 R5, -RZ, R5.H0_H0 ;  /* 0x20000005ff057230 */ /* 0x000fcc0000004100 */
[----:B------:R-:W0:Y:S02]  /*11f30*/  F2I.FTZ.U32.TRUNC.NTZ R5, R5 ;  /* 0x0000000500057305 */ /* 0x000e24000021f000 */
[----:B0-----:R-:W-:Y:S01]  /*11f40*/  STG.E desc[UR36][R16.64], R5 ;  /* 0x0000000510007986 */ /* 0x001fe2000c101924 */
[----:B------:R-:W-:Y:S05]  /*11f50*/  EXIT ;  /* 0x000000000000794d */ /* 0x000fea0003800000 */
.L_x_29602:
        /* <DEDUP_REMOVED lines=10> */
.L_x_42376:


//--------------------- .text._ZN2at6native27unrolled_elementwise_kernelINS0_13BinaryFunctorIN3c104HalfES4_S4_ZZZNS0_19maximum_kernel_cudaERNS_18TensorIteratorBaseEENKUlvE0_clEvENKUlvE1_clEvEUlS4_S4_E_EESt5arrayIPcLm3EELi4E23TrivialOffsetCalculatorILi2EjESE_ILi1EjENS0_6memory12LoadWithCastILi2EEENSH_13StoreWithCastILi1EEEEEviT_T0_T2_T3_T4_T5_ --------------------------
	.section	.text._ZN2at6native27unrolled_elementwise_kernelINS0_13BinaryFunctorIN3c104HalfES4_S4_ZZZNS0_19maximum_kernel_cudaERNS_18TensorIteratorBaseEENKUlvE0_clEvENKUlvE1_clEvEUlS4_S4_E_EESt5arrayIPcLm3EELi4E23TrivialOffsetCalculatorILi2EjESE_ILi1EjENS0_6memory12LoadWithCastILi2EEENSH_13StoreWithCastILi1EEEEEviT_T0_T2_T3_T4_T5_,"ax",@progbits
	.align	128
        .global         _ZN2at6native27unrolled_elementwise_kernelINS0_13BinaryFunctorIN3c104HalfES4_S4_ZZZNS0_19maximum_kernel_cudaERNS_18TensorIteratorBaseEENKUlvE0_clEvENKUlvE1_clEvEUlS4_S4_E_EESt5arrayIPcLm3EELi4E23TrivialOffsetCalculatorILi2EjESE_ILi1EjENS0_6memory12LoadWithCastILi2EEENSH_13StoreWithCastILi1EEEEEviT_T0_T2_T3_T4_T5_
        .type           _ZN2at6native27unrolled_elementwise_kernelINS0_13BinaryFunctorIN3c104HalfES4_S4_ZZZNS0_19maximum_kernel_cudaERNS_18TensorIteratorBaseEENKUlvE0_clEvENKUlvE1_clEvEUlS4_S4_E_EESt5arrayIPcLm3EELi4E23TrivialOffsetCalculatorILi2EjESE_ILi1EjENS0_6memory12LoadWithCastILi2EEENSH_13StoreWithCastILi1EEEEEviT_T0_T2_T3_T4_T5_,@function
        .size           _ZN2at6native27unrolled_elementwise_kernelINS0_13BinaryFunctorIN3c104HalfES4_S4_ZZZNS0_19maximum_kernel_cudaERNS_18TensorIteratorBaseEENKUlvE0_clEvENKUlvE1_clEvEUlS4_S4_E_EESt5arrayIPcLm3EELi4E23TrivialOffsetCalculatorILi2EjESE_ILi1EjENS0_6memory12LoadWithCastILi2EEENSH_13StoreWithCastILi1EEEEEviT_T0_T2_T3_T4_T5_,(.L_x_42377 - _ZN2at6native27unrolled_elementwise_kernelINS0_13BinaryFunctorIN3c104HalfES4_S4_ZZZNS0_19maximum_kernel_cudaERNS_18TensorIteratorBaseEENKUlvE0_clEvENKUlvE1_clEvEUlS4_S4_E_EESt5arrayIPcLm3EELi4E23TrivialOffsetCalculatorILi2EjESE_ILi1EjENS0_6memory12LoadWithCastILi2EEENSH_13StoreWithCastILi1EEEEEviT_T0_T2_T3_T4_T5_)
        .other          _ZN2at6native27unrolled_elementwise_kernelINS0_13BinaryFunctorIN3c104HalfES4_S4_ZZZNS0_19maximum_kernel_cudaERNS_18TensorIteratorBaseEENKUlvE0_clEvENKUlvE1_clEvEUlS4_S4_E_EESt5arrayIPcLm3EELi4E23TrivialOffsetCalculatorILi2EjESE_ILi1EjENS0_6memory12LoadWithCastILi2EEENSH_13StoreWithCastILi1EEEEEviT_T0_T2_T3_T4_T5_,@"STO_CUDA_ENTRY STV_DEFAULT"
_ZN2at6native27unrolled_elementwise_kernelINS0_13BinaryFunctorIN3c104HalfES4_S4_ZZZNS0_19maximum_kernel_cudaERNS_18TensorIteratorBaseEENKUlvE0_clEvENKUlvE1_clEvEUlS4_S4_E_EESt5arrayIPcLm3EELi4E23TrivialOffsetCalculatorILi2EjESE_ILi1EjENS0_6memory12LoadWithCastILi2EEENSH_13StoreWithCastILi1EEEEEviT_T0_T2_T3_T4_T5_:
.text._ZN2at6native27unrolled_elementwise_kernelINS0_13BinaryFunctorIN3c104HalfES4_S4_ZZZNS0_19maximum_kernel_cudaERNS_18TensorIteratorBaseEENKUlvE0_clEvENKUlvE1_clEvEUlS4_S4_E_EESt5arrayIPcLm3EELi4E23TrivialOffsetCalculatorILi2EjESE_ILi1EjENS0_6memory12LoadWithCastILi2EEENSH_13StoreWithCastILi1EEEEEviT_T0_T2_T3_T4_T5_:
        /* <DEDUP_REMOVED lines=36> */
.L_x_29608:
[----:B------:R-:W2:Y:S02]  /*0240*/  LDG.E.U8 R4, desc[UR36][R4.64] ;  /* 0x0000002404047981 */ /* 0x000ea4000c1e1100 */
[----:B--2---:R-:W-:-:S04]  /*0250*/  I2FP.F32.U32 R0, R4 ;  /* 0x0000000400007245 */ /* 0x004fc80000201000 */
[----:B------:R-:W-:-:S04]  /*0260*/  F2FP.F16.F32.PACK_AB R0, RZ, R0 ;  /* 0x00000000ff00723e */ /* 0x000fc800000000ff */
[----:B------:R-:W-:Y:S01]  /*0270*/  PRMT R25, R0, 0x7610, R25 ;  /* 0x0000761000197816 */ /* 0x000fe20000000019 */
[----:B------:R-:W-:Y:S06]  /*0280*/  BRA `(.L_x_29610) ;  /* 0x0000000c00bc7947 */ /* 0x000fec0003800000 */
.L_x_29607:
        /* <DEDUP_REMOVED lines=11> */
.L_x_29612:
[----:B------:R-:W2:Y:S02]  /*0340*/  LDG.E R4, desc[UR36][R4.64] ;  /* 0x0000002404047981 */ /* 0x000ea4000c1e1900 */
[----:B--2---:R-:W-:-:S04]  /*0350*/  I2FP.F32.S32 R0, R4 ;  /* 0x0000000400007245 */ /* 0x004fc80000201400 */
[----:B------:R-:W-:-:S04]  /*0360*/  F2FP.F16.F32.PACK_AB R0, RZ, R0 ;  /* 0x00000000ff00723e */ /* 0x000fc800000000ff */
[----:B------:R-:W-:Y:S01]  /*0370*/  PRMT R25, R0, 0x7610, R25 ;  /* 0x0000761000197816 */ /* 0x000fe20000000019 */
[----:B------:R-:W-:Y:S06]  /*0380*/  BRA `(.L_x_29610) ;  /* 0x0000000c007c7947 */ /* 0x000fec0003800000 */
.L_x_29611:
[----:B------:R-:W2:Y:S02]  /*0390*/  LDG.E.U16 R4, desc[UR36][R4.64] ;  /* 0x0000002404047981 */ /* 0x000ea4000c1e1500 */
[----:B--2---:R-:W0:Y:S02]  /*03a0*/  I2F.S16 R0, R4 ;  /* 0x0000000400007306 */ /* 0x004e240000101400 */
[----:B0-----:R-:W-:-:S04]  /*03b0*/  F2FP.F16.F32.PACK_AB R0, RZ, R0 ;  /* 0x00000000ff00723e */ /* 0x001fc800000000ff */
[----:B------:R-:W-:Y:S01]  /*03c0*/  PRMT R25, R0, 0x7610, R25 ;  /* 0x0000761000197816 */ /* 0x000fe20000000019 */
[----:B------:R-:W-:Y:S06]  /*03d0*/  BRA `(.L_x_29610) ;  /* 0x0000000c00687947 */ /* 0x000fec0003800000 */
.L_x_29606:
        /* <DEDUP_REMOVED lines=9> */
.L_x_29614:
[----:B------:R1:W5:Y:S01]  /*0470*/  LDG.E.U16 R25, desc[UR36][R4.64] ;  /* 0x0000002404197981 */ /* 0x000362000c1e1500 */
[----:B------:R-:W-:Y:S05]  /*0480*/  BRA `(.L_x_29610) ;  /* 0x0000000c003c7947 */ /* 0x000fea0003800000 */
.L_x_29613:
        /* <DEDUP_REMOVED lines=9> */
.L_x_29616:
[----:B------:R0:W5:Y:S01]  /*0520*/  LDG.E.U16 R25, desc[UR36][R4.64] ;  /* 0x0000002404197981 */ /* 0x000162000c1e1500 */
[----:B------:R-:W-:Y:S05]  /*0530*/  BRA `(.L_x_29610) ;  /* 0x0000000c00107947 */ /* 0x000fea0003800000 */
.L_x_29615:
        /* <DEDUP_REMOVED lines=9> */
.L_x_29605:
        /* <DEDUP_REMOVED lines=14> */
.L_x_29619:
        /* <DEDUP_REMOVED lines=9> */
.L_x_29618:
        /* <DEDUP_REMOVED lines=28> */
.L_x_29621:
        /* <DEDUP_REMOVED lines=15> */
.L_x_29620:
[----:B------:R-:W2:Y:S02]  /*09f0*/  LDG.E.U16 R0, desc[UR36][R4.64] ;  /* 0x0000002404007981 */ /* 0x000ea4000c1e1500 */
[----:B--2---:R-:W-:-:S05]  /*0a00*/  IMAD.U32 R0, R0, 0x10000, RZ ;  /* 0x0001000000007824 */ /* 0x004fca00078e00ff */
[----:B------:R-:W-:-:S04]  /*0a10*/  F2FP.F16.F32.PACK_AB R0, RZ, R0 ;  /* 0x00000000ff00723e */ /* 0x000fc800000000ff */
[----:B------:R-:W-:Y:S01]  /*0a20*/  PRMT R25, R0, 0x7610, R25 ;  /* 0x0000761000197816 */ /* 0x000fe20000000019 */
[----:B------:R-:W-:Y:S06]  /*0a30*/  BRA `(.L_x_29610) ;  /* 0x0000000400d07947 */ /* 0x000fec0003800000 */
.L_x_29617:
        /* <DEDUP_REMOVED lines=13> */
.L_x_29624:
        /* <DEDUP_REMOVED lines=21> */
.L_x_29628:
[----:B------:R-:W-:Y:S05]  /*0c60*/  BSYNC B1 ;  /* 0x0000000000017941 */ /* 0x000fea0003800000 */
.L_x_29627:
[----:B------:R-:W-:Y:S01]  /*0c70*/  LEA R5, R0, 0x3b800000, 0x17 ;  /* 0x3b80000000057811 */ /* 0x000fe200078eb8ff */
[----:B------:R-:W-:-:S05]  /*0c80*/  IMAD.SHL.U32 R0, R3, 0x100000, RZ ;  /* 0x0010000003007824 */ /* 0x000fca00078e00ff */
[----:B------:R-:W-:-:S07]  /*0c90*/  LOP3.LUT R0, R5, R0, R6, 0xfe, !PT ;  /* 0x0000000005007212 */ /* 0x000fce00078efe06 */
.L_x_29626:
[----:B------:R-:W-:Y:S05]  /*0ca0*/  BSYNC B0 ;  /* 0x0000000000007941 */ /* 0x000fea0003800000 */
.L_x_29625:
[----:B------:R-:W-:-:S04]  /*0cb0*/  F2FP.F16.F32.PACK_AB R0, RZ, R0 ;  /* 0x00000000ff00723e */ /* 0x000fc800000000ff */
[----:B------:R-:W-:Y:S01]  /*0cc0*/  PRMT R25, R0, 0x7610, R25 ;  /* 0x0000761000197816 */ /* 0x000fe20000000019 */
[----:B------:R-:W-:Y:S06]  /*0cd0*/  BRA `(.L_x_29610) ;  /* 0x0000000400287947 */ /* 0x000fec0003800000 */
.L_x_29623:
        /* <DEDUP_REMOVED lines=21> */
.L_x_29632:
[----:B------:R-:W-:Y:S05]  /*0e30*/  BSYNC B1 ;  /* 0x0000000000017941 */ /* 0x000fea0003800000 */
.L_x_29631:
[----:B------:R-:W-:Y:S01]  /*0e40*/  LEA R5, R0, 0x37800000, 0x17 ;  /* 0x3780000000057811 */ /* 0x000fe200078eb8ff */
[----:B------:R-:W-:-:S05]  /*0e50*/  IMAD.SHL.U32 R0, R3, 0x200000, RZ ;  /* 0x0020000003007824 */ /* 0x000fca00078e00ff */
[----:B------:R-:W-:-:S07]  /*0e60*/  LOP3.LUT R0, R5, R0, R6, 0xfe, !PT ;  /* 0x0000000005007212 */ /* 0x000fce00078efe06 */
.L_x_29630:
[----:B------:R-:W-:Y:S05]  /*0e70*/  BSYNC B0 ;  /* 0x0000000000007941 */ /* 0x000fea0003800000 */
.L_x_29629:
[----:B------:R-:W-:-:S04]  /*0e80*/  F2FP.F16.F32.PACK_AB R0, RZ, R0 ;  /* 0x00000000ff00723e */ /* 0x000fc800000000ff */
[----:B------:R-:W-:Y:S01]  /*0e90*/  PRMT R25, R0, 0x7610, R25 ;  /* 0x0000761000197816 */ /* 0x000fe20000000019 */
[----:B------:R-:W-:Y:S06]  /*0ea0*/  BRA `(.L_x_29610) ;  /* 0x0000000000b47947 */ /* 0x000fec0003800000 */
.L_x_29622:
        /* <DEDUP_REMOVED lines=14> */
.L_x_29636:
[----:B------:R-:W-:Y:S05]  /*0f90*/  BSYNC B0 ;  /* 0x0000000000007941 */ /* 0x000fea0003800000 */
.L_x_29635:
[----:B------:R-:W-:-:S04]  /*0fa0*/  F2FP.F16.F32.PACK_AB R0, RZ, R0 ;  /* 0x00000000ff00723e */ /* 0x000fc800000000ff */
[----:B------:R-:W-:Y:S01]  /*0fb0*/  PRMT R25, R0, 0x7610, R25 ;  /* 0x0000761000197816 */ /* 0x000fe20000000019 */
[----:B------:R-:W-:Y:S06]  /*0fc0*/  BRA `(.L_x_29610) ;  /* 0x00000000006c7947 */ /* 0x000fec0003800000 */
.L_x_29609:
        /* <DEDUP_REMOVED lines=16> */
.L_x_29637:
[----:B------:R-:W-:Y:S01]  /*10d0*/  PRMT R25, RZ, 0x7610, R25 ;  /* 0x00007610ff197816 */ /* 0x000fe20000000019 */
[----:B------:R-:W-:Y:S06]  /*10e0*/  BRA `(.L_x_29610) ;  /* 0x0000000000247947 */ /* 0x000fec0003800000 */
.L_x_29634:
[----:B------:R-:W2:Y:S02]  /*10f0*/  LDG.E.64 R4, desc[UR36][R4.64] ;  /* 0x0000002404047981 */ /* 0x000ea4000c1e1b00 */
[----:B--2---:R-:W0:Y:S02]  /*1100*/  I2F.U64 R0, R4 ;  /* 0x0000000400007312 */ /* 0x004e240000301000 */
[----:B0-----:R-:W-:-:S04]  /*1110*/  F2FP.F16.F32.PACK_AB R0, RZ, R0 ;  /* 0x00000000ff00723e */ /* 0x001fc800000000ff */
[----:B------:R-:W-:Y:S01]  /*1120*/  PRMT R25, R0, 0x7610, R25 ;  /* 0x0000761000197816 */ /* 0x000fe20000000019 */
[----:B------:R-:W-:Y:S06]  /*1130*/  BRA `(.L_x_29610) ;  /* 0x0000000000107947 */ /* 0x000fec0003800000 */
.L_x_29633:
[----:B------:R-:W2:Y:S02]  /*1140*/  LDG.E R4, desc[UR36][R4.64] ;  /* 0x0000002404047981 */ /* 0x000ea4000c1e1900 */
[----:B--2---:R-:W-:-:S04]  /*1150*/  I2FP.F32.U32 R0, R4 ;  /* 0x0000000400007245 */ /* 0x004fc80000201000 */
[----:B------:R-:W-:-:S04]  /*1160*/  F2FP.F16.F32.PACK_AB R0, RZ, R0 ;  /* 0x00000000ff00723e */ /* 0x000fc800000000ff */
[----:B------:R-:W-:-:S07]  /*1170*/  PRMT R25, R0, 0x7610, R25 ;  /* 0x0000761000197816 */ /* 0x000fce0000000019 */
.L_x_29610:
        /* <DEDUP_REMOVED lines=21> */
.L_x_29641:
[----:B------:R-:W2:Y:S02]  /*12d0*/  LDG.E.U8 R4, desc[UR36][R4.64] ;  /* 0x0000002404047981 */ /* 0x000ea4000c1e1100 */
[----:B--2---:R-:W-:-:S04]  /*12e0*/  I2FP.F32.U32 R0, R4 ;  /* 0x0000000400007245 */ /* 0x004fc80000201000 */
[----:B------:R-:W-:-:S04]  /*12f0*/  F2FP.F16.F32.PACK_AB R0, RZ, R0 ;  /* 0x00000000ff00723e */ /* 0x000fc800000000ff */
[----:B------:R-:W-:Y:S01]  /*1300*/  PRMT R24, R0, 0x7610, R24 ;  /* 0x0000761000187816 */ /* 0x000fe20000000018 */
[----:B------:R-:W-:Y:S06]  /*1310*/  BRA `(.L_x_29643) ;  /* 0x0000000c00bc7947 */ /* 0x000fec0003800000 */
.L_x_29640:
        /* <DEDUP_REMOVED lines=11> */
.L_x_29645:
[----:B------:R-:W2:Y:S02]  /*13d0*/  LDG.E R4, desc[UR36][R4.64] ;  /* 0x0000002404047981 */ /* 0x000ea4000c1e1900 */
[----:B--2---:R-:W-:-:S04]  /*13e0*/  I2FP.F32.S32 R0, R4 ;  /* 0x0000000400007245 */ /* 0x004fc80000201400 */
[----:B------:R-:W-:-:S04]  /*13f0*/  F2FP.F16.F32.PACK_AB R0, RZ, R0 ;  /* 0x00000000ff00723e */ /* 0x000fc800000000ff */
[----:B------:R-:W-:Y:S01]  /*1400*/  PRMT R24, R0, 0x7610, R24 ;  /* 0x0000761000187816 */ /* 0x000fe20000000018 */
[----:B------:R-:W-:Y:S06]  /*1410*/  BRA `(.L_x_29643) ;  /* 0x0000000c007c7947 */ /* 0x000fec0003800000 */
.L_x_29644:
[----:B------:R-:W2:Y:S02]  /*1420*/  LDG.E.U16 R4, desc[UR36][R4.64] ;  /* 0x0000002404047981 */ /* 0x000ea4000c1e1500 */
[----:B--2---:R-:W0:Y:S02]  /*1430*/  I2F.S16 R0, R4 ;  /* 0x0000000400007306 */ /* 0x004e240000101400 */
[----:B0-----:R-:W-:-:S04]  /*1440*/  F2FP.F16.F32.PACK_AB R0, RZ, R0 ;  /* 0x00000000ff00723e */ /* 0x001fc800000000ff */
[----:B------:R-:W-:Y:S01]  /*1450*/  PRMT R24, R0, 0x7610, R24 ;  /* 0x0000761000187816 */ /* 0x000fe20000000018 */
[----:B------:R-:W-:Y:S06]  /*1460*/  BRA `(.L_x_29643) ;  /* 0x0000000c00687947 */ /* 0x000fec0003800000 */
.L_x_29639:
        /* <DEDUP_REMOVED lines=9> */
.L_x_29647:
[----:B------:R1:W5:Y:S01]  /*1500*/  LDG.E.U16 R24, desc[UR36][R4.64] ;  /* 0x0000002404187981 */ /* 0x000362000c1e1500 */
[----:B------:R-:W-:Y:S05]  /*1510*/  BRA `(.L_x_29643) ;  /* 0x0000000c003c7947 */ /* 0x000fea0003800000 */
.L_x_29646:
        /* <DEDUP_REMOVED lines=9> */
.L_x_29649:
[----:B------:R0:W5:Y:S01]  /*15b0*/  LDG.E.U16 R24, desc[UR36][R4.64] ;  /* 0x0000002404187981 */ /* 0x000162000c1e1500 */
[----:B------:R-:W-:Y:S05]  /*15c0*/  BRA `(.L_x_29643) ;  /* 0x0000000c00107947 */ /* 0x000fea0003800000 */
.L_x_29648:
        /* <DEDUP_REMOVED lines=9> */
.L_x_29638:
        /* <DEDUP_REMOVED lines=14> */
.L_x_29652:
        /* <DEDUP_REMOVED lines=9> */
.L_x_29651:
        /* <DEDUP_REMOVED lines=28> */
.L_x_29654:
        /* <DEDUP_REMOVED lines=15> */
.L_x_29653:
[----:B------:R-:W2:Y:S02]  /*1a80*/  LDG.E.U16 R0, desc[UR36][R4.64] ;  /* 0x0000002404007981 */ /* 0x000ea4000c1e1500 */
[----:B--2---:R-:W-:-:S05]  /*1a90*/  IMAD.U32 R0, R0, 0x10000, RZ ;  /* 0x0001000000007824 */ /* 0x004fca00078e00ff */
[----:B------:R-:W-:-:S04]  /*1aa0*/  F2FP.F16.F32.PACK_AB R0, RZ, R0 ;  /* 0x00000000ff00723e */ /* 0x000fc800000000ff */
[----:B------:R-:W-:Y:S01]  /*1ab0*/  PRMT R24, R0, 0x7610, R24 ;  /* 0x0000761000187816 */ /* 0x000fe20000000018 */
[----:B------:R-:W-:Y:S06]  /*1ac0*/  BRA `(.L_x_29643) ;  /* 0x0000000400d07947 */ /* 0x000fec0003800000 */
.L_x_29650:
        /* <DEDUP_REMOVED lines=13> */
.L_x_29657:
        /* <DEDUP_REMOVED lines=21> */
.L_x_29661:
[----:B------:R-:W-:Y:S05]  /*1cf0*/  BSYNC B1 ;  /* 0x0000000000017941 */ /* 0x000fea0003800000 */
.L_x_29660:
[----:B------:R-:W-:Y:S01]  /*1d00*/  LEA R5, R0, 0x3b800000, 0x17 ;  /* 0x3b80000000057811 */ /* 0x000fe200078eb8ff */
[----:B------:R-:W-:-:S05]  /*1d10*/  IMAD.SHL.U32 R0, R3, 0x100000, RZ ;  /* 0x0010000003007824 */ /* 0x000fca00078e00ff */
[----:B------:R-:W-:-:S07]  /*1d20*/  LOP3.LUT R0, R5, R0, R6, 0xfe, !PT ;  /* 0x0000000005007212 */ /* 0x000fce00078efe06 */
.L_x_29659:
[----:B------:R-:W-:Y:S05]  /*1d30*/  BSYNC B0 ;  /* 0x0000000000007941 */ /* 0x000fea0003800000 */
.L_x_29658:
[----:B------:R-:W-:-:S04]  /*1d40*/  F2FP.F16.F32.PACK_AB R0, RZ, R0 ;  /* 0x00000000ff00723e */ /* 0x000fc800000000ff */
[----:B------:R-:W-:Y:S01]  /*1d50*/  PRMT R24, R0, 0x7610, R24 ;  /* 0x0000761000187816 */ /* 0x000fe20000000018 */
[----:B------:R-:W-:Y:S06]  /*1d60*/  BRA `(.L_x_29643) ;  /* 0x0000000400287947 */ /* 0x000fec0003800000 */
.L_x_29656:
        /* <DEDUP_REMOVED lines=21> */
.L_x_29665:
[----:B------:R-:W-:Y:S05]  /*1ec0*/  BSYNC B1 ;  /* 0x0000000000017941 */ /* 0x000fea0003800000 */
.L_x_29664:
[----:B------:R-:W-:Y:S01]  /*1ed0*/  LEA R5, R0, 0x37800000, 0x17 ;  /* 0x3780000000057811 */ /* 0x000fe200078eb8ff */
[----:B------:R-:W-:-:S05]  /*1ee0*/  IMAD.SHL.U32 R0, R3, 0x200000, RZ ;  /* 0x0020000003007824 */ /* 0x000fca00078e00ff */
[----:B------:R-:W-:-:S07]  /*1ef0*/  LOP3.LUT R0, R5, R0, R6, 0xfe, !PT ;  /* 0x0000000005007212 */ /* 0x000fce00078efe06 */
.L_x_29663:
[----:B------:R-:W-:Y:S05]  /*1f00*/  BSYNC B0 ;  /* 0x0000000000007941 */ /* 0x000fea0003800000 */
.L_x_29662:
[----:B------:R-:W-:-:S04]  /*1f10*/  F2FP.F16.F32.PACK_AB R0, RZ, R0 ;  /* 0x00000000ff00723e */ /* 0x000fc800000000ff */
[----:B------:R-:W-:Y:S01]  /*1f20*/  PRMT R24, R0, 0x7610, R24 ;  /* 0x0000761000187816 */ /* 0x000fe20000000018 */
[----:B------:R-:W-:Y:S06]  /*1f30*/  BRA `(.L_x_29643) ;  /* 0x0000000000b47947 */ /* 0x000fec0003800000 */
.L_x_29655:
        /* <DEDUP_REMOVED lines=14> */
.L_x_29669:
[----:B------:R-:W-:Y:S05]  /*2020*/  BSYNC B0 ;  /* 0x0000000000007941 */ /* 0x000fea0003800000 */
.L_x_29668:
[----:B------:R-:W-:-:S04]  /*2030*/  F2FP.F16.F32.PACK_AB R0, RZ, R0 ;  /* 0x00000000ff00723e */ /* 0x000fc800000000ff */
[----:B------:R-:W-:Y:S01]  /*2040*/  PRMT R24, R0, 0x7610, R24 ;  /* 0x0000761000187816 */ /* 0x000fe20000000018 */
[----:B------:R-:W-:Y:S06]  /*2050*/  BRA `(.L_x_29643) ;  /* 0x00000000006c7947 */ /* 0x000fec0003800000 */
.L_x_29642:
        /* <DEDUP_REMOVED lines=16> */
.L_x_29670:
[----:B------:R-:W-:Y:S01]  /*2160*/  PRMT R24, RZ, 0x7610, R24 ;  /* 0x00007610ff187816 */ /* 0x000fe20000000018 */
[----:B------:R-:W-:Y:S06]  /*2170*/  BRA `(.L_x_29643) ;  /* 0x0000000000247947 */ /* 0x000fec0003800000 */
.L_x_29667:
[----:B------:R-:W2:Y:S02]  /*2180*/  LDG.E.64 R4, desc[UR36][R4.64] ;  /* 0x0000002404047981 */ /* 0x000ea4000c1e1b00 */
[----:B--2---:R-:W0:Y:S02]  /*2190*/  I2F.U64 R0, R4 ;  /* 0x0000000400007312 */ /* 0x004e240000301000 */
[----:B0-----:R-:W-:-:S04]  /*21a0*/  F2FP.F16.F32.PACK_AB R0, RZ, R0 ;  /* 0x00000000ff00723e */ /* 0x001fc800000000ff */
[----:B------:R-:W-:Y:S01]  /*21b0*/  PRMT R24, R0, 0x7610, R24 ;  /* 0x0000761000187816 */ /* 0x000fe20000000018 */
[----:B------:R-:W-:Y:S06]  /*21c0*/  BRA `(.L_x_29643) ;  /* 0x0000000000107947 */ /* 0x000fec0003800000 */
.L_x_29666:
[----:B------:R-:W2:Y:S02]  /*21d0*/  LDG.E R4, desc[UR36][R4.64] ;  /* 0x0000002404047981 */ /* 0x000ea4000c1e1900 */
[----:B--2---:R-:W-:-:S04]  /*21e0*/  I2FP.F32.U32 R0, R4 ;  /* 0x0000000400007245 */ /* 0x004fc80000201000 */
[----:B------:R-:W-:-:S04]  /*21f0*/  F2FP.F16.F32.PACK_AB R0, RZ, R0 ;  /* 0x00000000ff00723e */ /* 0x000fc800000000ff */
[----:B------:R-:W-:-:S07]  /*2200*/  PRMT R24, R0, 0x7610, R24 ;  /* 0x0000761000187816 */ /* 0x000fce0000000018 */
.L_x_29643:
[----:B------:R-:W-:-:S07]  /*2210*/  VIADD R29, R29, 0x80 ;  /* 0x000000801d1d7836 */ /* 0x000fce0000000000 */
.L_x_29604:
[----:B------:R-:W-:Y:S05]  /*2220*/  BSYNC B6 ;  /* 0x0000000000067941 */ /* 0x000fea0003800000 */
.L_x_29603:
        /* <DEDUP_REMOVED lines=26> */
.L_x_29676:
[----:B------:R-:W2:Y:S02]  /*23d0*/  LDG.E.U8 R4, desc[UR36][R4.64] ;  /* 0x0000002404047981 */ /* 0x000ea4000c1e1100 */
[----:B--2---:R-:W-:-:S04]  /*23e0*/  I2FP.F32.U32 R0, R4 ;  /* 0x0000000400007245 */ /* 0x004fc80000201000 */
[----:B------:R-:W-:-:S04]  /*23f0*/  F2FP.F16.F32.PACK_AB R0, RZ, R0 ;  /* 0x00000000ff00723e */ /* 0x000fc800000000ff */
[----:B------:R-:W-:Y:S01]  /*2400*/  PRMT R19, R0, 0x7610, R19 ;  /* 0x0000761000137816 */ /* 0x000fe20000000013 */
[----:B------:R-:W-:Y:S06]  /*2410*/  BRA `(.L_x_29678) ;  /* 0x0000000c00c07947 */ /* 0x000fec0003800000 */
.L_x_29675:
        /* <DEDUP_REMOVED lines=11> */
.L_x_29680:
[----:B------:R-:W2:Y:S02]  /*24d0*/  LDG.E R4, desc[UR36][R4.64] ;  /* 0x0000002404047981 */ /* 0x000ea4000c1e1900 */
[----:B--2---:R-:W-:-:S04]  /*24e0*/  I2FP.F32.S32 R0, R4 ;  /* 0x0000000400007245 */ /* 0x004fc80000201400 */
[----:B------:R-:W-:-:S04]  /*24f0*/  F2FP.F16.F32.PACK_AB R0, RZ, R0 ;  /* 0x00000000ff00723e */ /* 0x000fc800000000ff */
[----:B------:R-:W-:Y:S01]  /*2500*/  PRMT R19, R0, 0x7610, R19 ;  /* 0x0000761000137816 */ /* 0x000fe20000000013 */
[----:B------:R-:W-:Y:S06]  /*2510*/  BRA `(.L_x_29678) ;  /* 0x0000000c00807947 */ /* 0x000fec0003800000 */
.L_x_29679:
[----:B------:R-:W2:Y:S02]  /*2520*/  LDG.E.U16 R4, desc[UR36][R4.64] ;  /* 0x0000002404047981 */ /* 0x000ea4000c1e1500 */
[----:B--2---:R-:W0:Y:S02]  /*2530*/  I2F.S16 R0, R4 ;  /* 0x0000000400007306 */ /* 0x004e240000101400 */
[----:B0-----:R-:W-:-:S04]  /*2540*/  F2FP.F16.F32.PACK_AB R0, RZ, R0 ;  /* 0x00000000ff00723e */ /* 0x001fc800000000ff */
[----:B------:R-:W-:Y:S01]  /*2550*/  PRMT R19, R0, 0x7610, R19 ;  /* 0x0000761000137816 */ /* 0x000fe20000000013 */
[----:B------:R-:W-:Y:S06]  /*2560*/  BRA `(.L_x_29678) ;  /* 0x0000000c006c7947 */ /* 0x000fec0003800000 */
.L_x_29674:
        /* <DEDUP_REMOVED lines=9> */
.L_x_29682:
[----:B------:R1:W5:Y:S01]  /*2600*/  LDG.E.U16 R19, desc[UR36][R4.64] ;  /* 0x0000002404137981 */ /* 0x000362000c1e1500 */
[----:B------:R-:W-:Y:S05]  /*2610*/  BRA `(.L_x_29678) ;  /* 0x0000000c00407947 */ /* 0x000fea0003800000 */
.L_x_29681:
        /* <DEDUP_REMOVED lines=9> */
.L_x_29684:
[----:B------:R0:W5:Y:S01]  /*26b0*/  LDG.E.U16 R19, desc[UR36][R4.64] ;  /* 0x0000002404137981 */ /* 0x000162000c1e1500 */
[----:B------:R-:W-:Y:S05]  /*26c0*/  BRA `(.L_x_29678) ;  /* 0x0000000c00147947 */ /* 0x000fea0003800000 */
.L_x_29683:
        /* <DEDUP_REMOVED lines=9> */
.L_x_29673:
        /* <DEDUP_REMOVED lines=14> */
.L_x_29687:
        /* <DEDUP_REMOVED lines=9> */
.L_x_29686:
        /* <DEDUP_REMOVED lines=28> */
.L_x_29689:
        /* <DEDUP_REMOVED lines=16> */
.L_x_29688:
[----:B------:R-:W2:Y:S02]  /*2b90*/  LDG.E.U16 R0, desc[UR36][R4.64] ;  /* 0x0000002404007981 */ /* 0x000ea4000c1e1500 */
[----:B--2---:R-:W-:-:S05]  /*2ba0*/  IMAD.U32 R0, R0, 0x10000, RZ ;  /* 0x0001000000007824 */ /* 0x004fca00078e00ff */
[----:B------:R-:W-:-:S04]  /*2bb0*/  F2FP.F16.F32.PACK_AB R0, RZ, R0 ;  /* 0x00000000ff00723e */ /* 0x000fc800000000ff */
[----:B------:R-:W-:Y:S01]  /*2bc0*/  PRMT R19, R0, 0x7610, R19 ;  /* 0x0000761000137816 */ /* 0x000fe20000000013 */
[----:B------:R-:W-:Y:S06]  /*2bd0*/  BRA `(.L_x_29678) ;  /* 0x0000000400d07947 */ /* 0x000fec0003800000 */
.L_x_29685:
        /* <DEDUP_REMOVED lines=13> */
.L_x_29692:
        /* <DEDUP_REMOVED lines=21> */
.L_x_29696:
[----:B------:R-:W-:Y:S05]  /*2e00*/  BSYNC B1 ;  /* 0x0000000000017941 */ /* 0x000fea0003800000 */
.L_x_29695:
[----:B------:R-:W-:Y:S01]  /*2e10*/  LEA R5, R0, 0x3b800000, 0x17 ;  /* 0x3b80000000057811 */ /* 0x000fe200078eb8ff */
[----:B------:R-:W-:-:S05]  /*2e20*/  IMAD.SHL.U32 R0, R3, 0x100000, RZ ;  /* 0x0010000003007824 */ /* 0x000fca00078e00ff */
[----:B------:R-:W-:-:S07]  /*2e30*/  LOP3.LUT R0, R5, R0, R6, 0xfe, !PT ;  /* 0x0000000005007212 */ /* 0x000fce00078efe06 */
.L_x_29694:
[----:B------:R-:W-:Y:S05]  /*2e40*/  BSYNC B0 ;  /* 0x0000000000007941 */ /* 0x000fea0003800000 */
.L_x_29693:
[----:B------:R-:W-:-:S04]  /*2e50*/  F2FP.F16.F32.PACK_AB R0, RZ, R0 ;  /* 0x00000000ff00723e */ /* 0x000fc800000000ff */
[----:B------:R-:W-:Y:S01]  /*2e60*/  PRMT R19, R0, 0x7610, R19 ;  /* 0x0000761000137816 */ /* 0x000fe20000000013 */
[----:B------:R-:W-:Y:S06]  /*2e70*/  BRA `(.L_x_29678) ;  /* 0x0000000400287947 */ /* 0x000fec0003800000 */
.L_x_29691:
        /* <DEDUP_REMOVED lines=21> */
.L_x_29700:
[----:B------:R-:W-:Y:S05]  /*2fd0*/  BSYNC B1 ;  /* 0x0000000000017941 */ /* 0x000fea0003800000 */
.L_x_29699:
[----:B------:R-:W-:Y:S01]  /*2fe0*/  LEA R5, R0, 0x37800000, 0x17 ;  /* 0x3780000000057811 */ /* 0x000fe200078eb8ff */
[----:B------:R-:W-:-:S05]  /*2ff0*/  IMAD.SHL.U32 R0, R3, 0x200000, RZ ;  /* 0x0020000003007824 */ /* 0x000fca00078e00ff */
[----:B------:R-:W-:-:S07]  /*3000*/  LOP3.LUT R0, R5, R0, R6, 0xfe, !PT ;  /* 0x0000000005007212 */ /* 0x000fce00078efe06 */
.L_x_29698:
[----:B------:R-:W-:Y:S05]  /*3010*/  BSYNC B0 ;  /* 0x0000000000007941 */ /* 0x000fea0003800000 */
.L_x_29697:
[----:B------:R-:W-:-:S04]  /*3020*/  F2FP.F16.F32.PACK_AB R0, RZ, R0 ;  /* 0x00000000ff00723e */ /* 0x000fc800000000ff */
[----:B------:R-:W-:Y:S01]  /*3030*/  PRMT R19, R0, 0x7610, R19 ;  /* 0x0000761000137816 */ /* 0x000fe20000000013 */
[----:B------:R-:W-:Y:S06]  /*3040*/  BRA `(.L_x_29678) ;  /* 0x0000000000b47947 */ /* 0x000fec0003800000 */
.L_x_29690:
        /* <DEDUP_REMOVED lines=14> */
.L_x_29704:
[----:B------:R-:W-:Y:S05]  /*3130*/  BSYNC B0 ;  /* 0x0000000000007941 */ /* 0x000fea0003800000 */
.L_x_29703:
[----:B------:R-:W-:-:S04]  /*3140*/  F2FP.F16.F32.PACK_AB R0, RZ, R0 ;  /* 0x00000000ff00723e */ /* 0x000fc800000000ff */
[----:B------:R-:W-:Y:S01]  /*3150*/  PRMT R19, R0, 0x7610, R19 ;  /* 0x0000761000137816 */ /* 0x000fe20000000013 */
[----:B------:R-:W-:Y:S06]  /*3160*/  BRA `(.L_x_29678) ;  /* 0x00000000006c7947 */ /* 0x000fec0003800000 */
.L_x_29677:
        /* <DEDUP_REMOVED lines=16> */
.L_x_29705:
[----:B------:R-:W-:Y:S01]  /*3270*/  PRMT R19, RZ, 0x7610, R19 ;  /* 0x00007610ff137816 */ /* 0x000fe20000000013 */
[----:B------:R-:W-:Y:S06]  /*3280*/  BRA `(.L_x_29678) ;  /* 0x0000000000247947 */ /* 0x000fec0003800000 */
.L_x_29702:
[----:B------:R-:W2:Y:S02]  /*3290*/  LDG.E.64 R4, desc[UR36][R4.64] ;  /* 0x0000002404047981 */ /* 0x000ea4000c1e1b00 */
[----:B--2---:R-:W0:Y:S02]  /*32a0*/  I2F.U64 R0, R4 ;  /* 0x0000000400007312 */ /* 0x004e240000301000 */
[----:B0-----:R-:W-:-:S04]  /*32b0*/  F2FP.F16.F32.PACK_AB R0, RZ, R0 ;  /* 0x00000000ff00723e */ /* 0x001fc800000000ff */
[----:B------:R-:W-:Y:S01]  /*32c0*/  PRMT R19, R0, 0x7610, R19 ;  /* 0x0000761000137816 */ /* 0x000fe20000000013 */
[----:B------:R-:W-:Y:S06]  /*32d0*/  BRA `(.L_x_29678) ;  /* 0x0000000000107947 */ /* 0x000fec0003800000 */
.L_x_29701:
[----:B------:R-:W2:Y:S02]  /*32e0*/  LDG.E R4, desc[UR36][R4.64] ;  /* 0x0000002404047981 */ /* 0x000ea4000c1e1900 */
[----:B--2---:R-:W-:-:S04]  /*32f0*/  I2FP.F32.U32 R0, R4 ;  /* 0x0000000400007245 */ /* 0x004fc80000201000 */
[----:B------:R-:W-:-:S04]  /*3300*/  F2FP.F16.F32.PACK_AB R0, RZ, R0 ;  /* 0x00000000ff00723e */ /* 0x000fc800000000ff */
[----:B------:R-:W-:-:S07]  /*3310*/  PRMT R19, R0, 0x7610, R19 ;  /* 0x0000761000137816 */ /* 0x000fce0000000013 */
.L_x_29678:
        /* <DEDUP_REMOVED lines=21> */
.L_x_29709:
[----:B------:R-:W2:Y:S02]  /*3470*/  LDG.E.U8 R4, desc[UR36][R4.64] ;  /* 0x0000002404047981 */ /* 0x000ea4000c1e1100 */
[----:B--2---:R-:W-:-:S04]  /*3480*/  I2FP.F32.U32 R0, R4 ;  /* 0x0000000400007245 */ /* 0x004fc80000201000 */
[----:B------:R-:W-:-:S04]  /*3490*/  F2FP.F16.F32.PACK_AB R0, RZ, R0 ;  /* 0x00000000ff00723e */ /* 0x000fc800000000ff */
[----:B------:R-:W-:Y:S01]  /*34a0*/  PRMT R22, R0, 0x7610, R22 ;  /* 0x0000761000167816 */ /* 0x000fe20000000016 */
[----:B------:R-:W-:Y:S06]  /*34b0*/  BRA `(.L_x_29711) ;  /* 0x0000000c00bc7947 */ /* 0x000fec0003800000 */
.L_x_29708:
        /* <DEDUP_REMOVED lines=11> */
.L_x_29713:
[----:B------:R-:W2:Y:S02]  /*3570*/  LDG.E R4, desc[UR36][R4.64] ;  /* 0x0000002404047981 */ /* 0x000ea4000c1e1900 */
[----:B--2---:R-:W-:-:S04]  /*3580*/  I2FP.F32.S32 R0, R4 ;  /* 0x0000000400007245 */ /* 0x004fc80000201400 */
[----:B------:R-:W-:-:S04]  /*3590*/  F2FP.F16.F32.PACK_AB R0, RZ, R0 ;  /* 0x00000000ff00723e */ /* 0x000fc800000000ff */
[----:B------:R-:W-:Y:S01]  /*35a0*/  PRMT R22, R0, 0x7610, R22 ;  /* 0x0000761000167816 */ /* 0x000fe20000000016 */
[----:B------:R-:W-:Y:S06]  /*35b0*/  BRA `(.L_x_29711) ;  /* 0x0000000c007c7947 */ /* 0x000fec0003800000 */
.L_x_29712:
[----:B------:R-:W2:Y:S02]  /*35c0*/  LDG.E.U16 R4, desc[UR36][R4.64] ;  /* 0x0000002404047981 */ /* 0x000ea4000c1e1500 */
[----:B--2---:R-:W0:Y:S02]  /*35d0*/  I2F.S16 R0, R4 ;  /* 0x0000000400007306 */ /* 0x004e240000101400 */
[----:B0-----:R-:W-:-:S04]  /*35e0*/  F2FP.F16.F32.PACK_AB R0, RZ, R0 ;  /* 0x00000000ff00723e */ /* 0x001fc800000000ff */
[----:B------:R-:W-:Y:S01]  /*35f0*/  PRMT R22, R0, 0x7610, R22 ;  /* 0x0000761000167816 */ /* 0x000fe20000000016 */
[----:B------:R-:W-:Y:S06]  /*3600*/  BRA `(.L_x_29711) ;  /* 0x0000000c00687947 */ /* 0x000fec0003800000 */
.L_x_29707:
        /* <DEDUP_REMOVED lines=9> */
.L_x_29715:
[----:B------:R1:W5:Y:S01]  /*36a0*/  LDG.E.U16 R22, desc[UR36][R4.64] ;  /* 0x0000002404167981 */ /* 0x000362000c1e1500 */
[----:B------:R-:W-:Y:S05]  /*36b0*/  BRA `(.L_x_29711) ;  /* 0x0000000c003c7947 */ /* 0x000fea0003800000 */
.L_x_29714:
        /* <DEDUP_REMOVED lines=9> */
.L_x_29717:
[----:B------:R0:W5:Y:S01]  /*3750*/  LDG.E.U16 R22, desc[UR36][R4.64] ;  /* 0x0000002404167981 */ /* 0x000162000c1e1500 */
[----:B------:R-:W-:Y:S05]  /*3760*/  BRA `(.L_x_29711) ;  /* 0x0000000c00107947 */ /* 0x000fea0003800000 */
.L_x_29716:
        /* <DEDUP_REMOVED lines=9> */
.L_x_29706:
        /* <DEDUP_REMOVED lines=14> */
.L_x_29720:
        /* <DEDUP_REMOVED lines=9> */
.L_x_29719:
        /* <DEDUP_REMOVED lines=28> */
.L_x_29722:
        /* <DEDUP_REMOVED lines=15> */
.L_x_29721:
[----:B------:R-:W2:Y:S02]  /*3c20*/  LDG.E.U16 R0, desc[UR36][R4.64] ;  /* 0x0000002404007981 */ /* 0x000ea4000c1e1500 */
[----:B--2---:R-:W-:-:S05]  /*3c30*/  IMAD.U32 R0, R0, 0x10000, RZ ;  /* 0x0001000000007824 */ /* 0x004fca00078e00ff */
[----:B------:R-:W-:-:S04]  /*3c40*/  F2FP.F16.F32.PACK_AB R0, RZ, R0 ;  /* 0x00000000ff00723e */ /* 0x000fc800000000ff */
[----:B------:R-:W-:Y:S01]  /*3c50*/  PRMT R22, R0, 0x7610, R22 ;  /* 0x0000761000167816 */ /* 0x000fe20000000016 */
[----:B------:R-:W-:Y:S06]  /*3c60*/  BRA `(.L_x_29711) ;  /* 0x0000000400d07947 */ /* 0x000fec0003800000 */
.L_x_29718:
        /* <DEDUP_REMOVED lines=13> */
.L_x_29725:
        /* <DEDUP_REMOVED lines=21> */
.L_x_29729:
[----:B------:R-:W-:Y:S05]  /*3e90*/  BSYNC B1 ;  /* 0x0000000000017941 */ /* 0x000fea0003800000 */
.L_x_29728:
[----:B------:R-:W-:Y:S01]  /*3ea0*/  LEA R5, R0, 0x3b800000, 0x17 ;  /* 0x3b80000000057811 */ /* 0x000fe200078eb8ff */
[----:B------:R-:W-:-:S05]  /*3eb0*/  IMAD.SHL.U32 R0, R3, 0x100000, RZ ;  /* 0x0010000003007824 */ /* 0x000fca00078e00ff */
[----:B------:R-:W-:-:S07]  /*3ec0*/  LOP3.LUT R0, R5, R0, R6, 0xfe, !PT ;  /* 0x0000000005007212 */ /* 0x000fce00078efe06 */
.L_x_29727:
[----:B------:R-:W-:Y:S05]  /*3ed0*/  BSYNC B0 ;  /* 0x0000000000007941 */ /* 0x000fea0003800000 */
.L_x_29726:
[----:B------:R-:W-:-:S04]  /*3ee0*/  F2FP.F16.F32.PACK_AB R0, RZ, R0 ;  /* 0x00000000ff00723e */ /* 0x000fc800000000ff */
[----:B------:R-:W-:Y:S01]  /*3ef0*/  PRMT R22, R0, 0x7610, R22 ;  /* 0x0000761000167816 */ /* 0x000fe20000000016 */
[----:B------:R-:W-:Y:S06]  /*3f00*/  BRA `(.L_x_29711) ;  /* 0x0000000400287947 */ /* 0x000fec0003800000 */
.L_x_29724:
        /* <DEDUP_REMOVED lines=21> */
.L_x_29733:
[----:B------:R-:W-:Y:S05]  /*4060*/  BSYNC B1 ;  /* 0x0000000000017941 */ /* 0x000fea0003800000 */
.L_x_29732:
[----:B------:R-:W-:Y:S01]  /*4070*/  LEA R5, R0, 0x37800000, 0x17 ;  /* 0x3780000000057811 */ /* 0x000fe200078eb8ff */
[----:B------:R-:W-:-:S05]  /*4080*/  IMAD.SHL.U32 R0, R3, 0x200000, RZ ;  /* 0x0020000003007824 */ /* 0x000fca00078e00ff */
[----:B------:R-:W-:-:S07]  /*4090*/  LOP3.LUT R0, R5, R0, R6, 0xfe, !PT ;  /* 0x0000000005007212 */ /* 0x000fce00078efe06 */
.L_x_29731:
[----:B------:R-:W-:Y:S05]  /*40a0*/  BSYNC B0 ;  /* 0x0000000000007941 */ /* 0x000fea0003800000 */
.L_x_29730:
[----:B------:R-:W-:-:S04]  /*40b0*/  F2FP.F16.F32.PACK_AB R0, RZ, R0 ;  /* 0x00000000ff00723e */ /* 0x000fc800000000ff */
[----:B------:R-:W-:Y:S01]  /*40c0*/  PRMT R22, R0, 0x7610, R22 ;  /* 0x0000761000167816 */ /* 0x000fe20000000016 */
[----:B------:R-:W-:Y:S06]  /*40d0*/  BRA `(.L_x_29711) ;  /* 0x0000000000b47947 */ /* 0x000fec0003800000 */
.L_x_29723:
        /* <DEDUP_REMOVED lines=14> */
.L_x_29737:
[----:B------:R-:W-:Y:S05]  /*41c0*/  BSYNC B0 ;  /* 0x0000000000007941 */ /* 0x000fea0003800000 */
.L_x_29736:
[----:B------:R-:W-:-:S04]  /*41d0*/  F2FP.F16.F32.PACK_AB R0, RZ, R0 ;  /* 0x00000000ff00723e */ /* 0x000fc800000000ff */
[----:B------:R-:W-:Y:S01]  /*41e0*/  PRMT R22, R0, 0x7610, R22 ;  /* 0x0000761000167816 */ /* 0x000fe20000000016 */
[----:B------:R-:W-:Y:S06]  /*41f0*/  BRA `(.L_x_29711) ;  /* 0x00000000006c7947 */ /* 0x000fec0003800000 */
.L_x_29710:
        /* <DEDUP_REMOVED lines=16> */
.L_x_29738:
[----:B------:R-:W-:Y:S01]  /*4300*/  PRMT R22, RZ, 0x7610, R22 ;  /* 0x00007610ff167816 */ /* 0x000fe20000000016 */
[----:B------:R-:W-:Y:S06]  /*4310*/  BRA `(.L_x_29711) ;  /* 0x0000000000247947 */ /* 0x000fec0003800000 */
.L_x_29735:
[----:B------:R-:W2:Y:S02]  /*4320*/  LDG.E.64 R4, desc[UR36][R4.64] ;  /* 0x0000002404047981 */ /* 0x000ea4000c1e1b00 */
[----:B--2---:R-:W0:Y:S02]  /*4330*/  I2F.U64 R0, R4 ;  /* 0x0000000400007312 */ /* 0x004e240000301000 */
[----:B0-----:R-:W-:-:S04]  /*4340*/  F2FP.F16.F32.PACK_AB R0, RZ, R0 ;  /* 0x00000000ff00723e */ /* 0x001fc800000000ff */
[----:B------:R-:W-:Y:S01]  /*4350*/  PRMT R22, R0, 0x7610, R22 ;  /* 0x0000761000167816 */ /* 0x000fe20000000016 */
[----:B------:R-:W-:Y:S06]  /*4360*/  BRA `(.L_x_29711) ;  /* 0x0000000000107947 */ /* 0x000fec0003800000 */
.L_x_29734:
[----:B------:R-:W2:Y:S02]  /*4370*/  LDG.E R4, desc[UR36][R4.64] ;  /* 0x0000002404047981 */ /* 0x000ea4000c1e1900 */
[----:B--2---:R-:W-:-:S04]  /*4380*/  I2FP.F32.U32 R0, R4 ;  /* 0x0000000400007245 */ /* 0x004fc80000201000 */
[----:B------:R-:W-:-:S04]  /*4390*/  F2FP.F16.F32.PACK_AB R0, RZ, R0 ;  /* 0x00000000ff00723e */ /* 0x000fc800000000ff */
[----:B------:R-:W-:-:S07]  /*43a0*/  PRMT R22, R0, 0x7610, R22 ;  /* 0x0000761000167816 */ /* 0x000fce0000000016 */
.L_x_29711:
[----:B------:R-:W-:-:S07]  /*43b0*/  VIADD R29, R29, 0x80 ;  /* 0x000000801d1d7836 */ /* 0x000fce0000000000 */
.L_x_29672:
[----:B------:R-:W-:Y:S05]  /*43c0*/  BSYNC B6 ;  /* 0x0000000000067941 */ /* 0x000fea0003800000 */
.L_x_29671:
        /* <DEDUP_REMOVED lines=28> */
.L_x_29744:
[----:B------:R-:W2:Y:S02]  /*4590*/  LDG.E.U8 R4, desc[UR36][R4.64] ;  /* 0x0000002404047981 */ /* 0x000ea4000c1e1100 */
[----:B--2---:R-:W-:-:S04]  /*45a0*/  I2FP.F32.U32 R0, R4 ;  /* 0x0000000400007245 */ /* 0x004fc80000201000 */
[----:B------:R-:W-:-:S04]  /*45b0*/  F2FP.F16.F32.PACK_AB R0, RZ, R0 ;  /* 0x00000000ff00723e */ /* 0x000fc800000000ff */
[----:B------:R-:W-:Y:S01]  /*45c0*/  PRMT R27, R0, 0x7610, R27 ;  /* 0x00007610001b7816 */ /* 0x000fe2000000001b */
[----:B------:R-:W-:Y:S06]  /*45d0*/  BRA `(.L_x_29746) ;  /* 0x0000000c00bc7947 */ /* 0x000fec0003800000 */
.L_x_29743:
        /* <DEDUP_REMOVED lines=11> */
.L_x_29748:
[----:B------:R-:W2:Y:S02]  /*4690*/  LDG.E R4, desc[UR36][R4.64] ;  /* 0x0000002404047981 */ /* 0x000ea4000c1e1900 */
[----:B--2---:R-:W-:-:S04]  /*46a0*/  I2FP.F32.S32 R0, R4 ;  /* 0x0000000400007245 */ /* 0x004fc80000201400 */
[----:B------:R-:W-:-:S04]  /*46b0*/  F2FP.F16.F32.PACK_AB R0, RZ, R0 ;  /* 0x00000000ff00723e */ /* 0x000fc800000000ff */
[----:B------:R-:W-:Y:S01]  /*46c0*/  PRMT R27, R0, 0x7610, R27 ;  /* 0x00007610001b7816 */ /* 0x000fe2000000001b */
[----:B------:R-:W-:Y:S06]  /*46d0*/  BRA `(.L_x_29746) ;  /* 0x0000000c007c7947 */ /* 0x000fec0003800000 */
.L_x_29747:
[----:B------:R-:W2:Y:S02]  /*46e0*/  LDG.E.U16 R4, desc[UR36][R4.64] ;  /* 0x0000002404047981 */ /* 0x000ea4000c1e1500 */
[----:B--2---:R-:W0:Y:S02]  /*46f0*/  I2F.S16 R0, R4 ;  /* 0x0000000400007306 */ /* 0x004e240000101400 */
[----:B0-----:R-:W-:-:S04]  /*4700*/  F2FP.F16.F32.PACK_AB R0, RZ, R0 ;  /* 0x00000000ff00723e */ /* 0x001fc800000000ff */
[----:B------:R-:W-:Y:S01]  /*4710*/  PRMT R27, R0, 0x7610, R27 ;  /* 0x00007610001b7816 */ /* 0x000fe2000000001b */
[----:B------:R-:W-:Y:S06]  /*4720*/  BRA `(.L_x_29746) ;  /* 0x0000000c00687947 */ /* 0x000fec0003800000 */
.L_x_29742:
        /* <DEDUP_REMOVED lines=9> */
.L_x_29750:
[----:B------:R1:W5:Y:S01]  /*47c0*/  LDG.E.U16 R27, desc[UR36][R4.64] ;  /* 0x00000024041b7981 */ /* 0x000362000c1e1500 */
[----:B------:R-:W-:Y:S05]  /*47d0*/  BRA `(.L_x_29746) ;  /* 0x0000000c003c7947 */ /* 0x000fea0003800000 */
.L_x_29749:
        /* <DEDUP_REMOVED lines=9> */
.L_x_29752:
[----:B------:R0:W5:Y:S01]  /*4870*/  LDG.E.U16 R27, desc[UR36][R4.64] ;  /* 0x00000024041b7981 */ /* 0x000162000c1e1500 */
[----:B------:R-:W-:Y:S05]  /*4880*/  BRA `(.L_x_29746) ;  /* 0x0000000c00107947 */ /* 0x000fea0003800000 */
.L_x_29751:
        /* <DEDUP_REMOVED lines=9> */
.L_x_29741:
        /* <DEDUP_REMOVED lines=14> */
.L_x_29755:
        /* <DEDUP_REMOVED lines=9> */
.L_x_29754:
        /* <DEDUP_REMOVED lines=28> */
.L_x_29757:
        /* <DEDUP_REMOVED lines=15> */
.L_x_29756:
[----:B------:R-:W2:Y:S02]  /*4d40*/  LDG.E.U16 R0, desc[UR36][R4.64] ;  /* 0x0000002404007981 */ /* 0x000ea4000c1e1500 */
[----:B--2---:R-:W-:-:S05]  /*4d50*/  IMAD.U32 R0, R0, 0x10000, RZ ;  /* 0x0001000000007824 */ /* 0x004fca00078e00ff */
[----:B------:R-:W-:-:S04]  /*4d60*/  F2FP.F16.F32.PACK_AB R0, RZ, R0 ;  /* 0x00000000ff00723e */ /* 0x000fc800000000ff */
[----:B------:R-:W-:Y:S01]  /*4d70*/  PRMT R27, R0, 0x7610, R27 ;  /* 0x00007610001b7816 */ /* 0x000fe2000000001b */
[----:B------:R-:W-:Y:S06]  /*4d80*/  BRA `(.L_x_29746) ;  /* 0x0000000400d07947 */ /* 0x000fec0003800000 */
.L_x_29753:
        /* <DEDUP_REMOVED lines=13> */
.L_x_29760:
        /* <DEDUP_REMOVED lines=21> */
.L_x_29764:
[----:B------:R-:W-:Y:S05]  /*4fb0*/  BSYNC B1 ;  /* 0x0000000000017941 */ /* 0x000fea0003800000 */
.L_x_29763:
[----:B------:R-:W-:Y:S01]  /*4fc0*/  LEA R5, R0, 0x3b800000, 0x17 ;  /* 0x3b80000000057811 */ /* 0x000fe200078eb8ff */
[----:B------:R-:W-:-:S05]  /*4fd0*/  IMAD.SHL.U32 R0, R3, 0x100000, RZ ;  /* 0x0010000003007824 */ /* 0x000fca00078e00ff */
[----:B------:R-:W-:-:S07]  /*4fe0*/  LOP3.LUT R0, R5, R0, R6, 0xfe, !PT ;  /* 0x0000000005007212 */ /* 0x000fce00078efe06 */
.L_x_29762:
[----:B------:R-:W-:Y:S05]  /*4ff0*/  BSYNC B0 ;  /* 0x0000000000007941 */ /* 0x000fea0003800000 */
.L_x_29761:
[----:B------:R-:W-:-:S04]  /*5000*/  F2FP.F16.F32.PACK_AB R0, RZ, R0 ;  /* 0x00000000ff00723e */ /* 0x000fc800000000ff */
[----:B------:R-:W-:Y:S01]  /*5010*/  PRMT R27, R0, 0x7610, R27 ;  /* 0x00007610001b7816 */ /* 0x000fe2000000001b */
[----:B------:R-:W-:Y:S06]  /*5020*/  BRA `(.L_x_29746) ;  /* 0x0000000400287947 */ /* 0x000fec0003800000 */
.L_x_29759:
        /* <DEDUP_REMOVED lines=21> */
.L_x_29768:
[----:B------:R-:W-:Y:S05]  /*5180*/  BSYNC B1 ;  /* 0x0000000000017941 */ /* 0x000fea0003800000 */
.L_x_29767:
[----:B------:R-:W-:Y:S01]  /*5190*/  LEA R5, R0, 0x37800000, 0x17 ;  /* 0x3780000000057811 */ /* 0x000fe200078eb8ff */
[----:B------:R-:W-:-:S05]  /*51a0*/  IMAD.SHL.U32 R0, R3, 0x200000, RZ ;  /* 0x0020000003007824 */ /* 0x000fca00078e00ff */
[----:B------:R-:W-:-:S07]  /*51b0*/  LOP3.LUT R0, R5, R0, R6, 0xfe, !PT ;  /* 0x0000000005007212 */ /* 0x000fce00078efe06 */
.L_x_29766:
[----:B------:R-:W-:Y:S05]  /*51c0*/  BSYNC B0 ;  /* 0x0000000000007941 */ /* 0x000fea0003800000 */
.L_x_29765:
[----:B------:R-:W-:-:S04]  /*51d0*/  F2FP.F16.F32.PACK_AB R0, RZ, R0 ;  /* 0x00000000ff00723e */ /* 0x000fc800000000ff */
[----:B------:R-:W-:Y:S01]  /*51e0*/  PRMT R27, R0, 0x7610, R27 ;  /* 0x00007610001b7816 */ /* 0x000fe2000000001b */
[----:B------:R-:W-:Y:S06]  /*51f0*/  BRA `(.L_x_29746) ;  /* 0x0000000000b47947 */ /* 0x000fec0003800000 */
.L_x_29758:
        /* <DEDUP_REMOVED lines=14> */
.L_x_29772:
[----:B------:R-:W-:Y:S05]  /*52e0*/  BSYNC B0 ;  /* 0x0000000000007941 */ /* 0x000fea0003800000 */
.L_x_29771:
[----:B------:R-:W-:-:S04]  /*52f0*/  F2FP.F16.F32.PACK_AB R0, RZ, R0 ;  /* 0x00000000ff00723e */ /* 0x000fc800000000ff */
[----:B------:R-:W-:Y:S01]  /*5300*/  PRMT R27, R0, 0x7610, R27 ;  /* 0x00007610001b7816 */ /* 0x000fe2000000001b */
[----:B------:R-:W-:Y:S06]  /*5310*/  BRA `(.L_x_29746) ;  /* 0x00000000006c7947 */ /* 0x000fec0003800000 */
.L_x_29745:
        /* <DEDUP_REMOVED lines=16> */
.L_x_29773:
[----:B------:R-:W-:Y:S01]  /*5420*/  PRMT R27, RZ, 0x7610, R27 ;  /* 0x00007610ff1b7816 */ /* 0x000fe2000000001b */
[----:B------:R-:W-:Y:S06]  /*5430*/  BRA `(.L_x_29746) ;  /* 0x0000000000247947 */ /* 0x000fec0003800000 */
.L_x_29770:
[----:B------:R-:W2:Y:S02]  /*5440*/  LDG.E.64 R4, desc[UR36][R4.64] ;  /* 0x0000002404047981 */ /* 0x000ea4000c1e1b00 */
[----:B--2---:R-:W0:Y:S02]  /*5450*/  I2F.U64 R0, R4 ;  /* 0x0000000400007312 */ /* 0x004e240000301000 */
[----:B0-----:R-:W-:-:S04]  /*5460*/  F2FP.F16.F32.PACK_AB R0, RZ, R0 ;  /* 0x00000000ff00723e */ /* 0x001fc800000000ff */
[----:B------:R-:W-:Y:S01]  /*5470*/  PRMT R27, R0, 0x7610, R27 ;  /* 0x00007610001b7816 */ /* 0x000fe2000000001b */
[----:B------:R-:W-:Y:S06]  /*5480*/  BRA `(.L_x_29746) ;  /* 0x0000000000107947 */ /* 0x000fec0003800000 */
.L_x_29769:
[----:B------:R-:W2:Y:S02]  /*5490*/  LDG.E R4, desc[UR36][R4.64] ;  /* 0x0000002404047981 */ /* 0x000ea4000c1e1900 */
[----:B--2---:R-:W-:-:S04]  /*54a0*/  I2FP.F32.U32 R0, R4 ;  /* 0x0000000400007245 */ /* 0x004fc80000201000 */
[----:B------:R-:W-:-:S04]  /*54b0*/  F2FP.F16.F32.PACK_AB R0, RZ, R0 ;  /* 0x00000000ff00723e */ /* 0x000fc800000000ff */
[----:B------:R-:W-:-:S07]  /*54c0*/  PRMT R27, R0, 0x7610, R27 ;  /* 0x00007610001b7816 */ /* 0x000fce000000001b */
.L_x_29746:
        /* <DEDUP_REMOVED lines=22> */
.L_x_29777:
[----:B------:R-:W2:Y:S02]  /*5630*/  LDG.E.U8 R4, desc[UR36][R4.64] ;  /* 0x0000002404047981 */ /* 0x000ea4000c1e1100 */
[----:B--2---:R-:W-:-:S04]  /*5640*/  I2FP.F32.U32 R0, R4 ;  /* 0x0000000400007245 */ /* 0x004fc80000201000 */
[----:B------:R-:W-:-:S04]  /*5650*/  F2FP.F16.F32.PACK_AB R0, RZ, R0 ;  /* 0x00000000ff00723e */ /* 0x000fc800000000ff */
[----:B------:R-:W-:Y:S01]  /*5660*/  PRMT R17, R0, 0x7610, R17 ;  /* 0x0000761000117816 */ /* 0x000fe20000000011 */
[----:B------:R-:W-:Y:S06]  /*5670*/  BRA `(.L_x_29779) ;  /* 0x0000000c00bc7947 */ /* 0x000fec0003800000 */
.L_x_29776:
        /* <DEDUP_REMOVED lines=11> */
.L_x_29781:
[----:B------:R-:W2:Y:S02]  /*5730*/  LDG.E R4, desc[UR36][R4.64] ;  /* 0x0000002404047981 */ /* 0x000ea4000c1e1900 */
[----:B--2---:R-:W-:-:S04]  /*5740*/  I2FP.F32.S32 R0, R4 ;  /* 0x0000000400007245 */ /* 0x004fc80000201400 */
[----:B------:R-:W-:-:S04]  /*5750*/  F2FP.F16.F32.PACK_AB R0, RZ, R0 ;  /* 0x00000000ff00723e */ /* 0x000fc800000000ff */
[----:B------:R-:W-:Y:S01]  /*5760*/  PRMT R17, R0, 0x7610, R17 ;  /* 0x0000761000117816 */ /* 0x000fe20000000011 */
[----:B------:R-:W-:Y:S06]  /*5770*/  BRA `(.L_x_29779) ;  /* 0x0000000c007c7947 */ /* 0x000fec0003800000 */
.L_x_29780:
[----:B------:R-:W2:Y:S02]  /*5780*/  LDG.E.U16 R4, desc[UR36][R4.64] ;  /* 0x0000002404047981 */ /* 0x000ea4000c1e1500 */
[----:B--2---:R-:W0:Y:S02]  /*5790*/  I2F.S16 R0, R4 ;  /* 0x0000000400007306 */ /* 0x004e240000101400 */
[----:B0-----:R-:W-:-:S04]  /*57a0*/  F2FP.F16.F32.PACK_AB R0, RZ, R0 ;  /* 0x00000000ff00723e */ /* 0x001fc800000000ff */
[----:B------:R-:W-:Y:S01]  /*57b0*/  PRMT R17, R0, 0x7610, R17 ;  /* 0x0000761000117816 */ /* 0x000fe20000000011 */
[----:B------:R-:W-:Y:S06]  /*57c0*/  BRA `(.L_x_29779) ;  /* 0x0000000c00687947 */ /* 0x000fec0003800000 */
.L_x_29775:
        /* <DEDUP_REMOVED lines=9> */
.L_x_29783:
[----:B------:R1:W5:Y:S01]  /*5860*/  LDG.E.U16 R17, desc[UR36][R4.64] ;  /* 0x0000002404117981 */ /* 0x000362000c1e1500 */
[----:B------:R-:W-:Y:S05]  /*5870*/  BRA `(.L_x_29779) ;  /* 0x0000000c003c7947 */ /* 0x000fea0003800000 */
.L_x_29782:
        /* <DEDUP_REMOVED lines=9> */
.L_x_29785:
[----:B------:R0:W5:Y:S01]  /*5910*/  LDG.E.U16 R17, desc[UR36][R4.64] ;  /* 0x0000002404117981 */ /* 0x000162000c1e1500 */
[----:B------:R-:W-:Y:S05]  /*5920*/  BRA `(.L_x_29779) ;  /* 0x0000000c00107947 */ /* 0x000fea0003800000 */
.L_x_29784:
        /* <DEDUP_REMOVED lines=9> */
.L_x_29774:
        /* <DEDUP_REMOVED lines=14> */
.L_x_29788:
        /* <DEDUP_REMOVED lines=9> */
.L_x_29787:
        /* <DEDUP_REMOVED lines=28> */
.L_x_29790:
        /* <DEDUP_REMOVED lines=15> */
.L_x_29789:
[----:B------:R-:W2:Y:S02]  /*5de0*/  LDG.E.U16 R0, desc[UR36][R4.64] ;  /* 0x0000002404007981 */ /* 0x000ea4000c1e1500 */
[----:B--2---:R-:W-:-:S05]  /*5df0*/  IMAD.U32 R0, R0, 0x10000, RZ ;  /* 0x0001000000007824 */ /* 0x004fca00078e00ff */
[----:B------:R-:W-:-:S04]  /*5e00*/  F2FP.F16.F32.PACK_AB R0, RZ, R0 ;  /* 0x00000000ff00723e */ /* 0x000fc800000000ff */
[----:B------:R-:W-:Y:S01]  /*5e10*/  PRMT R17, R0, 0x7610, R17 ;  /* 0x0000761000117816 */ /* 0x000fe20000000011 */
[----:B------:R-:W-:Y:S06]  /*5e20*/  BRA `(.L_x_29779) ;  /* 0x0000000400d07947 */ /* 0x000fec0003800000 */
.L_x_29786:
        /* <DEDUP_REMOVED lines=13> */
.L_x_29793:
        /* <DEDUP_REMOVED lines=21> */
.L_x_29797:
[----:B------:R-:W-:Y:S05]  /*6050*/  BSYNC B1 ;  /* 0x0000000000017941 */ /* 0x000fea0003800000 */
.L_x_29796:
[----:B------:R-:W-:Y:S01]  /*6060*/  LEA R5, R0, 0x3b800000, 0x17 ;  /* 0x3b80000000057811 */ /* 0x000fe200078eb8ff */
[----:B------:R-:W-:-:S05]  /*6070*/  IMAD.SHL.U32 R0, R3, 0x100000, RZ ;  /* 0x0010000003007824 */ /* 0x000fca00078e00ff */
[----:B------:R-:W-:-:S07]  /*6080*/  LOP3.LUT R0, R5, R0, R6, 0xfe, !PT ;  /* 0x0000000005007212 */ /* 0x000fce00078efe06 */
.L_x_29795:
[----:B------:R-:W-:Y:S05]  /*6090*/  BSYNC B0 ;  /* 0x0000000000007941 */ /* 0x000fea0003800000 */
.L_x_29794:
[----:B------:R-:W-:-:S04]  /*60a0*/  F2FP.F16.F32.PACK_AB R0, RZ, R0 ;  /* 0x00000000ff00723e */ /* 0x000fc800000000ff */
[----:B------:R-:W-:Y:S01]  /*60b0*/  PRMT R17, R0, 0x7610, R17 ;  /* 0x0000761000117816 */ /* 0x000fe20000000011 */
[----:B------:R-:W-:Y:S06]  /*60c0*/  BRA `(.L_x_29779) ;  /* 0x0000000400287947 */ /* 0x000fec0003800000 */
.L_x_29792:
        /* <DEDUP_REMOVED lines=21> */
.L_x_29801:
[----:B------:R-:W-:Y:S05]  /*6220*/  BSYNC B1 ;  /* 0x0000000000017941 */ /* 0x000fea0003800000 */
.L_x_29800:
[----:B------:R-:W-:Y:S01]  /*6230*/  LEA R5, R0, 0x37800000, 0x17 ;  /* 0x3780000000057811 */ /* 0x000fe200078eb8ff */
[----:B------:R-:W-:-:S05]  /*6240*/  IMAD.SHL.U32 R0, R3, 0x200000, RZ ;  /* 0x0020000003007824 */ /* 0x000fca00078e00ff */
[----:B------:R-:W-:-:S07]  /*6250*/  LOP3.LUT R0, R5, R0, R6, 0xfe, !PT ;  /* 0x0000000005007212 */ /* 0x000fce00078efe06 */
.L_x_29799:
[----:B------:R-:W-:Y:S05]  /*6260*/  BSYNC B0 ;  /* 0x0000000000007941 */ /* 0x000fea0003800000 */
.L_x_29798:
[----:B------:R-:W-:-:S04]  /*6270*/  F2FP.F16.F32.PACK_AB R0, RZ, R0 ;  /* 0x00000000ff00723e */ /* 0x000fc800000000ff */
[----:B------:R-:W-:Y:S01]  /*6280*/  PRMT R17, R0, 0x7610, R17 ;  /* 0x0000761000117816 */ /* 0x000fe20000000011 */
[----:B------:R-:W-:Y:S06]  /*6290*/  BRA `(.L_x_29779) ;  /* 0x0000000000b47947 */ /* 0x000fec0003800000 */
.L_x_29791:
        /* <DEDUP_REMOVED lines=14> */
.L_x_29805:
[----:B------:R-:W-:Y:S05]  /*6380*/  BSYNC B0 ;  /* 0x0000000000007941 */ /* 0x000fea0003800000 */
.L_x_29804:
[----:B------:R-:W-:-:S04]  /*6390*/  F2FP.F16.F32.PACK_AB R0, RZ, R0 ;  /* 0x00000000ff00723e */ /* 0x000fc800000000ff */
[----:B------:R-:W-:Y:S01]  /*63a0*/  PRMT R17, R0, 0x7610, R17 ;  /* 0x0000761000117816 */ /* 0x000fe20000000011 */
[----:B------:R-:W-:Y:S06]  /*63b0*/  BRA `(.L_x_29779) ;  /* 0x00000000006c7947 */ /* 0x000fec0003800000 */
.L_x_29778:
        /* <DEDUP_REMOVED lines=16> */
.L_x_29806:
[----:B------:R-:W-:Y:S01]  /*64c0*/  PRMT R17, RZ, 0x7610, R17 ;  /* 0x00007610ff117816 */ /* 0x000fe20000000011 */
[----:B------:R-:W-:Y:S06]  /*64d0*/  BRA `(.L_x_29779) ;  /* 0x0000000000247947 */ /* 0x000fec0003800000 */
.L_x_29803:
[----:B------:R-:W2:Y:S02]  /*64e0*/  LDG.E.64 R4, desc[UR36][R4.64] ;  /* 0x0000002404047981 */ /* 0x000ea4000c1e1b00 */
[----:B--2---:R-:W0:Y:S02]  /*64f0*/  I2F.U64 R0, R4 ;  /* 0x0000000400007312 */ /* 0x004e240000301000 */
[----:B0-----:R-:W-:-:S04]  /*6500*/  F2FP.F16.F32.PACK_AB R0, RZ, R0 ;  /* 0x00000000ff00723e */ /* 0x001fc800000000ff */
[----:B------:R-:W-:Y:S01]  /*6510*/  PRMT R17, R0, 0x7610, R17 ;  /* 0x0000761000117816 */ /* 0x000fe20000000011 */
[----:B------:R-:W-:Y:S06]  /*6520*/  BRA `(.L_x_29779) ;  /* 0x0000000000107947 */ /* 0x000fec0003800000 */
.L_x_29802:
[----:B------:R-:W2:Y:S02]  /*6530*/  LDG.E R4, desc[UR36][R4.64] ;  /* 0x0000002404047981 */ /* 0x000ea4000c1e1900 */
[----:B--2---:R-:W-:-:S04]  /*6540*/  I2FP.F32.U32 R0, R4 ;  /* 0x0000000400007245 */ /* 0x004fc80000201000 */
[----:B------:R-:W-:-:S04]  /*6550*/  F2FP.F16.F32.PACK_AB R0, RZ, R0 ;  /* 0x00000000ff00723e */ /* 0x000fc800000000ff */
[----:B------:R-:W-:-:S07]  /*6560*/  PRMT R17, R0, 0x7610, R17 ;  /* 0x0000761000117816 */ /* 0x000fce0000000011 */
.L_x_29779:
[----:B------:R-:W-:-:S07]  /*6570*/  VIADD R29, R29, 0x80 ;  /* 0x000000801d1d7836 */ /* 0x000fce0000000000 */
.L_x_29740:
[----:B------:R-:W-:Y:S05]  /*6580*/  BSYNC B6 ;  /* 0x0000000000067941 */ /* 0x000fea0003800000 */
.L_x_29739:
        /* <DEDUP_REMOVED lines=26> */
.L_x_29812:
[----:B------:R-:W2:Y:S02]  /*6730*/  LDG.E.U8 R4, desc[UR36][R4.64] ;  /* 0x0000002404047981 */ /* 0x000ea4000c1e1100 */
[----:B--2---:R-:W-:-:S04]  /*6740*/  I2FP.F32.U32 R0, R4 ;  /* 0x0000000400007245 */ /* 0x004fc80000201000 */
[----:B------:R-:W-:-:S04]  /*6750*/  F2FP.F16.F32.PACK_AB R0, RZ, R0 ;  /* 0x00000000ff00723e */ /* 0x000fc800000000ff */
[----:B------:R-:W-:Y:S01]  /*6760*/  PRMT R26, R0, 0x7610, R26 ;  /* 0x00007610001a7816 */ /* 0x000fe2000000001a */
[----:B------:R-:W-:Y:S06]  /*6770*/  BRA `(.L_x_29814) ;  /* 0x0000000c00bc7947 */ /* 0x000fec0003800000 */
.L_x_29811:
        /* <DEDUP_REMOVED lines=11> */
.L_x_29816:
[----:B------:R-:W2:Y:S02]  /*6830*/  LDG.E R4, desc[UR36][R4.64] ;  /* 0x0000002404047981 */ /* 0x000ea4000c1e1900 */
[----:B--2---:R-:W-:-:S04]  /*6840*/  I2FP.F32.S32 R0, R4 ;  /* 0x0000000400007245 */ /* 0x004fc80000201400 */
[----:B------:R-:W-:-:S04]  /*6850*/  F2FP.F16.F32.PACK_AB R0, RZ, R0 ;  /* 0x00000000ff00723e */ /* 0x000fc800000000ff */
[----:B------:R-:W-:Y:S01]  /*6860*/  PRMT R26, R0, 0x7610, R26 ;  /* 0x00007610001a7816 */ /* 0x000fe2000000001a */
[----:B------:R-:W-:Y:S06]  /*6870*/  BRA `(.L_x_29814) ;  /* 0x0000000c007c7947 */ /* 0x000fec0003800000 */
.L_x_29815:
[----:B------:R-:W2:Y:S02]  /*6880*/  LDG.E.U16 R4, desc[UR36][R4.64] ;  /* 0x0000002404047981 */ /* 0x000ea4000c1e1500 */
[----:B--2---:R-:W0:Y:S02]  /*6890*/  I2F.S16 R0, R4 ;  /* 0x0000000400007306 */ /* 0x004e240000101400 */
[----:B0-----:R-:W-:-:S04]  /*68a0*/  F2FP.F16.F32.PACK_AB R0, RZ, R0 ;  /* 0x00000000ff00723e */ /* 0x001fc800000000ff */
[----:B------:R-:W-:Y:S01]  /*68b0*/  PRMT R26, R0, 0x7610, R26 ;  /* 0x00007610001a7816 */ /* 0x000fe2000000001a */
[----:B------:R-:W-:Y:S06]  /*68c0*/  BRA `(.L_x_29814) ;  /* 0x0000000c00687947 */ /* 0x000fec0003800000 */
.L_x_29810:
        /* <DEDUP_REMOVED lines=9> */
.L_x_29818:
[----:B------:R0:W5:Y:S01]  /*6960*/  LDG.E.U16 R26, desc[UR36][R4.64] ;  /* 0x00000024041a7981 */ /* 0x000162000c1e1500 */
[----:B------:R-:W-:Y:S05]  /*6970*/  BRA `(.L_x_29814) ;  /* 0x0000000c003c7947 */ /* 0x000fea0003800000 */
.L_x_29817:
        /* <DEDUP_REMOVED lines=9> */
.L_x_29820:
[----:B------:R1:W5:Y:S01]  /*6a10*/  LDG.E.U16 R26, desc[UR36][R4.64] ;  /* 0x00000024041a7981 */ /* 0x000362000c1e1500 */
[----:B------:R-:W-:Y:S05]  /*6a20*/  BRA `(.L_x_29814) ;  /* 0x0000000c00107947 */ /* 0x000fea0003800000 */
.L_x_29819:
        /* <DEDUP_REMOVED lines=9> */
.L_x_29809:
        /* <DEDUP_REMOVED lines=14> */
.L_x_29823:
        /* <DEDUP_REMOVED lines=9> */
.L_x_29822:
        /* <DEDUP_REMOVED lines=28> */
.L_x_29825:
        /* <DEDUP_REMOVED lines=15> */
.L_x_29824:
[----:B------:R-:W2:Y:S02]  /*6ee0*/  LDG.E.U16 R0, desc[UR36][R4.64] ;  /* 0x0000002404007981 */ /* 0x000ea4000c1e1500 */
[----:B--2---:R-:W-:-:S05]  /*6ef0*/  IMAD.U32 R0, R0, 0x10000, RZ ;  /* 0x0001000000007824 */ /* 0x004fca00078e00ff */
[----:B------:R-:W-:-:S04]  /*6f00*/  F2FP.F16.F32.PACK_AB R0, RZ, R0 ;  /* 0x00000000ff00723e */ /* 0x000fc800000000ff */
[----:B------:R-:W-:Y:S01]  /*6f10*/  PRMT R26, R0, 0x7610, R26 ;  /* 0x00007610001a7816 */ /* 0x000fe2000000001a */
[----:B------:R-:W-:Y:S06]  /*6f20*/  BRA `(.L_x_29814) ;  /* 0x0000000400d07947 */ /* 0x000fec0003800000 */
.L_x_29821:
        /* <DEDUP_REMOVED lines=13> */
.L_x_29828:
        /* <DEDUP_REMOVED lines=21> */
.L_x_29832:
[----:B------:R-:W-:Y:S05]  /*7150*/  BSYNC B1 ;  /* 0x0000000000017941 */ /* 0x000fea0003800000 */
.L_x_29831:
[----:B------:R-:W-:Y:S01]  /*7160*/  LEA R5, R0, 0x3b800000, 0x17 ;  /* 0x3b80000000057811 */ /* 0x000fe200078eb8ff */
[----:B------:R-:W-:-:S05]  /*7170*/  IMAD.SHL.U32 R0, R3, 0x100000, RZ ;  /* 0x0010000003007824 */ /* 0x000fca00078e00ff */
[----:B------:R-:W-:-:S07]  /*7180*/  LOP3.LUT R0, R5, R0, R6, 0xfe, !PT ;  /* 0x0000000005007212 */ /* 0x000fce00078efe06 */
.L_x_29830:
[----:B------:R-:W-:Y:S05]  /*7190*/  BSYNC B0 ;  /* 0x0000000000007941 */ /* 0x000fea0003800000 */
.L_x_29829:
[----:B------:R-:W-:-:S04]  /*71a0*/  F2FP.F16.F32.PACK_AB R0, RZ, R0 ;  /* 0x00000000ff00723e */ /* 0x000fc800000000ff */
[----:B------:R-:W-:Y:S01]  /*71b0*/  PRMT R26, R0, 0x7610, R26 ;  /* 0x00007610001a7816 */ /* 0x000fe2000000001a */
[----:B------:R-:W-:Y:S06]  /*71c0*/  BRA `(.L_x_29814) ;  /* 0x0000000400287947 */ /* 0x000fec0003800000 */
.L_x_29827:
        /* <DEDUP_REMOVED lines=21> */
.L_x_29836:
[----:B------:R-:W-:Y:S05]  /*7320*/  BSYNC B1 ;  /* 0x0000000000017941 */ /* 0x000fea0003800000 */
.L_x_29835:
[----:B------:R-:W-:Y:S01]  /*7330*/  LEA R5, R0, 0x37800000, 0x17 ;  /* 0x3780000000057811 */ /* 0x000fe200078eb8ff */
[----:B------:R-:W-:-:S05]  /*7340*/  IMAD.SHL.U32 R0, R3, 0x200000, RZ ;  /* 0x0020000003007824 */ /* 0x000fca00078e00ff */
[----:B------:R-:W-:-:S07]  /*7350*/  LOP3.LUT R0, R5, R0, R6, 0xfe, !PT ;  /* 0x0000000005007212 */ /* 0x000fce00078efe06 */
.L_x_29834:
[----:B------:R-:W-:Y:S05]  /*7360*/  BSYNC B0 ;  /* 0x0000000000007941 */ /* 0x000fea0003800000 */
.L_x_29833:
[----:B------:R-:W-:-:S04]  /*7370*/  F2FP.F16.F32.PACK_AB R0, RZ, R0 ;  /* 0x00000000ff00723e */ /* 0x000fc800000000ff */
[----:B------:R-:W-:Y:S01]  /*7380*/  PRMT R26, R0, 0x7610, R26 ;  /* 0x00007610001a7816 */ /* 0x000fe2000000001a */
[----:B------:R-:W-:Y:S06]  /*7390*/  BRA `(.L_x_29814) ;  /* 0x0000000000b47947 */ /* 0x000fec0003800000 */
.L_x_29826:
        /* <DEDUP_REMOVED lines=14> */
.L_x_29840:
[----:B------:R-:W-:Y:S05]  /*7480*/  BSYNC B0 ;  /* 0x0000000000007941 */ /* 0x000fea0003800000 */
.L_x_29839:
[----:B------:R-:W-:-:S04]  /*7490*/  F2FP.F16.F32.PACK_AB R0, RZ, R0 ;  /* 0x00000000ff00723e */ /* 0x000fc800000000ff */
[----:B------:R-:W-:Y:S01]  /*74a0*/  PRMT R26, R0, 0x7610, R26 ;  /* 0x00007610001a7816 */ /* 0x000fe2000000001a */
[----:B------:R-:W-:Y:S06]  /*74b0*/  BRA `(.L_x_29814) ;  /* 0x00000000006c7947 */ /* 0x000fec0003800000 */
.L_x_29813:
        /* <DEDUP_REMOVED lines=16> */
.L_x_29841:
[----:B------:R-:W-:Y:S01]  /*75c0*/  PRMT R26, RZ, 0x7610, R26 ;  /* 0x00007610ff1a7816 */ /* 0x000fe2000000001a */
[----:B------:R-:W-:Y:S06]  /*75d0*/  BRA `(.L_x_29814) ;  /* 0x0000000000247947 */ /* 0x000fec0003800000 */
.L_x_29838:
[----:B------:R-:W2:Y:S02]  /*75e0*/  LDG.E.64 R4, desc[UR36][R4.64] ;  /* 0x0000002404047981 */ /* 0x000ea4000c1e1b00 */
[----:B--2---:R-:W0:Y:S02]  /*75f0*/  I2F.U64 R0, R4 ;  /* 0x0000000400007312 */ /* 0x004e240000301000 */
[----:B0-----:R-:W-:-:S04]  /*7600*/  F2FP.F16.F32.PACK_AB R0, RZ, R0 ;  /* 0x00000000ff00723e */ /* 0x001fc800000000ff */
[----:B------:R-:W-:Y:S01]  /*7610*/  PRMT R26, R0, 0x7610, R26 ;  /* 0x00007610001a7816 */ /* 0x000fe2000000001a */
[----:B------:R-:W-:Y:S06]  /*7620*/  BRA `(.L_x_29814) ;  /* 0x0000000000107947 */ /* 0x000fec0003800000 */
.L_x_29837:
[----:B------:R-:W2:Y:S02]  /*7630*/  LDG.E R4, desc[UR36][R4.64] ;  /* 0x0000002404047981 */ /* 0x000ea4000c1e1900 */
[----:B--2---:R-:W-:-:S04]  /*7640*/  I2FP.F32.U32 R0, R4 ;  /* 0x0000000400007245 */ /* 0x004fc80000201000 */
[----:B------:R-:W-:-:S04]  /*7650*/  F2FP.F16.F32.PACK_AB R0, RZ, R0 ;  /* 0x00000000ff00723e */ /* 0x000fc800000000ff */
[----:B------:R-:W-:-:S07]  /*7660*/  PRMT R26, R0, 0x7610, R26 ;  /* 0x00007610001a7816 */ /* 0x000fce000000001a */
.L_x_29814:
        /* <DEDUP_REMOVED lines=22> */
.L_x_29845:
[----:B------:R-:W2:Y:S02]  /*77d0*/  LDG.E.U8 R4, desc[UR36][R4.64] ;  /* 0x0000002404047981 */ /* 0x000ea4000c1e1100 */
[----:B--2---:R-:W-:-:S04]  /*77e0*/  I2FP.F32.U32 R0, R4 ;  /* 0x0000000400007245 */ /* 0x004fc80000201000 */
[----:B------:R-:W-:-:S04]  /*77f0*/  F2FP.F16.F32.PACK_AB R0, RZ, R0 ;  /* 0x00000000ff00723e */ /* 0x000fc800000000ff */
[----:B------:R-:W-:Y:S01]  /*7800*/  PRMT R18, R0, 0x7610, R18 ;  /* 0x0000761000127816 */ /* 0x000fe20000000012 */
[----:B------:R-:W-:Y:S06]  /*7810*/  BRA `(.L_x_29808) ;  /* 0x0000000c00bc7947 */ /* 0x000fec0003800000 */
.L_x_29844:
        /* <DEDUP_REMOVED lines=11> */
.L_x_29848:
[----:B------:R-:W2:Y:S02]  /*78d0*/  LDG.E R4, desc[UR36][R4.64] ;  /* 0x0000002404047981 */ /* 0x000ea4000c1e1900 */
[----:B--2---:R-:W-:-:S04]  /*78e0*/  I2FP.F32.S32 R0, R4 ;  /* 0x0000000400007245 */ /* 0x004fc80000201400 */
[----:B------:R-:W-:-:S04]  /*78f0*/  F2FP.F16.F32.PACK_AB R0, RZ, R0 ;  /* 0x00000000ff00723e */ /* 0x000fc800000000ff */
[----:B------:R-:W-:Y:S01]  /*7900*/  PRMT R18, R0, 0x7610, R18 ;  /* 0x0000761000127816 */ /* 0x000fe20000000012 */
[----:B------:R-:W-:Y:S06]  /*7910*/  BRA `(.L_x_29808) ;  /* 0x0000000c007c7947 */ /* 0x000fec0003800000 */
.L_x_29847:
[----:B------:R-:W2:Y:S02]  /*7920*/  LDG.E.U16 R4, desc[UR36][R4.64] ;  /* 0x0000002404047981 */ /* 0x000ea4000c1e1500 */
[----:B--2---:R-:W0:Y:S02]  /*7930*/  I2F.S16 R0, R4 ;  /* 0x0000000400007306 */ /* 0x004e240000101400 */
[----:B0-----:R-:W-:-:S04]  /*7940*/  F2FP.F16.F32.PACK_AB R0, RZ, R0 ;  /* 0x00000000ff00723e */ /* 0x001fc800000000ff */
[----:B------:R-:W-:Y:S01]  /*7950*/  PRMT R18, R0, 0x7610, R18 ;  /* 0x0000761000127816 */ /* 0x000fe20000000012 */
[----:B------:R-:W-:Y:S06]  /*7960*/  BRA `(.L_x_29808) ;  /* 0x0000000c00687947 */ /* 0x000fec0003800000 */
.L_x_29843:
        /* <DEDUP_REMOVED lines=9> */
.L_x_29850:
[----:B------:R2:W5:Y:S01]  /*7a00*/  LDG.E.U16 R18, desc[UR36][R4.64] ;  /* 0x0000002404127981 */ /* 0x000562000c1e1500 */
[----:B------:R-:W-:Y:S05]  /*7a10*/  BRA `(.L_x_29808) ;  /* 0x0000000c003c7947 */ /* 0x000fea0003800000 */
.L_x_29849:
        /* <DEDUP_REMOVED lines=9> */
.L_x_29852:
[----:B------:R3:W5:Y:S01]  /*7ab0*/  LDG.E.U16 R18, desc[UR36][R4.64] ;  /* 0x0000002404127981 */ /* 0x000762000c1e1500 */
[----:B------:R-:W-:Y:S05]  /*7ac0*/  BRA `(.L_x_29808) ;  /* 0x0000000c00107947 */ /* 0x000fea0003800000 */
.L_x_29851:
        /* <DEDUP_REMOVED lines=9> */
.L_x_29842:
        /* <DEDUP_REMOVED lines=14> */
.L_x_29855:
        /* <DEDUP_REMOVED lines=9> */
.L_x_29854:
        /* <DEDUP_REMOVED lines=28> */
.L_x_29857:
        /* <DEDUP_REMOVED lines=15> */
.L_x_29856:
[----:B------:R-:W2:Y:S02]  /*7f80*/  LDG.E.U16 R0, desc[UR36][R4.64] ;  /* 0x0000002404007981 */ /* 0x000ea4000c1e1500 */
[----:B--2---:R-:W-:-:S05]  /*7f90*/  IMAD.U32 R0, R0, 0x10000, RZ ;  /* 0x0001000000007824 */ /* 0x004fca00078e00ff */
[----:B------:R-:W-:-:S04]  /*7fa0*/  F2FP.F16.F32.PACK_AB R0, RZ, R0 ;  /* 0x00000000ff00723e */ /* 0x000fc800000000ff */
[----:B------:R-:W-:Y:S01]  /*7fb0*/  PRMT R18, R0, 0x7610, R18 ;  /* 0x0000761000127816 */ /* 0x000fe20000000012 */
[----:B------:R-:W-:Y:S06]  /*7fc0*/  BRA `(.L_x_29808) ;  /* 0x0000000400d07947 */ /* 0x000fec0003800000 */
.L_x_29853:
        /* <DEDUP_REMOVED lines=13> */
.L_x_29860:
        /* <DEDUP_REMOVED lines=21> */
.L_x_29864:
[----:B------:R-:W-:Y:S05]  /*81f0*/  BSYNC B1 ;  /* 0x0000000000017941 */ /* 0x000fea0003800000 */
.L_x_29863:
[----:B------:R-:W-:Y:S01]  /*8200*/  LEA R5, R0, 0x3b800000, 0x17 ;  /* 0x3b80000000057811 */ /* 0x000fe200078eb8ff */
[----:B------:R-:W-:-:S05]  /*8210*/  IMAD.SHL.U32 R0, R3, 0x100000, RZ ;  /* 0x0010000003007824 */ /* 0x000fca00078e00ff */
[----:B------:R-:W-:-:S07]  /*8220*/  LOP3.LUT R0, R5, R0, R6, 0xfe, !PT ;  /* 0x0000000005007212 */ /* 0x000fce00078efe06 */
.L_x_29862:
[----:B------:R-:W-:Y:S05]  /*8230*/  BSYNC B0 ;  /* 0x0000000000007941 */ /* 0x000fea0003800000 */
.L_x_29861:
[----:B------:R-:W-:-:S04]  /*8240*/  F2FP.F16.F32.PACK_AB R0, RZ, R0 ;  /* 0x00000000ff00723e */ /* 0x000fc800000000ff */
[----:B------:R-:W-:Y:S01]  /*8250*/  PRMT R18, R0, 0x7610, R18 ;  /* 0x0000761000127816 */ /* 0x000fe20000000012 */
[----:B------:R-:W-:Y:S06]  /*8260*/  BRA `(.L_x_29808) ;  /* 0x0000000400287947 */ /* 0x000fec0003800000 */
.L_x_29859:
        /* <DEDUP_REMOVED lines=21> */
.L_x_29868:
[----:B------:R-:W-:Y:S05]  /*83c0*/  BSYNC B1 ;  /* 0x0000000000017941 */ /* 0x000fea0003800000 */
.L_x_29867:
[----:B------:R-:W-:Y:S01]  /*83d0*/  LEA R5, R0, 0x37800000, 0x17 ;  /* 0x3780000000057811 */ /* 0x000fe200078eb8ff */
[----:B------:R-:W-:-:S05]  /*83e0*/  IMAD.SHL.U32 R0, R3, 0x200000, RZ ;  /* 0x0020000003007824 */ /* 0x000fca00078e00ff */
[----:B------:R-:W-:-:S07]  /*83f0*/  LOP3.LUT R0, R5, R0, R6, 0xfe, !PT ;  /* 0x0000000005007212 */ /* 0x000fce00078efe06 */
.L_x_29866:
[----:B------:R-:W-:Y:S05]  /*8400*/  BSYNC B0 ;  /* 0x0000000000007941 */ /* 0x000fea0003800000 */
.L_x_29865:
[----:B------:R-:W-:-:S04]  /*8410*/  F2FP.F16.F32.PACK_AB R0, RZ, R0 ;  /* 0x00000000ff00723e */ /* 0x000fc800000000ff */
[----:B------:R-:W-:Y:S01]  /*8420*/  PRMT R18, R0, 0x7610, R18 ;  /* 0x0000761000127816 */ /* 0x000fe20000000012 */
[----:B------:R-:W-:Y:S06]  /*8430*/  BRA `(.L_x_29808) ;  /* 0x0000000000b47947 */ /* 0x000fec0003800000 */
.L_x_29858:
        /* <DEDUP_REMOVED lines=14> */
.L_x_29872:
[----:B------:R-:W-:Y:S05]  /*8520*/  BSYNC B0 ;  /* 0x0000000000007941 */ /* 0x000fea0003800000 */
.L_x_29871:
[----:B------:R-:W-:-:S04]  /*8530*/  F2FP.F16.F32.PACK_AB R0, RZ, R0 ;  /* 0x00000000ff00723e */ /* 0x000fc800000000ff */
[----:B------:R-:W-:Y:S01]  /*8540*/  PRMT R18, R0, 0x7610, R18 ;  /* 0x0000761000127816 */ /* 0x000fe20000000012 */
[----:B------:R-:W-:Y:S06]  /*8550*/  BRA `(.L_x_29808) ;  /* 0x00000000006c7947 */ /* 0x000fec0003800000 */
.L_x_29846:
        /* <DEDUP_REMOVED lines=16> */
.L_x_29873:
[----:B------:R-:W-:Y:S01]  /*8660*/  PRMT R18, RZ, 0x7610, R18 ;  /* 0x00007610ff127816 */ /* 0x000fe20000000012 */
[----:B------:R-:W-:Y:S06]  /*8670*/  BRA `(.L_x_29808) ;  /* 0x0000000000247947 */ /* 0x000fec0003800000 */
.L_x_29870:
[----:B------:R-:W2:Y:S02]  /*8680*/  LDG.E.64 R4, desc[UR36][R4.64] ;  /* 0x0000002404047981 */ /* 0x000ea4000c1e1b00 */
[----:B--2---:R-:W0:Y:S02]  /*8690*/  I2F.U64 R0, R4 ;  /* 0x0000000400007312 */ /* 0x004e240000301000 */
[----:B0-----:R-:W-:-:S04]  /*86a0*/  F2FP.F16.F32.PACK_AB R0, RZ, R0 ;  /* 0x00000000ff00723e */ /* 0x001fc800000000ff */
[----:B------:R-:W-:Y:S01]  /*86b0*/  PRMT R18, R0, 0x7610, R18 ;  /* 0x0000761000127816 */ /* 0x000fe20000000012 */
[----:B------:R-:W-:Y:S06]  /*86c0*/  BRA `(.L_x_29808) ;  /* 0x0000000000107947 */ /* 0x000fec0003800000 */
.L_x_29869:
[----:B------:R-:W2:Y:S02]  /*86d0*/  LDG.E R4, desc[UR36][R4.64] ;  /* 0x0000002404047981 */ /* 0x000ea4000c1e1900 */
[----:B--2---:R-:W-:-:S04]  /*86e0*/  I2FP.F32.U32 R0, R4 ;  /* 0x0000000400007245 */ /* 0x004fc80000201000 */
[----:B------:R-:W-:-:S04]  /*86f0*/  F2FP.F16.F32.PACK_AB R0, RZ, R0 ;  /* 0x00000000ff00723e */ /* 0x000fc800000000ff */
[----:B------:R-:W-:-:S07]  /*8700*/  PRMT R18, R0, 0x7610, R18 ;  /* 0x0000761000127816 */ /* 0x000fce0000000012 */
.L_x_29808:
[----:B------:R-:W-:Y:S05]  /*8710*/  BSYNC B6 ;  /* 0x0000000000067941 */ /* 0x000fea0003800000 */
.L_x_29807:
        /* <DEDUP_REMOVED lines=10> */
[----:B------:R-:W-:-:S04]  /*87c0*/  FMNMX.FTZ R0, R0, R3, !PT ;  /* 0x0000000300007209 */ /* 0x000fc80007810000 */
[----:B------:R-:W-:-:S04]  /*87d0*/  F2FP.F16.F32.PACK_AB R0, RZ, R0 ;  /* 0x00000000ff00723e */ /* 0x000fc800000000ff */
[----:B------:R-:W-:Y:S01]  /*87e0*/  PRMT R24, R0, 0x7610, R24 ;  /* 0x0000761000187816 */ /* 0x000fe20000000018 */
[----:B------:R-:W-:Y:S06]  /*87f0*/  BRA `(.L_x_29875) ;  /* 0x0000000000047947 */ /* 0x000fec0003800000 */
.L_x_29876:
[----:B------:R-:W-:-:S07]  /*8800*/  PRMT R24, R25, 0x7610, R24 ;  /* 0x0000761019187816 */ /* 0x000fce0000000018 */
.L_x_29875:
[----:B------:R-:W-:Y:S05]  /*8810*/  BSYNC B0 ;  /* 0x0000000000007941 */ /* 0x000fea0003800000 */
.L_x_29874:
        /* <DEDUP_REMOVED lines=14> */
.L_x_29879:
[----:B------:R-:W-:-:S07]  /*8900*/  PRMT R22, R19, 0x7610, R22 ;  /* 0x0000761013167816 */ /* 0x000fce0000000016 */
.L_x_29878:
[----:B------:R-:W-:Y:S05]  /*8910*/  BSYNC B0 ;  /* 0x0000000000007941 */ /* 0x000fea0003800000 */
.L_x_29877:
        /* <DEDUP_REMOVED lines=14> */
.L_x_29882:
[----:B------:R-:W-:-:S07]  /*8a00*/  PRMT R17, R27, 0x7610, R17 ;  /* 0x000076101b117816 */ /* 0x000fce0000000011 */
.L_x_29881:
[----:B------:R-:W-:Y:S05]  /*8a10*/  BSYNC B0 ;  /* 0x0000000000007941 */ /* 0x000fea0003800000 */
.L_x_29880:
        /* <DEDUP_REMOVED lines=14> */
.L_x_29885:
[----:B------:R-:W-:-:S07]  /*8b00*/  PRMT R18, R26, 0x7610, R18 ;  /* 0x000076101a127816 */ /* 0x000fce0000000012 */
.L_x_29884:
[----:B------:R-:W-:Y:S05]  /*8b10*/  BSYNC B0 ;  /* 0x0000000000007941 */ /* 0x000fea0003800000 */
.L_x_29883:
        /* <DEDUP_REMOVED lines=25> */
.L_x_29891:
[----:B0123--:R-:W-:Y:S02]  /*8cb0*/  HADD2.F32 R5, -RZ, R24.H0_H0 ;  /* 0x20000018ff057230 */ /* 0x00ffe40000004100 */
[----:B------:R-:W-:-:S04]  /*8cc0*/  IMAD.MOV.U32 R23, RZ, RZ, R25 ;  /* 0x000000ffff177224 */ /* 0x000fc800078e0019 */
[----:B------:R-:W0:Y:S02]  /*8cd0*/  F2I.S64.TRUNC R4, R5 ;  /* 0x0000000500047311 */ /* 0x000e24000020d900 */
[----:B0-----:R0:W-:Y:S01]  /*8ce0*/  STG.E.U8 desc[UR36][R8.64], R4 ;  /* 0x0000000408007986 */ /* 0x0011e2000c101124 */
[----:B------:R-:W-:Y:S05]  /*8cf0*/  BRA `(.L_x_29887) ;  /* 0x0000000c00d47947 */ /* 0x000fea0003800000 */
.L_x_29890:
        /* <DEDUP_REMOVED lines=11> */
.L_x_29894:
[----:B------:R-:W-:Y:S02]  /*8db0*/  HADD2.F32 R24, -RZ, R24.H0_H0 ;  /* 0x20000018ff187230 */ /* 0x000fe40000004100 */
[----:B------:R-:W-:Y:S02]  /*8dc0*/  IMAD.MOV.U32 R23, RZ, RZ, R25 ;  /* 0x000000ffff177224 */ /* 0x000fe400078e0019 */
[----:B------:R-:W4:Y:S02]  /*8dd0*/  F2I.FTZ.TRUNC.NTZ R3, R24 ;  /* 0x0000001800037305 */ /* 0x000f24000021f100 */
[----:B----4-:R4:W-:Y:S01]  /*8de0*/  STG.E desc[UR36][R8.64], R3 ;  /* 0x0000000308007986 */ /* 0x0109e2000c101924 */
[----:B------:R-:W-:Y:S05]  /*8df0*/  BRA `(.L_x_29887) ;  /* 0x0000000c00947947 */ /* 0x000fea0003800000 */
.L_x_29893:
[----:B------:R-:W-:Y:S02]  /*8e00*/  HADD2.F32 R24, -RZ, R24.H0_H0 ;  /* 0x20000018ff187230 */ /* 0x000fe40000004100 */
[----:B------:R-:W-:Y:S02]  /*8e10*/  IMAD.MOV.U32 R23, RZ, RZ, R25 ;  /* 0x000000ffff177224 */ /* 0x000fe400078e0019 */
[----:B------:R-:W4:Y:S02]  /*8e20*/  F2I.FTZ.TRUNC.NTZ R3, R24 ;  /* 0x0000001800037305 */ /* 0x000f24000021f100 */
[----:B----4-:R4:W-:Y:S01]  /*8e30*/  STG.E.U16 desc[UR36][R8.64], R3 ;  /* 0x0000000308007986 */ /* 0x0109e2000c101524 */
[----:B------:R-:W-:Y:S05]  /*8e40*/  BRA `(.L_x_29887) ;  /* 0x0000000c00807947 */ /* 0x000fea0003800000 */
.L_x_29889:
        /* <DEDUP_REMOVED lines=10> */
.L_x_29896:
[----:B------:R4:W-:Y:S01]  /*8ef0*/  STG.E.U16 desc[UR36][R8.64], R24 ;  /* 0x0000001808007986 */ /* 0x0009e2000c101524 */
[----:B------:R-:W-:Y:S01]  /*8f00*/  IMAD.MOV.U32 R23, RZ, RZ, R25 ;  /* 0x000000ffff177224 */ /* 0x000fe200078e0019 */
[----:B------:R-:W-:Y:S06]  /*8f10*/  BRA `(.L_x_29887) ;  /* 0x0000000c004c7947 */ /* 0x000fec0003800000 */
.L_x_29895:
        /* <DEDUP_REMOVED lines=11> */
.L_x_29898:
[----:B------:R-:W-:Y:S02]  /*8fd0*/  HADD2.F32 R0, -RZ, R24.H0_H0 ;  /* 0x20000018ff007230 */ /* 0x000fe40000004100 */
[----:B------:R-:W-:-:S03]  /*8fe0*/  IMAD.MOV.U32 R23, RZ, RZ, R25 ;  /* 0x000000ffff177224 */ /* 0x000fc600078e0019 */
[----:B------:R-:W-:-:S04]  /*8ff0*/  F2FP.F16.F32.PACK_AB R0, RZ, R0 ;  /* 0x00000000ff00723e */ /* 0x000fc800000000ff */
[----:B------:R-:W-:-:S05]  /*9000*/  PRMT R0, R0, 0x5410, RZ ;  /* 0x0000541000007816 */ /* 0x000fca00000000ff */
[----:B------:R4:W-:Y:S01]  /*9010*/  STG.E desc[UR36][R8.64], R0 ;  /* 0x0000000008007986 */ /* 0x0009e2000c101924 */
[----:B------:R-:W-:Y:S05]  /*9020*/  BRA `(.L_x_29887) ;  /* 0x0000000c00087947 */ /* 0x000fea0003800000 */
.L_x_29897:
[----:B0123--:R-:W-:Y:S02]  /*9030*/  HADD2.F32 R4, -RZ, R24.H0_H0 ;  /* 0x20000018ff047230 */ /* 0x00ffe40000004100 */
[----:B------:R-:W-:-:S03]  /*9040*/  IMAD.MOV.U32 R23, RZ, RZ, R25 ;  /* 0x000000ffff177224 */ /* 0x000fc600078e0019 */
[----:B------:R-:W-:-:S06]  /*9050*/  FMUL.FTZ R4, R4, 1 ;  /* 0x3f80000004047820 */ /* 0x000fcc0000410000 */
[----:B------:R-:W0:Y:S02]  /*9060*/  F2F.F64.F32 R4, R4 ;  /* 0x0000000400047310 */ /* 0x000e240000201800 */
[----:B0-----:R0:W-:Y:S01]  /*9070*/  STG.E.64 desc[UR36][R8.64], R4 ;  /* 0x0000000408007986 */ /* 0x0011e2000c101b24 */
[----:B------:R-:W-:Y:S05]  /*9080*/  BRA `(.L_x_29887) ;  /* 0x0000000800f07947 */ /* 0x000fea0003800000 */
.L_x_29888:
        /* <DEDUP_REMOVED lines=14> */
.L_x_29901:
[----:B------:R-:W-:Y:S01]  /*9170*/  HADD2.F32 R24, -RZ, R24.H0_H0 ;  /* 0x20000018ff187230 */ /* 0x000fe20000004100 */
[----:B------:R-:W-:Y:S01]  /*9180*/  CS2R R6, SRZ ;  /* 0x0000000000067805 */ /* 0x000fe2000001ff00 */
[----:B------:R-:W-:-:S03]  /*9190*/  IMAD.MOV.U32 R23, RZ, RZ, R25 ;  /* 0x000000ffff177224 */ /* 0x000fc600078e0019 */
[----:B0123--:R-:W-:-:S06]  /*91a0*/  FMUL.FTZ R4, R24, 1 ;  /* 0x3f80000018047820 */ /* 0x00ffcc0000410000 */
[----:B------:R-:W0:Y:S02]  /*91b0*/  F2F.F64.F32 R4, R4 ;  /* 0x0000000400047310 */ /* 0x000e240000201800 */
[----:B0-----:R0:W-:Y:S01]  /*91c0*/  STG.E.128 desc[UR36][R8.64], R4 ;  /* 0x0000000408007986 */ /* 0x0011e2000c101d24 */
[----:B------:R-:W-:Y:S05]  /*91d0*/  BRA `(.L_x_29887) ;  /* 0x00000008009c7947 */ /* 0x000fea0003800000 */
.L_x_29900:
        /* <DEDUP_REMOVED lines=21> */
.L_x_29905:
[----:B------:R-:W-:Y:S05]  /*9330*/  BSYNC B0 ;  /* 0x0000000000007941 */ /* 0x000fea0003800000 */
.L_x_29904:
[----:B------:R-:W-:Y:S01]  /*9340*/  LOP3.LUT R5, R0, R5, RZ, 0xfc, !PT ;  /* 0x0000000500057212 */ /* 0x000fe200078efcff */
[----:B------:R-:W-:-:S04]  /*9350*/  IMAD.MOV.U32 R23, RZ, RZ, R25 ;  /* 0x000000ffff177224 */ /* 0x000fc800078e0019 */
[----:B------:R0:W-:Y:S01]  /*9360*/  STG.E.U8 desc[UR36][R8.64], R5 ;  /* 0x0000000508007986 */ /* 0x0001e2000c101124 */
[----:B------:R-:W-:Y:S05]  /*9370*/  BRA `(.L_x_29887) ;  /* 0x0000000800347947 */ /* 0x000fea0003800000 */
.L_x_29903:
        /* <DEDUP_REMOVED lines=13> */
.L_x_29907:
[----:B------:R-:W-:Y:S01]  /*9450*/  IMAD.MOV.U32 R0, RZ, RZ, 0x7f ;  /* 0x0000007fff007424 */ /* 0x000fe200078e00ff */
[----:B------:R-:W-:-:S04]  /*9460*/  ISETP.GT.U32.AND P0, PT, R3, 0x7f800000, PT ;  /* 0x7f8000000300780c */ /* 0x000fc80003f04070 */
[----:B------:R-:W-:-:S09]  /*9470*/  SEL R0, R0, 0x7c, P0 ;  /* 0x0000007c00007807 */ /* 0x000fd20000000000 */
.L_x_29908:
[----:B------:R-:W-:Y:S05]  /*9480*/  BSYNC B0 ;  /* 0x0000000000007941 */ /* 0x000fea0003800000 */
.L_x_29906:
[----:B------:R-:W-:Y:S01]  /*9490*/  LOP3.LUT R3, R5, 0x80000000, RZ, 0xc0, !PT ;  /* 0x8000000005037812 */ /* 0x000fe200078ec0ff */
[----:B------:R-:W-:-:S03]  /*94a0*/  IMAD.MOV.U32 R23, RZ, RZ, R25 ;  /* 0x000000ffff177224 */ /* 0x000fc600078e0019 */
[----:B------:R-:W-:-:S04]  /*94b0*/  SHF.R.U32.HI R3, RZ, 0x18, R3 ;  /* 0x00000018ff037819 */ /* 0x000fc80000011603 */
[----:B------:R-:W-:-:S05]  /*94c0*/  LOP3.LUT R3, R0, R3, RZ, 0xfc, !PT ;  /* 0x0000000300037212 */ /* 0x000fca00078efcff */
[----:B------:R0:W-:Y:S01]  /*94d0*/  STG.E.U8 desc[UR36][R8.64], R3 ;  /* 0x0000000308007986 */ /* 0x0001e2000c101124 */
[----:B------:R-:W-:Y:S05]  /*94e0*/  BRA `(.L_x_29887) ;  /* 0x0000000400d87947 */ /* 0x000fea0003800000 */
.L_x_29902:
[----:B------:R-:W-:Y:S02]  /*94f0*/  HADD2.F32 R0, -RZ, R24.H0_H0 ;  /* 0x20000018ff007230 */ /* 0x000fe40000004100 */
[----:B------:R-:W-:-:S03]  /*9500*/  IMAD.MOV.U32 R23, RZ, RZ, R25 ;  /* 0x000000ffff177224 */ /* 0x000fc600078e0019 */
[----:B------:R-:W-:-:S05]  /*9510*/  F2FP.BF16.F32.PACK_AB R0, RZ, R0 ;  /* 0x00000000ff00723e */ /* 0x000fca00000010ff */
[----:B------:R4:W-:Y:S01]  /*9520*/  STG.E.U16 desc[UR36][R8.64], R0 ;  /* 0x0000000008007986 */ /* 0x0009e2000c101524 */
[----:B------:R-:W-:Y:S05]  /*9530*/  BRA `(.L_x_29887) ;  /* 0x0000000400c47947 */ /* 0x000fea0003800000 */
.L_x_29899:
        /* <DEDUP_REMOVED lines=13> */
.L_x_29911:
        /* <DEDUP_REMOVED lines=17> */
.L_x_29914:
[----:B------:R-:W-:-:S04]  /*9720*/  LOP3.LUT R3, R5, 0x80000000, RZ, 0xc0, !PT ;  /* 0x8000000005037812 */ /* 0x000fc800078ec0ff */
[----:B------:R-:W-:-:S04]  /*9730*/  SHF.R.U32.HI R3, RZ, 0x18, R3 ;  /* 0x00000018ff037819 */ /* 0x000fc80000011603 */
[----:B------:R-:W-:-:S04]  /*9740*/  LOP3.LUT R0, R0, R3, RZ, 0xfc, !PT ;  /* 0x0000000300007212 */ /* 0x000fc800078efcff */
[----:B------:R-:W-:-:S07]  /*9750*/  PRMT R4, R0, 0x7610, R4 ;  /* 0x0000761000047816 */ /* 0x000fce0000000004 */
.L_x_29913:
[----:B------:R-:W-:Y:S05]  /*9760*/  BSYNC B0 ;  /* 0x0000000000007941 */ /* 0x000fea0003800000 */
.L_x_29912:
[----:B------:R0:W-:Y:S01]  /*9770*/  STG.E.U8 desc[UR36][R8.64], R4 ;  /* 0x0000000408007986 */ /* 0x0001e2000c101124 */
[----:B------:R-:W-:Y:S01]  /*9780*/  IMAD.MOV.U32 R23, RZ, RZ, R25 ;  /* 0x000000ffff177224 */ /* 0x000fe200078e0019 */
[----:B------:R-:W-:Y:S06]  /*9790*/  BRA `(.L_x_29887) ;  /* 0x00000004002c7947 */ /* 0x000fec0003800000 */
.L_x_29910:
        /* <DEDUP_REMOVED lines=17> */
.L_x_29917:
[----:B------:R-:W-:-:S04]  /*98b0*/  LOP3.LUT R3, R5, 0x80000000, RZ, 0xc0, !PT ;  /* 0x8000000005037812 */ /* 0x000fc800078ec0ff */
[----:B------:R-:W-:-:S04]  /*98c0*/  SHF.R.U32.HI R3, RZ, 0x18, R3 ;  /* 0x00000018ff037819 */ /* 0x000fc80000011603 */
[----:B------:R-:W-:-:S04]  /*98d0*/  LOP3.LUT R0, R0, R3, RZ, 0xfc, !PT ;  /* 0x0000000300007212 */ /* 0x000fc800078efcff */
[----:B------:R-:W-:-:S07]  /*98e0*/  PRMT R4, R0, 0x7610, R4 ;  /* 0x0000761000047816 */ /* 0x000fce0000000004 */
.L_x_29916:
[----:B------:R-:W-:Y:S05]  /*98f0*/  BSYNC B0 ;  /* 0x0000000000007941 */ /* 0x000fea0003800000 */
.L_x_29915:
[----:B------:R0:W-:Y:S01]  /*9900*/  STG.E.U8 desc[UR36][R8.64], R4 ;  /* 0x0000000408007986 */ /* 0x0001e2000c101124 */
[----:B------:R-:W-:Y:S01]  /*9910*/  IMAD.MOV.U32 R23, RZ, RZ, R25 ;  /* 0x000000ffff177224 */ /* 0x000fe200078e0019 */
[----:B------:R-:W-:Y:S06]  /*9920*/  BRA `(.L_x_29887) ;  /* 0x0000000000c87947 */ /* 0x000fec0003800000 */
.L_x_29909:
        /* <DEDUP_REMOVED lines=23> */
.L_x_29892:
        /* <DEDUP_REMOVED lines=16> */
.L_x_29920:
[----:B------:R-:W-:Y:S01]  /*9ba0*/  IMAD.MOV.U32 R23, RZ, RZ, R25 ;  /* 0x000000ffff177224 */ /* 0x000fe200078e0019 */
[----:B------:R-:W-:Y:S06]  /*9bb0*/  BRA `(.L_x_29887) ;  /* 0x0000000000247947 */ /* 0x000fec0003800000 */
.L_x_29919:
[----:B0123--:R-:W-:Y:S02]  /*9bc0*/  HADD2.F32 R4, -RZ, R24.H0_H0 ;  /* 0x20000018ff047230 */ /* 0x00ffe40000004100 */
[----:B------:R-:W-:-:S04]  /*9bd0*/  IMAD.MOV.U32 R23, RZ, RZ, R25 ;  /* 0x000000ffff177224 */ /* 0x000fc800078e0019 */
[----:B------:R-:W0:Y:S02]  /*9be0*/  F2I.U64.TRUNC R4, R4 ;  /* 0x0000000400047311 */ /* 0x000e24000020d800 */
[----:B0-----:R0:W-:Y:S01]  /*9bf0*/  STG.E.64 desc[UR36][R8.64], R4 ;  /* 0x0000000408007986 */ /* 0x0011e2000c101b24 */
[----:B------:R-:W-:Y:S05]  /*9c00*/  BRA `(.L_x_29887) ;  /* 0x0000000000107947 */ /* 0x000fea0003800000 */
.L_x_29918:
[----:B------:R-:W-:Y:S02]  /*9c10*/  HADD2.F32 R24, -RZ, R24.H0_H0 ;  /* 0x20000018ff187230 */ /* 0x000fe40000004100 */
[----:B------:R-:W-:Y:S02]  /*9c20*/  IMAD.MOV.U32 R23, RZ, RZ, R25 ;  /* 0x000000ffff177224 */ /* 0x000fe400078e0019 */
[----:B------:R-:W4:Y:S02]  /*9c30*/  F2I.FTZ.U32.TRUNC.NTZ R3, R24 ;  /* 0x0000001800037305 */ /* 0x000f24000021f000 */
[----:B----4-:R4:W-:Y:S03]  /*9c40*/  STG.E desc[UR36][R8.64], R3 ;  /* 0x0000000308007986 */ /* 0x0109e6000c101924 */
.L_x_29887:
[----:B------:R-:W-:Y:S05]  /*9c50*/  BSYNC B6 ;  /* 0x0000000000067941 */ /* 0x000fea0003800000 */
.L_x_29886:
        /* <DEDUP_REMOVED lines=25> */
.L_x_29926:
[----:B------:R-:W-:-:S06]  /*9df0*/  HADD2.F32 R5, -RZ, R22.H0_H0 ;  /* 0x20000016ff057230 */ /* 0x000fcc0000004100 */
[----:B------:R-:W0:Y:S02]  /*9e00*/  F2I.S64.TRUNC R4, R5 ;  /* 0x0000000500047311 */ /* 0x000e24000020d900 */
[----:B0-----:R0:W-:Y:S01]  /*9e10*/  STG.E.U8 desc[UR36][R8.64], R4 ;  /* 0x0000000408007986 */ /* 0x0011e2000c101124 */
[----:B------:R-:W-:Y:S05]  /*9e20*/  BRA `(.L_x_29928) ;  /* 0x0000000c00847947 */ /* 0x000fea0003800000 */
.L_x_29925:
        /* <DEDUP_REMOVED lines=10> */
.L_x_29930:
[----:B------:R-:W-:-:S04]  /*9ed0*/  HADD2.F32 R22, -RZ, R22.H0_H0 ;  /* 0x20000016ff167230 */ /* 0x000fc80000004100 */
[----:B------:R-:W0:Y:S02]  /*9ee0*/  F2I.FTZ.TRUNC.NTZ R3, R22 ;  /* 0x0000001600037305 */ /* 0x000e24000021f100 */
[----:B0-----:R0:W-:Y:S01]  /*9ef0*/  STG.E desc[UR36][R8.64], R3 ;  /* 0x0000000308007986 */ /* 0x0011e2000c101924 */
[----:B------:R-:W-:Y:S05]  /*9f00*/  BRA `(.L_x_29928) ;  /* 0x0000000c004c7947 */ /* 0x000fea0003800000 */
.L_x_29929:
[----:B------:R-:W-:-:S04]  /*9f10*/  HADD2.F32 R22, -RZ, R22.H0_H0 ;  /* 0x20000016ff167230 */ /* 0x000fc80000004100 */
[----:B------:R-:W0:Y:S02]  /*9f20*/  F2I.FTZ.TRUNC.NTZ R3, R22 ;  /* 0x0000001600037305 */ /* 0x000e24000021f100 */
[----:B0-----:R0:W-:Y:S01]  /*9f30*/  STG.E.U16 desc[UR36][R8.64], R3 ;  /* 0x0000000308007986 */ /* 0x0011e2000c101524 */
[----:B------:R-:W-:Y:S05]  /*9f40*/  BRA `(.L_x_29928) ;  /* 0x0000000c003c7947 */ /* 0x000fea0003800000 */
.L_x_29924:
        /* <DEDUP_REMOVED lines=9> */
.L_x_29932:
[----:B------:R0:W-:Y:S01]  /*9fe0*/  STG.E.U16 desc[UR36][R8.64], R22 ;  /* 0x0000001608007986 */ /* 0x0001e2000c101524 */
[----:B------:R-:W-:Y:S05]  /*9ff0*/  BRA `(.L_x_29928) ;  /* 0x0000000c00107947 */ /* 0x000fea0003800000 */
.L_x_29931:
        /* <DEDUP_REMOVED lines=10> */
.L_x_29934:
[----:B------:R-:W-:-:S05]  /*a0a0*/  HADD2.F32 R0, -RZ, R22.H0_H0 ;  /* 0x20000016ff007230 */ /* 0x000fca0000004100 */
[----:B------:R-:W-:-:S04]  /*a0b0*/  F2FP.F16.F32.PACK_AB R0, RZ, R0 ;  /* 0x00000000ff00723e */ /* 0x000fc800000000ff */
[----:B------:R-:W-:-:S05]  /*a0c0*/  PRMT R0, R0, 0x5410, RZ ;  /* 0x0000541000007816 */ /* 0x000fca00000000ff */
[----:B------:R3:W-:Y:S01]  /*a0d0*/  STG.E desc[UR36][R8.64], R0 ;  /* 0x0000000008007986 */ /* 0x0007e2000c101924 */
[----:B------:R-:W-:Y:S05]  /*a0e0*/  BRA `(.L_x_29928) ;  /* 0x0000000800d47947 */ /* 0x000fea0003800000 */
.L_x_29933:
[----:B------:R-:W-:-:S05]  /*a0f0*/  HADD2.F32 R4, -RZ, R22.H0_H0 ;  /* 0x20000016ff047230 */ /* 0x000fca0000004100 */
[----:B------:R-:W-:-:S06]  /*a100*/  FMUL.FTZ R4, R4, 1 ;  /* 0x3f80000004047820 */ /* 0x000fcc0000410000 */
[----:B------:R-:W0:Y:S02]  /*a110*/  F2F.F64.F32 R4, R4 ;  /* 0x0000000400047310 */ /* 0x000e240000201800 */
[----:B0-----:R4:W-:Y:S01]  /*a120*/  STG.E.64 desc[UR36][R8.64], R4 ;  /* 0x0000000408007986 */ /* 0x0019e2000c101b24 */
[----:B------:R-:W-:Y:S05]  /*a130*/  BRA `(.L_x_29928) ;  /* 0x0000000800c07947 */ /* 0x000fea0003800000 */
.L_x_29923:
        /* <DEDUP_REMOVED lines=13> */
.L_x_29937:
[----:B------:R-:W-:Y:S01]  /*a210*/  HADD2.F32 R22, -RZ, R22.H0_H0 ;  /* 0x20000016ff167230 */ /* 0x000fe20000004100 */
[----:B------:R-:W-:-:S04]  /*a220*/  CS2R R6, SRZ ;  /* 0x0000000000067805 */ /* 0x000fc8000001ff00 */
[----:B------:R-:W-:-:S06]  /*a230*/  FMUL.FTZ R4, R22, 1 ;  /* 0x3f80000016047820 */ /* 0x000fcc0000410000 */
[----:B------:R-:W0:Y:S02]  /*a240*/  F2F.F64.F32 R4, R4 ;  /* 0x0000000400047310 */ /* 0x000e240000201800 */
[----:B0-----:R0:W-:Y:S01]  /*a250*/  STG.E.128 desc[UR36][R8.64], R4 ;  /* 0x0000000408007986 */ /* 0x0011e2000c101d24 */
[----:B------:R-:W-:Y:S05]  /*a260*/  BRA `(.L_x_29928) ;  /* 0x0000000800747947 */ /* 0x000fea0003800000 */
.L_x_29936:
        /* <DEDUP_REMOVED lines=21> */
.L_x_29941:
[----:B------:R-:W-:Y:S05]  /*a3c0*/  BSYNC B0 ;  /* 0x0000000000007941 */ /* 0x000fea0003800000 */
.L_x_29940:
[----:B------:R-:W-:-:S05]  /*a3d0*/  LOP3.LUT R5, R0, R5, RZ, 0xfc, !PT ;  /* 0x0000000500057212 */ /* 0x000fca00078efcff */
[----:B------:R0:W-:Y:S01]  /*a3e0*/  STG.E.U8 desc[UR36][R8.64], R5 ;  /* 0x0000000508007986 */ /* 0x0001e2000c101124 */
[----:B------:R-:W-:Y:S05]  /*a3f0*/  BRA `(.L_x_29928) ;  /* 0x0000000800107947 */ /* 0x000fea0003800000 */
.L_x_29939:
        /* <DEDUP_REMOVED lines=13> */
.L_x_29943:
[----:B------:R-:W-:Y:S01]  /*a4d0*/  IMAD.MOV.U32 R0, RZ, RZ, 0x7f ;  /* 0x0000007fff007424 */ /* 0x000fe200078e00ff */
[----:B------:R-:W-:-:S04]  /*a4e0*/  ISETP.GT.U32.AND P0, PT, R3, 0x7f800000, PT ;  /* 0x7f8000000300780c */ /* 0x000fc80003f04070 */
[----:B------:R-:W-:-:S09]  /*a4f0*/  SEL R0, R0, 0x7c, P0 ;  /* 0x0000007c00007807 */ /* 0x000fd20000000000 */
.L_x_29944:
[----:B------:R-:W-:Y:S05]  /*a500*/  BSYNC B0 ;  /* 0x0000000000007941 */ /* 0x000fea0003800000 */
.L_x_29942:
[----:B------:R-:W-:-:S04]  /*a510*/  LOP3.LUT R3, R5, 0x80000000, RZ, 0xc0, !PT ;  /* 0x8000000005037812 */ /* 0x000fc800078ec0ff */
[----:B------:R-:W-:-:S04]  /*a520*/  SHF.R.U32.HI R3, RZ, 0x18, R3 ;  /* 0x00000018ff037819 */ /* 0x000fc80000011603 */
[----:B------:R-:W-:-:S05]  /*a530*/  LOP3.LUT R3, R0, R3, RZ, 0xfc, !PT ;  /* 0x0000000300037212 */ /* 0x000fca00078efcff */
[----:B------:R0:W-:Y:S01]  /*a540*/  STG.E.U8 desc[UR36][R8.64], R3 ;  /* 0x0000000308007986 */ /* 0x0001e2000c101124 */
[----:B------:R-:W-:Y:S05]  /*a550*/  BRA `(.L_x_29928) ;  /* 0x0000000400b87947 */ /* 0x000fea0003800000 */
.L_x_29938:
[----:B------:R-:W-:-:S05]  /*a560*/  HADD2.F32 R0, -RZ, R22.H0_H0 ;  /* 0x20000016ff007230 */ /* 0x000fca0000004100 */
[----:B------:R-:W-:-:S05]  /*a570*/  F2FP.BF16.F32.PACK_AB R0, RZ, R0 ;  /* 0x00000000ff00723e */ /* 0x000fca00000010ff */
[----:B------:R0:W-:Y:S01]  /*a580*/  STG.E.U16 desc[UR36][R8.64], R0 ;  /* 0x0000000008007986 */ /* 0x0001e2000c101524 */
[----:B------:R-:W-:Y:S05]  /*a590*/  BRA `(.L_x_29928) ;  /* 0x0000000400a87947 */ /* 0x000fea0003800000 */
.L_x_29935:
        /* <DEDUP_REMOVED lines=12> */
.L_x_29947:
        /* <DEDUP_REMOVED lines=17> */
.L_x_29950:
[----:B------:R-:W-:-:S04]  /*a770*/  LOP3.LUT R3, R5, 0x80000000, RZ, 0xc0, !PT ;  /* 0x8000000005037812 */ /* 0x000fc800078ec0ff */
[----:B------:R-:W-:-:S04]  /*a780*/  SHF.R.U32.HI R3, RZ, 0x18, R3 ;  /* 0x00000018ff037819 */ /* 0x000fc80000011603 */
[----:B------:R-:W-:-:S04]  /*a790*/  LOP3.LUT R0, R0, R3, RZ, 0xfc, !PT ;  /* 0x0000000300007212 */ /* 0x000fc800078efcff */
[----:B------:R-:W-:-:S07]  /*a7a0*/  PRMT R4, R0, 0x7610, R4 ;  /* 0x0000761000047816 */ /* 0x000fce0000000004 */
.L_x_29949:
[----:B------:R-:W-:Y:S05]  /*a7b0*/  BSYNC B0 ;  /* 0x0000000000007941 */ /* 0x000fea0003800000 */
.L_x_29948:
[----:B------:R0:W-:Y:S01]  /*a7c0*/  STG.E.U8 desc[UR36][R8.64], R4 ;  /* 0x0000000408007986 */ /* 0x0001e2000c101124 */
[----:B------:R-:W-:Y:S05]  /*a7d0*/  BRA `(.L_x_29928) ;  /* 0x0000000400187947 */ /* 0x000fea0003800000 */
.L_x_29946:
        /* <DEDUP_REMOVED lines=17> */
.L_x_29953:
[----:B------:R-:W-:-:S04]  /*a8f0*/  LOP3.LUT R3, R5, 0x80000000, RZ, 0xc0, !PT ;  /* 0x8000000005037812 */ /* 0x000fc800078ec0ff */
[----:B------:R-:W-:-:S04]  /*a900*/  SHF.R.U32.HI R3, RZ, 0x18, R3 ;  /* 0x00000018ff037819 */ /* 0x000fc80000011603 */
[----:B------:R-:W-:-:S04]  /*a910*/  LOP3.LUT R0, R0, R3, RZ, 0xfc, !PT ;  /* 0x0000000300007212 */ /* 0x000fc800078efcff */
[----:B------:R-:W-:-:S07]  /*a920*/  PRMT R4, R0, 0x7610, R4 ;  /* 0x0000761000047816 */ /* 0x000fce0000000004 */
.L_x_29952:
[----:B------:R-:W-:Y:S05]  /*a930*/  BSYNC B0 ;  /* 0x0000000000007941 */ /* 0x000fea0003800000 */
.L_x_29951:
[----:B------:R0:W-:Y:S01]  /*a940*/  STG.E.U8 desc[UR36][R8.64], R4 ;  /* 0x0000000408007986 */ /* 0x0001e2000c101124 */
[----:B------:R-:W-:Y:S05]  /*a950*/  BRA `(.L_x_29928) ;  /* 0x0000000000b87947 */ /* 0x000fea0003800000 */
.L_x_29945:
        /* <DEDUP_REMOVED lines=22> */
.L_x_29927:
        /* <DEDUP_REMOVED lines=16> */
.L_x_29956:
[----:B------:R-:W-:Y:S05]  /*abc0*/  BRA `(.L_x_29928) ;  /* 0x00000000001c7947 */ /* 0x000fea0003800000 */
.L_x_29955:
[----:B------:R-:W-:-:S06]  /*abd0*/  HADD2.F32 R4, -RZ, R22.H0_H0 ;  /* 0x20000016ff047230 */ /* 0x000fcc0000004100 */
[----:B------:R-:W0:Y:S02]  /*abe0*/  F2I.U64.TRUNC R4, R4 ;  /* 0x0000000400047311 */ /* 0x000e24000020d800 */
[----:B0-----:R0:W-:Y:S01]  /*abf0*/  STG.E.64 desc[UR36][R8.64], R4 ;  /* 0x0000000408007986 */ /* 0x0011e2000c101b24 */
[----:B------:R-:W-:Y:S05]  /*ac00*/  BRA `(.L_x_29928) ;  /* 0x00000000000c7947 */ /* 0x000fea0003800000 */
.L_x_29954:
[----:B------:R-:W-:-:S04]  /*ac10*/  HADD2.F32 R22, -RZ, R22.H0_H0 ;  /* 0x20000016ff167230 */ /* 0x000fc80000004100 */
[----:B------:R-:W0:Y:S02]  /*ac20*/  F2I.FTZ.U32.TRUNC.NTZ R3, R22 ;  /* 0x0000001600037305 */ /* 0x000e24000021f000 */
[----:B0-----:R0:W-:Y:S02]  /*ac30*/  STG.E desc[UR36][R8.64], R3 ;  /* 0x0000000308007986 */ /* 0x0011e4000c101924 */
.L_x_29928:
        /* <DEDUP_REMOVED lines=25> */
.L_x_29960:
[----:B------:R-:W-:-:S06]  /*add0*/  HADD2.F32 R5, -RZ, R17.H0_H0 ;  /* 0x20000011ff057230 */ /* 0x000fcc0000004100 */
[----:B------:R-:W0:Y:S02]  /*ade0*/  F2I.S64.TRUNC R4, R5 ;  /* 0x0000000500047311 */ /* 0x000e24000020d900 */
[----:B0-----:R0:W-:Y:S01]  /*adf0*/  STG.E.U8 desc[UR36][R8.64], R4 ;  /* 0x0000000408007986 */ /* 0x0011e2000c101124 */
[----:B------:R-:W-:Y:S05]  /*ae00*/  BRA `(.L_x_29962) ;  /* 0x0000000c00847947 */ /* 0x000fea0003800000 */
.L_x_29959:
        /* <DEDUP_REMOVED lines=10> */
.L_x_29964:
[----:B------:R-:W-:-:S06]  /*aeb0*/  HADD2.F32 R17, -RZ, R17.H0_H0 ;  /* 0x20000011ff117230 */ /* 0x000fcc0000004100 */
[----:B------:R-:W0:Y:S02]  /*aec0*/  F2I.FTZ.TRUNC.NTZ R17, R17 ;  /* 0x0000001100117305 */ /* 0x000e24000021f100 */
[----:B0-----:R0:W-:Y:S01]  /*aed0*/  STG.E desc[UR36][R8.64], R17 ;  /* 0x0000001108007986 */ /* 0x0011e2000c101924 */
[----:B------:R-:W-:Y:S05]  /*aee0*/  BRA `(.L_x_29962) ;  /* 0x0000000c004c7947 */ /* 0x000fea0003800000 */
.L_x_29963:
[----:B------:R-:W-:-:S06]  /*aef0*/  HADD2.F32 R17, -RZ, R17.H0_H0 ;  /* 0x20000011ff117230 */ /* 0x000fcc0000004100 */
[----:B------:R-:W0:Y:S02]  /*af00*/  F2I.FTZ.TRUNC.NTZ R17, R17 ;  /* 0x0000001100117305 */ /* 0x000e24000021f100 */
[----:B0-----:R0:W-:Y:S01]  /*af10*/  STG.E.U16 desc[UR36][R8.64], R17 ;  /* 0x0000001108007986 */ /* 0x0011e2000c101524 */
[----:B------:R-:W-:Y:S05]  /*af20*/  BRA `(.L_x_29962) ;  /* 0x0000000c003c7947 */ /* 0x000fea0003800000 */
.L_x_29958:
        /* <DEDUP_REMOVED lines=9> */
.L_x_29966:
[----:B------:R4:W-:Y:S01]  /*afc0*/  STG.E.U16 desc[UR36][R8.64], R17 ;  /* 0x0000001108007986 */ /* 0x0009e2000c101524 */
[----:B------:R-:W-:Y:S05]  /*afd0*/  BRA `(.L_x_29962) ;  /* 0x0000000c00107947 */ /* 0x000fea0003800000 */
.L_x_29965:
        /* <DEDUP_REMOVED lines=10> */
.L_x_29968:
[----:B------:R-:W-:-:S05]  /*b080*/  HADD2.F32 R0, -RZ, R17.H0_H0 ;  /* 0x20000011ff007230 */ /* 0x000fca0000004100 */
[----:B------:R-:W-:-:S04]  /*b090*/  F2FP.F16.F32.PACK_AB R0, RZ, R0 ;  /* 0x00000000ff00723e */ /* 0x000fc800000000ff */
[----:B------:R-:W-:-:S05]  /*b0a0*/  PRMT R0, R0, 0x5410, RZ ;  /* 0x0000541000007816 */ /* 0x000fca00000000ff */
[----:B------:R2:W-:Y:S01]  /*b0b0*/  STG.E desc[UR36][R8.64], R0 ;  /* 0x0000000008007986 */ /* 0x0005e2000c101924 */
[----:B------:R-:W-:Y:S05]  /*b0c0*/  BRA `(.L_x_29962) ;  /* 0x0000000800d47947 */ /* 0x000fea0003800000 */
.L_x_29967:
[----:B------:R-:W-:-:S05]  /*b0d0*/  HADD2.F32 R4, -RZ, R17.H0_H0 ;  /* 0x20000011ff047230 */ /* 0x000fca0000004100 */
[----:B------:R-:W-:-:S06]  /*b0e0*/  FMUL.FTZ R4, R4, 1 ;  /* 0x3f80000004047820 */ /* 0x000fcc0000410000 */
[----:B------:R-:W0:Y:S02]  /*b0f0*/  F2F.F64.F32 R4, R4 ;  /* 0x0000000400047310 */ /* 0x000e240000201800 */
[----:B0-----:R0:W-:Y:S01]  /*b100*/  STG.E.64 desc[UR36][R8.64], R4 ;  /* 0x0000000408007986 */ /* 0x0011e2000c101b24 */
[----:B------:R-:W-:Y:S05]  /*b110*/  BRA `(.L_x_29962) ;  /* 0x0000000800c07947 */ /* 0x000fea0003800000 */
.L_x_29957:
        /* <DEDUP_REMOVED lines=13> */
.L_x_29971:
[----:B------:R-:W-:Y:S01]  /*b1f0*/  HADD2.F32 R17, -RZ, R17.H0_H0 ;  /* 0x20000011ff117230 */ /* 0x000fe20000004100 */
[----:B------:R-:W-:-:S04]  /*b200*/  CS2R R6, SRZ ;  /* 0x0000000000067805 */ /* 0x000fc8000001ff00 */
[----:B------:R-:W-:-:S06]  /*b210*/  FMUL.FTZ R4, R17, 1 ;  /* 0x3f80000011047820 */ /* 0x000fcc0000410000 */
[----:B------:R-:W0:Y:S02]  /*b220*/  F2F.F64.F32 R4, R4 ;  /* 0x0000000400047310 */ /* 0x000e240000201800 */
[----:B0-----:R0:W-:Y:S01]  /*b230*/  STG.E.128 desc[UR36][R8.64], R4 ;  /* 0x0000000408007986 */ /* 0x0011e2000c101d24 */
[----:B------:R-:W-:Y:S05]  /*b240*/  BRA `(.L_x_29962) ;  /* 0x0000000800747947 */ /* 0x000fea0003800000 */
.L_x_29970:
        /* <DEDUP_REMOVED lines=21> */
.L_x_29975:
[----:B------:R-:W-:Y:S05]  /*b3a0*/  BSYNC B0 ;  /* 0x0000000000007941 */ /* 0x000fea0003800000 */
.L_x_29974:
[----:B------:R-:W-:-:S05]  /*b3b0*/  LOP3.LUT R5, R0, R5, RZ, 0xfc, !PT ;  /* 0x0000000500057212 */ /* 0x000fca00078efcff */
[----:B------:R0:W-:Y:S01]  /*b3c0*/  STG.E.U8 desc[UR36][R8.64], R5 ;  /* 0x0000000508007986 */ /* 0x0001e2000c101124 */
[----:B------:R-:W-:Y:S05]  /*b3d0*/  BRA `(.L_x_29962) ;  /* 0x0000000800107947 */ /* 0x000fea0003800000 */
.L_x_29973:
        /* <DEDUP_REMOVED lines=13> */
.L_x_29977:
[----:B------:R-:W-:Y:S01]  /*b4b0*/  IMAD.MOV.U32 R0, RZ, RZ, 0x7f ;  /* 0x0000007fff007424 */ /* 0x000fe200078e00ff */
[----:B------:R-:W-:-:S04]  /*b4c0*/  ISETP.GT.U32.AND P0, PT, R3, 0x7f800000, PT ;  /* 0x7f8000000300780c */ /* 0x000fc80003f04070 */
[----:B------:R-:W-:-:S09]  /*b4d0*/  SEL R0, R0, 0x7c, P0 ;  /* 0x0000007c00007807 */ /* 0x000fd20000000000 */
.L_x_29978:
[----:B------:R-:W-:Y:S05]  /*b4e0*/  BSYNC B0 ;  /* 0x0000000000007941 */ /* 0x000fea0003800000 */
.L_x_29976:
[----:B------:R-:W-:-:S04]  /*b4f0*/  LOP3.LUT R3, R17, 0x80000000, RZ, 0xc0, !PT ;  /* 0x8000000011037812 */ /* 0x000fc800078ec0ff */
[----:B------:R-:W-:-:S04]  /*b500*/  SHF.R.U32.HI R3, RZ, 0x18, R3 ;  /* 0x00000018ff037819 */ /* 0x000fc80000011603 */
[----:B------:R-:W-:-:S05]  /*b510*/  LOP3.LUT R3, R0, R3, RZ, 0xfc, !PT ;  /* 0x0000000300037212 */ /* 0x000fca00078efcff */
[----:B------:R0:W-:Y:S01]  /*b520*/  STG.E.U8 desc[UR36][R8.64], R3 ;  /* 0x0000000308007986 */ /* 0x0001e2000c101124 */
[----:B------:R-:W-:Y:S05]  /*b530*/  BRA `(.L_x_29962) ;  /* 0x0000000400b87947 */ /* 0x000fea0003800000 */
.L_x_29972:
[----:B------:R-:W-:-:S05]  /*b540*/  HADD2.F32 R0, -RZ, R17.H0_H0 ;  /* 0x20000011ff007230 */ /* 0x000fca0000004100 */
[----:B------:R-:W-:-:S05]  /*b550*/  F2FP.BF16.F32.PACK_AB R0, RZ, R0 ;  /* 0x00000000ff00723e */ /* 0x000fca00000010ff */
[----:B------:R0:W-:Y:S01]  /*b560*/  STG.E.U16 desc[UR36][R8.64], R0 ;  /* 0x0000000008007986 */ /* 0x0001e2000c101524 */
[----:B------:R-:W-:Y:S05]  /*b570*/  BRA `(.L_x_29962) ;  /* 0x0000000400a87947 */ /* 0x000fea0003800000 */
.L_x_29969:
        /* <DEDUP_REMOVED lines=12> */
.L_x_29981:
        /* <DEDUP_REMOVED lines=17> */
.L_x_29984:
[----:B------:R-:W-:-:S04]  /*b750*/  LOP3.LUT R3, R17, 0x80000000, RZ, 0xc0, !PT ;  /* 0x8000000011037812 */ /* 0x000fc800078ec0ff */
[----:B------:R-:W-:-:S04]  /*b760*/  SHF.R.U32.HI R3, RZ, 0x18, R3 ;  /* 0x00000018ff037819 */ /* 0x000fc80000011603 */
[----:B------:R-:W-:-:S04]  /*b770*/  LOP3.LUT R0, R0, R3, RZ, 0xfc, !PT ;  /* 0x0000000300007212 */ /* 0x000fc800078efcff */
[----:B------:R-:W-:-:S07]  /*b780*/  PRMT R4, R0, 0x7610, R4 ;  /* 0x0000761000047816 */ /* 0x000fce0000000004 */
.L_x_29983:
[----:B------:R-:W-:Y:S05]  /*b790*/  BSYNC B0 ;  /* 0x0000000000007941 */ /* 0x000fea0003800000 */
.L_x_29982:
[----:B------:R0:W-:Y:S01]  /*b7a0*/  STG.E.U8 desc[UR36][R8.64], R4 ;  /* 0x0000000408007986 */ /* 0x0001e2000c101124 */
[----:B------:R-:W-:Y:S05]  /*b7b0*/  BRA `(.L_x_29962) ;  /* 0x0000000400187947 */ /* 0x000fea0003800000 */
.L_x_29980:
        /* <DEDUP_REMOVED lines=17> */
.L_x_29987:
[----:B------:R-:W-:-:S04]  /*b8d0*/  LOP3.LUT R3, R17, 0x80000000, RZ, 0xc0, !PT ;  /* 0x8000000011037812 */ /* 0x000fc800078ec0ff */
[----:B------:R-:W-:-:S04]  /*b8e0*/  SHF.R.U32.HI R3, RZ, 0x18, R3 ;  /* 0x00000018ff037819 */ /* 0x000fc80000011603 */
[----:B------:R-:W-:-:S04]  /*b8f0*/  LOP3.LUT R0, R0, R3, RZ, 0xfc, !PT ;  /* 0x0000000300007212 */ /* 0x000fc800078efcff */
[----:B------:R-:W-:-:S07]  /*b900*/  PRMT R4, R0, 0x7610, R4 ;  /* 0x0000761000047816 */ /* 0x000fce0000000004 */
.L_x_29986:
[----:B------:R-:W-:Y:S05]  /*b910*/  BSYNC B0 ;  /* 0x0000000000007941 */ /* 0x000fea0003800000 */
.L_x_29985:
[----:B------:R0:W-:Y:S01]  /*b920*/  STG.E.U8 desc[UR36][R8.64], R4 ;  /* 0x0000000408007986 */ /* 0x0001e2000c101124 */
[----:B------:R-:W-:Y:S05]  /*b930*/  BRA `(.L_x_29962) ;  /* 0x0000000000b87947 */ /* 0x000fea0003800000 */
.L_x_29979:
        /* <DEDUP_REMOVED lines=22> */
.L_x_29961:
        /* <DEDUP_REMOVED lines=16> */
.L_x_29990:
[----:B------:R-:W-:Y:S05]  /*bba0*/  BRA `(.L_x_29962) ;  /* 0x00000000001c7947 */ /* 0x000fea0003800000 */
.L_x_29989:
[----:B------:R-:W-:-:S06]  /*bbb0*/  HADD2.F32 R4, -RZ, R17.H0_H0 ;  /* 0x20000011ff047230 */ /* 0x000fcc0000004100 */
[----:B------:R-:W0:Y:S02]  /*bbc0*/  F2I.U64.TRUNC R4, R4 ;  /* 0x0000000400047311 */ /* 0x000e24000020d800 */
[----:B0-----:R0:W-:Y:S01]  /*bbd0*/  STG.E.64 desc[UR36][R8.64], R4 ;  /* 0x0000000408007986 */ /* 0x0011e2000c101b24 */
[----:B------:R-:W-:Y:S05]  /*bbe0*/  BRA `(.L_x_29962) ;  /* 0x00000000000c7947 */ /* 0x000fea0003800000 */
.L_x_29988:
[----:B------:R-:W-:-:S06]  /*bbf0*/  HADD2.F32 R17, -RZ, R17.H0_H0 ;  /* 0x20000011ff117230 */ /* 0x000fcc0000004100 */
[----:B------:R-:W0:Y:S02]  /*bc00*/  F2I.FTZ.U32.TRUNC.NTZ R17, R17 ;  /* 0x0000001100117305 */ /* 0x000e24000021f000 */
[----:B0-----:R0:W-:Y:S02]  /*bc10*/  STG.E desc[UR36][R8.64], R17 ;  /* 0x0000001108007986 */ /* 0x0011e4000c101924 */
.L_x_29962:
[----:B------:R-:W-:-:S07]  /*bc20*/  VIADD R23, R23, 0x80 ;  /* 0x0000008017177836 */ /* 0x000fce0000000000 */
.L_x_29922:
[----:B------:R-:W-:Y:S05]  /*bc30*/  BSYNC B6 ;  /* 0x0000000000067941 */ /* 0x000fea0003800000 */
.L_x_29921:
        /* <DEDUP_REMOVED lines=23> */
.L_x_29994:
[----:B------:R-:W-:-:S06]  /*bdb0*/  HADD2.F32 R5, -RZ, R18.H0_H0 ;  /* 0x20000012ff057230 */ /* 0x000fcc0000004100 */
[----:B------:R-:W0:Y:S02]  /*bdc0*/  F2I.S64.TRUNC R4, R5 ;  /* 0x0000000500047311 */ /* 0x000e24000020d900 */
[----:B0-----:R-:W-:Y:S01]  /*bdd0*/  STG.E.U8 desc[UR36][R2.64], R4 ;  /* 0x0000000402007986 */ /* 0x001fe2000c101124 */
[----:B------:R-:W-:Y:S05]  /*bde0*/  EXIT ;  /* 0x000000000000794d */ /* 0x000fea0003800000 */
.L_x_29993:
        /* <DEDUP_REMOVED lines=10> */
.L_x_29997:
[----:B------:R-:W-:-:S04]  /*be90*/  HADD2.F32 R18, -RZ, R18.H0_H0 ;  /* 0x20000012ff127230 */ /* 0x000fc80000004100 */
[----:B------:R-:W0:Y:S02]  /*bea0*/  F2I.FTZ.TRUNC.NTZ R5, R18 ;  /* 0x0000001200057305 */ /* 0x000e24000021f100 */
[----:B0-----:R-:W-:Y:S01]  /*beb0*/  STG.E desc[UR36][R2.64], R5 ;  /* 0x0000000502007986 */ /* 0x001fe2000c101924 */
[----:B------:R-:W-:Y:S05]  /*bec0*/  EXIT ;  /* 0x000000000000794d */ /* 0x000fea0003800000 */
.L_x_29996:
[----:B------:R-:W-:-:S04]  /*bed0*/  HADD2.F32 R18, -RZ, R18.H0_H0 ;  /* 0x20000012ff127230 */ /* 0x000fc80000004100 */
[----:B------:R-:W0:Y:S02]  /*bee0*/  F2I.FTZ.TRUNC.NTZ R5, R18 ;  /* 0x0000001200057305 */ /* 0x000e24000021f100 */
[----:B0-----:R-:W-:Y:S01]  /*bef0*/  STG.E.U16 desc[UR36][R2.64], R5 ;  /* 0x0000000502007986 */ /* 0x001fe2000c101524 */
[----:B------:R-:W-:Y:S05]  /*bf00*/  EXIT ;  /* 0x000000000000794d */ /* 0x000fea0003800000 */
.L_x_29992:
        /* <DEDUP_REMOVED lines=9> */
.L_x_29999:
[----:B------:R-:W-:Y:S01]  /*bfa0*/  STG.E.U16 desc[UR36][R2.64], R18 ;  /* 0x0000001202007986 */ /* 0x000fe2000c101524 */
[----:B------:R-:W-:Y:S05]  /*bfb0*/  EXIT ;  /* 0x000000000000794d */ /* 0x000fea0003800000 */
.L_x_29998:
        /* <DEDUP_REMOVED lines=10> */
.L_x_30001:
[----:B------:R-:W-:-:S05]  /*c060*/  HADD2.F32 R0, -RZ, R18.H0_H0 ;  /* 0x20000012ff007230 */ /* 0x000fca0000004100 */
[----:B------:R-:W-:-:S04]  /*c070*/  F2FP.F16.F32.PACK_AB R0, RZ, R0 ;  /* 0x00000000ff00723e */ /* 0x000fc800000000ff */
[----:B------:R-:W-:-:S05]  /*c080*/  PRMT R0, R0, 0x5410, RZ ;  /* 0x0000541000007816 */ /* 0x000fca00000000ff */
[----:B------:R-:W-:Y:S01]  /*c090*/  STG.E desc[UR36][R2.64], R0 ;  /* 0x0000000002007986 */ /* 0x000fe2000c101924 */
[----:B------:R-:W-:Y:S05]  /*c0a0*/  EXIT ;  /* 0x000000000000794d */ /* 0x000fea0003800000 */
.L_x_30000:
[----:B------:R-:W-:-:S05]  /*c0b0*/  HADD2.F32 R4, -RZ, R18.H0_H0 ;  /* 0x20000012ff047230 */ /* 0x000fca0000004100 */
[----:B------:R-:W-:-:S06]  /*c0c0*/  FMUL.FTZ R4, R4, 1 ;  /* 0x3f80000004047820 */ /* 0x000fcc0000410000 */
[----:B------:R-:W0:Y:S02]  /*c0d0*/  F2F.F64.F32 R4, R4 ;  /* 0x0000000400047310 */ /* 0x000e240000201800 */
[----:B0-----:R-:W-:Y:S01]  /*c0e0*/  STG.E.64 desc[UR36][R2.64], R4 ;  /* 0x0000000402007986 */ /* 0x001fe2000c101b24 */
[----:B------:R-:W-:Y:S05]  /*c0f0*/  EXIT ;  /* 0x000000000000794d */ /* 0x000fea0003800000 */
.L_x_29991:
        /* <DEDUP_REMOVED lines=13> */
.L_x_30004:
[----:B------:R-:W-:Y:S01]  /*c1d0*/  HADD2.F32 R18, -RZ, R18.H0_H0 ;  /* 0x20000012ff127230 */ /* 0x000fe20000004100 */
[----:B------:R-:W-:-:S04]  /*c1e0*/  CS2R R6, SRZ ;  /* 0x0000000000067805 */ /* 0x000fc8000001ff00 */
[----:B------:R-:W-:-:S06]  /*c1f0*/  FMUL.FTZ R4, R18, 1 ;  /* 0x3f80000012047820 */ /* 0x000fcc0000410000 */
[----:B------:R-:W0:Y:S02]  /*c200*/  F2F.F64.F32 R4, R4 ;  /* 0x0000000400047310 */ /* 0x000e240000201800 */
[----:B0-----:R-:W-:Y:S01]  /*c210*/  STG.E.128 desc[UR36][R2.64], R4 ;  /* 0x0000000402007986 */ /* 0x001fe2000c101d24 */
[----:B------:R-:W-:Y:S05]  /*c220*/  EXIT ;  /* 0x000000000000794d */ /* 0x000fea0003800000 */
.L_x_30003:
        /* <DEDUP_REMOVED lines=21> */
.L_x_30008:
[----:B------:R-:W-:Y:S05]  /*c380*/  BSYNC B0 ;  /* 0x0000000000007941 */ /* 0x000fea0003800000 */
.L_x_30007:
[----:B------:R-:W-:-:S05]  /*c390*/  LOP3.LUT R5, R0, R5, RZ, 0xfc, !PT ;  /* 0x0000000500057212 */ /* 0x000fca00078efcff */
[----:B------:R-:W-:Y:S01]  /*c3a0*/  STG.E.U8 desc[UR36][R2.64], R5 ;  /* 0x0000000502007986 */ /* 0x000fe2000c101124 */
[----:B------:R-:W-:Y:S05]  /*c3b0*/  EXIT ;  /* 0x000000000000794d */ /* 0x000fea0003800000 */
.L_x_30006:
        /* <DEDUP_REMOVED lines=13> */
.L_x_30010:
[----:B------:R-:W-:Y:S01]  /*c490*/  IMAD.MOV.U32 R0, RZ, RZ, 0x7f ;  /* 0x0000007fff007424 */ /* 0x000fe200078e00ff */
[----:B------:R-:W-:-:S04]  /*c4a0*/  ISETP.GT.U32.AND P0, PT, R4, 0x7f800000, PT ;  /* 0x7f8000000400780c */ /* 0x000fc80003f04070 */
[----:B------:R-:W-:-:S09]  /*c4b0*/  SEL R0, R0, 0x7c, P0 ;  /* 0x0000007c00007807 */ /* 0x000fd20000000000 */
.L_x_30011:
[----:B------:R-:W-:Y:S05]  /*c4c0*/  BSYNC B0 ;  /* 0x0000000000007941 */ /* 0x000fea0003800000 */
.L_x_30009:
[----:B------:R-:W-:-:S04]  /*c4d0*/  LOP3.LUT R4, R5, 0x80000000, RZ, 0xc0, !PT ;  /* 0x8000000005047812 */ /* 0x000fc800078ec0ff */
[----:B------:R-:W-:-:S04]  /*c4e0*/  SHF.R.U32.HI R5, RZ, 0x18, R4 ;  /* 0x00000018ff057819 */ /* 0x000fc80000011604 */
[----:B------:R-:W-:-:S05]  /*c4f0*/  LOP3.LUT R5, R0, R5, RZ, 0xfc, !PT ;  /* 0x0000000500057212 */ /* 0x000fca00078efcff */
[----:B------:R-:W-:Y:S01]  /*c500*/  STG.E.U8 desc[UR36][R2.64], R5 ;  /* 0x0000000502007986 */ /* 0x000fe2000c101124 */
[----:B------:R-:W-:Y:S05]  /*c510*/  EXIT ;  /* 0x000000000000794d */ /* 0x000fea0003800000 */
.L_x_30005:
[----:B------:R-:W-:-:S05]  /*c520*/  HADD2.F32 R0, -RZ, R18.H0_H0 ;  /* 0x20000012ff007230 */ /* 0x000fca0000004100 */
[----:B------:R-:W-:-:S05]  /*c530*/  F2FP.BF16.F32.PACK_AB R0, RZ, R0 ;  /* 0x00000000ff00723e */ /* 0x000fca00000010ff */
[----:B------:R-:W-:Y:S01]  /*c540*/  STG.E.U16 desc[UR36][R2.64], R0 ;  /* 0x0000000002007986 */ /* 0x000fe2000c101524 */
[----:B------:R-:W-:Y:S05]  /*c550*/  EXIT ;  /* 0x000000000000794d */ /* 0x000fea0003800000 */
.L_x_30002:
        /* <DEDUP_REMOVED lines=12> */
.L_x_30014:
        /* <DEDUP_REMOVED lines=17> */
.L_x_30017:
[----:B------:R-:W-:-:S04]  /*c730*/  LOP3.LUT R0, R7, 0x80000000, RZ, 0xc0, !PT ;  /* 0x8000000007007812 */ /* 0x000fc800078ec0ff */
[----:B------:R-:W-:-:S04]  /*c740*/  SHF.R.U32.HI R5, RZ, 0x18, R0 ;  /* 0x00000018ff057819 */ /* 0x000fc80000011600 */
[----:B------:R-:W-:-:S04]  /*c750*/  LOP3.LUT R4, R4, R5, RZ, 0xfc, !PT ;  /* 0x0000000504047212 */ /* 0x000fc800078efcff */
[----:B------:R-:W-:-:S07]  /*c760*/  PRMT R0, R4, 0x7610, R0 ;  /* 0x0000761004007816 */ /* 0x000fce0000000000 */
.L_x_30016:
[----:B------:R-:W-:Y:S05]  /*c770*/  BSYNC B0 ;  /* 0x0000000000007941 */ /* 0x000fea0003800000 */
.L_x_30015:
[----:B------:R-:W-:Y:S01]  /*c780*/  STG.E.U8 desc[UR36][R2.64], R0 ;  /* 0x0000000002007986 */ /* 0x000fe2000c101124 */
[----:B------:R-:W-:Y:S05]  /*c790*/  EXIT ;  /* 0x000000000000794d */ /* 0x000fea0003800000 */
.L_x_30013:
        /* <DEDUP_REMOVED lines=17> */
.L_x_30020:
[----:B------:R-:W-:-:S04]  /*c8b0*/  LOP3.LUT R0, R7, 0x80000000, RZ, 0xc0, !PT ;  /* 0x8000000007007812 */ /* 0x000fc800078ec0ff */
[----:B------:R-:W-:-:S04]  /*c8c0*/  SHF.R.U32.HI R5, RZ, 0x18, R0 ;  /* 0x00000018ff057819 */ /* 0x000fc80000011600 */
[----:B------:R-:W-:-:S04]  /*c8d0*/  LOP3.LUT R4, R4, R5, RZ, 0xfc, !PT ;  /* 0x0000000504047212 */ /* 0x000fc800078efcff */
[----:B------:R-:W-:-:S07]  /*c8e0*/  PRMT R0, R4, 0x7610, R0 ;  /* 0x0000761004007816 */ /* 0x000fce0000000000 */
.L_x_30019:
[----:B------:R-:W-:Y:S05]  /*c8f0*/  BSYNC B0 ;  /* 0x0000000000007941 */ /* 0x000fea0003800000 */
.L_x_30018:
[----:B------:R-:W-:Y:S01]  /*c900*/  STG.E.U8 desc[UR36][R2.64], R0 ;  /* 0x0000000002007986 */ /* 0x000fe2000c101124 */
[----:B------:R-:W-:Y:S05]  /*c910*/  EXIT ;  /* 0x000000000000794d */ /* 0x000fea0003800000 */
.L_x_30012:
        /* <DEDUP_REMOVED lines=22> */
.L_x_29995:
        /* <DEDUP_REMOVED lines=16> */
.L_x_30023:
[----:B------:R-:W-:Y:S05]  /*cb80*/  EXIT ;  /* 0x000000000000794d */ /* 0x000fea0003800000 */
.L_x_30022:
[----:B------:R-:W-:-:S06]  /*cb90*/  HADD2.F32 R4, -RZ, R18.H0_H0 ;  /* 0x20000012ff047230 */ /* 0x000fcc0000004100 */
[----:B------:R-:W0:Y:S02]  /*cba0*/  F2I.U64.TRUNC R4, R4 ;  /* 0x0000000400047311 */ /* 0x000e24000020d800 */
[----:B0-----:R-:W-:Y:S01]  /*cbb0*/  STG.E.64 desc[UR36][R2.64], R4 ;  /* 0x0000000402007986 */ /* 0x001fe2000c101b24 */
[----:B------:R-:W-:Y:S05]  /*cbc0*/  EXIT ;  /* 0x000000000000794d */ /* 0x000fea0003800000 */
.L_x_30021:
[----:B------:R-:W-:-:S04]  /*cbd0*/  HADD2.F32 R18, -RZ, R18.H0_H0 ;  /* 0x20000012ff127230 */ /* 0x000fc80000004100 */
[----:B------:R-:W0:Y:S02]  /*cbe0*/  F2I.FTZ.U32.TRUNC.NTZ R5, R18 ;  /* 0x0000001200057305 */ /* 0x000e24000021f000 */
[----:B0-----:R-:W-:Y:S01]  /*cbf0*/  STG.E desc[UR36][R2.64], R5 ;  /* 0x0000000502007986 */ /* 0x001fe2000c101924 */
[----:B------:R-:W-:Y:S05]  /*cc00*/  EXIT ;  /* 0x000000000000794d */ /* 0x000fea0003800000 */
.L_x_30024:
        /* <DEDUP_REMOVED lines=15> */
.L_x_42377:


//--------------------- .text._ZN2at6native18elementwise_kernelILi128ELi4EZNS0_22gpu_kernel_impl_nocastINS0_13BinaryFunctorIN3c104HalfES5_S5_ZZZNS0_19maximum_kernel_cudaERNS_18TensorIteratorBaseEENKUlvE0_clEvENKUlvE1_clEvEUlS5_S5_E_EEEEvS7_RKT_EUliE_EEviT1_ --------------------------
	.section	.text._ZN2at6native18elementwise_kernelILi128ELi4EZNS0_22gpu_kernel_impl_nocastINS0_13BinaryFunctorIN3c104HalfES5_S5_ZZZNS0_19maximum_kernel_cudaERNS_18TensorIteratorBaseEENKUlvE0_clEvENKUlvE1_clEvEUlS5_S5_E_EEEEvS7_RKT_EUliE_EEviT1_,"ax",@progbits
	.align	128
        .global         _ZN2at6native18elementwise_kernelILi128ELi4EZNS0_22gpu_kernel_impl_nocastINS0_13BinaryFunctorIN3c104HalfES5_S5_ZZZNS0_19maximum_kernel_cudaERNS_18TensorIteratorBaseEENKUlvE0_clEvENKUlvE1_clEvEUlS5_S5_E_EEEEvS7_RKT_EUliE_EEviT1_
        .type           _ZN2at6native18elementwise_kernelILi128ELi4EZNS0_22gpu_kernel_impl_nocastINS0_13BinaryFunctorIN3c104HalfES5_S5_ZZZNS0_19maximum_kernel_cudaERNS_18TensorIteratorBaseEENKUlvE0_clEvENKUlvE1_clEvEUlS5_S5_E_EEEEvS7_RKT_EUliE_EEviT1_,@function
        .size           _ZN2at6native18elementwise_kernelILi128ELi4EZNS0_22gpu_kernel_impl_nocastINS0_13BinaryFunctorIN3c104HalfES5_S5_ZZZNS0_19maximum_kernel_cudaERNS_18TensorIteratorBaseEENKUlvE0_clEvENKUlvE1_clEvEUlS5_S5_E_EEEEvS7_RKT_EUliE_EEviT1_,(.L_x_42378 - _ZN2at6native18elementwise_kernelILi128ELi4EZNS0_22gpu_kernel_impl_nocastINS0_13BinaryFunctorIN3c104HalfES5_S5_ZZZNS0_19maximum_kernel_cudaERNS_18TensorIteratorBaseEENKUlvE0_clEvENKUlvE1_clEvEUlS5_S5_E_EEEEvS7_RKT_EUliE_EEviT1_)
        .other          _ZN2at6native18elementwise_kernelILi128ELi4EZNS0_22gpu_kernel_impl_nocastINS0_13BinaryFunctorIN3c104HalfES5_S5_ZZZNS0_19maximum_kernel_cudaERNS_18TensorIteratorBaseEENKUlvE0_clEvENKUlvE1_clEvEUlS5_S5_E_EEEEvS7_RKT_EUliE_EEviT1_,@"STO_CUDA_ENTRY STV_DEFAULT"
_ZN2at6native18elementwise_kernelILi128ELi4EZNS0_22gpu_kernel_impl_nocastINS0_13BinaryFunctorIN3c104HalfES5_S5_ZZZNS0_19maximum_kernel_cudaERNS_18TensorIteratorBaseEENKUlvE0_clEvENKUlvE1_clEvEUlS5_S5_E_EEEEvS7_RKT_EUliE_EEviT1_:
.text._ZN2at6native18elementwise_kernelILi128ELi4EZNS0_22gpu_kernel_impl_nocastINS0_13BinaryFunctorIN3c104HalfES5_S5_ZZZNS0_19maximum_kernel_cudaERNS_18TensorIteratorBaseEENKUlvE0_clEvENKUlvE1_clEvEUlS5_S5_E_EEEEvS7_RKT_EUliE_EEviT1_:
        /* <DEDUP_REMOVED lines=363> */
.L_x_30027:
        /* <DEDUP_REMOVED lines=18> */
[----:B------:R-:W-:-:S04]  /*17d0*/  FMNMX.FTZ R2, R2, R7, !PT ;  /* 0x0000000702027209 */ /* 0x000fc80007810000 */
[----:B------:R-:W-:-:S04]  /*17e0*/  F2FP.F16.F32.PACK_AB R2, RZ, R2 ;  /* 0x00000002ff02723e */ /* 0x000fc800000000ff */
[----:B------:R-:W-:Y:S01]  /*17f0*/  PRMT R5, R2, 0x7610, R5 ;  /* 0x0000761002057816 */ /* 0x000fe20000000005 */
[----:B------:R-:W-:Y:S06]  /*1800*/  BRA `(.L_x_30030) ;  /* 0x0000000000047947 */ /* 0x000fec0003800000 */
.L_x_30029:
[----:B------:R-:W-:-:S07]  /*1810*/  PRMT R5, R6, 0x7610, R5 ;  /* 0x0000761006057816 */ /* 0x000fce0000000005 */
.L_x_30030:
[----:B------:R-:W-:Y:S05]  /*1820*/  BSYNC B1 ;  /* 0x0000000000017941 */ /* 0x000fea0003800000 */
.L_x_30028:
[----:B------:R0:W-:Y:S01]  /*1830*/  STG.E.U16 desc[UR4][R8.64], R5 ;  /* 0x0000000508007986 */ /* 0x0001e2000c101504 */
[----:B------:R-:W-:-:S07]  /*1840*/  IADD3 R3, R3, 0x80, RZ ;  /* 0x0000008003037810 */ /* 0x000fce0007ffe0ff */
.L_x_30026:
[----:B------:R-:W-:Y:S05]  /*1850*/  BSYNC B0 ;  /* 0x0000000000007941 */ /* 0x000fea0003800000 */
.L_x_30025:
        /* <DEDUP_REMOVED lines=356> */
.L_x_30033:
        /* <DEDUP_REMOVED lines=22> */
.L_x_30035:
[----:B------:R-:W-:-:S07]  /*3000*/  PRMT R5, R6, 0x7610, R5 ;  /* 0x0000761006057816 */ /* 0x000fce0000000005 */
.L_x_30036:
[----:B------:R-:W-:Y:S05]  /*3010*/  BSYNC B1 ;  /* 0x0000000000017941 */ /* 0x000fea0003800000 */
.L_x_30034:
        /* <DEDUP_REMOVED lines=357> */
.L_x_30037:
        /* <DEDUP_REMOVED lines=22> */
.L_x_30039:
[----:B------:R-:W-:-:S07]  /*47d0*/  PRMT R5, R6, 0x7610, R5 ;  /* 0x0000761006057816 */ /* 0x000fce0000000005 */
.L_x_30040:
[----:B------:R-:W-:Y:S05]  /*47e0*/  BSYNC B1 ;  /* 0x0000000000017941 */ /* 0x000fea0003800000 */
.L_x_30038:
[----:B------:R1:W-:Y:S01]  /*47f0*/  STG.E.U16 desc[UR4][R8.64], R5 ;  /* 0x0000000508007986 */ /* 0x0003e2000c101504 */
[----:B------:R-:W-:-:S07]  /*4800*/  IADD3 R3, R3, 0x80, RZ ;  /* 0x0000008003037810 */ /* 0x000fce0007ffe0ff */
.L_x_30032:
[----:B------:R-:W-:Y:S05]  /*4810*/  BSYNC B0 ;  /* 0x0000000000007941 */ /* 0x000fea0003800000 */
.L_x_30031:
        /* <DEDUP_REMOVED lines=355> */
.L_x_30041:
        /* <DEDUP_REMOVED lines=22> */
.L_x_30043:
[----:B------:R-:W-:-:S07]  /*5fb0*/  PRMT R5, R2, 0x7610, R5 ;  /* 0x0000761002057816 */ /* 0x000fce0000000005 */
.L_x_30044:
[----:B------:R-:W-:Y:S05]  /*5fc0*/  BSYNC B0 ;  /* 0x0000000000007941 */ /* 0x000fea0003800000 */
.L_x_30042:
[----:B------:R-:W-:Y:S01]  /*5fd0*/  STG.E.U16 desc[UR4][R6.64], R5 ;  /* 0x0000000506007986 */ /* 0x000fe2000c101504 */
[----:B------:R-:W-:Y:S05]  /*5fe0*/  EXIT ;  /* 0x000000000000794d */ /* 0x000fea0003800000 */
.L_x_30045:
        /* <DEDUP_REMOVED lines=9> */
.L_x_42378:


//--------------------- .text._ZN2at6native27unrolled_elementwise_kernelINS0_13BinaryFunctorIN3c104HalfES4_S4_ZZZNS0_19maximum_kernel_cudaERNS_18TensorIteratorBaseEENKUlvE0_clEvENKUlvE1_clEvEUlS4_S4_E_EESt5arrayIPcLm3EELi4E23TrivialOffsetCalculatorILi2EjESE_ILi1EjENS0_6memory15LoadWithoutCastENSH_16StoreWithoutCastEEEviT_T0_T2_T3_T4_T5_ --------------------------
	.section	.text._ZN2at6native27unrolled_elementwise_kernelINS0_13BinaryFunctorIN3c104HalfES4_S4_ZZZNS0_19maximum_kernel_cudaERNS_18TensorIteratorBaseEENKUlvE0_clEvENKUlvE1_clEvEUlS4_S4_E_EESt5arrayIPcLm3EELi4E23TrivialOffsetCalculatorILi2EjESE_ILi1EjENS0_6memory15LoadWithoutCastENSH_16StoreWithoutCastEEEviT_T0_T2_T3_T4_T5_,"ax",@progbits
	.align	128
        .global         _ZN2at6native27unrolled_elementwise_kernelINS0_13BinaryFunctorIN3c104HalfES4_S4_ZZZNS0_19maximum_kernel_cudaERNS_18TensorIteratorBaseEENKUlvE0_clEvENKUlvE1_clEvEUlS4_S4_E_EESt5arrayIPcLm3EELi4E23TrivialOffsetCalculatorILi2EjESE_ILi1EjENS0_6memory15LoadWithoutCastENSH_16StoreWithoutCastEEEviT_T0_T2_T3_T4_T5_
        .type           _ZN2at6native27unrolled_elementwise_kernelINS0_13BinaryFunctorIN3c104HalfES4_S4_ZZZNS0_19maximum_kernel_cudaERNS_18TensorIteratorBaseEENKUlvE0_clEvENKUlvE1_clEvEUlS4_S4_E_EESt5arrayIPcLm3EELi4E23TrivialOffsetCalculatorILi2EjESE_ILi1EjENS0_6memory15LoadWithoutCastENSH_16StoreWithoutCastEEEviT_T0_T2_T3_T4_T5_,@function
        .size           _ZN2at6native27unrolled_elementwise_kernelINS0_13BinaryFunctorIN3c104HalfES4_S4_ZZZNS0_19maximum_kernel_cudaERNS_18TensorIteratorBaseEENKUlvE0_clEvENKUlvE1_clEvEUlS4_S4_E_EESt5arrayIPcLm3EELi4E23TrivialOffsetCalculatorILi2EjESE_ILi1EjENS0_6memory15LoadWithoutCastENSH_16StoreWithoutCastEEEviT_T0_T2_T3_T4_T5_,(.L_x_42379 - _ZN2at6native27unrolled_elementwise_kernelINS0_13BinaryFunctorIN3c104HalfES4_S4_ZZZNS0_19maximum_kernel_cudaERNS_18TensorIteratorBaseEENKUlvE0_clEvENKUlvE1_clEvEUlS4_S4_E_EESt5arrayIPcLm3EELi4E23TrivialOffsetCalculatorILi2EjESE_ILi1EjENS0_6memory15LoadWithoutCastENSH_16StoreWithoutCastEEEviT_T0_T2_T3_T4_T5_)
        .other          _ZN2at6native27unrolled_elementwise_kernelINS0_13BinaryFunctorIN3c104HalfES4_S4_ZZZNS0_19maximum_kernel_cudaERNS_18TensorIteratorBaseEENKUlvE0_clEvENKUlvE1_clEvEUlS4_S4_E_EESt5arrayIPcLm3EELi4E23TrivialOffsetCalculatorILi2EjESE_ILi1EjENS0_6memory15LoadWithoutCastENSH_16StoreWithoutCastEEEviT_T0_T2_T3_T4_T5_,@"STO_CUDA_ENTRY STV_DEFAULT"
_ZN2at6native27unrolled_elementwise_kernelINS0_13BinaryFunctorIN3c104HalfES4_S4_ZZZNS0_19maximum_kernel_cudaERNS_18TensorIteratorBaseEENKUlvE0_clEvENKUlvE1_clEvEUlS4_S4_E_EESt5arrayIPcLm3EELi4E23TrivialOffsetCalculatorILi2EjESE_ILi1EjENS0_6memory15LoadWithoutCastENSH_16StoreWithoutCastEEEviT_T0_T2_T3_T4_T5_:
.text._ZN2at6native27unrolled_elementwise_kernelINS0_13BinaryFunctorIN3c104HalfES4_S4_ZZZNS0_19maximum_kernel_cudaERNS_18TensorIteratorBaseEENKUlvE0_clEvENKUlvE1_clEvEUlS4_S4_E_EESt5arrayIPcLm3EELi4E23TrivialOffsetCalculatorILi2EjESE_ILi1EjENS0_6memory15LoadWithoutCastENSH_16StoreWithoutCastEEEviT_T0_T2_T3_T4_T5_:
        /* <DEDUP_REMOVED lines=63> */
.L_x_30048:
[----:B------:R-:W-:-:S07]  /*03f0*/  PRMT R21, R20, 0x7610, R21 ;  /* 0x0000761014157816 */ /* 0x000fce0000000015 */
.L_x_30047:
[----:B------:R-:W-:Y:S05]  /*0400*/  BSYNC B0 ;  /* 0x0000000000007941 */ /* 0x000fea0003800000 */
.L_x_30046:
        /* <DEDUP_REMOVED lines=14> */
.L_x_30051:
[----:B------:R-:W-:-:S07]  /*04f0*/  PRMT R23, R22, 0x7610, R23 ;  /* 0x0000761016177816 */ /* 0x000fce0000000017 */
.L_x_30050:
[----:B------:R-:W-:Y:S05]  /*0500*/  BSYNC B0 ;  /* 0x0000000000007941 */ /* 0x000fea0003800000 */
.L_x_30049:
        /* <DEDUP_REMOVED lines=14> */
.L_x_30054:
[----:B------:R-:W-:-:S07]  /*05f0*/  PRMT R13, R24, 0x7610, R13 ;  /* 0x00007610180d7816 */ /* 0x000fce000000000d */
.L_x_30053:
[----:B------:R-:W-:Y:S05]  /*0600*/  BSYNC B0 ;  /* 0x0000000000007941 */ /* 0x000fea0003800000 */
.L_x_30052:
        /* <DEDUP_REMOVED lines=14> */
.L_x_30057:
[----:B------:R-:W-:-:S07]  /*06f0*/  PRMT R12, R14, 0x7610, R12 ;  /* 0x000076100e0c7816 */ /* 0x000fce000000000c */
.L_x_30056:
[----:B------:R-:W-:Y:S05]  /*0700*/  BSYNC B0 ;  /* 0x0000000000007941 */ /* 0x000fea0003800000 */
.L_x_30055:
        /* <DEDUP_REMOVED lines=18> */
.L_x_30059:
[----:B------:R-:W-:Y:S05]  /*0830*/  BSYNC B0 ;  /* 0x0000000000007941 */ /* 0x000fea0003800000 */
.L_x_30058:
[----:B------:R-:W-:-:S13]  /*0840*/  ISETP.GE.AND P0, PT, R15, R18, PT ;  /* 0x000000120f00720c */ /* 0x000fda0003f06270 */
[----:B------:R-:W-:Y:S05]  /*0850*/  @P0 EXIT ;  /* 0x000000000000094d */ /* 0x000fea0003800000 */
[----:B01----:R-:W0:Y:S01]  /*0860*/  LDC.64 R2, c[0x0][0x218] ;  /* 0x00008600ff027b82 */ /* 0x003e220000000a00 */
[----:B------:R-:W-:-:S04]  /*0870*/  IMAD R15, R0, 0x200, R15 ;  /* 0x00000200000f7824 */ /* 0x000fc800078e020f */
[----:B0-----:R-:W-:-:S05]  /*0880*/  IMAD.WIDE.U32 R2, R15, 0x2, R2 ;  /* 0x000000020f027825 */ /* 0x001fca00078e0002 */
[----:B------:R-:W-:Y:S01]  /*0890*/  STG.E.U16 desc[UR4][R2.64], R12 ;  /* 0x0000000c02007986 */ /* 0x000fe2000c101504 */
[----:B------:R-:W-:Y:S05]  /*08a0*/  EXIT ;  /* 0x000000000000794d */ /* 0x000fea0003800000 */
.L_x_30060:
        /* <DEDUP_REMOVED lines=13> */
.L_x_42379:


//--------------------- .text._ZN2at6native29vectorized_elementwise_kernelILi2ENS0_13BinaryFunctorIN3c104HalfES4_S4_ZZZNS0_19maximum_kernel_cudaERNS_18TensorIteratorBaseEENKUlvE0_clEvENKUlvE1_clEvEUlS4_S4_E_EESt5arrayIPcLm3EEEEviT0_T1_ --------------------------
	.section	.text._ZN2at6native29vectorized_elementwise_kernelILi2ENS0_13BinaryFunctorIN3c104HalfES4_S4_ZZZNS0_19maximum_kernel_cudaERNS_18TensorIteratorBaseEENKUlvE0_clEvENKUlvE1_clEvEUlS4_S4_E_EESt5arrayIPcLm3EEEEviT0_T1_,"ax",@progbits
	.align	128
        .global         _ZN2at6native29vectorized_elementwise_kernelILi2ENS0_13BinaryFunctorIN3c104HalfES4_S4_ZZZNS0_19maximum_kernel_cudaERNS_18TensorIteratorBaseEENKUlvE0_clEvENKUlvE1_clEvEUlS4_S4_E_EESt5arrayIPcLm3EEEEviT0_T1_
        .type           _ZN2at6native29vectorized_elementwise_kernelILi2ENS0_13BinaryFunctorIN3c104HalfES4_S4_ZZZNS0_19maximum_kernel_cudaERNS_18TensorIteratorBaseEENKUlvE0_clEvENKUlvE1_clEvEUlS4_S4_E_EESt5arrayIPcLm3EEEEviT0_T1_,@function
        .size           _ZN2at6native29vectorized_elementwise_kernelILi2ENS0_13BinaryFunctorIN3c104HalfES4_S4_ZZZNS0_19maximum_kernel_cudaERNS_18TensorIteratorBaseEENKUlvE0_clEvENKUlvE1_clEvEUlS4_S4_E_EESt5arrayIPcLm3EEEEviT0_T1_,(.L_x_42380 - _ZN2at6native29vectorized_elementwise_kernelILi2ENS0_13BinaryFunctorIN3c104HalfES4_S4_ZZZNS0_19maximum_kernel_cudaERNS_18TensorIteratorBaseEENKUlvE0_clEvENKUlvE1_clEvEUlS4_S4_E_EESt5arrayIPcLm3EEEEviT0_T1_)
        .other          _ZN2at6native29vectorized_elementwise_kernelILi2ENS0_13BinaryFunctorIN3c104HalfES4_S4_ZZZNS0_19maximum_kernel_cudaERNS_18TensorIteratorBaseEENKUlvE0_clEvENKUlvE1_clEvEUlS4_S4_E_EESt5arrayIPcLm3EEEEviT0_T1_,@"STO_CUDA_ENTRY STV_DEFAULT"
_ZN2at6native29vectorized_elementwise_kernelILi2ENS0_13BinaryFunctorIN3c104HalfES4_S4_ZZZNS0_19maximum_kernel_cudaERNS_18TensorIteratorBaseEENKUlvE0_clEvENKUlvE1_clEvEUlS4_S4_E_EESt5arrayIPcLm3EEEEviT0_T1_:
.text._ZN2at6native29vectorized_elementwise_kernelILi2ENS0_13BinaryFunctorIN3c104HalfES4_S4_ZZZNS0_19maximum_kernel_cudaERNS_18TensorIteratorBaseEENKUlvE0_clEvENKUlvE1_clEvEUlS4_S4_E_EESt5arrayIPcLm3EEEEviT0_T1_:
        /* <DEDUP_REMOVED lines=37> */
[----:B------:R-:W-:-:S04]  /*0250*/  FMNMX.FTZ R9, R18, R15, !PT ;  /* 0x0000000f12097209 */ /* 0x000fc80007810000 */
[----:B------:R-:W-:Y:S01]  /*0260*/  F2FP.F16.F32.PACK_AB R9, RZ, R9 ;  /* 0x00000009ff09723e */ /* 0x000fe200000000ff */
[----:B------:R-:W-:Y:S06]  /*0270*/  BRA `(.L_x_30064) ;  /* 0x0000000000047947 */ /* 0x000fec0003800000 */
.L_x_30063:
[----:B------:R-:W-:-:S07]  /*0280*/  PRMT R9, R19, 0x7610, R9 ;  /* 0x0000761013097816 */ /* 0x000fce0000000009 */
.L_x_30064:
[----:B------:R-:W-:Y:S05]  /*0290*/  BSYNC B0 ;  /* 0x0000000000007941 */ /* 0x000fea0003800000 */
.L_x_30062:
[----:B------:R-:W-:Y:S01]  /*02a0*/  HADD2.F32 R14, -RZ, R19.H1_H1 ;  /* 0x30000013ff0e7230 */ /* 0x000fe20000004100 */
[----:B------:R-:W-:Y:S04]  /*02b0*/  BSSY B0, `(.L_x_30065) ;  /* 0x000000a000007945 */ /* 0x000fe80003800000 */
[----:B------:R-:W-:-:S13]  /*02c0*/  FSETP.NEU.FTZ.AND P0, PT, R14, R14, PT ;  /* 0x0000000e0e00720b */ /* 0x000fda0003f1d000 */
[----:B------:R-:W-:Y:S05]  /*02d0*/  @P0 BRA `(.L_x_30066) ;  /* 0x0000000000180947 */ /* 0x000fea0003800000 */
[----:B------:R-:W-:-:S05]  /*02e0*/  HADD2.F32 R15, -RZ, R10.H0_H0 ;  /* 0x2000000aff0f7230 */ /* 0x000fca0000004100 */
[----:B------:R-:W-:-:S13]  /*02f0*/  FSETP.NEU.FTZ.AND P0, PT, R15, R15, PT ;  /* 0x0000000f0f00720b */ /* 0x000fda0003f1d000 */
[----:B------:R-:W-:Y:S05]  /*0300*/  @P0 BRA `(.L_x_30067) ;  /* 0x0000000000100947 */ /* 0x000fea0003800000 */
[----:B------:R-:W-:-:S04]  /*0310*/  FMNMX.FTZ R10, R14, R15, !PT ;  /* 0x0000000f0e0a7209 */ /* 0x000fc80007810000 */
[----:B------:R-:W-:Y:S01]  /*0320*/  F2FP.F16.F32.PACK_AB R10, RZ, R10 ;  /* 0x0000000aff0a723e */ /* 0x000fe200000000ff */
[----:B------:R-:W-:Y:S06]  /*0330*/  BRA `(.L_x_30067) ;  /* 0x0000000000047947 */ /* 0x000fec0003800000 */
.L_x_30066:
[----:B------:R-:W-:-:S07]  /*0340*/  PRMT R10, R19, 0x7632, R10 ;  /* 0x00007632130a7816 */ /* 0x000fce000000000a */
.L_x_30067:
[----:B------:R-:W-:Y:S05]  /*0350*/  BSYNC B0 ;  /* 0x0000000000007941 */ /* 0x000fea0003800000 */
.L_x_30065:
[----:B-----5:R-:W-:Y:S01]  /*0360*/  HADD2.F32 R14, -RZ, R13.H0_H0 ;  /* 0x2000000dff0e7230 */ /* 0x020fe20000004100 */
        /* <DEDUP_REMOVED lines=9> */
.L_x_30069:
[----:B------:R-:W-:-:S07]  /*0400*/  PRMT R8, R13, 0x7610, R8 ;  /* 0x000076100d087816 */ /* 0x000fce0000000008 */
.L_x_30070:
[----:B------:R-:W-:Y:S05]  /*0410*/  BSYNC B0 ;  /* 0x0000000000007941 */ /* 0x000fea0003800000 */
.L_x_30068:
        /* <DEDUP_REMOVED lines=10> */
.L_x_30072:
[----:B------:R-:W-:-:S07]  /*04c0*/  PRMT R7, R13, 0x7632, R7 ;  /* 0x000076320d077816 */ /* 0x000fce0000000007 */
.L_x_30073:
[----:B------:R-:W-:Y:S05]  /*04d0*/  BSYNC B0 ;  /* 0x0000000000007941 */ /* 0x000fea0003800000 */
.L_x_30071:
[----:B------:R-:W-:Y:S01]  /*04e0*/  HADD2.F32 R13, -RZ, R11.H0_H0 ;  /* 0x2000000bff0d7230 */ /* 0x000fe20000004100 */
        /* <DEDUP_REMOVED lines=9> */
.L_x_30075:
[----:B------:R-:W-:-:S07]  /*0580*/  PRMT R6, R11, 0x7610, R6 ;  /* 0x000076100b067816 */ /* 0x000fce0000000006 */
.L_x_30076:
[----:B------:R-:W-:Y:S05]  /*0590*/  BSYNC B0 ;  /* 0x0000000000007941 */ /* 0x000fea0003800000 */
.L_x_30074:
        /* <DEDUP_REMOVED lines=10> */
.L_x_30078:
[----:B------:R-:W-:-:S07]  /*0640*/  PRMT R5, R11, 0x7632, R5 ;  /* 0x000076320b057816 */ /* 0x000fce0000000005 */
.L_x_30079:
[----:B------:R-:W-:Y:S05]  /*0650*/  BSYNC B0 ;  /* 0x0000000000007941 */ /* 0x000fea0003800000 */
.L_x_30077:
        /* <DEDUP_REMOVED lines=10> */
.L_x_30081:
[----:B------:R-:W-:-:S07]  /*0700*/  PRMT R3, R12, 0x7610, R3 ;  /* 0x000076100c037816 */ /* 0x000fce0000000003 */
.L_x_30082:
[----:B------:R-:W-:Y:S05]  /*0710*/  BSYNC B0 ;  /* 0x0000000000007941 */ /* 0x000fea0003800000 */
.L_x_30080:
        /* <DEDUP_REMOVED lines=10> */
.L_x_30084:
[----:B------:R-:W-:-:S07]  /*07c0*/  PRMT R2, R12, 0x7632, R2 ;  /* 0x000076320c027816 */ /* 0x000fce0000000002 */
.L_x_30085:
[----:B------:R-:W-:Y:S05]  /*07d0*/  BSYNC B0 ;  /* 0x0000000000007941 */ /* 0x000fea0003800000 */
.L_x_30083:
        /* <DEDUP_REMOVED lines=12> */
.L_x_30061:
        /* <DEDUP_REMOVED lines=101> */
.L_x_30088:
[----:B------:R-:W-:-:S07]  /*0ef0*/  PRMT R8, R7, 0x7610, R8 ;  /* 0x0000761007087816 */ /* 0x000fce0000000008 */
.L_x_30087:
[----:B------:R-:W-:Y:S05]  /*0f00*/  BSYNC B0 ;  /* 0x0000000000007941 */ /* 0x000fea0003800000 */
.L_x_30086:
        /* <DEDUP_REMOVED lines=14> */
.L_x_30091:
[----:B------:R-:W-:-:S07]  /*0ff0*/  PRMT R10, R9, 0x7610, R10 ;  /* 0x00007610090a7816 */ /* 0x000fce000000000a */
.L_x_30090:
[----:B------:R-:W-:Y:S05]  /*1000*/  BSYNC B0 ;  /* 0x0000000000007941 */ /* 0x000fea0003800000 */
.L_x_30089:
        /* <DEDUP_REMOVED lines=14> */
.L_x_30094:
[----:B------:R-:W-:-:S07]  /*10f0*/  PRMT R20, R11, 0x7610, R20 ;  /* 0x000076100b147816 */ /* 0x000fce0000000014 */
.L_x_30093:
[----:B------:R-:W-:Y:S05]  /*1100*/  BSYNC B0 ;  /* 0x0000000000007941 */ /* 0x000fea0003800000 */
.L_x_30092:
        /* <DEDUP_REMOVED lines=14> */
.L_x_30097:
[----:B------:R-:W-:-:S07]  /*11f0*/  PRMT R24, R21, 0x7610, R24 ;  /* 0x0000761015187816 */ /* 0x000fce0000000018 */
.L_x_30096:
[----:B------:R-:W-:Y:S05]  /*1200*/  BSYNC B0 ;  /* 0x0000000000007941 */ /* 0x000fea0003800000 */
.L_x_30095:
        /* <DEDUP_REMOVED lines=14> */
.L_x_30100:
[----:B------:R-:W-:-:S07]  /*12f0*/  PRMT R0, R25, 0x7610, R0 ;  /* 0x0000761019007816 */ /* 0x000fce0000000000 */
.L_x_30099:
[----:B------:R-:W-:Y:S05]  /*1300*/  BSYNC B0 ;  /* 0x0000000000007941 */ /* 0x000fea0003800000 */
.L_x_30098:
        /* <DEDUP_REMOVED lines=14> */
.L_x_30103:
[----:B------:R-:W-:-:S07]  /*13f0*/  PRMT R2, R3, 0x7610, R2 ;  /* 0x0000761003027816 */ /* 0x000fce0000000002 */
.L_x_30102:
[----:B------:R-:W-:Y:S05]  /*1400*/  BSYNC B0 ;  /* 0x0000000000007941 */ /* 0x000fea0003800000 */
.L_x_30101:
        /* <DEDUP_REMOVED lines=14> */
.L_x_30106:
[----:B------:R-:W-:-:S07]  /*14f0*/  PRMT R12, R26, 0x7610, R12 ;  /* 0x000076101a0c7816 */ /* 0x000fce000000000c */
.L_x_30105:
[----:B------:R-:W-:Y:S05]  /*1500*/  BSYNC B0 ;  /* 0x0000000000007941 */ /* 0x000fea0003800000 */
.L_x_30104:
        /* <DEDUP_REMOVED lines=14> */
.L_x_30109:
[----:B------:R-:W-:-:S07]  /*15f0*/  PRMT R13, R22, 0x7610, R13 ;  /* 0x00007610160d7816 */ /* 0x000fce000000000d */
.L_x_30108:
[----:B------:R-:W-:Y:S05]  /*1600*/  BSYNC B0 ;  /* 0x0000000000007941 */ /* 0x000fea0003800000 */
.L_x_30107:
        /* <DEDUP_REMOVED lines=21> */
.L_x_30112:
[----:B------:R-:W-:-:S13]  /*1760*/  ISETP.GE.AND P0, PT, R6, R5, PT ;  /* 0x000000050600720c */ /* 0x000fda0003f06270 */
[----:B------:R-:W-:Y:S05]  /*1770*/  @P0 BRA `(.L_x_30114) ;  /* 0x0000000000300947 */ /* 0x000fea0003800000 */
[----:B0-----:R-:W0:Y:S01]  /*1780*/  LDC.64 R8, c[0x0][0x218] ;  /* 0x00008600ff087b82 */ /* 0x001e220000000a00 */
[----:B------:R-:W-:Y:S02]  /*1790*/  IMAD.IADD R3, R4, 0x1, R6 ;  /* 0x0000000104037824 */ /* 0x000fe400078e0206 */
[----:B------:R-:W-:Y:S02]  /*17a0*/  VIADD R6, R6, 0x80 ;  /* 0x0000008006067836 */ /* 0x000fe40000000000 */
[----:B0-----:R-:W-:-:S05]  /*17b0*/  IMAD.WIDE.U32 R8, R3, 0x2, R8 ;  /* 0x0000000203087825 */ /* 0x001fca00078e0008 */
[----:B------:R1:W-:Y:S02]  /*17c0*/  STG.E.U16 desc[UR4][R8.64], R24 ;  /* 0x0000001808007986 */ /* 0x0003e4000c101504 */
.L_x_30113:
[----:B------:R-:W-:-:S13]  /*17d0*/  ISETP.GE.AND P0, PT, R6, R5, PT ;  /* 0x000000050600720c */ /* 0x000fda0003f06270 */
[----:B------:R-:W-:Y:S05]  /*17e0*/  @P0 BRA `(.L_x_30115) ;  /* 0x0000000000340947 */ /* 0x000fea0003800000 */
[----:B01----:R-:W0:Y:S01]  /*17f0*/  LDC.64 R8, c[0x0][0x218] ;  /* 0x00008600ff087b82 */ /* 0x003e220000000a00 */
[----:B------:R-:W-:Y:S02]  /*1800*/  IMAD.IADD R3, R4, 0x1, R6 ;  /* 0x0000000104037824 */ /* 0x000fe400078e0206 */
[----:B------:R-:W-:Y:S02]  /*1810*/  VIADD R6, R6, 0x80 ;  /* 0x0000008006067836 */ /* 0x000fe40000000000 */
[----:B0-----:R-:W-:-:S05]  /*1820*/  IMAD.WIDE.U32 R8, R3, 0x2, R8 ;  /* 0x0000000203087825 */ /* 0x001fca00078e0008 */
[----:B------:R1:W-:Y:S02]  /*1830*/  STG.E.U16 desc[UR4][R8.64], R0 ;  /* 0x0000000008007986 */ /* 0x0003e4000c101504 */
.L_x_30114:
        /* <DEDUP_REMOVED lines=8> */
.L_x_30115:
[----:B------:R-:W-:Y:S05]  /*18c0*/  BSYNC B1 ;  /* 0x0000000000017941 */ /* 0x000fea0003800000 */
.L_x_30111:
[----:B------:R-:W-:-:S13]  /*18d0*/  ISETP.GE.AND P0, PT, R6, R5, PT ;  /* 0x000000050600720c */ /* 0x000fda0003f06270 */
[----:B--2---:R-:W2:Y:S01]  /*18e0*/  @!P0 LDC.64 R2, c[0x0][0x218] ;  /* 0x00008600ff028b82 */ /* 0x004ea20000000a00 */
[----:B------:R-:W-:Y:S02]  /*18f0*/  @!P0 IMAD.IADD R7, R4, 0x1, R6 ;  /* 0x0000000104078824 */ /* 0x000fe400078e0206 */
[----:B------:R-:W-:Y:S02]  /*1900*/  @!P0 VIADD R6, R6, 0x80 ;  /* 0x0000008006068836 */ /* 0x000fe40000000000 */
[----:B--2---:R-:W-:-:S05]  /*1910*/  @!P0 IMAD.WIDE.U32 R2, R7, 0x2, R2 ;  /* 0x0000000207028825 */ /* 0x004fca00078e0002 */
[----:B------:R2:W-:Y:S02]  /*1920*/  @!P0 STG.E.U16 desc[UR4][R2.64], R12 ;  /* 0x0000000c02008986 */ /* 0x0005e4000c101504 */
.L_x_30116:
[----:B------:R-:W-:Y:S05]  /*1930*/  BSYNC B0 ;  /* 0x0000000000007941 */ /* 0x000fea0003800000 */
.L_x_30110:
        /* <DEDUP_REMOVED lines=8> */
.L_x_30117:
        /* <DEDUP_REMOVED lines=12> */
.L_x_42380:


//--------------------- .text._ZN2at6native29vectorized_elementwise_kernelILi4ENS0_13BinaryFunctorIN3c104HalfES4_S4_ZZZNS0_19maximum_kernel_cudaERNS_18TensorIteratorBaseEENKUlvE0_clEvENKUlvE1_clEvEUlS4_S4_E_EESt5arrayIPcLm3EEEEviT0_T1_ --------------------------
	.section	.text._ZN2at6native29vectorized_elementwise_kernelILi4ENS0_13BinaryFunctorIN3c104HalfES4_S4_ZZZNS0_19maximum_kernel_cudaERNS_18TensorIteratorBaseEENKUlvE0_clEvENKUlvE1_clEvEUlS4_S4_E_EESt5arrayIPcLm3EEEEviT0_T1_,"ax",@progbits
	.align	128
        .global         _ZN2at6native29vectorized_elementwise_kernelILi4ENS0_13BinaryFunctorIN3c104HalfES4_S4_ZZZNS0_19maximum_kernel_cudaERNS_18TensorIteratorBaseEENKUlvE0_clEvENKUlvE1_clEvEUlS4_S4_E_EESt5arrayIPcLm3EEEEviT0_T1_
        .type           _ZN2at6native29vectorized_elementwise_kernelILi4ENS0_13BinaryFunctorIN3c104HalfES4_S4_ZZZNS0_19maximum_kernel_cudaERNS_18TensorIteratorBaseEENKUlvE0_clEvENKUlvE1_clEvEUlS4_S4_E_EESt5arrayIPcLm3EEEEviT0_T1_,@function
        .size           _ZN2at6native29vectorized_elementwise_kernelILi4ENS0_13BinaryFunctorIN3c104HalfES4_S4_ZZZNS0_19maximum_kernel_cudaERNS_18TensorIteratorBaseEENKUlvE0_clEvENKUlvE1_clEvEUlS4_S4_E_EESt5arrayIPcLm3EEEEviT0_T1_,(.L_x_42381 - _ZN2at6native29vectorized_elementwise_kernelILi4ENS0_13BinaryFunctorIN3c104HalfES4_S4_ZZZNS0_19maximum_kernel_cudaERNS_18TensorIteratorBaseEENKUlvE0_clEvENKUlvE1_clEvEUlS4_S4_E_EESt5arrayIPcLm3EEEEviT0_T1_)
        .other          _ZN2at6native29vectorized_elementwise_kernelILi4ENS0_13BinaryFunctorIN3c104HalfES4_S4_ZZZNS0_19maximum_kernel_cudaERNS_18TensorIteratorBaseEENKUlvE0_clEvENKUlvE1_clEvEUlS4_S4_E_EESt5arrayIPcLm3EEEEviT0_T1_,@"STO_CUDA_ENTRY STV_DEFAULT"
_ZN2at6native29vectorized_elementwise_kernelILi4ENS0_13BinaryFunctorIN3c104HalfES4_S4_ZZZNS0_19maximum_kernel_cudaERNS_18TensorIteratorBaseEENKUlvE0_clEvENKUlvE1_clEvEUlS4_S4_E_EESt5arrayIPcLm3EEEEviT0_T1_:
.text._ZN2at6native29vectorized_elementwise_kernelILi4ENS0_13BinaryFunctorIN3c104HalfES4_S4_ZZZNS0_19maximum_kernel_cudaERNS_18TensorIteratorBaseEENKUlvE0_clEvENKUlvE1_clEvEUlS4_S4_E_EESt5arrayIPcLm3EEEEviT0_T1_:
        /* <DEDUP_REMOVED lines=35> */
.L_x_30120:
[----:B------:R-:W-:-:S07]  /*0230*/  PRMT R6, R2, 0x7610, R6 ;  /* 0x0000761002067816 */ /* 0x000fce0000000006 */
.L_x_30121:
[----:B------:R-:W-:Y:S05]  /*0240*/  BSYNC B0 ;  /* 0x0000000000007941 */ /* 0x000fea0003800000 */
.L_x_30119:
        /* <DEDUP_REMOVED lines=10> */
.L_x_30123:
[----:B------:R-:W-:-:S07]  /*02f0*/  PRMT R13, R2, 0x7632, R13 ;  /* 0x00007632020d7816 */ /* 0x000fce000000000d */
.L_x_30124:
[----:B------:R-:W-:Y:S05]  /*0300*/  BSYNC B0 ;  /* 0x0000000000007941 */ /* 0x000fea0003800000 */
.L_x_30122:
        /* <DEDUP_REMOVED lines=10> */
.L_x_30126:
[----:B------:R-:W-:-:S07]  /*03b0*/  PRMT R14, R3, 0x7610, R14 ;  /* 0x00007610030e7816 */ /* 0x000fce000000000e */
.L_x_30127:
[----:B------:R-:W-:Y:S05]  /*03c0*/  BSYNC B0 ;  /* 0x0000000000007941 */ /* 0x000fea0003800000 */
.L_x_30125:
        /* <DEDUP_REMOVED lines=10> */
.L_x_30129:
[----:B------:R-:W-:-:S07]  /*0470*/  PRMT R7, R3, 0x7632, R7 ;  /* 0x0000763203077816 */ /* 0x000fce0000000007 */
.L_x_30130:
[----:B------:R-:W-:Y:S05]  /*0480*/  BSYNC B0 ;  /* 0x0000000000007941 */ /* 0x000fea0003800000 */
.L_x_30128:
        /* <DEDUP_REMOVED lines=10> */
.L_x_30132:
[----:B------:R-:W-:-:S07]  /*0530*/  PRMT R5, R8, 0x7610, R5 ;  /* 0x0000761008057816 */ /* 0x000fce0000000005 */
.L_x_30133:
[----:B------:R-:W-:Y:S05]  /*0540*/  BSYNC B0 ;  /* 0x0000000000007941 */ /* 0x000fea0003800000 */
.L_x_30131:
        /* <DEDUP_REMOVED lines=10> */
.L_x_30135:
[----:B------:R-:W-:-:S07]  /*05f0*/  PRMT R10, R8, 0x7632, R10 ;  /* 0x00007632080a7816 */ /* 0x000fce000000000a */
.L_x_30136:
[----:B------:R-:W-:Y:S05]  /*0600*/  BSYNC B0 ;  /* 0x0000000000007941 */ /* 0x000fea0003800000 */
.L_x_30134:
        /* <DEDUP_REMOVED lines=10> */
.L_x_30138:
[----:B------:R-:W-:-:S07]  /*06b0*/  PRMT R11, R9, 0x7610, R11 ;  /* 0x00007610090b7816 */ /* 0x000fce000000000b */
.L_x_30139:
[----:B------:R-:W-:Y:S05]  /*06c0*/  BSYNC B0 ;  /* 0x0000000000007941 */ /* 0x000fea0003800000 */
.L_x_30137:
        /* <DEDUP_REMOVED lines=10> */
.L_x_30141:
[----:B------:R-:W-:-:S07]  /*0770*/  PRMT R12, R9, 0x7632, R12 ;  /* 0x00007632090c7816 */ /* 0x000fce000000000c */
.L_x_30142:
[----:B------:R-:W-:Y:S05]  /*0780*/  BSYNC B0 ;  /* 0x0000000000007941 */ /* 0x000fea0003800000 */
.L_x_30140:
        /* <DEDUP_REMOVED lines=10> */
.L_x_30118:
        /* <DEDUP_REMOVED lines=101> */
.L_x_30145:
[----:B------:R-:W-:-:S07]  /*0e80*/  PRMT R8, R7, 0x7610, R8 ;  /* 0x0000761007087816 */ /* 0x000fce0000000008 */
.L_x_30144:
[----:B------:R-:W-:Y:S05]  /*0e90*/  BSYNC B0 ;  /* 0x0000000000007941 */ /* 0x000fea0003800000 */
.L_x_30143:
        /* <DEDUP_REMOVED lines=14> */
.L_x_30148:
[----:B------:R-:W-:-:S07]  /*0f80*/  PRMT R10, R9, 0x7610, R10 ;  /* 0x00007610090a7816 */ /* 0x000fce000000000a */
.L_x_30147:
[----:B------:R-:W-:Y:S05]  /*0f90*/  BSYNC B0 ;  /* 0x0000000000007941 */ /* 0x000fea0003800000 */
.L_x_30146:
        /* <DEDUP_REMOVED lines=14> */
.L_x_30151:
[----:B------:R-:W-:-:S07]  /*1080*/  PRMT R20, R11, 0x7610, R20 ;  /* 0x000076100b147816 */ /* 0x000fce0000000014 */
.L_x_30150:
[----:B------:R-:W-:Y:S05]  /*1090*/  BSYNC B0 ;  /* 0x0000000000007941 */ /* 0x000fea0003800000 */
.L_x_30149:
        /* <DEDUP_REMOVED lines=14> */
.L_x_30154:
[----:B------:R-:W-:-:S07]  /*1180*/  PRMT R24, R21, 0x7610, R24 ;  /* 0x0000761015187816 */ /* 0x000fce0000000018 */
.L_x_30153:
[----:B------:R-:W-:Y:S05]  /*1190*/  BSYNC B0 ;  /* 0x0000000000007941 */ /* 0x000fea0003800000 */
.L_x_30152:
        /* <DEDUP_REMOVED lines=14> */
.L_x_30157:
[----:B------:R-:W-:-:S07]  /*1280*/  PRMT R0, R25, 0x7610, R0 ;  /* 0x0000761019007816 */ /* 0x000fce0000000000 */
.L_x_30156:
[----:B------:R-:W-:Y:S05]  /*1290*/  BSYNC B0 ;  /* 0x0000000000007941 */ /* 0x000fea0003800000 */
.L_x_30155:
        /* <DEDUP_REMOVED lines=14> */
.L_x_30160:
[----:B------:R-:W-:-:S07]  /*1380*/  PRMT R2, R3, 0x7610, R2 ;  /* 0x0000761003027816 */ /* 0x000fce0000000002 */
.L_x_30159:
[----:B------:R-:W-:Y:S05]  /*1390*/  BSYNC B0 ;  /* 0x0000000000007941 */ /* 0x000fea0003800000 */
.L_x_30158:
        /* <DEDUP_REMOVED lines=14> */
.L_x_30163:
[----:B------:R-:W-:-:S07]  /*1480*/  PRMT R12, R26, 0x7610, R12 ;  /* 0x000076101a0c7816 */ /* 0x000fce000000000c */
.L_x_30162:
[----:B------:R-:W-:Y:S05]  /*1490*/  BSYNC B0 ;  /* 0x0000000000007941 */ /* 0x000fea0003800000 */
.L_x_30161:
        /* <DEDUP_REMOVED lines=14> */
.L_x_30166:
[----:B------:R-:W-:-:S07]  /*1580*/  PRMT R13, R22, 0x7610, R13 ;  /* 0x00007610160d7816 */ /* 0x000fce000000000d */
.L_x_30165:
[----:B------:R-:W-:Y:S05]  /*1590*/  BSYNC B0 ;  /* 0x0000000000007941 */ /* 0x000fea0003800000 */
.L_x_30164:
        /* <DEDUP_REMOVED lines=21> */
.L_x_30169:
[----:B------:R-:W-:-:S13]  /*16f0*/  ISETP.GE.AND P0, PT, R6, R5, PT ;  /* 0x000000050600720c */ /* 0x000fda0003f06270 */
[----:B------:R-:W-:Y:S05]  /*1700*/  @P0 BRA `(.L_x_30171) ;  /* 0x0000000000300947 */ /* 0x000fea0003800000 */
[----:B0-----:R-:W0:Y:S01]  /*1710*/  LDC.64 R8, c[0x0][0x218] ;  /* 0x00008600ff087b82 */ /* 0x001e220000000a00 */
[----:B------:R-:W-:Y:S02]  /*1720*/  IMAD.IADD R3, R4, 0x1, R6 ;  /* 0x0000000104037824 */ /* 0x000fe400078e0206 */
[----:B------:R-:W-:Y:S02]  /*1730*/  VIADD R6, R6, 0x80 ;  /* 0x0000008006067836 */ /* 0x000fe40000000000 */
[----:B0-----:R-:W-:-:S05]  /*1740*/  IMAD.WIDE.U32 R8, R3, 0x2, R8 ;  /* 0x0000000203087825 */ /* 0x001fca00078e0008 */
[----:B------:R1:W-:Y:S02]  /*1750*/  STG.E.U16 desc[UR4][R8.64], R24 ;  /* 0x0000001808007986 */ /* 0x0003e4000c101504 */
.L_x_30170:
[----:B------:R-:W-:-:S13]  /*1760*/  ISETP.GE.AND P0, PT, R6, R5, PT ;  /* 0x000000050600720c */ /* 0x000fda0003f06270 */
[----:B------:R-:W-:Y:S05]  /*1770*/  @P0 BRA `(.L_x_30172) ;  /* 0x0000000000340947 */ /* 0x000fea0003800000 */
[----:B01----:R-:W0:Y:S01]  /*1780*/  LDC.64 R8, c[0x0][0x218] ;  /* 0x00008600ff087b82 */ /* 0x003e220000000a00 */
[----:B------:R-:W-:Y:S02]  /*1790*/  IMAD.IADD R3, R4, 0x1, R6 ;  /* 0x0000000104037824 */ /* 0x000fe400078e0206 */
[----:B------:R-:W-:Y:S02]  /*17a0*/  VIADD R6, R6, 0x80 ;  /* 0x0000008006067836 */ /* 0x000fe40000000000 */
[----:B0-----:R-:W-:-:S05]  /*17b0*/  IMAD.WIDE.U32 R8, R3, 0x2, R8 ;  /* 0x0000000203087825 */ /* 0x001fca00078e0008 */
[----:B------:R1:W-:Y:S02]  /*17c0*/  STG.E.U16 desc[UR4][R8.64], R0 ;  /* 0x0000000008007986 */ /* 0x0003e4000c101504 */
.L_x_30171:
        /* <DEDUP_REMOVED lines=8> */
.L_x_30172:
[----:B------:R-:W-:Y:S05]  /*1850*/  BSYNC B1 ;  /* 0x0000000000017941 */ /* 0x000fea0003800000 */
.L_x_30168:
[----:B------:R-:W-:-:S13]  /*1860*/  ISETP.GE.AND P0, PT, R6, R5, PT ;  /* 0x000000050600720c */ /* 0x000fda0003f06270 */
[----:B--2---:R-:W2:Y:S01]  /*1870*/  @!P0 LDC.64 R2, c[0x0][0x218] ;  /* 0x00008600ff028b82 */ /* 0x004ea20000000a00 */
[----:B------:R-:W-:Y:S02]  /*1880*/  @!P0 IMAD.IADD R7, R4, 0x1, R6 ;  /* 0x0000000104078824 */ /* 0x000fe400078e0206 */
[----:B------:R-:W-:Y:S02]  /*1890*/  @!P0 VIADD R6, R6, 0x80 ;  /* 0x0000008006068836 */ /* 0x000fe40000000000 */
[----:B--2---:R-:W-:-:S05]  /*18a0*/  @!P0 IMAD.WIDE.U32 R2, R7, 0x2, R2 ;  /* 0x0000000207028825 */ /* 0x004fca00078e0002 */
[----:B------:R2:W-:Y:S02]  /*18b0*/  @!P0 STG.E.U16 desc[UR4][R2.64], R12 ;  /* 0x0000000c02008986 */ /* 0x0005e4000c101504 */
.L_x_30173:
[----:B------:R-:W-:Y:S05]  /*18c0*/  BSYNC B0 ;  /* 0x0000000000007941 */ /* 0x000fea0003800000 */
.L_x_30167:
        /* <DEDUP_REMOVED lines=8> */
.L_x_30174:
        /* <DEDUP_REMOVED lines=11> */
.L_x_42381:


//--------------------- .text._ZN2at6native29vectorized_elementwise_kernelILi8ENS0_13BinaryFunctorIN3c104HalfES4_S4_ZZZNS0_19maximum_kernel_cudaERNS_18TensorIteratorBaseEENKUlvE0_clEvENKUlvE1_clEvEUlS4_S4_E_EESt5arrayIPcLm3EEEEviT0_T1_ --------------------------
	.section	.text._ZN2at6native29vectorized_elementwise_kernelILi8ENS0_13BinaryFunctorIN3c104HalfES4_S4_ZZZNS0_19maximum_kernel_cudaERNS_18TensorIteratorBaseEENKUlvE0_clEvENKUlvE1_clEvEUlS4_S4_E_EESt5arrayIPcLm3EEEEviT0_T1_,"ax",@progbits
	.align	128
        .global         _ZN2at6native29vectorized_elementwise_kernelILi8ENS0_13BinaryFunctorIN3c104HalfES4_S4_ZZZNS0_19maximum_kernel_cudaERNS_18TensorIteratorBaseEENKUlvE0_clEvENKUlvE1_clEvEUlS4_S4_E_EESt5arrayIPcLm3EEEEviT0_T1_
        .type           _ZN2at6native29vectorized_elementwise_kernelILi8ENS0_13BinaryFunctorIN3c104HalfES4_S4_ZZZNS0_19maximum_kernel_cudaERNS_18TensorIteratorBaseEENKUlvE0_clEvENKUlvE1_clEvEUlS4_S4_E_EESt5arrayIPcLm3EEEEviT0_T1_,@function
        .size           _ZN2at6native29vectorized_elementwise_kernelILi8ENS0_13BinaryFunctorIN3c104HalfES4_S4_ZZZNS0_19maximum_kernel_cudaERNS_18TensorIteratorBaseEENKUlvE0_clEvENKUlvE1_clEvEUlS4_S4_E_EESt5arrayIPcLm3EEEEviT0_T1_,(.L_x_42382 - _ZN2at6native29vectorized_elementwise_kernelILi8ENS0_13BinaryFunctorIN3c104HalfES4_S4_ZZZNS0_19maximum_kernel_cudaERNS_18TensorIteratorBaseEENKUlvE0_clEvENKUlvE1_clEvEUlS4_S4_E_EESt5arrayIPcLm3EEEEviT0_T1_)
        .other          _ZN2at6native29vectorized_elementwise_kernelILi8ENS0_13BinaryFunctorIN3c104HalfES4_S4_ZZZNS0_19maximum_kernel_cudaERNS_18TensorIteratorBaseEENKUlvE0_clEvENKUlvE1_clEvEUlS4_S4_E_EESt5arrayIPcLm3EEEEviT0_T1_,@"STO_CUDA_ENTRY STV_DEFAULT"
_ZN2at6native29vectorized_elementwise_kernelILi8ENS0_13BinaryFunctorIN3c104HalfES4_S4_ZZZNS0_19maximum_kernel_cudaERNS_18TensorIteratorBaseEENKUlvE0_clEvENKUlvE1_clEvEUlS4_S4_E_EESt5arrayIPcLm3EEEEviT0_T1_:
.text._ZN2at6native29vectorized_elementwise_kernelILi8ENS0_13BinaryFunctorIN3c104HalfES4_S4_ZZZNS0_19maximum_kernel_cudaERNS_18TensorIteratorBaseEENKUlvE0_clEvENKUlvE1_clEvEUlS4_S4_E_EESt5arrayIPcLm3EEEEviT0_T1_:
        /* <DEDUP_REMOVED lines=31> */
[----:B------:R-:W-:-:S04]  /*01f0*/  FMNMX.FTZ R8, R18, R17, !PT ;  /* 0x0000001112087209 */ /* 0x000fc80007810000 */
[----:B------:R-:W-:Y:S01]  /*0200*/  F2FP.F16.F32.PACK_AB R8, RZ, R8 ;  /* 0x00000008ff08723e */ /* 0x000fe200000000ff */
[----:B------:R-:W-:Y:S06]  /*0210*/  BRA `(.L_x_30178) ;  /* 0x0000000000047947 */ /* 0x000fec0003800000 */
.L_x_30177:
[----:B------:R-:W-:-:S07]  /*0220*/  PRMT R8, R12, 0x7610, R8 ;  /* 0x000076100c087816 */ /* 0x000fce0000000008 */
.L_x_30178:
[----:B------:R-:W-:Y:S05]  /*0230*/  BSYNC B0 ;  /* 0x0000000000007941 */ /* 0x000fea0003800000 */
.L_x_30176:
        /* <DEDUP_REMOVED lines=10> */
.L_x_30180:
[----:B------:R-:W-:-:S07]  /*02e0*/  PRMT R3, R12, 0x7632, R3 ;  /* 0x000076320c037816 */ /* 0x000fce0000000003 */
.L_x_30181:
[----:B------:R-:W-:Y:S05]  /*02f0*/  BSYNC B0 ;  /* 0x0000000000007941 */ /* 0x000fea0003800000 */
.L_x_30179:
        /* <DEDUP_REMOVED lines=10> */
.L_x_30183:
[----:B------:R-:W-:-:S07]  /*03a0*/  PRMT R2, R13, 0x7610, R2 ;  /* 0x000076100d027816 */ /* 0x000fce0000000002 */
.L_x_30184:
[----:B------:R-:W-:Y:S05]  /*03b0*/  BSYNC B0 ;  /* 0x0000000000007941 */ /* 0x000fea0003800000 */
.L_x_30182:
        /* <DEDUP_REMOVED lines=10> */
.L_x_30186:
[----:B------:R-:W-:-:S07]  /*0460*/  PRMT R5, R13, 0x7632, R5 ;  /* 0x000076320d057816 */ /* 0x000fce0000000005 */
.L_x_30187:
[----:B------:R-:W-:Y:S05]  /*0470*/  BSYNC B0 ;  /* 0x0000000000007941 */ /* 0x000fea0003800000 */
.L_x_30185:
        /* <DEDUP_REMOVED lines=10> */
.L_x_30189:
[----:B------:R-:W-:-:S07]  /*0520*/  PRMT R9, R14, 0x7610, R9 ;  /* 0x000076100e097816 */ /* 0x000fce0000000009 */
.L_x_30190:
[----:B------:R-:W-:Y:S05]  /*0530*/  BSYNC B0 ;  /* 0x0000000000007941 */ /* 0x000fea0003800000 */
.L_x_30188:
        /* <DEDUP_REMOVED lines=10> */
.L_x_30192:
[----:B------:R-:W-:-:S07]  /*05e0*/  PRMT R6, R14, 0x7632, R6 ;  /* 0x000076320e067816 */ /* 0x000fce0000000006 */
.L_x_30193:
[----:B------:R-:W-:Y:S05]  /*05f0*/  BSYNC B0 ;  /* 0x0000000000007941 */ /* 0x000fea0003800000 */
.L_x_30191:
        /* <DEDUP_REMOVED lines=10> */
.L_x_30195:
[----:B------:R-:W-:-:S07]  /*06a0*/  PRMT R7, R15, 0x7610, R7 ;  /* 0x000076100f077816 */ /* 0x000fce0000000007 */
.L_x_30196:
[----:B------:R-:W-:Y:S05]  /*06b0*/  BSYNC B0 ;  /* 0x0000000000007941 */ /* 0x000fea0003800000 */
.L_x_30194:
        /* <DEDUP_REMOVED lines=10> */
.L_x_30198:
[----:B------:R-:W-:-:S07]  /*0760*/  PRMT R11, R15, 0x7632, R11 ;  /* 0x000076320f0b7816 */ /* 0x000fce000000000b */
.L_x_30199:
[----:B------:R-:W-:Y:S05]  /*0770*/  BSYNC B0 ;  /* 0x0000000000007941 */ /* 0x000fea0003800000 */
.L_x_30197:
        /* <DEDUP_REMOVED lines=9> */
.L_x_30175:
        /* <DEDUP_REMOVED lines=101> */
.L_x_30202:
[----:B------:R-:W-:-:S07]  /*0e60*/  PRMT R8, R7, 0x7610, R8 ;  /* 0x0000761007087816 */ /* 0x000fce0000000008 */
.L_x_30201:
[----:B------:R-:W-:Y:S05]  /*0e70*/  BSYNC B0 ;  /* 0x0000000000007941 */ /* 0x000fea0003800000 */
.L_x_30200:
        /* <DEDUP_REMOVED lines=14> */
.L_x_30205:
[----:B------:R-:W-:-:S07]  /*0f60*/  PRMT R10, R9, 0x7610, R10 ;  /* 0x00007610090a7816 */ /* 0x000fce000000000a */
.L_x_30204:
[----:B------:R-:W-:Y:S05]  /*0f70*/  BSYNC B0 ;  /* 0x0000000000007941 */ /* 0x000fea0003800000 */
.L_x_30203:
        /* <DEDUP_REMOVED lines=14> */
.L_x_30208:
[----:B------:R-:W-:-:S07]  /*1060*/  PRMT R20, R11, 0x7610, R20 ;  /* 0x000076100b147816 */ /* 0x000fce0000000014 */
.L_x_30207:
[----:B------:R-:W-:Y:S05]  /*1070*/  BSYNC B0 ;  /* 0x0000000000007941 */ /* 0x000fea0003800000 */
.L_x_30206:
        /* <DEDUP_REMOVED lines=14> */
.L_x_30211:
[----:B------:R-:W-:-:S07]  /*1160*/  PRMT R24, R21, 0x7610, R24 ;  /* 0x0000761015187816 */ /* 0x000fce0000000018 */
.L_x_30210:
[----:B------:R-:W-:Y:S05]  /*1170*/  BSYNC B0 ;  /* 0x0000000000007941 */ /* 0x000fea0003800000 */
.L_x_30209:
        /* <DEDUP_REMOVED lines=14> */
.L_x_30214:
[----:B------:R-:W-:-:S07]  /*1260*/  PRMT R0, R25, 0x7610, R0 ;  /* 0x0000761019007816 */ /* 0x000fce0000000000 */
.L_x_30213:
[----:B------:R-:W-:Y:S05]  /*1270*/  BSYNC B0 ;  /* 0x0000000000007941 */ /* 0x000fea0003800000 */
.L_x_30212:
        /* <DEDUP_REMOVED lines=14> */
.L_x_30217:
[----:B------:R-:W-:-:S07]  /*1360*/  PRMT R2, R3, 0x7610, R2 ;  /* 0x0000761003027816 */ /* 0x000fce0000000002 */
.L_x_30216:
[----:B------:R-:W-:Y:S05]  /*1370*/  BSYNC B0 ;  /* 0x0000000000007941 */ /* 0x000fea0003800000 */
.L_x_30215:
        /* <DEDUP_REMOVED lines=14> */
.L_x_30220:
[----:B------:R-:W-:-:S07]  /*1460*/  PRMT R12, R26, 0x7610, R12 ;  /* 0x000076101a0c7816 */ /* 0x000fce000000000c */
.L_x_30219:
[----:B------:R-:W-:Y:S05]  /*1470*/  BSYNC B0 ;  /* 0x0000000000007941 */ /* 0x000fea0003800000 */
.L_x_30218:
        /* <DEDUP_REMOVED lines=14> */
.L_x_30223:
[----:B------:R-:W-:-:S07]  /*1560*/  PRMT R13, R22, 0x7610, R13 ;  /* 0x00007610160d7816 */ /* 0x000fce000000000d */
.L_x_30222:
[----:B------:R-:W-:Y:S05]  /*1570*/  BSYNC B0 ;  /* 0x0000000000007941 */ /* 0x000fea0003800000 */
.L_x_30221:
        /* <DEDUP_REMOVED lines=21> */
.L_x_30226:
[----:B------:R-:W-:-:S13]  /*16d0*/  ISETP.GE.AND P0, PT, R6, R5, PT ;  /* 0x000000050600720c */ /* 0x000fda0003f06270 */
[----:B------:R-:W-:Y:S05]  /*16e0*/  @P0 BRA `(.L_x_30228) ;  /* 0x0000000000300947 */ /* 0x000fea0003800000 */
[----:B0-----:R-:W0:Y:S01]  /*16f0*/  LDC.64 R8, c[0x0][0x218] ;  /* 0x00008600ff087b82 */ /* 0x001e220000000a00 */
[----:B------:R-:W-:Y:S02]  /*1700*/  IMAD.IADD R3, R4, 0x1, R6 ;  /* 0x0000000104037824 */ /* 0x000fe400078e0206 */
[----:B------:R-:W-:Y:S02]  /*1710*/  VIADD R6, R6, 0x80 ;  /* 0x0000008006067836 */ /* 0x000fe40000000000 */
[----:B0-----:R-:W-:-:S05]  /*1720*/  IMAD.WIDE.U32 R8, R3, 0x2, R8 ;  /* 0x0000000203087825 */ /* 0x001fca00078e0008 */
[----:B------:R1:W-:Y:S02]  /*1730*/  STG.E.U16 desc[UR4][R8.64], R24 ;  /* 0x0000001808007986 */ /* 0x0003e4000c101504 */
.L_x_30227:
[----:B------:R-:W-:-:S13]  /*1740*/  ISETP.GE.AND P0, PT, R6, R5, PT ;  /* 0x000000050600720c */ /* 0x000fda0003f06270 */
[----:B------:R-:W-:Y:S05]  /*1750*/  @P0 BRA `(.L_x_30229) ;  /* 0x0000000000340947 */ /* 0x000fea0003800000 */
[----:B01----:R-:W0:Y:S01]  /*1760*/  LDC.64 R8, c[0x0][0x218] ;  /* 0x00008600ff087b82 */ /* 0x003e220000000a00 */
[----:B------:R-:W-:Y:S02]  /*1770*/  IMAD.IADD R3, R4, 0x1, R6 ;  /* 0x0000000104037824 */ /* 0x000fe400078e0206 */
[----:B------:R-:W-:Y:S02]  /*1780*/  VIADD R6, R6, 0x80 ;  /* 0x0000008006067836 */ /* 0x000fe40000000000 */
[----:B0-----:R-:W-:-:S05]  /*1790*/  IMAD.WIDE.U32 R8, R3, 0x2, R8 ;  /* 0x0000000203087825 */ /* 0x001fca00078e0008 */
[----:B------:R1:W-:Y:S02]  /*17a0*/  STG.E.U16 desc[UR4][R8.64], R0 ;  /* 0x0000000008007986 */ /* 0x0003e4000c101504 */
.L_x_30228:
        /* <DEDUP_REMOVED lines=8> */
.L_x_30229:
[----:B------:R-:W-:Y:S05]  /*1830*/  BSYNC B1 ;  /* 0x0000000000017941 */ /* 0x000fea0003800000 */
.L_x_30225:
[----:B------:R-:W-:-:S13]  /*1840*/  ISETP.GE.AND P0, PT, R6, R5, PT ;  /* 0x000000050600720c */ /* 0x000fda0003f06270 */
[----:B--2---:R-:W2:Y:S01]  /*1850*/  @!P0 LDC.64 R2, c[0x0][0x218] ;  /* 0x00008600ff028b82 */ /* 0x004ea20000000a00 */
[----:B------:R-:W-:Y:S02]  /*1860*/  @!P0 IMAD.IADD R7, R4, 0x1, R6 ;  /* 0x0000000104078824 */ /* 0x000fe400078e0206 */
[----:B------:R-:W-:Y:S02]  /*1870*/  @!P0 VIADD R6, R6, 0x80 ;  /* 0x0000008006068836 */ /* 0x000fe40000000000 */
[----:B--2---:R-:W-:-:S05]  /*1880*/  @!P0 IMAD.WIDE.U32 R2, R7, 0x2, R2 ;  /* 0x0000000207028825 */ /* 0x004fca00078e0002 */
[----:B------:R2:W-:Y:S02]  /*1890*/  @!P0 STG.E.U16 desc[UR4][R2.64], R12 ;  /* 0x0000000c02008986 */ /* 0x0005e4000c101504 */
.L_x_30230:
[----:B------:R-:W-:Y:S05]  /*18a0*/  BSYNC B0 ;  /* 0x0000000000007941 */ /* 0x000fea0003800000 */
.L_x_30224:
        /* <DEDUP_REMOVED lines=8> */
.L_x_30231:
        /* <DEDUP_REMOVED lines=13> */
.L_x_42382:


//--------------------- .text._ZN2at6native18elementwise_kernelILi128ELi4EZNS0_15gpu_kernel_implINS0_13AUnaryFunctorIfffZZZNS0_19maximum_kernel_cudaERNS_18TensorIteratorBaseEENKUlvE0_clEvENKUlvE0_clEvEUlffE_EEEEvS5_RKT_EUliE_EEviT1_ --------------------------
	.section	.text._ZN2at6native18elementwise_kernelILi128ELi4EZNS0_15gpu_kernel_implINS0_13AUnaryFunctorIfffZZZNS0_19maximum_kernel_cudaERNS_18TensorIteratorBaseEENKUlvE0_clEvENKUlvE0_clEvEUlffE_EEEEvS5_RKT_EUliE_EEviT1_,"ax",@progbits
	.align	128
        .global         _ZN2at6native18elementwise_kernelILi128ELi4EZNS0_15gpu_kernel_implINS0_13AUnaryFunctorIfffZZZNS0_19maximum_kernel_cudaERNS_18TensorIteratorBaseEENKUlvE0_clEvENKUlvE0_clEvEUlffE_EEEEvS5_RKT_EUliE_EEviT1_
        .type           _ZN2at6native18elementwise_kernelILi128ELi4EZNS0_15gpu_kernel_implINS0_13AUnaryFunctorIfffZZZNS0_19maximum_kernel_cudaERNS_18TensorIteratorBaseEENKUlvE0_clEvENKUlvE0_clEvEUlffE_EEEEvS5_RKT_EUliE_EEviT1_,@function
        .size           _ZN2at6native18elementwise_kernelILi128ELi4EZNS0_15gpu_kernel_implINS0_13AUnaryFunctorIfffZZZNS0_19maximum_kernel_cudaERNS_18TensorIteratorBaseEENKUlvE0_clEvENKUlvE0_clEvEUlffE_EEEEvS5_RKT_EUliE_EEviT1_,(.L_x_42383 - _ZN2at6native18elementwise_kernelILi128ELi4EZNS0_15gpu_kernel_implINS0_13AUnaryFunctorIfffZZZNS0_19maximum_kernel_cudaERNS_18TensorIteratorBaseEENKUlvE0_clEvENKUlvE0_clEvEUlffE_EEEEvS5_RKT_EUliE_EEviT1_)
        .other          _ZN2at6native18elementwise_kernelILi128ELi4EZNS0_15gpu_kernel_implINS0_13AUnaryFunctorIfffZZZNS0_19maximum_kernel_cudaERNS_18TensorIteratorBaseEENKUlvE0_clEvENKUlvE0_clEvEUlffE_EEEEvS5_RKT_EUliE_EEviT1_,@"STO_CUDA_ENTRY STV_DEFAULT"
_ZN2at6native18elementwise_kernelILi128ELi4EZNS0_15gpu_kernel_implINS0_13AUnaryFunctorIfffZZZNS0_19maximum_kernel_cudaERNS_18TensorIteratorBaseEENKUlvE0_clEvENKUlvE0_clEvEUlffE_EEEEvS5_RKT_EUliE_EEviT1_:
.text._ZN2at6native18elementwise_kernelILi128ELi4EZNS0_15gpu_kernel_implINS0_13AUnaryFunctorIfffZZZNS0_19maximum_kernel_cudaERNS_18TensorIteratorBaseEENKUlvE0_clEvENKUlvE0_clEvEUlffE_EEEEvS5_RKT_EUliE_EEviT1_:
        /* <DEDUP_REMOVED lines=313> */
.L_x_30234:
        /* <DEDUP_REMOVED lines=22> */
.L_x_30239:
[----:B------:R-:W2:Y:S02]  /*14f0*/  LDG.E.U8 R0, desc[UR36][R2.64] ;  /* 0x0000002402007981 */ /* 0x000ea4000c1e1100 */
[----:B--2---:R-:W-:Y:S01]  /*1500*/  I2FP.F32.U32 R0, R0 ;  /* 0x0000000000007245 */ /* 0x004fe20000201000 */
[----:B------:R-:W-:Y:S06]  /*1510*/  BRA `(.L_x_30241) ;  /* 0x0000000c002c7947 */ /* 0x000fec0003800000 */
.L_x_30238:
        /* <DEDUP_REMOVED lines=9> */
.L_x_30243:
[----:B------:R-:W2:Y:S02]  /*15b0*/  LDG.E R0, desc[UR36][R2.64] ;  /* 0x0000002402007981 */ /* 0x000ea4000c1e1900 */
[----:B--2---:R-:W-:Y:S01]  /*15c0*/  I2FP.F32.S32 R0, R0 ;  /* 0x0000000000007245 */ /* 0x004fe20000201400 */
[----:B------:R-:W-:Y:S06]  /*15d0*/  BRA `(.L_x_30241) ;  /* 0x0000000800fc7947 */ /* 0x000fec0003800000 */
.L_x_30242:
[----:B------:R-:W2:Y:S02]  /*15e0*/  LDG.E.U16 R0, desc[UR36][R2.64] ;  /* 0x0000002402007981 */ /* 0x000ea4000c1e1500 */
[----:B--2---:R-:W0:Y:S01]  /*15f0*/  I2F.S16 R0, R0 ;  /* 0x0000000000007306 */ /* 0x004e220000101400 */
[----:B------:R-:W-:Y:S05]  /*1600*/  BRA `(.L_x_30241) ;  /* 0x0000000800f07947 */ /* 0x000fea0003800000 */
.L_x_30237:
        /* <DEDUP_REMOVED lines=8> */
.L_x_30245:
[----:B------:R-:W2:Y:S02]  /*1690*/  LDG.E.U16 R0, desc[UR36][R2.64] ;  /* 0x0000002402007981 */ /* 0x000ea4000c1e1500 */
[----:B--2---:R-:W-:Y:S01]  /*16a0*/  HADD2.F32 R0, -RZ, R0.H0_H0 ;  /* 0x20000000ff007230 */ /* 0x004fe20000004100 */
[----:B------:R-:W-:Y:S06]  /*16b0*/  BRA `(.L_x_30241) ;  /* 0x0000000800c47947 */ /* 0x000fec0003800000 */
.L_x_30244:
        /* <DEDUP_REMOVED lines=8> */
.L_x_30247:
[----:B------:R-:W2:Y:S02]  /*1740*/  LDG.E.U16 R0, desc[UR36][R2.64] ;  /* 0x0000002402007981 */ /* 0x000ea4000c1e1500 */
[----:B--2---:R-:W-:Y:S01]  /*1750*/  HADD2.F32 R0, -RZ, R0.H0_H0 ;  /* 0x20000000ff007230 */ /* 0x004fe20000004100 */
[----:B------:R-:W-:Y:S06]  /*1760*/  BRA `(.L_x_30241) ;  /* 0x0000000800987947 */ /* 0x000fec0003800000 */
.L_x_30246:
[----:B------:R-:W2:Y:S01]  /*1770*/  LDG.E.64 R2, desc[UR36][R2.64] ;  /* 0x0000002402027981 */ /* 0x000ea2000c1e1b00 */
[----:B------:R-:W-:Y:S01]  /*1780*/  UMOV UR4, 0xf0000000 ;  /* 0xf000000000047882 */ /* 0x000fe20000000000 */
[----:B------:R-:W-:Y:S01]  /*1790*/  UMOV UR5, 0x380fffff ;  /* 0x380fffff00057882 */ /* 0x000fe20000000000 */
[----:B--2---:R-:W0:Y:S01]  /*17a0*/  F2F.F32.F64 R0, R2 ;  /* 0x0000000200007310 */ /* 0x004e220000301000 */
[----:B------:R-:W-:-:S14]  /*17b0*/  DSETP.GEU.AND P0, PT, |R2|, UR4, PT ;  /* 0x0000000402007e2a */ /* 0x000fdc000bf0e200 */
[----:B0-----:R-:W-:Y:S01]  /*17c0*/  @!P0 FMUL R0, R0, 1.175494350822287508e-38 ;  /* 0x0080000000008820 */ /* 0x001fe20000400000 */
[----:B------:R-:W-:Y:S06]  /*17d0*/  BRA `(.L_x_30241) ;  /* 0x00000008007c7947 */ /* 0x000fec0003800000 */
.L_x_30236:
        /* <DEDUP_REMOVED lines=12> */
.L_x_30250:
[----:B------:R-:W2:Y:S01]  /*18a0*/  LDG.E.64 R2, desc[UR36][R2.64] ;  /* 0x0000002402027981 */ /* 0x000ea2000c1e1b00 */
[----:B------:R-:W-:Y:S01]  /*18b0*/  UMOV UR4, 0xf0000000 ;  /* 0xf000000000047882 */ /* 0x000fe20000000000 */
[----:B------:R-:W-:Y:S01]  /*18c0*/  UMOV UR5, 0x380fffff ;  /* 0x380fffff00057882 */ /* 0x000fe20000000000 */
[----:B--2---:R-:W0:Y:S01]  /*18d0*/  F2F.F32.F64 R0, R2 ;  /* 0x0000000200007310 */ /* 0x004e220000301000 */
[----:B------:R-:W-:-:S14]  /*18e0*/  DSETP.GEU.AND P0, PT, |R2|, UR4, PT ;  /* 0x0000000402007e2a */ /* 0x000fdc000bf0e200 */
[----:B0-----:R-:W-:Y:S01]  /*18f0*/  @!P0 FMUL R0, R0, 1.175494350822287508e-38 ;  /* 0x0080000000008820 */ /* 0x001fe20000400000 */
[----:B------:R-:W-:Y:S06]  /*1900*/  BRA `(.L_x_30241) ;  /* 0x0000000800307947 */ /* 0x000fec0003800000 */
.L_x_30249:
        /* <DEDUP_REMOVED lines=26> */
.L_x_30252:
        /* <DEDUP_REMOVED lines=13> */
.L_x_30251:
[----:B------:R-:W2:Y:S02]  /*1b80*/  LDG.E.U16 R0, desc[UR36][R2.64] ;  /* 0x0000002402007981 */ /* 0x000ea4000c1e1500 */
[----:B--2---:R-:W-:Y:S01]  /*1b90*/  IMAD.U32 R0, R0, 0x10000, RZ ;  /* 0x0001000000007824 */ /* 0x004fe200078e00ff */
[----:B------:R-:W-:Y:S06]  /*1ba0*/  BRA `(.L_x_30241) ;  /* 0x0000000400887947 */ /* 0x000fec0003800000 */
.L_x_30248:
        /* <DEDUP_REMOVED lines=11> */
.L_x_30255:
        /* <DEDUP_REMOVED lines=20> */
.L_x_30257:
[----:B------:R-:W-:Y:S05]  /*1da0*/  BSYNC B0 ;  /* 0x0000000000007941 */ /* 0x000fea0003800000 */
.L_x_30256:
[----:B------:R-:W-:Y:S01]  /*1db0*/  LEA R3, R0, 0x3b800000, 0x17 ;  /* 0x3b80000000037811 */ /* 0x000fe200078eb8ff */
[----:B------:R-:W-:-:S05]  /*1dc0*/  IMAD.SHL.U32 R0, R2, 0x100000, RZ ;  /* 0x0010000002007824 */ /* 0x000fca00078e00ff */
[----:B------:R-:W-:Y:S01]  /*1dd0*/  LOP3.LUT R0, R3, R0, R4, 0xfe, !PT ;  /* 0x0000000003007212 */ /* 0x000fe200078efe04 */
[----:B------:R-:W-:Y:S06]  /*1de0*/  BRA `(.L_x_30241) ;  /* 0x0000000000f87947 */ /* 0x000fec0003800000 */
.L_x_30254:
        /* <DEDUP_REMOVED lines=20> */
.L_x_30259:
[----:B------:R-:W-:Y:S05]  /*1f30*/  BSYNC B0 ;  /* 0x0000000000007941 */ /* 0x000fea0003800000 */
.L_x_30258:
[----:B------:R-:W-:Y:S01]  /*1f40*/  LEA R3, R0, 0x37800000, 0x17 ;  /* 0x3780000000037811 */ /* 0x000fe200078eb8ff */
[----:B------:R-:W-:-:S05]  /*1f50*/  IMAD.SHL.U32 R0, R2, 0x200000, RZ ;  /* 0x0020000002007824 */ /* 0x000fca00078e00ff */
[----:B------:R-:W-:Y:S01]  /*1f60*/  LOP3.LUT R0, R3, R0, R4, 0xfe, !PT ;  /* 0x0000000003007212 */ /* 0x000fe200078efe04 */
[----:B------:R-:W-:Y:S06]  /*1f70*/  BRA `(.L_x_30241) ;  /* 0x0000000000947947 */ /* 0x000fec0003800000 */
.L_x_30253:
        /* <DEDUP_REMOVED lines=14> */
.L_x_30240:
        /* <DEDUP_REMOVED lines=16> */
.L_x_30262:
[----:B------:R-:W-:Y:S01]  /*2160*/  IMAD.MOV.U32 R0, RZ, RZ, RZ ;  /* 0x000000ffff007224 */ /* 0x000fe200078e00ff */
[----:B------:R-:W-:Y:S06]  /*2170*/  BRA `(.L_x_30241) ;  /* 0x0000000000147947 */ /* 0x000fec0003800000 */
.L_x_30261:
[----:B------:R-:W2:Y:S02]  /*2180*/  LDG.E.64 R2, desc[UR36][R2.64] ;  /* 0x0000002402027981 */ /* 0x000ea4000c1e1b00 */
[----:B--2---:R0:W1:Y:S01]  /*2190*/  I2F.U64 R0, R2 ;  /* 0x0000000200007312 */ /* 0x0040620000301000 */
[----:B------:R-:W-:Y:S05]  /*21a0*/  BRA `(.L_x_30241) ;  /* 0x0000000000087947 */ /* 0x000fea0003800000 */
.L_x_30260:
[----:B------:R-:W2:Y:S02]  /*21b0*/  LDG.E R0, desc[UR36][R2.64] ;  /* 0x0000002402007981 */ /* 0x000ea4000c1e1900 */
[----:B--2---:R-:W-:-:S07]  /*21c0*/  I2FP.F32.U32 R0, R0 ;  /* 0x0000000000007245 */ /* 0x004fce0000201000 */
.L_x_30241:
[----:B------:R-:W-:Y:S05]  /*21d0*/  BSYNC B6 ;  /* 0x0000000000067941 */ /* 0x000fea0003800000 */
.L_x_30235:
        /* <DEDUP_REMOVED lines=10> */
[----:B------:R-:W-:-:S07]  /*2280*/  @!P0 FMNMX.FTZ R2, R0, R5, !PT ;  /* 0x0000000500028209 */ /* 0x000fce0007810000 */
.L_x_30263:
        /* <DEDUP_REMOVED lines=12> */
.L_x_30267:
[----:B------:R-:W0:Y:S02]  /*2350*/  F2I.S64.TRUNC R2, R2 ;  /* 0x0000000200027311 */ /* 0x000e24000020d900 */
[----:B0-----:R-:W-:-:S05]  /*2360*/  IMAD.MOV.U32 R5, RZ, RZ, R2 ;  /* 0x000000ffff057224 */ /* 0x001fca00078e0002 */
[----:B------:R0:W-:Y:S01]  /*2370*/  STG.E.U8 desc[UR36][R16.64], R5 ;  /* 0x0000000510007986 */ /* 0x0001e2000c101124 */
[----:B------:R-:W-:Y:S05]  /*2380*/  BRA `(.L_x_30269) ;  /* 0x0000000c00407947 */ /* 0x000fea0003800000 */
.L_x_30266:
        /* <DEDUP_REMOVED lines=9> */
.L_x_30271:
[----:B------:R-:W0:Y:S02]  /*2420*/  F2I.FTZ.TRUNC.NTZ R3, R2 ;  /* 0x0000000200037305 */ /* 0x000e24000021f100 */
[----:B0-----:R0:W-:Y:S01]  /*2430*/  STG.E desc[UR36][R16.64], R3 ;  /* 0x0000000310007986 */ /* 0x0011e2000c101924 */
[----:B------:R-:W-:Y:S05]  /*2440*/  BRA `(.L_x_30269) ;  /* 0x0000000c00107947 */ /* 0x000fea0003800000 */
.L_x_30270:
[----:B------:R-:W0:Y:S02]  /*2450*/  F2I.FTZ.TRUNC.NTZ R3, R2 ;  /* 0x0000000200037305 */ /* 0x000e24000021f100 */
[----:B0-----:R0:W-:Y:S01]  /*2460*/  STG.E.U16 desc[UR36][R16.64], R3 ;  /* 0x0000000310007986 */ /* 0x0011e2000c101524 */
[----:B------:R-:W-:Y:S05]  /*2470*/  BRA `(.L_x_30269) ;  /* 0x0000000c00047947 */ /* 0x000fea0003800000 */
.L_x_30265:
        /* <DEDUP_REMOVED lines=8> */
.L_x_30273:
[----:B------:R-:W-:-:S05]  /*2500*/  F2FP.F16.F32.PACK_AB R2, RZ, R2 ;  /* 0x00000002ff02723e */ /* 0x000fca00000000ff */
[----:B------:R0:W-:Y:S01]  /*2510*/  STG.E.U16 desc[UR36][R16.64], R2 ;  /* 0x0000000210007986 */ /* 0x0001e2000c101524 */
[----:B------:R-:W-:Y:S05]  /*2520*/  BRA `(.L_x_30269) ;  /* 0x0000000800d87947 */ /* 0x000fea0003800000 */
.L_x_30272:
        /* <DEDUP_REMOVED lines=9> */
.L_x_30275:
[----:B------:R-:W-:-:S04]  /*25c0*/  F2FP.F16.F32.PACK_AB R3, RZ, R2 ;  /* 0x00000002ff03723e */ /* 0x000fc800000000ff */
[----:B------:R-:W-:-:S05]  /*25d0*/  PRMT R3, R3, 0x5410, RZ ;  /* 0x0000541003037816 */ /* 0x000fca00000000ff */
[----:B------:R0:W-:Y:S01]  /*25e0*/  STG.E desc[UR36][R16.64], R3 ;  /* 0x0000000310007986 */ /* 0x0001e2000c101924 */
[----:B------:R-:W-:Y:S05]  /*25f0*/  BRA `(.L_x_30269) ;  /* 0x0000000800a47947 */ /* 0x000fea0003800000 */
.L_x_30274:
[----:B------:R-:W-:-:S06]  /*2600*/  FMUL.FTZ R2, R2, 1 ;  /* 0x3f80000002027820 */ /* 0x000fcc0000410000 */
[----:B------:R-:W0:Y:S02]  /*2610*/  F2F.F64.F32 R2, R2 ;  /* 0x0000000200027310 */ /* 0x000e240000201800 */
[----:B0-----:R0:W-:Y:S01]  /*2620*/  STG.E.64 desc[UR36][R16.64], R2 ;  /* 0x0000000210007986 */ /* 0x0011e2000c101b24 */
[----:B------:R-:W-:Y:S05]  /*2630*/  BRA `(.L_x_30269) ;  /* 0x0000000800947947 */ /* 0x000fea0003800000 */
.L_x_30264:
        /* <DEDUP_REMOVED lines=12> */
.L_x_30278:
[----:B------:R-:W-:Y:S01]  /*2700*/  FMUL.FTZ R4, R2, 1 ;  /* 0x3f80000002047820 */ /* 0x000fe20000410000 */
[----:B------:R-:W-:-:S05]  /*2710*/  CS2R R6, SRZ ;  /* 0x0000000000067805 */ /* 0x000fca000001ff00 */
[----:B------:R-:W0:Y:S02]  /*2720*/  F2F.F64.F32 R4, R4 ;  /* 0x0000000400047310 */ /* 0x000e240000201800 */
[----:B0-----:R0:W-:Y:S01]  /*2730*/  STG.E.128 desc[UR36][R16.64], R4 ;  /* 0x0000000410007986 */ /* 0x0011e2000c101d24 */
[----:B------:R-:W-:Y:S05]  /*2740*/  BRA `(.L_x_30269) ;  /* 0x0000000800507947 */ /* 0x000fea0003800000 */
.L_x_30277:
        /* <DEDUP_REMOVED lines=20> */
.L_x_30282:
[----:B------:R-:W-:Y:S05]  /*2890*/  BSYNC B0 ;  /* 0x0000000000007941 */ /* 0x000fea0003800000 */
.L_x_30281:
[----:B------:R-:W-:-:S05]  /*28a0*/  LOP3.LUT R5, R0, R5, RZ, 0xfc, !PT ;  /* 0x0000000500057212 */ /* 0x000fca00078efcff */
[----:B------:R0:W-:Y:S01]  /*28b0*/  STG.E.U8 desc[UR36][R16.64], R5 ;  /* 0x0000000510007986 */ /* 0x0001e2000c101124 */
[----:B------:R-:W-:Y:S05]  /*28c0*/  BRA `(.L_x_30269) ;  /* 0x0000000400f07947 */ /* 0x000fea0003800000 */
.L_x_30280:
        /* <DEDUP_REMOVED lines=12> */
.L_x_30284:
[----:B-----5:R-:W-:Y:S01]  /*2990*/  IMAD.MOV.U32 R0, RZ, RZ, 0x7f ;  /* 0x0000007fff007424 */ /* 0x020fe200078e00ff */
[----:B------:R-:W-:-:S04]  /*29a0*/  ISETP.GT.U32.AND P0, PT, R4, 0x7f800000, PT ;  /* 0x7f8000000400780c */ /* 0x000fc80003f04070 */
[----:B------:R-:W-:-:S09]  /*29b0*/  SEL R0, R0, 0x7c, P0 ;  /* 0x0000007c00007807 */ /* 0x000fd20000000000 */
.L_x_30285:
[----:B------:R-:W-:Y:S05]  /*29c0*/  BSYNC B0 ;  /* 0x0000000000007941 */ /* 0x000fea0003800000 */
.L_x_30283:
[----:B------:R-:W-:-:S04]  /*29d0*/  LOP3.LUT R2, R2, 0x80000000, RZ, 0xc0, !PT ;  /* 0x8000000002027812 */ /* 0x000fc800078ec0ff */
[----:B------:R-:W-:-:S04]  /*29e0*/  SHF.R.U32.HI R3, RZ, 0x18, R2 ;  /* 0x00000018ff037819 */ /* 0x000fc80000011602 */
[----:B------:R-:W-:-:S05]  /*29f0*/  LOP3.LUT R3, R0, R3, RZ, 0xfc, !PT ;  /* 0x0000000300037212 */ /* 0x000fca00078efcff */
[----:B------:R0:W-:Y:S01]  /*2a00*/  STG.E.U8 desc[UR36][R16.64], R3 ;  /* 0x0000000310007986 */ /* 0x0001e2000c101124 */
[----:B------:R-:W-:Y:S05]  /*2a10*/  BRA `(.L_x_30269) ;  /* 0x00000004009c7947 */ /* 0x000fea0003800000 */
.L_x_30279:
[----:B------:R-:W-:-:S05]  /*2a20*/  F2FP.BF16.F32.PACK_AB R2, RZ, R2 ;  /* 0x00000002ff02723e */ /* 0x000fca00000010ff */
[----:B------:R0:W-:Y:S01]  /*2a30*/  STG.E.U16 desc[UR36][R16.64], R2 ;  /* 0x0000000210007986 */ /* 0x0001e2000c101524 */
[----:B------:R-:W-:Y:S05]  /*2a40*/  BRA `(.L_x_30269) ;  /* 0x0000000400907947 */ /* 0x000fea0003800000 */
.L_x_30276:
        /* <DEDUP_REMOVED lines=11> */
.L_x_30288:
        /* <DEDUP_REMOVED lines=16> */
.L_x_30291:
[----:B------:R-:W-:-:S04]  /*2c00*/  LOP3.LUT R2, R2, 0x80000000, RZ, 0xc0, !PT ;  /* 0x8000000002027812 */ /* 0x000fc800078ec0ff */
[----:B------:R-:W-:-:S04]  /*2c10*/  SHF.R.U32.HI R3, RZ, 0x18, R2 ;  /* 0x00000018ff037819 */ /* 0x000fc80000011602 */
[----:B------:R-:W-:-:S04]  /*2c20*/  LOP3.LUT R0, R0, R3, RZ, 0xfc, !PT ;  /* 0x0000000300007212 */ /* 0x000fc800078efcff */
[----:B------:R-:W-:-:S07]  /*2c30*/  PRMT R8, R0, 0x7610, R8 ;  /* 0x0000761000087816 */ /* 0x000fce0000000008 */
.L_x_30290:
[----:B------:R-:W-:Y:S05]  /*2c40*/  BSYNC B0 ;  /* 0x0000000000007941 */ /* 0x000fea0003800000 */
.L_x_30289:
[----:B------:R3:W-:Y:S01]  /*2c50*/  STG.E.U8 desc[UR36][R16.64], R8 ;  /* 0x0000000810007986 */ /* 0x0007e2000c101124 */
[----:B------:R-:W-:Y:S05]  /*2c60*/  BRA `(.L_x_30269) ;  /* 0x0000000400087947 */ /* 0x000fea0003800000 */
.L_x_30287:
        /* <DEDUP_REMOVED lines=16> */
.L_x_30294:
[----:B------:R-:W-:-:S04]  /*2d70*/  LOP3.LUT R2, R2, 0x80000000, RZ, 0xc0, !PT ;  /* 0x8000000002027812 */ /* 0x000fc800078ec0ff */
[----:B------:R-:W-:-:S04]  /*2d80*/  SHF.R.U32.HI R3, RZ, 0x18, R2 ;  /* 0x00000018ff037819 */ /* 0x000fc80000011602 */
[----:B------:R-:W-:-:S04]  /*2d90*/  LOP3.LUT R0, R0, R3, RZ, 0xfc, !PT ;  /* 0x0000000300007212 */ /* 0x000fc800078efcff */
[----:B------:R-:W-:-:S07]  /*2da0*/  PRMT R8, R0, 0x7610, R8 ;  /* 0x0000761000087816 */ /* 0x000fce0000000008 */
.L_x_30293:
[----:B------:R-:W-:Y:S05]  /*2db0*/  BSYNC B0 ;  /* 0x0000000000007941 */ /* 0x000fea0003800000 */
.L_x_30292:
[----:B------:R0:W-:Y:S01]  /*2dc0*/  STG.E.U8 desc[UR36][R16.64], R8 ;  /* 0x0000000810007986 */ /* 0x0001e2000c101124 */
[----:B------:R-:W-:Y:S05]  /*2dd0*/  BRA `(.L_x_30269) ;  /* 0x0000000000ac7947 */ /* 0x000fea0003800000 */
.L_x_30286:
        /* <DEDUP_REMOVED lines=21> */
.L_x_30268:
        /* <DEDUP_REMOVED lines=16> */
.L_x_30297:
[----:B------:R-:W-:Y:S05]  /*3030*/  BRA `(.L_x_30269) ;  /* 0x0000000000147947 */ /* 0x000fea0003800000 */
.L_x_30296:
[----:B------:R-:W0:Y:S02]  /*3040*/  F2I.U64.TRUNC R2, R2 ;  /* 0x0000000200027311 */ /* 0x000e24000020d800 */
[----:B0-----:R1:W-:Y:S01]  /*3050*/  STG.E.64 desc[UR36][R16.64], R2 ;  /* 0x0000000210007986 */ /* 0x0013e2000c101b24 */
[----:B------:R-:W-:Y:S05]  /*3060*/  BRA `(.L_x_30269) ;  /* 0x0000000000087947 */ /* 0x000fea0003800000 */
.L_x_30295:
[----:B------:R-:W0:Y:S02]  /*3070*/  F2I.FTZ.U32.TRUNC.NTZ R3, R2 ;  /* 0x0000000200037305 */ /* 0x000e24000021f000 */
[----:B0-----:R0:W-:Y:S02]  /*3080*/  STG.E desc[UR36][R16.64], R3 ;  /* 0x0000000310007986 */ /* 0x0011e4000c101924 */
.L_x_30269:
[----:B------:R-:W-:-:S04]  /*3090*/  IMAD R18, R23, 0x200, R18 ;  /* 0x0000020017127824 */ /* 0x000fc800078e0212 */
[----:B------:R-:W-:-:S07]  /*30a0*/  VIADD R19, R18, 0x80 ;  /* 0x0000008012137836 */ /* 0x000fce0000000000 */
.L_x_30233:
[----:B------:R-:W-:Y:S05]  /*30b0*/  BSYNC B7 ;  /* 0x0000000000077941 */ /* 0x000fea0003800000 */
.L_x_30232:
        /* <DEDUP_REMOVED lines=307> */
.L_x_30300:
        /* <DEDUP_REMOVED lines=22> */
.L_x_30305:
[----:B------:R-:W2:Y:S02]  /*4550*/  LDG.E.U8 R0, desc[UR36][R2.64] ;  /* 0x0000002402007981 */ /* 0x000ea4000c1e1100 */
[----:B--2---:R-:W-:Y:S01]  /*4560*/  I2FP.F32.U32 R0, R0 ;  /* 0x0000000000007245 */ /* 0x004fe20000201000 */
[----:B------:R-:W-:Y:S06]  /*4570*/  BRA `(.L_x_30307) ;  /* 0x0000000c002c7947 */ /* 0x000fec0003800000 */
.L_x_30304:
        /* <DEDUP_REMOVED lines=9> */
.L_x_30309:
[----:B------:R-:W2:Y:S02]  /*4610*/  LDG.E R0, desc[UR36][R2.64] ;  /* 0x0000002402007981 */ /* 0x000ea4000c1e1900 */
[----:B--2---:R-:W-:Y:S01]  /*4620*/  I2FP.F32.S32 R0, R0 ;  /* 0x0000000000007245 */ /* 0x004fe20000201400 */
[----:B------:R-:W-:Y:S06]  /*4630*/  BRA `(.L_x_30307) ;  /* 0x0000000800fc7947 */ /* 0x000fec0003800000 */
.L_x_30308:
[----:B------:R-:W2:Y:S02]  /*4640*/  LDG.E.U16 R0, desc[UR36][R2.64] ;  /* 0x0000002402007981 */ /* 0x000ea4000c1e1500 */
[----:B--2---:R-:W2:Y:S01]  /*4650*/  I2F.S16 R0, R0 ;  /* 0x0000000000007306 */ /* 0x004ea20000101400 */
[----:B------:R-:W-:Y:S05]  /*4660*/  BRA `(.L_x_30307) ;  /* 0x0000000800f07947 */ /* 0x000fea0003800000 */
.L_x_30303:
        /* <DEDUP_REMOVED lines=8> */
.L_x_30311:
[----:B------:R-:W2:Y:S02]  /*46f0*/  LDG.E.U16 R0, desc[UR36][R2.64] ;  /* 0x0000002402007981 */ /* 0x000ea4000c1e1500 */
[----:B--2---:R-:W-:Y:S01]  /*4700*/  HADD2.F32 R0, -RZ, R0.H0_H0 ;  /* 0x20000000ff007230 */ /* 0x004fe20000004100 */
[----:B------:R-:W-:Y:S06]  /*4710*/  BRA `(.L_x_30307) ;  /* 0x0000000800c47947 */ /* 0x000fec0003800000 */
.L_x_30310:
        /* <DEDUP_REMOVED lines=8> */
.L_x_30313:
[----:B------:R-:W2:Y:S02]  /*47a0*/  LDG.E.U16 R0, desc[UR36][R2.64] ;  /* 0x0000002402007981 */ /* 0x000ea4000c1e1500 */
[----:B--2---:R-:W-:Y:S01]  /*47b0*/  HADD2.F32 R0, -RZ, R0.H0_H0 ;  /* 0x20000000ff007230 */ /* 0x004fe20000004100 */
[----:B------:R-:W-:Y:S06]  /*47c0*/  BRA `(.L_x_30307) ;  /* 0x0000000800987947 */ /* 0x000fec0003800000 */
.L_x_30312:
[----:B------:R-:W2:Y:S01]  /*47d0*/  LDG.E.64 R2, desc[UR36][R2.64] ;  /* 0x0000002402027981 */ /* 0x000ea2000c1e1b00 */
[----:B------:R-:W-:Y:S01]  /*47e0*/  UMOV UR4, 0xf0000000 ;  /* 0xf000000000047882 */ /* 0x000fe20000000000 */
[----:B------:R-:W-:Y:S01]  /*47f0*/  UMOV UR5, 0x380fffff ;  /* 0x380fffff00057882 */ /* 0x000fe20000000000 */
[----:B--2---:R-:W0:Y:S01]  /*4800*/  F2F.F32.F64 R0, R2 ;  /* 0x0000000200007310 */ /* 0x004e220000301000 */
[----:B------:R-:W-:-:S14]  /*4810*/  DSETP.GEU.AND P0, PT, |R2|, UR4, PT ;  /* 0x0000000402007e2a */ /* 0x000fdc000bf0e200 */
[----:B0-----:R-:W-:Y:S01]  /*4820*/  @!P0 FMUL R0, R0, 1.175494350822287508e-38 ;  /* 0x0080000000008820 */ /* 0x001fe20000400000 */
[----:B------:R-:W-:Y:S06]  /*4830*/  BRA `(.L_x_30307) ;  /* 0x00000008007c7947 */ /* 0x000fec0003800000 */
.L_x_30302:
        /* <DEDUP_REMOVED lines=12> */
.L_x_30316:
[----:B------:R-:W2:Y:S01]  /*4900*/  LDG.E.64 R2, desc[UR36][R2.64] ;  /* 0x0000002402027981 */ /* 0x000ea2000c1e1b00 */
[----:B------:R-:W-:Y:S01]  /*4910*/  UMOV UR4, 0xf0000000 ;  /* 0xf000000000047882 */ /* 0x000fe20000000000 */
[----:B------:R-:W-:Y:S01]  /*4920*/  UMOV UR5, 0x380fffff ;  /* 0x380fffff00057882 */ /* 0x000fe20000000000 */
[----:B--2---:R-:W0:Y:S01]  /*4930*/  F2F.F32.F64 R0, R2 ;  /* 0x0000000200007310 */ /* 0x004e220000301000 */
[----:B------:R-:W-:-:S14]  /*4940*/  DSETP.GEU.AND P0, PT, |R2|, UR4, PT ;  /* 0x0000000402007e2a */ /* 0x000fdc000bf0e200 */
[----:B0-----:R-:W-:Y:S01]  /*4950*/  @!P0 FMUL R0, R0, 1.175494350822287508e-38 ;  /* 0x0080000000008820 */ /* 0x001fe20000400000 */
[----:B------:R-:W-:Y:S06]  /*4960*/  BRA `(.L_x_30307) ;  /* 0x0000000800307947 */ /* 0x000fec0003800000 */
.L_x_30315:
        /* <DEDUP_REMOVED lines=26> */
.L_x_30318:
        /* <DEDUP_REMOVED lines=13> */
.L_x_30317:
[----:B------:R-:W2:Y:S02]  /*4be0*/  LDG.E.U16 R0, desc[UR36][R2.64] ;  /* 0x0000002402007981 */ /* 0x000ea4000c1e1500 */
[----:B--2---:R-:W-:Y:S01]  /*4bf0*/  IMAD.U32 R0, R0, 0x10000, RZ ;  /* 0x0001000000007824 */ /* 0x004fe200078e00ff */
[----:B------:R-:W-:Y:S06]  /*4c00*/  BRA `(.L_x_30307) ;  /* 0x0000000400887947 */ /* 0x000fec0003800000 */
.L_x_30314:
        /* <DEDUP_REMOVED lines=11> */
.L_x_30321:
        /* <DEDUP_REMOVED lines=20> */
.L_x_30323:
[----:B------:R-:W-:Y:S05]  /*4e00*/  BSYNC B0 ;  /* 0x0000000000007941 */ /* 0x000fea0003800000 */
.L_x_30322:
[----:B------:R-:W-:Y:S01]  /*4e10*/  LEA R3, R0, 0x3b800000, 0x17 ;  /* 0x3b80000000037811 */ /* 0x000fe200078eb8ff */
[----:B------:R-:W-:-:S05]  /*4e20*/  IMAD.SHL.U32 R0, R2, 0x100000, RZ ;  /* 0x0010000002007824 */ /* 0x000fca00078e00ff */
[----:B------:R-:W-:Y:S01]  /*4e30*/  LOP3.LUT R0, R3, R0, R4, 0xfe, !PT ;  /* 0x0000000003007212 */ /* 0x000fe200078efe04 */
[----:B------:R-:W-:Y:S06]  /*4e40*/  BRA `(.L_x_30307) ;  /* 0x0000000000f87947 */ /* 0x000fec0003800000 */
.L_x_30320:
        /* <DEDUP_REMOVED lines=20> */
.L_x_30325:
[----:B------:R-:W-:Y:S05]  /*4f90*/  BSYNC B0 ;  /* 0x0000000000007941 */ /* 0x000fea0003800000 */
.L_x_30324:
[----:B------:R-:W-:Y:S01]  /*4fa0*/  LEA R3, R0, 0x37800000, 0x17 ;  /* 0x3780000000037811 */ /* 0x000fe200078eb8ff */
[----:B------:R-:W-:-:S05]  /*4fb0*/  IMAD.SHL.U32 R0, R2, 0x200000, RZ ;  /* 0x0020000002007824 */ /* 0x000fca00078e00ff */
[----:B------:R-:W-:Y:S01]  /*4fc0*/  LOP3.LUT R0, R3, R0, R4, 0xfe, !PT ;  /* 0x0000000003007212 */ /* 0x000fe200078efe04 */
[----:B------:R-:W-:Y:S06]  /*4fd0*/  BRA `(.L_x_30307) ;  /* 0x0000000000947947 */ /* 0x000fec0003800000 */
.L_x_30319:
        /* <DEDUP_REMOVED lines=14> */
.L_x_30306:
        /* <DEDUP_REMOVED lines=16> */
.L_x_30328:
[----:B------:R-:W-:Y:S01]  /*51c0*/  IMAD.MOV.U32 R0, RZ, RZ, RZ ;  /* 0x000000ffff007224 */ /* 0x000fe200078e00ff */
[----:B------:R-:W-:Y:S06]  /*51d0*/  BRA `(.L_x_30307) ;  /* 0x0000000000147947 */ /* 0x000fec0003800000 */
.L_x_30327:
[----:B------:R-:W2:Y:S02]  /*51e0*/  LDG.E.64 R2, desc[UR36][R2.64] ;  /* 0x0000002402027981 */ /* 0x000ea4000c1e1b00 */
[----:B--2---:R0:W1:Y:S01]  /*51f0*/  I2F.U64 R0, R2 ;  /* 0x0000000200007312 */ /* 0x0040620000301000 */
[----:B------:R-:W-:Y:S05]  /*5200*/  BRA `(.L_x_30307) ;  /* 0x0000000000087947 */ /* 0x000fea0003800000 */
.L_x_30326:
[----:B------:R-:W2:Y:S02]  /*5210*/  LDG.E R0, desc[UR36][R2.64] ;  /* 0x0000002402007981 */ /* 0x000ea4000c1e1900 */
[----:B--2---:R-:W-:-:S07]  /*5220*/  I2FP.F32.U32 R0, R0 ;  /* 0x0000000000007245 */ /* 0x004fce0000201000 */
.L_x_30307:
[----:B------:R-:W-:Y:S05]  /*5230*/  BSYNC B6 ;  /* 0x0000000000067941 */ /* 0x000fea0003800000 */
.L_x_30301:
        /* <DEDUP_REMOVED lines=10> */
[----:B------:R-:W-:-:S07]  /*52e0*/  @!P0 FMNMX.FTZ R2, R0, R3, !PT ;  /* 0x0000000300028209 */ /* 0x000fce0007810000 */
.L_x_30329:
        /* <DEDUP_REMOVED lines=12> */
.L_x_30333:
[----:B------:R-:W0:Y:S02]  /*53b0*/  F2I.S64.TRUNC R2, R2 ;  /* 0x0000000200027311 */ /* 0x000e24000020d900 */
[----:B0-----:R-:W-:-:S05]  /*53c0*/  IMAD.MOV.U32 R5, RZ, RZ, R2 ;  /* 0x000000ffff057224 */ /* 0x001fca00078e0002 */
[----:B------:R0:W-:Y:S01]  /*53d0*/  STG.E.U8 desc[UR36][R16.64], R5 ;  /* 0x0000000510007986 */ /* 0x0001e2000c101124 */
[----:B------:R-:W-:Y:S05]  /*53e0*/  BRA `(.L_x_30335) ;  /* 0x0000000c00407947 */ /* 0x000fea0003800000 */
.L_x_30332:
        /* <DEDUP_REMOVED lines=9> */
.L_x_30337:
[----:B------:R-:W0:Y:S02]  /*5480*/  F2I.FTZ.TRUNC.NTZ R3, R2 ;  /* 0x0000000200037305 */ /* 0x000e24000021f100 */
[----:B0-----:R0:W-:Y:S01]  /*5490*/  STG.E desc[UR36][R16.64], R3 ;  /* 0x0000000310007986 */ /* 0x0011e2000c101924 */
[----:B------:R-:W-:Y:S05]  /*54a0*/  BRA `(.L_x_30335) ;  /* 0x0000000c00107947 */ /* 0x000fea0003800000 */
.L_x_30336:
[----:B------:R-:W0:Y:S02]  /*54b0*/  F2I.FTZ.TRUNC.NTZ R3, R2 ;  /* 0x0000000200037305 */ /* 0x000e24000021f100 */
[----:B0-----:R0:W-:Y:S01]  /*54c0*/  STG.E.U16 desc[UR36][R16.64], R3 ;  /* 0x0000000310007986 */ /* 0x0011e2000c101524 */
[----:B------:R-:W-:Y:S05]  /*54d0*/  BRA `(.L_x_30335) ;  /* 0x0000000c00047947 */ /* 0x000fea0003800000 */
.L_x_30331:
        /* <DEDUP_REMOVED lines=8> */
.L_x_30339:
[----:B------:R-:W-:-:S05]  /*5560*/  F2FP.F16.F32.PACK_AB R2, RZ, R2 ;  /* 0x00000002ff02723e */ /* 0x000fca00000000ff */
[----:B------:R0:W-:Y:S01]  /*5570*/  STG.E.U16 desc[UR36][R16.64], R2 ;  /* 0x0000000210007986 */ /* 0x0001e2000c101524 */
[----:B------:R-:W-:Y:S05]  /*5580*/  BRA `(.L_x_30335) ;  /* 0x0000000800d87947 */ /* 0x000fea0003800000 */
.L_x_30338:
        /* <DEDUP_REMOVED lines=9> */
.L_x_30341:
[----:B------:R-:W-:-:S04]  /*5620*/  F2FP.F16.F32.PACK_AB R3, RZ, R2 ;  /* 0x00000002ff03723e */ /* 0x000fc800000000ff */
[----:B------:R-:W-:-:S05]  /*5630*/  PRMT R3, R3, 0x5410, RZ ;  /* 0x0000541003037816 */ /* 0x000fca00000000ff */
[----:B------:R0:W-:Y:S01]  /*5640*/  STG.E desc[UR36][R16.64], R3 ;  /* 0x0000000310007986 */ /* 0x0001e2000c101924 */
[----:B------:R-:W-:Y:S05]  /*5650*/  BRA `(.L_x_30335) ;  /* 0x0000000800a47947 */ /* 0x000fea0003800000 */
.L_x_30340:
[----:B------:R-:W-:-:S06]  /*5660*/  FMUL.FTZ R2, R2, 1 ;  /* 0x3f80000002027820 */ /* 0x000fcc0000410000 */
[----:B------:R-:W0:Y:S02]  /*5670*/  F2F.F64.F32 R2, R2 ;  /* 0x0000000200027310 */ /* 0x000e240000201800 */
[----:B0-----:R0:W-:Y:S01]  /*5680*/  STG.E.64 desc[UR36][R16.64], R2 ;  /* 0x0000000210007986 */ /* 0x0011e2000c101b24 */
[----:B------:R-:W-:Y:S05]  /*5690*/  BRA `(.L_x_30335) ;  /* 0x0000000800947947 */ /* 0x000fea0003800000 */
.L_x_30330:
        /* <DEDUP_REMOVED lines=12> */
.L_x_30344:
[----:B------:R-:W-:Y:S01]  /*5760*/  FMUL.FTZ R4, R2, 1 ;  /* 0x3f80000002047820 */ /* 0x000fe20000410000 */
[----:B------:R-:W-:-:S05]  /*5770*/  CS2R R6, SRZ ;  /* 0x0000000000067805 */ /* 0x000fca000001ff00 */
[----:B------:R-:W0:Y:S02]  /*5780*/  F2F.F64.F32 R4, R4 ;  /* 0x0000000400047310 */ /* 0x000e240000201800 */
[----:B0-----:R0:W-:Y:S01]  /*5790*/  STG.E.128 desc[UR36][R16.64], R4 ;  /* 0x0000000410007986 */ /* 0x0011e2000c101d24 */
[----:B------:R-:W-:Y:S05]  /*57a0*/  BRA `(.L_x_30335) ;  /* 0x0000000800507947 */ /* 0x000fea0003800000 */
.L_x_30343:
        /* <DEDUP_REMOVED lines=20> */
.L_x_30348:
[----:B------:R-:W-:Y:S05]  /*58f0*/  BSYNC B0 ;  /* 0x0000000000007941 */ /* 0x000fea0003800000 */
.L_x_30347:
[----:B------:R-:W-:-:S05]  /*5900*/  LOP3.LUT R5, R0, R5, RZ, 0xfc, !PT ;  /* 0x0000000500057212 */ /* 0x000fca00078efcff */
[----:B------:R0:W-:Y:S01]  /*5910*/  STG.E.U8 desc[UR36][R16.64], R5 ;  /* 0x0000000510007986 */ /* 0x0001e2000c101124 */
[----:B------:R-:W-:Y:S05]  /*5920*/  BRA `(.L_x_30335) ;  /* 0x0000000400f07947 */ /* 0x000fea0003800000 */
.L_x_30346:
        /* <DEDUP_REMOVED lines=12> */
.L_x_30350:
[----:B-123-5:R-:W-:Y:S01]  /*59f0*/  IMAD.MOV.U32 R0, RZ, RZ, 0x7f ;  /* 0x0000007fff007424 */ /* 0x02efe200078e00ff */
[----:B------:R-:W-:-:S04]  /*5a00*/  ISETP.GT.U32.AND P0, PT, R4, 0x7f800000, PT ;  /* 0x7f8000000400780c */ /* 0x000fc80003f04070 */
[----:B------:R-:W-:-:S09]  /*5a10*/  SEL R0, R0, 0x7c, P0 ;  /* 0x0000007c00007807 */ /* 0x000fd20000000000 */
.L_x_30351:
[----:B------:R-:W-:Y:S05]  /*5a20*/  BSYNC B0 ;  /* 0x0000000000007941 */ /* 0x000fea0003800000 */
.L_x_30349:
[----:B------:R-:W-:-:S04]  /*5a30*/  LOP3.LUT R2, R2, 0x80000000, RZ, 0xc0, !PT ;  /* 0x8000000002027812 */ /* 0x000fc800078ec0ff */
[----:B------:R-:W-:-:S04]  /*5a40*/  SHF.R.U32.HI R3, RZ, 0x18, R2 ;  /* 0x00000018ff037819 */ /* 0x000fc80000011602 */
[----:B------:R-:W-:-:S05]  /*5a50*/  LOP3.LUT R3, R0, R3, RZ, 0xfc, !PT ;  /* 0x0000000300037212 */ /* 0x000fca00078efcff */
[----:B------:R0:W-:Y:S01]  /*5a60*/  STG.E.U8 desc[UR36][R16.64], R3 ;  /* 0x0000000310007986 */ /* 0x0001e2000c101124 */
[----:B------:R-:W-:Y:S05]  /*5a70*/  BRA `(.L_x_30335) ;  /* 0x00000004009c7947 */ /* 0x000fea0003800000 */
.L_x_30345:
[----:B------:R-:W-:-:S05]  /*5a80*/  F2FP.BF16.F32.PACK_AB R2, RZ, R2 ;  /* 0x00000002ff02723e */ /* 0x000fca00000010ff */
[----:B------:R0:W-:Y:S01]  /*5a90*/  STG.E.U16 desc[UR36][R16.64], R2 ;  /* 0x0000000210007986 */ /* 0x0001e2000c101524 */
[----:B------:R-:W-:Y:S05]  /*5aa0*/  BRA `(.L_x_30335) ;  /* 0x0000000400907947 */ /* 0x000fea0003800000 */
.L_x_30342:
        /* <DEDUP_REMOVED lines=11> */
.L_x_30354:
        /* <DEDUP_REMOVED lines=16> */
.L_x_30357:
[----:B------:R-:W-:-:S04]  /*5c60*/  LOP3.LUT R2, R2, 0x80000000, RZ, 0xc0, !PT ;  /* 0x8000000002027812 */ /* 0x000fc800078ec0ff */
[----:B------:R-:W-:-:S04]  /*5c70*/  SHF.R.U32.HI R3, RZ, 0x18, R2 ;  /* 0x00000018ff037819 */ /* 0x000fc80000011602 */
[----:B------:R-:W-:-:S04]  /*5c80*/  LOP3.LUT R0, R0, R3, RZ, 0xfc, !PT ;  /* 0x0000000300007212 */ /* 0x000fc800078efcff */
[----:B------:R-:W-:-:S07]  /*5c90*/  PRMT R8, R0, 0x7610, R8 ;  /* 0x0000761000087816 */ /* 0x000fce0000000008 */
.L_x_30356:
[----:B------:R-:W-:Y:S05]  /*5ca0*/  BSYNC B0 ;  /* 0x0000000000007941 */ /* 0x000fea0003800000 */
.L_x_30355:
[----:B------:R0:W-:Y:S01]  /*5cb0*/  STG.E.U8 desc[UR36][R16.64], R8 ;  /* 0x0000000810007986 */ /* 0x0001e2000c101124 */
[----:B------:R-:W-:Y:S05]  /*5cc0*/  BRA `(.L_x_30335) ;  /* 0x0000000400087947 */ /* 0x000fea0003800000 */
.L_x_30353:
        /* <DEDUP_REMOVED lines=16> */
.L_x_30360:
[----:B------:R-:W-:-:S04]  /*5dd0*/  LOP3.LUT R2, R2, 0x80000000, RZ, 0xc0, !PT ;  /* 0x8000000002027812 */ /* 0x000fc800078ec0ff */
[----:B------:R-:W-:-:S04]  /*5de0*/  SHF.R.U32.HI R3, RZ, 0x18, R2 ;  /* 0x00000018ff037819 */ /* 0x000fc80000011602 */
[----:B------:R-:W-:-:S04]  /*5df0*/  LOP3.LUT R0, R0, R3, RZ, 0xfc, !PT ;  /* 0x0000000300007212 */ /* 0x000fc800078efcff */
[----:B------:R-:W-:-:S07]  /*5e00*/  PRMT R8, R0, 0x7610, R8 ;  /* 0x0000761000087816 */ /* 0x000fce0000000008 */
.L_x_30359:
[----:B------:R-:W-:Y:S05]  /*5e10*/  BSYNC B0 ;  /* 0x0000000000007941 */ /* 0x000fea0003800000 */
.L_x_30358:
[----:B------:R0:W-:Y:S01]  /*5e20*/  STG.E.U8 desc[UR36][R16.64], R8 ;  /* 0x0000000810007986 */ /* 0x0001e2000c101124 */
[----:B------:R-:W-:Y:S05]  /*5e30*/  BRA `(.L_x_30335) ;  /* 0x0000000000ac7947 */ /* 0x000fea0003800000 */
.L_x_30352:
        /* <DEDUP_REMOVED lines=21> */
.L_x_30334:
        /* <DEDUP_REMOVED lines=16> */
.L_x_30363:
[----:B------:R-:W-:Y:S05]  /*6090*/  BRA `(.L_x_30335) ;  /* 0x0000000000147947 */ /* 0x000fea0003800000 */
.L_x_30362:
[----:B------:R-:W0:Y:S02]  /*60a0*/  F2I.U64.TRUNC R2, R2 ;  /* 0x0000000200027311 */ /* 0x000e24000020d800 */
[----:B0-----:R0:W-:Y:S01]  /*60b0*/  STG.E.64 desc[UR36][R16.64], R2 ;  /* 0x0000000210007986 */ /* 0x0011e2000c101b24 */
[----:B------:R-:W-:Y:S05]  /*60c0*/  BRA `(.L_x_30335) ;  /* 0x0000000000087947 */ /* 0x000fea0003800000 */
.L_x_30361:
[----:B------:R-:W0:Y:S02]  /*60d0*/  F2I.FTZ.U32.TRUNC.NTZ R3, R2 ;  /* 0x0000000200037305 */ /* 0x000e24000021f000 */
[----:B0-----:R0:W-:Y:S02]  /*60e0*/  STG.E desc[UR36][R16.64], R3 ;  /* 0x0000000310007986 */ /* 0x0011e4000c101924 */
.L_x_30335:
[----:B------:R-:W-:-:S07]  /*60f0*/  VIADD R19, R19, 0x80 ;  /* 0x0000008013137836 */ /* 0x000fce0000000000 */
.L_x_30299:
[----:B------:R-:W-:Y:S05]  /*6100*/  BSYNC B7 ;  /* 0x0000000000077941 */ /* 0x000fea0003800000 */
.L_x_30298:
        /* <DEDUP_REMOVED lines=307> */
.L_x_30366:
        /* <DEDUP_REMOVED lines=22> */
.L_x_30371:
[----:B------:R-:W2:Y:S02]  /*75a0*/  LDG.E.U8 R0, desc[UR36][R2.64] ;  /* 0x0000002402007981 */ /* 0x000ea4000c1e1100 */
[----:B--2---:R-:W-:Y:S01]  /*75b0*/  I2FP.F32.U32 R0, R0 ;  /* 0x0000000000007245 */ /* 0x004fe20000201000 */
[----:B------:R-:W-:Y:S06]  /*75c0*/  BRA `(.L_x_30373) ;  /* 0x0000000c002c7947 */ /* 0x000fec0003800000 */
.L_x_30370:
        /* <DEDUP_REMOVED lines=9> */
.L_x_30375:
[----:B------:R-:W2:Y:S02]  /*7660*/  LDG.E R0, desc[UR36][R2.64] ;  /* 0x0000002402007981 */ /* 0x000ea4000c1e1900 */
[----:B--2---:R-:W-:Y:S01]  /*7670*/  I2FP.F32.S32 R0, R0 ;  /* 0x0000000000007245 */ /* 0x004fe20000201400 */
[----:B------:R-:W-:Y:S06]  /*7680*/  BRA `(.L_x_30373) ;  /* 0x0000000800fc7947 */ /* 0x000fec0003800000 */
.L_x_30374:
[----:B------:R-:W2:Y:S02]  /*7690*/  LDG.E.U16 R0, desc[UR36][R2.64] ;  /* 0x0000002402007981 */ /* 0x000ea4000c1e1500 */
[----:B--2---:R-:W0:Y:S01]  /*76a0*/  I2F.S16 R0, R0 ;  /* 0x0000000000007306 */ /* 0x004e220000101400 */
[----:B------:R-:W-:Y:S05]  /*76b0*/  BRA `(.L_x_30373) ;  /* 0x0000000800f07947 */ /* 0x000fea0003800000 */
.L_x_30369:
        /* <DEDUP_REMOVED lines=8> */
.L_x_30377:
[----:B------:R-:W2:Y:S02]  /*7740*/  LDG.E.U16 R0, desc[UR36][R2.64] ;  /* 0x0000002402007981 */ /* 0x000ea4000c1e1500 */
[----:B--2---:R-:W-:Y:S01]  /*7750*/  HADD2.F32 R0, -RZ, R0.H0_H0 ;  /* 0x20000000ff007230 */ /* 0x004fe20000004100 */
[----:B------:R-:W-:Y:S06]  /*7760*/  BRA `(.L_x_30373) ;  /* 0x0000000800c47947 */ /* 0x000fec0003800000 */
.L_x_30376:
        /* <DEDUP_REMOVED lines=8> */
.L_x_30379:
[----:B------:R-:W2:Y:S02]  /*77f0*/  LDG.E.U16 R0, desc[UR36][R2.64] ;  /* 0x0000002402007981 */ /* 0x000ea4000c1e1500 */
[----:B--2---:R-:W-:Y:S01]  /*7800*/  HADD2.F32 R0, -RZ, R0.H0_H0 ;  /* 0x20000000ff007230 */ /* 0x004fe20000004100 */
[----:B------:R-:W-:Y:S06]  /*7810*/  BRA `(.L_x_30373) ;  /* 0x0000000800987947 */ /* 0x000fec0003800000 */
.L_x_30378:
[----:B------:R-:W2:Y:S01]  /*7820*/  LDG.E.64 R2, desc[UR36][R2.64] ;  /* 0x0000002402027981 */ /* 0x000ea2000c1e1b00 */
[----:B------:R-:W-:Y:S01]  /*7830*/  UMOV UR4, 0xf0000000 ;  /* 0xf000000000047882 */ /* 0x000fe20000000000 */
[----:B------:R-:W-:Y:S01]  /*7840*/  UMOV UR5, 0x380fffff ;  /* 0x380fffff00057882 */ /* 0x000fe20000000000 */
[----:B--2---:R-:W0:Y:S01]  /*7850*/  F2F.F32.F64 R0, R2 ;  /* 0x0000000200007310 */ /* 0x004e220000301000 */
[----:B------:R-:W-:-:S14]  /*7860*/  DSETP.GEU.AND P0, PT, |R2|, UR4, PT ;  /* 0x0000000402007e2a */ /* 0x000fdc000bf0e200 */
[----:B0-----:R-:W-:Y:S01]  /*7870*/  @!P0 FMUL R0, R0, 1.175494350822287508e-38 ;  /* 0x0080000000008820 */ /* 0x001fe20000400000 */
[----:B------:R-:W-:Y:S06]  /*7880*/  BRA `(.L_x_30373) ;  /* 0x00000008007c7947 */ /* 0x000fec0003800000 */
.L_x_30368:
        /* <DEDUP_REMOVED lines=12> */
.L_x_30382:
[----:B------:R-:W2:Y:S01]  /*7950*/  LDG.E.64 R2, desc[UR36][R2.64] ;  /* 0x0000002402027981 */ /* 0x000ea2000c1e1b00 */
[----:B------:R-:W-:Y:S01]  /*7960*/  UMOV UR4, 0xf0000000 ;  /* 0xf000000000047882 */ /* 0x000fe20000000000 */
[----:B------:R-:W-:Y:S01]  /*7970*/  UMOV UR5, 0x380fffff ;  /* 0x380fffff00057882 */ /* 0x000fe20000000000 */
[----:B--2---:R-:W0:Y:S01]  /*7980*/  F2F.F32.F64 R0, R2 ;  /* 0x0000000200007310 */ /* 0x004e220000301000 */
[----:B------:R-:W-:-:S14]  /*7990*/  DSETP.GEU.AND P0, PT, |R2|, UR4, PT ;  /* 0x0000000402007e2a */ /* 0x000fdc000bf0e200 */
[----:B0-----:R-:W-:Y:S01]  /*79a0*/  @!P0 FMUL R0, R0, 1.175494350822287508e-38 ;  /* 0x0080000000008820 */ /* 0x001fe20000400000 */
[----:B------:R-:W-:Y:S06]  /*79b0*/  BRA `(.L_x_30373) ;  /* 0x0000000800307947 */ /* 0x000fec0003800000 */
.L_x_30381:
        /* <DEDUP_REMOVED lines=26> */
.L_x_30384:
        /* <DEDUP_REMOVED lines=13> */
.L_x_30383:
[----:B------:R-:W2:Y:S02]  /*7c30*/  LDG.E.U16 R0, desc[UR36][R2.64] ;  /* 0x0000002402007981 */ /* 0x000ea4000c1e1500 */
[----:B--2---:R-:W-:Y:S01]  /*7c40*/  IMAD.U32 R0, R0, 0x10000, RZ ;  /* 0x0001000000007824 */ /* 0x004fe200078e00ff */
[----:B------:R-:W-:Y:S06]  /*7c50*/  BRA `(.L_x_30373) ;  /* 0x0000000400887947 */ /* 0x000fec0003800000 */
.L_x_30380:
        /* <DEDUP_REMOVED lines=11> */
.L_x_30387:
        /* <DEDUP_REMOVED lines=20> */
.L_x_30389:
[----:B------:R-:W-:Y:S05]  /*7e50*/  BSYNC B0 ;  /* 0x0000000000007941 */ /* 0x000fea0003800000 */
.L_x_30388:
[----:B------:R-:W-:Y:S01]  /*7e60*/  LEA R3, R0, 0x3b800000, 0x17 ;  /* 0x3b80000000037811 */ /* 0x000fe200078eb8ff */
[----:B------:R-:W-:-:S05]  /*7e70*/  IMAD.SHL.U32 R0, R2, 0x100000, RZ ;  /* 0x0010000002007824 */ /* 0x000fca00078e00ff */
[----:B------:R-:W-:Y:S01]  /*7e80*/  LOP3.LUT R0, R3, R0, R4, 0xfe, !PT ;  /* 0x0000000003007212 */ /* 0x000fe200078efe04 */
[----:B------:R-:W-:Y:S06]  /*7e90*/  BRA `(.L_x_30373) ;  /* 0x0000000000f87947 */ /* 0x000fec0003800000 */
.L_x_30386:
        /* <DEDUP_REMOVED lines=20> */
.L_x_30391:
[----:B------:R-:W-:Y:S05]  /*7fe0*/  BSYNC B0 ;  /* 0x0000000000007941 */ /* 0x000fea0003800000 */
.L_x_30390:
[----:B------:R-:W-:Y:S01]  /*7ff0*/  LEA R3, R0, 0x37800000, 0x17 ;  /* 0x3780000000037811 */ /* 0x000fe200078eb8ff */
[----:B------:R-:W-:-:S05]  /*8000*/  IMAD.SHL.U32 R0, R2, 0x200000, RZ ;  /* 0x0020000002007824 */ /* 0x000fca00078e00ff */
[----:B------:R-:W-:Y:S01]  /*8010*/  LOP3.LUT R0, R3, R0, R4, 0xfe, !PT ;  /* 0x0000000003007212 */ /* 0x000fe200078efe04 */
[----:B------:R-:W-:Y:S06]  /*8020*/  BRA `(.L_x_30373) ;  /* 0x0000000000947947 */ /* 0x000fec0003800000 */
.L_x_30385:
        /* <DEDUP_REMOVED lines=14> */
.L_x_30372:
        /* <DEDUP_REMOVED lines=16> */
.L_x_30394:
[----:B------:R-:W-:Y:S01]  /*8210*/  IMAD.MOV.U32 R0, RZ, RZ, RZ ;  /* 0x000000ffff007224 */ /* 0x000fe200078e00ff */
[----:B------:R-:W-:Y:S06]  /*8220*/  BRA `(.L_x_30373) ;  /* 0x0000000000147947 */ /* 0x000fec0003800000 */
.L_x_30393:
[----:B------:R-:W2:Y:S02]  /*8230*/  LDG.E.64 R2, desc[UR36][R2.64] ;  /* 0x0000002402027981 */ /* 0x000ea4000c1e1b00 */
[----:B--2---:R0:W1:Y:S01]  /*8240*/  I2F.U64 R0, R2 ;  /* 0x0000000200007312 */ /* 0x0040620000301000 */
[----:B------:R-:W-:Y:S05]  /*8250*/  BRA `(.L_x_30373) ;  /* 0x0000000000087947 */ /* 0x000fea0003800000 */
.L_x_30392:
[----:B------:R-:W2:Y:S02]  /*8260*/  LDG.E R0, desc[UR36][R2.64] ;  /* 0x0000002402007981 */ /* 0x000ea4000c1e1900 */
[----:B--2---:R-:W-:-:S07]  /*8270*/  I2FP.F32.U32 R0, R0 ;  /* 0x0000000000007245 */ /* 0x004fce0000201000 */
.L_x_30373:
[----:B------:R-:W-:Y:S05]  /*8280*/  BSYNC B6 ;  /* 0x0000000000067941 */ /* 0x000fea0003800000 */
.L_x_30367:
        /* <DEDUP_REMOVED lines=10> */
[----:B------:R-:W-:-:S07]  /*8330*/  @!P0 FMNMX.FTZ R2, R0, R3, !PT ;  /* 0x0000000300028209 */ /* 0x000fce0007810000 */
.L_x_30395:
        /* <DEDUP_REMOVED lines=12> */
.L_x_30399:
[----:B------:R-:W0:Y:S02]  /*8400*/  F2I.S64.TRUNC R2, R2 ;  /* 0x0000000200027311 */ /* 0x000e24000020d900 */
[----:B0-----:R-:W-:-:S05]  /*8410*/  IMAD.MOV.U32 R5, RZ, RZ, R2 ;  /* 0x000000ffff057224 */ /* 0x001fca00078e0002 */
[----:B------:R0:W-:Y:S01]  /*8420*/  STG.E.U8 desc[UR36][R16.64], R5 ;  /* 0x0000000510007986 */ /* 0x0001e2000c101124 */
[----:B------:R-:W-:Y:S05]  /*8430*/  BRA `(.L_x_30401) ;  /* 0x0000000c00407947 */ /* 0x000fea0003800000 */
.L_x_30398:
        /* <DEDUP_REMOVED lines=9> */
.L_x_30403:
[----:B------:R-:W0:Y:S02]  /*84d0*/  F2I.FTZ.TRUNC.NTZ R3, R2 ;  /* 0x0000000200037305 */ /* 0x000e24000021f100 */
[----:B0-----:R0:W-:Y:S01]  /*84e0*/  STG.E desc[UR36][R16.64], R3 ;  /* 0x0000000310007986 */ /* 0x0011e2000c101924 */
[----:B------:R-:W-:Y:S05]  /*84f0*/  BRA `(.L_x_30401) ;  /* 0x0000000c00107947 */ /* 0x000fea0003800000 */
.L_x_30402:
[----:B------:R-:W0:Y:S02]  /*8500*/  F2I.FTZ.TRUNC.NTZ R3, R2 ;  /* 0x0000000200037305 */ /* 0x000e24000021f100 */
[----:B0-----:R0:W-:Y:S01]  /*8510*/  STG.E.U16 desc[UR36][R16.64], R3 ;  /* 0x0000000310007986 */ /* 0x0011e2000c101524 */
[----:B------:R-:W-:Y:S05]  /*8520*/  BRA `(.L_x_30401) ;  /* 0x0000000c00047947 */ /* 0x000fea0003800000 */
.L_x_30397:
        /* <DEDUP_REMOVED lines=8> */
.L_x_30405:
[----:B------:R-:W-:-:S05]  /*85b0*/  F2FP.F16.F32.PACK_AB R2, RZ, R2 ;  /* 0x00000002ff02723e */ /* 0x000fca00000000ff */
[----:B------:R0:W-:Y:S01]  /*85c0*/  STG.E.U16 desc[UR36][R16.64], R2 ;  /* 0x0000000210007986 */ /* 0x0001e2000c101524 */
[----:B------:R-:W-:Y:S05]  /*85d0*/  BRA `(.L_x_30401) ;  /* 0x0000000800d87947 */ /* 0x000fea0003800000 */
.L_x_30404:
        /* <DEDUP_REMOVED lines=9> */
.L_x_30407:
[----:B------:R-:W-:-:S04]  /*8670*/  F2FP.F16.F32.PACK_AB R3, RZ, R2 ;  /* 0x00000002ff03723e */ /* 0x000fc800000000ff */
[----:B------:R-:W-:-:S05]  /*8680*/  PRMT R3, R3, 0x5410, RZ ;  /* 0x0000541003037816 */ /* 0x000fca00000000ff */
[----:B------:R0:W-:Y:S01]  /*8690*/  STG.E desc[UR36][R16.64], R3 ;  /* 0x0000000310007986 */ /* 0x0001e2000c101924 */
[----:B------:R-:W-:Y:S05]  /*86a0*/  BRA `(.L_x_30401) ;  /* 0x0000000800a47947 */ /* 0x000fea0003800000 */
.L_x_30406:
[----:B------:R-:W-:-:S06]  /*86b0*/  FMUL.FTZ R2, R2, 1 ;  /* 0x3f80000002027820 */ /* 0x000fcc0000410000 */
[----:B------:R-:W0:Y:S02]  /*86c0*/  F2F.F64.F32 R2, R2 ;  /* 0x0000000200027310 */ /* 0x000e240000201800 */
[----:B0-----:R0:W-:Y:S01]  /*86d0*/  STG.E.64 desc[UR36][R16.64], R2 ;  /* 0x0000000210007986 */ /* 0x0011e2000c101b24 */
[----:B------:R-:W-:Y:S05]  /*86e0*/  BRA `(.L_x_30401) ;  /* 0x0000000800947947 */ /* 0x000fea0003800000 */
.L_x_30396:
        /* <DEDUP_REMOVED lines=12> */
.L_x_30410:
[----:B------:R-:W-:Y:S01]  /*87b0*/  FMUL.FTZ R4, R2, 1 ;  /* 0x3f80000002047820 */ /* 0x000fe20000410000 */
[----:B------:R-:W-:-:S05]  /*87c0*/  CS2R R6, SRZ ;  /* 0x0000000000067805 */ /* 0x000fca000001ff00 */
[----:B------:R-:W0:Y:S02]  /*87d0*/  F2F.F64.F32 R4, R4 ;  /* 0x0000000400047310 */ /* 0x000e240000201800 */
[----:B0-----:R0:W-:Y:S01]  /*87e0*/  STG.E.128 desc[UR36][R16.64], R4 ;  /* 0x0000000410007986 */ /* 0x0011e2000c101d24 */
[----:B------:R-:W-:Y:S05]  /*87f0*/  BRA `(.L_x_30401) ;  /* 0x0000000800507947 */ /* 0x000fea0003800000 */
.L_x_30409:
        /* <DEDUP_REMOVED lines=20> */
.L_x_30414:
[----:B------:R-:W-:Y:S05]  /*8940*/  BSYNC B0 ;  /* 0x0000000000007941 */ /* 0x000fea0003800000 */
.L_x_30413:
[----:B------:R-:W-:-:S05]  /*8950*/  LOP3.LUT R5, R0, R5, RZ, 0xfc, !PT ;  /* 0x0000000500057212 */ /* 0x000fca00078efcff */
[----:B------:R0:W-:Y:S01]  /*8960*/  STG.E.U8 desc[UR36][R16.64], R5 ;  /* 0x0000000510007986 */ /* 0x0001e2000c101124 */
[----:B------:R-:W-:Y:S05]  /*8970*/  BRA `(.L_x_30401) ;  /* 0x0000000400f07947 */ /* 0x000fea0003800000 */
.L_x_30412:
        /* <DEDUP_REMOVED lines=12> */
.L_x_30416:
[----:B-12-45:R-:W-:Y:S01]  /*8a40*/  IMAD.MOV.U32 R0, RZ, RZ, 0x7f ;  /* 0x0000007fff007424 */ /* 0x036fe200078e00ff */
[----:B------:R-:W-:-:S04]  /*8a50*/  ISETP.GT.U32.AND P0, PT, R4, 0x7f800000, PT ;  /* 0x7f8000000400780c */ /* 0x000fc80003f04070 */
[----:B------:R-:W-:-:S09]  /*8a60*/  SEL R0, R0, 0x7c, P0 ;  /* 0x0000007c00007807 */ /* 0x000fd20000000000 */
.L_x_30417:
[----:B------:R-:W-:Y:S05]  /*8a70*/  BSYNC B0 ;  /* 0x0000000000007941 */ /* 0x000fea0003800000 */
.L_x_30415:
[----:B------:R-:W-:-:S04]  /*8a80*/  LOP3.LUT R2, R2, 0x80000000, RZ, 0xc0, !PT ;  /* 0x8000000002027812 */ /* 0x000fc800078ec0ff */
[----:B------:R-:W-:-:S04]  /*8a90*/  SHF.R.U32.HI R3, RZ, 0x18, R2 ;  /* 0x00000018ff037819 */ /* 0x000fc80000011602 */
[----:B------:R-:W-:-:S05]  /*8aa0*/  LOP3.LUT R3, R0, R3, RZ, 0xfc, !PT ;  /* 0x0000000300037212 */ /* 0x000fca00078efcff */
[----:B------:R0:W-:Y:S01]  /*8ab0*/  STG.E.U8 desc[UR36][R16.64], R3 ;  /* 0x0000000310007986 */ /* 0x0001e2000c101124 */
[----:B------:R-:W-:Y:S05]  /*8ac0*/  BRA `(.L_x_30401) ;  /* 0x00000004009c7947 */ /* 0x000fea0003800000 */
.L_x_30411:
[----:B------:R-:W-:-:S05]  /*8ad0*/  F2FP.BF16.F32.PACK_AB R2, RZ, R2 ;  /* 0x00000002ff02723e */ /* 0x000fca00000010ff */
[----:B------:R0:W-:Y:S01]  /*8ae0*/  STG.E.U16 desc[UR36][R16.64], R2 ;  /* 0x0000000210007986 */ /* 0x0001e2000c101524 */
[----:B------:R-:W-:Y:S05]  /*8af0*/  BRA `(.L_x_30401) ;  /* 0x0000000400907947 */ /* 0x000fea0003800000 */
.L_x_30408:
        /* <DEDUP_REMOVED lines=11> */
.L_x_30420:
        /* <DEDUP_REMOVED lines=16> */
.L_x_30423:
[----:B------:R-:W-:-:S04]  /*8cb0*/  LOP3.LUT R2, R2, 0x80000000, RZ, 0xc0, !PT ;  /* 0x8000000002027812 */ /* 0x000fc800078ec0ff */
[----:B------:R-:W-:-:S04]  /*8cc0*/  SHF.R.U32.HI R3, RZ, 0x18, R2 ;  /* 0x00000018ff037819 */ /* 0x000fc80000011602 */
[----:B------:R-:W-:-:S04]  /*8cd0*/  LOP3.LUT R0, R0, R3, RZ, 0xfc, !PT ;  /* 0x0000000300007212 */ /* 0x000fc800078efcff */
[----:B------:R-:W-:-:S07]  /*8ce0*/  PRMT R8, R0, 0x7610, R8 ;  /* 0x0000761000087816 */ /* 0x000fce0000000008 */
.L_x_30422:
[----:B------:R-:W-:Y:S05]  /*8cf0*/  BSYNC B0 ;  /* 0x0000000000007941 */ /* 0x000fea0003800000 */
.L_x_30421:
[----:B------:R0:W-:Y:S01]  /*8d00*/  STG.E.U8 desc[UR36][R16.64], R8 ;  /* 0x0000000810007986 */ /* 0x0001e2000c101124 */
[----:B------:R-:W-:Y:S05]  /*8d10*/  BRA `(.L_x_30401) ;  /* 0x0000000400087947 */ /* 0x000fea0003800000 */
.L_x_30419:
        /* <DEDUP_REMOVED lines=16> */
.L_x_30426:
[----:B------:R-:W-:-:S04]  /*8e20*/  LOP3.LUT R2, R2, 0x80000000, RZ, 0xc0, !PT ;  /* 0x8000000002027812 */ /* 0x000fc800078ec0ff */
[----:B------:R-:W-:-:S04]  /*8e30*/  SHF.R.U32.HI R3, RZ, 0x18, R2 ;  /* 0x00000018ff037819 */ /* 0x000fc80000011602 */
[----:B------:R-:W-:-:S04]  /*8e40*/  LOP3.LUT R0, R0, R3, RZ, 0xfc, !PT ;  /* 0x0000000300007212 */ /* 0x000fc800078efcff */
[----:B------:R-:W-:-:S07]  /*8e50*/  PRMT R8, R0, 0x7610, R8 ;  /* 0x0000761000087816 */ /* 0x000fce0000000008 */
.L_x_30425:
[----:B------:R-:W-:Y:S05]  /*8e60*/  BSYNC B0 ;  /* 0x0000000000007941 */ /* 0x000fea0003800000 */
.L_x_30424:
[----:B------:R0:W-:Y:S01]  /*8e70*/  STG.E.U8 desc[UR36][R16.64], R8 ;  /* 0x0000000810007986 */ /* 0x0001e2000c101124 */
[----:B------:R-:W-:Y:S05]  /*8e80*/  BRA `(.L_x_30401) ;  /* 0x0000000000ac7947 */ /* 0x000fea0003800000 */
.L_x_30418:
        /* <DEDUP_REMOVED lines=21> */
.L_x_30400:
        /* <DEDUP_REMOVED lines=16> */
.L_x_30429:
[----:B------:R-:W-:Y:S05]  /*90e0*/  BRA `(.L_x_30401) ;  /* 0x0000000000147947 */ /* 0x000fea0003800000 */
.L_x_30428:
[----:B------:R-:W0:Y:S02]  /*90f0*/  F2I.U64.TRUNC R2, R2 ;  /* 0x0000000200027311 */ /* 0x000e24000020d800 */
[----:B0-----:R0:W-:Y:S01]  /*9100*/  STG.E.64 desc[UR36][R16.64], R2 ;  /* 0x0000000210007986 */ /* 0x0011e2000c101b24 */
[----:B------:R-:W-:Y:S05]  /*9110*/  BRA `(.L_x_30401) ;  /* 0x0000000000087947 */ /* 0x000fea0003800000 */
.L_x_30427:
[----:B------:R-:W0:Y:S02]  /*9120*/  F2I.FTZ.U32.TRUNC.NTZ R3, R2 ;  /* 0x0000000200037305 */ /* 0x000e24000021f000 */
[----:B0-----:R0:W-:Y:S02]  /*9130*/  STG.E desc[UR36][R16.64], R3 ;  /* 0x0000000310007986 */ /* 0x0011e4000c101924 */
.L_x_30401:
[----:B------:R-:W-:-:S07]  /*9140*/  VIADD R19, R19, 0x80 ;  /* 0x0000008013137836 */ /* 0x000fce0000000000 */
.L_x_30365:
[----:B------:R-:W-:Y:S05]  /*9150*/  BSYNC B7 ;  /* 0x0000000000077941 */ /* 0x000fea0003800000 */
.L_x_30364:
        /* <DEDUP_REMOVED lines=306> */
.L_x_30430:
        /* <DEDUP_REMOVED lines=22> */
.L_x_30435:
[----:B------:R-:W2:Y:S02]  /*a5e0*/  LDG.E.U8 R0, desc[UR36][R2.64] ;  /* 0x0000002402007981 */ /* 0x000ea4000c1e1100 */
[----:B--2---:R-:W-:Y:S01]  /*a5f0*/  I2FP.F32.U32 R0, R0 ;  /* 0x0000000000007245 */ /* 0x004fe20000201000 */
[----:B------:R-:W-:Y:S06]  /*a600*/  BRA `(.L_x_30437) ;  /* 0x0000000c002c7947 */ /* 0x000fec0003800000 */
.L_x_30434:
        /* <DEDUP_REMOVED lines=9> */
.L_x_30439:
[----:B------:R-:W2:Y:S02]  /*a6a0*/  LDG.E R0, desc[UR36][R2.64] ;  /* 0x0000002402007981 */ /* 0x000ea4000c1e1900 */
[----:B--2---:R-:W-:Y:S01]  /*a6b0*/  I2FP.F32.S32 R0, R0 ;  /* 0x0000000000007245 */ /* 0x004fe20000201400 */
[----:B------:R-:W-:Y:S06]  /*a6c0*/  BRA `(.L_x_30437) ;  /* 0x0000000800fc7947 */ /* 0x000fec0003800000 */
.L_x_30438:
[----:B------:R-:W2:Y:S02]  /*a6d0*/  LDG.E.U16 R0, desc[UR36][R2.64] ;  /* 0x0000002402007981 */ /* 0x000ea4000c1e1500 */
[----:B--2---:R-:W0:Y:S01]  /*a6e0*/  I2F.S16 R0, R0 ;  /* 0x0000000000007306 */ /* 0x004e220000101400 */
[----:B------:R-:W-:Y:S05]  /*a6f0*/  BRA `(.L_x_30437) ;  /* 0x0000000800f07947 */ /* 0x000fea0003800000 */
.L_x_30433:
        /* <DEDUP_REMOVED lines=8> */
.L_x_30441:
[----:B------:R-:W2:Y:S02]  /*a780*/  LDG.E.U16 R0, desc[UR36][R2.64] ;  /* 0x0000002402007981 */ /* 0x000ea4000c1e1500 */
[----:B--2---:R-:W-:Y:S01]  /*a790*/  HADD2.F32 R0, -RZ, R0.H0_H0 ;  /* 0x20000000ff007230 */ /* 0x004fe20000004100 */
[----:B------:R-:W-:Y:S06]  /*a7a0*/  BRA `(.L_x_30437) ;  /* 0x0000000800c47947 */ /* 0x000fec0003800000 */
.L_x_30440:
        /* <DEDUP_REMOVED lines=8> */
.L_x_30443:
[----:B------:R-:W2:Y:S02]  /*a830*/  LDG.E.U16 R0, desc[UR36][R2.64] ;  /* 0x0000002402007981 */ /* 0x000ea4000c1e1500 */
[----:B--2---:R-:W-:Y:S01]  /*a840*/  HADD2.F32 R0, -RZ, R0.H0_H0 ;  /* 0x20000000ff007230 */ /* 0x004fe20000004100 */
[----:B------:R-:W-:Y:S06]  /*a850*/  BRA `(.L_x_30437) ;  /* 0x0000000800987947 */ /* 0x000fec0003800000 */
.L_x_30442:
[----:B------:R-:W2:Y:S01]  /*a860*/  LDG.E.64 R2, desc[UR36][R2.64] ;  /* 0x0000002402027981 */ /* 0x000ea2000c1e1b00 */
[----:B------:R-:W-:Y:S01]  /*a870*/  UMOV UR4, 0xf0000000 ;  /* 0xf000000000047882 */ /* 0x000fe20000000000 */
[----:B------:R-:W-:Y:S01]  /*a880*/  UMOV UR5, 0x380fffff ;  /* 0x380fffff00057882 */ /* 0x000fe20000000000 */
[----:B--2---:R-:W0:Y:S01]  /*a890*/  F2F.F32.F64 R0, R2 ;  /* 0x0000000200007310 */ /* 0x004e220000301000 */
[----:B------:R-:W-:-:S14]  /*a8a0*/  DSETP.GEU.AND P0, PT, |R2|, UR4, PT ;  /* 0x0000000402007e2a */ /* 0x000fdc000bf0e200 */
[----:B0-----:R-:W-:Y:S01]  /*a8b0*/  @!P0 FMUL R0, R0, 1.175494350822287508e-38 ;  /* 0x0080000000008820 */ /* 0x001fe20000400000 */
[----:B------:R-:W-:Y:S06]  /*a8c0*/  BRA `(.L_x_30437) ;  /* 0x00000008007c7947 */ /* 0x000fec0003800000 */
.L_x_30432:
        /* <DEDUP_REMOVED lines=12> */
.L_x_30446:
[----:B------:R-:W2:Y:S01]  /*a990*/  LDG.E.64 R2, desc[UR36][R2.64] ;  /* 0x0000002402027981 */ /* 0x000ea2000c1e1b00 */
[----:B------:R-:W-:Y:S01]  /*a9a0*/  UMOV UR4, 0xf0000000 ;  /* 0xf000000000047882 */ /* 0x000fe20000000000 */
[----:B------:R-:W-:Y:S01]  /*a9b0*/  UMOV UR5, 0x380fffff ;  /* 0x380fffff00057882 */ /* 0x000fe20000000000 */
[----:B--2---:R-:W0:Y:S01]  /*a9c0*/  F2F.F32.F64 R0, R2 ;  /* 0x0000000200007310 */ /* 0x004e220000301000 */
[----:B------:R-:W-:-:S14]  /*a9d0*/  DSETP.GEU.AND P0, PT, |R2|, UR4, PT ;  /* 0x0000000402007e2a */ /* 0x000fdc000bf0e200 */
[----:B0-----:R-:W-:Y:S01]  /*a9e0*/  @!P0 FMUL R0, R0, 1.175494350822287508e-38 ;  /* 0x0080000000008820 */ /* 0x001fe20000400000 */
[----:B------:R-:W-:Y:S06]  /*a9f0*/  BRA `(.L_x_30437) ;  /* 0x0000000800307947 */ /* 0x000fec0003800000 */
.L_x_30445:
        /* <DEDUP_REMOVED lines=26> */
.L_x_30448:
        /* <DEDUP_REMOVED lines=13> */
.L_x_30447:
[----:B------:R-:W2:Y:S02]  /*ac70*/  LDG.E.U16 R0, desc[UR36][R2.64] ;  /* 0x0000002402007981 */ /* 0x000ea4000c1e1500 */
[----:B--2---:R-:W-:Y:S01]  /*ac80*/  IMAD.U32 R0, R0, 0x10000, RZ ;  /* 0x0001000000007824 */ /* 0x004fe200078e00ff */
[----:B------:R-:W-:Y:S06]  /*ac90*/  BRA `(.L_x_30437) ;  /* 0x0000000400887947 */ /* 0x000fec0003800000 */
.L_x_30444:
        /* <DEDUP_REMOVED lines=11> */
.L_x_30451:
        /* <DEDUP_REMOVED lines=20> */
.L_x_30453:
[----:B------:R-:W-:Y:S05]  /*ae90*/  BSYNC B0 ;  /* 0x0000000000007941 */ /* 0x000fea0003800000 */
.L_x_30452:
[----:B------:R-:W-:Y:S01]  /*aea0*/  LEA R3, R0, 0x3b800000, 0x17 ;  /* 0x3b80000000037811 */ /* 0x000fe200078eb8ff */
[----:B------:R-:W-:-:S05]  /*aeb0*/  IMAD.SHL.U32 R0, R2, 0x100000, RZ ;  /* 0x0010000002007824 */ /* 0x000fca00078e00ff */
[----:B------:R-:W-:Y:S01]  /*aec0*/  LOP3.LUT R0, R3, R0, R4, 0xfe, !PT ;  /* 0x0000000003007212 */ /* 0x000fe200078efe04 */
[----:B------:R-:W-:Y:S06]  /*aed0*/  BRA `(.L_x_30437) ;  /* 0x0000000000f87947 */ /* 0x000fec0003800000 */
.L_x_30450:
        /* <DEDUP_REMOVED lines=20> */
.L_x_30455:
[----:B------:R-:W-:Y:S05]  /*b020*/  BSYNC B0 ;  /* 0x0000000000007941 */ /* 0x000fea0003800000 */
.L_x_30454:
[----:B------:R-:W-:Y:S01]  /*b030*/  LEA R3, R0, 0x37800000, 0x17 ;  /* 0x3780000000037811 */ /* 0x000fe200078eb8ff */
[----:B------:R-:W-:-:S05]  /*b040*/  IMAD.SHL.U32 R0, R2, 0x200000, RZ ;  /* 0x0020000002007824 */ /* 0x000fca00078e00ff */
[----:B------:R-:W-:Y:S01]  /*b050*/  LOP3.LUT R0, R3, R0, R4, 0xfe, !PT ;  /* 0x0000000003007212 */ /* 0x000fe200078efe04 */
[----:B------:R-:W-:Y:S06]  /*b060*/  BRA `(.L_x_30437) ;  /* 0x0000000000947947 */ /* 0x000fec0003800000 */
.L_x_30449:
        /* <DEDUP_REMOVED lines=14> */
.L_x_30436:
        /* <DEDUP_REMOVED lines=16> */
.L_x_30458:
[----:B------:R-:W-:Y:S01]  /*b250*/  IMAD.MOV.U32 R0, RZ, RZ, RZ ;  /* 0x000000ffff007224 */ /* 0x000fe200078e00ff */
[----:B------:R-:W-:Y:S06]  /*b260*/  BRA `(.L_x_30437) ;  /* 0x0000000000147947 */ /* 0x000fec0003800000 */
.L_x_30457:
[----:B------:R-:W2:Y:S02]  /*b270*/  LDG.E.64 R2, desc[UR36][R2.64] ;  /* 0x0000002402027981 */ /* 0x000ea4000c1e1b00 */
[----:B--2---:R0:W1:Y:S01]  /*b280*/  I2F.U64 R0, R2 ;  /* 0x0000000200007312 */ /* 0x0040620000301000 */
[----:B------:R-:W-:Y:S05]  /*b290*/  BRA `(.L_x_30437) ;  /* 0x0000000000087947 */ /* 0x000fea0003800000 */
.L_x_30456:
[----:B------:R-:W2:Y:S02]  /*b2a0*/  LDG.E R0, desc[UR36][R2.64] ;  /* 0x0000002402007981 */ /* 0x000ea4000c1e1900 */
[----:B--2---:R-:W-:-:S07]  /*b2b0*/  I2FP.F32.U32 R0, R0 ;  /* 0x0000000000007245 */ /* 0x004fce0000201000 */
.L_x_30437:
[----:B------:R-:W-:Y:S05]  /*b2c0*/  BSYNC B6 ;  /* 0x0000000000067941 */ /* 0x000fea0003800000 */
.L_x_30431:
        /* <DEDUP_REMOVED lines=10> */
[----:B------:R-:W-:-:S07]  /*b370*/  @!P0 FMNMX.FTZ R2, R0, R3, !PT ;  /* 0x0000000300028209 */ /* 0x000fce0007810000 */
.L_x_30459:
        /* <DEDUP_REMOVED lines=12> */
.L_x_30463:
[----:B------:R-:W0:Y:S02]  /*b440*/  F2I.S64.TRUNC R2, R2 ;  /* 0x0000000200027311 */ /* 0x000e24000020d900 */
[----:B0-----:R-:W-:-:S05]  /*b450*/  IMAD.MOV.U32 R5, RZ, RZ, R2 ;  /* 0x000000ffff057224 */ /* 0x001fca00078e0002 */
[----:B------:R-:W-:Y:S01]  /*b460*/  STG.E.U8 desc[UR36][R16.64], R5 ;  /* 0x0000000510007986 */ /* 0x000fe2000c101124 */
[----:B------:R-:W-:Y:S05]  /*b470*/  EXIT ;  /* 0x000000000000794d */ /* 0x000fea0003800000 */
.L_x_30462:
        /* <DEDUP_REMOVED lines=9> */
.L_x_30466:
[----:B------:R-:W0:Y:S02]  /*b510*/  F2I.FTZ.TRUNC.NTZ R3, R2 ;  /* 0x0000000200037305 */ /* 0x000e24000021f100 */
[----:B0-----:R-:W-:Y:S01]  /*b520*/  STG.E desc[UR36][R16.64], R3 ;  /* 0x0000000310007986 */ /* 0x001fe2000c101924 */
[----:B------:R-:W-:Y:S05]  /*b530*/  EXIT ;  /* 0x000000000000794d */ /* 0x000fea0003800000 */
.L_x_30465:
[----:B------:R-:W0:Y:S02]  /*b540*/  F2I.FTZ.TRUNC.NTZ R3, R2 ;  /* 0x0000000200037305 */ /* 0x000e24000021f100 */
[----:B0-----:R-:W-:Y:S01]  /*b550*/  STG.E.U16 desc[UR36][R16.64], R3 ;  /* 0x0000000310007986 */ /* 0x001fe2000c101524 */
[----:B------:R-:W-:Y:S05]  /*b560*/  EXIT ;  /* 0x000000000000794d */ /* 0x000fea0003800000 */
.L_x_30461:
        /* <DEDUP_REMOVED lines=8> */
.L_x_30468:
[----:B------:R-:W-:-:S05]  /*b5f0*/  F2FP.F16.F32.PACK_AB R2, RZ, R2 ;  /* 0x00000002ff02723e */ /* 0x000fca00000000ff */
[----:B------:R-:W-:Y:S01]  /*b600*/  STG.E.U16 desc[UR36][R16.64], R2 ;  /* 0x0000000210007986 */ /* 0x000fe2000c101524 */
[----:B------:R-:W-:Y:S05]  /*b610*/  EXIT ;  /* 0x000000000000794d */ /* 0x000fea0003800000 */
.L_x_30467:
        /* <DEDUP_REMOVED lines=9> */
.L_x_30470:
[----:B------:R-:W-:-:S04]  /*b6b0*/  F2FP.F16.F32.PACK_AB R3, RZ, R2 ;  /* 0x00000002ff03723e */ /* 0x000fc800000000ff */
[----:B------:R-:W-:-:S05]  /*b6c0*/  PRMT R3, R3, 0x5410, RZ ;  /* 0x0000541003037816 */ /* 0x000fca00000000ff */
[----:B------:R-:W-:Y:S01]  /*b6d0*/  STG.E desc[UR36][R16.64], R3 ;  /* 0x0000000310007986 */ /* 0x000fe2000c101924 */
[----:B------:R-:W-:Y:S05]  /*b6e0*/  EXIT ;  /* 0x000000000000794d */ /* 0x000fea0003800000 */
.L_x_30469:
[----:B------:R-:W-:-:S06]  /*b6f0*/  FMUL.FTZ R2, R2, 1 ;  /* 0x3f80000002027820 */ /* 0x000fcc0000410000 */
[----:B------:R-:W0:Y:S02]  /*b700*/  F2F.F64.F32 R2, R2 ;  /* 0x0000000200027310 */ /* 0x000e240000201800 */
[----:B0-----:R-:W-:Y:S01]  /*b710*/  STG.E.64 desc[UR36][R16.64], R2 ;  /* 0x0000000210007986 */ /* 0x001fe2000c101b24 */
[----:B------:R-:W-:Y:S05]  /*b720*/  EXIT ;  /* 0x000000000000794d */ /* 0x000fea0003800000 */
.L_x_30460:
        /* <DEDUP_REMOVED lines=12> */
.L_x_30473:
[----:B------:R-:W-:Y:S01]  /*b7f0*/  FMUL.FTZ R4, R2, 1 ;  /* 0x3f80000002047820 */ /* 0x000fe20000410000 */
[----:B------:R-:W-:-:S05]  /*b800*/  CS2R R6, SRZ ;  /* 0x0000000000067805 */ /* 0x000fca000001ff00 */
[----:B------:R-:W0:Y:S02]  /*b810*/  F2F.F64.F32 R4, R4 ;  /* 0x0000000400047310 */ /* 0x000e240000201800 */
[----:B0-----:R-:W-:Y:S01]  /*b820*/  STG.E.128 desc[UR36][R16.64], R4 ;  /* 0x0000000410007986 */ /* 0x001fe2000c101d24 */
[----:B------:R-:W-:Y:S05]  /*b830*/  EXIT ;  /* 0x000000000000794d */ /* 0x000fea0003800000 */
.L_x_30472:
        /* <DEDUP_REMOVED lines=20> */
.L_x_30477:
[----:B------:R-:W-:Y:S05]  /*b980*/  BSYNC B0 ;  /* 0x0000000000007941 */ /* 0x000fea0003800000 */
.L_x_30476:
[----:B------:R-:W-:-:S05]  /*b990*/  LOP3.LUT R5, R0, R5, RZ, 0xfc, !PT ;  /* 0x0000000500057212 */ /* 0x000fca00078efcff */
[----:B------:R-:W-:Y:S01]  /*b9a0*/  STG.E.U8 desc[UR36][R16.64], R5 ;  /* 0x0000000510007986 */ /* 0x000fe2000c101124 */
[----:B------:R-:W-:Y:S05]  /*b9b0*/  EXIT ;  /* 0x000000000000794d */ /* 0x000fea0003800000 */
.L_x_30475:
        /* <DEDUP_REMOVED lines=12> */
.L_x_30479:
[----:B-1--45:R-:W-:Y:S01]  /*ba80*/  IMAD.MOV.U32 R0, RZ, RZ, 0x7f ;  /* 0x0000007fff007424 */ /* 0x032fe200078e00ff */
[----:B------:R-:W-:-:S04]  /*ba90*/  ISETP.GT.U32.AND P0, PT, R4, 0x7f800000, PT ;  /* 0x7f8000000400780c */ /* 0x000fc80003f04070 */
[----:B------:R-:W-:-:S09]  /*baa0*/  SEL R0, R0, 0x7c, P0 ;  /* 0x0000007c00007807 */ /* 0x000fd20000000000 */
.L_x_30480:
[----:B------:R-:W-:Y:S05]  /*bab0*/  BSYNC B0 ;  /* 0x0000000000007941 */ /* 0x000fea0003800000 */
.L_x_30478:
[----:B------:R-:W-:-:S04]  /*bac0*/  LOP3.LUT R2, R2, 0x80000000, RZ, 0xc0, !PT ;  /* 0x8000000002027812 */ /* 0x000fc800078ec0ff */
[----:B------:R-:W-:-:S04]  /*bad0*/  SHF.R.U32.HI R3, RZ, 0x18, R2 ;  /* 0x00000018ff037819 */ /* 0x000fc80000011602 */
[----:B------:R-:W-:-:S05]  /*bae0*/  LOP3.LUT R3, R0, R3, RZ, 0xfc, !PT ;  /* 0x0000000300037212 */ /* 0x000fca00078efcff */
[----:B------:R-:W-:Y:S01]  /*baf0*/  STG.E.U8 desc[UR36][R16.64], R3 ;  /* 0x0000000310007986 */ /* 0x000fe2000c101124 */
[----:B------:R-:W-:Y:S05]  /*bb00*/  EXIT ;  /* 0x000000000000794d */ /* 0x000fea0003800000 */
.L_x_30474:
[----:B------:R-:W-:-:S05]  /*bb10*/  F2FP.BF16.F32.PACK_AB R2, RZ, R2 ;  /* 0x00000002ff02723e */ /* 0x000fca00000010ff */
[----:B------:R-:W-:Y:S01]  /*bb20*/  STG.E.U16 desc[UR36][R16.64], R2 ;  /* 0x0000000210007986 */ /* 0x000fe2000c101524 */
[----:B------:R-:W-:Y:S05]  /*bb30*/  EXIT ;  /* 0x000000000000794d */ /* 0x000fea0003800000 */
.L_x_30471:
        /* <DEDUP_REMOVED lines=11> */
.L_x_30483:
        /* <DEDUP_REMOVED lines=16> */
.L_x_30486:
[----:B------:R-:W-:-:S04]  /*bcf0*/  LOP3.LUT R2, R2, 0x80000000, RZ, 0xc0, !PT ;  /* 0x8000000002027812 */ /* 0x000fc800078ec0ff */
[----:B------:R-:W-:-:S04]  /*bd00*/  SHF.R.U32.HI R3, RZ, 0x18, R2 ;  /* 0x00000018ff037819 */ /* 0x000fc80000011602 */
[----:B------:R-:W-:-:S04]  /*bd10*/  LOP3.LUT R0, R0, R3, RZ, 0xfc, !PT ;  /* 0x0000000300007212 */ /* 0x000fc800078efcff */
[----:B------:R-:W-:-:S07]  /*bd20*/  PRMT R8, R0, 0x7610, R8 ;  /* 0x0000761000087816 */ /* 0x000fce0000000008 */
.L_x_30485:
[----:B------:R-:W-:Y:S05]  /*bd30*/  BSYNC B0 ;  /* 0x0000000000007941 */ /* 0x000fea0003800000 */
.L_x_30484:
[----:B------:R-:W-:Y:S01]  /*bd40*/  STG.E.U8 desc[UR36][R16.64], R8 ;  /* 0x0000000810007986 */ /* 0x000fe2000c101124 */
[----:B------:R-:W-:Y:S05]  /*bd50*/  EXIT ;  /* 0x000000000000794d */ /* 0x000fea0003800000 */
.L_x_30482:
        /* <DEDUP_REMOVED lines=16> */
.L_x_30489:
[----:B------:R-:W-:-:S04]  /*be60*/  LOP3.LUT R2, R2, 0x80000000, RZ, 0xc0, !PT ;  /* 0x8000000002027812 */ /* 0x000fc800078ec0ff */
[----:B------:R-:W-:-:S04]  /*be70*/  SHF.R.U32.HI R3, RZ, 0x18, R2 ;  /* 0x00000018ff037819 */ /* 0x000fc80000011602 */
[----:B------:R-:W-:-:S04]  /*be80*/  LOP3.LUT R0, R0, R3, RZ, 0xfc, !PT ;  /* 0x0000000300007212 */ /* 0x000fc800078efcff */
[----:B------:R-:W-:-:S07]  /*be90*/  PRMT R8, R0, 0x7610, R8 ;  /* 0x0000761000087816 */ /* 0x000fce0000000008 */
.L_x_30488:
[----:B------:R-:W-:Y:S05]  /*bea0*/  BSYNC B0 ;  /* 0x0000000000007941 */ /* 0x000fea0003800000 */
.L_x_30487:
[----:B------:R-:W-:Y:S01]  /*beb0*/  STG.E.U8 desc[UR36][R16.64], R8 ;  /* 0x0000000810007986 */ /* 0x000fe2000c101124 */
[----:B------:R-:W-:Y:S05]  /*bec0*/  EXIT ;  /* 0x000000000000794d */ /* 0x000fea0003800000 */
.L_x_30481:
        /* <DEDUP_REMOVED lines=21> */
.L_x_30464:
        /* <DEDUP_REMOVED lines=16> */
.L_x_30492:
[----:B------:R-:W-:Y:S05]  /*c120*/  EXIT ;  /* 0x000000000000794d */ /* 0x000fea0003800000 */
.L_x_30491:
[----:B------:R-:W0:Y:S02]  /*c130*/  F2I.U64.TRUNC R2, R2 ;  /* 0x0000000200027311 */ /* 0x000e24000020d800 */
[----:B0-----:R-:W-:Y:S01]  /*c140*/  STG.E.64 desc[UR36][R16.64], R2 ;  /* 0x0000000210007986 */ /* 0x001fe2000c101b24 */
[----:B------:R-:W-:Y:S05]  /*c150*/  EXIT ;  /* 0x000000000000794d */ /* 0x000fea0003800000 */
.L_x_30490:
[----:B------:R-:W0:Y:S02]  /*c160*/  F2I.FTZ.U32.TRUNC.NTZ R3, R2 ;  /* 0x0000000200037305 */ /* 0x000e24000021f000 */
[----:B0-----:R-:W-:Y:S01]  /*c170*/  STG.E desc[UR36][R16.64], R3 ;  /* 0x0000000310007986 */ /* 0x001fe2000c101924 */
[----:B------:R-:W-:Y:S05]  /*c180*/  EXIT ;  /* 0x000000000000794d */ /* 0x000fea0003800000 */
.L_x_30493:
        /* <DEDUP_REMOVED lines=15> */
.L_x_42383:


//--------------------- .text._ZN2at6native27unrolled_elementwise_kernelINS0_13AUnaryFunctorIfffZZZNS0_19maximum_kernel_cudaERNS_18TensorIteratorBaseEENKUlvE0_clEvENKUlvE0_clEvEUlffE_EESt5arrayIPcLm2EELi4E23TrivialOffsetCalculatorILi1EjESD_NS0_6memory12LoadWithCastILi1EEENSE_13StoreWithCastILi1EEEEEviT_T0_T2_T3_T4_T5_ --------------------------
	.section	.text._ZN2at6native27unrolled_elementwise_kernelINS0_13AUnaryFunctorIfffZZZNS0_19maximum_kernel_cudaERNS_18TensorIteratorBaseEENKUlvE0_clEvENKUlvE0_clEvEUlffE_EESt5arrayIPcLm2EELi4E23TrivialOffsetCalculatorILi1EjESD_NS0_6memory12LoadWithCastILi1EEENSE_13StoreWithCastILi1EEEEEviT_T0_T2_T3_T4_T5_,"ax",@progbits
	.align	128
        .global         _ZN2at6native27unrolled_elementwise_kernelINS0_13AUnaryFunctorIfffZZZNS0_19maximum_kernel_cudaERNS_18TensorIteratorBaseEENKUlvE0_clEvENKUlvE0_clEvEUlffE_EESt5arrayIPcLm2EELi4E23TrivialOffsetCalculatorILi1EjESD_NS0_6memory12LoadWithCastILi1EEENSE_13StoreWithCastILi1EEEEEviT_T0_T2_T3_T4_T5_
        .type           _ZN2at6native27unrolled_elementwise_kernelINS0_13AUnaryFunctorIfffZZZNS0_19maximum_kernel_cudaERNS_18TensorIteratorBaseEENKUlvE0_clEvENKUlvE0_clEvEUlffE_EESt5arrayIPcLm2EELi4E23TrivialOffsetCalculatorILi1EjESD_NS0_6memory12LoadWithCastILi1EEENSE_13StoreWithCastILi1EEEEEviT_T0_T2_T3_T4_T5_,@function
        .size           _ZN2at6native27unrolled_elementwise_kernelINS0_13AUnaryFunctorIfffZZZNS0_19maximum_kernel_cudaERNS_18TensorIteratorBaseEENKUlvE0_clEvENKUlvE0_clEvEUlffE_EESt5arrayIPcLm2EELi4E23TrivialOffsetCalculatorILi1EjESD_NS0_6memory12LoadWithCastILi1EEENSE_13StoreWithCastILi1EEEEEviT_T0_T2_T3_T4_T5_,(.L_x_42384 - _ZN2at6native27unrolled_elementwise_kernelINS0_13AUnaryFunctorIfffZZZNS0_19maximum_kernel_cudaERNS_18TensorIteratorBaseEENKUlvE0_clEvENKUlvE0_clEvEUlffE_EESt5arrayIPcLm2EELi4E23TrivialOffsetCalculatorILi1EjESD_NS0_6memory12LoadWithCastILi1EEENSE_13StoreWithCastILi1EEEEEviT_T0_T2_T3_T4_T5_)
        .other          _ZN2at6native27unrolled_elementwise_kernelINS0_13AUnaryFunctorIfffZZZNS0_19maximum_kernel_cudaERNS_18TensorIteratorBaseEENKUlvE0_clEvENKUlvE0_clEvEUlffE_EESt5arrayIPcLm2EELi4E23TrivialOffsetCalculatorILi1EjESD_NS0_6memory12LoadWithCastILi1EEENSE_13StoreWithCastILi1EEEEEviT_T0_T2_T3_T4_T5_,@"STO_CUDA_ENTRY STV_DEFAULT"
_ZN2at6native27unrolled_elementwise_kernelINS0_13AUnaryFunctorIfffZZZNS0_19maximum_kernel_cudaERNS_18TensorIteratorBaseEENKUlvE0_clEvENKUlvE0_clEvEUlffE_EESt5arrayIPcLm2EELi4E23TrivialOffsetCalculatorILi1EjESD_NS0_6memory12LoadWithCastILi1EEENSE_13StoreWithCastILi1EEEEEviT_T0_T2_T3_T4_T5_:
.text._ZN2at6native27unrolled_elementwise_kernelINS0_13AUnaryFunctorIfffZZZNS0_19maximum_kernel_cudaERNS_18TensorIteratorBaseEENKUlvE0_clEvENKUlvE0_clEvEUlffE_EESt5arrayIPcLm2EELi4E23TrivialOffsetCalculatorILi1EjESD_NS0_6memory12LoadWithCastILi1EEENSE_13StoreWithCastILi1EEEEEviT_T0_T2_T3_T4_T5_:
        /* <DEDUP_REMOVED lines=33> */
.L_x_30500:
[----:B------:R-:W2:Y:S02]  /*0210*/  LDG.E.U8 R4, desc[UR36][R4.64] ;  /* 0x0000002404047981 */ /* 0x000ea4000c1e1100 */
[----:B--2---:R-:W-:Y:S01]  /*0220*/  I2FP.F32.U32 R19, R4 ;  /* 0x0000000400137245 */ /* 0x004fe20000201000 */
[----:B------:R-:W-:Y:S06]  /*0230*/  BRA `(.L_x_30502) ;  /* 0x0000000c00307947 */ /* 0x000fec0003800000 */
.L_x_30499:
        /* <DEDUP_REMOVED lines=9> */
.L_x_30504:
[----:B------:R-:W2:Y:S02]  /*02d0*/  LDG.E R4, desc[UR36][R4.64] ;  /* 0x0000002404047981 */ /* 0x000ea4000c1e1900 */
[----:B--2---:R-:W-:Y:S01]  /*02e0*/  I2FP.F32.S32 R19, R4 ;  /* 0x0000000400137245 */ /* 0x004fe20000201400 */
[----:B------:R-:W-:Y:S06]  /*02f0*/  BRA `(.L_x_30502) ;  /* 0x0000000c00007947 */ /* 0x000fec0003800000 */
.L_x_30503:
[----:B------:R-:W2:Y:S02]  /*0300*/  LDG.E.U16 R4, desc[UR36][R4.64] ;  /* 0x0000002404047981 */ /* 0x000ea4000c1e1500 */
[----:B--2---:R2:W3:Y:S01]  /*0310*/  I2F.S16 R19, R4 ;  /* 0x0000000400137306 */ /* 0x0044e20000101400 */
[----:B------:R-:W-:Y:S05]  /*0320*/  BRA `(.L_x_30502) ;  /* 0x0000000800f47947 */ /* 0x000fea0003800000 */
.L_x_30498:
        /* <DEDUP_REMOVED lines=8> */
.L_x_30506:
[----:B------:R-:W2:Y:S02]  /*03b0*/  LDG.E.U16 R4, desc[UR36][R4.64] ;  /* 0x0000002404047981 */ /* 0x000ea4000c1e1500 */
[----:B--2---:R-:W-:Y:S01]  /*03c0*/  HADD2.F32 R19, -RZ, R4.H0_H0 ;  /* 0x20000004ff137230 */ /* 0x004fe20000004100 */
[----:B------:R-:W-:Y:S06]  /*03d0*/  BRA `(.L_x_30502) ;  /* 0x0000000800c87947 */ /* 0x000fec0003800000 */
.L_x_30505:
        /* <DEDUP_REMOVED lines=8> */
.L_x_30508:
[----:B------:R-:W2:Y:S02]  /*0460*/  LDG.E.U16 R4, desc[UR36][R4.64] ;  /* 0x0000002404047981 */ /* 0x000ea4000c1e1500 */
[----:B--2---:R-:W-:Y:S01]  /*0470*/  HADD2.F32 R19, -RZ, R4.H0_H0 ;  /* 0x20000004ff137230 */ /* 0x004fe20000004100 */
[----:B------:R-:W-:Y:S06]  /*0480*/  BRA `(.L_x_30502) ;  /* 0x00000008009c7947 */ /* 0x000fec0003800000 */
.L_x_30507:
[----:B------:R-:W2:Y:S01]  /*0490*/  LDG.E.64 R4, desc[UR36][R4.64] ;  /* 0x0000002404047981 */ /* 0x000ea2000c1e1b00 */
[----:B------:R-:W-:Y:S01]  /*04a0*/  UMOV UR4, 0xf0000000 ;  /* 0xf000000000047882 */ /* 0x000fe20000000000 */
[----:B------:R-:W-:Y:S01]  /*04b0*/  UMOV UR5, 0x380fffff ;  /* 0x380fffff00057882 */ /* 0x000fe20000000000 */
[----:B--2---:R-:W0:Y:S01]  /*04c0*/  F2F.F32.F64 R19, R4 ;  /* 0x0000000400137310 */ /* 0x004e220000301000 */
[----:B------:R-:W-:-:S14]  /*04d0*/  DSETP.GEU.AND P0, PT, |R4|, UR4, PT ;  /* 0x0000000404007e2a */ /* 0x000fdc000bf0e200 */
[----:B0-----:R-:W-:Y:S01]  /*04e0*/  @!P0 FMUL R19, R19, 1.175494350822287508e-38 ;  /* 0x0080000013138820 */ /* 0x001fe20000400000 */
[----:B------:R-:W-:Y:S06]  /*04f0*/  BRA `(.L_x_30502) ;  /* 0x0000000800807947 */ /* 0x000fec0003800000 */
.L_x_30497:
        /* <DEDUP_REMOVED lines=12> */
.L_x_30511:
[----:B------:R-:W2:Y:S01]  /*05c0*/  LDG.E.64 R4, desc[UR36][R4.64] ;  /* 0x0000002404047981 */ /* 0x000ea2000c1e1b00 */
[----:B------:R-:W-:Y:S01]  /*05d0*/  UMOV UR4, 0xf0000000 ;  /* 0xf000000000047882 */ /* 0x000fe20000000000 */
[----:B------:R-:W-:Y:S01]  /*05e0*/  UMOV UR5, 0x380fffff ;  /* 0x380fffff00057882 */ /* 0x000fe20000000000 */
[----:B--2---:R-:W0:Y:S01]  /*05f0*/  F2F.F32.F64 R19, R4 ;  /* 0x0000000400137310 */ /* 0x004e220000301000 */
[----:B------:R-:W-:-:S14]  /*0600*/  DSETP.GEU.AND P0, PT, |R4|, UR4, PT ;  /* 0x0000000404007e2a */ /* 0x000fdc000bf0e200 */
[----:B0-----:R-:W-:Y:S01]  /*0610*/  @!P0 FMUL R19, R19, 1.175494350822287508e-38 ;  /* 0x0080000013138820 */ /* 0x001fe20000400000 */
[----:B------:R-:W-:Y:S06]  /*0620*/  BRA `(.L_x_30502) ;  /* 0x0000000800347947 */ /* 0x000fec0003800000 */
.L_x_30510:
        /* <DEDUP_REMOVED lines=26> */
.L_x_30513:
        /* <DEDUP_REMOVED lines=14> */
.L_x_30512:
[----:B------:R-:W2:Y:S02]  /*08b0*/  LDG.E.U16 R4, desc[UR36][R4.64] ;  /* 0x0000002404047981 */ /* 0x000ea4000c1e1500 */
[----:B--2---:R-:W-:Y:S01]  /*08c0*/  IMAD.U32 R19, R4, 0x10000, RZ ;  /* 0x0001000004137824 */ /* 0x004fe200078e00ff */
[----:B------:R-:W-:Y:S06]  /*08d0*/  BRA `(.L_x_30502) ;  /* 0x0000000400887947 */ /* 0x000fec0003800000 */
.L_x_30509:
        /* <DEDUP_REMOVED lines=11> */
.L_x_30516:
        /* <DEDUP_REMOVED lines=20> */
.L_x_30518:
[----:B------:R-:W-:Y:S05]  /*0ad0*/  BSYNC B0 ;  /* 0x0000000000007941 */ /* 0x000fea0003800000 */
.L_x_30517:
[----:B------:R-:W-:Y:S01]  /*0ae0*/  IMAD.SHL.U32 R3, R3, 0x100000, RZ ;  /* 0x0010000003037824 */ /* 0x000fe200078e00ff */
[----:B------:R-:W-:-:S04]  /*0af0*/  LEA R0, R0, 0x3b800000, 0x17 ;  /* 0x3b80000000007811 */ /* 0x000fc800078eb8ff */
[----:B------:R-:W-:Y:S01]  /*0b00*/  LOP3.LUT R19, R0, R3, R19, 0xfe, !PT ;  /* 0x0000000300137212 */ /* 0x000fe200078efe13 */
[----:B------:R-:W-:Y:S06]  /*0b10*/  BRA `(.L_x_30502) ;  /* 0x0000000000f87947 */ /* 0x000fec0003800000 */
.L_x_30515:
        /* <DEDUP_REMOVED lines=20> */
.L_x_30520:
[----:B------:R-:W-:Y:S05]  /*0c60*/  BSYNC B0 ;  /* 0x0000000000007941 */ /* 0x000fea0003800000 */
.L_x_30519:
[----:B------:R-:W-:Y:S01]  /*0c70*/  IMAD.SHL.U32 R3, R3, 0x200000, RZ ;  /* 0x0020000003037824 */ /* 0x000fe200078e00ff */
[----:B------:R-:W-:-:S04]  /*0c80*/  LEA R0, R0, 0x37800000, 0x17 ;  /* 0x3780000000007811 */ /* 0x000fc800078eb8ff */
[----:B------:R-:W-:Y:S01]  /*0c90*/  LOP3.LUT R19, R0, R3, R19, 0xfe, !PT ;  /* 0x0000000300137212 */ /* 0x000fe200078efe13 */
[----:B------:R-:W-:Y:S06]  /*0ca0*/  BRA `(.L_x_30502) ;  /* 0x0000000000947947 */ /* 0x000fec0003800000 */
.L_x_30514:
        /* <DEDUP_REMOVED lines=14> */
.L_x_30501:
        /* <DEDUP_REMOVED lines=16> */
.L_x_30523:
[----:B------:R-:W-:Y:S01]  /*0e90*/  IMAD.MOV.U32 R19, RZ, RZ, RZ ;  /* 0x000000ffff137224 */ /* 0x000fe200078e00ff */
[----:B------:R-:W-:Y:S06]  /*0ea0*/  BRA `(.L_x_30502) ;  /* 0x0000000000147947 */ /* 0x000fec0003800000 */
.L_x_30522:
[----:B------:R-:W2:Y:S02]  /*0eb0*/  LDG.E.64 R4, desc[UR36][R4.64] ;  /* 0x0000002404047981 */ /* 0x000ea4000c1e1b00 */
[----:B--2---:R0:W1:Y:S01]  /*0ec0*/  I2F.U64 R19, R4 ;  /* 0x0000000400137312 */ /* 0x0040620000301000 */
[----:B------:R-:W-:Y:S05]  /*0ed0*/  BRA `(.L_x_30502) ;  /* 0x0000000000087947 */ /* 0x000fea0003800000 */
.L_x_30521:
[----:B------:R-:W2:Y:S02]  /*0ee0*/  LDG.E R4, desc[UR36][R4.64] ;  /* 0x0000002404047981 */ /* 0x000ea4000c1e1900 */
[----:B--2---:R-:W-:-:S07]  /*0ef0*/  I2FP.F32.U32 R19, R4 ;  /* 0x0000000400137245 */ /* 0x004fce0000201000 */
.L_x_30502:
[----:B------:R-:W-:Y:S05]  /*0f00*/  BSYNC B6 ;  /* 0x0000000000067941 */ /* 0x000fea0003800000 */
.L_x_30496:
[----:B------:R-:W2:Y:S02]  /*0f10*/  S2R R18, SR_TID.X ;  /* 0x0000000000127919 */ /* 0x000ea40000002100 */
[----:B--2---:R-:W-:-:S07]  /*0f20*/  VIADD R18, R18, 0x80 ;  /* 0x0000008012127836 */ /* 0x004fce0000000000 */
.L_x_30495:
[----:B------:R-:W-:Y:S05]  /*0f30*/  BSYNC B7 ;  /* 0x0000000000077941 */ /* 0x000fea0003800000 */
.L_x_30494:
        /* <DEDUP_REMOVED lines=25> */
.L_x_30530:
[----:B------:R-:W2:Y:S02]  /*10d0*/  LDG.E.U8 R4, desc[UR36][R4.64] ;  /* 0x0000002404047981 */ /* 0x000ea4000c1e1100 */
[----:B--2---:R-:W-:Y:S01]  /*10e0*/  I2FP.F32.U32 R23, R4 ;  /* 0x0000000400177245 */ /* 0x004fe20000201000 */
[----:B------:R-:W-:Y:S06]  /*10f0*/  BRA `(.L_x_30532) ;  /* 0x0000000c002c7947 */ /* 0x000fec0003800000 */
.L_x_30529:
        /* <DEDUP_REMOVED lines=9> */
.L_x_30534:
[----:B------:R-:W2:Y:S02]  /*1190*/  LDG.E R4, desc[UR36][R4.64] ;  /* 0x0000002404047981 */ /* 0x000ea4000c1e1900 */
[----:B--2---:R-:W-:Y:S01]  /*11a0*/  I2FP.F32.S32 R23, R4 ;  /* 0x0000000400177245 */ /* 0x004fe20000201400 */
[----:B------:R-:W-:Y:S06]  /*11b0*/  BRA `(.L_x_30532) ;  /* 0x0000000800fc7947 */ /* 0x000fec0003800000 */
.L_x_30533:
[----:B------:R-:W2:Y:S02]  /*11c0*/  LDG.E.U16 R4, desc[UR36][R4.64] ;  /* 0x0000002404047981 */ /* 0x000ea4000c1e1500 */
[----:B--2---:R0:W2:Y:S01]  /*11d0*/  I2F.S16 R23, R4 ;  /* 0x0000000400177306 */ /* 0x0040a20000101400 */
[----:B------:R-:W-:Y:S05]  /*11e0*/  BRA `(.L_x_30532) ;  /* 0x0000000800f07947 */ /* 0x000fea0003800000 */
.L_x_30528:
        /* <DEDUP_REMOVED lines=8> */
.L_x_30536:
[----:B------:R-:W2:Y:S02]  /*1270*/  LDG.E.U16 R4, desc[UR36][R4.64] ;  /* 0x0000002404047981 */ /* 0x000ea4000c1e1500 */
[----:B--2---:R-:W-:Y:S01]  /*1280*/  HADD2.F32 R23, -RZ, R4.H0_H0 ;  /* 0x20000004ff177230 */ /* 0x004fe20000004100 */
[----:B------:R-:W-:Y:S06]  /*1290*/  BRA `(.L_x_30532) ;  /* 0x0000000800c47947 */ /* 0x000fec0003800000 */
.L_x_30535:
        /* <DEDUP_REMOVED lines=8> */
.L_x_30538:
[----:B------:R-:W2:Y:S02]  /*1320*/  LDG.E.U16 R4, desc[UR36][R4.64] ;  /* 0x0000002404047981 */ /* 0x000ea4000c1e1500 */
[----:B--2---:R-:W-:Y:S01]  /*1330*/  HADD2.F32 R23, -RZ, R4.H0_H0 ;  /* 0x20000004ff177230 */ /* 0x004fe20000004100 */
[----:B------:R-:W-:Y:S06]  /*1340*/  BRA `(.L_x_30532) ;  /* 0x0000000800987947 */ /* 0x000fec0003800000 */
.L_x_30537:
[----:B------:R-:W2:Y:S01]  /*1350*/  LDG.E.64 R4, desc[UR36][R4.64] ;  /* 0x0000002404047981 */ /* 0x000ea2000c1e1b00 */
[----:B------:R-:W-:Y:S01]  /*1360*/  UMOV UR4, 0xf0000000 ;  /* 0xf000000000047882 */ /* 0x000fe20000000000 */
[----:B------:R-:W-:Y:S01]  /*1370*/  UMOV UR5, 0x380fffff ;  /* 0x380fffff00057882 */ /* 0x000fe20000000000 */
[----:B--2---:R-:W0:Y:S01]  /*1380*/  F2F.F32.F64 R23, R4 ;  /* 0x0000000400177310 */ /* 0x004e220000301000 */
[----:B------:R-:W-:-:S14]  /*1390*/  DSETP.GEU.AND P0, PT, |R4|, UR4, PT ;  /* 0x0000000404007e2a */ /* 0x000fdc000bf0e200 */
[----:B0-----:R-:W-:Y:S01]  /*13a0*/  @!P0 FMUL R23, R23, 1.175494350822287508e-38 ;  /* 0x0080000017178820 */ /* 0x001fe20000400000 */
[----:B------:R-:W-:Y:S06]  /*13b0*/  BRA `(.L_x_30532) ;  /* 0x00000008007c7947 */ /* 0x000fec0003800000 */
.L_x_30527:
        /* <DEDUP_REMOVED lines=12> */
.L_x_30541:
[----:B------:R-:W2:Y:S01]  /*1480*/  LDG.E.64 R4, desc[UR36][R4.64] ;  /* 0x0000002404047981 */ /* 0x000ea2000c1e1b00 */
[----:B------:R-:W-:Y:S01]  /*1490*/  UMOV UR4, 0xf0000000 ;  /* 0xf000000000047882 */ /* 0x000fe20000000000 */
[----:B------:R-:W-:Y:S01]  /*14a0*/  UMOV UR5, 0x380fffff ;  /* 0x380fffff00057882 */ /* 0x000fe20000000000 */
[----:B--2---:R-:W0:Y:S01]  /*14b0*/  F2F.F32.F64 R23, R4 ;  /* 0x0000000400177310 */ /* 0x004e220000301000 */
[----:B------:R-:W-:-:S14]  /*14c0*/  DSETP.GEU.AND P0, PT, |R4|, UR4, PT ;  /* 0x0000000404007e2a */ /* 0x000fdc000bf0e200 */
[----:B0-----:R-:W-:Y:S01]  /*14d0*/  @!P0 FMUL R23, R23, 1.175494350822287508e-38 ;  /* 0x0080000017178820 */ /* 0x001fe20000400000 */
[----:B------:R-:W-:Y:S06]  /*14e0*/  BRA `(.L_x_30532) ;  /* 0x0000000800307947 */ /* 0x000fec0003800000 */
.L_x_30540:
        /* <DEDUP_REMOVED lines=26> */
.L_x_30543:
        /* <DEDUP_REMOVED lines=13> */
.L_x_30542:
[----:B------:R-:W2:Y:S02]  /*1760*/  LDG.E.U16 R4, desc[UR36][R4.64] ;  /* 0x0000002404047981 */ /* 0x000ea4000c1e1500 */
[----:B--2---:R-:W-:Y:S01]  /*1770*/  IMAD.U32 R23, R4, 0x10000, RZ ;  /* 0x0001000004177824 */ /* 0x004fe200078e00ff */
[----:B------:R-:W-:Y:S06]  /*1780*/  BRA `(.L_x_30532) ;  /* 0x0000000400887947 */ /* 0x000fec0003800000 */
.L_x_30539:
        /* <DEDUP_REMOVED lines=11> */
.L_x_30546:
        /* <DEDUP_REMOVED lines=20> */
.L_x_30548:
[----:B------:R-:W-:Y:S05]  /*1980*/  BSYNC B0 ;  /* 0x0000000000007941 */ /* 0x000fea0003800000 */
.L_x_30547:
[----:B------:R-:W-:Y:S01]  /*1990*/  IMAD.SHL.U32 R3, R3, 0x100000, RZ ;  /* 0x0010000003037824 */ /* 0x000fe200078e00ff */
[----:B------:R-:W-:-:S04]  /*19a0*/  LEA R0, R0, 0x3b800000, 0x17 ;  /* 0x3b80000000007811 */ /* 0x000fc800078eb8ff */
[----:B------:R-:W-:Y:S01]  /*19b0*/  LOP3.LUT R23, R0, R3, R23, 0xfe, !PT ;  /* 0x0000000300177212 */ /* 0x000fe200078efe17 */
[----:B------:R-:W-:Y:S06]  /*19c0*/  BRA `(.L_x_30532) ;  /* 0x0000000000f87947 */ /* 0x000fec0003800000 */
.L_x_30545:
        /* <DEDUP_REMOVED lines=20> */
.L_x_30550:
[----:B------:R-:W-:Y:S05]  /*1b10*/  BSYNC B0 ;  /* 0x0000000000007941 */ /* 0x000fea0003800000 */
.L_x_30549:
[----:B------:R-:W-:Y:S01]  /*1b20*/  IMAD.SHL.U32 R3, R3, 0x200000, RZ ;  /* 0x0020000003037824 */ /* 0x000fe200078e00ff */
[----:B------:R-:W-:-:S04]  /*1b30*/  LEA R0, R0, 0x37800000, 0x17 ;  /* 0x3780000000007811 */ /* 0x000fc800078eb8ff */
[----:B------:R-:W-:Y:S01]  /*1b40*/  LOP3.LUT R23, R0, R3, R23, 0xfe, !PT ;  /* 0x0000000300177212 */ /* 0x000fe200078efe17 */
[----:B------:R-:W-:Y:S06]  /*1b50*/  BRA `(.L_x_30532) ;  /* 0x0000000000947947 */ /* 0x000fec0003800000 */
.L_x_30544:
        /* <DEDUP_REMOVED lines=14> */
.L_x_30531:
        /* <DEDUP_REMOVED lines=16> */
.L_x_30553:
[----:B------:R-:W-:Y:S01]  /*1d40*/  IMAD.MOV.U32 R23, RZ, RZ, RZ ;  /* 0x000000ffff177224 */ /* 0x000fe200078e00ff */
[----:B------:R-:W-:Y:S06]  /*1d50*/  BRA `(.L_x_30532) ;  /* 0x0000000000147947 */ /* 0x000fec0003800000 */
.L_x_30552:
[----:B------:R-:W2:Y:S02]  /*1d60*/  LDG.E.64 R4, desc[UR36][R4.64] ;  /* 0x0000002404047981 */ /* 0x000ea4000c1e1b00 */
[----:B--2---:R0:W2:Y:S01]  /*1d70*/  I2F.U64 R23, R4 ;  /* 0x0000000400177312 */ /* 0x0040a20000301000 */
[----:B------:R-:W-:Y:S05]  /*1d80*/  BRA `(.L_x_30532) ;  /* 0x0000000000087947 */ /* 0x000fea0003800000 */
.L_x_30551:
[----:B------:R-:W2:Y:S02]  /*1d90*/  LDG.E R4, desc[UR36][R4.64] ;  /* 0x0000002404047981 */ /* 0x000ea4000c1e1900 */
[----:B--2---:R-:W-:-:S07]  /*1da0*/  I2FP.F32.U32 R23, R4 ;  /* 0x0000000400177245 */ /* 0x004fce0000201000 */
.L_x_30532:
[----:B------:R-:W-:Y:S05]  /*1db0*/  BSYNC B6 ;  /* 0x0000000000067941 */ /* 0x000fea0003800000 */
.L_x_30526:
[----:B------:R-:W-:-:S07]  /*1dc0*/  VIADD R18, R18, 0x80 ;  /* 0x0000008012127836 */ /* 0x000fce0000000000 */
.L_x_30525:
[----:B------:R-:W-:Y:S05]  /*1dd0*/  BSYNC B7 ;  /* 0x0000000000077941 */ /* 0x000fea0003800000 */
.L_x_30524:
        /* <DEDUP_REMOVED lines=27> */
.L_x_30560:
[----:B------:R-:W2:Y:S02]  /*1f90*/  LDG.E.U8 R4, desc[UR36][R4.64] ;  /* 0x0000002404047981 */ /* 0x000ea4000c1e1100 */
[----:B--2---:R-:W-:Y:S01]  /*1fa0*/  I2FP.F32.U32 R25, R4 ;  /* 0x0000000400197245 */ /* 0x004fe20000201000 */
[----:B------:R-:W-:Y:S06]  /*1fb0*/  BRA `(.L_x_30562) ;  /* 0x0000000c002c7947 */ /* 0x000fec0003800000 */
.L_x_30559:
        /* <DEDUP_REMOVED lines=9> */
.L_x_30564:
[----:B------:R-:W2:Y:S02]  /*2050*/  LDG.E R4, desc[UR36][R4.64] ;  /* 0x0000002404047981 */ /* 0x000ea4000c1e1900 */
[----:B--2---:R-:W-:Y:S01]  /*2060*/  I2FP.F32.S32 R25, R4 ;  /* 0x0000000400197245 */ /* 0x004fe20000201400 */
[----:B------:R-:W-:Y:S06]  /*2070*/  BRA `(.L_x_30562) ;  /* 0x0000000800fc7947 */ /* 0x000fec0003800000 */
.L_x_30563:
[----:B------:R-:W2:Y:S02]  /*2080*/  LDG.E.U16 R4, desc[UR36][R4.64] ;  /* 0x0000002404047981 */ /* 0x000ea4000c1e1500 */
[----:B--2---:R4:W0:Y:S01]  /*2090*/  I2F.S16 R25, R4 ;  /* 0x0000000400197306 */ /* 0x0048220000101400 */
[----:B------:R-:W-:Y:S05]  /*20a0*/  BRA `(.L_x_30562) ;  /* 0x0000000800f07947 */ /* 0x000fea0003800000 */
.L_x_30558:
        /* <DEDUP_REMOVED lines=8> */
.L_x_30566:
[----:B------:R-:W2:Y:S02]  /*2130*/  LDG.E.U16 R4, desc[UR36][R4.64] ;  /* 0x0000002404047981 */ /* 0x000ea4000c1e1500 */
[----:B--2---:R-:W-:Y:S01]  /*2140*/  HADD2.F32 R25, -RZ, R4.H0_H0 ;  /* 0x20000004ff197230 */ /* 0x004fe20000004100 */
[----:B------:R-:W-:Y:S06]  /*2150*/  BRA `(.L_x_30562) ;  /* 0x0000000800c47947 */ /* 0x000fec0003800000 */
.L_x_30565:
        /* <DEDUP_REMOVED lines=8> */
.L_x_30568:
[----:B------:R-:W2:Y:S02]  /*21e0*/  LDG.E.U16 R4, desc[UR36][R4.64] ;  /* 0x0000002404047981 */ /* 0x000ea4000c1e1500 */
[----:B--2---:R-:W-:Y:S01]  /*21f0*/  HADD2.F32 R25, -RZ, R4.H0_H0 ;  /* 0x20000004ff197230 */ /* 0x004fe20000004100 */
[----:B------:R-:W-:Y:S06]  /*2200*/  BRA `(.L_x_30562) ;  /* 0x0000000800987947 */ /* 0x000fec0003800000 */
.L_x_30567:
[----:B------:R-:W2:Y:S01]  /*2210*/  LDG.E.64 R4, desc[UR36][R4.64] ;  /* 0x0000002404047981 */ /* 0x000ea2000c1e1b00 */
[----:B------:R-:W-:Y:S01]  /*2220*/  UMOV UR4, 0xf0000000 ;  /* 0xf000000000047882 */ /* 0x000fe20000000000 */
[----:B------:R-:W-:Y:S01]  /*2230*/  UMOV UR5, 0x380fffff ;  /* 0x380fffff00057882 */ /* 0x000fe20000000000 */
[----:B--2---:R-:W0:Y:S01]  /*2240*/  F2F.F32.F64 R25, R4 ;  /* 0x0000000400197310 */ /* 0x004e220000301000 */
[----:B------:R-:W-:-:S14]  /*2250*/  DSETP.GEU.AND P0, PT, |R4|, UR4, PT ;  /* 0x0000000404007e2a */ /* 0x000fdc000bf0e200 */
[----:B0-----:R-:W-:Y:S01]  /*2260*/  @!P0 FMUL R25, R25, 1.175494350822287508e-38 ;  /* 0x0080000019198820 */ /* 0x001fe20000400000 */
[----:B------:R-:W-:Y:S06]  /*2270*/  BRA `(.L_x_30562) ;  /* 0x00000008007c7947 */ /* 0x000fec0003800000 */
.L_x_30557:
        /* <DEDUP_REMOVED lines=12> */
.L_x_30571:
[----:B------:R-:W2:Y:S01]  /*2340*/  LDG.E.64 R4, desc[UR36][R4.64] ;  /* 0x0000002404047981 */ /* 0x000ea2000c1e1b00 */
[----:B------:R-:W-:Y:S01]  /*2350*/  UMOV UR4, 0xf0000000 ;  /* 0xf000000000047882 */ /* 0x000fe20000000000 */
[----:B------:R-:W-:Y:S01]  /*2360*/  UMOV UR5, 0x380fffff ;  /* 0x380fffff00057882 */ /* 0x000fe20000000000 */
[----:B--2---:R-:W0:Y:S01]  /*2370*/  F2F.F32.F64 R25, R4 ;  /* 0x0000000400197310 */ /* 0x004e220000301000 */
[----:B------:R-:W-:-:S14]  /*2380*/  DSETP.GEU.AND P0, PT, |R4|, UR4, PT ;  /* 0x0000000404007e2a */ /* 0x000fdc000bf0e200 */
[----:B0-----:R-:W-:Y:S01]  /*2390*/  @!P0 FMUL R25, R25, 1.175494350822287508e-38 ;  /* 0x0080000019198820 */ /* 0x001fe20000400000 */
[----:B------:R-:W-:Y:S06]  /*23a0*/  BRA `(.L_x_30562) ;  /* 0x0000000800307947 */ /* 0x000fec0003800000 */
.L_x_30570:
        /* <DEDUP_REMOVED lines=26> */
.L_x_30573:
        /* <DEDUP_REMOVED lines=13> */
.L_x_30572:
[----:B------:R-:W2:Y:S02]  /*2620*/  LDG.E.U16 R4, desc[UR36][R4.64] ;  /* 0x0000002404047981 */ /* 0x000ea4000c1e1500 */
[----:B--2---:R-:W-:Y:S01]  /*2630*/  IMAD.U32 R25, R4, 0x10000, RZ ;  /* 0x0001000004197824 */ /* 0x004fe200078e00ff */
[----:B------:R-:W-:Y:S06]  /*2640*/  BRA `(.L_x_30562) ;  /* 0x0000000400887947 */ /* 0x000fec0003800000 */
.L_x_30569:
        /* <DEDUP_REMOVED lines=11> */
.L_x_30576:
        /* <DEDUP_REMOVED lines=20> */
.L_x_30578:
[----:B------:R-:W-:Y:S05]  /*2840*/  BSYNC B0 ;  /* 0x0000000000007941 */ /* 0x000fea0003800000 */
.L_x_30577:
[----:B------:R-:W-:Y:S01]  /*2850*/  IMAD.SHL.U32 R3, R3, 0x100000, RZ ;  /* 0x0010000003037824 */ /* 0x000fe200078e00ff */
[----:B------:R-:W-:-:S04]  /*2860*/  LEA R0, R0, 0x3b800000, 0x17 ;  /* 0x3b80000000007811 */ /* 0x000fc800078eb8ff */
[----:B------:R-:W-:Y:S01]  /*2870*/  LOP3.LUT R25, R0, R3, R25, 0xfe, !PT ;  /* 0x0000000300197212 */ /* 0x000fe200078efe19 */
[----:B------:R-:W-:Y:S06]  /*2880*/  BRA `(.L_x_30562) ;  /* 0x0000000000f87947 */ /* 0x000fec0003800000 */
.L_x_30575:
        /* <DEDUP_REMOVED lines=20> */
.L_x_30580:
[----:B------:R-:W-:Y:S05]  /*29d0*/  BSYNC B0 ;  /* 0x0000000000007941 */ /* 0x000fea0003800000 */
.L_x_30579:
[----:B------:R-:W-:Y:S01]  /*29e0*/  IMAD.SHL.U32 R3, R3, 0x200000, RZ ;  /* 0x0020000003037824 */ /* 0x000fe200078e00ff */
[----:B------:R-:W-:-:S04]  /*29f0*/  LEA R0, R0, 0x37800000, 0x17 ;  /* 0x3780000000007811 */ /* 0x000fc800078eb8ff */
[----:B------:R-:W-:Y:S01]  /*2a00*/  LOP3.LUT R25, R0, R3, R25, 0xfe, !PT ;  /* 0x0000000300197212 */ /* 0x000fe200078efe19 */
[----:B------:R-:W-:Y:S06]  /*2a10*/  BRA `(.L_x_30562) ;  /* 0x0000000000947947 */ /* 0x000fec0003800000 */
.L_x_30574:
        /* <DEDUP_REMOVED lines=14> */
.L_x_30561:
        /* <DEDUP_REMOVED lines=16> */
.L_x_30583:
[----:B------:R-:W-:Y:S01]  /*2c00*/  IMAD.MOV.U32 R25, RZ, RZ, RZ ;  /* 0x000000ffff197224 */ /* 0x000fe200078e00ff */
[----:B------:R-:W-:Y:S06]  /*2c10*/  BRA `(.L_x_30562) ;  /* 0x0000000000147947 */ /* 0x000fec0003800000 */
.L_x_30582:
[----:B------:R-:W2:Y:S02]  /*2c20*/  LDG.E.64 R4, desc[UR36][R4.64] ;  /* 0x0000002404047981 */ /* 0x000ea4000c1e1b00 */
[----:B--2---:R0:W2:Y:S01]  /*2c30*/  I2F.U64 R25, R4 ;  /* 0x0000000400197312 */ /* 0x0040a20000301000 */
[----:B------:R-:W-:Y:S05]  /*2c40*/  BRA `(.L_x_30562) ;  /* 0x0000000000087947 */ /* 0x000fea0003800000 */
.L_x_30581:
[----:B------:R-:W2:Y:S02]  /*2c50*/  LDG.E R4, desc[UR36][R4.64] ;  /* 0x0000002404047981 */ /* 0x000ea4000c1e1900 */
[----:B--2---:R-:W-:-:S07]  /*2c60*/  I2FP.F32.U32 R25, R4 ;  /* 0x0000000400197245 */ /* 0x004fce0000201000 */
.L_x_30562:
[----:B------:R-:W-:Y:S05]  /*2c70*/  BSYNC B6 ;  /* 0x0000000000067941 */ /* 0x000fea0003800000 */
.L_x_30556:
[----:B------:R-:W-:-:S07]  /*2c80*/  VIADD R18, R18, 0x80 ;  /* 0x0000008012127836 */ /* 0x000fce0000000000 */
.L_x_30555:
[----:B------:R-:W-:Y:S05]  /*2c90*/  BSYNC B7 ;  /* 0x0000000000077941 */ /* 0x000fea0003800000 */
.L_x_30554:
        /* <DEDUP_REMOVED lines=23> */
.L_x_30589:
[----:B------:R-:W2:Y:S02]  /*2e10*/  LDG.E.U8 R4, desc[UR36][R4.64] ;  /* 0x0000002404047981 */ /* 0x000ea4000c1e1100 */
[----:B--2---:R-:W-:Y:S01]  /*2e20*/  I2FP.F32.U32 R16, R4 ;  /* 0x0000000400107245 */ /* 0x004fe20000201000 */
[----:B------:R-:W-:Y:S06]  /*2e30*/  BRA `(.L_x_30585) ;  /* 0x0000000c00207947 */ /* 0x000fec0003800000 */
.L_x_30588:
        /* <DEDUP_REMOVED lines=9> */
.L_x_30592:
[----:B------:R-:W2:Y:S02]  /*2ed0*/  LDG.E R4, desc[UR36][R4.64] ;  /* 0x0000002404047981 */ /* 0x000ea4000c1e1900 */
[----:B--2---:R-:W-:Y:S01]  /*2ee0*/  I2FP.F32.S32 R16, R4 ;  /* 0x0000000400107245 */ /* 0x004fe20000201400 */
[----:B------:R-:W-:Y:S06]  /*2ef0*/  BRA `(.L_x_30585) ;  /* 0x0000000800f07947 */ /* 0x000fec0003800000 */
.L_x_30591:
[----:B------:R-:W2:Y:S02]  /*2f00*/  LDG.E.U16 R4, desc[UR36][R4.64] ;  /* 0x0000002404047981 */ /* 0x000ea4000c1e1500 */
[----:B--2---:R0:W2:Y:S01]  /*2f10*/  I2F.S16 R16, R4 ;  /* 0x0000000400107306 */ /* 0x0040a20000101400 */
[----:B------:R-:W-:Y:S05]  /*2f20*/  BRA `(.L_x_30585) ;  /* 0x0000000800e47947 */ /* 0x000fea0003800000 */
.L_x_30587:
        /* <DEDUP_REMOVED lines=8> */
.L_x_30594:
[----:B------:R-:W2:Y:S02]  /*2fb0*/  LDG.E.U16 R4, desc[UR36][R4.64] ;  /* 0x0000002404047981 */ /* 0x000ea4000c1e1500 */
[----:B--2---:R-:W-:Y:S01]  /*2fc0*/  HADD2.F32 R16, -RZ, R4.H0_H0 ;  /* 0x20000004ff107230 */ /* 0x004fe20000004100 */
[----:B------:R-:W-:Y:S06]  /*2fd0*/  BRA `(.L_x_30585) ;  /* 0x0000000800b87947 */ /* 0x000fec0003800000 */
.L_x_30593:
        /* <DEDUP_REMOVED lines=8> */
.L_x_30596:
[----:B------:R-:W2:Y:S02]  /*3060*/  LDG.E.U16 R4, desc[UR36][R4.64] ;  /* 0x0000002404047981 */ /* 0x000ea4000c1e1500 */
[----:B--2---:R-:W-:Y:S01]  /*3070*/  HADD2.F32 R16, -RZ, R4.H0_H0 ;  /* 0x20000004ff107230 */ /* 0x004fe20000004100 */
[----:B------:R-:W-:Y:S06]  /*3080*/  BRA `(.L_x_30585) ;  /* 0x00000008008c7947 */ /* 0x000fec0003800000 */
.L_x_30595:
[----:B------:R-:W2:Y:S01]  /*3090*/  LDG.E.64 R4, desc[UR36][R4.64] ;  /* 0x0000002404047981 */ /* 0x000ea2000c1e1b00 */
[----:B------:R-:W-:Y:S01]  /*30a0*/  UMOV UR4, 0xf0000000 ;  /* 0xf000000000047882 */ /* 0x000fe20000000000 */
[----:B------:R-:W-:Y:S01]  /*30b0*/  UMOV UR5, 0x380fffff ;  /* 0x380fffff00057882 */ /* 0x000fe20000000000 */
[----:B--2---:R-:W0:Y:S01]  /*30c0*/  F2F.F32.F64 R16, R4 ;  /* 0x0000000400107310 */ /* 0x004e220000301000 */
[----:B------:R-:W-:-:S14]  /*30d0*/  DSETP.GEU.AND P0, PT, |R4|, UR4, PT ;  /* 0x0000000404007e2a */ /* 0x000fdc000bf0e200 */
[----:B0-----:R-:W-:Y:S01]  /*30e0*/  @!P0 FMUL R16, R16, 1.175494350822287508e-38 ;  /* 0x0080000010108820 */ /* 0x001fe20000400000 */
[----:B------:R-:W-:Y:S06]  /*30f0*/  BRA `(.L_x_30585) ;  /* 0x0000000800707947 */ /* 0x000fec0003800000 */
.L_x_30586:
        /* <DEDUP_REMOVED lines=12> */
.L_x_30599:
[----:B------:R-:W2:Y:S01]  /*31c0*/  LDG.E.64 R4, desc[UR36][R4.64] ;  /* 0x0000002404047981 */ /* 0x000ea2000c1e1b00 */
[----:B------:R-:W-:Y:S01]  /*31d0*/  UMOV UR4, 0xf0000000 ;  /* 0xf000000000047882 */ /* 0x000fe20000000000 */
[----:B------:R-:W-:Y:S01]  /*31e0*/  UMOV UR5, 0x380fffff ;  /* 0x380fffff00057882 */ /* 0x000fe20000000000 */
[----:B--2---:R-:W0:Y:S01]  /*31f0*/  F2F.F32.F64 R16, R4 ;  /* 0x0000000400107310 */ /* 0x004e220000301000 */
[----:B------:R-:W-:-:S14]  /*3200*/  DSETP.GEU.AND P0, PT, |R4|, UR4, PT ;  /* 0x0000000404007e2a */ /* 0x000fdc000bf0e200 */
[----:B0-----:R-:W-:Y:S01]  /*3210*/  @!P0 FMUL R16, R16, 1.175494350822287508e-38 ;  /* 0x0080000010108820 */ /* 0x001fe20000400000 */
[----:B------:R-:W-:Y:S06]  /*3220*/  BRA `(.L_x_30585) ;  /* 0x0000000800247947 */ /* 0x000fec0003800000 */
.L_x_30598:
        /* <DEDUP_REMOVED lines=26> */
.L_x_30601:
        /* <DEDUP_REMOVED lines=13> */
.L_x_30600:
[----:B------:R-:W2:Y:S02]  /*34a0*/  LDG.E.U16 R4, desc[UR36][R4.64] ;  /* 0x0000002404047981 */ /* 0x000ea4000c1e1500 */
[----:B--2---:R-:W-:Y:S01]  /*34b0*/  IMAD.U32 R16, R4, 0x10000, RZ ;  /* 0x0001000004107824 */ /* 0x004fe200078e00ff */
[----:B------:R-:W-:Y:S06]  /*34c0*/  BRA `(.L_x_30585) ;  /* 0x00000004007c7947 */ /* 0x000fec0003800000 */
.L_x_30597:
        /* <DEDUP_REMOVED lines=11> */
.L_x_30604:
        /* <DEDUP_REMOVED lines=19> */
.L_x_30606:
[----:B------:R-:W-:Y:S05]  /*36b0*/  BSYNC B0 ;  /* 0x0000000000007941 */ /* 0x000fea0003800000 */
.L_x_30605:
[----:B------:R-:W-:Y:S01]  /*36c0*/  IMAD.SHL.U32 R3, R3, 0x100000, RZ ;  /* 0x0010000003037824 */ /* 0x000fe200078e00ff */
[----:B------:R-:W-:-:S04]  /*36d0*/  LEA R5, R0, 0x3b800000, 0x17 ;  /* 0x3b80000000057811 */ /* 0x000fc800078eb8ff */
[----:B------:R-:W-:Y:S01]  /*36e0*/  LOP3.LUT R16, R5, R3, R16, 0xfe, !PT ;  /* 0x0000000305107212 */ /* 0x000fe200078efe10 */
[----:B------:R-:W-:Y:S06]  /*36f0*/  BRA `(.L_x_30585) ;  /* 0x0000000000f07947 */ /* 0x000fec0003800000 */
.L_x_30603:
        /* <DEDUP_REMOVED lines=19> */
.L_x_30608:
[----:B------:R-:W-:Y:S05]  /*3830*/  BSYNC B0 ;  /* 0x0000000000007941 */ /* 0x000fea0003800000 */
.L_x_30607:
[----:B------:R-:W-:Y:S01]  /*3840*/  IMAD.SHL.U32 R3, R3, 0x200000, RZ ;  /* 0x0020000003037824 */ /* 0x000fe200078e00ff */
[----:B------:R-:W-:-:S04]  /*3850*/  LEA R5, R0, 0x37800000, 0x17 ;  /* 0x3780000000057811 */ /* 0x000fc800078eb8ff */
[----:B------:R-:W-:Y:S01]  /*3860*/  LOP3.LUT R16, R5, R3, R16, 0xfe, !PT ;  /* 0x0000000305107212 */ /* 0x000fe200078efe10 */
[----:B------:R-:W-:Y:S06]  /*3870*/  BRA `(.L_x_30585) ;  /* 0x0000000000907947 */ /* 0x000fec0003800000 */
.L_x_30602:
        /* <DEDUP_REMOVED lines=14> */
.L_x_30590:
        /* <DEDUP_REMOVED lines=16> */
.L_x_30611:
[----:B------:R-:W-:Y:S05]  /*3a60*/  BRA `(.L_x_30585) ;  /* 0x0000000000147947 */ /* 0x000fea0003800000 */
.L_x_30610:
[----:B------:R-:W2:Y:S02]  /*3a70*/  LDG.E.64 R4, desc[UR36][R4.64] ;  /* 0x0000002404047981 */ /* 0x000ea4000c1e1b00 */
[----:B--2---:R0:W2:Y:S01]  /*3a80*/  I2F.U64 R16, R4 ;  /* 0x0000000400107312 */ /* 0x0040a20000301000 */
[----:B------:R-:W-:Y:S05]  /*3a90*/  BRA `(.L_x_30585) ;  /* 0x0000000000087947 */ /* 0x000fea0003800000 */
.L_x_30609:
[----:B------:R-:W2:Y:S02]  /*3aa0*/  LDG.E R4, desc[UR36][R4.64] ;  /* 0x0000002404047981 */ /* 0x000ea4000c1e1900 */
[----:B--2---:R-:W-:-:S07]  /*3ab0*/  I2FP.F32.U32 R16, R4 ;  /* 0x0000000400107245 */ /* 0x004fce0000201000 */
.L_x_30585:
[----:B------:R-:W-:Y:S05]  /*3ac0*/  BSYNC B6 ;  /* 0x0000000000067941 */ /* 0x000fea0003800000 */
.L_x_30584:
        /* <DEDUP_REMOVED lines=20> */
[----:B------:R-:W-:-:S07]  /*3c10*/  @!P3 FMNMX.FTZ R4, R19, R8, !PT ;  /* 0x000000081304b209 */ /* 0x000fce0007810000 */
.L_x_30614:
[----:B------:R-:W-:Y:S05]  /*3c20*/  BSYNC B0 ;  /* 0x0000000000007941 */ /* 0x000fea0003800000 */
.L_x_30613:
[----:B------:R-:W-:Y:S04]  /*3c30*/  BSSY B0, `(.L_x_30615) ;  /* 0x0000005000007945 */ /* 0x000fe80003800000 */
[----:B------:R-:W-:Y:S05]  /*3c40*/  @P2 BRA `(.L_x_30616) ;  /* 0x00000000000c2947 */ /* 0x000fea0003800000 */
[----:B-----5:R-:W-:Y:S01]  /*3c50*/  FSETP.NAN.FTZ.AND P2, PT, R23, R23, PT ;  /* 0x000000171700720b */ /* 0x020fe20003f58000 */
[----:B------:R-:W-:-:S12]  /*3c60*/  IMAD.MOV.U32 R24, RZ, RZ, R23 ;  /* 0x000000ffff187224 */ /* 0x000fd800078e0017 */
[----:B------:R-:W-:-:S07]  /*3c70*/  @!P2 FMNMX.FTZ R24, R23, R8, !PT ;  /* 0x000000081718a209 */ /* 0x000fce0007810000 */
.L_x_30616:
[----:B------:R-:W-:Y:S05]  /*3c80*/  BSYNC B0 ;  /* 0x0000000000007941 */ /* 0x000fea0003800000 */
.L_x_30615:
[----:B------:R-:W-:Y:S04]  /*3c90*/  BSSY B0, `(.L_x_30617) ;  /* 0x0000005000007945 */ /* 0x000fe80003800000 */
[----:B------:R-:W-:Y:S05]  /*3ca0*/  @P0 BRA `(.L_x_30618) ;  /* 0x00000000000c0947 */ /* 0x000fea0003800000 */
[----:B-----5:R-:W-:Y:S01]  /*3cb0*/  FSETP.NAN.FTZ.AND P0, PT, R25, R25, PT ;  /* 0x000000191900720b */ /* 0x020fe20003f18000 */
[----:B------:R-:W-:-:S12]  /*3cc0*/  IMAD.MOV.U32 R22, RZ, RZ, R25 ;  /* 0x000000ffff167224 */ /* 0x000fd800078e0019 */
[----:B------:R-:W-:-:S07]  /*3cd0*/  @!P0 FMNMX.FTZ R22, R25, R8, !PT ;  /* 0x0000000819168209 */ /* 0x000fce0007810000 */
.L_x_30618:
[----:B------:R-:W-:Y:S05]  /*3ce0*/  BSYNC B0 ;  /* 0x0000000000007941 */ /* 0x000fea0003800000 */
.L_x_30617:
[----:B------:R-:W-:Y:S04]  /*3cf0*/  BSSY B0, `(.L_x_30612) ;  /* 0x0000005000007945 */ /* 0x000fe80003800000 */
[----:B------:R-:W-:Y:S05]  /*3d00*/  @P1 BRA `(.L_x_30619) ;  /* 0x00000000000c1947 */ /* 0x000fea0003800000 */
[----:B-----5:R-:W-:Y:S01]  /*3d10*/  FSETP.NAN.FTZ.AND P0, PT, R16, R16, PT ;  /* 0x000000101000720b */ /* 0x020fe20003f18000 */
[----:B------:R-:W-:-:S12]  /*3d20*/  IMAD.MOV.U32 R18, RZ, RZ, R16 ;  /* 0x000000ffff127224 */ /* 0x000fd800078e0010 */
[----:B------:R-:W-:-:S07]  /*3d30*/  @!P0 FMNMX.FTZ R18, R16, R8, !PT ;  /* 0x0000000810128209 */ /* 0x000fce0007810000 */
.L_x_30619:
[----:B------:R-:W-:Y:S05]  /*3d40*/  BSYNC B0 ;  /* 0x0000000000007941 */ /* 0x000fea0003800000 */
.L_x_30612:
        /* <DEDUP_REMOVED lines=26> */
.L_x_30625:
[----:B------:R-:W0:Y:S02]  /*3ef0*/  F2I.S64.TRUNC R4, R4 ;  /* 0x0000000400047311 */ /* 0x000e24000020d900 */
[----:B0-----:R-:W-:-:S05]  /*3f00*/  IMAD.MOV.U32 R3, RZ, RZ, R4 ;  /* 0x000000ffff037224 */ /* 0x001fca00078e0004 */
[----:B------:R0:W-:Y:S01]  /*3f10*/  STG.E.U8 desc[UR36][R8.64], R3 ;  /* 0x0000000308007986 */ /* 0x0001e2000c101124 */
[----:B------:R-:W-:Y:S05]  /*3f20*/  BRA `(.L_x_30627) ;  /* 0x0000000c00407947 */ /* 0x000fea0003800000 */
.L_x_30624:
        /* <DEDUP_REMOVED lines=9> */
.L_x_30629:
[----:B------:R-:W0:Y:S02]  /*3fc0*/  F2I.FTZ.TRUNC.NTZ R3, R4 ;  /* 0x0000000400037305 */ /* 0x000e24000021f100 */
[----:B0-----:R0:W-:Y:S01]  /*3fd0*/  STG.E desc[UR36][R8.64], R3 ;  /* 0x0000000308007986 */ /* 0x0011e2000c101924 */
[----:B------:R-:W-:Y:S05]  /*3fe0*/  BRA `(.L_x_30627) ;  /* 0x0000000c00107947 */ /* 0x000fea0003800000 */
.L_x_30628:
[----:B------:R-:W0:Y:S02]  /*3ff0*/  F2I.FTZ.TRUNC.NTZ R3, R4 ;  /* 0x0000000400037305 */ /* 0x000e24000021f100 */
[----:B0-----:R0:W-:Y:S01]  /*4000*/  STG.E.U16 desc[UR36][R8.64], R3 ;  /* 0x0000000308007986 */ /* 0x0011e2000c101524 */
[----:B------:R-:W-:Y:S05]  /*4010*/  BRA `(.L_x_30627) ;  /* 0x0000000c00047947 */ /* 0x000fea0003800000 */
.L_x_30623:
        /* <DEDUP_REMOVED lines=8> */
.L_x_30631:
[----:B------:R-:W-:-:S05]  /*40a0*/  F2FP.F16.F32.PACK_AB R4, RZ, R4 ;  /* 0x00000004ff04723e */ /* 0x000fca00000000ff */
[----:B------:R0:W-:Y:S01]  /*40b0*/  STG.E.U16 desc[UR36][R8.64], R4 ;  /* 0x0000000408007986 */ /* 0x0001e2000c101524 */
[----:B------:R-:W-:Y:S05]  /*40c0*/  BRA `(.L_x_30627) ;  /* 0x0000000800d87947 */ /* 0x000fea0003800000 */
.L_x_30630:
        /* <DEDUP_REMOVED lines=9> */
.L_x_30633:
[----:B------:R-:W-:-:S04]  /*4160*/  F2FP.F16.F32.PACK_AB R3, RZ, R4 ;  /* 0x00000004ff03723e */ /* 0x000fc800000000ff */
[----:B------:R-:W-:-:S05]  /*4170*/  PRMT R3, R3, 0x5410, RZ ;  /* 0x0000541003037816 */ /* 0x000fca00000000ff */
[----:B------:R0:W-:Y:S01]  /*4180*/  STG.E desc[UR36][R8.64], R3 ;  /* 0x0000000308007986 */ /* 0x0001e2000c101924 */
[----:B------:R-:W-:Y:S05]  /*4190*/  BRA `(.L_x_30627) ;  /* 0x0000000800a47947 */ /* 0x000fea0003800000 */
.L_x_30632:
[----:B------:R-:W-:-:S06]  /*41a0*/  FMUL.FTZ R4, R4, 1 ;  /* 0x3f80000004047820 */ /* 0x000fcc0000410000 */
[----:B------:R-:W0:Y:S02]  /*41b0*/  F2F.F64.F32 R4, R4 ;  /* 0x0000000400047310 */ /* 0x000e240000201800 */
[----:B0-----:R0:W-:Y:S01]  /*41c0*/  STG.E.64 desc[UR36][R8.64], R4 ;  /* 0x0000000408007986 */ /* 0x0011e2000c101b24 */
[----:B------:R-:W-:Y:S05]  /*41d0*/  BRA `(.L_x_30627) ;  /* 0x0000000800947947 */ /* 0x000fea0003800000 */
.L_x_30622:
        /* <DEDUP_REMOVED lines=12> */
.L_x_30636:
[----:B------:R-:W-:Y:S01]  /*42a0*/  FMUL.FTZ R4, R4, 1 ;  /* 0x3f80000004047820 */ /* 0x000fe20000410000 */
[----:B------:R-:W-:-:S05]  /*42b0*/  CS2R R6, SRZ ;  /* 0x0000000000067805 */ /* 0x000fca000001ff00 */
[----:B------:R-:W0:Y:S02]  /*42c0*/  F2F.F64.F32 R4, R4 ;  /* 0x0000000400047310 */ /* 0x000e240000201800 */
[----:B0-----:R0:W-:Y:S01]  /*42d0*/  STG.E.128 desc[UR36][R8.64], R4 ;  /* 0x0000000408007986 */ /* 0x0011e2000c101d24 */
[----:B------:R-:W-:Y:S05]  /*42e0*/  BRA `(.L_x_30627) ;  /* 0x0000000800507947 */ /* 0x000fea0003800000 */
.L_x_30635:
        /* <DEDUP_REMOVED lines=20> */
.L_x_30640:
[----:B------:R-:W-:Y:S05]  /*4430*/  BSYNC B0 ;  /* 0x0000000000007941 */ /* 0x000fea0003800000 */
.L_x_30639:
[----:B------:R-:W-:-:S05]  /*4440*/  LOP3.LUT R5, R0, R5, RZ, 0xfc, !PT ;  /* 0x0000000500057212 */ /* 0x000fca00078efcff */
[----:B------:R0:W-:Y:S01]  /*4450*/  STG.E.U8 desc[UR36][R8.64], R5 ;  /* 0x0000000508007986 */ /* 0x0001e2000c101124 */
[----:B------:R-:W-:Y:S05]  /*4460*/  BRA `(.L_x_30627) ;  /* 0x0000000400f07947 */ /* 0x000fea0003800000 */
.L_x_30638:
        /* <DEDUP_REMOVED lines=12> */
.L_x_30642:
[----:B------:R-:W-:Y:S01]  /*4530*/  IMAD.MOV.U32 R0, RZ, RZ, 0x7f ;  /* 0x0000007fff007424 */ /* 0x000fe200078e00ff */
[----:B------:R-:W-:-:S04]  /*4540*/  ISETP.GT.U32.AND P0, PT, R5, 0x7f800000, PT ;  /* 0x7f8000000500780c */ /* 0x000fc80003f04070 */
[----:B------:R-:W-:-:S09]  /*4550*/  SEL R0, R0, 0x7c, P0 ;  /* 0x0000007c00007807 */ /* 0x000fd20000000000 */
.L_x_30643:
[----:B------:R-:W-:Y:S05]  /*4560*/  BSYNC B0 ;  /* 0x0000000000007941 */ /* 0x000fea0003800000 */
.L_x_30641:
[----:B------:R-:W-:-:S04]  /*4570*/  LOP3.LUT R4, R4, 0x80000000, RZ, 0xc0, !PT ;  /* 0x8000000004047812 */ /* 0x000fc800078ec0ff */
[----:B------:R-:W-:-:S04]  /*4580*/  SHF.R.U32.HI R3, RZ, 0x18, R4 ;  /* 0x00000018ff037819 */ /* 0x000fc80000011604 */
[----:B------:R-:W-:-:S05]  /*4590*/  LOP3.LUT R3, R0, R3, RZ, 0xfc, !PT ;  /* 0x0000000300037212 */ /* 0x000fca00078efcff */
[----:B------:R0:W-:Y:S01]  /*45a0*/  STG.E.U8 desc[UR36][R8.64], R3 ;  /* 0x0000000308007986 */ /* 0x0001e2000c101124 */
[----:B------:R-:W-:Y:S05]  /*45b0*/  BRA `(.L_x_30627) ;  /* 0x00000004009c7947 */ /* 0x000fea0003800000 */
.L_x_30637:
[----:B------:R-:W-:-:S05]  /*45c0*/  F2FP.BF16.F32.PACK_AB R4, RZ, R4 ;  /* 0x00000004ff04723e */ /* 0x000fca00000010ff */
[----:B------:R0:W-:Y:S01]  /*45d0*/  STG.E.U16 desc[UR36][R8.64], R4 ;  /* 0x0000000408007986 */ /* 0x0001e2000c101524 */
[----:B------:R-:W-:Y:S05]  /*45e0*/  BRA `(.L_x_30627) ;  /* 0x0000000400907947 */ /* 0x000fea0003800000 */
.L_x_30634:
        /* <DEDUP_REMOVED lines=11> */
.L_x_30646:
        /* <DEDUP_REMOVED lines=16> */
.L_x_30649:
[----:B------:R-:W-:-:S04]  /*47a0*/  LOP3.LUT R4, R4, 0x80000000, RZ, 0xc0, !PT ;  /* 0x8000000004047812 */ /* 0x000fc800078ec0ff */
[----:B------:R-:W-:-:S04]  /*47b0*/  SHF.R.U32.HI R4, RZ, 0x18, R4 ;  /* 0x00000018ff047819 */ /* 0x000fc80000011604 */
[----:B------:R-:W-:-:S04]  /*47c0*/  LOP3.LUT R3, R3, R4, RZ, 0xfc, !PT ;  /* 0x0000000403037212 */ /* 0x000fc800078efcff */
[----:B------:R-:W-:-:S07]  /*47d0*/  PRMT R0, R3, 0x7610, R0 ;  /* 0x0000761003007816 */ /* 0x000fce0000000000 */
.L_x_30648:
[----:B------:R-:W-:Y:S05]  /*47e0*/  BSYNC B0 ;  /* 0x0000000000007941 */ /* 0x000fea0003800000 */
.L_x_30647:
[----:B------:R3:W-:Y:S01]  /*47f0*/  STG.E.U8 desc[UR36][R8.64], R0 ;  /* 0x0000000008007986 */ /* 0x0007e2000c101124 */
[----:B------:R-:W-:Y:S05]  /*4800*/  BRA `(.L_x_30627) ;  /* 0x0000000400087947 */ /* 0x000fea0003800000 */
.L_x_30645:
        /* <DEDUP_REMOVED lines=16> */
.L_x_30652:
[----:B------:R-:W-:-:S04]  /*4910*/  LOP3.LUT R4, R4, 0x80000000, RZ, 0xc0, !PT ;  /* 0x8000000004047812 */ /* 0x000fc800078ec0ff */
[----:B------:R-:W-:-:S04]  /*4920*/  SHF.R.U32.HI R4, RZ, 0x18, R4 ;  /* 0x00000018ff047819 */ /* 0x000fc80000011604 */
[----:B------:R-:W-:-:S04]  /*4930*/  LOP3.LUT R3, R3, R4, RZ, 0xfc, !PT ;  /* 0x0000000403037212 */ /* 0x000fc800078efcff */
[----:B------:R-:W-:-:S07]  /*4940*/  PRMT R0, R3, 0x7610, R0 ;  /* 0x0000761003007816 */ /* 0x000fce0000000000 */
.L_x_30651:
[----:B------:R-:W-:Y:S05]  /*4950*/  BSYNC B0 ;  /* 0x0000000000007941 */ /* 0x000fea0003800000 */
.L_x_30650:
[----:B------:R0:W-:Y:S01]  /*4960*/  STG.E.U8 desc[UR36][R8.64], R0 ;  /* 0x0000000008007986 */ /* 0x0001e2000c101124 */
[----:B------:R-:W-:Y:S05]  /*4970*/  BRA `(.L_x_30627) ;  /* 0x0000000000ac7947 */ /* 0x000fea0003800000 */
.L_x_30644:
        /* <DEDUP_REMOVED lines=21> */
.L_x_30626:
        /* <DEDUP_REMOVED lines=16> */
.L_x_30655:
[----:B------:R-:W-:Y:S05]  /*4bd0*/  BRA `(.L_x_30627) ;  /* 0x0000000000147947 */ /* 0x000fea0003800000 */
.L_x_30654:
[----:B------:R-:W0:Y:S02]  /*4be0*/  F2I.U64.TRUNC R4, R4 ;  /* 0x0000000400047311 */ /* 0x000e24000020d800 */
[----:B0-----:R2:W-:Y:S01]  /*4bf0*/  STG.E.64 desc[UR36][R8.64], R4 ;  /* 0x0000000408007986 */ /* 0x0015e2000c101b24 */
[----:B------:R-:W-:Y:S05]  /*4c00*/  BRA `(.L_x_30627) ;  /* 0x0000000000087947 */ /* 0x000fea0003800000 */
.L_x_30653:
[----:B------:R-:W0:Y:S02]  /*4c10*/  F2I.FTZ.U32.TRUNC.NTZ R3, R4 ;  /* 0x0000000400037305 */ /* 0x000e24000021f000 */
[----:B0-----:R0:W-:Y:S02]  /*4c20*/  STG.E desc[UR36][R8.64], R3 ;  /* 0x0000000308007986 */ /* 0x0011e4000c101924 */
.L_x_30627:
[----:B------:R-:W-:-:S07]  /*4c30*/  VIADD R19, R19, 0x80 ;  /* 0x0000008013137836 */ /* 0x000fce0000000000 */
.L_x_30621:
[----:B------:R-:W-:Y:S05]  /*4c40*/  BSYNC B6 ;  /* 0x0000000000067941 */ /* 0x000fea0003800000 */
.L_x_30620:
        /* <DEDUP_REMOVED lines=24> */
.L_x_30661:
[----:B------:R-:W0:Y:S02]  /*4dd0*/  F2I.S64.TRUNC R24, R24 ;  /* 0x0000001800187311 */ /* 0x000e24000020d900 */
[----:B0-----:R-:W-:-:S05]  /*4de0*/  IMAD.MOV.U32 R3, RZ, RZ, R24 ;  /* 0x000000ffff037224 */ /* 0x001fca00078e0018 */
[----:B------:R0:W-:Y:S01]  /*4df0*/  STG.E.U8 desc[UR36][R8.64], R3 ;  /* 0x0000000308007986 */ /* 0x0001e2000c101124 */
[----:B------:R-:W-:Y:S05]  /*4e00*/  BRA `(.L_x_30663) ;  /* 0x0000000c00407947 */ /* 0x000fea0003800000 */
.L_x_30660:
        /* <DEDUP_REMOVED lines=9> */
.L_x_30665:
[----:B------:R-:W0:Y:S02]  /*4ea0*/  F2I.FTZ.TRUNC.NTZ R3, R24 ;  /* 0x0000001800037305 */ /* 0x000e24000021f100 */
[----:B0-----:R0:W-:Y:S01]  /*4eb0*/  STG.E desc[UR36][R8.64], R3 ;  /* 0x0000000308007986 */ /* 0x0011e2000c101924 */
[----:B------:R-:W-:Y:S05]  /*4ec0*/  BRA `(.L_x_30663) ;  /* 0x0000000c00107947 */ /* 0x000fea0003800000 */
.L_x_30664:
[----:B------:R-:W0:Y:S02]  /*4ed0*/  F2I.FTZ.TRUNC.NTZ R3, R24 ;  /* 0x0000001800037305 */ /* 0x000e24000021f100 */
[----:B0-----:R0:W-:Y:S01]  /*4ee0*/  STG.E.U16 desc[UR36][R8.64], R3 ;  /* 0x0000000308007986 */ /* 0x0011e2000c101524 */
[----:B------:R-:W-:Y:S05]  /*4ef0*/  BRA `(.L_x_30663) ;  /* 0x0000000c00047947 */ /* 0x000fea0003800000 */
.L_x_30659:
        /* <DEDUP_REMOVED lines=8> */
.L_x_30667:
[----:B------:R-:W-:-:S05]  /*4f80*/  F2FP.F16.F32.PACK_AB R24, RZ, R24 ;  /* 0x00000018ff18723e */ /* 0x000fca00000000ff */
[----:B------:R0:W-:Y:S01]  /*4f90*/  STG.E.U16 desc[UR36][R8.64], R24 ;  /* 0x0000001808007986 */ /* 0x0001e2000c101524 */
[----:B------:R-:W-:Y:S05]  /*4fa0*/  BRA `(.L_x_30663) ;  /* 0x0000000800d87947 */ /* 0x000fea0003800000 */
.L_x_30666:
        /* <DEDUP_REMOVED lines=9> */
.L_x_30669:
[----:B------:R-:W-:-:S04]  /*5040*/  F2FP.F16.F32.PACK_AB R3, RZ, R24 ;  /* 0x00000018ff03723e */ /* 0x000fc800000000ff */
[----:B------:R-:W-:-:S05]  /*5050*/  PRMT R3, R3, 0x5410, RZ ;  /* 0x0000541003037816 */ /* 0x000fca00000000ff */
[----:B------:R0:W-:Y:S01]  /*5060*/  STG.E desc[UR36][R8.64], R3 ;  /* 0x0000000308007986 */ /* 0x0001e2000c101924 */
[----:B------:R-:W-:Y:S05]  /*5070*/  BRA `(.L_x_30663) ;  /* 0x0000000800a47947 */ /* 0x000fea0003800000 */
.L_x_30668:
[----:B------:R-:W-:-:S06]  /*5080*/  FMUL.FTZ R4, R24, 1 ;  /* 0x3f80000018047820 */ /* 0x000fcc0000410000 */
[----:B------:R-:W0:Y:S02]  /*5090*/  F2F.F64.F32 R4, R4 ;  /* 0x0000000400047310 */ /* 0x000e240000201800 */
[----:B0-----:R0:W-:Y:S01]  /*50a0*/  STG.E.64 desc[UR36][R8.64], R4 ;  /* 0x0000000408007986 */ /* 0x0011e2000c101b24 */
[----:B------:R-:W-:Y:S05]  /*50b0*/  BRA `(.L_x_30663) ;  /* 0x0000000800947947 */ /* 0x000fea0003800000 */
.L_x_30658:
        /* <DEDUP_REMOVED lines=12> */
.L_x_30672:
[----:B------:R-:W-:Y:S01]  /*5180*/  FMUL.FTZ R4, R24, 1 ;  /* 0x3f80000018047820 */ /* 0x000fe20000410000 */
[----:B------:R-:W-:-:S05]  /*5190*/  CS2R R6, SRZ ;  /* 0x0000000000067805 */ /* 0x000fca000001ff00 */
[----:B------:R-:W0:Y:S02]  /*51a0*/  F2F.F64.F32 R4, R4 ;  /* 0x0000000400047310 */ /* 0x000e240000201800 */
[----:B0-----:R0:W-:Y:S01]  /*51b0*/  STG.E.128 desc[UR36][R8.64], R4 ;  /* 0x0000000408007986 */ /* 0x0011e2000c101d24 */
[----:B------:R-:W-:Y:S05]  /*51c0*/  BRA `(.L_x_30663) ;  /* 0x0000000800507947 */ /* 0x000fea0003800000 */
.L_x_30671:
        /* <DEDUP_REMOVED lines=20> */
.L_x_30676:
[----:B------:R-:W-:Y:S05]  /*5310*/  BSYNC B0 ;  /* 0x0000000000007941 */ /* 0x000fea0003800000 */
.L_x_30675:
[----:B------:R-:W-:-:S05]  /*5320*/  LOP3.LUT R5, R0, R5, RZ, 0xfc, !PT ;  /* 0x0000000500057212 */ /* 0x000fca00078efcff */
[----:B------:R0:W-:Y:S01]  /*5330*/  STG.E.U8 desc[UR36][R8.64], R5 ;  /* 0x0000000508007986 */ /* 0x0001e2000c101124 */
[----:B------:R-:W-:Y:S05]  /*5340*/  BRA `(.L_x_30663) ;  /* 0x0000000400f07947 */ /* 0x000fea0003800000 */
.L_x_30674:
        /* <DEDUP_REMOVED lines=12> */
.L_x_30678:
[----:B------:R-:W-:Y:S01]  /*5410*/  IMAD.MOV.U32 R0, RZ, RZ, 0x7f ;  /* 0x0000007fff007424 */ /* 0x000fe200078e00ff */
[----:B------:R-:W-:-:S04]  /*5420*/  ISETP.GT.U32.AND P0, PT, R4, 0x7f800000, PT ;  /* 0x7f8000000400780c */ /* 0x000fc80003f04070 */
[----:B------:R-:W-:-:S09]  /*5430*/  SEL R0, R0, 0x7c, P0 ;  /* 0x0000007c00007807 */ /* 0x000fd20000000000 */
.L_x_30679:
[----:B------:R-:W-:Y:S05]  /*5440*/  BSYNC B0 ;  /* 0x0000000000007941 */ /* 0x000fea0003800000 */
.L_x_30677:
[----:B------:R-:W-:-:S04]  /*5450*/  LOP3.LUT R24, R24, 0x80000000, RZ, 0xc0, !PT ;  /* 0x8000000018187812 */ /* 0x000fc800078ec0ff */
[----:B------:R-:W-:-:S04]  /*5460*/  SHF.R.U32.HI R3, RZ, 0x18, R24 ;  /* 0x00000018ff037819 */ /* 0x000fc80000011618 */
[----:B------:R-:W-:-:S05]  /*5470*/  LOP3.LUT R3, R0, R3, RZ, 0xfc, !PT ;  /* 0x0000000300037212 */ /* 0x000fca00078efcff */
[----:B------:R0:W-:Y:S01]  /*5480*/  STG.E.U8 desc[UR36][R8.64], R3 ;  /* 0x0000000308007986 */ /* 0x0001e2000c101124 */
[----:B------:R-:W-:Y:S05]  /*5490*/  BRA `(.L_x_30663) ;  /* 0x00000004009c7947 */ /* 0x000fea0003800000 */
.L_x_30673:
[----:B------:R-:W-:-:S05]  /*54a0*/  F2FP.BF16.F32.PACK_AB R24, RZ, R24 ;  /* 0x00000018ff18723e */ /* 0x000fca00000010ff */
[----:B------:R0:W-:Y:S01]  /*54b0*/  STG.E.U16 desc[UR36][R8.64], R24 ;  /* 0x0000001808007986 */ /* 0x0001e2000c101524 */
[----:B------:R-:W-:Y:S05]  /*54c0*/  BRA `(.L_x_30663) ;  /* 0x0000000400907947 */ /* 0x000fea0003800000 */
.L_x_30670:
        /* <DEDUP_REMOVED lines=11> */
.L_x_30682:
        /* <DEDUP_REMOVED lines=16> */
.L_x_30685:
[----:B------:R-:W-:-:S04]  /*5680*/  LOP3.LUT R24, R24, 0x80000000, RZ, 0xc0, !PT ;  /* 0x8000000018187812 */ /* 0x000fc800078ec0ff */
[----:B------:R-:W-:-:S04]  /*5690*/  SHF.R.U32.HI R3, RZ, 0x18, R24 ;  /* 0x00000018ff037819 */ /* 0x000fc80000011618 */
[----:B------:R-:W-:-:S04]  /*56a0*/  LOP3.LUT R0, R0, R3, RZ, 0xfc, !PT ;  /* 0x0000000300007212 */ /* 0x000fc800078efcff */
[----:B------:R-:W-:-:S07]  /*56b0*/  PRMT R4, R0, 0x7610, R4 ;  /* 0x0000761000047816 */ /* 0x000fce0000000004 */
.L_x_30684:
[----:B------:R-:W-:Y:S05]  /*56c0*/  BSYNC B0 ;  /* 0x0000000000007941 */ /* 0x000fea0003800000 */
.L_x_30683:
[----:B------:R3:W-:Y:S01]  /*56d0*/  STG.E.U8 desc[UR36][R8.64], R4 ;  /* 0x0000000408007986 */ /* 0x0007e2000c101124 */
[----:B------:R-:W-:Y:S05]  /*56e0*/  BRA `(.L_x_30663) ;  /* 0x0000000400087947 */ /* 0x000fea0003800000 */
.L_x_30681:
        /* <DEDUP_REMOVED lines=16> */
.L_x_30688:
[----:B------:R-:W-:-:S04]  /*57f0*/  LOP3.LUT R24, R24, 0x80000000, RZ, 0xc0, !PT ;  /* 0x8000000018187812 */ /* 0x000fc800078ec0ff */
[----:B------:R-:W-:-:S04]  /*5800*/  SHF.R.U32.HI R3, RZ, 0x18, R24 ;  /* 0x00000018ff037819 */ /* 0x000fc80000011618 */
[----:B------:R-:W-:-:S04]  /*5810*/  LOP3.LUT R0, R0, R3, RZ, 0xfc, !PT ;  /* 0x0000000300007212 */ /* 0x000fc800078efcff */
[----:B------:R-:W-:-:S07]  /*5820*/  PRMT R4, R0, 0x7610, R4 ;  /* 0x0000761000047816 */ /* 0x000fce0000000004 */
.L_x_30687:
[----:B------:R-:W-:Y:S05]  /*5830*/  BSYNC B0 ;  /* 0x0000000000007941 */ /* 0x000fea0003800000 */
.L_x_30686:
[----:B------:R0:W-:Y:S01]  /*5840*/  STG.E.U8 desc[UR36][R8.64], R4 ;  /* 0x0000000408007986 */ /* 0x0001e2000c101124 */
[----:B------:R-:W-:Y:S05]  /*5850*/  BRA `(.L_x_30663) ;  /* 0x0000000000ac7947 */ /* 0x000fea0003800000 */
.L_x_30680:
        /* <DEDUP_REMOVED lines=21> */
.L_x_30662:
        /* <DEDUP_REMOVED lines=16> */
.L_x_30691:
[----:B------:R-:W-:Y:S05]  /*5ab0*/  BRA `(.L_x_30663) ;  /* 0x0000000000147947 */ /* 0x000fea0003800000 */
.L_x_30690:
[----:B------:R-:W0:Y:S02]  /*5ac0*/  F2I.U64.TRUNC R24, R24 ;  /* 0x0000001800187311 */ /* 0x000e24000020d800 */
[----:B0-----:R1:W-:Y:S01]  /*5ad0*/  STG.E.64 desc[UR36][R8.64], R24 ;  /* 0x0000001808007986 */ /* 0x0013e2000c101b24 */
[----:B------:R-:W-:Y:S05]  /*5ae0*/  BRA `(.L_x_30663) ;  /* 0x0000000000087947 */ /* 0x000fea0003800000 */
.L_x_30689:
[----:B------:R-:W0:Y:S02]  /*5af0*/  F2I.FTZ.U32.TRUNC.NTZ R3, R24 ;  /* 0x0000001800037305 */ /* 0x000e24000021f000 */
[----:B0-----:R0:W-:Y:S02]  /*5b00*/  STG.E desc[UR36][R8.64], R3 ;  /* 0x0000000308007986 */ /* 0x0011e4000c101924 */
.L_x_30663:
        /* <DEDUP_REMOVED lines=24> */
.L_x_30695:
[----:B------:R-:W0:Y:S02]  /*5c90*/  F2I.S64.TRUNC R22, R22 ;  /* 0x0000001600167311 */ /* 0x000e24000020d900 */
[----:B0-----:R-:W-:-:S05]  /*5ca0*/  IMAD.MOV.U32 R3, RZ, RZ, R22 ;  /* 0x000000ffff037224 */ /* 0x001fca00078e0016 */
[----:B------:R0:W-:Y:S01]  /*5cb0*/  STG.E.U8 desc[UR36][R8.64], R3 ;  /* 0x0000000308007986 */ /* 0x0001e2000c101124 */
[----:B------:R-:W-:Y:S05]  /*5cc0*/  BRA `(.L_x_30697) ;  /* 0x0000000c00407947 */ /* 0x000fea0003800000 */
.L_x_30694:
        /* <DEDUP_REMOVED lines=9> */
.L_x_30699:
[----:B------:R-:W0:Y:S02]  /*5d60*/  F2I.FTZ.TRUNC.NTZ R3, R22 ;  /* 0x0000001600037305 */ /* 0x000e24000021f100 */
[----:B0-----:R0:W-:Y:S01]  /*5d70*/  STG.E desc[UR36][R8.64], R3 ;  /* 0x0000000308007986 */ /* 0x0011e2000c101924 */
[----:B------:R-:W-:Y:S05]  /*5d80*/  BRA `(.L_x_30697) ;  /* 0x0000000c00107947 */ /* 0x000fea0003800000 */
.L_x_30698:
[----:B------:R-:W0:Y:S02]  /*5d90*/  F2I.FTZ.TRUNC.NTZ R3, R22 ;  /* 0x0000001600037305 */ /* 0x000e24000021f100 */
[----:B0-----:R0:W-:Y:S01]  /*5da0*/  STG.E.U16 desc[UR36][R8.64], R3 ;  /* 0x0000000308007986 */ /* 0x0011e2000c101524 */
[----:B------:R-:W-:Y:S05]  /*5db0*/  BRA `(.L_x_30697) ;  /* 0x0000000c00047947 */ /* 0x000fea0003800000 */
.L_x_30693:
        /* <DEDUP_REMOVED lines=8> */
.L_x_30701:
[----:B------:R-:W-:-:S05]  /*5e40*/  F2FP.F16.F32.PACK_AB R22, RZ, R22 ;  /* 0x00000016ff16723e */ /* 0x000fca00000000ff */
[----:B------:R0:W-:Y:S01]  /*5e50*/  STG.E.U16 desc[UR36][R8.64], R22 ;  /* 0x0000001608007986 */ /* 0x0001e2000c101524 */
[----:B------:R-:W-:Y:S05]  /*5e60*/  BRA `(.L_x_30697) ;  /* 0x0000000800d87947 */ /* 0x000fea0003800000 */
.L_x_30700:
        /* <DEDUP_REMOVED lines=9> */
.L_x_30703:
[----:B------:R-:W-:-:S04]  /*5f00*/  F2FP.F16.F32.PACK_AB R3, RZ, R22 ;  /* 0x00000016ff03723e */ /* 0x000fc800000000ff */
[----:B------:R-:W-:-:S05]  /*5f10*/  PRMT R3, R3, 0x5410, RZ ;  /* 0x0000541003037816 */ /* 0x000fca00000000ff */
[----:B------:R0:W-:Y:S01]  /*5f20*/  STG.E desc[UR36][R8.64], R3 ;  /* 0x0000000308007986 */ /* 0x0001e2000c101924 */
[----:B------:R-:W-:Y:S05]  /*5f30*/  BRA `(.L_x_30697) ;  /* 0x0000000800a47947 */ /* 0x000fea0003800000 */
.L_x_30702:
[----:B------:R-:W-:-:S06]  /*5f40*/  FMUL.FTZ R4, R22, 1 ;  /* 0x3f80000016047820 */ /* 0x000fcc0000410000 */
[----:B------:R-:W0:Y:S02]  /*5f50*/  F2F.F64.F32 R4, R4 ;  /* 0x0000000400047310 */ /* 0x000e240000201800 */
[----:B0-----:R0:W-:Y:S01]  /*5f60*/  STG.E.64 desc[UR36][R8.64], R4 ;  /* 0x0000000408007986 */ /* 0x0011e2000c101b24 */
[----:B------:R-:W-:Y:S05]  /*5f70*/  BRA `(.L_x_30697) ;  /* 0x0000000800947947 */ /* 0x000fea0003800000 */
.L_x_30692:
        /* <DEDUP_REMOVED lines=12> */
.L_x_30706:
[----:B------:R-:W-:Y:S01]  /*6040*/  FMUL.FTZ R4, R22, 1 ;  /* 0x3f80000016047820 */ /* 0x000fe20000410000 */
[----:B------:R-:W-:-:S05]  /*6050*/  CS2R R6, SRZ ;  /* 0x0000000000067805 */ /* 0x000fca000001ff00 */
[----:B------:R-:W0:Y:S02]  /*6060*/  F2F.F64.F32 R4, R4 ;  /* 0x0000000400047310 */ /* 0x000e240000201800 */
[----:B0-----:R0:W-:Y:S01]  /*6070*/  STG.E.128 desc[UR36][R8.64], R4 ;  /* 0x0000000408007986 */ /* 0x0011e2000c101d24 */
[----:B------:R-:W-:Y:S05]  /*6080*/  BRA `(.L_x_30697) ;  /* 0x0000000800507947 */ /* 0x000fea0003800000 */
.L_x_30705:
        /* <DEDUP_REMOVED lines=20> */
.L_x_30710:
[----:B------:R-:W-:Y:S05]  /*61d0*/  BSYNC B0 ;  /* 0x0000000000007941 */ /* 0x000fea0003800000 */
.L_x_30709:
[----:B------:R-:W-:-:S05]  /*61e0*/  LOP3.LUT R5, R0, R5, RZ, 0xfc, !PT ;  /* 0x0000000500057212 */ /* 0x000fca00078efcff */
[----:B------:R0:W-:Y:S01]  /*61f0*/  STG.E.U8 desc[UR36][R8.64], R5 ;  /* 0x0000000508007986 */ /* 0x0001e2000c101124 */
[----:B------:R-:W-:Y:S05]  /*6200*/  BRA `(.L_x_30697) ;  /* 0x0000000400f07947 */ /* 0x000fea0003800000 */
.L_x_30708:
        /* <DEDUP_REMOVED lines=12> */
.L_x_30712:
[----:B------:R-:W-:Y:S01]  /*62d0*/  IMAD.MOV.U32 R0, RZ, RZ, 0x7f ;  /* 0x0000007fff007424 */ /* 0x000fe200078e00ff */
[----:B------:R-:W-:-:S04]  /*62e0*/  ISETP.GT.U32.AND P0, PT, R4, 0x7f800000, PT ;  /* 0x7f8000000400780c */ /* 0x000fc80003f04070 */
[----:B------:R-:W-:-:S09]  /*62f0*/  SEL R0, R0, 0x7c, P0 ;  /* 0x0000007c00007807 */ /* 0x000fd20000000000 */
.L_x_30713:
[----:B------:R-:W-:Y:S05]  /*6300*/  BSYNC B0 ;  /* 0x0000000000007941 */ /* 0x000fea0003800000 */
.L_x_30711:
[----:B------:R-:W-:-:S04]  /*6310*/  LOP3.LUT R22, R22, 0x80000000, RZ, 0xc0, !PT ;  /* 0x8000000016167812 */ /* 0x000fc800078ec0ff */
[----:B------:R-:W-:-:S04]  /*6320*/  SHF.R.U32.HI R3, RZ, 0x18, R22 ;  /* 0x00000018ff037819 */ /* 0x000fc80000011616 */
[----:B------:R-:W-:-:S05]  /*6330*/  LOP3.LUT R3, R0, R3, RZ, 0xfc, !PT ;  /* 0x0000000300037212 */ /* 0x000fca00078efcff */
[----:B------:R0:W-:Y:S01]  /*6340*/  STG.E.U8 desc[UR36][R8.64], R3 ;  /* 0x0000000308007986 */ /* 0x0001e2000c101124 */
[----:B------:R-:W-:Y:S05]  /*6350*/  BRA `(.L_x_30697) ;  /* 0x00000004009c7947 */ /* 0x000fea0003800000 */
.L_x_30707:
[----:B------:R-:W-:-:S05]  /*6360*/  F2FP.BF16.F32.PACK_AB R22, RZ, R22 ;  /* 0x00000016ff16723e */ /* 0x000fca00000010ff */
[----:B------:R0:W-:Y:S01]  /*6370*/  STG.E.U16 desc[UR36][R8.64], R22 ;  /* 0x0000001608007986 */ /* 0x0001e2000c101524 */
[----:B------:R-:W-:Y:S05]  /*6380*/  BRA `(.L_x_30697) ;  /* 0x0000000400907947 */ /* 0x000fea0003800000 */
.L_x_30704:
        /* <DEDUP_REMOVED lines=11> */
.L_x_30716:
        /* <DEDUP_REMOVED lines=16> */
.L_x_30719:
[----:B------:R-:W-:-:S04]  /*6540*/  LOP3.LUT R22, R22, 0x80000000, RZ, 0xc0, !PT ;  /* 0x8000000016167812 */ /* 0x000fc800078ec0ff */
[----:B------:R-:W-:-:S04]  /*6550*/  SHF.R.U32.HI R3, RZ, 0x18, R22 ;  /* 0x00000018ff037819 */ /* 0x000fc80000011616 */
[----:B------:R-:W-:-:S04]  /*6560*/  LOP3.LUT R0, R0, R3, RZ, 0xfc, !PT ;  /* 0x0000000300007212 */ /* 0x000fc800078efcff */
[----:B------:R-:W-:-:S07]  /*6570*/  PRMT R4, R0, 0x7610, R4 ;  /* 0x0000761000047816 */ /* 0x000fce0000000004 */
.L_x_30718:
[----:B------:R-:W-:Y:S05]  /*6580*/  BSYNC B0 ;  /* 0x0000000000007941 */ /* 0x000fea0003800000 */
.L_x_30717:
[----:B------:R3:W-:Y:S01]  /*6590*/  STG.E.U8 desc[UR36][R8.64], R4 ;  /* 0x0000000408007986 */ /* 0x0007e2000c101124 */
[----:B------:R-:W-:Y:S05]  /*65a0*/  BRA `(.L_x_30697) ;  /* 0x0000000400087947 */ /* 0x000fea0003800000 */
.L_x_30715:
        /* <DEDUP_REMOVED lines=16> */
.L_x_30722:
[----:B------:R-:W-:-:S04]  /*66b0*/  LOP3.LUT R22, R22, 0x80000000, RZ, 0xc0, !PT ;  /* 0x8000000016167812 */ /* 0x000fc800078ec0ff */
[----:B------:R-:W-:-:S04]  /*66c0*/  SHF.R.U32.HI R3, RZ, 0x18, R22 ;  /* 0x00000018ff037819 */ /* 0x000fc80000011616 */
[----:B------:R-:W-:-:S04]  /*66d0*/  LOP3.LUT R0, R0, R3, RZ, 0xfc, !PT ;  /* 0x0000000300007212 */ /* 0x000fc800078efcff */
[----:B------:R-:W-:-:S07]  /*66e0*/  PRMT R4, R0, 0x7610, R4 ;  /* 0x0000761000047816 */ /* 0x000fce0000000004 */
.L_x_30721:
[----:B------:R-:W-:Y:S05]  /*66f0*/  BSYNC B0 ;  /* 0x0000000000007941 */ /* 0x000fea0003800000 */
.L_x_30720:
[----:B------:R0:W-:Y:S01]  /*6700*/  STG.E.U8 desc[UR36][R8.64], R4 ;  /* 0x0000000408007986 */ /* 0x0001e2000c101124 */
[----:B------:R-:W-:Y:S05]  /*6710*/  BRA `(.L_x_30697) ;  /* 0x0000000000ac7947 */ /* 0x000fea0003800000 */
.L_x_30714:
        /* <DEDUP_REMOVED lines=21> */
.L_x_30696:
        /* <DEDUP_REMOVED lines=16> */
.L_x_30725:
[----:B------:R-:W-:Y:S05]  /*6970*/  BRA `(.L_x_30697) ;  /* 0x0000000000147947 */ /* 0x000fea0003800000 */
.L_x_30724:
[----:B------:R-:W0:Y:S02]  /*6980*/  F2I.U64.TRUNC R22, R22 ;  /* 0x0000001600167311 */ /* 0x000e24000020d800 */
[----:B0-----:R2:W-:Y:S01]  /*6990*/  STG.E.64 desc[UR36][R8.64], R22 ;  /* 0x0000001608007986 */ /* 0x0015e2000c101b24 */
[----:B------:R-:W-:Y:S05]  /*69a0*/  BRA `(.L_x_30697) ;  /* 0x0000000000087947 */ /* 0x000fea0003800000 */
.L_x_30723:
[----:B------:R-:W0:Y:S02]  /*69b0*/  F2I.FTZ.U32.TRUNC.NTZ R3, R22 ;  /* 0x0000001600037305 */ /* 0x000e24000021f000 */
[----:B0-----:R0:W-:Y:S02]  /*69c0*/  STG.E desc[UR36][R8.64], R3 ;  /* 0x0000000308007986 */ /* 0x0011e4000c101924 */
.L_x_30697:
[----:B------:R-:W-:-:S07]  /*69d0*/  VIADD R19, R19, 0x80 ;  /* 0x0000008013137836 */ /* 0x000fce0000000000 */
.L_x_30657:
[----:B------:R-:W-:Y:S05]  /*69e0*/  BSYNC B6 ;  /* 0x0000000000067941 */ /* 0x000fea0003800000 */
.L_x_30656:
        /* <DEDUP_REMOVED lines=22> */
.L_x_30729:
[----:B------:R-:W0:Y:S02]  /*6b50*/  F2I.S64.TRUNC R18, R18 ;  /* 0x0000001200127311 */ /* 0x000e24000020d900 */
[----:B0-----:R-:W-:-:S05]  /*6b60*/  IMAD.MOV.U32 R5, RZ, RZ, R18 ;  /* 0x000000ffff057224 */ /* 0x001fca00078e0012 */
[----:B------:R-:W-:Y:S01]  /*6b70*/  STG.E.U8 desc[UR36][R2.64], R5 ;  /* 0x0000000502007986 */ /* 0x000fe2000c101124 */
[----:B------:R-:W-:Y:S05]  /*6b80*/  EXIT ;  /* 0x000000000000794d */ /* 0x000fea0003800000 */
.L_x_30728:
        /* <DEDUP_REMOVED lines=9> */
.L_x_30732:
[----:B------:R-:W0:Y:S02]  /*6c20*/  F2I.FTZ.TRUNC.NTZ R5, R18 ;  /* 0x0000001200057305 */ /* 0x000e24000021f100 */
[----:B0-----:R-:W-:Y:S01]  /*6c30*/  STG.E desc[UR36][R2.64], R5 ;  /* 0x0000000502007986 */ /* 0x001fe2000c101924 */
[----:B------:R-:W-:Y:S05]  /*6c40*/  EXIT ;  /* 0x000000000000794d */ /* 0x000fea0003800000 */
.L_x_30731:
[----:B------:R-:W0:Y:S02]  /*6c50*/  F2I.FTZ.TRUNC.NTZ R5, R18 ;  /* 0x0000001200057305 */ /* 0x000e24000021f100 */
[----:B0-----:R-:W-:Y:S01]  /*6c60*/  STG.E.U16 desc[UR36][R2.64], R5 ;  /* 0x0000000502007986 */ /* 0x001fe2000c101524 */
[----:B------:R-:W-:Y:S05]  /*6c70*/  EXIT ;  /* 0x000000000000794d */ /* 0x000fea0003800000 */
.L_x_30727:
        /* <DEDUP_REMOVED lines=8> */
.L_x_30734:
[----:B------:R-:W-:-:S05]  /*6d00*/  F2FP.F16.F32.PACK_AB R18, RZ, R18 ;  /* 0x00000012ff12723e */ /* 0x000fca00000000ff */
[----:B------:R-:W-:Y:S01]  /*6d10*/  STG.E.U16 desc[UR36][R2.64], R18 ;  /* 0x0000001202007986 */ /* 0x000fe2000c101524 */
[----:B------:R-:W-:Y:S05]  /*6d20*/  EXIT ;  /* 0x000000000000794d */ /* 0x000fea0003800000 */
.L_x_30733:
        /* <DEDUP_REMOVED lines=9> */
.L_x_30736:
[----:B------:R-:W-:-:S04]  /*6dc0*/  F2FP.F16.F32.PACK_AB R5, RZ, R18 ;  /* 0x00000012ff05723e */ /* 0x000fc800000000ff */
[----:B------:R-:W-:-:S05]  /*6dd0*/  PRMT R5, R5, 0x5410, RZ ;  /* 0x0000541005057816 */ /* 0x000fca00000000ff */
[----:B------:R-:W-:Y:S01]  /*6de0*/  STG.E desc[UR36][R2.64], R5 ;  /* 0x0000000502007986 */ /* 0x000fe2000c101924 */
[----:B------:R-:W-:Y:S05]  /*6df0*/  EXIT ;  /* 0x000000000000794d */ /* 0x000fea0003800000 */
.L_x_30735:
[----:B------:R-:W-:-:S06]  /*6e00*/  FMUL.FTZ R4, R18, 1 ;  /* 0x3f80000012047820 */ /* 0x000fcc0000410000 */
[----:B------:R-:W0:Y:S02]  /*6e10*/  F2F.F64.F32 R4, R4 ;  /* 0x0000000400047310 */ /* 0x000e240000201800 */
[----:B0-----:R-:W-:Y:S01]  /*6e20*/  STG.E.64 desc[UR36][R2.64], R4 ;  /* 0x0000000402007986 */ /* 0x001fe2000c101b24 */
[----:B------:R-:W-:Y:S05]  /*6e30*/  EXIT ;  /* 0x000000000000794d */ /* 0x000fea0003800000 */
.L_x_30726:
        /* <DEDUP_REMOVED lines=12> */
.L_x_30739:
[----:B------:R-:W-:Y:S01]  /*6f00*/  FMUL.FTZ R4, R18, 1 ;  /* 0x3f80000012047820 */ /* 0x000fe20000410000 */
[----:B------:R-:W-:-:S05]  /*6f10*/  CS2R R6, SRZ ;  /* 0x0000000000067805 */ /* 0x000fca000001ff00 */
[----:B------:R-:W0:Y:S02]  /*6f20*/  F2F.F64.F32 R4, R4 ;  /* 0x0000000400047310 */ /* 0x000e240000201800 */
[----:B0-----:R-:W-:Y:S01]  /*6f30*/  STG.E.128 desc[UR36][R2.64], R4 ;  /* 0x0000000402007986 */ /* 0x001fe2000c101d24 */
[----:B------:R-:W-:Y:S05]  /*6f40*/  EXIT ;  /* 0x000000000000794d */ /* 0x000fea0003800000 */
.L_x_30738:
        /* <DEDUP_REMOVED lines=20> */
.L_x_30743:
[----:B------:R-:W-:Y:S05]  /*7090*/  BSYNC B0 ;  /* 0x0000000000007941 */ /* 0x000fea0003800000 */
.L_x_30742:
[----:B------:R-:W-:-:S05]  /*70a0*/  LOP3.LUT R7, R0, R7, RZ, 0xfc, !PT ;  /* 0x0000000700077212 */ /* 0x000fca00078efcff */
[----:B------:R-:W-:Y:S01]  /*70b0*/  STG.E.U8 desc[UR36][R2.64], R7 ;  /* 0x0000000702007986 */ /* 0x000fe2000c101124 */
[----:B------:R-:W-:Y:S05]  /*70c0*/  EXIT ;  /* 0x000000000000794d */ /* 0x000fea0003800000 */
.L_x_30741:
        /* <DEDUP_REMOVED lines=12> */
.L_x_30745:
[----:B------:R-:W-:Y:S01]  /*7190*/  IMAD.MOV.U32 R0, RZ, RZ, 0x7f ;  /* 0x0000007fff007424 */ /* 0x000fe200078e00ff */
[----:B------:R-:W-:-:S04]  /*71a0*/  ISETP.GT.U32.AND P0, PT, R4, 0x7f800000, PT ;  /* 0x7f8000000400780c */ /* 0x000fc80003f04070 */
[----:B------:R-:W-:-:S09]  /*71b0*/  SEL R0, R0, 0x7c, P0 ;  /* 0x0000007c00007807 */ /* 0x000fd20000000000 */
.L_x_30746:
[----:B------:R-:W-:Y:S05]  /*71c0*/  BSYNC B0 ;  /* 0x0000000000007941 */ /* 0x000fea0003800000 */
.L_x_30744:
[----:B------:R-:W-:-:S04]  /*71d0*/  LOP3.LUT R18, R18, 0x80000000, RZ, 0xc0, !PT ;  /* 0x8000000012127812 */ /* 0x000fc800078ec0ff */
[----:B------:R-:W-:-:S04]  /*71e0*/  SHF.R.U32.HI R5, RZ, 0x18, R18 ;  /* 0x00000018ff057819 */ /* 0x000fc80000011612 */
[----:B------:R-:W-:-:S05]  /*71f0*/  LOP3.LUT R5, R0, R5, RZ, 0xfc, !PT ;  /* 0x0000000500057212 */ /* 0x000fca00078efcff */
[----:B------:R-:W-:Y:S01]  /*7200*/  STG.E.U8 desc[UR36][R2.64], R5 ;  /* 0x0000000502007986 */ /* 0x000fe2000c101124 */
[----:B------:R-:W-:Y:S05]  /*7210*/  EXIT ;  /* 0x000000000000794d */ /* 0x000fea0003800000 */
.L_x_30740:
[----:B------:R-:W-:-:S05]  /*7220*/  F2FP.BF16.F32.PACK_AB R18, RZ, R18 ;  /* 0x00000012ff12723e */ /* 0x000fca00000010ff */
[----:B------:R-:W-:Y:S01]  /*7230*/  STG.E.U16 desc[UR36][R2.64], R18 ;  /* 0x0000001202007986 */ /* 0x000fe2000c101524 */
[----:B------:R-:W-:Y:S05]  /*7240*/  EXIT ;  /* 0x000000000000794d */ /* 0x000fea0003800000 */
.L_x_30737:
        /* <DEDUP_REMOVED lines=11> */
.L_x_30749:
        /* <DEDUP_REMOVED lines=16> */
.L_x_30752:
[----:B------:R-:W-:-:S04]  /*7400*/  LOP3.LUT R18, R18, 0x80000000, RZ, 0xc0, !PT ;  /* 0x8000000012127812 */ /* 0x000fc800078ec0ff */
[----:B------:R-:W-:-:S04]  /*7410*/  SHF.R.U32.HI R5, RZ, 0x18, R18 ;  /* 0x00000018ff057819 */ /* 0x000fc80000011612 */
[----:B------:R-:W-:-:S04]  /*7420*/  LOP3.LUT R4, R4, R5, RZ, 0xfc, !PT ;  /* 0x0000000504047212 */ /* 0x000fc800078efcff */
[----:B------:R-:W-:-:S07]  /*7430*/  PRMT R0, R4, 0x7610, R0 ;  /* 0x0000761004007816 */ /* 0x000fce0000000000 */
.L_x_30751:
[----:B------:R-:W-:Y:S05]  /*7440*/  BSYNC B0 ;  /* 0x0000000000007941 */ /* 0x000fea0003800000 */
.L_x_30750:
[----:B------:R-:W-:Y:S01]  /*7450*/  STG.E.U8 desc[UR36][R2.64], R0 ;  /* 0x0000000002007986 */ /* 0x000fe2000c101124 */
[----:B------:R-:W-:Y:S05]  /*7460*/  EXIT ;  /* 0x000000000000794d */ /* 0x000fea0003800000 */
.L_x_30748:
        /* <DEDUP_REMOVED lines=16> */
.L_x_30755:
[----:B------:R-:W-:-:S04]  /*7570*/  LOP3.LUT R18, R18, 0x80000000, RZ, 0xc0, !PT ;  /* 0x8000000012127812 */ /* 0x000fc800078ec0ff */
[----:B------:R-:W-:-:S04]  /*7580*/  SHF.R.U32.HI R5, RZ, 0x18, R18 ;  /* 0x00000018ff057819 */ /* 0x000fc80000011612 */
[----:B------:R-:W-:-:S04]  /*7590*/  LOP3.LUT R4, R4, R5, RZ, 0xfc, !PT ;  /* 0x0000000504047212 */ /* 0x000fc800078efcff */
[----:B------:R-:W-:-:S07]  /*75a0*/  PRMT R0, R4, 0x7610, R0 ;  /* 0x0000761004007816 */ /* 0x000fce0000000000 */
.L_x_30754:
[----:B------:R-:W-:Y:S05]  /*75b0*/  BSYNC B0 ;  /* 0x0000000000007941 */ /* 0x000fea0003800000 */
.L_x_30753:
[----:B------:R-:W-:Y:S01]  /*75c0*/  STG.E.U8 desc[UR36][R2.64], R0 ;  /* 0x0000000002007986 */ /* 0x000fe2000c101124 */
[----:B------:R-:W-:Y:S05]  /*75d0*/  EXIT ;  /* 0x000000000000794d */ /* 0x000fea0003800000 */
.L_x_30747:
        /* <DEDUP_REMOVED lines=21> */
.L_x_30730:
        /* <DEDUP_REMOVED lines=16> */
.L_x_30758:
[----:B------:R-:W-:Y:S05]  /*7830*/  EXIT ;  /* 0x000000000000794d */ /* 0x000fea0003800000 */
.L_x_30757:
[----:B------:R-:W0:Y:S02]  /*7840*/  F2I.U64.TRUNC R18, R18 ;  /* 0x0000001200127311 */ /* 0x000e24000020d800 */
[----:B0-----:R-:W-:Y:S01]  /*7850*/  STG.E.64 desc[UR36][R2.64], R18 ;  /* 0x0000001202007986 */ /* 0x001fe2000c101b24 */
[----:B------:R-:W-:Y:S05]  /*7860*/  EXIT ;  /* 0x000000000000794d */ /* 0x000fea0003800000 */
.L_x_30756:
[----:B------:R-:W0:Y:S02]  /*7870*/  F2I.FTZ.U32.TRUNC.NTZ R5, R18 ;  /* 0x0000001200057305 */ /* 0x000e24000021f000 */
[----:B0-----:R-:W-:Y:S01]  /*7880*/  STG.E desc[UR36][R2.64], R5 ;  /* 0x0000000502007986 */ /* 0x001fe2000c101924 */
[----:B------:R-:W-:Y:S05]  /*7890*/  EXIT ;  /* 0x000000000000794d */ /* 0x000fea0003800000 */
.L_x_30759:
        /* <DEDUP_REMOVED lines=14> */
.L_x_42384:


//--------------------- .text._ZN2at6native18elementwise_kernelILi128ELi2EZNS0_22gpu_kernel_impl_nocastINS0_13AUnaryFunctorIfffZZZNS0_19maximum_kernel_cudaERNS_18TensorIteratorBaseEENKUlvE0_clEvENKUlvE0_clEvEUlffE_EEEEvS5_RKT_EUliE_EEviT1_ --------------------------
	.section	.text._ZN2at6native18elementwise_kernelILi128ELi2EZNS0_22gpu_kernel_impl_nocastINS0_13AUnaryFunctorIfffZZZNS0_19maximum_kernel_cudaERNS_18TensorIteratorBaseEENKUlvE0_clEvENKUlvE0_clEvEUlffE_EEEEvS5_RKT_EUliE_EEviT1_,"ax",@progbits
	.align	128
        .global         _ZN2at6native18elementwise_kernelILi128ELi2EZNS0_22gpu_kernel_impl_nocastINS0_13AUnaryFunctorIfffZZZNS0_19maximum_kernel_cudaERNS_18TensorIteratorBaseEENKUlvE0_clEvENKUlvE0_clEvEUlffE_EEEEvS5_RKT_EUliE_EEviT1_
        .type           _ZN2at6native18elementwise_kernelILi128ELi2EZNS0_22gpu_kernel_impl_nocastINS0_13AUnaryFunctorIfffZZZNS0_19maximum_kernel_cudaERNS_18TensorIteratorBaseEENKUlvE0_clEvENKUlvE0_clEvEUlffE_EEEEvS5_RKT_EUliE_EEviT1_,@function
        .size           _ZN2at6native18elementwise_kernelILi128ELi2EZNS0_22gpu_kernel_impl_nocastINS0_13AUnaryFunctorIfffZZZNS0_19maximum_kernel_cudaERNS_18TensorIteratorBaseEENKUlvE0_clEvENKUlvE0_clEvEUlffE_EEEEvS5_RKT_EUliE_EEviT1_,(.L_x_42385 - _ZN2at6native18elementwise_kernelILi128ELi2EZNS0_22gpu_kernel_impl_nocastINS0_13AUnaryFunctorIfffZZZNS0_19maximum_kernel_cudaERNS_18TensorIteratorBaseEENKUlvE0_clEvENKUlvE0_clEvEUlffE_EEEEvS5_RKT_EUliE_EEviT1_)
        .other          _ZN2at6native18elementwise_kernelILi128ELi2EZNS0_22gpu_kernel_impl_nocastINS0_13AUnaryFunctorIfffZZZNS0_19maximum_kernel_cudaERNS_18TensorIteratorBaseEENKUlvE0_clEvENKUlvE0_clEvEUlffE_EEEEvS5_RKT_EUliE_EEviT1_,@"STO_CUDA_ENTRY STV_DEFAULT"
_ZN2at6native18elementwise_kernelILi128ELi2EZNS0_22gpu_kernel_impl_nocastINS0_13AUnaryFunctorIfffZZZNS0_19maximum_kernel_cudaERNS_18TensorIteratorBaseEENKUlvE0_clEvENKUlvE0_clEvEUlffE_EEEEvS5_RKT_EUliE_EEviT1_:
.text._ZN2at6native18elementwise_kernelILi128ELi2EZNS0_22gpu_kernel_impl_nocastINS0_13AUnaryFunctorIfffZZZNS0_19maximum_kernel_cudaERNS_18TensorIteratorBaseEENKUlvE0_clEvENKUlvE0_clEvEUlffE_EEEEvS5_RKT_EUliE_EEviT1_:
        /* <DEDUP_REMOVED lines=312> */
.L_x_30762:
        /* <DEDUP_REMOVED lines=13> */
[----:B------:R-:W-:-:S07]  /*1450*/  @!P0 FMNMX.FTZ R9, R9, R6, !PT ;  /* 0x0000000609098209 */ /* 0x000fce0007810000 */
.L_x_30763:
[----:B------:R0:W-:Y:S01]  /*1460*/  STG.E desc[UR4][R4.64], R9 ;  /* 0x0000000904007986 */ /* 0x0001e2000c101904 */
[----:B------:R-:W-:-:S07]  /*1470*/  IADD3 R7, R0, 0x80, RZ ;  /* 0x0000008000077810 */ /* 0x000fce0007ffe0ff */
.L_x_30761:
[----:B------:R-:W-:Y:S05]  /*1480*/  BSYNC B0 ;  /* 0x0000000000007941 */ /* 0x000fea0003800000 */
.L_x_30760:
        /* <DEDUP_REMOVED lines=305> */
.L_x_30764:
        /* <DEDUP_REMOVED lines=13> */
[----:B------:R-:W-:-:S07]  /*2870*/  @!P0 FMNMX.FTZ R7, R7, R6, !PT ;  /* 0x0000000607078209 */ /* 0x000fce0007810000 */
.L_x_30765:
[----:B------:R-:W-:Y:S01]  /*2880*/  STG.E desc[UR4][R4.64], R7 ;  /* 0x0000000704007986 */ /* 0x000fe2000c101904 */
[----:B------:R-:W-:Y:S05]  /*2890*/  EXIT ;  /* 0x000000000000794d */ /* 0x000fea0003800000 */
.L_x_30766:
        /* <DEDUP_REMOVED lines=14> */
.L_x_42385:


//--------------------- .text._ZN2at6native27unrolled_elementwise_kernelINS0_13AUnaryFunctorIfffZZZNS0_19maximum_kernel_cudaERNS_18TensorIteratorBaseEENKUlvE0_clEvENKUlvE0_clEvEUlffE_EESt5arrayIPcLm2EELi4E23TrivialOffsetCalculatorILi1EjESD_NS0_6memory15LoadWithoutCastENSE_16StoreWithoutCastEEEviT_T0_T2_T3_T4_T5_ --------------------------
	.section	.text._ZN2at6native27unrolled_elementwise_kernelINS0_13AUnaryFunctorIfffZZZNS0_19maximum_kernel_cudaERNS_18TensorIteratorBaseEENKUlvE0_clEvENKUlvE0_clEvEUlffE_EESt5arrayIPcLm2EELi4E23TrivialOffsetCalculatorILi1EjESD_NS0_6memory15LoadWithoutCastENSE_16StoreWithoutCastEEEviT_T0_T2_T3_T4_T5_,"ax",@progbits
	.align	128
        .global         _ZN2at6native27unrolled_elementwise_kernelINS0_13AUnaryFunctorIfffZZZNS0_19maximum_kernel_cudaERNS_18TensorIteratorBaseEENKUlvE0_clEvENKUlvE0_clEvEUlffE_EESt5arrayIPcLm2EELi4E23TrivialOffsetCalculatorILi1EjESD_NS0_6memory15LoadWithoutCastENSE_16StoreWithoutCastEEEviT_T0_T2_T3_T4_T5_
        .type           _ZN2at6native27unrolled_elementwise_kernelINS0_13AUnaryFunctorIfffZZZNS0_19maximum_kernel_cudaERNS_18TensorIteratorBaseEENKUlvE0_clEvENKUlvE0_clEvEUlffE_EESt5arrayIPcLm2EELi4E23TrivialOffsetCalculatorILi1EjESD_NS0_6memory15LoadWithoutCastENSE_16StoreWithoutCastEEEviT_T0_T2_T3_T4_T5_,@function
        .size           _ZN2at6native27unrolled_elementwise_kernelINS0_13AUnaryFunctorIfffZZZNS0_19maximum_kernel_cudaERNS_18TensorIteratorBaseEENKUlvE0_clEvENKUlvE0_clEvEUlffE_EESt5arrayIPcLm2EELi4E23TrivialOffsetCalculatorILi1EjESD_NS0_6memory15LoadWithoutCastENSE_16StoreWithoutCastEEEviT_T0_T2_T3_T4_T5_,(.L_x_42386 - _ZN2at6native27unrolled_elementwise_kernelINS0_13AUnaryFunctorIfffZZZNS0_19maximum_kernel_cudaERNS_18TensorIteratorBaseEENKUlvE0_clEvENKUlvE0_clEvEUlffE_EESt5arrayIPcLm2EELi4E23TrivialOffsetCalculatorILi1EjESD_NS0_6memory15LoadWithoutCastENSE_16StoreWithoutCastEEEviT_T0_T2_T3_T4_T5_)
        .other          _ZN2at6native27unrolled_elementwise_kernelINS0_13AUnaryFunctorIfffZZZNS0_19maximum_kernel_cudaERNS_18TensorIteratorBaseEENKUlvE0_clEvENKUlvE0_clEvEUlffE_EESt5arrayIPcLm2EELi4E23TrivialOffsetCalculatorILi1EjESD_NS0_6memory15LoadWithoutCastENSE_16StoreWithoutCastEEEviT_T0_T2_T3_T4_T5_,@"STO_CUDA_ENTRY STV_DEFAULT"
_ZN2at6native27unrolled_elementwise_kernelINS0_13AUnaryFunctorIfffZZZNS0_19maximum_kernel_cudaERNS_18TensorIteratorBaseEENKUlvE0_clEvENKUlvE0_clEvEUlffE_EESt5arrayIPcLm2EELi4E23TrivialOffsetCalculatorILi1EjESD_NS0_6memory15LoadWithoutCastENSE_16StoreWithoutCastEEEviT_T0_T2_T3_T4_T5_:
.text._ZN2at6native27unrolled_elementwise_kernelINS0_13AUnaryFunctorIfffZZZNS0_19maximum_kernel_cudaERNS_18TensorIteratorBaseEENKUlvE0_clEvENKUlvE0_clEvEUlffE_EESt5arrayIPcLm2EELi4E23TrivialOffsetCalculatorILi1EjESD_NS0_6memory15LoadWithoutCastENSE_16StoreWithoutCastEEEviT_T0_T2_T3_T4_T5_:
        /* <DEDUP_REMOVED lines=51> */
[----:B------:R-:W-:-:S07]  /*0330*/  @!P3 FMNMX.FTZ R21, R14, R18, !PT ;  /* 0x000000120e15b209 */ /* 0x000fce0007810000 */
.L_x_30769:
[----:B------:R-:W-:Y:S05]  /*0340*/  BSYNC B0 ;  /* 0x0000000000007941 */ /* 0x000fea0003800000 */
.L_x_30768:
[----:B------:R-:W-:Y:S04]  /*0350*/  BSSY B0, `(.L_x_30770) ;  /* 0x0000005000007945 */ /* 0x000fe80003800000 */
[----:B------:R-:W-:Y:S05]  /*0360*/  @P4 BRA `(.L_x_30771) ;  /* 0x00000000000c4947 */ /* 0x000fea0003800000 */
[----:B-----5:R-:W-:Y:S01]  /*0370*/  FSETP.NAN.FTZ.AND P3, PT, R7, R7, PT ;  /* 0x000000070700720b */ /* 0x020fe20003f78000 */
[----:B------:R-:W-:-:S12]  /*0380*/  IMAD.MOV.U32 R19, RZ, RZ, R7 ;  /* 0x000000ffff137224 */ /* 0x000fd800078e0007 */
[----:B------:R-:W-:-:S07]  /*0390*/  @!P3 FMNMX.FTZ R19, R7, R18, !PT ;  /* 0x000000120713b209 */ /* 0x000fce0007810000 */
.L_x_30771:
[----:B------:R-:W-:Y:S05]  /*03a0*/  BSYNC B0 ;  /* 0x0000000000007941 */ /* 0x000fea0003800000 */
.L_x_30770:
[----:B------:R-:W-:Y:S04]  /*03b0*/  BSSY B0, `(.L_x_30772) ;  /* 0x0000005000007945 */ /* 0x000fe80003800000 */
[----:B------:R-:W-:Y:S05]  /*03c0*/  @P2 BRA `(.L_x_30773) ;  /* 0x00000000000c2947 */ /* 0x000fea0003800000 */
[----:B-----5:R-:W-:Y:S01]  /*03d0*/  FSETP.NAN.FTZ.AND P2, PT, R16, R16, PT ;  /* 0x000000101000720b */ /* 0x020fe20003f58000 */
[----:B------:R-:W-:-:S12]  /*03e0*/  IMAD.MOV.U32 R17, RZ, RZ, R16 ;  /* 0x000000ffff117224 */ /* 0x000fd800078e0010 */
[----:B------:R-:W-:-:S07]  /*03f0*/  @!P2 FMNMX.FTZ R17, R16, R18, !PT ;  /* 0x000000121011a209 */ /* 0x000fce0007810000 */
.L_x_30773:
[----:B------:R-:W-:Y:S05]  /*0400*/  BSYNC B0 ;  /* 0x0000000000007941 */ /* 0x000fea0003800000 */
.L_x_30772:
[----:B------:R-:W-:Y:S04]  /*0410*/  BSSY B0, `(.L_x_30767) ;  /* 0x0000005000007945 */ /* 0x000fe80003800000 */
[----:B------:R-:W-:Y:S05]  /*0420*/  @P1 BRA `(.L_x_30774) ;  /* 0x00000000000c1947 */ /* 0x000fea0003800000 */
[-C--:B-----5:R-:W-:Y:S02]  /*0430*/  FSETP.NAN.FTZ.AND P1, PT, R15, R15.reuse, PT ;  /* 0x0000000f0f00720b */ /* 0x0a0fe40003f38000 */
[----:B------:R-:W-:-:S11]  /*0440*/  MOV R6, R15 ;  /* 0x0000000f00067202 */ /* 0x000fd60000000f00 */
[----:B------:R-:W-:-:S07]  /*0450*/  @!P1 FMNMX.FTZ R6, R15, R18, !PT ;  /* 0x000000120f069209 */ /* 0x000fce0007810000 */
.L_x_30774:
[----:B------:R-:W-:Y:S05]  /*0460*/  BSYNC B0 ;  /* 0x0000000000007941 */ /* 0x000fea0003800000 */
.L_x_30767:
        /* <DEDUP_REMOVED lines=19> */
.L_x_30776:
[----:B------:R-:W-:Y:S05]  /*05a0*/  BSYNC B0 ;  /* 0x0000000000007941 */ /* 0x000fea0003800000 */
.L_x_30775:
[----:B------:R-:W-:-:S13]  /*05b0*/  ISETP.GE.AND P0, PT, R7, R2, PT ;  /* 0x000000020700720c */ /* 0x000fda0003f06270 */
[----:B------:R-:W-:Y:S05]  /*05c0*/  @P0 EXIT ;  /* 0x000000000000094d */ /* 0x000fea0003800000 */
[----:B------:R-:W2:Y:S01]  /*05d0*/  LDC.64 R2, c[0x0][0x220] ;  /* 0x00008800ff027b82 */ /* 0x000ea20000000a00 */
[----:B------:R-:W-:-:S05]  /*05e0*/  LEA R7, R0, R7, 0x9 ;  /* 0x0000000700077211 */ /* 0x000fca00078e48ff */
[----:B--2---:R-:W-:-:S05]  /*05f0*/  IMAD.WIDE.U32 R2, R7, 0x4, R2 ;  /* 0x0000000407027825 */ /* 0x004fca00078e0002 */
[----:B------:R-:W-:Y:S01]  /*0600*/  STG.E desc[UR4][R2.64], R6 ;  /* 0x0000000602007986 */ /* 0x000fe2000c101904 */
[----:B------:R-:W-:Y:S05]  /*0610*/  EXIT ;  /* 0x000000000000794d */ /* 0x000fea0003800000 */
.L_x_30777:
        /* <DEDUP_REMOVED lines=14> */
.L_x_42386:


//--------------------- .text._ZN2at6native29vectorized_elementwise_kernelILi2ENS0_13AUnaryFunctorIfffZZZNS0_19maximum_kernel_cudaERNS_18TensorIteratorBaseEENKUlvE0_clEvENKUlvE0_clEvEUlffE_EESt5arrayIPcLm2EEEEviT0_T1_ --------------------------
	.section	.text._ZN2at6native29vectorized_elementwise_kernelILi2ENS0_13AUnaryFunctorIfffZZZNS0_19maximum_kernel_cudaERNS_18TensorIteratorBaseEENKUlvE0_clEvENKUlvE0_clEvEUlffE_EESt5arrayIPcLm2EEEEviT0_T1_,"ax",@progbits
	.align	128
        .global         _ZN2at6native29vectorized_elementwise_kernelILi2ENS0_13AUnaryFunctorIfffZZZNS0_19maximum_kernel_cudaERNS_18TensorIteratorBaseEENKUlvE0_clEvENKUlvE0_clEvEUlffE_EESt5arrayIPcLm2EEEEviT0_T1_
        .type           _ZN2at6native29vectorized_elementwise_kernelILi2ENS0_13AUnaryFunctorIfffZZZNS0_19maximum_kernel_cudaERNS_18TensorIteratorBaseEENKUlvE0_clEvENKUlvE0_clEvEUlffE_EESt5arrayIPcLm2EEEEviT0_T1_,@function
        .size           _ZN2at6native29vectorized_elementwise_kernelILi2ENS0_13AUnaryFunctorIfffZZZNS0_19maximum_kernel_cudaERNS_18TensorIteratorBaseEENKUlvE0_clEvENKUlvE0_clEvEUlffE_EESt5arrayIPcLm2EEEEviT0_T1_,(.L_x_42387 - _ZN2at6native29vectorized_elementwise_kernelILi2ENS0_13AUnaryFunctorIfffZZZNS0_19maximum_kernel_cudaERNS_18TensorIteratorBaseEENKUlvE0_clEvENKUlvE0_clEvEUlffE_EESt5arrayIPcLm2EEEEviT0_T1_)
        .other          _ZN2at6native29vectorized_elementwise_kernelILi2ENS0_13AUnaryFunctorIfffZZZNS0_19maximum_kernel_cudaERNS_18TensorIteratorBaseEENKUlvE0_clEvENKUlvE0_clEvEUlffE_EESt5arrayIPcLm2EEEEviT0_T1_,@"STO_CUDA_ENTRY STV_DEFAULT"
_ZN2at6native29vectorized_elementwise_kernelILi2ENS0_13AUnaryFunctorIfffZZZNS0_19maximum_kernel_cudaERNS_18TensorIteratorBaseEENKUlvE0_clEvENKUlvE0_clEvEUlffE_EESt5arrayIPcLm2EEEEviT0_T1_:
.text._ZN2at6native29vectorized_elementwise_kernelILi2ENS0_13AUnaryFunctorIfffZZZNS0_19maximum_kernel_cudaERNS_18TensorIteratorBaseEENKUlvE0_clEvENKUlvE0_clEvEUlffE_EESt5arrayIPcLm2EEEEviT0_T1_:
        /* <DEDUP_REMOVED lines=37> */
[-C--:B------:R-:W-:Y:S02]  /*0250*/  @!P0 FMNMX.FTZ R6, R6, R14.reuse, !PT ;  /* 0x0000000e06068209 */ /* 0x080fe40007810000 */
[----:B------:R-:W-:Y:S02]  /*0260*/  FSETP.NAN.FTZ.AND P0, PT, R7, R7, PT ;  /* 0x000000070700720b */ /* 0x000fe40003f18000 */
[----:B------:R-:W-:Y:S02]  /*0270*/  FSETP.NAN.FTZ.AND P4, PT, R11, R11, PT ;  /* 0x0000000b0b00720b */ /* 0x000fe40003f98000 */
[----:B------:R-:W-:Y:S02]  /*0280*/  MOV R15, R9 ;  /* 0x00000009000f7202 */ /* 0x000fe40000000f00 */
[-C--:B------:R-:W-:Y:S02]  /*0290*/  @!P6 FMNMX.FTZ R15, R9, R14.reuse, !PT ;  /* 0x0000000e090fe209 */ /* 0x080fe40007810000 */
[----:B------:R-:W-:-:S02]  /*02a0*/  @!P1 FMNMX.FTZ R12, R12, R14, !PT ;  /* 0x0000000e0c0c9209 */ /* 0x000fc40007810000 */
[-C--:B------:R-:W-:Y:S02]  /*02b0*/  @!P2 FMNMX.FTZ R13, R13, R14.reuse, !PT ;  /* 0x0000000e0d0da209 */ /* 0x080fe40007810000 */
[-C--:B------:R-:W-:Y:S02]  /*02c0*/  @!P3 FMNMX.FTZ R10, R10, R14.reuse, !PT ;  /* 0x0000000e0a0ab209 */ /* 0x080fe40007810000 */
[-C--:B------:R-:W-:Y:S02]  /*02d0*/  @!P0 FMNMX.FTZ R7, R7, R14.reuse, !PT ;  /* 0x0000000e07078209 */ /* 0x080fe40007810000 */
[-C--:B------:R-:W-:Y:S02]  /*02e0*/  @!P4 FMNMX.FTZ R11, R11, R14.reuse, !PT ;  /* 0x0000000e0b0bc209 */ /* 0x080fe40007810000 */
[----:B------:R-:W-:-:S07]  /*02f0*/  @!P5 FMNMX.FTZ R8, R8, R14, !PT ;  /* 0x0000000e0808d209 */ /* 0x000fce0007810000 */
.L_x_30779:
[----:B------:R-:W-:Y:S01]  /*0300*/  IMAD.MOV.U32 R14, RZ, RZ, R8 ;  /* 0x000000ffff0e7224 */ /* 0x000fe200078e0008 */
[----:B------:R-:W-:Y:S04]  /*0310*/  STG.E.64 desc[UR4][R4.64+0x400], R12 ;  /* 0x0004000c04007986 */ /* 0x000fe8000c101b04 */
[----:B------:R-:W-:Y:S04]  /*0320*/  STG.E.64 desc[UR4][R4.64+0x800], R10 ;  /* 0x0008000a04007986 */ /* 0x000fe8000c101b04 */
[----:B------:R-:W-:Y:S04]  /*0330*/  STG.E.64 desc[UR4][R4.64], R6 ;  /* 0x0000000604007986 */ /* 0x000fe8000c101b04 */
[----:B------:R-:W-:Y:S01]  /*0340*/  STG.E.64 desc[UR4][R4.64+0xc00], R14 ;  /* 0x000c000e04007986 */ /* 0x000fe2000c101b04 */
[----:B------:R-:W-:Y:S05]  /*0350*/  EXIT ;  /* 0x000000000000794d */ /* 0x000fea0003800000 */
.L_x_30778:
        /* <DEDUP_REMOVED lines=82> */
[----:B------:R-:W-:-:S07]  /*0880*/  @!P0 FMNMX.FTZ R5, R24, R26, !PT ;  /* 0x0000001a18058209 */ /* 0x000fce0007810000 */
.L_x_30782:
[----:B------:R-:W-:Y:S05]  /*0890*/  BSYNC B0 ;  /* 0x0000000000007941 */ /* 0x000fea0003800000 */
.L_x_30781:
[----:B------:R-:W-:Y:S01]  /*08a0*/  BSSY B0, `(.L_x_30783) ;  /* 0x0000007000007945 */ /* 0x000fe20003800000 */
[----:B------:R-:W-:Y:S02]  /*08b0*/  ISETP.GE.AND P0, PT, R7, R16, PT ;  /* 0x000000100700720c */ /* 0x000fe40003f06270 */
[----:B------:R-:W-:Y:S01]  /*08c0*/  IADD3 R7, R17, 0x380, RZ ;  /* 0x0000038011077810 */ /* 0x000fe20007ffe0ff */
[----:B------:R-:W-:Y:S10]  /*08d0*/  @P6 BRA `(.L_x_30784) ;  /* 0x00000000000c6947 */ /* 0x000ff40003800000 */
[----:B-----5:R-:W-:Y:S01]  /*08e0*/  FSETP.NAN.FTZ.AND P6, PT, R18, R18, PT ;  /* 0x000000121200720b */ /* 0x020fe20003fd8000 */
[----:B------:R-:W-:-:S12]  /*08f0*/  IMAD.MOV.U32 R4, RZ, RZ, R18 ;  /* 0x000000ffff047224 */ /* 0x000fd800078e0012 */
[----:B------:R-:W-:-:S07]  /*0900*/  @!P6 FMNMX.FTZ R4, R18, R26, !PT ;  /* 0x0000001a1204e209 */ /* 0x000fce0007810000 */
.L_x_30784:
[----:B------:R-:W-:Y:S05]  /*0910*/  BSYNC B0 ;  /* 0x0000000000007941 */ /* 0x000fea0003800000 */
.L_x_30783:
[----:B------:R-:W-:Y:S01]  /*0920*/  BSSY B0, `(.L_x_30785) ;  /* 0x0000006000007945 */ /* 0x000fe20003800000 */
[----:B------:R-:W-:-:S03]  /*0930*/  ISETP.GE.AND P6, PT, R7, R16, PT ;  /* 0x000000100700720c */ /* 0x000fc60003fc6270 */
[----:B------:R-:W-:Y:S10]  /*0940*/  @P4 BRA `(.L_x_30786) ;  /* 0x00000000000c4947 */ /* 0x000ff40003800000 */
[----:B-----5:R-:W-:Y:S01]  /*0950*/  FSETP.NAN.FTZ.AND P4, PT, R20, R20, PT ;  /* 0x000000141400720b */ /* 0x020fe20003f98000 */
[----:B------:R-:W-:-:S12]  /*0960*/  IMAD.MOV.U32 R3, RZ, RZ, R20 ;  /* 0x000000ffff037224 */ /* 0x000fd800078e0014 */
[----:B------:R-:W-:-:S07]  /*0970*/  @!P4 FMNMX.FTZ R3, R20, R26, !PT ;  /* 0x0000001a1403c209 */ /* 0x000fce0007810000 */
.L_x_30786:
[----:B------:R-:W-:Y:S05]  /*0980*/  BSYNC B0 ;  /* 0x0000000000007941 */ /* 0x000fea0003800000 */
.L_x_30785:
[----:B------:R-:W-:Y:S04]  /*0990*/  BSSY B0, `(.L_x_30787) ;  /* 0x0000005000007945 */ /* 0x000fe80003800000 */
[----:B------:R-:W-:Y:S05]  /*09a0*/  @P3 BRA `(.L_x_30788) ;  /* 0x00000000000c3947 */ /* 0x000fea0003800000 */
[----:B-----5:R-:W-:Y:S01]  /*09b0*/  FSETP.NAN.FTZ.AND P3, PT, R21, R21, PT ;  /* 0x000000151500720b */ /* 0x020fe20003f78000 */
[----:B------:R-:W-:-:S12]  /*09c0*/  IMAD.MOV.U32 R2, RZ, RZ, R21 ;  /* 0x000000ffff027224 */ /* 0x000fd800078e0015 */
[----:B------:R-:W-:-:S07]  /*09d0*/  @!P3 FMNMX.FTZ R2, R21, R26, !PT ;  /* 0x0000001a1502b209 */ /* 0x000fce0007810000 */
.L_x_30788:
[----:B------:R-:W-:Y:S05]  /*09e0*/  BSYNC B0 ;  /* 0x0000000000007941 */ /* 0x000fea0003800000 */
.L_x_30787:
[----:B------:R-:W-:Y:S04]  /*09f0*/  BSSY B0, `(.L_x_30789) ;  /* 0x0000005000007945 */ /* 0x000fe80003800000 */
[----:B------:R-:W-:Y:S05]  /*0a00*/  @P2 BRA `(.L_x_30790) ;  /* 0x00000000000c2947 */ /* 0x000fea0003800000 */
[-C--:B-----5:R-:W-:Y:S02]  /*0a10*/  FSETP.NAN.FTZ.AND P2, PT, R19, R19.reuse, PT ;  /* 0x000000131300720b */ /* 0x0a0fe40003f58000 */
[----:B------:R-:W-:-:S11]  /*0a20*/  MOV R10, R19 ;  /* 0x00000013000a7202 */ /* 0x000fd60000000f00 */
[----:B------:R-:W-:-:S07]  /*0a30*/  @!P2 FMNMX.FTZ R10, R19, R26, !PT ;  /* 0x0000001a130aa209 */ /* 0x000fce0007810000 */
.L_x_30790:
[----:B------:R-:W-:Y:S05]  /*0a40*/  BSYNC B0 ;  /* 0x0000000000007941 */ /* 0x000fea0003800000 */
.L_x_30789:
[----:B------:R-:W-:Y:S04]  /*0a50*/  BSSY B0, `(.L_x_30791) ;  /* 0x0000005000007945 */ /* 0x000fe80003800000 */
[----:B------:R-:W-:Y:S05]  /*0a60*/  @P1 BRA `(.L_x_30792) ;  /* 0x00000000000c1947 */ /* 0x000fea0003800000 */
[----:B-----5:R-:W-:Y:S01]  /*0a70*/  FSETP.NAN.FTZ.AND P1, PT, R22, R22, PT ;  /* 0x000000161600720b */ /* 0x020fe20003f38000 */
[----:B------:R-:W-:-:S12]  /*0a80*/  IMAD.MOV.U32 R14, RZ, RZ, R22 ;  /* 0x000000ffff0e7224 */ /* 0x000fd800078e0016 */
[----:B------:R-:W-:-:S07]  /*0a90*/  @!P1 FMNMX.FTZ R14, R22, R26, !PT ;  /* 0x0000001a160e9209 */ /* 0x000fce0007810000 */
.L_x_30792:
[----:B------:R-:W-:Y:S05]  /*0aa0*/  BSYNC B0 ;  /* 0x0000000000007941 */ /* 0x000fea0003800000 */
.L_x_30791:
[----:B------:R-:W-:Y:S04]  /*0ab0*/  BSSY B0, `(.L_x_30793) ;  /* 0x0000005000007945 */ /* 0x000fe80003800000 */
[----:B------:R-:W-:Y:S05]  /*0ac0*/  @P0 BRA `(.L_x_30794) ;  /* 0x00000000000c0947 */ /* 0x000fea0003800000 */
[----:B-----5:R-:W-:Y:S01]  /*0ad0*/  FSETP.NAN.FTZ.AND P0, PT, R23, R23, PT ;  /* 0x000000171700720b */ /* 0x020fe20003f18000 */
[----:B------:R-:W-:-:S12]  /*0ae0*/  IMAD.MOV.U32 R13, RZ, RZ, R23 ;  /* 0x000000ffff0d7224 */ /* 0x000fd800078e0017 */
[----:B------:R-:W-:-:S07]  /*0af0*/  @!P0 FMNMX.FTZ R13, R23, R26, !PT ;  /* 0x0000001a170d8209 */ /* 0x000fce0007810000 */
.L_x_30794:
[----:B------:R-:W-:Y:S05]  /*0b00*/  BSYNC B0 ;  /* 0x0000000000007941 */ /* 0x000fea0003800000 */
.L_x_30793:
[----:B------:R-:W-:Y:S04]  /*0b10*/  BSSY B0, `(.L_x_30780) ;  /* 0x0000005000007945 */ /* 0x000fe80003800000 */
[----:B------:R-:W-:Y:S05]  /*0b20*/  @P6 BRA `(.L_x_30795) ;  /* 0x00000000000c6947 */ /* 0x000fea0003800000 */
[----:B-----5:R-:W-:Y:S01]  /*0b30*/  FSETP.NAN.FTZ.AND P0, PT, R15, R15, PT ;  /* 0x0000000f0f00720b */ /* 0x020fe20003f18000 */
[----:B------:R-:W-:-:S12]  /*0b40*/  IMAD.MOV.U32 R12, RZ, RZ, R15 ;  /* 0x000000ffff0c7224 */ /* 0x000fd800078e000f */
[----:B------:R-:W-:-:S07]  /*0b50*/  @!P0 FMNMX.FTZ R12, R15, R26, !PT ;  /* 0x0000001a0f0c8209 */ /* 0x000fce0007810000 */
.L_x_30795:
[----:B------:R-:W-:Y:S05]  /*0b60*/  BSYNC B0 ;  /* 0x0000000000007941 */ /* 0x000fea0003800000 */
.L_x_30780:
        /* <DEDUP_REMOVED lines=21> */
.L_x_30798:
[----:B------:R-:W-:-:S13]  /*0cc0*/  ISETP.GE.AND P0, PT, R17, R16, PT ;  /* 0x000000101100720c */ /* 0x000fda0003f06270 */
[----:B------:R-:W-:Y:S05]  /*0cd0*/  @P0 BRA `(.L_x_30800) ;  /* 0x0000000000300947 */ /* 0x000fea0003800000 */
[----:B01----:R-:W0:Y:S01]  /*0ce0*/  LDC.64 R4, c[0x0][0x220] ;  /* 0x00008800ff047b82 */ /* 0x003e220000000a00 */
[----:B------:R-:W-:Y:S02]  /*0cf0*/  IMAD.IADD R3, R0, 0x1, R17 ;  /* 0x0000000100037824 */ /* 0x000fe400078e0211 */
[----:B------:R-:W-:Y:S02]  /*0d00*/  VIADD R17, R17, 0x80 ;  /* 0x0000008011117836 */ /* 0x000fe40000000000 */
[----:B0-----:R-:W-:-:S05]  /*0d10*/  IMAD.WIDE.U32 R4, R3, 0x4, R4 ;  /* 0x0000000403047825 */ /* 0x001fca00078e0004 */
[----:B------:R1:W-:Y:S02]  /*0d20*/  STG.E desc[UR4][R4.64], R2 ;  /* 0x0000000204007986 */ /* 0x0003e4000c101904 */
.L_x_30799:
[----:B------:R-:W-:-:S13]  /*0d30*/  ISETP.GE.AND P0, PT, R17, R16, PT ;  /* 0x000000101100720c */ /* 0x000fda0003f06270 */
[----:B------:R-:W-:Y:S05]  /*0d40*/  @P0 BRA `(.L_x_30801) ;  /* 0x0000000000340947 */ /* 0x000fea0003800000 */
[----:B-1----:R-:W1:Y:S01]  /*0d50*/  LDC.64 R2, c[0x0][0x220] ;  /* 0x00008800ff027b82 */ /* 0x002e620000000a00 */
[----:B------:R-:W-:Y:S01]  /*0d60*/  IADD3 R5, R0, R17, RZ ;  /* 0x0000001100057210 */ /* 0x000fe20007ffe0ff */
[----:B------:R-:W-:-:S04]  /*0d70*/  VIADD R17, R17, 0x80 ;  /* 0x0000008011117836 */ /* 0x000fc80000000000 */
[----:B-1----:R-:W-:-:S05]  /*0d80*/  IMAD.WIDE.U32 R2, R5, 0x4, R2 ;  /* 0x0000000405027825 */ /* 0x002fca00078e0002 */
[----:B------:R2:W-:Y:S02]  /*0d90*/  STG.E desc[UR4][R2.64], R10 ;  /* 0x0000000a02007986 */ /* 0x0005e4000c101904 */
.L_x_30800:
        /* <DEDUP_REMOVED lines=8> */
.L_x_30801:
[----:B------:R-:W-:Y:S05]  /*0e20*/  BSYNC B1 ;  /* 0x0000000000017941 */ /* 0x000fea0003800000 */
.L_x_30797:
[----:B------:R-:W-:-:S13]  /*0e30*/  ISETP.GE.AND P0, PT, R17, R16, PT ;  /* 0x000000101100720c */ /* 0x000fda0003f06270 */
[----:B-12---:R-:W1:Y:S01]  /*0e40*/  @!P0 LDC.64 R2, c[0x0][0x220] ;  /* 0x00008800ff028b82 */ /* 0x006e620000000a00 */
[----:B------:R-:W-:Y:S01]  /*0e50*/  @!P0 IADD3 R5, R0, R17, RZ ;  /* 0x0000001100058210 */ /* 0x000fe20007ffe0ff */
[----:B------:R-:W-:-:S04]  /*0e60*/  @!P0 VIADD R17, R17, 0x80 ;  /* 0x0000008011118836 */ /* 0x000fc80000000000 */
[----:B-1----:R-:W-:-:S05]  /*0e70*/  @!P0 IMAD.WIDE.U32 R2, R5, 0x4, R2 ;  /* 0x0000000405028825 */ /* 0x002fca00078e0002 */
[----:B------:R3:W-:Y:S02]  /*0e80*/  @!P0 STG.E desc[UR4][R2.64], R13 ;  /* 0x0000000d02008986 */ /* 0x0007e4000c101904 */
.L_x_30802:
[----:B------:R-:W-:Y:S05]  /*0e90*/  BSYNC B0 ;  /* 0x0000000000007941 */ /* 0x000fea0003800000 */
.L_x_30796:
        /* <DEDUP_REMOVED lines=8> */
.L_x_30803:
        /* <DEDUP_REMOVED lines=14> */
.L_x_42387:


//--------------------- .text._ZN2at6native29vectorized_elementwise_kernelILi4ENS0_13AUnaryFunctorIfffZZZNS0_19maximum_kernel_cudaERNS_18TensorIteratorBaseEENKUlvE0_clEvENKUlvE0_clEvEUlffE_EESt5arrayIPcLm2EEEEviT0_T1_ --------------------------
	.section	.text._ZN2at6native29vectorized_elementwise_kernelILi4ENS0_13AUnaryFunctorIfffZZZNS0_19maximum_kernel_cudaERNS_18TensorIteratorBaseEENKUlvE0_clEvENKUlvE0_clEvEUlffE_EESt5arrayIPcLm2EEEEviT0_T1_,"ax",@progbits
	.align	128
        .global         _ZN2at6native29vectorized_elementwise_kernelILi4ENS0_13AUnaryFunctorIfffZZZNS0_19maximum_kernel_cudaERNS_18TensorIteratorBaseEENKUlvE0_clEvENKUlvE0_clEvEUlffE_EESt5arrayIPcLm2EEEEviT0_T1_
        .type           _ZN2at6native29vectorized_elementwise_kernelILi4ENS0_13AUnaryFunctorIfffZZZNS0_19maximum_kernel_cudaERNS_18TensorIteratorBaseEENKUlvE0_clEvENKUlvE0_clEvEUlffE_EESt5arrayIPcLm2EEEEviT0_T1_,@function
        .size           _ZN2at6native29vectorized_elementwise_kernelILi4ENS0_13AUnaryFunctorIfffZZZNS0_19maximum_kernel_cudaERNS_18TensorIteratorBaseEENKUlvE0_clEvENKUlvE0_clEvEUlffE_EESt5arrayIPcLm2EEEEviT0_T1_,(.L_x_42388 - _ZN2at6native29vectorized_elementwise_kernelILi4ENS0_13AUnaryFunctorIfffZZZNS0_19maximum_kernel_cudaERNS_18TensorIteratorBaseEENKUlvE0_clEvENKUlvE0_clEvEUlffE_EESt5arrayIPcLm2EEEEviT0_T1_)
        .other          _ZN2at6native29vectorized_elementwise_kernelILi4ENS0_13AUnaryFunctorIfffZZZNS0_19maximum_kernel_cudaERNS_18TensorIteratorBaseEENKUlvE0_clEvENKUlvE0_clEvEUlffE_EESt5arrayIPcLm2EEEEviT0_T1_,@"STO_CUDA_ENTRY STV_DEFAULT"
_ZN2at6native29vectorized_elementwise_kernelILi4ENS0_13AUnaryFunctorIfffZZZNS0_19maximum_kernel_cudaERNS_18TensorIteratorBaseEENKUlvE0_clEvENKUlvE0_clEvEUlffE_EESt5arrayIPcLm2EEEEviT0_T1_:
.text._ZN2at6native29vectorized_elementwise_kernelILi4ENS0_13AUnaryFunctorIfffZZZNS0_19maximum_kernel_cudaERNS_18TensorIteratorBaseEENKUlvE0_clEvENKUlvE0_clEvEUlffE_EESt5arrayIPcLm2EEEEviT0_T1_:
        /* <DEDUP_REMOVED lines=36> */
[----:B------:R-:W-:Y:S02]  /*0240*/  @!P2 FMNMX.FTZ R4, R4, R14, !PT ;  /* 0x0000000e0404a209 */ /* 0x000fe40007810000 */
[----:B------:R-:W-:Y:S02]  /*0250*/  FSETP.NAN.FTZ.AND P2, PT, R6, R6, PT ;  /* 0x000000060600720b */ /* 0x000fe40003f58000 */
[----:B------:R-:W-:-:S02]  /*0260*/  @!P1 FMNMX.FTZ R11, R11, R14, !PT ;  /* 0x0000000e0b0b9209 */ /* 0x000fc40007810000 */
[-C--:B------:R-:W-:Y:S02]  /*0270*/  @!P0 FMNMX.FTZ R5, R5, R14.reuse, !PT ;  /* 0x0000000e05058209 */ /* 0x080fe40007810000 */
[-C--:B------:R-:W-:Y:S02]  /*0280*/  @!P3 FMNMX.FTZ R7, R7, R14.reuse, !PT ;  /* 0x0000000e0707b209 */ /* 0x080fe40007810000 */
[-C--:B------:R-:W-:Y:S02]  /*0290*/  @!P4 FMNMX.FTZ R8, R8, R14.reuse, !PT ;  /* 0x0000000e0808c209 */ /* 0x080fe40007810000 */
[-C--:B------:R-:W-:Y:S02]  /*02a0*/  @!P5 FMNMX.FTZ R9, R9, R14.reuse, !PT ;  /* 0x0000000e0909d209 */ /* 0x080fe40007810000 */
[-C--:B------:R-:W-:Y:S02]  /*02b0*/  @!P6 FMNMX.FTZ R10, R10, R14.reuse, !PT ;  /* 0x0000000e0a0ae209 */ /* 0x080fe40007810000 */
[----:B------:R-:W-:-:S07]  /*02c0*/  @!P2 FMNMX.FTZ R6, R6, R14, !PT ;  /* 0x0000000e0606a209 */ /* 0x000fce0007810000 */
.L_x_30805:
[----:B------:R-:W-:Y:S04]  /*02d0*/  STG.E.128 desc[UR4][R2.64], R4 ;  /* 0x0000000402007986 */ /* 0x000fe8000c101d04 */
[----:B------:R-:W-:Y:S01]  /*02e0*/  STG.E.128 desc[UR4][R2.64+0x800], R8 ;  /* 0x0008000802007986 */ /* 0x000fe2000c101d04 */
[----:B------:R-:W-:Y:S05]  /*02f0*/  EXIT ;  /* 0x000000000000794d */ /* 0x000fea0003800000 */
.L_x_30804:
        /* <DEDUP_REMOVED lines=83> */
.L_x_30808:
[----:B------:R-:W-:Y:S05]  /*0830*/  BSYNC B0 ;  /* 0x0000000000007941 */ /* 0x000fea0003800000 */
.L_x_30807:
[----:B------:R-:W-:Y:S01]  /*0840*/  BSSY B0, `(.L_x_30809) ;  /* 0x0000007000007945 */ /* 0x000fe20003800000 */
[----:B------:R-:W-:Y:S02]  /*0850*/  ISETP.GE.AND P0, PT, R7, R16, PT ;  /* 0x000000100700720c */ /* 0x000fe40003f06270 */
[----:B------:R-:W-:Y:S01]  /*0860*/  IADD3 R7, R17, 0x380, RZ ;  /* 0x0000038011077810 */ /* 0x000fe20007ffe0ff */
[----:B------:R-:W-:Y:S10]  /*0870*/  @P6 BRA `(.L_x_30810) ;  /* 0x00000000000c6947 */ /* 0x000ff40003800000 */
[----:B-----5:R-:W-:Y:S01]  /*0880*/  FSETP.NAN.FTZ.AND P6, PT, R18, R18, PT ;  /* 0x000000121200720b */ /* 0x020fe20003fd8000 */
[----:B------:R-:W-:-:S12]  /*0890*/  IMAD.MOV.U32 R4, RZ, RZ, R18 ;  /* 0x000000ffff047224 */ /* 0x000fd800078e0012 */
[----:B------:R-:W-:-:S07]  /*08a0*/  @!P6 FMNMX.FTZ R4, R18, R26, !PT ;  /* 0x0000001a1204e209 */ /* 0x000fce0007810000 */
.L_x_30810:
[----:B------:R-:W-:Y:S05]  /*08b0*/  BSYNC B0 ;  /* 0x0000000000007941 */ /* 0x000fea0003800000 */
.L_x_30809:
[----:B------:R-:W-:Y:S01]  /*08c0*/  BSSY B0, `(.L_x_30811) ;  /* 0x0000006000007945 */ /* 0x000fe20003800000 */
[----:B------:R-:W-:-:S03]  /*08d0*/  ISETP.GE.AND P6, PT, R7, R16, PT ;  /* 0x000000100700720c */ /* 0x000fc60003fc6270 */
[----:B------:R-:W-:Y:S10]  /*08e0*/  @P4 BRA `(.L_x_30812) ;  /* 0x00000000000c4947 */ /* 0x000ff40003800000 */
[----:B-----5:R-:W-:Y:S01]  /*08f0*/  FSETP.NAN.FTZ.AND P4, PT, R20, R20, PT ;  /* 0x000000141400720b */ /* 0x020fe20003f98000 */
[----:B------:R-:W-:-:S12]  /*0900*/  IMAD.MOV.U32 R3, RZ, RZ, R20 ;  /* 0x000000ffff037224 */ /* 0x000fd800078e0014 */
[----:B------:R-:W-:-:S07]  /*0910*/  @!P4 FMNMX.FTZ R3, R20, R26, !PT ;  /* 0x0000001a1403c209 */ /* 0x000fce0007810000 */
.L_x_30812:
[----:B------:R-:W-:Y:S05]  /*0920*/  BSYNC B0 ;  /* 0x0000000000007941 */ /* 0x000fea0003800000 */
.L_x_30811:
[----:B------:R-:W-:Y:S04]  /*0930*/  BSSY B0, `(.L_x_30813) ;  /* 0x0000005000007945 */ /* 0x000fe80003800000 */
[----:B------:R-:W-:Y:S05]  /*0940*/  @P3 BRA `(.L_x_30814) ;  /* 0x00000000000c3947 */ /* 0x000fea0003800000 */
[----:B-----5:R-:W-:Y:S01]  /*0950*/  FSETP.NAN.FTZ.AND P3, PT, R21, R21, PT ;  /* 0x000000151500720b */ /* 0x020fe20003f78000 */
[----:B------:R-:W-:-:S12]  /*0960*/  IMAD.MOV.U32 R2, RZ, RZ, R21 ;  /* 0x000000ffff027224 */ /* 0x000fd800078e0015 */
[----:B------:R-:W-:-:S07]  /*0970*/  @!P3 FMNMX.FTZ R2, R21, R26, !PT ;  /* 0x0000001a1502b209 */ /* 0x000fce0007810000 */
.L_x_30814:
[----:B------:R-:W-:Y:S05]  /*0980*/  BSYNC B0 ;  /* 0x0000000000007941 */ /* 0x000fea0003800000 */
.L_x_30813:
[----:B------:R-:W-:Y:S04]  /*0990*/  BSSY B0, `(.L_x_30815) ;  /* 0x0000005000007945 */ /* 0x000fe80003800000 */
[----:B------:R-:W-:Y:S05]  /*09a0*/  @P2 BRA `(.L_x_30816) ;  /* 0x00000000000c2947 */ /* 0x000fea0003800000 */
[-C--:B-----5:R-:W-:Y:S02]  /*09b0*/  FSETP.NAN.FTZ.AND P2, PT, R19, R19.reuse, PT ;  /* 0x000000131300720b */ /* 0x0a0fe40003f58000 */
[----:B------:R-:W-:-:S11]  /*09c0*/  MOV R10, R19 ;  /* 0x00000013000a7202 */ /* 0x000fd60000000f00 */
[----:B------:R-:W-:-:S07]  /*09d0*/  @!P2 FMNMX.FTZ R10, R19, R26, !PT ;  /* 0x0000001a130aa209 */ /* 0x000fce0007810000 */
.L_x_30816:
[----:B------:R-:W-:Y:S05]  /*09e0*/  BSYNC B0 ;  /* 0x0000000000007941 */ /* 0x000fea0003800000 */
.L_x_30815:
[----:B------:R-:W-:Y:S04]  /*09f0*/  BSSY B0, `(.L_x_30817) ;  /* 0x0000005000007945 */ /* 0x000fe80003800000 */
[----:B------:R-:W-:Y:S05]  /*0a00*/  @P1 BRA `(.L_x_30818) ;  /* 0x00000000000c1947 */ /* 0x000fea0003800000 */
[----:B-----5:R-:W-:Y:S01]  /*0a10*/  FSETP.NAN.FTZ.AND P1, PT, R22, R22, PT ;  /* 0x000000161600720b */ /* 0x020fe20003f38000 */
[----:B------:R-:W-:-:S12]  /*0a20*/  IMAD.MOV.U32 R14, RZ, RZ, R22 ;  /* 0x000000ffff0e7224 */ /* 0x000fd800078e0016 */
[----:B------:R-:W-:-:S07]  /*0a30*/  @!P1 FMNMX.FTZ R14, R22, R26, !PT ;  /* 0x0000001a160e9209 */ /* 0x000fce0007810000 */
.L_x_30818:
[----:B------:R-:W-:Y:S05]  /*0a40*/  BSYNC B0 ;  /* 0x0000000000007941 */ /* 0x000fea0003800000 */
.L_x_30817:
[----:B------:R-:W-:Y:S04]  /*0a50*/  BSSY B0, `(.L_x_30819) ;  /* 0x0000005000007945 */ /* 0x000fe80003800000 */
[----:B------:R-:W-:Y:S05]  /*0a60*/  @P0 BRA `(.L_x_30820) ;  /* 0x00000000000c0947 */ /* 0x000fea0003800000 */
[----:B-----5:R-:W-:Y:S01]  /*0a70*/  FSETP.NAN.FTZ.AND P0, PT, R23, R23, PT ;  /* 0x000000171700720b */ /* 0x020fe20003f18000 */
[----:B------:R-:W-:-:S12]  /*0a80*/  IMAD.MOV.U32 R13, RZ, RZ, R23 ;  /* 0x000000ffff0d7224 */ /* 0x000fd800078e0017 */
[----:B------:R-:W-:-:S07]  /*0a90*/  @!P0 FMNMX.FTZ R13, R23, R26, !PT ;  /* 0x0000001a170d8209 */ /* 0x000fce0007810000 */
.L_x_30820:
[----:B------:R-:W-:Y:S05]  /*0aa0*/  BSYNC B0 ;  /* 0x0000000000007941 */ /* 0x000fea0003800000 */
.L_x_30819:
[----:B------:R-:W-:Y:S04]  /*0ab0*/  BSSY B0, `(.L_x_30806) ;  /* 0x0000005000007945 */ /* 0x000fe80003800000 */
[----:B------:R-:W-:Y:S05]  /*0ac0*/  @P6 BRA `(.L_x_30821) ;  /* 0x00000000000c6947 */ /* 0x000fea0003800000 */
[----:B-----5:R-:W-:Y:S01]  /*0ad0*/  FSETP.NAN.FTZ.AND P0, PT, R15, R15, PT ;  /* 0x0000000f0f00720b */ /* 0x020fe20003f18000 */
[----:B------:R-:W-:-:S12]  /*0ae0*/  IMAD.MOV.U32 R12, RZ, RZ, R15 ;  /* 0x000000ffff0c7224 */ /* 0x000fd800078e000f */
[----:B------:R-:W-:-:S07]  /*0af0*/  @!P0 FMNMX.FTZ R12, R15, R26, !PT ;  /* 0x0000001a0f0c8209 */ /* 0x000fce0007810000 */
.L_x_30821:
[----:B------:R-:W-:Y:S05]  /*0b00*/  BSYNC B0 ;  /* 0x0000000000007941 */ /* 0x000fea0003800000 */
.L_x_30806:
        /* <DEDUP_REMOVED lines=21> */
.L_x_30824:
[----:B------:R-:W-:-:S13]  /*0c60*/  ISETP.GE.AND P0, PT, R17, R16, PT ;  /* 0x000000101100720c */ /* 0x000fda0003f06270 */
[----:B------:R-:W-:Y:S05]  /*0c70*/  @P0 BRA `(.L_x_30826) ;  /* 0x0000000000300947 */ /* 0x000fea0003800000 */
[----:B01----:R-:W0:Y:S01]  /*0c80*/  LDC.64 R4, c[0x0][0x220] ;  /* 0x00008800ff047b82 */ /* 0x003e220000000a00 */
[----:B------:R-:W-:Y:S02]  /*0c90*/  IMAD.IADD R3, R0, 0x1, R17 ;  /* 0x0000000100037824 */ /* 0x000fe400078e0211 */
[----:B------:R-:W-:Y:S02]  /*0ca0*/  VIADD R17, R17, 0x80 ;  /* 0x0000008011117836 */ /* 0x000fe40000000000 */
[----:B0-----:R-:W-:-:S05]  /*0cb0*/  IMAD.WIDE.U32 R4, R3, 0x4, R4 ;  /* 0x0000000403047825 */ /* 0x001fca00078e0004 */
[----:B------:R1:W-:Y:S02]  /*0cc0*/  STG.E desc[UR4][R4.64], R2 ;  /* 0x0000000204007986 */ /* 0x0003e4000c101904 */
.L_x_30825:
[----:B------:R-:W-:-:S13]  /*0cd0*/  ISETP.GE.AND P0, PT, R17, R16, PT ;  /* 0x000000101100720c */ /* 0x000fda0003f06270 */
[----:B------:R-:W-:Y:S05]  /*0ce0*/  @P0 BRA `(.L_x_30827) ;  /* 0x0000000000340947 */ /* 0x000fea0003800000 */
[----:B-1----:R-:W1:Y:S01]  /*0cf0*/  LDC.64 R2, c[0x0][0x220] ;  /* 0x00008800ff027b82 */ /* 0x002e620000000a00 */
[----:B------:R-:W-:Y:S01]  /*0d00*/  IADD3 R5, R0, R17, RZ ;  /* 0x0000001100057210 */ /* 0x000fe20007ffe0ff */
[----:B------:R-:W-:-:S04]  /*0d10*/  VIADD R17, R17, 0x80 ;  /* 0x0000008011117836 */ /* 0x000fc80000000000 */
[----:B-1----:R-:W-:-:S05]  /*0d20*/  IMAD.WIDE.U32 R2, R5, 0x4, R2 ;  /* 0x0000000405027825 */ /* 0x002fca00078e0002 */
[----:B------:R2:W-:Y:S02]  /*0d30*/  STG.E desc[UR4][R2.64], R10 ;  /* 0x0000000a02007986 */ /* 0x0005e4000c101904 */
.L_x_30826:
        /* <DEDUP_REMOVED lines=8> */
.L_x_30827:
[----:B------:R-:W-:Y:S05]  /*0dc0*/  BSYNC B1 ;  /* 0x0000000000017941 */ /* 0x000fea0003800000 */
.L_x_30823:
[----:B------:R-:W-:-:S13]  /*0dd0*/  ISETP.GE.AND P0, PT, R17, R16, PT ;  /* 0x000000101100720c */ /* 0x000fda0003f06270 */
[----:B-12---:R-:W1:Y:S01]  /*0de0*/  @!P0 LDC.64 R2, c[0x0][0x220] ;  /* 0x00008800ff028b82 */ /* 0x006e620000000a00 */
[----:B------:R-:W-:Y:S01]  /*0df0*/  @!P0 IADD3 R5, R0, R17, RZ ;  /* 0x0000001100058210 */ /* 0x000fe20007ffe0ff */
[----:B------:R-:W-:-:S04]  /*0e00*/  @!P0 VIADD R17, R17, 0x80 ;  /* 0x0000008011118836 */ /* 0x000fc80000000000 */
[----:B-1----:R-:W-:-:S05]  /*0e10*/  @!P0 IMAD.WIDE.U32 R2, R5, 0x4, R2 ;  /* 0x0000000405028825 */ /* 0x002fca00078e0002 */
[----:B------:R3:W-:Y:S02]  /*0e20*/  @!P0 STG.E desc[UR4][R2.64], R13 ;  /* 0x0000000d02008986 */ /* 0x0007e4000c101904 */
.L_x_30828:
[----:B------:R-:W-:Y:S05]  /*0e30*/  BSYNC B0 ;  /* 0x0000000000007941 */ /* 0x000fea0003800000 */
.L_x_30822:
        /* <DEDUP_REMOVED lines=8> */
.L_x_30829:
        /* <DEDUP_REMOVED lines=12> */
.L_x_42388:


//--------------------- .text._ZN2at6native29vectorized_elementwise_kernelILi8ENS0_13AUnaryFunctorIfffZZZNS0_19maximum_kernel_cudaERNS_18TensorIteratorBaseEENKUlvE0_clEvENKUlvE0_clEvEUlffE_EESt5arrayIPcLm2EEEEviT0_T1_ --------------------------
	.section	.text._ZN2at6native29vectorized_elementwise_kernelILi8ENS0_13AUnaryFunctorIfffZZZNS0_19maximum_kernel_cudaERNS_18TensorIteratorBaseEENKUlvE0_clEvENKUlvE0_clEvEUlffE_EESt5arrayIPcLm2EEEEviT0_T1_,"ax",@progbits
	.align	128
        .global         _ZN2at6native29vectorized_elementwise_kernelILi8ENS0_13AUnaryFunctorIfffZZZNS0_19maximum_kernel_cudaERNS_18TensorIteratorBaseEENKUlvE0_clEvENKUlvE0_clEvEUlffE_EESt5arrayIPcLm2EEEEviT0_T1_
        .type           _ZN2at6native29vectorized_elementwise_kernelILi8ENS0_13AUnaryFunctorIfffZZZNS0_19maximum_kernel_cudaERNS_18TensorIteratorBaseEENKUlvE0_clEvENKUlvE0_clEvEUlffE_EESt5arrayIPcLm2EEEEviT0_T1_,@function
        .size           _ZN2at6native29vectorized_elementwise_kernelILi8ENS0_13AUnaryFunctorIfffZZZNS0_19maximum_kernel_cudaERNS_18TensorIteratorBaseEENKUlvE0_clEvENKUlvE0_clEvEUlffE_EESt5arrayIPcLm2EEEEviT0_T1_,(.L_x_42389 - _ZN2at6native29vectorized_elementwise_kernelILi8ENS0_13AUnaryFunctorIfffZZZNS0_19maximum_kernel_cudaERNS_18TensorIteratorBaseEENKUlvE0_clEvENKUlvE0_clEvEUlffE_EESt5arrayIPcLm2EEEEviT0_T1_)
        .other          _ZN2at6native29vectorized_elementwise_kernelILi8ENS0_13AUnaryFunctorIfffZZZNS0_19maximum_kernel_cudaERNS_18TensorIteratorBaseEENKUlvE0_clEvENKUlvE0_clEvEUlffE_EESt5arrayIPcLm2EEEEviT0_T1_,@"STO_CUDA_ENTRY STV_DEFAULT"
_ZN2at6native29vectorized_elementwise_kernelILi8ENS0_13AUnaryFunctorIfffZZZNS0_19maximum_kernel_cudaERNS_18TensorIteratorBaseEENKUlvE0_clEvENKUlvE0_clEvEUlffE_EESt5arrayIPcLm2EEEEviT0_T1_:
.text._ZN2at6native29vectorized_elementwise_kernelILi8ENS0_13AUnaryFunctorIfffZZZNS0_19maximum_kernel_cudaERNS_18TensorIteratorBaseEENKUlvE0_clEvENKUlvE0_clEvEUlffE_EESt5arrayIPcLm2EEEEviT0_T1_:
        /* <DEDUP_REMOVED lines=45> */
.L_x_30831:
[----:B------:R-:W-:Y:S04]  /*02d0*/  STG.E.128 desc[UR4][R2.64], R4 ;  /* 0x0000000402007986 */ /* 0x000fe8000c101d04 */
[----:B------:R-:W-:Y:S01]  /*02e0*/  STG.E.128 desc[UR4][R2.64+0x10], R8 ;  /* 0x0000100802007986 */ /* 0x000fe2000c101d04 */
[----:B------:R-:W-:Y:S05]  /*02f0*/  EXIT ;  /* 0x000000000000794d */ /* 0x000fea0003800000 */
.L_x_30830:
        /* <DEDUP_REMOVED lines=83> */
.L_x_30834:
[----:B------:R-:W-:Y:S05]  /*0830*/  BSYNC B0 ;  /* 0x0000000000007941 */ /* 0x000fea0003800000 */
.L_x_30833:
[----:B------:R-:W-:Y:S01]  /*0840*/  BSSY B0, `(.L_x_30835) ;  /* 0x0000007000007945 */ /* 0x000fe20003800000 */
[----:B------:R-:W-:Y:S02]  /*0850*/  ISETP.GE.AND P0, PT, R7, R16, PT ;  /* 0x000000100700720c */ /* 0x000fe40003f06270 */
[----:B------:R-:W-:Y:S01]  /*0860*/  IADD3 R7, R17, 0x380, RZ ;  /* 0x0000038011077810 */ /* 0x000fe20007ffe0ff */
[----:B------:R-:W-:Y:S10]  /*0870*/  @P6 BRA `(.L_x_30836) ;  /* 0x00000000000c6947 */ /* 0x000ff40003800000 */
[----:B-----5:R-:W-:Y:S01]  /*0880*/  FSETP.NAN.FTZ.AND P6, PT, R18, R18, PT ;  /* 0x000000121200720b */ /* 0x020fe20003fd8000 */
[----:B------:R-:W-:-:S12]  /*0890*/  IMAD.MOV.U32 R4, RZ, RZ, R18 ;  /* 0x000000ffff047224 */ /* 0x000fd800078e0012 */
[----:B------:R-:W-:-:S07]  /*08a0*/  @!P6 FMNMX.FTZ R4, R18, R26, !PT ;  /* 0x0000001a1204e209 */ /* 0x000fce0007810000 */
.L_x_30836:
[----:B------:R-:W-:Y:S05]  /*08b0*/  BSYNC B0 ;  /* 0x0000000000007941 */ /* 0x000fea0003800000 */
.L_x_30835:
[----:B------:R-:W-:Y:S01]  /*08c0*/  BSSY B0, `(.L_x_30837) ;  /* 0x0000006000007945 */ /* 0x000fe20003800000 */
[----:B------:R-:W-:-:S03]  /*08d0*/  ISETP.GE.AND P6, PT, R7, R16, PT ;  /* 0x000000100700720c */ /* 0x000fc60003fc6270 */
[----:B------:R-:W-:Y:S10]  /*08e0*/  @P4 BRA `(.L_x_30838) ;  /* 0x00000000000c4947 */ /* 0x000ff40003800000 */
[----:B-----5:R-:W-:Y:S01]  /*08f0*/  FSETP.NAN.FTZ.AND P4, PT, R20, R20, PT ;  /* 0x000000141400720b */ /* 0x020fe20003f98000 */
[----:B------:R-:W-:-:S12]  /*0900*/  IMAD.MOV.U32 R3, RZ, RZ, R20 ;  /* 0x000000ffff037224 */ /* 0x000fd800078e0014 */
[----:B------:R-:W-:-:S07]  /*0910*/  @!P4 FMNMX.FTZ R3, R20, R26, !PT ;  /* 0x0000001a1403c209 */ /* 0x000fce0007810000 */
.L_x_30838:
[----:B------:R-:W-:Y:S05]  /*0920*/  BSYNC B0 ;  /* 0x0000000000007941 */ /* 0x000fea0003800000 */
.L_x_30837:
[----:B------:R-:W-:Y:S04]  /*0930*/  BSSY B0, `(.L_x_30839) ;  /* 0x0000005000007945 */ /* 0x000fe80003800000 */
[----:B------:R-:W-:Y:S05]  /*0940*/  @P3 BRA `(.L_x_30840) ;  /* 0x00000000000c3947 */ /* 0x000fea0003800000 */
[----:B-----5:R-:W-:Y:S01]  /*0950*/  FSETP.NAN.FTZ.AND P3, PT, R21, R21, PT ;  /* 0x000000151500720b */ /* 0x020fe20003f78000 */
[----:B------:R-:W-:-:S12]  /*0960*/  IMAD.MOV.U32 R2, RZ, RZ, R21 ;  /* 0x000000ffff027224 */ /* 0x000fd800078e0015 */
[----:B------:R-:W-:-:S07]  /*0970*/  @!P3 FMNMX.FTZ R2, R21, R26, !PT ;  /* 0x0000001a1502b209 */ /* 0x000fce0007810000 */
.L_x_30840:
[----:B------:R-:W-:Y:S05]  /*0980*/  BSYNC B0 ;  /* 0x0000000000007941 */ /* 0x000fea0003800000 */
.L_x_30839:
[----:B------:R-:W-:Y:S04]  /*0990*/  BSSY B0, `(.L_x_30841) ;  /* 0x0000005000007945 */ /* 0x000fe80003800000 */
[----:B------:R-:W-:Y:S05]  /*09a0*/  @P2 BRA `(.L_x_30842) ;  /* 0x00000000000c2947 */ /* 0x000fea0003800000 */
[-C--:B-----5:R-:W-:Y:S02]  /*09b0*/  FSETP.NAN.FTZ.AND P2, PT, R19, R19.reuse, PT ;  /* 0x000000131300720b */ /* 0x0a0fe40003f58000 */
[----:B------:R-:W-:-:S11]  /*09c0*/  MOV R10, R19 ;  /* 0x00000013000a7202 */ /* 0x000fd60000000f00 */
[----:B------:R-:W-:-:S07]  /*09d0*/  @!P2 FMNMX.FTZ R10, R19, R26, !PT ;  /* 0x0000001a130aa209 */ /* 0x000fce0007810000 */
.L_x_30842:
[----:B------:R-:W-:Y:S05]  /*09e0*/  BSYNC B0 ;  /* 0x0000000000007941 */ /* 0x000fea0003800000 */
.L_x_30841:
[----:B------:R-:W-:Y:S04]  /*09f0*/  BSSY B0, `(.L_x_30843) ;  /* 0x0000005000007945 */ /* 0x000fe80003800000 */
[----:B------:R-:W-:Y:S05]  /*0a00*/  @P1 BRA `(.L_x_30844) ;  /* 0x00000000000c1947 */ /* 0x000fea0003800000 */
[----:B-----5:R-:W-:Y:S01]  /*0a10*/  FSETP.NAN.FTZ.AND P1, PT, R22, R22, PT ;  /* 0x000000161600720b */ /* 0x020fe20003f38000 */
[----:B------:R-:W-:-:S12]  /*0a20*/  IMAD.MOV.U32 R14, RZ, RZ, R22 ;  /* 0x000000ffff0e7224 */ /* 0x000fd800078e0016 */
[----:B------:R-:W-:-:S07]  /*0a30*/  @!P1 FMNMX.FTZ R14, R22, R26, !PT ;  /* 0x0000001a160e9209 */ /* 0x000fce0007810000 */
.L_x_30844:
[----:B------:R-:W-:Y:S05]  /*0a40*/  BSYNC B0 ;  /* 0x0000000000007941 */ /* 0x000fea0003800000 */
.L_x_30843:
[----:B------:R-:W-:Y:S04]  /*0a50*/  BSSY B0, `(.L_x_30845) ;  /* 0x0000005000007945 */ /* 0x000fe80003800000 */
[----:B------:R-:W-:Y:S05]  /*0a60*/  @P0 BRA `(.L_x_30846) ;  /* 0x00000000000c0947 */ /* 0x000fea0003800000 */
[----:B-----5:R-:W-:Y:S01]  /*0a70*/  FSETP.NAN.FTZ.AND P0, PT, R23, R23, PT ;  /* 0x000000171700720b */ /* 0x020fe20003f18000 */
[----:B------:R-:W-:-:S12]  /*0a80*/  IMAD.MOV.U32 R13, RZ, RZ, R23 ;  /* 0x000000ffff0d7224 */ /* 0x000fd800078e0017 */
[----:B------:R-:W-:-:S07]  /*0a90*/  @!P0 FMNMX.FTZ R13, R23, R26, !PT ;  /* 0x0000001a170d8209 */ /* 0x000fce0007810000 */
.L_x_30846:
[----:B------:R-:W-:Y:S05]  /*0aa0*/  BSYNC B0 ;  /* 0x0000000000007941 */ /* 0x000fea0003800000 */
.L_x_30845:
[----:B------:R-:W-:Y:S04]  /*0ab0*/  BSSY B0, `(.L_x_30832) ;  /* 0x0000005000007945 */ /* 0x000fe80003800000 */
[----:B------:R-:W-:Y:S05]  /*0ac0*/  @P6 BRA `(.L_x_30847) ;  /* 0x00000000000c6947 */ /* 0x000fea0003800000 */
[----:B-----5:R-:W-:Y:S01]  /*0ad0*/  FSETP.NAN.FTZ.AND P0, PT, R15, R15, PT ;  /* 0x0000000f0f00720b */ /* 0x020fe20003f18000 */
[----:B------:R-:W-:-:S12]  /*0ae0*/  IMAD.MOV.U32 R12, RZ, RZ, R15 ;  /* 0x000000ffff0c7224 */ /* 0x000fd800078e000f */
[----:B------:R-:W-:-:S07]  /*0af0*/  @!P0 FMNMX.FTZ R12, R15, R26, !PT ;  /* 0x0000001a0f0c8209 */ /* 0x000fce0007810000 */
.L_x_30847:
[----:B------:R-:W-:Y:S05]  /*0b00*/  BSYNC B0 ;  /* 0x0000000000007941 */ /* 0x000fea0003800000 */
.L_x_30832:
        /* <DEDUP_REMOVED lines=21> */
.L_x_30850:
[----:B------:R-:W-:-:S13]  /*0c60*/  ISETP.GE.AND P0, PT, R17, R16, PT ;  /* 0x000000101100720c */ /* 0x000fda0003f06270 */
[----:B------:R-:W-:Y:S05]  /*0c70*/  @P0 BRA `(.L_x_30852) ;  /* 0x0000000000300947 */ /* 0x000fea0003800000 */
[----:B01----:R-:W0:Y:S01]  /*0c80*/  LDC.64 R4, c[0x0][0x220] ;  /* 0x00008800ff047b82 */ /* 0x003e220000000a00 */
[----:B------:R-:W-:Y:S02]  /*0c90*/  IMAD.IADD R3, R0, 0x1, R17 ;  /* 0x0000000100037824 */ /* 0x000fe400078e0211 */
[----:B------:R-:W-:Y:S02]  /*0ca0*/  VIADD R17, R17, 0x80 ;  /* 0x0000008011117836 */ /* 0x000fe40000000000 */
[----:B0-----:R-:W-:-:S05]  /*0cb0*/  IMAD.WIDE.U32 R4, R3, 0x4, R4 ;  /* 0x0000000403047825 */ /* 0x001fca00078e0004 */
[----:B------:R1:W-:Y:S02]  /*0cc0*/  STG.E desc[UR4][R4.64], R2 ;  /* 0x0000000204007986 */ /* 0x0003e4000c101904 */
.L_x_30851:
[----:B------:R-:W-:-:S13]  /*0cd0*/  ISETP.GE.AND P0, PT, R17, R16, PT ;  /* 0x000000101100720c */ /* 0x000fda0003f06270 */
[----:B------:R-:W-:Y:S05]  /*0ce0*/  @P0 BRA `(.L_x_30853) ;  /* 0x0000000000340947 */ /* 0x000fea0003800000 */
[----:B-1----:R-:W1:Y:S01]  /*0cf0*/  LDC.64 R2, c[0x0][0x220] ;  /* 0x00008800ff027b82 */ /* 0x002e620000000a00 */
[----:B------:R-:W-:Y:S01]  /*0d00*/  IADD3 R5, R0, R17, RZ ;  /* 0x0000001100057210 */ /* 0x000fe20007ffe0ff */
[----:B------:R-:W-:-:S04]  /*0d10*/  VIADD R17, R17, 0x80 ;  /* 0x0000008011117836 */ /* 0x000fc80000000000 */
[----:B-1----:R-:W-:-:S05]  /*0d20*/  IMAD.WIDE.U32 R2, R5, 0x4, R2 ;  /* 0x0000000405027825 */ /* 0x002fca00078e0002 */
[----:B------:R2:W-:Y:S02]  /*0d30*/  STG.E desc[UR4][R2.64], R10 ;  /* 0x0000000a02007986 */ /* 0x0005e4000c101904 */
.L_x_30852:
        /* <DEDUP_REMOVED lines=8> */
.L_x_30853:
[----:B------:R-:W-:Y:S05]  /*0dc0*/  BSYNC B1 ;  /* 0x0000000000017941 */ /* 0x000fea0003800000 */
.L_x_30849:
[----:B------:R-:W-:-:S13]  /*0dd0*/  ISETP.GE.AND P0, PT, R17, R16, PT ;  /* 0x000000101100720c */ /* 0x000fda0003f06270 */
[----:B-12---:R-:W1:Y:S01]  /*0de0*/  @!P0 LDC.64 R2, c[0x0][0x220] ;  /* 0x00008800ff028b82 */ /* 0x006e620000000a00 */
[----:B------:R-:W-:Y:S01]  /*0df0*/  @!P0 IADD3 R5, R0, R17, RZ ;  /* 0x0000001100058210 */ /* 0x000fe20007ffe0ff */
[----:B------:R-:W-:-:S04]  /*0e00*/  @!P0 VIADD R17, R17, 0x80 ;  /* 0x0000008011118836 */ /* 0x000fc80000000000 */
[----:B-1----:R-:W-:-:S05]  /*0e10*/  @!P0 IMAD.WIDE.U32 R2, R5, 0x4, R2 ;  /* 0x0000000405028825 */ /* 0x002fca00078e0002 */
[----:B------:R3:W-:Y:S02]  /*0e20*/  @!P0 STG.E desc[UR4][R2.64], R13 ;  /* 0x0000000d02008986 */ /* 0x0007e4000c101904 */
.L_x_30854:
[----:B------:R-:W-:Y:S05]  /*0e30*/  BSYNC B0 ;  /* 0x0000000000007941 */ /* 0x000fea0003800000 */
.L_x_30848:
        /* <DEDUP_REMOVED lines=8> */
.L_x_30855:
        /* <DEDUP_REMOVED lines=12> */
.L_x_42389:


//--------------------- .text._ZN2at6native18elementwise_kernelILi128ELi4EZNS0_15gpu_kernel_implINS0_13BinaryFunctorIfffZZZNS0_19maximum_kernel_cudaERNS_18TensorIteratorBaseEENKUlvE0_clEvENKUlvE0_clEvEUlffE_EEEEvS5_RKT_EUliE_EEviT1_ --------------------------
	.section	.text._ZN2at6native18elementwise_kernelILi128ELi4EZNS0_15gpu_kernel_implINS0_13BinaryFunctorIfffZZZNS0_19maximum_kernel_cudaERNS_18TensorIteratorBaseEENKUlvE0_clEvENKUlvE0_clEvEUlffE_EEEEvS5_RKT_EUliE_EEviT1_,"ax",@progbits
	.align	128
        .global         _ZN2at6native18elementwise_kernelILi128ELi4EZNS0_15gpu_kernel_implINS0_13BinaryFunctorIfffZZZNS0_19maximum_kernel_cudaERNS_18TensorIteratorBaseEENKUlvE0_clEvENKUlvE0_clEvEUlffE_EEEEvS5_RKT_EUliE_EEviT1_
        .type           _ZN2at6native18elementwise_kernelILi128ELi4EZNS0_15gpu_kernel_implINS0_13BinaryFunctorIfffZZZNS0_19maximum_kernel_cudaERNS_18TensorIteratorBaseEENKUlvE0_clEvENKUlvE0_clEvEUlffE_EEEEvS5_RKT_EUliE_EEviT1_,@function
        .size           _ZN2at6native18elementwise_kernelILi128ELi4EZNS0_15gpu_kernel_implINS0_13BinaryFunctorIfffZZZNS0_19maximum_kernel_cudaERNS_18TensorIteratorBaseEENKUlvE0_clEvENKUlvE0_clEvEUlffE_EEEEvS5_RKT_EUliE_EEviT1_,(.L_x_42390 - _ZN2at6native18elementwise_kernelILi128ELi4EZNS0_15gpu_kernel_implINS0_13BinaryFunctorIfffZZZNS0_19maximum_kernel_cudaERNS_18TensorIteratorBaseEENKUlvE0_clEvENKUlvE0_clEvEUlffE_EEEEvS5_RKT_EUliE_EEviT1_)
        .other          _ZN2at6native18elementwise_kernelILi128ELi4EZNS0_15gpu_kernel_implINS0_13BinaryFunctorIfffZZZNS0_19maximum_kernel_cudaERNS_18TensorIteratorBaseEENKUlvE0_clEvENKUlvE0_clEvEUlffE_EEEEvS5_RKT_EUliE_EEviT1_,@"STO_CUDA_ENTRY STV_DEFAULT"
_ZN2at6native18elementwise_kernelILi128ELi4EZNS0_15gpu_kernel_implINS0_13BinaryFunctorIfffZZZNS0_19maximum_kernel_cudaERNS_18TensorIteratorBaseEENKUlvE0_clEvENKUlvE0_clEvEUlffE_EEEEvS5_RKT_EUliE_EEviT1_:
.text._ZN2at6native18elementwise_kernelILi128ELi4EZNS0_15gpu_kernel_implINS0_13BinaryFunctorIfffZZZNS0_19maximum_kernel_cudaERNS_18TensorIteratorBaseEENKUlvE0_clEvENKUlvE0_clEvEUlffE_EEEEvS5_RKT_EUliE_EEviT1_:
        /* <DEDUP_REMOVED lines=365> */
.L_x_30858:
        /* <DEDUP_REMOVED lines=22> */
.L_x_30863:
[----:B------:R-:W2:Y:S02]  /*1830*/  LDG.E.U8 R2, desc[UR36][R2.64] ;  /* 0x0000002402027981 */ /* 0x000ea4000c1e1100 */
[----:B--2---:R-:W-:Y:S01]  /*1840*/  I2FP.F32.U32 R19, R2 ;  /* 0x0000000200137245 */ /* 0x004fe20000201000 */
[----:B------:R-:W-:Y:S06]  /*1850*/  BRA `(.L_x_30865) ;  /* 0x0000000c002c7947 */ /* 0x000fec0003800000 */
.L_x_30862:
        /* <DEDUP_REMOVED lines=9> */
.L_x_30867:
[----:B------:R-:W2:Y:S02]  /*18f0*/  LDG.E R2, desc[UR36][R2.64] ;  /* 0x0000002402027981 */ /* 0x000ea4000c1e1900 */
[----:B--2---:R-:W-:Y:S01]  /*1900*/  I2FP.F32.S32 R19, R2 ;  /* 0x0000000200137245 */ /* 0x004fe20000201400 */
[----:B------:R-:W-:Y:S06]  /*1910*/  BRA `(.L_x_30865) ;  /* 0x0000000800fc7947 */ /* 0x000fec0003800000 */
.L_x_30866:
[----:B------:R-:W2:Y:S02]  /*1920*/  LDG.E.U16 R2, desc[UR36][R2.64] ;  /* 0x0000002402027981 */ /* 0x000ea4000c1e1500 */
[----:B--2---:R0:W1:Y:S01]  /*1930*/  I2F.S16 R19, R2 ;  /* 0x0000000200137306 */ /* 0x0040620000101400 */
[----:B------:R-:W-:Y:S05]  /*1940*/  BRA `(.L_x_30865) ;  /* 0x0000000800f07947 */ /* 0x000fea0003800000 */
.L_x_30861:
        /* <DEDUP_REMOVED lines=8> */
.L_x_30869:
[----:B------:R-:W2:Y:S02]  /*19d0*/  LDG.E.U16 R2, desc[UR36][R2.64] ;  /* 0x0000002402027981 */ /* 0x000ea4000c1e1500 */
[----:B--2---:R-:W-:Y:S01]  /*19e0*/  HADD2.F32 R19, -RZ, R2.H0_H0 ;  /* 0x20000002ff137230 */ /* 0x004fe20000004100 */
[----:B------:R-:W-:Y:S06]  /*19f0*/  BRA `(.L_x_30865) ;  /* 0x0000000800c47947 */ /* 0x000fec0003800000 */
.L_x_30868:
        /* <DEDUP_REMOVED lines=8> */
.L_x_30871:
[----:B------:R-:W2:Y:S02]  /*1a80*/  LDG.E.U16 R2, desc[UR36][R2.64] ;  /* 0x0000002402027981 */ /* 0x000ea4000c1e1500 */
[----:B--2---:R-:W-:Y:S01]  /*1a90*/  HADD2.F32 R19, -RZ, R2.H0_H0 ;  /* 0x20000002ff137230 */ /* 0x004fe20000004100 */
[----:B------:R-:W-:Y:S06]  /*1aa0*/  BRA `(.L_x_30865) ;  /* 0x0000000800987947 */ /* 0x000fec0003800000 */
.L_x_30870:
[----:B------:R-:W2:Y:S01]  /*1ab0*/  LDG.E.64 R2, desc[UR36][R2.64] ;  /* 0x0000002402027981 */ /* 0x000ea2000c1e1b00 */
[----:B------:R-:W-:Y:S01]  /*1ac0*/  UMOV UR4, 0xf0000000 ;  /* 0xf000000000047882 */ /* 0x000fe20000000000 */
[----:B------:R-:W-:Y:S01]  /*1ad0*/  UMOV UR5, 0x380fffff ;  /* 0x380fffff00057882 */ /* 0x000fe20000000000 */
[----:B--2---:R-:W0:Y:S01]  /*1ae0*/  F2F.F32.F64 R19, R2 ;  /* 0x0000000200137310 */ /* 0x004e220000301000 */
[----:B------:R-:W-:-:S14]  /*1af0*/  DSETP.GEU.AND P0, PT, |R2|, UR4, PT ;  /* 0x0000000402007e2a */ /* 0x000fdc000bf0e200 */
[----:B0-----:R-:W-:Y:S01]  /*1b00*/  @!P0 FMUL R19, R19, 1.175494350822287508e-38 ;  /* 0x0080000013138820 */ /* 0x001fe20000400000 */
[----:B------:R-:W-:Y:S06]  /*1b10*/  BRA `(.L_x_30865) ;  /* 0x00000008007c7947 */ /* 0x000fec0003800000 */
.L_x_30860:
        /* <DEDUP_REMOVED lines=12> */
.L_x_30874:
[----:B------:R-:W2:Y:S01]  /*1be0*/  LDG.E.64 R2, desc[UR36][R2.64] ;  /* 0x0000002402027981 */ /* 0x000ea2000c1e1b00 */
[----:B------:R-:W-:Y:S01]  /*1bf0*/  UMOV UR4, 0xf0000000 ;  /* 0xf000000000047882 */ /* 0x000fe20000000000 */
[----:B------:R-:W-:Y:S01]  /*1c00*/  UMOV UR5, 0x380fffff ;  /* 0x380fffff00057882 */ /* 0x000fe20000000000 */
[----:B--2---:R-:W0:Y:S01]  /*1c10*/  F2F.F32.F64 R19, R2 ;  /* 0x0000000200137310 */ /* 0x004e220000301000 */
[----:B------:R-:W-:-:S14]  /*1c20*/  DSETP.GEU.AND P0, PT, |R2|, UR4, PT ;  /* 0x0000000402007e2a */ /* 0x000fdc000bf0e200 */
[----:B0-----:R-:W-:Y:S01]  /*1c30*/  @!P0 FMUL R19, R19, 1.175494350822287508e-38 ;  /* 0x0080000013138820 */ /* 0x001fe20000400000 */
[----:B------:R-:W-:Y:S06]  /*1c40*/  BRA `(.L_x_30865) ;  /* 0x0000000800307947 */ /* 0x000fec0003800000 */
.L_x_30873:
        /* <DEDUP_REMOVED lines=26> */
.L_x_30876:
        /* <DEDUP_REMOVED lines=13> */
.L_x_30875:
[----:B------:R-:W2:Y:S02]  /*1ec0*/  LDG.E.U16 R2, desc[UR36][R2.64] ;  /* 0x0000002402027981 */ /* 0x000ea4000c1e1500 */
[----:B--2---:R-:W-:Y:S01]  /*1ed0*/  IMAD.U32 R19, R2, 0x10000, RZ ;  /* 0x0001000002137824 */ /* 0x004fe200078e00ff */
[----:B------:R-:W-:Y:S06]  /*1ee0*/  BRA `(.L_x_30865) ;  /* 0x0000000400887947 */ /* 0x000fec0003800000 */
.L_x_30872:
        /* <DEDUP_REMOVED lines=11> */
.L_x_30879:
        /* <DEDUP_REMOVED lines=20> */
.L_x_30881:
[----:B------:R-:W-:Y:S05]  /*20e0*/  BSYNC B0 ;  /* 0x0000000000007941 */ /* 0x000fea0003800000 */
.L_x_30880:
[----:B------:R-:W-:Y:S01]  /*20f0*/  IMAD.SHL.U32 R2, R2, 0x100000, RZ ;  /* 0x0010000002027824 */ /* 0x000fe200078e00ff */
[----:B------:R-:W-:-:S04]  /*2100*/  LEA R0, R0, 0x3b800000, 0x17 ;  /* 0x3b80000000007811 */ /* 0x000fc800078eb8ff */
[----:B------:R-:W-:Y:S01]  /*2110*/  LOP3.LUT R19, R0, R2, R19, 0xfe, !PT ;  /* 0x0000000200137212 */ /* 0x000fe200078efe13 */
[----:B------:R-:W-:Y:S06]  /*2120*/  BRA `(.L_x_30865) ;  /* 0x0000000000f87947 */ /* 0x000fec0003800000 */
.L_x_30878:
        /* <DEDUP_REMOVED lines=20> */
.L_x_30883:
[----:B------:R-:W-:Y:S05]  /*2270*/  BSYNC B0 ;  /* 0x0000000000007941 */ /* 0x000fea0003800000 */
.L_x_30882:
[----:B------:R-:W-:Y:S01]  /*2280*/  IMAD.SHL.U32 R2, R2, 0x200000, RZ ;  /* 0x0020000002027824 */ /* 0x000fe200078e00ff */
[----:B------:R-:W-:-:S04]  /*2290*/  LEA R0, R0, 0x37800000, 0x17 ;  /* 0x3780000000007811 */ /* 0x000fc800078eb8ff */
[----:B------:R-:W-:Y:S01]  /*22a0*/  LOP3.LUT R19, R0, R2, R19, 0xfe, !PT ;  /* 0x0000000200137212 */ /* 0x000fe200078efe13 */
[----:B------:R-:W-:Y:S06]  /*22b0*/  BRA `(.L_x_30865) ;  /* 0x0000000000947947 */ /* 0x000fec0003800000 */
.L_x_30877:
        /* <DEDUP_REMOVED lines=14> */
.L_x_30864:
        /* <DEDUP_REMOVED lines=16> */
.L_x_30886:
[----:B------:R-:W-:Y:S01]  /*24a0*/  IMAD.MOV.U32 R19, RZ, RZ, RZ ;  /* 0x000000ffff137224 */ /* 0x000fe200078e00ff */
[----:B------:R-:W-:Y:S06]  /*24b0*/  BRA `(.L_x_30865) ;  /* 0x0000000000147947 */ /* 0x000fec0003800000 */
.L_x_30885:
[----:B------:R-:W2:Y:S02]  /*24c0*/  LDG.E.64 R2, desc[UR36][R2.64] ;  /* 0x0000002402027981 */ /* 0x000ea4000c1e1b00 */
[----:B--2---:R0:W1:Y:S01]  /*24d0*/  I2F.U64 R19, R2 ;  /* 0x0000000200137312 */ /* 0x0040620000301000 */
[----:B------:R-:W-:Y:S05]  /*24e0*/  BRA `(.L_x_30865) ;  /* 0x0000000000087947 */ /* 0x000fea0003800000 */
.L_x_30884:
[----:B------:R-:W2:Y:S02]  /*24f0*/  LDG.E R2, desc[UR36][R2.64] ;  /* 0x0000002402027981 */ /* 0x000ea4000c1e1900 */
[----:B--2---:R-:W-:-:S07]  /*2500*/  I2FP.F32.U32 R19, R2 ;  /* 0x0000000200137245 */ /* 0x004fce0000201000 */
.L_x_30865:
[----:B------:R-:W-:Y:S05]  /*2510*/  BSYNC B6 ;  /* 0x0000000000067941 */ /* 0x000fea0003800000 */
.L_x_30859:
        /* <DEDUP_REMOVED lines=19> */
.L_x_30891:
[----:B------:R-:W2:Y:S02]  /*2650*/  LDG.E.U8 R0, desc[UR36][R2.64] ;  /* 0x0000002402007981 */ /* 0x000ea4000c1e1100 */
[----:B--2---:R-:W-:Y:S01]  /*2660*/  I2FP.F32.U32 R0, R0 ;  /* 0x0000000000007245 */ /* 0x004fe20000201000 */
[----:B------:R-:W-:Y:S06]  /*2670*/  BRA `(.L_x_30893) ;  /* 0x0000000c002c7947 */ /* 0x000fec0003800000 */
.L_x_30890:
        /* <DEDUP_REMOVED lines=9> */
.L_x_30895:
[----:B------:R-:W2:Y:S02]  /*2710*/  LDG.E R0, desc[UR36][R2.64] ;  /* 0x0000002402007981 */ /* 0x000ea4000c1e1900 */
[----:B--2---:R-:W-:Y:S01]  /*2720*/  I2FP.F32.S32 R0, R0 ;  /* 0x0000000000007245 */ /* 0x004fe20000201400 */
[----:B------:R-:W-:Y:S06]  /*2730*/  BRA `(.L_x_30893) ;  /* 0x0000000800fc7947 */ /* 0x000fec0003800000 */
.L_x_30894:
[----:B------:R-:W2:Y:S02]  /*2740*/  LDG.E.U16 R0, desc[UR36][R2.64] ;  /* 0x0000002402007981 */ /* 0x000ea4000c1e1500 */
[----:B--2---:R-:W4:Y:S01]  /*2750*/  I2F.S16 R0, R0 ;  /* 0x0000000000007306 */ /* 0x004f220000101400 */
[----:B------:R-:W-:Y:S05]  /*2760*/  BRA `(.L_x_30893) ;  /* 0x0000000800f07947 */ /* 0x000fea0003800000 */
.L_x_30889:
        /* <DEDUP_REMOVED lines=8> */
.L_x_30897:
[----:B------:R-:W2:Y:S02]  /*27f0*/  LDG.E.U16 R0, desc[UR36][R2.64] ;  /* 0x0000002402007981 */ /* 0x000ea4000c1e1500 */
[----:B--2---:R-:W-:Y:S01]  /*2800*/  HADD2.F32 R0, -RZ, R0.H0_H0 ;  /* 0x20000000ff007230 */ /* 0x004fe20000004100 */
[----:B------:R-:W-:Y:S06]  /*2810*/  BRA `(.L_x_30893) ;  /* 0x0000000800c47947 */ /* 0x000fec0003800000 */
.L_x_30896:
        /* <DEDUP_REMOVED lines=8> */
.L_x_30899:
[----:B------:R-:W2:Y:S02]  /*28a0*/  LDG.E.U16 R0, desc[UR36][R2.64] ;  /* 0x0000002402007981 */ /* 0x000ea4000c1e1500 */
[----:B--2---:R-:W-:Y:S01]  /*28b0*/  HADD2.F32 R0, -RZ, R0.H0_H0 ;  /* 0x20000000ff007230 */ /* 0x004fe20000004100 */
[----:B------:R-:W-:Y:S06]  /*28c0*/  BRA `(.L_x_30893) ;  /* 0x0000000800987947 */ /* 0x000fec0003800000 */
.L_x_30898:
[----:B------:R-:W2:Y:S01]  /*28d0*/  LDG.E.64 R2, desc[UR36][R2.64] ;  /* 0x0000002402027981 */ /* 0x000ea2000c1e1b00 */
[----:B------:R-:W-:Y:S01]  /*28e0*/  UMOV UR4, 0xf0000000 ;  /* 0xf000000000047882 */ /* 0x000fe20000000000 */
[----:B------:R-:W-:Y:S01]  /*28f0*/  UMOV UR5, 0x380fffff ;  /* 0x380fffff00057882 */ /* 0x000fe20000000000 */
[----:B--2---:R-:W0:Y:S01]  /*2900*/  F2F.F32.F64 R0, R2 ;  /* 0x0000000200007310 */ /* 0x004e220000301000 */
[----:B------:R-:W-:-:S14]  /*2910*/  DSETP.GEU.AND P0, PT, |R2|, UR4, PT ;  /* 0x0000000402007e2a */ /* 0x000fdc000bf0e200 */
[----:B0-----:R-:W-:Y:S01]  /*2920*/  @!P0 FMUL R0, R0, 1.175494350822287508e-38 ;  /* 0x0080000000008820 */ /* 0x001fe20000400000 */
[----:B------:R-:W-:Y:S06]  /*2930*/  BRA `(.L_x_30893) ;  /* 0x00000008007c7947 */ /* 0x000fec0003800000 */
.L_x_30888:
        /* <DEDUP_REMOVED lines=12> */
.L_x_30902:
[----:B------:R-:W2:Y:S01]  /*2a00*/  LDG.E.64 R2, desc[UR36][R2.64] ;  /* 0x0000002402027981 */ /* 0x000ea2000c1e1b00 */
[----:B------:R-:W-:Y:S01]  /*2a10*/  UMOV UR4, 0xf0000000 ;  /* 0xf000000000047882 */ /* 0x000fe20000000000 */
[----:B------:R-:W-:Y:S01]  /*2a20*/  UMOV UR5, 0x380fffff ;  /* 0x380fffff00057882 */ /* 0x000fe20000000000 */
[----:B--2---:R-:W0:Y:S01]  /*2a30*/  F2F.F32.F64 R0, R2 ;  /* 0x0000000200007310 */ /* 0x004e220000301000 */
[----:B------:R-:W-:-:S14]  /*2a40*/  DSETP.GEU.AND P0, PT, |R2|, UR4, PT ;  /* 0x0000000402007e2a */ /* 0x000fdc000bf0e200 */
[----:B0-----:R-:W-:Y:S01]  /*2a50*/  @!P0 FMUL R0, R0, 1.175494350822287508e-38 ;  /* 0x0080000000008820 */ /* 0x001fe20000400000 */
[----:B------:R-:W-:Y:S06]  /*2a60*/  BRA `(.L_x_30893) ;  /* 0x0000000800307947 */ /* 0x000fec0003800000 */
.L_x_30901:
        /* <DEDUP_REMOVED lines=26> */
.L_x_30904:
        /* <DEDUP_REMOVED lines=13> */
.L_x_30903:
[----:B------:R-:W2:Y:S02]  /*2ce0*/  LDG.E.U16 R0, desc[UR36][R2.64] ;  /* 0x0000002402007981 */ /* 0x000ea4000c1e1500 */
[----:B--2---:R-:W-:Y:S01]  /*2cf0*/  IMAD.U32 R0, R0, 0x10000, RZ ;  /* 0x0001000000007824 */ /* 0x004fe200078e00ff */
[----:B------:R-:W-:Y:S06]  /*2d00*/  BRA `(.L_x_30893) ;  /* 0x0000000400887947 */ /* 0x000fec0003800000 */
.L_x_30900:
        /* <DEDUP_REMOVED lines=11> */
.L_x_30907:
        /* <DEDUP_REMOVED lines=20> */
.L_x_30909:
[----:B------:R-:W-:Y:S05]  /*2f00*/  BSYNC B0 ;  /* 0x0000000000007941 */ /* 0x000fea0003800000 */
.L_x_30908:
[----:B------:R-:W-:Y:S01]  /*2f10*/  LEA R3, R0, 0x3b800000, 0x17 ;  /* 0x3b80000000037811 */ /* 0x000fe200078eb8ff */
[----:B------:R-:W-:-:S05]  /*2f20*/  IMAD.SHL.U32 R0, R2, 0x100000, RZ ;  /* 0x0010000002007824 */ /* 0x000fca00078e00ff */
[----:B------:R-:W-:Y:S01]  /*2f30*/  LOP3.LUT R0, R3, R0, R4, 0xfe, !PT ;  /* 0x0000000003007212 */ /* 0x000fe200078efe04 */
[----:B------:R-:W-:Y:S06]  /*2f40*/  BRA `(.L_x_30893) ;  /* 0x0000000000f87947 */ /* 0x000fec0003800000 */
.L_x_30906:
        /* <DEDUP_REMOVED lines=20> */
.L_x_30911:
[----:B------:R-:W-:Y:S05]  /*3090*/  BSYNC B0 ;  /* 0x0000000000007941 */ /* 0x000fea0003800000 */
.L_x_30910:
[----:B------:R-:W-:Y:S01]  /*30a0*/  LEA R3, R0, 0x37800000, 0x17 ;  /* 0x3780000000037811 */ /* 0x000fe200078eb8ff */
[----:B------:R-:W-:-:S05]  /*30b0*/  IMAD.SHL.U32 R0, R2, 0x200000, RZ ;  /* 0x0020000002007824 */ /* 0x000fca00078e00ff */
[----:B------:R-:W-:Y:S01]  /*30c0*/  LOP3.LUT R0, R3, R0, R4, 0xfe, !PT ;  /* 0x0000000003007212 */ /* 0x000fe200078efe04 */
[----:B------:R-:W-:Y:S06]  /*30d0*/  BRA `(.L_x_30893) ;  /* 0x0000000000947947 */ /* 0x000fec0003800000 */
.L_x_30905:
        /* <DEDUP_REMOVED lines=14> */
.L_x_30892:
        /* <DEDUP_REMOVED lines=16> */
.L_x_30914:
[----:B------:R-:W-:Y:S01]  /*32c0*/  IMAD.MOV.U32 R0, RZ, RZ, RZ ;  /* 0x000000ffff007224 */ /* 0x000fe200078e00ff */
[----:B------:R-:W-:Y:S06]  /*32d0*/  BRA `(.L_x_30893) ;  /* 0x0000000000147947 */ /* 0x000fec0003800000 */
.L_x_30913:
[----:B------:R-:W2:Y:S02]  /*32e0*/  LDG.E.64 R2, desc[UR36][R2.64] ;  /* 0x0000002402027981 */ /* 0x000ea4000c1e1b00 */
[----:B--2---:R0:W1:Y:S01]  /*32f0*/  I2F.U64 R0, R2 ;  /* 0x0000000200007312 */ /* 0x0040620000301000 */
[----:B------:R-:W-:Y:S05]  /*3300*/  BRA `(.L_x_30893) ;  /* 0x0000000000087947 */ /* 0x000fea0003800000 */
.L_x_30912:
[----:B------:R-:W2:Y:S02]  /*3310*/  LDG.E R0, desc[UR36][R2.64] ;  /* 0x0000002402007981 */ /* 0x000ea4000c1e1900 */
[----:B--2---:R-:W-:-:S07]  /*3320*/  I2FP.F32.U32 R0, R0 ;  /* 0x0000000000007245 */ /* 0x004fce0000201000 */
.L_x_30893:
[----:B------:R-:W-:Y:S05]  /*3330*/  BSYNC B6 ;  /* 0x0000000000067941 */ /* 0x000fea0003800000 */
.L_x_30887:
        /* <DEDUP_REMOVED lines=9> */
[----:B------:R-:W-:-:S07]  /*33d0*/  @!P0 FMNMX.FTZ R2, R0, R19, !PT ;  /* 0x0000001300028209 */ /* 0x000fce0007810000 */
.L_x_30916:
[----:B------:R-:W-:Y:S05]  /*33e0*/  BSYNC B0 ;  /* 0x0000000000007941 */ /* 0x000fea0003800000 */
.L_x_30915:
        /* <DEDUP_REMOVED lines=12> */
.L_x_30920:
[----:B------:R-:W0:Y:S02]  /*34b0*/  F2I.S64.TRUNC R2, R2 ;  /* 0x0000000200027311 */ /* 0x000e24000020d900 */
[----:B0-----:R-:W-:-:S05]  /*34c0*/  IMAD.MOV.U32 R5, RZ, RZ, R2 ;  /* 0x000000ffff057224 */ /* 0x001fca00078e0002 */
[----:B------:R0:W-:Y:S01]  /*34d0*/  STG.E.U8 desc[UR36][R16.64], R5 ;  /* 0x0000000510007986 */ /* 0x0001e2000c101124 */
[----:B------:R-:W-:Y:S05]  /*34e0*/  BRA `(.L_x_30922) ;  /* 0x0000000c00407947 */ /* 0x000fea0003800000 */
.L_x_30919:
        /* <DEDUP_REMOVED lines=9> */
.L_x_30924:
[----:B------:R-:W0:Y:S02]  /*3580*/  F2I.FTZ.TRUNC.NTZ R3, R2 ;  /* 0x0000000200037305 */ /* 0x000e24000021f100 */
[----:B0-----:R0:W-:Y:S01]  /*3590*/  STG.E desc[UR36][R16.64], R3 ;  /* 0x0000000310007986 */ /* 0x0011e2000c101924 */
[----:B------:R-:W-:Y:S05]  /*35a0*/  BRA `(.L_x_30922) ;  /* 0x0000000c00107947 */ /* 0x000fea0003800000 */
.L_x_30923:
[----:B------:R-:W0:Y:S02]  /*35b0*/  F2I.FTZ.TRUNC.NTZ R3, R2 ;  /* 0x0000000200037305 */ /* 0x000e24000021f100 */
[----:B0-----:R0:W-:Y:S01]  /*35c0*/  STG.E.U16 desc[UR36][R16.64], R3 ;  /* 0x0000000310007986 */ /* 0x0011e2000c101524 */
[----:B------:R-:W-:Y:S05]  /*35d0*/  BRA `(.L_x_30922) ;  /* 0x0000000c00047947 */ /* 0x000fea0003800000 */
.L_x_30918:
        /* <DEDUP_REMOVED lines=8> */
.L_x_30926:
[----:B------:R-:W-:-:S05]  /*3660*/  F2FP.F16.F32.PACK_AB R2, RZ, R2 ;  /* 0x00000002ff02723e */ /* 0x000fca00000000ff */
[----:B------:R0:W-:Y:S01]  /*3670*/  STG.E.U16 desc[UR36][R16.64], R2 ;  /* 0x0000000210007986 */ /* 0x0001e2000c101524 */
[----:B------:R-:W-:Y:S05]  /*3680*/  BRA `(.L_x_30922) ;  /* 0x0000000800d87947 */ /* 0x000fea0003800000 */
.L_x_30925:
        /* <DEDUP_REMOVED lines=9> */
.L_x_30928:
[----:B------:R-:W-:-:S04]  /*3720*/  F2FP.F16.F32.PACK_AB R3, RZ, R2 ;  /* 0x00000002ff03723e */ /* 0x000fc800000000ff */
[----:B------:R-:W-:-:S05]  /*3730*/  PRMT R3, R3, 0x5410, RZ ;  /* 0x0000541003037816 */ /* 0x000fca00000000ff */
[----:B------:R0:W-:Y:S01]  /*3740*/  STG.E desc[UR36][R16.64], R3 ;  /* 0x0000000310007986 */ /* 0x0001e2000c101924 */
[----:B------:R-:W-:Y:S05]  /*3750*/  BRA `(.L_x_30922) ;  /* 0x0000000800a47947 */ /* 0x000fea0003800000 */
.L_x_30927:
[----:B------:R-:W-:-:S06]  /*3760*/  FMUL.FTZ R2, R2, 1 ;  /* 0x3f80000002027820 */ /* 0x000fcc0000410000 */
[----:B------:R-:W0:Y:S02]  /*3770*/  F2F.F64.F32 R2, R2 ;  /* 0x0000000200027310 */ /* 0x000e240000201800 */
[----:B0-----:R0:W-:Y:S01]  /*3780*/  STG.E.64 desc[UR36][R16.64], R2 ;  /* 0x0000000210007986 */ /* 0x0011e2000c101b24 */
[----:B------:R-:W-:Y:S05]  /*3790*/  BRA `(.L_x_30922) ;  /* 0x0000000800947947 */ /* 0x000fea0003800000 */
.L_x_30917:
        /* <DEDUP_REMOVED lines=12> */
.L_x_30931:
[----:B------:R-:W-:Y:S01]  /*3860*/  FMUL.FTZ R4, R2, 1 ;  /* 0x3f80000002047820 */ /* 0x000fe20000410000 */
[----:B------:R-:W-:-:S05]  /*3870*/  CS2R R6, SRZ ;  /* 0x0000000000067805 */ /* 0x000fca000001ff00 */
[----:B------:R-:W0:Y:S02]  /*3880*/  F2F.F64.F32 R4, R4 ;  /* 0x0000000400047310 */ /* 0x000e240000201800 */
[----:B0-----:R0:W-:Y:S01]  /*3890*/  STG.E.128 desc[UR36][R16.64], R4 ;  /* 0x0000000410007986 */ /* 0x0011e2000c101d24 */
[----:B------:R-:W-:Y:S05]  /*38a0*/  BRA `(.L_x_30922) ;  /* 0x0000000800507947 */ /* 0x000fea0003800000 */
.L_x_30930:
        /* <DEDUP_REMOVED lines=20> */
.L_x_30935:
[----:B------:R-:W-:Y:S05]  /*39f0*/  BSYNC B0 ;  /* 0x0000000000007941 */ /* 0x000fea0003800000 */
.L_x_30934:
[----:B------:R-:W-:-:S05]  /*3a00*/  LOP3.LUT R5, R0, R5, RZ, 0xfc, !PT ;  /* 0x0000000500057212 */ /* 0x000fca00078efcff */
[----:B------:R0:W-:Y:S01]  /*3a10*/  STG.E.U8 desc[UR36][R16.64], R5 ;  /* 0x0000000510007986 */ /* 0x0001e2000c101124 */
[----:B------:R-:W-:Y:S05]  /*3a20*/  BRA `(.L_x_30922) ;  /* 0x0000000400f07947 */ /* 0x000fea0003800000 */
.L_x_30933:
        /* <DEDUP_REMOVED lines=12> */
.L_x_30937:
[----:B----4-:R-:W-:Y:S01]  /*3af0*/  IMAD.MOV.U32 R0, RZ, RZ, 0x7f ;  /* 0x0000007fff007424 */ /* 0x010fe200078e00ff */
[----:B------:R-:W-:-:S04]  /*3b00*/  ISETP.GT.U32.AND P0, PT, R4, 0x7f800000, PT ;  /* 0x7f8000000400780c */ /* 0x000fc80003f04070 */
[----:B------:R-:W-:-:S09]  /*3b10*/  SEL R0, R0, 0x7c, P0 ;  /* 0x0000007c00007807 */ /* 0x000fd20000000000 */
.L_x_30938:
[----:B------:R-:W-:Y:S05]  /*3b20*/  BSYNC B0 ;  /* 0x0000000000007941 */ /* 0x000fea0003800000 */
.L_x_30936:
[----:B------:R-:W-:-:S04]  /*3b30*/  LOP3.LUT R2, R2, 0x80000000, RZ, 0xc0, !PT ;  /* 0x8000000002027812 */ /* 0x000fc800078ec0ff */
[----:B------:R-:W-:-:S04]  /*3b40*/  SHF.R.U32.HI R3, RZ, 0x18, R2 ;  /* 0x00000018ff037819 */ /* 0x000fc80000011602 */
[----:B------:R-:W-:-:S05]  /*3b50*/  LOP3.LUT R3, R0, R3, RZ, 0xfc, !PT ;  /* 0x0000000300037212 */ /* 0x000fca00078efcff */
[----:B------:R0:W-:Y:S01]  /*3b60*/  STG.E.U8 desc[UR36][R16.64], R3 ;  /* 0x0000000310007986 */ /* 0x0001e2000c101124 */
[----:B------:R-:W-:Y:S05]  /*3b70*/  BRA `(.L_x_30922) ;  /* 0x00000004009c7947 */ /* 0x000fea0003800000 */
.L_x_30932:
[----:B------:R-:W-:-:S05]  /*3b80*/  F2FP.BF16.F32.PACK_AB R2, RZ, R2 ;  /* 0x00000002ff02723e */ /* 0x000fca00000010ff */
[----:B------:R0:W-:Y:S01]  /*3b90*/  STG.E.U16 desc[UR36][R16.64], R2 ;  /* 0x0000000210007986 */ /* 0x0001e2000c101524 */
[----:B------:R-:W-:Y:S05]  /*3ba0*/  BRA `(.L_x_30922) ;  /* 0x0000000400907947 */ /* 0x000fea0003800000 */
.L_x_30929:
        /* <DEDUP_REMOVED lines=11> */
.L_x_30941:
        /* <DEDUP_REMOVED lines=16> */
.L_x_30944:
[----:B------:R-:W-:-:S04]  /*3d60*/  LOP3.LUT R2, R2, 0x80000000, RZ, 0xc0, !PT ;  /* 0x8000000002027812 */ /* 0x000fc800078ec0ff */
[----:B------:R-:W-:-:S04]  /*3d70*/  SHF.R.U32.HI R3, RZ, 0x18, R2 ;  /* 0x00000018ff037819 */ /* 0x000fc80000011602 */
[----:B------:R-:W-:-:S04]  /*3d80*/  LOP3.LUT R0, R0, R3, RZ, 0xfc, !PT ;  /* 0x0000000300007212 */ /* 0x000fc800078efcff */
[----:B------:R-:W-:-:S07]  /*3d90*/  PRMT R8, R0, 0x7610, R8 ;  /* 0x0000761000087816 */ /* 0x000fce0000000008 */
.L_x_30943:
[----:B------:R-:W-:Y:S05]  /*3da0*/  BSYNC B0 ;  /* 0x0000000000007941 */ /* 0x000fea0003800000 */
.L_x_30942:
[----:B------:R0:W-:Y:S01]  /*3db0*/  STG.E.U8 desc[UR36][R16.64], R8 ;  /* 0x0000000810007986 */ /* 0x0001e2000c101124 */
[----:B------:R-:W-:Y:S05]  /*3dc0*/  BRA `(.L_x_30922) ;  /* 0x0000000400087947 */ /* 0x000fea0003800000 */
.L_x_30940:
        /* <DEDUP_REMOVED lines=16> */
.L_x_30947:
[----:B------:R-:W-:-:S04]  /*3ed0*/  LOP3.LUT R2, R2, 0x80000000, RZ, 0xc0, !PT ;  /* 0x8000000002027812 */ /* 0x000fc800078ec0ff */
[----:B------:R-:W-:-:S04]  /*3ee0*/  SHF.R.U32.HI R3, RZ, 0x18, R2 ;  /* 0x00000018ff037819 */ /* 0x000fc80000011602 */
[----:B------:R-:W-:-:S04]  /*3ef0*/  LOP3.LUT R0, R0, R3, RZ, 0xfc, !PT ;  /* 0x0000000300007212 */ /* 0x000fc800078efcff */
[----:B------:R-:W-:-:S07]  /*3f00*/  PRMT R8, R0, 0x7610, R8 ;  /* 0x0000761000087816 */ /* 0x000fce0000000008 */
.L_x_30946:
[----:B------:R-:W-:Y:S05]  /*3f10*/  BSYNC B0 ;  /* 0x0000000000007941 */ /* 0x000fea0003800000 */
.L_x_30945:
[----:B------:R3:W-:Y:S01]  /*3f20*/  STG.E.U8 desc[UR36][R16.64], R8 ;  /* 0x0000000810007986 */ /* 0x0007e2000c101124 */
[----:B------:R-:W-:Y:S05]  /*3f30*/  BRA `(.L_x_30922) ;  /* 0x0000000000ac7947 */ /* 0x000fea0003800000 */
.L_x_30939:
        /* <DEDUP_REMOVED lines=21> */
.L_x_30921:
        /* <DEDUP_REMOVED lines=16> */
.L_x_30950:
[----:B------:R-:W-:Y:S05]  /*4190*/  BRA `(.L_x_30922) ;  /* 0x0000000000147947 */ /* 0x000fea0003800000 */
.L_x_30949:
[----:B------:R-:W0:Y:S02]  /*41a0*/  F2I.U64.TRUNC R2, R2 ;  /* 0x0000000200027311 */ /* 0x000e24000020d800 */
[----:B0-----:R2:W-:Y:S01]  /*41b0*/  STG.E.64 desc[UR36][R16.64], R2 ;  /* 0x0000000210007986 */ /* 0x0015e2000c101b24 */
[----:B------:R-:W-:Y:S05]  /*41c0*/  BRA `(.L_x_30922) ;  /* 0x0000000000087947 */ /* 0x000fea0003800000 */
.L_x_30948:
[----:B------:R-:W0:Y:S02]  /*41d0*/  F2I.FTZ.U32.TRUNC.NTZ R3, R2 ;  /* 0x0000000200037305 */ /* 0x000e24000021f000 */
[----:B0-----:R0:W-:Y:S02]  /*41e0*/  STG.E desc[UR36][R16.64], R3 ;  /* 0x0000000310007986 */ /* 0x0011e4000c101924 */
.L_x_30922:
[----:B------:R-:W-:-:S04]  /*41f0*/  IMAD R18, R18, 0x200, R23 ;  /* 0x0000020012127824 */ /* 0x000fc800078e0217 */
[----:B------:R-:W-:-:S07]  /*4200*/  VIADD R19, R18, 0x80 ;  /* 0x0000008012137836 */ /* 0x000fce0000000000 */
.L_x_30857:
[----:B------:R-:W-:Y:S05]  /*4210*/  BSYNC B7 ;  /* 0x0000000000077941 */ /* 0x000fea0003800000 */
.L_x_30856:
        /* <DEDUP_REMOVED lines=358> */
.L_x_30953:
        /* <DEDUP_REMOVED lines=22> */
.L_x_30958:
[----:B------:R-:W2:Y:S02]  /*59e0*/  LDG.E.U8 R2, desc[UR36][R2.64] ;  /* 0x0000002402027981 */ /* 0x000ea4000c1e1100 */
[----:B--2---:R-:W-:Y:S01]  /*59f0*/  I2FP.F32.U32 R22, R2 ;  /* 0x0000000200167245 */ /* 0x004fe20000201000 */
[----:B------:R-:W-:Y:S06]  /*5a00*/  BRA `(.L_x_30960) ;  /* 0x0000000c002c7947 */ /* 0x000fec0003800000 */
.L_x_30957:
        /* <DEDUP_REMOVED lines=9> */
.L_x_30962:
[----:B------:R-:W2:Y:S02]  /*5aa0*/  LDG.E R2, desc[UR36][R2.64] ;  /* 0x0000002402027981 */ /* 0x000ea4000c1e1900 */
[----:B--2---:R-:W-:Y:S01]  /*5ab0*/  I2FP.F32.S32 R22, R2 ;  /* 0x0000000200167245 */ /* 0x004fe20000201400 */
[----:B------:R-:W-:Y:S06]  /*5ac0*/  BRA `(.L_x_30960) ;  /* 0x0000000800fc7947 */ /* 0x000fec0003800000 */
.L_x_30961:
[----:B------:R-:W2:Y:S02]  /*5ad0*/  LDG.E.U16 R2, desc[UR36][R2.64] ;  /* 0x0000002402027981 */ /* 0x000ea4000c1e1500 */
[----:B--2---:R0:W1:Y:S01]  /*5ae0*/  I2F.S16 R22, R2 ;  /* 0x0000000200167306 */ /* 0x0040620000101400 */
[----:B------:R-:W-:Y:S05]  /*5af0*/  BRA `(.L_x_30960) ;  /* 0x0000000800f07947 */ /* 0x000fea0003800000 */
.L_x_30956:
        /* <DEDUP_REMOVED lines=8> */
.L_x_30964:
[----:B------:R-:W2:Y:S02]  /*5b80*/  LDG.E.U16 R2, desc[UR36][R2.64] ;  /* 0x0000002402027981 */ /* 0x000ea4000c1e1500 */
[----:B--2---:R-:W-:Y:S01]  /*5b90*/  HADD2.F32 R22, -RZ, R2.H0_H0 ;  /* 0x20000002ff167230 */ /* 0x004fe20000004100 */
[----:B------:R-:W-:Y:S06]  /*5ba0*/  BRA `(.L_x_30960) ;  /* 0x0000000800c47947 */ /* 0x000fec0003800000 */
.L_x_30963:
        /* <DEDUP_REMOVED lines=8> */
.L_x_30966:
[----:B------:R-:W2:Y:S02]  /*5c30*/  LDG.E.U16 R2, desc[UR36][R2.64] ;  /* 0x0000002402027981 */ /* 0x000ea4000c1e1500 */
[----:B--2---:R-:W-:Y:S01]  /*5c40*/  HADD2.F32 R22, -RZ, R2.H0_H0 ;  /* 0x20000002ff167230 */ /* 0x004fe20000004100 */
[----:B------:R-:W-:Y:S06]  /*5c50*/  BRA `(.L_x_30960) ;  /* 0x0000000800987947 */ /* 0x000fec0003800000 */
.L_x_30965:
[----:B------:R-:W2:Y:S01]  /*5c60*/  LDG.E.64 R2, desc[UR36][R2.64] ;  /* 0x0000002402027981 */ /* 0x000ea2000c1e1b00 */
[----:B------:R-:W-:Y:S01]  /*5c70*/  UMOV UR4, 0xf0000000 ;  /* 0xf000000000047882 */ /* 0x000fe20000000000 */
[----:B------:R-:W-:Y:S01]  /*5c80*/  UMOV UR5, 0x380fffff ;  /* 0x380fffff00057882 */ /* 0x000fe20000000000 */
[----:B--2---:R-:W0:Y:S01]  /*5c90*/  F2F.F32.F64 R22, R2 ;  /* 0x0000000200167310 */ /* 0x004e220000301000 */
[----:B------:R-:W-:-:S14]  /*5ca0*/  DSETP.GEU.AND P0, PT, |R2|, UR4, PT ;  /* 0x0000000402007e2a */ /* 0x000fdc000bf0e200 */
[----:B0-----:R-:W-:Y:S01]  /*5cb0*/  @!P0 FMUL R22, R22, 1.175494350822287508e-38 ;  /* 0x0080000016168820 */ /* 0x001fe20000400000 */
[----:B------:R-:W-:Y:S06]  /*5cc0*/  BRA `(.L_x_30960) ;  /* 0x00000008007c7947 */ /* 0x000fec0003800000 */
.L_x_30955:
        /* <DEDUP_REMOVED lines=12> */
.L_x_30969:
[----:B------:R-:W2:Y:S01]  /*5d90*/  LDG.E.64 R2, desc[UR36][R2.64] ;  /* 0x0000002402027981 */ /* 0x000ea2000c1e1b00 */
[----:B------:R-:W-:Y:S01]  /*5da0*/  UMOV UR4, 0xf0000000 ;  /* 0xf000000000047882 */ /* 0x000fe20000000000 */
[----:B------:R-:W-:Y:S01]  /*5db0*/  UMOV UR5, 0x380fffff ;  /* 0x380fffff00057882 */ /* 0x000fe20000000000 */
[----:B--2---:R-:W0:Y:S01]  /*5dc0*/  F2F.F32.F64 R22, R2 ;  /* 0x0000000200167310 */ /* 0x004e220000301000 */
[----:B------:R-:W-:-:S14]  /*5dd0*/  DSETP.GEU.AND P0, PT, |R2|, UR4, PT ;  /* 0x0000000402007e2a */ /* 0x000fdc000bf0e200 */
[----:B0-----:R-:W-:Y:S01]  /*5de0*/  @!P0 FMUL R22, R22, 1.175494350822287508e-38 ;  /* 0x0080000016168820 */ /* 0x001fe20000400000 */
[----:B------:R-:W-:Y:S06]  /*5df0*/  BRA `(.L_x_30960) ;  /* 0x0000000800307947 */ /* 0x000fec0003800000 */
.L_x_30968:
        /* <DEDUP_REMOVED lines=26> */
.L_x_30971:
        /* <DEDUP_REMOVED lines=13> */
.L_x_30970:
[----:B------:R-:W2:Y:S02]  /*6070*/  LDG.E.U16 R2, desc[UR36][R2.64] ;  /* 0x0000002402027981 */ /* 0x000ea4000c1e1500 */
[----:B--2---:R-:W-:Y:S01]  /*6080*/  IMAD.U32 R22, R2, 0x10000, RZ ;  /* 0x0001000002167824 */ /* 0x004fe200078e00ff */
[----:B------:R-:W-:Y:S06]  /*6090*/  BRA `(.L_x_30960) ;  /* 0x0000000400887947 */ /* 0x000fec0003800000 */
.L_x_30967:
        /* <DEDUP_REMOVED lines=11> */
.L_x_30974:
        /* <DEDUP_REMOVED lines=20> */
.L_x_30976:
[----:B------:R-:W-:Y:S05]  /*6290*/  BSYNC B0 ;  /* 0x0000000000007941 */ /* 0x000fea0003800000 */
.L_x_30975:
[----:B------:R-:W-:Y:S01]  /*62a0*/  IMAD.SHL.U32 R2, R2, 0x100000, RZ ;  /* 0x0010000002027824 */ /* 0x000fe200078e00ff */
[----:B------:R-:W-:-:S04]  /*62b0*/  LEA R3, R0, 0x3b800000, 0x17 ;  /* 0x3b80000000037811 */ /* 0x000fc800078eb8ff */
[----:B------:R-:W-:Y:S01]  /*62c0*/  LOP3.LUT R22, R3, R2, R22, 0xfe, !PT ;  /* 0x0000000203167212 */ /* 0x000fe200078efe16 */
[----:B------:R-:W-:Y:S06]  /*62d0*/  BRA `(.L_x_30960) ;  /* 0x0000000000f87947 */ /* 0x000fec0003800000 */
.L_x_30973:
        /* <DEDUP_REMOVED lines=20> */
.L_x_30978:
[----:B------:R-:W-:Y:S05]  /*6420*/  BSYNC B0 ;  /* 0x0000000000007941 */ /* 0x000fea0003800000 */
.L_x_30977:
[----:B------:R-:W-:Y:S01]  /*6430*/  IMAD.SHL.U32 R2, R2, 0x200000, RZ ;  /* 0x0020000002027824 */ /* 0x000fe200078e00ff */
[----:B------:R-:W-:-:S04]  /*6440*/  LEA R3, R0, 0x37800000, 0x17 ;  /* 0x3780000000037811 */ /* 0x000fc800078eb8ff */
[----:B------:R-:W-:Y:S01]  /*6450*/  LOP3.LUT R22, R3, R2, R22, 0xfe, !PT ;  /* 0x0000000203167212 */ /* 0x000fe200078efe16 */
[----:B------:R-:W-:Y:S06]  /*6460*/  BRA `(.L_x_30960) ;  /* 0x0000000000947947 */ /* 0x000fec0003800000 */
.L_x_30972:
        /* <DEDUP_REMOVED lines=14> */
.L_x_30959:
        /* <DEDUP_REMOVED lines=16> */
.L_x_30981:
[----:B------:R-:W-:Y:S01]  /*6650*/  IMAD.MOV.U32 R22, RZ, RZ, RZ ;  /* 0x000000ffff167224 */ /* 0x000fe200078e00ff */
[----:B------:R-:W-:Y:S06]  /*6660*/  BRA `(.L_x_30960) ;  /* 0x0000000000147947 */ /* 0x000fec0003800000 */
.L_x_30980:
[----:B------:R-:W2:Y:S02]  /*6670*/  LDG.E.64 R22, desc[UR36][R2.64] ;  /* 0x0000002402167981 */ /* 0x000ea4000c1e1b00 */
[----:B--2---:R0:W1:Y:S01]  /*6680*/  I2F.U64 R22, R22 ;  /* 0x0000001600167312 */ /* 0x0040620000301000 */
[----:B------:R-:W-:Y:S05]  /*6690*/  BRA `(.L_x_30960) ;  /* 0x0000000000087947 */ /* 0x000fea0003800000 */
.L_x_30979:
[----:B------:R-:W2:Y:S02]  /*66a0*/  LDG.E R2, desc[UR36][R2.64] ;  /* 0x0000002402027981 */ /* 0x000ea4000c1e1900 */
[----:B--2---:R-:W-:-:S07]  /*66b0*/  I2FP.F32.U32 R22, R2 ;  /* 0x0000000200167245 */ /* 0x004fce0000201000 */
.L_x_30960:
[----:B------:R-:W-:Y:S05]  /*66c0*/  BSYNC B6 ;  /* 0x0000000000067941 */ /* 0x000fea0003800000 */
.L_x_30954:
        /* <DEDUP_REMOVED lines=19> */
.L_x_30986:
[----:B------:R-:W2:Y:S02]  /*6800*/  LDG.E.U8 R2, desc[UR36][R2.64] ;  /* 0x0000002402027981 */ /* 0x000ea4000c1e1100 */
[----:B--2---:R-:W-:Y:S01]  /*6810*/  I2FP.F32.U32 R5, R2 ;  /* 0x0000000200057245 */ /* 0x004fe20000201000 */
[----:B------:R-:W-:Y:S06]  /*6820*/  BRA `(.L_x_30988) ;  /* 0x0000000c002c7947 */ /* 0x000fec0003800000 */
.L_x_30985:
        /* <DEDUP_REMOVED lines=9> */
.L_x_30990:
[----:B------:R-:W2:Y:S02]  /*68c0*/  LDG.E R2, desc[UR36][R2.64] ;  /* 0x0000002402027981 */ /* 0x000ea4000c1e1900 */
[----:B--2---:R-:W-:Y:S01]  /*68d0*/  I2FP.F32.S32 R5, R2 ;  /* 0x0000000200057245 */ /* 0x004fe20000201400 */
[----:B------:R-:W-:Y:S06]  /*68e0*/  BRA `(.L_x_30988) ;  /* 0x0000000800fc7947 */ /* 0x000fec0003800000 */
.L_x_30989:
[----:B------:R-:W2:Y:S02]  /*68f0*/  LDG.E.U16 R2, desc[UR36][R2.64] ;  /* 0x0000002402027981 */ /* 0x000ea4000c1e1500 */
[----:B--2---:R0:W2:Y:S01]  /*6900*/  I2F.S16 R5, R2 ;  /* 0x0000000200057306 */ /* 0x0040a20000101400 */
[----:B------:R-:W-:Y:S05]  /*6910*/  BRA `(.L_x_30988) ;  /* 0x0000000800f07947 */ /* 0x000fea0003800000 */
.L_x_30984:
        /* <DEDUP_REMOVED lines=8> */
.L_x_30992:
[----:B------:R-:W2:Y:S02]  /*69a0*/  LDG.E.U16 R2, desc[UR36][R2.64] ;  /* 0x0000002402027981 */ /* 0x000ea4000c1e1500 */
[----:B--2---:R-:W-:Y:S01]  /*69b0*/  HADD2.F32 R5, -RZ, R2.H0_H0 ;  /* 0x20000002ff057230 */ /* 0x004fe20000004100 */
[----:B------:R-:W-:Y:S06]  /*69c0*/  BRA `(.L_x_30988) ;  /* 0x0000000800c47947 */ /* 0x000fec0003800000 */
.L_x_30991:
        /* <DEDUP_REMOVED lines=8> */
.L_x_30994:
[----:B------:R-:W2:Y:S02]  /*6a50*/  LDG.E.U16 R2, desc[UR36][R2.64] ;  /* 0x0000002402027981 */ /* 0x000ea4000c1e1500 */
[----:B--2---:R-:W-:Y:S01]  /*6a60*/  HADD2.F32 R5, -RZ, R2.H0_H0 ;  /* 0x20000002ff057230 */ /* 0x004fe20000004100 */
[----:B------:R-:W-:Y:S06]  /*6a70*/  BRA `(.L_x_30988) ;  /* 0x0000000800987947 */ /* 0x000fec0003800000 */
.L_x_30993:
[----:B------:R-:W2:Y:S01]  /*6a80*/  LDG.E.64 R2, desc[UR36][R2.64] ;  /* 0x0000002402027981 */ /* 0x000ea2000c1e1b00 */
[----:B------:R-:W-:Y:S01]  /*6a90*/  UMOV UR4, 0xf0000000 ;  /* 0xf000000000047882 */ /* 0x000fe20000000000 */
[----:B------:R-:W-:Y:S01]  /*6aa0*/  UMOV UR5, 0x380fffff ;  /* 0x380fffff00057882 */ /* 0x000fe20000000000 */
[----:B--2---:R-:W0:Y:S01]  /*6ab0*/  F2F.F32.F64 R5, R2 ;  /* 0x0000000200057310 */ /* 0x004e220000301000 */
[----:B------:R-:W-:-:S14]  /*6ac0*/  DSETP.GEU.AND P0, PT, |R2|, UR4, PT ;  /* 0x0000000402007e2a */ /* 0x000fdc000bf0e200 */
[----:B0-----:R-:W-:Y:S01]  /*6ad0*/  @!P0 FMUL R5, R5, 1.175494350822287508e-38 ;  /* 0x0080000005058820 */ /* 0x001fe20000400000 */
[----:B------:R-:W-:Y:S06]  /*6ae0*/  BRA `(.L_x_30988) ;  /* 0x00000008007c7947 */ /* 0x000fec0003800000 */
.L_x_30983:
        /* <DEDUP_REMOVED lines=12> */
.L_x_30997:
[----:B------:R-:W2:Y:S01]  /*6bb0*/  LDG.E.64 R2, desc[UR36][R2.64] ;  /* 0x0000002402027981 */ /* 0x000ea2000c1e1b00 */
[----:B------:R-:W-:Y:S01]  /*6bc0*/  UMOV UR4, 0xf0000000 ;  /* 0xf000000000047882 */ /* 0x000fe20000000000 */
[----:B------:R-:W-:Y:S01]  /*6bd0*/  UMOV UR5, 0x380fffff ;  /* 0x380fffff00057882 */ /* 0x000fe20000000000 */
[----:B--2---:R-:W0:Y:S01]  /*6be0*/  F2F.F32.F64 R5, R2 ;  /* 0x0000000200057310 */ /* 0x004e220000301000 */
[----:B------:R-:W-:-:S14]  /*6bf0*/  DSETP.GEU.AND P0, PT, |R2|, UR4, PT ;  /* 0x0000000402007e2a */ /* 0x000fdc000bf0e200 */
[----:B0-----:R-:W-:Y:S01]  /*6c00*/  @!P0 FMUL R5, R5, 1.175494350822287508e-38 ;  /* 0x0080000005058820 */ /* 0x001fe20000400000 */
[----:B------:R-:W-:Y:S06]  /*6c10*/  BRA `(.L_x_30988) ;  /* 0x0000000800307947 */ /* 0x000fec0003800000 */
.L_x_30996:
        /* <DEDUP_REMOVED lines=26> */
.L_x_30999:
        /* <DEDUP_REMOVED lines=13> */
.L_x_30998:
[----:B------:R-:W2:Y:S02]  /*6e90*/  LDG.E.U16 R2, desc[UR36][R2.64] ;  /* 0x0000002402027981 */ /* 0x000ea4000c1e1500 */
[----:B--2---:R-:W-:Y:S01]  /*6ea0*/  IMAD.U32 R5, R2, 0x10000, RZ ;  /* 0x0001000002057824 */ /* 0x004fe200078e00ff */
[----:B------:R-:W-:Y:S06]  /*6eb0*/  BRA `(.L_x_30988) ;  /* 0x0000000400887947 */ /* 0x000fec0003800000 */
.L_x_30995:
        /* <DEDUP_REMOVED lines=11> */
.L_x_31002:
        /* <DEDUP_REMOVED lines=20> */
.L_x_31004:
[----:B------:R-:W-:Y:S05]  /*70b0*/  BSYNC B0 ;  /* 0x0000000000007941 */ /* 0x000fea0003800000 */
.L_x_31003:
[----:B------:R-:W-:Y:S01]  /*70c0*/  IMAD.SHL.U32 R2, R2, 0x100000, RZ ;  /* 0x0010000002027824 */ /* 0x000fe200078e00ff */
[----:B------:R-:W-:-:S04]  /*70d0*/  LEA R5, R0, 0x3b800000, 0x17 ;  /* 0x3b80000000057811 */ /* 0x000fc800078eb8ff */
[----:B------:R-:W-:Y:S01]  /*70e0*/  LOP3.LUT R5, R5, R2, R4, 0xfe, !PT ;  /* 0x0000000205057212 */ /* 0x000fe200078efe04 */
[----:B------:R-:W-:Y:S06]  /*70f0*/  BRA `(.L_x_30988) ;  /* 0x0000000000f87947 */ /* 0x000fec0003800000 */
.L_x_31001:
        /* <DEDUP_REMOVED lines=20> */
.L_x_31006:
[----:B------:R-:W-:Y:S05]  /*7240*/  BSYNC B0 ;  /* 0x0000000000007941 */ /* 0x000fea0003800000 */
.L_x_31005:
[----:B------:R-:W-:Y:S01]  /*7250*/  IMAD.SHL.U32 R2, R2, 0x200000, RZ ;  /* 0x0020000002027824 */ /* 0x000fe200078e00ff */
[----:B------:R-:W-:-:S04]  /*7260*/  LEA R5, R0, 0x37800000, 0x17 ;  /* 0x3780000000057811 */ /* 0x000fc800078eb8ff */
[----:B------:R-:W-:Y:S01]  /*7270*/  LOP3.LUT R5, R5, R2, R4, 0xfe, !PT ;  /* 0x0000000205057212 */ /* 0x000fe200078efe04 */
[----:B------:R-:W-:Y:S06]  /*7280*/  BRA `(.L_x_30988) ;  /* 0x0000000000947947 */ /* 0x000fec0003800000 */
.L_x_31000:
        /* <DEDUP_REMOVED lines=14> */
.L_x_30987:
        /* <DEDUP_REMOVED lines=16> */
.L_x_31009:
[----:B------:R-:W-:Y:S01]  /*7470*/  IMAD.MOV.U32 R5, RZ, RZ, RZ ;  /* 0x000000ffff057224 */ /* 0x000fe200078e00ff */
[----:B------:R-:W-:Y:S06]  /*7480*/  BRA `(.L_x_30988) ;  /* 0x0000000000147947 */ /* 0x000fec0003800000 */
.L_x_31008:
[----:B------:R-:W2:Y:S02]  /*7490*/  LDG.E.64 R2, desc[UR36][R2.64] ;  /* 0x0000002402027981 */ /* 0x000ea4000c1e1b00 */
[----:B--2---:R0:W2:Y:S01]  /*74a0*/  I2F.U64 R5, R2 ;  /* 0x0000000200057312 */ /* 0x0040a20000301000 */
[----:B------:R-:W-:Y:S05]  /*74b0*/  BRA `(.L_x_30988) ;  /* 0x0000000000087947 */ /* 0x000fea0003800000 */
.L_x_31007:
[----:B------:R-:W2:Y:S02]  /*74c0*/  LDG.E R2, desc[UR36][R2.64] ;  /* 0x0000002402027981 */ /* 0x000ea4000c1e1900 */
[----:B--2---:R-:W-:-:S07]  /*74d0*/  I2FP.F32.U32 R5, R2 ;  /* 0x0000000200057245 */ /* 0x004fce0000201000 */
.L_x_30988:
[----:B------:R-:W-:Y:S05]  /*74e0*/  BSYNC B6 ;  /* 0x0000000000067941 */ /* 0x000fea0003800000 */
.L_x_30982:
        /* <DEDUP_REMOVED lines=9> */
[----:B------:R-:W-:-:S07]  /*7580*/  @!P0 FMNMX.FTZ R2, R5, R22, !PT ;  /* 0x0000001605028209 */ /* 0x000fce0007810000 */
.L_x_31011:
[----:B------:R-:W-:Y:S05]  /*7590*/  BSYNC B0 ;  /* 0x0000000000007941 */ /* 0x000fea0003800000 */
.L_x_31010:
        /* <DEDUP_REMOVED lines=12> */
.L_x_31015:
[----:B------:R-:W2:Y:S02]  /*7660*/  F2I.S64.TRUNC R2, R2 ;  /* 0x0000000200027311 */ /* 0x000ea4000020d900 */
[----:B--2---:R-:W-:-:S05]  /*7670*/  IMAD.MOV.U32 R5, RZ, RZ, R2 ;  /* 0x000000ffff057224 */ /* 0x004fca00078e0002 */
[----:B------:R0:W-:Y:S01]  /*7680*/  STG.E.U8 desc[UR36][R16.64], R5 ;  /* 0x0000000510007986 */ /* 0x0001e2000c101124 */
[----:B------:R-:W-:Y:S05]  /*7690*/  BRA `(.L_x_31017) ;  /* 0x0000000c00407947 */ /* 0x000fea0003800000 */
.L_x_31014:
        /* <DEDUP_REMOVED lines=9> */
.L_x_31019:
[----:B------:R-:W0:Y:S02]  /*7730*/  F2I.FTZ.TRUNC.NTZ R3, R2 ;  /* 0x0000000200037305 */ /* 0x000e24000021f100 */
[----:B0-----:R3:W-:Y:S01]  /*7740*/  STG.E desc[UR36][R16.64], R3 ;  /* 0x0000000310007986 */ /* 0x0017e2000c101924 */
[----:B------:R-:W-:Y:S05]  /*7750*/  BRA `(.L_x_31017) ;  /* 0x0000000c00107947 */ /* 0x000fea0003800000 */
.L_x_31018:
[----:B------:R-:W0:Y:S02]  /*7760*/  F2I.FTZ.TRUNC.NTZ R3, R2 ;  /* 0x0000000200037305 */ /* 0x000e24000021f100 */
[----:B0-----:R0:W-:Y:S01]  /*7770*/  STG.E.U16 desc[UR36][R16.64], R3 ;  /* 0x0000000310007986 */ /* 0x0011e2000c101524 */
[----:B------:R-:W-:Y:S05]  /*7780*/  BRA `(.L_x_31017) ;  /* 0x0000000c00047947 */ /* 0x000fea0003800000 */
.L_x_31013:
        /* <DEDUP_REMOVED lines=8> */
.L_x_31021:
[----:B------:R-:W-:-:S05]  /*7810*/  F2FP.F16.F32.PACK_AB R2, RZ, R2 ;  /* 0x00000002ff02723e */ /* 0x000fca00000000ff */
[----:B------:R0:W-:Y:S01]  /*7820*/  STG.E.U16 desc[UR36][R16.64], R2 ;  /* 0x0000000210007986 */ /* 0x0001e2000c101524 */
[----:B------:R-:W-:Y:S05]  /*7830*/  BRA `(.L_x_31017) ;  /* 0x0000000800d87947 */ /* 0x000fea0003800000 */
.L_x_31020:
        /* <DEDUP_REMOVED lines=9> */
.L_x_31023:
[----:B------:R-:W-:-:S04]  /*78d0*/  F2FP.F16.F32.PACK_AB R3, RZ, R2 ;  /* 0x00000002ff03723e */ /* 0x000fc800000000ff */
[----:B------:R-:W-:-:S05]  /*78e0*/  PRMT R3, R3, 0x5410, RZ ;  /* 0x0000541003037816 */ /* 0x000fca00000000ff */
[----:B------:R0:W-:Y:S01]  /*78f0*/  STG.E desc[UR36][R16.64], R3 ;  /* 0x0000000310007986 */ /* 0x0001e2000c101924 */
[----:B------:R-:W-:Y:S05]  /*7900*/  BRA `(.L_x_31017) ;  /* 0x0000000800a47947 */ /* 0x000fea0003800000 */
.L_x_31022:
[----:B------:R-:W-:-:S06]  /*7910*/  FMUL.FTZ R2, R2, 1 ;  /* 0x3f80000002027820 */ /* 0x000fcc0000410000 */
[----:B------:R-:W0:Y:S02]  /*7920*/  F2F.F64.F32 R2, R2 ;  /* 0x0000000200027310 */ /* 0x000e240000201800 */
[----:B0-----:R0:W-:Y:S01]  /*7930*/  STG.E.64 desc[UR36][R16.64], R2 ;  /* 0x0000000210007986 */ /* 0x0011e2000c101b24 */
[----:B------:R-:W-:Y:S05]  /*7940*/  BRA `(.L_x_31017) ;  /* 0x0000000800947947 */ /* 0x000fea0003800000 */
.L_x_31012:
        /* <DEDUP_REMOVED lines=12> */
.L_x_31026:
[----:B------:R-:W-:Y:S01]  /*7a10*/  FMUL.FTZ R4, R2, 1 ;  /* 0x3f80000002047820 */ /* 0x000fe20000410000 */
[----:B------:R-:W-:-:S05]  /*7a20*/  CS2R R6, SRZ ;  /* 0x0000000000067805 */ /* 0x000fca000001ff00 */
[----:B--2---:R-:W0:Y:S02]  /*7a30*/  F2F.F64.F32 R4, R4 ;  /* 0x0000000400047310 */ /* 0x004e240000201800 */
[----:B0-----:R0:W-:Y:S01]  /*7a40*/  STG.E.128 desc[UR36][R16.64], R4 ;  /* 0x0000000410007986 */ /* 0x0011e2000c101d24 */
[----:B------:R-:W-:Y:S05]  /*7a50*/  BRA `(.L_x_31017) ;  /* 0x0000000800507947 */ /* 0x000fea0003800000 */
.L_x_31025:
        /* <DEDUP_REMOVED lines=20> */
.L_x_31030:
[----:B------:R-:W-:Y:S05]  /*7ba0*/  BSYNC B0 ;  /* 0x0000000000007941 */ /* 0x000fea0003800000 */
.L_x_31029:
[----:B------:R-:W-:-:S05]  /*7bb0*/  LOP3.LUT R5, R0, R5, RZ, 0xfc, !PT ;  /* 0x0000000500057212 */ /* 0x000fca00078efcff */
[----:B------:R0:W-:Y:S01]  /*7bc0*/  STG.E.U8 desc[UR36][R16.64], R5 ;  /* 0x0000000510007986 */ /* 0x0001e2000c101124 */
[----:B------:R-:W-:Y:S05]  /*7bd0*/  BRA `(.L_x_31017) ;  /* 0x0000000400f07947 */ /* 0x000fea0003800000 */
.L_x_31028:
        /* <DEDUP_REMOVED lines=12> */
.L_x_31032:
[----:B------:R-:W-:Y:S01]  /*7ca0*/  IMAD.MOV.U32 R0, RZ, RZ, 0x7f ;  /* 0x0000007fff007424 */ /* 0x000fe200078e00ff */
[----:B------:R-:W-:-:S04]  /*7cb0*/  ISETP.GT.U32.AND P0, PT, R4, 0x7f800000, PT ;  /* 0x7f8000000400780c */ /* 0x000fc80003f04070 */
[----:B------:R-:W-:-:S09]  /*7cc0*/  SEL R0, R0, 0x7c, P0 ;  /* 0x0000007c00007807 */ /* 0x000fd20000000000 */
.L_x_31033:
[----:B------:R-:W-:Y:S05]  /*7cd0*/  BSYNC B0 ;  /* 0x0000000000007941 */ /* 0x000fea0003800000 */
.L_x_31031:
[----:B------:R-:W-:-:S04]  /*7ce0*/  LOP3.LUT R2, R2, 0x80000000, RZ, 0xc0, !PT ;  /* 0x8000000002027812 */ /* 0x000fc800078ec0ff */
[----:B------:R-:W-:-:S04]  /*7cf0*/  SHF.R.U32.HI R3, RZ, 0x18, R2 ;  /* 0x00000018ff037819 */ /* 0x000fc80000011602 */
[----:B------:R-:W-:-:S05]  /*7d00*/  LOP3.LUT R3, R0, R3, RZ, 0xfc, !PT ;  /* 0x0000000300037212 */ /* 0x000fca00078efcff */
[----:B------:R0:W-:Y:S01]  /*7d10*/  STG.E.U8 desc[UR36][R16.64], R3 ;  /* 0x0000000310007986 */ /* 0x0001e2000c101124 */
[----:B------:R-:W-:Y:S05]  /*7d20*/  BRA `(.L_x_31017) ;  /* 0x00000004009c7947 */ /* 0x000fea0003800000 */
.L_x_31027:
[----:B------:R-:W-:-:S05]  /*7d30*/  F2FP.BF16.F32.PACK_AB R2, RZ, R2 ;  /* 0x00000002ff02723e */ /* 0x000fca00000010ff */
[----:B------:R0:W-:Y:S01]  /*7d40*/  STG.E.U16 desc[UR36][R16.64], R2 ;  /* 0x0000000210007986 */ /* 0x0001e2000c101524 */
[----:B------:R-:W-:Y:S05]  /*7d50*/  BRA `(.L_x_31017) ;  /* 0x0000000400907947 */ /* 0x000fea0003800000 */
.L_x_31024:
        /* <DEDUP_REMOVED lines=11> */
.L_x_31036:
        /* <DEDUP_REMOVED lines=16> */
.L_x_31039:
[----:B------:R-:W-:-:S04]  /*7f10*/  LOP3.LUT R2, R2, 0x80000000, RZ, 0xc0, !PT ;  /* 0x8000000002027812 */ /* 0x000fc800078ec0ff */
[----:B------:R-:W-:-:S04]  /*7f20*/  SHF.R.U32.HI R3, RZ, 0x18, R2 ;  /* 0x00000018ff037819 */ /* 0x000fc80000011602 */
[----:B------:R-:W-:-:S04]  /*7f30*/  LOP3.LUT R0, R0, R3, RZ, 0xfc, !PT ;  /* 0x0000000300007212 */ /* 0x000fc800078efcff */
[----:B------:R-:W-:-:S07]  /*7f40*/  PRMT R8, R0, 0x7610, R8 ;  /* 0x0000761000087816 */ /* 0x000fce0000000008 */
.L_x_31038:
[----:B------:R-:W-:Y:S05]  /*7f50*/  BSYNC B0 ;  /* 0x0000000000007941 */ /* 0x000fea0003800000 */
.L_x_31037:
[----:B------:R0:W-:Y:S01]  /*7f60*/  STG.E.U8 desc[UR36][R16.64], R8 ;  /* 0x0000000810007986 */ /* 0x0001e2000c101124 */
[----:B------:R-:W-:Y:S05]  /*7f70*/  BRA `(.L_x_31017) ;  /* 0x0000000400087947 */ /* 0x000fea0003800000 */
.L_x_31035:
        /* <DEDUP_REMOVED lines=16> */
.L_x_31042:
[----:B------:R-:W-:-:S04]  /*8080*/  LOP3.LUT R2, R2, 0x80000000, RZ, 0xc0, !PT ;  /* 0x8000000002027812 */ /* 0x000fc800078ec0ff */
[----:B------:R-:W-:-:S04]  /*8090*/  SHF.R.U32.HI R3, RZ, 0x18, R2 ;  /* 0x00000018ff037819 */ /* 0x000fc80000011602 */
[----:B------:R-:W-:-:S04]  /*80a0*/  LOP3.LUT R0, R0, R3, RZ, 0xfc, !PT ;  /* 0x0000000300007212 */ /* 0x000fc800078efcff */
[----:B------:R-:W-:-:S07]  /*80b0*/  PRMT R8, R0, 0x7610, R8 ;  /* 0x0000761000087816 */ /* 0x000fce0000000008 */
.L_x_31041:
[----:B------:R-:W-:Y:S05]  /*80c0*/  BSYNC B0 ;  /* 0x0000000000007941 */ /* 0x000fea0003800000 */
.L_x_31040:
[----:B------:R0:W-:Y:S01]  /*80d0*/  STG.E.U8 desc[UR36][R16.64], R8 ;  /* 0x0000000810007986 */ /* 0x0001e2000c101124 */
[----:B------:R-:W-:Y:S05]  /*80e0*/  BRA `(.L_x_31017) ;  /* 0x0000000000ac7947 */ /* 0x000fea0003800000 */
.L_x_31034:
        /* <DEDUP_REMOVED lines=21> */
.L_x_31016:
        /* <DEDUP_REMOVED lines=16> */
.L_x_31045:
[----:B------:R-:W-:Y:S05]  /*8340*/  BRA `(.L_x_31017) ;  /* 0x0000000000147947 */ /* 0x000fea0003800000 */
.L_x_31044:
[----:B------:R-:W0:Y:S02]  /*8350*/  F2I.U64.TRUNC R2, R2 ;  /* 0x0000000200027311 */ /* 0x000e24000020d800 */
[----:B0-----:R0:W-:Y:S01]  /*8360*/  STG.E.64 desc[UR36][R16.64], R2 ;  /* 0x0000000210007986 */ /* 0x0011e2000c101b24 */
[----:B------:R-:W-:Y:S05]  /*8370*/  BRA `(.L_x_31017) ;  /* 0x0000000000087947 */ /* 0x000fea0003800000 */
.L_x_31043:
[----:B------:R-:W0:Y:S02]  /*8380*/  F2I.FTZ.U32.TRUNC.NTZ R3, R2 ;  /* 0x0000000200037305 */ /* 0x000e24000021f000 */
[----:B0-----:R0:W-:Y:S02]  /*8390*/  STG.E desc[UR36][R16.64], R3 ;  /* 0x0000000310007986 */ /* 0x0011e4000c101924 */
.L_x_31017:
[----:B------:R-:W-:-:S07]  /*83a0*/  VIADD R19, R19, 0x80 ;  /* 0x0000008013137836 */ /* 0x000fce0000000000 */
.L_x_30952:
[----:B------:R-:W-:Y:S05]  /*83b0*/  BSYNC B7 ;  /* 0x0000000000077941 */ /* 0x000fea0003800000 */
.L_x_30951:
        /* <DEDUP_REMOVED lines=358> */
.L_x_31048:
        /* <DEDUP_REMOVED lines=22> */
.L_x_31053:
[----:B------:R-:W2:Y:S02]  /*9b80*/  LDG.E.U8 R2, desc[UR36][R2.64] ;  /* 0x0000002402027981 */ /* 0x000ea4000c1e1100 */
[----:B--2---:R-:W-:Y:S01]  /*9b90*/  I2FP.F32.U32 R22, R2 ;  /* 0x0000000200167245 */ /* 0x004fe20000201000 */
[----:B------:R-:W-:Y:S06]  /*9ba0*/  BRA `(.L_x_31055) ;  /* 0x0000000c002c7947 */ /* 0x000fec0003800000 */
.L_x_31052:
        /* <DEDUP_REMOVED lines=9> */
.L_x_31057:
[----:B------:R-:W2:Y:S02]  /*9c40*/  LDG.E R2, desc[UR36][R2.64] ;  /* 0x0000002402027981 */ /* 0x000ea4000c1e1900 */
[----:B--2---:R-:W-:Y:S01]  /*9c50*/  I2FP.F32.S32 R22, R2 ;  /* 0x0000000200167245 */ /* 0x004fe20000201400 */
[----:B------:R-:W-:Y:S06]  /*9c60*/  BRA `(.L_x_31055) ;  /* 0x0000000800fc7947 */ /* 0x000fec0003800000 */
.L_x_31056:
[----:B------:R-:W2:Y:S02]  /*9c70*/  LDG.E.U16 R2, desc[UR36][R2.64] ;  /* 0x0000002402027981 */ /* 0x000ea4000c1e1500 */
[----:B--2---:R0:W1:Y:S01]  /*9c80*/  I2F.S16 R22, R2 ;  /* 0x0000000200167306 */ /* 0x0040620000101400 */
[----:B------:R-:W-:Y:S05]  /*9c90*/  BRA `(.L_x_31055) ;  /* 0x0000000800f07947 */ /* 0x000fea0003800000 */
.L_x_31051:
        /* <DEDUP_REMOVED lines=8> */
.L_x_31059:
[----:B------:R-:W2:Y:S02]  /*9d20*/  LDG.E.U16 R2, desc[UR36][R2.64] ;  /* 0x0000002402027981 */ /* 0x000ea4000c1e1500 */
[----:B--2---:R-:W-:Y:S01]  /*9d30*/  HADD2.F32 R22, -RZ, R2.H0_H0 ;  /* 0x20000002ff167230 */ /* 0x004fe20000004100 */
[----:B------:R-:W-:Y:S06]  /*9d40*/  BRA `(.L_x_31055) ;  /* 0x0000000800c47947 */ /* 0x000fec0003800000 */
.L_x_31058:
        /* <DEDUP_REMOVED lines=8> */
.L_x_31061:
[----:B------:R-:W2:Y:S02]  /*9dd0*/  LDG.E.U16 R2, desc[UR36][R2.64] ;  /* 0x0000002402027981 */ /* 0x000ea4000c1e1500 */
[----:B--2---:R-:W-:Y:S01]  /*9de0*/  HADD2.F32 R22, -RZ, R2.H0_H0 ;  /* 0x20000002ff167230 */ /* 0x004fe20000004100 */
[----:B------:R-:W-:Y:S06]  /*9df0*/  BRA `(.L_x_31055) ;  /* 0x0000000800987947 */ /* 0x000fec0003800000 */
.L_x_31060:
[----:B------:R-:W2:Y:S01]  /*9e00*/  LDG.E.64 R2, desc[UR36][R2.64] ;  /* 0x0000002402027981 */ /* 0x000ea2000c1e1b00 */
[----:B------:R-:W-:Y:S01]  /*9e10*/  UMOV UR4, 0xf0000000 ;  /* 0xf000000000047882 */ /* 0x000fe20000000000 */
[----:B------:R-:W-:Y:S01]  /*9e20*/  UMOV UR5, 0x380fffff ;  /* 0x380fffff00057882 */ /* 0x000fe20000000000 */
[----:B--2---:R-:W0:Y:S01]  /*9e30*/  F2F.F32.F64 R22, R2 ;  /* 0x0000000200167310 */ /* 0x004e220000301000 */
[----:B------:R-:W-:-:S14]  /*9e40*/  DSETP.GEU.AND P0, PT, |R2|, UR4, PT ;  /* 0x0000000402007e2a */ /* 0x000fdc000bf0e200 */
[----:B0-----:R-:W-:Y:S01]  /*9e50*/  @!P0 FMUL R22, R22, 1.175494350822287508e-38 ;  /* 0x0080000016168820 */ /* 0x001fe20000400000 */
[----:B------:R-:W-:Y:S06]  /*9e60*/  BRA `(.L_x_31055) ;  /* 0x00000008007c7947 */ /* 0x000fec0003800000 */
.L_x_31050:
        /* <DEDUP_REMOVED lines=12> */
.L_x_31064:
[----:B------:R-:W2:Y:S01]  /*9f30*/  LDG.E.64 R2, desc[UR36][R2.64] ;  /* 0x0000002402027981 */ /* 0x000ea2000c1e1b00 */
[----:B------:R-:W-:Y:S01]  /*9f40*/  UMOV UR4, 0xf0000000 ;  /* 0xf000000000047882 */ /* 0x000fe20000000000 */
[----:B------:R-:W-:Y:S01]  /*9f50*/  UMOV UR5, 0x380fffff ;  /* 0x380fffff00057882 */ /* 0x000fe20000000000 */
[----:B--2---:R-:W0:Y:S01]  /*9f60*/  F2F.F32.F64 R22, R2 ;  /* 0x0000000200167310 */ /* 0x004e220000301000 */
[----:B------:R-:W-:-:S14]  /*9f70*/  DSETP.GEU.AND P0, PT, |R2|, UR4, PT ;  /* 0x0000000402007e2a */ /* 0x000fdc000bf0e200 */
[----:B0-----:R-:W-:Y:S01]  /*9f80*/  @!P0 FMUL R22, R22, 1.175494350822287508e-38 ;  /* 0x0080000016168820 */ /* 0x001fe20000400000 */
[----:B------:R-:W-:Y:S06]  /*9f90*/  BRA `(.L_x_31055) ;  /* 0x0000000800307947 */ /* 0x000fec0003800000 */
.L_x_31063:
        /* <DEDUP_REMOVED lines=26> */
.L_x_31066:
        /* <DEDUP_REMOVED lines=13> */
.L_x_31065:
[----:B------:R-:W2:Y:S02]  /*a210*/  LDG.E.U16 R2, desc[UR36][R2.64] ;  /* 0x0000002402027981 */ /* 0x000ea4000c1e1500 */
[----:B--2---:R-:W-:Y:S01]  /*a220*/  IMAD.U32 R22, R2, 0x10000, RZ ;  /* 0x0001000002167824 */ /* 0x004fe200078e00ff */
[----:B------:R-:W-:Y:S06]  /*a230*/  BRA `(.L_x_31055) ;  /* 0x0000000400887947 */ /* 0x000fec0003800000 */
.L_x_31062:
        /* <DEDUP_REMOVED lines=11> */
.L_x_31069:
        /* <DEDUP_REMOVED lines=20> */
.L_x_31071:
[----:B------:R-:W-:Y:S05]  /*a430*/  BSYNC B0 ;  /* 0x0000000000007941 */ /* 0x000fea0003800000 */
.L_x_31070:
[----:B------:R-:W-:Y:S01]  /*a440*/  IMAD.SHL.U32 R2, R2, 0x100000, RZ ;  /* 0x0010000002027824 */ /* 0x000fe200078e00ff */
[----:B------:R-:W-:-:S04]  /*a450*/  LEA R3, R0, 0x3b800000, 0x17 ;  /* 0x3b80000000037811 */ /* 0x000fc800078eb8ff */
[----:B------:R-:W-:Y:S01]  /*a460*/  LOP3.LUT R22, R3, R2, R22, 0xfe, !PT ;  /* 0x0000000203167212 */ /* 0x000fe200078efe16 */
[----:B------:R-:W-:Y:S06]  /*a470*/  BRA `(.L_x_31055) ;  /* 0x0000000000f87947 */ /* 0x000fec0003800000 */
.L_x_31068:
        /* <DEDUP_REMOVED lines=20> */
.L_x_31073:
[----:B------:R-:W-:Y:S05]  /*a5c0*/  BSYNC B0 ;  /* 0x0000000000007941 */ /* 0x000fea0003800000 */
.L_x_31072:
[----:B------:R-:W-:Y:S01]  /*a5d0*/  IMAD.SHL.U32 R2, R2, 0x200000, RZ ;  /* 0x0020000002027824 */ /* 0x000fe200078e00ff */
[----:B------:R-:W-:-:S04]  /*a5e0*/  LEA R3, R0, 0x37800000, 0x17 ;  /* 0x3780000000037811 */ /* 0x000fc800078eb8ff */
[----:B------:R-:W-:Y:S01]  /*a5f0*/  LOP3.LUT R22, R3, R2, R22, 0xfe, !PT ;  /* 0x0000000203167212 */ /* 0x000fe200078efe16 */
[----:B------:R-:W-:Y:S06]  /*a600*/  BRA `(.L_x_31055) ;  /* 0x0000000000947947 */ /* 0x000fec0003800000 */
.L_x_31067:
        /* <DEDUP_REMOVED lines=14> */
.L_x_31054:
        /* <DEDUP_REMOVED lines=16> */
.L_x_31076:
[----:B------:R-:W-:Y:S01]  /*a7f0*/  IMAD.MOV.U32 R22, RZ, RZ, RZ ;  /* 0x000000ffff167224 */ /* 0x000fe200078e00ff */
[----:B------:R-:W-:Y:S06]  /*a800*/  BRA `(.L_x_31055) ;  /* 0x0000000000147947 */ /* 0x000fec0003800000 */
.L_x_31075:
[----:B------:R-:W2:Y:S02]  /*a810*/  LDG.E.64 R22, desc[UR36][R2.64] ;  /* 0x0000002402167981 */ /* 0x000ea4000c1e1b00 */
[----:B--2---:R0:W1:Y:S01]  /*a820*/  I2F.U64 R22, R22 ;  /* 0x0000001600167312 */ /* 0x0040620000301000 */
[----:B------:R-:W-:Y:S05]  /*a830*/  BRA `(.L_x_31055) ;  /* 0x0000000000087947 */ /* 0x000fea0003800000 */
.L_x_31074:
[----:B------:R-:W2:Y:S02]  /*a840*/  LDG.E R2, desc[UR36][R2.64] ;  /* 0x0000002402027981 */ /* 0x000ea4000c1e1900 */
[----:B--2---:R-:W-:-:S07]  /*a850*/  I2FP.F32.U32 R22, R2 ;  /* 0x0000000200167245 */ /* 0x004fce0000201000 */
.L_x_31055:
[----:B------:R-:W-:Y:S05]  /*a860*/  BSYNC B6 ;  /* 0x0000000000067941 */ /* 0x000fea0003800000 */
.L_x_31049:
        /* <DEDUP_REMOVED lines=19> */
.L_x_31081:
[----:B------:R-:W2:Y:S02]  /*a9a0*/  LDG.E.U8 R2, desc[UR36][R2.64] ;  /* 0x0000002402027981 */ /* 0x000ea4000c1e1100 */
[----:B--2---:R-:W-:Y:S01]  /*a9b0*/  I2FP.F32.U32 R5, R2 ;  /* 0x0000000200057245 */ /* 0x004fe20000201000 */
[----:B------:R-:W-:Y:S06]  /*a9c0*/  BRA `(.L_x_31083) ;  /* 0x0000000c002c7947 */ /* 0x000fec0003800000 */
.L_x_31080:
        /* <DEDUP_REMOVED lines=9> */
.L_x_31085:
[----:B------:R-:W2:Y:S02]  /*aa60*/  LDG.E R2, desc[UR36][R2.64] ;  /* 0x0000002402027981 */ /* 0x000ea4000c1e1900 */
[----:B--2---:R-:W-:Y:S01]  /*aa70*/  I2FP.F32.S32 R5, R2 ;  /* 0x0000000200057245 */ /* 0x004fe20000201400 */
[----:B------:R-:W-:Y:S06]  /*aa80*/  BRA `(.L_x_31083) ;  /* 0x0000000800fc7947 */ /* 0x000fec0003800000 */
.L_x_31084:
[----:B------:R-:W2:Y:S02]  /*aa90*/  LDG.E.U16 R2, desc[UR36][R2.64] ;  /* 0x0000002402027981 */ /* 0x000ea4000c1e1500 */
[----:B--2---:R0:W2:Y:S01]  /*aaa0*/  I2F.S16 R5, R2 ;  /* 0x0000000200057306 */ /* 0x0040a20000101400 */
[----:B------:R-:W-:Y:S05]  /*aab0*/  BRA `(.L_x_31083) ;  /* 0x0000000800f07947 */ /* 0x000fea0003800000 */
.L_x_31079:
        /* <DEDUP_REMOVED lines=8> */
.L_x_31087:
[----:B------:R-:W2:Y:S02]  /*ab40*/  LDG.E.U16 R2, desc[UR36][R2.64] ;  /* 0x0000002402027981 */ /* 0x000ea4000c1e1500 */
[----:B--2---:R-:W-:Y:S01]  /*ab50*/  HADD2.F32 R5, -RZ, R2.H0_H0 ;  /* 0x20000002ff057230 */ /* 0x004fe20000004100 */
[----:B------:R-:W-:Y:S06]  /*ab60*/  BRA `(.L_x_31083) ;  /* 0x0000000800c47947 */ /* 0x000fec0003800000 */
.L_x_31086:
        /* <DEDUP_REMOVED lines=8> */
.L_x_31089:
[----:B------:R-:W2:Y:S02]  /*abf0*/  LDG.E.U16 R2, desc[UR36][R2.64] ;  /* 0x0000002402027981 */ /* 0x000ea4000c1e1500 */
[----:B--2---:R-:W-:Y:S01]  /*ac00*/  HADD2.F32 R5, -RZ, R2.H0_H0 ;  /* 0x20000002ff057230 */ /* 0x004fe20000004100 */
[----:B------:R-:W-:Y:S06]  /*ac10*/  BRA `(.L_x_31083) ;  /* 0x0000000800987947 */ /* 0x000fec0003800000 */
.L_x_31088:
[----:B------:R-:W2:Y:S01]  /*ac20*/  LDG.E.64 R2, desc[UR36][R2.64] ;  /* 0x0000002402027981 */ /* 0x000ea2000c1e1b00 */
[----:B------:R-:W-:Y:S01]  /*ac30*/  UMOV UR4, 0xf0000000 ;  /* 0xf000000000047882 */ /* 0x000fe20000000000 */
[----:B------:R-:W-:Y:S01]  /*ac40*/  UMOV UR5, 0x380fffff ;  /* 0x380fffff00057882 */ /* 0x000fe20000000000 */
[----:B--2---:R-:W0:Y:S01]  /*ac50*/  F2F.F32.F64 R5, R2 ;  /* 0x0000000200057310 */ /* 0x004e220000301000 */
[----:B------:R-:W-:-:S14]  /*ac60*/  DSETP.GEU.AND P0, PT, |R2|, UR4, PT ;  /* 0x0000000402007e2a */ /* 0x000fdc000bf0e200 */
[----:B0-----:R-:W-:Y:S01]  /*ac70*/  @!P0 FMUL R5, R5, 1.175494350822287508e-38 ;  /* 0x0080000005058820 */ /* 0x001fe20000400000 */
[----:B------:R-:W-:Y:S06]  /*ac80*/  BRA `(.L_x_31083) ;  /* 0x00000008007c7947 */ /* 0x000fec0003800000 */
.L_x_31078:
        /* <DEDUP_REMOVED lines=12> */
.L_x_31092:
[----:B------:R-:W2:Y:S01]  /*ad50*/  LDG.E.64 R2, desc[UR36][R2.64] ;  /* 0x0000002402027981 */ /* 0x000ea2000c1e1b00 */
[----:B------:R-:W-:Y:S01]  /*ad60*/  UMOV UR4, 0xf0000000 ;  /* 0xf000000000047882 */ /* 0x000fe20000000000 */
[----:B------:R-:W-:Y:S01]  /*ad70*/  UMOV UR5, 0x380fffff ;  /* 0x380fffff00057882 */ /* 0x000fe20000000000 */
[----:B--2---:R-:W0:Y:S01]  /*ad80*/  F2F.F32.F64 R5, R2 ;  /* 0x0000000200057310 */ /* 0x004e220000301000 */
[----:B------:R-:W-:-:S14]  /*ad90*/  DSETP.GEU.AND P0, PT, |R2|, UR4, PT ;  /* 0x0000000402007e2a */ /* 0x000fdc000bf0e200 */
[----:B0-----:R-:W-:Y:S01]  /*ada0*/  @!P0 FMUL R5, R5, 1.175494350822287508e-38 ;  /* 0x0080000005058820 */ /* 0x001fe20000400000 */
[----:B------:R-:W-:Y:S06]  /*adb0*/  BRA `(.L_x_31083) ;  /* 0x0000000800307947 */ /* 0x000fec0003800000 */
.L_x_31091:
        /* <DEDUP_REMOVED lines=26> */
.L_x_31094:
        /* <DEDUP_REMOVED lines=13> */
.L_x_31093:
[----:B------:R-:W2:Y:S02]  /*b030*/  LDG.E.U16 R2, desc[UR36][R2.64] ;  /* 0x0000002402027981 */ /* 0x000ea4000c1e1500 */
[----:B--2---:R-:W-:Y:S01]  /*b040*/  IMAD.U32 R5, R2, 0x10000, RZ ;  /* 0x0001000002057824 */ /* 0x004fe200078e00ff */
[----:B------:R-:W-:Y:S06]  /*b050*/  BRA `(.L_x_31083) ;  /* 0x0000000400887947 */ /* 0x000fec0003800000 */
.L_x_31090:
        /* <DEDUP_REMOVED lines=11> */
.L_x_31097:
        /* <DEDUP_REMOVED lines=20> */
.L_x_31099:
[----:B------:R-:W-:Y:S05]  /*b250*/  BSYNC B0 ;  /* 0x0000000000007941 */ /* 0x000fea0003800000 */
.L_x_31098:
[----:B------:R-:W-:Y:S01]  /*b260*/  IMAD.SHL.U32 R2, R2, 0x100000, RZ ;  /* 0x0010000002027824 */ /* 0x000fe200078e00ff */
[----:B------:R-:W-:-:S04]  /*b270*/  LEA R5, R0, 0x3b800000, 0x17 ;  /* 0x3b80000000057811 */ /* 0x000fc800078eb8ff */
[----:B------:R-:W-:Y:S01]  /*b280*/  LOP3.LUT R5, R5, R2, R4, 0xfe, !PT ;  /* 0x0000000205057212 */ /* 0x000fe200078efe04 */
[----:B------:R-:W-:Y:S06]  /*b290*/  BRA `(.L_x_31083) ;  /* 0x0000000000f87947 */ /* 0x000fec0003800000 */
.L_x_31096:
        /* <DEDUP_REMOVED lines=20> */
.L_x_31101:
[----:B------:R-:W-:Y:S05]  /*b3e0*/  BSYNC B0 ;  /* 0x0000000000007941 */ /* 0x000fea0003800000 */
.L_x_31100:
[----:B------:R-:W-:Y:S01]  /*b3f0*/  IMAD.SHL.U32 R2, R2, 0x200000, RZ ;  /* 0x0020000002027824 */ /* 0x000fe200078e00ff */
[----:B------:R-:W-:-:S04]  /*b400*/  LEA R5, R0, 0x37800000, 0x17 ;  /* 0x3780000000057811 */ /* 0x000fc800078eb8ff */
[----:B------:R-:W-:Y:S01]  /*b410*/  LOP3.LUT R5, R5, R2, R4, 0xfe, !PT ;  /* 0x0000000205057212 */ /* 0x000fe200078efe04 */
[----:B------:R-:W-:Y:S06]  /*b420*/  BRA `(.L_x_31083) ;  /* 0x0000000000947947 */ /* 0x000fec0003800000 */
.L_x_31095:
        /* <DEDUP_REMOVED lines=14> */
.L_x_31082:
        /* <DEDUP_REMOVED lines=16> */
.L_x_31104:
[----:B------:R-:W-:Y:S01]  /*b610*/  IMAD.MOV.U32 R5, RZ, RZ, RZ ;  /* 0x000000ffff057224 */ /* 0x000fe200078e00ff */
[----:B------:R-:W-:Y:S06]  /*b620*/  BRA `(.L_x_31083) ;  /* 0x0000000000147947 */ /* 0x000fec0003800000 */
.L_x_31103:
[----:B------:R-:W2:Y:S02]  /*b630*/  LDG.E.64 R2, desc[UR36][R2.64] ;  /* 0x0000002402027981 */ /* 0x000ea4000c1e1b00 */
[----:B--2---:R0:W2:Y:S01]  /*b640*/  I2F.U64 R5, R2 ;  /* 0x0000000200057312 */ /* 0x0040a20000301000 */
[----:B------:R-:W-:Y:S05]  /*b650*/  BRA `(.L_x_31083) ;  /* 0x0000000000087947 */ /* 0x000fea0003800000 */
.L_x_31102:
[----:B------:R-:W2:Y:S02]  /*b660*/  LDG.E R2, desc[UR36][R2.64] ;  /* 0x0000002402027981 */ /* 0x000ea4000c1e1900 */
[----:B--2---:R-:W-:-:S07]  /*b670*/  I2FP.F32.U32 R5, R2 ;  /* 0x0000000200057245 */ /* 0x004fce0000201000 */
.L_x_31083:
[----:B------:R-:W-:Y:S05]  /*b680*/  BSYNC B6 ;  /* 0x0000000000067941 */ /* 0x000fea0003800000 */
.L_x_31077:
        /* <DEDUP_REMOVED lines=9> */
[----:B------:R-:W-:-:S07]  /*b720*/  @!P0 FMNMX.FTZ R2, R5, R22, !PT ;  /* 0x0000001605028209 */ /* 0x000fce0007810000 */
.L_x_31106:
[----:B------:R-:W-:Y:S05]  /*b730*/  BSYNC B0 ;  /* 0x0000000000007941 */ /* 0x000fea0003800000 */
.L_x_31105:
        /* <DEDUP_REMOVED lines=12> */
.L_x_31110:
[----:B------:R-:W0:Y:S02]  /*b800*/  F2I.S64.TRUNC R2, R2 ;  /* 0x0000000200027311 */ /* 0x000e24000020d900 */
[----:B0-----:R-:W-:-:S05]  /*b810*/  IMAD.MOV.U32 R5, RZ, RZ, R2 ;  /* 0x000000ffff057224 */ /* 0x001fca00078e0002 */
[----:B------:R0:W-:Y:S01]  /*b820*/  STG.E.U8 desc[UR36][R16.64], R5 ;  /* 0x0000000510007986 */ /* 0x0001e2000c101124 */
[----:B------:R-:W-:Y:S05]  /*b830*/  BRA `(.L_x_31112) ;  /* 0x0000000c00407947 */ /* 0x000fea0003800000 */
.L_x_31109:
        /* <DEDUP_REMOVED lines=9> */
.L_x_31114:
[----:B------:R-:W0:Y:S02]  /*b8d0*/  F2I.FTZ.TRUNC.NTZ R3, R2 ;  /* 0x0000000200037305 */ /* 0x000e24000021f100 */
[----:B0-----:R0:W-:Y:S01]  /*b8e0*/  STG.E desc[UR36][R16.64], R3 ;  /* 0x0000000310007986 */ /* 0x0011e2000c101924 */
[----:B------:R-:W-:Y:S05]  /*b8f0*/  BRA `(.L_x_31112) ;  /* 0x0000000c00107947 */ /* 0x000fea0003800000 */
.L_x_31113:
[----:B------:R-:W0:Y:S02]  /*b900*/  F2I.FTZ.TRUNC.NTZ R3, R2 ;  /* 0x0000000200037305 */ /* 0x000e24000021f100 */
[----:B0-----:R0:W-:Y:S01]  /*b910*/  STG.E.U16 desc[UR36][R16.64], R3 ;  /* 0x0000000310007986 */ /* 0x0011e2000c101524 */
[----:B------:R-:W-:Y:S05]  /*b920*/  BRA `(.L_x_31112) ;  /* 0x0000000c00047947 */ /* 0x000fea0003800000 */
.L_x_31108:
        /* <DEDUP_REMOVED lines=8> */
.L_x_31116:
[----:B------:R-:W-:-:S05]  /*b9b0*/  F2FP.F16.F32.PACK_AB R2, RZ, R2 ;  /* 0x00000002ff02723e */ /* 0x000fca00000000ff */
[----:B------:R0:W-:Y:S01]  /*b9c0*/  STG.E.U16 desc[UR36][R16.64], R2 ;  /* 0x0000000210007986 */ /* 0x0001e2000c101524 */
[----:B------:R-:W-:Y:S05]  /*b9d0*/  BRA `(.L_x_31112) ;  /* 0x0000000800d87947 */ /* 0x000fea0003800000 */
.L_x_31115:
        /* <DEDUP_REMOVED lines=9> */
.L_x_31118:
[----:B------:R-:W-:-:S04]  /*ba70*/  F2FP.F16.F32.PACK_AB R3, RZ, R2 ;  /* 0x00000002ff03723e */ /* 0x000fc800000000ff */
[----:B------:R-:W-:-:S05]  /*ba80*/  PRMT R3, R3, 0x5410, RZ ;  /* 0x0000541003037816 */ /* 0x000fca00000000ff */
[----:B------:R0:W-:Y:S01]  /*ba90*/  STG.E desc[UR36][R16.64], R3 ;  /* 0x0000000310007986 */ /* 0x0001e2000c101924 */
[----:B------:R-:W-:Y:S05]  /*baa0*/  BRA `(.L_x_31112) ;  /* 0x0000000800a47947 */ /* 0x000fea0003800000 */
.L_x_31117:
[----:B------:R-:W-:-:S06]  /*bab0*/  FMUL.FTZ R2, R2, 1 ;  /* 0x3f80000002027820 */ /* 0x000fcc0000410000 */
[----:B------:R-:W0:Y:S02]  /*bac0*/  F2F.F64.F32 R2, R2 ;  /* 0x0000000200027310 */ /* 0x000e240000201800 */
[----:B0-----:R0:W-:Y:S01]  /*bad0*/  STG.E.64 desc[UR36][R16.64], R2 ;  /* 0x0000000210007986 */ /* 0x0011e2000c101b24 */
[----:B------:R-:W-:Y:S05]  /*bae0*/  BRA `(.L_x_31112) ;  /* 0x0000000800947947 */ /* 0x000fea0003800000 */
.L_x_31107:
        /* <DEDUP_REMOVED lines=12> */
.L_x_31121:
[----:B------:R-:W-:Y:S01]  /*bbb0*/  FMUL.FTZ R4, R2, 1 ;  /* 0x3f80000002047820 */ /* 0x000fe20000410000 */
[----:B------:R-:W-:-:S05]  /*bbc0*/  CS2R R6, SRZ ;  /* 0x0000000000067805 */ /* 0x000fca000001ff00 */
[----:B------:R-:W0:Y:S02]  /*bbd0*/  F2F.F64.F32 R4, R4 ;  /* 0x0000000400047310 */ /* 0x000e240000201800 */
[----:B0-----:R0:W-:Y:S01]  /*bbe0*/  STG.E.128 desc[UR36][R16.64], R4 ;  /* 0x0000000410007986 */ /* 0x0011e2000c101d24 */
[----:B------:R-:W-:Y:S05]  /*bbf0*/  BRA `(.L_x_31112) ;  /* 0x0000000800507947 */ /* 0x000fea0003800000 */
.L_x_31120:
        /* <DEDUP_REMOVED lines=20> */
.L_x_31125:
[----:B------:R-:W-:Y:S05]  /*bd40*/  BSYNC B0 ;  /* 0x0000000000007941 */ /* 0x000fea0003800000 */
.L_x_31124:
[----:B------:R-:W-:-:S05]  /*bd50*/  LOP3.LUT R5, R0, R5, RZ, 0xfc, !PT ;  /* 0x0000000500057212 */ /* 0x000fca00078efcff */
[----:B------:R3:W-:Y:S01]  /*bd60*/  STG.E.U8 desc[UR36][R16.64], R5 ;  /* 0x0000000510007986 */ /* 0x0007e2000c101124 */
[----:B------:R-:W-:Y:S05]  /*bd70*/  BRA `(.L_x_31112) ;  /* 0x0000000400f07947 */ /* 0x000fea0003800000 */
.L_x_31123:
        /* <DEDUP_REMOVED lines=12> */
.L_x_31127:
[----:B------:R-:W-:Y:S01]  /*be40*/  IMAD.MOV.U32 R0, RZ, RZ, 0x7f ;  /* 0x0000007fff007424 */ /* 0x000fe200078e00ff */
[----:B------:R-:W-:-:S04]  /*be50*/  ISETP.GT.U32.AND P0, PT, R4, 0x7f800000, PT ;  /* 0x7f8000000400780c */ /* 0x000fc80003f04070 */
[----:B------:R-:W-:-:S09]  /*be60*/  SEL R0, R0, 0x7c, P0 ;  /* 0x0000007c00007807 */ /* 0x000fd20000000000 */
.L_x_31128:
[----:B------:R-:W-:Y:S05]  /*be70*/  BSYNC B0 ;  /* 0x0000000000007941 */ /* 0x000fea0003800000 */
.L_x_31126:
[----:B------:R-:W-:-:S04]  /*be80*/  LOP3.LUT R2, R2, 0x80000000, RZ, 0xc0, !PT ;  /* 0x8000000002027812 */ /* 0x000fc800078ec0ff */
[----:B------:R-:W-:-:S04]  /*be90*/  SHF.R.U32.HI R3, RZ, 0x18, R2 ;  /* 0x00000018ff037819 */ /* 0x000fc80000011602 */
[----:B------:R-:W-:-:S05]  /*bea0*/  LOP3.LUT R3, R0, R3, RZ, 0xfc, !PT ;  /* 0x0000000300037212 */ /* 0x000fca00078efcff */
[----:B------:R4:W-:Y:S01]  /*beb0*/  STG.E.U8 desc[UR36][R16.64], R3 ;  /* 0x0000000310007986 */ /* 0x0009e2000c101124 */
[----:B------:R-:W-:Y:S05]  /*bec0*/  BRA `(.L_x_31112) ;  /* 0x00000004009c7947 */ /* 0x000fea0003800000 */
.L_x_31122:
[----:B------:R-:W-:-:S05]  /*bed0*/  F2FP.BF16.F32.PACK_AB R2, RZ, R2 ;  /* 0x00000002ff02723e */ /* 0x000fca00000010ff */
[----:B------:R2:W-:Y:S01]  /*bee0*/  STG.E.U16 desc[UR36][R16.64], R2 ;  /* 0x0000000210007986 */ /* 0x0005e2000c101524 */
[----:B------:R-:W-:Y:S05]  /*bef0*/  BRA `(.L_x_31112) ;  /* 0x0000000400907947 */ /* 0x000fea0003800000 */
.L_x_31119:
        /* <DEDUP_REMOVED lines=11> */
.L_x_31131:
        /* <DEDUP_REMOVED lines=16> */
.L_x_31134:
[----:B------:R-:W-:-:S04]  /*c0b0*/  LOP3.LUT R2, R2, 0x80000000, RZ, 0xc0, !PT ;  /* 0x8000000002027812 */ /* 0x000fc800078ec0ff */
[----:B------:R-:W-:-:S04]  /*c0c0*/  SHF.R.U32.HI R3, RZ, 0x18, R2 ;  /* 0x00000018ff037819 */ /* 0x000fc80000011602 */
[----:B------:R-:W-:-:S04]  /*c0d0*/  LOP3.LUT R0, R0, R3, RZ, 0xfc, !PT ;  /* 0x0000000300007212 */ /* 0x000fc800078efcff */
[----:B------:R-:W-:-:S07]  /*c0e0*/  PRMT R8, R0, 0x7610, R8 ;  /* 0x0000761000087816 */ /* 0x000fce0000000008 */
.L_x_31133:
[----:B------:R-:W-:Y:S05]  /*c0f0*/  BSYNC B0 ;  /* 0x0000000000007941 */ /* 0x000fea0003800000 */
.L_x_31132:
[----:B------:R0:W-:Y:S01]  /*c100*/  STG.E.U8 desc[UR36][R16.64], R8 ;  /* 0x0000000810007986 */ /* 0x0001e2000c101124 */
[----:B------:R-:W-:Y:S05]  /*c110*/  BRA `(.L_x_31112) ;  /* 0x0000000400087947 */ /* 0x000fea0003800000 */
.L_x_31130:
        /* <DEDUP_REMOVED lines=16> */
.L_x_31137:
[----:B------:R-:W-:-:S04]  /*c220*/  LOP3.LUT R2, R2, 0x80000000, RZ, 0xc0, !PT ;  /* 0x8000000002027812 */ /* 0x000fc800078ec0ff */
[----:B------:R-:W-:-:S04]  /*c230*/  SHF.R.U32.HI R3, RZ, 0x18, R2 ;  /* 0x00000018ff037819 */ /* 0x000fc80000011602 */
[----:B------:R-:W-:-:S04]  /*c240*/  LOP3.LUT R0, R0, R3, RZ, 0xfc, !PT ;  /* 0x0000000300007212 */ /* 0x000fc800078efcff */
[----:B------:R-:W-:-:S07]  /*c250*/  PRMT R8, R0, 0x7610, R8 ;  /* 0x0000761000087816 */ /* 0x000fce0000000008 */
.L_x_31136:
[----:B------:R-:W-:Y:S05]  /*c260*/  BSYNC B0 ;  /* 0x0000000000007941 */ /* 0x000fea0003800000 */
.L_x_31135:
[----:B------:R0:W-:Y:S01]  /*c270*/  STG.E.U8 desc[UR36][R16.64], R8 ;  /* 0x0000000810007986 */ /* 0x0001e2000c101124 */
[----:B------:R-:W-:Y:S05]  /*c280*/  BRA `(.L_x_31112) ;  /* 0x0000000000ac7947 */ /* 0x000fea0003800000 */
.L_x_31129:
        /* <DEDUP_REMOVED lines=21> */
.L_x_31111:
        /* <DEDUP_REMOVED lines=16> */
.L_x_31140:
[----:B------:R-:W-:Y:S05]  /*c4e0*/  BRA `(.L_x_31112) ;  /* 0x0000000000147947 */ /* 0x000fea0003800000 */
.L_x_31139:
[----:B------:R-:W0:Y:S02]  /*c4f0*/  F2I.U64.TRUNC R2, R2 ;  /* 0x0000000200027311 */ /* 0x000e24000020d800 */
[----:B0-----:R0:W-:Y:S01]  /*c500*/  STG.E.64 desc[UR36][R16.64], R2 ;  /* 0x0000000210007986 */ /* 0x0011e2000c101b24 */
[----:B------:R-:W-:Y:S05]  /*c510*/  BRA `(.L_x_31112) ;  /* 0x0000000000087947 */ /* 0x000fea0003800000 */
.L_x_31138:
[----:B------:R-:W0:Y:S02]  /*c520*/  F2I.FTZ.U32.TRUNC.NTZ R3, R2 ;  /* 0x0000000200037305 */ /* 0x000e24000021f000 */
[----:B0-----:R0:W-:Y:S02]  /*c530*/  STG.E desc[UR36][R16.64], R3 ;  /* 0x0000000310007986 */ /* 0x0011e4000c101924 */
.L_x_31112:
[----:B------:R-:W-:-:S07]  /*c540*/  VIADD R19, R19, 0x80 ;  /* 0x0000008013137836 */ /* 0x000fce0000000000 */
.L_x_31047:
[----:B------:R-:W-:Y:S05]  /*c550*/  BSYNC B7 ;  /* 0x0000000000077941 */ /* 0x000fea0003800000 */
.L_x_31046:
        /* <DEDUP_REMOVED lines=357> */
.L_x_31141:
        /* <DEDUP_REMOVED lines=22> */
.L_x_31146:
[----:B------:R-:W2:Y:S02]  /*dd10*/  LDG.E.U8 R2, desc[UR36][R2.64] ;  /* 0x0000002402027981 */ /* 0x000ea4000c1e1100 */
[----:B--2---:R-:W-:Y:S01]  /*dd20*/  I2FP.F32.U32 R19, R2 ;  /* 0x0000000200137245 */ /* 0x004fe20000201000 */
[----:B------:R-:W-:Y:S06]  /*dd30*/  BRA `(.L_x_31148) ;  /* 0x0000000c002c7947 */ /* 0x000fec0003800000 */
.L_x_31145:
        /* <DEDUP_REMOVED lines=9> */
.L_x_31150:
[----:B------:R-:W2:Y:S02]  /*ddd0*/  LDG.E R2, desc[UR36][R2.64] ;  /* 0x0000002402027981 */ /* 0x000ea4000c1e1900 */
[----:B--2---:R-:W-:Y:S01]  /*dde0*/  I2FP.F32.S32 R19, R2 ;  /* 0x0000000200137245 */ /* 0x004fe20000201400 */
[----:B------:R-:W-:Y:S06]  /*ddf0*/  BRA `(.L_x_31148) ;  /* 0x0000000800fc7947 */ /* 0x000fec0003800000 */
.L_x_31149:
[----:B------:R-:W2:Y:S02]  /*de00*/  LDG.E.U16 R2, desc[UR36][R2.64] ;  /* 0x0000002402027981 */ /* 0x000ea4000c1e1500 */
[----:B--2---:R2:W3:Y:S01]  /*de10*/  I2F.S16 R19, R2 ;  /* 0x0000000200137306 */ /* 0x0044e20000101400 */
[----:B------:R-:W-:Y:S05]  /*de20*/  BRA `(.L_x_31148) ;  /* 0x0000000800f07947 */ /* 0x000fea0003800000 */
.L_x_31144:
        /* <DEDUP_REMOVED lines=8> */
.L_x_31152:
[----:B------:R-:W2:Y:S02]  /*deb0*/  LDG.E.U16 R2, desc[UR36][R2.64] ;  /* 0x0000002402027981 */ /* 0x000ea4000c1e1500 */
[----:B--2---:R-:W-:Y:S01]  /*dec0*/  HADD2.F32 R19, -RZ, R2.H0_H0 ;  /* 0x20000002ff137230 */ /* 0x004fe20000004100 */
[----:B------:R-:W-:Y:S06]  /*ded0*/  BRA `(.L_x_31148) ;  /* 0x0000000800c47947 */ /* 0x000fec0003800000 */
.L_x_31151:
        /* <DEDUP_REMOVED lines=8> */
.L_x_31154:
[----:B------:R-:W2:Y:S02]  /*df60*/  LDG.E.U16 R2, desc[UR36][R2.64] ;  /* 0x0000002402027981 */ /* 0x000ea4000c1e1500 */
[----:B--2---:R-:W-:Y:S01]  /*df70*/  HADD2.F32 R19, -RZ, R2.H0_H0 ;  /* 0x20000002ff137230 */ /* 0x004fe20000004100 */
[----:B------:R-:W-:Y:S06]  /*df80*/  BRA `(.L_x_31148) ;  /* 0x0000000800987947 */ /* 0x000fec0003800000 */
.L_x_31153:
[----:B------:R-:W2:Y:S01]  /*df90*/  LDG.E.64 R2, desc[UR36][R2.64] ;  /* 0x0000002402027981 */ /* 0x000ea2000c1e1b00 */
[----:B------:R-:W-:Y:S01]  /*dfa0*/  UMOV UR4, 0xf0000000 ;  /* 0xf000000000047882 */ /* 0x000fe20000000000 */
[----:B------:R-:W-:Y:S01]  /*dfb0*/  UMOV UR5, 0x380fffff ;  /* 0x380fffff00057882 */ /* 0x000fe20000000000 */
[----:B--2---:R-:W0:Y:S01]  /*dfc0*/  F2F.F32.F64 R19, R2 ;  /* 0x0000000200137310 */ /* 0x004e220000301000 */
[----:B------:R-:W-:-:S14]  /*dfd0*/  DSETP.GEU.AND P0, PT, |R2|, UR4, PT ;  /* 0x0000000402007e2a */ /* 0x000fdc000bf0e200 */
[----:B0-----:R-:W-:Y:S01]  /*dfe0*/  @!P0 FMUL R19, R19, 1.175494350822287508e-38 ;  /* 0x0080000013138820 */ /* 0x001fe20000400000 */
[----:B------:R-:W-:Y:S06]  /*dff0*/  BRA `(.L_x_31148) ;  /* 0x00000008007c7947 */ /* 0x000fec0003800000 */
.L_x_31143:
        /* <DEDUP_REMOVED lines=12> */
.L_x_31157:
[----:B------:R-:W2:Y:S01]  /*e0c0*/  LDG.E.64 R2, desc[UR36][R2.64] ;  /* 0x0000002402027981 */ /* 0x000ea2000c1e1b00 */
[----:B------:R-:W-:Y:S01]  /*e0d0*/  UMOV UR4, 0xf0000000 ;  /* 0xf000000000047882 */ /* 0x000fe20000000000 */
[----:B------:R-:W-:Y:S01]  /*e0e0*/  UMOV UR5, 0x380fffff ;  /* 0x380fffff00057882 */ /* 0x000fe20000000000 */
[----:B--2---:R-:W0:Y:S01]  /*e0f0*/  F2F.F32.F64 R19, R2 ;  /* 0x0000000200137310 */ /* 0x004e220000301000 */
[----:B------:R-:W-:-:S14]  /*e100*/  DSETP.GEU.AND P0, PT, |R2|, UR4, PT ;  /* 0x0000000402007e2a */ /* 0x000fdc000bf0e200 */
[----:B0-----:R-:W-:Y:S01]  /*e110*/  @!P0 FMUL R19, R19, 1.175494350822287508e-38 ;  /* 0x0080000013138820 */ /* 0x001fe20000400000 */
[----:B------:R-:W-:Y:S06]  /*e120*/  BRA `(.L_x_31148) ;  /* 0x0000000800307947 */ /* 0x000fec0003800000 */
.L_x_31156:
        /* <DEDUP_REMOVED lines=26> */
.L_x_31159:
        /* <DEDUP_REMOVED lines=13> */
.L_x_31158:
[----:B------:R-:W2:Y:S02]  /*e3a0*/  LDG.E.U16 R2, desc[UR36][R2.64] ;  /* 0x0000002402027981 */ /* 0x000ea4000c1e1500 */
[----:B--2---:R-:W-:Y:S01]  /*e3b0*/  IMAD.U32 R19, R2, 0x10000, RZ ;  /* 0x0001000002137824 */ /* 0x004fe200078e00ff */
[----:B------:R-:W-:Y:S06]  /*e3c0*/  BRA `(.L_x_31148) ;  /* 0x0000000400887947 */ /* 0x000fec0003800000 */
.L_x_31155:
        /* <DEDUP_REMOVED lines=11> */
.L_x_31162:
        /* <DEDUP_REMOVED lines=20> */
.L_x_31164:
[----:B------:R-:W-:Y:S05]  /*e5c0*/  BSYNC B0 ;  /* 0x0000000000007941 */ /* 0x000fea0003800000 */
.L_x_31163:
[----:B------:R-:W-:Y:S01]  /*e5d0*/  IMAD.SHL.U32 R2, R2, 0x100000, RZ ;  /* 0x0010000002027824 */ /* 0x000fe200078e00ff */
[----:B------:R-:W-:-:S04]  /*e5e0*/  LEA R0, R0, 0x3b800000, 0x17 ;  /* 0x3b80000000007811 */ /* 0x000fc800078eb8ff */
[----:B------:R-:W-:Y:S01]  /*e5f0*/  LOP3.LUT R19, R0, R2, R19, 0xfe, !PT ;  /* 0x0000000200137212 */ /* 0x000fe200078efe13 */
[----:B------:R-:W-:Y:S06]  /*e600*/  BRA `(.L_x_31148) ;  /* 0x0000000000f87947 */ /* 0x000fec0003800000 */
.L_x_31161:
        /* <DEDUP_REMOVED lines=20> */
.L_x_31166:
[----:B------:R-:W-:Y:S05]  /*e750*/  BSYNC B0 ;  /* 0x0000000000007941 */ /* 0x000fea0003800000 */
.L_x_31165:
[----:B------:R-:W-:Y:S01]  /*e760*/  IMAD.SHL.U32 R2, R2, 0x200000, RZ ;  /* 0x0020000002027824 */ /* 0x000fe200078e00ff */
[----:B------:R-:W-:-:S04]  /*e770*/  LEA R0, R0, 0x37800000, 0x17 ;  /* 0x3780000000007811 */ /* 0x000fc800078eb8ff */
[----:B------:R-:W-:Y:S01]  /*e780*/  LOP3.LUT R19, R0, R2, R19, 0xfe, !PT ;  /* 0x0000000200137212 */ /* 0x000fe200078efe13 */
[----:B------:R-:W-:Y:S06]  /*e790*/  BRA `(.L_x_31148) ;  /* 0x0000000000947947 */ /* 0x000fec0003800000 */
.L_x_31160:
        /* <DEDUP_REMOVED lines=14> */
.L_x_31147:
        /* <DEDUP_REMOVED lines=16> */
.L_x_31169:
[----:B------:R-:W-:Y:S01]  /*e980*/  IMAD.MOV.U32 R19, RZ, RZ, RZ ;  /* 0x000000ffff137224 */ /* 0x000fe200078e00ff */
[----:B------:R-:W-:Y:S06]  /*e990*/  BRA `(.L_x_31148) ;  /* 0x0000000000147947 */ /* 0x000fec0003800000 */
.L_x_31168:
[----:B------:R-:W2:Y:S02]  /*e9a0*/  LDG.E.64 R2, desc[UR36][R2.64] ;  /* 0x0000002402027981 */ /* 0x000ea4000c1e1b00 */
[----:B--2---:R0:W1:Y:S01]  /*e9b0*/  I2F.U64 R19, R2 ;  /* 0x0000000200137312 */ /* 0x0040620000301000 */
[----:B------:R-:W-:Y:S05]  /*e9c0*/  BRA `(.L_x_31148) ;  /* 0x0000000000087947 */ /* 0x000fea0003800000 */
.L_x_31167:
[----:B------:R-:W2:Y:S02]  /*e9d0*/  LDG.E R2, desc[UR36][R2.64] ;  /* 0x0000002402027981 */ /* 0x000ea4000c1e1900 */
[----:B--2---:R-:W-:-:S07]  /*e9e0*/  I2FP.F32.U32 R19, R2 ;  /* 0x0000000200137245 */ /* 0x004fce0000201000 */
.L_x_31148:
[----:B------:R-:W-:Y:S05]  /*e9f0*/  BSYNC B6 ;  /* 0x0000000000067941 */ /* 0x000fea0003800000 */
.L_x_31142:
        /* <DEDUP_REMOVED lines=19> */
.L_x_31174:
[----:B------:R-:W2:Y:S02]  /*eb30*/  LDG.E.U8 R0, desc[UR36][R2.64] ;  /* 0x0000002402007981 */ /* 0x000ea4000c1e1100 */
[----:B--2---:R-:W-:Y:S01]  /*eb40*/  I2FP.F32.U32 R0, R0 ;  /* 0x0000000000007245 */ /* 0x004fe20000201000 */
[----:B------:R-:W-:Y:S06]  /*eb50*/  BRA `(.L_x_31176) ;  /* 0x0000000c002c7947 */ /* 0x000fec0003800000 */
.L_x_31173:
        /* <DEDUP_REMOVED lines=9> */
.L_x_31178:
[----:B------:R-:W2:Y:S02]  /*ebf0*/  LDG.E R0, desc[UR36][R2.64] ;  /* 0x0000002402007981 */ /* 0x000ea4000c1e1900 */
[----:B--2---:R-:W-:Y:S01]  /*ec00*/  I2FP.F32.S32 R0, R0 ;  /* 0x0000000000007245 */ /* 0x004fe20000201400 */
[----:B------:R-:W-:Y:S06]  /*ec10*/  BRA `(.L_x_31176) ;  /* 0x0000000800fc7947 */ /* 0x000fec0003800000 */
.L_x_31177:
[----:B------:R-:W2:Y:S02]  /*ec20*/  LDG.E.U16 R0, desc[UR36][R2.64] ;  /* 0x0000002402007981 */ /* 0x000ea4000c1e1500 */
[----:B--2---:R-:W1:Y:S01]  /*ec30*/  I2F.S16 R0, R0 ;  /* 0x0000000000007306 */ /* 0x004e620000101400 */
[----:B------:R-:W-:Y:S05]  /*ec40*/  BRA `(.L_x_31176) ;  /* 0x0000000800f07947 */ /* 0x000fea0003800000 */
.L_x_31172:
        /* <DEDUP_REMOVED lines=8> */
.L_x_31180:
[----:B------:R-:W2:Y:S02]  /*ecd0*/  LDG.E.U16 R0, desc[UR36][R2.64] ;  /* 0x0000002402007981 */ /* 0x000ea4000c1e1500 */
[----:B--2---:R-:W-:Y:S01]  /*ece0*/  HADD2.F32 R0, -RZ, R0.H0_H0 ;  /* 0x20000000ff007230 */ /* 0x004fe20000004100 */
[----:B------:R-:W-:Y:S06]  /*ecf0*/  BRA `(.L_x_31176) ;  /* 0x0000000800c47947 */ /* 0x000fec0003800000 */
.L_x_31179:
        /* <DEDUP_REMOVED lines=8> */
.L_x_31182:
[----:B------:R-:W2:Y:S02]  /*ed80*/  LDG.E.U16 R0, desc[UR36][R2.64] ;  /* 0x0000002402007981 */ /* 0x000ea4000c1e1500 */
[----:B--2---:R-:W-:Y:S01]  /*ed90*/  HADD2.F32 R0, -RZ, R0.H0_H0 ;  /* 0x20000000ff007230 */ /* 0x004fe20000004100 */
[----:B------:R-:W-:Y:S06]  /*eda0*/  BRA `(.L_x_31176) ;  /* 0x0000000800987947 */ /* 0x000fec0003800000 */
.L_x_31181:
[----:B------:R-:W2:Y:S01]  /*edb0*/  LDG.E.64 R2, desc[UR36][R2.64] ;  /* 0x0000002402027981 */ /* 0x000ea2000c1e1b00 */
[----:B------:R-:W-:Y:S01]  /*edc0*/  UMOV UR4, 0xf0000000 ;  /* 0xf000000000047882 */ /* 0x000fe20000000000 */
[----:B------:R-:W-:Y:S01]  /*edd0*/  UMOV UR5, 0x380fffff ;  /* 0x380fffff00057882 */ /* 0x000fe20000000000 */
[----:B--2---:R-:W0:Y:S01]  /*ede0*/  F2F.F32.F64 R0, R2 ;  /* 0x0000000200007310 */ /* 0x004e220000301000 */
[----:B------:R-:W-:-:S14]  /*edf0*/  DSETP.GEU.AND P0, PT, |R2|, UR4, PT ;  /* 0x0000000402007e2a */ /* 0x000fdc000bf0e200 */
[----:B0-----:R-:W-:Y:S01]  /*ee00*/  @!P0 FMUL R0, R0, 1.175494350822287508e-38 ;  /* 0x0080000000008820 */ /* 0x001fe20000400000 */
[----:B------:R-:W-:Y:S06]  /*ee10*/  BRA `(.L_x_31176) ;  /* 0x00000008007c7947 */ /* 0x000fec0003800000 */
.L_x_31171:
        /* <DEDUP_REMOVED lines=12> */
.L_x_31185:
[----:B------:R-:W2:Y:S01]  /*eee0*/  LDG.E.64 R2, desc[UR36][R2.64] ;  /* 0x0000002402027981 */ /* 0x000ea2000c1e1b00 */
[----:B------:R-:W-:Y:S01]  /*eef0*/  UMOV UR4, 0xf0000000 ;  /* 0xf000000000047882 */ /* 0x000fe20000000000 */
[----:B------:R-:W-:Y:S01]  /*ef00*/  UMOV UR5, 0x380fffff ;  /* 0x380fffff00057882 */ /* 0x000fe20000000000 */
[----:B--2---:R-:W0:Y:S01]  /*ef10*/  F2F.F32.F64 R0, R2 ;  /* 0x0000000200007310 */ /* 0x004e220000301000 */
[----:B------:R-:W-:-:S14]  /*ef20*/  DSETP.GEU.AND P0, PT, |R2|, UR4, PT ;  /* 0x0000000402007e2a */ /* 0x000fdc000bf0e200 */
[----:B0-----:R-:W-:Y:S01]  /*ef30*/  @!P0 FMUL R0, R0, 1.175494350822287508e-38 ;  /* 0x0080000000008820 */ /* 0x001fe20000400000 */
[----:B------:R-:W-:Y:S06]  /*ef40*/  BRA `(.L_x_31176) ;  /* 0x0000000800307947 */ /* 0x000fec0003800000 */
.L_x_31184:
        /* <DEDUP_REMOVED lines=26> */
.L_x_31187:
        /* <DEDUP_REMOVED lines=13> */
.L_x_31186:
[----:B------:R-:W2:Y:S02]  /*f1c0*/  LDG.E.U16 R0, desc[UR36][R2.64] ;  /* 0x0000002402007981 */ /* 0x000ea4000c1e1500 */
[----:B--2---:R-:W-:Y:S01]  /*f1d0*/  IMAD.U32 R0, R0, 0x10000, RZ ;  /* 0x0001000000007824 */ /* 0x004fe200078e00ff */
[----:B------:R-:W-:Y:S06]  /*f1e0*/  BRA `(.L_x_31176) ;  /* 0x0000000400887947 */ /* 0x000fec0003800000 */
.L_x_31183:
        /* <DEDUP_REMOVED lines=11> */
.L_x_31190:
        /* <DEDUP_REMOVED lines=20> */
.L_x_31192:
[----:B------:R-:W-:Y:S05]  /*f3e0*/  BSYNC B0 ;  /* 0x0000000000007941 */ /* 0x000fea0003800000 */
.L_x_31191:
[----:B------:R-:W-:Y:S01]  /*f3f0*/  LEA R3, R0, 0x3b800000, 0x17 ;  /* 0x3b80000000037811 */ /* 0x000fe200078eb8ff */
[----:B------:R-:W-:-:S05]  /*f400*/  IMAD.SHL.U32 R0, R2, 0x100000, RZ ;  /* 0x0010000002007824 */ /* 0x000fca00078e00ff */
[----:B------:R-:W-:Y:S01]  /*f410*/  LOP3.LUT R0, R3, R0, R4, 0xfe, !PT ;  /* 0x0000000003007212 */ /* 0x000fe200078efe04 */
[----:B------:R-:W-:Y:S06]  /*f420*/  BRA `(.L_x_31176) ;  /* 0x0000000000f87947 */ /* 0x000fec0003800000 */
.L_x_31189:
        /* <DEDUP_REMOVED lines=20> */
.L_x_31194:
[----:B------:R-:W-:Y:S05]  /*f570*/  BSYNC B0 ;  /* 0x0000000000007941 */ /* 0x000fea0003800000 */
.L_x_31193:
[----:B------:R-:W-:Y:S01]  /*f580*/  LEA R3, R0, 0x37800000, 0x17 ;  /* 0x3780000000037811 */ /* 0x000fe200078eb8ff */
[----:B------:R-:W-:-:S05]  /*f590*/  IMAD.SHL.U32 R0, R2, 0x200000, RZ ;  /* 0x0020000002007824 */ /* 0x000fca00078e00ff */
[----:B------:R-:W-:Y:S01]  /*f5a0*/  LOP3.LUT R0, R3, R0, R4, 0xfe, !PT ;  /* 0x0000000003007212 */ /* 0x000fe200078efe04 */
[----:B------:R-:W-:Y:S06]  /*f5b0*/  BRA `(.L_x_31176) ;  /* 0x0000000000947947 */ /* 0x000fec0003800000 */
.L_x_31188:
        /* <DEDUP_REMOVED lines=14> */
.L_x_31175:
        /* <DEDUP_REMOVED lines=16> */
.L_x_31197:
[----:B------:R-:W-:Y:S01]  /*f7a0*/  IMAD.MOV.U32 R0, RZ, RZ, RZ ;  /* 0x000000ffff007224 */ /* 0x000fe200078e00ff */
[----:B------:R-:W-:Y:S06]  /*f7b0*/  BRA `(.L_x_31176) ;  /* 0x0000000000147947 */ /* 0x000fec0003800000 */
.L_x_31196:
[----:B------:R-:W2:Y:S02]  /*f7c0*/  LDG.E.64 R2, desc[UR36][R2.64] ;  /* 0x0000002402027981 */ /* 0x000ea4000c1e1b00 */
[----:B--2---:R0:W1:Y:S01]  /*f7d0*/  I2F.U64 R0, R2 ;  /* 0x0000000200007312 */ /* 0x0040620000301000 */
[----:B------:R-:W-:Y:S05]  /*f7e0*/  BRA `(.L_x_31176) ;  /* 0x0000000000087947 */ /* 0x000fea0003800000 */
.L_x_31195:
[----:B------:R-:W2:Y:S02]  /*f7f0*/  LDG.E R0, desc[UR36][R2.64] ;  /* 0x0000002402007981 */ /* 0x000ea4000c1e1900 */
[----:B--2---:R-:W-:-:S07]  /*f800*/  I2FP.F32.U32 R0, R0 ;  /* 0x0000000000007245 */ /* 0x004fce0000201000 */
.L_x_31176:
[----:B------:R-:W-:Y:S05]  /*f810*/  BSYNC B6 ;  /* 0x0000000000067941 */ /* 0x000fea0003800000 */
.L_x_31170:
        /* <DEDUP_REMOVED lines=9> */
[----:B------:R-:W-:-:S07]  /*f8b0*/  @!P0 FMNMX.FTZ R2, R0, R19, !PT ;  /* 0x0000001300028209 */ /* 0x000fce0007810000 */
.L_x_31199:
[----:B------:R-:W-:Y:S05]  /*f8c0*/  BSYNC B0 ;  /* 0x0000000000007941 */ /* 0x000fea0003800000 */
.L_x_31198:
        /* <DEDUP_REMOVED lines=12> */
.L_x_31203:
[----:B------:R-:W0:Y:S02]  /*f990*/  F2I.S64.TRUNC R2, R2 ;  /* 0x0000000200027311 */ /* 0x000e24000020d900 */
[----:B0-----:R-:W-:-:S05]  /*f9a0*/  IMAD.MOV.U32 R5, RZ, RZ, R2 ;  /* 0x000000ffff057224 */ /* 0x001fca00078e0002 */
[----:B------:R-:W-:Y:S01]  /*f9b0*/  STG.E.U8 desc[UR36][R16.64], R5 ;  /* 0x0000000510007986 */ /* 0x000fe2000c101124 */
[----:B------:R-:W-:Y:S05]  /*f9c0*/  EXIT ;  /* 0x000000000000794d */ /* 0x000fea0003800000 */
.L_x_31202:
        /* <DEDUP_REMOVED lines=9> */
.L_x_31206:
[----:B------:R-:W0:Y:S02]  /*fa60*/  F2I.FTZ.TRUNC.NTZ R3, R2 ;  /* 0x0000000200037305 */ /* 0x000e24000021f100 */
[----:B0-----:R-:W-:Y:S01]  /*fa70*/  STG.E desc[UR36][R16.64], R3 ;  /* 0x0000000310007986 */ /* 0x001fe2000c101924 */
[----:B------:R-:W-:Y:S05]  /*fa80*/  EXIT ;  /* 0x000000000000794d */ /* 0x000fea0003800000 */
.L_x_31205:
[----:B------:R-:W0:Y:S02]  /*fa90*/  F2I.FTZ.TRUNC.NTZ R3, R2 ;  /* 0x0000000200037305 */ /* 0x000e24000021f100 */
[----:B0-----:R-:W-:Y:S01]  /*faa0*/  STG.E.U16 desc[UR36][R16.64], R3 ;  /* 0x0000000310007986 */ /* 0x001fe2000c101524 */
[----:B------:R-:W-:Y:S05]  /*fab0*/  EXIT ;  /* 0x000000000000794d */ /* 0x000fea0003800000 */
.L_x_31201:
        /* <DEDUP_REMOVED lines=8> */
.L_x_31208:
[----:B------:R-:W-:-:S05]  /*fb40*/  F2FP.F16.F32.PACK_AB R2, RZ, R2 ;  /* 0x00000002ff02723e */ /* 0x000fca00000000ff */
[----:B------:R-:W-:Y:S01]  /*fb50*/  STG.E.U16 desc[UR36][R16.64], R2 ;  /* 0x0000000210007986 */ /* 0x000fe2000c101524 */
[----:B------:R-:W-:Y:S05]  /*fb60*/  EXIT ;  /* 0x000000000000794d */ /* 0x000fea0003800000 */
.L_x_31207:
        /* <DEDUP_REMOVED lines=9> */
.L_x_31210:
[----:B------:R-:W-:-:S04]  /*fc00*/  F2FP.F16.F32.PACK_AB R3, RZ, R2 ;  /* 0x00000002ff03723e */ /* 0x000fc800000000ff */
[----:B------:R-:W-:-:S05]  /*fc10*/  PRMT R3, R3, 0x5410, RZ ;  /* 0x0000541003037816 */ /* 0x000fca00000000ff */
[----:B------:R-:W-:Y:S01]  /*fc20*/  STG.E desc[UR36][R16.64], R3 ;  /* 0x0000000310007986 */ /* 0x000fe2000c101924 */
[----:B------:R-:W-:Y:S05]  /*fc30*/  EXIT ;  /* 0x000000000000794d */ /* 0x000fea0003800000 */
.L_x_31209:
[----:B------:R-:W-:-:S06]  /*fc40*/  FMUL.FTZ R2, R2, 1 ;  /* 0x3f80000002027820 */ /* 0x000fcc0000410000 */
[----:B------:R-:W0:Y:S02]  /*fc50*/  F2F.F64.F32 R2, R2 ;  /* 0x0000000200027310 */ /* 0x000e240000201800 */
[----:B0-----:R-:W-:Y:S01]  /*fc60*/  STG.E.64 desc[UR36][R16.64], R2 ;  /* 0x0000000210007986 */ /* 0x001fe2000c101b24 */
[----:B------:R-:W-:Y:S05]  /*fc70*/  EXIT ;  /* 0x000000000000794d */ /* 0x000fea0003800000 */
.L_x_31200:
        /* <DEDUP_REMOVED lines=12> */
.L_x_31213:
[----:B------:R-:W-:Y:S01]  /*fd40*/  FMUL.FTZ R4, R2, 1 ;  /* 0x3f80000002047820 */ /* 0x000fe20000410000 */
[----:B------:R-:W-:-:S05]  /*fd50*/  CS2R R6, SRZ ;  /* 0x0000000000067805 */ /* 0x000fca000001ff00 */
[----:B------:R-:W0:Y:S02]  /*fd60*/  F2F.F64.F32 R4, R4 ;  /* 0x0000000400047310 */ /* 0x000e240000201800 */
[----:B0-----:R-:W-:Y:S01]  /*fd70*/  STG.E.128 desc[UR36][R16.64], R4 ;  /* 0x0000000410007986 */ /* 0x001fe2000c101d24 */
[----:B------:R-:W-:Y:S05]  /*fd80*/  EXIT ;  /* 0x000000000000794d */ /* 0x000fea0003800000 */
.L_x_31212:
        /* <DEDUP_REMOVED lines=20> */
.L_x_31217:
[----:B------:R-:W-:Y:S05]  /*fed0*/  BSYNC B0 ;  /* 0x0000000000007941 */ /* 0x000fea0003800000 */
.L_x_31216:
[----:B------:R-:W-:-:S05]  /*fee0*/  LOP3.LUT R5, R0, R5, RZ, 0xfc, !PT ;  /* 0x0000000500057212 */ /* 0x000fca00078efcff */
[----:B------:R-:W-:Y:S01]  /*fef0*/  STG.E.U8 desc[UR36][R16.64], R5 ;  /* 0x0000000510007986 */ /* 0x000fe2000c101124 */
[----:B------:R-:W-:Y:S05]  /*ff00*/  EXIT ;  /* 0x000000000000794d */ /* 0x000fea0003800000 */
.L_x_31215:
        /* <DEDUP_REMOVED lines=12> */
.L_x_31219:
[----:B---3--:R-:W-:Y:S01]  /*ffd0*/  IMAD.MOV.U32 R0, RZ, RZ, 0x7f ;  /* 0x0000007fff007424 */ /* 0x008fe200078e00ff */
[----:B------:R-:W-:-:S04]  /*ffe0*/  ISETP.GT.U32.AND P0, PT, R4, 0x7f800000, PT ;  /* 0x7f8000000400780c */ /* 0x000fc80003f04070 */
[----:B------:R-:W-:-:S09]  /*fff0*/  SEL R0, R0, 0x7c, P0 ;  /* 0x0000007c00007807 */ /* 0x000fd20000000000 */
.L_x_31220:
[----:B------:R-:W-:Y:S05]  /*10000*/  BSYNC B0 ;  /* 0x0000000000007941 */ /* 0x000fea0003800000 */
.L_x_31218:
[----:B------:R-:W-:-:S04]  /*10010*/  LOP3.LUT R2, R2, 0x80000000, RZ, 0xc0, !PT ;  /* 0x8000000002027812 */ /* 0x000fc800078ec0ff */
[----:B------:R-:W-:-:S04]  /*10020*/  SHF.R.U32.HI R3, RZ, 0x18, R2 ;  /* 0x00000018ff037819 */ /* 0x000fc80000011602 */
[----:B------:R-:W-:-:S05]  /*10030*/  LOP3.LUT R3, R0, R3, RZ, 0xfc, !PT ;  /* 0x0000000300037212 */ /* 0x000fca00078efcff */
[----:B------:R-:W-:Y:S01]  /*10040*/  STG.E.U8 desc[UR36][R16.64], R3 ;  /* 0x0000000310007986 */ /* 0x000fe2000c101124 */
[----:B------:R-:W-:Y:S05]  /*10050*/  EXIT ;  /* 0x000000000000794d */ /* 0x000fea0003800000 */
.L_x_31214:
[----:B------:R-:W-:-:S05]  /*10060*/  F2FP.BF16.F32.PACK_AB R2, RZ, R2 ;  /* 0x00000002ff02723e */ /* 0x000fca00000010ff */
[----:B------:R-:W-:Y:S01]  /*10070*/  STG.E.U16 desc[UR36][R16.64], R2 ;  /* 0x0000000210007986 */ /* 0x000fe2000c101524 */
[----:B------:R-:W-:Y:S05]  /*10080*/  EXIT ;  /* 0x000000000000794d */ /* 0x000fea0003800000 */
.L_x_31211:
        /* <DEDUP_REMOVED lines=11> */
.L_x_31223:
        /* <DEDUP_REMOVED lines=16> */
.L_x_31226:
[----:B------:R-:W-:-:S04]  /*10240*/  LOP3.LUT R2, R2, 0x80000000, RZ, 0xc0, !PT ;  /* 0x8000000002027812 */ /* 0x000fc800078ec0ff */
[----:B------:R-:W-:-:S04]  /*10250*/  SHF.R.U32.HI R3, RZ, 0x18, R2 ;  /* 0x00000018ff037819 */ /* 0x000fc80000011602 */
[----:B------:R-:W-:-:S04]  /*10260*/  LOP3.LUT R0, R0, R3, RZ, 0xfc, !PT ;  /* 0x0000000300007212 */ /* 0x000fc800078efcff */
[----:B------:R-:W-:-:S07]  /*10270*/  PRMT R8, R0, 0x7610, R8 ;  /* 0x0000761000087816 */ /* 0x000fce0000000008 */
.L_x_31225:
[----:B------:R-:W-:Y:S05]  /*10280*/  BSYNC B0 ;  /* 0x0000000000007941 */ /* 0x000fea0003800000 */
.L_x_31224:
[----:B------:R-:W-:Y:S01]  /*10290*/  STG.E.U8 desc[UR36][R16.64], R8 ;  /* 0x0000000810007986 */ /* 0x000fe2000c101124 */
[----:B------:R-:W-:Y:S05]  /*102a0*/  EXIT ;  /* 0x000000000000794d */ /* 0x000fea0003800000 */
.L_x_31222:
        /* <DEDUP_REMOVED lines=16> */
.L_x_31229:
[----:B------:R-:W-:-:S04]  /*103b0*/  LOP3.LUT R2, R2, 0x80000000, RZ, 0xc0, !PT ;  /* 0x8000000002027812 */ /* 0x000fc800078ec0ff */
[----:B------:R-:W-:-:S04]  /*103c0*/  SHF.R.U32.HI R3, RZ, 0x18, R2 ;  /* 0x00000018ff037819 */ /* 0x000fc80000011602 */
[----:B------:R-:W-:-:S04]  /*103d0*/  LOP3.LUT R0, R0, R3, RZ, 0xfc, !PT ;  /* 0x0000000300007212 */ /* 0x000fc800078efcff */
[----:B------:R-:W-:-:S07]  /*103e0*/  PRMT R8, R0, 0x7610, R8 ;  /* 0x0000761000087816 */ /* 0x000fce0000000008 */
.L_x_31228:
[----:B------:R-:W-:Y:S05]  /*103f0*/  BSYNC B0 ;  /* 0x0000000000007941 */ /* 0x000fea0003800000 */
.L_x_31227:
[----:B------:R-:W-:Y:S01]  /*10400*/  STG.E.U8 desc[UR36][R16.64], R8 ;  /* 0x0000000810007986 */ /* 0x000fe2000c101124 */
[----:B------:R-:W-:Y:S05]  /*10410*/  EXIT ;  /* 0x000000000000794d */ /* 0x000fea0003800000 */
.L_x_31221:
        /* <DEDUP_REMOVED lines=21> */
.L_x_31204:
        /* <DEDUP_REMOVED lines=16> */
.L_x_31232:
[----:B------:R-:W-:Y:S05]  /*10670*/  EXIT ;  /* 0x000000000000794d */ /* 0x000fea0003800000 */
.L_x_31231:
[----:B------:R-:W0:Y:S02]  /*10680*/  F2I.U64.TRUNC R2, R2 ;  /* 0x0000000200027311 */ /* 0x000e24000020d800 */
[----:B0-----:R-:W-:Y:S01]  /*10690*/  STG.E.64 desc[UR36][R16.64], R2 ;  /* 0x0000000210007986 */ /* 0x001fe2000c101b24 */
[----:B------:R-:W-:Y:S05]  /*106a0*/  EXIT ;  /* 0x000000000000794d */ /* 0x000fea0003800000 */
.L_x_31230:
[----:B------:R-:W0:Y:S02]  /*106b0*/  F2I.FTZ.U32.TRUNC.NTZ R3, R2 ;  /* 0x0000000200037305 */ /* 0x000e24000021f000 */
[----:B0-----:R-:W-:Y:S01]  /*106c0*/  STG.E desc[UR36][R16.64], R3 ;  /* 0x0000000310007986 */ /* 0x001fe2000c101924 */
[----:B------:R-:W-:Y:S05]  /*106d0*/  EXIT ;  /* 0x000000000000794d */ /* 0x000fea0003800000 */
.L_x_31233:
        /* <DEDUP_REMOVED lines=10> */
.L_x_42390:


//--------------------- .text._ZN2at6native27unrolled_elementwise_kernelINS0_13BinaryFunctorIfffZZZNS0_19maximum_kernel_cudaERNS_18TensorIteratorBaseEENKUlvE0_clEvENKUlvE0_clEvEUlffE_EESt5arrayIPcLm3EELi4E23TrivialOffsetCalculatorILi2EjESC_ILi1EjENS0_6memory12LoadWithCastILi2EEENSF_13StoreWithCastILi1EEEEEviT_T0_T2_T3_T4_T5_ --------------------------
	.section	.text._ZN2at6native27unrolled_elementwise_kernelINS0_13BinaryFunctorIfffZZZNS0_19maximum_kernel_cudaERNS_18TensorIteratorBaseEENKUlvE0_clEvENKUlvE0_clEvEUlffE_EESt5arrayIPcLm3EELi4E23TrivialOffsetCalculatorILi2EjESC_ILi1EjENS0_6memory12LoadWithCastILi2EEENSF_13StoreWithCastILi1EEEEEviT_T0_T2_T3_T4_T5_,"ax",@progbits
	.align	128
        .global         _ZN2at6native27unrolled_elementwise_kernelINS0_13BinaryFunctorIfffZZZNS0_19maximum_kernel_cudaERNS_18TensorIteratorBaseEENKUlvE0_clEvENKUlvE0_clEvEUlffE_EESt5arrayIPcLm3EELi4E23TrivialOffsetCalculatorILi2EjESC_ILi1EjENS0_6memory12LoadWithCastILi2EEENSF_13StoreWithCastILi1EEEEEviT_T0_T2_T3_T4_T5_
        .type           _ZN2at6native27unrolled_elementwise_kernelINS0_13BinaryFunctorIfffZZZNS0_19maximum_kernel_cudaERNS_18TensorIteratorBaseEENKUlvE0_clEvENKUlvE0_clEvEUlffE_EESt5arrayIPcLm3EELi4E23TrivialOffsetCalculatorILi2EjESC_ILi1EjENS0_6memory12LoadWithCastILi2EEENSF_13StoreWithCastILi1EEEEEviT_T0_T2_T3_T4_T5_,@function
        .size           _ZN2at6native27unrolled_elementwise_kernelINS0_13BinaryFunctorIfffZZZNS0_19maximum_kernel_cudaERNS_18TensorIteratorBaseEENKUlvE0_clEvENKUlvE0_clEvEUlffE_EESt5arrayIPcLm3EELi4E23TrivialOffsetCalculatorILi2EjESC_ILi1EjENS0_6memory12LoadWithCastILi2EEENSF_13StoreWithCastILi1EEEEEviT_T0_T2_T3_T4_T5_,(.L_x_42391 - _ZN2at6native27unrolled_elementwise_kernelINS0_13BinaryFunctorIfffZZZNS0_19maximum_kernel_cudaERNS_18TensorIteratorBaseEENKUlvE0_clEvENKUlvE0_clEvEUlffE_EESt5arrayIPcLm3EELi4E23TrivialOffsetCalculatorILi2EjESC_ILi1EjENS0_6memory12LoadWithCastILi2EEENSF_13StoreWithCastILi1EEEEEviT_T0_T2_T3_T4_T5_)
        .other          _ZN2at6native27unrolled_elementwise_kernelINS0_13BinaryFunctorIfffZZZNS0_19maximum_kernel_cudaERNS_18TensorIteratorBaseEENKUlvE0_clEvENKUlvE0_clEvEUlffE_EESt5arrayIPcLm3EELi4E23TrivialOffsetCalculatorILi2EjESC_ILi1EjENS0_6memory12LoadWithCastILi2EEENSF_13StoreWithCastILi1EEEEEviT_T0_T2_T3_T4_T5_,@"STO_CUDA_ENTRY STV_DEFAULT"
_ZN2at6native27unrolled_elementwise_kernelINS0_13BinaryFunctorIfffZZZNS0_19maximum_kernel_cudaERNS_18TensorIteratorBaseEENKUlvE0_clEvENKUlvE0_clEvEUlffE_EESt5arrayIPcLm3EELi4E23TrivialOffsetCalculatorILi2EjESC_ILi1EjENS0_6memory12LoadWithCastILi2EEENSF_13StoreWithCastILi1EEEEEviT_T0_T2_T3_T4_T5_:
.text._ZN2at6native27unrolled_elementwise_kernelINS0_13BinaryFunctorIfffZZZNS0_19maximum_kernel_cudaERNS_18TensorIteratorBaseEENKUlvE0_clEvENKUlvE0_clEvEUlffE_EESt5arrayIPcLm3EELi4E23TrivialOffsetCalculatorILi2EjESC_ILi1EjENS0_6memory12LoadWithCastILi2EEENSF_13StoreWithCastILi1EEEEEviT_T0_T2_T3_T4_T5_:
        /* <DEDUP_REMOVED lines=35> */
.L_x_31240:
[----:B------:R-:W2:Y:S02]  /*0230*/  LDG.E.U8 R4, desc[UR36][R4.64] ;  /* 0x0000002404047981 */ /* 0x000ea4000c1e1100 */
[----:B--2---:R-:W-:Y:S01]  /*0240*/  I2FP.F32.U32 R29, R4 ;  /* 0x00000004001d7245 */ /* 0x004fe20000201000 */
[----:B------:R-:W-:Y:S06]  /*0250*/  BRA `(.L_x_31242) ;  /* 0x0000000c00307947 */ /* 0x000fec0003800000 */
.L_x_31239:
        /* <DEDUP_REMOVED lines=9> */
.L_x_31244:
[----:B------:R-:W2:Y:S02]  /*02f0*/  LDG.E R4, desc[UR36][R4.64] ;  /* 0x0000002404047981 */ /* 0x000ea4000c1e1900 */
[----:B--2---:R-:W-:Y:S01]  /*0300*/  I2FP.F32.S32 R29, R4 ;  /* 0x00000004001d7245 */ /* 0x004fe20000201400 */
[----:B------:R-:W-:Y:S06]  /*0310*/  BRA `(.L_x_31242) ;  /* 0x0000000c00007947 */ /* 0x000fec0003800000 */
.L_x_31243:
[----:B------:R-:W2:Y:S02]  /*0320*/  LDG.E.U16 R4, desc[UR36][R4.64] ;  /* 0x0000002404047981 */ /* 0x000ea4000c1e1500 */
[----:B--2---:R2:W3:Y:S01]  /*0330*/  I2F.S16 R29, R4 ;  /* 0x00000004001d7306 */ /* 0x0044e20000101400 */
[----:B------:R-:W-:Y:S05]  /*0340*/  BRA `(.L_x_31242) ;  /* 0x0000000800f47947 */ /* 0x000fea0003800000 */
.L_x_31238:
        /* <DEDUP_REMOVED lines=8> */
.L_x_31246:
[----:B------:R-:W2:Y:S02]  /*03d0*/  LDG.E.U16 R4, desc[UR36][R4.64] ;  /* 0x0000002404047981 */ /* 0x000ea4000c1e1500 */
[----:B--2---:R-:W-:Y:S01]  /*03e0*/  HADD2.F32 R29, -RZ, R4.H0_H0 ;  /* 0x20000004ff1d7230 */ /* 0x004fe20000004100 */
[----:B------:R-:W-:Y:S06]  /*03f0*/  BRA `(.L_x_31242) ;  /* 0x0000000800c87947 */ /* 0x000fec0003800000 */
.L_x_31245:
        /* <DEDUP_REMOVED lines=8> */
.L_x_31248:
[----:B------:R-:W2:Y:S02]  /*0480*/  LDG.E.U16 R4, desc[UR36][R4.64] ;  /* 0x0000002404047981 */ /* 0x000ea4000c1e1500 */
[----:B--2---:R-:W-:Y:S01]  /*0490*/  HADD2.F32 R29, -RZ, R4.H0_H0 ;  /* 0x20000004ff1d7230 */ /* 0x004fe20000004100 */
[----:B------:R-:W-:Y:S06]  /*04a0*/  BRA `(.L_x_31242) ;  /* 0x00000008009c7947 */ /* 0x000fec0003800000 */
.L_x_31247:
[----:B------:R-:W2:Y:S01]  /*04b0*/  LDG.E.64 R4, desc[UR36][R4.64] ;  /* 0x0000002404047981 */ /* 0x000ea2000c1e1b00 */
[----:B------:R-:W-:Y:S01]  /*04c0*/  UMOV UR4, 0xf0000000 ;  /* 0xf000000000047882 */ /* 0x000fe20000000000 */
[----:B------:R-:W-:Y:S01]  /*04d0*/  UMOV UR5, 0x380fffff ;  /* 0x380fffff00057882 */ /* 0x000fe20000000000 */
[----:B--2---:R-:W0:Y:S01]  /*04e0*/  F2F.F32.F64 R29, R4 ;  /* 0x00000004001d7310 */ /* 0x004e220000301000 */
[----:B------:R-:W-:-:S14]  /*04f0*/  DSETP.GEU.AND P0, PT, |R4|, UR4, PT ;  /* 0x0000000404007e2a */ /* 0x000fdc000bf0e200 */
[----:B0-----:R-:W-:Y:S01]  /*0500*/  @!P0 FMUL R29, R29, 1.175494350822287508e-38 ;  /* 0x008000001d1d8820 */ /* 0x001fe20000400000 */
[----:B------:R-:W-:Y:S06]  /*0510*/  BRA `(.L_x_31242) ;  /* 0x0000000800807947 */ /* 0x000fec0003800000 */
.L_x_31237:
        /* <DEDUP_REMOVED lines=12> */
.L_x_31251:
[----:B------:R-:W2:Y:S01]  /*05e0*/  LDG.E.64 R4, desc[UR36][R4.64] ;  /* 0x0000002404047981 */ /* 0x000ea2000c1e1b00 */
[----:B------:R-:W-:Y:S01]  /*05f0*/  UMOV UR4, 0xf0000000 ;  /* 0xf000000000047882 */ /* 0x000fe20000000000 */
[----:B------:R-:W-:Y:S01]  /*0600*/  UMOV UR5, 0x380fffff ;  /* 0x380fffff00057882 */ /* 0x000fe20000000000 */
[----:B--2---:R-:W0:Y:S01]  /*0610*/  F2F.F32.F64 R29, R4 ;  /* 0x00000004001d7310 */ /* 0x004e220000301000 */
[----:B------:R-:W-:-:S14]  /*0620*/  DSETP.GEU.AND P0, PT, |R4|, UR4, PT ;  /* 0x0000000404007e2a */ /* 0x000fdc000bf0e200 */
[----:B0-----:R-:W-:Y:S01]  /*0630*/  @!P0 FMUL R29, R29, 1.175494350822287508e-38 ;  /* 0x008000001d1d8820 */ /* 0x001fe20000400000 */
[----:B------:R-:W-:Y:S06]  /*0640*/  BRA `(.L_x_31242) ;  /* 0x0000000800347947 */ /* 0x000fec0003800000 */
.L_x_31250:
        /* <DEDUP_REMOVED lines=26> */
.L_x_31253:
        /* <DEDUP_REMOVED lines=14> */
.L_x_31252:
[----:B------:R-:W2:Y:S02]  /*08d0*/  LDG.E.U16 R4, desc[UR36][R4.64] ;  /* 0x0000002404047981 */ /* 0x000ea4000c1e1500 */
[----:B--2---:R-:W-:Y:S01]  /*08e0*/  IMAD.U32 R29, R4, 0x10000, RZ ;  /* 0x00010000041d7824 */ /* 0x004fe200078e00ff */
[----:B------:R-:W-:Y:S06]  /*08f0*/  BRA `(.L_x_31242) ;  /* 0x0000000400887947 */ /* 0x000fec0003800000 */
.L_x_31249:
        /* <DEDUP_REMOVED lines=11> */
.L_x_31256:
        /* <DEDUP_REMOVED lines=20> */
.L_x_31258:
[----:B------:R-:W-:Y:S05]  /*0af0*/  BSYNC B0 ;  /* 0x0000000000007941 */ /* 0x000fea0003800000 */
.L_x_31257:
[----:B------:R-:W-:Y:S01]  /*0b00*/  IMAD.SHL.U32 R3, R3, 0x100000, RZ ;  /* 0x0010000003037824 */ /* 0x000fe200078e00ff */
[----:B------:R-:W-:-:S04]  /*0b10*/  LEA R0, R0, 0x3b800000, 0x17 ;  /* 0x3b80000000007811 */ /* 0x000fc800078eb8ff */
[----:B------:R-:W-:Y:S01]  /*0b20*/  LOP3.LUT R29, R0, R3, R29, 0xfe, !PT ;  /* 0x00000003001d7212 */ /* 0x000fe200078efe1d */
[----:B------:R-:W-:Y:S06]  /*0b30*/  BRA `(.L_x_31242) ;  /* 0x0000000000f87947 */ /* 0x000fec0003800000 */
.L_x_31255:
        /* <DEDUP_REMOVED lines=20> */
.L_x_31260:
[----:B------:R-:W-:Y:S05]  /*0c80*/  BSYNC B0 ;  /* 0x0000000000007941 */ /* 0x000fea0003800000 */
.L_x_31259:
[----:B------:R-:W-:Y:S01]  /*0c90*/  IMAD.SHL.U32 R3, R3, 0x200000, RZ ;  /* 0x0020000003037824 */ /* 0x000fe200078e00ff */
[----:B------:R-:W-:-:S04]  /*0ca0*/  LEA R0, R0, 0x37800000, 0x17 ;  /* 0x3780000000007811 */ /* 0x000fc800078eb8ff */
[----:B------:R-:W-:Y:S01]  /*0cb0*/  LOP3.LUT R29, R0, R3, R29, 0xfe, !PT ;  /* 0x00000003001d7212 */ /* 0x000fe200078efe1d */
[----:B------:R-:W-:Y:S06]  /*0cc0*/  BRA `(.L_x_31242) ;  /* 0x0000000000947947 */ /* 0x000fec0003800000 */
.L_x_31254:
        /* <DEDUP_REMOVED lines=14> */
.L_x_31241:
        /* <DEDUP_REMOVED lines=16> */
.L_x_31263:
[----:B------:R-:W-:Y:S01]  /*0eb0*/  IMAD.MOV.U32 R29, RZ, RZ, RZ ;  /* 0x000000ffff1d7224 */ /* 0x000fe200078e00ff */
[----:B------:R-:W-:Y:S06]  /*0ec0*/  BRA `(.L_x_31242) ;  /* 0x0000000000147947 */ /* 0x000fec0003800000 */
.L_x_31262:
[----:B------:R-:W2:Y:S02]  /*0ed0*/  LDG.E.64 R4, desc[UR36][R4.64] ;  /* 0x0000002404047981 */ /* 0x000ea4000c1e1b00 */
[----:B--2---:R0:W1:Y:S01]  /*0ee0*/  I2F.U64 R29, R4 ;  /* 0x00000004001d7312 */ /* 0x0040620000301000 */
[----:B------:R-:W-:Y:S05]  /*0ef0*/  BRA `(.L_x_31242) ;  /* 0x0000000000087947 */ /* 0x000fea0003800000 */
.L_x_31261:
[----:B------:R-:W2:Y:S02]  /*0f00*/  LDG.E R4, desc[UR36][R4.64] ;  /* 0x0000002404047981 */ /* 0x000ea4000c1e1900 */
[----:B--2---:R-:W-:-:S07]  /*0f10*/  I2FP.F32.U32 R29, R4 ;  /* 0x00000004001d7245 */ /* 0x004fce0000201000 */
.L_x_31242:
[----:B------:R-:W-:Y:S05]  /*0f20*/  BSYNC B6 ;  /* 0x0000000000067941 */ /* 0x000fea0003800000 */
.L_x_31236:
        /* <DEDUP_REMOVED lines=20> */
.L_x_31268:
[----:B------:R-:W2:Y:S02]  /*1070*/  LDG.E.U8 R4, desc[UR36][R4.64] ;  /* 0x0000002404047981 */ /* 0x000ea4000c1e1100 */
[----:B--2---:R-:W-:Y:S01]  /*1080*/  I2FP.F32.U32 R22, R4 ;  /* 0x0000000400167245 */ /* 0x004fe20000201000 */
[----:B------:R-:W-:Y:S06]  /*1090*/  BRA `(.L_x_31270) ;  /* 0x0000000c002c7947 */ /* 0x000fec0003800000 */
.L_x_31267:
        /* <DEDUP_REMOVED lines=9> */
.L_x_31272:
[----:B------:R-:W2:Y:S02]  /*1130*/  LDG.E R4, desc[UR36][R4.64] ;  /* 0x0000002404047981 */ /* 0x000ea4000c1e1900 */
[----:B--2---:R-:W-:Y:S01]  /*1140*/  I2FP.F32.S32 R22, R4 ;  /* 0x0000000400167245 */ /* 0x004fe20000201400 */
[----:B------:R-:W-:Y:S06]  /*1150*/  BRA `(.L_x_31270) ;  /* 0x0000000800fc7947 */ /* 0x000fec0003800000 */
.L_x_31271:
[----:B------:R-:W2:Y:S02]  /*1160*/  LDG.E.U16 R4, desc[UR36][R4.64] ;  /* 0x0000002404047981 */ /* 0x000ea4000c1e1500 */
[----:B--2---:R0:W2:Y:S01]  /*1170*/  I2F.S16 R22, R4 ;  /* 0x0000000400167306 */ /* 0x0040a20000101400 */
[----:B------:R-:W-:Y:S05]  /*1180*/  BRA `(.L_x_31270) ;  /* 0x0000000800f07947 */ /* 0x000fea0003800000 */
.L_x_31266:
        /* <DEDUP_REMOVED lines=8> */
.L_x_31274:
[----:B------:R-:W2:Y:S02]  /*1210*/  LDG.E.U16 R4, desc[UR36][R4.64] ;  /* 0x0000002404047981 */ /* 0x000ea4000c1e1500 */
[----:B--2---:R-:W-:Y:S01]  /*1220*/  HADD2.F32 R22, -RZ, R4.H0_H0 ;  /* 0x20000004ff167230 */ /* 0x004fe20000004100 */
[----:B------:R-:W-:Y:S06]  /*1230*/  BRA `(.L_x_31270) ;  /* 0x0000000800c47947 */ /* 0x000fec0003800000 */
.L_x_31273:
        /* <DEDUP_REMOVED lines=8> */
.L_x_31276:
[----:B------:R-:W2:Y:S02]  /*12c0*/  LDG.E.U16 R4, desc[UR36][R4.64] ;  /* 0x0000002404047981 */ /* 0x000ea4000c1e1500 */
[----:B--2---:R-:W-:Y:S01]  /*12d0*/  HADD2.F32 R22, -RZ, R4.H0_H0 ;  /* 0x20000004ff167230 */ /* 0x004fe20000004100 */
[----:B------:R-:W-:Y:S06]  /*12e0*/  BRA `(.L_x_31270) ;  /* 0x0000000800987947 */ /* 0x000fec0003800000 */
.L_x_31275:
[----:B------:R-:W2:Y:S01]  /*12f0*/  LDG.E.64 R4, desc[UR36][R4.64] ;  /* 0x0000002404047981 */ /* 0x000ea2000c1e1b00 */
[----:B------:R-:W-:Y:S01]  /*1300*/  UMOV UR4, 0xf0000000 ;  /* 0xf000000000047882 */ /* 0x000fe20000000000 */
[----:B------:R-:W-:Y:S01]  /*1310*/  UMOV UR5, 0x380fffff ;  /* 0x380fffff00057882 */ /* 0x000fe20000000000 */
[----:B--2---:R-:W0:Y:S01]  /*1320*/  F2F.F32.F64 R22, R4 ;  /* 0x0000000400167310 */ /* 0x004e220000301000 */
[----:B------:R-:W-:-:S14]  /*1330*/  DSETP.GEU.AND P0, PT, |R4|, UR4, PT ;  /* 0x0000000404007e2a */ /* 0x000fdc000bf0e200 */
[----:B0-----:R-:W-:Y:S01]  /*1340*/  @!P0 FMUL R22, R22, 1.175494350822287508e-38 ;  /* 0x0080000016168820 */ /* 0x001fe20000400000 */
[----:B------:R-:W-:Y:S06]  /*1350*/  BRA `(.L_x_31270) ;  /* 0x00000008007c7947 */ /* 0x000fec0003800000 */
.L_x_31265:
        /* <DEDUP_REMOVED lines=12> */
.L_x_31279:
[----:B------:R-:W2:Y:S01]  /*1420*/  LDG.E.64 R4, desc[UR36][R4.64] ;  /* 0x0000002404047981 */ /* 0x000ea2000c1e1b00 */
[----:B------:R-:W-:Y:S01]  /*1430*/  UMOV UR4, 0xf0000000 ;  /* 0xf000000000047882 */ /* 0x000fe20000000000 */
[----:B------:R-:W-:Y:S01]  /*1440*/  UMOV UR5, 0x380fffff ;  /* 0x380fffff00057882 */ /* 0x000fe20000000000 */
[----:B--2---:R-:W0:Y:S01]  /*1450*/  F2F.F32.F64 R22, R4 ;  /* 0x0000000400167310 */ /* 0x004e220000301000 */
[----:B------:R-:W-:-:S14]  /*1460*/  DSETP.GEU.AND P0, PT, |R4|, UR4, PT ;  /* 0x0000000404007e2a */ /* 0x000fdc000bf0e200 */
[----:B0-----:R-:W-:Y:S01]  /*1470*/  @!P0 FMUL R22, R22, 1.175494350822287508e-38 ;  /* 0x0080000016168820 */ /* 0x001fe20000400000 */
[----:B------:R-:W-:Y:S06]  /*1480*/  BRA `(.L_x_31270) ;  /* 0x0000000800307947 */ /* 0x000fec0003800000 */
.L_x_31278:
        /* <DEDUP_REMOVED lines=26> */
.L_x_31281:
        /* <DEDUP_REMOVED lines=13> */
.L_x_31280:
[----:B------:R-:W2:Y:S02]  /*1700*/  LDG.E.U16 R4, desc[UR36][R4.64] ;  /* 0x0000002404047981 */ /* 0x000ea4000c1e1500 */
[----:B--2---:R-:W-:Y:S01]  /*1710*/  IMAD.U32 R22, R4, 0x10000, RZ ;  /* 0x0001000004167824 */ /* 0x004fe200078e00ff */
[----:B------:R-:W-:Y:S06]  /*1720*/  BRA `(.L_x_31270) ;  /* 0x0000000400887947 */ /* 0x000fec0003800000 */
.L_x_31277:
        /* <DEDUP_REMOVED lines=11> */
.L_x_31284:
        /* <DEDUP_REMOVED lines=20> */
.L_x_31286:
[----:B------:R-:W-:Y:S05]  /*1920*/  BSYNC B0 ;  /* 0x0000000000007941 */ /* 0x000fea0003800000 */
.L_x_31285:
[----:B------:R-:W-:Y:S01]  /*1930*/  IMAD.SHL.U32 R3, R3, 0x100000, RZ ;  /* 0x0010000003037824 */ /* 0x000fe200078e00ff */
[----:B------:R-:W-:-:S04]  /*1940*/  LEA R5, R0, 0x3b800000, 0x17 ;  /* 0x3b80000000057811 */ /* 0x000fc800078eb8ff */
[----:B------:R-:W-:Y:S01]  /*1950*/  LOP3.LUT R22, R5, R3, R22, 0xfe, !PT ;  /* 0x0000000305167212 */ /* 0x000fe200078efe16 */
[----:B------:R-:W-:Y:S06]  /*1960*/  BRA `(.L_x_31270) ;  /* 0x0000000000f87947 */ /* 0x000fec0003800000 */
.L_x_31283:
        /* <DEDUP_REMOVED lines=20> */
.L_x_31288:
[----:B------:R-:W-:Y:S05]  /*1ab0*/  BSYNC B0 ;  /* 0x0000000000007941 */ /* 0x000fea0003800000 */
.L_x_31287:
[----:B------:R-:W-:Y:S01]  /*1ac0*/  IMAD.SHL.U32 R3, R3, 0x200000, RZ ;  /* 0x0020000003037824 */ /* 0x000fe200078e00ff */
[----:B------:R-:W-:-:S04]  /*1ad0*/  LEA R5, R0, 0x37800000, 0x17 ;  /* 0x3780000000057811 */ /* 0x000fc800078eb8ff */
[----:B------:R-:W-:Y:S01]  /*1ae0*/  LOP3.LUT R22, R5, R3, R22, 0xfe, !PT ;  /* 0x0000000305167212 */ /* 0x000fe200078efe16 */
[----:B------:R-:W-:Y:S06]  /*1af0*/  BRA `(.L_x_31270) ;  /* 0x0000000000947947 */ /* 0x000fec0003800000 */
.L_x_31282:
        /* <DEDUP_REMOVED lines=14> */
.L_x_31269:
        /* <DEDUP_REMOVED lines=16> */
.L_x_31291:
[----:B------:R-:W-:Y:S01]  /*1ce0*/  IMAD.MOV.U32 R22, RZ, RZ, RZ ;  /* 0x000000ffff167224 */ /* 0x000fe200078e00ff */
[----:B------:R-:W-:Y:S06]  /*1cf0*/  BRA `(.L_x_31270) ;  /* 0x0000000000147947 */ /* 0x000fec0003800000 */
.L_x_31290:
[----:B------:R-:W2:Y:S02]  /*1d00*/  LDG.E.64 R22, desc[UR36][R4.64] ;  /* 0x0000002404167981 */ /* 0x000ea4000c1e1b00 */
[----:B--2---:R0:W2:Y:S01]  /*1d10*/  I2F.U64 R22, R22 ;  /* 0x0000001600167312 */ /* 0x0040a20000301000 */
[----:B------:R-:W-:Y:S05]  /*1d20*/  BRA `(.L_x_31270) ;  /* 0x0000000000087947 */ /* 0x000fea0003800000 */
.L_x_31289:
[----:B------:R-:W2:Y:S02]  /*1d30*/  LDG.E R4, desc[UR36][R4.64] ;  /* 0x0000002404047981 */ /* 0x000ea4000c1e1900 */
[----:B--2---:R-:W-:-:S07]  /*1d40*/  I2FP.F32.U32 R22, R4 ;  /* 0x0000000400167245 */ /* 0x004fce0000201000 */
.L_x_31270:
[----:B------:R-:W-:Y:S05]  /*1d50*/  BSYNC B6 ;  /* 0x0000000000067941 */ /* 0x000fea0003800000 */
.L_x_31264:
[----:B------:R-:W0:Y:S02]  /*1d60*/  S2R R16, SR_TID.X ;  /* 0x0000000000107919 */ /* 0x000e240000002100 */
[----:B0-----:R-:W-:-:S07]  /*1d70*/  VIADD R16, R16, 0x80 ;  /* 0x0000008010107836 */ /* 0x001fce0000000000 */
.L_x_31235:
[----:B------:R-:W-:Y:S05]  /*1d80*/  BSYNC B7 ;  /* 0x0000000000077941 */ /* 0x000fea0003800000 */
.L_x_31234:
        /* <DEDUP_REMOVED lines=25> */
.L_x_31298:
[----:B------:R-:W4:Y:S02]  /*1f20*/  LDG.E.U8 R4, desc[UR36][R4.64] ;  /* 0x0000002404047981 */ /* 0x000f24000c1e1100 */
[----:B----4-:R-:W-:Y:S01]  /*1f30*/  I2FP.F32.U32 R27, R4 ;  /* 0x00000004001b7245 */ /* 0x010fe20000201000 */
[----:B------:R-:W-:Y:S06]  /*1f40*/  BRA `(.L_x_31300) ;  /* 0x0000000c002c7947 */ /* 0x000fec0003800000 */
.L_x_31297:
        /* <DEDUP_REMOVED lines=9> */
.L_x_31302:
[----:B------:R-:W4:Y:S02]  /*1fe0*/  LDG.E R4, desc[UR36][R4.64] ;  /* 0x0000002404047981 */ /* 0x000f24000c1e1900 */
[----:B----4-:R-:W-:Y:S01]  /*1ff0*/  I2FP.F32.S32 R27, R4 ;  /* 0x00000004001b7245 */ /* 0x010fe20000201400 */
[----:B------:R-:W-:Y:S06]  /*2000*/  BRA `(.L_x_31300) ;  /* 0x0000000800fc7947 */ /* 0x000fec0003800000 */
.L_x_31301:
[----:B------:R-:W4:Y:S02]  /*2010*/  LDG.E.U16 R4, desc[UR36][R4.64] ;  /* 0x0000002404047981 */ /* 0x000f24000c1e1500 */
[----:B----4-:R0:W4:Y:S01]  /*2020*/  I2F.S16 R27, R4 ;  /* 0x00000004001b7306 */ /* 0x0101220000101400 */
[----:B------:R-:W-:Y:S05]  /*2030*/  BRA `(.L_x_31300) ;  /* 0x0000000800f07947 */ /* 0x000fea0003800000 */
.L_x_31296:
        /* <DEDUP_REMOVED lines=8> */
.L_x_31304:
[----:B------:R-:W4:Y:S02]  /*20c0*/  LDG.E.U16 R4, desc[UR36][R4.64] ;  /* 0x0000002404047981 */ /* 0x000f24000c1e1500 */
[----:B----4-:R-:W-:Y:S01]  /*20d0*/  HADD2.F32 R27, -RZ, R4.H0_H0 ;  /* 0x20000004ff1b7230 */ /* 0x010fe20000004100 */
[----:B------:R-:W-:Y:S06]  /*20e0*/  BRA `(.L_x_31300) ;  /* 0x0000000800c47947 */ /* 0x000fec0003800000 */
.L_x_31303:
        /* <DEDUP_REMOVED lines=8> */
.L_x_31306:
[----:B------:R-:W4:Y:S02]  /*2170*/  LDG.E.U16 R4, desc[UR36][R4.64] ;  /* 0x0000002404047981 */ /* 0x000f24000c1e1500 */
[----:B----4-:R-:W-:Y:S01]  /*2180*/  HADD2.F32 R27, -RZ, R4.H0_H0 ;  /* 0x20000004ff1b7230 */ /* 0x010fe20000004100 */
[----:B------:R-:W-:Y:S06]  /*2190*/  BRA `(.L_x_31300) ;  /* 0x0000000800987947 */ /* 0x000fec0003800000 */
.L_x_31305:
[----:B------:R-:W4:Y:S01]  /*21a0*/  LDG.E.64 R4, desc[UR36][R4.64] ;  /* 0x0000002404047981 */ /* 0x000f22000c1e1b00 */
[----:B------:R-:W-:Y:S01]  /*21b0*/  UMOV UR4, 0xf0000000 ;  /* 0xf000000000047882 */ /* 0x000fe20000000000 */
[----:B------:R-:W-:Y:S01]  /*21c0*/  UMOV UR5, 0x380fffff ;  /* 0x380fffff00057882 */ /* 0x000fe20000000000 */
[----:B----4-:R-:W0:Y:S01]  /*21d0*/  F2F.F32.F64 R27, R4 ;  /* 0x00000004001b7310 */ /* 0x010e220000301000 */
[----:B------:R-:W-:-:S14]  /*21e0*/  DSETP.GEU.AND P0, PT, |R4|, UR4, PT ;  /* 0x0000000404007e2a */ /* 0x000fdc000bf0e200 */
[----:B0-----:R-:W-:Y:S01]  /*21f0*/  @!P0 FMUL R27, R27, 1.175494350822287508e-38 ;  /* 0x008000001b1b8820 */ /* 0x001fe20000400000 */
[----:B------:R-:W-:Y:S06]  /*2200*/  BRA `(.L_x_31300) ;  /* 0x00000008007c7947 */ /* 0x000fec0003800000 */
.L_x_31295:
        /* <DEDUP_REMOVED lines=12> */
.L_x_31309:
[----:B------:R-:W4:Y:S01]  /*22d0*/  LDG.E.64 R4, desc[UR36][R4.64] ;  /* 0x0000002404047981 */ /* 0x000f22000c1e1b00 */
[----:B------:R-:W-:Y:S01]  /*22e0*/  UMOV UR4, 0xf0000000 ;  /* 0xf000000000047882 */ /* 0x000fe20000000000 */
[----:B------:R-:W-:Y:S01]  /*22f0*/  UMOV UR5, 0x380fffff ;  /* 0x380fffff00057882 */ /* 0x000fe20000000000 */
[----:B----4-:R-:W0:Y:S01]  /*2300*/  F2F.F32.F64 R27, R4 ;  /* 0x00000004001b7310 */ /* 0x010e220000301000 */
[----:B------:R-:W-:-:S14]  /*2310*/  DSETP.GEU.AND P0, PT, |R4|, UR4, PT ;  /* 0x0000000404007e2a */ /* 0x000fdc000bf0e200 */
[----:B0-----:R-:W-:Y:S01]  /*2320*/  @!P0 FMUL R27, R27, 1.175494350822287508e-38 ;  /* 0x008000001b1b8820 */ /* 0x001fe20000400000 */
[----:B------:R-:W-:Y:S06]  /*2330*/  BRA `(.L_x_31300) ;  /* 0x0000000800307947 */ /* 0x000fec0003800000 */
.L_x_31308:
        /* <DEDUP_REMOVED lines=26> */
.L_x_31311:
        /* <DEDUP_REMOVED lines=13> */
.L_x_31310:
[----:B------:R-:W4:Y:S02]  /*25b0*/  LDG.E.U16 R4, desc[UR36][R4.64] ;  /* 0x0000002404047981 */ /* 0x000f24000c1e1500 */
[----:B----4-:R-:W-:Y:S01]  /*25c0*/  IMAD.U32 R27, R4, 0x10000, RZ ;  /* 0x00010000041b7824 */ /* 0x010fe200078e00ff */
[----:B------:R-:W-:Y:S06]  /*25d0*/  BRA `(.L_x_31300) ;  /* 0x0000000400887947 */ /* 0x000fec0003800000 */
.L_x_31307:
        /* <DEDUP_REMOVED lines=11> */
.L_x_31314:
        /* <DEDUP_REMOVED lines=20> */
.L_x_31316:
[----:B------:R-:W-:Y:S05]  /*27d0*/  BSYNC B0 ;  /* 0x0000000000007941 */ /* 0x000fea0003800000 */
.L_x_31315:
[----:B------:R-:W-:Y:S01]  /*27e0*/  IMAD.SHL.U32 R3, R3, 0x100000, RZ ;  /* 0x0010000003037824 */ /* 0x000fe200078e00ff */
[----:B------:R-:W-:-:S04]  /*27f0*/  LEA R0, R0, 0x3b800000, 0x17 ;  /* 0x3b80000000007811 */ /* 0x000fc800078eb8ff */
[----:B------:R-:W-:Y:S01]  /*2800*/  LOP3.LUT R27, R0, R3, R27, 0xfe, !PT ;  /* 0x00000003001b7212 */ /* 0x000fe200078efe1b */
[----:B------:R-:W-:Y:S06]  /*2810*/  BRA `(.L_x_31300) ;  /* 0x0000000000f87947 */ /* 0x000fec0003800000 */
.L_x_31313:
        /* <DEDUP_REMOVED lines=20> */
.L_x_31318:
[----:B------:R-:W-:Y:S05]  /*2960*/  BSYNC B0 ;  /* 0x0000000000007941 */ /* 0x000fea0003800000 */
.L_x_31317:
[----:B------:R-:W-:Y:S01]  /*2970*/  IMAD.SHL.U32 R3, R3, 0x200000, RZ ;  /* 0x0020000003037824 */ /* 0x000fe200078e00ff */
[----:B------:R-:W-:-:S04]  /*2980*/  LEA R0, R0, 0x37800000, 0x17 ;  /* 0x3780000000007811 */ /* 0x000fc800078eb8ff */
[----:B------:R-:W-:Y:S01]  /*2990*/  LOP3.LUT R27, R0, R3, R27, 0xfe, !PT ;  /* 0x00000003001b7212 */ /* 0x000fe200078efe1b */
[----:B------:R-:W-:Y:S06]  /*29a0*/  BRA `(.L_x_31300) ;  /* 0x0000000000947947 */ /* 0x000fec0003800000 */
.L_x_31312:
        /* <DEDUP_REMOVED lines=14> */
.L_x_31299:
        /* <DEDUP_REMOVED lines=16> */
.L_x_31321:
[----:B------:R-:W-:Y:S01]  /*2b90*/  IMAD.MOV.U32 R27, RZ, RZ, RZ ;  /* 0x000000ffff1b7224 */ /* 0x000fe200078e00ff */
[----:B------:R-:W-:Y:S06]  /*2ba0*/  BRA `(.L_x_31300) ;  /* 0x0000000000147947 */ /* 0x000fec0003800000 */
.L_x_31320:
[----:B------:R-:W4:Y:S02]  /*2bb0*/  LDG.E.64 R4, desc[UR36][R4.64] ;  /* 0x0000002404047981 */ /* 0x000f24000c1e1b00 */
[----:B----4-:R0:W4:Y:S01]  /*2bc0*/  I2F.U64 R27, R4 ;  /* 0x00000004001b7312 */ /* 0x0101220000301000 */
[----:B------:R-:W-:Y:S05]  /*2bd0*/  BRA `(.L_x_31300) ;  /* 0x0000000000087947 */ /* 0x000fea0003800000 */
.L_x_31319:
[----:B------:R-:W4:Y:S02]  /*2be0*/  LDG.E R4, desc[UR36][R4.64] ;  /* 0x0000002404047981 */ /* 0x000f24000c1e1900 */
[----:B----4-:R-:W-:-:S07]  /*2bf0*/  I2FP.F32.U32 R27, R4 ;  /* 0x00000004001b7245 */ /* 0x010fce0000201000 */
.L_x_31300:
[----:B------:R-:W-:Y:S05]  /*2c00*/  BSYNC B6 ;  /* 0x0000000000067941 */ /* 0x000fea0003800000 */
.L_x_31294:
        /* <DEDUP_REMOVED lines=20> */
.L_x_31326:
[----:B------:R-:W2:Y:S02]  /*2d50*/  LDG.E.U8 R4, desc[UR36][R4.64] ;  /* 0x0000002404047981 */ /* 0x000ea4000c1e1100 */
[----:B--2---:R-:W-:Y:S01]  /*2d60*/  I2FP.F32.U32 R24, R4 ;  /* 0x0000000400187245 */ /* 0x004fe20000201000 */
[----:B------:R-:W-:Y:S06]  /*2d70*/  BRA `(.L_x_31328) ;  /* 0x0000000c002c7947 */ /* 0x000fec0003800000 */
.L_x_31325:
        /* <DEDUP_REMOVED lines=9> */
.L_x_31330:
[----:B------:R-:W2:Y:S02]  /*2e10*/  LDG.E R4, desc[UR36][R4.64] ;  /* 0x0000002404047981 */ /* 0x000ea4000c1e1900 */
[----:B--2---:R-:W-:Y:S01]  /*2e20*/  I2FP.F32.S32 R24, R4 ;  /* 0x0000000400187245 */ /* 0x004fe20000201400 */
[----:B------:R-:W-:Y:S06]  /*2e30*/  BRA `(.L_x_31328) ;  /* 0x0000000800fc7947 */ /* 0x000fec0003800000 */
.L_x_31329:
[----:B------:R-:W2:Y:S02]  /*2e40*/  LDG.E.U16 R4, desc[UR36][R4.64] ;  /* 0x0000002404047981 */ /* 0x000ea4000c1e1500 */
[----:B--2---:R0:W2:Y:S01]  /*2e50*/  I2F.S16 R24, R4 ;  /* 0x0000000400187306 */ /* 0x0040a20000101400 */
[----:B------:R-:W-:Y:S05]  /*2e60*/  BRA `(.L_x_31328) ;  /* 0x0000000800f07947 */ /* 0x000fea0003800000 */
.L_x_31324:
        /* <DEDUP_REMOVED lines=8> */
.L_x_31332:
[----:B------:R-:W2:Y:S02]  /*2ef0*/  LDG.E.U16 R4, desc[UR36][R4.64] ;  /* 0x0000002404047981 */ /* 0x000ea4000c1e1500 */
[----:B--2---:R-:W-:Y:S01]  /*2f00*/  HADD2.F32 R24, -RZ, R4.H0_H0 ;  /* 0x20000004ff187230 */ /* 0x004fe20000004100 */
[----:B------:R-:W-:Y:S06]  /*2f10*/  BRA `(.L_x_31328) ;  /* 0x0000000800c47947 */ /* 0x000fec0003800000 */
.L_x_31331:
        /* <DEDUP_REMOVED lines=8> */
.L_x_31334:
[----:B------:R-:W2:Y:S02]  /*2fa0*/  LDG.E.U16 R4, desc[UR36][R4.64] ;  /* 0x0000002404047981 */ /* 0x000ea4000c1e1500 */
[----:B--2---:R-:W-:Y:S01]  /*2fb0*/  HADD2.F32 R24, -RZ, R4.H0_H0 ;  /* 0x20000004ff187230 */ /* 0x004fe20000004100 */
[----:B------:R-:W-:Y:S06]  /*2fc0*/  BRA `(.L_x_31328) ;  /* 0x0000000800987947 */ /* 0x000fec0003800000 */
.L_x_31333:
[----:B------:R-:W2:Y:S01]  /*2fd0*/  LDG.E.64 R4, desc[UR36][R4.64] ;  /* 0x0000002404047981 */ /* 0x000ea2000c1e1b00 */
[----:B------:R-:W-:Y:S01]  /*2fe0*/  UMOV UR4, 0xf0000000 ;  /* 0xf000000000047882 */ /* 0x000fe20000000000 */
[----:B------:R-:W-:Y:S01]  /*2ff0*/  UMOV UR5, 0x380fffff ;  /* 0x380fffff00057882 */ /* 0x000fe20000000000 */
[----:B--2---:R-:W0:Y:S01]  /*3000*/  F2F.F32.F64 R24, R4 ;  /* 0x0000000400187310 */ /* 0x004e220000301000 */
[----:B------:R-:W-:-:S14]  /*3010*/  DSETP.GEU.AND P0, PT, |R4|, UR4, PT ;  /* 0x0000000404007e2a */ /* 0x000fdc000bf0e200 */
[----:B0-----:R-:W-:Y:S01]  /*3020*/  @!P0 FMUL R24, R24, 1.175494350822287508e-38 ;  /* 0x0080000018188820 */ /* 0x001fe20000400000 */
[----:B------:R-:W-:Y:S06]  /*3030*/  BRA `(.L_x_31328) ;  /* 0x00000008007c7947 */ /* 0x000fec0003800000 */
.L_x_31323:
        /* <DEDUP_REMOVED lines=12> */
.L_x_31337:
[----:B------:R-:W2:Y:S01]  /*3100*/  LDG.E.64 R4, desc[UR36][R4.64] ;  /* 0x0000002404047981 */ /* 0x000ea2000c1e1b00 */
[----:B------:R-:W-:Y:S01]  /*3110*/  UMOV UR4, 0xf0000000 ;  /* 0xf000000000047882 */ /* 0x000fe20000000000 */
[----:B------:R-:W-:Y:S01]  /*3120*/  UMOV UR5, 0x380fffff ;  /* 0x380fffff00057882 */ /* 0x000fe20000000000 */
[----:B--2---:R-:W0:Y:S01]  /*3130*/  F2F.F32.F64 R24, R4 ;  /* 0x0000000400187310 */ /* 0x004e220000301000 */
[----:B------:R-:W-:-:S14]  /*3140*/  DSETP.GEU.AND P0, PT, |R4|, UR4, PT ;  /* 0x0000000404007e2a */ /* 0x000fdc000bf0e200 */
[----:B0-----:R-:W-:Y:S01]  /*3150*/  @!P0 FMUL R24, R24, 1.175494350822287508e-38 ;  /* 0x0080000018188820 */ /* 0x001fe20000400000 */
[----:B------:R-:W-:Y:S06]  /*3160*/  BRA `(.L_x_31328) ;  /* 0x0000000800307947 */ /* 0x000fec0003800000 */
.L_x_31336:
        /* <DEDUP_REMOVED lines=26> */
.L_x_31339:
        /* <DEDUP_REMOVED lines=13> */
.L_x_31338:
[----:B------:R-:W2:Y:S02]  /*33e0*/  LDG.E.U16 R4, desc[UR36][R4.64] ;  /* 0x0000002404047981 */ /* 0x000ea4000c1e1500 */
[----:B--2---:R-:W-:Y:S01]  /*33f0*/  IMAD.U32 R24, R4, 0x10000, RZ ;  /* 0x0001000004187824 */ /* 0x004fe200078e00ff */
[----:B------:R-:W-:Y:S06]  /*3400*/  BRA `(.L_x_31328) ;  /* 0x0000000400887947 */ /* 0x000fec0003800000 */
.L_x_31335:
        /* <DEDUP_REMOVED lines=11> */
.L_x_31342:
        /* <DEDUP_REMOVED lines=20> */
.L_x_31344:
[----:B------:R-:W-:Y:S05]  /*3600*/  BSYNC B0 ;  /* 0x0000000000007941 */ /* 0x000fea0003800000 */
.L_x_31343:
[----:B------:R-:W-:Y:S01]  /*3610*/  IMAD.SHL.U32 R3, R3, 0x100000, RZ ;  /* 0x0010000003037824 */ /* 0x000fe200078e00ff */
[----:B------:R-:W-:-:S04]  /*3620*/  LEA R5, R0, 0x3b800000, 0x17 ;  /* 0x3b80000000057811 */ /* 0x000fc800078eb8ff */
[----:B------:R-:W-:Y:S01]  /*3630*/  LOP3.LUT R24, R5, R3, R24, 0xfe, !PT ;  /* 0x0000000305187212 */ /* 0x000fe200078efe18 */
[----:B------:R-:W-:Y:S06]  /*3640*/  BRA `(.L_x_31328) ;  /* 0x0000000000f87947 */ /* 0x000fec0003800000 */
.L_x_31341:
        /* <DEDUP_REMOVED lines=20> */
.L_x_31346:
[----:B------:R-:W-:Y:S05]  /*3790*/  BSYNC B0 ;  /* 0x0000000000007941 */ /* 0x000fea0003800000 */
.L_x_31345:
[----:B------:R-:W-:Y:S01]  /*37a0*/  IMAD.SHL.U32 R3, R3, 0x200000, RZ ;  /* 0x0020000003037824 */ /* 0x000fe200078e00ff */
[----:B------:R-:W-:-:S04]  /*37b0*/  LEA R5, R0, 0x37800000, 0x17 ;  /* 0x3780000000057811 */ /* 0x000fc800078eb8ff */
[----:B------:R-:W-:Y:S01]  /*37c0*/  LOP3.LUT R24, R5, R3, R24, 0xfe, !PT ;  /* 0x0000000305187212 */ /* 0x000fe200078efe18 */
[----:B------:R-:W-:Y:S06]  /*37d0*/  BRA `(.L_x_31328) ;  /* 0x0000000000947947 */ /* 0x000fec0003800000 */
.L_x_31340:
        /* <DEDUP_REMOVED lines=14> */
.L_x_31327:
        /* <DEDUP_REMOVED lines=16> */
.L_x_31349:
[----:B------:R-:W-:Y:S01]  /*39c0*/  IMAD.MOV.U32 R24, RZ, RZ, RZ ;  /* 0x000000ffff187224 */ /* 0x000fe200078e00ff */
[----:B------:R-:W-:Y:S06]  /*39d0*/  BRA `(.L_x_31328) ;  /* 0x0000000000147947 */ /* 0x000fec0003800000 */
.L_x_31348:
[----:B------:R-:W2:Y:S02]  /*39e0*/  LDG.E.64 R24, desc[UR36][R4.64] ;  /* 0x0000002404187981 */ /* 0x000ea4000c1e1b00 */
[----:B--2---:R0:W2:Y:S01]  /*39f0*/  I2F.U64 R24, R24 ;  /* 0x0000001800187312 */ /* 0x0040a20000301000 */
[----:B------:R-:W-:Y:S05]  /*3a00*/  BRA `(.L_x_31328) ;  /* 0x0000000000087947 */ /* 0x000fea0003800000 */
.L_x_31347:
[----:B------:R-:W2:Y:S02]  /*3a10*/  LDG.E R4, desc[UR36][R4.64] ;  /* 0x0000002404047981 */ /* 0x000ea4000c1e1900 */
[----:B--2---:R-:W-:-:S07]  /*3a20*/  I2FP.F32.U32 R24, R4 ;  /* 0x0000000400187245 */ /* 0x004fce0000201000 */
.L_x_31328:
[----:B------:R-:W-:Y:S05]  /*3a30*/  BSYNC B6 ;  /* 0x0000000000067941 */ /* 0x000fea0003800000 */
.L_x_31322:
[----:B------:R-:W-:-:S07]  /*3a40*/  VIADD R16, R16, 0x80 ;  /* 0x0000008010107836 */ /* 0x000fce0000000000 */
.L_x_31293:
[----:B------:R-:W-:Y:S05]  /*3a50*/  BSYNC B7 ;  /* 0x0000000000077941 */ /* 0x000fea0003800000 */
.L_x_31292:
        /* <DEDUP_REMOVED lines=27> */
.L_x_31356:
[----:B------:R-:W4:Y:S02]  /*3c10*/  LDG.E.U8 R4, desc[UR36][R4.64] ;  /* 0x0000002404047981 */ /* 0x000f24000c1e1100 */
[----:B----4-:R-:W-:Y:S01]  /*3c20*/  I2FP.F32.U32 R18, R4 ;  /* 0x0000000400127245 */ /* 0x010fe20000201000 */
[----:B------:R-:W-:Y:S06]  /*3c30*/  BRA `(.L_x_31358) ;  /* 0x0000000c002c7947 */ /* 0x000fec0003800000 */
.L_x_31355:
        /* <DEDUP_REMOVED lines=9> */
.L_x_31360:
[----:B------:R-:W4:Y:S02]  /*3cd0*/  LDG.E R4, desc[UR36][R4.64] ;  /* 0x0000002404047981 */ /* 0x000f24000c1e1900 */
[----:B----4-:R-:W-:Y:S01]  /*3ce0*/  I2FP.F32.S32 R18, R4 ;  /* 0x0000000400127245 */ /* 0x010fe20000201400 */
[----:B------:R-:W-:Y:S06]  /*3cf0*/  BRA `(.L_x_31358) ;  /* 0x0000000800fc7947 */ /* 0x000fec0003800000 */
.L_x_31359:
[----:B------:R-:W4:Y:S02]  /*3d00*/  LDG.E.U16 R4, desc[UR36][R4.64] ;  /* 0x0000002404047981 */ /* 0x000f24000c1e1500 */
[----:B----4-:R0:W4:Y:S01]  /*3d10*/  I2F.S16 R18, R4 ;  /* 0x0000000400127306 */ /* 0x0101220000101400 */
[----:B------:R-:W-:Y:S05]  /*3d20*/  BRA `(.L_x_31358) ;  /* 0x0000000800f07947 */ /* 0x000fea0003800000 */
.L_x_31354:
        /* <DEDUP_REMOVED lines=8> */
.L_x_31362:
[----:B------:R-:W4:Y:S02]  /*3db0*/  LDG.E.U16 R4, desc[UR36][R4.64] ;  /* 0x0000002404047981 */ /* 0x000f24000c1e1500 */
[----:B----4-:R-:W-:Y:S01]  /*3dc0*/  HADD2.F32 R18, -RZ, R4.H0_H0 ;  /* 0x20000004ff127230 */ /* 0x010fe20000004100 */
[----:B------:R-:W-:Y:S06]  /*3dd0*/  BRA `(.L_x_31358) ;  /* 0x0000000800c47947 */ /* 0x000fec0003800000 */
.L_x_31361:
        /* <DEDUP_REMOVED lines=8> */
.L_x_31364:
[----:B------:R-:W4:Y:S02]  /*3e60*/  LDG.E.U16 R4, desc[UR36][R4.64] ;  /* 0x0000002404047981 */ /* 0x000f24000c1e1500 */
[----:B----4-:R-:W-:Y:S01]  /*3e70*/  HADD2.F32 R18, -RZ, R4.H0_H0 ;  /* 0x20000004ff127230 */ /* 0x010fe20000004100 */
[----:B------:R-:W-:Y:S06]  /*3e80*/  BRA `(.L_x_31358) ;  /* 0x0000000800987947 */ /* 0x000fec0003800000 */
.L_x_31363:
[----:B------:R-:W4:Y:S01]  /*3e90*/  LDG.E.64 R4, desc[UR36][R4.64] ;  /* 0x0000002404047981 */ /* 0x000f22000c1e1b00 */
[----:B------:R-:W-:Y:S01]  /*3ea0*/  UMOV UR4, 0xf0000000 ;  /* 0xf000000000047882 */ /* 0x000fe20000000000 */
[----:B------:R-:W-:Y:S01]  /*3eb0*/  UMOV UR5, 0x380fffff ;  /* 0x380fffff00057882 */ /* 0x000fe20000000000 */
[----:B----4-:R-:W0:Y:S01]  /*3ec0*/  F2F.F32.F64 R18, R4 ;  /* 0x0000000400127310 */ /* 0x010e220000301000 */
[----:B------:R-:W-:-:S14]  /*3ed0*/  DSETP.GEU.AND P0, PT, |R4|, UR4, PT ;  /* 0x0000000404007e2a */ /* 0x000fdc000bf0e200 */
[----:B0-----:R-:W-:Y:S01]  /*3ee0*/  @!P0 FMUL R18, R18, 1.175494350822287508e-38 ;  /* 0x0080000012128820 */ /* 0x001fe20000400000 */
[----:B------:R-:W-:Y:S06]  /*3ef0*/  BRA `(.L_x_31358) ;  /* 0x00000008007c7947 */ /* 0x000fec0003800000 */
.L_x_31353:
        /* <DEDUP_REMOVED lines=12> */
.L_x_31367:
[----:B------:R-:W4:Y:S01]  /*3fc0*/  LDG.E.64 R4, desc[UR36][R4.64] ;  /* 0x0000002404047981 */ /* 0x000f22000c1e1b00 */
[----:B------:R-:W-:Y:S01]  /*3fd0*/  UMOV UR4, 0xf0000000 ;  /* 0xf000000000047882 */ /* 0x000fe20000000000 */
[----:B------:R-:W-:Y:S01]  /*3fe0*/  UMOV UR5, 0x380fffff ;  /* 0x380fffff00057882 */ /* 0x000fe20000000000 */
[----:B----4-:R-:W0:Y:S01]  /*3ff0*/  F2F.F32.F64 R18, R4 ;  /* 0x0000000400127310 */ /* 0x010e220000301000 */
[----:B------:R-:W-:-:S14]  /*4000*/  DSETP.GEU.AND P0, PT, |R4|, UR4, PT ;  /* 0x0000000404007e2a */ /* 0x000fdc000bf0e200 */
[----:B0-----:R-:W-:Y:S01]  /*4010*/  @!P0 FMUL R18, R18, 1.175494350822287508e-38 ;  /* 0x0080000012128820 */ /* 0x001fe20000400000 */
[----:B------:R-:W-:Y:S06]  /*4020*/  BRA `(.L_x_31358) ;  /* 0x0000000800307947 */ /* 0x000fec0003800000 */
.L_x_31366:
        /* <DEDUP_REMOVED lines=26> */
.L_x_31369:
        /* <DEDUP_REMOVED lines=13> */
.L_x_31368:
[----:B------:R-:W4:Y:S02]  /*42a0*/  LDG.E.U16 R4, desc[UR36][R4.64] ;  /* 0x0000002404047981 */ /* 0x000f24000c1e1500 */
[----:B----4-:R-:W-:Y:S01]  /*42b0*/  IMAD.U32 R18, R4, 0x10000, RZ ;  /* 0x0001000004127824 */ /* 0x010fe200078e00ff */
[----:B------:R-:W-:Y:S06]  /*42c0*/  BRA `(.L_x_31358) ;  /* 0x0000000400887947 */ /* 0x000fec0003800000 */
.L_x_31365:
        /* <DEDUP_REMOVED lines=11> */
.L_x_31372:
        /* <DEDUP_REMOVED lines=20> */
.L_x_31374:
[----:B------:R-:W-:Y:S05]  /*44c0*/  BSYNC B0 ;  /* 0x0000000000007941 */ /* 0x000fea0003800000 */
.L_x_31373:
[----:B------:R-:W-:Y:S01]  /*44d0*/  IMAD.SHL.U32 R3, R3, 0x100000, RZ ;  /* 0x0010000003037824 */ /* 0x000fe200078e00ff */
[----:B------:R-:W-:-:S04]  /*44e0*/  LEA R5, R0, 0x3b800000, 0x17 ;  /* 0x3b80000000057811 */ /* 0x000fc800078eb8ff */
[----:B------:R-:W-:Y:S01]  /*44f0*/  LOP3.LUT R18, R5, R3, R18, 0xfe, !PT ;  /* 0x0000000305127212 */ /* 0x000fe200078efe12 */
[----:B------:R-:W-:Y:S06]  /*4500*/  BRA `(.L_x_31358) ;  /* 0x0000000000f87947 */ /* 0x000fec0003800000 */
.L_x_31371:
        /* <DEDUP_REMOVED lines=20> */
.L_x_31376:
[----:B------:R-:W-:Y:S05]  /*4650*/  BSYNC B0 ;  /* 0x0000000000007941 */ /* 0x000fea0003800000 */
.L_x_31375:
[----:B------:R-:W-:Y:S01]  /*4660*/  IMAD.SHL.U32 R3, R3, 0x200000, RZ ;  /* 0x0020000003037824 */ /* 0x000fe200078e00ff */
[----:B------:R-:W-:-:S04]  /*4670*/  LEA R5, R0, 0x37800000, 0x17 ;  /* 0x3780000000057811 */ /* 0x000fc800078eb8ff */
[----:B------:R-:W-:Y:S01]  /*4680*/  LOP3.LUT R18, R5, R3, R18, 0xfe, !PT ;  /* 0x0000000305127212 */ /* 0x000fe200078efe12 */
[----:B------:R-:W-:Y:S06]  /*4690*/  BRA `(.L_x_31358) ;  /* 0x0000000000947947 */ /* 0x000fec0003800000 */
.L_x_31370:
        /* <DEDUP_REMOVED lines=14> */
.L_x_31357:
        /* <DEDUP_REMOVED lines=16> */
.L_x_31379:
[----:B------:R-:W-:Y:S01]  /*4880*/  IMAD.MOV.U32 R18, RZ, RZ, RZ ;  /* 0x000000ffff127224 */ /* 0x000fe200078e00ff */
[----:B------:R-:W-:Y:S06]  /*4890*/  BRA `(.L_x_31358) ;  /* 0x0000000000147947 */ /* 0x000fec0003800000 */
.L_x_31378:
[----:B------:R-:W4:Y:S02]  /*48a0*/  LDG.E.64 R4, desc[UR36][R4.64] ;  /* 0x0000002404047981 */ /* 0x000f24000c1e1b00 */
[----:B----4-:R0:W4:Y:S01]  /*48b0*/  I2F.U64 R18, R4 ;  /* 0x0000000400127312 */ /* 0x0101220000301000 */
[----:B------:R-:W-:Y:S05]  /*48c0*/  BRA `(.L_x_31358) ;  /* 0x0000000000087947 */ /* 0x000fea0003800000 */
.L_x_31377:
[----:B------:R-:W4:Y:S02]  /*48d0*/  LDG.E R4, desc[UR36][R4.64] ;  /* 0x0000002404047981 */ /* 0x000f24000c1e1900 */
[----:B----4-:R-:W-:-:S07]  /*48e0*/  I2FP.F32.U32 R18, R4 ;  /* 0x0000000400127245 */ /* 0x010fce0000201000 */
.L_x_31358:
[----:B------:R-:W-:Y:S05]  /*48f0*/  BSYNC B6 ;  /* 0x0000000000067941 */ /* 0x000fea0003800000 */
.L_x_31352:
        /* <DEDUP_REMOVED lines=21> */
.L_x_31384:
[----:B------:R-:W2:Y:S02]  /*4a50*/  LDG.E.U8 R4, desc[UR36][R4.64] ;  /* 0x0000002404047981 */ /* 0x000ea4000c1e1100 */
[----:B--2---:R-:W-:Y:S01]  /*4a60*/  I2FP.F32.U32 R25, R4 ;  /* 0x0000000400197245 */ /* 0x004fe20000201000 */
[----:B------:R-:W-:Y:S06]  /*4a70*/  BRA `(.L_x_31386) ;  /* 0x0000000c002c7947 */ /* 0x000fec0003800000 */
.L_x_31383:
        /* <DEDUP_REMOVED lines=9> */
.L_x_31388:
[----:B------:R-:W2:Y:S02]  /*4b10*/  LDG.E R4, desc[UR36][R4.64] ;  /* 0x0000002404047981 */ /* 0x000ea4000c1e1900 */
[----:B--2---:R-:W-:Y:S01]  /*4b20*/  I2FP.F32.S32 R25, R4 ;  /* 0x0000000400197245 */ /* 0x004fe20000201400 */
[----:B------:R-:W-:Y:S06]  /*4b30*/  BRA `(.L_x_31386) ;  /* 0x0000000800fc7947 */ /* 0x000fec0003800000 */
.L_x_31387:
[----:B------:R-:W2:Y:S02]  /*4b40*/  LDG.E.U16 R4, desc[UR36][R4.64] ;  /* 0x0000002404047981 */ /* 0x000ea4000c1e1500 */
[----:B--2---:R0:W1:Y:S01]  /*4b50*/  I2F.S16 R25, R4 ;  /* 0x0000000400197306 */ /* 0x0040620000101400 */
[----:B------:R-:W-:Y:S05]  /*4b60*/  BRA `(.L_x_31386) ;  /* 0x0000000800f07947 */ /* 0x000fea0003800000 */
.L_x_31382:
        /* <DEDUP_REMOVED lines=8> */
.L_x_31390:
[----:B------:R-:W2:Y:S02]  /*4bf0*/  LDG.E.U16 R4, desc[UR36][R4.64] ;  /* 0x0000002404047981 */ /* 0x000ea4000c1e1500 */
[----:B--2---:R-:W-:Y:S01]  /*4c00*/  HADD2.F32 R25, -RZ, R4.H0_H0 ;  /* 0x20000004ff197230 */ /* 0x004fe20000004100 */
[----:B------:R-:W-:Y:S06]  /*4c10*/  BRA `(.L_x_31386) ;  /* 0x0000000800c47947 */ /* 0x000fec0003800000 */
.L_x_31389:
        /* <DEDUP_REMOVED lines=8> */
.L_x_31392:
[----:B------:R-:W2:Y:S02]  /*4ca0*/  LDG.E.U16 R4, desc[UR36][R4.64] ;  /* 0x0000002404047981 */ /* 0x000ea4000c1e1500 */
[----:B--2---:R-:W-:Y:S01]  /*4cb0*/  HADD2.F32 R25, -RZ, R4.H0_H0 ;  /* 0x20000004ff197230 */ /* 0x004fe20000004100 */
[----:B------:R-:W-:Y:S06]  /*4cc0*/  BRA `(.L_x_31386) ;  /* 0x0000000800987947 */ /* 0x000fec0003800000 */
.L_x_31391:
[----:B------:R-:W2:Y:S01]  /*4cd0*/  LDG.E.64 R4, desc[UR36][R4.64] ;  /* 0x0000002404047981 */ /* 0x000ea2000c1e1b00 */
[----:B------:R-:W-:Y:S01]  /*4ce0*/  UMOV UR4, 0xf0000000 ;  /* 0xf000000000047882 */ /* 0x000fe20000000000 */
[----:B------:R-:W-:Y:S01]  /*4cf0*/  UMOV UR5, 0x380fffff ;  /* 0x380fffff00057882 */ /* 0x000fe20000000000 */
[----:B--2---:R-:W0:Y:S01]  /*4d00*/  F2F.F32.F64 R25, R4 ;  /* 0x0000000400197310 */ /* 0x004e220000301000 */
[----:B------:R-:W-:-:S14]  /*4d10*/  DSETP.GEU.AND P0, PT, |R4|, UR4, PT ;  /* 0x0000000404007e2a */ /* 0x000fdc000bf0e200 */
[----:B0-----:R-:W-:Y:S01]  /*4d20*/  @!P0 FMUL R25, R25, 1.175494350822287508e-38 ;  /* 0x0080000019198820 */ /* 0x001fe20000400000 */
[----:B------:R-:W-:Y:S06]  /*4d30*/  BRA `(.L_x_31386) ;  /* 0x00000008007c7947 */ /* 0x000fec0003800000 */
.L_x_31381:
        /* <DEDUP_REMOVED lines=12> */
.L_x_31395:
[----:B------:R-:W2:Y:S01]  /*4e00*/  LDG.E.64 R4, desc[UR36][R4.64] ;  /* 0x0000002404047981 */ /* 0x000ea2000c1e1b00 */
[----:B------:R-:W-:Y:S01]  /*4e10*/  UMOV UR4, 0xf0000000 ;  /* 0xf000000000047882 */ /* 0x000fe20000000000 */
[----:B------:R-:W-:Y:S01]  /*4e20*/  UMOV UR5, 0x380fffff ;  /* 0x380fffff00057882 */ /* 0x000fe20000000000 */
[----:B--2---:R-:W0:Y:S01]  /*4e30*/  F2F.F32.F64 R25, R4 ;  /* 0x0000000400197310 */ /* 0x004e220000301000 */
[----:B------:R-:W-:-:S14]  /*4e40*/  DSETP.GEU.AND P0, PT, |R4|, UR4, PT ;  /* 0x0000000404007e2a */ /* 0x000fdc000bf0e200 */
[----:B0-----:R-:W-:Y:S01]  /*4e50*/  @!P0 FMUL R25, R25, 1.175494350822287508e-38 ;  /* 0x0080000019198820 */ /* 0x001fe20000400000 */
[----:B------:R-:W-:Y:S06]  /*4e60*/  BRA `(.L_x_31386) ;  /* 0x0000000800307947 */ /* 0x000fec0003800000 */
.L_x_31394:
        /* <DEDUP_REMOVED lines=26> */
.L_x_31397:
        /* <DEDUP_REMOVED lines=13> */
.L_x_31396:
[----:B------:R-:W2:Y:S02]  /*50e0*/  LDG.E.U16 R4, desc[UR36][R4.64] ;  /* 0x0000002404047981 */ /* 0x000ea4000c1e1500 */
[----:B--2---:R-:W-:Y:S01]  /*50f0*/  IMAD.U32 R25, R4, 0x10000, RZ ;  /* 0x0001000004197824 */ /* 0x004fe200078e00ff */
[----:B------:R-:W-:Y:S06]  /*5100*/  BRA `(.L_x_31386) ;  /* 0x0000000400887947 */ /* 0x000fec0003800000 */
.L_x_31393:
        /* <DEDUP_REMOVED lines=11> */
.L_x_31400:
        /* <DEDUP_REMOVED lines=20> */
.L_x_31402:
[----:B------:R-:W-:Y:S05]  /*5300*/  BSYNC B0 ;  /* 0x0000000000007941 */ /* 0x000fea0003800000 */
.L_x_31401:
[----:B------:R-:W-:Y:S01]  /*5310*/  IMAD.SHL.U32 R3, R3, 0x100000, RZ ;  /* 0x0010000003037824 */ /* 0x000fe200078e00ff */
[----:B------:R-:W-:-:S04]  /*5320*/  LEA R0, R0, 0x3b800000, 0x17 ;  /* 0x3b80000000007811 */ /* 0x000fc800078eb8ff */
[----:B------:R-:W-:Y:S01]  /*5330*/  LOP3.LUT R25, R0, R3, R25, 0xfe, !PT ;  /* 0x0000000300197212 */ /* 0x000fe200078efe19 */
[----:B------:R-:W-:Y:S06]  /*5340*/  BRA `(.L_x_31386) ;  /* 0x0000000000f87947 */ /* 0x000fec0003800000 */
.L_x_31399:
        /* <DEDUP_REMOVED lines=20> */
.L_x_31404:
[----:B------:R-:W-:Y:S05]  /*5490*/  BSYNC B0 ;  /* 0x0000000000007941 */ /* 0x000fea0003800000 */
.L_x_31403:
[----:B------:R-:W-:Y:S01]  /*54a0*/  IMAD.SHL.U32 R3, R3, 0x200000, RZ ;  /* 0x0020000003037824 */ /* 0x000fe200078e00ff */
[----:B------:R-:W-:-:S04]  /*54b0*/  LEA R0, R0, 0x37800000, 0x17 ;  /* 0x3780000000007811 */ /* 0x000fc800078eb8ff */
[----:B------:R-:W-:Y:S01]  /*54c0*/  LOP3.LUT R25, R0, R3, R25, 0xfe, !PT ;  /* 0x0000000300197212 */ /* 0x000fe200078efe19 */
[----:B------:R-:W-:Y:S06]  /*54d0*/  BRA `(.L_x_31386) ;  /* 0x0000000000947947 */ /* 0x000fec0003800000 */
.L_x_31398:
        /* <DEDUP_REMOVED lines=14> */
.L_x_31385:
        /* <DEDUP_REMOVED lines=16> */
.L_x_31407:
[----:B------:R-:W-:Y:S01]  /*56c0*/  IMAD.MOV.U32 R25, RZ, RZ, RZ ;  /* 0x000000ffff197224 */ /* 0x000fe200078e00ff */
[----:B------:R-:W-:Y:S06]  /*56d0*/  BRA `(.L_x_31386) ;  /* 0x0000000000147947 */ /* 0x000fec0003800000 */
.L_x_31406:
[----:B------:R-:W2:Y:S02]  /*56e0*/  LDG.E.64 R4, desc[UR36][R4.64] ;  /* 0x0000002404047981 */ /* 0x000ea4000c1e1b00 */
[----:B--2---:R0:W1:Y:S01]  /*56f0*/  I2F.U64 R25, R4 ;  /* 0x0000000400197312 */ /* 0x0040620000301000 */
[----:B------:R-:W-:Y:S05]  /*5700*/  BRA `(.L_x_31386) ;  /* 0x0000000000087947 */ /* 0x000fea0003800000 */
.L_x_31405:
[----:B------:R-:W2:Y:S02]  /*5710*/  LDG.E R4, desc[UR36][R4.64] ;  /* 0x0000002404047981 */ /* 0x000ea4000c1e1900 */
[----:B--2---:R-:W-:-:S07]  /*5720*/  I2FP.F32.U32 R25, R4 ;  /* 0x0000000400197245 */ /* 0x004fce0000201000 */
.L_x_31386:
[----:B------:R-:W-:Y:S05]  /*5730*/  BSYNC B6 ;  /* 0x0000000000067941 */ /* 0x000fea0003800000 */
.L_x_31380:
[----:B------:R-:W-:-:S07]  /*5740*/  VIADD R16, R16, 0x80 ;  /* 0x0000008010107836 */ /* 0x000fce0000000000 */
.L_x_31351:
[----:B------:R-:W-:Y:S05]  /*5750*/  BSYNC B7 ;  /* 0x0000000000077941 */ /* 0x000fea0003800000 */
.L_x_31350:
        /* <DEDUP_REMOVED lines=25> */
.L_x_31414:
[----:B------:R-:W4:Y:S02]  /*58f0*/  LDG.E.U8 R4, desc[UR36][R4.64] ;  /* 0x0000002404047981 */ /* 0x000f24000c1e1100 */
[----:B----4-:R-:W-:Y:S01]  /*5900*/  I2FP.F32.U32 R28, R4 ;  /* 0x00000004001c7245 */ /* 0x010fe20000201000 */
[----:B------:R-:W-:Y:S06]  /*5910*/  BRA `(.L_x_31416) ;  /* 0x0000000c002c7947 */ /* 0x000fec0003800000 */
.L_x_31413:
        /* <DEDUP_REMOVED lines=9> */
.L_x_31418:
[----:B------:R-:W4:Y:S02]  /*59b0*/  LDG.E R4, desc[UR36][R4.64] ;  /* 0x0000002404047981 */ /* 0x000f24000c1e1900 */
[----:B----4-:R-:W-:Y:S01]  /*59c0*/  I2FP.F32.S32 R28, R4 ;  /* 0x00000004001c7245 */ /* 0x010fe20000201400 */
[----:B------:R-:W-:Y:S06]  /*59d0*/  BRA `(.L_x_31416) ;  /* 0x0000000800fc7947 */ /* 0x000fec0003800000 */
.L_x_31417:
[----:B------:R-:W4:Y:S02]  /*59e0*/  LDG.E.U16 R4, desc[UR36][R4.64] ;  /* 0x0000002404047981 */ /* 0x000f24000c1e1500 */
[----:B----4-:R0:W4:Y:S01]  /*59f0*/  I2F.S16 R28, R4 ;  /* 0x00000004001c7306 */ /* 0x0101220000101400 */
[----:B------:R-:W-:Y:S05]  /*5a00*/  BRA `(.L_x_31416) ;  /* 0x0000000800f07947 */ /* 0x000fea0003800000 */
.L_x_31412:
        /* <DEDUP_REMOVED lines=8> */
.L_x_31420:
[----:B------:R-:W4:Y:S02]  /*5a90*/  LDG.E.U16 R4, desc[UR36][R4.64] ;  /* 0x0000002404047981 */ /* 0x000f24000c1e1500 */
[----:B----4-:R-:W-:Y:S01]  /*5aa0*/  HADD2.F32 R28, -RZ, R4.H0_H0 ;  /* 0x20000004ff1c7230 */ /* 0x010fe20000004100 */
[----:B------:R-:W-:Y:S06]  /*5ab0*/  BRA `(.L_x_31416) ;  /* 0x0000000800c47947 */ /* 0x000fec0003800000 */
.L_x_31419:
        /* <DEDUP_REMOVED lines=8> */
.L_x_31422:
[----:B------:R-:W4:Y:S02]  /*5b40*/  LDG.E.U16 R4, desc[UR36][R4.64] ;  /* 0x0000002404047981 */ /* 0x000f24000c1e1500 */
[----:B----4-:R-:W-:Y:S01]  /*5b50*/  HADD2.F32 R28, -RZ, R4.H0_H0 ;  /* 0x20000004ff1c7230 */ /* 0x010fe20000004100 */
[----:B------:R-:W-:Y:S06]  /*5b60*/  BRA `(.L_x_31416) ;  /* 0x0000000800987947 */ /* 0x000fec0003800000 */
.L_x_31421:
[----:B------:R-:W4:Y:S01]  /*5b70*/  LDG.E.64 R4, desc[UR36][R4.64] ;  /* 0x0000002404047981 */ /* 0x000f22000c1e1b00 */
[----:B------:R-:W-:Y:S01]  /*5b80*/  UMOV UR4, 0xf0000000 ;  /* 0xf000000000047882 */ /* 0x000fe20000000000 */
[----:B------:R-:W-:Y:S01]  /*5b90*/  UMOV UR5, 0x380fffff ;  /* 0x380fffff00057882 */ /* 0x000fe20000000000 */
[----:B----4-:R-:W0:Y:S01]  /*5ba0*/  F2F.F32.F64 R28, R4 ;  /* 0x00000004001c7310 */ /* 0x010e220000301000 */
[----:B------:R-:W-:-:S14]  /*5bb0*/  DSETP.GEU.AND P0, PT, |R4|, UR4, PT ;  /* 0x0000000404007e2a */ /* 0x000fdc000bf0e200 */
[----:B0-----:R-:W-:Y:S01]  /*5bc0*/  @!P0 FMUL R28, R28, 1.175494350822287508e-38 ;  /* 0x008000001c1c8820 */ /* 0x001fe20000400000 */
[----:B------:R-:W-:Y:S06]  /*5bd0*/  BRA `(.L_x_31416) ;  /* 0x00000008007c7947 */ /* 0x000fec0003800000 */
.L_x_31411:
        /* <DEDUP_REMOVED lines=12> */
.L_x_31425:
[----:B------:R-:W4:Y:S01]  /*5ca0*/  LDG.E.64 R4, desc[UR36][R4.64] ;  /* 0x0000002404047981 */ /* 0x000f22000c1e1b00 */
[----:B------:R-:W-:Y:S01]  /*5cb0*/  UMOV UR4, 0xf0000000 ;  /* 0xf000000000047882 */ /* 0x000fe20000000000 */
[----:B------:R-:W-:Y:S01]  /*5cc0*/  UMOV UR5, 0x380fffff ;  /* 0x380fffff00057882 */ /* 0x000fe20000000000 */
[----:B----4-:R-:W0:Y:S01]  /*5cd0*/  F2F.F32.F64 R28, R4 ;  /* 0x00000004001c7310 */ /* 0x010e220000301000 */
[----:B------:R-:W-:-:S14]  /*5ce0*/  DSETP.GEU.AND P0, PT, |R4|, UR4, PT ;  /* 0x0000000404007e2a */ /* 0x000fdc000bf0e200 */
[----:B0-----:R-:W-:Y:S01]  /*5cf0*/  @!P0 FMUL R28, R28, 1.175494350822287508e-38 ;  /* 0x008000001c1c8820 */ /* 0x001fe20000400000 */
[----:B------:R-:W-:Y:S06]  /*5d00*/  BRA `(.L_x_31416) ;  /* 0x0000000800307947 */ /* 0x000fec0003800000 */
.L_x_31424:
        /* <DEDUP_REMOVED lines=26> */
.L_x_31427:
        /* <DEDUP_REMOVED lines=13> */
.L_x_31426:
[----:B------:R-:W4:Y:S02]  /*5f80*/  LDG.E.U16 R4, desc[UR36][R4.64] ;  /* 0x0000002404047981 */ /* 0x000f24000c1e1500 */
[----:B----4-:R-:W-:Y:S01]  /*5f90*/  IMAD.U32 R28, R4, 0x10000, RZ ;  /* 0x00010000041c7824 */ /* 0x010fe200078e00ff */
[----:B------:R-:W-:Y:S06]  /*5fa0*/  BRA `(.L_x_31416) ;  /* 0x0000000400887947 */ /* 0x000fec0003800000 */
.L_x_31423:
        /* <DEDUP_REMOVED lines=11> */
.L_x_31430:
        /* <DEDUP_REMOVED lines=20> */
.L_x_31432:
[----:B------:R-:W-:Y:S05]  /*61a0*/  BSYNC B0 ;  /* 0x0000000000007941 */ /* 0x000fea0003800000 */
.L_x_31431:
[----:B------:R-:W-:Y:S01]  /*61b0*/  IMAD.SHL.U32 R3, R3, 0x100000, RZ ;  /* 0x0010000003037824 */ /* 0x000fe200078e00ff */
[----:B------:R-:W-:-:S04]  /*61c0*/  LEA R5, R0, 0x3b800000, 0x17 ;  /* 0x3b80000000057811 */ /* 0x000fc800078eb8ff */
[----:B------:R-:W-:Y:S01]  /*61d0*/  LOP3.LUT R28, R5, R3, R28, 0xfe, !PT ;  /* 0x00000003051c7212 */ /* 0x000fe200078efe1c */
[----:B------:R-:W-:Y:S06]  /*61e0*/  BRA `(.L_x_31416) ;  /* 0x0000000000f87947 */ /* 0x000fec0003800000 */
.L_x_31429:
        /* <DEDUP_REMOVED lines=20> */
.L_x_31434:
[----:B------:R-:W-:Y:S05]  /*6330*/  BSYNC B0 ;  /* 0x0000000000007941 */ /* 0x000fea0003800000 */
.L_x_31433:
[----:B------:R-:W-:Y:S01]  /*6340*/  IMAD.SHL.U32 R3, R3, 0x200000, RZ ;  /* 0x0020000003037824 */ /* 0x000fe200078e00ff */
[----:B------:R-:W-:-:S04]  /*6350*/  LEA R5, R0, 0x37800000, 0x17 ;  /* 0x3780000000057811 */ /* 0x000fc800078eb8ff */
[----:B------:R-:W-:Y:S01]  /*6360*/  LOP3.LUT R28, R5, R3, R28, 0xfe, !PT ;  /* 0x00000003051c7212 */ /* 0x000fe200078efe1c */
[----:B------:R-:W-:Y:S06]  /*6370*/  BRA `(.L_x_31416) ;  /* 0x0000000000947947 */ /* 0x000fec0003800000 */
.L_x_31428:
        /* <DEDUP_REMOVED lines=14> */
.L_x_31415:
        /* <DEDUP_REMOVED lines=16> */
.L_x_31437:
[----:B------:R-:W-:Y:S01]  /*6560*/  IMAD.MOV.U32 R28, RZ, RZ, RZ ;  /* 0x000000ffff1c7224 */ /* 0x000fe200078e00ff */
[----:B------:R-:W-:Y:S06]  /*6570*/  BRA `(.L_x_31416) ;  /* 0x0000000000147947 */ /* 0x000fec0003800000 */
.L_x_31436:
[----:B------:R-:W4:Y:S02]  /*6580*/  LDG.E.64 R4, desc[UR36][R4.64] ;  /* 0x0000002404047981 */ /* 0x000f24000c1e1b00 */
[----:B----4-:R0:W4:Y:S01]  /*6590*/  I2F.U64 R28, R4 ;  /* 0x00000004001c7312 */ /* 0x0101220000301000 */
[----:B------:R-:W-:Y:S05]  /*65a0*/  BRA `(.L_x_31416) ;  /* 0x0000000000087947 */ /* 0x000fea0003800000 */
.L_x_31435:
[----:B------:R-:W4:Y:S02]  /*65b0*/  LDG.E R4, desc[UR36][R4.64] ;  /* 0x0000002404047981 */ /* 0x000f24000c1e1900 */
[----:B----4-:R-:W-:-:S07]  /*65c0*/  I2FP.F32.U32 R28, R4 ;  /* 0x00000004001c7245 */ /* 0x010fce0000201000 */
.L_x_31416:
[----:B------:R-:W-:Y:S05]  /*65d0*/  BSYNC B6 ;  /* 0x0000000000067941 */ /* 0x000fea0003800000 */
.L_x_31410:
        /* <DEDUP_REMOVED lines=20> */
.L_x_31441:
[----:B------:R-:W2:Y:S02]  /*6720*/  LDG.E.U8 R4, desc[UR36][R4.64] ;  /* 0x0000002404047981 */ /* 0x000ea4000c1e1100 */
[----:B--2---:R-:W-:Y:S01]  /*6730*/  I2FP.F32.U32 R23, R4 ;  /* 0x0000000400177245 */ /* 0x004fe20000201000 */
[----:B------:R-:W-:Y:S06]  /*6740*/  BRA `(.L_x_31409) ;  /* 0x0000000c00207947 */ /* 0x000fec0003800000 */
.L_x_31440:
        /* <DEDUP_REMOVED lines=9> */
.L_x_31444:
[----:B------:R-:W2:Y:S02]  /*67e0*/  LDG.E R4, desc[UR36][R4.64] ;  /* 0x0000002404047981 */ /* 0x000ea4000c1e1900 */
[----:B--2---:R-:W-:Y:S01]  /*67f0*/  I2FP.F32.S32 R23, R4 ;  /* 0x0000000400177245 */ /* 0x004fe20000201400 */
[----:B------:R-:W-:Y:S06]  /*6800*/  BRA `(.L_x_31409) ;  /* 0x0000000800f07947 */ /* 0x000fec0003800000 */
.L_x_31443:
[----:B------:R-:W2:Y:S02]  /*6810*/  LDG.E.U16 R4, desc[UR36][R4.64] ;  /* 0x0000002404047981 */ /* 0x000ea4000c1e1500 */
[----:B--2---:R0:W1:Y:S01]  /*6820*/  I2F.S16 R23, R4 ;  /* 0x0000000400177306 */ /* 0x0040620000101400 */
[----:B------:R-:W-:Y:S05]  /*6830*/  BRA `(.L_x_31409) ;  /* 0x0000000800e47947 */ /* 0x000fea0003800000 */
.L_x_31439:
        /* <DEDUP_REMOVED lines=8> */
.L_x_31446:
[----:B------:R-:W2:Y:S02]  /*68c0*/  LDG.E.U16 R4, desc[UR36][R4.64] ;  /* 0x0000002404047981 */ /* 0x000ea4000c1e1500 */
[----:B--2---:R-:W-:Y:S01]  /*68d0*/  HADD2.F32 R23, -RZ, R4.H0_H0 ;  /* 0x20000004ff177230 */ /* 0x004fe20000004100 */
[----:B------:R-:W-:Y:S06]  /*68e0*/  BRA `(.L_x_31409) ;  /* 0x0000000800b87947 */ /* 0x000fec0003800000 */
.L_x_31445:
        /* <DEDUP_REMOVED lines=8> */
.L_x_31448:
[----:B------:R-:W2:Y:S02]  /*6970*/  LDG.E.U16 R4, desc[UR36][R4.64] ;  /* 0x0000002404047981 */ /* 0x000ea4000c1e1500 */
[----:B--2---:R-:W-:Y:S01]  /*6980*/  HADD2.F32 R23, -RZ, R4.H0_H0 ;  /* 0x20000004ff177230 */ /* 0x004fe20000004100 */
[----:B------:R-:W-:Y:S06]  /*6990*/  BRA `(.L_x_31409) ;  /* 0x00000008008c7947 */ /* 0x000fec0003800000 */
.L_x_31447:
[----:B------:R-:W2:Y:S01]  /*69a0*/  LDG.E.64 R4, desc[UR36][R4.64] ;  /* 0x0000002404047981 */ /* 0x000ea2000c1e1b00 */
[----:B------:R-:W-:Y:S01]  /*69b0*/  UMOV UR4, 0xf0000000 ;  /* 0xf000000000047882 */ /* 0x000fe20000000000 */
[----:B------:R-:W-:Y:S01]  /*69c0*/  UMOV UR5, 0x380fffff ;  /* 0x380fffff00057882 */ /* 0x000fe20000000000 */
[----:B--2---:R-:W0:Y:S01]  /*69d0*/  F2F.F32.F64 R23, R4 ;  /* 0x0000000400177310 */ /* 0x004e220000301000 */
[----:B------:R-:W-:-:S14]  /*69e0*/  DSETP.GEU.AND P0, PT, |R4|, UR4, PT ;  /* 0x0000000404007e2a */ /* 0x000fdc000bf0e200 */
[----:B0-----:R-:W-:Y:S01]  /*69f0*/  @!P0 FMUL R23, R23, 1.175494350822287508e-38 ;  /* 0x0080000017178820 */ /* 0x001fe20000400000 */
[----:B------:R-:W-:Y:S06]  /*6a00*/  BRA `(.L_x_31409) ;  /* 0x0000000800707947 */ /* 0x000fec0003800000 */
.L_x_31438:
        /* <DEDUP_REMOVED lines=12> */
.L_x_31451:
[----:B------:R-:W2:Y:S01]  /*6ad0*/  LDG.E.64 R4, desc[UR36][R4.64] ;  /* 0x0000002404047981 */ /* 0x000ea2000c1e1b00 */
[----:B------:R-:W-:Y:S01]  /*6ae0*/  UMOV UR4, 0xf0000000 ;  /* 0xf000000000047882 */ /* 0x000fe20000000000 */
[----:B------:R-:W-:Y:S01]  /*6af0*/  UMOV UR5, 0x380fffff ;  /* 0x380fffff00057882 */ /* 0x000fe20000000000 */
[----:B--2---:R-:W0:Y:S01]  /*6b00*/  F2F.F32.F64 R23, R4 ;  /* 0x0000000400177310 */ /* 0x004e220000301000 */
[----:B------:R-:W-:-:S14]  /*6b10*/  DSETP.GEU.AND P0, PT, |R4|, UR4, PT ;  /* 0x0000000404007e2a */ /* 0x000fdc000bf0e200 */
[----:B0-----:R-:W-:Y:S01]  /*6b20*/  @!P0 FMUL R23, R23, 1.175494350822287508e-38 ;  /* 0x0080000017178820 */ /* 0x001fe20000400000 */
[----:B------:R-:W-:Y:S06]  /*6b30*/  BRA `(.L_x_31409) ;  /* 0x0000000800247947 */ /* 0x000fec0003800000 */
.L_x_31450:
        /* <DEDUP_REMOVED lines=26> */
.L_x_31453:
        /* <DEDUP_REMOVED lines=13> */
.L_x_31452:
[----:B------:R-:W2:Y:S02]  /*6db0*/  LDG.E.U16 R4, desc[UR36][R4.64] ;  /* 0x0000002404047981 */ /* 0x000ea4000c1e1500 */
[----:B--2---:R-:W-:Y:S01]  /*6dc0*/  IMAD.U32 R23, R4, 0x10000, RZ ;  /* 0x0001000004177824 */ /* 0x004fe200078e00ff */
[----:B------:R-:W-:Y:S06]  /*6dd0*/  BRA `(.L_x_31409) ;  /* 0x00000004007c7947 */ /* 0x000fec0003800000 */
.L_x_31449:
        /* <DEDUP_REMOVED lines=11> */
.L_x_31456:
        /* <DEDUP_REMOVED lines=19> */
.L_x_31458:
[----:B------:R-:W-:Y:S05]  /*6fc0*/  BSYNC B0 ;  /* 0x0000000000007941 */ /* 0x000fea0003800000 */
.L_x_31457:
[----:B------:R-:W-:Y:S01]  /*6fd0*/  IMAD.SHL.U32 R3, R3, 0x100000, RZ ;  /* 0x0010000003037824 */ /* 0x000fe200078e00ff */
[----:B------:R-:W-:-:S04]  /*6fe0*/  LEA R0, R0, 0x3b800000, 0x17 ;  /* 0x3b80000000007811 */ /* 0x000fc800078eb8ff */
[----:B------:R-:W-:Y:S01]  /*6ff0*/  LOP3.LUT R23, R0, R3, R23, 0xfe, !PT ;  /* 0x0000000300177212 */ /* 0x000fe200078efe17 */
[----:B------:R-:W-:Y:S06]  /*7000*/  BRA `(.L_x_31409) ;  /* 0x0000000000f07947 */ /* 0x000fec0003800000 */
.L_x_31455:
        /* <DEDUP_REMOVED lines=19> */
.L_x_31460:
[----:B------:R-:W-:Y:S05]  /*7140*/  BSYNC B0 ;  /* 0x0000000000007941 */ /* 0x000fea0003800000 */
.L_x_31459:
[----:B------:R-:W-:Y:S01]  /*7150*/  IMAD.SHL.U32 R3, R3, 0x200000, RZ ;  /* 0x0020000003037824 */ /* 0x000fe200078e00ff */
[----:B------:R-:W-:-:S04]  /*7160*/  LEA R0, R0, 0x37800000, 0x17 ;  /* 0x3780000000007811 */ /* 0x000fc800078eb8ff */
[----:B------:R-:W-:Y:S01]  /*7170*/  LOP3.LUT R23, R0, R3, R23, 0xfe, !PT ;  /* 0x0000000300177212 */ /* 0x000fe200078efe17 */
[----:B------:R-:W-:Y:S06]  /*7180*/  BRA `(.L_x_31409) ;  /* 0x0000000000907947 */ /* 0x000fec0003800000 */
.L_x_31454:
        /* <DEDUP_REMOVED lines=14> */
.L_x_31442:
        /* <DEDUP_REMOVED lines=16> */
.L_x_31463:
[----:B------:R-:W-:Y:S05]  /*7370*/  BRA `(.L_x_31409) ;  /* 0x0000000000147947 */ /* 0x000fea0003800000 */
.L_x_31462:
[----:B------:R-:W2:Y:S02]  /*7380*/  LDG.E.64 R4, desc[UR36][R4.64] ;  /* 0x0000002404047981 */ /* 0x000ea4000c1e1b00 */
[----:B--2---:R0:W1:Y:S01]  /*7390*/  I2F.U64 R23, R4 ;  /* 0x0000000400177312 */ /* 0x0040620000301000 */
[----:B------:R-:W-:Y:S05]  /*73a0*/  BRA `(.L_x_31409) ;  /* 0x0000000000087947 */ /* 0x000fea0003800000 */
.L_x_31461:
[----:B------:R-:W2:Y:S02]  /*73b0*/  LDG.E R4, desc[UR36][R4.64] ;  /* 0x0000002404047981 */ /* 0x000ea4000c1e1900 */
[----:B--2---:R-:W-:-:S07]  /*73c0*/  I2FP.F32.U32 R23, R4 ;  /* 0x0000000400177245 */ /* 0x004fce0000201000 */
.L_x_31409:
[----:B------:R-:W-:Y:S05]  /*73d0*/  BSYNC B7 ;  /* 0x0000000000077941 */ /* 0x000fea0003800000 */
.L_x_31408:
        /* <DEDUP_REMOVED lines=16> */
[----:B------:R-:W-:-:S07]  /*74e0*/  @!P4 FMNMX.FTZ R4, R22, R29, !PT ;  /* 0x0000001d1604c209 */ /* 0x000fce0007810000 */
.L_x_31465:
[----:B------:R-:W-:Y:S05]  /*74f0*/  BSYNC B0 ;  /* 0x0000000000007941 */ /* 0x000fea0003800000 */
.L_x_31464:
[----:B------:R-:W-:Y:S04]  /*7500*/  BSSY B0, `(.L_x_31466) ;  /* 0x0000008000007945 */ /* 0x000fe80003800000 */
[----:B------:R-:W-:Y:S05]  /*7510*/  @P3 BRA `(.L_x_31467) ;  /* 0x0000000000183947 */ /* 0x000fea0003800000 */
[----:B-----5:R-:W-:Y:S01]  /*7520*/  FSETP.NAN.FTZ.AND P3, PT, R27, R27, PT ;  /* 0x0000001b1b00720b */ /* 0x020fe20003f78000 */
[----:B--2---:R-:W-:-:S12]  /*7530*/  IMAD.MOV.U32 R22, RZ, RZ, R27 ;  /* 0x000000ffff167224 */ /* 0x004fd800078e001b */
[----:B------:R-:W-:Y:S05]  /*7540*/  @P3 BRA `(.L_x_31467) ;  /* 0x00000000000c3947 */ /* 0x000fea0003800000 */
[----:B------:R-:W-:Y:S01]  /*7550*/  FSETP.NAN.FTZ.AND P3, PT, R24, R24, PT ;  /* 0x000000181800720b */ /* 0x000fe20003f78000 */
[----:B------:R-:W-:-:S12]  /*7560*/  IMAD.MOV.U32 R22, RZ, RZ, R24 ;  /* 0x000000ffff167224 */ /* 0x000fd800078e0018 */
[----:B------:R-:W-:-:S07]  /*7570*/  @!P3 FMNMX.FTZ R22, R24, R27, !PT ;  /* 0x0000001b1816b209 */ /* 0x000fce0007810000 */
.L_x_31467:
[----:B------:R-:W-:Y:S05]  /*7580*/  BSYNC B0 ;  /* 0x0000000000007941 */ /* 0x000fea0003800000 */
.L_x_31466:
[----:B------:R-:W-:Y:S04]  /*7590*/  BSSY B0, `(.L_x_31468) ;  /* 0x0000008000007945 */ /* 0x000fe80003800000 */
[----:B------:R-:W-:Y:S05]  /*75a0*/  @P0 BRA `(.L_x_31469) ;  /* 0x0000000000180947 */ /* 0x000fea0003800000 */
[----:B-----5:R-:W-:Y:S01]  /*75b0*/  FSETP.NAN.FTZ.AND P0, PT, R18, R18, PT ;  /* 0x000000121200720b */ /* 0x020fe20003f18000 */
[----:B--2---:R-:W-:-:S12]  /*75c0*/  IMAD.MOV.U32 R24, RZ, RZ, R18 ;  /* 0x000000ffff187224 */ /* 0x004fd800078e0012 */
[----:B------:R-:W-:Y:S05]  /*75d0*/  @P0 BRA `(.L_x_31469) ;  /* 0x00000000000c0947 */ /* 0x000fea0003800000 */
[----:B-1----:R-:W-:Y:S01]  /*75e0*/  FSETP.NAN.FTZ.AND P0, PT, R25, R25, PT ;  /* 0x000000191900720b */ /* 0x002fe20003f18000 */
[----:B------:R-:W-:-:S12]  /*75f0*/  IMAD.MOV.U32 R24, RZ, RZ, R25 ;  /* 0x000000ffff187224 */ /* 0x000fd800078e0019 */
[----:B------:R-:W-:-:S07]  /*7600*/  @!P0 FMNMX.FTZ R24, R25, R18, !PT ;  /* 0x0000001219188209 */ /* 0x000fce0007810000 */
.L_x_31469:
[----:B------:R-:W-:Y:S05]  /*7610*/  BSYNC B0 ;  /* 0x0000000000007941 */ /* 0x000fea0003800000 */
.L_x_31468:
[----:B------:R-:W-:Y:S04]  /*7620*/  BSSY B0, `(.L_x_31470) ;  /* 0x0000008000007945 */ /* 0x000fe80003800000 */
[----:B------:R-:W-:Y:S05]  /*7630*/  @P1 BRA `(.L_x_31471) ;  /* 0x0000000000181947 */ /* 0x000fea0003800000 */
[----:B-----5:R-:W-:Y:S01]  /*7640*/  FSETP.NAN.FTZ.AND P0, PT, R28, R28, PT ;  /* 0x0000001c1c00720b */ /* 0x020fe20003f18000 */
[----:B------:R-:W-:-:S12]  /*7650*/  IMAD.MOV.U32 R18, RZ, RZ, R28 ;  /* 0x000000ffff127224 */ /* 0x000fd800078e001c */
[----:B------:R-:W-:Y:S05]  /*7660*/  @P0 BRA `(.L_x_31471) ;  /* 0x00000000000c0947 */ /* 0x000fea0003800000 */
[----:B-1----:R-:W-:Y:S01]  /*7670*/  FSETP.NAN.FTZ.AND P0, PT, R23, R23, PT ;  /* 0x000000171700720b */ /* 0x002fe20003f18000 */
[----:B------:R-:W-:-:S12]  /*7680*/  IMAD.MOV.U32 R18, RZ, RZ, R23 ;  /* 0x000000ffff127224 */ /* 0x000fd800078e0017 */
[----:B------:R-:W-:-:S07]  /*7690*/  @!P0 FMNMX.FTZ R18, R28, R23, !PT ;  /* 0x000000171c128209 */ /* 0x000fce0007810000 */
.L_x_31471:
[----:B------:R-:W-:Y:S05]  /*76a0*/  BSYNC B0 ;  /* 0x0000000000007941 */ /* 0x000fea0003800000 */
.L_x_31470:
        /* <DEDUP_REMOVED lines=24> */
.L_x_31477:
[----:B------:R-:W0:Y:S01]  /*7830*/  F2I.S64.TRUNC R4, R4 ;  /* 0x0000000400047311 */ /* 0x000e22000020d900 */
[----:B------:R-:W-:Y:S02]  /*7840*/  IMAD.MOV.U32 R19, RZ, RZ, R26 ;  /* 0x000000ffff137224 */ /* 0x000fe400078e001a */
[----:B0-----:R-:W-:-:S05]  /*7850*/  IMAD.MOV.U32 R3, RZ, RZ, R4 ;  /* 0x000000ffff037224 */ /* 0x001fca00078e0004 */
[----:B------:R0:W-:Y:S01]  /*7860*/  STG.E.U8 desc[UR36][R8.64], R3 ;  /* 0x0000000308007986 */ /* 0x0001e2000c101124 */
[----:B------:R-:W-:Y:S05]  /*7870*/  BRA `(.L_x_31473) ;  /* 0x0000000c00907947 */ /* 0x000fea0003800000 */
.L_x_31476:
        /* <DEDUP_REMOVED lines=10> */
.L_x_31480:
[----:B------:R-:W0:Y:S01]  /*7920*/  F2I.FTZ.TRUNC.NTZ R3, R4 ;  /* 0x0000000400037305 */ /* 0x000e22000021f100 */
[----:B------:R-:W-:Y:S01]  /*7930*/  IMAD.MOV.U32 R19, RZ, RZ, R26 ;  /* 0x000000ffff137224 */ /* 0x000fe200078e001a */
[----:B0-----:R0:W-:Y:S01]  /*7940*/  STG.E desc[UR36][R8.64], R3 ;  /* 0x0000000308007986 */ /* 0x0011e2000c101924 */
[----:B------:R-:W-:Y:S05]  /*7950*/  BRA `(.L_x_31473) ;  /* 0x0000000c00587947 */ /* 0x000fea0003800000 */
.L_x_31479:
[----:B------:R-:W0:Y:S01]  /*7960*/  F2I.FTZ.TRUNC.NTZ R3, R4 ;  /* 0x0000000400037305 */ /* 0x000e22000021f100 */
[----:B------:R-:W-:Y:S01]  /*7970*/  IMAD.MOV.U32 R19, RZ, RZ, R26 ;  /* 0x000000ffff137224 */ /* 0x000fe200078e001a */
[----:B0-----:R0:W-:Y:S01]  /*7980*/  STG.E.U16 desc[UR36][R8.64], R3 ;  /* 0x0000000308007986 */ /* 0x0011e2000c101524 */
[----:B------:R-:W-:Y:S05]  /*7990*/  BRA `(.L_x_31473) ;  /* 0x0000000c00487947 */ /* 0x000fea0003800000 */
.L_x_31475:
        /* <DEDUP_REMOVED lines=9> */
.L_x_31482:
[----:B------:R-:W-:Y:S01]  /*7a30*/  F2FP.F16.F32.PACK_AB R4, RZ, R4 ;  /* 0x00000004ff04723e */ /* 0x000fe200000000ff */
[----:B------:R-:W-:-:S04]  /*7a40*/  IMAD.MOV.U32 R19, RZ, RZ, R26 ;  /* 0x000000ffff137224 */ /* 0x000fc800078e001a */
[----:B------:R0:W-:Y:S01]  /*7a50*/  STG.E.U16 desc[UR36][R8.64], R4 ;  /* 0x0000000408007986 */ /* 0x0001e2000c101524 */
[----:B------:R-:W-:Y:S05]  /*7a60*/  BRA `(.L_x_31473) ;  /* 0x0000000c00147947 */ /* 0x000fea0003800000 */
.L_x_31481:
        /* <DEDUP_REMOVED lines=10> */
.L_x_31484:
[----:B------:R-:W-:Y:S01]  /*7b10*/  F2FP.F16.F32.PACK_AB R3, RZ, R4 ;  /* 0x00000004ff03723e */ /* 0x000fe200000000ff */
[----:B------:R-:W-:-:S03]  /*7b20*/  IMAD.MOV.U32 R19, RZ, RZ, R26 ;  /* 0x000000ffff137224 */ /* 0x000fc600078e001a */
[----:B------:R-:W-:-:S05]  /*7b30*/  PRMT R3, R3, 0x5410, RZ ;  /* 0x0000541003037816 */ /* 0x000fca00000000ff */
[----:B------:R0:W-:Y:S01]  /*7b40*/  STG.E desc[UR36][R8.64], R3 ;  /* 0x0000000308007986 */ /* 0x0001e2000c101924 */
[----:B------:R-:W-:Y:S05]  /*7b50*/  BRA `(.L_x_31473) ;  /* 0x0000000800d87947 */ /* 0x000fea0003800000 */
.L_x_31483:
[----:B------:R-:W-:Y:S01]  /*7b60*/  FMUL.FTZ R4, R4, 1 ;  /* 0x3f80000004047820 */ /* 0x000fe20000410000 */
[----:B------:R-:W-:-:S05]  /*7b70*/  IMAD.MOV.U32 R19, RZ, RZ, R26 ;  /* 0x000000ffff137224 */ /* 0x000fca00078e001a */
[----:B------:R-:W0:Y:S02]  /*7b80*/  F2F.F64.F32 R4, R4 ;  /* 0x0000000400047310 */ /* 0x000e240000201800 */
[----:B0-----:R0:W-:Y:S01]  /*7b90*/  STG.E.64 desc[UR36][R8.64], R4 ;  /* 0x0000000408007986 */ /* 0x0011e2000c101b24 */
[----:B------:R-:W-:Y:S05]  /*7ba0*/  BRA `(.L_x_31473) ;  /* 0x0000000800c47947 */ /* 0x000fea0003800000 */
.L_x_31474:
        /* <DEDUP_REMOVED lines=13> */
.L_x_31487:
[----:B------:R-:W-:Y:S01]  /*7c80*/  FMUL.FTZ R4, R4, 1 ;  /* 0x3f80000004047820 */ /* 0x000fe20000410000 */
[----:B------:R-:W-:Y:S01]  /*7c90*/  CS2R R6, SRZ ;  /* 0x0000000000067805 */ /* 0x000fe2000001ff00 */
[----:B------:R-:W-:-:S04]  /*7ca0*/  IMAD.MOV.U32 R19, RZ, RZ, R26 ;  /* 0x000000ffff137224 */ /* 0x000fc800078e001a */
[----:B------:R-:W0:Y:S02]  /*7cb0*/  F2F.F64.F32 R4, R4 ;  /* 0x0000000400047310 */ /* 0x000e240000201800 */
[----:B0-----:R0:W-:Y:S01]  /*7cc0*/  STG.E.128 desc[UR36][R8.64], R4 ;  /* 0x0000000408007986 */ /* 0x0011e2000c101d24 */
[----:B------:R-:W-:Y:S05]  /*7cd0*/  BRA `(.L_x_31473) ;  /* 0x0000000800787947 */ /* 0x000fea0003800000 */
.L_x_31486:
        /* <DEDUP_REMOVED lines=20> */
.L_x_31491:
[----:B------:R-:W-:Y:S05]  /*7e20*/  BSYNC B0 ;  /* 0x0000000000007941 */ /* 0x000fea0003800000 */
.L_x_31490:
[----:B------:R-:W-:Y:S01]  /*7e30*/  LOP3.LUT R5, R0, R5, RZ, 0xfc, !PT ;  /* 0x0000000500057212 */ /* 0x000fe200078efcff */
[----:B------:R-:W-:-:S04]  /*7e40*/  IMAD.MOV.U32 R19, RZ, RZ, R26 ;  /* 0x000000ffff137224 */ /* 0x000fc800078e001a */
[----:B------:R0:W-:Y:S01]  /*7e50*/  STG.E.U8 desc[UR36][R8.64], R5 ;  /* 0x0000000508007986 */ /* 0x0001e2000c101124 */
[----:B------:R-:W-:Y:S05]  /*7e60*/  BRA `(.L_x_31473) ;  /* 0x0000000800147947 */ /* 0x000fea0003800000 */
.L_x_31489:
        /* <DEDUP_REMOVED lines=12> */
.L_x_31493:
[----:B------:R-:W-:Y:S01]  /*7f30*/  IMAD.MOV.U32 R0, RZ, RZ, 0x7f ;  /* 0x0000007fff007424 */ /* 0x000fe200078e00ff */
[----:B------:R-:W-:-:S04]  /*7f40*/  ISETP.GT.U32.AND P0, PT, R5, 0x7f800000, PT ;  /* 0x7f8000000500780c */ /* 0x000fc80003f04070 */
[----:B------:R-:W-:-:S09]  /*7f50*/  SEL R0, R0, 0x7c, P0 ;  /* 0x0000007c00007807 */ /* 0x000fd20000000000 */
.L_x_31494:
[----:B------:R-:W-:Y:S05]  /*7f60*/  BSYNC B0 ;  /* 0x0000000000007941 */ /* 0x000fea0003800000 */
.L_x_31492:
[----:B------:R-:W-:Y:S01]  /*7f70*/  LOP3.LUT R4, R4, 0x80000000, RZ, 0xc0, !PT ;  /* 0x8000000004047812 */ /* 0x000fe200078ec0ff */
[----:B------:R-:W-:-:S03]  /*7f80*/  IMAD.MOV.U32 R19, RZ, RZ, R26 ;  /* 0x000000ffff137224 */ /* 0x000fc600078e001a */
[----:B------:R-:W-:-:S04]  /*7f90*/  SHF.R.U32.HI R3, RZ, 0x18, R4 ;  /* 0x00000018ff037819 */ /* 0x000fc80000011604 */
[----:B------:R-:W-:-:S05]  /*7fa0*/  LOP3.LUT R3, R0, R3, RZ, 0xfc, !PT ;  /* 0x0000000300037212 */ /* 0x000fca00078efcff */
[----:B------:R0:W-:Y:S01]  /*7fb0*/  STG.E.U8 desc[UR36][R8.64], R3 ;  /* 0x0000000308007986 */ /* 0x0001e2000c101124 */
[----:B------:R-:W-:Y:S05]  /*7fc0*/  BRA `(.L_x_31473) ;  /* 0x0000000400bc7947 */ /* 0x000fea0003800000 */
.L_x_31488:
[----:B------:R-:W-:Y:S01]  /*7fd0*/  F2FP.BF16.F32.PACK_AB R4, RZ, R4 ;  /* 0x00000004ff04723e */ /* 0x000fe200000010ff */
[----:B------:R-:W-:-:S04]  /*7fe0*/  IMAD.MOV.U32 R19, RZ, RZ, R26 ;  /* 0x000000ffff137224 */ /* 0x000fc800078e001a */
[----:B------:R0:W-:Y:S01]  /*7ff0*/  STG.E.U16 desc[UR36][R8.64], R4 ;  /* 0x0000000408007986 */ /* 0x0001e2000c101524 */
[----:B------:R-:W-:Y:S05]  /*8000*/  BRA `(.L_x_31473) ;  /* 0x0000000400ac7947 */ /* 0x000fea0003800000 */
.L_x_31485:
        /* <DEDUP_REMOVED lines=12> */
.L_x_31497:
        /* <DEDUP_REMOVED lines=16> */
.L_x_31500:
[----:B------:R-:W-:-:S04]  /*81d0*/  LOP3.LUT R4, R4, 0x80000000, RZ, 0xc0, !PT ;  /* 0x8000000004047812 */ /* 0x000fc800078ec0ff */
[----:B------:R-:W-:-:S04]  /*81e0*/  SHF.R.U32.HI R4, RZ, 0x18, R4 ;  /* 0x00000018ff047819 */ /* 0x000fc80000011604 */
[----:B------:R-:W-:-:S04]  /*81f0*/  LOP3.LUT R3, R3, R4, RZ, 0xfc, !PT ;  /* 0x0000000403037212 */ /* 0x000fc800078efcff */
[----:B------:R-:W-:-:S07]  /*8200*/  PRMT R0, R3, 0x7610, R0 ;  /* 0x0000761003007816 */ /* 0x000fce0000000000 */
.L_x_31499:
[----:B------:R-:W-:Y:S05]  /*8210*/  BSYNC B0 ;  /* 0x0000000000007941 */ /* 0x000fea0003800000 */
.L_x_31498:
[----:B------:R0:W-:Y:S01]  /*8220*/  STG.E.U8 desc[UR36][R8.64], R0 ;  /* 0x0000000008007986 */ /* 0x0001e2000c101124 */
[----:B------:R-:W-:Y:S01]  /*8230*/  IMAD.MOV.U32 R19, RZ, RZ, R26 ;  /* 0x000000ffff137224 */ /* 0x000fe200078e001a */
[----:B------:R-:W-:Y:S06]  /*8240*/  BRA `(.L_x_31473) ;  /* 0x00000004001c7947 */ /* 0x000fec0003800000 */
.L_x_31496:
        /* <DEDUP_REMOVED lines=16> */
.L_x_31503:
[----:B------:R-:W-:-:S04]  /*8350*/  LOP3.LUT R4, R4, 0x80000000, RZ, 0xc0, !PT ;  /* 0x8000000004047812 */ /* 0x000fc800078ec0ff */
[----:B------:R-:W-:-:S04]  /*8360*/  SHF.R.U32.HI R4, RZ, 0x18, R4 ;  /* 0x00000018ff047819 */ /* 0x000fc80000011604 */
[----:B------:R-:W-:-:S04]  /*8370*/  LOP3.LUT R3, R3, R4, RZ, 0xfc, !PT ;  /* 0x0000000403037212 */ /* 0x000fc800078efcff */
[----:B------:R-:W-:-:S07]  /*8380*/  PRMT R0, R3, 0x7610, R0 ;  /* 0x0000761003007816 */ /* 0x000fce0000000000 */
.L_x_31502:
[----:B------:R-:W-:Y:S05]  /*8390*/  BSYNC B0 ;  /* 0x0000000000007941 */ /* 0x000fea0003800000 */
.L_x_31501:
[----:B------:R0:W-:Y:S01]  /*83a0*/  STG.E.U8 desc[UR36][R8.64], R0 ;  /* 0x0000000008007986 */ /* 0x0001e2000c101124 */
[----:B------:R-:W-:Y:S01]  /*83b0*/  IMAD.MOV.U32 R19, RZ, RZ, R26 ;  /* 0x000000ffff137224 */ /* 0x000fe200078e001a */
[----:B------:R-:W-:Y:S06]  /*83c0*/  BRA `(.L_x_31473) ;  /* 0x0000000000bc7947 */ /* 0x000fec0003800000 */
.L_x_31495:
        /* <DEDUP_REMOVED lines=22> */
.L_x_31478:
        /* <DEDUP_REMOVED lines=16> */
.L_x_31506:
[----:B------:R-:W-:Y:S01]  /*8630*/  IMAD.MOV.U32 R19, RZ, RZ, R26 ;  /* 0x000000ffff137224 */ /* 0x000fe200078e001a */
[----:B------:R-:W-:Y:S06]  /*8640*/  BRA `(.L_x_31473) ;  /* 0x00000000001c7947 */ /* 0x000fec0003800000 */
.L_x_31505:
[----:B------:R-:W0:Y:S01]  /*8650*/  F2I.U64.TRUNC R4, R4 ;  /* 0x0000000400047311 */ /* 0x000e22000020d800 */
[----:B------:R-:W-:Y:S01]  /*8660*/  IMAD.MOV.U32 R19, RZ, RZ, R26 ;  /* 0x000000ffff137224 */ /* 0x000fe200078e001a */
[----:B0-----:R0:W-:Y:S01]  /*8670*/  STG.E.64 desc[UR36][R8.64], R4 ;  /* 0x0000000408007986 */ /* 0x0011e2000c101b24 */
[----:B------:R-:W-:Y:S05]  /*8680*/  BRA `(.L_x_31473) ;  /* 0x00000000000c7947 */ /* 0x000fea0003800000 */
.L_x_31504:
[----:B------:R-:W0:Y:S01]  /*8690*/  F2I.FTZ.U32.TRUNC.NTZ R3, R4 ;  /* 0x0000000400037305 */ /* 0x000e22000021f000 */
[----:B------:R-:W-:Y:S01]  /*86a0*/  IMAD.MOV.U32 R19, RZ, RZ, R26 ;  /* 0x000000ffff137224 */ /* 0x000fe200078e001a */
[----:B0-----:R0:W-:Y:S06]  /*86b0*/  STG.E desc[UR36][R8.64], R3 ;  /* 0x0000000308007986 */ /* 0x0011ec000c101924 */
.L_x_31473:
[----:B------:R-:W-:Y:S05]  /*86c0*/  BSYNC B6 ;  /* 0x0000000000067941 */ /* 0x000fea0003800000 */
.L_x_31472:
        /* <DEDUP_REMOVED lines=24> */
.L_x_31512:
[----:B--2--5:R-:W0:Y:S02]  /*8850*/  F2I.S64.TRUNC R22, R22 ;  /* 0x0000001600167311 */ /* 0x024e24000020d900 */
[----:B0-----:R-:W-:-:S05]  /*8860*/  IMAD.MOV.U32 R3, RZ, RZ, R22 ;  /* 0x000000ffff037224 */ /* 0x001fca00078e0016 */
[----:B------:R0:W-:Y:S01]  /*8870*/  STG.E.U8 desc[UR36][R8.64], R3 ;  /* 0x0000000308007986 */ /* 0x0001e2000c101124 */
[----:B------:R-:W-:Y:S05]  /*8880*/  BRA `(.L_x_31514) ;  /* 0x0000000c00407947 */ /* 0x000fea0003800000 */
.L_x_31511:
        /* <DEDUP_REMOVED lines=9> */
.L_x_31516:
[----:B--2--5:R-:W0:Y:S02]  /*8920*/  F2I.FTZ.TRUNC.NTZ R3, R22 ;  /* 0x0000001600037305 */ /* 0x024e24000021f100 */
[----:B0-----:R0:W-:Y:S01]  /*8930*/  STG.E desc[UR36][R8.64], R3 ;  /* 0x0000000308007986 */ /* 0x0011e2000c101924 */
[----:B------:R-:W-:Y:S05]  /*8940*/  BRA `(.L_x_31514) ;  /* 0x0000000c00107947 */ /* 0x000fea0003800000 */
.L_x_31515:
[----:B--2--5:R-:W0:Y:S02]  /*8950*/  F2I.FTZ.TRUNC.NTZ R3, R22 ;  /* 0x0000001600037305 */ /* 0x024e24000021f100 */
[----:B0-----:R0:W-:Y:S01]  /*8960*/  STG.E.U16 desc[UR36][R8.64], R3 ;  /* 0x0000000308007986 */ /* 0x0011e2000c101524 */
[----:B------:R-:W-:Y:S05]  /*8970*/  BRA `(.L_x_31514) ;  /* 0x0000000c00047947 */ /* 0x000fea0003800000 */
.L_x_31510:
        /* <DEDUP_REMOVED lines=8> */
.L_x_31518:
[----:B--2--5:R-:W-:-:S05]  /*8a00*/  F2FP.F16.F32.PACK_AB R22, RZ, R22 ;  /* 0x00000016ff16723e */ /* 0x024fca00000000ff */
[----:B------:R0:W-:Y:S01]  /*8a10*/  STG.E.U16 desc[UR36][R8.64], R22 ;  /* 0x0000001608007986 */ /* 0x0001e2000c101524 */
[----:B------:R-:W-:Y:S05]  /*8a20*/  BRA `(.L_x_31514) ;  /* 0x0000000800d87947 */ /* 0x000fea0003800000 */
.L_x_31517:
        /* <DEDUP_REMOVED lines=9> */
.L_x_31520:
[----:B--2--5:R-:W-:-:S04]  /*8ac0*/  F2FP.F16.F32.PACK_AB R3, RZ, R22 ;  /* 0x00000016ff03723e */ /* 0x024fc800000000ff */
[----:B------:R-:W-:-:S05]  /*8ad0*/  PRMT R3, R3, 0x5410, RZ ;  /* 0x0000541003037816 */ /* 0x000fca00000000ff */
[----:B------:R2:W-:Y:S01]  /*8ae0*/  STG.E desc[UR36][R8.64], R3 ;  /* 0x0000000308007986 */ /* 0x0005e2000c101924 */
[----:B------:R-:W-:Y:S05]  /*8af0*/  BRA `(.L_x_31514) ;  /* 0x0000000800a47947 */ /* 0x000fea0003800000 */
.L_x_31519:
[----:B--2--5:R-:W-:-:S06]  /*8b00*/  FMUL.FTZ R4, R22, 1 ;  /* 0x3f80000016047820 */ /* 0x024fcc0000410000 */
[----:B------:R-:W0:Y:S02]  /*8b10*/  F2F.F64.F32 R4, R4 ;  /* 0x0000000400047310 */ /* 0x000e240000201800 */
[----:B0-----:R0:W-:Y:S01]  /*8b20*/  STG.E.64 desc[UR36][R8.64], R4 ;  /* 0x0000000408007986 */ /* 0x0011e2000c101b24 */
[----:B------:R-:W-:Y:S05]  /*8b30*/  BRA `(.L_x_31514) ;  /* 0x0000000800947947 */ /* 0x000fea0003800000 */
.L_x_31509:
        /* <DEDUP_REMOVED lines=12> */
.L_x_31523:
[----:B--2--5:R-:W-:Y:S01]  /*8c00*/  FMUL.FTZ R4, R22, 1 ;  /* 0x3f80000016047820 */ /* 0x024fe20000410000 */
[----:B------:R-:W-:-:S05]  /*8c10*/  CS2R R6, SRZ ;  /* 0x0000000000067805 */ /* 0x000fca000001ff00 */
[----:B------:R-:W0:Y:S02]  /*8c20*/  F2F.F64.F32 R4, R4 ;  /* 0x0000000400047310 */ /* 0x000e240000201800 */
[----:B0-----:R0:W-:Y:S01]  /*8c30*/  STG.E.128 desc[UR36][R8.64], R4 ;  /* 0x0000000408007986 */ /* 0x0011e2000c101d24 */
[----:B------:R-:W-:Y:S05]  /*8c40*/  BRA `(.L_x_31514) ;  /* 0x0000000800507947 */ /* 0x000fea0003800000 */
.L_x_31522:
        /* <DEDUP_REMOVED lines=20> */
.L_x_31527:
[----:B------:R-:W-:Y:S05]  /*8d90*/  BSYNC B0 ;  /* 0x0000000000007941 */ /* 0x000fea0003800000 */
.L_x_31526:
[----:B------:R-:W-:-:S05]  /*8da0*/  LOP3.LUT R5, R0, R5, RZ, 0xfc, !PT ;  /* 0x0000000500057212 */ /* 0x000fca00078efcff */
[----:B------:R0:W-:Y:S01]  /*8db0*/  STG.E.U8 desc[UR36][R8.64], R5 ;  /* 0x0000000508007986 */ /* 0x0001e2000c101124 */
[----:B------:R-:W-:Y:S05]  /*8dc0*/  BRA `(.L_x_31514) ;  /* 0x0000000400f07947 */ /* 0x000fea0003800000 */
.L_x_31525:
        /* <DEDUP_REMOVED lines=12> */
.L_x_31529:
[----:B------:R-:W-:Y:S01]  /*8e90*/  IMAD.MOV.U32 R0, RZ, RZ, 0x7f ;  /* 0x0000007fff007424 */ /* 0x000fe200078e00ff */
[----:B------:R-:W-:-:S04]  /*8ea0*/  ISETP.GT.U32.AND P0, PT, R4, 0x7f800000, PT ;  /* 0x7f8000000400780c */ /* 0x000fc80003f04070 */
[----:B------:R-:W-:-:S09]  /*8eb0*/  SEL R0, R0, 0x7c, P0 ;  /* 0x0000007c00007807 */ /* 0x000fd20000000000 */
.L_x_31530:
[----:B------:R-:W-:Y:S05]  /*8ec0*/  BSYNC B0 ;  /* 0x0000000000007941 */ /* 0x000fea0003800000 */
.L_x_31528:
[----:B------:R-:W-:-:S04]  /*8ed0*/  LOP3.LUT R22, R22, 0x80000000, RZ, 0xc0, !PT ;  /* 0x8000000016167812 */ /* 0x000fc800078ec0ff */
[----:B------:R-:W-:-:S04]  /*8ee0*/  SHF.R.U32.HI R3, RZ, 0x18, R22 ;  /* 0x00000018ff037819 */ /* 0x000fc80000011616 */
[----:B------:R-:W-:-:S05]  /*8ef0*/  LOP3.LUT R3, R0, R3, RZ, 0xfc, !PT ;  /* 0x0000000300037212 */ /* 0x000fca00078efcff */
[----:B------:R0:W-:Y:S01]  /*8f00*/  STG.E.U8 desc[UR36][R8.64], R3 ;  /* 0x0000000308007986 */ /* 0x0001e2000c101124 */
[----:B------:R-:W-:Y:S05]  /*8f10*/  BRA `(.L_x_31514) ;  /* 0x00000004009c7947 */ /* 0x000fea0003800000 */
.L_x_31524:
[----:B--2--5:R-:W-:-:S05]  /*8f20*/  F2FP.BF16.F32.PACK_AB R22, RZ, R22 ;  /* 0x00000016ff16723e */ /* 0x024fca00000010ff */
[----:B------:R0:W-:Y:S01]  /*8f30*/  STG.E.U16 desc[UR36][R8.64], R22 ;  /* 0x0000001608007986 */ /* 0x0001e2000c101524 */
[----:B------:R-:W-:Y:S05]  /*8f40*/  BRA `(.L_x_31514) ;  /* 0x0000000400907947 */ /* 0x000fea0003800000 */
.L_x_31521:
        /* <DEDUP_REMOVED lines=11> */
.L_x_31533:
        /* <DEDUP_REMOVED lines=16> */
.L_x_31536:
[----:B------:R-:W-:-:S04]  /*9100*/  LOP3.LUT R22, R22, 0x80000000, RZ, 0xc0, !PT ;  /* 0x8000000016167812 */ /* 0x000fc800078ec0ff */
[----:B------:R-:W-:-:S04]  /*9110*/  SHF.R.U32.HI R3, RZ, 0x18, R22 ;  /* 0x00000018ff037819 */ /* 0x000fc80000011616 */
[----:B------:R-:W-:-:S04]  /*9120*/  LOP3.LUT R0, R0, R3, RZ, 0xfc, !PT ;  /* 0x0000000300007212 */ /* 0x000fc800078efcff */
[----:B------:R-:W-:-:S07]  /*9130*/  PRMT R4, R0, 0x7610, R4 ;  /* 0x0000761000047816 */ /* 0x000fce0000000004 */
.L_x_31535:
[----:B------:R-:W-:Y:S05]  /*9140*/  BSYNC B0 ;  /* 0x0000000000007941 */ /* 0x000fea0003800000 */
.L_x_31534:
[----:B------:R0:W-:Y:S01]  /*9150*/  STG.E.U8 desc[UR36][R8.64], R4 ;  /* 0x0000000408007986 */ /* 0x0001e2000c101124 */
[----:B------:R-:W-:Y:S05]  /*9160*/  BRA `(.L_x_31514) ;  /* 0x0000000400087947 */ /* 0x000fea0003800000 */
.L_x_31532:
        /* <DEDUP_REMOVED lines=16> */
.L_x_31539:
[----:B------:R-:W-:-:S04]  /*9270*/  LOP3.LUT R22, R22, 0x80000000, RZ, 0xc0, !PT ;  /* 0x8000000016167812 */ /* 0x000fc800078ec0ff */
[----:B------:R-:W-:-:S04]  /*9280*/  SHF.R.U32.HI R3, RZ, 0x18, R22 ;  /* 0x00000018ff037819 */ /* 0x000fc80000011616 */
[----:B------:R-:W-:-:S04]  /*9290*/  LOP3.LUT R0, R0, R3, RZ, 0xfc, !PT ;  /* 0x0000000300007212 */ /* 0x000fc800078efcff */
[----:B------:R-:W-:-:S07]  /*92a0*/  PRMT R4, R0, 0x7610, R4 ;  /* 0x0000761000047816 */ /* 0x000fce0000000004 */
.L_x_31538:
[----:B------:R-:W-:Y:S05]  /*92b0*/  BSYNC B0 ;  /* 0x0000000000007941 */ /* 0x000fea0003800000 */
.L_x_31537:
[----:B------:R0:W-:Y:S01]  /*92c0*/  STG.E.U8 desc[UR36][R8.64], R4 ;  /* 0x0000000408007986 */ /* 0x0001e2000c101124 */
[----:B------:R-:W-:Y:S05]  /*92d0*/  BRA `(.L_x_31514) ;  /* 0x0000000000ac7947 */ /* 0x000fea0003800000 */
.L_x_31531:
        /* <DEDUP_REMOVED lines=21> */
.L_x_31513:
        /* <DEDUP_REMOVED lines=16> */
.L_x_31542:
[----:B------:R-:W-:Y:S05]  /*9530*/  BRA `(.L_x_31514) ;  /* 0x0000000000147947 */ /* 0x000fea0003800000 */
.L_x_31541:
[----:B--2--5:R-:W0:Y:S02]  /*9540*/  F2I.U64.TRUNC R22, R22 ;  /* 0x0000001600167311 */ /* 0x024e24000020d800 */
[----:B0-----:R0:W-:Y:S01]  /*9550*/  STG.E.64 desc[UR36][R8.64], R22 ;  /* 0x0000001608007986 */ /* 0x0011e2000c101b24 */
[----:B------:R-:W-:Y:S05]  /*9560*/  BRA `(.L_x_31514) ;  /* 0x0000000000087947 */ /* 0x000fea0003800000 */
.L_x_31540:
[----:B--2--5:R-:W0:Y:S02]  /*9570*/  F2I.FTZ.U32.TRUNC.NTZ R3, R22 ;  /* 0x0000001600037305 */ /* 0x024e24000021f000 */
[----:B0-----:R0:W-:Y:S02]  /*9580*/  STG.E desc[UR36][R8.64], R3 ;  /* 0x0000000308007986 */ /* 0x0011e4000c101924 */
.L_x_31514:
        /* <DEDUP_REMOVED lines=24> */
.L_x_31546:
[----:B------:R-:W0:Y:S02]  /*9710*/  F2I.S64.TRUNC R24, R24 ;  /* 0x0000001800187311 */ /* 0x000e24000020d900 */
[----:B0-----:R-:W-:-:S05]  /*9720*/  IMAD.MOV.U32 R3, RZ, RZ, R24 ;  /* 0x000000ffff037224 */ /* 0x001fca00078e0018 */
[----:B------:R0:W-:Y:S01]  /*9730*/  STG.E.U8 desc[UR36][R8.64], R3 ;  /* 0x0000000308007986 */ /* 0x0001e2000c101124 */
[----:B------:R-:W-:Y:S05]  /*9740*/  BRA `(.L_x_31548) ;  /* 0x0000000c00407947 */ /* 0x000fea0003800000 */
.L_x_31545:
        /* <DEDUP_REMOVED lines=9> */
.L_x_31550:
[----:B------:R-:W0:Y:S02]  /*97e0*/  F2I.FTZ.TRUNC.NTZ R3, R24 ;  /* 0x0000001800037305 */ /* 0x000e24000021f100 */
[----:B0-----:R0:W-:Y:S01]  /*97f0*/  STG.E desc[UR36][R8.64], R3 ;  /* 0x0000000308007986 */ /* 0x0011e2000c101924 */
[----:B------:R-:W-:Y:S05]  /*9800*/  BRA `(.L_x_31548) ;  /* 0x0000000c00107947 */ /* 0x000fea0003800000 */
.L_x_31549:
[----:B------:R-:W0:Y:S02]  /*9810*/  F2I.FTZ.TRUNC.NTZ R3, R24 ;  /* 0x0000001800037305 */ /* 0x000e24000021f100 */
[----:B0-----:R0:W-:Y:S01]  /*9820*/  STG.E.U16 desc[UR36][R8.64], R3 ;  /* 0x0000000308007986 */ /* 0x0011e2000c101524 */
[----:B------:R-:W-:Y:S05]  /*9830*/  BRA `(.L_x_31548) ;  /* 0x0000000c00047947 */ /* 0x000fea0003800000 */
.L_x_31544:
        /* <DEDUP_REMOVED lines=8> */
.L_x_31552:
[----:B------:R-:W-:-:S05]  /*98c0*/  F2FP.F16.F32.PACK_AB R24, RZ, R24 ;  /* 0x00000018ff18723e */ /* 0x000fca00000000ff */
[----:B------:R0:W-:Y:S01]  /*98d0*/  STG.E.U16 desc[UR36][R8.64], R24 ;  /* 0x0000001808007986 */ /* 0x0001e2000c101524 */
[----:B------:R-:W-:Y:S05]  /*98e0*/  BRA `(.L_x_31548) ;  /* 0x0000000800d87947 */ /* 0x000fea0003800000 */
.L_x_31551:
        /* <DEDUP_REMOVED lines=9> */
.L_x_31554:
[----:B------:R-:W-:-:S04]  /*9980*/  F2FP.F16.F32.PACK_AB R3, RZ, R24 ;  /* 0x00000018ff03723e */ /* 0x000fc800000000ff */
[----:B------:R-:W-:-:S05]  /*9990*/  PRMT R3, R3, 0x5410, RZ ;  /* 0x0000541003037816 */ /* 0x000fca00000000ff */
[----:B------:R0:W-:Y:S01]  /*99a0*/  STG.E desc[UR36][R8.64], R3 ;  /* 0x0000000308007986 */ /* 0x0001e2000c101924 */
[----:B------:R-:W-:Y:S05]  /*99b0*/  BRA `(.L_x_31548) ;  /* 0x0000000800a47947 */ /* 0x000fea0003800000 */
.L_x_31553:
[----:B------:R-:W-:-:S06]  /*99c0*/  FMUL.FTZ R4, R24, 1 ;  /* 0x3f80000018047820 */ /* 0x000fcc0000410000 */
[----:B------:R-:W0:Y:S02]  /*99d0*/  F2F.F64.F32 R4, R4 ;  /* 0x0000000400047310 */ /* 0x000e240000201800 */
[----:B0-----:R0:W-:Y:S01]  /*99e0*/  STG.E.64 desc[UR36][R8.64], R4 ;  /* 0x0000000408007986 */ /* 0x0011e2000c101b24 */
[----:B------:R-:W-:Y:S05]  /*99f0*/  BRA `(.L_x_31548) ;  /* 0x0000000800947947 */ /* 0x000fea0003800000 */
.L_x_31543:
        /* <DEDUP_REMOVED lines=12> */
.L_x_31557:
[----:B------:R-:W-:Y:S01]  /*9ac0*/  FMUL.FTZ R4, R24, 1 ;  /* 0x3f80000018047820 */ /* 0x000fe20000410000 */
[----:B------:R-:W-:-:S05]  /*9ad0*/  CS2R R6, SRZ ;  /* 0x0000000000067805 */ /* 0x000fca000001ff00 */
[----:B------:R-:W0:Y:S02]  /*9ae0*/  F2F.F64.F32 R4, R4 ;  /* 0x0000000400047310 */ /* 0x000e240000201800 */
[----:B0-----:R0:W-:Y:S01]  /*9af0*/  STG.E.128 desc[UR36][R8.64], R4 ;  /* 0x0000000408007986 */ /* 0x0011e2000c101d24 */
[----:B------:R-:W-:Y:S05]  /*9b00*/  BRA `(.L_x_31548) ;  /* 0x0000000800507947 */ /* 0x000fea0003800000 */
.L_x_31556:
        /* <DEDUP_REMOVED lines=20> */
.L_x_31561:
[----:B------:R-:W-:Y:S05]  /*9c50*/  BSYNC B0 ;  /* 0x0000000000007941 */ /* 0x000fea0003800000 */
.L_x_31560:
[----:B------:R-:W-:-:S05]  /*9c60*/  LOP3.LUT R5, R0, R5, RZ, 0xfc, !PT ;  /* 0x0000000500057212 */ /* 0x000fca00078efcff */
[----:B------:R0:W-:Y:S01]  /*9c70*/  STG.E.U8 desc[UR36][R8.64], R5 ;  /* 0x0000000508007986 */ /* 0x0001e2000c101124 */
[----:B------:R-:W-:Y:S05]  /*9c80*/  BRA `(.L_x_31548) ;  /* 0x0000000400f07947 */ /* 0x000fea0003800000 */
.L_x_31559:
        /* <DEDUP_REMOVED lines=12> */
.L_x_31563:
[----:B------:R-:W-:Y:S01]  /*9d50*/  IMAD.MOV.U32 R0, RZ, RZ, 0x7f ;  /* 0x0000007fff007424 */ /* 0x000fe200078e00ff */
[----:B------:R-:W-:-:S04]  /*9d60*/  ISETP.GT.U32.AND P0, PT, R4, 0x7f800000, PT ;  /* 0x7f8000000400780c */ /* 0x000fc80003f04070 */
[----:B------:R-:W-:-:S09]  /*9d70*/  SEL R0, R0, 0x7c, P0 ;  /* 0x0000007c00007807 */ /* 0x000fd20000000000 */
.L_x_31564:
[----:B------:R-:W-:Y:S05]  /*9d80*/  BSYNC B0 ;  /* 0x0000000000007941 */ /* 0x000fea0003800000 */
.L_x_31562:
[----:B------:R-:W-:-:S04]  /*9d90*/  LOP3.LUT R24, R24, 0x80000000, RZ, 0xc0, !PT ;  /* 0x8000000018187812 */ /* 0x000fc800078ec0ff */
[----:B------:R-:W-:-:S04]  /*9da0*/  SHF.R.U32.HI R3, RZ, 0x18, R24 ;  /* 0x00000018ff037819 */ /* 0x000fc80000011618 */
[----:B------:R-:W-:-:S05]  /*9db0*/  LOP3.LUT R3, R0, R3, RZ, 0xfc, !PT ;  /* 0x0000000300037212 */ /* 0x000fca00078efcff */
[----:B------:R0:W-:Y:S01]  /*9dc0*/  STG.E.U8 desc[UR36][R8.64], R3 ;  /* 0x0000000308007986 */ /* 0x0001e2000c101124 */
[----:B------:R-:W-:Y:S05]  /*9dd0*/  BRA `(.L_x_31548) ;  /* 0x00000004009c7947 */ /* 0x000fea0003800000 */
.L_x_31558:
[----:B------:R-:W-:-:S05]  /*9de0*/  F2FP.BF16.F32.PACK_AB R24, RZ, R24 ;  /* 0x00000018ff18723e */ /* 0x000fca00000010ff */
[----:B------:R0:W-:Y:S01]  /*9df0*/  STG.E.U16 desc[UR36][R8.64], R24 ;  /* 0x0000001808007986 */ /* 0x0001e2000c101524 */
[----:B------:R-:W-:Y:S05]  /*9e00*/  BRA `(.L_x_31548) ;  /* 0x0000000400907947 */ /* 0x000fea0003800000 */
.L_x_31555:
        /* <DEDUP_REMOVED lines=11> */
.L_x_31567:
        /* <DEDUP_REMOVED lines=16> */
.L_x_31570:
[----:B------:R-:W-:-:S04]  /*9fc0*/  LOP3.LUT R24, R24, 0x80000000, RZ, 0xc0, !PT ;  /* 0x8000000018187812 */ /* 0x000fc800078ec0ff */
[----:B------:R-:W-:-:S04]  /*9fd0*/  SHF.R.U32.HI R3, RZ, 0x18, R24 ;  /* 0x00000018ff037819 */ /* 0x000fc80000011618 */
[----:B------:R-:W-:-:S04]  /*9fe0*/  LOP3.LUT R0, R0, R3, RZ, 0xfc, !PT ;  /* 0x0000000300007212 */ /* 0x000fc800078efcff */
[----:B------:R-:W-:-:S07]  /*9ff0*/  PRMT R4, R0, 0x7610, R4 ;  /* 0x0000761000047816 */ /* 0x000fce0000000004 */
.L_x_31569:
[----:B------:R-:W-:Y:S05]  /*a000*/  BSYNC B0 ;  /* 0x0000000000007941 */ /* 0x000fea0003800000 */
.L_x_31568:
[----:B------:R0:W-:Y:S01]  /*a010*/  STG.E.U8 desc[UR36][R8.64], R4 ;  /* 0x0000000408007986 */ /* 0x0001e2000c101124 */
[----:B------:R-:W-:Y:S05]  /*a020*/  BRA `(.L_x_31548) ;  /* 0x0000000400087947 */ /* 0x000fea0003800000 */
.L_x_31566:
        /* <DEDUP_REMOVED lines=16> */
.L_x_31573:
[----:B------:R-:W-:-:S04]  /*a130*/  LOP3.LUT R24, R24, 0x80000000, RZ, 0xc0, !PT ;  /* 0x8000000018187812 */ /* 0x000fc800078ec0ff */
[----:B------:R-:W-:-:S04]  /*a140*/  SHF.R.U32.HI R3, RZ, 0x18, R24 ;  /* 0x00000018ff037819 */ /* 0x000fc80000011618 */
[----:B------:R-:W-:-:S04]  /*a150*/  LOP3.LUT R0, R0, R3, RZ, 0xfc, !PT ;  /* 0x0000000300007212 */ /* 0x000fc800078efcff */
[----:B------:R-:W-:-:S07]  /*a160*/  PRMT R4, R0, 0x7610, R4 ;  /* 0x0000761000047816 */ /* 0x000fce0000000004 */
.L_x_31572:
[----:B------:R-:W-:Y:S05]  /*a170*/  BSYNC B0 ;  /* 0x0000000000007941 */ /* 0x000fea0003800000 */
.L_x_31571:
[----:B------:R4:W-:Y:S01]  /*a180*/  STG.E.U8 desc[UR36][R8.64], R4 ;  /* 0x0000000408007986 */ /* 0x0009e2000c101124 */
[----:B------:R-:W-:Y:S05]  /*a190*/  BRA `(.L_x_31548) ;  /* 0x0000000000ac7947 */ /* 0x000fea0003800000 */
.L_x_31565:
        /* <DEDUP_REMOVED lines=21> */
.L_x_31547:
        /* <DEDUP_REMOVED lines=16> */
.L_x_31576:
[----:B------:R-:W-:Y:S05]  /*a3f0*/  BRA `(.L_x_31548) ;  /* 0x0000000000147947 */ /* 0x000fea0003800000 */
.L_x_31575:
[----:B------:R-:W0:Y:S02]  /*a400*/  F2I.U64.TRUNC R24, R24 ;  /* 0x0000001800187311 */ /* 0x000e24000020d800 */
[----:B0-----:R2:W-:Y:S01]  /*a410*/  STG.E.64 desc[UR36][R8.64], R24 ;  /* 0x0000001808007986 */ /* 0x0015e2000c101b24 */
[----:B------:R-:W-:Y:S05]  /*a420*/  BRA `(.L_x_31548) ;  /* 0x0000000000087947 */ /* 0x000fea0003800000 */
.L_x_31574:
[----:B------:R-:W0:Y:S02]  /*a430*/  F2I.FTZ.U32.TRUNC.NTZ R3, R24 ;  /* 0x0000001800037305 */ /* 0x000e24000021f000 */
[----:B0-----:R0:W-:Y:S02]  /*a440*/  STG.E desc[UR36][R8.64], R3 ;  /* 0x0000000308007986 */ /* 0x0011e4000c101924 */
.L_x_31548:
[----:B------:R-:W-:-:S07]  /*a450*/  VIADD R19, R19, 0x80 ;  /* 0x0000008013137836 */ /* 0x000fce0000000000 */
.L_x_31508:
[----:B------:R-:W-:Y:S05]  /*a460*/  BSYNC B6 ;  /* 0x0000000000067941 */ /* 0x000fea0003800000 */
.L_x_31507:
        /* <DEDUP_REMOVED lines=22> */
.L_x_31580:
[----:B-----5:R-:W0:Y:S02]  /*a5d0*/  F2I.S64.TRUNC R18, R18 ;  /* 0x0000001200127311 */ /* 0x020e24000020d900 */
[----:B0-----:R-:W-:-:S05]  /*a5e0*/  IMAD.MOV.U32 R5, RZ, RZ, R18 ;  /* 0x000000ffff057224 */ /* 0x001fca00078e0012 */
[----:B------:R-:W-:Y:S01]  /*a5f0*/  STG.E.U8 desc[UR36][R2.64], R5 ;  /* 0x0000000502007986 */ /* 0x000fe2000c101124 */
[----:B------:R-:W-:Y:S05]  /*a600*/  EXIT ;  /* 0x000000000000794d */ /* 0x000fea0003800000 */
.L_x_31579:
        /* <DEDUP_REMOVED lines=9> */
.L_x_31583:
[----:B-----5:R-:W0:Y:S02]  /*a6a0*/  F2I.FTZ.TRUNC.NTZ R5, R18 ;  /* 0x0000001200057305 */ /* 0x020e24000021f100 */
[----:B0-----:R-:W-:Y:S01]  /*a6b0*/  STG.E desc[UR36][R2.64], R5 ;  /* 0x0000000502007986 */ /* 0x001fe2000c101924 */
[----:B------:R-:W-:Y:S05]  /*a6c0*/  EXIT ;  /* 0x000000000000794d */ /* 0x000fea0003800000 */
.L_x_31582:
[----:B-----5:R-:W0:Y:S02]  /*a6d0*/  F2I.FTZ.TRUNC.NTZ R5, R18 ;  /* 0x0000001200057305 */ /* 0x020e24000021f100 */
[----:B0-----:R-:W-:Y:S01]  /*a6e0*/  STG.E.U16 desc[UR36][R2.64], R5 ;  /* 0x0000000502007986 */ /* 0x001fe2000c101524 */
[----:B------:R-:W-:Y:S05]  /*a6f0*/  EXIT ;  /* 0x000000000000794d */ /* 0x000fea0003800000 */
.L_x_31578:
        /* <DEDUP_REMOVED lines=8> */
.L_x_31585:
[----:B-----5:R-:W-:-:S05]  /*a780*/  F2FP.F16.F32.PACK_AB R18, RZ, R18 ;  /* 0x00000012ff12723e */ /* 0x020fca00000000ff */
[----:B------:R-:W-:Y:S01]  /*a790*/  STG.E.U16 desc[UR36][R2.64], R18 ;  /* 0x0000001202007986 */ /* 0x000fe2000c101524 */
[----:B------:R-:W-:Y:S05]  /*a7a0*/  EXIT ;  /* 0x000000000000794d */ /* 0x000fea0003800000 */
.L_x_31584:
        /* <DEDUP_REMOVED lines=9> */
.L_x_31587:
[----:B-----5:R-:W-:-:S04]  /*a840*/  F2FP.F16.F32.PACK_AB R5, RZ, R18 ;  /* 0x00000012ff05723e */ /* 0x020fc800000000ff */
[----:B------:R-:W-:-:S05]  /*a850*/  PRMT R5, R5, 0x5410, RZ ;  /* 0x0000541005057816 */ /* 0x000fca00000000ff */
[----:B------:R-:W-:Y:S01]  /*a860*/  STG.E desc[UR36][R2.64], R5 ;  /* 0x0000000502007986 */ /* 0x000fe2000c101924 */
[----:B------:R-:W-:Y:S05]  /*a870*/  EXIT ;  /* 0x000000000000794d */ /* 0x000fea0003800000 */
.L_x_31586:
[----:B-----5:R-:W-:-:S06]  /*a880*/  FMUL.FTZ R4, R18, 1 ;  /* 0x3f80000012047820 */ /* 0x020fcc0000410000 */
[----:B------:R-:W0:Y:S02]  /*a890*/  F2F.F64.F32 R4, R4 ;  /* 0x0000000400047310 */ /* 0x000e240000201800 */
[----:B0-----:R-:W-:Y:S01]  /*a8a0*/  STG.E.64 desc[UR36][R2.64], R4 ;  /* 0x0000000402007986 */ /* 0x001fe2000c101b24 */
[----:B------:R-:W-:Y:S05]  /*a8b0*/  EXIT ;  /* 0x000000000000794d */ /* 0x000fea0003800000 */
.L_x_31577:
        /* <DEDUP_REMOVED lines=12> */
.L_x_31590:
[----:B-----5:R-:W-:Y:S01]  /*a980*/  FMUL.FTZ R4, R18, 1 ;  /* 0x3f80000012047820 */ /* 0x020fe20000410000 */
[----:B------:R-:W-:-:S05]  /*a990*/  CS2R R6, SRZ ;  /* 0x0000000000067805 */ /* 0x000fca000001ff00 */
[----:B------:R-:W0:Y:S02]  /*a9a0*/  F2F.F64.F32 R4, R4 ;  /* 0x0000000400047310 */ /* 0x000e240000201800 */
[----:B0-----:R-:W-:Y:S01]  /*a9b0*/  STG.E.128 desc[UR36][R2.64], R4 ;  /* 0x0000000402007986 */ /* 0x001fe2000c101d24 */
[----:B------:R-:W-:Y:S05]  /*a9c0*/  EXIT ;  /* 0x000000000000794d */ /* 0x000fea0003800000 */
.L_x_31589:
        /* <DEDUP_REMOVED lines=20> */
.L_x_31594:
[----:B------:R-:W-:Y:S05]  /*ab10*/  BSYNC B0 ;  /* 0x0000000000007941 */ /* 0x000fea0003800000 */
.L_x_31593:
[----:B------:R-:W-:-:S05]  /*ab20*/  LOP3.LUT R7, R0, R7, RZ, 0xfc, !PT ;  /* 0x0000000700077212 */ /* 0x000fca00078efcff */
[----:B------:R-:W-:Y:S01]  /*ab30*/  STG.E.U8 desc[UR36][R2.64], R7 ;  /* 0x0000000702007986 */ /* 0x000fe2000c101124 */
[----:B------:R-:W-:Y:S05]  /*ab40*/  EXIT ;  /* 0x000000000000794d */ /* 0x000fea0003800000 */
.L_x_31592:
        /* <DEDUP_REMOVED lines=12> */
.L_x_31596:
[----:B------:R-:W-:Y:S01]  /*ac10*/  IMAD.MOV.U32 R0, RZ, RZ, 0x7f ;  /* 0x0000007fff007424 */ /* 0x000fe200078e00ff */
[----:B------:R-:W-:-:S04]  /*ac20*/  ISETP.GT.U32.AND P0, PT, R4, 0x7f800000, PT ;  /* 0x7f8000000400780c */ /* 0x000fc80003f04070 */
[----:B------:R-:W-:-:S09]  /*ac30*/  SEL R0, R0, 0x7c, P0 ;  /* 0x0000007c00007807 */ /* 0x000fd20000000000 */
.L_x_31597:
[----:B------:R-:W-:Y:S05]  /*ac40*/  BSYNC B0 ;  /* 0x0000000000007941 */ /* 0x000fea0003800000 */
.L_x_31595:
[----:B------:R-:W-:-:S04]  /*ac50*/  LOP3.LUT R18, R18, 0x80000000, RZ, 0xc0, !PT ;  /* 0x8000000012127812 */ /* 0x000fc800078ec0ff */
[----:B------:R-:W-:-:S04]  /*ac60*/  SHF.R.U32.HI R5, RZ, 0x18, R18 ;  /* 0x00000018ff057819 */ /* 0x000fc80000011612 */
[----:B------:R-:W-:-:S05]  /*ac70*/  LOP3.LUT R5, R0, R5, RZ, 0xfc, !PT ;  /* 0x0000000500057212 */ /* 0x000fca00078efcff */
[----:B------:R-:W-:Y:S01]  /*ac80*/  STG.E.U8 desc[UR36][R2.64], R5 ;  /* 0x0000000502007986 */ /* 0x000fe2000c101124 */
[----:B------:R-:W-:Y:S05]  /*ac90*/  EXIT ;  /* 0x000000000000794d */ /* 0x000fea0003800000 */
.L_x_31591:
[----:B-----5:R-:W-:-:S05]  /*aca0*/  F2FP.BF16.F32.PACK_AB R18, RZ, R18 ;  /* 0x00000012ff12723e */ /* 0x020fca00000010ff */
[----:B------:R-:W-:Y:S01]  /*acb0*/  STG.E.U16 desc[UR36][R2.64], R18 ;  /* 0x0000001202007986 */ /* 0x000fe2000c101524 */
[----:B------:R-:W-:Y:S05]  /*acc0*/  EXIT ;  /* 0x000000000000794d */ /* 0x000fea0003800000 */
.L_x_31588:
        /* <DEDUP_REMOVED lines=11> */
.L_x_31600:
        /* <DEDUP_REMOVED lines=16> */
.L_x_31603:
[----:B------:R-:W-:-:S04]  /*ae80*/  LOP3.LUT R18, R18, 0x80000000, RZ, 0xc0, !PT ;  /* 0x8000000012127812 */ /* 0x000fc800078ec0ff */
[----:B------:R-:W-:-:S04]  /*ae90*/  SHF.R.U32.HI R5, RZ, 0x18, R18 ;  /* 0x00000018ff057819 */ /* 0x000fc80000011612 */
[----:B------:R-:W-:-:S04]  /*aea0*/  LOP3.LUT R4, R4, R5, RZ, 0xfc, !PT ;  /* 0x0000000504047212 */ /* 0x000fc800078efcff */
[----:B------:R-:W-:-:S07]  /*aeb0*/  PRMT R0, R4, 0x7610, R0 ;  /* 0x0000761004007816 */ /* 0x000fce0000000000 */
.L_x_31602:
[----:B------:R-:W-:Y:S05]  /*aec0*/  BSYNC B0 ;  /* 0x0000000000007941 */ /* 0x000fea0003800000 */
.L_x_31601:
[----:B------:R-:W-:Y:S01]  /*aed0*/  STG.E.U8 desc[UR36][R2.64], R0 ;  /* 0x0000000002007986 */ /* 0x000fe2000c101124 */
[----:B------:R-:W-:Y:S05]  /*aee0*/  EXIT ;  /* 0x000000000000794d */ /* 0x000fea0003800000 */
.L_x_31599:
        /* <DEDUP_REMOVED lines=16> */
.L_x_31606:
[----:B------:R-:W-:-:S04]  /*aff0*/  LOP3.LUT R18, R18, 0x80000000, RZ, 0xc0, !PT ;  /* 0x8000000012127812 */ /* 0x000fc800078ec0ff */
[----:B------:R-:W-:-:S04]  /*b000*/  SHF.R.U32.HI R5, RZ, 0x18, R18 ;  /* 0x00000018ff057819 */ /* 0x000fc80000011612 */
[----:B------:R-:W-:-:S04]  /*b010*/  LOP3.LUT R4, R4, R5, RZ, 0xfc, !PT ;  /* 0x0000000504047212 */ /* 0x000fc800078efcff */
[----:B------:R-:W-:-:S07]  /*b020*/  PRMT R0, R4, 0x7610, R0 ;  /* 0x0000761004007816 */ /* 0x000fce0000000000 */
.L_x_31605:
[----:B------:R-:W-:Y:S05]  /*b030*/  BSYNC B0 ;  /* 0x0000000000007941 */ /* 0x000fea0003800000 */
.L_x_31604:
[----:B------:R-:W-:Y:S01]  /*b040*/  STG.E.U8 desc[UR36][R2.64], R0 ;  /* 0x0000000002007986 */ /* 0x000fe2000c101124 */
[----:B------:R-:W-:Y:S05]  /*b050*/  EXIT ;  /* 0x000000000000794d */ /* 0x000fea0003800000 */
.L_x_31598:
        /* <DEDUP_REMOVED lines=21> */
.L_x_31581:
        /* <DEDUP_REMOVED lines=16> */
.L_x_31609:
[----:B------:R-:W-:Y:S05]  /*b2b0*/  EXIT ;  /* 0x000000000000794d */ /* 0x000fea0003800000 */
.L_x_31608:
[----:B-----5:R-:W0:Y:S02]  /*b2c0*/  F2I.U64.TRUNC R18, R18 ;  /* 0x0000001200127311 */ /* 0x020e24000020d800 */
[----:B0-----:R-:W-:Y:S01]  /*b2d0*/  STG.E.64 desc[UR36][R2.64], R18 ;  /* 0x0000001202007986 */ /* 0x001fe2000c101b24 */
[----:B------:R-:W-:Y:S05]  /*b2e0*/  EXIT ;  /* 0x000000000000794d */ /* 0x000fea0003800000 */
.L_x_31607:
[----:B-----5:R-:W0:Y:S02]  /*b2f0*/  F2I.FTZ.U32.TRUNC.NTZ R5, R18 ;  /* 0x0000001200057305 */ /* 0x020e24000021f000 */
[----:B0-----:R-:W-:Y:S01]  /*b300*/  STG.E desc[UR36][R2.64], R5 ;  /* 0x0000000502007986 */ /* 0x001fe2000c101924 */
[----:B------:R-:W-:Y:S05]  /*b310*/  EXIT ;  /* 0x000000000000794d */ /* 0x000fea0003800000 */
.L_x_31610:
        /* <DEDUP_REMOVED lines=14> */
.L_x_42391:


//--------------------- .text._ZN2at6native18elementwise_kernelILi128ELi2EZNS0_22gpu_kernel_impl_nocastINS0_13BinaryFunctorIfffZZZNS0_19maximum_kernel_cudaERNS_18TensorIteratorBaseEENKUlvE0_clEvENKUlvE0_clEvEUlffE_EEEEvS5_RKT_EUliE_EEviT1_ --------------------------
	.section	.text._ZN2at6native18elementwise_kernelILi128ELi2EZNS0_22gpu_kernel_impl_nocastINS0_13BinaryFunctorIfffZZZNS0_19maximum_kernel_cudaERNS_18TensorIteratorBaseEENKUlvE0_clEvENKUlvE0_clEvEUlffE_EEEEvS5_RKT_EUliE_EEviT1_,"ax",@progbits
	.align	128
        .global         _ZN2at6native18elementwise_kernelILi128ELi2EZNS0_22gpu_kernel_impl_nocastINS0_13BinaryFunctorIfffZZZNS0_19maximum_kernel_cudaERNS_18TensorIteratorBaseEENKUlvE0_clEvENKUlvE0_clEvEUlffE_EEEEvS5_RKT_EUliE_EEviT1_
        .type           _ZN2at6native18elementwise_kernelILi128ELi2EZNS0_22gpu_kernel_impl_nocastINS0_13BinaryFunctorIfffZZZNS0_19maximum_kernel_cudaERNS_18TensorIteratorBaseEENKUlvE0_clEvENKUlvE0_clEvEUlffE_EEEEvS5_RKT_EUliE_EEviT1_,@function
        .size           _ZN2at6native18elementwise_kernelILi128ELi2EZNS0_22gpu_kernel_impl_nocastINS0_13BinaryFunctorIfffZZZNS0_19maximum_kernel_cudaERNS_18TensorIteratorBaseEENKUlvE0_clEvENKUlvE0_clEvEUlffE_EEEEvS5_RKT_EUliE_EEviT1_,(.L_x_42392 - _ZN2at6native18elementwise_kernelILi128ELi2EZNS0_22gpu_kernel_impl_nocastINS0_13BinaryFunctorIfffZZZNS0_19maximum_kernel_cudaERNS_18TensorIteratorBaseEENKUlvE0_clEvENKUlvE0_clEvEUlffE_EEEEvS5_RKT_EUliE_EEviT1_)
        .other          _ZN2at6native18elementwise_kernelILi128ELi2EZNS0_22gpu_kernel_impl_nocastINS0_13BinaryFunctorIfffZZZNS0_19maximum_kernel_cudaERNS_18TensorIteratorBaseEENKUlvE0_clEvENKUlvE0_clEvEUlffE_EEEEvS5_RKT_EUliE_EEviT1_,@"STO_CUDA_ENTRY STV_DEFAULT"
_ZN2at6native18elementwise_kernelILi128ELi2EZNS0_22gpu_kernel_impl_nocastINS0_13BinaryFunctorIfffZZZNS0_19maximum_kernel_cudaERNS_18TensorIteratorBaseEENKUlvE0_clEvENKUlvE0_clEvEUlffE_EEEEvS5_RKT_EUliE_EEviT1_:
.text._ZN2at6native18elementwise_kernelILi128ELi2EZNS0_22gpu_kernel_impl_nocastINS0_13BinaryFunctorIfffZZZNS0_19maximum_kernel_cudaERNS_18TensorIteratorBaseEENKUlvE0_clEvENKUlvE0_clEvEUlffE_EEEEvS5_RKT_EUliE_EEviT1_:
        /* <DEDUP_REMOVED lines=363> */
.L_x_31613:
        /* <DEDUP_REMOVED lines=16> */
[----:B------:R-:W-:-:S07]  /*17b0*/  @!P0 FMNMX.FTZ R11, R11, R4, !PT ;  /* 0x000000040b0b8209 */ /* 0x000fce0007810000 */
.L_x_31615:
[----:B------:R-:W-:Y:S05]  /*17c0*/  BSYNC B1 ;  /* 0x0000000000017941 */ /* 0x000fea0003800000 */
.L_x_31614:
[----:B------:R0:W-:Y:S01]  /*17d0*/  STG.E desc[UR4][R6.64], R11 ;  /* 0x0000000b06007986 */ /* 0x0001e2000c101904 */
[----:B------:R-:W-:-:S07]  /*17e0*/  IADD3 R9, R0, 0x80, RZ ;  /* 0x0000008000097810 */ /* 0x000fce0007ffe0ff */
.L_x_31612:
[----:B------:R-:W-:Y:S05]  /*17f0*/  BSYNC B0 ;  /* 0x0000000000007941 */ /* 0x000fea0003800000 */
.L_x_31611:
        /* <DEDUP_REMOVED lines=355> */
.L_x_31616:
        /* <DEDUP_REMOVED lines=17> */
.L_x_31618:
[----:B------:R-:W-:Y:S05]  /*2f40*/  BSYNC B0 ;  /* 0x0000000000007941 */ /* 0x000fea0003800000 */
.L_x_31617:
[----:B------:R-:W-:Y:S01]  /*2f50*/  STG.E desc[UR4][R6.64], R9 ;  /* 0x0000000906007986 */ /* 0x000fe2000c101904 */
[----:B------:R-:W-:Y:S05]  /*2f60*/  EXIT ;  /* 0x000000000000794d */ /* 0x000fea0003800000 */
.L_x_31619:
        /* <DEDUP_REMOVED lines=9> */
.L_x_42392:


//--------------------- .text._ZN2at6native27unrolled_elementwise_kernelINS0_13BinaryFunctorIfffZZZNS0_19maximum_kernel_cudaERNS_18TensorIteratorBaseEENKUlvE0_clEvENKUlvE0_clEvEUlffE_EESt5arrayIPcLm3EELi4E23TrivialOffsetCalculatorILi2EjESC_ILi1EjENS0_6memory15LoadWithoutCastENSF_16StoreWithoutCastEEEviT_T0_T2_T3_T4_T5_ --------------------------
	.section	.text._ZN2at6native27unrolled_elementwise_kernelINS0_13BinaryFunctorIfffZZZNS0_19maximum_kernel_cudaERNS_18TensorIteratorBaseEENKUlvE0_clEvENKUlvE0_clEvEUlffE_EESt5arrayIPcLm3EELi4E23TrivialOffsetCalculatorILi2EjESC_ILi1EjENS0_6memory15LoadWithoutCastENSF_16StoreWithoutCastEEEviT_T0_T2_T3_T4_T5_,"ax",@progbits
	.align	128
        .global         _ZN2at6native27unrolled_elementwise_kernelINS0_13BinaryFunctorIfffZZZNS0_19maximum_kernel_cudaERNS_18TensorIteratorBaseEENKUlvE0_clEvENKUlvE0_clEvEUlffE_EESt5arrayIPcLm3EELi4E23TrivialOffsetCalculatorILi2EjESC_ILi1EjENS0_6memory15LoadWithoutCastENSF_16StoreWithoutCastEEEviT_T0_T2_T3_T4_T5_
        .type           _ZN2at6native27unrolled_elementwise_kernelINS0_13BinaryFunctorIfffZZZNS0_19maximum_kernel_cudaERNS_18TensorIteratorBaseEENKUlvE0_clEvENKUlvE0_clEvEUlffE_EESt5arrayIPcLm3EELi4E23TrivialOffsetCalculatorILi2EjESC_ILi1EjENS0_6memory15LoadWithoutCastENSF_16StoreWithoutCastEEEviT_T0_T2_T3_T4_T5_,@function
        .size           _ZN2at6native27unrolled_elementwise_kernelINS0_13BinaryFunctorIfffZZZNS0_19maximum_kernel_cudaERNS_18TensorIteratorBaseEENKUlvE0_clEvENKUlvE0_clEvEUlffE_EESt5arrayIPcLm3EELi4E23TrivialOffsetCalculatorILi2EjESC_ILi1EjENS0_6memory15LoadWithoutCastENSF_16StoreWithoutCastEEEviT_T0_T2_T3_T4_T5_,(.L_x_42393 - _ZN2at6native27unrolled_elementwise_kernelINS0_13BinaryFunctorIfffZZZNS0_19maximum_kernel_cudaERNS_18TensorIteratorBaseEENKUlvE0_clEvENKUlvE0_clEvEUlffE_EESt5arrayIPcLm3EELi4E23TrivialOffsetCalculatorILi2EjESC_ILi1EjENS0_6memory15LoadWithoutCastENSF_16StoreWithoutCastEEEviT_T0_T2_T3_T4_T5_)
        .other          _ZN2at6native27unrolled_elementwise_kernelINS0_13BinaryFunctorIfffZZZNS0_19maximum_kernel_cudaERNS_18TensorIteratorBaseEENKUlvE0_clEvENKUlvE0_clEvEUlffE_EESt5arrayIPcLm3EELi4E23TrivialOffsetCalculatorILi2EjESC_ILi1EjENS0_6memory15LoadWithoutCastENSF_16StoreWithoutCastEEEviT_T0_T2_T3_T4_T5_,@"STO_CUDA_ENTRY STV_DEFAULT"
_ZN2at6native27unrolled_elementwise_kernelINS0_13BinaryFunctorIfffZZZNS0_19maximum_kernel_cudaERNS_18TensorIteratorBaseEENKUlvE0_clEvENKUlvE0_clEvEUlffE_EESt5arrayIPcLm3EELi4E23TrivialOffsetCalculatorILi2EjESC_ILi1EjENS0_6memory15LoadWithoutCastENSF_16StoreWithoutCastEEEviT_T0_T2_T3_T4_T5_:
.text._ZN2at6native27unrolled_elementwise_kernelINS0_13BinaryFunctorIfffZZZNS0_19maximum_kernel_cudaERNS_18TensorIteratorBaseEENKUlvE0_clEvENKUlvE0_clEvEUlffE_EESt5arrayIPcLm3EELi4E23TrivialOffsetCalculatorILi2EjESC_ILi1EjENS0_6memory15LoadWithoutCastENSF_16StoreWithoutCastEEEviT_T0_T2_T3_T4_T5_:
        /* <DEDUP_REMOVED lines=67> */
[----:B------:R-:W-:-:S07]  /*0430*/  @!P5 FMNMX.FTZ R5, R27, R14, !PT ;  /* 0x0000000e1b05d209 */ /* 0x000fce0007810000 */
.L_x_31621:
[----:B------:R-:W-:Y:S05]  /*0440*/  BSYNC B0 ;  /* 0x0000000000007941 */ /* 0x000fea0003800000 */
.L_x_31620:
[----:B------:R-:W-:Y:S04]  /*0450*/  BSSY B0, `(.L_x_31622) ;  /* 0x0000008000007945 */ /* 0x000fe80003800000 */
[----:B------:R-:W-:Y:S05]  /*0460*/  @P1 BRA `(.L_x_31623) ;  /* 0x0000000000181947 */ /* 0x000fea0003800000 */
[-C--:B-----5:R-:W-:Y:S02]  /*0470*/  FSETP.NAN.FTZ.AND P1, PT, R0, R0.reuse, PT ;  /* 0x000000000000720b */ /* 0x0a0fe40003f38000 */
[----:B------:R-:W-:-:S11]  /*0480*/  MOV R9, R0 ;  /* 0x0000000000097202 */ /* 0x000fd60000000f00 */
[----:B------:R-:W-:Y:S05]  /*0490*/  @P1 BRA `(.L_x_31623) ;  /* 0x00000000000c1947 */ /* 0x000fea0003800000 */
[----:B------:R-:W-:Y:S01]  /*04a0*/  FSETP.NAN.FTZ.AND P1, PT, R17, R17, PT ;  /* 0x000000111100720b */ /* 0x000fe20003f38000 */
[----:B------:R-:W-:-:S12]  /*04b0*/  IMAD.MOV.U32 R9, RZ, RZ, R17 ;  /* 0x000000ffff097224 */ /* 0x000fd800078e0011 */
[----:B------:R-:W-:-:S07]  /*04c0*/  @!P1 FMNMX.FTZ R9, R17, R0, !PT ;  /* 0x0000000011099209 */ /* 0x000fce0007810000 */
.L_x_31623:
[----:B------:R-:W-:Y:S05]  /*04d0*/  BSYNC B0 ;  /* 0x0000000000007941 */ /* 0x000fea0003800000 */
.L_x_31622:
[----:B------:R-:W-:Y:S04]  /*04e0*/  BSSY B0, `(.L_x_31624) ;  /* 0x0000008000007945 */ /* 0x000fe80003800000 */
[----:B------:R-:W-:Y:S05]  /*04f0*/  @P2 BRA `(.L_x_31625) ;  /* 0x0000000000182947 */ /* 0x000fea0003800000 */
[----:B-----5:R-:W-:Y:S01]  /*0500*/  FSETP.NAN.FTZ.AND P1, PT, R16, R16, PT ;  /* 0x000000101000720b */ /* 0x020fe20003f38000 */
[----:B------:R-:W-:-:S12]  /*0510*/  IMAD.MOV.U32 R11, RZ, RZ, R16 ;  /* 0x000000ffff0b7224 */ /* 0x000fd800078e0010 */
[----:B------:R-:W-:Y:S05]  /*0520*/  @P1 BRA `(.L_x_31625) ;  /* 0x00000000000c1947 */ /* 0x000fea0003800000 */
[-C--:B------:R-:W-:Y:S02]  /*0530*/  FSETP.NAN.FTZ.AND P1, PT, R19, R19.reuse, PT ;  /* 0x000000131300720b */ /* 0x080fe40003f38000 */
[----:B------:R-:W-:-:S11]  /*0540*/  MOV R11, R19 ;  /* 0x00000013000b7202 */ /* 0x000fd60000000f00 */
[----:B------:R-:W-:-:S07]  /*0550*/  @!P1 FMNMX.FTZ R11, R19, R16, !PT ;  /* 0x00000010130b9209 */ /* 0x000fce0007810000 */
.L_x_31625:
[----:B------:R-:W-:Y:S05]  /*0560*/  BSYNC B0 ;  /* 0x0000000000007941 */ /* 0x000fea0003800000 */
.L_x_31624:
[----:B------:R-:W-:Y:S04]  /*0570*/  BSSY B0, `(.L_x_31626) ;  /* 0x0000008000007945 */ /* 0x000fe80003800000 */
[----:B------:R-:W-:Y:S05]  /*0580*/  @P3 BRA `(.L_x_31627) ;  /* 0x0000000000183947 */ /* 0x000fea0003800000 */
[----:B-----5:R-:W-:Y:S01]  /*0590*/  FSETP.NAN.FTZ.AND P1, PT, R18, R18, PT ;  /* 0x000000121200720b */ /* 0x020fe20003f38000 */
[----:B------:R-:W-:-:S12]  /*05a0*/  IMAD.MOV.U32 R15, RZ, RZ, R18 ;  /* 0x000000ffff0f7224 */ /* 0x000fd800078e0012 */
[----:B------:R-:W-:Y:S05]  /*05b0*/  @P1 BRA `(.L_x_31627) ;  /* 0x00000000000c1947 */ /* 0x000fea0003800000 */
[----:B------:R-:W-:Y:S01]  /*05c0*/  FSETP.NAN.FTZ.AND P1, PT, R21, R21, PT ;  /* 0x000000151500720b */ /* 0x000fe20003f38000 */
[----:B------:R-:W-:-:S12]  /*05d0*/  IMAD.MOV.U32 R15, RZ, RZ, R21 ;  /* 0x000000ffff0f7224 */ /* 0x000fd800078e0015 */
[----:B------:R-:W-:-:S07]  /*05e0*/  @!P1 FMNMX.FTZ R15, R21, R18, !PT ;  /* 0x00000012150f9209 */ /* 0x000fce0007810000 */
.L_x_31627:
[----:B------:R-:W-:Y:S05]  /*05f0*/  BSYNC B0 ;  /* 0x0000000000007941 */ /* 0x000fea0003800000 */
.L_x_31626:
        /* <DEDUP_REMOVED lines=13> */
.L_x_31629:
[----:B------:R-:W-:Y:S05]  /*06d0*/  BSYNC B0 ;  /* 0x0000000000007941 */ /* 0x000fea0003800000 */
.L_x_31628:
[----:B------:R-:W-:-:S13]  /*06e0*/  ISETP.GE.AND P0, PT, R4, R13, PT ;  /* 0x0000000d0400720c */ /* 0x000fda0003f06270 */
[----:B------:R-:W-:Y:S05]  /*06f0*/  @P0 EXIT ;  /* 0x000000000000094d */ /* 0x000fea0003800000 */
[----:B01----:R-:W0:Y:S01]  /*0700*/  LDC.64 R2, c[0x0][0x218] ;  /* 0x00008600ff027b82 */ /* 0x003e220000000a00 */
[----:B------:R-:W-:-:S05]  /*0710*/  LEA R5, R12, R4, 0x9 ;  /* 0x000000040c057211 */ /* 0x000fca00078e48ff */
[----:B0-----:R-:W-:-:S05]  /*0720*/  IMAD.WIDE.U32 R2, R5, 0x4, R2 ;  /* 0x0000000405027825 */ /* 0x001fca00078e0002 */
[----:B------:R-:W-:Y:S01]  /*0730*/  STG.E desc[UR4][R2.64], R15 ;  /* 0x0000000f02007986 */ /* 0x000fe2000c101904 */
[----:B------:R-:W-:Y:S05]  /*0740*/  EXIT ;  /* 0x000000000000794d */ /* 0x000fea0003800000 */
.L_x_31630:
        /* <DEDUP_REMOVED lines=11> */
.L_x_42393:


//--------------------- .text._ZN2at6native29vectorized_elementwise_kernelILi2ENS0_13BinaryFunctorIfffZZZNS0_19maximum_kernel_cudaERNS_18TensorIteratorBaseEENKUlvE0_clEvENKUlvE0_clEvEUlffE_EESt5arrayIPcLm3EEEEviT0_T1_ --------------------------
	.section	.text._ZN2at6native29vectorized_elementwise_kernelILi2ENS0_13BinaryFunctorIfffZZZNS0_19maximum_kernel_cudaERNS_18TensorIteratorBaseEENKUlvE0_clEvENKUlvE0_clEvEUlffE_EESt5arrayIPcLm3EEEEviT0_T1_,"ax",@progbits
	.align	128
        .global         _ZN2at6native29vectorized_elementwise_kernelILi2ENS0_13BinaryFunctorIfffZZZNS0_19maximum_kernel_cudaERNS_18TensorIteratorBaseEENKUlvE0_clEvENKUlvE0_clEvEUlffE_EESt5arrayIPcLm3EEEEviT0_T1_
        .type           _ZN2at6native29vectorized_elementwise_kernelILi2ENS0_13BinaryFunctorIfffZZZNS0_19maximum_kernel_cudaERNS_18TensorIteratorBaseEENKUlvE0_clEvENKUlvE0_clEvEUlffE_EESt5arrayIPcLm3EEEEviT0_T1_,@function
        .size           _ZN2at6native29vectorized_elementwise_kernelILi2ENS0_13BinaryFunctorIfffZZZNS0_19maximum_kernel_cudaERNS_18TensorIteratorBaseEENKUlvE0_clEvENKUlvE0_clEvEUlffE_EESt5arrayIPcLm3EEEEviT0_T1_,(.L_x_42394 - _ZN2at6native29vectorized_elementwise_kernelILi2ENS0_13BinaryFunctorIfffZZZNS0_19maximum_kernel_cudaERNS_18TensorIteratorBaseEENKUlvE0_clEvENKUlvE0_clEvEUlffE_EESt5arrayIPcLm3EEEEviT0_T1_)
        .other          _ZN2at6native29vectorized_elementwise_kernelILi2ENS0_13BinaryFunctorIfffZZZNS0_19maximum_kernel_cudaERNS_18TensorIteratorBaseEENKUlvE0_clEvENKUlvE0_clEvEUlffE_EESt5arrayIPcLm3EEEEviT0_T1_,@"STO_CUDA_ENTRY STV_DEFAULT"
_ZN2at6native29vectorized_elementwise_kernelILi2ENS0_13BinaryFunctorIfffZZZNS0_19maximum_kernel_cudaERNS_18TensorIteratorBaseEENKUlvE0_clEvENKUlvE0_clEvEUlffE_EESt5arrayIPcLm3EEEEviT0_T1_:
.text._ZN2at6native29vectorized_elementwise_kernelILi2ENS0_13BinaryFunctorIfffZZZNS0_19maximum_kernel_cudaERNS_18TensorIteratorBaseEENKUlvE0_clEvENKUlvE0_clEvEUlffE_EESt5arrayIPcLm3EEEEviT0_T1_:
        /* <DEDUP_REMOVED lines=30> */
[----:B------:R-:W-:-:S07]  /*01e0*/  @!P0 FMNMX.FTZ R16, R10, R24, !PT ;  /* 0x000000180a108209 */ /* 0x000fce0007810000 */
.L_x_31633:
[----:B------:R-:W-:Y:S05]  /*01f0*/  BSYNC B0 ;  /* 0x0000000000007941 */ /* 0x000fea0003800000 */
.L_x_31632:
        /* <DEDUP_REMOVED lines=12> */
[----:B------:R-:W-:-:S07]  /*02c0*/  @!P6 FMNMX.FTZ R17, R11, R25, !PT ;  /* 0x000000190b11e209 */ /* 0x000fce0007810000 */
.L_x_31635:
[----:B------:R-:W-:Y:S05]  /*02d0*/  BSYNC B0 ;  /* 0x0000000000007941 */ /* 0x000fea0003800000 */
.L_x_31634:
[----:B------:R-:W-:Y:S01]  /*02e0*/  BSSY B0, `(.L_x_31636) ;  /* 0x0000006000007945 */ /* 0x000fe20003800000 */
[----:B------:R-:W-:-:S03]  /*02f0*/  IMAD.MOV.U32 R10, RZ, RZ, R12 ;  /* 0x000000ffff0a7224 */ /* 0x000fc600078e000c */
[----:B------:R-:W-:Y:S05]  /*0300*/  @P0 BRA `(.L_x_31637) ;  /* 0x00000000000c0947 */ /* 0x000fea0003800000 */
[----:B------:R-:W-:Y:S01]  /*0310*/  FSETP.NAN.FTZ.AND P0, PT, R26, R26, PT ;  /* 0x0000001a1a00720b */ /* 0x000fe20003f18000 */
[----:B------:R-:W-:-:S12]  /*0320*/  IMAD.MOV.U32 R10, RZ, RZ, R26 ;  /* 0x000000ffff0a7224 */ /* 0x000fd800078e001a */
[----:B------:R-:W-:-:S07]  /*0330*/  @!P0 FMNMX.FTZ R10, R12, R26, !PT ;  /* 0x0000001a0c0a8209 */ /* 0x000fce0007810000 */
.L_x_31637:
[----:B------:R-:W-:Y:S05]  /*0340*/  BSYNC B0 ;  /* 0x0000000000007941 */ /* 0x000fea0003800000 */
.L_x_31636:
[----:B------:R-:W-:Y:S01]  /*0350*/  BSSY B0, `(.L_x_31638) ;  /* 0x0000006000007945 */ /* 0x000fe20003800000 */
[----:B------:R-:W-:-:S03]  /*0360*/  IMAD.MOV.U32 R11, RZ, RZ, R13 ;  /* 0x000000ffff0b7224 */ /* 0x000fc600078e000d */
[----:B------:R-:W-:Y:S05]  /*0370*/  @P1 BRA `(.L_x_31639) ;  /* 0x00000000000c1947 */ /* 0x000fea0003800000 */
[----:B------:R-:W-:Y:S01]  /*0380*/  FSETP.NAN.FTZ.AND P0, PT, R27, R27, PT ;  /* 0x0000001b1b00720b */ /* 0x000fe20003f18000 */
[----:B------:R-:W-:-:S12]  /*0390*/  IMAD.MOV.U32 R11, RZ, RZ, R27 ;  /* 0x000000ffff0b7224 */ /* 0x000fd800078e001b */
[----:B------:R-:W-:-:S07]  /*03a0*/  @!P0 FMNMX.FTZ R11, R13, R27, !PT ;  /* 0x0000001b0d0b8209 */ /* 0x000fce0007810000 */
.L_x_31639:
[----:B------:R-:W-:Y:S05]  /*03b0*/  BSYNC B0 ;  /* 0x0000000000007941 */ /* 0x000fea0003800000 */
.L_x_31638:
[----:B------:R-:W-:Y:S01]  /*03c0*/  BSSY B0, `(.L_x_31640) ;  /* 0x0000006000007945 */ /* 0x000fe20003800000 */
[----:B------:R-:W-:-:S03]  /*03d0*/  MOV R18, R8 ;  /* 0x0000000800127202 */ /* 0x000fc60000000f00 */
[----:B------:R-:W-:Y:S05]  /*03e0*/  @P2 BRA `(.L_x_31641) ;  /* 0x00000000000c2947 */ /* 0x000fea0003800000 */
[----:B------:R-:W-:Y:S01]  /*03f0*/  FSETP.NAN.FTZ.AND P0, PT, R14, R14, PT ;  /* 0x0000000e0e00720b */ /* 0x000fe20003f18000 */
[----:B------:R-:W-:-:S12]  /*0400*/  IMAD.MOV.U32 R18, RZ, RZ, R14 ;  /* 0x000000ffff127224 */ /* 0x000fd800078e000e */
[----:B------:R-:W-:-:S07]  /*0410*/  @!P0 FMNMX.FTZ R18, R8, R14, !PT ;  /* 0x0000000e08128209 */ /* 0x000fce0007810000 */
.L_x_31641:
[----:B------:R-:W-:Y:S05]  /*0420*/  BSYNC B0 ;  /* 0x0000000000007941 */ /* 0x000fea0003800000 */
.L_x_31640:
[----:B------:R-:W-:Y:S01]  /*0430*/  BSSY B0, `(.L_x_31642) ;  /* 0x0000007000007945 */ /* 0x000fe20003800000 */
[----:B------:R-:W-:-:S04]  /*0440*/  IMAD.WIDE.U32 R12, R0, 0x4, R22 ;  /* 0x00000004000c7825 */ /* 0x000fc800078e0016 */
[----:B------:R-:W-:Y:S01]  /*0450*/  IMAD.MOV.U32 R19, RZ, RZ, R9 ;  /* 0x000000ffff137224 */ /* 0x000fe200078e0009 */
[----:B------:R-:W-:Y:S06]  /*0460*/  @P3 BRA `(.L_x_31643) ;  /* 0x00000000000c3947 */ /* 0x000fec0003800000 */
[----:B------:R-:W-:Y:S01]  /*0470*/  FSETP.NAN.FTZ.AND P0, PT, R15, R15, PT ;  /* 0x0000000f0f00720b */ /* 0x000fe20003f18000 */
[----:B------:R-:W-:-:S12]  /*0480*/  IMAD.MOV.U32 R19, RZ, RZ, R15 ;  /* 0x000000ffff137224 */ /* 0x000fd800078e000f */
[----:B------:R-:W-:-:S07]  /*0490*/  @!P0 FMNMX.FTZ R19, R9, R15, !PT ;  /* 0x0000000f09138209 */ /* 0x000fce0007810000 */
.L_x_31643:
[----:B------:R-:W-:Y:S05]  /*04a0*/  BSYNC B0 ;  /* 0x0000000000007941 */ /* 0x000fea0003800000 */
.L_x_31642:
[----:B------:R-:W-:Y:S01]  /*04b0*/  BSSY B0, `(.L_x_31644) ;  /* 0x0000007000007945 */ /* 0x000fe20003800000 */
[----:B------:R-:W-:-:S04]  /*04c0*/  IMAD.WIDE R12, R2, 0x8, R12 ;  /* 0x00000008020c7825 */ /* 0x000fc800078e020c */
[----:B------:R-:W-:Y:S01]  /*04d0*/  IMAD.MOV.U32 R2, RZ, RZ, R6 ;  /* 0x000000ffff027224 */ /* 0x000fe200078e0006 */
[----:B------:R-:W-:Y:S06]  /*04e0*/  @P4 BRA `(.L_x_31645) ;  /* 0x00000000000c4947 */ /* 0x000fec0003800000 */
[-C--:B------:R-:W-:Y:S02]  /*04f0*/  FSETP.NAN.FTZ.AND P0, PT, R4, R4.reuse, PT ;  /* 0x000000040400720b */ /* 0x080fe40003f18000 */
[----:B------:R-:W-:-:S11]  /*0500*/  MOV R2, R4 ;  /* 0x0000000400027202 */ /* 0x000fd60000000f00 */
[----:B------:R-:W-:-:S07]  /*0510*/  @!P0 FMNMX.FTZ R2, R6, R4, !PT ;  /* 0x0000000406028209 */ /* 0x000fce0007810000 */
.L_x_31645:
[----:B------:R-:W-:Y:S05]  /*0520*/  BSYNC B0 ;  /* 0x0000000000007941 */ /* 0x000fea0003800000 */
.L_x_31644:
[----:B------:R-:W-:Y:S01]  /*0530*/  BSSY B0, `(.L_x_31646) ;  /* 0x0000006000007945 */ /* 0x000fe20003800000 */
[----:B------:R-:W-:-:S03]  /*0540*/  IMAD.MOV.U32 R3, RZ, RZ, R7 ;  /* 0x000000ffff037224 */ /* 0x000fc600078e0007 */
[----:B------:R-:W-:Y:S05]  /*0550*/  @P5 BRA `(.L_x_31647) ;  /* 0x00000000000c5947 */ /* 0x000fea0003800000 */
[----:B------:R-:W-:Y:S01]  /*0560*/  FSETP.NAN.FTZ.AND P0, PT, R5, R5, PT ;  /* 0x000000050500720b */ /* 0x000fe20003f18000 */
[----:B------:R-:W-:-:S12]  /*0570*/  IMAD.MOV.U32 R3, RZ, RZ, R5 ;  /* 0x000000ffff037224 */ /* 0x000fd800078e0005 */
[----:B------:R-:W-:-:S07]  /*0580*/  @!P0 FMNMX.FTZ R3, R7, R5, !PT ;  /* 0x0000000507038209 */ /* 0x000fce0007810000 */
.L_x_31647:
[----:B------:R-:W-:Y:S05]  /*0590*/  BSYNC B0 ;  /* 0x0000000000007941 */ /* 0x000fea0003800000 */
.L_x_31646:
[----:B------:R-:W-:Y:S04]  /*05a0*/  STG.E.64 desc[UR4][R12.64], R16 ;  /* 0x000000100c007986 */ /* 0x000fe8000c101b04 */
[----:B------:R-:W-:Y:S04]  /*05b0*/  STG.E.64 desc[UR4][R12.64+0x400], R10 ;  /* 0x0004000a0c007986 */ /* 0x000fe8000c101b04 */
[----:B------:R-:W-:Y:S04]  /*05c0*/  STG.E.64 desc[UR4][R12.64+0x800], R18 ;  /* 0x000800120c007986 */ /* 0x000fe8000c101b04 */
[----:B------:R-:W-:Y:S01]  /*05d0*/  STG.E.64 desc[UR4][R12.64+0xc00], R2 ;  /* 0x000c00020c007986 */ /* 0x000fe2000c101b04 */
[----:B------:R-:W-:Y:S05]  /*05e0*/  EXIT ;  /* 0x000000000000794d */ /* 0x000fea0003800000 */
.L_x_31631:
        /* <DEDUP_REMOVED lines=93> */
[----:B------:R-:W-:-:S07]  /*0bc0*/  @!P1 FMNMX.FTZ R15, R5, R4, !PT ;  /* 0x00000004050f9209 */ /* 0x000fce0007810000 */
.L_x_31649:
[----:B------:R-:W-:Y:S05]  /*0bd0*/  BSYNC B0 ;  /* 0x0000000000007941 */ /* 0x000fea0003800000 */
.L_x_31648:
        /* <DEDUP_REMOVED lines=9> */
[----:B------:R-:W-:-:S07]  /*0c70*/  @!P1 FMNMX.FTZ R14, R7, R6, !PT ;  /* 0x00000006070e9209 */ /* 0x000fce0007810000 */
.L_x_31651:
[----:B------:R-:W-:Y:S05]  /*0c80*/  BSYNC B0 ;  /* 0x0000000000007941 */ /* 0x000fea0003800000 */
.L_x_31650:
        /* <DEDUP_REMOVED lines=9> */
[----:B------:R-:W-:-:S07]  /*0d20*/  @!P1 FMNMX.FTZ R6, R9, R8, !PT ;  /* 0x0000000809069209 */ /* 0x000fce0007810000 */
.L_x_31653:
[----:B------:R-:W-:Y:S05]  /*0d30*/  BSYNC B0 ;  /* 0x0000000000007941 */ /* 0x000fea0003800000 */
.L_x_31652:
        /* <DEDUP_REMOVED lines=20> */
[----:B------:R-:W-:-:S07]  /*0e80*/  @!P5 FMNMX.FTZ R7, R11, R10, !PT ;  /* 0x0000000a0b07d209 */ /* 0x000fce0007810000 */
.L_x_31655:
[----:B------:R-:W-:Y:S05]  /*0e90*/  BSYNC B0 ;  /* 0x0000000000007941 */ /* 0x000fea0003800000 */
.L_x_31654:
[----:B------:R-:W-:Y:S04]  /*0ea0*/  BSSY B0, `(.L_x_31656) ;  /* 0x0000008000007945 */ /* 0x000fe80003800000 */
[----:B------:R-:W-:Y:S05]  /*0eb0*/  @P4 BRA `(.L_x_31657) ;  /* 0x0000000000184947 */ /* 0x000fea0003800000 */
[----:B------:R-:W-:Y:S01]  /*0ec0*/  FSETP.NAN.FTZ.AND P4, PT, R12, R12, PT ;  /* 0x0000000c0c00720b */ /* 0x000fe20003f98000 */
[----:B------:R-:W-:-:S12]  /*0ed0*/  IMAD.MOV.U32 R8, RZ, RZ, R12 ;  /* 0x000000ffff087224 */ /* 0x000fd800078e000c */
[----:B------:R-:W-:Y:S05]  /*0ee0*/  @P4 BRA `(.L_x_31657) ;  /* 0x00000000000c4947 */ /* 0x000fea0003800000 */
[----:B------:R-:W-:Y:S01]  /*0ef0*/  FSETP.NAN.FTZ.AND P4, PT, R13, R13, PT ;  /* 0x0000000d0d00720b */ /* 0x000fe20003f98000 */
[----:B------:R-:W-:-:S12]  /*0f00*/  IMAD.MOV.U32 R8, RZ, RZ, R13 ;  /* 0x000000ffff087224 */ /* 0x000fd800078e000d */
[----:B------:R-:W-:-:S07]  /*0f10*/  @!P4 FMNMX.FTZ R8, R13, R12, !PT ;  /* 0x0000000c0d08c209 */ /* 0x000fce0007810000 */
.L_x_31657:
[----:B------:R-:W-:Y:S05]  /*0f20*/  BSYNC B0 ;  /* 0x0000000000007941 */ /* 0x000fea0003800000 */
.L_x_31656:
[----:B------:R-:W-:Y:S04]  /*0f30*/  BSSY B0, `(.L_x_31658) ;  /* 0x0000008000007945 */ /* 0x000fe80003800000 */
[----:B------:R-:W-:Y:S05]  /*0f40*/  @P1 BRA `(.L_x_31659) ;  /* 0x0000000000181947 */ /* 0x000fea0003800000 */
[----:B------:R-:W-:Y:S01]  /*0f50*/  FSETP.NAN.FTZ.AND P1, PT, R20, R20, PT ;  /* 0x000000141400720b */ /* 0x000fe20003f38000 */
[----:B------:R-:W-:-:S12]  /*0f60*/  IMAD.MOV.U32 R9, RZ, RZ, R20 ;  /* 0x000000ffff097224 */ /* 0x000fd800078e0014 */
[----:B------:R-:W-:Y:S05]  /*0f70*/  @P1 BRA `(.L_x_31659) ;  /* 0x00000000000c1947 */ /* 0x000fea0003800000 */
[-C--:B------:R-:W-:Y:S02]  /*0f80*/  FSETP.NAN.FTZ.AND P1, PT, R21, R21.reuse, PT ;  /* 0x000000151500720b */ /* 0x080fe40003f38000 */
[----:B------:R-:W-:-:S11]  /*0f90*/  MOV R9, R21 ;  /* 0x0000001500097202 */ /* 0x000fd60000000f00 */
[----:B------:R-:W-:-:S07]  /*0fa0*/  @!P1 FMNMX.FTZ R9, R21, R20, !PT ;  /* 0x0000001415099209 */ /* 0x000fce0007810000 */
.L_x_31659:
[----:B------:R-:W-:Y:S05]  /*0fb0*/  BSYNC B0 ;  /* 0x0000000000007941 */ /* 0x000fea0003800000 */
.L_x_31658:
        /* <DEDUP_REMOVED lines=8> */
.L_x_31661:
[----:B------:R-:W-:Y:S05]  /*1040*/  BSYNC B0 ;  /* 0x0000000000007941 */ /* 0x000fea0003800000 */
.L_x_31660:
        /* <DEDUP_REMOVED lines=8> */
.L_x_31663:
[----:B------:R-:W-:Y:S05]  /*10d0*/  BSYNC B0 ;  /* 0x0000000000007941 */ /* 0x000fea0003800000 */
.L_x_31662:
        /* <DEDUP_REMOVED lines=18> */
.L_x_31666:
[----:B------:R-:W-:-:S13]  /*1200*/  ISETP.GE.AND P0, PT, R3, R2, PT ;  /* 0x000000020300720c */ /* 0x000fda0003f06270 */
[----:B------:R-:W-:Y:S05]  /*1210*/  @P0 BRA `(.L_x_31668) ;  /* 0x0000000000300947 */ /* 0x000fea0003800000 */
[----:B0-----:R-:W0:Y:S01]  /*1220*/  LDC.64 R4, c[0x0][0x218] ;  /* 0x00008600ff047b82 */ /* 0x001e220000000a00 */
[----:B------:R-:W-:Y:S02]  /*1230*/  IMAD.IADD R13, R0, 0x1, R3 ;  /* 0x00000001000d7824 */ /* 0x000fe400078e0203 */
[----:B------:R-:W-:Y:S02]  /*1240*/  VIADD R3, R3, 0x80 ;  /* 0x0000008003037836 */ /* 0x000fe40000000000 */
[----:B0-----:R-:W-:-:S05]  /*1250*/  IMAD.WIDE.U32 R4, R13, 0x4, R4 ;  /* 0x000000040d047825 */ /* 0x001fca00078e0004 */
[----:B------:R2:W-:Y:S02]  /*1260*/  STG.E desc[UR4][R4.64], R7 ;  /* 0x0000000704007986 */ /* 0x0005e4000c101904 */
.L_x_31667:
[----:B------:R-:W-:-:S13]  /*1270*/  ISETP.GE.AND P0, PT, R3, R2, PT ;  /* 0x000000020300720c */ /* 0x000fda0003f06270 */
[----:B------:R-:W-:Y:S05]  /*1280*/  @P0 BRA `(.L_x_31669) ;  /* 0x0000000000340947 */ /* 0x000fea0003800000 */
[----:B0-2---:R-:W0:Y:S01]  /*1290*/  LDC.64 R4, c[0x0][0x218] ;  /* 0x00008600ff047b82 */ /* 0x005e220000000a00 */
[----:B------:R-:W-:Y:S01]  /*12a0*/  IADD3 R7, R0, R3, RZ ;  /* 0x0000000300077210 */ /* 0x000fe20007ffe0ff */
[----:B------:R-:W-:-:S04]  /*12b0*/  VIADD R3, R3, 0x80 ;  /* 0x0000008003037836 */ /* 0x000fc80000000000 */
[----:B0-----:R-:W-:-:S05]  /*12c0*/  IMAD.WIDE.U32 R4, R7, 0x4, R4 ;  /* 0x0000000407047825 */ /* 0x001fca00078e0004 */
[----:B------:R2:W-:Y:S02]  /*12d0*/  STG.E desc[UR4][R4.64], R8 ;  /* 0x0000000804007986 */ /* 0x0005e4000c101904 */
.L_x_31668:
        /* <DEDUP_REMOVED lines=8> */
.L_x_31669:
[----:B------:R-:W-:Y:S05]  /*1360*/  BSYNC B1 ;  /* 0x0000000000017941 */ /* 0x000fea0003800000 */
.L_x_31665:
[----:B------:R-:W-:-:S13]  /*1370*/  ISETP.GE.AND P0, PT, R3, R2, PT ;  /* 0x000000020300720c */ /* 0x000fda0003f06270 */
[----:B0-23--:R-:W0:Y:S01]  /*1380*/  @!P0 LDC.64 R4, c[0x0][0x218] ;  /* 0x00008600ff048b82 */ /* 0x00de220000000a00 */
[----:B------:R-:W-:Y:S01]  /*1390*/  @!P0 IADD3 R7, R0, R3, RZ ;  /* 0x0000000300078210 */ /* 0x000fe20007ffe0ff */
[----:B------:R-:W-:-:S04]  /*13a0*/  @!P0 VIADD R3, R3, 0x80 ;  /* 0x0000008003038836 */ /* 0x000fc80000000000 */
[----:B0-----:R-:W-:-:S05]  /*13b0*/  @!P0 IMAD.WIDE.U32 R4, R7, 0x4, R4 ;  /* 0x0000000407048825 */ /* 0x001fca00078e0004 */
[----:B------:R3:W-:Y:S02]  /*13c0*/  @!P0 STG.E desc[UR4][R4.64], R11 ;  /* 0x0000000b04008986 */ /* 0x0007e4000c101904 */
.L_x_31670:
[----:B------:R-:W-:Y:S05]  /*13d0*/  BSYNC B0 ;  /* 0x0000000000007941 */ /* 0x000fea0003800000 */
.L_x_31664:
        /* <DEDUP_REMOVED lines=8> */
.L_x_31671:
        /* <DEDUP_REMOVED lines=10> */
.L_x_42394:


//--------------------- .text._ZN2at6native29vectorized_elementwise_kernelILi4ENS0_13BinaryFunctorIfffZZZNS0_19maximum_kernel_cudaERNS_18TensorIteratorBaseEENKUlvE0_clEvENKUlvE0_clEvEUlffE_EESt5arrayIPcLm3EEEEviT0_T1_ --------------------------
	.section	.text._ZN2at6native29vectorized_elementwise_kernelILi4ENS0_13BinaryFunctorIfffZZZNS0_19maximum_kernel_cudaERNS_18TensorIteratorBaseEENKUlvE0_clEvENKUlvE0_clEvEUlffE_EESt5arrayIPcLm3EEEEviT0_T1_,"ax",@progbits
	.align	128
        .global         _ZN2at6native29vectorized_elementwise_kernelILi4ENS0_13BinaryFunctorIfffZZZNS0_19maximum_kernel_cudaERNS_18TensorIteratorBaseEENKUlvE0_clEvENKUlvE0_clEvEUlffE_EESt5arrayIPcLm3EEEEviT0_T1_
        .type           _ZN2at6native29vectorized_elementwise_kernelILi4ENS0_13BinaryFunctorIfffZZZNS0_19maximum_kernel_cudaERNS_18TensorIteratorBaseEENKUlvE0_clEvENKUlvE0_clEvEUlffE_EESt5arrayIPcLm3EEEEviT0_T1_,@function
        .size           _ZN2at6native29vectorized_elementwise_kernelILi4ENS0_13BinaryFunctorIfffZZZNS0_19maximum_kernel_cudaERNS_18TensorIteratorBaseEENKUlvE0_clEvENKUlvE0_clEvEUlffE_EESt5arrayIPcLm3EEEEviT0_T1_,(.L_x_42395 - _ZN2at6native29vectorized_elementwise_kernelILi4ENS0_13BinaryFunctorIfffZZZNS0_19maximum_kernel_cudaERNS_18TensorIteratorBaseEENKUlvE0_clEvENKUlvE0_clEvEUlffE_EESt5arrayIPcLm3EEEEviT0_T1_)
        .other          _ZN2at6native29vectorized_elementwise_kernelILi4ENS0_13BinaryFunctorIfffZZZNS0_19maximum_kernel_cudaERNS_18TensorIteratorBaseEENKUlvE0_clEvENKUlvE0_clEvEUlffE_EESt5arrayIPcLm3EEEEviT0_T1_,@"STO_CUDA_ENTRY STV_DEFAULT"
_ZN2at6native29vectorized_elementwise_kernelILi4ENS0_13BinaryFunctorIfffZZZNS0_19maximum_kernel_cudaERNS_18TensorIteratorBaseEENKUlvE0_clEvENKUlvE0_clEvEUlffE_EESt5arrayIPcLm3EEEEviT0_T1_:
.text._ZN2at6native29vectorized_elementwise_kernelILi4ENS0_13BinaryFunctorIfffZZZNS0_19maximum_kernel_cudaERNS_18TensorIteratorBaseEENKUlvE0_clEvENKUlvE0_clEvEUlffE_EESt5arrayIPcLm3EEEEviT0_T1_:
        /* <DEDUP_REMOVED lines=26> */
[----:B------:R-:W-:-:S07]  /*01a0*/  @!P0 FMNMX.FTZ R20, R4, R16, !PT ;  /* 0x0000001004148209 */ /* 0x000fce0007810000 */
.L_x_31674:
[----:B------:R-:W-:Y:S05]  /*01b0*/  BSYNC B0 ;  /* 0x0000000000007941 */ /* 0x000fea0003800000 */
.L_x_31673:
        /* <DEDUP_REMOVED lines=12> */
[----:B------:R-:W-:-:S07]  /*0280*/  @!P6 FMNMX.FTZ R21, R5, R17, !PT ;  /* 0x000000110515e209 */ /* 0x000fce0007810000 */
.L_x_31676:
[----:B------:R-:W-:Y:S05]  /*0290*/  BSYNC B0 ;  /* 0x0000000000007941 */ /* 0x000fea0003800000 */
.L_x_31675:
[----:B------:R-:W-:Y:S01]  /*02a0*/  BSSY B0, `(.L_x_31677) ;  /* 0x0000006000007945 */ /* 0x000fe20003800000 */
[----:B------:R-:W-:-:S03]  /*02b0*/  IMAD.MOV.U32 R22, RZ, RZ, R6 ;  /* 0x000000ffff167224 */ /* 0x000fc600078e0006 */
[----:B------:R-:W-:Y:S05]  /*02c0*/  @P0 BRA `(.L_x_31678) ;  /* 0x00000000000c0947 */ /* 0x000fea0003800000 */
[----:B------:R-:W-:Y:S01]  /*02d0*/  FSETP.NAN.FTZ.AND P0, PT, R18, R18, PT ;  /* 0x000000121200720b */ /* 0x000fe20003f18000 */
[----:B------:R-:W-:-:S12]  /*02e0*/  IMAD.MOV.U32 R22, RZ, RZ, R18 ;  /* 0x000000ffff167224 */ /* 0x000fd800078e0012 */
[----:B------:R-:W-:-:S07]  /*02f0*/  @!P0 FMNMX.FTZ R22, R6, R18, !PT ;  /* 0x0000001206168209 */ /* 0x000fce0007810000 */
.L_x_31678:
[----:B------:R-:W-:Y:S05]  /*0300*/  BSYNC B0 ;  /* 0x0000000000007941 */ /* 0x000fea0003800000 */
.L_x_31677:
[----:B------:R-:W-:Y:S01]  /*0310*/  BSSY B0, `(.L_x_31679) ;  /* 0x0000006000007945 */ /* 0x000fe20003800000 */
[----:B------:R-:W-:-:S03]  /*0320*/  IMAD.MOV.U32 R23, RZ, RZ, R7 ;  /* 0x000000ffff177224 */ /* 0x000fc600078e0007 */
[----:B------:R-:W-:Y:S05]  /*0330*/  @P1 BRA `(.L_x_31680) ;  /* 0x00000000000c1947 */ /* 0x000fea0003800000 */
[----:B------:R-:W-:Y:S01]  /*0340*/  FSETP.NAN.FTZ.AND P0, PT, R19, R19, PT ;  /* 0x000000131300720b */ /* 0x000fe20003f18000 */
[----:B------:R-:W-:-:S12]  /*0350*/  IMAD.MOV.U32 R23, RZ, RZ, R19 ;  /* 0x000000ffff177224 */ /* 0x000fd800078e0013 */
[----:B------:R-:W-:-:S07]  /*0360*/  @!P0 FMNMX.FTZ R23, R7, R19, !PT ;  /* 0x0000001307178209 */ /* 0x000fce0007810000 */
.L_x_31680:
[----:B------:R-:W-:Y:S05]  /*0370*/  BSYNC B0 ;  /* 0x0000000000007941 */ /* 0x000fea0003800000 */
.L_x_31679:
[----:B------:R-:W-:Y:S01]  /*0380*/  BSSY B0, `(.L_x_31681) ;  /* 0x0000006000007945 */ /* 0x000fe20003800000 */
[----:B------:R-:W-:-:S03]  /*0390*/  MOV R4, R8 ;  /* 0x0000000800047202 */ /* 0x000fc60000000f00 */
[----:B------:R-:W-:Y:S05]  /*03a0*/  @P2 BRA `(.L_x_31682) ;  /* 0x00000000000c2947 */ /* 0x000fea0003800000 */
[----:B------:R-:W-:Y:S01]  /*03b0*/  FSETP.NAN.FTZ.AND P0, PT, R12, R12, PT ;  /* 0x0000000c0c00720b */ /* 0x000fe20003f18000 */
[----:B------:R-:W-:-:S12]  /*03c0*/  IMAD.MOV.U32 R4, RZ, RZ, R12 ;  /* 0x000000ffff047224 */ /* 0x000fd800078e000c */
[----:B------:R-:W-:-:S07]  /*03d0*/  @!P0 FMNMX.FTZ R4, R8, R12, !PT ;  /* 0x0000000c08048209 */ /* 0x000fce0007810000 */
.L_x_31682:
[----:B------:R-:W-:Y:S05]  /*03e0*/  BSYNC B0 ;  /* 0x0000000000007941 */ /* 0x000fea0003800000 */
.L_x_31681:
[----:B------:R-:W-:Y:S01]  /*03f0*/  BSSY B0, `(.L_x_31683) ;  /* 0x0000007000007945 */ /* 0x000fe20003800000 */
[----:B------:R-:W-:-:S04]  /*0400*/  IMAD.WIDE.U32 R6, R0, 0x4, R26 ;  /* 0x0000000400067825 */ /* 0x000fc800078e001a */
[----:B------:R-:W-:Y:S01]  /*0410*/  IMAD.MOV.U32 R5, RZ, RZ, R9 ;  /* 0x000000ffff057224 */ /* 0x000fe200078e0009 */
[----:B------:R-:W-:Y:S06]  /*0420*/  @P3 BRA `(.L_x_31684) ;  /* 0x00000000000c3947 */ /* 0x000fec0003800000 */
[----:B------:R-:W-:Y:S01]  /*0430*/  FSETP.NAN.FTZ.AND P0, PT, R13, R13, PT ;  /* 0x0000000d0d00720b */ /* 0x000fe20003f18000 */
[----:B------:R-:W-:-:S12]  /*0440*/  IMAD.MOV.U32 R5, RZ, RZ, R13 ;  /* 0x000000ffff057224 */ /* 0x000fd800078e000d */
[----:B------:R-:W-:-:S07]  /*0450*/  @!P0 FMNMX.FTZ R5, R9, R13, !PT ;  /* 0x0000000d09058209 */ /* 0x000fce0007810000 */
.L_x_31684:
[----:B------:R-:W-:Y:S05]  /*0460*/  BSYNC B0 ;  /* 0x0000000000007941 */ /* 0x000fea0003800000 */
.L_x_31683:
[----:B------:R-:W-:Y:S01]  /*0470*/  BSSY B0, `(.L_x_31685) ;  /* 0x0000007000007945 */ /* 0x000fe20003800000 */
[----:B------:R-:W-:-:S04]  /*0480*/  IMAD.WIDE R2, R2, 0x10, R6 ;  /* 0x0000001002027825 */ /* 0x000fc800078e0206 */
[----:B------:R-:W-:Y:S01]  /*0490*/  IMAD.MOV.U32 R6, RZ, RZ, R10 ;  /* 0x000000ffff067224 */ /* 0x000fe200078e000a */
[----:B------:R-:W-:Y:S06]  /*04a0*/  @P4 BRA `(.L_x_31686) ;  /* 0x00000000000c4947 */ /* 0x000fec0003800000 */
[-C--:B------:R-:W-:Y:S02]  /*04b0*/  FSETP.NAN.FTZ.AND P0, PT, R14, R14.reuse, PT ;  /* 0x0000000e0e00720b */ /* 0x080fe40003f18000 */
[----:B------:R-:W-:-:S11]  /*04c0*/  MOV R6, R14 ;  /* 0x0000000e00067202 */ /* 0x000fd60000000f00 */
[----:B------:R-:W-:-:S07]  /*04d0*/  @!P0 FMNMX.FTZ R6, R10, R14, !PT ;  /* 0x0000000e0a068209 */ /* 0x000fce0007810000 */
.L_x_31686:
[----:B------:R-:W-:Y:S05]  /*04e0*/  BSYNC B0 ;  /* 0x0000000000007941 */ /* 0x000fea0003800000 */
.L_x_31685:
[----:B------:R-:W-:Y:S01]  /*04f0*/  BSSY B0, `(.L_x_31687) ;  /* 0x0000006000007945 */ /* 0x000fe20003800000 */
[----:B------:R-:W-:-:S03]  /*0500*/  IMAD.MOV.U32 R7, RZ, RZ, R11 ;  /* 0x000000ffff077224 */ /* 0x000fc600078e000b */
[----:B------:R-:W-:Y:S05]  /*0510*/  @P5 BRA `(.L_x_31688) ;  /* 0x00000000000c5947 */ /* 0x000fea0003800000 */
[----:B------:R-:W-:Y:S01]  /*0520*/  FSETP.NAN.FTZ.AND P0, PT, R15, R15, PT ;  /* 0x0000000f0f00720b */ /* 0x000fe20003f18000 */
[----:B------:R-:W-:-:S12]  /*0530*/  IMAD.MOV.U32 R7, RZ, RZ, R15 ;  /* 0x000000ffff077224 */ /* 0x000fd800078e000f */
[----:B------:R-:W-:-:S07]  /*0540*/  @!P0 FMNMX.FTZ R7, R11, R15, !PT ;  /* 0x0000000f0b078209 */ /* 0x000fce0007810000 */
.L_x_31688:
[----:B------:R-:W-:Y:S05]  /*0550*/  BSYNC B0 ;  /* 0x0000000000007941 */ /* 0x000fea0003800000 */
.L_x_31687:
[----:B------:R-:W-:Y:S04]  /*0560*/  STG.E.128 desc[UR4][R2.64], R20 ;  /* 0x0000001402007986 */ /* 0x000fe8000c101d04 */
[----:B------:R-:W-:Y:S01]  /*0570*/  STG.E.128 desc[UR4][R2.64+0x800], R4 ;  /* 0x0008000402007986 */ /* 0x000fe2000c101d04 */
[----:B------:R-:W-:Y:S05]  /*0580*/  EXIT ;  /* 0x000000000000794d */ /* 0x000fea0003800000 */
.L_x_31672:
        /* <DEDUP_REMOVED lines=94> */
.L_x_31690:
[----:B------:R-:W-:Y:S05]  /*0b70*/  BSYNC B0 ;  /* 0x0000000000007941 */ /* 0x000fea0003800000 */
.L_x_31689:
        /* <DEDUP_REMOVED lines=10> */
.L_x_31692:
[----:B------:R-:W-:Y:S05]  /*0c20*/  BSYNC B0 ;  /* 0x0000000000007941 */ /* 0x000fea0003800000 */
.L_x_31691:
        /* <DEDUP_REMOVED lines=10> */
.L_x_31694:
[----:B------:R-:W-:Y:S05]  /*0cd0*/  BSYNC B0 ;  /* 0x0000000000007941 */ /* 0x000fea0003800000 */
.L_x_31693:
        /* <DEDUP_REMOVED lines=21> */
.L_x_31696:
[----:B------:R-:W-:Y:S05]  /*0e30*/  BSYNC B0 ;  /* 0x0000000000007941 */ /* 0x000fea0003800000 */
.L_x_31695:
        /* <DEDUP_REMOVED lines=8> */
.L_x_31698:
[----:B------:R-:W-:Y:S05]  /*0ec0*/  BSYNC B0 ;  /* 0x0000000000007941 */ /* 0x000fea0003800000 */
.L_x_31697:
        /* <DEDUP_REMOVED lines=8> */
.L_x_31700:
[----:B------:R-:W-:Y:S05]  /*0f50*/  BSYNC B0 ;  /* 0x0000000000007941 */ /* 0x000fea0003800000 */
.L_x_31699:
        /* <DEDUP_REMOVED lines=8> */
.L_x_31702:
[----:B------:R-:W-:Y:S05]  /*0fe0*/  BSYNC B0 ;  /* 0x0000000000007941 */ /* 0x000fea0003800000 */
.L_x_31701:
        /* <DEDUP_REMOVED lines=8> */
.L_x_31704:
[----:B------:R-:W-:Y:S05]  /*1070*/  BSYNC B0 ;  /* 0x0000000000007941 */ /* 0x000fea0003800000 */
.L_x_31703:
        /* <DEDUP_REMOVED lines=18> */
.L_x_31707:
[----:B------:R-:W-:-:S13]  /*11a0*/  ISETP.GE.AND P0, PT, R3, R2, PT ;  /* 0x000000020300720c */ /* 0x000fda0003f06270 */
[----:B------:R-:W-:Y:S05]  /*11b0*/  @P0 BRA `(.L_x_31709) ;  /* 0x0000000000300947 */ /* 0x000fea0003800000 */
[----:B0-----:R-:W0:Y:S01]  /*11c0*/  LDC.64 R4, c[0x0][0x218] ;  /* 0x00008600ff047b82 */ /* 0x001e220000000a00 */
[----:B------:R-:W-:Y:S02]  /*11d0*/  IMAD.IADD R13, R0, 0x1, R3 ;  /* 0x00000001000d7824 */ /* 0x000fe400078e0203 */
[----:B------:R-:W-:Y:S02]  /*11e0*/  VIADD R3, R3, 0x80 ;  /* 0x0000008003037836 */ /* 0x000fe40000000000 */
[----:B0-----:R-:W-:-:S05]  /*11f0*/  IMAD.WIDE.U32 R4, R13, 0x4, R4 ;  /* 0x000000040d047825 */ /* 0x001fca00078e0004 */
[----:B------:R2:W-:Y:S02]  /*1200*/  STG.E desc[UR4][R4.64], R7 ;  /* 0x0000000704007986 */ /* 0x0005e4000c101904 */
.L_x_31708:
[----:B------:R-:W-:-:S13]  /*1210*/  ISETP.GE.AND P0, PT, R3, R2, PT ;  /* 0x000000020300720c */ /* 0x000fda0003f06270 */
[----:B------:R-:W-:Y:S05]  /*1220*/  @P0 BRA `(.L_x_31710) ;  /* 0x0000000000340947 */ /* 0x000fea0003800000 */
[----:B0-2---:R-:W0:Y:S01]  /*1230*/  LDC.64 R4, c[0x0][0x218] ;  /* 0x00008600ff047b82 */ /* 0x005e220000000a00 */
[----:B------:R-:W-:Y:S01]  /*1240*/  IADD3 R7, R0, R3, RZ ;  /* 0x0000000300077210 */ /* 0x000fe20007ffe0ff */
[----:B------:R-:W-:-:S04]  /*1250*/  VIADD R3, R3, 0x80 ;  /* 0x0000008003037836 */ /* 0x000fc80000000000 */
[----:B0-----:R-:W-:-:S05]  /*1260*/  IMAD.WIDE.U32 R4, R7, 0x4, R4 ;  /* 0x0000000407047825 */ /* 0x001fca00078e0004 */
[----:B------:R2:W-:Y:S02]  /*1270*/  STG.E desc[UR4][R4.64], R8 ;  /* 0x0000000804007986 */ /* 0x0005e4000c101904 */
.L_x_31709:
        /* <DEDUP_REMOVED lines=8> */
.L_x_31710:
[----:B------:R-:W-:Y:S05]  /*1300*/  BSYNC B1 ;  /* 0x0000000000017941 */ /* 0x000fea0003800000 */
.L_x_31706:
[----:B------:R-:W-:-:S13]  /*1310*/  ISETP.GE.AND P0, PT, R3, R2, PT ;  /* 0x000000020300720c */ /* 0x000fda0003f06270 */
[----:B0-23--:R-:W0:Y:S01]  /*1320*/  @!P0 LDC.64 R4, c[0x0][0x218] ;  /* 0x00008600ff048b82 */ /* 0x00de220000000a00 */
[----:B------:R-:W-:Y:S01]  /*1330*/  @!P0 IADD3 R7, R0, R3, RZ ;  /* 0x0000000300078210 */ /* 0x000fe20007ffe0ff */
[----:B------:R-:W-:-:S04]  /*1340*/  @!P0 VIADD R3, R3, 0x80 ;  /* 0x0000008003038836 */ /* 0x000fc80000000000 */
[----:B0-----:R-:W-:-:S05]  /*1350*/  @!P0 IMAD.WIDE.U32 R4, R7, 0x4, R4 ;  /* 0x0000000407048825 */ /* 0x001fca00078e0004 */
[----:B------:R3:W-:Y:S02]  /*1360*/  @!P0 STG.E desc[UR4][R4.64], R11 ;  /* 0x0000000b04008986 */ /* 0x0007e4000c101904 */
.L_x_31711:
[----:B------:R-:W-:Y:S05]  /*1370*/  BSYNC B0 ;  /* 0x0000000000007941 */ /* 0x000fea0003800000 */
.L_x_31705:
        /* <DEDUP_REMOVED lines=8> */
.L_x_31712:
        /* <DEDUP_REMOVED lines=16> */
.L_x_42395:


//--------------------- .text._ZN2at6native29vectorized_elementwise_kernelILi8ENS0_13BinaryFunctorIfffZZZNS0_19maximum_kernel_cudaERNS_18TensorIteratorBaseEENKUlvE0_clEvENKUlvE0_clEvEUlffE_EESt5arrayIPcLm3EEEEviT0_T1_ --------------------------
	.section	.text._ZN2at6native29vectorized_elementwise_kernelILi8ENS0_13BinaryFunctorIfffZZZNS0_19maximum_kernel_cudaERNS_18TensorIteratorBaseEENKUlvE0_clEvENKUlvE0_clEvEUlffE_EESt5arrayIPcLm3EEEEviT0_T1_,"ax",@progbits
	.align	128
        .global         _ZN2at6native29vectorized_elementwise_kernelILi8ENS0_13BinaryFunctorIfffZZZNS0_19maximum_kernel_cudaERNS_18TensorIteratorBaseEENKUlvE0_clEvENKUlvE0_clEvEUlffE_EESt5arrayIPcLm3EEEEviT0_T1_
        .type           _ZN2at6native29vectorized_elementwise_kernelILi8ENS0_13BinaryFunctorIfffZZZNS0_19maximum_kernel_cudaERNS_18TensorIteratorBaseEENKUlvE0_clEvENKUlvE0_clEvEUlffE_EESt5arrayIPcLm3EEEEviT0_T1_,@function
        .size           _ZN2at6native29vectorized_elementwise_kernelILi8ENS0_13BinaryFunctorIfffZZZNS0_19maximum_kernel_cudaERNS_18TensorIteratorBaseEENKUlvE0_clEvENKUlvE0_clEvEUlffE_EESt5arrayIPcLm3EEEEviT0_T1_,(.L_x_42396 - _ZN2at6native29vectorized_elementwise_kernelILi8ENS0_13BinaryFunctorIfffZZZNS0_19maximum_kernel_cudaERNS_18TensorIteratorBaseEENKUlvE0_clEvENKUlvE0_clEvEUlffE_EESt5arrayIPcLm3EEEEviT0_T1_)
        .other          _ZN2at6native29vectorized_elementwise_kernelILi8ENS0_13BinaryFunctorIfffZZZNS0_19maximum_kernel_cudaERNS_18TensorIteratorBaseEENKUlvE0_clEvENKUlvE0_clEvEUlffE_EESt5arrayIPcLm3EEEEviT0_T1_,@"STO_CUDA_ENTRY STV_DEFAULT"
_ZN2at6native29vectorized_elementwise_kernelILi8ENS0_13BinaryFunctorIfffZZZNS0_19maximum_kernel_cudaERNS_18TensorIteratorBaseEENKUlvE0_clEvENKUlvE0_clEvEUlffE_EESt5arrayIPcLm3EEEEviT0_T1_:
.text._ZN2at6native29vectorized_elementwise_kernelILi8ENS0_13BinaryFunctorIfffZZZNS0_19maximum_kernel_cudaERNS_18TensorIteratorBaseEENKUlvE0_clEvENKUlvE0_clEvEUlffE_EESt5arrayIPcLm3EEEEviT0_T1_:
        /* <DEDUP_REMOVED lines=27> */
.L_x_31715:
[----:B------:R-:W-:Y:S05]  /*01b0*/  BSYNC B0 ;  /* 0x0000000000007941 */ /* 0x000fea0003800000 */
.L_x_31714:
        /* <DEDUP_REMOVED lines=13> */
.L_x_31717:
[----:B------:R-:W-:Y:S05]  /*0290*/  BSYNC B0 ;  /* 0x0000000000007941 */ /* 0x000fea0003800000 */
.L_x_31716:
[----:B------:R-:W-:Y:S01]  /*02a0*/  BSSY B0, `(.L_x_31718) ;  /* 0x0000006000007945 */ /* 0x000fe20003800000 */
[----:B------:R-:W-:-:S03]  /*02b0*/  IMAD.MOV.U32 R22, RZ, RZ, R6 ;  /* 0x000000ffff167224 */ /* 0x000fc600078e0006 */
[----:B------:R-:W-:Y:S05]  /*02c0*/  @P0 BRA `(.L_x_31719) ;  /* 0x00000000000c0947 */ /* 0x000fea0003800000 */
[----:B------:R-:W-:Y:S01]  /*02d0*/  FSETP.NAN.FTZ.AND P0, PT, R18, R18, PT ;  /* 0x000000121200720b */ /* 0x000fe20003f18000 */
[----:B------:R-:W-:-:S12]  /*02e0*/  IMAD.MOV.U32 R22, RZ, RZ, R18 ;  /* 0x000000ffff167224 */ /* 0x000fd800078e0012 */
[----:B------:R-:W-:-:S07]  /*02f0*/  @!P0 FMNMX.FTZ R22, R6, R18, !PT ;  /* 0x0000001206168209 */ /* 0x000fce0007810000 */
.L_x_31719:
[----:B------:R-:W-:Y:S05]  /*0300*/  BSYNC B0 ;  /* 0x0000000000007941 */ /* 0x000fea0003800000 */
.L_x_31718:
[----:B------:R-:W-:Y:S01]  /*0310*/  BSSY B0, `(.L_x_31720) ;  /* 0x0000006000007945 */ /* 0x000fe20003800000 */
[----:B------:R-:W-:-:S03]  /*0320*/  IMAD.MOV.U32 R23, RZ, RZ, R7 ;  /* 0x000000ffff177224 */ /* 0x000fc600078e0007 */
[----:B------:R-:W-:Y:S05]  /*0330*/  @P1 BRA `(.L_x_31721) ;  /* 0x00000000000c1947 */ /* 0x000fea0003800000 */
[----:B------:R-:W-:Y:S01]  /*0340*/  FSETP.NAN.FTZ.AND P0, PT, R19, R19, PT ;  /* 0x000000131300720b */ /* 0x000fe20003f18000 */
[----:B------:R-:W-:-:S12]  /*0350*/  IMAD.MOV.U32 R23, RZ, RZ, R19 ;  /* 0x000000ffff177224 */ /* 0x000fd800078e0013 */
[----:B------:R-:W-:-:S07]  /*0360*/  @!P0 FMNMX.FTZ R23, R7, R19, !PT ;  /* 0x0000001307178209 */ /* 0x000fce0007810000 */
.L_x_31721:
[----:B------:R-:W-:Y:S05]  /*0370*/  BSYNC B0 ;  /* 0x0000000000007941 */ /* 0x000fea0003800000 */
.L_x_31720:
[----:B------:R-:W-:Y:S01]  /*0380*/  BSSY B0, `(.L_x_31722) ;  /* 0x0000006000007945 */ /* 0x000fe20003800000 */
[----:B------:R-:W-:-:S03]  /*0390*/  MOV R4, R8 ;  /* 0x0000000800047202 */ /* 0x000fc60000000f00 */
[----:B------:R-:W-:Y:S05]  /*03a0*/  @P2 BRA `(.L_x_31723) ;  /* 0x00000000000c2947 */ /* 0x000fea0003800000 */
[----:B------:R-:W-:Y:S01]  /*03b0*/  FSETP.NAN.FTZ.AND P0, PT, R12, R12, PT ;  /* 0x0000000c0c00720b */ /* 0x000fe20003f18000 */
[----:B------:R-:W-:-:S12]  /*03c0*/  IMAD.MOV.U32 R4, RZ, RZ, R12 ;  /* 0x000000ffff047224 */ /* 0x000fd800078e000c */
[----:B------:R-:W-:-:S07]  /*03d0*/  @!P0 FMNMX.FTZ R4, R8, R12, !PT ;  /* 0x0000000c08048209 */ /* 0x000fce0007810000 */
.L_x_31723:
[----:B------:R-:W-:Y:S05]  /*03e0*/  BSYNC B0 ;  /* 0x0000000000007941 */ /* 0x000fea0003800000 */
.L_x_31722:
[----:B------:R-:W-:Y:S01]  /*03f0*/  BSSY B0, `(.L_x_31724) ;  /* 0x0000007000007945 */ /* 0x000fe20003800000 */
[----:B------:R-:W-:-:S04]  /*0400*/  IMAD.WIDE.U32 R6, R0, 0x4, R26 ;  /* 0x0000000400067825 */ /* 0x000fc800078e001a */
[----:B------:R-:W-:Y:S01]  /*0410*/  IMAD.MOV.U32 R5, RZ, RZ, R9 ;  /* 0x000000ffff057224 */ /* 0x000fe200078e0009 */
[----:B------:R-:W-:Y:S06]  /*0420*/  @P3 BRA `(.L_x_31725) ;  /* 0x00000000000c3947 */ /* 0x000fec0003800000 */
[----:B------:R-:W-:Y:S01]  /*0430*/  FSETP.NAN.FTZ.AND P0, PT, R13, R13, PT ;  /* 0x0000000d0d00720b */ /* 0x000fe20003f18000 */
[----:B------:R-:W-:-:S12]  /*0440*/  IMAD.MOV.U32 R5, RZ, RZ, R13 ;  /* 0x000000ffff057224 */ /* 0x000fd800078e000d */
[----:B------:R-:W-:-:S07]  /*0450*/  @!P0 FMNMX.FTZ R5, R9, R13, !PT ;  /* 0x0000000d09058209 */ /* 0x000fce0007810000 */
.L_x_31725:
[----:B------:R-:W-:Y:S05]  /*0460*/  BSYNC B0 ;  /* 0x0000000000007941 */ /* 0x000fea0003800000 */
.L_x_31724:
[----:B------:R-:W-:Y:S01]  /*0470*/  BSSY B0, `(.L_x_31726) ;  /* 0x0000007000007945 */ /* 0x000fe20003800000 */
[----:B------:R-:W-:-:S04]  /*0480*/  IMAD.WIDE R2, R2, 0x20, R6 ;  /* 0x0000002002027825 */ /* 0x000fc800078e0206 */
[----:B------:R-:W-:Y:S01]  /*0490*/  IMAD.MOV.U32 R6, RZ, RZ, R10 ;  /* 0x000000ffff067224 */ /* 0x000fe200078e000a */
[----:B------:R-:W-:Y:S06]  /*04a0*/  @P4 BRA `(.L_x_31727) ;  /* 0x00000000000c4947 */ /* 0x000fec0003800000 */
[-C--:B------:R-:W-:Y:S02]  /*04b0*/  FSETP.NAN.FTZ.AND P0, PT, R14, R14.reuse, PT ;  /* 0x0000000e0e00720b */ /* 0x080fe40003f18000 */
[----:B------:R-:W-:-:S11]  /*04c0*/  MOV R6, R14 ;  /* 0x0000000e00067202 */ /* 0x000fd60000000f00 */
[----:B------:R-:W-:-:S07]  /*04d0*/  @!P0 FMNMX.FTZ R6, R10, R14, !PT ;  /* 0x0000000e0a068209 */ /* 0x000fce0007810000 */
.L_x_31727:
[----:B------:R-:W-:Y:S05]  /*04e0*/  BSYNC B0 ;  /* 0x0000000000007941 */ /* 0x000fea0003800000 */
.L_x_31726:
[----:B------:R-:W-:Y:S01]  /*04f0*/  BSSY B0, `(.L_x_31728) ;  /* 0x0000006000007945 */ /* 0x000fe20003800000 */
[----:B------:R-:W-:-:S03]  /*0500*/  IMAD.MOV.U32 R7, RZ, RZ, R11 ;  /* 0x000000ffff077224 */ /* 0x000fc600078e000b */
[----:B------:R-:W-:Y:S05]  /*0510*/  @P5 BRA `(.L_x_31729) ;  /* 0x00000000000c5947 */ /* 0x000fea0003800000 */
[----:B------:R-:W-:Y:S01]  /*0520*/  FSETP.NAN.FTZ.AND P0, PT, R15, R15, PT ;  /* 0x0000000f0f00720b */ /* 0x000fe20003f18000 */
[----:B------:R-:W-:-:S12]  /*0530*/  IMAD.MOV.U32 R7, RZ, RZ, R15 ;  /* 0x000000ffff077224 */ /* 0x000fd800078e000f */
[----:B------:R-:W-:-:S07]  /*0540*/  @!P0 FMNMX.FTZ R7, R11, R15, !PT ;  /* 0x0000000f0b078209 */ /* 0x000fce0007810000 */
.L_x_31729:
[----:B------:R-:W-:Y:S05]  /*0550*/  BSYNC B0 ;  /* 0x0000000000007941 */ /* 0x000fea0003800000 */
.L_x_31728:
[----:B------:R-:W-:Y:S04]  /*0560*/  STG.E.128 desc[UR4][R2.64], R20 ;  /* 0x0000001402007986 */ /* 0x000fe8000c101d04 */
[----:B------:R-:W-:Y:S01]  /*0570*/  STG.E.128 desc[UR4][R2.64+0x10], R4 ;  /* 0x0000100402007986 */ /* 0x000fe2000c101d04 */
[----:B------:R-:W-:Y:S05]  /*0580*/  EXIT ;  /* 0x000000000000794d */ /* 0x000fea0003800000 */
.L_x_31713:
        /* <DEDUP_REMOVED lines=94> */
.L_x_31731:
[----:B------:R-:W-:Y:S05]  /*0b70*/  BSYNC B0 ;  /* 0x0000000000007941 */ /* 0x000fea0003800000 */
.L_x_31730:
        /* <DEDUP_REMOVED lines=10> */
.L_x_31733:
[----:B------:R-:W-:Y:S05]  /*0c20*/  BSYNC B0 ;  /* 0x0000000000007941 */ /* 0x000fea0003800000 */
.L_x_31732:
        /* <DEDUP_REMOVED lines=10> */
.L_x_31735:
[----:B------:R-:W-:Y:S05]  /*0cd0*/  BSYNC B0 ;  /* 0x0000000000007941 */ /* 0x000fea0003800000 */
.L_x_31734:
        /* <DEDUP_REMOVED lines=21> */
.L_x_31737:
[----:B------:R-:W-:Y:S05]  /*0e30*/  BSYNC B0 ;  /* 0x0000000000007941 */ /* 0x000fea0003800000 */
.L_x_31736:
        /* <DEDUP_REMOVED lines=8> */
.L_x_31739:
[----:B------:R-:W-:Y:S05]  /*0ec0*/  BSYNC B0 ;  /* 0x0000000000007941 */ /* 0x000fea0003800000 */
.L_x_31738:
        /* <DEDUP_REMOVED lines=8> */
.L_x_31741:
[----:B------:R-:W-:Y:S05]  /*0f50*/  BSYNC B0 ;  /* 0x0000000000007941 */ /* 0x000fea0003800000 */
.L_x_31740:
        /* <DEDUP_REMOVED lines=8> */
.L_x_31743:
[----:B------:R-:W-:Y:S05]  /*0fe0*/  BSYNC B0 ;  /* 0x0000000000007941 */ /* 0x000fea0003800000 */
.L_x_31742:
        /* <DEDUP_REMOVED lines=8> */
.L_x_31745:
[----:B------:R-:W-:Y:S05]  /*1070*/  BSYNC B0 ;  /* 0x0000000000007941 */ /* 0x000fea0003800000 */
.L_x_31744:
        /* <DEDUP_REMOVED lines=18> */
.L_x_31748:
[----:B------:R-:W-:-:S13]  /*11a0*/  ISETP.GE.AND P0, PT, R3, R2, PT ;  /* 0x000000020300720c */ /* 0x000fda0003f06270 */
[----:B------:R-:W-:Y:S05]  /*11b0*/  @P0 BRA `(.L_x_31750) ;  /* 0x0000000000300947 */ /* 0x000fea0003800000 */
[----:B0-----:R-:W0:Y:S01]  /*11c0*/  LDC.64 R4, c[0x0][0x218] ;  /* 0x00008600ff047b82 */ /* 0x001e220000000a00 */
[----:B------:R-:W-:Y:S02]  /*11d0*/  IMAD.IADD R13, R0, 0x1, R3 ;  /* 0x00000001000d7824 */ /* 0x000fe400078e0203 */
[----:B------:R-:W-:Y:S02]  /*11e0*/  VIADD R3, R3, 0x80 ;  /* 0x0000008003037836 */ /* 0x000fe40000000000 */
[----:B0-----:R-:W-:-:S05]  /*11f0*/  IMAD.WIDE.U32 R4, R13, 0x4, R4 ;  /* 0x000000040d047825 */ /* 0x001fca00078e0004 */
[----:B------:R2:W-:Y:S02]  /*1200*/  STG.E desc[UR4][R4.64], R7 ;  /* 0x0000000704007986 */ /* 0x0005e4000c101904 */
.L_x_31749:
[----:B------:R-:W-:-:S13]  /*1210*/  ISETP.GE.AND P0, PT, R3, R2, PT ;  /* 0x000000020300720c */ /* 0x000fda0003f06270 */
[----:B------:R-:W-:Y:S05]  /*1220*/  @P0 BRA `(.L_x_31751) ;  /* 0x0000000000340947 */ /* 0x000fea0003800000 */
[----:B0-2---:R-:W0:Y:S01]  /*1230*/  LDC.64 R4, c[0x0][0x218] ;  /* 0x00008600ff047b82 */ /* 0x005e220000000a00 */
[----:B------:R-:W-:Y:S01]  /*1240*/  IADD3 R7, R0, R3, RZ ;  /* 0x0000000300077210 */ /* 0x000fe20007ffe0ff */
[----:B------:R-:W-:-:S04]  /*1250*/  VIADD R3, R3, 0x80 ;  /* 0x0000008003037836 */ /* 0x000fc80000000000 */
[----:B0-----:R-:W-:-:S05]  /*1260*/  IMAD.WIDE.U32 R4, R7, 0x4, R4 ;  /* 0x0000000407047825 */ /* 0x001fca00078e0004 */
[----:B------:R2:W-:Y:S02]  /*1270*/  STG.E desc[UR4][R4.64], R8 ;  /* 0x0000000804007986 */ /* 0x0005e4000c101904 */
.L_x_31750:
        /* <DEDUP_REMOVED lines=8> */
.L_x_31751:
[----:B------:R-:W-:Y:S05]  /*1300*/  BSYNC B1 ;  /* 0x0000000000017941 */ /* 0x000fea0003800000 */
.L_x_31747:
[----:B------:R-:W-:-:S13]  /*1310*/  ISETP.GE.AND P0, PT, R3, R2, PT ;  /* 0x000000020300720c */ /* 0x000fda0003f06270 */
[----:B0-23--:R-:W0:Y:S01]  /*1320*/  @!P0 LDC.64 R4, c[0x0][0x218] ;  /* 0x00008600ff048b82 */ /* 0x00de220000000a00 */
[----:B------:R-:W-:Y:S01]  /*1330*/  @!P0 IADD3 R7, R0, R3, RZ ;  /* 0x0000000300078210 */ /* 0x000fe20007ffe0ff */
[----:B------:R-:W-:-:S04]  /*1340*/  @!P0 VIADD R3, R3, 0x80 ;  /* 0x0000008003038836 */ /* 0x000fc80000000000 */
[----:B0-----:R-:W-:-:S05]  /*1350*/  @!P0 IMAD.WIDE.U32 R4, R7, 0x4, R4 ;  /* 0x0000000407048825 */ /* 0x001fca00078e0004 */
[----:B------:R3:W-:Y:S02]  /*1360*/  @!P0 STG.E desc[UR4][R4.64], R11 ;  /* 0x0000000b04008986 */ /* 0x0007e4000c101904 */
.L_x_31752:
[----:B------:R-:W-:Y:S05]  /*1370*/  BSYNC B0 ;  /* 0x0000000000007941 */ /* 0x000fea0003800000 */
.L_x_31746:
        /* <DEDUP_REMOVED lines=8> */
.L_x_31753:
        /* <DEDUP_REMOVED lines=16> */
.L_x_42396:


//--------------------- .text._ZN2at6native18elementwise_kernelILi128ELi4EZNS0_15gpu_kernel_implINS0_13AUnaryFunctorIdddZZZNS0_19maximum_kernel_cudaERNS_18TensorIteratorBaseEENKUlvE0_clEvENKUlvE_clEvEUlddE_EEEEvS5_RKT_EUliE_EEviT1_ --------------------------
	.section	.text._ZN2at6native18elementwise_kernelILi128ELi4EZNS0_15gpu_kernel_implINS0_13AUnaryFunctorIdddZZZNS0_19maximum_kernel_cudaERNS_18TensorIteratorBaseEENKUlvE0_clEvENKUlvE_clEvEUlddE_EEEEvS5_RKT_EUliE_EEviT1_,"ax",@progbits
	.align	128
        .global         _ZN2at6native18elementwise_kernelILi128ELi4EZNS0_15gpu_kernel_implINS0_13AUnaryFunctorIdddZZZNS0_19maximum_kernel_cudaERNS_18TensorIteratorBaseEENKUlvE0_clEvENKUlvE_clEvEUlddE_EEEEvS5_RKT_EUliE_EEviT1_
        .type           _ZN2at6native18elementwise_kernelILi128ELi4EZNS0_15gpu_kernel_implINS0_13AUnaryFunctorIdddZZZNS0_19maximum_kernel_cudaERNS_18TensorIteratorBaseEENKUlvE0_clEvENKUlvE_clEvEUlddE_EEEEvS5_RKT_EUliE_EEviT1_,@function
        .size           _ZN2at6native18elementwise_kernelILi128ELi4EZNS0_15gpu_kernel_implINS0_13AUnaryFunctorIdddZZZNS0_19maximum_kernel_cudaERNS_18TensorIteratorBaseEENKUlvE0_clEvENKUlvE_clEvEUlddE_EEEEvS5_RKT_EUliE_EEviT1_,(.L_x_42397 - _ZN2at6native18elementwise_kernelILi128ELi4EZNS0_15gpu_kernel_implINS0_13AUnaryFunctorIdddZZZNS0_19maximum_kernel_cudaERNS_18TensorIteratorBaseEENKUlvE0_clEvENKUlvE_clEvEUlddE_EEEEvS5_RKT_EUliE_EEviT1_)
        .other          _ZN2at6native18elementwise_kernelILi128ELi4EZNS0_15gpu_kernel_implINS0_13AUnaryFunctorIdddZZZNS0_19maximum_kernel_cudaERNS_18TensorIteratorBaseEENKUlvE0_clEvENKUlvE_clEvEUlddE_EEEEvS5_RKT_EUliE_EEviT1_,@"STO_CUDA_ENTRY STV_DEFAULT"
_ZN2at6native18elementwise_kernelILi128ELi4EZNS0_15gpu_kernel_implINS0_13AUnaryFunctorIdddZZZNS0_19maximum_kernel_cudaERNS_18TensorIteratorBaseEENKUlvE0_clEvENKUlvE_clEvEUlddE_EEEEvS5_RKT_EUliE_EEviT1_:
.text._ZN2at6native18elementwise_kernelILi128ELi4EZNS0_15gpu_kernel_implINS0_13AUnaryFunctorIdddZZZNS0_19maximum_kernel_cudaERNS_18TensorIteratorBaseEENKUlvE0_clEvENKUlvE_clEvEUlddE_EEEEvS5_RKT_EUliE_EEviT1_:
        /* <DEDUP_REMOVED lines=313> */
.L_x_31756:
        /* <DEDUP_REMOVED lines=21> */
.L_x_31760:
[----:B------:R-:W2:Y:S02]  /*14e0*/  LDG.E.U8 R2, desc[UR36][R4.64] ;  /* 0x0000002404027981 */ /* 0x000ea4000c1e1100 */
[----:B--2---:R-:W0:Y:S01]  /*14f0*/  I2F.F64.U16 R2, R2 ;  /* 0x0000000200027312 */ /* 0x004e220000101800 */
[----:B------:R-:W-:Y:S05]  /*1500*/  BRA `(.L_x_31762) ;  /* 0x0000000c00707947 */ /* 0x000fea0003800000 */
.L_x_31759:
        /* <DEDUP_REMOVED lines=9> */
.L_x_31764:
[----:B------:R-:W2:Y:S02]  /*15a0*/  LDG.E R2, desc[UR36][R4.64] ;  /* 0x0000002404027981 */ /* 0x000ea4000c1e1900 */
[----:B--2---:R-:W0:Y:S01]  /*15b0*/  I2F.F64 R2, R2 ;  /* 0x0000000200027312 */ /* 0x004e220000201c00 */
[----:B------:R-:W-:Y:S05]  /*15c0*/  BRA `(.L_x_31762) ;  /* 0x0000000c00407947 */ /* 0x000fea0003800000 */
.L_x_31763:
[----:B------:R-:W2:Y:S02]  /*15d0*/  LDG.E.U16 R2, desc[UR36][R4.64] ;  /* 0x0000002404027981 */ /* 0x000ea4000c1e1500 */
[----:B--2---:R-:W0:Y:S01]  /*15e0*/  I2F.F64.S16 R2, R2 ;  /* 0x0000000200027312 */ /* 0x004e220000101c00 */
[----:B------:R-:W-:Y:S05]  /*15f0*/  BRA `(.L_x_31762) ;  /* 0x0000000c00347947 */ /* 0x000fea0003800000 */
.L_x_31758:
        /* <DEDUP_REMOVED lines=10> */
.L_x_31766:
[----:B------:R-:W2:Y:S02]  /*16a0*/  LDG.E.U16 R0, desc[UR36][R4.64] ;  /* 0x0000002404007981 */ /* 0x000ea4000c1e1500 */
[----:B--2---:R-:W-:-:S05]  /*16b0*/  HADD2.F32 R0, -RZ, R0.H0_H0 ;  /* 0x20000000ff007230 */ /* 0x004fca0000004100 */
[----:B------:R-:W-:-:S04]  /*16c0*/  FMUL.FTZ R0, R0, 1 ;  /* 0x3f80000000007820 */ /* 0x000fc80000410000 */
[----:B------:R0:W1:Y:S01]  /*16d0*/  F2F.F64.F32 R2, R0 ;  /* 0x0000000000027310 */ /* 0x0000620000201800 */
[----:B------:R-:W-:Y:S05]  /*16e0*/  BRA `(.L_x_31762) ;  /* 0x0000000800f87947 */ /* 0x000fea0003800000 */
.L_x_31765:
        /* <DEDUP_REMOVED lines=10> */
.L_x_31768:
[----:B------:R-:W2:Y:S02]  /*1790*/  LDG.E.U16 R4, desc[UR36][R4.64] ;  /* 0x0000002404047981 */ /* 0x000ea4000c1e1500 */
[----:B--2---:R-:W-:-:S05]  /*17a0*/  HADD2.F32 R0, -RZ, R4.H0_H0 ;  /* 0x20000004ff007230 */ /* 0x004fca0000004100 */
[----:B------:R-:W-:-:S04]  /*17b0*/  FMUL.FTZ R0, R0, 1 ;  /* 0x3f80000000007820 */ /* 0x000fc80000410000 */
[----:B------:R0:W1:Y:S01]  /*17c0*/  F2F.F64.F32 R2, R0 ;  /* 0x0000000000027310 */ /* 0x0000620000201800 */
[----:B------:R-:W-:Y:S05]  /*17d0*/  BRA `(.L_x_31762) ;  /* 0x0000000800bc7947 */ /* 0x000fea0003800000 */
.L_x_31767:
[----:B------:R0:W5:Y:S01]  /*17e0*/  LDG.E.64 R2, desc[UR36][R4.64] ;  /* 0x0000002404027981 */ /* 0x000162000c1e1b00 */
[----:B------:R-:W-:Y:S05]  /*17f0*/  BRA `(.L_x_31762) ;  /* 0x0000000800b47947 */ /* 0x000fea0003800000 */
.L_x_31757:
        /* <DEDUP_REMOVED lines=13> */
.L_x_31771:
[----:B------:R0:W5:Y:S01]  /*18d0*/  LDG.E.64 R2, desc[UR36][R4.64] ;  /* 0x0000002404027981 */ /* 0x000162000c1e1b00 */
[----:B------:R-:W-:Y:S05]  /*18e0*/  BRA `(.L_x_31762) ;  /* 0x0000000800787947 */ /* 0x000fea0003800000 */
.L_x_31770:
        /* <DEDUP_REMOVED lines=28> */
.L_x_31773:
        /* <DEDUP_REMOVED lines=15> */
.L_x_31772:
[----:B------:R-:W2:Y:S02]  /*1ba0*/  LDG.E.U16 R0, desc[UR36][R4.64] ;  /* 0x0000002404007981 */ /* 0x000ea4000c1e1500 */
[----:B--2---:R-:W-:-:S04]  /*1bb0*/  IMAD.U32 R0, R0, 0x10000, RZ ;  /* 0x0001000000007824 */ /* 0x004fc800078e00ff */
[----:B------:R-:W-:-:S04]  /*1bc0*/  FMUL.FTZ R0, R0, 1 ;  /* 0x3f80000000007820 */ /* 0x000fc80000410000 */
[----:B------:R0:W1:Y:S01]  /*1bd0*/  F2F.F64.F32 R2, R0 ;  /* 0x0000000000027310 */ /* 0x0000620000201800 */
[----:B------:R-:W-:Y:S05]  /*1be0*/  BRA `(.L_x_31762) ;  /* 0x0000000400b87947 */ /* 0x000fea0003800000 */
.L_x_31769:
        /* <DEDUP_REMOVED lines=11> */
.L_x_31776:
        /* <DEDUP_REMOVED lines=21> */
.L_x_31780:
[----:B------:R-:W-:Y:S05]  /*1df0*/  BSYNC B1 ;  /* 0x0000000000017941 */ /* 0x000fea0003800000 */
.L_x_31779:
[----:B------:R-:W-:Y:S01]  /*1e00*/  LEA R3, R0, 0x3b800000, 0x17 ;  /* 0x3b80000000037811 */ /* 0x000fe200078eb8ff */
[----:B------:R-:W-:-:S05]  /*1e10*/  IMAD.SHL.U32 R0, R2, 0x100000, RZ ;  /* 0x0010000002007824 */ /* 0x000fca00078e00ff */
[----:B------:R-:W-:-:S07]  /*1e20*/  LOP3.LUT R0, R3, R0, R4, 0xfe, !PT ;  /* 0x0000000003007212 */ /* 0x000fce00078efe04 */
.L_x_31778:
[----:B------:R-:W-:Y:S05]  /*1e30*/  BSYNC B0 ;  /* 0x0000000000007941 */ /* 0x000fea0003800000 */
.L_x_31777:
[----:B------:R-:W-:-:S04]  /*1e40*/  FMUL.FTZ R0, R0, 1 ;  /* 0x3f80000000007820 */ /* 0x000fc80000410000 */
[----:B------:R1:W2:Y:S01]  /*1e50*/  F2F.F64.F32 R2, R0 ;  /* 0x0000000000027310 */ /* 0x0002a20000201800 */
[----:B------:R-:W-:Y:S05]  /*1e60*/  BRA `(.L_x_31762) ;  /* 0x0000000400187947 */ /* 0x000fea0003800000 */
.L_x_31775:
        /* <DEDUP_REMOVED lines=21> */
.L_x_31784:
[----:B------:R-:W-:Y:S05]  /*1fc0*/  BSYNC B1 ;  /* 0x0000000000017941 */ /* 0x000fea0003800000 */
.L_x_31783:
[----:B------:R-:W-:Y:S01]  /*1fd0*/  LEA R3, R0, 0x37800000, 0x17 ;  /* 0x3780000000037811 */ /* 0x000fe200078eb8ff */
[----:B------:R-:W-:-:S05]  /*1fe0*/  IMAD.SHL.U32 R0, R2, 0x200000, RZ ;  /* 0x0020000002007824 */ /* 0x000fca00078e00ff */
[----:B------:R-:W-:-:S07]  /*1ff0*/  LOP3.LUT R0, R3, R0, R4, 0xfe, !PT ;  /* 0x0000000003007212 */ /* 0x000fce00078efe04 */
.L_x_31782:
[----:B------:R-:W-:Y:S05]  /*2000*/  BSYNC B0 ;  /* 0x0000000000007941 */ /* 0x000fea0003800000 */
.L_x_31781:
[----:B------:R-:W-:-:S04]  /*2010*/  FMUL.FTZ R0, R0, 1 ;  /* 0x3f80000000007820 */ /* 0x000fc80000410000 */
[----:B------:R3:W4:Y:S01]  /*2020*/  F2F.F64.F32 R2, R0 ;  /* 0x0000000000027310 */ /* 0x0007220000201800 */
[----:B------:R-:W-:Y:S05]  /*2030*/  BRA `(.L_x_31762) ;  /* 0x0000000000a47947 */ /* 0x000fea0003800000 */
.L_x_31774:
        /* <DEDUP_REMOVED lines=14> */
.L_x_31788:
[----:B------:R-:W-:Y:S05]  /*2120*/  BSYNC B0 ;  /* 0x0000000000007941 */ /* 0x000fea0003800000 */
.L_x_31787:
[----:B------:R-:W-:-:S04]  /*2130*/  FMUL.FTZ R0, R0, 1 ;  /* 0x3f80000000007820 */ /* 0x000fc80000410000 */
[----:B------:R0:W1:Y:S01]  /*2140*/  F2F.F64.F32 R2, R0 ;  /* 0x0000000000027310 */ /* 0x0000620000201800 */
[----:B------:R-:W-:Y:S05]  /*2150*/  BRA `(.L_x_31762) ;  /* 0x00000000005c7947 */ /* 0x000fea0003800000 */
.L_x_31761:
        /* <DEDUP_REMOVED lines=16> */
.L_x_31789:
[----:B------:R-:W-:Y:S01]  /*2260*/  CS2R R2, SRZ ;  /* 0x0000000000027805 */ /* 0x000fe2000001ff00 */
[----:B------:R-:W-:Y:S06]  /*2270*/  BRA `(.L_x_31762) ;  /* 0x0000000000147947 */ /* 0x000fec0003800000 */
.L_x_31786:
[----:B------:R-:W2:Y:S02]  /*2280*/  LDG.E.64 R2, desc[UR36][R4.64] ;  /* 0x0000002404027981 */ /* 0x000ea4000c1e1b00 */
[----:B--2---:R-:W0:Y:S01]  /*2290*/  I2F.F64.U64 R2, R2 ;  /* 0x0000000200027312 */ /* 0x004e220000301800 */
[----:B------:R-:W-:Y:S05]  /*22a0*/  BRA `(.L_x_31762) ;  /* 0x0000000000087947 */ /* 0x000fea0003800000 */
.L_x_31785:
[----:B------:R-:W2:Y:S02]  /*22b0*/  LDG.E R2, desc[UR36][R4.64] ;  /* 0x0000002404027981 */ /* 0x000ea4000c1e1900 */
[----:B--2---:R-:W0:Y:S02]  /*22c0*/  I2F.F64.U32 R2, R2 ;  /* 0x0000000200027312 */ /* 0x004e240000201800 */
.L_x_31762:
        /* <DEDUP_REMOVED lines=10> */
[----:B------:R-:W-:Y:S01]  /*2370*/  @!P1 DSETP.MAX.AND P2, P3, R2, R6, PT ;  /* 0x000000060200922a */ /* 0x000fe20003b4f000 */
        /* <DEDUP_REMOVED lines=11> */
.L_x_31790:
        /* <DEDUP_REMOVED lines=12> */
.L_x_31794:
[----:B------:R-:W2:Y:S02]  /*24f0*/  F2I.S64.F64.TRUNC R4, R4 ;  /* 0x0000000400047311 */ /* 0x000ea4000030d900 */
[----:B--2-45:R-:W-:-:S05]  /*2500*/  IMAD.MOV.U32 R3, RZ, RZ, R4 ;  /* 0x000000ffff037224 */ /* 0x034fca00078e0004 */
[----:B------:R0:W-:Y:S01]  /*2510*/  STG.E.U8 desc[UR36][R16.64], R3 ;  /* 0x0000000310007986 */ /* 0x0001e2000c101124 */
[----:B------:R-:W-:Y:S05]  /*2520*/  BRA `(.L_x_31796) ;  /* 0x0000000c00f87947 */ /* 0x000fea0003800000 */
.L_x_31793:
        /* <DEDUP_REMOVED lines=9> */
.L_x_31798:
[----:B------:R-:W0:Y:S02]  /*25c0*/  F2I.F64.TRUNC R5, R4 ;  /* 0x0000000400057311 */ /* 0x000e24000030d100 */
[----:B0-----:R0:W-:Y:S01]  /*25d0*/  STG.E desc[UR36][R16.64], R5 ;  /* 0x0000000510007986 */ /* 0x0011e2000c101924 */
[----:B------:R-:W-:Y:S05]  /*25e0*/  BRA `(.L_x_31796) ;  /* 0x0000000c00c87947 */ /* 0x000fea0003800000 */
.L_x_31797:
[----:B------:R-:W0:Y:S02]  /*25f0*/  F2I.F64.TRUNC R5, R4 ;  /* 0x0000000400057311 */ /* 0x000e24000030d100 */
[----:B0-----:R0:W-:Y:S01]  /*2600*/  STG.E.U16 desc[UR36][R16.64], R5 ;  /* 0x0000000510007986 */ /* 0x0011e2000c101524 */
[----:B------:R-:W-:Y:S05]  /*2610*/  BRA `(.L_x_31796) ;  /* 0x0000000c00bc7947 */ /* 0x000fea0003800000 */
.L_x_31792:
        /* <DEDUP_REMOVED lines=13> */
.L_x_31800:
        /* <DEDUP_REMOVED lines=8> */
.L_x_31799:
        /* <DEDUP_REMOVED lines=14> */
.L_x_31802:
        /* <DEDUP_REMOVED lines=9> */
.L_x_31801:
[----:B------:R0:W-:Y:S01]  /*28e0*/  STG.E.64 desc[UR36][R16.64], R4 ;  /* 0x0000000410007986 */ /* 0x0001e2000c101b24 */
[----:B------:R-:W-:Y:S05]  /*28f0*/  BRA `(.L_x_31796) ;  /* 0x0000000c00047947 */ /* 0x000fea0003800000 */
.L_x_31791:
        /* <DEDUP_REMOVED lines=12> */
.L_x_31805:
[----:B------:R-:W-:-:S05]  /*29c0*/  CS2R R6, SRZ ;  /* 0x0000000000067805 */ /* 0x000fca000001ff00 */
[----:B------:R0:W-:Y:S01]  /*29d0*/  STG.E.128 desc[UR36][R16.64], R4 ;  /* 0x0000000410007986 */ /* 0x0001e2000c101d24 */
[----:B------:R-:W-:Y:S05]  /*29e0*/  BRA `(.L_x_31796) ;  /* 0x0000000800c87947 */ /* 0x000fea0003800000 */
.L_x_31804:
        /* <DEDUP_REMOVED lines=25> */
.L_x_31809:
[----:B------:R-:W-:Y:S05]  /*2b80*/  BSYNC B0 ;  /* 0x0000000000007941 */ /* 0x000fea0003800000 */
.L_x_31808:
[----:B------:R-:W-:-:S05]  /*2b90*/  LOP3.LUT R3, R0, R3, RZ, 0xfc, !PT ;  /* 0x0000000300037212 */ /* 0x000fca00078efcff */
[----:B------:R0:W-:Y:S01]  /*2ba0*/  STG.E.U8 desc[UR36][R16.64], R3 ;  /* 0x0000000310007986 */ /* 0x0001e2000c101124 */
[----:B------:R-:W-:Y:S05]  /*2bb0*/  BRA `(.L_x_31796) ;  /* 0x0000000800547947 */ /* 0x000fea0003800000 */
.L_x_31807:
        /* <DEDUP_REMOVED lines=17> */
.L_x_31811:
[----:B------:R-:W-:Y:S02]  /*2cd0*/  ISETP.GT.U32.AND P0, PT, R2, 0x7f800000, PT ;  /* 0x7f8000000200780c */ /* 0x000fe40003f04070 */
[----:B------:R-:W-:-:S04]  /*2ce0*/  MOV R0, 0x7f ;  /* 0x0000007f00007802 */ /* 0x000fc80000000f00 */
[----:B------:R-:W-:-:S07]  /*2cf0*/  SEL R0, R0, 0x7c, P0 ;  /* 0x0000007c00007807 */ /* 0x000fce0000000000 */
.L_x_31812:
[----:B------:R-:W-:Y:S05]  /*2d00*/  BSYNC B0 ;  /* 0x0000000000007941 */ /* 0x000fea0003800000 */
.L_x_31810:
[----:B------:R-:W-:-:S04]  /*2d10*/  LOP3.LUT R2, R3, 0x80000000, RZ, 0xc0, !PT ;  /* 0x8000000003027812 */ /* 0x000fc800078ec0ff */
[----:B------:R-:W-:-:S04]  /*2d20*/  SHF.R.U32.HI R3, RZ, 0x18, R2 ;  /* 0x00000018ff037819 */ /* 0x000fc80000011602 */
[----:B------:R-:W-:-:S05]  /*2d30*/  LOP3.LUT R3, R0, R3, RZ, 0xfc, !PT ;  /* 0x0000000300037212 */ /* 0x000fca00078efcff */
[----:B------:R0:W-:Y:S01]  /*2d40*/  STG.E.U8 desc[UR36][R16.64], R3 ;  /* 0x0000000310007986 */ /* 0x0001e2000c101124 */
[----:B------:R-:W-:Y:S05]  /*2d50*/  BRA `(.L_x_31796) ;  /* 0x0000000400ec7947 */ /* 0x000fea0003800000 */
.L_x_31806:
        /* <DEDUP_REMOVED lines=8> */
.L_x_31803:
        /* <DEDUP_REMOVED lines=11> */
.L_x_31815:
        /* <DEDUP_REMOVED lines=21> */
.L_x_31818:
[----:B------:R-:W-:-:S04]  /*2fe0*/  LOP3.LUT R2, R3, 0x80000000, RZ, 0xc0, !PT ;  /* 0x8000000003027812 */ /* 0x000fc800078ec0ff */
[----:B------:R-:W-:-:S04]  /*2ff0*/  SHF.R.U32.HI R3, RZ, 0x18, R2 ;  /* 0x00000018ff037819 */ /* 0x000fc80000011602 */
[----:B------:R-:W-:-:S04]  /*3000*/  LOP3.LUT R0, R0, R3, RZ, 0xfc, !PT ;  /* 0x0000000300007212 */ /* 0x000fc800078efcff */
[----:B------:R-:W-:-:S07]  /*3010*/  PRMT R8, R0, 0x7610, R8 ;  /* 0x0000761000087816 */ /* 0x000fce0000000008 */
.L_x_31817:
[----:B------:R-:W-:Y:S05]  /*3020*/  BSYNC B0 ;  /* 0x0000000000007941 */ /* 0x000fea0003800000 */
.L_x_31816:
[----:B------:R0:W-:Y:S01]  /*3030*/  STG.E.U8 desc[UR36][R16.64], R8 ;  /* 0x0000000810007986 */ /* 0x0001e2000c101124 */
[----:B------:R-:W-:Y:S05]  /*3040*/  BRA `(.L_x_31796) ;  /* 0x0000000400307947 */ /* 0x000fea0003800000 */
.L_x_31814:
        /* <DEDUP_REMOVED lines=21> */
.L_x_31821:
[----:B------:R-:W-:-:S04]  /*31a0*/  LOP3.LUT R2, R3, 0x80000000, RZ, 0xc0, !PT ;  /* 0x8000000003027812 */ /* 0x000fc800078ec0ff */
[----:B------:R-:W-:-:S04]  /*31b0*/  SHF.R.U32.HI R3, RZ, 0x18, R2 ;  /* 0x00000018ff037819 */ /* 0x000fc80000011602 */
[----:B------:R-:W-:-:S04]  /*31c0*/  LOP3.LUT R0, R0, R3, RZ, 0xfc, !PT ;  /* 0x0000000300007212 */ /* 0x000fc800078efcff */
[----:B------:R-:W-:-:S07]  /*31d0*/  PRMT R8, R0, 0x7610, R8 ;  /* 0x0000761000087816 */ /* 0x000fce0000000008 */
.L_x_31820:
[----:B------:R-:W-:Y:S05]  /*31e0*/  BSYNC B0 ;  /* 0x0000000000007941 */ /* 0x000fea0003800000 */
.L_x_31819:
[----:B------:R0:W-:Y:S01]  /*31f0*/  STG.E.U8 desc[UR36][R16.64], R8 ;  /* 0x0000000810007986 */ /* 0x0001e2000c101124 */
[----:B------:R-:W-:Y:S05]  /*3200*/  BRA `(.L_x_31796) ;  /* 0x0000000000c07947 */ /* 0x000fea0003800000 */
.L_x_31813:
        /* <DEDUP_REMOVED lines=26> */
.L_x_31795:
        /* <DEDUP_REMOVED lines=16> */
.L_x_31824:
[----:B------:R-:W-:Y:S05]  /*34b0*/  BRA `(.L_x_31796) ;  /* 0x0000000000147947 */ /* 0x000fea0003800000 */
.L_x_31823:
[----:B------:R-:W0:Y:S02]  /*34c0*/  F2I.U64.F64.TRUNC R4, R4 ;  /* 0x0000000400047311 */ /* 0x000e24000030d800 */
[----:B0-----:R3:W-:Y:S01]  /*34d0*/  STG.E.64 desc[UR36][R16.64], R4 ;  /* 0x0000000410007986 */ /* 0x0017e2000c101b24 */
[----:B------:R-:W-:Y:S05]  /*34e0*/  BRA `(.L_x_31796) ;  /* 0x0000000000087947 */ /* 0x000fea0003800000 */
.L_x_31822:
[----:B------:R-:W0:Y:S02]  /*34f0*/  F2I.U32.F64.TRUNC R5, R4 ;  /* 0x0000000400057311 */ /* 0x000e24000030d000 */
[----:B0-----:R0:W-:Y:S02]  /*3500*/  STG.E desc[UR36][R16.64], R5 ;  /* 0x0000000510007986 */ /* 0x0011e4000c101924 */
.L_x_31796:
[----:B------:R-:W-:-:S04]  /*3510*/  IMAD R18, R23, 0x200, R18 ;  /* 0x0000020017127824 */ /* 0x000fc800078e0212 */
[----:B------:R-:W-:-:S07]  /*3520*/  VIADD R19, R18, 0x80 ;  /* 0x0000008012137836 */ /* 0x000fce0000000000 */
.L_x_31755:
[----:B------:R-:W-:Y:S05]  /*3530*/  BSYNC B6 ;  /* 0x0000000000067941 */ /* 0x000fea0003800000 */
.L_x_31754:
        /* <DEDUP_REMOVED lines=307> */
.L_x_31827:
        /* <DEDUP_REMOVED lines=21> */
.L_x_31831:
[----:B------:R-:W2:Y:S02]  /*49c0*/  LDG.E.U8 R2, desc[UR36][R4.64] ;  /* 0x0000002404027981 */ /* 0x000ea4000c1e1100 */
[----:B--2---:R-:W0:Y:S01]  /*49d0*/  I2F.F64.U16 R2, R2 ;  /* 0x0000000200027312 */ /* 0x004e220000101800 */
[----:B------:R-:W-:Y:S05]  /*49e0*/  BRA `(.L_x_31833) ;  /* 0x0000000c00707947 */ /* 0x000fea0003800000 */
.L_x_31830:
        /* <DEDUP_REMOVED lines=9> */
.L_x_31835:
[----:B------:R-:W2:Y:S02]  /*4a80*/  LDG.E R2, desc[UR36][R4.64] ;  /* 0x0000002404027981 */ /* 0x000ea4000c1e1900 */
[----:B--2---:R-:W0:Y:S01]  /*4a90*/  I2F.F64 R2, R2 ;  /* 0x0000000200027312 */ /* 0x004e220000201c00 */
[----:B------:R-:W-:Y:S05]  /*4aa0*/  BRA `(.L_x_31833) ;  /* 0x0000000c00407947 */ /* 0x000fea0003800000 */
.L_x_31834:
[----:B------:R-:W2:Y:S02]  /*4ab0*/  LDG.E.U16 R2, desc[UR36][R4.64] ;  /* 0x0000002404027981 */ /* 0x000ea4000c1e1500 */
[----:B--2---:R-:W0:Y:S01]  /*4ac0*/  I2F.F64.S16 R2, R2 ;  /* 0x0000000200027312 */ /* 0x004e220000101c00 */
[----:B------:R-:W-:Y:S05]  /*4ad0*/  BRA `(.L_x_31833) ;  /* 0x0000000c00347947 */ /* 0x000fea0003800000 */
.L_x_31829:
        /* <DEDUP_REMOVED lines=10> */
.L_x_31837:
[----:B------:R-:W2:Y:S02]  /*4b80*/  LDG.E.U16 R0, desc[UR36][R4.64] ;  /* 0x0000002404007981 */ /* 0x000ea4000c1e1500 */
[----:B--2---:R-:W-:-:S05]  /*4b90*/  HADD2.F32 R0, -RZ, R0.H0_H0 ;  /* 0x20000000ff007230 */ /* 0x004fca0000004100 */
[----:B------:R-:W-:-:S04]  /*4ba0*/  FMUL.FTZ R0, R0, 1 ;  /* 0x3f80000000007820 */ /* 0x000fc80000410000 */
[----:B------:R0:W1:Y:S01]  /*4bb0*/  F2F.F64.F32 R2, R0 ;  /* 0x0000000000027310 */ /* 0x0000620000201800 */
[----:B------:R-:W-:Y:S05]  /*4bc0*/  BRA `(.L_x_31833) ;  /* 0x0000000800f87947 */ /* 0x000fea0003800000 */
.L_x_31836:
        /* <DEDUP_REMOVED lines=10> */
.L_x_31839:
[----:B------:R-:W2:Y:S02]  /*4c70*/  LDG.E.U16 R4, desc[UR36][R4.64] ;  /* 0x0000002404047981 */ /* 0x000ea4000c1e1500 */
[----:B--2---:R-:W-:-:S05]  /*4c80*/  HADD2.F32 R0, -RZ, R4.H0_H0 ;  /* 0x20000004ff007230 */ /* 0x004fca0000004100 */
[----:B------:R-:W-:-:S04]  /*4c90*/  FMUL.FTZ R0, R0, 1 ;  /* 0x3f80000000007820 */ /* 0x000fc80000410000 */
[----:B------:R0:W1:Y:S01]  /*4ca0*/  F2F.F64.F32 R2, R0 ;  /* 0x0000000000027310 */ /* 0x0000620000201800 */
[----:B------:R-:W-:Y:S05]  /*4cb0*/  BRA `(.L_x_31833) ;  /* 0x0000000800bc7947 */ /* 0x000fea0003800000 */
.L_x_31838:
[----:B------:R0:W5:Y:S01]  /*4cc0*/  LDG.E.64 R2, desc[UR36][R4.64] ;  /* 0x0000002404027981 */ /* 0x000162000c1e1b00 */
[----:B------:R-:W-:Y:S05]  /*4cd0*/  BRA `(.L_x_31833) ;  /* 0x0000000800b47947 */ /* 0x000fea0003800000 */
.L_x_31828:
        /* <DEDUP_REMOVED lines=13> */
.L_x_31842:
[----:B------:R0:W5:Y:S01]  /*4db0*/  LDG.E.64 R2, desc[UR36][R4.64] ;  /* 0x0000002404027981 */ /* 0x000162000c1e1b00 */
[----:B------:R-:W-:Y:S05]  /*4dc0*/  BRA `(.L_x_31833) ;  /* 0x0000000800787947 */ /* 0x000fea0003800000 */
.L_x_31841:
        /* <DEDUP_REMOVED lines=28> */
.L_x_31844:
        /* <DEDUP_REMOVED lines=15> */
.L_x_31843:
[----:B------:R-:W2:Y:S02]  /*5080*/  LDG.E.U16 R0, desc[UR36][R4.64] ;  /* 0x0000002404007981 */ /* 0x000ea4000c1e1500 */
[----:B--2---:R-:W-:-:S04]  /*5090*/  IMAD.U32 R0, R0, 0x10000, RZ ;  /* 0x0001000000007824 */ /* 0x004fc800078e00ff */
[----:B------:R-:W-:-:S04]  /*50a0*/  FMUL.FTZ R0, R0, 1 ;  /* 0x3f80000000007820 */ /* 0x000fc80000410000 */
[----:B------:R0:W1:Y:S01]  /*50b0*/  F2F.F64.F32 R2, R0 ;  /* 0x0000000000027310 */ /* 0x0000620000201800 */
[----:B------:R-:W-:Y:S05]  /*50c0*/  BRA `(.L_x_31833) ;  /* 0x0000000400b87947 */ /* 0x000fea0003800000 */
.L_x_31840:
        /* <DEDUP_REMOVED lines=11> */
.L_x_31847:
        /* <DEDUP_REMOVED lines=21> */
.L_x_31851:
[----:B------:R-:W-:Y:S05]  /*52d0*/  BSYNC B1 ;  /* 0x0000000000017941 */ /* 0x000fea0003800000 */
.L_x_31850:
[----:B------:R-:W-:Y:S01]  /*52e0*/  LEA R3, R0, 0x3b800000, 0x17 ;  /* 0x3b80000000037811 */ /* 0x000fe200078eb8ff */
[----:B------:R-:W-:-:S05]  /*52f0*/  IMAD.SHL.U32 R0, R2, 0x100000, RZ ;  /* 0x0010000002007824 */ /* 0x000fca00078e00ff */
[----:B------:R-:W-:-:S07]  /*5300*/  LOP3.LUT R0, R3, R0, R4, 0xfe, !PT ;  /* 0x0000000003007212 */ /* 0x000fce00078efe04 */
.L_x_31849:
[----:B------:R-:W-:Y:S05]  /*5310*/  BSYNC B0 ;  /* 0x0000000000007941 */ /* 0x000fea0003800000 */
.L_x_31848:
[----:B------:R-:W-:-:S04]  /*5320*/  FMUL.FTZ R0, R0, 1 ;  /* 0x3f80000000007820 */ /* 0x000fc80000410000 */
[----:B------:R2:W3:Y:S01]  /*5330*/  F2F.F64.F32 R2, R0 ;  /* 0x0000000000027310 */ /* 0x0004e20000201800 */
[----:B------:R-:W-:Y:S05]  /*5340*/  BRA `(.L_x_31833) ;  /* 0x0000000400187947 */ /* 0x000fea0003800000 */
.L_x_31846:
        /* <DEDUP_REMOVED lines=21> */
.L_x_31855:
[----:B------:R-:W-:Y:S05]  /*54a0*/  BSYNC B1 ;  /* 0x0000000000017941 */ /* 0x000fea0003800000 */
.L_x_31854:
[----:B------:R-:W-:Y:S01]  /*54b0*/  LEA R3, R0, 0x37800000, 0x17 ;  /* 0x3780000000037811 */ /* 0x000fe200078eb8ff */
[----:B------:R-:W-:-:S05]  /*54c0*/  IMAD.SHL.U32 R0, R2, 0x200000, RZ ;  /* 0x0020000002007824 */ /* 0x000fca00078e00ff */
[----:B------:R-:W-:-:S07]  /*54d0*/  LOP3.LUT R0, R3, R0, R4, 0xfe, !PT ;  /* 0x0000000003007212 */ /* 0x000fce00078efe04 */
.L_x_31853:
[----:B------:R-:W-:Y:S05]  /*54e0*/  BSYNC B0 ;  /* 0x0000000000007941 */ /* 0x000fea0003800000 */
.L_x_31852:
[----:B------:R-:W-:-:S04]  /*54f0*/  FMUL.FTZ R0, R0, 1 ;  /* 0x3f80000000007820 */ /* 0x000fc80000410000 */
[----:B------:R0:W1:Y:S01]  /*5500*/  F2F.F64.F32 R2, R0 ;  /* 0x0000000000027310 */ /* 0x0000620000201800 */
[----:B------:R-:W-:Y:S05]  /*5510*/  BRA `(.L_x_31833) ;  /* 0x0000000000a47947 */ /* 0x000fea0003800000 */
.L_x_31845:
        /* <DEDUP_REMOVED lines=14> */
.L_x_31859:
[----:B------:R-:W-:Y:S05]  /*5600*/  BSYNC B0 ;  /* 0x0000000000007941 */ /* 0x000fea0003800000 */
.L_x_31858:
[----:B------:R-:W-:-:S04]  /*5610*/  FMUL.FTZ R0, R0, 1 ;  /* 0x3f80000000007820 */ /* 0x000fc80000410000 */
[----:B------:R0:W1:Y:S01]  /*5620*/  F2F.F64.F32 R2, R0 ;  /* 0x0000000000027310 */ /* 0x0000620000201800 */
[----:B------:R-:W-:Y:S05]  /*5630*/  BRA `(.L_x_31833) ;  /* 0x00000000005c7947 */ /* 0x000fea0003800000 */
.L_x_31832:
        /* <DEDUP_REMOVED lines=16> */
.L_x_31860:
[----:B------:R-:W-:Y:S01]  /*5740*/  CS2R R2, SRZ ;  /* 0x0000000000027805 */ /* 0x000fe2000001ff00 */
[----:B------:R-:W-:Y:S06]  /*5750*/  BRA `(.L_x_31833) ;  /* 0x0000000000147947 */ /* 0x000fec0003800000 */
.L_x_31857:
[----:B------:R-:W2:Y:S02]  /*5760*/  LDG.E.64 R2, desc[UR36][R4.64] ;  /* 0x0000002404027981 */ /* 0x000ea4000c1e1b00 */
[----:B--2---:R-:W0:Y:S01]  /*5770*/  I2F.F64.U64 R2, R2 ;  /* 0x0000000200027312 */ /* 0x004e220000301800 */
[----:B------:R-:W-:Y:S05]  /*5780*/  BRA `(.L_x_31833) ;  /* 0x0000000000087947 */ /* 0x000fea0003800000 */
.L_x_31856:
[----:B------:R-:W2:Y:S02]  /*5790*/  LDG.E R2, desc[UR36][R4.64] ;  /* 0x0000002404027981 */ /* 0x000ea4000c1e1900 */
[----:B--2---:R-:W0:Y:S02]  /*57a0*/  I2F.F64.U32 R2, R2 ;  /* 0x0000000200027312 */ /* 0x004e240000201800 */
.L_x_31833:
        /* <DEDUP_REMOVED lines=10> */
[----:B------:R-:W-:Y:S01]  /*5850*/  @!P1 DSETP.MAX.AND P2, P3, R2, R6, PT ;  /* 0x000000060200922a */ /* 0x000fe20003b4f000 */
        /* <DEDUP_REMOVED lines=11> */
.L_x_31861:
        /* <DEDUP_REMOVED lines=12> */
.L_x_31865:
[----:B------:R-:W1:Y:S02]  /*59d0*/  F2I.S64.F64.TRUNC R4, R4 ;  /* 0x0000000400047311 */ /* 0x000e64000030d900 */
[----:B-1-345:R-:W-:-:S05]  /*59e0*/  IMAD.MOV.U32 R3, RZ, RZ, R4 ;  /* 0x000000ffff037224 */ /* 0x03afca00078e0004 */
[----:B------:R0:W-:Y:S01]  /*59f0*/  STG.E.U8 desc[UR36][R16.64], R3 ;  /* 0x0000000310007986 */ /* 0x0001e2000c101124 */
[----:B------:R-:W-:Y:S05]  /*5a00*/  BRA `(.L_x_31867) ;  /* 0x0000000c00f87947 */ /* 0x000fea0003800000 */
.L_x_31864:
        /* <DEDUP_REMOVED lines=9> */
.L_x_31869:
[----:B------:R-:W0:Y:S02]  /*5aa0*/  F2I.F64.TRUNC R5, R4 ;  /* 0x0000000400057311 */ /* 0x000e24000030d100 */
[----:B0-----:R0:W-:Y:S01]  /*5ab0*/  STG.E desc[UR36][R16.64], R5 ;  /* 0x0000000510007986 */ /* 0x0011e2000c101924 */
[----:B------:R-:W-:Y:S05]  /*5ac0*/  BRA `(.L_x_31867) ;  /* 0x0000000c00c87947 */ /* 0x000fea0003800000 */
.L_x_31868:
[----:B------:R-:W0:Y:S02]  /*5ad0*/  F2I.F64.TRUNC R5, R4 ;  /* 0x0000000400057311 */ /* 0x000e24000030d100 */
[----:B0-----:R0:W-:Y:S01]  /*5ae0*/  STG.E.U16 desc[UR36][R16.64], R5 ;  /* 0x0000000510007986 */ /* 0x0011e2000c101524 */
[----:B------:R-:W-:Y:S05]  /*5af0*/  BRA `(.L_x_31867) ;  /* 0x0000000c00bc7947 */ /* 0x000fea0003800000 */
.L_x_31863:
        /* <DEDUP_REMOVED lines=13> */
.L_x_31871:
        /* <DEDUP_REMOVED lines=8> */
.L_x_31870:
        /* <DEDUP_REMOVED lines=14> */
.L_x_31873:
        /* <DEDUP_REMOVED lines=9> */
.L_x_31872:
[----:B------:R0:W-:Y:S01]  /*5dc0*/  STG.E.64 desc[UR36][R16.64], R4 ;  /* 0x0000000410007986 */ /* 0x0001e2000c101b24 */
[----:B------:R-:W-:Y:S05]  /*5dd0*/  BRA `(.L_x_31867) ;  /* 0x0000000c00047947 */ /* 0x000fea0003800000 */
.L_x_31862:
        /* <DEDUP_REMOVED lines=12> */
.L_x_31876:
[----:B------:R-:W-:-:S05]  /*5ea0*/  CS2R R6, SRZ ;  /* 0x0000000000067805 */ /* 0x000fca000001ff00 */
[----:B------:R0:W-:Y:S01]  /*5eb0*/  STG.E.128 desc[UR36][R16.64], R4 ;  /* 0x0000000410007986 */ /* 0x0001e2000c101d24 */
[----:B------:R-:W-:Y:S05]  /*5ec0*/  BRA `(.L_x_31867) ;  /* 0x0000000800c87947 */ /* 0x000fea0003800000 */
.L_x_31875:
        /* <DEDUP_REMOVED lines=25> */
.L_x_31880:
[----:B------:R-:W-:Y:S05]  /*6060*/  BSYNC B0 ;  /* 0x0000000000007941 */ /* 0x000fea0003800000 */
.L_x_31879:
[----:B------:R-:W-:-:S05]  /*6070*/  LOP3.LUT R3, R0, R3, RZ, 0xfc, !PT ;  /* 0x0000000300037212 */ /* 0x000fca00078efcff */
[----:B------:R0:W-:Y:S01]  /*6080*/  STG.E.U8 desc[UR36][R16.64], R3 ;  /* 0x0000000310007986 */ /* 0x0001e2000c101124 */
[----:B------:R-:W-:Y:S05]  /*6090*/  BRA `(.L_x_31867) ;  /* 0x0000000800547947 */ /* 0x000fea0003800000 */
.L_x_31878:
        /* <DEDUP_REMOVED lines=17> */
.L_x_31882:
[----:B------:R-:W-:Y:S01]  /*61b0*/  IMAD.MOV.U32 R0, RZ, RZ, 0x7f ;  /* 0x0000007fff007424 */ /* 0x000fe200078e00ff */
[----:B------:R-:W-:-:S04]  /*61c0*/  ISETP.GT.U32.AND P0, PT, R2, 0x7f800000, PT ;  /* 0x7f8000000200780c */ /* 0x000fc80003f04070 */
[----:B------:R-:W-:-:S09]  /*61d0*/  SEL R0, R0, 0x7c, P0 ;  /* 0x0000007c00007807 */ /* 0x000fd20000000000 */
.L_x_31883:
[----:B------:R-:W-:Y:S05]  /*61e0*/  BSYNC B0 ;  /* 0x0000000000007941 */ /* 0x000fea0003800000 */
.L_x_31881:
[----:B------:R-:W-:-:S04]  /*61f0*/  LOP3.LUT R2, R3, 0x80000000, RZ, 0xc0, !PT ;  /* 0x8000000003027812 */ /* 0x000fc800078ec0ff */
[----:B------:R-:W-:-:S04]  /*6200*/  SHF.R.U32.HI R3, RZ, 0x18, R2 ;  /* 0x00000018ff037819 */ /* 0x000fc80000011602 */
[----:B------:R-:W-:-:S05]  /*6210*/  LOP3.LUT R3, R0, R3, RZ, 0xfc, !PT ;  /* 0x0000000300037212 */ /* 0x000fca00078efcff */
[----:B------:R0:W-:Y:S01]  /*6220*/  STG.E.U8 desc[UR36][R16.64], R3 ;  /* 0x0000000310007986 */ /* 0x0001e2000c101124 */
[----:B------:R-:W-:Y:S05]  /*6230*/  BRA `(.L_x_31867) ;  /* 0x0000000400ec7947 */ /* 0x000fea0003800000 */
.L_x_31877:
        /* <DEDUP_REMOVED lines=8> */
.L_x_31874:
        /* <DEDUP_REMOVED lines=11> */
.L_x_31886:
        /* <DEDUP_REMOVED lines=21> */
.L_x_31889:
[----:B------:R-:W-:-:S04]  /*64c0*/  LOP3.LUT R2, R3, 0x80000000, RZ, 0xc0, !PT ;  /* 0x8000000003027812 */ /* 0x000fc800078ec0ff */
[----:B------:R-:W-:-:S04]  /*64d0*/  SHF.R.U32.HI R3, RZ, 0x18, R2 ;  /* 0x00000018ff037819 */ /* 0x000fc80000011602 */
[----:B------:R-:W-:-:S04]  /*64e0*/  LOP3.LUT R0, R0, R3, RZ, 0xfc, !PT ;  /* 0x0000000300007212 */ /* 0x000fc800078efcff */
[----:B------:R-:W-:-:S07]  /*64f0*/  PRMT R8, R0, 0x7610, R8 ;  /* 0x0000761000087816 */ /* 0x000fce0000000008 */
.L_x_31888:
[----:B------:R-:W-:Y:S05]  /*6500*/  BSYNC B0 ;  /* 0x0000000000007941 */ /* 0x000fea0003800000 */
.L_x_31887:
[----:B------:R0:W-:Y:S01]  /*6510*/  STG.E.U8 desc[UR36][R16.64], R8 ;  /* 0x0000000810007986 */ /* 0x0001e2000c101124 */
[----:B------:R-:W-:Y:S05]  /*6520*/  BRA `(.L_x_31867) ;  /* 0x0000000400307947 */ /* 0x000fea0003800000 */
.L_x_31885:
        /* <DEDUP_REMOVED lines=21> */
.L_x_31892:
[----:B------:R-:W-:-:S04]  /*6680*/  LOP3.LUT R2, R3, 0x80000000, RZ, 0xc0, !PT ;  /* 0x8000000003027812 */ /* 0x000fc800078ec0ff */
[----:B------:R-:W-:-:S04]  /*6690*/  SHF.R.U32.HI R3, RZ, 0x18, R2 ;  /* 0x00000018ff037819 */ /* 0x000fc80000011602 */
[----:B------:R-:W-:-:S04]  /*66a0*/  LOP3.LUT R0, R0, R3, RZ, 0xfc, !PT ;  /* 0x0000000300007212 */ /* 0x000fc800078efcff */
[----:B------:R-:W-:-:S07]  /*66b0*/  PRMT R8, R0, 0x7610, R8 ;  /* 0x0000761000087816 */ /* 0x000fce0000000008 */
.L_x_31891:
[----:B------:R-:W-:Y:S05]  /*66c0*/  BSYNC B0 ;  /* 0x0000000000007941 */ /* 0x000fea0003800000 */
.L_x_31890:
[----:B------:R0:W-:Y:S01]  /*66d0*/  STG.E.U8 desc[UR36][R16.64], R8 ;  /* 0x0000000810007986 */ /* 0x0001e2000c101124 */
[----:B------:R-:W-:Y:S05]  /*66e0*/  BRA `(.L_x_31867) ;  /* 0x0000000000c07947 */ /* 0x000fea0003800000 */
.L_x_31884:
        /* <DEDUP_REMOVED lines=26> */
.L_x_31866:
        /* <DEDUP_REMOVED lines=16> */
.L_x_31895:
[----:B------:R-:W-:Y:S05]  /*6990*/  BRA `(.L_x_31867) ;  /* 0x0000000000147947 */ /* 0x000fea0003800000 */
.L_x_31894:
[----:B------:R-:W0:Y:S02]  /*69a0*/  F2I.U64.F64.TRUNC R4, R4 ;  /* 0x0000000400047311 */ /* 0x000e24000030d800 */
[----:B0-----:R0:W-:Y:S01]  /*69b0*/  STG.E.64 desc[UR36][R16.64], R4 ;  /* 0x0000000410007986 */ /* 0x0011e2000c101b24 */
[----:B------:R-:W-:Y:S05]  /*69c0*/  BRA `(.L_x_31867) ;  /* 0x0000000000087947 */ /* 0x000fea0003800000 */
.L_x_31893:
[----:B------:R-:W0:Y:S02]  /*69d0*/  F2I.U32.F64.TRUNC R5, R4 ;  /* 0x0000000400057311 */ /* 0x000e24000030d000 */
[----:B0-----:R0:W-:Y:S02]  /*69e0*/  STG.E desc[UR36][R16.64], R5 ;  /* 0x0000000510007986 */ /* 0x0011e4000c101924 */
.L_x_31867:
[----:B------:R-:W-:-:S07]  /*69f0*/  VIADD R19, R19, 0x80 ;  /* 0x0000008013137836 */ /* 0x000fce0000000000 */
.L_x_31826:
[----:B------:R-:W-:Y:S05]  /*6a00*/  BSYNC B6 ;  /* 0x0000000000067941 */ /* 0x000fea0003800000 */
.L_x_31825:
        /* <DEDUP_REMOVED lines=307> */
.L_x_31898:
        /* <DEDUP_REMOVED lines=21> */
.L_x_31902:
[----:B------:R-:W2:Y:S02]  /*7e90*/  LDG.E.U8 R2, desc[UR36][R4.64] ;  /* 0x0000002404027981 */ /* 0x000ea4000c1e1100 */
[----:B--2---:R-:W0:Y:S01]  /*7ea0*/  I2F.F64.U16 R2, R2 ;  /* 0x0000000200027312 */ /* 0x004e220000101800 */
[----:B------:R-:W-:Y:S05]  /*7eb0*/  BRA `(.L_x_31904) ;  /* 0x0000000c00707947 */ /* 0x000fea0003800000 */
.L_x_31901:
        /* <DEDUP_REMOVED lines=9> */
.L_x_31906:
[----:B------:R-:W2:Y:S02]  /*7f50*/  LDG.E R2, desc[UR36][R4.64] ;  /* 0x0000002404027981 */ /* 0x000ea4000c1e1900 */
[----:B--2---:R-:W0:Y:S01]  /*7f60*/  I2F.F64 R2, R2 ;  /* 0x0000000200027312 */ /* 0x004e220000201c00 */
[----:B------:R-:W-:Y:S05]  /*7f70*/  BRA `(.L_x_31904) ;  /* 0x0000000c00407947 */ /* 0x000fea0003800000 */
.L_x_31905:
[----:B------:R-:W2:Y:S02]  /*7f80*/  LDG.E.U16 R2, desc[UR36][R4.64] ;  /* 0x0000002404027981 */ /* 0x000ea4000c1e1500 */
[----:B--2---:R-:W0:Y:S01]  /*7f90*/  I2F.F64.S16 R2, R2 ;  /* 0x0000000200027312 */ /* 0x004e220000101c00 */
[----:B------:R-:W-:Y:S05]  /*7fa0*/  BRA `(.L_x_31904) ;  /* 0x0000000c00347947 */ /* 0x000fea0003800000 */
.L_x_31900:
        /* <DEDUP_REMOVED lines=10> */
.L_x_31908:
[----:B------:R-:W2:Y:S02]  /*8050*/  LDG.E.U16 R0, desc[UR36][R4.64] ;  /* 0x0000002404007981 */ /* 0x000ea4000c1e1500 */
[----:B--2---:R-:W-:-:S05]  /*8060*/  HADD2.F32 R0, -RZ, R0.H0_H0 ;  /* 0x20000000ff007230 */ /* 0x004fca0000004100 */
[----:B------:R-:W-:-:S04]  /*8070*/  FMUL.FTZ R0, R0, 1 ;  /* 0x3f80000000007820 */ /* 0x000fc80000410000 */
[----:B------:R0:W1:Y:S01]  /*8080*/  F2F.F64.F32 R2, R0 ;  /* 0x0000000000027310 */ /* 0x0000620000201800 */
[----:B------:R-:W-:Y:S05]  /*8090*/  BRA `(.L_x_31904) ;  /* 0x0000000800f87947 */ /* 0x000fea0003800000 */
.L_x_31907:
        /* <DEDUP_REMOVED lines=10> */
.L_x_31910:
[----:B------:R-:W2:Y:S02]  /*8140*/  LDG.E.U16 R4, desc[UR36][R4.64] ;  /* 0x0000002404047981 */ /* 0x000ea4000c1e1500 */
[----:B--2---:R-:W-:-:S05]  /*8150*/  HADD2.F32 R0, -RZ, R4.H0_H0 ;  /* 0x20000004ff007230 */ /* 0x004fca0000004100 */
[----:B------:R-:W-:-:S04]  /*8160*/  FMUL.FTZ R0, R0, 1 ;  /* 0x3f80000000007820 */ /* 0x000fc80000410000 */
[----:B------:R0:W1:Y:S01]  /*8170*/  F2F.F64.F32 R2, R0 ;  /* 0x0000000000027310 */ /* 0x0000620000201800 */
[----:B------:R-:W-:Y:S05]  /*8180*/  BRA `(.L_x_31904) ;  /* 0x0000000800bc7947 */ /* 0x000fea0003800000 */
.L_x_31909:
[----:B------:R0:W5:Y:S01]  /*8190*/  LDG.E.64 R2, desc[UR36][R4.64] ;  /* 0x0000002404027981 */ /* 0x000162000c1e1b00 */
[----:B------:R-:W-:Y:S05]  /*81a0*/  BRA `(.L_x_31904) ;  /* 0x0000000800b47947 */ /* 0x000fea0003800000 */
.L_x_31899:
        /* <DEDUP_REMOVED lines=13> */
.L_x_31913:
[----:B------:R4:W5:Y:S01]  /*8280*/  LDG.E.64 R2, desc[UR36][R4.64] ;  /* 0x0000002404027981 */ /* 0x000962000c1e1b00 */
[----:B------:R-:W-:Y:S05]  /*8290*/  BRA `(.L_x_31904) ;  /* 0x0000000800787947 */ /* 0x000fea0003800000 */
.L_x_31912:
        /* <DEDUP_REMOVED lines=28> */
.L_x_31915:
        /* <DEDUP_REMOVED lines=15> */
.L_x_31914:
[----:B------:R-:W2:Y:S02]  /*8550*/  LDG.E.U16 R0, desc[UR36][R4.64] ;  /* 0x0000002404007981 */ /* 0x000ea4000c1e1500 */
[----:B--2---:R-:W-:-:S04]  /*8560*/  IMAD.U32 R0, R0, 0x10000, RZ ;  /* 0x0001000000007824 */ /* 0x004fc800078e00ff */
[----:B------:R-:W-:-:S04]  /*8570*/  FMUL.FTZ R0, R0, 1 ;  /* 0x3f80000000007820 */ /* 0x000fc80000410000 */
[----:B------:R0:W1:Y:S01]  /*8580*/  F2F.F64.F32 R2, R0 ;  /* 0x0000000000027310 */ /* 0x0000620000201800 */
[----:B------:R-:W-:Y:S05]  /*8590*/  BRA `(.L_x_31904) ;  /* 0x0000000400b87947 */ /* 0x000fea0003800000 */
.L_x_31911:
        /* <DEDUP_REMOVED lines=11> */
.L_x_31918:
        /* <DEDUP_REMOVED lines=21> */
.L_x_31922:
[----:B------:R-:W-:Y:S05]  /*87a0*/  BSYNC B1 ;  /* 0x0000000000017941 */ /* 0x000fea0003800000 */
.L_x_31921:
[----:B------:R-:W-:Y:S01]  /*87b0*/  LEA R3, R0, 0x3b800000, 0x17 ;  /* 0x3b80000000037811 */ /* 0x000fe200078eb8ff */
[----:B------:R-:W-:-:S05]  /*87c0*/  IMAD.SHL.U32 R0, R2, 0x100000, RZ ;  /* 0x0010000002007824 */ /* 0x000fca00078e00ff */
[----:B------:R-:W-:-:S07]  /*87d0*/  LOP3.LUT R0, R3, R0, R4, 0xfe, !PT ;  /* 0x0000000003007212 */ /* 0x000fce00078efe04 */
.L_x_31920:
[----:B------:R-:W-:Y:S05]  /*87e0*/  BSYNC B0 ;  /* 0x0000000000007941 */ /* 0x000fea0003800000 */
.L_x_31919:
[----:B------:R-:W-:-:S04]  /*87f0*/  FMUL.FTZ R0, R0, 1 ;  /* 0x3f80000000007820 */ /* 0x000fc80000410000 */
[----:B------:R0:W1:Y:S01]  /*8800*/  F2F.F64.F32 R2, R0 ;  /* 0x0000000000027310 */ /* 0x0000620000201800 */
[----:B------:R-:W-:Y:S05]  /*8810*/  BRA `(.L_x_31904) ;  /* 0x0000000400187947 */ /* 0x000fea0003800000 */
.L_x_31917:
        /* <DEDUP_REMOVED lines=21> */
.L_x_31926:
[----:B------:R-:W-:Y:S05]  /*8970*/  BSYNC B1 ;  /* 0x0000000000017941 */ /* 0x000fea0003800000 */
.L_x_31925:
[----:B------:R-:W-:Y:S01]  /*8980*/  LEA R3, R0, 0x37800000, 0x17 ;  /* 0x3780000000037811 */ /* 0x000fe200078eb8ff */
[----:B------:R-:W-:-:S05]  /*8990*/  IMAD.SHL.U32 R0, R2, 0x200000, RZ ;  /* 0x0020000002007824 */ /* 0x000fca00078e00ff */
[----:B------:R-:W-:-:S07]  /*89a0*/  LOP3.LUT R0, R3, R0, R4, 0xfe, !PT ;  /* 0x0000000003007212 */ /* 0x000fce00078efe04 */
.L_x_31924:
[----:B------:R-:W-:Y:S05]  /*89b0*/  BSYNC B0 ;  /* 0x0000000000007941 */ /* 0x000fea0003800000 */
.L_x_31923:
[----:B------:R-:W-:-:S04]  /*89c0*/  FMUL.FTZ R0, R0, 1 ;  /* 0x3f80000000007820 */ /* 0x000fc80000410000 */
[----:B------:R0:W1:Y:S01]  /*89d0*/  F2F.F64.F32 R2, R0 ;  /* 0x0000000000027310 */ /* 0x0000620000201800 */
[----:B------:R-:W-:Y:S05]  /*89e0*/  BRA `(.L_x_31904) ;  /* 0x0000000000a47947 */ /* 0x000fea0003800000 */
.L_x_31916:
        /* <DEDUP_REMOVED lines=14> */
.L_x_31930:
[----:B------:R-:W-:Y:S05]  /*8ad0*/  BSYNC B0 ;  /* 0x0000000000007941 */ /* 0x000fea0003800000 */
.L_x_31929:
[----:B------:R-:W-:-:S04]  /*8ae0*/  FMUL.FTZ R0, R0, 1 ;  /* 0x3f80000000007820 */ /* 0x000fc80000410000 */
[----:B------:R0:W1:Y:S01]  /*8af0*/  F2F.F64.F32 R2, R0 ;  /* 0x0000000000027310 */ /* 0x0000620000201800 */
[----:B------:R-:W-:Y:S05]  /*8b00*/  BRA `(.L_x_31904) ;  /* 0x00000000005c7947 */ /* 0x000fea0003800000 */
.L_x_31903:
        /* <DEDUP_REMOVED lines=16> */
.L_x_31931:
[----:B------:R-:W-:Y:S01]  /*8c10*/  CS2R R2, SRZ ;  /* 0x0000000000027805 */ /* 0x000fe2000001ff00 */
[----:B------:R-:W-:Y:S06]  /*8c20*/  BRA `(.L_x_31904) ;  /* 0x0000000000147947 */ /* 0x000fec0003800000 */
.L_x_31928:
[----:B------:R-:W2:Y:S02]  /*8c30*/  LDG.E.64 R2, desc[UR36][R4.64] ;  /* 0x0000002404027981 */ /* 0x000ea4000c1e1b00 */
[----:B--2---:R-:W0:Y:S01]  /*8c40*/  I2F.F64.U64 R2, R2 ;  /* 0x0000000200027312 */ /* 0x004e220000301800 */
[----:B------:R-:W-:Y:S05]  /*8c50*/  BRA `(.L_x_31904) ;  /* 0x0000000000087947 */ /* 0x000fea0003800000 */
.L_x_31927:
[----:B------:R-:W2:Y:S02]  /*8c60*/  LDG.E R2, desc[UR36][R4.64] ;  /* 0x0000002404027981 */ /* 0x000ea4000c1e1900 */
[----:B--2---:R-:W0:Y:S02]  /*8c70*/  I2F.F64.U32 R2, R2 ;  /* 0x0000000200027312 */ /* 0x004e240000201800 */
.L_x_31904:
        /* <DEDUP_REMOVED lines=22> */
.L_x_31932:
        /* <DEDUP_REMOVED lines=12> */
.L_x_31936:
[----:B------:R-:W2:Y:S02]  /*8ea0*/  F2I.S64.F64.TRUNC R4, R4 ;  /* 0x0000000400047311 */ /* 0x000ea4000030d900 */
[----:B--23-5:R-:W-:-:S05]  /*8eb0*/  IMAD.MOV.U32 R3, RZ, RZ, R4 ;  /* 0x000000ffff037224 */ /* 0x02cfca00078e0004 */
[----:B------:R0:W-:Y:S01]  /*8ec0*/  STG.E.U8 desc[UR36][R16.64], R3 ;  /* 0x0000000310007986 */ /* 0x0001e2000c101124 */
[----:B------:R-:W-:Y:S05]  /*8ed0*/  BRA `(.L_x_31938) ;  /* 0x0000000c00f87947 */ /* 0x000fea0003800000 */
.L_x_31935:
        /* <DEDUP_REMOVED lines=9> */
.L_x_31940:
[----:B------:R-:W0:Y:S02]  /*8f70*/  F2I.F64.TRUNC R5, R4 ;  /* 0x0000000400057311 */ /* 0x000e24000030d100 */
[----:B0-----:R0:W-:Y:S01]  /*8f80*/  STG.E desc[UR36][R16.64], R5 ;  /* 0x0000000510007986 */ /* 0x0011e2000c101924 */
[----:B------:R-:W-:Y:S05]  /*8f90*/  BRA `(.L_x_31938) ;  /* 0x0000000c00c87947 */ /* 0x000fea0003800000 */
.L_x_31939:
[----:B------:R-:W0:Y:S02]  /*8fa0*/  F2I.F64.TRUNC R5, R4 ;  /* 0x0000000400057311 */ /* 0x000e24000030d100 */
[----:B0-----:R0:W-:Y:S01]  /*8fb0*/  STG.E.U16 desc[UR36][R16.64], R5 ;  /* 0x0000000510007986 */ /* 0x0011e2000c101524 */
[----:B------:R-:W-:Y:S05]  /*8fc0*/  BRA `(.L_x_31938) ;  /* 0x0000000c00bc7947 */ /* 0x000fea0003800000 */
.L_x_31934:
        /* <DEDUP_REMOVED lines=13> */
.L_x_31942:
        /* <DEDUP_REMOVED lines=8> */
.L_x_31941:
        /* <DEDUP_REMOVED lines=14> */
.L_x_31944:
        /* <DEDUP_REMOVED lines=9> */
.L_x_31943:
[----:B------:R0:W-:Y:S01]  /*9290*/  STG.E.64 desc[UR36][R16.64], R4 ;  /* 0x0000000410007986 */ /* 0x0001e2000c101b24 */
[----:B------:R-:W-:Y:S05]  /*92a0*/  BRA `(.L_x_31938) ;  /* 0x0000000c00047947 */ /* 0x000fea0003800000 */
.L_x_31933:
        /* <DEDUP_REMOVED lines=12> */
.L_x_31947:
[----:B------:R-:W-:-:S05]  /*9370*/  CS2R R6, SRZ ;  /* 0x0000000000067805 */ /* 0x000fca000001ff00 */
[----:B------:R0:W-:Y:S01]  /*9380*/  STG.E.128 desc[UR36][R16.64], R4 ;  /* 0x0000000410007986 */ /* 0x0001e2000c101d24 */
[----:B------:R-:W-:Y:S05]  /*9390*/  BRA `(.L_x_31938) ;  /* 0x0000000800c87947 */ /* 0x000fea0003800000 */
.L_x_31946:
        /* <DEDUP_REMOVED lines=25> */
.L_x_31951:
[----:B------:R-:W-:Y:S05]  /*9530*/  BSYNC B0 ;  /* 0x0000000000007941 */ /* 0x000fea0003800000 */
.L_x_31950:
[----:B------:R-:W-:-:S05]  /*9540*/  LOP3.LUT R3, R0, R3, RZ, 0xfc, !PT ;  /* 0x0000000300037212 */ /* 0x000fca00078efcff */
[----:B------:R0:W-:Y:S01]  /*9550*/  STG.E.U8 desc[UR36][R16.64], R3 ;  /* 0x0000000310007986 */ /* 0x0001e2000c101124 */
[----:B------:R-:W-:Y:S05]  /*9560*/  BRA `(.L_x_31938) ;  /* 0x0000000800547947 */ /* 0x000fea0003800000 */
.L_x_31949:
        /* <DEDUP_REMOVED lines=17> */
.L_x_31953:
[----:B------:R-:W-:Y:S01]  /*9680*/  IMAD.MOV.U32 R0, RZ, RZ, 0x7f ;  /* 0x0000007fff007424 */ /* 0x000fe200078e00ff */
[----:B------:R-:W-:-:S04]  /*9690*/  ISETP.GT.U32.AND P0, PT, R2, 0x7f800000, PT ;  /* 0x7f8000000200780c */ /* 0x000fc80003f04070 */
[----:B------:R-:W-:-:S09]  /*96a0*/  SEL R0, R0, 0x7c, P0 ;  /* 0x0000007c00007807 */ /* 0x000fd20000000000 */
.L_x_31954:
[----:B------:R-:W-:Y:S05]  /*96b0*/  BSYNC B0 ;  /* 0x0000000000007941 */ /* 0x000fea0003800000 */
.L_x_31952:
[----:B------:R-:W-:-:S04]  /*96c0*/  LOP3.LUT R2, R3, 0x80000000, RZ, 0xc0, !PT ;  /* 0x8000000003027812 */ /* 0x000fc800078ec0ff */
[----:B------:R-:W-:-:S04]  /*96d0*/  SHF.R.U32.HI R3, RZ, 0x18, R2 ;  /* 0x00000018ff037819 */ /* 0x000fc80000011602 */
[----:B------:R-:W-:-:S05]  /*96e0*/  LOP3.LUT R3, R0, R3, RZ, 0xfc, !PT ;  /* 0x0000000300037212 */ /* 0x000fca00078efcff */
[----:B------:R0:W-:Y:S01]  /*96f0*/  STG.E.U8 desc[UR36][R16.64], R3 ;  /* 0x0000000310007986 */ /* 0x0001e2000c101124 */
[----:B------:R-:W-:Y:S05]  /*9700*/  BRA `(.L_x_31938) ;  /* 0x0000000400ec7947 */ /* 0x000fea0003800000 */
.L_x_31948:
        /* <DEDUP_REMOVED lines=8> */
.L_x_31945:
        /* <DEDUP_REMOVED lines=11> */
.L_x_31957:
        /* <DEDUP_REMOVED lines=21> */
.L_x_31960:
[----:B------:R-:W-:-:S04]  /*9990*/  LOP3.LUT R2, R3, 0x80000000, RZ, 0xc0, !PT ;  /* 0x8000000003027812 */ /* 0x000fc800078ec0ff */
[----:B------:R-:W-:-:S04]  /*99a0*/  SHF.R.U32.HI R3, RZ, 0x18, R2 ;  /* 0x00000018ff037819 */ /* 0x000fc80000011602 */
[----:B------:R-:W-:-:S04]  /*99b0*/  LOP3.LUT R0, R0, R3, RZ, 0xfc, !PT ;  /* 0x0000000300007212 */ /* 0x000fc800078efcff */
[----:B------:R-:W-:-:S07]  /*99c0*/  PRMT R8, R0, 0x7610, R8 ;  /* 0x0000761000087816 */ /* 0x000fce0000000008 */
.L_x_31959:
[----:B------:R-:W-:Y:S05]  /*99d0*/  BSYNC B0 ;  /* 0x0000000000007941 */ /* 0x000fea0003800000 */
.L_x_31958:
[----:B------:R0:W-:Y:S01]  /*99e0*/  STG.E.U8 desc[UR36][R16.64], R8 ;  /* 0x0000000810007986 */ /* 0x0001e2000c101124 */
[----:B------:R-:W-:Y:S05]  /*99f0*/  BRA `(.L_x_31938) ;  /* 0x0000000400307947 */ /* 0x000fea0003800000 */
.L_x_31956:
        /* <DEDUP_REMOVED lines=21> */
.L_x_31963:
[----:B------:R-:W-:-:S04]  /*9b50*/  LOP3.LUT R2, R3, 0x80000000, RZ, 0xc0, !PT ;  /* 0x8000000003027812 */ /* 0x000fc800078ec0ff */
[----:B------:R-:W-:-:S04]  /*9b60*/  SHF.R.U32.HI R3, RZ, 0x18, R2 ;  /* 0x00000018ff037819 */ /* 0x000fc80000011602 */
[----:B------:R-:W-:-:S04]  /*9b70*/  LOP3.LUT R0, R0, R3, RZ, 0xfc, !PT ;  /* 0x0000000300007212 */ /* 0x000fc800078efcff */
[----:B------:R-:W-:-:S07]  /*9b80*/  PRMT R8, R0, 0x7610, R8 ;  /* 0x0000761000087816 */ /* 0x000fce0000000008 */
.L_x_31962:
[----:B------:R-:W-:Y:S05]  /*9b90*/  BSYNC B0 ;  /* 0x0000000000007941 */ /* 0x000fea0003800000 */
.L_x_31961:
[----:B------:R0:W-:Y:S01]  /*9ba0*/  STG.E.U8 desc[UR36][R16.64], R8 ;  /* 0x0000000810007986 */ /* 0x0001e2000c101124 */
[----:B------:R-:W-:Y:S05]  /*9bb0*/  BRA `(.L_x_31938) ;  /* 0x0000000000c07947 */ /* 0x000fea0003800000 */
.L_x_31955:
        /* <DEDUP_REMOVED lines=26> */
.L_x_31937:
        /* <DEDUP_REMOVED lines=16> */
.L_x_31966:
[----:B------:R-:W-:Y:S05]  /*9e60*/  BRA `(.L_x_31938) ;  /* 0x0000000000147947 */ /* 0x000fea0003800000 */
.L_x_31965:
[----:B------:R-:W0:Y:S02]  /*9e70*/  F2I.U64.F64.TRUNC R4, R4 ;  /* 0x0000000400047311 */ /* 0x000e24000030d800 */
[----:B0-----:R4:W-:Y:S01]  /*9e80*/  STG.E.64 desc[UR36][R16.64], R4 ;  /* 0x0000000410007986 */ /* 0x0019e2000c101b24 */
[----:B------:R-:W-:Y:S05]  /*9e90*/  BRA `(.L_x_31938) ;  /* 0x0000000000087947 */ /* 0x000fea0003800000 */
.L_x_31964:
[----:B------:R-:W0:Y:S02]  /*9ea0*/  F2I.U32.F64.TRUNC R5, R4 ;  /* 0x0000000400057311 */ /* 0x000e24000030d000 */
[----:B0-----:R0:W-:Y:S02]  /*9eb0*/  STG.E desc[UR36][R16.64], R5 ;  /* 0x0000000510007986 */ /* 0x0011e4000c101924 */
.L_x_31938:
[----:B------:R-:W-:-:S07]  /*9ec0*/  VIADD R19, R19, 0x80 ;  /* 0x0000008013137836 */ /* 0x000fce0000000000 */
.L_x_31897:
[----:B------:R-:W-:Y:S05]  /*9ed0*/  BSYNC B6 ;  /* 0x0000000000067941 */ /* 0x000fea0003800000 */
.L_x_31896:
        /* <DEDUP_REMOVED lines=306> */
.L_x_31967:
        /* <DEDUP_REMOVED lines=21> */
.L_x_31971:
[----:B------:R-:W2:Y:S02]  /*b350*/  LDG.E.U8 R2, desc[UR36][R4.64] ;  /* 0x0000002404027981 */ /* 0x000ea4000c1e1100 */
[----:B--2---:R-:W0:Y:S01]  /*b360*/  I2F.F64.U16 R2, R2 ;  /* 0x0000000200027312 */ /* 0x004e220000101800 */
[----:B------:R-:W-:Y:S05]  /*b370*/  BRA `(.L_x_31973) ;  /* 0x0000000c00707947 */ /* 0x000fea0003800000 */
.L_x_31970:
        /* <DEDUP_REMOVED lines=9> */
.L_x_31975:
[----:B------:R-:W2:Y:S02]  /*b410*/  LDG.E R2, desc[UR36][R4.64] ;  /* 0x0000002404027981 */ /* 0x000ea4000c1e1900 */
[----:B--2---:R-:W0:Y:S01]  /*b420*/  I2F.F64 R2, R2 ;  /* 0x0000000200027312 */ /* 0x004e220000201c00 */
[----:B------:R-:W-:Y:S05]  /*b430*/  BRA `(.L_x_31973) ;  /* 0x0000000c00407947 */ /* 0x000fea0003800000 */
.L_x_31974:
[----:B------:R-:W2:Y:S02]  /*b440*/  LDG.E.U16 R2, desc[UR36][R4.64] ;  /* 0x0000002404027981 */ /* 0x000ea4000c1e1500 */
[----:B--2---:R-:W0:Y:S01]  /*b450*/  I2F.F64.S16 R2, R2 ;  /* 0x0000000200027312 */ /* 0x004e220000101c00 */
[----:B------:R-:W-:Y:S05]  /*b460*/  BRA `(.L_x_31973) ;  /* 0x0000000c00347947 */ /* 0x000fea0003800000 */
.L_x_31969:
        /* <DEDUP_REMOVED lines=10> */
.L_x_31977:
[----:B------:R-:W2:Y:S02]  /*b510*/  LDG.E.U16 R0, desc[UR36][R4.64] ;  /* 0x0000002404007981 */ /* 0x000ea4000c1e1500 */
[----:B--2---:R-:W-:-:S05]  /*b520*/  HADD2.F32 R0, -RZ, R0.H0_H0 ;  /* 0x20000000ff007230 */ /* 0x004fca0000004100 */
[----:B------:R-:W-:-:S04]  /*b530*/  FMUL.FTZ R0, R0, 1 ;  /* 0x3f80000000007820 */ /* 0x000fc80000410000 */
[----:B------:R0:W1:Y:S01]  /*b540*/  F2F.F64.F32 R2, R0 ;  /* 0x0000000000027310 */ /* 0x0000620000201800 */
[----:B------:R-:W-:Y:S05]  /*b550*/  BRA `(.L_x_31973) ;  /* 0x0000000800f87947 */ /* 0x000fea0003800000 */
.L_x_31976:
        /* <DEDUP_REMOVED lines=10> */
.L_x_31979:
[----:B------:R-:W2:Y:S02]  /*b600*/  LDG.E.U16 R4, desc[UR36][R4.64] ;  /* 0x0000002404047981 */ /* 0x000ea4000c1e1500 */
[----:B--2---:R-:W-:-:S05]  /*b610*/  HADD2.F32 R0, -RZ, R4.H0_H0 ;  /* 0x20000004ff007230 */ /* 0x004fca0000004100 */
[----:B------:R-:W-:-:S04]  /*b620*/  FMUL.FTZ R0, R0, 1 ;  /* 0x3f80000000007820 */ /* 0x000fc80000410000 */
[----:B------:R4:W0:Y:S01]  /*b630*/  F2F.F64.F32 R2, R0 ;  /* 0x0000000000027310 */ /* 0x0008220000201800 */
[----:B------:R-:W-:Y:S05]  /*b640*/  BRA `(.L_x_31973) ;  /* 0x0000000800bc7947 */ /* 0x000fea0003800000 */
.L_x_31978:
[----:B------:R0:W5:Y:S01]  /*b650*/  LDG.E.64 R2, desc[UR36][R4.64] ;  /* 0x0000002404027981 */ /* 0x000162000c1e1b00 */
[----:B------:R-:W-:Y:S05]  /*b660*/  BRA `(.L_x_31973) ;  /* 0x0000000800b47947 */ /* 0x000fea0003800000 */
.L_x_31968:
        /* <DEDUP_REMOVED lines=13> */
.L_x_31982:
[----:B------:R0:W5:Y:S01]  /*b740*/  LDG.E.64 R2, desc[UR36][R4.64] ;  /* 0x0000002404027981 */ /* 0x000162000c1e1b00 */
[----:B------:R-:W-:Y:S05]  /*b750*/  BRA `(.L_x_31973) ;  /* 0x0000000800787947 */ /* 0x000fea0003800000 */
.L_x_31981:
        /* <DEDUP_REMOVED lines=28> */
.L_x_31984:
        /* <DEDUP_REMOVED lines=15> */
.L_x_31983:
[----:B------:R-:W2:Y:S02]  /*ba10*/  LDG.E.U16 R0, desc[UR36][R4.64] ;  /* 0x0000002404007981 */ /* 0x000ea4000c1e1500 */
[----:B--2---:R-:W-:-:S04]  /*ba20*/  IMAD.U32 R0, R0, 0x10000, RZ ;  /* 0x0001000000007824 */ /* 0x004fc800078e00ff */
[----:B------:R-:W-:-:S04]  /*ba30*/  FMUL.FTZ R0, R0, 1 ;  /* 0x3f80000000007820 */ /* 0x000fc80000410000 */
[----:B------:R0:W1:Y:S01]  /*ba40*/  F2F.F64.F32 R2, R0 ;  /* 0x0000000000027310 */ /* 0x0000620000201800 */
[----:B------:R-:W-:Y:S05]  /*ba50*/  BRA `(.L_x_31973) ;  /* 0x0000000400b87947 */ /* 0x000fea0003800000 */
.L_x_31980:
        /* <DEDUP_REMOVED lines=11> */
.L_x_31987:
        /* <DEDUP_REMOVED lines=21> */
.L_x_31991:
[----:B------:R-:W-:Y:S05]  /*bc60*/  BSYNC B1 ;  /* 0x0000000000017941 */ /* 0x000fea0003800000 */
.L_x_31990:
[----:B------:R-:W-:Y:S01]  /*bc70*/  LEA R3, R0, 0x3b800000, 0x17 ;  /* 0x3b80000000037811 */ /* 0x000fe200078eb8ff */
[----:B------:R-:W-:-:S05]  /*bc80*/  IMAD.SHL.U32 R0, R2, 0x100000, RZ ;  /* 0x0010000002007824 */ /* 0x000fca00078e00ff */
[----:B------:R-:W-:-:S07]  /*bc90*/  LOP3.LUT R0, R3, R0, R4, 0xfe, !PT ;  /* 0x0000000003007212 */ /* 0x000fce00078efe04 */
.L_x_31989:
[----:B------:R-:W-:Y:S05]  /*bca0*/  BSYNC B0 ;  /* 0x0000000000007941 */ /* 0x000fea0003800000 */
.L_x_31988:
[----:B------:R-:W-:-:S04]  /*bcb0*/  FMUL.FTZ R0, R0, 1 ;  /* 0x3f80000000007820 */ /* 0x000fc80000410000 */
[----:B------:R0:W1:Y:S01]  /*bcc0*/  F2F.F64.F32 R2, R0 ;  /* 0x0000000000027310 */ /* 0x0000620000201800 */
[----:B------:R-:W-:Y:S05]  /*bcd0*/  BRA `(.L_x_31973) ;  /* 0x0000000400187947 */ /* 0x000fea0003800000 */
.L_x_31986:
        /* <DEDUP_REMOVED lines=21> */
.L_x_31995:
[----:B------:R-:W-:Y:S05]  /*be30*/  BSYNC B1 ;  /* 0x0000000000017941 */ /* 0x000fea0003800000 */
.L_x_31994:
[----:B------:R-:W-:Y:S01]  /*be40*/  LEA R3, R0, 0x37800000, 0x17 ;  /* 0x3780000000037811 */ /* 0x000fe200078eb8ff */
[----:B------:R-:W-:-:S05]  /*be50*/  IMAD.SHL.U32 R0, R2, 0x200000, RZ ;  /* 0x0020000002007824 */ /* 0x000fca00078e00ff */
[----:B------:R-:W-:-:S07]  /*be60*/  LOP3.LUT R0, R3, R0, R4, 0xfe, !PT ;  /* 0x0000000003007212 */ /* 0x000fce00078efe04 */
.L_x_31993:
[----:B------:R-:W-:Y:S05]  /*be70*/  BSYNC B0 ;  /* 0x0000000000007941 */ /* 0x000fea0003800000 */
.L_x_31992:
[----:B------:R-:W-:-:S04]  /*be80*/  FMUL.FTZ R0, R0, 1 ;  /* 0x3f80000000007820 */ /* 0x000fc80000410000 */
[----:B------:R0:W1:Y:S01]  /*be90*/  F2F.F64.F32 R2, R0 ;  /* 0x0000000000027310 */ /* 0x0000620000201800 */
[----:B------:R-:W-:Y:S05]  /*bea0*/  BRA `(.L_x_31973) ;  /* 0x0000000000a47947 */ /* 0x000fea0003800000 */
.L_x_31985:
        /* <DEDUP_REMOVED lines=14> */
.L_x_31999:
[----:B------:R-:W-:Y:S05]  /*bf90*/  BSYNC B0 ;  /* 0x0000000000007941 */ /* 0x000fea0003800000 */
.L_x_31998:
[----:B------:R-:W-:-:S04]  /*bfa0*/  FMUL.FTZ R0, R0, 1 ;  /* 0x3f80000000007820 */ /* 0x000fc80000410000 */
[----:B------:R0:W1:Y:S01]  /*bfb0*/  F2F.F64.F32 R2, R0 ;  /* 0x0000000000027310 */ /* 0x0000620000201800 */
[----:B------:R-:W-:Y:S05]  /*bfc0*/  BRA `(.L_x_31973) ;  /* 0x00000000005c7947 */ /* 0x000fea0003800000 */
.L_x_31972:
        /* <DEDUP_REMOVED lines=16> */
.L_x_32000:
[----:B------:R-:W-:Y:S01]  /*c0d0*/  CS2R R2, SRZ ;  /* 0x0000000000027805 */ /* 0x000fe2000001ff00 */
[----:B------:R-:W-:Y:S06]  /*c0e0*/  BRA `(.L_x_31973) ;  /* 0x0000000000147947 */ /* 0x000fec0003800000 */
.L_x_31997:
[----:B------:R-:W2:Y:S02]  /*c0f0*/  LDG.E.64 R2, desc[UR36][R4.64] ;  /* 0x0000002404027981 */ /* 0x000ea4000c1e1b00 */
[----:B--2---:R-:W0:Y:S01]  /*c100*/  I2F.F64.U64 R2, R2 ;  /* 0x0000000200027312 */ /* 0x004e220000301800 */
[----:B------:R-:W-:Y:S05]  /*c110*/  BRA `(.L_x_31973) ;  /* 0x0000000000087947 */ /* 0x000fea0003800000 */
.L_x_31996:
[----:B------:R-:W2:Y:S02]  /*c120*/  LDG.E R2, desc[UR36][R4.64] ;  /* 0x0000002404027981 */ /* 0x000ea4000c1e1900 */
[----:B--2---:R-:W0:Y:S02]  /*c130*/  I2F.F64.U32 R2, R2 ;  /* 0x0000000200027312 */ /* 0x004e240000201800 */
.L_x_31973:
        /* <DEDUP_REMOVED lines=10> */
[----:B------:R-:W-:Y:S01]  /*c1e0*/  @!P1 DSETP.MAX.AND P2, P3, R2, R6, PT ;  /* 0x000000060200922a */ /* 0x000fe20003b4f000 */
        /* <DEDUP_REMOVED lines=11> */
.L_x_32001:
        /* <DEDUP_REMOVED lines=12> */
.L_x_32005:
[----:B------:R-:W1:Y:S02]  /*c360*/  F2I.S64.F64.TRUNC R4, R4 ;  /* 0x0000000400047311 */ /* 0x000e64000030d900 */
[----:B-123-5:R-:W-:-:S05]  /*c370*/  IMAD.MOV.U32 R3, RZ, RZ, R4 ;  /* 0x000000ffff037224 */ /* 0x02efca00078e0004 */
[----:B------:R-:W-:Y:S01]  /*c380*/  STG.E.U8 desc[UR36][R16.64], R3 ;  /* 0x0000000310007986 */ /* 0x000fe2000c101124 */
[----:B------:R-:W-:Y:S05]  /*c390*/  EXIT ;  /* 0x000000000000794d */ /* 0x000fea0003800000 */
.L_x_32004:
        /* <DEDUP_REMOVED lines=9> */
.L_x_32008:
[----:B------:R-:W0:Y:S02]  /*c430*/  F2I.F64.TRUNC R5, R4 ;  /* 0x0000000400057311 */ /* 0x000e24000030d100 */
[----:B0-----:R-:W-:Y:S01]  /*c440*/  STG.E desc[UR36][R16.64], R5 ;  /* 0x0000000510007986 */ /* 0x001fe2000c101924 */
[----:B------:R-:W-:Y:S05]  /*c450*/  EXIT ;  /* 0x000000000000794d */ /* 0x000fea0003800000 */
.L_x_32007:
[----:B------:R-:W0:Y:S02]  /*c460*/  F2I.F64.TRUNC R5, R4 ;  /* 0x0000000400057311 */ /* 0x000e24000030d100 */
[----:B0-----:R-:W-:Y:S01]  /*c470*/  STG.E.U16 desc[UR36][R16.64], R5 ;  /* 0x0000000510007986 */ /* 0x001fe2000c101524 */
[----:B------:R-:W-:Y:S05]  /*c480*/  EXIT ;  /* 0x000000000000794d */ /* 0x000fea0003800000 */
.L_x_32003:
        /* <DEDUP_REMOVED lines=13> */
.L_x_32010:
        /* <DEDUP_REMOVED lines=8> */
.L_x_32009:
        /* <DEDUP_REMOVED lines=14> */
.L_x_32012:
        /* <DEDUP_REMOVED lines=9> */
.L_x_32011:
[----:B------:R-:W-:Y:S01]  /*c750*/  STG.E.64 desc[UR36][R16.64], R4 ;  /* 0x0000000410007986 */ /* 0x000fe2000c101b24 */
[----:B------:R-:W-:Y:S05]  /*c760*/  EXIT ;  /* 0x000000000000794d */ /* 0x000fea0003800000 */
.L_x_32002:
        /* <DEDUP_REMOVED lines=12> */
.L_x_32015:
[----:B------:R-:W-:-:S05]  /*c830*/  CS2R R6, SRZ ;  /* 0x0000000000067805 */ /* 0x000fca000001ff00 */
[----:B------:R-:W-:Y:S01]  /*c840*/  STG.E.128 desc[UR36][R16.64], R4 ;  /* 0x0000000410007986 */ /* 0x000fe2000c101d24 */
[----:B------:R-:W-:Y:S05]  /*c850*/  EXIT ;  /* 0x000000000000794d */ /* 0x000fea0003800000 */
.L_x_32014:
        /* <DEDUP_REMOVED lines=25> */
.L_x_32019:
[----:B------:R-:W-:Y:S05]  /*c9f0*/  BSYNC B0 ;  /* 0x0000000000007941 */ /* 0x000fea0003800000 */
.L_x_32018:
[----:B------:R-:W-:-:S05]  /*ca00*/  LOP3.LUT R3, R0, R3, RZ, 0xfc, !PT ;  /* 0x0000000300037212 */ /* 0x000fca00078efcff */
[----:B------:R-:W-:Y:S01]  /*ca10*/  STG.E.U8 desc[UR36][R16.64], R3 ;  /* 0x0000000310007986 */ /* 0x000fe2000c101124 */
[----:B------:R-:W-:Y:S05]  /*ca20*/  EXIT ;  /* 0x000000000000794d */ /* 0x000fea0003800000 */
.L_x_32017:
        /* <DEDUP_REMOVED lines=17> */
.L_x_32021:
[----:B------:R-:W-:Y:S01]  /*cb40*/  IMAD.MOV.U32 R0, RZ, RZ, 0x7f ;  /* 0x0000007fff007424 */ /* 0x000fe200078e00ff */
[----:B------:R-:W-:-:S04]  /*cb50*/  ISETP.GT.U32.AND P0, PT, R2, 0x7f800000, PT ;  /* 0x7f8000000200780c */ /* 0x000fc80003f04070 */
[----:B------:R-:W-:-:S09]  /*cb60*/  SEL R0, R0, 0x7c, P0 ;  /* 0x0000007c00007807 */ /* 0x000fd20000000000 */
.L_x_32022:
[----:B------:R-:W-:Y:S05]  /*cb70*/  BSYNC B0 ;  /* 0x0000000000007941 */ /* 0x000fea0003800000 */
.L_x_32020:
[----:B------:R-:W-:-:S04]  /*cb80*/  LOP3.LUT R2, R3, 0x80000000, RZ, 0xc0, !PT ;  /* 0x8000000003027812 */ /* 0x000fc800078ec0ff */
[----:B------:R-:W-:-:S04]  /*cb90*/  SHF.R.U32.HI R3, RZ, 0x18, R2 ;  /* 0x00000018ff037819 */ /* 0x000fc80000011602 */
[----:B------:R-:W-:-:S05]  /*cba0*/  LOP3.LUT R3, R0, R3, RZ, 0xfc, !PT ;  /* 0x0000000300037212 */ /* 0x000fca00078efcff */
[----:B------:R-:W-:Y:S01]  /*cbb0*/  STG.E.U8 desc[UR36][R16.64], R3 ;  /* 0x0000000310007986 */ /* 0x000fe2000c101124 */
[----:B------:R-:W-:Y:S05]  /*cbc0*/  EXIT ;  /* 0x000000000000794d */ /* 0x000fea0003800000 */
.L_x_32016:
        /* <DEDUP_REMOVED lines=8> */
.L_x_32013:
        /* <DEDUP_REMOVED lines=11> */
.L_x_32025:
        /* <DEDUP_REMOVED lines=21> */
.L_x_32028:
[----:B------:R-:W-:-:S04]  /*ce50*/  LOP3.LUT R2, R3, 0x80000000, RZ, 0xc0, !PT ;  /* 0x8000000003027812 */ /* 0x000fc800078ec0ff */
[----:B------:R-:W-:-:S04]  /*ce60*/  SHF.R.U32.HI R3, RZ, 0x18, R2 ;  /* 0x00000018ff037819 */ /* 0x000fc80000011602 */
[----:B------:R-:W-:-:S04]  /*ce70*/  LOP3.LUT R0, R0, R3, RZ, 0xfc, !PT ;  /* 0x0000000300007212 */ /* 0x000fc800078efcff */
[----:B------:R-:W-:-:S07]  /*ce80*/  PRMT R8, R0, 0x7610, R8 ;  /* 0x0000761000087816 */ /* 0x000fce0000000008 */
.L_x_32027:
[----:B------:R-:W-:Y:S05]  /*ce90*/  BSYNC B0 ;  /* 0x0000000000007941 */ /* 0x000fea0003800000 */
.L_x_32026:
[----:B------:R-:W-:Y:S01]  /*cea0*/  STG.E.U8 desc[UR36][R16.64], R8 ;  /* 0x0000000810007986 */ /* 0x000fe2000c101124 */
[----:B------:R-:W-:Y:S05]  /*ceb0*/  EXIT ;  /* 0x000000000000794d */ /* 0x000fea0003800000 */
.L_x_32024:
        /* <DEDUP_REMOVED lines=21> */
.L_x_32031:
[----:B------:R-:W-:-:S04]  /*d010*/  LOP3.LUT R2, R3, 0x80000000, RZ, 0xc0, !PT ;  /* 0x8000000003027812 */ /* 0x000fc800078ec0ff */
[----:B------:R-:W-:-:S04]  /*d020*/  SHF.R.U32.HI R3, RZ, 0x18, R2 ;  /* 0x00000018ff037819 */ /* 0x000fc80000011602 */
[----:B------:R-:W-:-:S04]  /*d030*/  LOP3.LUT R0, R0, R3, RZ, 0xfc, !PT ;  /* 0x0000000300007212 */ /* 0x000fc800078efcff */
[----:B------:R-:W-:-:S07]  /*d040*/  PRMT R8, R0, 0x7610, R8 ;  /* 0x0000761000087816 */ /* 0x000fce0000000008 */
.L_x_32030:
[----:B------:R-:W-:Y:S05]  /*d050*/  BSYNC B0 ;  /* 0x0000000000007941 */ /* 0x000fea0003800000 */
.L_x_32029:
[----:B------:R-:W-:Y:S01]  /*d060*/  STG.E.U8 desc[UR36][R16.64], R8 ;  /* 0x0000000810007986 */ /* 0x000fe2000c101124 */
[----:B------:R-:W-:Y:S05]  /*d070*/  EXIT ;  /* 0x000000000000794d */ /* 0x000fea0003800000 */
.L_x_32023:
        /* <DEDUP_REMOVED lines=26> */
.L_x_32006:
        /* <DEDUP_REMOVED lines=16> */
.L_x_32034:
[----:B------:R-:W-:Y:S05]  /*d320*/  EXIT ;  /* 0x000000000000794d */ /* 0x000fea0003800000 */
.L_x_32033:
[----:B------:R-:W0:Y:S02]  /*d330*/  F2I.U64.F64.TRUNC R4, R4 ;  /* 0x0000000400047311 */ /* 0x000e24000030d800 */
[----:B0-----:R-:W-:Y:S01]  /*d340*/  STG.E.64 desc[UR36][R16.64], R4 ;  /* 0x0000000410007986 */ /* 0x001fe2000c101b24 */
[----:B------:R-:W-:Y:S05]  /*d350*/  EXIT ;  /* 0x000000000000794d */ /* 0x000fea0003800000 */
.L_x_32032:
[----:B------:R-:W0:Y:S02]  /*d360*/  F2I.U32.F64.TRUNC R5, R4 ;  /* 0x0000000400057311 */ /* 0x000e24000030d000 */
[----:B0-----:R-:W-:Y:S01]  /*d370*/  STG.E desc[UR36][R16.64], R5 ;  /* 0x0000000510007986 */ /* 0x001fe2000c101924 */
[----:B------:R-:W-:Y:S05]  /*d380*/  EXIT ;  /* 0x000000000000794d */ /* 0x000fea0003800000 */
.L_x_32035:
        /* <DEDUP_REMOVED lines=15> */
.L_x_42397:


//--------------------- .text._ZN2at6native27unrolled_elementwise_kernelINS0_13AUnaryFunctorIdddZZZNS0_19maximum_kernel_cudaERNS_18TensorIteratorBaseEENKUlvE0_clEvENKUlvE_clEvEUlddE_EESt5arrayIPcLm2EELi4E23TrivialOffsetCalculatorILi1EjESD_NS0_6memory12LoadWithCastILi1EEENSE_13StoreWithCastILi1EEEEEviT_T0_T2_T3_T4_T5_ --------------------------
	.section	.text._ZN2at6native27unrolled_elementwise_kernelINS0_13AUnaryFunctorIdddZZZNS0_19maximum_kernel_cudaERNS_18TensorIteratorBaseEENKUlvE0_clEvENKUlvE_clEvEUlddE_EESt5arrayIPcLm2EELi4E23TrivialOffsetCalculatorILi1EjESD_NS0_6memory12LoadWithCastILi1EEENSE_13StoreWithCastILi1EEEEEviT_T0_T2_T3_T4_T5_,"ax",@progbits
	.align	128
        .global         _ZN2at6native27unrolled_elementwise_kernelINS0_13AUnaryFunctorIdddZZZNS0_19maximum_kernel_cudaERNS_18TensorIteratorBaseEENKUlvE0_clEvENKUlvE_clEvEUlddE_EESt5arrayIPcLm2EELi4E23TrivialOffsetCalculatorILi1EjESD_NS0_6memory12LoadWithCastILi1EEENSE_13StoreWithCastILi1EEEEEviT_T0_T2_T3_T4_T5_
        .type           _ZN2at6native27unrolled_elementwise_kernelINS0_13AUnaryFunctorIdddZZZNS0_19maximum_kernel_cudaERNS_18TensorIteratorBaseEENKUlvE0_clEvENKUlvE_clEvEUlddE_EESt5arrayIPcLm2EELi4E23TrivialOffsetCalculatorILi1EjESD_NS0_6memory12LoadWithCastILi1EEENSE_13StoreWithCastILi1EEEEEviT_T0_T2_T3_T4_T5_,@function
        .size           _ZN2at6native27unrolled_elementwise_kernelINS0_13AUnaryFunctorIdddZZZNS0_19maximum_kernel_cudaERNS_18TensorIteratorBaseEENKUlvE0_clEvENKUlvE_clEvEUlddE_EESt5arrayIPcLm2EELi4E23TrivialOffsetCalculatorILi1EjESD_NS0_6memory12LoadWithCastILi1EEENSE_13StoreWithCastILi1EEEEEviT_T0_T2_T3_T4_T5_,(.L_x_42398 - _ZN2at6native27unrolled_elementwise_kernelINS0_13AUnaryFunctorIdddZZZNS0_19maximum_kernel_cudaERNS_18TensorIteratorBaseEENKUlvE0_clEvENKUlvE_clEvEUlddE_EESt5arrayIPcLm2EELi4E23TrivialOffsetCalculatorILi1EjESD_NS0_6memory12LoadWithCastILi1EEENSE_13StoreWithCastILi1EEEEEviT_T0_T2_T3_T4_T5_)
        .other          _ZN2at6native27unrolled_elementwise_kernelINS0_13AUnaryFunctorIdddZZZNS0_19maximum_kernel_cudaERNS_18TensorIteratorBaseEENKUlvE0_clEvENKUlvE_clEvEUlddE_EESt5arrayIPcLm2EELi4E23TrivialOffsetCalculatorILi1EjESD_NS0_6memory12LoadWithCastILi1EEENSE_13StoreWithCastILi1EEEEEviT_T0_T2_T3_T4_T5_,@"STO_CUDA_ENTRY STV_DEFAULT"
_ZN2at6native27unrolled_elementwise_kernelINS0_13AUnaryFunctorIdddZZZNS0_19maximum_kernel_cudaERNS_18TensorIteratorBaseEENKUlvE0_clEvENKUlvE_clEvEUlddE_EESt5arrayIPcLm2EELi4E23TrivialOffsetCalculatorILi1EjESD_NS0_6memory12LoadWithCastILi1EEENSE_13StoreWithCastILi1EEEEEviT_T0_T2_T3_T4_T5_:
.text._ZN2at6native27unrolled_elementwise_kernelINS0_13AUnaryFunctorIdddZZZNS0_19maximum_kernel_cudaERNS_18TensorIteratorBaseEENKUlvE0_clEvENKUlvE_clEvEUlddE_EESt5arrayIPcLm2EELi4E23TrivialOffsetCalculatorILi1EjESD_NS0_6memory12LoadWithCastILi1EEENSE_13StoreWithCastILi1EEEEEviT_T0_T2_T3_T4_T5_:
        /* <DEDUP_REMOVED lines=32> */
.L_x_32041:
[----:B------:R-:W2:Y:S02]  /*0200*/  LDG.E.U8 R4, desc[UR36][R4.64] ;  /* 0x0000002404047981 */ /* 0x000ea4000c1e1100 */
[----:B--2---:R0:W1:Y:S01]  /*0210*/  I2F.F64.U16 R30, R4 ;  /* 0x00000004001e7312 */ /* 0x0040620000101800 */
[----:B------:R-:W-:Y:S05]  /*0220*/  BRA `(.L_x_32043) ;  /* 0x0000000c00747947 */ /* 0x000fea0003800000 */
.L_x_32040:
        /* <DEDUP_REMOVED lines=9> */
.L_x_32045:
[----:B------:R-:W2:Y:S02]  /*02c0*/  LDG.E R4, desc[UR36][R4.64] ;  /* 0x0000002404047981 */ /* 0x000ea4000c1e1900 */
[----:B--2---:R1:W2:Y:S01]  /*02d0*/  I2F.F64 R30, R4 ;  /* 0x00000004001e7312 */ /* 0x0042a20000201c00 */
[----:B------:R-:W-:Y:S05]  /*02e0*/  BRA `(.L_x_32043) ;  /* 0x0000000c00447947 */ /* 0x000fea0003800000 */
.L_x_32044:
[----:B------:R-:W2:Y:S02]  /*02f0*/  LDG.E.U16 R4, desc[UR36][R4.64] ;  /* 0x0000002404047981 */ /* 0x000ea4000c1e1500 */
[----:B--2---:R3:W4:Y:S01]  /*0300*/  I2F.F64.S16 R30, R4 ;  /* 0x00000004001e7312 */ /* 0x0047220000101c00 */
[----:B------:R-:W-:Y:S05]  /*0310*/  BRA `(.L_x_32043) ;  /* 0x0000000c00387947 */ /* 0x000fea0003800000 */
.L_x_32039:
        /* <DEDUP_REMOVED lines=10> */
.L_x_32047:
[----:B------:R-:W2:Y:S02]  /*03c0*/  LDG.E.U16 R0, desc[UR36][R4.64] ;  /* 0x0000002404007981 */ /* 0x000ea4000c1e1500 */
[----:B--2---:R-:W-:-:S05]  /*03d0*/  HADD2.F32 R0, -RZ, R0.H0_H0 ;  /* 0x20000000ff007230 */ /* 0x004fca0000004100 */
[----:B------:R-:W-:-:S04]  /*03e0*/  FMUL.FTZ R0, R0, 1 ;  /* 0x3f80000000007820 */ /* 0x000fc80000410000 */
[----:B------:R0:W1:Y:S01]  /*03f0*/  F2F.F64.F32 R30, R0 ;  /* 0x00000000001e7310 */ /* 0x0000620000201800 */
[----:B------:R-:W-:Y:S05]  /*0400*/  BRA `(.L_x_32043) ;  /* 0x0000000800fc7947 */ /* 0x000fea0003800000 */
.L_x_32046:
        /* <DEDUP_REMOVED lines=10> */
.L_x_32049:
[----:B------:R-:W2:Y:S02]  /*04b0*/  LDG.E.U16 R4, desc[UR36][R4.64] ;  /* 0x0000002404047981 */ /* 0x000ea4000c1e1500 */
[----:B--2---:R-:W-:-:S05]  /*04c0*/  HADD2.F32 R0, -RZ, R4.H0_H0 ;  /* 0x20000004ff007230 */ /* 0x004fca0000004100 */
[----:B------:R-:W-:-:S04]  /*04d0*/  FMUL.FTZ R0, R0, 1 ;  /* 0x3f80000000007820 */ /* 0x000fc80000410000 */
[----:B------:R0:W1:Y:S01]  /*04e0*/  F2F.F64.F32 R30, R0 ;  /* 0x00000000001e7310 */ /* 0x0000620000201800 */
[----:B------:R-:W-:Y:S05]  /*04f0*/  BRA `(.L_x_32043) ;  /* 0x0000000800c07947 */ /* 0x000fea0003800000 */
.L_x_32048:
[----:B------:R0:W5:Y:S01]  /*0500*/  LDG.E.64 R30, desc[UR36][R4.64] ;  /* 0x00000024041e7981 */ /* 0x000162000c1e1b00 */
[----:B------:R-:W-:Y:S05]  /*0510*/  BRA `(.L_x_32043) ;  /* 0x0000000800b87947 */ /* 0x000fea0003800000 */
.L_x_32038:
        /* <DEDUP_REMOVED lines=13> */
.L_x_32052:
[----:B------:R0:W5:Y:S01]  /*05f0*/  LDG.E.64 R30, desc[UR36][R4.64] ;  /* 0x00000024041e7981 */ /* 0x000162000c1e1b00 */
[----:B------:R-:W-:Y:S05]  /*0600*/  BRA `(.L_x_32043) ;  /* 0x00000008007c7947 */ /* 0x000fea0003800000 */
.L_x_32051:
        /* <DEDUP_REMOVED lines=28> */
.L_x_32054:
        /* <DEDUP_REMOVED lines=16> */
.L_x_32053:
[----:B------:R-:W2:Y:S02]  /*08d0*/  LDG.E.U16 R0, desc[UR36][R4.64] ;  /* 0x0000002404007981 */ /* 0x000ea4000c1e1500 */
[----:B--2---:R-:W-:-:S04]  /*08e0*/  IMAD.U32 R0, R0, 0x10000, RZ ;  /* 0x0001000000007824 */ /* 0x004fc800078e00ff */
[----:B------:R-:W-:-:S04]  /*08f0*/  FMUL.FTZ R0, R0, 1 ;  /* 0x3f80000000007820 */ /* 0x000fc80000410000 */
[----:B------:R0:W1:Y:S01]  /*0900*/  F2F.F64.F32 R30, R0 ;  /* 0x00000000001e7310 */ /* 0x0000620000201800 */
[----:B------:R-:W-:Y:S05]  /*0910*/  BRA `(.L_x_32043) ;  /* 0x0000000400b87947 */ /* 0x000fea0003800000 */
.L_x_32050:
        /* <DEDUP_REMOVED lines=11> */
.L_x_32057:
        /* <DEDUP_REMOVED lines=21> */
.L_x_32061:
[----:B------:R-:W-:Y:S05]  /*0b20*/  BSYNC B1 ;  /* 0x0000000000017941 */ /* 0x000fea0003800000 */
.L_x_32060:
[----:B------:R-:W-:Y:S01]  /*0b30*/  LEA R5, R0, 0x3b800000, 0x17 ;  /* 0x3b80000000057811 */ /* 0x000fe200078eb8ff */
[----:B------:R-:W-:-:S05]  /*0b40*/  IMAD.SHL.U32 R0, R3, 0x100000, RZ ;  /* 0x0010000003007824 */ /* 0x000fca00078e00ff */
[----:B------:R-:W-:-:S07]  /*0b50*/  LOP3.LUT R0, R5, R0, R6, 0xfe, !PT ;  /* 0x0000000005007212 */ /* 0x000fce00078efe06 */
.L_x_32059:
[----:B------:R-:W-:Y:S05]  /*0b60*/  BSYNC B0 ;  /* 0x0000000000007941 */ /* 0x000fea0003800000 */
.L_x_32058:
[----:B------:R-:W-:-:S04]  /*0b70*/  FMUL.FTZ R0, R0, 1 ;  /* 0x3f80000000007820 */ /* 0x000fc80000410000 */
[----:B------:R0:W1:Y:S01]  /*0b80*/  F2F.F64.F32 R30, R0 ;  /* 0x00000000001e7310 */ /* 0x0000620000201800 */
[----:B------:R-:W-:Y:S05]  /*0b90*/  BRA `(.L_x_32043) ;  /* 0x0000000400187947 */ /* 0x000fea0003800000 */
.L_x_32056:
        /* <DEDUP_REMOVED lines=21> */
.L_x_32065:
[----:B------:R-:W-:Y:S05]  /*0cf0*/  BSYNC B1 ;  /* 0x0000000000017941 */ /* 0x000fea0003800000 */
.L_x_32064:
[----:B------:R-:W-:Y:S01]  /*0d00*/  LEA R5, R0, 0x37800000, 0x17 ;  /* 0x3780000000057811 */ /* 0x000fe200078eb8ff */
[----:B------:R-:W-:-:S05]  /*0d10*/  IMAD.SHL.U32 R0, R3, 0x200000, RZ ;  /* 0x0020000003007824 */ /* 0x000fca00078e00ff */
[----:B------:R-:W-:-:S07]  /*0d20*/  LOP3.LUT R0, R5, R0, R6, 0xfe, !PT ;  /* 0x0000000005007212 */ /* 0x000fce00078efe06 */
.L_x_32063:
[----:B------:R-:W-:Y:S05]  /*0d30*/  BSYNC B0 ;  /* 0x0000000000007941 */ /* 0x000fea0003800000 */
.L_x_32062:
[----:B------:R-:W-:-:S04]  /*0d40*/  FMUL.FTZ R0, R0, 1 ;  /* 0x3f80000000007820 */ /* 0x000fc80000410000 */
[----:B------:R0:W1:Y:S01]  /*0d50*/  F2F.F64.F32 R30, R0 ;  /* 0x00000000001e7310 */ /* 0x0000620000201800 */
[----:B------:R-:W-:Y:S05]  /*0d60*/  BRA `(.L_x_32043) ;  /* 0x0000000000a47947 */ /* 0x000fea0003800000 */
.L_x_32055:
        /* <DEDUP_REMOVED lines=14> */
.L_x_32069:
[----:B------:R-:W-:Y:S05]  /*0e50*/  BSYNC B0 ;  /* 0x0000000000007941 */ /* 0x000fea0003800000 */
.L_x_32068:
[----:B------:R-:W-:-:S04]  /*0e60*/  FMUL.FTZ R0, R0, 1 ;  /* 0x3f80000000007820 */ /* 0x000fc80000410000 */
[----:B------:R0:W1:Y:S01]  /*0e70*/  F2F.F64.F32 R30, R0 ;  /* 0x00000000001e7310 */ /* 0x0000620000201800 */
[----:B------:R-:W-:Y:S05]  /*0e80*/  BRA `(.L_x_32043) ;  /* 0x00000000005c7947 */ /* 0x000fea0003800000 */
.L_x_32042:
        /* <DEDUP_REMOVED lines=16> */
.L_x_32070:
[----:B------:R-:W-:Y:S01]  /*0f90*/  CS2R R30, SRZ ;  /* 0x00000000001e7805 */ /* 0x000fe2000001ff00 */
[----:B------:R-:W-:Y:S06]  /*0fa0*/  BRA `(.L_x_32043) ;  /* 0x0000000000147947 */ /* 0x000fec0003800000 */
.L_x_32067:
[----:B------:R-:W2:Y:S02]  /*0fb0*/  LDG.E.64 R30, desc[UR36][R4.64] ;  /* 0x00000024041e7981 */ /* 0x000ea4000c1e1b00 */
[----:B--2---:R-:W0:Y:S01]  /*0fc0*/  I2F.F64.U64 R30, R30 ;  /* 0x0000001e001e7312 */ /* 0x004e220000301800 */
[----:B------:R-:W-:Y:S05]  /*0fd0*/  BRA `(.L_x_32043) ;  /* 0x0000000000087947 */ /* 0x000fea0003800000 */
.L_x_32066:
[----:B------:R-:W2:Y:S02]  /*0fe0*/  LDG.E R4, desc[UR36][R4.64] ;  /* 0x0000002404047981 */ /* 0x000ea4000c1e1900 */
[----:B--2---:R0:W1:Y:S02]  /*0ff0*/  I2F.F64.U32 R30, R4 ;  /* 0x00000004001e7312 */ /* 0x0040640000201800 */
.L_x_32043:
[----:B------:R-:W3:Y:S02]  /*1000*/  S2R R16, SR_TID.X ;  /* 0x0000000000107919 */ /* 0x000ee40000002100 */
[----:B---3--:R-:W-:-:S07]  /*1010*/  VIADD R16, R16, 0x80 ;  /* 0x0000008010107836 */ /* 0x008fce0000000000 */
.L_x_32037:
[----:B------:R-:W-:Y:S05]  /*1020*/  BSYNC B6 ;  /* 0x0000000000067941 */ /* 0x000fea0003800000 */
.L_x_32036:
        /* <DEDUP_REMOVED lines=24> */
.L_x_32076:
[----:B------:R-:W3:Y:S02]  /*11b0*/  LDG.E.U8 R4, desc[UR36][R4.64] ;  /* 0x0000002404047981 */ /* 0x000ee4000c1e1100 */
[----:B---3--:R0:W1:Y:S01]  /*11c0*/  I2F.F64.U16 R32, R4 ;  /* 0x0000000400207312 */ /* 0x0080620000101800 */
[----:B------:R-:W-:Y:S05]  /*11d0*/  BRA `(.L_x_32078) ;  /* 0x0000000c00707947 */ /* 0x000fea0003800000 */
.L_x_32075:
        /* <DEDUP_REMOVED lines=9> */
.L_x_32080:
[----:B------:R-:W3:Y:S02]  /*1270*/  LDG.E R4, desc[UR36][R4.64] ;  /* 0x0000002404047981 */ /* 0x000ee4000c1e1900 */
[----:B---3--:R0:W1:Y:S01]  /*1280*/  I2F.F64 R32, R4 ;  /* 0x0000000400207312 */ /* 0x0080620000201c00 */
[----:B------:R-:W-:Y:S05]  /*1290*/  BRA `(.L_x_32078) ;  /* 0x0000000c00407947 */ /* 0x000fea0003800000 */
.L_x_32079:
[----:B------:R-:W3:Y:S02]  /*12a0*/  LDG.E.U16 R4, desc[UR36][R4.64] ;  /* 0x0000002404047981 */ /* 0x000ee4000c1e1500 */
[----:B---3--:R0:W1:Y:S01]  /*12b0*/  I2F.F64.S16 R32, R4 ;  /* 0x0000000400207312 */ /* 0x0080620000101c00 */
[----:B------:R-:W-:Y:S05]  /*12c0*/  BRA `(.L_x_32078) ;  /* 0x0000000c00347947 */ /* 0x000fea0003800000 */
.L_x_32074:
        /* <DEDUP_REMOVED lines=10> */
.L_x_32082:
[----:B------:R-:W3:Y:S02]  /*1370*/  LDG.E.U16 R0, desc[UR36][R4.64] ;  /* 0x0000002404007981 */ /* 0x000ee4000c1e1500 */
[----:B---3--:R-:W-:-:S05]  /*1380*/  HADD2.F32 R0, -RZ, R0.H0_H0 ;  /* 0x20000000ff007230 */ /* 0x008fca0000004100 */
[----:B------:R-:W-:-:S04]  /*1390*/  FMUL.FTZ R0, R0, 1 ;  /* 0x3f80000000007820 */ /* 0x000fc80000410000 */
[----:B------:R0:W1:Y:S01]  /*13a0*/  F2F.F64.F32 R32, R0 ;  /* 0x0000000000207310 */ /* 0x0000620000201800 */
[----:B------:R-:W-:Y:S05]  /*13b0*/  BRA `(.L_x_32078) ;  /* 0x0000000800f87947 */ /* 0x000fea0003800000 */
.L_x_32081:
        /* <DEDUP_REMOVED lines=10> */
.L_x_32084:
[----:B------:R-:W3:Y:S02]  /*1460*/  LDG.E.U16 R4, desc[UR36][R4.64] ;  /* 0x0000002404047981 */ /* 0x000ee4000c1e1500 */
[----:B---3--:R-:W-:-:S05]  /*1470*/  HADD2.F32 R0, -RZ, R4.H0_H0 ;  /* 0x20000004ff007230 */ /* 0x008fca0000004100 */
[----:B------:R-:W-:-:S04]  /*1480*/  FMUL.FTZ R0, R0, 1 ;  /* 0x3f80000000007820 */ /* 0x000fc80000410000 */
[----:B------:R0:W1:Y:S01]  /*1490*/  F2F.F64.F32 R32, R0 ;  /* 0x0000000000207310 */ /* 0x0000620000201800 */
[----:B------:R-:W-:Y:S05]  /*14a0*/  BRA `(.L_x_32078) ;  /* 0x0000000800bc7947 */ /* 0x000fea0003800000 */
.L_x_32083:
[----:B------:R0:W5:Y:S01]  /*14b0*/  LDG.E.64 R32, desc[UR36][R4.64] ;  /* 0x0000002404207981 */ /* 0x000162000c1e1b00 */
[----:B------:R-:W-:Y:S05]  /*14c0*/  BRA `(.L_x_32078) ;  /* 0x0000000800b47947 */ /* 0x000fea0003800000 */
.L_x_32073:
        /* <DEDUP_REMOVED lines=13> */
.L_x_32087:
[----:B------:R0:W5:Y:S01]  /*15a0*/  LDG.E.64 R32, desc[UR36][R4.64] ;  /* 0x0000002404207981 */ /* 0x000162000c1e1b00 */
[----:B------:R-:W-:Y:S05]  /*15b0*/  BRA `(.L_x_32078) ;  /* 0x0000000800787947 */ /* 0x000fea0003800000 */
.L_x_32086:
        /* <DEDUP_REMOVED lines=28> */
.L_x_32089:
        /* <DEDUP_REMOVED lines=15> */
.L_x_32088:
[----:B------:R-:W3:Y:S02]  /*1870*/  LDG.E.U16 R0, desc[UR36][R4.64] ;  /* 0x0000002404007981 */ /* 0x000ee4000c1e1500 */
[----:B---3--:R-:W-:-:S04]  /*1880*/  IMAD.U32 R0, R0, 0x10000, RZ ;  /* 0x0001000000007824 */ /* 0x008fc800078e00ff */
[----:B------:R-:W-:-:S04]  /*1890*/  FMUL.FTZ R0, R0, 1 ;  /* 0x3f80000000007820 */ /* 0x000fc80000410000 */
[----:B------:R0:W1:Y:S01]  /*18a0*/  F2F.F64.F32 R32, R0 ;  /* 0x0000000000207310 */ /* 0x0000620000201800 */
[----:B------:R-:W-:Y:S05]  /*18b0*/  BRA `(.L_x_32078) ;  /* 0x0000000400b87947 */ /* 0x000fea0003800000 */
.L_x_32085:
        /* <DEDUP_REMOVED lines=11> */
.L_x_32092:
        /* <DEDUP_REMOVED lines=21> */
.L_x_32096:
[----:B------:R-:W-:Y:S05]  /*1ac0*/  BSYNC B1 ;  /* 0x0000000000017941 */ /* 0x000fea0003800000 */
.L_x_32095:
[----:B------:R-:W-:Y:S01]  /*1ad0*/  LEA R5, R0, 0x3b800000, 0x17 ;  /* 0x3b80000000057811 */ /* 0x000fe200078eb8ff */
[----:B------:R-:W-:-:S05]  /*1ae0*/  IMAD.SHL.U32 R0, R3, 0x100000, RZ ;  /* 0x0010000003007824 */ /* 0x000fca00078e00ff */
[----:B------:R-:W-:-:S07]  /*1af0*/  LOP3.LUT R0, R5, R0, R6, 0xfe, !PT ;  /* 0x0000000005007212 */ /* 0x000fce00078efe06 */
.L_x_32094:
[----:B------:R-:W-:Y:S05]  /*1b00*/  BSYNC B0 ;  /* 0x0000000000007941 */ /* 0x000fea0003800000 */
.L_x_32093:
[----:B------:R-:W-:-:S04]  /*1b10*/  FMUL.FTZ R0, R0, 1 ;  /* 0x3f80000000007820 */ /* 0x000fc80000410000 */
[----:B------:R0:W1:Y:S01]  /*1b20*/  F2F.F64.F32 R32, R0 ;  /* 0x0000000000207310 */ /* 0x0000620000201800 */
[----:B------:R-:W-:Y:S05]  /*1b30*/  BRA `(.L_x_32078) ;  /* 0x0000000400187947 */ /* 0x000fea0003800000 */
.L_x_32091:
        /* <DEDUP_REMOVED lines=21> */
.L_x_32100:
[----:B------:R-:W-:Y:S05]  /*1c90*/  BSYNC B1 ;  /* 0x0000000000017941 */ /* 0x000fea0003800000 */
.L_x_32099:
[----:B------:R-:W-:Y:S01]  /*1ca0*/  LEA R5, R0, 0x37800000, 0x17 ;  /* 0x3780000000057811 */ /* 0x000fe200078eb8ff */
[----:B------:R-:W-:-:S05]  /*1cb0*/  IMAD.SHL.U32 R0, R3, 0x200000, RZ ;  /* 0x0020000003007824 */ /* 0x000fca00078e00ff */
[----:B------:R-:W-:-:S07]  /*1cc0*/  LOP3.LUT R0, R5, R0, R6, 0xfe, !PT ;  /* 0x0000000005007212 */ /* 0x000fce00078efe06 */
.L_x_32098:
[----:B------:R-:W-:Y:S05]  /*1cd0*/  BSYNC B0 ;  /* 0x0000000000007941 */ /* 0x000fea0003800000 */
.L_x_32097:
[----:B------:R-:W-:-:S04]  /*1ce0*/  FMUL.FTZ R0, R0, 1 ;  /* 0x3f80000000007820 */ /* 0x000fc80000410000 */
[----:B------:R0:W1:Y:S01]  /*1cf0*/  F2F.F64.F32 R32, R0 ;  /* 0x0000000000207310 */ /* 0x0000620000201800 */
[----:B------:R-:W-:Y:S05]  /*1d00*/  BRA `(.L_x_32078) ;  /* 0x0000000000a47947 */ /* 0x000fea0003800000 */
.L_x_32090:
        /* <DEDUP_REMOVED lines=14> */
.L_x_32104:
[----:B------:R-:W-:Y:S05]  /*1df0*/  BSYNC B0 ;  /* 0x0000000000007941 */ /* 0x000fea0003800000 */
.L_x_32103:
[----:B------:R-:W-:-:S04]  /*1e00*/  FMUL.FTZ R0, R0, 1 ;  /* 0x3f80000000007820 */ /* 0x000fc80000410000 */
[----:B------:R0:W1:Y:S01]  /*1e10*/  F2F.F64.F32 R32, R0 ;  /* 0x0000000000207310 */ /* 0x0000620000201800 */
[----:B------:R-:W-:Y:S05]  /*1e20*/  BRA `(.L_x_32078) ;  /* 0x00000000005c7947 */ /* 0x000fea0003800000 */
.L_x_32077:
        /* <DEDUP_REMOVED lines=16> */
.L_x_32105:
[----:B------:R-:W-:Y:S01]  /*1f30*/  CS2R R32, SRZ ;  /* 0x0000000000207805 */ /* 0x000fe2000001ff00 */
[----:B------:R-:W-:Y:S06]  /*1f40*/  BRA `(.L_x_32078) ;  /* 0x0000000000147947 */ /* 0x000fec0003800000 */
.L_x_32102:
[----:B------:R-:W3:Y:S02]  /*1f50*/  LDG.E.64 R32, desc[UR36][R4.64] ;  /* 0x0000002404207981 */ /* 0x000ee4000c1e1b00 */
[----:B---3--:R-:W0:Y:S01]  /*1f60*/  I2F.F64.U64 R32, R32 ;  /* 0x0000002000207312 */ /* 0x008e220000301800 */
[----:B------:R-:W-:Y:S05]  /*1f70*/  BRA `(.L_x_32078) ;  /* 0x0000000000087947 */ /* 0x000fea0003800000 */
.L_x_32101:
[----:B------:R-:W3:Y:S02]  /*1f80*/  LDG.E R4, desc[UR36][R4.64] ;  /* 0x0000002404047981 */ /* 0x000ee4000c1e1900 */
[----:B---3--:R0:W1:Y:S02]  /*1f90*/  I2F.F64.U32 R32, R4 ;  /* 0x0000000400207312 */ /* 0x0080640000201800 */
.L_x_32078:
[----:B------:R-:W-:-:S07]  /*1fa0*/  VIADD R16, R16, 0x80 ;  /* 0x0000008010107836 */ /* 0x000fce0000000000 */
.L_x_32072:
[----:B------:R-:W-:Y:S05]  /*1fb0*/  BSYNC B6 ;  /* 0x0000000000067941 */ /* 0x000fea0003800000 */
.L_x_32071:
        /* <DEDUP_REMOVED lines=26> */
.L_x_32111:
[----:B------:R-:W3:Y:S02]  /*2160*/  LDG.E.U8 R4, desc[UR36][R4.64] ;  /* 0x0000002404047981 */ /* 0x000ee4000c1e1100 */
[----:B---3--:R0:W1:Y:S01]  /*2170*/  I2F.F64.U16 R18, R4 ;  /* 0x0000000400127312 */ /* 0x0080620000101800 */
[----:B------:R-:W-:Y:S05]  /*2180*/  BRA `(.L_x_32113) ;  /* 0x0000000c00707947 */ /* 0x000fea0003800000 */
.L_x_32110:
        /* <DEDUP_REMOVED lines=9> */
.L_x_32115:
[----:B------:R-:W3:Y:S02]  /*2220*/  LDG.E R4, desc[UR36][R4.64] ;  /* 0x0000002404047981 */ /* 0x000ee4000c1e1900 */
[----:B---3--:R0:W1:Y:S01]  /*2230*/  I2F.F64 R18, R4 ;  /* 0x0000000400127312 */ /* 0x0080620000201c00 */
[----:B------:R-:W-:Y:S05]  /*2240*/  BRA `(.L_x_32113) ;  /* 0x0000000c00407947 */ /* 0x000fea0003800000 */
.L_x_32114:
[----:B------:R-:W3:Y:S02]  /*2250*/  LDG.E.U16 R4, desc[UR36][R4.64] ;  /* 0x0000002404047981 */ /* 0x000ee4000c1e1500 */
[----:B---3--:R0:W1:Y:S01]  /*2260*/  I2F.F64.S16 R18, R4 ;  /* 0x0000000400127312 */ /* 0x0080620000101c00 */
[----:B------:R-:W-:Y:S05]  /*2270*/  BRA `(.L_x_32113) ;  /* 0x0000000c00347947 */ /* 0x000fea0003800000 */
.L_x_32109:
        /* <DEDUP_REMOVED lines=10> */
.L_x_32117:
[----:B------:R-:W3:Y:S02]  /*2320*/  LDG.E.U16 R0, desc[UR36][R4.64] ;  /* 0x0000002404007981 */ /* 0x000ee4000c1e1500 */
[----:B---3--:R-:W-:-:S05]  /*2330*/  HADD2.F32 R0, -RZ, R0.H0_H0 ;  /* 0x20000000ff007230 */ /* 0x008fca0000004100 */
[----:B------:R-:W-:-:S04]  /*2340*/  FMUL.FTZ R0, R0, 1 ;  /* 0x3f80000000007820 */ /* 0x000fc80000410000 */
[----:B------:R0:W1:Y:S01]  /*2350*/  F2F.F64.F32 R18, R0 ;  /* 0x0000000000127310 */ /* 0x0000620000201800 */
[----:B------:R-:W-:Y:S05]  /*2360*/  BRA `(.L_x_32113) ;  /* 0x0000000800f87947 */ /* 0x000fea0003800000 */
.L_x_32116:
        /* <DEDUP_REMOVED lines=10> */
.L_x_32119:
[----:B------:R-:W3:Y:S02]  /*2410*/  LDG.E.U16 R4, desc[UR36][R4.64] ;  /* 0x0000002404047981 */ /* 0x000ee4000c1e1500 */
[----:B---3--:R-:W-:-:S05]  /*2420*/  HADD2.F32 R0, -RZ, R4.H0_H0 ;  /* 0x20000004ff007230 */ /* 0x008fca0000004100 */
[----:B------:R-:W-:-:S04]  /*2430*/  FMUL.FTZ R0, R0, 1 ;  /* 0x3f80000000007820 */ /* 0x000fc80000410000 */
[----:B------:R0:W1:Y:S01]  /*2440*/  F2F.F64.F32 R18, R0 ;  /* 0x0000000000127310 */ /* 0x0000620000201800 */
[----:B------:R-:W-:Y:S05]  /*2450*/  BRA `(.L_x_32113) ;  /* 0x0000000800bc7947 */ /* 0x000fea0003800000 */
.L_x_32118:
[----:B------:R0:W5:Y:S01]  /*2460*/  LDG.E.64 R18, desc[UR36][R4.64] ;  /* 0x0000002404127981 */ /* 0x000162000c1e1b00 */
[----:B------:R-:W-:Y:S05]  /*2470*/  BRA `(.L_x_32113) ;  /* 0x0000000800b47947 */ /* 0x000fea0003800000 */
.L_x_32108:
        /* <DEDUP_REMOVED lines=13> */
.L_x_32122:
[----:B------:R0:W5:Y:S01]  /*2550*/  LDG.E.64 R18, desc[UR36][R4.64] ;  /* 0x0000002404127981 */ /* 0x000162000c1e1b00 */
[----:B------:R-:W-:Y:S05]  /*2560*/  BRA `(.L_x_32113) ;  /* 0x0000000800787947 */ /* 0x000fea0003800000 */
.L_x_32121:
        /* <DEDUP_REMOVED lines=28> */
.L_x_32124:
        /* <DEDUP_REMOVED lines=15> */
.L_x_32123:
[----:B------:R-:W3:Y:S02]  /*2820*/  LDG.E.U16 R0, desc[UR36][R4.64] ;  /* 0x0000002404007981 */ /* 0x000ee4000c1e1500 */
[----:B---3--:R-:W-:-:S04]  /*2830*/  IMAD.U32 R0, R0, 0x10000, RZ ;  /* 0x0001000000007824 */ /* 0x008fc800078e00ff */
[----:B------:R-:W-:-:S04]  /*2840*/  FMUL.FTZ R0, R0, 1 ;  /* 0x3f80000000007820 */ /* 0x000fc80000410000 */
[----:B------:R0:W1:Y:S01]  /*2850*/  F2F.F64.F32 R18, R0 ;  /* 0x0000000000127310 */ /* 0x0000620000201800 */
[----:B------:R-:W-:Y:S05]  /*2860*/  BRA `(.L_x_32113) ;  /* 0x0000000400b87947 */ /* 0x000fea0003800000 */
.L_x_32120:
        /* <DEDUP_REMOVED lines=11> */
.L_x_32127:
        /* <DEDUP_REMOVED lines=21> */
.L_x_32131:
[----:B------:R-:W-:Y:S05]  /*2a70*/  BSYNC B1 ;  /* 0x0000000000017941 */ /* 0x000fea0003800000 */
.L_x_32130:
[----:B------:R-:W-:Y:S01]  /*2a80*/  LEA R5, R0, 0x3b800000, 0x17 ;  /* 0x3b80000000057811 */ /* 0x000fe200078eb8ff */
[----:B------:R-:W-:-:S05]  /*2a90*/  IMAD.SHL.U32 R0, R3, 0x100000, RZ ;  /* 0x0010000003007824 */ /* 0x000fca00078e00ff */
[----:B------:R-:W-:-:S07]  /*2aa0*/  LOP3.LUT R0, R5, R0, R6, 0xfe, !PT ;  /* 0x0000000005007212 */ /* 0x000fce00078efe06 */
.L_x_32129:
[----:B------:R-:W-:Y:S05]  /*2ab0*/  BSYNC B0 ;  /* 0x0000000000007941 */ /* 0x000fea0003800000 */
.L_x_32128:
[----:B------:R-:W-:-:S04]  /*2ac0*/  FMUL.FTZ R0, R0, 1 ;  /* 0x3f80000000007820 */ /* 0x000fc80000410000 */
[----:B------:R3:W0:Y:S01]  /*2ad0*/  F2F.F64.F32 R18, R0 ;  /* 0x0000000000127310 */ /* 0x0006220000201800 */
[----:B------:R-:W-:Y:S05]  /*2ae0*/  BRA `(.L_x_32113) ;  /* 0x0000000400187947 */ /* 0x000fea0003800000 */
.L_x_32126:
        /* <DEDUP_REMOVED lines=21> */
.L_x_32135:
[----:B------:R-:W-:Y:S05]  /*2c40*/  BSYNC B1 ;  /* 0x0000000000017941 */ /* 0x000fea0003800000 */
.L_x_32134:
[----:B------:R-:W-:Y:S01]  /*2c50*/  LEA R5, R0, 0x37800000, 0x17 ;  /* 0x3780000000057811 */ /* 0x000fe200078eb8ff */
[----:B------:R-:W-:-:S05]  /*2c60*/  IMAD.SHL.U32 R0, R3, 0x200000, RZ ;  /* 0x0020000003007824 */ /* 0x000fca00078e00ff */
[----:B------:R-:W-:-:S07]  /*2c70*/  LOP3.LUT R0, R5, R0, R6, 0xfe, !PT ;  /* 0x0000000005007212 */ /* 0x000fce00078efe06 */
.L_x_32133:
[----:B------:R-:W-:Y:S05]  /*2c80*/  BSYNC B0 ;  /* 0x0000000000007941 */ /* 0x000fea0003800000 */
.L_x_32132:
[----:B------:R-:W-:-:S04]  /*2c90*/  FMUL.FTZ R0, R0, 1 ;  /* 0x3f80000000007820 */ /* 0x000fc80000410000 */
[----:B------:R0:W1:Y:S01]  /*2ca0*/  F2F.F64.F32 R18, R0 ;  /* 0x0000000000127310 */ /* 0x0000620000201800 */
[----:B------:R-:W-:Y:S05]  /*2cb0*/  BRA `(.L_x_32113) ;  /* 0x0000000000a47947 */ /* 0x000fea0003800000 */
.L_x_32125:
        /* <DEDUP_REMOVED lines=14> */
.L_x_32139:
[----:B------:R-:W-:Y:S05]  /*2da0*/  BSYNC B0 ;  /* 0x0000000000007941 */ /* 0x000fea0003800000 */
.L_x_32138:
[----:B------:R-:W-:-:S04]  /*2db0*/  FMUL.FTZ R0, R0, 1 ;  /* 0x3f80000000007820 */ /* 0x000fc80000410000 */
[----:B------:R0:W1:Y:S01]  /*2dc0*/  F2F.F64.F32 R18, R0 ;  /* 0x0000000000127310 */ /* 0x0000620000201800 */
[----:B------:R-:W-:Y:S05]  /*2dd0*/  BRA `(.L_x_32113) ;  /* 0x00000000005c7947 */ /* 0x000fea0003800000 */
.L_x_32112:
        /* <DEDUP_REMOVED lines=16> */
.L_x_32140:
[----:B------:R-:W-:Y:S01]  /*2ee0*/  CS2R R18, SRZ ;  /* 0x0000000000127805 */ /* 0x000fe2000001ff00 */
[----:B------:R-:W-:Y:S06]  /*2ef0*/  BRA `(.L_x_32113) ;  /* 0x0000000000147947 */ /* 0x000fec0003800000 */
.L_x_32137:
[----:B------:R-:W3:Y:S02]  /*2f00*/  LDG.E.64 R18, desc[UR36][R4.64] ;  /* 0x0000002404127981 */ /* 0x000ee4000c1e1b00 */
[----:B---3--:R-:W0:Y:S01]  /*2f10*/  I2F.F64.U64 R18, R18 ;  /* 0x0000001200127312 */ /* 0x008e220000301800 */
[----:B------:R-:W-:Y:S05]  /*2f20*/  BRA `(.L_x_32113) ;  /* 0x0000000000087947 */ /* 0x000fea0003800000 */
.L_x_32136:
[----:B------:R-:W3:Y:S02]  /*2f30*/  LDG.E R4, desc[UR36][R4.64] ;  /* 0x0000002404047981 */ /* 0x000ee4000c1e1900 */
[----:B---3--:R0:W1:Y:S02]  /*2f40*/  I2F.F64.U32 R18, R4 ;  /* 0x0000000400127312 */ /* 0x0080640000201800 */
.L_x_32113:
[----:B------:R-:W-:-:S07]  /*2f50*/  VIADD R16, R16, 0x80 ;  /* 0x0000008010107836 */ /* 0x000fce0000000000 */
.L_x_32107:
[----:B------:R-:W-:Y:S05]  /*2f60*/  BSYNC B6 ;  /* 0x0000000000067941 */ /* 0x000fea0003800000 */
.L_x_32106:
        /* <DEDUP_REMOVED lines=23> */
.L_x_32146:
[----:B------:R-:W3:Y:S02]  /*30e0*/  LDG.E.U8 R4, desc[UR36][R4.64] ;  /* 0x0000002404047981 */ /* 0x000ee4000c1e1100 */
[----:B---3--:R0:W1:Y:S01]  /*30f0*/  I2F.F64.U16 R26, R4 ;  /* 0x00000004001a7312 */ /* 0x0080620000101800 */
[----:B------:R-:W-:Y:S05]  /*3100*/  BRA `(.L_x_32142) ;  /* 0x0000000c006c7947 */ /* 0x000fea0003800000 */
.L_x_32145:
        /* <DEDUP_REMOVED lines=9> */
.L_x_32149:
[----:B------:R-:W3:Y:S02]  /*31a0*/  LDG.E R4, desc[UR36][R4.64] ;  /* 0x0000002404047981 */ /* 0x000ee4000c1e1900 */
[----:B---3--:R0:W1:Y:S01]  /*31b0*/  I2F.F64 R26, R4 ;  /* 0x00000004001a7312 */ /* 0x0080620000201c00 */
[----:B------:R-:W-:Y:S05]  /*31c0*/  BRA `(.L_x_32142) ;  /* 0x0000000c003c7947 */ /* 0x000fea0003800000 */
.L_x_32148:
[----:B------:R-:W3:Y:S02]  /*31d0*/  LDG.E.U16 R4, desc[UR36][R4.64] ;  /* 0x0000002404047981 */ /* 0x000ee4000c1e1500 */
[----:B---3--:R0:W1:Y:S01]  /*31e0*/  I2F.F64.S16 R26, R4 ;  /* 0x00000004001a7312 */ /* 0x0080620000101c00 */
[----:B------:R-:W-:Y:S05]  /*31f0*/  BRA `(.L_x_32142) ;  /* 0x0000000c00307947 */ /* 0x000fea0003800000 */
.L_x_32144:
        /* <DEDUP_REMOVED lines=10> */
.L_x_32151:
[----:B------:R-:W3:Y:S02]  /*32a0*/  LDG.E.U16 R0, desc[UR36][R4.64] ;  /* 0x0000002404007981 */ /* 0x000ee4000c1e1500 */
[----:B---3--:R-:W-:-:S05]  /*32b0*/  HADD2.F32 R0, -RZ, R0.H0_H0 ;  /* 0x20000000ff007230 */ /* 0x008fca0000004100 */
[----:B------:R-:W-:-:S04]  /*32c0*/  FMUL.FTZ R0, R0, 1 ;  /* 0x3f80000000007820 */ /* 0x000fc80000410000 */
[----:B------:R0:W1:Y:S01]  /*32d0*/  F2F.F64.F32 R26, R0 ;  /* 0x00000000001a7310 */ /* 0x0000620000201800 */
[----:B------:R-:W-:Y:S05]  /*32e0*/  BRA `(.L_x_32142) ;  /* 0x0000000800f47947 */ /* 0x000fea0003800000 */
.L_x_32150:
        /* <DEDUP_REMOVED lines=10> */
.L_x_32153:
[----:B------:R-:W3:Y:S02]  /*3390*/  LDG.E.U16 R4, desc[UR36][R4.64] ;  /* 0x0000002404047981 */ /* 0x000ee4000c1e1500 */
[----:B---3--:R-:W-:-:S05]  /*33a0*/  HADD2.F32 R0, -RZ, R4.H0_H0 ;  /* 0x20000004ff007230 */ /* 0x008fca0000004100 */
[----:B------:R-:W-:-:S04]  /*33b0*/  FMUL.FTZ R0, R0, 1 ;  /* 0x3f80000000007820 */ /* 0x000fc80000410000 */
[----:B------:R0:W1:Y:S01]  /*33c0*/  F2F.F64.F32 R26, R0 ;  /* 0x00000000001a7310 */ /* 0x0000620000201800 */
[----:B------:R-:W-:Y:S05]  /*33d0*/  BRA `(.L_x_32142) ;  /* 0x0000000800b87947 */ /* 0x000fea0003800000 */
.L_x_32152:
[----:B------:R0:W5:Y:S01]  /*33e0*/  LDG.E.64 R26, desc[UR36][R4.64] ;  /* 0x00000024041a7981 */ /* 0x000162000c1e1b00 */
[----:B------:R-:W-:Y:S05]  /*33f0*/  BRA `(.L_x_32142) ;  /* 0x0000000800b07947 */ /* 0x000fea0003800000 */
.L_x_32143:
        /* <DEDUP_REMOVED lines=13> */
.L_x_32156:
[----:B------:R0:W5:Y:S01]  /*34d0*/  LDG.E.64 R26, desc[UR36][R4.64] ;  /* 0x00000024041a7981 */ /* 0x000162000c1e1b00 */
[----:B------:R-:W-:Y:S05]  /*34e0*/  BRA `(.L_x_32142) ;  /* 0x0000000800747947 */ /* 0x000fea0003800000 */
.L_x_32155:
        /* <DEDUP_REMOVED lines=28> */
.L_x_32158:
        /* <DEDUP_REMOVED lines=15> */
.L_x_32157:
[----:B------:R-:W3:Y:S02]  /*37a0*/  LDG.E.U16 R0, desc[UR36][R4.64] ;  /* 0x0000002404007981 */ /* 0x000ee4000c1e1500 */
[----:B---3--:R-:W-:-:S04]  /*37b0*/  IMAD.U32 R0, R0, 0x10000, RZ ;  /* 0x0001000000007824 */ /* 0x008fc800078e00ff */
[----:B------:R-:W-:-:S04]  /*37c0*/  FMUL.FTZ R0, R0, 1 ;  /* 0x3f80000000007820 */ /* 0x000fc80000410000 */
[----:B------:R0:W1:Y:S01]  /*37d0*/  F2F.F64.F32 R26, R0 ;  /* 0x00000000001a7310 */ /* 0x0000620000201800 */
[----:B------:R-:W-:Y:S05]  /*37e0*/  BRA `(.L_x_32142) ;  /* 0x0000000400b47947 */ /* 0x000fea0003800000 */
.L_x_32154:
        /* <DEDUP_REMOVED lines=11> */
.L_x_32161:
        /* <DEDUP_REMOVED lines=21> */
.L_x_32165:
[----:B------:R-:W-:Y:S05]  /*39f0*/  BSYNC B1 ;  /* 0x0000000000017941 */ /* 0x000fea0003800000 */
.L_x_32164:
[----:B------:R-:W-:Y:S01]  /*3a00*/  LEA R3, R0, 0x3b800000, 0x17 ;  /* 0x3b80000000037811 */ /* 0x000fe200078eb8ff */
[----:B------:R-:W-:-:S05]  /*3a10*/  IMAD.SHL.U32 R0, R2, 0x100000, RZ ;  /* 0x0010000002007824 */ /* 0x000fca00078e00ff */
[----:B------:R-:W-:-:S07]  /*3a20*/  LOP3.LUT R0, R3, R0, R4, 0xfe, !PT ;  /* 0x0000000003007212 */ /* 0x000fce00078efe04 */
.L_x_32163:
[----:B------:R-:W-:Y:S05]  /*3a30*/  BSYNC B0 ;  /* 0x0000000000007941 */ /* 0x000fea0003800000 */
.L_x_32162:
[----:B------:R-:W-:-:S04]  /*3a40*/  FMUL.FTZ R0, R0, 1 ;  /* 0x3f80000000007820 */ /* 0x000fc80000410000 */
[----:B------:R0:W1:Y:S01]  /*3a50*/  F2F.F64.F32 R26, R0 ;  /* 0x00000000001a7310 */ /* 0x0000620000201800 */
[----:B------:R-:W-:Y:S05]  /*3a60*/  BRA `(.L_x_32142) ;  /* 0x0000000400147947 */ /* 0x000fea0003800000 */
.L_x_32160:
        /* <DEDUP_REMOVED lines=21> */
.L_x_32169:
[----:B------:R-:W-:Y:S05]  /*3bc0*/  BSYNC B1 ;  /* 0x0000000000017941 */ /* 0x000fea0003800000 */
.L_x_32168:
[----:B------:R-:W-:Y:S01]  /*3bd0*/  LEA R3, R0, 0x37800000, 0x17 ;  /* 0x3780000000037811 */ /* 0x000fe200078eb8ff */
[----:B------:R-:W-:-:S05]  /*3be0*/  IMAD.SHL.U32 R0, R2, 0x200000, RZ ;  /* 0x0020000002007824 */ /* 0x000fca00078e00ff */
[----:B------:R-:W-:-:S07]  /*3bf0*/  LOP3.LUT R0, R3, R0, R4, 0xfe, !PT ;  /* 0x0000000003007212 */ /* 0x000fce00078efe04 */
.L_x_32167:
[----:B------:R-:W-:Y:S05]  /*3c00*/  BSYNC B0 ;  /* 0x0000000000007941 */ /* 0x000fea0003800000 */
.L_x_32166:
[----:B------:R-:W-:-:S04]  /*3c10*/  FMUL.FTZ R0, R0, 1 ;  /* 0x3f80000000007820 */ /* 0x000fc80000410000 */
[----:B------:R0:W1:Y:S01]  /*3c20*/  F2F.F64.F32 R26, R0 ;  /* 0x00000000001a7310 */ /* 0x0000620000201800 */
[----:B------:R-:W-:Y:S05]  /*3c30*/  BRA `(.L_x_32142) ;  /* 0x0000000000a07947 */ /* 0x000fea0003800000 */
.L_x_32159:
        /* <DEDUP_REMOVED lines=14> */
.L_x_32173:
[----:B------:R-:W-:Y:S05]  /*3d20*/  BSYNC B0 ;  /* 0x0000000000007941 */ /* 0x000fea0003800000 */
.L_x_32172:
[----:B------:R-:W-:-:S04]  /*3d30*/  FMUL.FTZ R0, R0, 1 ;  /* 0x3f80000000007820 */ /* 0x000fc80000410000 */
[----:B------:R0:W1:Y:S01]  /*3d40*/  F2F.F64.F32 R26, R0 ;  /* 0x00000000001a7310 */ /* 0x0000620000201800 */
[----:B------:R-:W-:Y:S05]  /*3d50*/  BRA `(.L_x_32142) ;  /* 0x0000000000587947 */ /* 0x000fea0003800000 */
.L_x_32147:
        /* <DEDUP_REMOVED lines=16> */
.L_x_32174:
[----:B------:R-:W-:Y:S05]  /*3e60*/  BRA `(.L_x_32142) ;  /* 0x0000000000147947 */ /* 0x000fea0003800000 */
.L_x_32171:
[----:B------:R-:W3:Y:S02]  /*3e70*/  LDG.E.64 R26, desc[UR36][R4.64] ;  /* 0x00000024041a7981 */ /* 0x000ee4000c1e1b00 */
[----:B---3--:R-:W0:Y:S01]  /*3e80*/  I2F.F64.U64 R26, R26 ;  /* 0x0000001a001a7312 */ /* 0x008e220000301800 */
[----:B------:R-:W-:Y:S05]  /*3e90*/  BRA `(.L_x_32142) ;  /* 0x0000000000087947 */ /* 0x000fea0003800000 */
.L_x_32170:
[----:B------:R-:W3:Y:S02]  /*3ea0*/  LDG.E R4, desc[UR36][R4.64] ;  /* 0x0000002404047981 */ /* 0x000ee4000c1e1900 */
[----:B---3--:R0:W1:Y:S02]  /*3eb0*/  I2F.F64.U32 R26, R4 ;  /* 0x00000004001a7312 */ /* 0x0080640000201800 */
.L_x_32142:
[----:B------:R-:W-:Y:S05]  /*3ec0*/  BSYNC B6 ;  /* 0x0000000000067941 */ /* 0x000fea0003800000 */
.L_x_32141:
        /* <DEDUP_REMOVED lines=23> */
[----:B------:R-:W-:Y:S01]  /*4040*/  @!P3 DSETP.MAX.AND P4, P5, R30, R2, PT ;  /* 0x000000021e00b22a */ /* 0x000fe20003d8f000 */
        /* <DEDUP_REMOVED lines=12> */
.L_x_32177:
[----:B------:R-:W-:Y:S05]  /*4110*/  BSYNC B0 ;  /* 0x0000000000007941 */ /* 0x000fea0003800000 */
.L_x_32176:
[----:B------:R-:W-:Y:S04]  /*4120*/  BSSY B0, `(.L_x_32178) ;  /* 0x0000010000007945 */ /* 0x000fe80003800000 */
[----:B------:R-:W-:Y:S05]  /*4130*/  @P2 BRA `(.L_x_32179) ;  /* 0x0000000000382947 */ /* 0x000fea0003800000 */
[----:B-----5:R-:W-:Y:S01]  /*4140*/  DSETP.NAN.AND P2, PT, R32, R32, PT ;  /* 0x000000202000722a */ /* 0x020fe20003f48000 */
[----:B------:R-:W-:Y:S02]  /*4150*/  IMAD.MOV.U32 R16, RZ, RZ, R32 ;  /* 0x000000ffff107224 */ /* 0x000fe400078e0020 */
[----:B------:R-:W-:-:S11]  /*4160*/  IMAD.MOV.U32 R17, RZ, RZ, R33 ;  /* 0x000000ffff117224 */ /* 0x000fd600078e0021 */
[----:B------:R-:W-:Y:S01]  /*4170*/  @!P2 DSETP.MAX.AND P3, P4, R32, R2, PT ;  /* 0x000000022000a22a */ /* 0x000fe20003c6f000 */
        /* <DEDUP_REMOVED lines=10> */
.L_x_32179:
[----:B------:R-:W-:Y:S05]  /*4220*/  BSYNC B0 ;  /* 0x0000000000007941 */ /* 0x000fea0003800000 */
.L_x_32178:
        /* <DEDUP_REMOVED lines=16> */
.L_x_32181:
[----:B------:R-:W-:Y:S05]  /*4330*/  BSYNC B0 ;  /* 0x0000000000007941 */ /* 0x000fea0003800000 */
.L_x_32180:
[----:B------:R-:W-:Y:S04]  /*4340*/  BSSY B0, `(.L_x_32175) ;  /* 0x000000f000007945 */ /* 0x000fe80003800000 */
[----:B------:R-:W-:Y:S05]  /*4350*/  @P0 BRA `(.L_x_32182) ;  /* 0x0000000000340947 */ /* 0x000fea0003800000 */
[----:B-----5:R-:W-:Y:S01]  /*4360*/  DSETP.NAN.AND P0, PT, R26, R26, PT ;  /* 0x0000001a1a00722a */ /* 0x020fe20003f08000 */
[----:B------:R-:W-:Y:S02]  /*4370*/  IMAD.MOV.U32 R28, RZ, RZ, R26 ;  /* 0x000000ffff1c7224 */ /* 0x000fe400078e001a */
[----:B------:R-:W-:-:S11]  /*4380*/  IMAD.MOV.U32 R29, RZ, RZ, R27 ;  /* 0x000000ffff1d7224 */ /* 0x000fd600078e001b */
[----:B------:R-:W-:Y:S01]  /*4390*/  @!P0 DSETP.MAX.AND P1, P2, R26, R2, PT ;  /* 0x000000021a00822a */ /* 0x000fe20003a2f000 */
        /* <DEDUP_REMOVED lines=9> */
.L_x_32182:
[----:B------:R-:W-:Y:S05]  /*4430*/  BSYNC B0 ;  /* 0x0000000000007941 */ /* 0x000fea0003800000 */
.L_x_32175:
        /* <DEDUP_REMOVED lines=26> */
.L_x_32188:
[----:B------:R-:W0:Y:S02]  /*45e0*/  F2I.S64.F64.TRUNC R4, R4 ;  /* 0x0000000400047311 */ /* 0x000e24000030d900 */
[----:B0-----:R-:W-:-:S05]  /*45f0*/  IMAD.MOV.U32 R3, RZ, RZ, R4 ;  /* 0x000000ffff037224 */ /* 0x001fca00078e0004 */
[----:B------:R0:W-:Y:S01]  /*4600*/  STG.E.U8 desc[UR36][R8.64], R3 ;  /* 0x0000000308007986 */ /* 0x0001e2000c101124 */
[----:B------:R-:W-:Y:S05]  /*4610*/  BRA `(.L_x_32190) ;  /* 0x0000000c00f07947 */ /* 0x000fea0003800000 */
.L_x_32187:
        /* <DEDUP_REMOVED lines=9> */
.L_x_32192:
[----:B------:R-:W0:Y:S02]  /*46b0*/  F2I.F64.TRUNC R5, R4 ;  /* 0x0000000400057311 */ /* 0x000e24000030d100 */
[----:B0-----:R0:W-:Y:S01]  /*46c0*/  STG.E desc[UR36][R8.64], R5 ;  /* 0x0000000508007986 */ /* 0x0011e2000c101924 */
[----:B------:R-:W-:Y:S05]  /*46d0*/  BRA `(.L_x_32190) ;  /* 0x0000000c00c07947 */ /* 0x000fea0003800000 */
.L_x_32191:
[----:B------:R-:W0:Y:S02]  /*46e0*/  F2I.F64.TRUNC R5, R4 ;  /* 0x0000000400057311 */ /* 0x000e24000030d100 */
[----:B0-----:R0:W-:Y:S01]  /*46f0*/  STG.E.U16 desc[UR36][R8.64], R5 ;  /* 0x0000000508007986 */ /* 0x0011e2000c101524 */
[----:B------:R-:W-:Y:S05]  /*4700*/  BRA `(.L_x_32190) ;  /* 0x0000000c00b47947 */ /* 0x000fea0003800000 */
.L_x_32186:
        /* <DEDUP_REMOVED lines=13> */
.L_x_32194:
        /* <DEDUP_REMOVED lines=8> */
.L_x_32193:
        /* <DEDUP_REMOVED lines=14> */
.L_x_32196:
        /* <DEDUP_REMOVED lines=9> */
.L_x_32195:
[----:B------:R0:W-:Y:S01]  /*49d0*/  STG.E.64 desc[UR36][R8.64], R4 ;  /* 0x0000000408007986 */ /* 0x0001e2000c101b24 */
[----:B------:R-:W-:Y:S05]  /*49e0*/  BRA `(.L_x_32190) ;  /* 0x0000000800fc7947 */ /* 0x000fea0003800000 */
.L_x_32185:
        /* <DEDUP_REMOVED lines=12> */
.L_x_32199:
[----:B------:R-:W-:-:S05]  /*4ab0*/  CS2R R6, SRZ ;  /* 0x0000000000067805 */ /* 0x000fca000001ff00 */
[----:B------:R0:W-:Y:S01]  /*4ac0*/  STG.E.128 desc[UR36][R8.64], R4 ;  /* 0x0000000408007986 */ /* 0x0001e2000c101d24 */
[----:B------:R-:W-:Y:S05]  /*4ad0*/  BRA `(.L_x_32190) ;  /* 0x0000000800c07947 */ /* 0x000fea0003800000 */
.L_x_32198:
        /* <DEDUP_REMOVED lines=25> */
.L_x_32203:
[----:B------:R-:W-:Y:S05]  /*4c70*/  BSYNC B0 ;  /* 0x0000000000007941 */ /* 0x000fea0003800000 */
.L_x_32202:
[----:B------:R-:W-:-:S05]  /*4c80*/  LOP3.LUT R7, R0, R7, RZ, 0xfc, !PT ;  /* 0x0000000700077212 */ /* 0x000fca00078efcff */
[----:B------:R0:W-:Y:S01]  /*4c90*/  STG.E.U8 desc[UR36][R8.64], R7 ;  /* 0x0000000708007986 */ /* 0x0001e2000c101124 */
[----:B------:R-:W-:Y:S05]  /*4ca0*/  BRA `(.L_x_32190) ;  /* 0x00000008004c7947 */ /* 0x000fea0003800000 */
.L_x_32201:
        /* <DEDUP_REMOVED lines=17> */
.L_x_32205:
[----:B------:R-:W-:Y:S01]  /*4dc0*/  IMAD.MOV.U32 R0, RZ, RZ, 0x7f ;  /* 0x0000007fff007424 */ /* 0x000fe200078e00ff */
[----:B------:R-:W-:-:S04]  /*4dd0*/  ISETP.GT.U32.AND P0, PT, R3, 0x7f800000, PT ;  /* 0x7f8000000300780c */ /* 0x000fc80003f04070 */
[----:B------:R-:W-:-:S09]  /*4de0*/  SEL R0, R0, 0x7c, P0 ;  /* 0x0000007c00007807 */ /* 0x000fd20000000000 */
.L_x_32206:
[----:B------:R-:W-:Y:S05]  /*4df0*/  BSYNC B0 ;  /* 0x0000000000007941 */ /* 0x000fea0003800000 */
.L_x_32204:
[----:B------:R-:W-:-:S04]  /*4e00*/  LOP3.LUT R3, R7, 0x80000000, RZ, 0xc0, !PT ;  /* 0x8000000007037812 */ /* 0x000fc800078ec0ff */
[----:B------:R-:W-:-:S04]  /*4e10*/  SHF.R.U32.HI R3, RZ, 0x18, R3 ;  /* 0x00000018ff037819 */ /* 0x000fc80000011603 */
[----:B------:R-:W-:-:S05]  /*4e20*/  LOP3.LUT R3, R0, R3, RZ, 0xfc, !PT ;  /* 0x0000000300037212 */ /* 0x000fca00078efcff */
[----:B------:R0:W-:Y:S01]  /*4e30*/  STG.E.U8 desc[UR36][R8.64], R3 ;  /* 0x0000000308007986 */ /* 0x0001e2000c101124 */
[----:B------:R-:W-:Y:S05]  /*4e40*/  BRA `(.L_x_32190) ;  /* 0x0000000400e47947 */ /* 0x000fea0003800000 */
.L_x_32200:
        /* <DEDUP_REMOVED lines=8> */
.L_x_32197:
        /* <DEDUP_REMOVED lines=11> */
.L_x_32209:
        /* <DEDUP_REMOVED lines=21> */
.L_x_32212:
[----:B------:R-:W-:-:S04]  /*50d0*/  LOP3.LUT R0, R7, 0x80000000, RZ, 0xc0, !PT ;  /* 0x8000000007007812 */ /* 0x000fc800078ec0ff */
[----:B------:R-:W-:-:S04]  /*50e0*/  SHF.R.U32.HI R0, RZ, 0x18, R0 ;  /* 0x00000018ff007819 */ /* 0x000fc80000011600 */
[----:B------:R-:W-:-:S07]  /*50f0*/  LOP3.LUT R0, R3, R0, RZ, 0xfc, !PT ;  /* 0x0000000003007212 */ /* 0x000fce00078efcff */
.L_x_32211:
[----:B------:R-:W-:Y:S05]  /*5100*/  BSYNC B0 ;  /* 0x0000000000007941 */ /* 0x000fea0003800000 */
.L_x_32210:
[----:B------:R4:W-:Y:S01]  /*5110*/  STG.E.U8 desc[UR36][R8.64], R0 ;  /* 0x0000000008007986 */ /* 0x0009e2000c101124 */
[----:B------:R-:W-:Y:S05]  /*5120*/  BRA `(.L_x_32190) ;  /* 0x00000004002c7947 */ /* 0x000fea0003800000 */
.L_x_32208:
        /* <DEDUP_REMOVED lines=21> */
.L_x_32215:
[----:B------:R-:W-:-:S04]  /*5280*/  LOP3.LUT R0, R7, 0x80000000, RZ, 0xc0, !PT ;  /* 0x8000000007007812 */ /* 0x000fc800078ec0ff */
[----:B------:R-:W-:-:S04]  /*5290*/  SHF.R.U32.HI R0, RZ, 0x18, R0 ;  /* 0x00000018ff007819 */ /* 0x000fc80000011600 */
[----:B------:R-:W-:-:S07]  /*52a0*/  LOP3.LUT R0, R3, R0, RZ, 0xfc, !PT ;  /* 0x0000000003007212 */ /* 0x000fce00078efcff */
.L_x_32214:
[----:B------:R-:W-:Y:S05]  /*52b0*/  BSYNC B0 ;  /* 0x0000000000007941 */ /* 0x000fea0003800000 */
.L_x_32213:
[----:B------:R3:W-:Y:S01]  /*52c0*/  STG.E.U8 desc[UR36][R8.64], R0 ;  /* 0x0000000008007986 */ /* 0x0007e2000c101124 */
[----:B------:R-:W-:Y:S05]  /*52d0*/  BRA `(.L_x_32190) ;  /* 0x0000000000c07947 */ /* 0x000fea0003800000 */
.L_x_32207:
        /* <DEDUP_REMOVED lines=26> */
.L_x_32189:
        /* <DEDUP_REMOVED lines=16> */
.L_x_32218:
[----:B------:R-:W-:Y:S05]  /*5580*/  BRA `(.L_x_32190) ;  /* 0x0000000000147947 */ /* 0x000fea0003800000 */
.L_x_32217:
[----:B------:R-:W0:Y:S02]  /*5590*/  F2I.U64.F64.TRUNC R4, R4 ;  /* 0x0000000400047311 */ /* 0x000e24000030d800 */
[----:B0-----:R2:W-:Y:S01]  /*55a0*/  STG.E.64 desc[UR36][R8.64], R4 ;  /* 0x0000000408007986 */ /* 0x0015e2000c101b24 */
[----:B------:R-:W-:Y:S05]  /*55b0*/  BRA `(.L_x_32190) ;  /* 0x0000000000087947 */ /* 0x000fea0003800000 */
.L_x_32216:
[----:B------:R-:W0:Y:S02]  /*55c0*/  F2I.U32.F64.TRUNC R5, R4 ;  /* 0x0000000400057311 */ /* 0x000e24000030d000 */
[----:B0-----:R0:W-:Y:S02]  /*55d0*/  STG.E desc[UR36][R8.64], R5 ;  /* 0x0000000508007986 */ /* 0x0011e4000c101924 */
.L_x_32190:
[----:B------:R-:W-:-:S07]  /*55e0*/  VIADD R30, R30, 0x80 ;  /* 0x000000801e1e7836 */ /* 0x000fce0000000000 */
.L_x_32184:
[----:B------:R-:W-:Y:S05]  /*55f0*/  BSYNC B6 ;  /* 0x0000000000067941 */ /* 0x000fea0003800000 */
.L_x_32183:
        /* <DEDUP_REMOVED lines=24> */
.L_x_32224:
[----:B------:R-:W0:Y:S02]  /*5780*/  F2I.S64.F64.TRUNC R16, R16 ;  /* 0x0000001000107311 */ /* 0x000e24000030d900 */
[----:B0-----:R-:W-:-:S05]  /*5790*/  IMAD.MOV.U32 R3, RZ, RZ, R16 ;  /* 0x000000ffff037224 */ /* 0x001fca00078e0010 */
[----:B------:R0:W-:Y:S01]  /*57a0*/  STG.E.U8 desc[UR36][R4.64], R3 ;  /* 0x0000000304007986 */ /* 0x0001e2000c101124 */
[----:B------:R-:W-:Y:S05]  /*57b0*/  BRA `(.L_x_32226) ;  /* 0x0000000c00f07947 */ /* 0x000fea0003800000 */
.L_x_32223:
        /* <DEDUP_REMOVED lines=9> */
.L_x_32228:
[----:B------:R-:W0:Y:S02]  /*5850*/  F2I.F64.TRUNC R17, R16 ;  /* 0x0000001000117311 */ /* 0x000e24000030d100 */
[----:B0-----:R0:W-:Y:S01]  /*5860*/  STG.E desc[UR36][R4.64], R17 ;  /* 0x0000001104007986 */ /* 0x0011e2000c101924 */
[----:B------:R-:W-:Y:S05]  /*5870*/  BRA `(.L_x_32226) ;  /* 0x0000000c00c07947 */ /* 0x000fea0003800000 */
.L_x_32227:
[----:B------:R-:W0:Y:S02]  /*5880*/  F2I.F64.TRUNC R17, R16 ;  /* 0x0000001000117311 */ /* 0x000e24000030d100 */
[----:B0-----:R0:W-:Y:S01]  /*5890*/  STG.E.U16 desc[UR36][R4.64], R17 ;  /* 0x0000001104007986 */ /* 0x0011e2000c101524 */
[----:B------:R-:W-:Y:S05]  /*58a0*/  BRA `(.L_x_32226) ;  /* 0x0000000c00b47947 */ /* 0x000fea0003800000 */
.L_x_32222:
        /* <DEDUP_REMOVED lines=13> */
.L_x_32230:
        /* <DEDUP_REMOVED lines=8> */
.L_x_32229:
        /* <DEDUP_REMOVED lines=14> */
.L_x_32232:
        /* <DEDUP_REMOVED lines=9> */
.L_x_32231:
[----:B------:R0:W-:Y:S01]  /*5b70*/  STG.E.64 desc[UR36][R4.64], R16 ;  /* 0x0000001004007986 */ /* 0x0001e2000c101b24 */
[----:B------:R-:W-:Y:S05]  /*5b80*/  BRA `(.L_x_32226) ;  /* 0x0000000800fc7947 */ /* 0x000fea0003800000 */
.L_x_32221:
        /* <DEDUP_REMOVED lines=12> */
.L_x_32235:
[----:B------:R-:W-:-:S05]  /*5c50*/  CS2R R18, SRZ ;  /* 0x0000000000127805 */ /* 0x000fca000001ff00 */
[----:B------:R0:W-:Y:S01]  /*5c60*/  STG.E.128 desc[UR36][R4.64], R16 ;  /* 0x0000001004007986 */ /* 0x0001e2000c101d24 */
[----:B------:R-:W-:Y:S05]  /*5c70*/  BRA `(.L_x_32226) ;  /* 0x0000000800c07947 */ /* 0x000fea0003800000 */
.L_x_32234:
        /* <DEDUP_REMOVED lines=25> */
.L_x_32239:
[----:B------:R-:W-:Y:S05]  /*5e10*/  BSYNC B0 ;  /* 0x0000000000007941 */ /* 0x000fea0003800000 */
.L_x_32238:
[----:B------:R-:W-:-:S05]  /*5e20*/  LOP3.LUT R7, R0, R7, RZ, 0xfc, !PT ;  /* 0x0000000700077212 */ /* 0x000fca00078efcff */
[----:B------:R0:W-:Y:S01]  /*5e30*/  STG.E.U8 desc[UR36][R4.64], R7 ;  /* 0x0000000704007986 */ /* 0x0001e2000c101124 */
[----:B------:R-:W-:Y:S05]  /*5e40*/  BRA `(.L_x_32226) ;  /* 0x00000008004c7947 */ /* 0x000fea0003800000 */
.L_x_32237:
        /* <DEDUP_REMOVED lines=17> */
.L_x_32241:
[----:B------:R-:W-:Y:S01]  /*5f60*/  IMAD.MOV.U32 R0, RZ, RZ, 0x7f ;  /* 0x0000007fff007424 */ /* 0x000fe200078e00ff */
[----:B------:R-:W-:-:S04]  /*5f70*/  ISETP.GT.U32.AND P0, PT, R3, 0x7f800000, PT ;  /* 0x7f8000000300780c */ /* 0x000fc80003f04070 */
[----:B------:R-:W-:-:S09]  /*5f80*/  SEL R0, R0, 0x7c, P0 ;  /* 0x0000007c00007807 */ /* 0x000fd20000000000 */
.L_x_32242:
[----:B------:R-:W-:Y:S05]  /*5f90*/  BSYNC B0 ;  /* 0x0000000000007941 */ /* 0x000fea0003800000 */
.L_x_32240:
[----:B------:R-:W-:-:S04]  /*5fa0*/  LOP3.LUT R3, R7, 0x80000000, RZ, 0xc0, !PT ;  /* 0x8000000007037812 */ /* 0x000fc800078ec0ff */
[----:B------:R-:W-:-:S04]  /*5fb0*/  SHF.R.U32.HI R3, RZ, 0x18, R3 ;  /* 0x00000018ff037819 */ /* 0x000fc80000011603 */
[----:B------:R-:W-:-:S05]  /*5fc0*/  LOP3.LUT R3, R0, R3, RZ, 0xfc, !PT ;  /* 0x0000000300037212 */ /* 0x000fca00078efcff */
[----:B------:R0:W-:Y:S01]  /*5fd0*/  STG.E.U8 desc[UR36][R4.64], R3 ;  /* 0x0000000304007986 */ /* 0x0001e2000c101124 */
[----:B------:R-:W-:Y:S05]  /*5fe0*/  BRA `(.L_x_32226) ;  /* 0x0000000400e47947 */ /* 0x000fea0003800000 */
.L_x_32236:
        /* <DEDUP_REMOVED lines=8> */
.L_x_32233:
        /* <DEDUP_REMOVED lines=11> */
.L_x_32245:
        /* <DEDUP_REMOVED lines=21> */
.L_x_32248:
[----:B------:R-:W-:-:S04]  /*6270*/  LOP3.LUT R0, R7, 0x80000000, RZ, 0xc0, !PT ;  /* 0x8000000007007812 */ /* 0x000fc800078ec0ff */
[----:B------:R-:W-:-:S04]  /*6280*/  SHF.R.U32.HI R0, RZ, 0x18, R0 ;  /* 0x00000018ff007819 */ /* 0x000fc80000011600 */
[----:B------:R-:W-:-:S07]  /*6290*/  LOP3.LUT R0, R3, R0, RZ, 0xfc, !PT ;  /* 0x0000000003007212 */ /* 0x000fce00078efcff */
.L_x_32247:
[----:B------:R-:W-:Y:S05]  /*62a0*/  BSYNC B0 ;  /* 0x0000000000007941 */ /* 0x000fea0003800000 */
.L_x_32246:
[----:B------:R3:W-:Y:S01]  /*62b0*/  STG.E.U8 desc[UR36][R4.64], R0 ;  /* 0x0000000004007986 */ /* 0x0007e2000c101124 */
[----:B------:R-:W-:Y:S05]  /*62c0*/  BRA `(.L_x_32226) ;  /* 0x00000004002c7947 */ /* 0x000fea0003800000 */
.L_x_32244:
        /* <DEDUP_REMOVED lines=21> */
.L_x_32251:
[----:B------:R-:W-:-:S04]  /*6420*/  LOP3.LUT R0, R7, 0x80000000, RZ, 0xc0, !PT ;  /* 0x8000000007007812 */ /* 0x000fc800078ec0ff */
[----:B------:R-:W-:-:S04]  /*6430*/  SHF.R.U32.HI R0, RZ, 0x18, R0 ;  /* 0x00000018ff007819 */ /* 0x000fc80000011600 */
[----:B------:R-:W-:-:S07]  /*6440*/  LOP3.LUT R0, R3, R0, RZ, 0xfc, !PT ;  /* 0x0000000003007212 */ /* 0x000fce00078efcff */
.L_x_32250:
[----:B------:R-:W-:Y:S05]  /*6450*/  BSYNC B0 ;  /* 0x0000000000007941 */ /* 0x000fea0003800000 */
.L_x_32249:
[----:B------:R0:W-:Y:S01]  /*6460*/  STG.E.U8 desc[UR36][R4.64], R0 ;  /* 0x0000000004007986 */ /* 0x0001e2000c101124 */
[----:B------:R-:W-:Y:S05]  /*6470*/  BRA `(.L_x_32226) ;  /* 0x0000000000c07947 */ /* 0x000fea0003800000 */
.L_x_32243:
        /* <DEDUP_REMOVED lines=26> */
.L_x_32225:
        /* <DEDUP_REMOVED lines=16> */
.L_x_32254:
[----:B------:R-:W-:Y:S05]  /*6720*/  BRA `(.L_x_32226) ;  /* 0x0000000000147947 */ /* 0x000fea0003800000 */
.L_x_32253:
[----:B------:R-:W0:Y:S02]  /*6730*/  F2I.U64.F64.TRUNC R16, R16 ;  /* 0x0000001000107311 */ /* 0x000e24000030d800 */
[----:B0-----:R2:W-:Y:S01]  /*6740*/  STG.E.64 desc[UR36][R4.64], R16 ;  /* 0x0000001004007986 */ /* 0x0015e2000c101b24 */
[----:B------:R-:W-:Y:S05]  /*6750*/  BRA `(.L_x_32226) ;  /* 0x0000000000087947 */ /* 0x000fea0003800000 */
.L_x_32252:
[----:B------:R-:W0:Y:S02]  /*6760*/  F2I.U32.F64.TRUNC R17, R16 ;  /* 0x0000001000117311 */ /* 0x000e24000030d000 */
[----:B0-----:R0:W-:Y:S02]  /*6770*/  STG.E desc[UR36][R4.64], R17 ;  /* 0x0000001104007986 */ /* 0x0011e4000c101924 */
.L_x_32226:
        /* <DEDUP_REMOVED lines=24> */
.L_x_32258:
[----:B------:R-:W0:Y:S02]  /*6900*/  F2I.S64.F64.TRUNC R24, R24 ;  /* 0x0000001800187311 */ /* 0x000e24000030d900 */
[----:B0-----:R-:W-:-:S05]  /*6910*/  IMAD.MOV.U32 R3, RZ, RZ, R24 ;  /* 0x000000ffff037224 */ /* 0x001fca00078e0018 */
[----:B------:R0:W-:Y:S01]  /*6920*/  STG.E.U8 desc[UR36][R4.64], R3 ;  /* 0x0000000304007986 */ /* 0x0001e2000c101124 */
[----:B------:R-:W-:Y:S05]  /*6930*/  BRA `(.L_x_32260) ;  /* 0x0000000c00f07947 */ /* 0x000fea0003800000 */
.L_x_32257:
        /* <DEDUP_REMOVED lines=9> */
.L_x_32262:
[----:B------:R-:W0:Y:S02]  /*69d0*/  F2I.F64.TRUNC R25, R24 ;  /* 0x0000001800197311 */ /* 0x000e24000030d100 */
[----:B0-----:R0:W-:Y:S01]  /*69e0*/  STG.E desc[UR36][R4.64], R25 ;  /* 0x0000001904007986 */ /* 0x0011e2000c101924 */
[----:B------:R-:W-:Y:S05]  /*69f0*/  BRA `(.L_x_32260) ;  /* 0x0000000c00c07947 */ /* 0x000fea0003800000 */
.L_x_32261:
[----:B------:R-:W0:Y:S02]  /*6a00*/  F2I.F64.TRUNC R25, R24 ;  /* 0x0000001800197311 */ /* 0x000e24000030d100 */
[----:B0-----:R0:W-:Y:S01]  /*6a10*/  STG.E.U16 desc[UR36][R4.64], R25 ;  /* 0x0000001904007986 */ /* 0x0011e2000c101524 */
[----:B------:R-:W-:Y:S05]  /*6a20*/  BRA `(.L_x_32260) ;  /* 0x0000000c00b47947 */ /* 0x000fea0003800000 */
.L_x_32256:
        /* <DEDUP_REMOVED lines=13> */
.L_x_32264:
        /* <DEDUP_REMOVED lines=8> */
.L_x_32263:
        /* <DEDUP_REMOVED lines=14> */
.L_x_32266:
        /* <DEDUP_REMOVED lines=9> */
.L_x_32265:
[----:B------:R0:W-:Y:S01]  /*6cf0*/  STG.E.64 desc[UR36][R4.64], R24 ;  /* 0x0000001804007986 */ /* 0x0001e2000c101b24 */
[----:B------:R-:W-:Y:S05]  /*6d00*/  BRA `(.L_x_32260) ;  /* 0x0000000800fc7947 */ /* 0x000fea0003800000 */
.L_x_32255:
        /* <DEDUP_REMOVED lines=12> */
.L_x_32269:
[----:B------:R-:W-:-:S05]  /*6dd0*/  CS2R R26, SRZ ;  /* 0x00000000001a7805 */ /* 0x000fca000001ff00 */
[----:B------:R0:W-:Y:S01]  /*6de0*/  STG.E.128 desc[UR36][R4.64], R24 ;  /* 0x0000001804007986 */ /* 0x0001e2000c101d24 */
[----:B------:R-:W-:Y:S05]  /*6df0*/  BRA `(.L_x_32260) ;  /* 0x0000000800c07947 */ /* 0x000fea0003800000 */
.L_x_32268:
        /* <DEDUP_REMOVED lines=25> */
.L_x_32273:
[----:B------:R-:W-:Y:S05]  /*6f90*/  BSYNC B0 ;  /* 0x0000000000007941 */ /* 0x000fea0003800000 */
.L_x_32272:
[----:B------:R-:W-:-:S05]  /*6fa0*/  LOP3.LUT R7, R0, R7, RZ, 0xfc, !PT ;  /* 0x0000000700077212 */ /* 0x000fca00078efcff */
[----:B------:R0:W-:Y:S01]  /*6fb0*/  STG.E.U8 desc[UR36][R4.64], R7 ;  /* 0x0000000704007986 */ /* 0x0001e2000c101124 */
[----:B------:R-:W-:Y:S05]  /*6fc0*/  BRA `(.L_x_32260) ;  /* 0x00000008004c7947 */ /* 0x000fea0003800000 */
.L_x_32271:
        /* <DEDUP_REMOVED lines=17> */
.L_x_32275:
[----:B------:R-:W-:Y:S01]  /*70e0*/  IMAD.MOV.U32 R0, RZ, RZ, 0x7f ;  /* 0x0000007fff007424 */ /* 0x000fe200078e00ff */
[----:B------:R-:W-:-:S04]  /*70f0*/  ISETP.GT.U32.AND P0, PT, R3, 0x7f800000, PT ;  /* 0x7f8000000300780c */ /* 0x000fc80003f04070 */
[----:B------:R-:W-:-:S09]  /*7100*/  SEL R0, R0, 0x7c, P0 ;  /* 0x0000007c00007807 */ /* 0x000fd20000000000 */
.L_x_32276:
[----:B------:R-:W-:Y:S05]  /*7110*/  BSYNC B0 ;  /* 0x0000000000007941 */ /* 0x000fea0003800000 */
.L_x_32274:
[----:B------:R-:W-:-:S04]  /*7120*/  LOP3.LUT R3, R7, 0x80000000, RZ, 0xc0, !PT ;  /* 0x8000000007037812 */ /* 0x000fc800078ec0ff */
[----:B------:R-:W-:-:S04]  /*7130*/  SHF.R.U32.HI R3, RZ, 0x18, R3 ;  /* 0x00000018ff037819 */ /* 0x000fc80000011603 */
[----:B------:R-:W-:-:S05]  /*7140*/  LOP3.LUT R3, R0, R3, RZ, 0xfc, !PT ;  /* 0x0000000300037212 */ /* 0x000fca00078efcff */
[----:B------:R0:W-:Y:S01]  /*7150*/  STG.E.U8 desc[UR36][R4.64], R3 ;  /* 0x0000000304007986 */ /* 0x0001e2000c101124 */
[----:B------:R-:W-:Y:S05]  /*7160*/  BRA `(.L_x_32260) ;  /* 0x0000000400e47947 */ /* 0x000fea0003800000 */
.L_x_32270:
        /* <DEDUP_REMOVED lines=8> */
.L_x_32267:
        /* <DEDUP_REMOVED lines=11> */
.L_x_32279:
        /* <DEDUP_REMOVED lines=21> */
.L_x_32282:
[----:B------:R-:W-:-:S04]  /*73f0*/  LOP3.LUT R0, R7, 0x80000000, RZ, 0xc0, !PT ;  /* 0x8000000007007812 */ /* 0x000fc800078ec0ff */
[----:B------:R-:W-:-:S04]  /*7400*/  SHF.R.U32.HI R0, RZ, 0x18, R0 ;  /* 0x00000018ff007819 */ /* 0x000fc80000011600 */
[----:B------:R-:W-:-:S07]  /*7410*/  LOP3.LUT R0, R3, R0, RZ, 0xfc, !PT ;  /* 0x0000000003007212 */ /* 0x000fce00078efcff */
.L_x_32281:
[----:B------:R-:W-:Y:S05]  /*7420*/  BSYNC B0 ;  /* 0x0000000000007941 */ /* 0x000fea0003800000 */
.L_x_32280:
[----:B------:R4:W-:Y:S01]  /*7430*/  STG.E.U8 desc[UR36][R4.64], R0 ;  /* 0x0000000004007986 */ /* 0x0009e2000c101124 */
[----:B------:R-:W-:Y:S05]  /*7440*/  BRA `(.L_x_32260) ;  /* 0x00000004002c7947 */ /* 0x000fea0003800000 */
.L_x_32278:
        /* <DEDUP_REMOVED lines=21> */
.L_x_32285:
[----:B------:R-:W-:-:S04]  /*75a0*/  LOP3.LUT R0, R7, 0x80000000, RZ, 0xc0, !PT ;  /* 0x8000000007007812 */ /* 0x000fc800078ec0ff */
[----:B------:R-:W-:-:S04]  /*75b0*/  SHF.R.U32.HI R0, RZ, 0x18, R0 ;  /* 0x00000018ff007819 */ /* 0x000fc80000011600 */
[----:B------:R-:W-:-:S07]  /*75c0*/  LOP3.LUT R0, R3, R0, RZ, 0xfc, !PT ;  /* 0x0000000003007212 */ /* 0x000fce00078efcff */
.L_x_32284:
[----:B------:R-:W-:Y:S05]  /*75d0*/  BSYNC B0 ;  /* 0x0000000000007941 */ /* 0x000fea0003800000 */
.L_x_32283:
[----:B------:R3:W-:Y:S01]  /*75e0*/  STG.E.U8 desc[UR36][R4.64], R0 ;  /* 0x0000000004007986 */ /* 0x0007e2000c101124 */
[----:B------:R-:W-:Y:S05]  /*75f0*/  BRA `(.L_x_32260) ;  /* 0x0000000000c07947 */ /* 0x000fea0003800000 */
.L_x_32277:
        /* <DEDUP_REMOVED lines=26> */
.L_x_32259:
        /* <DEDUP_REMOVED lines=16> */
.L_x_32288:
[----:B------:R-:W-:Y:S05]  /*78a0*/  BRA `(.L_x_32260) ;  /* 0x0000000000147947 */ /* 0x000fea0003800000 */
.L_x_32287:
[----:B------:R-:W0:Y:S02]  /*78b0*/  F2I.U64.F64.TRUNC R24, R24 ;  /* 0x0000001800187311 */ /* 0x000e24000030d800 */
[----:B0-----:R1:W-:Y:S01]  /*78c0*/  STG.E.64 desc[UR36][R4.64], R24 ;  /* 0x0000001804007986 */ /* 0x0013e2000c101b24 */
[----:B------:R-:W-:Y:S05]  /*78d0*/  BRA `(.L_x_32260) ;  /* 0x0000000000087947 */ /* 0x000fea0003800000 */
.L_x_32286:
[----:B------:R-:W0:Y:S02]  /*78e0*/  F2I.U32.F64.TRUNC R25, R24 ;  /* 0x0000001800197311 */ /* 0x000e24000030d000 */
[----:B0-----:R0:W-:Y:S02]  /*78f0*/  STG.E desc[UR36][R4.64], R25 ;  /* 0x0000001904007986 */ /* 0x0011e4000c101924 */
.L_x_32260:
[----:B------:R-:W-:-:S07]  /*7900*/  VIADD R30, R30, 0x80 ;  /* 0x000000801e1e7836 */ /* 0x000fce0000000000 */
.L_x_32220:
[----:B------:R-:W-:Y:S05]  /*7910*/  BSYNC B6 ;  /* 0x0000000000067941 */ /* 0x000fea0003800000 */
.L_x_32219:
        /* <DEDUP_REMOVED lines=22> */
.L_x_32292:
[----:B------:R-:W0:Y:S02]  /*7a80*/  F2I.S64.F64.TRUNC R28, R28 ;  /* 0x0000001c001c7311 */ /* 0x000e24000030d900 */
[----:B0-----:R-:W-:-:S05]  /*7a90*/  IMAD.MOV.U32 R3, RZ, RZ, R28 ;  /* 0x000000ffff037224 */ /* 0x001fca00078e001c */
[----:B------:R-:W-:Y:S01]  /*7aa0*/  STG.E.U8 desc[UR36][R4.64], R3 ;  /* 0x0000000304007986 */ /* 0x000fe2000c101124 */
[----:B------:R-:W-:Y:S05]  /*7ab0*/  EXIT ;  /* 0x000000000000794d */ /* 0x000fea0003800000 */
.L_x_32291:
        /* <DEDUP_REMOVED lines=9> */
.L_x_32295:
[----:B------:R-:W0:Y:S02]  /*7b50*/  F2I.F64.TRUNC R29, R28 ;  /* 0x0000001c001d7311 */ /* 0x000e24000030d100 */
[----:B0-----:R-:W-:Y:S01]  /*7b60*/  STG.E desc[UR36][R4.64], R29 ;  /* 0x0000001d04007986 */ /* 0x001fe2000c101924 */
[----:B------:R-:W-:Y:S05]  /*7b70*/  EXIT ;  /* 0x000000000000794d */ /* 0x000fea0003800000 */
.L_x_32294:
[----:B------:R-:W0:Y:S02]  /*7b80*/  F2I.F64.TRUNC R29, R28 ;  /* 0x0000001c001d7311 */ /* 0x000e24000030d100 */
[----:B0-----:R-:W-:Y:S01]  /*7b90*/  STG.E.U16 desc[UR36][R4.64], R29 ;  /* 0x0000001d04007986 */ /* 0x001fe2000c101524 */
[----:B------:R-:W-:Y:S05]  /*7ba0*/  EXIT ;  /* 0x000000000000794d */ /* 0x000fea0003800000 */
.L_x_32290:
        /* <DEDUP_REMOVED lines=13> */
.L_x_32297:
        /* <DEDUP_REMOVED lines=8> */
.L_x_32296:
        /* <DEDUP_REMOVED lines=14> */
.L_x_32299:
        /* <DEDUP_REMOVED lines=9> */
.L_x_32298:
[----:B------:R-:W-:Y:S01]  /*7e70*/  STG.E.64 desc[UR36][R4.64], R28 ;  /* 0x0000001c04007986 */ /* 0x000fe2000c101b24 */
[----:B------:R-:W-:Y:S05]  /*7e80*/  EXIT ;  /* 0x000000000000794d */ /* 0x000fea0003800000 */
.L_x_32289:
        /* <DEDUP_REMOVED lines=12> */
.L_x_32302:
[----:B------:R-:W-:-:S05]  /*7f50*/  CS2R R30, SRZ ;  /* 0x00000000001e7805 */ /* 0x000fca000001ff00 */
[----:B------:R-:W-:Y:S01]  /*7f60*/  STG.E.128 desc[UR36][R4.64], R28 ;  /* 0x0000001c04007986 */ /* 0x000fe2000c101d24 */
[----:B------:R-:W-:Y:S05]  /*7f70*/  EXIT ;  /* 0x000000000000794d */ /* 0x000fea0003800000 */
.L_x_32301:
        /* <DEDUP_REMOVED lines=25> */
.L_x_32306:
[----:B------:R-:W-:Y:S05]  /*8110*/  BSYNC B0 ;  /* 0x0000000000007941 */ /* 0x000fea0003800000 */
.L_x_32305:
[----:B------:R-:W-:-:S05]  /*8120*/  LOP3.LUT R3, R0, R3, RZ, 0xfc, !PT ;  /* 0x0000000300037212 */ /* 0x000fca00078efcff */
[----:B------:R-:W-:Y:S01]  /*8130*/  STG.E.U8 desc[UR36][R4.64], R3 ;  /* 0x0000000304007986 */ /* 0x000fe2000c101124 */
[----:B------:R-:W-:Y:S05]  /*8140*/  EXIT ;  /* 0x000000000000794d */ /* 0x000fea0003800000 */
.L_x_32304:
        /* <DEDUP_REMOVED lines=17> */
.L_x_32308:
[----:B------:R-:W-:Y:S01]  /*8260*/  IMAD.MOV.U32 R0, RZ, RZ, 0x7f ;  /* 0x0000007fff007424 */ /* 0x000fe200078e00ff */
[----:B------:R-:W-:-:S04]  /*8270*/  ISETP.GT.U32.AND P0, PT, R2, 0x7f800000, PT ;  /* 0x7f8000000200780c */ /* 0x000fc80003f04070 */
[----:B------:R-:W-:-:S09]  /*8280*/  SEL R0, R0, 0x7c, P0 ;  /* 0x0000007c00007807 */ /* 0x000fd20000000000 */
.L_x_32309:
[----:B------:R-:W-:Y:S05]  /*8290*/  BSYNC B0 ;  /* 0x0000000000007941 */ /* 0x000fea0003800000 */
.L_x_32307:
[----:B------:R-:W-:-:S04]  /*82a0*/  LOP3.LUT R2, R3, 0x80000000, RZ, 0xc0, !PT ;  /* 0x8000000003027812 */ /* 0x000fc800078ec0ff */
[----:B------:R-:W-:-:S04]  /*82b0*/  SHF.R.U32.HI R3, RZ, 0x18, R2 ;  /* 0x00000018ff037819 */ /* 0x000fc80000011602 */
[----:B------:R-:W-:-:S05]  /*82c0*/  LOP3.LUT R3, R0, R3, RZ, 0xfc, !PT ;  /* 0x0000000300037212 */ /* 0x000fca00078efcff */
[----:B------:R-:W-:Y:S01]  /*82d0*/  STG.E.U8 desc[UR36][R4.64], R3 ;  /* 0x0000000304007986 */ /* 0x000fe2000c101124 */
[----:B------:R-:W-:Y:S05]  /*82e0*/  EXIT ;  /* 0x000000000000794d */ /* 0x000fea0003800000 */
.L_x_32303:
        /* <DEDUP_REMOVED lines=8> */
.L_x_32300:
        /* <DEDUP_REMOVED lines=11> */
.L_x_32312:
        /* <DEDUP_REMOVED lines=21> */
.L_x_32315:
[----:B------:R-:W-:-:S04]  /*8570*/  LOP3.LUT R2, R7, 0x80000000, RZ, 0xc0, !PT ;  /* 0x8000000007027812 */ /* 0x000fc800078ec0ff */
[----:B------:R-:W-:-:S04]  /*8580*/  SHF.R.U32.HI R3, RZ, 0x18, R2 ;  /* 0x00000018ff037819 */ /* 0x000fc80000011602 */
[----:B------:R-:W-:-:S04]  /*8590*/  LOP3.LUT R0, R0, R3, RZ, 0xfc, !PT ;  /* 0x0000000300007212 */ /* 0x000fc800078efcff */
[----:B------:R-:W-:-:S07]  /*85a0*/  PRMT R2, R0, 0x7610, R2 ;  /* 0x0000761000027816 */ /* 0x000fce0000000002 */
.L_x_32314:
[----:B------:R-:W-:Y:S05]  /*85b0*/  BSYNC B0 ;  /* 0x0000000000007941 */ /* 0x000fea0003800000 */
.L_x_32313:
[----:B------:R-:W-:Y:S01]  /*85c0*/  STG.E.U8 desc[UR36][R4.64], R2 ;  /* 0x0000000204007986 */ /* 0x000fe2000c101124 */
[----:B------:R-:W-:Y:S05]  /*85d0*/  EXIT ;  /* 0x000000000000794d */ /* 0x000fea0003800000 */
.L_x_32311:
        /* <DEDUP_REMOVED lines=21> */
.L_x_32318:
[----:B------:R-:W-:-:S04]  /*8730*/  LOP3.LUT R2, R7, 0x80000000, RZ, 0xc0, !PT ;  /* 0x8000000007027812 */ /* 0x000fc800078ec0ff */
[----:B------:R-:W-:-:S04]  /*8740*/  SHF.R.U32.HI R3, RZ, 0x18, R2 ;  /* 0x00000018ff037819 */ /* 0x000fc80000011602 */
[----:B------:R-:W-:-:S04]  /*8750*/  LOP3.LUT R0, R0, R3, RZ, 0xfc, !PT ;  /* 0x0000000300007212 */ /* 0x000fc800078efcff */
[----:B------:R-:W-:-:S07]  /*8760*/  PRMT R2, R0, 0x7610, R2 ;  /* 0x0000761000027816 */ /* 0x000fce0000000002 */
.L_x_32317:
[----:B------:R-:W-:Y:S05]  /*8770*/  BSYNC B0 ;  /* 0x0000000000007941 */ /* 0x000fea0003800000 */
.L_x_32316:
[----:B------:R-:W-:Y:S01]  /*8780*/  STG.E.U8 desc[UR36][R4.64], R2 ;  /* 0x0000000204007986 */ /* 0x000fe2000c101124 */
[----:B------:R-:W-:Y:S05]  /*8790*/  EXIT ;  /* 0x000000000000794d */ /* 0x000fea0003800000 */
.L_x_32310:
        /* <DEDUP_REMOVED lines=26> */
.L_x_32293:
        /* <DEDUP_REMOVED lines=16> */
.L_x_32321:
[----:B------:R-:W-:Y:S05]  /*8a40*/  EXIT ;  /* 0x000000000000794d */ /* 0x000fea0003800000 */
.L_x_32320:
[----:B------:R-:W0:Y:S02]  /*8a50*/  F2I.U64.F64.TRUNC R28, R28 ;  /* 0x0000001c001c7311 */ /* 0x000e24000030d800 */
[----:B0-----:R-:W-:Y:S01]  /*8a60*/  STG.E.64 desc[UR36][R4.64], R28 ;  /* 0x0000001c04007986 */ /* 0x001fe2000c101b24 */
[----:B------:R-:W-:Y:S05]  /*8a70*/  EXIT ;  /* 0x000000000000794d */ /* 0x000fea0003800000 */
.L_x_32319:
[----:B------:R-:W0:Y:S02]  /*8a80*/  F2I.U32.F64.TRUNC R29, R28 ;  /* 0x0000001c001d7311 */ /* 0x000e24000030d000 */
[----:B0-----:R-:W-:Y:S01]  /*8a90*/  STG.E desc[UR36][R4.64], R29 ;  /* 0x0000001d04007986 */ /* 0x001fe2000c101924 */
[----:B------:R-:W-:Y:S05]  /*8aa0*/  EXIT ;  /* 0x000000000000794d */ /* 0x000fea0003800000 */
.L_x_32322:
        /* <DEDUP_REMOVED lines=13> */
.L_x_42398:


//--------------------- .text._ZN2at6native18elementwise_kernelILi128ELi2EZNS0_22gpu_kernel_impl_nocastINS0_13AUnaryFunctorIdddZZZNS0_19maximum_kernel_cudaERNS_18TensorIteratorBaseEENKUlvE0_clEvENKUlvE_clEvEUlddE_EEEEvS5_RKT_EUliE_EEviT1_ --------------------------
	.section	.text._ZN2at6native18elementwise_kernelILi128ELi2EZNS0_22gpu_kernel_impl_nocastINS0_13AUnaryFunctorIdddZZZNS0_19maximum_kernel_cudaERNS_18TensorIteratorBaseEENKUlvE0_clEvENKUlvE_clEvEUlddE_EEEEvS5_RKT_EUliE_EEviT1_,"ax",@progbits
	.align	128
        .global         _ZN2at6native18elementwise_kernelILi128ELi2EZNS0_22gpu_kernel_impl_nocastINS0_13AUnaryFunctorIdddZZZNS0_19maximum_kernel_cudaERNS_18TensorIteratorBaseEENKUlvE0_clEvENKUlvE_clEvEUlddE_EEEEvS5_RKT_EUliE_EEviT1_
        .type           _ZN2at6native18elementwise_kernelILi128ELi2EZNS0_22gpu_kernel_impl_nocastINS0_13AUnaryFunctorIdddZZZNS0_19maximum_kernel_cudaERNS_18TensorIteratorBaseEENKUlvE0_clEvENKUlvE_clEvEUlddE_EEEEvS5_RKT_EUliE_EEviT1_,@function
        .size           _ZN2at6native18elementwise_kernelILi128ELi2EZNS0_22gpu_kernel_impl_nocastINS0_13AUnaryFunctorIdddZZZNS0_19maximum_kernel_cudaERNS_18TensorIteratorBaseEENKUlvE0_clEvENKUlvE_clEvEUlddE_EEEEvS5_RKT_EUliE_EEviT1_,(.L_x_42399 - _ZN2at6native18elementwise_kernelILi128ELi2EZNS0_22gpu_kernel_impl_nocastINS0_13AUnaryFunctorIdddZZZNS0_19maximum_kernel_cudaERNS_18TensorIteratorBaseEENKUlvE0_clEvENKUlvE_clEvEUlddE_EEEEvS5_RKT_EUliE_EEviT1_)
        .other          _ZN2at6native18elementwise_kernelILi128ELi2EZNS0_22gpu_kernel_impl_nocastINS0_13AUnaryFunctorIdddZZZNS0_19maximum_kernel_cudaERNS_18TensorIteratorBaseEENKUlvE0_clEvENKUlvE_clEvEUlddE_EEEEvS5_RKT_EUliE_EEviT1_,@"STO_CUDA_ENTRY STV_DEFAULT"
_ZN2at6native18elementwise_kernelILi128ELi2EZNS0_22gpu_kernel_impl_nocastINS0_13AUnaryFunctorIdddZZZNS0_19maximum_kernel_cudaERNS_18TensorIteratorBaseEENKUlvE0_clEvENKUlvE_clEvEUlddE_EEEEvS5_RKT_EUliE_EEviT1_:
.text._ZN2at6native18elementwise_kernelILi128ELi2EZNS0_22gpu_kernel_impl_nocastINS0_13AUnaryFunctorIdddZZZNS0_19maximum_kernel_cudaERNS_18TensorIteratorBaseEENKUlvE0_clEvENKUlvE_clEvEUlddE_EEEEvS5_RKT_EUliE_EEviT1_:
        /* <DEDUP_REMOVED lines=312> */
.L_x_32325:
        /* <DEDUP_REMOVED lines=14> */
[----:B------:R-:W-:Y:S01]  /*1460*/  @!P0 DSETP.MAX.AND P1, P2, R2, R8, PT ;  /* 0x000000080200822a */ /* 0x000fe20003a2f000 */
        /* <DEDUP_REMOVED lines=8> */
.L_x_32326:
[----:B------:R0:W-:Y:S01]  /*14f0*/  STG.E.64 desc[UR4][R6.64], R2 ;  /* 0x0000000206007986 */ /* 0x0001e2000c101b04 */
[----:B------:R-:W-:-:S07]  /*1500*/  IADD3 R9, R0, 0x80, RZ ;  /* 0x0000008000097810 */ /* 0x000fce0007ffe0ff */
.L_x_32324:
[----:B------:R-:W-:Y:S05]  /*1510*/  BSYNC B0 ;  /* 0x0000000000007941 */ /* 0x000fea0003800000 */
.L_x_32323:
        /* <DEDUP_REMOVED lines=305> */
.L_x_32327:
        /* <DEDUP_REMOVED lines=14> */
[----:B------:R-:W-:Y:S01]  /*2910*/  @!P0 DSETP.MAX.AND P1, P2, R2, R8, PT ;  /* 0x000000080200822a */ /* 0x000fe20003a2f000 */
        /* <DEDUP_REMOVED lines=8> */
.L_x_32328:
[----:B------:R-:W-:Y:S01]  /*29a0*/  STG.E.64 desc[UR4][R6.64], R2 ;  /* 0x0000000206007986 */ /* 0x000fe2000c101b04 */
[----:B------:R-:W-:Y:S05]  /*29b0*/  EXIT ;  /* 0x000000000000794d */ /* 0x000fea0003800000 */
.L_x_32329:
        /* <DEDUP_REMOVED lines=12> */
.L_x_42399:


//--------------------- .text._ZN2at6native27unrolled_elementwise_kernelINS0_13AUnaryFunctorIdddZZZNS0_19maximum_kernel_cudaERNS_18TensorIteratorBaseEENKUlvE0_clEvENKUlvE_clEvEUlddE_EESt5arrayIPcLm2EELi4E23TrivialOffsetCalculatorILi1EjESD_NS0_6memory15LoadWithoutCastENSE_16StoreWithoutCastEEEviT_T0_T2_T3_T4_T5_ --------------------------
	.section	.text._ZN2at6native27unrolled_elementwise_kernelINS0_13AUnaryFunctorIdddZZZNS0_19maximum_kernel_cudaERNS_18TensorIteratorBaseEENKUlvE0_clEvENKUlvE_clEvEUlddE_EESt5arrayIPcLm2EELi4E23TrivialOffsetCalculatorILi1EjESD_NS0_6memory15LoadWithoutCastENSE_16StoreWithoutCastEEEviT_T0_T2_T3_T4_T5_,"ax",@progbits
	.align	128
        .global         _ZN2at6native27unrolled_elementwise_kernelINS0_13AUnaryFunctorIdddZZZNS0_19maximum_kernel_cudaERNS_18TensorIteratorBaseEENKUlvE0_clEvENKUlvE_clEvEUlddE_EESt5arrayIPcLm2EELi4E23TrivialOffsetCalculatorILi1EjESD_NS0_6memory15LoadWithoutCastENSE_16StoreWithoutCastEEEviT_T0_T2_T3_T4_T5_
        .type           _ZN2at6native27unrolled_elementwise_kernelINS0_13AUnaryFunctorIdddZZZNS0_19maximum_kernel_cudaERNS_18TensorIteratorBaseEENKUlvE0_clEvENKUlvE_clEvEUlddE_EESt5arrayIPcLm2EELi4E23TrivialOffsetCalculatorILi1EjESD_NS0_6memory15LoadWithoutCastENSE_16StoreWithoutCastEEEviT_T0_T2_T3_T4_T5_,@function
        .size           _ZN2at6native27unrolled_elementwise_kernelINS0_13AUnaryFunctorIdddZZZNS0_19maximum_kernel_cudaERNS_18TensorIteratorBaseEENKUlvE0_clEvENKUlvE_clEvEUlddE_EESt5arrayIPcLm2EELi4E23TrivialOffsetCalculatorILi1EjESD_NS0_6memory15LoadWithoutCastENSE_16StoreWithoutCastEEEviT_T0_T2_T3_T4_T5_,(.L_x_42400 - _ZN2at6native27unrolled_elementwise_kernelINS0_13AUnaryFunctorIdddZZZNS0_19maximum_kernel_cudaERNS_18TensorIteratorBaseEENKUlvE0_clEvENKUlvE_clEvEUlddE_EESt5arrayIPcLm2EELi4E23TrivialOffsetCalculatorILi1EjESD_NS0_6memory15LoadWithoutCastENSE_16StoreWithoutCastEEEviT_T0_T2_T3_T4_T5_)
        .other          _ZN2at6native27unrolled_elementwise_kernelINS0_13AUnaryFunctorIdddZZZNS0_19maximum_kernel_cudaERNS_18TensorIteratorBaseEENKUlvE0_clEvENKUlvE_clEvEUlddE_EESt5arrayIPcLm2EELi4E23TrivialOffsetCalculatorILi1EjESD_NS0_6memory15LoadWithoutCastENSE_16StoreWithoutCastEEEviT_T0_T2_T3_T4_T5_,@"STO_CUDA_ENTRY STV_DEFAULT"
_ZN2at6native27unrolled_elementwise_kernelINS0_13AUnaryFunctorIdddZZZNS0_19maximum_kernel_cudaERNS_18TensorIteratorBaseEENKUlvE0_clEvENKUlvE_clEvEUlddE_EESt5arrayIPcLm2EELi4E23TrivialOffsetCalculatorILi1EjESD_NS0_6memory15LoadWithoutCastENSE_16StoreWithoutCastEEEviT_T0_T2_T3_T4_T5_:
.text._ZN2at6native27unrolled_elementwise_kernelINS0_13AUnaryFunctorIdddZZZNS0_19maximum_kernel_cudaERNS_18TensorIteratorBaseEENKUlvE0_clEvENKUlvE_clEvEUlddE_EESt5arrayIPcLm2EELi4E23TrivialOffsetCalculatorILi1EjESD_NS0_6memory15LoadWithoutCastENSE_16StoreWithoutCastEEEviT_T0_T2_T3_T4_T5_:
        /* <DEDUP_REMOVED lines=55> */
[----:B------:R-:W-:Y:S01]  /*0370*/  @!P3 DSETP.MAX.AND P5, P6, R4, R22, PT ;  /* 0x000000160400b22a */ /* 0x000fe20003eaf000 */
        /* <DEDUP_REMOVED lines=11> */
.L_x_32332:
[----:B------:R-:W-:Y:S05]  /*0430*/  BSYNC B0 ;  /* 0x0000000000007941 */ /* 0x000fea0003800000 */
.L_x_32331:
[----:B------:R-:W-:Y:S04]  /*0440*/  BSSY B0, `(.L_x_32333) ;  /* 0x000000f000007945 */ /* 0x000fe80003800000 */
[----:B------:R-:W-:Y:S05]  /*0450*/  @P4 BRA `(.L_x_32334) ;  /* 0x0000000000344947 */ /* 0x000fea0003800000 */
[----:B-----5:R-:W-:Y:S01]  /*0460*/  DSETP.NAN.AND P3, PT, R6, R6, PT ;  /* 0x000000060600722a */ /* 0x020fe20003f68000 */
[----:B------:R-:W-:-:S13]  /*0470*/  IMAD.MOV.U32 R17, RZ, RZ, R7 ;  /* 0x000000ffff117224 */ /* 0x000fda00078e0007 */
[----:B------:R-:W-:Y:S01]  /*0480*/  @!P3 DSETP.MAX.AND P4, P5, R6, R22, PT ;  /* 0x000000160600b22a */ /* 0x000fe20003d8f000 */
        /* <DEDUP_REMOVED lines=10> */
.L_x_32334:
[----:B------:R-:W-:Y:S05]  /*0530*/  BSYNC B0 ;  /* 0x0000000000007941 */ /* 0x000fea0003800000 */
.L_x_32333:
[----:B------:R-:W-:Y:S04]  /*0540*/  BSSY B0, `(.L_x_32335) ;  /* 0x000000f000007945 */ /* 0x000fe80003800000 */
[----:B------:R-:W-:Y:S05]  /*0550*/  @P2 BRA `(.L_x_32336) ;  /* 0x0000000000342947 */ /* 0x000fea0003800000 */
[----:B-----5:R-:W-:Y:S01]  /*0560*/  DSETP.NAN.AND P2, PT, R2, R2, PT ;  /* 0x000000020200722a */ /* 0x020fe20003f48000 */
[----:B------:R-:W-:Y:S02]  /*0570*/  IMAD.MOV.U32 R14, RZ, RZ, R2 ;  /* 0x000000ffff0e7224 */ /* 0x000fe400078e0002 */
[----:B------:R-:W-:-:S11]  /*0580*/  IMAD.MOV.U32 R15, RZ, RZ, R3 ;  /* 0x000000ffff0f7224 */ /* 0x000fd600078e0003 */
[----:B------:R-:W-:Y:S01]  /*0590*/  @!P2 DSETP.MAX.AND P3, P4, R2, R22, PT ;  /* 0x000000160200a22a */ /* 0x000fe20003c6f000 */
        /* <DEDUP_REMOVED lines=9> */
.L_x_32336:
[----:B------:R-:W-:Y:S05]  /*0630*/  BSYNC B0 ;  /* 0x0000000000007941 */ /* 0x000fea0003800000 */
.L_x_32335:
        /* <DEDUP_REMOVED lines=14> */
.L_x_32337:
[----:B------:R-:W-:Y:S05]  /*0720*/  BSYNC B0 ;  /* 0x0000000000007941 */ /* 0x000fea0003800000 */
.L_x_32330:
        /* <DEDUP_REMOVED lines=19> */
.L_x_32339:
[----:B------:R-:W-:Y:S05]  /*0860*/  BSYNC B0 ;  /* 0x0000000000007941 */ /* 0x000fea0003800000 */
.L_x_32338:
[----:B------:R-:W-:-:S13]  /*0870*/  ISETP.GE.AND P0, PT, R7, R10, PT ;  /* 0x0000000a0700720c */ /* 0x000fda0003f06270 */
[----:B------:R-:W-:Y:S05]  /*0880*/  @P0 EXIT ;  /* 0x000000000000094d */ /* 0x000fea0003800000 */
[----:B01----:R-:W0:Y:S01]  /*0890*/  LDC.64 R2, c[0x0][0x228] ;  /* 0x00008a00ff027b82 */ /* 0x003e220000000a00 */
[----:B------:R-:W-:-:S05]  /*08a0*/  LEA R7, R0, R7, 0x9 ;  /* 0x0000000700077211 */ /* 0x000fca00078e48ff */
[----:B0-----:R-:W-:-:S05]  /*08b0*/  IMAD.WIDE.U32 R2, R7, 0x8, R2 ;  /* 0x0000000807027825 */ /* 0x001fca00078e0002 */
[----:B------:R-:W-:Y:S01]  /*08c0*/  STG.E.64 desc[UR4][R2.64], R12 ;  /* 0x0000000c02007986 */ /* 0x000fe2000c101b04 */
[----:B------:R-:W-:Y:S05]  /*08d0*/  EXIT ;  /* 0x000000000000794d */ /* 0x000fea0003800000 */
.L_x_32340:
        /* <DEDUP_REMOVED lines=10> */
.L_x_42400:


//--------------------- .text._ZN2at6native29vectorized_elementwise_kernelILi2ENS0_13AUnaryFunctorIdddZZZNS0_19maximum_kernel_cudaERNS_18TensorIteratorBaseEENKUlvE0_clEvENKUlvE_clEvEUlddE_EESt5arrayIPcLm2EEEEviT0_T1_ --------------------------
	.section	.text._ZN2at6native29vectorized_elementwise_kernelILi2ENS0_13AUnaryFunctorIdddZZZNS0_19maximum_kernel_cudaERNS_18TensorIteratorBaseEENKUlvE0_clEvENKUlvE_clEvEUlddE_EESt5arrayIPcLm2EEEEviT0_T1_,"ax",@progbits
	.align	128
        .global         _ZN2at6native29vectorized_elementwise_kernelILi2ENS0_13AUnaryFunctorIdddZZZNS0_19maximum_kernel_cudaERNS_18TensorIteratorBaseEENKUlvE0_clEvENKUlvE_clEvEUlddE_EESt5arrayIPcLm2EEEEviT0_T1_
        .type           _ZN2at6native29vectorized_elementwise_kernelILi2ENS0_13AUnaryFunctorIdddZZZNS0_19maximum_kernel_cudaERNS_18TensorIteratorBaseEENKUlvE0_clEvENKUlvE_clEvEUlddE_EESt5arrayIPcLm2EEEEviT0_T1_,@function
        .size           _ZN2at6native29vectorized_elementwise_kernelILi2ENS0_13AUnaryFunctorIdddZZZNS0_19maximum_kernel_cudaERNS_18TensorIteratorBaseEENKUlvE0_clEvENKUlvE_clEvEUlddE_EESt5arrayIPcLm2EEEEviT0_T1_,(.L_x_42401 - _ZN2at6native29vectorized_elementwise_kernelILi2ENS0_13AUnaryFunctorIdddZZZNS0_19maximum_kernel_cudaERNS_18TensorIteratorBaseEENKUlvE0_clEvENKUlvE_clEvEUlddE_EESt5arrayIPcLm2EEEEviT0_T1_)
        .other          _ZN2at6native29vectorized_elementwise_kernelILi2ENS0_13AUnaryFunctorIdddZZZNS0_19maximum_kernel_cudaERNS_18TensorIteratorBaseEENKUlvE0_clEvENKUlvE_clEvEUlddE_EESt5arrayIPcLm2EEEEviT0_T1_,@"STO_CUDA_ENTRY STV_DEFAULT"
_ZN2at6native29vectorized_elementwise_kernelILi2ENS0_13AUnaryFunctorIdddZZZNS0_19maximum_kernel_cudaERNS_18TensorIteratorBaseEENKUlvE0_clEvENKUlvE_clEvEUlddE_EESt5arrayIPcLm2EEEEviT0_T1_:
.text._ZN2at6native29vectorized_elementwise_kernelILi2ENS0_13AUnaryFunctorIdddZZZNS0_19maximum_kernel_cudaERNS_18TensorIteratorBaseEENKUlvE0_clEvENKUlvE_clEvEUlddE_EESt5arrayIPcLm2EEEEviT0_T1_:
        /* <DEDUP_REMOVED lines=43> */
[--C-:B------:R-:W-:Y:S01]  /*02b0*/  @!P1 DSETP.MAX.AND P3, P4, R12, R20.reuse, PT ;  /* 0x000000140c00922a */ /* 0x100fe20003c6f000 */
[----:B------:R-:W-:Y:S01]  /*02c0*/  @!P1 IMAD.MOV.U32 R24, RZ, RZ, R13 ;  /* 0x000000ffff189224 */ /* 0x000fe200078e000d */
[----:B------:R-:W-:Y:S01]  /*02d0*/  @!P0 DSETP.MAX.AND P2, P5, R14, R20, PT ;  /* 0x000000140e00822a */ /* 0x000fe20003d4f000 */
        /* <DEDUP_REMOVED lines=12> */
[----:B------:R-:W-:Y:S01]  /*03a0*/  @!P6 DSETP.MAX.AND P4, P3, R8, R20, PT ;  /* 0x000000140800e22a */ /* 0x000fe20003b8f000 */
        /* <DEDUP_REMOVED lines=17> */
[----:B------:R-:W-:Y:S01]  /*04c0*/  @!P5 DSETP.MAX.AND P2, P3, R10, R20, PT ;  /* 0x000000140a00d22a */ /* 0x000fe20003b4f000 */
        /* <DEDUP_REMOVED lines=9> */
[----:B------:R-:W-:Y:S01]  /*0560*/  @!P4 DSETP.MAX.AND P2, P3, R4, R20, PT ;  /* 0x000000140400c22a */ /* 0x000fe20003b4f000 */
        /* <DEDUP_REMOVED lines=12> */
[----:B------:R-:W-:Y:S01]  /*0630*/  @!P3 DSETP.MAX.AND P1, P2, R6, R20, PT ;  /* 0x000000140600b22a */ /* 0x000fe20003a2f000 */
        /* <DEDUP_REMOVED lines=11> */
[----:B------:R-:W-:Y:S01]  /*06f0*/  @!P2 DSETP.MAX.AND P0, P1, R16, R20, PT ;  /* 0x000000141000a22a */ /* 0x000fe2000390f000 */
        /* <DEDUP_REMOVED lines=11> */
[----:B------:R-:W-:Y:S01]  /*07b0*/  @!P1 DSETP.MAX.AND P0, P6, R18, R20, PT ;  /* 0x000000141200922a */ /* 0x000fe20003e0f000 */
        /* <DEDUP_REMOVED lines=15> */
.L_x_32342:
[----:B------:R-:W-:Y:S04]  /*08b0*/  STG.E.128 desc[UR4][R2.64+0x800], R8 ;  /* 0x0008000802007986 */ /* 0x000fe8000c101d04 */
[----:B------:R-:W-:Y:S04]  /*08c0*/  STG.E.128 desc[UR4][R2.64+0x1000], R4 ;  /* 0x0010000402007986 */ /* 0x000fe8000c101d04 */
[----:B------:R-:W-:Y:S04]  /*08d0*/  STG.E.128 desc[UR4][R2.64], R12 ;  /* 0x0000000c02007986 */ /* 0x000fe8000c101d04 */
[----:B------:R-:W-:Y:S01]  /*08e0*/  STG.E.128 desc[UR4][R2.64+0x1800], R16 ;  /* 0x0018001002007986 */ /* 0x000fe2000c101d04 */
[----:B------:R-:W-:Y:S05]  /*08f0*/  EXIT ;  /* 0x000000000000794d */ /* 0x000fea0003800000 */
.L_x_32341:
        /* <DEDUP_REMOVED lines=87> */
[----:B------:R-:W-:Y:S01]  /*0e70*/  @!P1 DSETP.MAX.AND P5, P6, R16, R36, PT ;  /* 0x000000241000922a */ /* 0x000fe20003eaf000 */
        /* <DEDUP_REMOVED lines=11> */
.L_x_32345:
[----:B------:R-:W-:Y:S05]  /*0f30*/  BSYNC B0 ;  /* 0x0000000000007941 */ /* 0x000fea0003800000 */
.L_x_32344:
[----:B------:R-:W-:Y:S01]  /*0f40*/  BSSY B0, `(.L_x_32346) ;  /* 0x0000011000007945 */ /* 0x000fe20003800000 */
[----:B------:R-:W-:Y:S01]  /*0f50*/  ISETP.GE.AND P1, PT, R39, R8, PT ;  /* 0x000000082700720c */ /* 0x000fe20003f26270 */
[----:B-----5:R-:W-:Y:S02]  /*0f60*/  VIADD R17, R9, 0x280 ;  /* 0x0000028009117836 */ /* 0x020fe40000000000 */
[----:B------:R-:W-:Y:S10]  /*0f70*/  @P4 BRA `(.L_x_32347) ;  /* 0x0000000000344947 */ /* 0x000ff40003800000 */
[----:B------:R-:W-:-:S14]  /*0f80*/  DSETP.NAN.AND P4, PT, R6, R6, PT ;  /* 0x000000060600722a */ /* 0x000fdc0003f88000 */
[----:B------:R-:W-:Y:S01]  /*0f90*/  @!P4 DSETP.MAX.AND P5, P6, R6, R36, PT ;  /* 0x000000240600c22a */ /* 0x000fe20003eaf000 */
        /* <DEDUP_REMOVED lines=11> */
.L_x_32347:
[----:B------:R-:W-:Y:S05]  /*1050*/  BSYNC B0 ;  /* 0x0000000000007941 */ /* 0x000fea0003800000 */
.L_x_32346:
[----:B------:R-:W-:Y:S01]  /*1060*/  BSSY B0, `(.L_x_32348) ;  /* 0x0000011000007945 */ /* 0x000fe20003800000 */
[----:B------:R-:W-:Y:S01]  /*1070*/  ISETP.GE.AND P4, PT, R17, R8, PT ;  /* 0x000000081100720c */ /* 0x000fe20003f86270 */
[----:B------:R-:W-:Y:S02]  /*1080*/  VIADD R7, R9, 0x300 ;  /* 0x0000030009077836 */ /* 0x000fe40000000000 */
[----:B------:R-:W-:Y:S10]  /*1090*/  @P3 BRA `(.L_x_32349) ;  /* 0x0000000000343947 */ /* 0x000ff40003800000 */
[----:B------:R-:W-:Y:S01]  /*10a0*/  DSETP.NAN.AND P3, PT, R4, R4, PT ;  /* 0x000000040400722a */ /* 0x000fe20003f68000 */
[----:B------:R-:W-:-:S13]  /*10b0*/  MOV R30, R4 ;  /* 0x00000004001e7202 */ /* 0x000fda0000000f00 */
[----:B------:R-:W-:Y:S01]  /*10c0*/  @!P3 DSETP.MAX.AND P5, P6, R4, R36, PT ;  /* 0x000000240400b22a */ /* 0x000fe20003eaf000 */
        /* <DEDUP_REMOVED lines=10> */
.L_x_32349:
[----:B------:R-:W-:Y:S05]  /*1170*/  BSYNC B0 ;  /* 0x0000000000007941 */ /* 0x000fea0003800000 */
.L_x_32348:
[----:B------:R-:W-:Y:S01]  /*1180*/  BSSY B0, `(.L_x_32350) ;  /* 0x0000011000007945 */ /* 0x000fe20003800000 */
[----:B------:R-:W-:Y:S02]  /*1190*/  ISETP.GE.AND P3, PT, R7, R8, PT ;  /* 0x000000080700720c */ /* 0x000fe40003f66270 */
[----:B------:R-:W-:Y:S01]  /*11a0*/  IADD3 R5, R9, 0x380, RZ ;  /* 0x0000038009057810 */ /* 0x000fe20007ffe0ff */
[----:B------:R-:W-:Y:S10]  /*11b0*/  @P2 BRA `(.L_x_32351) ;  /* 0x0000000000342947 */ /* 0x000ff40003800000 */
[----:B------:R-:W-:Y:S01]  /*11c0*/  DSETP.NAN.AND P2, PT, R2, R2, PT ;  /* 0x000000020200722a */ /* 0x000fe20003f48000 */
[----:B------:R-:W-:Y:S01]  /*11d0*/  IMAD.MOV.U32 R28, RZ, RZ, R2 ;  /* 0x000000ffff1c7224 */ /* 0x000fe200078e0002 */
[----:B------:R-:W-:-:S12]  /*11e0*/  MOV R29, R3 ;  /* 0x00000003001d7202 */ /* 0x000fd80000000f00 */
[----:B------:R-:W-:Y:S01]  /*11f0*/  @!P2 DSETP.MAX.AND P5, P6, R2, R36, PT ;  /* 0x000000240200a22a */ /* 0x000fe20003eaf000 */
        /* <DEDUP_REMOVED lines=9> */
.L_x_32351:
[----:B------:R-:W-:Y:S05]  /*1290*/  BSYNC B0 ;  /* 0x0000000000007941 */ /* 0x000fea0003800000 */
.L_x_32350:
[----:B------:R-:W-:Y:S01]  /*12a0*/  BSSY B0, `(.L_x_32352) ;  /* 0x0000010000007945 */ /* 0x000fe20003800000 */
[----:B------:R-:W-:-:S03]  /*12b0*/  ISETP.GE.AND P2, PT, R5, R8, PT ;  /* 0x000000080500720c */ /* 0x000fc60003f46270 */
[----:B------:R-:W-:Y:S10]  /*12c0*/  @P1 BRA `(.L_x_32353) ;  /* 0x0000000000341947 */ /* 0x000ff40003800000 */
[----:B------:R-:W-:Y:S01]  /*12d0*/  DSETP.NAN.AND P1, PT, R14, R14, PT ;  /* 0x0000000e0e00722a */ /* 0x000fe20003f28000 */
[----:B------:R-:W-:Y:S01]  /*12e0*/  MOV R26, R14 ;  /* 0x0000000e001a7202 */ /* 0x000fe20000000f00 */
[----:B------:R-:W-:-:S12]  /*12f0*/  IMAD.MOV.U32 R27, RZ, RZ, R15 ;  /* 0x000000ffff1b7224 */ /* 0x000fd800078e000f */
        /* <DEDUP_REMOVED lines=10> */
.L_x_32353:
[----:B------:R-:W-:Y:S05]  /*13a0*/  BSYNC B0 ;  /* 0x0000000000007941 */ /* 0x000fea0003800000 */
.L_x_32352:
[----:B------:R-:W-:Y:S04]  /*13b0*/  BSSY B0, `(.L_x_32354) ;  /* 0x000000f000007945 */ /* 0x000fe80003800000 */
[----:B------:R-:W-:Y:S05]  /*13c0*/  @P4 BRA `(.L_x_32355) ;  /* 0x0000000000344947 */ /* 0x000fea0003800000 */
[----:B------:R-:W-:Y:S01]  /*13d0*/  DSETP.NAN.AND P1, PT, R12, R12, PT ;  /* 0x0000000c0c00722a */ /* 0x000fe20003f28000 */
        /* <DEDUP_REMOVED lines=12> */
.L_x_32355:
[----:B------:R-:W-:Y:S05]  /*14a0*/  BSYNC B0 ;  /* 0x0000000000007941 */ /* 0x000fea0003800000 */
.L_x_32354:
[----:B------:R-:W-:Y:S04]  /*14b0*/  BSSY B0, `(.L_x_32356) ;  /* 0x000000f000007945 */ /* 0x000fe80003800000 */
[----:B------:R-:W-:Y:S05]  /*14c0*/  @P3 BRA `(.L_x_32357) ;  /* 0x0000000000343947 */ /* 0x000fea0003800000 */
[----:B------:R-:W-:Y:S01]  /*14d0*/  DSETP.NAN.AND P1, PT, R10, R10, PT ;  /* 0x0000000a0a00722a */ /* 0x000fe20003f28000 */
[----:B------:R-:W-:Y:S01]  /*14e0*/  IMAD.MOV.U32 R22, RZ, RZ, R10 ;  /* 0x000000ffff167224 */ /* 0x000fe200078e000a */
[----:B------:R-:W-:-:S12]  /*14f0*/  MOV R23, R11 ;  /* 0x0000000b00177202 */ /* 0x000fd80000000f00 */
[----:B------:R-:W-:Y:S01]  /*1500*/  @!P1 DSETP.MAX.AND P3, P4, R10, R36, PT ;  /* 0x000000240a00922a */ /* 0x000fe20003c6f000 */
        /* <DEDUP_REMOVED lines=9> */
.L_x_32357:
[----:B------:R-:W-:Y:S05]  /*15a0*/  BSYNC B0 ;  /* 0x0000000000007941 */ /* 0x000fea0003800000 */
.L_x_32356:
[----:B------:R-:W-:Y:S04]  /*15b0*/  BSSY B0, `(.L_x_32343) ;  /* 0x000000e000007945 */ /* 0x000fe80003800000 */
[----:B------:R-:W-:Y:S05]  /*15c0*/  @P2 BRA `(.L_x_32358) ;  /* 0x0000000000302947 */ /* 0x000fea0003800000 */
[----:B------:R-:W-:Y:S01]  /*15d0*/  DSETP.NAN.AND P1, PT, R18, R18, PT ;  /* 0x000000121200722a */ /* 0x000fe20003f28000 */
[----:B------:R-:W-:Y:S01]  /*15e0*/  IMAD.MOV.U32 R20, RZ, RZ, R18 ;  /* 0x000000ffff147224 */ /* 0x000fe200078e0012 */
[----:B------:R-:W-:-:S12]  /*15f0*/  MOV R21, R19 ;  /* 0x0000001300157202 */ /* 0x000fd80000000f00 */
[----:B------:R-:W-:Y:S01]  /*1600*/  @!P1 DSETP.MAX.AND P2, P3, R18, R36, PT ;  /* 0x000000241200922a */ /* 0x000fe20003b4f000 */
        /* <DEDUP_REMOVED lines=8> */
.L_x_32358:
[----:B------:R-:W-:Y:S05]  /*1690*/  BSYNC B0 ;  /* 0x0000000000007941 */ /* 0x000fea0003800000 */
.L_x_32343:
        /* <DEDUP_REMOVED lines=21> */
.L_x_32361:
[----:B------:R-:W-:-:S13]  /*17f0*/  ISETP.GE.AND P0, PT, R9, R8, PT ;  /* 0x000000080900720c */ /* 0x000fda0003f06270 */
[----:B------:R-:W-:Y:S05]  /*1800*/  @P0 BRA `(.L_x_32363) ;  /* 0x0000000000300947 */ /* 0x000fea0003800000 */
[----:B0-----:R-:W0:Y:S01]  /*1810*/  LDC.64 R2, c[0x0][0x228] ;  /* 0x00008a00ff027b82 */ /* 0x001e220000000a00 */
[----:B------:R-:W-:Y:S01]  /*1820*/  IMAD.IADD R5, R0, 0x1, R9 ;  /* 0x0000000100057824 */ /* 0x000fe200078e0209 */
[----:B------:R-:W-:-:S03]  /*1830*/  IADD3 R9, R9, 0x80, RZ ;  /* 0x0000008009097810 */ /* 0x000fc60007ffe0ff */
[----:B0-----:R-:W-:-:S05]  /*1840*/  IMAD.WIDE.U32 R2, R5, 0x8, R2 ;  /* 0x0000000805027825 */ /* 0x001fca00078e0002 */
[----:B------:R1:W-:Y:S02]  /*1850*/  STG.E.64 desc[UR4][R2.64], R28 ;  /* 0x0000001c02007986 */ /* 0x0003e4000c101b04 */
.L_x_32362:
[----:B------:R-:W-:-:S13]  /*1860*/  ISETP.GE.AND P0, PT, R9, R8, PT ;  /* 0x000000080900720c */ /* 0x000fda0003f06270 */
[----:B------:R-:W-:Y:S05]  /*1870*/  @P0 BRA `(.L_x_32364) ;  /* 0x0000000000340947 */ /* 0x000fea0003800000 */
[----:B01----:R-:W0:Y:S01]  /*1880*/  LDC.64 R2, c[0x0][0x228] ;  /* 0x00008a00ff027b82 */ /* 0x003e220000000a00 */
[----:B------:R-:W-:Y:S02]  /*1890*/  IMAD.IADD R5, R0, 0x1, R9 ;  /* 0x0000000100057824 */ /* 0x000fe400078e0209 */
[----:B------:R-:W-:Y:S02]  /*18a0*/  VIADD R9, R9, 0x80 ;  /* 0x0000008009097836 */ /* 0x000fe40000000000 */
[----:B0-----:R-:W-:-:S05]  /*18b0*/  IMAD.WIDE.U32 R2, R5, 0x8, R2 ;  /* 0x0000000805027825 */ /* 0x001fca00078e0002 */
[----:B------:R1:W-:Y:S02]  /*18c0*/  STG.E.64 desc[UR4][R2.64], R26 ;  /* 0x0000001a02007986 */ /* 0x0003e4000c101b04 */
.L_x_32363:
        /* <DEDUP_REMOVED lines=8> */
.L_x_32364:
[----:B------:R-:W-:Y:S05]  /*1950*/  BSYNC B1 ;  /* 0x0000000000017941 */ /* 0x000fea0003800000 */
.L_x_32360:
[----:B------:R-:W-:-:S13]  /*1960*/  ISETP.GE.AND P0, PT, R9, R8, PT ;  /* 0x000000080900720c */ /* 0x000fda0003f06270 */
[----:B012---:R-:W0:Y:S01]  /*1970*/  @!P0 LDC.64 R2, c[0x0][0x228] ;  /* 0x00008a00ff028b82 */ /* 0x007e220000000a00 */
[----:B------:R-:W-:Y:S01]  /*1980*/  @!P0 IMAD.IADD R5, R0, 0x1, R9 ;  /* 0x0000000100058824 */ /* 0x000fe200078e0209 */
[----:B------:R-:W-:-:S03]  /*1990*/  @!P0 IADD3 R9, R9, 0x80, RZ ;  /* 0x0000008009098810 */ /* 0x000fc60007ffe0ff */
[----:B0-----:R-:W-:-:S05]  /*19a0*/  @!P0 IMAD.WIDE.U32 R2, R5, 0x8, R2 ;  /* 0x0000000805028825 */ /* 0x001fca00078e0002 */
[----:B------:R2:W-:Y:S02]  /*19b0*/  @!P0 STG.E.64 desc[UR4][R2.64], R22 ;  /* 0x0000001602008986 */ /* 0x0005e4000c101b04 */
.L_x_32365:
[----:B------:R-:W-:Y:S05]  /*19c0*/  BSYNC B0 ;  /* 0x0000000000007941 */ /* 0x000fea0003800000 */
.L_x_32359:
        /* <DEDUP_REMOVED lines=8> */
.L_x_32366:
        /* <DEDUP_REMOVED lines=11> */
.L_x_42401:


//--------------------- .text._ZN2at6native29vectorized_elementwise_kernelILi4ENS0_13AUnaryFunctorIdddZZZNS0_19maximum_kernel_cudaERNS_18TensorIteratorBaseEENKUlvE0_clEvENKUlvE_clEvEUlddE_EESt5arrayIPcLm2EEEEviT0_T1_ --------------------------
	.section	.text._ZN2at6native29vectorized_elementwise_kernelILi4ENS0_13AUnaryFunctorIdddZZZNS0_19maximum_kernel_cudaERNS_18TensorIteratorBaseEENKUlvE0_clEvENKUlvE_clEvEUlddE_EESt5arrayIPcLm2EEEEviT0_T1_,"ax",@progbits
	.align	128
        .global         _ZN2at6native29vectorized_elementwise_kernelILi4ENS0_13AUnaryFunctorIdddZZZNS0_19maximum_kernel_cudaERNS_18TensorIteratorBaseEENKUlvE0_clEvENKUlvE_clEvEUlddE_EESt5arrayIPcLm2EEEEviT0_T1_
        .type           _ZN2at6native29vectorized_elementwise_kernelILi4ENS0_13AUnaryFunctorIdddZZZNS0_19maximum_kernel_cudaERNS_18TensorIteratorBaseEENKUlvE0_clEvENKUlvE_clEvEUlddE_EESt5arrayIPcLm2EEEEviT0_T1_,@function
        .size           _ZN2at6native29vectorized_elementwise_kernelILi4ENS0_13AUnaryFunctorIdddZZZNS0_19maximum_kernel_cudaERNS_18TensorIteratorBaseEENKUlvE0_clEvENKUlvE_clEvEUlddE_EESt5arrayIPcLm2EEEEviT0_T1_,(.L_x_42402 - _ZN2at6native29vectorized_elementwise_kernelILi4ENS0_13AUnaryFunctorIdddZZZNS0_19maximum_kernel_cudaERNS_18TensorIteratorBaseEENKUlvE0_clEvENKUlvE_clEvEUlddE_EESt5arrayIPcLm2EEEEviT0_T1_)
        .other          _ZN2at6native29vectorized_elementwise_kernelILi4ENS0_13AUnaryFunctorIdddZZZNS0_19maximum_kernel_cudaERNS_18TensorIteratorBaseEENKUlvE0_clEvENKUlvE_clEvEUlddE_EESt5arrayIPcLm2EEEEviT0_T1_,@"STO_CUDA_ENTRY STV_DEFAULT"
_ZN2at6native29vectorized_elementwise_kernelILi4ENS0_13AUnaryFunctorIdddZZZNS0_19maximum_kernel_cudaERNS_18TensorIteratorBaseEENKUlvE0_clEvENKUlvE_clEvEUlddE_EESt5arrayIPcLm2EEEEviT0_T1_:
.text._ZN2at6native29vectorized_elementwise_kernelILi4ENS0_13AUnaryFunctorIdddZZZNS0_19maximum_kernel_cudaERNS_18TensorIteratorBaseEENKUlvE0_clEvENKUlvE_clEvEUlddE_EESt5arrayIPcLm2EEEEviT0_T1_:
        /* <DEDUP_REMOVED lines=139> */
.L_x_32368:
[----:B------:R-:W-:Y:S04]  /*08b0*/  STG.E.128 desc[UR4][R2.64+0x10], R8 ;  /* 0x0000100802007986 */ /* 0x000fe8000c101d04 */
[----:B------:R-:W-:Y:S04]  /*08c0*/  STG.E.128 desc[UR4][R2.64+0x1000], R4 ;  /* 0x0010000402007986 */ /* 0x000fe8000c101d04 */
[----:B------:R-:W-:Y:S04]  /*08d0*/  STG.E.128 desc[UR4][R2.64], R12 ;  /* 0x0000000c02007986 */ /* 0x000fe8000c101d04 */
[----:B------:R-:W-:Y:S01]  /*08e0*/  STG.E.128 desc[UR4][R2.64+0x1010], R16 ;  /* 0x0010101002007986 */ /* 0x000fe2000c101d04 */
[----:B------:R-:W-:Y:S05]  /*08f0*/  EXIT ;  /* 0x000000000000794d */ /* 0x000fea0003800000 */
.L_x_32367:
        /* <DEDUP_REMOVED lines=99> */
.L_x_32371:
[----:B------:R-:W-:Y:S05]  /*0f30*/  BSYNC B0 ;  /* 0x0000000000007941 */ /* 0x000fea0003800000 */
.L_x_32370:
        /* <DEDUP_REMOVED lines=17> */
.L_x_32373:
[----:B------:R-:W-:Y:S05]  /*1050*/  BSYNC B0 ;  /* 0x0000000000007941 */ /* 0x000fea0003800000 */
.L_x_32372:
        /* <DEDUP_REMOVED lines=17> */
.L_x_32375:
[----:B------:R-:W-:Y:S05]  /*1170*/  BSYNC B0 ;  /* 0x0000000000007941 */ /* 0x000fea0003800000 */
.L_x_32374:
        /* <DEDUP_REMOVED lines=17> */
.L_x_32377:
[----:B------:R-:W-:Y:S05]  /*1290*/  BSYNC B0 ;  /* 0x0000000000007941 */ /* 0x000fea0003800000 */
.L_x_32376:
        /* <DEDUP_REMOVED lines=16> */
.L_x_32379:
[----:B------:R-:W-:Y:S05]  /*13a0*/  BSYNC B0 ;  /* 0x0000000000007941 */ /* 0x000fea0003800000 */
.L_x_32378:
        /* <DEDUP_REMOVED lines=15> */
.L_x_32381:
[----:B------:R-:W-:Y:S05]  /*14a0*/  BSYNC B0 ;  /* 0x0000000000007941 */ /* 0x000fea0003800000 */
.L_x_32380:
        /* <DEDUP_REMOVED lines=15> */
.L_x_32383:
[----:B------:R-:W-:Y:S05]  /*15a0*/  BSYNC B0 ;  /* 0x0000000000007941 */ /* 0x000fea0003800000 */
.L_x_32382:
        /* <DEDUP_REMOVED lines=14> */
.L_x_32384:
[----:B------:R-:W-:Y:S05]  /*1690*/  BSYNC B0 ;  /* 0x0000000000007941 */ /* 0x000fea0003800000 */
.L_x_32369:
        /* <DEDUP_REMOVED lines=21> */
.L_x_32387:
[----:B------:R-:W-:-:S13]  /*17f0*/  ISETP.GE.AND P0, PT, R9, R8, PT ;  /* 0x000000080900720c */ /* 0x000fda0003f06270 */
[----:B------:R-:W-:Y:S05]  /*1800*/  @P0 BRA `(.L_x_32389) ;  /* 0x0000000000300947 */ /* 0x000fea0003800000 */
[----:B0-----:R-:W0:Y:S01]  /*1810*/  LDC.64 R2, c[0x0][0x228] ;  /* 0x00008a00ff027b82 */ /* 0x001e220000000a00 */
[----:B------:R-:W-:Y:S01]  /*1820*/  IMAD.IADD R5, R0, 0x1, R9 ;  /* 0x0000000100057824 */ /* 0x000fe200078e0209 */
[----:B------:R-:W-:-:S03]  /*1830*/  IADD3 R9, R9, 0x80, RZ ;  /* 0x0000008009097810 */ /* 0x000fc60007ffe0ff */
[----:B0-----:R-:W-:-:S05]  /*1840*/  IMAD.WIDE.U32 R2, R5, 0x8, R2 ;  /* 0x0000000805027825 */ /* 0x001fca00078e0002 */
[----:B------:R1:W-:Y:S02]  /*1850*/  STG.E.64 desc[UR4][R2.64], R28 ;  /* 0x0000001c02007986 */ /* 0x0003e4000c101b04 */
.L_x_32388:
[----:B------:R-:W-:-:S13]  /*1860*/  ISETP.GE.AND P0, PT, R9, R8, PT ;  /* 0x000000080900720c */ /* 0x000fda0003f06270 */
[----:B------:R-:W-:Y:S05]  /*1870*/  @P0 BRA `(.L_x_32390) ;  /* 0x0000000000340947 */ /* 0x000fea0003800000 */
[----:B01----:R-:W0:Y:S01]  /*1880*/  LDC.64 R2, c[0x0][0x228] ;  /* 0x00008a00ff027b82 */ /* 0x003e220000000a00 */
[----:B------:R-:W-:Y:S02]  /*1890*/  IMAD.IADD R5, R0, 0x1, R9 ;  /* 0x0000000100057824 */ /* 0x000fe400078e0209 */
[----:B------:R-:W-:Y:S02]  /*18a0*/  VIADD R9, R9, 0x80 ;  /* 0x0000008009097836 */ /* 0x000fe40000000000 */
[----:B0-----:R-:W-:-:S05]  /*18b0*/  IMAD.WIDE.U32 R2, R5, 0x8, R2 ;  /* 0x0000000805027825 */ /* 0x001fca00078e0002 */
[----:B------:R1:W-:Y:S02]  /*18c0*/  STG.E.64 desc[UR4][R2.64], R26 ;  /* 0x0000001a02007986 */ /* 0x0003e4000c101b04 */
.L_x_32389:
        /* <DEDUP_REMOVED lines=8> */
.L_x_32390:
[----:B------:R-:W-:Y:S05]  /*1950*/  BSYNC B1 ;  /* 0x0000000000017941 */ /* 0x000fea0003800000 */
.L_x_32386:
[----:B------:R-:W-:-:S13]  /*1960*/  ISETP.GE.AND P0, PT, R9, R8, PT ;  /* 0x000000080900720c */ /* 0x000fda0003f06270 */
[----:B012---:R-:W0:Y:S01]  /*1970*/  @!P0 LDC.64 R2, c[0x0][0x228] ;  /* 0x00008a00ff028b82 */ /* 0x007e220000000a00 */
[----:B------:R-:W-:Y:S01]  /*1980*/  @!P0 IMAD.IADD R5, R0, 0x1, R9 ;  /* 0x0000000100058824 */ /* 0x000fe200078e0209 */
[----:B------:R-:W-:-:S03]  /*1990*/  @!P0 IADD3 R9, R9, 0x80, RZ ;  /* 0x0000008009098810 */ /* 0x000fc60007ffe0ff */
[----:B0-----:R-:W-:-:S05]  /*19a0*/  @!P0 IMAD.WIDE.U32 R2, R5, 0x8, R2 ;  /* 0x0000000805028825 */ /* 0x001fca00078e0002 */
[----:B------:R2:W-:Y:S02]  /*19b0*/  @!P0 STG.E.64 desc[UR4][R2.64], R22 ;  /* 0x0000001602008986 */ /* 0x0005e4000c101b04 */
.L_x_32391:
[----:B------:R-:W-:Y:S05]  /*19c0*/  BSYNC B0 ;  /* 0x0000000000007941 */ /* 0x000fea0003800000 */
.L_x_32385:
        /* <DEDUP_REMOVED lines=8> */
.L_x_32392:
        /* <DEDUP_REMOVED lines=11> */
.L_x_42402:


//--------------------- .text._ZN2at6native29vectorized_elementwise_kernelILi8ENS0_13AUnaryFunctorIdddZZZNS0_19maximum_kernel_cudaERNS_18TensorIteratorBaseEENKUlvE0_clEvENKUlvE_clEvEUlddE_EESt5arrayIPcLm2EEEEviT0_T1_ --------------------------
	.section	.text._ZN2at6native29vectorized_elementwise_kernelILi8ENS0_13AUnaryFunctorIdddZZZNS0_19maximum_kernel_cudaERNS_18TensorIteratorBaseEENKUlvE0_clEvENKUlvE_clEvEUlddE_EESt5arrayIPcLm2EEEEviT0_T1_,"ax",@progbits
	.align	128
        .global         _ZN2at6native29vectorized_elementwise_kernelILi8ENS0_13AUnaryFunctorIdddZZZNS0_19maximum_kernel_cudaERNS_18TensorIteratorBaseEENKUlvE0_clEvENKUlvE_clEvEUlddE_EESt5arrayIPcLm2EEEEviT0_T1_
        .type           _ZN2at6native29vectorized_elementwise_kernelILi8ENS0_13AUnaryFunctorIdddZZZNS0_19maximum_kernel_cudaERNS_18TensorIteratorBaseEENKUlvE0_clEvENKUlvE_clEvEUlddE_EESt5arrayIPcLm2EEEEviT0_T1_,@function
        .size           _ZN2at6native29vectorized_elementwise_kernelILi8ENS0_13AUnaryFunctorIdddZZZNS0_19maximum_kernel_cudaERNS_18TensorIteratorBaseEENKUlvE0_clEvENKUlvE_clEvEUlddE_EESt5arrayIPcLm2EEEEviT0_T1_,(.L_x_42403 - _ZN2at6native29vectorized_elementwise_kernelILi8ENS0_13AUnaryFunctorIdddZZZNS0_19maximum_kernel_cudaERNS_18TensorIteratorBaseEENKUlvE0_clEvENKUlvE_clEvEUlddE_EESt5arrayIPcLm2EEEEviT0_T1_)
        .other          _ZN2at6native29vectorized_elementwise_kernelILi8ENS0_13AUnaryFunctorIdddZZZNS0_19maximum_kernel_cudaERNS_18TensorIteratorBaseEENKUlvE0_clEvENKUlvE_clEvEUlddE_EESt5arrayIPcLm2EEEEviT0_T1_,@"STO_CUDA_ENTRY STV_DEFAULT"
_ZN2at6native29vectorized_elementwise_kernelILi8ENS0_13AUnaryFunctorIdddZZZNS0_19maximum_kernel_cudaERNS_18TensorIteratorBaseEENKUlvE0_clEvENKUlvE_clEvEUlddE_EESt5arrayIPcLm2EEEEviT0_T1_:
.text._ZN2at6native29vectorized_elementwise_kernelILi8ENS0_13AUnaryFunctorIdddZZZNS0_19maximum_kernel_cudaERNS_18TensorIteratorBaseEENKUlvE0_clEvENKUlvE_clEvEUlddE_EESt5arrayIPcLm2EEEEviT0_T1_:
        /* <DEDUP_REMOVED lines=139> */
.L_x_32394:
[----:B------:R-:W-:Y:S04]  /*08b0*/  STG.E.128 desc[UR4][R2.64+0x10], R8 ;  /* 0x0000100802007986 */ /* 0x000fe8000c101d04 */
[----:B------:R-:W-:Y:S04]  /*08c0*/  STG.E.128 desc[UR4][R2.64+0x20], R4 ;  /* 0x0000200402007986 */ /* 0x000fe8000c101d04 */
[----:B------:R-:W-:Y:S04]  /*08d0*/  STG.E.128 desc[UR4][R2.64], R12 ;  /* 0x0000000c02007986 */ /* 0x000fe8000c101d04 */
[----:B------:R-:W-:Y:S01]  /*08e0*/  STG.E.128 desc[UR4][R2.64+0x30], R16 ;  /* 0x0000301002007986 */ /* 0x000fe2000c101d04 */
[----:B------:R-:W-:Y:S05]  /*08f0*/  EXIT ;  /* 0x000000000000794d */ /* 0x000fea0003800000 */
.L_x_32393:
        /* <DEDUP_REMOVED lines=99> */
.L_x_32397:
[----:B------:R-:W-:Y:S05]  /*0f30*/  BSYNC B0 ;  /* 0x0000000000007941 */ /* 0x000fea0003800000 */
.L_x_32396:
        /* <DEDUP_REMOVED lines=17> */
.L_x_32399:
[----:B------:R-:W-:Y:S05]  /*1050*/  BSYNC B0 ;  /* 0x0000000000007941 */ /* 0x000fea0003800000 */
.L_x_32398:
        /* <DEDUP_REMOVED lines=17> */
.L_x_32401:
[----:B------:R-:W-:Y:S05]  /*1170*/  BSYNC B0 ;  /* 0x0000000000007941 */ /* 0x000fea0003800000 */
.L_x_32400:
        /* <DEDUP_REMOVED lines=17> */
.L_x_32403:
[----:B------:R-:W-:Y:S05]  /*1290*/  BSYNC B0 ;  /* 0x0000000000007941 */ /* 0x000fea0003800000 */
.L_x_32402:
        /* <DEDUP_REMOVED lines=16> */
.L_x_32405:
[----:B------:R-:W-:Y:S05]  /*13a0*/  BSYNC B0 ;  /* 0x0000000000007941 */ /* 0x000fea0003800000 */
.L_x_32404:
        /* <DEDUP_REMOVED lines=15> */
.L_x_32407:
[----:B------:R-:W-:Y:S05]  /*14a0*/  BSYNC B0 ;  /* 0x0000000000007941 */ /* 0x000fea0003800000 */
.L_x_32406:
        /* <DEDUP_REMOVED lines=15> */
.L_x_32409:
[----:B------:R-:W-:Y:S05]  /*15a0*/  BSYNC B0 ;  /* 0x0000000000007941 */ /* 0x000fea0003800000 */
.L_x_32408:
        /* <DEDUP_REMOVED lines=14> */
.L_x_32410:
[----:B------:R-:W-:Y:S05]  /*1690*/  BSYNC B0 ;  /* 0x0000000000007941 */ /* 0x000fea0003800000 */
.L_x_32395:
        /* <DEDUP_REMOVED lines=21> */
.L_x_32413:
[----:B------:R-:W-:-:S13]  /*17f0*/  ISETP.GE.AND P0, PT, R9, R8, PT ;  /* 0x000000080900720c */ /* 0x000fda0003f06270 */
[----:B------:R-:W-:Y:S05]  /*1800*/  @P0 BRA `(.L_x_32415) ;  /* 0x0000000000300947 */ /* 0x000fea0003800000 */
[----:B0-----:R-:W0:Y:S01]  /*1810*/  LDC.64 R2, c[0x0][0x228] ;  /* 0x00008a00ff027b82 */ /* 0x001e220000000a00 */
[----:B------:R-:W-:Y:S01]  /*1820*/  IMAD.IADD R5, R0, 0x1, R9 ;  /* 0x0000000100057824 */ /* 0x000fe200078e0209 */
[----:B------:R-:W-:-:S03]  /*1830*/  IADD3 R9, R9, 0x80, RZ ;  /* 0x0000008009097810 */ /* 0x000fc60007ffe0ff */
[----:B0-----:R-:W-:-:S05]  /*1840*/  IMAD.WIDE.U32 R2, R5, 0x8, R2 ;  /* 0x0000000805027825 */ /* 0x001fca00078e0002 */
[----:B------:R1:W-:Y:S02]  /*1850*/  STG.E.64 desc[UR4][R2.64], R28 ;  /* 0x0000001c02007986 */ /* 0x0003e4000c101b04 */
.L_x_32414:
[----:B------:R-:W-:-:S13]  /*1860*/  ISETP.GE.AND P0, PT, R9, R8, PT ;  /* 0x000000080900720c */ /* 0x000fda0003f06270 */
[----:B------:R-:W-:Y:S05]  /*1870*/  @P0 BRA `(.L_x_32416) ;  /* 0x0000000000340947 */ /* 0x000fea0003800000 */
[----:B01----:R-:W0:Y:S01]  /*1880*/  LDC.64 R2, c[0x0][0x228] ;  /* 0x00008a00ff027b82 */ /* 0x003e220000000a00 */
[----:B------:R-:W-:Y:S02]  /*1890*/  IMAD.IADD R5, R0, 0x1, R9 ;  /* 0x0000000100057824 */ /* 0x000fe400078e0209 */
[----:B------:R-:W-:Y:S02]  /*18a0*/  VIADD R9, R9, 0x80 ;  /* 0x0000008009097836 */ /* 0x000fe40000000000 */
[----:B0-----:R-:W-:-:S05]  /*18b0*/  IMAD.WIDE.U32 R2, R5, 0x8, R2 ;  /* 0x0000000805027825 */ /* 0x001fca00078e0002 */
[----:B------:R1:W-:Y:S02]  /*18c0*/  STG.E.64 desc[UR4][R2.64], R26 ;  /* 0x0000001a02007986 */ /* 0x0003e4000c101b04 */
.L_x_32415:
        /* <DEDUP_REMOVED lines=8> */
.L_x_32416:
[----:B------:R-:W-:Y:S05]  /*1950*/  BSYNC B1 ;  /* 0x0000000000017941 */ /* 0x000fea0003800000 */
.L_x_32412:
[----:B------:R-:W-:-:S13]  /*1960*/  ISETP.GE.AND P0, PT, R9, R8, PT ;  /* 0x000000080900720c */ /* 0x000fda0003f06270 */
[----:B012---:R-:W0:Y:S01]  /*1970*/  @!P0 LDC.64 R2, c[0x0][0x228] ;  /* 0x00008a00ff028b82 */ /* 0x007e220000000a00 */
[----:B------:R-:W-:Y:S01]  /*1980*/  @!P0 IMAD.IADD R5, R0, 0x1, R9 ;  /* 0x0000000100058824 */ /* 0x000fe200078e0209 */
[----:B------:R-:W-:-:S03]  /*1990*/  @!P0 IADD3 R9, R9, 0x80, RZ ;  /* 0x0000008009098810 */ /* 0x000fc60007ffe0ff */
[----:B0-----:R-:W-:-:S05]  /*19a0*/  @!P0 IMAD.WIDE.U32 R2, R5, 0x8, R2 ;  /* 0x0000000805028825 */ /* 0x001fca00078e0002 */
[----:B------:R2:W-:Y:S02]  /*19b0*/  @!P0 STG.E.64 desc[UR4][R2.64], R22 ;  /* 0x0000001602008986 */ /* 0x0005e4000c101b04 */
.L_x_32417:
[----:B------:R-:W-:Y:S05]  /*19c0*/  BSYNC B0 ;  /* 0x0000000000007941 */ /* 0x000fea0003800000 */
.L_x_32411:
        /* <DEDUP_REMOVED lines=8> */
.L_x_32418:
        /* <DEDUP_REMOVED lines=11> */
.L_x_42403:


//--------------------- .text._ZN2at6native18elementwise_kernelILi128ELi4EZNS0_15gpu_kernel_implINS0_13BinaryFunctorIdddZZZNS0_19maximum_kernel_cudaERNS_18TensorIteratorBaseEENKUlvE0_clEvENKUlvE_clEvEUlddE_EEEEvS5_RKT_EUliE_EEviT1_ --------------------------
	.section	.text._ZN2at6native18elementwise_kernelILi128ELi4EZNS0_15gpu_kernel_implINS0_13BinaryFunctorIdddZZZNS0_19maximum_kernel_cudaERNS_18TensorIteratorBaseEENKUlvE0_clEvENKUlvE_clEvEUlddE_EEEEvS5_RKT_EUliE_EEviT1_,"ax",@progbits
	.align	128
        .global         _ZN2at6native18elementwise_kernelILi128ELi4EZNS0_15gpu_kernel_implINS0_13BinaryFunctorIdddZZZNS0_19maximum_kernel_cudaERNS_18TensorIteratorBaseEENKUlvE0_clEvENKUlvE_clEvEUlddE_EEEEvS5_RKT_EUliE_EEviT1_
        .type           _ZN2at6native18elementwise_kernelILi128ELi4EZNS0_15gpu_kernel_implINS0_13BinaryFunctorIdddZZZNS0_19maximum_kernel_cudaERNS_18TensorIteratorBaseEENKUlvE0_clEvENKUlvE_clEvEUlddE_EEEEvS5_RKT_EUliE_EEviT1_,@function
        .size           _ZN2at6native18elementwise_kernelILi128ELi4EZNS0_15gpu_kernel_implINS0_13BinaryFunctorIdddZZZNS0_19maximum_kernel_cudaERNS_18TensorIteratorBaseEENKUlvE0_clEvENKUlvE_clEvEUlddE_EEEEvS5_RKT_EUliE_EEviT1_,(.L_x_42404 - _ZN2at6native18elementwise_kernelILi128ELi4EZNS0_15gpu_kernel_implINS0_13BinaryFunctorIdddZZZNS0_19maximum_kernel_cudaERNS_18TensorIteratorBaseEENKUlvE0_clEvENKUlvE_clEvEUlddE_EEEEvS5_RKT_EUliE_EEviT1_)
        .other          _ZN2at6native18elementwise_kernelILi128ELi4EZNS0_15gpu_kernel_implINS0_13BinaryFunctorIdddZZZNS0_19maximum_kernel_cudaERNS_18TensorIteratorBaseEENKUlvE0_clEvENKUlvE_clEvEUlddE_EEEEvS5_RKT_EUliE_EEviT1_,@"STO_CUDA_ENTRY STV_DEFAULT"
_ZN2at6native18elementwise_kernelILi128ELi4EZNS0_15gpu_kernel_implINS0_13BinaryFunctorIdddZZZNS0_19maximum_kernel_cudaERNS_18TensorIteratorBaseEENKUlvE0_clEvENKUlvE_clEvEUlddE_EEEEvS5_RKT_EUliE_EEviT1_:
.text._ZN2at6native18elementwise_kernelILi128ELi4EZNS0_15gpu_kernel_implINS0_13BinaryFunctorIdddZZZNS0_19maximum_kernel_cudaERNS_18TensorIteratorBaseEENKUlvE0_clEvENKUlvE_clEvEUlddE_EEEEvS5_RKT_EUliE_EEviT1_:
        /* <DEDUP_REMOVED lines=365> */
.L_x_32421:
        /* <DEDUP_REMOVED lines=21> */
.L_x_32425:
[----:B------:R-:W2:Y:S02]  /*1820*/  LDG.E.U8 R2, desc[UR36][R2.64] ;  /* 0x0000002402027981 */ /* 0x000ea4000c1e1100 */
[----:B--2---:R0:W1:Y:S01]  /*1830*/  I2F.F64.U16 R18, R2 ;  /* 0x0000000200127312 */ /* 0x0040620000101800 */
[----:B------:R-:W-:Y:S05]  /*1840*/  BRA `(.L_x_32427) ;  /* 0x0000000c00707947 */ /* 0x000fea0003800000 */
.L_x_32424:
        /* <DEDUP_REMOVED lines=9> */
.L_x_32429:
[----:B------:R-:W2:Y:S02]  /*18e0*/  LDG.E R2, desc[UR36][R2.64] ;  /* 0x0000002402027981 */ /* 0x000ea4000c1e1900 */
[----:B--2---:R0:W1:Y:S01]  /*18f0*/  I2F.F64 R18, R2 ;  /* 0x0000000200127312 */ /* 0x0040620000201c00 */
[----:B------:R-:W-:Y:S05]  /*1900*/  BRA `(.L_x_32427) ;  /* 0x0000000c00407947 */ /* 0x000fea0003800000 */
.L_x_32428:
[----:B------:R-:W2:Y:S02]  /*1910*/  LDG.E.U16 R2, desc[UR36][R2.64] ;  /* 0x0000002402027981 */ /* 0x000ea4000c1e1500 */
[----:B--2---:R0:W1:Y:S01]  /*1920*/  I2F.F64.S16 R18, R2 ;  /* 0x0000000200127312 */ /* 0x0040620000101c00 */
[----:B------:R-:W-:Y:S05]  /*1930*/  BRA `(.L_x_32427) ;  /* 0x0000000c00347947 */ /* 0x000fea0003800000 */
.L_x_32423:
        /* <DEDUP_REMOVED lines=10> */
.L_x_32431:
[----:B------:R-:W2:Y:S02]  /*19e0*/  LDG.E.U16 R0, desc[UR36][R2.64] ;  /* 0x0000002402007981 */ /* 0x000ea4000c1e1500 */
[----:B--2---:R-:W-:-:S05]  /*19f0*/  HADD2.F32 R0, -RZ, R0.H0_H0 ;  /* 0x20000000ff007230 */ /* 0x004fca0000004100 */
[----:B------:R-:W-:-:S04]  /*1a00*/  FMUL.FTZ R0, R0, 1 ;  /* 0x3f80000000007820 */ /* 0x000fc80000410000 */
[----:B------:R0:W1:Y:S01]  /*1a10*/  F2F.F64.F32 R18, R0 ;  /* 0x0000000000127310 */ /* 0x0000620000201800 */
[----:B------:R-:W-:Y:S05]  /*1a20*/  BRA `(.L_x_32427) ;  /* 0x0000000800f87947 */ /* 0x000fea0003800000 */
.L_x_32430:
        /* <DEDUP_REMOVED lines=10> */
.L_x_32433:
[----:B------:R-:W2:Y:S02]  /*1ad0*/  LDG.E.U16 R2, desc[UR36][R2.64] ;  /* 0x0000002402027981 */ /* 0x000ea4000c1e1500 */
[----:B--2---:R-:W-:-:S05]  /*1ae0*/  HADD2.F32 R0, -RZ, R2.H0_H0 ;  /* 0x20000002ff007230 */ /* 0x004fca0000004100 */
[----:B------:R-:W-:-:S04]  /*1af0*/  FMUL.FTZ R0, R0, 1 ;  /* 0x3f80000000007820 */ /* 0x000fc80000410000 */
[----:B------:R0:W1:Y:S01]  /*1b00*/  F2F.F64.F32 R18, R0 ;  /* 0x0000000000127310 */ /* 0x0000620000201800 */
[----:B------:R-:W-:Y:S05]  /*1b10*/  BRA `(.L_x_32427) ;  /* 0x0000000800bc7947 */ /* 0x000fea0003800000 */
.L_x_32432:
[----:B------:R0:W5:Y:S01]  /*1b20*/  LDG.E.64 R18, desc[UR36][R2.64] ;  /* 0x0000002402127981 */ /* 0x000162000c1e1b00 */
[----:B------:R-:W-:Y:S05]  /*1b30*/  BRA `(.L_x_32427) ;  /* 0x0000000800b47947 */ /* 0x000fea0003800000 */
.L_x_32422:
        /* <DEDUP_REMOVED lines=13> */
.L_x_32436:
[----:B------:R0:W5:Y:S01]  /*1c10*/  LDG.E.64 R18, desc[UR36][R2.64] ;  /* 0x0000002402127981 */ /* 0x000162000c1e1b00 */
[----:B------:R-:W-:Y:S05]  /*1c20*/  BRA `(.L_x_32427) ;  /* 0x0000000800787947 */ /* 0x000fea0003800000 */
.L_x_32435:
        /* <DEDUP_REMOVED lines=28> */
.L_x_32438:
        /* <DEDUP_REMOVED lines=15> */
.L_x_32437:
[----:B------:R-:W2:Y:S02]  /*1ee0*/  LDG.E.U16 R0, desc[UR36][R2.64] ;  /* 0x0000002402007981 */ /* 0x000ea4000c1e1500 */
[----:B--2---:R-:W-:-:S04]  /*1ef0*/  IMAD.U32 R0, R0, 0x10000, RZ ;  /* 0x0001000000007824 */ /* 0x004fc800078e00ff */
[----:B------:R-:W-:-:S04]  /*1f00*/  FMUL.FTZ R0, R0, 1 ;  /* 0x3f80000000007820 */ /* 0x000fc80000410000 */
[----:B------:R0:W1:Y:S01]  /*1f10*/  F2F.F64.F32 R18, R0 ;  /* 0x0000000000127310 */ /* 0x0000620000201800 */
[----:B------:R-:W-:Y:S05]  /*1f20*/  BRA `(.L_x_32427) ;  /* 0x0000000400b87947 */ /* 0x000fea0003800000 */
.L_x_32434:
        /* <DEDUP_REMOVED lines=11> */
.L_x_32441:
        /* <DEDUP_REMOVED lines=21> */
.L_x_32445:
[----:B------:R-:W-:Y:S05]  /*2130*/  BSYNC B1 ;  /* 0x0000000000017941 */ /* 0x000fea0003800000 */
.L_x_32444:
[----:B------:R-:W-:Y:S01]  /*2140*/  LEA R3, R0, 0x3b800000, 0x17 ;  /* 0x3b80000000037811 */ /* 0x000fe200078eb8ff */
[----:B------:R-:W-:-:S05]  /*2150*/  IMAD.SHL.U32 R0, R2, 0x100000, RZ ;  /* 0x0010000002007824 */ /* 0x000fca00078e00ff */
[----:B------:R-:W-:-:S07]  /*2160*/  LOP3.LUT R0, R3, R0, R4, 0xfe, !PT ;  /* 0x0000000003007212 */ /* 0x000fce00078efe04 */
.L_x_32443:
[----:B------:R-:W-:Y:S05]  /*2170*/  BSYNC B0 ;  /* 0x0000000000007941 */ /* 0x000fea0003800000 */
.L_x_32442:
[----:B------:R-:W-:-:S04]  /*2180*/  FMUL.FTZ R0, R0, 1 ;  /* 0x3f80000000007820 */ /* 0x000fc80000410000 */
[----:B------:R2:W3:Y:S01]  /*2190*/  F2F.F64.F32 R18, R0 ;  /* 0x0000000000127310 */ /* 0x0004e20000201800 */
[----:B------:R-:W-:Y:S05]  /*21a0*/  BRA `(.L_x_32427) ;  /* 0x0000000400187947 */ /* 0x000fea0003800000 */
.L_x_32440:
        /* <DEDUP_REMOVED lines=21> */
.L_x_32449:
[----:B------:R-:W-:Y:S05]  /*2300*/  BSYNC B1 ;  /* 0x0000000000017941 */ /* 0x000fea0003800000 */
.L_x_32448:
[----:B------:R-:W-:Y:S01]  /*2310*/  LEA R3, R0, 0x37800000, 0x17 ;  /* 0x3780000000037811 */ /* 0x000fe200078eb8ff */
[----:B------:R-:W-:-:S05]  /*2320*/  IMAD.SHL.U32 R0, R2, 0x200000, RZ ;  /* 0x0020000002007824 */ /* 0x000fca00078e00ff */
[----:B------:R-:W-:-:S07]  /*2330*/  LOP3.LUT R0, R3, R0, R4, 0xfe, !PT ;  /* 0x0000000003007212 */ /* 0x000fce00078efe04 */
.L_x_32447:
[----:B------:R-:W-:Y:S05]  /*2340*/  BSYNC B0 ;  /* 0x0000000000007941 */ /* 0x000fea0003800000 */
.L_x_32446:
[----:B------:R-:W-:-:S04]  /*2350*/  FMUL.FTZ R0, R0, 1 ;  /* 0x3f80000000007820 */ /* 0x000fc80000410000 */
[----:B------:R4:W0:Y:S01]  /*2360*/  F2F.F64.F32 R18, R0 ;  /* 0x0000000000127310 */ /* 0x0008220000201800 */
[----:B------:R-:W-:Y:S05]  /*2370*/  BRA `(.L_x_32427) ;  /* 0x0000000000a47947 */ /* 0x000fea0003800000 */
.L_x_32439:
        /* <DEDUP_REMOVED lines=14> */
.L_x_32453:
[----:B------:R-:W-:Y:S05]  /*2460*/  BSYNC B0 ;  /* 0x0000000000007941 */ /* 0x000fea0003800000 */
.L_x_32452:
[----:B------:R-:W-:-:S04]  /*2470*/  FMUL.FTZ R0, R0, 1 ;  /* 0x3f80000000007820 */ /* 0x000fc80000410000 */
[----:B------:R0:W1:Y:S01]  /*2480*/  F2F.F64.F32 R18, R0 ;  /* 0x0000000000127310 */ /* 0x0000620000201800 */
[----:B------:R-:W-:Y:S05]  /*2490*/  BRA `(.L_x_32427) ;  /* 0x00000000005c7947 */ /* 0x000fea0003800000 */
.L_x_32426:
        /* <DEDUP_REMOVED lines=16> */
.L_x_32454:
[----:B------:R-:W-:Y:S01]  /*25a0*/  CS2R R18, SRZ ;  /* 0x0000000000127805 */ /* 0x000fe2000001ff00 */
[----:B------:R-:W-:Y:S06]  /*25b0*/  BRA `(.L_x_32427) ;  /* 0x0000000000147947 */ /* 0x000fec0003800000 */
.L_x_32451:
[----:B------:R-:W2:Y:S02]  /*25c0*/  LDG.E.64 R18, desc[UR36][R2.64] ;  /* 0x0000002402127981 */ /* 0x000ea4000c1e1b00 */
[----:B--2---:R-:W0:Y:S01]  /*25d0*/  I2F.F64.U64 R18, R18 ;  /* 0x0000001200127312 */ /* 0x004e220000301800 */
[----:B------:R-:W-:Y:S05]  /*25e0*/  BRA `(.L_x_32427) ;  /* 0x0000000000087947 */ /* 0x000fea0003800000 */
.L_x_32450:
[----:B------:R-:W2:Y:S02]  /*25f0*/  LDG.E R2, desc[UR36][R2.64] ;  /* 0x0000002402027981 */ /* 0x000ea4000c1e1900 */
[----:B--2---:R0:W1:Y:S02]  /*2600*/  I2F.F64.U32 R18, R2 ;  /* 0x0000000200127312 */ /* 0x0040640000201800 */
.L_x_32427:
        /* <DEDUP_REMOVED lines=18> */
.L_x_32458:
[----:B------:R-:W2:Y:S02]  /*2730*/  LDG.E.U8 R2, desc[UR36][R4.64] ;  /* 0x0000002404027981 */ /* 0x000ea4000c1e1100 */
[----:B--2---:R-:W0:Y:S01]  /*2740*/  I2F.F64.U16 R2, R2 ;  /* 0x0000000200027312 */ /* 0x004e220000101800 */
[----:B------:R-:W-:Y:S05]  /*2750*/  BRA `(.L_x_32460) ;  /* 0x0000000c00707947 */ /* 0x000fea0003800000 */
.L_x_32457:
        /* <DEDUP_REMOVED lines=9> */
.L_x_32462:
[----:B------:R-:W2:Y:S02]  /*27f0*/  LDG.E R2, desc[UR36][R4.64] ;  /* 0x0000002404027981 */ /* 0x000ea4000c1e1900 */
[----:B--2---:R-:W2:Y:S01]  /*2800*/  I2F.F64 R2, R2 ;  /* 0x0000000200027312 */ /* 0x004ea20000201c00 */
[----:B------:R-:W-:Y:S05]  /*2810*/  BRA `(.L_x_32460) ;  /* 0x0000000c00407947 */ /* 0x000fea0003800000 */
.L_x_32461:
[----:B------:R-:W2:Y:S02]  /*2820*/  LDG.E.U16 R2, desc[UR36][R4.64] ;  /* 0x0000002404027981 */ /* 0x000ea4000c1e1500 */
[----:B--2---:R-:W4:Y:S01]  /*2830*/  I2F.F64.S16 R2, R2 ;  /* 0x0000000200027312 */ /* 0x004f220000101c00 */
[----:B------:R-:W-:Y:S05]  /*2840*/  BRA `(.L_x_32460) ;  /* 0x0000000c00347947 */ /* 0x000fea0003800000 */
.L_x_32456:
        /* <DEDUP_REMOVED lines=10> */
.L_x_32464:
[----:B------:R-:W2:Y:S02]  /*28f0*/  LDG.E.U16 R0, desc[UR36][R4.64] ;  /* 0x0000002404007981 */ /* 0x000ea4000c1e1500 */
[----:B--2---:R-:W-:-:S05]  /*2900*/  HADD2.F32 R0, -RZ, R0.H0_H0 ;  /* 0x20000000ff007230 */ /* 0x004fca0000004100 */
[----:B------:R-:W-:-:S04]  /*2910*/  FMUL.FTZ R0, R0, 1 ;  /* 0x3f80000000007820 */ /* 0x000fc80000410000 */
[----:B------:R0:W2:Y:S01]  /*2920*/  F2F.F64.F32 R2, R0 ;  /* 0x0000000000027310 */ /* 0x0000a20000201800 */
[----:B------:R-:W-:Y:S05]  /*2930*/  BRA `(.L_x_32460) ;  /* 0x0000000800f87947 */ /* 0x000fea0003800000 */
.L_x_32463:
        /* <DEDUP_REMOVED lines=10> */
.L_x_32466:
[----:B------:R-:W2:Y:S02]  /*29e0*/  LDG.E.U16 R4, desc[UR36][R4.64] ;  /* 0x0000002404047981 */ /* 0x000ea4000c1e1500 */
[----:B--2---:R-:W-:-:S05]  /*29f0*/  HADD2.F32 R0, -RZ, R4.H0_H0 ;  /* 0x20000004ff007230 */ /* 0x004fca0000004100 */
[----:B------:R-:W-:-:S04]  /*2a00*/  FMUL.FTZ R0, R0, 1 ;  /* 0x3f80000000007820 */ /* 0x000fc80000410000 */
[----:B------:R0:W2:Y:S01]  /*2a10*/  F2F.F64.F32 R2, R0 ;  /* 0x0000000000027310 */ /* 0x0000a20000201800 */
[----:B------:R-:W-:Y:S05]  /*2a20*/  BRA `(.L_x_32460) ;  /* 0x0000000800bc7947 */ /* 0x000fea0003800000 */
.L_x_32465:
[----:B------:R0:W5:Y:S01]  /*2a30*/  LDG.E.64 R2, desc[UR36][R4.64] ;  /* 0x0000002404027981 */ /* 0x000162000c1e1b00 */
[----:B------:R-:W-:Y:S05]  /*2a40*/  BRA `(.L_x_32460) ;  /* 0x0000000800b47947 */ /* 0x000fea0003800000 */
.L_x_32455:
        /* <DEDUP_REMOVED lines=13> */
.L_x_32469:
[----:B------:R0:W5:Y:S01]  /*2b20*/  LDG.E.64 R2, desc[UR36][R4.64] ;  /* 0x0000002404027981 */ /* 0x000162000c1e1b00 */
[----:B------:R-:W-:Y:S05]  /*2b30*/  BRA `(.L_x_32460) ;  /* 0x0000000800787947 */ /* 0x000fea0003800000 */
.L_x_32468:
        /* <DEDUP_REMOVED lines=28> */
.L_x_32471:
        /* <DEDUP_REMOVED lines=15> */
.L_x_32470:
[----:B------:R-:W2:Y:S02]  /*2df0*/  LDG.E.U16 R0, desc[UR36][R4.64] ;  /* 0x0000002404007981 */ /* 0x000ea4000c1e1500 */
[----:B--2---:R-:W-:-:S04]  /*2e00*/  IMAD.U32 R0, R0, 0x10000, RZ ;  /* 0x0001000000007824 */ /* 0x004fc800078e00ff */
[----:B------:R-:W-:-:S04]  /*2e10*/  FMUL.FTZ R0, R0, 1 ;  /* 0x3f80000000007820 */ /* 0x000fc80000410000 */
[----:B------:R0:W2:Y:S01]  /*2e20*/  F2F.F64.F32 R2, R0 ;  /* 0x0000000000027310 */ /* 0x0000a20000201800 */
[----:B------:R-:W-:Y:S05]  /*2e30*/  BRA `(.L_x_32460) ;  /* 0x0000000400b87947 */ /* 0x000fea0003800000 */
.L_x_32467:
        /* <DEDUP_REMOVED lines=11> */
.L_x_32474:
        /* <DEDUP_REMOVED lines=21> */
.L_x_32478:
[----:B------:R-:W-:Y:S05]  /*3040*/  BSYNC B1 ;  /* 0x0000000000017941 */ /* 0x000fea0003800000 */
.L_x_32477:
[----:B------:R-:W-:Y:S01]  /*3050*/  LEA R3, R0, 0x3b800000, 0x17 ;  /* 0x3b80000000037811 */ /* 0x000fe200078eb8ff */
[----:B------:R-:W-:-:S05]  /*3060*/  IMAD.SHL.U32 R0, R2, 0x100000, RZ ;  /* 0x0010000002007824 */ /* 0x000fca00078e00ff */
[----:B------:R-:W-:-:S07]  /*3070*/  LOP3.LUT R0, R3, R0, R4, 0xfe, !PT ;  /* 0x0000000003007212 */ /* 0x000fce00078efe04 */
.L_x_32476:
[----:B------:R-:W-:Y:S05]  /*3080*/  BSYNC B0 ;  /* 0x0000000000007941 */ /* 0x000fea0003800000 */
.L_x_32475:
[----:B------:R-:W-:-:S04]  /*3090*/  FMUL.FTZ R0, R0, 1 ;  /* 0x3f80000000007820 */ /* 0x000fc80000410000 */
[----:B------:R0:W2:Y:S01]  /*30a0*/  F2F.F64.F32 R2, R0 ;  /* 0x0000000000027310 */ /* 0x0000a20000201800 */
[----:B------:R-:W-:Y:S05]  /*30b0*/  BRA `(.L_x_32460) ;  /* 0x0000000400187947 */ /* 0x000fea0003800000 */
.L_x_32473:
        /* <DEDUP_REMOVED lines=21> */
.L_x_32482:
[----:B------:R-:W-:Y:S05]  /*3210*/  BSYNC B1 ;  /* 0x0000000000017941 */ /* 0x000fea0003800000 */
.L_x_32481:
[----:B------:R-:W-:Y:S01]  /*3220*/  LEA R3, R0, 0x37800000, 0x17 ;  /* 0x3780000000037811 */ /* 0x000fe200078eb8ff */
[----:B------:R-:W-:-:S05]  /*3230*/  IMAD.SHL.U32 R0, R2, 0x200000, RZ ;  /* 0x0020000002007824 */ /* 0x000fca00078e00ff */
[----:B------:R-:W-:-:S07]  /*3240*/  LOP3.LUT R0, R3, R0, R4, 0xfe, !PT ;  /* 0x0000000003007212 */ /* 0x000fce00078efe04 */
.L_x_32480:
[----:B------:R-:W-:Y:S05]  /*3250*/  BSYNC B0 ;  /* 0x0000000000007941 */ /* 0x000fea0003800000 */
.L_x_32479:
[----:B------:R-:W-:-:S04]  /*3260*/  FMUL.FTZ R0, R0, 1 ;  /* 0x3f80000000007820 */ /* 0x000fc80000410000 */
[----:B------:R0:W2:Y:S01]  /*3270*/  F2F.F64.F32 R2, R0 ;  /* 0x0000000000027310 */ /* 0x0000a20000201800 */
[----:B------:R-:W-:Y:S05]  /*3280*/  BRA `(.L_x_32460) ;  /* 0x0000000000a47947 */ /* 0x000fea0003800000 */
.L_x_32472:
        /* <DEDUP_REMOVED lines=14> */
.L_x_32486:
[----:B------:R-:W-:Y:S05]  /*3370*/  BSYNC B0 ;  /* 0x0000000000007941 */ /* 0x000fea0003800000 */
.L_x_32485:
[----:B------:R-:W-:-:S04]  /*3380*/  FMUL.FTZ R0, R0, 1 ;  /* 0x3f80000000007820 */ /* 0x000fc80000410000 */
[----:B------:R0:W2:Y:S01]  /*3390*/  F2F.F64.F32 R2, R0 ;  /* 0x0000000000027310 */ /* 0x0000a20000201800 */
[----:B------:R-:W-:Y:S05]  /*33a0*/  BRA `(.L_x_32460) ;  /* 0x00000000005c7947 */ /* 0x000fea0003800000 */
.L_x_32459:
        /* <DEDUP_REMOVED lines=16> */
.L_x_32487:
[----:B------:R-:W-:Y:S01]  /*34b0*/  CS2R R2, SRZ ;  /* 0x0000000000027805 */ /* 0x000fe2000001ff00 */
[----:B------:R-:W-:Y:S06]  /*34c0*/  BRA `(.L_x_32460) ;  /* 0x0000000000147947 */ /* 0x000fec0003800000 */
.L_x_32484:
[----:B------:R-:W2:Y:S02]  /*34d0*/  LDG.E.64 R2, desc[UR36][R4.64] ;  /* 0x0000002404027981 */ /* 0x000ea4000c1e1b00 */
[----:B--2---:R-:W0:Y:S01]  /*34e0*/  I2F.F64.U64 R2, R2 ;  /* 0x0000000200027312 */ /* 0x004e220000301800 */
[----:B------:R-:W-:Y:S05]  /*34f0*/  BRA `(.L_x_32460) ;  /* 0x0000000000087947 */ /* 0x000fea0003800000 */
.L_x_32483:
[----:B------:R-:W2:Y:S02]  /*3500*/  LDG.E R2, desc[UR36][R4.64] ;  /* 0x0000002404027981 */ /* 0x000ea4000c1e1900 */
[----:B--2---:R-:W0:Y:S02]  /*3510*/  I2F.F64.U32 R2, R2 ;  /* 0x0000000200027312 */ /* 0x004e240000201800 */
.L_x_32460:
        /* <DEDUP_REMOVED lines=9> */
[----:B------:R-:W-:Y:S01]  /*35b0*/  @!P1 DSETP.MAX.AND P2, P3, R2, R18, PT ;  /* 0x000000120200922a */ /* 0x000fe20003b4f000 */
        /* <DEDUP_REMOVED lines=11> */
.L_x_32489:
[----:B------:R-:W-:Y:S05]  /*3670*/  BSYNC B0 ;  /* 0x0000000000007941 */ /* 0x000fea0003800000 */
.L_x_32488:
        /* <DEDUP_REMOVED lines=12> */
.L_x_32493:
[----:B------:R-:W4:Y:S02]  /*3740*/  F2I.S64.F64.TRUNC R4, R4 ;  /* 0x0000000400047311 */ /* 0x000f24000030d900 */
[----:B----4-:R-:W-:-:S05]  /*3750*/  IMAD.MOV.U32 R3, RZ, RZ, R4 ;  /* 0x000000ffff037224 */ /* 0x010fca00078e0004 */
[----:B------:R0:W-:Y:S01]  /*3760*/  STG.E.U8 desc[UR36][R16.64], R3 ;  /* 0x0000000310007986 */ /* 0x0001e2000c101124 */
[----:B------:R-:W-:Y:S05]  /*3770*/  BRA `(.L_x_32495) ;  /* 0x0000000c00f87947 */ /* 0x000fea0003800000 */
.L_x_32492:
        /* <DEDUP_REMOVED lines=9> */
.L_x_32497:
[----:B------:R-:W0:Y:S02]  /*3810*/  F2I.F64.TRUNC R5, R4 ;  /* 0x0000000400057311 */ /* 0x000e24000030d100 */
[----:B0-----:R0:W-:Y:S01]  /*3820*/  STG.E desc[UR36][R16.64], R5 ;  /* 0x0000000510007986 */ /* 0x0011e2000c101924 */
[----:B------:R-:W-:Y:S05]  /*3830*/  BRA `(.L_x_32495) ;  /* 0x0000000c00c87947 */ /* 0x000fea0003800000 */
.L_x_32496:
[----:B------:R-:W0:Y:S02]  /*3840*/  F2I.F64.TRUNC R5, R4 ;  /* 0x0000000400057311 */ /* 0x000e24000030d100 */
[----:B0-----:R0:W-:Y:S01]  /*3850*/  STG.E.U16 desc[UR36][R16.64], R5 ;  /* 0x0000000510007986 */ /* 0x0011e2000c101524 */
[----:B------:R-:W-:Y:S05]  /*3860*/  BRA `(.L_x_32495) ;  /* 0x0000000c00bc7947 */ /* 0x000fea0003800000 */
.L_x_32491:
        /* <DEDUP_REMOVED lines=13> */
.L_x_32499:
        /* <DEDUP_REMOVED lines=8> */
.L_x_32498:
        /* <DEDUP_REMOVED lines=14> */
.L_x_32501:
        /* <DEDUP_REMOVED lines=9> */
.L_x_32500:
[----:B------:R0:W-:Y:S01]  /*3b30*/  STG.E.64 desc[UR36][R16.64], R4 ;  /* 0x0000000410007986 */ /* 0x0001e2000c101b24 */
[----:B------:R-:W-:Y:S05]  /*3b40*/  BRA `(.L_x_32495) ;  /* 0x0000000c00047947 */ /* 0x000fea0003800000 */
.L_x_32490:
        /* <DEDUP_REMOVED lines=12> */
.L_x_32504:
[----:B------:R-:W-:-:S05]  /*3c10*/  CS2R R6, SRZ ;  /* 0x0000000000067805 */ /* 0x000fca000001ff00 */
[----:B------:R3:W-:Y:S01]  /*3c20*/  STG.E.128 desc[UR36][R16.64], R4 ;  /* 0x0000000410007986 */ /* 0x0007e2000c101d24 */
[----:B------:R-:W-:Y:S05]  /*3c30*/  BRA `(.L_x_32495) ;  /* 0x0000000800c87947 */ /* 0x000fea0003800000 */
.L_x_32503:
        /* <DEDUP_REMOVED lines=25> */
.L_x_32508:
[----:B------:R-:W-:Y:S05]  /*3dd0*/  BSYNC B0 ;  /* 0x0000000000007941 */ /* 0x000fea0003800000 */
.L_x_32507:
[----:B------:R-:W-:-:S05]  /*3de0*/  LOP3.LUT R3, R0, R3, RZ, 0xfc, !PT ;  /* 0x0000000300037212 */ /* 0x000fca00078efcff */
[----:B------:R0:W-:Y:S01]  /*3df0*/  STG.E.U8 desc[UR36][R16.64], R3 ;  /* 0x0000000310007986 */ /* 0x0001e2000c101124 */
[----:B------:R-:W-:Y:S05]  /*3e00*/  BRA `(.L_x_32495) ;  /* 0x0000000800547947 */ /* 0x000fea0003800000 */
.L_x_32506:
        /* <DEDUP_REMOVED lines=17> */
.L_x_32510:
[----:B------:R-:W-:Y:S01]  /*3f20*/  IMAD.MOV.U32 R0, RZ, RZ, 0x7f ;  /* 0x0000007fff007424 */ /* 0x000fe200078e00ff */
[----:B------:R-:W-:-:S04]  /*3f30*/  ISETP.GT.U32.AND P0, PT, R2, 0x7f800000, PT ;  /* 0x7f8000000200780c */ /* 0x000fc80003f04070 */
[----:B------:R-:W-:-:S09]  /*3f40*/  SEL R0, R0, 0x7c, P0 ;  /* 0x0000007c00007807 */ /* 0x000fd20000000000 */
.L_x_32511:
[----:B------:R-:W-:Y:S05]  /*3f50*/  BSYNC B0 ;  /* 0x0000000000007941 */ /* 0x000fea0003800000 */
.L_x_32509:
[----:B------:R-:W-:-:S04]  /*3f60*/  LOP3.LUT R2, R3, 0x80000000, RZ, 0xc0, !PT ;  /* 0x8000000003027812 */ /* 0x000fc800078ec0ff */
[----:B------:R-:W-:-:S04]  /*3f70*/  SHF.R.U32.HI R3, RZ, 0x18, R2 ;  /* 0x00000018ff037819 */ /* 0x000fc80000011602 */
[----:B------:R-:W-:-:S05]  /*3f80*/  LOP3.LUT R3, R0, R3, RZ, 0xfc, !PT ;  /* 0x0000000300037212 */ /* 0x000fca00078efcff */
[----:B------:R1:W-:Y:S01]  /*3f90*/  STG.E.U8 desc[UR36][R16.64], R3 ;  /* 0x0000000310007986 */ /* 0x0003e2000c101124 */
[----:B------:R-:W-:Y:S05]  /*3fa0*/  BRA `(.L_x_32495) ;  /* 0x0000000400ec7947 */ /* 0x000fea0003800000 */
.L_x_32505:
        /* <DEDUP_REMOVED lines=8> */
.L_x_32502:
        /* <DEDUP_REMOVED lines=11> */
.L_x_32514:
        /* <DEDUP_REMOVED lines=21> */
.L_x_32517:
[----:B------:R-:W-:-:S04]  /*4230*/  LOP3.LUT R2, R3, 0x80000000, RZ, 0xc0, !PT ;  /* 0x8000000003027812 */ /* 0x000fc800078ec0ff */
[----:B------:R-:W-:-:S04]  /*4240*/  SHF.R.U32.HI R3, RZ, 0x18, R2 ;  /* 0x00000018ff037819 */ /* 0x000fc80000011602 */
[----:B------:R-:W-:-:S04]  /*4250*/  LOP3.LUT R0, R0, R3, RZ, 0xfc, !PT ;  /* 0x0000000300007212 */ /* 0x000fc800078efcff */
[----:B------:R-:W-:-:S07]  /*4260*/  PRMT R8, R0, 0x7610, R8 ;  /* 0x0000761000087816 */ /* 0x000fce0000000008 */
.L_x_32516:
[----:B------:R-:W-:Y:S05]  /*4270*/  BSYNC B0 ;  /* 0x0000000000007941 */ /* 0x000fea0003800000 */
.L_x_32515:
[----:B------:R0:W-:Y:S01]  /*4280*/  STG.E.U8 desc[UR36][R16.64], R8 ;  /* 0x0000000810007986 */ /* 0x0001e2000c101124 */
[----:B------:R-:W-:Y:S05]  /*4290*/  BRA `(.L_x_32495) ;  /* 0x0000000400307947 */ /* 0x000fea0003800000 */
.L_x_32513:
        /* <DEDUP_REMOVED lines=21> */
.L_x_32520:
[----:B------:R-:W-:-:S04]  /*43f0*/  LOP3.LUT R2, R3, 0x80000000, RZ, 0xc0, !PT ;  /* 0x8000000003027812 */ /* 0x000fc800078ec0ff */
[----:B------:R-:W-:-:S04]  /*4400*/  SHF.R.U32.HI R3, RZ, 0x18, R2 ;  /* 0x00000018ff037819 */ /* 0x000fc80000011602 */
[----:B------:R-:W-:-:S04]  /*4410*/  LOP3.LUT R0, R0, R3, RZ, 0xfc, !PT ;  /* 0x0000000300007212 */ /* 0x000fc800078efcff */
[----:B------:R-:W-:-:S07]  /*4420*/  PRMT R8, R0, 0x7610, R8 ;  /* 0x0000761000087816 */ /* 0x000fce0000000008 */
.L_x_32519:
[----:B------:R-:W-:Y:S05]  /*4430*/  BSYNC B0 ;  /* 0x0000000000007941 */ /* 0x000fea0003800000 */
.L_x_32518:
[----:B------:R0:W-:Y:S01]  /*4440*/  STG.E.U8 desc[UR36][R16.64], R8 ;  /* 0x0000000810007986 */ /* 0x0001e2000c101124 */
[----:B------:R-:W-:Y:S05]  /*4450*/  BRA `(.L_x_32495) ;  /* 0x0000000000c07947 */ /* 0x000fea0003800000 */
.L_x_32512:
        /* <DEDUP_REMOVED lines=26> */
.L_x_32494:
        /* <DEDUP_REMOVED lines=16> */
.L_x_32523:
[----:B------:R-:W-:Y:S05]  /*4700*/  BRA `(.L_x_32495) ;  /* 0x0000000000147947 */ /* 0x000fea0003800000 */
.L_x_32522:
[----:B------:R-:W0:Y:S02]  /*4710*/  F2I.U64.F64.TRUNC R4, R4 ;  /* 0x0000000400047311 */ /* 0x000e24000030d800 */
[----:B0-----:R0:W-:Y:S01]  /*4720*/  STG.E.64 desc[UR36][R16.64], R4 ;  /* 0x0000000410007986 */ /* 0x0011e2000c101b24 */
[----:B------:R-:W-:Y:S05]  /*4730*/  BRA `(.L_x_32495) ;  /* 0x0000000000087947 */ /* 0x000fea0003800000 */
.L_x_32521:
[----:B------:R-:W0:Y:S02]  /*4740*/  F2I.U32.F64.TRUNC R5, R4 ;  /* 0x0000000400057311 */ /* 0x000e24000030d000 */
[----:B0-----:R0:W-:Y:S02]  /*4750*/  STG.E desc[UR36][R16.64], R5 ;  /* 0x0000000510007986 */ /* 0x0011e4000c101924 */
.L_x_32495:
[----:B------:R-:W-:-:S04]  /*4760*/  IMAD R22, R25, 0x200, R22 ;  /* 0x0000020019167824 */ /* 0x000fc800078e0216 */
[----:B------:R-:W-:-:S07]  /*4770*/  VIADD R23, R22, 0x80 ;  /* 0x0000008016177836 */ /* 0x000fce0000000000 */
.L_x_32420:
[----:B------:R-:W-:Y:S05]  /*4780*/  BSYNC B6 ;  /* 0x0000000000067941 */ /* 0x000fea0003800000 */
.L_x_32419:
        /* <DEDUP_REMOVED lines=358> */
.L_x_32526:
        /* <DEDUP_REMOVED lines=21> */
.L_x_32530:
[----:B------:R-:W2:Y:S02]  /*5f40*/  LDG.E.U8 R2, desc[UR36][R2.64] ;  /* 0x0000002402027981 */ /* 0x000ea4000c1e1100 */
[----:B--2---:R0:W1:Y:S01]  /*5f50*/  I2F.F64.U16 R18, R2 ;  /* 0x0000000200127312 */ /* 0x0040620000101800 */
[----:B------:R-:W-:Y:S05]  /*5f60*/  BRA `(.L_x_32532) ;  /* 0x0000000c00707947 */ /* 0x000fea0003800000 */
.L_x_32529:
        /* <DEDUP_REMOVED lines=9> */
.L_x_32534:
[----:B------:R-:W2:Y:S02]  /*6000*/  LDG.E R2, desc[UR36][R2.64] ;  /* 0x0000002402027981 */ /* 0x000ea4000c1e1900 */
[----:B--2---:R0:W1:Y:S01]  /*6010*/  I2F.F64 R18, R2 ;  /* 0x0000000200127312 */ /* 0x0040620000201c00 */
[----:B------:R-:W-:Y:S05]  /*6020*/  BRA `(.L_x_32532) ;  /* 0x0000000c00407947 */ /* 0x000fea0003800000 */
.L_x_32533:
[----:B------:R-:W2:Y:S02]  /*6030*/  LDG.E.U16 R2, desc[UR36][R2.64] ;  /* 0x0000002402027981 */ /* 0x000ea4000c1e1500 */
[----:B--2---:R0:W1:Y:S01]  /*6040*/  I2F.F64.S16 R18, R2 ;  /* 0x0000000200127312 */ /* 0x0040620000101c00 */
[----:B------:R-:W-:Y:S05]  /*6050*/  BRA `(.L_x_32532) ;  /* 0x0000000c00347947 */ /* 0x000fea0003800000 */
.L_x_32528:
        /* <DEDUP_REMOVED lines=10> */
.L_x_32536:
[----:B------:R-:W2:Y:S02]  /*6100*/  LDG.E.U16 R0, desc[UR36][R2.64] ;  /* 0x0000002402007981 */ /* 0x000ea4000c1e1500 */
[----:B--2---:R-:W-:-:S05]  /*6110*/  HADD2.F32 R0, -RZ, R0.H0_H0 ;  /* 0x20000000ff007230 */ /* 0x004fca0000004100 */
[----:B------:R-:W-:-:S04]  /*6120*/  FMUL.FTZ R0, R0, 1 ;  /* 0x3f80000000007820 */ /* 0x000fc80000410000 */
[----:B------:R0:W1:Y:S01]  /*6130*/  F2F.F64.F32 R18, R0 ;  /* 0x0000000000127310 */ /* 0x0000620000201800 */
[----:B------:R-:W-:Y:S05]  /*6140*/  BRA `(.L_x_32532) ;  /* 0x0000000800f87947 */ /* 0x000fea0003800000 */
.L_x_32535:
        /* <DEDUP_REMOVED lines=10> */
.L_x_32538:
[----:B------:R-:W2:Y:S02]  /*61f0*/  LDG.E.U16 R2, desc[UR36][R2.64] ;  /* 0x0000002402027981 */ /* 0x000ea4000c1e1500 */
[----:B--2---:R-:W-:-:S05]  /*6200*/  HADD2.F32 R0, -RZ, R2.H0_H0 ;  /* 0x20000002ff007230 */ /* 0x004fca0000004100 */
[----:B------:R-:W-:-:S04]  /*6210*/  FMUL.FTZ R0, R0, 1 ;  /* 0x3f80000000007820 */ /* 0x000fc80000410000 */
[----:B------:R0:W1:Y:S01]  /*6220*/  F2F.F64.F32 R18, R0 ;  /* 0x0000000000127310 */ /* 0x0000620000201800 */
[----:B------:R-:W-:Y:S05]  /*6230*/  BRA `(.L_x_32532) ;  /* 0x0000000800bc7947 */ /* 0x000fea0003800000 */
.L_x_32537:
[----:B------:R0:W5:Y:S01]  /*6240*/  LDG.E.64 R18, desc[UR36][R2.64] ;  /* 0x0000002402127981 */ /* 0x000162000c1e1b00 */
[----:B------:R-:W-:Y:S05]  /*6250*/  BRA `(.L_x_32532) ;  /* 0x0000000800b47947 */ /* 0x000fea0003800000 */
.L_x_32527:
        /* <DEDUP_REMOVED lines=13> */
.L_x_32541:
[----:B------:R0:W5:Y:S01]  /*6330*/  LDG.E.64 R18, desc[UR36][R2.64] ;  /* 0x0000002402127981 */ /* 0x000162000c1e1b00 */
[----:B------:R-:W-:Y:S05]  /*6340*/  BRA `(.L_x_32532) ;  /* 0x0000000800787947 */ /* 0x000fea0003800000 */
.L_x_32540:
        /* <DEDUP_REMOVED lines=28> */
.L_x_32543:
        /* <DEDUP_REMOVED lines=15> */
.L_x_32542:
[----:B------:R-:W2:Y:S02]  /*6600*/  LDG.E.U16 R0, desc[UR36][R2.64] ;  /* 0x0000002402007981 */ /* 0x000ea4000c1e1500 */
[----:B--2---:R-:W-:-:S04]  /*6610*/  IMAD.U32 R0, R0, 0x10000, RZ ;  /* 0x0001000000007824 */ /* 0x004fc800078e00ff */
[----:B------:R-:W-:-:S04]  /*6620*/  FMUL.FTZ R0, R0, 1 ;  /* 0x3f80000000007820 */ /* 0x000fc80000410000 */
[----:B------:R0:W1:Y:S01]  /*6630*/  F2F.F64.F32 R18, R0 ;  /* 0x0000000000127310 */ /* 0x0000620000201800 */
[----:B------:R-:W-:Y:S05]  /*6640*/  BRA `(.L_x_32532) ;  /* 0x0000000400b87947 */ /* 0x000fea0003800000 */
.L_x_32539:
        /* <DEDUP_REMOVED lines=11> */
.L_x_32546:
        /* <DEDUP_REMOVED lines=21> */
.L_x_32550:
[----:B------:R-:W-:Y:S05]  /*6850*/  BSYNC B1 ;  /* 0x0000000000017941 */ /* 0x000fea0003800000 */
.L_x_32549:
[----:B------:R-:W-:Y:S01]  /*6860*/  LEA R3, R0, 0x3b800000, 0x17 ;  /* 0x3b80000000037811 */ /* 0x000fe200078eb8ff */
[----:B------:R-:W-:-:S05]  /*6870*/  IMAD.SHL.U32 R0, R2, 0x100000, RZ ;  /* 0x0010000002007824 */ /* 0x000fca00078e00ff */
[----:B------:R-:W-:-:S07]  /*6880*/  LOP3.LUT R0, R3, R0, R4, 0xfe, !PT ;  /* 0x0000000003007212 */ /* 0x000fce00078efe04 */
.L_x_32548:
[----:B------:R-:W-:Y:S05]  /*6890*/  BSYNC B0 ;  /* 0x0000000000007941 */ /* 0x000fea0003800000 */
.L_x_32547:
[----:B------:R-:W-:-:S04]  /*68a0*/  FMUL.FTZ R0, R0, 1 ;  /* 0x3f80000000007820 */ /* 0x000fc80000410000 */
[----:B------:R2:W3:Y:S01]  /*68b0*/  F2F.F64.F32 R18, R0 ;  /* 0x0000000000127310 */ /* 0x0004e20000201800 */
[----:B------:R-:W-:Y:S05]  /*68c0*/  BRA `(.L_x_32532) ;  /* 0x0000000400187947 */ /* 0x000fea0003800000 */
.L_x_32545:
        /* <DEDUP_REMOVED lines=21> */
.L_x_32554:
[----:B------:R-:W-:Y:S05]  /*6a20*/  BSYNC B1 ;  /* 0x0000000000017941 */ /* 0x000fea0003800000 */
.L_x_32553:
[----:B------:R-:W-:Y:S01]  /*6a30*/  LEA R3, R0, 0x37800000, 0x17 ;  /* 0x3780000000037811 */ /* 0x000fe200078eb8ff */
[----:B------:R-:W-:-:S05]  /*6a40*/  IMAD.SHL.U32 R0, R2, 0x200000, RZ ;  /* 0x0020000002007824 */ /* 0x000fca00078e00ff */
[----:B------:R-:W-:-:S07]  /*6a50*/  LOP3.LUT R0, R3, R0, R4, 0xfe, !PT ;  /* 0x0000000003007212 */ /* 0x000fce00078efe04 */
.L_x_32552:
[----:B------:R-:W-:Y:S05]  /*6a60*/  BSYNC B0 ;  /* 0x0000000000007941 */ /* 0x000fea0003800000 */
.L_x_32551:
[----:B------:R-:W-:-:S04]  /*6a70*/  FMUL.FTZ R0, R0, 1 ;  /* 0x3f80000000007820 */ /* 0x000fc80000410000 */
[----:B------:R4:W0:Y:S01]  /*6a80*/  F2F.F64.F32 R18, R0 ;  /* 0x0000000000127310 */ /* 0x0008220000201800 */
[----:B------:R-:W-:Y:S05]  /*6a90*/  BRA `(.L_x_32532) ;  /* 0x0000000000a47947 */ /* 0x000fea0003800000 */
.L_x_32544:
        /* <DEDUP_REMOVED lines=14> */
.L_x_32558:
[----:B------:R-:W-:Y:S05]  /*6b80*/  BSYNC B0 ;  /* 0x0000000000007941 */ /* 0x000fea0003800000 */
.L_x_32557:
[----:B------:R-:W-:-:S04]  /*6b90*/  FMUL.FTZ R0, R0, 1 ;  /* 0x3f80000000007820 */ /* 0x000fc80000410000 */
[----:B------:R0:W1:Y:S01]  /*6ba0*/  F2F.F64.F32 R18, R0 ;  /* 0x0000000000127310 */ /* 0x0000620000201800 */
[----:B------:R-:W-:Y:S05]  /*6bb0*/  BRA `(.L_x_32532) ;  /* 0x00000000005c7947 */ /* 0x000fea0003800000 */
.L_x_32531:
        /* <DEDUP_REMOVED lines=16> */
.L_x_32559:
[----:B------:R-:W-:Y:S01]  /*6cc0*/  CS2R R18, SRZ ;  /* 0x0000000000127805 */ /* 0x000fe2000001ff00 */
[----:B------:R-:W-:Y:S06]  /*6cd0*/  BRA `(.L_x_32532) ;  /* 0x0000000000147947 */ /* 0x000fec0003800000 */
.L_x_32556:
[----:B------:R-:W2:Y:S02]  /*6ce0*/  LDG.E.64 R18, desc[UR36][R2.64] ;  /* 0x0000002402127981 */ /* 0x000ea4000c1e1b00 */
[----:B--2---:R-:W0:Y:S01]  /*6cf0*/  I2F.F64.U64 R18, R18 ;  /* 0x0000001200127312 */ /* 0x004e220000301800 */
[----:B------:R-:W-:Y:S05]  /*6d00*/  BRA `(.L_x_32532) ;  /* 0x0000000000087947 */ /* 0x000fea0003800000 */
.L_x_32555:
[----:B------:R-:W2:Y:S02]  /*6d10*/  LDG.E R2, desc[UR36][R2.64] ;  /* 0x0000002402027981 */ /* 0x000ea4000c1e1900 */
[----:B--2---:R0:W1:Y:S02]  /*6d20*/  I2F.F64.U32 R18, R2 ;  /* 0x0000000200127312 */ /* 0x0040640000201800 */
.L_x_32532:
        /* <DEDUP_REMOVED lines=18> */
.L_x_32563:
[----:B------:R-:W2:Y:S02]  /*6e50*/  LDG.E.U8 R2, desc[UR36][R4.64] ;  /* 0x0000002404027981 */ /* 0x000ea4000c1e1100 */
[----:B--2---:R-:W0:Y:S01]  /*6e60*/  I2F.F64.U16 R2, R2 ;  /* 0x0000000200027312 */ /* 0x004e220000101800 */
[----:B------:R-:W-:Y:S05]  /*6e70*/  BRA `(.L_x_32565) ;  /* 0x0000000c00707947 */ /* 0x000fea0003800000 */
.L_x_32562:
        /* <DEDUP_REMOVED lines=9> */
.L_x_32567:
[----:B------:R-:W2:Y:S02]  /*6f10*/  LDG.E R2, desc[UR36][R4.64] ;  /* 0x0000002404027981 */ /* 0x000ea4000c1e1900 */
[----:B--2---:R-:W4:Y:S01]  /*6f20*/  I2F.F64 R2, R2 ;  /* 0x0000000200027312 */ /* 0x004f220000201c00 */
[----:B------:R-:W-:Y:S05]  /*6f30*/  BRA `(.L_x_32565) ;  /* 0x0000000c00407947 */ /* 0x000fea0003800000 */
.L_x_32566:
[----:B------:R-:W2:Y:S02]  /*6f40*/  LDG.E.U16 R2, desc[UR36][R4.64] ;  /* 0x0000002404027981 */ /* 0x000ea4000c1e1500 */
[----:B--2---:R-:W0:Y:S01]  /*6f50*/  I2F.F64.S16 R2, R2 ;  /* 0x0000000200027312 */ /* 0x004e220000101c00 */
[----:B------:R-:W-:Y:S05]  /*6f60*/  BRA `(.L_x_32565) ;  /* 0x0000000c00347947 */ /* 0x000fea0003800000 */
.L_x_32561:
        /* <DEDUP_REMOVED lines=10> */
.L_x_32569:
[----:B------:R-:W2:Y:S02]  /*7010*/  LDG.E.U16 R0, desc[UR36][R4.64] ;  /* 0x0000002404007981 */ /* 0x000ea4000c1e1500 */
[----:B--2---:R-:W-:-:S05]  /*7020*/  HADD2.F32 R0, -RZ, R0.H0_H0 ;  /* 0x20000000ff007230 */ /* 0x004fca0000004100 */
[----:B------:R-:W-:-:S04]  /*7030*/  FMUL.FTZ R0, R0, 1 ;  /* 0x3f80000000007820 */ /* 0x000fc80000410000 */
[----:B------:R0:W2:Y:S01]  /*7040*/  F2F.F64.F32 R2, R0 ;  /* 0x0000000000027310 */ /* 0x0000a20000201800 */
[----:B------:R-:W-:Y:S05]  /*7050*/  BRA `(.L_x_32565) ;  /* 0x0000000800f87947 */ /* 0x000fea0003800000 */
.L_x_32568:
        /* <DEDUP_REMOVED lines=10> */
.L_x_32571:
[----:B------:R-:W2:Y:S02]  /*7100*/  LDG.E.U16 R4, desc[UR36][R4.64] ;  /* 0x0000002404047981 */ /* 0x000ea4000c1e1500 */
[----:B--2---:R-:W-:-:S05]  /*7110*/  HADD2.F32 R0, -RZ, R4.H0_H0 ;  /* 0x20000004ff007230 */ /* 0x004fca0000004100 */
[----:B------:R-:W-:-:S04]  /*7120*/  FMUL.FTZ R0, R0, 1 ;  /* 0x3f80000000007820 */ /* 0x000fc80000410000 */
[----:B------:R0:W2:Y:S01]  /*7130*/  F2F.F64.F32 R2, R0 ;  /* 0x0000000000027310 */ /* 0x0000a20000201800 */
[----:B------:R-:W-:Y:S05]  /*7140*/  BRA `(.L_x_32565) ;  /* 0x0000000800bc7947 */ /* 0x000fea0003800000 */
.L_x_32570:
[----:B------:R0:W5:Y:S01]  /*7150*/  LDG.E.64 R2, desc[UR36][R4.64] ;  /* 0x0000002404027981 */ /* 0x000162000c1e1b00 */
[----:B------:R-:W-:Y:S05]  /*7160*/  BRA `(.L_x_32565) ;  /* 0x0000000800b47947 */ /* 0x000fea0003800000 */
.L_x_32560:
        /* <DEDUP_REMOVED lines=13> */
.L_x_32574:
[----:B------:R0:W5:Y:S01]  /*7240*/  LDG.E.64 R2, desc[UR36][R4.64] ;  /* 0x0000002404027981 */ /* 0x000162000c1e1b00 */
[----:B------:R-:W-:Y:S05]  /*7250*/  BRA `(.L_x_32565) ;  /* 0x0000000800787947 */ /* 0x000fea0003800000 */
.L_x_32573:
        /* <DEDUP_REMOVED lines=28> */
.L_x_32576:
        /* <DEDUP_REMOVED lines=15> */
.L_x_32575:
[----:B------:R-:W2:Y:S02]  /*7510*/  LDG.E.U16 R0, desc[UR36][R4.64] ;  /* 0x0000002404007981 */ /* 0x000ea4000c1e1500 */
[----:B--2---:R-:W-:-:S04]  /*7520*/  IMAD.U32 R0, R0, 0x10000, RZ ;  /* 0x0001000000007824 */ /* 0x004fc800078e00ff */
[----:B------:R-:W-:-:S04]  /*7530*/  FMUL.FTZ R0, R0, 1 ;  /* 0x3f80000000007820 */ /* 0x000fc80000410000 */
[----:B------:R0:W2:Y:S01]  /*7540*/  F2F.F64.F32 R2, R0 ;  /* 0x0000000000027310 */ /* 0x0000a20000201800 */
[----:B------:R-:W-:Y:S05]  /*7550*/  BRA `(.L_x_32565) ;  /* 0x0000000400b87947 */ /* 0x000fea0003800000 */
.L_x_32572:
        /* <DEDUP_REMOVED lines=11> */
.L_x_32579:
        /* <DEDUP_REMOVED lines=21> */
.L_x_32583:
[----:B------:R-:W-:Y:S05]  /*7760*/  BSYNC B1 ;  /* 0x0000000000017941 */ /* 0x000fea0003800000 */
.L_x_32582:
[----:B------:R-:W-:Y:S01]  /*7770*/  LEA R3, R0, 0x3b800000, 0x17 ;  /* 0x3b80000000037811 */ /* 0x000fe200078eb8ff */
[----:B------:R-:W-:-:S05]  /*7780*/  IMAD.SHL.U32 R0, R2, 0x100000, RZ ;  /* 0x0010000002007824 */ /* 0x000fca00078e00ff */
[----:B------:R-:W-:-:S07]  /*7790*/  LOP3.LUT R0, R3, R0, R4, 0xfe, !PT ;  /* 0x0000000003007212 */ /* 0x000fce00078efe04 */
.L_x_32581:
[----:B------:R-:W-:Y:S05]  /*77a0*/  BSYNC B0 ;  /* 0x0000000000007941 */ /* 0x000fea0003800000 */
.L_x_32580:
[----:B------:R-:W-:-:S04]  /*77b0*/  FMUL.FTZ R0, R0, 1 ;  /* 0x3f80000000007820 */ /* 0x000fc80000410000 */
[----:B------:R0:W2:Y:S01]  /*77c0*/  F2F.F64.F32 R2, R0 ;  /* 0x0000000000027310 */ /* 0x0000a20000201800 */
[----:B------:R-:W-:Y:S05]  /*77d0*/  BRA `(.L_x_32565) ;  /* 0x0000000400187947 */ /* 0x000fea0003800000 */
.L_x_32578:
        /* <DEDUP_REMOVED lines=21> */
.L_x_32587:
[----:B------:R-:W-:Y:S05]  /*7930*/  BSYNC B1 ;  /* 0x0000000000017941 */ /* 0x000fea0003800000 */
.L_x_32586:
[----:B------:R-:W-:Y:S01]  /*7940*/  LEA R3, R0, 0x37800000, 0x17 ;  /* 0x3780000000037811 */ /* 0x000fe200078eb8ff */
[----:B------:R-:W-:-:S05]  /*7950*/  IMAD.SHL.U32 R0, R2, 0x200000, RZ ;  /* 0x0020000002007824 */ /* 0x000fca00078e00ff */
[----:B------:R-:W-:-:S07]  /*7960*/  LOP3.LUT R0, R3, R0, R4, 0xfe, !PT ;  /* 0x0000000003007212 */ /* 0x000fce00078efe04 */
.L_x_32585:
[----:B------:R-:W-:Y:S05]  /*7970*/  BSYNC B0 ;  /* 0x0000000000007941 */ /* 0x000fea0003800000 */
.L_x_32584:
[----:B------:R-:W-:-:S04]  /*7980*/  FMUL.FTZ R0, R0, 1 ;  /* 0x3f80000000007820 */ /* 0x000fc80000410000 */
[----:B------:R0:W2:Y:S01]  /*7990*/  F2F.F64.F32 R2, R0 ;  /* 0x0000000000027310 */ /* 0x0000a20000201800 */
[----:B------:R-:W-:Y:S05]  /*79a0*/  BRA `(.L_x_32565) ;  /* 0x0000000000a47947 */ /* 0x000fea0003800000 */
.L_x_32577:
        /* <DEDUP_REMOVED lines=14> */
.L_x_32591:
[----:B------:R-:W-:Y:S05]  /*7a90*/  BSYNC B0 ;  /* 0x0000000000007941 */ /* 0x000fea0003800000 */
.L_x_32590:
[----:B------:R-:W-:-:S04]  /*7aa0*/  FMUL.FTZ R0, R0, 1 ;  /* 0x3f80000000007820 */ /* 0x000fc80000410000 */
[----:B------:R0:W2:Y:S01]  /*7ab0*/  F2F.F64.F32 R2, R0 ;  /* 0x0000000000027310 */ /* 0x0000a20000201800 */
[----:B------:R-:W-:Y:S05]  /*7ac0*/  BRA `(.L_x_32565) ;  /* 0x00000000005c7947 */ /* 0x000fea0003800000 */
.L_x_32564:
        /* <DEDUP_REMOVED lines=16> */
.L_x_32592:
[----:B------:R-:W-:Y:S01]  /*7bd0*/  CS2R R2, SRZ ;  /* 0x0000000000027805 */ /* 0x000fe2000001ff00 */
[----:B------:R-:W-:Y:S06]  /*7be0*/  BRA `(.L_x_32565) ;  /* 0x0000000000147947 */ /* 0x000fec0003800000 */
.L_x_32589:
[----:B------:R-:W2:Y:S02]  /*7bf0*/  LDG.E.64 R2, desc[UR36][R4.64] ;  /* 0x0000002404027981 */ /* 0x000ea4000c1e1b00 */
[----:B--2---:R-:W0:Y:S01]  /*7c00*/  I2F.F64.U64 R2, R2 ;  /* 0x0000000200027312 */ /* 0x004e220000301800 */
[----:B------:R-:W-:Y:S05]  /*7c10*/  BRA `(.L_x_32565) ;  /* 0x0000000000087947 */ /* 0x000fea0003800000 */
.L_x_32588:
[----:B------:R-:W2:Y:S02]  /*7c20*/  LDG.E R2, desc[UR36][R4.64] ;  /* 0x0000002404027981 */ /* 0x000ea4000c1e1900 */
[----:B--2---:R-:W0:Y:S02]  /*7c30*/  I2F.F64.U32 R2, R2 ;  /* 0x0000000200027312 */ /* 0x004e240000201800 */
.L_x_32565:
        /* <DEDUP_REMOVED lines=21> */
.L_x_32594:
[----:B------:R-:W-:Y:S05]  /*7d90*/  BSYNC B0 ;  /* 0x0000000000007941 */ /* 0x000fea0003800000 */
.L_x_32593:
        /* <DEDUP_REMOVED lines=12> */
.L_x_32598:
[----:B------:R-:W4:Y:S02]  /*7e60*/  F2I.S64.F64.TRUNC R4, R4 ;  /* 0x0000000400047311 */ /* 0x000f24000030d900 */
[----:B----4-:R-:W-:-:S05]  /*7e70*/  IMAD.MOV.U32 R3, RZ, RZ, R4 ;  /* 0x000000ffff037224 */ /* 0x010fca00078e0004 */
[----:B------:R0:W-:Y:S01]  /*7e80*/  STG.E.U8 desc[UR36][R16.64], R3 ;  /* 0x0000000310007986 */ /* 0x0001e2000c101124 */
[----:B------:R-:W-:Y:S05]  /*7e90*/  BRA `(.L_x_32600) ;  /* 0x0000000c00f87947 */ /* 0x000fea0003800000 */
.L_x_32597:
        /* <DEDUP_REMOVED lines=9> */
.L_x_32602:
[----:B------:R-:W0:Y:S02]  /*7f30*/  F2I.F64.TRUNC R5, R4 ;  /* 0x0000000400057311 */ /* 0x000e24000030d100 */
[----:B0-----:R0:W-:Y:S01]  /*7f40*/  STG.E desc[UR36][R16.64], R5 ;  /* 0x0000000510007986 */ /* 0x0011e2000c101924 */
[----:B------:R-:W-:Y:S05]  /*7f50*/  BRA `(.L_x_32600) ;  /* 0x0000000c00c87947 */ /* 0x000fea0003800000 */
.L_x_32601:
[----:B------:R-:W0:Y:S02]  /*7f60*/  F2I.F64.TRUNC R5, R4 ;  /* 0x0000000400057311 */ /* 0x000e24000030d100 */
[----:B0-----:R0:W-:Y:S01]  /*7f70*/  STG.E.U16 desc[UR36][R16.64], R5 ;  /* 0x0000000510007986 */ /* 0x0011e2000c101524 */
[----:B------:R-:W-:Y:S05]  /*7f80*/  BRA `(.L_x_32600) ;  /* 0x0000000c00bc7947 */ /* 0x000fea0003800000 */
.L_x_32596:
        /* <DEDUP_REMOVED lines=13> */
.L_x_32604:
        /* <DEDUP_REMOVED lines=8> */
.L_x_32603:
        /* <DEDUP_REMOVED lines=14> */
.L_x_32606:
        /* <DEDUP_REMOVED lines=9> */
.L_x_32605:
[----:B------:R0:W-:Y:S01]  /*8250*/  STG.E.64 desc[UR36][R16.64], R4 ;  /* 0x0000000410007986 */ /* 0x0001e2000c101b24 */
[----:B------:R-:W-:Y:S05]  /*8260*/  BRA `(.L_x_32600) ;  /* 0x0000000c00047947 */ /* 0x000fea0003800000 */
.L_x_32595:
        /* <DEDUP_REMOVED lines=12> */
.L_x_32609:
[----:B------:R-:W-:-:S05]  /*8330*/  CS2R R6, SRZ ;  /* 0x0000000000067805 */ /* 0x000fca000001ff00 */
[----:B------:R0:W-:Y:S01]  /*8340*/  STG.E.128 desc[UR36][R16.64], R4 ;  /* 0x0000000410007986 */ /* 0x0001e2000c101d24 */
[----:B------:R-:W-:Y:S05]  /*8350*/  BRA `(.L_x_32600) ;  /* 0x0000000800c87947 */ /* 0x000fea0003800000 */
.L_x_32608:
        /* <DEDUP_REMOVED lines=25> */
.L_x_32613:
[----:B------:R-:W-:Y:S05]  /*84f0*/  BSYNC B0 ;  /* 0x0000000000007941 */ /* 0x000fea0003800000 */
.L_x_32612:
[----:B------:R-:W-:-:S05]  /*8500*/  LOP3.LUT R3, R0, R3, RZ, 0xfc, !PT ;  /* 0x0000000300037212 */ /* 0x000fca00078efcff */
[----:B------:R0:W-:Y:S01]  /*8510*/  STG.E.U8 desc[UR36][R16.64], R3 ;  /* 0x0000000310007986 */ /* 0x0001e2000c101124 */
[----:B------:R-:W-:Y:S05]  /*8520*/  BRA `(.L_x_32600) ;  /* 0x0000000800547947 */ /* 0x000fea0003800000 */
.L_x_32611:
        /* <DEDUP_REMOVED lines=17> */
.L_x_32615:
[----:B------:R-:W-:Y:S02]  /*8640*/  ISETP.GT.U32.AND P0, PT, R2, 0x7f800000, PT ;  /* 0x7f8000000200780c */ /* 0x000fe40003f04070 */
[----:B------:R-:W-:-:S04]  /*8650*/  MOV R0, 0x7f ;  /* 0x0000007f00007802 */ /* 0x000fc80000000f00 */
[----:B------:R-:W-:-:S07]  /*8660*/  SEL R0, R0, 0x7c, P0 ;  /* 0x0000007c00007807 */ /* 0x000fce0000000000 */
.L_x_32616:
[----:B------:R-:W-:Y:S05]  /*8670*/  BSYNC B0 ;  /* 0x0000000000007941 */ /* 0x000fea0003800000 */
.L_x_32614:
[----:B------:R-:W-:-:S04]  /*8680*/  LOP3.LUT R2, R3, 0x80000000, RZ, 0xc0, !PT ;  /* 0x8000000003027812 */ /* 0x000fc800078ec0ff */
[----:B------:R-:W-:-:S04]  /*8690*/  SHF.R.U32.HI R3, RZ, 0x18, R2 ;  /* 0x00000018ff037819 */ /* 0x000fc80000011602 */
[----:B------:R-:W-:-:S05]  /*86a0*/  LOP3.LUT R3, R0, R3, RZ, 0xfc, !PT ;  /* 0x0000000300037212 */ /* 0x000fca00078efcff */
[----:B------:R0:W-:Y:S01]  /*86b0*/  STG.E.U8 desc[UR36][R16.64], R3 ;  /* 0x0000000310007986 */ /* 0x0001e2000c101124 */
[----:B------:R-:W-:Y:S05]  /*86c0*/  BRA `(.L_x_32600) ;  /* 0x0000000400ec7947 */ /* 0x000fea0003800000 */
.L_x_32610:
        /* <DEDUP_REMOVED lines=8> */
.L_x_32607:
        /* <DEDUP_REMOVED lines=11> */
.L_x_32619:
        /* <DEDUP_REMOVED lines=21> */
.L_x_32622:
[----:B------:R-:W-:-:S04]  /*8950*/  LOP3.LUT R2, R3, 0x80000000, RZ, 0xc0, !PT ;  /* 0x8000000003027812 */ /* 0x000fc800078ec0ff */
[----:B------:R-:W-:-:S04]  /*8960*/  SHF.R.U32.HI R3, RZ, 0x18, R2 ;  /* 0x00000018ff037819 */ /* 0x000fc80000011602 */
[----:B------:R-:W-:-:S04]  /*8970*/  LOP3.LUT R0, R0, R3, RZ, 0xfc, !PT ;  /* 0x0000000300007212 */ /* 0x000fc800078efcff */
[----:B------:R-:W-:-:S07]  /*8980*/  PRMT R8, R0, 0x7610, R8 ;  /* 0x0000761000087816 */ /* 0x000fce0000000008 */
.L_x_32621:
[----:B------:R-:W-:Y:S05]  /*8990*/  BSYNC B0 ;  /* 0x0000000000007941 */ /* 0x000fea0003800000 */
.L_x_32620:
[----:B------:R3:W-:Y:S01]  /*89a0*/  STG.E.U8 desc[UR36][R16.64], R8 ;  /* 0x0000000810007986 */ /* 0x0007e2000c101124 */
[----:B------:R-:W-:Y:S05]  /*89b0*/  BRA `(.L_x_32600) ;  /* 0x0000000400307947 */ /* 0x000fea0003800000 */
.L_x_32618:
        /* <DEDUP_REMOVED lines=21> */
.L_x_32625:
[----:B------:R-:W-:-:S04]  /*8b10*/  LOP3.LUT R2, R3, 0x80000000, RZ, 0xc0, !PT ;  /* 0x8000000003027812 */ /* 0x000fc800078ec0ff */
[----:B------:R-:W-:-:S04]  /*8b20*/  SHF.R.U32.HI R3, RZ, 0x18, R2 ;  /* 0x00000018ff037819 */ /* 0x000fc80000011602 */
[----:B------:R-:W-:-:S04]  /*8b30*/  LOP3.LUT R0, R0, R3, RZ, 0xfc, !PT ;  /* 0x0000000300007212 */ /* 0x000fc800078efcff */
[----:B------:R-:W-:-:S07]  /*8b40*/  PRMT R8, R0, 0x7610, R8 ;  /* 0x0000761000087816 */ /* 0x000fce0000000008 */
.L_x_32624:
[----:B------:R-:W-:Y:S05]  /*8b50*/  BSYNC B0 ;  /* 0x0000000000007941 */ /* 0x000fea0003800000 */
.L_x_32623:
[----:B------:R0:W-:Y:S01]  /*8b60*/  STG.E.U8 desc[UR36][R16.64], R8 ;  /* 0x0000000810007986 */ /* 0x0001e2000c101124 */
[----:B------:R-:W-:Y:S05]  /*8b70*/  BRA `(.L_x_32600) ;  /* 0x0000000000c07947 */ /* 0x000fea0003800000 */
.L_x_32617:
        /* <DEDUP_REMOVED lines=26> */
.L_x_32599:
        /* <DEDUP_REMOVED lines=16> */
.L_x_32628:
[----:B------:R-:W-:Y:S05]  /*8e20*/  BRA `(.L_x_32600) ;  /* 0x0000000000147947 */ /* 0x000fea0003800000 */
.L_x_32627:
[----:B------:R-:W0:Y:S02]  /*8e30*/  F2I.U64.F64.TRUNC R4, R4 ;  /* 0x0000000400047311 */ /* 0x000e24000030d800 */
[----:B0-----:R2:W-:Y:S01]  /*8e40*/  STG.E.64 desc[UR36][R16.64], R4 ;  /* 0x0000000410007986 */ /* 0x0015e2000c101b24 */
[----:B------:R-:W-:Y:S05]  /*8e50*/  BRA `(.L_x_32600) ;  /* 0x0000000000087947 */ /* 0x000fea0003800000 */
.L_x_32626:
[----:B------:R-:W0:Y:S02]  /*8e60*/  F2I.U32.F64.TRUNC R5, R4 ;  /* 0x0000000400057311 */ /* 0x000e24000030d000 */
[----:B0-----:R0:W-:Y:S02]  /*8e70*/  STG.E desc[UR36][R16.64], R5 ;  /* 0x0000000510007986 */ /* 0x0011e4000c101924 */
.L_x_32600:
[----:B------:R-:W-:-:S07]  /*8e80*/  VIADD R23, R23, 0x80 ;  /* 0x0000008017177836 */ /* 0x000fce0000000000 */
.L_x_32525:
[----:B------:R-:W-:Y:S05]  /*8e90*/  BSYNC B6 ;  /* 0x0000000000067941 */ /* 0x000fea0003800000 */
.L_x_32524:
        /* <DEDUP_REMOVED lines=358> */
.L_x_32631:
        /* <DEDUP_REMOVED lines=21> */
.L_x_32635:
[----:B------:R-:W2:Y:S02]  /*a650*/  LDG.E.U8 R2, desc[UR36][R2.64] ;  /* 0x0000002402027981 */ /* 0x000ea4000c1e1100 */
[----:B--2---:R0:W1:Y:S01]  /*a660*/  I2F.F64.U16 R18, R2 ;  /* 0x0000000200127312 */ /* 0x0040620000101800 */
[----:B------:R-:W-:Y:S05]  /*a670*/  BRA `(.L_x_32637) ;  /* 0x0000000c00707947 */ /* 0x000fea0003800000 */
.L_x_32634:
        /* <DEDUP_REMOVED lines=9> */
.L_x_32639:
[----:B------:R-:W2:Y:S02]  /*a710*/  LDG.E R2, desc[UR36][R2.64] ;  /* 0x0000002402027981 */ /* 0x000ea4000c1e1900 */
[----:B--2---:R0:W1:Y:S01]  /*a720*/  I2F.F64 R18, R2 ;  /* 0x0000000200127312 */ /* 0x0040620000201c00 */
[----:B------:R-:W-:Y:S05]  /*a730*/  BRA `(.L_x_32637) ;  /* 0x0000000c00407947 */ /* 0x000fea0003800000 */
.L_x_32638:
[----:B------:R-:W2:Y:S02]  /*a740*/  LDG.E.U16 R2, desc[UR36][R2.64] ;  /* 0x0000002402027981 */ /* 0x000ea4000c1e1500 */
[----:B--2---:R0:W1:Y:S01]  /*a750*/  I2F.F64.S16 R18, R2 ;  /* 0x0000000200127312 */ /* 0x0040620000101c00 */
[----:B------:R-:W-:Y:S05]  /*a760*/  BRA `(.L_x_32637) ;  /* 0x0000000c00347947 */ /* 0x000fea0003800000 */
.L_x_32633:
        /* <DEDUP_REMOVED lines=10> */
.L_x_32641:
[----:B------:R-:W2:Y:S02]  /*a810*/  LDG.E.U16 R0, desc[UR36][R2.64] ;  /* 0x0000002402007981 */ /* 0x000ea4000c1e1500 */
[----:B--2---:R-:W-:-:S05]  /*a820*/  HADD2.F32 R0, -RZ, R0.H0_H0 ;  /* 0x20000000ff007230 */ /* 0x004fca0000004100 */
[----:B------:R-:W-:-:S04]  /*a830*/  FMUL.FTZ R0, R0, 1 ;  /* 0x3f80000000007820 */ /* 0x000fc80000410000 */
[----:B------:R0:W1:Y:S01]  /*a840*/  F2F.F64.F32 R18, R0 ;  /* 0x0000000000127310 */ /* 0x0000620000201800 */
[----:B------:R-:W-:Y:S05]  /*a850*/  BRA `(.L_x_32637) ;  /* 0x0000000800f87947 */ /* 0x000fea0003800000 */
.L_x_32640:
        /* <DEDUP_REMOVED lines=10> */
.L_x_32643:
[----:B------:R-:W2:Y:S02]  /*a900*/  LDG.E.U16 R2, desc[UR36][R2.64] ;  /* 0x0000002402027981 */ /* 0x000ea4000c1e1500 */
[----:B--2---:R-:W-:-:S05]  /*a910*/  HADD2.F32 R0, -RZ, R2.H0_H0 ;  /* 0x20000002ff007230 */ /* 0x004fca0000004100 */
[----:B------:R-:W-:-:S04]  /*a920*/  FMUL.FTZ R0, R0, 1 ;  /* 0x3f80000000007820 */ /* 0x000fc80000410000 */
[----:B------:R3:W4:Y:S01]  /*a930*/  F2F.F64.F32 R18, R0 ;  /* 0x0000000000127310 */ /* 0x0007220000201800 */
[----:B------:R-:W-:Y:S05]  /*a940*/  BRA `(.L_x_32637) ;  /* 0x0000000800bc7947 */ /* 0x000fea0003800000 */
.L_x_32642:
[----:B------:R0:W5:Y:S01]  /*a950*/  LDG.E.64 R18, desc[UR36][R2.64] ;  /* 0x0000002402127981 */ /* 0x000162000c1e1b00 */
[----:B------:R-:W-:Y:S05]  /*a960*/  BRA `(.L_x_32637) ;  /* 0x0000000800b47947 */ /* 0x000fea0003800000 */
.L_x_32632:
        /* <DEDUP_REMOVED lines=13> */
.L_x_32646:
[----:B------:R0:W5:Y:S01]  /*aa40*/  LDG.E.64 R18, desc[UR36][R2.64] ;  /* 0x0000002402127981 */ /* 0x000162000c1e1b00 */
[----:B------:R-:W-:Y:S05]  /*aa50*/  BRA `(.L_x_32637) ;  /* 0x0000000800787947 */ /* 0x000fea0003800000 */
.L_x_32645:
        /* <DEDUP_REMOVED lines=28> */
.L_x_32648:
        /* <DEDUP_REMOVED lines=15> */
.L_x_32647:
[----:B------:R-:W2:Y:S02]  /*ad10*/  LDG.E.U16 R0, desc[UR36][R2.64] ;  /* 0x0000002402007981 */ /* 0x000ea4000c1e1500 */
[----:B--2---:R-:W-:-:S04]  /*ad20*/  IMAD.U32 R0, R0, 0x10000, RZ ;  /* 0x0001000000007824 */ /* 0x004fc800078e00ff */
[----:B------:R-:W-:-:S04]  /*ad30*/  FMUL.FTZ R0, R0, 1 ;  /* 0x3f80000000007820 */ /* 0x000fc80000410000 */
[----:B------:R0:W1:Y:S01]  /*ad40*/  F2F.F64.F32 R18, R0 ;  /* 0x0000000000127310 */ /* 0x0000620000201800 */
[----:B------:R-:W-:Y:S05]  /*ad50*/  BRA `(.L_x_32637) ;  /* 0x0000000400b87947 */ /* 0x000fea0003800000 */
.L_x_32644:
        /* <DEDUP_REMOVED lines=11> */
.L_x_32651:
        /* <DEDUP_REMOVED lines=21> */
.L_x_32655:
[----:B------:R-:W-:Y:S05]  /*af60*/  BSYNC B1 ;  /* 0x0000000000017941 */ /* 0x000fea0003800000 */
.L_x_32654:
[----:B------:R-:W-:Y:S01]  /*af70*/  LEA R3, R0, 0x3b800000, 0x17 ;  /* 0x3b80000000037811 */ /* 0x000fe200078eb8ff */
[----:B------:R-:W-:-:S05]  /*af80*/  IMAD.SHL.U32 R0, R2, 0x100000, RZ ;  /* 0x0010000002007824 */ /* 0x000fca00078e00ff */
[----:B------:R-:W-:-:S07]  /*af90*/  LOP3.LUT R0, R3, R0, R4, 0xfe, !PT ;  /* 0x0000000003007212 */ /* 0x000fce00078efe04 */
.L_x_32653:
[----:B------:R-:W-:Y:S05]  /*afa0*/  BSYNC B0 ;  /* 0x0000000000007941 */ /* 0x000fea0003800000 */
.L_x_32652:
[----:B------:R-:W-:-:S04]  /*afb0*/  FMUL.FTZ R0, R0, 1 ;  /* 0x3f80000000007820 */ /* 0x000fc80000410000 */
[----:B------:R0:W1:Y:S01]  /*afc0*/  F2F.F64.F32 R18, R0 ;  /* 0x0000000000127310 */ /* 0x0000620000201800 */
[----:B------:R-:W-:Y:S05]  /*afd0*/  BRA `(.L_x_32637) ;  /* 0x0000000400187947 */ /* 0x000fea0003800000 */
.L_x_32650:
        /* <DEDUP_REMOVED lines=21> */
.L_x_32659:
[----:B------:R-:W-:Y:S05]  /*b130*/  BSYNC B1 ;  /* 0x0000000000017941 */ /* 0x000fea0003800000 */
.L_x_32658:
[----:B------:R-:W-:Y:S01]  /*b140*/  LEA R3, R0, 0x37800000, 0x17 ;  /* 0x3780000000037811 */ /* 0x000fe200078eb8ff */
[----:B------:R-:W-:-:S05]  /*b150*/  IMAD.SHL.U32 R0, R2, 0x200000, RZ ;  /* 0x0020000002007824 */ /* 0x000fca00078e00ff */
[----:B------:R-:W-:-:S07]  /*b160*/  LOP3.LUT R0, R3, R0, R4, 0xfe, !PT ;  /* 0x0000000003007212 */ /* 0x000fce00078efe04 */
.L_x_32657:
[----:B------:R-:W-:Y:S05]  /*b170*/  BSYNC B0 ;  /* 0x0000000000007941 */ /* 0x000fea0003800000 */
.L_x_32656:
[----:B------:R-:W-:-:S04]  /*b180*/  FMUL.FTZ R0, R0, 1 ;  /* 0x3f80000000007820 */ /* 0x000fc80000410000 */
[----:B------:R0:W1:Y:S01]  /*b190*/  F2F.F64.F32 R18, R0 ;  /* 0x0000000000127310 */ /* 0x0000620000201800 */
[----:B------:R-:W-:Y:S05]  /*b1a0*/  BRA `(.L_x_32637) ;  /* 0x0000000000a47947 */ /* 0x000fea0003800000 */
.L_x_32649:
        /* <DEDUP_REMOVED lines=14> */
.L_x_32663:
[----:B------:R-:W-:Y:S05]  /*b290*/  BSYNC B0 ;  /* 0x0000000000007941 */ /* 0x000fea0003800000 */
.L_x_32662:
[----:B------:R-:W-:-:S04]  /*b2a0*/  FMUL.FTZ R0, R0, 1 ;  /* 0x3f80000000007820 */ /* 0x000fc80000410000 */
[----:B------:R0:W1:Y:S01]  /*b2b0*/  F2F.F64.F32 R18, R0 ;  /* 0x0000000000127310 */ /* 0x0000620000201800 */
[----:B------:R-:W-:Y:S05]  /*b2c0*/  BRA `(.L_x_32637) ;  /* 0x00000000005c7947 */ /* 0x000fea0003800000 */
.L_x_32636:
        /* <DEDUP_REMOVED lines=16> */
.L_x_32664:
[----:B------:R-:W-:Y:S01]  /*b3d0*/  CS2R R18, SRZ ;  /* 0x0000000000127805 */ /* 0x000fe2000001ff00 */
[----:B------:R-:W-:Y:S06]  /*b3e0*/  BRA `(.L_x_32637) ;  /* 0x0000000000147947 */ /* 0x000fec0003800000 */
.L_x_32661:
[----:B------:R-:W2:Y:S02]  /*b3f0*/  LDG.E.64 R18, desc[UR36][R2.64] ;  /* 0x0000002402127981 */ /* 0x000ea4000c1e1b00 */
[----:B--2---:R-:W0:Y:S01]  /*b400*/  I2F.F64.U64 R18, R18 ;  /* 0x0000001200127312 */ /* 0x004e220000301800 */
[----:B------:R-:W-:Y:S05]  /*b410*/  BRA `(.L_x_32637) ;  /* 0x0000000000087947 */ /* 0x000fea0003800000 */
.L_x_32660:
[----:B------:R-:W2:Y:S02]  /*b420*/  LDG.E R2, desc[UR36][R2.64] ;  /* 0x0000002402027981 */ /* 0x000ea4000c1e1900 */
[----:B--2---:R0:W1:Y:S02]  /*b430*/  I2F.F64.U32 R18, R2 ;  /* 0x0000000200127312 */ /* 0x0040640000201800 */
.L_x_32637:
        /* <DEDUP_REMOVED lines=18> */
.L_x_32668:
[----:B------:R-:W3:Y:S02]  /*b560*/  LDG.E.U8 R2, desc[UR36][R4.64] ;  /* 0x0000002404027981 */ /* 0x000ee4000c1e1100 */
[----:B---3--:R-:W0:Y:S01]  /*b570*/  I2F.F64.U16 R2, R2 ;  /* 0x0000000200027312 */ /* 0x008e220000101800 */
[----:B------:R-:W-:Y:S05]  /*b580*/  BRA `(.L_x_32670) ;  /* 0x0000000c00707947 */ /* 0x000fea0003800000 */
.L_x_32667:
        /* <DEDUP_REMOVED lines=9> */
.L_x_32672:
[----:B------:R-:W3:Y:S02]  /*b620*/  LDG.E R2, desc[UR36][R4.64] ;  /* 0x0000002404027981 */ /* 0x000ee4000c1e1900 */
[----:B---3--:R-:W0:Y:S01]  /*b630*/  I2F.F64 R2, R2 ;  /* 0x0000000200027312 */ /* 0x008e220000201c00 */
[----:B------:R-:W-:Y:S05]  /*b640*/  BRA `(.L_x_32670) ;  /* 0x0000000c00407947 */ /* 0x000fea0003800000 */
.L_x_32671:
[----:B------:R-:W3:Y:S02]  /*b650*/  LDG.E.U16 R2, desc[UR36][R4.64] ;  /* 0x0000002404027981 */ /* 0x000ee4000c1e1500 */
[----:B---3--:R-:W0:Y:S01]  /*b660*/  I2F.F64.S16 R2, R2 ;  /* 0x0000000200027312 */ /* 0x008e220000101c00 */
[----:B------:R-:W-:Y:S05]  /*b670*/  BRA `(.L_x_32670) ;  /* 0x0000000c00347947 */ /* 0x000fea0003800000 */
.L_x_32666:
        /* <DEDUP_REMOVED lines=10> */
.L_x_32674:
[----:B------:R-:W3:Y:S02]  /*b720*/  LDG.E.U16 R0, desc[UR36][R4.64] ;  /* 0x0000002404007981 */ /* 0x000ee4000c1e1500 */
[----:B---3--:R-:W-:-:S05]  /*b730*/  HADD2.F32 R0, -RZ, R0.H0_H0 ;  /* 0x20000000ff007230 */ /* 0x008fca0000004100 */
[----:B------:R-:W-:-:S04]  /*b740*/  FMUL.FTZ R0, R0, 1 ;  /* 0x3f80000000007820 */ /* 0x000fc80000410000 */
[----:B------:R0:W3:Y:S01]  /*b750*/  F2F.F64.F32 R2, R0 ;  /* 0x0000000000027310 */ /* 0x0000e20000201800 */
[----:B------:R-:W-:Y:S05]  /*b760*/  BRA `(.L_x_32670) ;  /* 0x0000000800f87947 */ /* 0x000fea0003800000 */
.L_x_32673:
        /* <DEDUP_REMOVED lines=10> */
.L_x_32676:
[----:B------:R-:W3:Y:S02]  /*b810*/  LDG.E.U16 R4, desc[UR36][R4.64] ;  /* 0x0000002404047981 */ /* 0x000ee4000c1e1500 */
[----:B---3--:R-:W-:-:S05]  /*b820*/  HADD2.F32 R0, -RZ, R4.H0_H0 ;  /* 0x20000004ff007230 */ /* 0x008fca0000004100 */
[----:B------:R-:W-:-:S04]  /*b830*/  FMUL.FTZ R0, R0, 1 ;  /* 0x3f80000000007820 */ /* 0x000fc80000410000 */
[----:B------:R0:W3:Y:S01]  /*b840*/  F2F.F64.F32 R2, R0 ;  /* 0x0000000000027310 */ /* 0x0000e20000201800 */
[----:B------:R-:W-:Y:S05]  /*b850*/  BRA `(.L_x_32670) ;  /* 0x0000000800bc7947 */ /* 0x000fea0003800000 */
.L_x_32675:
[----:B------:R0:W5:Y:S01]  /*b860*/  LDG.E.64 R2, desc[UR36][R4.64] ;  /* 0x0000002404027981 */ /* 0x000162000c1e1b00 */
[----:B------:R-:W-:Y:S05]  /*b870*/  BRA `(.L_x_32670) ;  /* 0x0000000800b47947 */ /* 0x000fea0003800000 */
.L_x_32665:
        /* <DEDUP_REMOVED lines=13> */
.L_x_32679:
[----:B------:R0:W5:Y:S01]  /*b950*/  LDG.E.64 R2, desc[UR36][R4.64] ;  /* 0x0000002404027981 */ /* 0x000162000c1e1b00 */
[----:B------:R-:W-:Y:S05]  /*b960*/  BRA `(.L_x_32670) ;  /* 0x0000000800787947 */ /* 0x000fea0003800000 */
.L_x_32678:
        /* <DEDUP_REMOVED lines=28> */
.L_x_32681:
        /* <DEDUP_REMOVED lines=15> */
.L_x_32680:
[----:B------:R-:W3:Y:S02]  /*bc20*/  LDG.E.U16 R0, desc[UR36][R4.64] ;  /* 0x0000002404007981 */ /* 0x000ee4000c1e1500 */
[----:B---3--:R-:W-:-:S04]  /*bc30*/  IMAD.U32 R0, R0, 0x10000, RZ ;  /* 0x0001000000007824 */ /* 0x008fc800078e00ff */
[----:B------:R-:W-:-:S04]  /*bc40*/  FMUL.FTZ R0, R0, 1 ;  /* 0x3f80000000007820 */ /* 0x000fc80000410000 */
[----:B------:R0:W3:Y:S01]  /*bc50*/  F2F.F64.F32 R2, R0 ;  /* 0x0000000000027310 */ /* 0x0000e20000201800 */
[----:B------:R-:W-:Y:S05]  /*bc60*/  BRA `(.L_x_32670) ;  /* 0x0000000400b87947 */ /* 0x000fea0003800000 */
.L_x_32677:
        /* <DEDUP_REMOVED lines=11> */
.L_x_32684:
        /* <DEDUP_REMOVED lines=21> */
.L_x_32688:
[----:B------:R-:W-:Y:S05]  /*be70*/  BSYNC B1 ;  /* 0x0000000000017941 */ /* 0x000fea0003800000 */
.L_x_32687:
[----:B------:R-:W-:Y:S01]  /*be80*/  LEA R3, R0, 0x3b800000, 0x17 ;  /* 0x3b80000000037811 */ /* 0x000fe200078eb8ff */
[----:B------:R-:W-:-:S05]  /*be90*/  IMAD.SHL.U32 R0, R2, 0x100000, RZ ;  /* 0x0010000002007824 */ /* 0x000fca00078e00ff */
[----:B------:R-:W-:-:S07]  /*bea0*/  LOP3.LUT R0, R3, R0, R4, 0xfe, !PT ;  /* 0x0000000003007212 */ /* 0x000fce00078efe04 */
.L_x_32686:
[----:B------:R-:W-:Y:S05]  /*beb0*/  BSYNC B0 ;  /* 0x0000000000007941 */ /* 0x000fea0003800000 */
.L_x_32685:
[----:B------:R-:W-:-:S04]  /*bec0*/  FMUL.FTZ R0, R0, 1 ;  /* 0x3f80000000007820 */ /* 0x000fc80000410000 */
[----:B------:R0:W3:Y:S01]  /*bed0*/  F2F.F64.F32 R2, R0 ;  /* 0x0000000000027310 */ /* 0x0000e20000201800 */
[----:B------:R-:W-:Y:S05]  /*bee0*/  BRA `(.L_x_32670) ;  /* 0x0000000400187947 */ /* 0x000fea0003800000 */
.L_x_32683:
        /* <DEDUP_REMOVED lines=21> */
.L_x_32692:
[----:B------:R-:W-:Y:S05]  /*c040*/  BSYNC B1 ;  /* 0x0000000000017941 */ /* 0x000fea0003800000 */
.L_x_32691:
[----:B------:R-:W-:Y:S01]  /*c050*/  LEA R3, R0, 0x37800000, 0x17 ;  /* 0x3780000000037811 */ /* 0x000fe200078eb8ff */
[----:B------:R-:W-:-:S05]  /*c060*/  IMAD.SHL.U32 R0, R2, 0x200000, RZ ;  /* 0x0020000002007824 */ /* 0x000fca00078e00ff */
[----:B------:R-:W-:-:S07]  /*c070*/  LOP3.LUT R0, R3, R0, R4, 0xfe, !PT ;  /* 0x0000000003007212 */ /* 0x000fce00078efe04 */
.L_x_32690:
[----:B------:R-:W-:Y:S05]  /*c080*/  BSYNC B0 ;  /* 0x0000000000007941 */ /* 0x000fea0003800000 */
.L_x_32689:
[----:B------:R-:W-:-:S04]  /*c090*/  FMUL.FTZ R0, R0, 1 ;  /* 0x3f80000000007820 */ /* 0x000fc80000410000 */
[----:B------:R0:W3:Y:S01]  /*c0a0*/  F2F.F64.F32 R2, R0 ;  /* 0x0000000000027310 */ /* 0x0000e20000201800 */
[----:B------:R-:W-:Y:S05]  /*c0b0*/  BRA `(.L_x_32670) ;  /* 0x0000000000a47947 */ /* 0x000fea0003800000 */
.L_x_32682:
        /* <DEDUP_REMOVED lines=14> */
.L_x_32696:
[----:B------:R-:W-:Y:S05]  /*c1a0*/  BSYNC B0 ;  /* 0x0000000000007941 */ /* 0x000fea0003800000 */
.L_x_32695:
[----:B------:R-:W-:-:S04]  /*c1b0*/  FMUL.FTZ R0, R0, 1 ;  /* 0x3f80000000007820 */ /* 0x000fc80000410000 */
[----:B------:R0:W3:Y:S01]  /*c1c0*/  F2F.F64.F32 R2, R0 ;  /* 0x0000000000027310 */ /* 0x0000e20000201800 */
[----:B------:R-:W-:Y:S05]  /*c1d0*/  BRA `(.L_x_32670) ;  /* 0x00000000005c7947 */ /* 0x000fea0003800000 */
.L_x_32669:
        /* <DEDUP_REMOVED lines=16> */
.L_x_32697:
[----:B------:R-:W-:Y:S01]  /*c2e0*/  CS2R R2, SRZ ;  /* 0x0000000000027805 */ /* 0x000fe2000001ff00 */
[----:B------:R-:W-:Y:S06]  /*c2f0*/  BRA `(.L_x_32670) ;  /* 0x0000000000147947 */ /* 0x000fec0003800000 */
.L_x_32694:
[----:B------:R-:W3:Y:S02]  /*c300*/  LDG.E.64 R2, desc[UR36][R4.64] ;  /* 0x0000002404027981 */ /* 0x000ee4000c1e1b00 */
[----:B---3--:R-:W0:Y:S01]  /*c310*/  I2F.F64.U64 R2, R2 ;  /* 0x0000000200027312 */ /* 0x008e220000301800 */
[----:B------:R-:W-:Y:S05]  /*c320*/  BRA `(.L_x_32670) ;  /* 0x0000000000087947 */ /* 0x000fea0003800000 */
.L_x_32693:
[----:B------:R-:W3:Y:S02]  /*c330*/  LDG.E R2, desc[UR36][R4.64] ;  /* 0x0000002404027981 */ /* 0x000ee4000c1e1900 */
[----:B---3--:R-:W0:Y:S02]  /*c340*/  I2F.F64.U32 R2, R2 ;  /* 0x0000000200027312 */ /* 0x008e240000201800 */
.L_x_32670:
        /* <DEDUP_REMOVED lines=21> */
.L_x_32699:
[----:B------:R-:W-:Y:S05]  /*c4a0*/  BSYNC B0 ;  /* 0x0000000000007941 */ /* 0x000fea0003800000 */
.L_x_32698:
        /* <DEDUP_REMOVED lines=12> */
.L_x_32703:
[----:B------:R-:W0:Y:S02]  /*c570*/  F2I.S64.F64.TRUNC R4, R4 ;  /* 0x0000000400047311 */ /* 0x000e24000030d900 */
[----:B0-----:R-:W-:-:S05]  /*c580*/  IMAD.MOV.U32 R3, RZ, RZ, R4 ;  /* 0x000000ffff037224 */ /* 0x001fca00078e0004 */
[----:B------:R4:W-:Y:S01]  /*c590*/  STG.E.U8 desc[UR36][R16.64], R3 ;  /* 0x0000000310007986 */ /* 0x0009e2000c101124 */
[----:B------:R-:W-:Y:S05]  /*c5a0*/  BRA `(.L_x_32705) ;  /* 0x0000000c00f87947 */ /* 0x000fea0003800000 */
.L_x_32702:
        /* <DEDUP_REMOVED lines=9> */
.L_x_32707:
[----:B------:R-:W0:Y:S02]  /*c640*/  F2I.F64.TRUNC R5, R4 ;  /* 0x0000000400057311 */ /* 0x000e24000030d100 */
[----:B0-----:R2:W-:Y:S01]  /*c650*/  STG.E desc[UR36][R16.64], R5 ;  /* 0x0000000510007986 */ /* 0x0015e2000c101924 */
[----:B------:R-:W-:Y:S05]  /*c660*/  BRA `(.L_x_32705) ;  /* 0x0000000c00c87947 */ /* 0x000fea0003800000 */
.L_x_32706:
[----:B------:R-:W0:Y:S02]  /*c670*/  F2I.F64.TRUNC R5, R4 ;  /* 0x0000000400057311 */ /* 0x000e24000030d100 */
[----:B0-----:R0:W-:Y:S01]  /*c680*/  STG.E.U16 desc[UR36][R16.64], R5 ;  /* 0x0000000510007986 */ /* 0x0011e2000c101524 */
[----:B------:R-:W-:Y:S05]  /*c690*/  BRA `(.L_x_32705) ;  /* 0x0000000c00bc7947 */ /* 0x000fea0003800000 */
.L_x_32701:
        /* <DEDUP_REMOVED lines=13> */
.L_x_32709:
        /* <DEDUP_REMOVED lines=8> */
.L_x_32708:
        /* <DEDUP_REMOVED lines=14> */
.L_x_32711:
        /* <DEDUP_REMOVED lines=9> */
.L_x_32710:
[----:B------:R0:W-:Y:S01]  /*c960*/  STG.E.64 desc[UR36][R16.64], R4 ;  /* 0x0000000410007986 */ /* 0x0001e2000c101b24 */
[----:B------:R-:W-:Y:S05]  /*c970*/  BRA `(.L_x_32705) ;  /* 0x0000000c00047947 */ /* 0x000fea0003800000 */
.L_x_32700:
        /* <DEDUP_REMOVED lines=12> */
.L_x_32714:
[----:B------:R-:W-:-:S05]  /*ca40*/  CS2R R6, SRZ ;  /* 0x0000000000067805 */ /* 0x000fca000001ff00 */
[----:B------:R0:W-:Y:S01]  /*ca50*/  STG.E.128 desc[UR36][R16.64], R4 ;  /* 0x0000000410007986 */ /* 0x0001e2000c101d24 */
[----:B------:R-:W-:Y:S05]  /*ca60*/  BRA `(.L_x_32705) ;  /* 0x0000000800c87947 */ /* 0x000fea0003800000 */
.L_x_32713:
        /* <DEDUP_REMOVED lines=25> */
.L_x_32718:
[----:B------:R-:W-:Y:S05]  /*cc00*/  BSYNC B0 ;  /* 0x0000000000007941 */ /* 0x000fea0003800000 */
.L_x_32717:
[----:B------:R-:W-:-:S05]  /*cc10*/  LOP3.LUT R3, R0, R3, RZ, 0xfc, !PT ;  /* 0x0000000300037212 */ /* 0x000fca00078efcff */
[----:B------:R0:W-:Y:S01]  /*cc20*/  STG.E.U8 desc[UR36][R16.64], R3 ;  /* 0x0000000310007986 */ /* 0x0001e2000c101124 */
[----:B------:R-:W-:Y:S05]  /*cc30*/  BRA `(.L_x_32705) ;  /* 0x0000000800547947 */ /* 0x000fea0003800000 */
.L_x_32716:
        /* <DEDUP_REMOVED lines=17> */
.L_x_32720:
[----:B------:R-:W-:Y:S02]  /*cd50*/  ISETP.GT.U32.AND P0, PT, R2, 0x7f800000, PT ;  /* 0x7f8000000200780c */ /* 0x000fe40003f04070 */
[----:B------:R-:W-:-:S04]  /*cd60*/  MOV R0, 0x7f ;  /* 0x0000007f00007802 */ /* 0x000fc80000000f00 */
[----:B------:R-:W-:-:S07]  /*cd70*/  SEL R0, R0, 0x7c, P0 ;  /* 0x0000007c00007807 */ /* 0x000fce0000000000 */
.L_x_32721:
[----:B------:R-:W-:Y:S05]  /*cd80*/  BSYNC B0 ;  /* 0x0000000000007941 */ /* 0x000fea0003800000 */
.L_x_32719:
[----:B------:R-:W-:-:S04]  /*cd90*/  LOP3.LUT R2, R3, 0x80000000, RZ, 0xc0, !PT ;  /* 0x8000000003027812 */ /* 0x000fc800078ec0ff */
[----:B------:R-:W-:-:S04]  /*cda0*/  SHF.R.U32.HI R3, RZ, 0x18, R2 ;  /* 0x00000018ff037819 */ /* 0x000fc80000011602 */
[----:B------:R-:W-:-:S05]  /*cdb0*/  LOP3.LUT R3, R0, R3, RZ, 0xfc, !PT ;  /* 0x0000000300037212 */ /* 0x000fca00078efcff */
[----:B------:R0:W-:Y:S01]  /*cdc0*/  STG.E.U8 desc[UR36][R16.64], R3 ;  /* 0x0000000310007986 */ /* 0x0001e2000c101124 */
[----:B------:R-:W-:Y:S05]  /*cdd0*/  BRA `(.L_x_32705) ;  /* 0x0000000400ec7947 */ /* 0x000fea0003800000 */
.L_x_32715:
        /* <DEDUP_REMOVED lines=8> */
.L_x_32712:
        /* <DEDUP_REMOVED lines=11> */
.L_x_32724:
        /* <DEDUP_REMOVED lines=21> */
.L_x_32727:
[----:B------:R-:W-:-:S04]  /*d060*/  LOP3.LUT R2, R3, 0x80000000, RZ, 0xc0, !PT ;  /* 0x8000000003027812 */ /* 0x000fc800078ec0ff */
[----:B------:R-:W-:-:S04]  /*d070*/  SHF.R.U32.HI R3, RZ, 0x18, R2 ;  /* 0x00000018ff037819 */ /* 0x000fc80000011602 */
[----:B------:R-:W-:-:S04]  /*d080*/  LOP3.LUT R0, R0, R3, RZ, 0xfc, !PT ;  /* 0x0000000300007212 */ /* 0x000fc800078efcff */
[----:B------:R-:W-:-:S07]  /*d090*/  PRMT R8, R0, 0x7610, R8 ;  /* 0x0000761000087816 */ /* 0x000fce0000000008 */
.L_x_32726:
[----:B------:R-:W-:Y:S05]  /*d0a0*/  BSYNC B0 ;  /* 0x0000000000007941 */ /* 0x000fea0003800000 */
.L_x_32725:
[----:B------:R0:W-:Y:S01]  /*d0b0*/  STG.E.U8 desc[UR36][R16.64], R8 ;  /* 0x0000000810007986 */ /* 0x0001e2000c101124 */
[----:B------:R-:W-:Y:S05]  /*d0c0*/  BRA `(.L_x_32705) ;  /* 0x0000000400307947 */ /* 0x000fea0003800000 */
.L_x_32723:
        /* <DEDUP_REMOVED lines=21> */
.L_x_32730:
[----:B------:R-:W-:-:S04]  /*d220*/  LOP3.LUT R2, R3, 0x80000000, RZ, 0xc0, !PT ;  /* 0x8000000003027812 */ /* 0x000fc800078ec0ff */
[----:B------:R-:W-:-:S04]  /*d230*/  SHF.R.U32.HI R3, RZ, 0x18, R2 ;  /* 0x00000018ff037819 */ /* 0x000fc80000011602 */
[----:B------:R-:W-:-:S04]  /*d240*/  LOP3.LUT R0, R0, R3, RZ, 0xfc, !PT ;  /* 0x0000000300007212 */ /* 0x000fc800078efcff */
[----:B------:R-:W-:-:S07]  /*d250*/  PRMT R8, R0, 0x7610, R8 ;  /* 0x0000761000087816 */ /* 0x000fce0000000008 */
.L_x_32729:
[----:B------:R-:W-:Y:S05]  /*d260*/  BSYNC B0 ;  /* 0x0000000000007941 */ /* 0x000fea0003800000 */
.L_x_32728:
[----:B------:R0:W-:Y:S01]  /*d270*/  STG.E.U8 desc[UR36][R16.64], R8 ;  /* 0x0000000810007986 */ /* 0x0001e2000c101124 */
[----:B------:R-:W-:Y:S05]  /*d280*/  BRA `(.L_x_32705) ;  /* 0x0000000000c07947 */ /* 0x000fea0003800000 */
.L_x_32722:
        /* <DEDUP_REMOVED lines=26> */
.L_x_32704:
        /* <DEDUP_REMOVED lines=16> */
.L_x_32733:
[----:B------:R-:W-:Y:S05]  /*d530*/  BRA `(.L_x_32705) ;  /* 0x0000000000147947 */ /* 0x000fea0003800000 */
.L_x_32732:
[----:B------:R-:W0:Y:S02]  /*d540*/  F2I.U64.F64.TRUNC R4, R4 ;  /* 0x0000000400047311 */ /* 0x000e24000030d800 */
[----:B0-----:R0:W-:Y:S01]  /*d550*/  STG.E.64 desc[UR36][R16.64], R4 ;  /* 0x0000000410007986 */ /* 0x0011e2000c101b24 */
[----:B------:R-:W-:Y:S05]  /*d560*/  BRA `(.L_x_32705) ;  /* 0x0000000000087947 */ /* 0x000fea0003800000 */
.L_x_32731:
[----:B------:R-:W0:Y:S02]  /*d570*/  F2I.U32.F64.TRUNC R5, R4 ;  /* 0x0000000400057311 */ /* 0x000e24000030d000 */
[----:B0-----:R0:W-:Y:S02]  /*d580*/  STG.E desc[UR36][R16.64], R5 ;  /* 0x0000000510007986 */ /* 0x0011e4000c101924 */
.L_x_32705:
[----:B------:R-:W-:-:S07]  /*d590*/  VIADD R23, R23, 0x80 ;  /* 0x0000008017177836 */ /* 0x000fce0000000000 */
.L_x_32630:
[----:B------:R-:W-:Y:S05]  /*d5a0*/  BSYNC B6 ;  /* 0x0000000000067941 */ /* 0x000fea0003800000 */
.L_x_32629:
        /* <DEDUP_REMOVED lines=357> */
.L_x_32734:
        /* <DEDUP_REMOVED lines=21> */
.L_x_32738:
[----:B------:R-:W2:Y:S02]  /*ed50*/  LDG.E.U8 R2, desc[UR36][R2.64] ;  /* 0x0000002402027981 */ /* 0x000ea4000c1e1100 */
[----:B--2---:R0:W1:Y:S01]  /*ed60*/  I2F.F64.U16 R18, R2 ;  /* 0x0000000200127312 */ /* 0x0040620000101800 */
[----:B------:R-:W-:Y:S05]  /*ed70*/  BRA `(.L_x_32740) ;  /* 0x0000000c00707947 */ /* 0x000fea0003800000 */
.L_x_32737:
        /* <DEDUP_REMOVED lines=9> */
.L_x_32742:
[----:B------:R-:W2:Y:S02]  /*ee10*/  LDG.E R2, desc[UR36][R2.64] ;  /* 0x0000002402027981 */ /* 0x000ea4000c1e1900 */
[----:B--2---:R0:W1:Y:S01]  /*ee20*/  I2F.F64 R18, R2 ;  /* 0x0000000200127312 */ /* 0x0040620000201c00 */
[----:B------:R-:W-:Y:S05]  /*ee30*/  BRA `(.L_x_32740) ;  /* 0x0000000c00407947 */ /* 0x000fea0003800000 */
.L_x_32741:
[----:B------:R-:W2:Y:S02]  /*ee40*/  LDG.E.U16 R2, desc[UR36][R2.64] ;  /* 0x0000002402027981 */ /* 0x000ea4000c1e1500 */
[----:B--2---:R0:W1:Y:S01]  /*ee50*/  I2F.F64.S16 R18, R2 ;  /* 0x0000000200127312 */ /* 0x0040620000101c00 */
[----:B------:R-:W-:Y:S05]  /*ee60*/  BRA `(.L_x_32740) ;  /* 0x0000000c00347947 */ /* 0x000fea0003800000 */
.L_x_32736:
        /* <DEDUP_REMOVED lines=10> */
.L_x_32744:
[----:B------:R-:W2:Y:S02]  /*ef10*/  LDG.E.U16 R0, desc[UR36][R2.64] ;  /* 0x0000002402007981 */ /* 0x000ea4000c1e1500 */
[----:B--2---:R-:W-:-:S05]  /*ef20*/  HADD2.F32 R0, -RZ, R0.H0_H0 ;  /* 0x20000000ff007230 */ /* 0x004fca0000004100 */
[----:B------:R-:W-:-:S04]  /*ef30*/  FMUL.FTZ R0, R0, 1 ;  /* 0x3f80000000007820 */ /* 0x000fc80000410000 */
[----:B------:R0:W1:Y:S01]  /*ef40*/  F2F.F64.F32 R18, R0 ;  /* 0x0000000000127310 */ /* 0x0000620000201800 */
[----:B------:R-:W-:Y:S05]  /*ef50*/  BRA `(.L_x_32740) ;  /* 0x0000000800f87947 */ /* 0x000fea0003800000 */
.L_x_32743:
        /* <DEDUP_REMOVED lines=10> */
.L_x_32746:
[----:B------:R-:W2:Y:S02]  /*f000*/  LDG.E.U16 R2, desc[UR36][R2.64] ;  /* 0x0000002402027981 */ /* 0x000ea4000c1e1500 */
[----:B--2---:R-:W-:-:S05]  /*f010*/  HADD2.F32 R0, -RZ, R2.H0_H0 ;  /* 0x20000002ff007230 */ /* 0x004fca0000004100 */
[----:B------:R-:W-:-:S04]  /*f020*/  FMUL.FTZ R0, R0, 1 ;  /* 0x3f80000000007820 */ /* 0x000fc80000410000 */
[----:B------:R0:W1:Y:S01]  /*f030*/  F2F.F64.F32 R18, R0 ;  /* 0x0000000000127310 */ /* 0x0000620000201800 */
[----:B------:R-:W-:Y:S05]  /*f040*/  BRA `(.L_x_32740) ;  /* 0x0000000800bc7947 */ /* 0x000fea0003800000 */
.L_x_32745:
[----:B------:R0:W5:Y:S01]  /*f050*/  LDG.E.64 R18, desc[UR36][R2.64] ;  /* 0x0000002402127981 */ /* 0x000162000c1e1b00 */
[----:B------:R-:W-:Y:S05]  /*f060*/  BRA `(.L_x_32740) ;  /* 0x0000000800b47947 */ /* 0x000fea0003800000 */
.L_x_32735:
        /* <DEDUP_REMOVED lines=13> */
.L_x_32749:
[----:B------:R0:W5:Y:S01]  /*f140*/  LDG.E.64 R18, desc[UR36][R2.64] ;  /* 0x0000002402127981 */ /* 0x000162000c1e1b00 */
[----:B------:R-:W-:Y:S05]  /*f150*/  BRA `(.L_x_32740) ;  /* 0x0000000800787947 */ /* 0x000fea0003800000 */
.L_x_32748:
        /* <DEDUP_REMOVED lines=28> */
.L_x_32751:
        /* <DEDUP_REMOVED lines=15> */
.L_x_32750:
[----:B------:R-:W2:Y:S02]  /*f410*/  LDG.E.U16 R0, desc[UR36][R2.64] ;  /* 0x0000002402007981 */ /* 0x000ea4000c1e1500 */
[----:B--2---:R-:W-:-:S04]  /*f420*/  IMAD.U32 R0, R0, 0x10000, RZ ;  /* 0x0001000000007824 */ /* 0x004fc800078e00ff */
[----:B------:R-:W-:-:S04]  /*f430*/  FMUL.FTZ R0, R0, 1 ;  /* 0x3f80000000007820 */ /* 0x000fc80000410000 */
[----:B------:R4:W0:Y:S01]  /*f440*/  F2F.F64.F32 R18, R0 ;  /* 0x0000000000127310 */ /* 0x0008220000201800 */
[----:B------:R-:W-:Y:S05]  /*f450*/  BRA `(.L_x_32740) ;  /* 0x0000000400b87947 */ /* 0x000fea0003800000 */
.L_x_32747:
        /* <DEDUP_REMOVED lines=11> */
.L_x_32754:
        /* <DEDUP_REMOVED lines=21> */
.L_x_32758:
[----:B------:R-:W-:Y:S05]  /*f660*/  BSYNC B1 ;  /* 0x0000000000017941 */ /* 0x000fea0003800000 */
.L_x_32757:
[----:B------:R-:W-:Y:S01]  /*f670*/  LEA R3, R0, 0x3b800000, 0x17 ;  /* 0x3b80000000037811 */ /* 0x000fe200078eb8ff */
[----:B------:R-:W-:-:S05]  /*f680*/  IMAD.SHL.U32 R0, R2, 0x100000, RZ ;  /* 0x0010000002007824 */ /* 0x000fca00078e00ff */
[----:B------:R-:W-:-:S07]  /*f690*/  LOP3.LUT R0, R3, R0, R4, 0xfe, !PT ;  /* 0x0000000003007212 */ /* 0x000fce00078efe04 */
.L_x_32756:
[----:B------:R-:W-:Y:S05]  /*f6a0*/  BSYNC B0 ;  /* 0x0000000000007941 */ /* 0x000fea0003800000 */
.L_x_32755:
[----:B------:R-:W-:-:S04]  /*f6b0*/  FMUL.FTZ R0, R0, 1 ;  /* 0x3f80000000007820 */ /* 0x000fc80000410000 */
[----:B------:R0:W1:Y:S01]  /*f6c0*/  F2F.F64.F32 R18, R0 ;  /* 0x0000000000127310 */ /* 0x0000620000201800 */
[----:B------:R-:W-:Y:S05]  /*f6d0*/  BRA `(.L_x_32740) ;  /* 0x0000000400187947 */ /* 0x000fea0003800000 */
.L_x_32753:
        /* <DEDUP_REMOVED lines=21> */
.L_x_32762:
[----:B------:R-:W-:Y:S05]  /*f830*/  BSYNC B1 ;  /* 0x0000000000017941 */ /* 0x000fea0003800000 */
.L_x_32761:
[----:B------:R-:W-:Y:S01]  /*f840*/  LEA R3, R0, 0x37800000, 0x17 ;  /* 0x3780000000037811 */ /* 0x000fe200078eb8ff */
[----:B------:R-:W-:-:S05]  /*f850*/  IMAD.SHL.U32 R0, R2, 0x200000, RZ ;  /* 0x0020000002007824 */ /* 0x000fca00078e00ff */
[----:B------:R-:W-:-:S07]  /*f860*/  LOP3.LUT R0, R3, R0, R4, 0xfe, !PT ;  /* 0x0000000003007212 */ /* 0x000fce00078efe04 */
.L_x_32760:
[----:B------:R-:W-:Y:S05]  /*f870*/  BSYNC B0 ;  /* 0x0000000000007941 */ /* 0x000fea0003800000 */
.L_x_32759:
[----:B------:R-:W-:-:S04]  /*f880*/  FMUL.FTZ R0, R0, 1 ;  /* 0x3f80000000007820 */ /* 0x000fc80000410000 */
[----:B------:R0:W1:Y:S01]  /*f890*/  F2F.F64.F32 R18, R0 ;  /* 0x0000000000127310 */ /* 0x0000620000201800 */
[----:B------:R-:W-:Y:S05]  /*f8a0*/  BRA `(.L_x_32740) ;  /* 0x0000000000a47947 */ /* 0x000fea0003800000 */
.L_x_32752:
        /* <DEDUP_REMOVED lines=14> */
.L_x_32766:
[----:B------:R-:W-:Y:S05]  /*f990*/  BSYNC B0 ;  /* 0x0000000000007941 */ /* 0x000fea0003800000 */
.L_x_32765:
[----:B------:R-:W-:-:S04]  /*f9a0*/  FMUL.FTZ R0, R0, 1 ;  /* 0x3f80000000007820 */ /* 0x000fc80000410000 */
[----:B------:R0:W1:Y:S01]  /*f9b0*/  F2F.F64.F32 R18, R0 ;  /* 0x0000000000127310 */ /* 0x0000620000201800 */
[----:B------:R-:W-:Y:S05]  /*f9c0*/  BRA `(.L_x_32740) ;  /* 0x00000000005c7947 */ /* 0x000fea0003800000 */
.L_x_32739:
        /* <DEDUP_REMOVED lines=16> */
.L_x_32767:
[----:B------:R-:W-:Y:S01]  /*fad0*/  CS2R R18, SRZ ;  /* 0x0000000000127805 */ /* 0x000fe2000001ff00 */
[----:B------:R-:W-:Y:S06]  /*fae0*/  BRA `(.L_x_32740) ;  /* 0x0000000000147947 */ /* 0x000fec0003800000 */
.L_x_32764:
[----:B------:R-:W2:Y:S02]  /*faf0*/  LDG.E.64 R18, desc[UR36][R2.64] ;  /* 0x0000002402127981 */ /* 0x000ea4000c1e1b00 */
[----:B--2---:R-:W0:Y:S01]  /*fb00*/  I2F.F64.U64 R18, R18 ;  /* 0x0000001200127312 */ /* 0x004e220000301800 */
[----:B------:R-:W-:Y:S05]  /*fb10*/  BRA `(.L_x_32740) ;  /* 0x0000000000087947 */ /* 0x000fea0003800000 */
.L_x_32763:
[----:B------:R-:W2:Y:S02]  /*fb20*/  LDG.E R2, desc[UR36][R2.64] ;  /* 0x0000002402027981 */ /* 0x000ea4000c1e1900 */
[----:B--2---:R0:W1:Y:S02]  /*fb30*/  I2F.F64.U32 R18, R2 ;  /* 0x0000000200127312 */ /* 0x0040640000201800 */
.L_x_32740:
        /* <DEDUP_REMOVED lines=18> */
.L_x_32771:
[----:B------:R-:W4:Y:S02]  /*fc60*/  LDG.E.U8 R2, desc[UR36][R22.64] ;  /* 0x0000002416027981 */ /* 0x000f24000c1e1100 */
[----:B----4-:R-:W0:Y:S01]  /*fc70*/  I2F.F64.U16 R2, R2 ;  /* 0x0000000200027312 */ /* 0x010e220000101800 */
[----:B------:R-:W-:Y:S05]  /*fc80*/  BRA `(.L_x_32773) ;  /* 0x0000000c00707947 */ /* 0x000fea0003800000 */
.L_x_32770:
        /* <DEDUP_REMOVED lines=9> */
.L_x_32775:
[----:B------:R-:W4:Y:S02]  /*fd20*/  LDG.E R2, desc[UR36][R22.64] ;  /* 0x0000002416027981 */ /* 0x000f24000c1e1900 */
[----:B----4-:R-:W0:Y:S01]  /*fd30*/  I2F.F64 R2, R2 ;  /* 0x0000000200027312 */ /* 0x010e220000201c00 */
[----:B------:R-:W-:Y:S05]  /*fd40*/  BRA `(.L_x_32773) ;  /* 0x0000000c00407947 */ /* 0x000fea0003800000 */
.L_x_32774:
[----:B------:R-:W4:Y:S02]  /*fd50*/  LDG.E.U16 R2, desc[UR36][R22.64] ;  /* 0x0000002416027981 */ /* 0x000f24000c1e1500 */
[----:B----4-:R-:W0:Y:S01]  /*fd60*/  I2F.F64.S16 R2, R2 ;  /* 0x0000000200027312 */ /* 0x010e220000101c00 */
[----:B------:R-:W-:Y:S05]  /*fd70*/  BRA `(.L_x_32773) ;  /* 0x0000000c00347947 */ /* 0x000fea0003800000 */
.L_x_32769:
        /* <DEDUP_REMOVED lines=10> */
.L_x_32777:
[----:B------:R-:W4:Y:S02]  /*fe20*/  LDG.E.U16 R0, desc[UR36][R22.64] ;  /* 0x0000002416007981 */ /* 0x000f24000c1e1500 */
[----:B----4-:R-:W-:-:S05]  /*fe30*/  HADD2.F32 R0, -RZ, R0.H0_H0 ;  /* 0x20000000ff007230 */ /* 0x010fca0000004100 */
[----:B------:R-:W-:-:S04]  /*fe40*/  FMUL.FTZ R0, R0, 1 ;  /* 0x3f80000000007820 */ /* 0x000fc80000410000 */
[----:B------:R0:W4:Y:S01]  /*fe50*/  F2F.F64.F32 R2, R0 ;  /* 0x0000000000027310 */ /* 0x0001220000201800 */
[----:B------:R-:W-:Y:S05]  /*fe60*/  BRA `(.L_x_32773) ;  /* 0x0000000800f87947 */ /* 0x000fea0003800000 */
.L_x_32776:
        /* <DEDUP_REMOVED lines=10> */
.L_x_32779:
[----:B------:R-:W4:Y:S02]  /*ff10*/  LDG.E.U16 R22, desc[UR36][R22.64] ;  /* 0x0000002416167981 */ /* 0x000f24000c1e1500 */
[----:B----4-:R-:W-:-:S05]  /*ff20*/  HADD2.F32 R0, -RZ, R22.H0_H0 ;  /* 0x20000016ff007230 */ /* 0x010fca0000004100 */
[----:B------:R-:W-:-:S04]  /*ff30*/  FMUL.FTZ R0, R0, 1 ;  /* 0x3f80000000007820 */ /* 0x000fc80000410000 */
[----:B------:R0:W4:Y:S01]  /*ff40*/  F2F.F64.F32 R2, R0 ;  /* 0x0000000000027310 */ /* 0x0001220000201800 */
[----:B------:R-:W-:Y:S05]  /*ff50*/  BRA `(.L_x_32773) ;  /* 0x0000000800bc7947 */ /* 0x000fea0003800000 */
.L_x_32778:
[----:B------:R0:W5:Y:S01]  /*ff60*/  LDG.E.64 R2, desc[UR36][R22.64] ;  /* 0x0000002416027981 */ /* 0x000162000c1e1b00 */
[----:B------:R-:W-:Y:S05]  /*ff70*/  BRA `(.L_x_32773) ;  /* 0x0000000800b47947 */ /* 0x000fea0003800000 */
.L_x_32768:
        /* <DEDUP_REMOVED lines=13> */
.L_x_32782:
[----:B------:R0:W5:Y:S01]  /*10050*/  LDG.E.64 R2, desc[UR36][R22.64] ;  /* 0x0000002416027981 */ /* 0x000162000c1e1b00 */
[----:B------:R-:W-:Y:S05]  /*10060*/  BRA `(.L_x_32773) ;  /* 0x0000000800787947 */ /* 0x000fea0003800000 */
.L_x_32781:
        /* <DEDUP_REMOVED lines=28> */
.L_x_32784:
        /* <DEDUP_REMOVED lines=15> */
.L_x_32783:
[----:B------:R-:W4:Y:S02]  /*10320*/  LDG.E.U16 R0, desc[UR36][R22.64] ;  /* 0x0000002416007981 */ /* 0x000f24000c1e1500 */
[----:B----4-:R-:W-:-:S04]  /*10330*/  IMAD.U32 R0, R0, 0x10000, RZ ;  /* 0x0001000000007824 */ /* 0x010fc800078e00ff */
[----:B------:R-:W-:-:S04]  /*10340*/  FMUL.FTZ R0, R0, 1 ;  /* 0x3f80000000007820 */ /* 0x000fc80000410000 */
[----:B------:R0:W4:Y:S01]  /*10350*/  F2F.F64.F32 R2, R0 ;  /* 0x0000000000027310 */ /* 0x0001220000201800 */
[----:B------:R-:W-:Y:S05]  /*10360*/  BRA `(.L_x_32773) ;  /* 0x0000000400b87947 */ /* 0x000fea0003800000 */
.L_x_32780:
        /* <DEDUP_REMOVED lines=11> */
.L_x_32787:
        /* <DEDUP_REMOVED lines=21> */
.L_x_32791:
[----:B------:R-:W-:Y:S05]  /*10570*/  BSYNC B1 ;  /* 0x0000000000017941 */ /* 0x000fea0003800000 */
.L_x_32790:
[----:B------:R-:W-:Y:S01]  /*10580*/  LEA R3, R0, 0x3b800000, 0x17 ;  /* 0x3b80000000037811 */ /* 0x000fe200078eb8ff */
[----:B------:R-:W-:-:S05]  /*10590*/  IMAD.SHL.U32 R0, R2, 0x100000, RZ ;  /* 0x0010000002007824 */ /* 0x000fca00078e00ff */
[----:B------:R-:W-:-:S07]  /*105a0*/  LOP3.LUT R0, R3, R0, R4, 0xfe, !PT ;  /* 0x0000000003007212 */ /* 0x000fce00078efe04 */
.L_x_32789:
[----:B------:R-:W-:Y:S05]  /*105b0*/  BSYNC B0 ;  /* 0x0000000000007941 */ /* 0x000fea0003800000 */
.L_x_32788:
[----:B------:R-:W-:-:S04]  /*105c0*/  FMUL.FTZ R0, R0, 1 ;  /* 0x3f80000000007820 */ /* 0x000fc80000410000 */
[----:B------:R0:W4:Y:S01]  /*105d0*/  F2F.F64.F32 R2, R0 ;  /* 0x0000000000027310 */ /* 0x0001220000201800 */
[----:B------:R-:W-:Y:S05]  /*105e0*/  BRA `(.L_x_32773) ;  /* 0x0000000400187947 */ /* 0x000fea0003800000 */
.L_x_32786:
        /* <DEDUP_REMOVED lines=21> */
.L_x_32795:
[----:B------:R-:W-:Y:S05]  /*10740*/  BSYNC B1 ;  /* 0x0000000000017941 */ /* 0x000fea0003800000 */
.L_x_32794:
[----:B------:R-:W-:Y:S01]  /*10750*/  LEA R3, R0, 0x37800000, 0x17 ;  /* 0x3780000000037811 */ /* 0x000fe200078eb8ff */
[----:B------:R-:W-:-:S05]  /*10760*/  IMAD.SHL.U32 R0, R2, 0x200000, RZ ;  /* 0x0020000002007824 */ /* 0x000fca00078e00ff */
[----:B------:R-:W-:-:S07]  /*10770*/  LOP3.LUT R0, R3, R0, R4, 0xfe, !PT ;  /* 0x0000000003007212 */ /* 0x000fce00078efe04 */
.L_x_32793:
[----:B------:R-:W-:Y:S05]  /*10780*/  BSYNC B0 ;  /* 0x0000000000007941 */ /* 0x000fea0003800000 */
.L_x_32792:
[----:B------:R-:W-:-:S04]  /*10790*/  FMUL.FTZ R0, R0, 1 ;  /* 0x3f80000000007820 */ /* 0x000fc80000410000 */
[----:B------:R0:W4:Y:S01]  /*107a0*/  F2F.F64.F32 R2, R0 ;  /* 0x0000000000027310 */ /* 0x0001220000201800 */
[----:B------:R-:W-:Y:S05]  /*107b0*/  BRA `(.L_x_32773) ;  /* 0x0000000000a47947 */ /* 0x000fea0003800000 */
.L_x_32785:
        /* <DEDUP_REMOVED lines=14> */
.L_x_32799:
[----:B------:R-:W-:Y:S05]  /*108a0*/  BSYNC B0 ;  /* 0x0000000000007941 */ /* 0x000fea0003800000 */
.L_x_32798:
[----:B------:R-:W-:-:S04]  /*108b0*/  FMUL.FTZ R0, R0, 1 ;  /* 0x3f80000000007820 */ /* 0x000fc80000410000 */
[----:B------:R0:W4:Y:S01]  /*108c0*/  F2F.F64.F32 R2, R0 ;  /* 0x0000000000027310 */ /* 0x0001220000201800 */
[----:B------:R-:W-:Y:S05]  /*108d0*/  BRA `(.L_x_32773) ;  /* 0x00000000005c7947 */ /* 0x000fea0003800000 */
.L_x_32772:
        /* <DEDUP_REMOVED lines=16> */
.L_x_32800:
[----:B------:R-:W-:Y:S01]  /*109e0*/  CS2R R2, SRZ ;  /* 0x0000000000027805 */ /* 0x000fe2000001ff00 */
[----:B------:R-:W-:Y:S06]  /*109f0*/  BRA `(.L_x_32773) ;  /* 0x0000000000147947 */ /* 0x000fec0003800000 */
.L_x_32797:
[----:B------:R-:W4:Y:S02]  /*10a00*/  LDG.E.64 R2, desc[UR36][R22.64] ;  /* 0x0000002416027981 */ /* 0x000f24000c1e1b00 */
[----:B----4-:R-:W0:Y:S01]  /*10a10*/  I2F.F64.U64 R2, R2 ;  /* 0x0000000200027312 */ /* 0x010e220000301800 */
[----:B------:R-:W-:Y:S05]  /*10a20*/  BRA `(.L_x_32773) ;  /* 0x0000000000087947 */ /* 0x000fea0003800000 */
.L_x_32796:
[----:B------:R-:W4:Y:S02]  /*10a30*/  LDG.E R2, desc[UR36][R22.64] ;  /* 0x0000002416027981 */ /* 0x000f24000c1e1900 */
[----:B----4-:R-:W0:Y:S02]  /*10a40*/  I2F.F64.U32 R2, R2 ;  /* 0x0000000200027312 */ /* 0x010e240000201800 */
.L_x_32773:
        /* <DEDUP_REMOVED lines=21> */
.L_x_32802:
[----:B------:R-:W-:Y:S05]  /*10ba0*/  BSYNC B0 ;  /* 0x0000000000007941 */ /* 0x000fea0003800000 */
.L_x_32801:
        /* <DEDUP_REMOVED lines=12> */
.L_x_32806:
[----:B------:R-:W4:Y:S02]  /*10c70*/  F2I.S64.F64.TRUNC R4, R4 ;  /* 0x0000000400047311 */ /* 0x000f24000030d900 */
[----:B----4-:R-:W-:-:S05]  /*10c80*/  IMAD.MOV.U32 R3, RZ, RZ, R4 ;  /* 0x000000ffff037224 */ /* 0x010fca00078e0004 */
[----:B------:R-:W-:Y:S01]  /*10c90*/  STG.E.U8 desc[UR36][R16.64], R3 ;  /* 0x0000000310007986 */ /* 0x000fe2000c101124 */
[----:B------:R-:W-:Y:S05]  /*10ca0*/  EXIT ;  /* 0x000000000000794d */ /* 0x000fea0003800000 */
.L_x_32805:
        /* <DEDUP_REMOVED lines=9> */
.L_x_32809:
[----:B------:R-:W0:Y:S02]  /*10d40*/  F2I.F64.TRUNC R5, R4 ;  /* 0x0000000400057311 */ /* 0x000e24000030d100 */
[----:B0-----:R-:W-:Y:S01]  /*10d50*/  STG.E desc[UR36][R16.64], R5 ;  /* 0x0000000510007986 */ /* 0x001fe2000c101924 */
[----:B------:R-:W-:Y:S05]  /*10d60*/  EXIT ;  /* 0x000000000000794d */ /* 0x000fea0003800000 */
.L_x_32808:
[----:B------:R-:W0:Y:S02]  /*10d70*/  F2I.F64.TRUNC R5, R4 ;  /* 0x0000000400057311 */ /* 0x000e24000030d100 */
[----:B0-----:R-:W-:Y:S01]  /*10d80*/  STG.E.U16 desc[UR36][R16.64], R5 ;  /* 0x0000000510007986 */ /* 0x001fe2000c101524 */
[----:B------:R-:W-:Y:S05]  /*10d90*/  EXIT ;  /* 0x000000000000794d */ /* 0x000fea0003800000 */
.L_x_32804:
        /* <DEDUP_REMOVED lines=13> */
.L_x_32811:
        /* <DEDUP_REMOVED lines=8> */
.L_x_32810:
        /* <DEDUP_REMOVED lines=14> */
.L_x_32813:
        /* <DEDUP_REMOVED lines=9> */
.L_x_32812:
[----:B------:R-:W-:Y:S01]  /*11060*/  STG.E.64 desc[UR36][R16.64], R4 ;  /* 0x0000000410007986 */ /* 0x000fe2000c101b24 */
[----:B------:R-:W-:Y:S05]  /*11070*/  EXIT ;  /* 0x000000000000794d */ /* 0x000fea0003800000 */
.L_x_32803:
        /* <DEDUP_REMOVED lines=12> */
.L_x_32816:
[----:B------:R-:W-:-:S05]  /*11140*/  CS2R R6, SRZ ;  /* 0x0000000000067805 */ /* 0x000fca000001ff00 */
[----:B------:R-:W-:Y:S01]  /*11150*/  STG.E.128 desc[UR36][R16.64], R4 ;  /* 0x0000000410007986 */ /* 0x000fe2000c101d24 */
[----:B------:R-:W-:Y:S05]  /*11160*/  EXIT ;  /* 0x000000000000794d */ /* 0x000fea0003800000 */
.L_x_32815:
        /* <DEDUP_REMOVED lines=25> */
.L_x_32820:
[----:B------:R-:W-:Y:S05]  /*11300*/  BSYNC B0 ;  /* 0x0000000000007941 */ /* 0x000fea0003800000 */
.L_x_32819:
[----:B------:R-:W-:-:S05]  /*11310*/  LOP3.LUT R3, R0, R3, RZ, 0xfc, !PT ;  /* 0x0000000300037212 */ /* 0x000fca00078efcff */
[----:B------:R-:W-:Y:S01]  /*11320*/  STG.E.U8 desc[UR36][R16.64], R3 ;  /* 0x0000000310007986 */ /* 0x000fe2000c101124 */
[----:B------:R-:W-:Y:S05]  /*11330*/  EXIT ;  /* 0x000000000000794d */ /* 0x000fea0003800000 */
.L_x_32818:
        /* <DEDUP_REMOVED lines=17> */
.L_x_32822:
[----:B------:R-:W-:Y:S02]  /*11450*/  ISETP.GT.U32.AND P0, PT, R2, 0x7f800000, PT ;  /* 0x7f8000000200780c */ /* 0x000fe40003f04070 */
[----:B------:R-:W-:-:S04]  /*11460*/  MOV R0, 0x7f ;  /* 0x0000007f00007802 */ /* 0x000fc80000000f00 */
[----:B------:R-:W-:-:S07]  /*11470*/  SEL R0, R0, 0x7c, P0 ;  /* 0x0000007c00007807 */ /* 0x000fce0000000000 */
.L_x_32823:
[----:B------:R-:W-:Y:S05]  /*11480*/  BSYNC B0 ;  /* 0x0000000000007941 */ /* 0x000fea0003800000 */
.L_x_32821:
[----:B------:R-:W-:-:S04]  /*11490*/  LOP3.LUT R2, R3, 0x80000000, RZ, 0xc0, !PT ;  /* 0x8000000003027812 */ /* 0x000fc800078ec0ff */
[----:B------:R-:W-:-:S04]  /*114a0*/  SHF.R.U32.HI R3, RZ, 0x18, R2 ;  /* 0x00000018ff037819 */ /* 0x000fc80000011602 */
[----:B------:R-:W-:-:S05]  /*114b0*/  LOP3.LUT R3, R0, R3, RZ, 0xfc, !PT ;  /* 0x0000000300037212 */ /* 0x000fca00078efcff */
[----:B------:R-:W-:Y:S01]  /*114c0*/  STG.E.U8 desc[UR36][R16.64], R3 ;  /* 0x0000000310007986 */ /* 0x000fe2000c101124 */
[----:B------:R-:W-:Y:S05]  /*114d0*/  EXIT ;  /* 0x000000000000794d */ /* 0x000fea0003800000 */
.L_x_32817:
        /* <DEDUP_REMOVED lines=8> */
.L_x_32814:
        /* <DEDUP_REMOVED lines=11> */
.L_x_32826:
        /* <DEDUP_REMOVED lines=21> */
.L_x_32829:
[----:B------:R-:W-:-:S04]  /*11760*/  LOP3.LUT R2, R3, 0x80000000, RZ, 0xc0, !PT ;  /* 0x8000000003027812 */ /* 0x000fc800078ec0ff */
[----:B------:R-:W-:-:S04]  /*11770*/  SHF.R.U32.HI R3, RZ, 0x18, R2 ;  /* 0x00000018ff037819 */ /* 0x000fc80000011602 */
[----:B------:R-:W-:-:S04]  /*11780*/  LOP3.LUT R0, R0, R3, RZ, 0xfc, !PT ;  /* 0x0000000300007212 */ /* 0x000fc800078efcff */
[----:B------:R-:W-:-:S07]  /*11790*/  PRMT R8, R0, 0x7610, R8 ;  /* 0x0000761000087816 */ /* 0x000fce0000000008 */
.L_x_32828:
[----:B------:R-:W-:Y:S05]  /*117a0*/  BSYNC B0 ;  /* 0x0000000000007941 */ /* 0x000fea0003800000 */
.L_x_32827:
[----:B------:R-:W-:Y:S01]  /*117b0*/  STG.E.U8 desc[UR36][R16.64], R8 ;  /* 0x0000000810007986 */ /* 0x000fe2000c101124 */
[----:B------:R-:W-:Y:S05]  /*117c0*/  EXIT ;  /* 0x000000000000794d */ /* 0x000fea0003800000 */
.L_x_32825:
        /* <DEDUP_REMOVED lines=21> */
.L_x_32832:
[----:B------:R-:W-:-:S04]  /*11920*/  LOP3.LUT R2, R3, 0x80000000, RZ, 0xc0, !PT ;  /* 0x8000000003027812 */ /* 0x000fc800078ec0ff */
[----:B------:R-:W-:-:S04]  /*11930*/  SHF.R.U32.HI R3, RZ, 0x18, R2 ;  /* 0x00000018ff037819 */ /* 0x000fc80000011602 */
[----:B------:R-:W-:-:S04]  /*11940*/  LOP3.LUT R0, R0, R3, RZ, 0xfc, !PT ;  /* 0x0000000300007212 */ /* 0x000fc800078efcff */
[----:B------:R-:W-:-:S07]  /*11950*/  PRMT R8, R0, 0x7610, R8 ;  /* 0x0000761000087816 */ /* 0x000fce0000000008 */
.L_x_32831:
[----:B------:R-:W-:Y:S05]  /*11960*/  BSYNC B0 ;  /* 0x0000000000007941 */ /* 0x000fea0003800000 */
.L_x_32830:
[----:B------:R-:W-:Y:S01]  /*11970*/  STG.E.U8 desc[UR36][R16.64], R8 ;  /* 0x0000000810007986 */ /* 0x000fe2000c101124 */
[----:B------:R-:W-:Y:S05]  /*11980*/  EXIT ;  /* 0x000000000000794d */ /* 0x000fea0003800000 */
.L_x_32824:
        /* <DEDUP_REMOVED lines=26> */
.L_x_32807:
        /* <DEDUP_REMOVED lines=16> */
.L_x_32835:
[----:B------:R-:W-:Y:S05]  /*11c30*/  EXIT ;  /* 0x000000000000794d */ /* 0x000fea0003800000 */
.L_x_32834:
[----:B------:R-:W0:Y:S02]  /*11c40*/  F2I.U64.F64.TRUNC R4, R4 ;  /* 0x0000000400047311 */ /* 0x000e24000030d800 */
[----:B0-----:R-:W-:Y:S01]  /*11c50*/  STG.E.64 desc[UR36][R16.64], R4 ;  /* 0x0000000410007986 */ /* 0x001fe2000c101b24 */
[----:B------:R-:W-:Y:S05]  /*11c60*/  EXIT ;  /* 0x000000000000794d */ /* 0x000fea0003800000 */
.L_x_32833:
[----:B------:R-:W0:Y:S02]  /*11c70*/  F2I.U32.F64.TRUNC R5, R4 ;  /* 0x0000000400057311 */ /* 0x000e24000030d000 */
[----:B0-----:R-:W-:Y:S01]  /*11c80*/  STG.E desc[UR36][R16.64], R5 ;  /* 0x0000000510007986 */ /* 0x001fe2000c101924 */
[----:B------:R-:W-:Y:S05]  /*11c90*/  EXIT ;  /* 0x000000000000794d */ /* 0x000fea0003800000 */
.L_x_32836:
        /* <DEDUP_REMOVED lines=14> */
.L_x_42404:


//--------------------- .text._ZN2at6native27unrolled_elementwise_kernelINS0_13BinaryFunctorIdddZZZNS0_19maximum_kernel_cudaERNS_18TensorIteratorBaseEENKUlvE0_clEvENKUlvE_clEvEUlddE_EESt5arrayIPcLm3EELi4E23TrivialOffsetCalculatorILi2EjESC_ILi1EjENS0_6memory12LoadWithCastILi2EEENSF_13StoreWithCastILi1EEEEEviT_T0_T2_T3_T4_T5_ --------------------------
	.section	.text._ZN2at6native27unrolled_elementwise_kernelINS0_13BinaryFunctorIdddZZZNS0_19maximum_kernel_cudaERNS_18TensorIteratorBaseEENKUlvE0_clEvENKUlvE_clEvEUlddE_EESt5arrayIPcLm3EELi4E23TrivialOffsetCalculatorILi2EjESC_ILi1EjENS0_6memory12LoadWithCastILi2EEENSF_13StoreWithCastILi1EEEEEviT_T0_T2_T3_T4_T5_,"ax",@progbits
	.align	128
        .global         _ZN2at6native27unrolled_elementwise_kernelINS0_13BinaryFunctorIdddZZZNS0_19maximum_kernel_cudaERNS_18TensorIteratorBaseEENKUlvE0_clEvENKUlvE_clEvEUlddE_EESt5arrayIPcLm3EELi4E23TrivialOffsetCalculatorILi2EjESC_ILi1EjENS0_6memory12LoadWithCastILi2EEENSF_13StoreWithCastILi1EEEEEviT_T0_T2_T3_T4_T5_
        .type           _ZN2at6native27unrolled_elementwise_kernelINS0_13BinaryFunctorIdddZZZNS0_19maximum_kernel_cudaERNS_18TensorIteratorBaseEENKUlvE0_clEvENKUlvE_clEvEUlddE_EESt5arrayIPcLm3EELi4E23TrivialOffsetCalculatorILi2EjESC_ILi1EjENS0_6memory12LoadWithCastILi2EEENSF_13StoreWithCastILi1EEEEEviT_T0_T2_T3_T4_T5_,@function
        .size           _ZN2at6native27unrolled_elementwise_kernelINS0_13BinaryFunctorIdddZZZNS0_19maximum_kernel_cudaERNS_18TensorIteratorBaseEENKUlvE0_clEvENKUlvE_clEvEUlddE_EESt5arrayIPcLm3EELi4E23TrivialOffsetCalculatorILi2EjESC_ILi1EjENS0_6memory12LoadWithCastILi2EEENSF_13StoreWithCastILi1EEEEEviT_T0_T2_T3_T4_T5_,(.L_x_42405 - _ZN2at6native27unrolled_elementwise_kernelINS0_13BinaryFunctorIdddZZZNS0_19maximum_kernel_cudaERNS_18TensorIteratorBaseEENKUlvE0_clEvENKUlvE_clEvEUlddE_EESt5arrayIPcLm3EELi4E23TrivialOffsetCalculatorILi2EjESC_ILi1EjENS0_6memory12LoadWithCastILi2EEENSF_13StoreWithCastILi1EEEEEviT_T0_T2_T3_T4_T5_)
        .other          _ZN2at6native27unrolled_elementwise_kernelINS0_13BinaryFunctorIdddZZZNS0_19maximum_kernel_cudaERNS_18TensorIteratorBaseEENKUlvE0_clEvENKUlvE_clEvEUlddE_EESt5arrayIPcLm3EELi4E23TrivialOffsetCalculatorILi2EjESC_ILi1EjENS0_6memory12LoadWithCastILi2EEENSF_13StoreWithCastILi1EEEEEviT_T0_T2_T3_T4_T5_,@"STO_CUDA_ENTRY STV_DEFAULT"
_ZN2at6native27unrolled_elementwise_kernelINS0_13BinaryFunctorIdddZZZNS0_19maximum_kernel_cudaERNS_18TensorIteratorBaseEENKUlvE0_clEvENKUlvE_clEvEUlddE_EESt5arrayIPcLm3EELi4E23TrivialOffsetCalculatorILi2EjESC_ILi1EjENS0_6memory12LoadWithCastILi2EEENSF_13StoreWithCastILi1EEEEEviT_T0_T2_T3_T4_T5_:
.text._ZN2at6native27unrolled_elementwise_kernelINS0_13BinaryFunctorIdddZZZNS0_19maximum_kernel_cudaERNS_18TensorIteratorBaseEENKUlvE0_clEvENKUlvE_clEvEUlddE_EESt5arrayIPcLm3EELi4E23TrivialOffsetCalculatorILi2EjESC_ILi1EjENS0_6memory12LoadWithCastILi2EEENSF_13StoreWithCastILi1EEEEEviT_T0_T2_T3_T4_T5_:
        /* <DEDUP_REMOVED lines=34> */
.L_x_32842:
[----:B------:R-:W2:Y:S02]  /*0220*/  LDG.E.U8 R4, desc[UR36][R4.64] ;  /* 0x0000002404047981 */ /* 0x000ea4000c1e1100 */
[----:B--2---:R0:W1:Y:S01]  /*0230*/  I2F.F64.U16 R36, R4 ;  /* 0x0000000400247312 */ /* 0x0040620000101800 */
[----:B------:R-:W-:Y:S05]  /*0240*/  BRA `(.L_x_32844) ;  /* 0x0000000c00747947 */ /* 0x000fea0003800000 */
.L_x_32841:
        /* <DEDUP_REMOVED lines=9> */
.L_x_32846:
[----:B------:R-:W2:Y:S02]  /*02e0*/  LDG.E R4, desc[UR36][R4.64] ;  /* 0x0000002404047981 */ /* 0x000ea4000c1e1900 */
[----:B--2---:R1:W2:Y:S01]  /*02f0*/  I2F.F64 R36, R4 ;  /* 0x0000000400247312 */ /* 0x0042a20000201c00 */
[----:B------:R-:W-:Y:S05]  /*0300*/  BRA `(.L_x_32844) ;  /* 0x0000000c00447947 */ /* 0x000fea0003800000 */
.L_x_32845:
[----:B------:R-:W2:Y:S02]  /*0310*/  LDG.E.U16 R4, desc[UR36][R4.64] ;  /* 0x0000002404047981 */ /* 0x000ea4000c1e1500 */
[----:B--2---:R3:W4:Y:S01]  /*0320*/  I2F.F64.S16 R36, R4 ;  /* 0x0000000400247312 */ /* 0x0047220000101c00 */
[----:B------:R-:W-:Y:S05]  /*0330*/  BRA `(.L_x_32844) ;  /* 0x0000000c00387947 */ /* 0x000fea0003800000 */
.L_x_32840:
        /* <DEDUP_REMOVED lines=10> */
.L_x_32848:
[----:B------:R-:W2:Y:S02]  /*03e0*/  LDG.E.U16 R0, desc[UR36][R4.64] ;  /* 0x0000002404007981 */ /* 0x000ea4000c1e1500 */
[----:B--2---:R-:W-:-:S05]  /*03f0*/  HADD2.F32 R0, -RZ, R0.H0_H0 ;  /* 0x20000000ff007230 */ /* 0x004fca0000004100 */
[----:B------:R-:W-:-:S04]  /*0400*/  FMUL.FTZ R0, R0, 1 ;  /* 0x3f80000000007820 */ /* 0x000fc80000410000 */
[----:B------:R0:W1:Y:S01]  /*0410*/  F2F.F64.F32 R36, R0 ;  /* 0x0000000000247310 */ /* 0x0000620000201800 */
[----:B------:R-:W-:Y:S05]  /*0420*/  BRA `(.L_x_32844) ;  /* 0x0000000800fc7947 */ /* 0x000fea0003800000 */
.L_x_32847:
        /* <DEDUP_REMOVED lines=10> */
.L_x_32850:
[----:B------:R-:W2:Y:S02]  /*04d0*/  LDG.E.U16 R4, desc[UR36][R4.64] ;  /* 0x0000002404047981 */ /* 0x000ea4000c1e1500 */
[----:B--2---:R-:W-:-:S05]  /*04e0*/  HADD2.F32 R0, -RZ, R4.H0_H0 ;  /* 0x20000004ff007230 */ /* 0x004fca0000004100 */
[----:B------:R-:W-:-:S04]  /*04f0*/  FMUL.FTZ R0, R0, 1 ;  /* 0x3f80000000007820 */ /* 0x000fc80000410000 */
[----:B------:R0:W1:Y:S01]  /*0500*/  F2F.F64.F32 R36, R0 ;  /* 0x0000000000247310 */ /* 0x0000620000201800 */
[----:B------:R-:W-:Y:S05]  /*0510*/  BRA `(.L_x_32844) ;  /* 0x0000000800c07947 */ /* 0x000fea0003800000 */
.L_x_32849:
[----:B------:R0:W5:Y:S01]  /*0520*/  LDG.E.64 R36, desc[UR36][R4.64] ;  /* 0x0000002404247981 */ /* 0x000162000c1e1b00 */
[----:B------:R-:W-:Y:S05]  /*0530*/  BRA `(.L_x_32844) ;  /* 0x0000000800b87947 */ /* 0x000fea0003800000 */
.L_x_32839:
        /* <DEDUP_REMOVED lines=13> */
.L_x_32853:
[----:B------:R0:W5:Y:S01]  /*0610*/  LDG.E.64 R36, desc[UR36][R4.64] ;  /* 0x0000002404247981 */ /* 0x000162000c1e1b00 */
[----:B------:R-:W-:Y:S05]  /*0620*/  BRA `(.L_x_32844) ;  /* 0x00000008007c7947 */ /* 0x000fea0003800000 */
.L_x_32852:
        /* <DEDUP_REMOVED lines=28> */
.L_x_32855:
        /* <DEDUP_REMOVED lines=16> */
.L_x_32854:
[----:B------:R-:W2:Y:S02]  /*08f0*/  LDG.E.U16 R0, desc[UR36][R4.64] ;  /* 0x0000002404007981 */ /* 0x000ea4000c1e1500 */
[----:B--2---:R-:W-:-:S04]  /*0900*/  IMAD.U32 R0, R0, 0x10000, RZ ;  /* 0x0001000000007824 */ /* 0x004fc800078e00ff */
[----:B------:R-:W-:-:S04]  /*0910*/  FMUL.FTZ R0, R0, 1 ;  /* 0x3f80000000007820 */ /* 0x000fc80000410000 */
[----:B------:R0:W1:Y:S01]  /*0920*/  F2F.F64.F32 R36, R0 ;  /* 0x0000000000247310 */ /* 0x0000620000201800 */
[----:B------:R-:W-:Y:S05]  /*0930*/  BRA `(.L_x_32844) ;  /* 0x0000000400b87947 */ /* 0x000fea0003800000 */
.L_x_32851:
        /* <DEDUP_REMOVED lines=11> */
.L_x_32858:
        /* <DEDUP_REMOVED lines=21> */
.L_x_32862:
[----:B------:R-:W-:Y:S05]  /*0b40*/  BSYNC B1 ;  /* 0x0000000000017941 */ /* 0x000fea0003800000 */
.L_x_32861:
[----:B------:R-:W-:Y:S01]  /*0b50*/  LEA R5, R0, 0x3b800000, 0x17 ;  /* 0x3b80000000057811 */ /* 0x000fe200078eb8ff */
[----:B------:R-:W-:-:S05]  /*0b60*/  IMAD.SHL.U32 R0, R3, 0x100000, RZ ;  /* 0x0010000003007824 */ /* 0x000fca00078e00ff */
[----:B------:R-:W-:-:S07]  /*0b70*/  LOP3.LUT R0, R5, R0, R6, 0xfe, !PT ;  /* 0x0000000005007212 */ /* 0x000fce00078efe06 */
.L_x_32860:
[----:B------:R-:W-:Y:S05]  /*0b80*/  BSYNC B0 ;  /* 0x0000000000007941 */ /* 0x000fea0003800000 */
.L_x_32859:
[----:B------:R-:W-:-:S04]  /*0b90*/  FMUL.FTZ R0, R0, 1 ;  /* 0x3f80000000007820 */ /* 0x000fc80000410000 */
[----:B------:R0:W1:Y:S01]  /*0ba0*/  F2F.F64.F32 R36, R0 ;  /* 0x0000000000247310 */ /* 0x0000620000201800 */
[----:B------:R-:W-:Y:S05]  /*0bb0*/  BRA `(.L_x_32844) ;  /* 0x0000000400187947 */ /* 0x000fea0003800000 */
.L_x_32857:
        /* <DEDUP_REMOVED lines=21> */
.L_x_32866:
[----:B------:R-:W-:Y:S05]  /*0d10*/  BSYNC B1 ;  /* 0x0000000000017941 */ /* 0x000fea0003800000 */
.L_x_32865:
[----:B------:R-:W-:Y:S01]  /*0d20*/  LEA R5, R0, 0x37800000, 0x17 ;  /* 0x3780000000057811 */ /* 0x000fe200078eb8ff */
[----:B------:R-:W-:-:S05]  /*0d30*/  IMAD.SHL.U32 R0, R3, 0x200000, RZ ;  /* 0x0020000003007824 */ /* 0x000fca00078e00ff */
[----:B------:R-:W-:-:S07]  /*0d40*/  LOP3.LUT R0, R5, R0, R6, 0xfe, !PT ;  /* 0x0000000005007212 */ /* 0x000fce00078efe06 */
.L_x_32864:
[----:B------:R-:W-:Y:S05]  /*0d50*/  BSYNC B0 ;  /* 0x0000000000007941 */ /* 0x000fea0003800000 */
.L_x_32863:
[----:B------:R-:W-:-:S04]  /*0d60*/  FMUL.FTZ R0, R0, 1 ;  /* 0x3f80000000007820 */ /* 0x000fc80000410000 */
[----:B------:R0:W1:Y:S01]  /*0d70*/  F2F.F64.F32 R36, R0 ;  /* 0x0000000000247310 */ /* 0x0000620000201800 */
[----:B------:R-:W-:Y:S05]  /*0d80*/  BRA `(.L_x_32844) ;  /* 0x0000000000a47947 */ /* 0x000fea0003800000 */
.L_x_32856:
        /* <DEDUP_REMOVED lines=14> */
.L_x_32870:
[----:B------:R-:W-:Y:S05]  /*0e70*/  BSYNC B0 ;  /* 0x0000000000007941 */ /* 0x000fea0003800000 */
.L_x_32869:
[----:B------:R-:W-:-:S04]  /*0e80*/  FMUL.FTZ R0, R0, 1 ;  /* 0x3f80000000007820 */ /* 0x000fc80000410000 */
[----:B------:R0:W1:Y:S01]  /*0e90*/  F2F.F64.F32 R36, R0 ;  /* 0x0000000000247310 */ /* 0x0000620000201800 */
[----:B------:R-:W-:Y:S05]  /*0ea0*/  BRA `(.L_x_32844) ;  /* 0x00000000005c7947 */ /* 0x000fea0003800000 */
.L_x_32843:
        /* <DEDUP_REMOVED lines=16> */
.L_x_32871:
[----:B------:R-:W-:Y:S01]  /*0fb0*/  CS2R R36, SRZ ;  /* 0x0000000000247805 */ /* 0x000fe2000001ff00 */
[----:B------:R-:W-:Y:S06]  /*0fc0*/  BRA `(.L_x_32844) ;  /* 0x0000000000147947 */ /* 0x000fec0003800000 */
.L_x_32868:
[----:B------:R-:W2:Y:S02]  /*0fd0*/  LDG.E.64 R36, desc[UR36][R4.64] ;  /* 0x0000002404247981 */ /* 0x000ea4000c1e1b00 */
[----:B--2---:R-:W0:Y:S01]  /*0fe0*/  I2F.F64.U64 R36, R36 ;  /* 0x0000002400247312 */ /* 0x004e220000301800 */
[----:B------:R-:W-:Y:S05]  /*0ff0*/  BRA `(.L_x_32844) ;  /* 0x0000000000087947 */ /* 0x000fea0003800000 */
.L_x_32867:
[----:B------:R-:W2:Y:S02]  /*1000*/  LDG.E R4, desc[UR36][R4.64] ;  /* 0x0000002404047981 */ /* 0x000ea4000c1e1900 */
[----:B--2---:R0:W1:Y:S02]  /*1010*/  I2F.F64.U32 R36, R4 ;  /* 0x0000000400247312 */ /* 0x0040640000201800 */
.L_x_32844:
        /* <DEDUP_REMOVED lines=19> */
.L_x_32875:
[----:B------:R-:W3:Y:S02]  /*1150*/  LDG.E.U8 R4, desc[UR36][R4.64] ;  /* 0x0000002404047981 */ /* 0x000ee4000c1e1100 */
[----:B---3--:R3:W0:Y:S01]  /*1160*/  I2F.F64.U16 R26, R4 ;  /* 0x00000004001a7312 */ /* 0x0086220000101800 */
[----:B------:R-:W-:Y:S05]  /*1170*/  BRA `(.L_x_32877) ;  /* 0x0000000c00707947 */ /* 0x000fea0003800000 */
.L_x_32874:
        /* <DEDUP_REMOVED lines=9> */
.L_x_32879:
[----:B------:R-:W3:Y:S02]  /*1210*/  LDG.E R4, desc[UR36][R4.64] ;  /* 0x0000002404047981 */ /* 0x000ee4000c1e1900 */
[----:B---3--:R0:W1:Y:S01]  /*1220*/  I2F.F64 R26, R4 ;  /* 0x00000004001a7312 */ /* 0x0080620000201c00 */
[----:B------:R-:W-:Y:S05]  /*1230*/  BRA `(.L_x_32877) ;  /* 0x0000000c00407947 */ /* 0x000fea0003800000 */
.L_x_32878:
[----:B------:R-:W3:Y:S02]  /*1240*/  LDG.E.U16 R4, desc[UR36][R4.64] ;  /* 0x0000002404047981 */ /* 0x000ee4000c1e1500 */
[----:B---3--:R0:W1:Y:S01]  /*1250*/  I2F.F64.S16 R26, R4 ;  /* 0x00000004001a7312 */ /* 0x0080620000101c00 */
[----:B------:R-:W-:Y:S05]  /*1260*/  BRA `(.L_x_32877) ;  /* 0x0000000c00347947 */ /* 0x000fea0003800000 */
.L_x_32873:
        /* <DEDUP_REMOVED lines=10> */
.L_x_32881:
[----:B------:R-:W3:Y:S02]  /*1310*/  LDG.E.U16 R0, desc[UR36][R4.64] ;  /* 0x0000002404007981 */ /* 0x000ee4000c1e1500 */
[----:B---3--:R-:W-:-:S05]  /*1320*/  HADD2.F32 R0, -RZ, R0.H0_H0 ;  /* 0x20000000ff007230 */ /* 0x008fca0000004100 */
[----:B------:R-:W-:-:S04]  /*1330*/  FMUL.FTZ R0, R0, 1 ;  /* 0x3f80000000007820 */ /* 0x000fc80000410000 */
[----:B------:R0:W1:Y:S01]  /*1340*/  F2F.F64.F32 R26, R0 ;  /* 0x00000000001a7310 */ /* 0x0000620000201800 */
[----:B------:R-:W-:Y:S05]  /*1350*/  BRA `(.L_x_32877) ;  /* 0x0000000800f87947 */ /* 0x000fea0003800000 */
.L_x_32880:
        /* <DEDUP_REMOVED lines=10> */
.L_x_32883:
[----:B------:R-:W3:Y:S02]  /*1400*/  LDG.E.U16 R4, desc[UR36][R4.64] ;  /* 0x0000002404047981 */ /* 0x000ee4000c1e1500 */
[----:B---3--:R-:W-:-:S05]  /*1410*/  HADD2.F32 R0, -RZ, R4.H0_H0 ;  /* 0x20000004ff007230 */ /* 0x008fca0000004100 */
[----:B------:R-:W-:-:S04]  /*1420*/  FMUL.FTZ R0, R0, 1 ;  /* 0x3f80000000007820 */ /* 0x000fc80000410000 */
[----:B------:R0:W1:Y:S01]  /*1430*/  F2F.F64.F32 R26, R0 ;  /* 0x00000000001a7310 */ /* 0x0000620000201800 */
[----:B------:R-:W-:Y:S05]  /*1440*/  BRA `(.L_x_32877) ;  /* 0x0000000800bc7947 */ /* 0x000fea0003800000 */
.L_x_32882:
[----:B------:R0:W5:Y:S01]  /*1450*/  LDG.E.64 R26, desc[UR36][R4.64] ;  /* 0x00000024041a7981 */ /* 0x000162000c1e1b00 */
[----:B------:R-:W-:Y:S05]  /*1460*/  BRA `(.L_x_32877) ;  /* 0x0000000800b47947 */ /* 0x000fea0003800000 */
.L_x_32872:
        /* <DEDUP_REMOVED lines=13> */
.L_x_32886:
[----:B------:R0:W5:Y:S01]  /*1540*/  LDG.E.64 R26, desc[UR36][R4.64] ;  /* 0x00000024041a7981 */ /* 0x000162000c1e1b00 */
[----:B------:R-:W-:Y:S05]  /*1550*/  BRA `(.L_x_32877) ;  /* 0x0000000800787947 */ /* 0x000fea0003800000 */
.L_x_32885:
        /* <DEDUP_REMOVED lines=28> */
.L_x_32888:
        /* <DEDUP_REMOVED lines=15> */
.L_x_32887:
[----:B------:R-:W3:Y:S02]  /*1810*/  LDG.E.U16 R0, desc[UR36][R4.64] ;  /* 0x0000002404007981 */ /* 0x000ee4000c1e1500 */
[----:B---3--:R-:W-:-:S04]  /*1820*/  IMAD.U32 R0, R0, 0x10000, RZ ;  /* 0x0001000000007824 */ /* 0x008fc800078e00ff */
[----:B------:R-:W-:-:S04]  /*1830*/  FMUL.FTZ R0, R0, 1 ;  /* 0x3f80000000007820 */ /* 0x000fc80000410000 */
[----:B------:R0:W1:Y:S01]  /*1840*/  F2F.F64.F32 R26, R0 ;  /* 0x00000000001a7310 */ /* 0x0000620000201800 */
[----:B------:R-:W-:Y:S05]  /*1850*/  BRA `(.L_x_32877) ;  /* 0x0000000400b87947 */ /* 0x000fea0003800000 */
.L_x_32884:
        /* <DEDUP_REMOVED lines=11> */
.L_x_32891:
        /* <DEDUP_REMOVED lines=21> */
.L_x_32895:
[----:B------:R-:W-:Y:S05]  /*1a60*/  BSYNC B1 ;  /* 0x0000000000017941 */ /* 0x000fea0003800000 */
.L_x_32894:
[----:B------:R-:W-:Y:S01]  /*1a70*/  LEA R5, R0, 0x3b800000, 0x17 ;  /* 0x3b80000000057811 */ /* 0x000fe200078eb8ff */
[----:B------:R-:W-:-:S05]  /*1a80*/  IMAD.SHL.U32 R0, R3, 0x100000, RZ ;  /* 0x0010000003007824 */ /* 0x000fca00078e00ff */
[----:B------:R-:W-:-:S07]  /*1a90*/  LOP3.LUT R0, R5, R0, R6, 0xfe, !PT ;  /* 0x0000000005007212 */ /* 0x000fce00078efe06 */
.L_x_32893:
[----:B------:R-:W-:Y:S05]  /*1aa0*/  BSYNC B0 ;  /* 0x0000000000007941 */ /* 0x000fea0003800000 */
.L_x_32892:
[----:B------:R-:W-:-:S04]  /*1ab0*/  FMUL.FTZ R0, R0, 1 ;  /* 0x3f80000000007820 */ /* 0x000fc80000410000 */
[----:B------:R0:W1:Y:S01]  /*1ac0*/  F2F.F64.F32 R26, R0 ;  /* 0x00000000001a7310 */ /* 0x0000620000201800 */
[----:B------:R-:W-:Y:S05]  /*1ad0*/  BRA `(.L_x_32877) ;  /* 0x0000000400187947 */ /* 0x000fea0003800000 */
.L_x_32890:
        /* <DEDUP_REMOVED lines=21> */
.L_x_32899:
[----:B------:R-:W-:Y:S05]  /*1c30*/  BSYNC B1 ;  /* 0x0000000000017941 */ /* 0x000fea0003800000 */
.L_x_32898:
[----:B------:R-:W-:Y:S01]  /*1c40*/  LEA R5, R0, 0x37800000, 0x17 ;  /* 0x3780000000057811 */ /* 0x000fe200078eb8ff */
[----:B------:R-:W-:-:S05]  /*1c50*/  IMAD.SHL.U32 R0, R3, 0x200000, RZ ;  /* 0x0020000003007824 */ /* 0x000fca00078e00ff */
[----:B------:R-:W-:-:S07]  /*1c60*/  LOP3.LUT R0, R5, R0, R6, 0xfe, !PT ;  /* 0x0000000005007212 */ /* 0x000fce00078efe06 */
.L_x_32897:
[----:B------:R-:W-:Y:S05]  /*1c70*/  BSYNC B0 ;  /* 0x0000000000007941 */ /* 0x000fea0003800000 */
.L_x_32896:
[----:B------:R-:W-:-:S04]  /*1c80*/  FMUL.FTZ R0, R0, 1 ;  /* 0x3f80000000007820 */ /* 0x000fc80000410000 */
[----:B------:R0:W1:Y:S01]  /*1c90*/  F2F.F64.F32 R26, R0 ;  /* 0x00000000001a7310 */ /* 0x0000620000201800 */
[----:B------:R-:W-:Y:S05]  /*1ca0*/  BRA `(.L_x_32877) ;  /* 0x0000000000a47947 */ /* 0x000fea0003800000 */
.L_x_32889:
        /* <DEDUP_REMOVED lines=14> */
.L_x_32903:
[----:B------:R-:W-:Y:S05]  /*1d90*/  BSYNC B0 ;  /* 0x0000000000007941 */ /* 0x000fea0003800000 */
.L_x_32902:
[----:B------:R-:W-:-:S04]  /*1da0*/  FMUL.FTZ R0, R0, 1 ;  /* 0x3f80000000007820 */ /* 0x000fc80000410000 */
[----:B------:R0:W1:Y:S01]  /*1db0*/  F2F.F64.F32 R26, R0 ;  /* 0x00000000001a7310 */ /* 0x0000620000201800 */
[----:B------:R-:W-:Y:S05]  /*1dc0*/  BRA `(.L_x_32877) ;  /* 0x00000000005c7947 */ /* 0x000fea0003800000 */
.L_x_32876:
        /* <DEDUP_REMOVED lines=16> */
.L_x_32904:
[----:B------:R-:W-:Y:S01]  /*1ed0*/  CS2R R26, SRZ ;  /* 0x00000000001a7805 */ /* 0x000fe2000001ff00 */
[----:B------:R-:W-:Y:S06]  /*1ee0*/  BRA `(.L_x_32877) ;  /* 0x0000000000147947 */ /* 0x000fec0003800000 */
.L_x_32901:
[----:B------:R-:W3:Y:S02]  /*1ef0*/  LDG.E.64 R26, desc[UR36][R4.64] ;  /* 0x00000024041a7981 */ /* 0x000ee4000c1e1b00 */
[----:B---3--:R-:W0:Y:S01]  /*1f00*/  I2F.F64.U64 R26, R26 ;  /* 0x0000001a001a7312 */ /* 0x008e220000301800 */
[----:B------:R-:W-:Y:S05]  /*1f10*/  BRA `(.L_x_32877) ;  /* 0x0000000000087947 */ /* 0x000fea0003800000 */
.L_x_32900:
[----:B------:R-:W3:Y:S02]  /*1f20*/  LDG.E R4, desc[UR36][R4.64] ;  /* 0x0000002404047981 */ /* 0x000ee4000c1e1900 */
[----:B---3--:R0:W1:Y:S02]  /*1f30*/  I2F.F64.U32 R26, R4 ;  /* 0x00000004001a7312 */ /* 0x0080640000201800 */
.L_x_32877:
[----:B------:R-:W2:Y:S02]  /*1f40*/  S2R R33, SR_TID.X ;  /* 0x0000000000217919 */ /* 0x000ea40000002100 */
[----:B--2---:R-:W-:-:S07]  /*1f50*/  VIADD R33, R33, 0x80 ;  /* 0x0000008021217836 */ /* 0x004fce0000000000 */
.L_x_32838:
[----:B------:R-:W-:Y:S05]  /*1f60*/  BSYNC B6 ;  /* 0x0000000000067941 */ /* 0x000fea0003800000 */
.L_x_32837:
        /* <DEDUP_REMOVED lines=24> */
.L_x_32910:
[----:B------:R-:W2:Y:S02]  /*20f0*/  LDG.E.U8 R4, desc[UR36][R4.64] ;  /* 0x0000002404047981 */ /* 0x000ea4000c1e1100 */
[----:B--2---:R0:W2:Y:S01]  /*2100*/  I2F.F64.U16 R28, R4 ;  /* 0x00000004001c7312 */ /* 0x0040a20000101800 */
[----:B------:R-:W-:Y:S05]  /*2110*/  BRA `(.L_x_32912) ;  /* 0x0000000c00707947 */ /* 0x000fea0003800000 */
.L_x_32909:
        /* <DEDUP_REMOVED lines=9> */
.L_x_32914:
[----:B------:R-:W2:Y:S02]  /*21b0*/  LDG.E R4, desc[UR36][R4.64] ;  /* 0x0000002404047981 */ /* 0x000ea4000c1e1900 */
[----:B--2---:R0:W2:Y:S01]  /*21c0*/  I2F.F64 R28, R4 ;  /* 0x00000004001c7312 */ /* 0x0040a20000201c00 */
[----:B------:R-:W-:Y:S05]  /*21d0*/  BRA `(.L_x_32912) ;  /* 0x0000000c00407947 */ /* 0x000fea0003800000 */
.L_x_32913:
[----:B------:R-:W2:Y:S02]  /*21e0*/  LDG.E.U16 R4, desc[UR36][R4.64] ;  /* 0x0000002404047981 */ /* 0x000ea4000c1e1500 */
[----:B--2---:R0:W2:Y:S01]  /*21f0*/  I2F.F64.S16 R28, R4 ;  /* 0x00000004001c7312 */ /* 0x0040a20000101c00 */
[----:B------:R-:W-:Y:S05]  /*2200*/  BRA `(.L_x_32912) ;  /* 0x0000000c00347947 */ /* 0x000fea0003800000 */
.L_x_32908:
        /* <DEDUP_REMOVED lines=10> */
.L_x_32916:
[----:B------:R-:W2:Y:S02]  /*22b0*/  LDG.E.U16 R0, desc[UR36][R4.64] ;  /* 0x0000002404007981 */ /* 0x000ea4000c1e1500 */
[----:B--2---:R-:W-:-:S05]  /*22c0*/  HADD2.F32 R0, -RZ, R0.H0_H0 ;  /* 0x20000000ff007230 */ /* 0x004fca0000004100 */
[----:B------:R-:W-:-:S04]  /*22d0*/  FMUL.FTZ R0, R0, 1 ;  /* 0x3f80000000007820 */ /* 0x000fc80000410000 */
[----:B------:R0:W2:Y:S01]  /*22e0*/  F2F.F64.F32 R28, R0 ;  /* 0x00000000001c7310 */ /* 0x0000a20000201800 */
[----:B------:R-:W-:Y:S05]  /*22f0*/  BRA `(.L_x_32912) ;  /* 0x0000000800f87947 */ /* 0x000fea0003800000 */
.L_x_32915:
        /* <DEDUP_REMOVED lines=10> */
.L_x_32918:
[----:B------:R-:W2:Y:S02]  /*23a0*/  LDG.E.U16 R4, desc[UR36][R4.64] ;  /* 0x0000002404047981 */ /* 0x000ea4000c1e1500 */
[----:B--2---:R-:W-:-:S05]  /*23b0*/  HADD2.F32 R0, -RZ, R4.H0_H0 ;  /* 0x20000004ff007230 */ /* 0x004fca0000004100 */
[----:B------:R-:W-:-:S04]  /*23c0*/  FMUL.FTZ R0, R0, 1 ;  /* 0x3f80000000007820 */ /* 0x000fc80000410000 */
[----:B------:R0:W2:Y:S01]  /*23d0*/  F2F.F64.F32 R28, R0 ;  /* 0x00000000001c7310 */ /* 0x0000a20000201800 */
[----:B------:R-:W-:Y:S05]  /*23e0*/  BRA `(.L_x_32912) ;  /* 0x0000000800bc7947 */ /* 0x000fea0003800000 */
.L_x_32917:
[----:B------:R0:W5:Y:S01]  /*23f0*/  LDG.E.64 R28, desc[UR36][R4.64] ;  /* 0x00000024041c7981 */ /* 0x000162000c1e1b00 */
[----:B------:R-:W-:Y:S05]  /*2400*/  BRA `(.L_x_32912) ;  /* 0x0000000800b47947 */ /* 0x000fea0003800000 */
.L_x_32907:
        /* <DEDUP_REMOVED lines=13> */
.L_x_32921:
[----:B------:R0:W5:Y:S01]  /*24e0*/  LDG.E.64 R28, desc[UR36][R4.64] ;  /* 0x00000024041c7981 */ /* 0x000162000c1e1b00 */
[----:B------:R-:W-:Y:S05]  /*24f0*/  BRA `(.L_x_32912) ;  /* 0x0000000800787947 */ /* 0x000fea0003800000 */
.L_x_32920:
        /* <DEDUP_REMOVED lines=28> */
.L_x_32923:
        /* <DEDUP_REMOVED lines=15> */
.L_x_32922:
[----:B------:R-:W2:Y:S02]  /*27b0*/  LDG.E.U16 R0, desc[UR36][R4.64] ;  /* 0x0000002404007981 */ /* 0x000ea4000c1e1500 */
[----:B--2---:R-:W-:-:S04]  /*27c0*/  IMAD.U32 R0, R0, 0x10000, RZ ;  /* 0x0001000000007824 */ /* 0x004fc800078e00ff */
[----:B------:R-:W-:-:S04]  /*27d0*/  FMUL.FTZ R0, R0, 1 ;  /* 0x3f80000000007820 */ /* 0x000fc80000410000 */
[----:B------:R2:W3:Y:S01]  /*27e0*/  F2F.F64.F32 R28, R0 ;  /* 0x00000000001c7310 */ /* 0x0004e20000201800 */
[----:B------:R-:W-:Y:S05]  /*27f0*/  BRA `(.L_x_32912) ;  /* 0x0000000400b87947 */ /* 0x000fea0003800000 */
.L_x_32919:
        /* <DEDUP_REMOVED lines=11> */
.L_x_32926:
        /* <DEDUP_REMOVED lines=21> */
.L_x_32930:
[----:B------:R-:W-:Y:S05]  /*2a00*/  BSYNC B1 ;  /* 0x0000000000017941 */ /* 0x000fea0003800000 */
.L_x_32929:
[----:B------:R-:W-:Y:S01]  /*2a10*/  LEA R5, R0, 0x3b800000, 0x17 ;  /* 0x3b80000000057811 */ /* 0x000fe200078eb8ff */
[----:B------:R-:W-:-:S05]  /*2a20*/  IMAD.SHL.U32 R0, R3, 0x100000, RZ ;  /* 0x0010000003007824 */ /* 0x000fca00078e00ff */
[----:B------:R-:W-:-:S07]  /*2a30*/  LOP3.LUT R0, R5, R0, R6, 0xfe, !PT ;  /* 0x0000000005007212 */ /* 0x000fce00078efe06 */
.L_x_32928:
[----:B------:R-:W-:Y:S05]  /*2a40*/  BSYNC B0 ;  /* 0x0000000000007941 */ /* 0x000fea0003800000 */
.L_x_32927:
[----:B------:R-:W-:-:S04]  /*2a50*/  FMUL.FTZ R0, R0, 1 ;  /* 0x3f80000000007820 */ /* 0x000fc80000410000 */
[----:B------:R0:W2:Y:S01]  /*2a60*/  F2F.F64.F32 R28, R0 ;  /* 0x00000000001c7310 */ /* 0x0000a20000201800 */
[----:B------:R-:W-:Y:S05]  /*2a70*/  BRA `(.L_x_32912) ;  /* 0x0000000400187947 */ /* 0x000fea0003800000 */
.L_x_32925:
        /* <DEDUP_REMOVED lines=21> */
.L_x_32934:
[----:B------:R-:W-:Y:S05]  /*2bd0*/  BSYNC B1 ;  /* 0x0000000000017941 */ /* 0x000fea0003800000 */
.L_x_32933:
[----:B------:R-:W-:Y:S01]  /*2be0*/  LEA R5, R0, 0x37800000, 0x17 ;  /* 0x3780000000057811 */ /* 0x000fe200078eb8ff */
[----:B------:R-:W-:-:S05]  /*2bf0*/  IMAD.SHL.U32 R0, R3, 0x200000, RZ ;  /* 0x0020000003007824 */ /* 0x000fca00078e00ff */
[----:B------:R-:W-:-:S07]  /*2c00*/  LOP3.LUT R0, R5, R0, R6, 0xfe, !PT ;  /* 0x0000000005007212 */ /* 0x000fce00078efe06 */
.L_x_32932:
[----:B------:R-:W-:Y:S05]  /*2c10*/  BSYNC B0 ;  /* 0x0000000000007941 */ /* 0x000fea0003800000 */
.L_x_32931:
[----:B------:R-:W-:-:S04]  /*2c20*/  FMUL.FTZ R0, R0, 1 ;  /* 0x3f80000000007820 */ /* 0x000fc80000410000 */
[----:B------:R0:W2:Y:S01]  /*2c30*/  F2F.F64.F32 R28, R0 ;  /* 0x00000000001c7310 */ /* 0x0000a20000201800 */
[----:B------:R-:W-:Y:S05]  /*2c40*/  BRA `(.L_x_32912) ;  /* 0x0000000000a47947 */ /* 0x000fea0003800000 */
.L_x_32924:
        /* <DEDUP_REMOVED lines=14> */
.L_x_32938:
[----:B------:R-:W-:Y:S05]  /*2d30*/  BSYNC B0 ;  /* 0x0000000000007941 */ /* 0x000fea0003800000 */
.L_x_32937:
[----:B------:R-:W-:-:S04]  /*2d40*/  FMUL.FTZ R0, R0, 1 ;  /* 0x3f80000000007820 */ /* 0x000fc80000410000 */
[----:B------:R0:W2:Y:S01]  /*2d50*/  F2F.F64.F32 R28, R0 ;  /* 0x00000000001c7310 */ /* 0x0000a20000201800 */
[----:B------:R-:W-:Y:S05]  /*2d60*/  BRA `(.L_x_32912) ;  /* 0x00000000005c7947 */ /* 0x000fea0003800000 */
.L_x_32911:
        /* <DEDUP_REMOVED lines=16> */
.L_x_32939:
[----:B------:R-:W-:Y:S01]  /*2e70*/  CS2R R28, SRZ ;  /* 0x00000000001c7805 */ /* 0x000fe2000001ff00 */
[----:B------:R-:W-:Y:S06]  /*2e80*/  BRA `(.L_x_32912) ;  /* 0x0000000000147947 */ /* 0x000fec0003800000 */
.L_x_32936:
[----:B------:R-:W2:Y:S02]  /*2e90*/  LDG.E.64 R28, desc[UR36][R4.64] ;  /* 0x00000024041c7981 */ /* 0x000ea4000c1e1b00 */
[----:B--2---:R-:W0:Y:S01]  /*2ea0*/  I2F.F64.U64 R28, R28 ;  /* 0x0000001c001c7312 */ /* 0x004e220000301800 */
[----:B------:R-:W-:Y:S05]  /*2eb0*/  BRA `(.L_x_32912) ;  /* 0x0000000000087947 */ /* 0x000fea0003800000 */
.L_x_32935:
[----:B------:R-:W2:Y:S02]  /*2ec0*/  LDG.E R4, desc[UR36][R4.64] ;  /* 0x0000002404047981 */ /* 0x000ea4000c1e1900 */
[----:B--2---:R0:W2:Y:S02]  /*2ed0*/  I2F.F64.U32 R28, R4 ;  /* 0x00000004001c7312 */ /* 0x0040a40000201800 */
.L_x_32912:
        /* <DEDUP_REMOVED lines=19> */
.L_x_32943:
[----:B------:R-:W2:Y:S02]  /*3010*/  LDG.E.U8 R4, desc[UR36][R4.64] ;  /* 0x0000002404047981 */ /* 0x000ea4000c1e1100 */
[----:B--2---:R0:W2:Y:S01]  /*3020*/  I2F.F64.U16 R34, R4 ;  /* 0x0000000400227312 */ /* 0x0040a20000101800 */
[----:B------:R-:W-:Y:S05]  /*3030*/  BRA `(.L_x_32945) ;  /* 0x0000000c00707947 */ /* 0x000fea0003800000 */
.L_x_32942:
        /* <DEDUP_REMOVED lines=9> */
.L_x_32947:
[----:B------:R-:W2:Y:S02]  /*30d0*/  LDG.E R4, desc[UR36][R4.64] ;  /* 0x0000002404047981 */ /* 0x000ea4000c1e1900 */
[----:B--2---:R0:W2:Y:S01]  /*30e0*/  I2F.F64 R34, R4 ;  /* 0x0000000400227312 */ /* 0x0040a20000201c00 */
[----:B------:R-:W-:Y:S05]  /*30f0*/  BRA `(.L_x_32945) ;  /* 0x0000000c00407947 */ /* 0x000fea0003800000 */
.L_x_32946:
[----:B------:R-:W2:Y:S02]  /*3100*/  LDG.E.U16 R4, desc[UR36][R4.64] ;  /* 0x0000002404047981 */ /* 0x000ea4000c1e1500 */
[----:B--2---:R0:W2:Y:S01]  /*3110*/  I2F.F64.S16 R34, R4 ;  /* 0x0000000400227312 */ /* 0x0040a20000101c00 */
[----:B------:R-:W-:Y:S05]  /*3120*/  BRA `(.L_x_32945) ;  /* 0x0000000c00347947 */ /* 0x000fea0003800000 */
.L_x_32941:
        /* <DEDUP_REMOVED lines=10> */
.L_x_32949:
[----:B------:R-:W2:Y:S02]  /*31d0*/  LDG.E.U16 R0, desc[UR36][R4.64] ;  /* 0x0000002404007981 */ /* 0x000ea4000c1e1500 */
[----:B--2---:R-:W-:-:S05]  /*31e0*/  HADD2.F32 R0, -RZ, R0.H0_H0 ;  /* 0x20000000ff007230 */ /* 0x004fca0000004100 */
[----:B------:R-:W-:-:S04]  /*31f0*/  FMUL.FTZ R0, R0, 1 ;  /* 0x3f80000000007820 */ /* 0x000fc80000410000 */
[----:B------:R0:W2:Y:S01]  /*3200*/  F2F.F64.F32 R34, R0 ;  /* 0x0000000000227310 */ /* 0x0000a20000201800 */
[----:B------:R-:W-:Y:S05]  /*3210*/  BRA `(.L_x_32945) ;  /* 0x0000000800f87947 */ /* 0x000fea0003800000 */
.L_x_32948:
        /* <DEDUP_REMOVED lines=10> */
.L_x_32951:
[----:B------:R-:W2:Y:S02]  /*32c0*/  LDG.E.U16 R4, desc[UR36][R4.64] ;  /* 0x0000002404047981 */ /* 0x000ea4000c1e1500 */
[----:B--2---:R-:W-:-:S05]  /*32d0*/  HADD2.F32 R0, -RZ, R4.H0_H0 ;  /* 0x20000004ff007230 */ /* 0x004fca0000004100 */
[----:B------:R-:W-:-:S04]  /*32e0*/  FMUL.FTZ R0, R0, 1 ;  /* 0x3f80000000007820 */ /* 0x000fc80000410000 */
[----:B------:R0:W2:Y:S01]  /*32f0*/  F2F.F64.F32 R34, R0 ;  /* 0x0000000000227310 */ /* 0x0000a20000201800 */
[----:B------:R-:W-:Y:S05]  /*3300*/  BRA `(.L_x_32945) ;  /* 0x0000000800bc7947 */ /* 0x000fea0003800000 */
.L_x_32950:
[----:B------:R0:W5:Y:S01]  /*3310*/  LDG.E.64 R34, desc[UR36][R4.64] ;  /* 0x0000002404227981 */ /* 0x000162000c1e1b00 */
[----:B------:R-:W-:Y:S05]  /*3320*/  BRA `(.L_x_32945) ;  /* 0x0000000800b47947 */ /* 0x000fea0003800000 */
.L_x_32940:
        /* <DEDUP_REMOVED lines=13> */
.L_x_32954:
[----:B------:R0:W5:Y:S01]  /*3400*/  LDG.E.64 R34, desc[UR36][R4.64] ;  /* 0x0000002404227981 */ /* 0x000162000c1e1b00 */
[----:B------:R-:W-:Y:S05]  /*3410*/  BRA `(.L_x_32945) ;  /* 0x0000000800787947 */ /* 0x000fea0003800000 */
.L_x_32953:
        /* <DEDUP_REMOVED lines=28> */
.L_x_32956:
        /* <DEDUP_REMOVED lines=15> */
.L_x_32955:
[----:B------:R-:W2:Y:S02]  /*36d0*/  LDG.E.U16 R0, desc[UR36][R4.64] ;  /* 0x0000002404007981 */ /* 0x000ea4000c1e1500 */
[----:B--2---:R-:W-:-:S04]  /*36e0*/  IMAD.U32 R0, R0, 0x10000, RZ ;  /* 0x0001000000007824 */ /* 0x004fc800078e00ff */
[----:B------:R-:W-:-:S04]  /*36f0*/  FMUL.FTZ R0, R0, 1 ;  /* 0x3f80000000007820 */ /* 0x000fc80000410000 */
[----:B------:R0:W2:Y:S01]  /*3700*/  F2F.F64.F32 R34, R0 ;  /* 0x0000000000227310 */ /* 0x0000a20000201800 */
[----:B------:R-:W-:Y:S05]  /*3710*/  BRA `(.L_x_32945) ;  /* 0x0000000400b87947 */ /* 0x000fea0003800000 */
.L_x_32952:
        /* <DEDUP_REMOVED lines=11> */
.L_x_32959:
        /* <DEDUP_REMOVED lines=21> */
.L_x_32963:
[----:B------:R-:W-:Y:S05]  /*3920*/  BSYNC B1 ;  /* 0x0000000000017941 */ /* 0x000fea0003800000 */
.L_x_32962:
[----:B------:R-:W-:Y:S01]  /*3930*/  LEA R5, R0, 0x3b800000, 0x17 ;  /* 0x3b80000000057811 */ /* 0x000fe200078eb8ff */
[----:B------:R-:W-:-:S05]  /*3940*/  IMAD.SHL.U32 R0, R3, 0x100000, RZ ;  /* 0x0010000003007824 */ /* 0x000fca00078e00ff */
[----:B------:R-:W-:-:S07]  /*3950*/  LOP3.LUT R0, R5, R0, R6, 0xfe, !PT ;  /* 0x0000000005007212 */ /* 0x000fce00078efe06 */
.L_x_32961:
[----:B------:R-:W-:Y:S05]  /*3960*/  BSYNC B0 ;  /* 0x0000000000007941 */ /* 0x000fea0003800000 */
.L_x_32960:
[----:B------:R-:W-:-:S04]  /*3970*/  FMUL.FTZ R0, R0, 1 ;  /* 0x3f80000000007820 */ /* 0x000fc80000410000 */
[----:B------:R0:W2:Y:S01]  /*3980*/  F2F.F64.F32 R34, R0 ;  /* 0x0000000000227310 */ /* 0x0000a20000201800 */
[----:B------:R-:W-:Y:S05]  /*3990*/  BRA `(.L_x_32945) ;  /* 0x0000000400187947 */ /* 0x000fea0003800000 */
.L_x_32958:
        /* <DEDUP_REMOVED lines=21> */
.L_x_32967:
[----:B------:R-:W-:Y:S05]  /*3af0*/  BSYNC B1 ;  /* 0x0000000000017941 */ /* 0x000fea0003800000 */
.L_x_32966:
[----:B------:R-:W-:Y:S01]  /*3b00*/  LEA R5, R0, 0x37800000, 0x17 ;  /* 0x3780000000057811 */ /* 0x000fe200078eb8ff */
[----:B------:R-:W-:-:S05]  /*3b10*/  IMAD.SHL.U32 R0, R3, 0x200000, RZ ;  /* 0x0020000003007824 */ /* 0x000fca00078e00ff */
[----:B------:R-:W-:-:S07]  /*3b20*/  LOP3.LUT R0, R5, R0, R6, 0xfe, !PT ;  /* 0x0000000005007212 */ /* 0x000fce00078efe06 */
.L_x_32965:
[----:B------:R-:W-:Y:S05]  /*3b30*/  BSYNC B0 ;  /* 0x0000000000007941 */ /* 0x000fea0003800000 */
.L_x_32964:
[----:B------:R-:W-:-:S04]  /*3b40*/  FMUL.FTZ R0, R0, 1 ;  /* 0x3f80000000007820 */ /* 0x000fc80000410000 */
[----:B------:R0:W2:Y:S01]  /*3b50*/  F2F.F64.F32 R34, R0 ;  /* 0x0000000000227310 */ /* 0x0000a20000201800 */
[----:B------:R-:W-:Y:S05]  /*3b60*/  BRA `(.L_x_32945) ;  /* 0x0000000000a47947 */ /* 0x000fea0003800000 */
.L_x_32957:
        /* <DEDUP_REMOVED lines=14> */
.L_x_32971:
[----:B------:R-:W-:Y:S05]  /*3c50*/  BSYNC B0 ;  /* 0x0000000000007941 */ /* 0x000fea0003800000 */
.L_x_32970:
[----:B------:R-:W-:-:S04]  /*3c60*/  FMUL.FTZ R0, R0, 1 ;  /* 0x3f80000000007820 */ /* 0x000fc80000410000 */
[----:B------:R0:W2:Y:S01]  /*3c70*/  F2F.F64.F32 R34, R0 ;  /* 0x0000000000227310 */ /* 0x0000a20000201800 */
[----:B------:R-:W-:Y:S05]  /*3c80*/  BRA `(.L_x_32945) ;  /* 0x00000000005c7947 */ /* 0x000fea0003800000 */
.L_x_32944:
        /* <DEDUP_REMOVED lines=16> */
.L_x_32972:
[----:B------:R-:W-:Y:S01]  /*3d90*/  CS2R R34, SRZ ;  /* 0x0000000000227805 */ /* 0x000fe2000001ff00 */
[----:B------:R-:W-:Y:S06]  /*3da0*/  BRA `(.L_x_32945) ;  /* 0x0000000000147947 */ /* 0x000fec0003800000 */
.L_x_32969:
[----:B------:R-:W2:Y:S02]  /*3db0*/  LDG.E.64 R34, desc[UR36][R4.64] ;  /* 0x0000002404227981 */ /* 0x000ea4000c1e1b00 */
[----:B--2---:R-:W0:Y:S01]  /*3dc0*/  I2F.F64.U64 R34, R34 ;  /* 0x0000002200227312 */ /* 0x004e220000301800 */
[----:B------:R-:W-:Y:S05]  /*3dd0*/  BRA `(.L_x_32945) ;  /* 0x0000000000087947 */ /* 0x000fea0003800000 */
.L_x_32968:
[----:B------:R-:W2:Y:S02]  /*3de0*/  LDG.E R4, desc[UR36][R4.64] ;  /* 0x0000002404047981 */ /* 0x000ea4000c1e1900 */
[----:B--2---:R0:W2:Y:S02]  /*3df0*/  I2F.F64.U32 R34, R4 ;  /* 0x0000000400227312 */ /* 0x0040a40000201800 */
.L_x_32945:
[----:B------:R-:W-:-:S07]  /*3e00*/  VIADD R33, R33, 0x80 ;  /* 0x0000008021217836 */ /* 0x000fce0000000000 */
.L_x_32906:
[----:B------:R-:W-:Y:S05]  /*3e10*/  BSYNC B6 ;  /* 0x0000000000067941 */ /* 0x000fea0003800000 */
.L_x_32905:
        /* <DEDUP_REMOVED lines=26> */
.L_x_32978:
[----:B------:R-:W3:Y:S02]  /*3fc0*/  LDG.E.U8 R4, desc[UR36][R4.64] ;  /* 0x0000002404047981 */ /* 0x000ee4000c1e1100 */
[----:B---3--:R0:W3:Y:S01]  /*3fd0*/  I2F.F64.U16 R24, R4 ;  /* 0x0000000400187312 */ /* 0x0080e20000101800 */
[----:B------:R-:W-:Y:S05]  /*3fe0*/  BRA `(.L_x_32980) ;  /* 0x0000000c00707947 */ /* 0x000fea0003800000 */
.L_x_32977:
        /* <DEDUP_REMOVED lines=9> */
.L_x_32982:
[----:B------:R-:W3:Y:S02]  /*4080*/  LDG.E R4, desc[UR36][R4.64] ;  /* 0x0000002404047981 */ /* 0x000ee4000c1e1900 */
[----:B---3--:R0:W3:Y:S01]  /*4090*/  I2F.F64 R24, R4 ;  /* 0x0000000400187312 */ /* 0x0080e20000201c00 */
[----:B------:R-:W-:Y:S05]  /*40a0*/  BRA `(.L_x_32980) ;  /* 0x0000000c00407947 */ /* 0x000fea0003800000 */
.L_x_32981:
[----:B------:R-:W3:Y:S02]  /*40b0*/  LDG.E.U16 R4, desc[UR36][R4.64] ;  /* 0x0000002404047981 */ /* 0x000ee4000c1e1500 */
[----:B---3--:R0:W3:Y:S01]  /*40c0*/  I2F.F64.S16 R24, R4 ;  /* 0x0000000400187312 */ /* 0x0080e20000101c00 */
[----:B------:R-:W-:Y:S05]  /*40d0*/  BRA `(.L_x_32980) ;  /* 0x0000000c00347947 */ /* 0x000fea0003800000 */
.L_x_32976:
        /* <DEDUP_REMOVED lines=10> */
.L_x_32984:
[----:B------:R-:W3:Y:S02]  /*4180*/  LDG.E.U16 R0, desc[UR36][R4.64] ;  /* 0x0000002404007981 */ /* 0x000ee4000c1e1500 */
[----:B---3--:R-:W-:-:S05]  /*4190*/  HADD2.F32 R0, -RZ, R0.H0_H0 ;  /* 0x20000000ff007230 */ /* 0x008fca0000004100 */
[----:B------:R-:W-:-:S04]  /*41a0*/  FMUL.FTZ R0, R0, 1 ;  /* 0x3f80000000007820 */ /* 0x000fc80000410000 */
[----:B------:R0:W3:Y:S01]  /*41b0*/  F2F.F64.F32 R24, R0 ;  /* 0x0000000000187310 */ /* 0x0000e20000201800 */
[----:B------:R-:W-:Y:S05]  /*41c0*/  BRA `(.L_x_32980) ;  /* 0x0000000800f87947 */ /* 0x000fea0003800000 */
.L_x_32983:
        /* <DEDUP_REMOVED lines=10> */
.L_x_32986:
[----:B------:R-:W3:Y:S02]  /*4270*/  LDG.E.U16 R4, desc[UR36][R4.64] ;  /* 0x0000002404047981 */ /* 0x000ee4000c1e1500 */
[----:B---3--:R-:W-:-:S05]  /*4280*/  HADD2.F32 R0, -RZ, R4.H0_H0 ;  /* 0x20000004ff007230 */ /* 0x008fca0000004100 */
[----:B------:R-:W-:-:S04]  /*4290*/  FMUL.FTZ R0, R0, 1 ;  /* 0x3f80000000007820 */ /* 0x000fc80000410000 */
[----:B------:R0:W3:Y:S01]  /*42a0*/  F2F.F64.F32 R24, R0 ;  /* 0x0000000000187310 */ /* 0x0000e20000201800 */
[----:B------:R-:W-:Y:S05]  /*42b0*/  BRA `(.L_x_32980) ;  /* 0x0000000800bc7947 */ /* 0x000fea0003800000 */
.L_x_32985:
[----:B------:R0:W5:Y:S01]  /*42c0*/  LDG.E.64 R24, desc[UR36][R4.64] ;  /* 0x0000002404187981 */ /* 0x000162000c1e1b00 */
[----:B------:R-:W-:Y:S05]  /*42d0*/  BRA `(.L_x_32980) ;  /* 0x0000000800b47947 */ /* 0x000fea0003800000 */
.L_x_32975:
        /* <DEDUP_REMOVED lines=13> */
.L_x_32989:
[----:B------:R0:W5:Y:S01]  /*43b0*/  LDG.E.64 R24, desc[UR36][R4.64] ;  /* 0x0000002404187981 */ /* 0x000162000c1e1b00 */
[----:B------:R-:W-:Y:S05]  /*43c0*/  BRA `(.L_x_32980) ;  /* 0x0000000800787947 */ /* 0x000fea0003800000 */
.L_x_32988:
        /* <DEDUP_REMOVED lines=28> */
.L_x_32991:
        /* <DEDUP_REMOVED lines=15> */
.L_x_32990:
[----:B------:R-:W3:Y:S02]  /*4680*/  LDG.E.U16 R0, desc[UR36][R4.64] ;  /* 0x0000002404007981 */ /* 0x000ee4000c1e1500 */
[----:B---3--:R-:W-:-:S04]  /*4690*/  IMAD.U32 R0, R0, 0x10000, RZ ;  /* 0x0001000000007824 */ /* 0x008fc800078e00ff */
[----:B------:R-:W-:-:S04]  /*46a0*/  FMUL.FTZ R0, R0, 1 ;  /* 0x3f80000000007820 */ /* 0x000fc80000410000 */
[----:B------:R3:W0:Y:S01]  /*46b0*/  F2F.F64.F32 R24, R0 ;  /* 0x0000000000187310 */ /* 0x0006220000201800 */
[----:B------:R-:W-:Y:S05]  /*46c0*/  BRA `(.L_x_32980) ;  /* 0x0000000400b87947 */ /* 0x000fea0003800000 */
.L_x_32987:
        /* <DEDUP_REMOVED lines=11> */
.L_x_32994:
        /* <DEDUP_REMOVED lines=21> */
.L_x_32998:
[----:B------:R-:W-:Y:S05]  /*48d0*/  BSYNC B1 ;  /* 0x0000000000017941 */ /* 0x000fea0003800000 */
.L_x_32997:
[----:B------:R-:W-:Y:S01]  /*48e0*/  LEA R5, R0, 0x3b800000, 0x17 ;  /* 0x3b80000000057811 */ /* 0x000fe200078eb8ff */
[----:B------:R-:W-:-:S05]  /*48f0*/  IMAD.SHL.U32 R0, R3, 0x100000, RZ ;  /* 0x0010000003007824 */ /* 0x000fca00078e00ff */
[----:B------:R-:W-:-:S07]  /*4900*/  LOP3.LUT R0, R5, R0, R6, 0xfe, !PT ;  /* 0x0000000005007212 */ /* 0x000fce00078efe06 */
.L_x_32996:
[----:B------:R-:W-:Y:S05]  /*4910*/  BSYNC B0 ;  /* 0x0000000000007941 */ /* 0x000fea0003800000 */
.L_x_32995:
[----:B------:R-:W-:-:S04]  /*4920*/  FMUL.FTZ R0, R0, 1 ;  /* 0x3f80000000007820 */ /* 0x000fc80000410000 */
[----:B------:R0:W3:Y:S01]  /*4930*/  F2F.F64.F32 R24, R0 ;  /* 0x0000000000187310 */ /* 0x0000e20000201800 */
[----:B------:R-:W-:Y:S05]  /*4940*/  BRA `(.L_x_32980) ;  /* 0x0000000400187947 */ /* 0x000fea0003800000 */
.L_x_32993:
        /* <DEDUP_REMOVED lines=21> */
.L_x_33002:
[----:B------:R-:W-:Y:S05]  /*4aa0*/  BSYNC B1 ;  /* 0x0000000000017941 */ /* 0x000fea0003800000 */
.L_x_33001:
[----:B------:R-:W-:Y:S01]  /*4ab0*/  LEA R5, R0, 0x37800000, 0x17 ;  /* 0x3780000000057811 */ /* 0x000fe200078eb8ff */
[----:B------:R-:W-:-:S05]  /*4ac0*/  IMAD.SHL.U32 R0, R3, 0x200000, RZ ;  /* 0x0020000003007824 */ /* 0x000fca00078e00ff */
[----:B------:R-:W-:-:S07]  /*4ad0*/  LOP3.LUT R0, R5, R0, R6, 0xfe, !PT ;  /* 0x0000000005007212 */ /* 0x000fce00078efe06 */
.L_x_33000:
[----:B------:R-:W-:Y:S05]  /*4ae0*/  BSYNC B0 ;  /* 0x0000000000007941 */ /* 0x000fea0003800000 */
.L_x_32999:
[----:B------:R-:W-:-:S04]  /*4af0*/  FMUL.FTZ R0, R0, 1 ;  /* 0x3f80000000007820 */ /* 0x000fc80000410000 */
[----:B------:R0:W3:Y:S01]  /*4b00*/  F2F.F64.F32 R24, R0 ;  /* 0x0000000000187310 */ /* 0x0000e20000201800 */
[----:B------:R-:W-:Y:S05]  /*4b10*/  BRA `(.L_x_32980) ;  /* 0x0000000000a47947 */ /* 0x000fea0003800000 */
.L_x_32992:
        /* <DEDUP_REMOVED lines=14> */
.L_x_33006:
[----:B------:R-:W-:Y:S05]  /*4c00*/  BSYNC B0 ;  /* 0x0000000000007941 */ /* 0x000fea0003800000 */
.L_x_33005:
[----:B------:R-:W-:-:S04]  /*4c10*/  FMUL.FTZ R0, R0, 1 ;  /* 0x3f80000000007820 */ /* 0x000fc80000410000 */
[----:B------:R0:W3:Y:S01]  /*4c20*/  F2F.F64.F32 R24, R0 ;  /* 0x0000000000187310 */ /* 0x0000e20000201800 */
[----:B------:R-:W-:Y:S05]  /*4c30*/  BRA `(.L_x_32980) ;  /* 0x00000000005c7947 */ /* 0x000fea0003800000 */
.L_x_32979:
        /* <DEDUP_REMOVED lines=16> */
.L_x_33007:
[----:B------:R-:W-:Y:S01]  /*4d40*/  CS2R R24, SRZ ;  /* 0x0000000000187805 */ /* 0x000fe2000001ff00 */
[----:B------:R-:W-:Y:S06]  /*4d50*/  BRA `(.L_x_32980) ;  /* 0x0000000000147947 */ /* 0x000fec0003800000 */
.L_x_33004:
[----:B------:R-:W3:Y:S02]  /*4d60*/  LDG.E.64 R24, desc[UR36][R4.64] ;  /* 0x0000002404187981 */ /* 0x000ee4000c1e1b00 */
[----:B---3--:R-:W0:Y:S01]  /*4d70*/  I2F.F64.U64 R24, R24 ;  /* 0x0000001800187312 */ /* 0x008e220000301800 */
[----:B------:R-:W-:Y:S05]  /*4d80*/  BRA `(.L_x_32980) ;  /* 0x0000000000087947 */ /* 0x000fea0003800000 */
.L_x_33003:
[----:B------:R-:W3:Y:S02]  /*4d90*/  LDG.E R4, desc[UR36][R4.64] ;  /* 0x0000002404047981 */ /* 0x000ee4000c1e1900 */
[----:B---3--:R0:W3:Y:S02]  /*4da0*/  I2F.F64.U32 R24, R4 ;  /* 0x0000000400187312 */ /* 0x0080e40000201800 */
.L_x_32980:
        /* <DEDUP_REMOVED lines=19> */
.L_x_33011:
[----:B------:R-:W3:Y:S02]  /*4ee0*/  LDG.E.U8 R4, desc[UR36][R4.64] ;  /* 0x0000002404047981 */ /* 0x000ee4000c1e1100 */
[----:B---3--:R0:W3:Y:S01]  /*4ef0*/  I2F.F64.U16 R30, R4 ;  /* 0x00000004001e7312 */ /* 0x0080e20000101800 */
[----:B------:R-:W-:Y:S05]  /*4f00*/  BRA `(.L_x_33013) ;  /* 0x0000000c00707947 */ /* 0x000fea0003800000 */
.L_x_33010:
        /* <DEDUP_REMOVED lines=9> */
.L_x_33015:
[----:B------:R-:W3:Y:S02]  /*4fa0*/  LDG.E R4, desc[UR36][R4.64] ;  /* 0x0000002404047981 */ /* 0x000ee4000c1e1900 */
[----:B---3--:R0:W3:Y:S01]  /*4fb0*/  I2F.F64 R30, R4 ;  /* 0x00000004001e7312 */ /* 0x0080e20000201c00 */
[----:B------:R-:W-:Y:S05]  /*4fc0*/  BRA `(.L_x_33013) ;  /* 0x0000000c00407947 */ /* 0x000fea0003800000 */
.L_x_33014:
[----:B------:R-:W3:Y:S02]  /*4fd0*/  LDG.E.U16 R4, desc[UR36][R4.64] ;  /* 0x0000002404047981 */ /* 0x000ee4000c1e1500 */
[----:B---3--:R0:W3:Y:S01]  /*4fe0*/  I2F.F64.S16 R30, R4 ;  /* 0x00000004001e7312 */ /* 0x0080e20000101c00 */
[----:B------:R-:W-:Y:S05]  /*4ff0*/  BRA `(.L_x_33013) ;  /* 0x0000000c00347947 */ /* 0x000fea0003800000 */
.L_x_33009:
        /* <DEDUP_REMOVED lines=10> */
.L_x_33017:
[----:B------:R-:W3:Y:S02]  /*50a0*/  LDG.E.U16 R0, desc[UR36][R4.64] ;  /* 0x0000002404007981 */ /* 0x000ee4000c1e1500 */
[----:B---3--:R-:W-:-:S05]  /*50b0*/  HADD2.F32 R0, -RZ, R0.H0_H0 ;  /* 0x20000000ff007230 */ /* 0x008fca0000004100 */
[----:B------:R-:W-:-:S04]  /*50c0*/  FMUL.FTZ R0, R0, 1 ;  /* 0x3f80000000007820 */ /* 0x000fc80000410000 */
[----:B------:R0:W3:Y:S01]  /*50d0*/  F2F.F64.F32 R30, R0 ;  /* 0x00000000001e7310 */ /* 0x0000e20000201800 */
[----:B------:R-:W-:Y:S05]  /*50e0*/  BRA `(.L_x_33013) ;  /* 0x0000000800f87947 */ /* 0x000fea0003800000 */
.L_x_33016:
        /* <DEDUP_REMOVED lines=10> */
.L_x_33019:
[----:B------:R-:W3:Y:S02]  /*5190*/  LDG.E.U16 R4, desc[UR36][R4.64] ;  /* 0x0000002404047981 */ /* 0x000ee4000c1e1500 */
[----:B---3--:R-:W-:-:S05]  /*51a0*/  HADD2.F32 R0, -RZ, R4.H0_H0 ;  /* 0x20000004ff007230 */ /* 0x008fca0000004100 */
[----:B------:R-:W-:-:S04]  /*51b0*/  FMUL.FTZ R0, R0, 1 ;  /* 0x3f80000000007820 */ /* 0x000fc80000410000 */
[----:B------:R0:W3:Y:S01]  /*51c0*/  F2F.F64.F32 R30, R0 ;  /* 0x00000000001e7310 */ /* 0x0000e20000201800 */
[----:B------:R-:W-:Y:S05]  /*51d0*/  BRA `(.L_x_33013) ;  /* 0x0000000800bc7947 */ /* 0x000fea0003800000 */
.L_x_33018:
[----:B------:R0:W5:Y:S01]  /*51e0*/  LDG.E.64 R30, desc[UR36][R4.64] ;  /* 0x00000024041e7981 */ /* 0x000162000c1e1b00 */
[----:B------:R-:W-:Y:S05]  /*51f0*/  BRA `(.L_x_33013) ;  /* 0x0000000800b47947 */ /* 0x000fea0003800000 */
.L_x_33008:
        /* <DEDUP_REMOVED lines=13> */
.L_x_33022:
[----:B------:R0:W5:Y:S01]  /*52d0*/  LDG.E.64 R30, desc[UR36][R4.64] ;  /* 0x00000024041e7981 */ /* 0x000162000c1e1b00 */
[----:B------:R-:W-:Y:S05]  /*52e0*/  BRA `(.L_x_33013) ;  /* 0x0000000800787947 */ /* 0x000fea0003800000 */
.L_x_33021:
        /* <DEDUP_REMOVED lines=28> */
.L_x_33024:
        /* <DEDUP_REMOVED lines=15> */
.L_x_33023:
[----:B------:R-:W3:Y:S02]  /*55a0*/  LDG.E.U16 R0, desc[UR36][R4.64] ;  /* 0x0000002404007981 */ /* 0x000ee4000c1e1500 */
[----:B---3--:R-:W-:-:S04]  /*55b0*/  IMAD.U32 R0, R0, 0x10000, RZ ;  /* 0x0001000000007824 */ /* 0x008fc800078e00ff */
[----:B------:R-:W-:-:S04]  /*55c0*/  FMUL.FTZ R0, R0, 1 ;  /* 0x3f80000000007820 */ /* 0x000fc80000410000 */
[----:B------:R0:W3:Y:S01]  /*55d0*/  F2F.F64.F32 R30, R0 ;  /* 0x00000000001e7310 */ /* 0x0000e20000201800 */
[----:B------:R-:W-:Y:S05]  /*55e0*/  BRA `(.L_x_33013) ;  /* 0x0000000400b87947 */ /* 0x000fea0003800000 */
.L_x_33020:
        /* <DEDUP_REMOVED lines=11> */
.L_x_33027:
        /* <DEDUP_REMOVED lines=21> */
.L_x_33031:
[----:B------:R-:W-:Y:S05]  /*57f0*/  BSYNC B1 ;  /* 0x0000000000017941 */ /* 0x000fea0003800000 */
.L_x_33030:
[----:B------:R-:W-:Y:S01]  /*5800*/  LEA R5, R0, 0x3b800000, 0x17 ;  /* 0x3b80000000057811 */ /* 0x000fe200078eb8ff */
[----:B------:R-:W-:-:S05]  /*5810*/  IMAD.SHL.U32 R0, R3, 0x100000, RZ ;  /* 0x0010000003007824 */ /* 0x000fca00078e00ff */
[----:B------:R-:W-:-:S07]  /*5820*/  LOP3.LUT R0, R5, R0, R6, 0xfe, !PT ;  /* 0x0000000005007212 */ /* 0x000fce00078efe06 */
.L_x_33029:
[----:B------:R-:W-:Y:S05]  /*5830*/  BSYNC B0 ;  /* 0x0000000000007941 */ /* 0x000fea0003800000 */
.L_x_33028:
[----:B------:R-:W-:-:S04]  /*5840*/  FMUL.FTZ R0, R0, 1 ;  /* 0x3f80000000007820 */ /* 0x000fc80000410000 */
[----:B------:R0:W3:Y:S01]  /*5850*/  F2F.F64.F32 R30, R0 ;  /* 0x00000000001e7310 */ /* 0x0000e20000201800 */
[----:B------:R-:W-:Y:S05]  /*5860*/  BRA `(.L_x_33013) ;  /* 0x0000000400187947 */ /* 0x000fea0003800000 */
.L_x_33026:
        /* <DEDUP_REMOVED lines=21> */
.L_x_33035:
[----:B------:R-:W-:Y:S05]  /*59c0*/  BSYNC B1 ;  /* 0x0000000000017941 */ /* 0x000fea0003800000 */
.L_x_33034:
[----:B------:R-:W-:Y:S01]  /*59d0*/  LEA R5, R0, 0x37800000, 0x17 ;  /* 0x3780000000057811 */ /* 0x000fe200078eb8ff */
[----:B------:R-:W-:-:S05]  /*59e0*/  IMAD.SHL.U32 R0, R3, 0x200000, RZ ;  /* 0x0020000003007824 */ /* 0x000fca00078e00ff */
[----:B------:R-:W-:-:S07]  /*59f0*/  LOP3.LUT R0, R5, R0, R6, 0xfe, !PT ;  /* 0x0000000005007212 */ /* 0x000fce00078efe06 */
.L_x_33033:
[----:B------:R-:W-:Y:S05]  /*5a00*/  BSYNC B0 ;  /* 0x0000000000007941 */ /* 0x000fea0003800000 */
.L_x_33032:
[----:B------:R-:W-:-:S04]  /*5a10*/  FMUL.FTZ R0, R0, 1 ;  /* 0x3f80000000007820 */ /* 0x000fc80000410000 */
[----:B------:R0:W3:Y:S01]  /*5a20*/  F2F.F64.F32 R30, R0 ;  /* 0x00000000001e7310 */ /* 0x0000e20000201800 */
[----:B------:R-:W-:Y:S05]  /*5a30*/  BRA `(.L_x_33013) ;  /* 0x0000000000a47947 */ /* 0x000fea0003800000 */
.L_x_33025:
        /* <DEDUP_REMOVED lines=14> */
.L_x_33039:
[----:B------:R-:W-:Y:S05]  /*5b20*/  BSYNC B0 ;  /* 0x0000000000007941 */ /* 0x000fea0003800000 */
.L_x_33038:
[----:B------:R-:W-:-:S04]  /*5b30*/  FMUL.FTZ R0, R0, 1 ;  /* 0x3f80000000007820 */ /* 0x000fc80000410000 */
[----:B------:R0:W3:Y:S01]  /*5b40*/  F2F.F64.F32 R30, R0 ;  /* 0x00000000001e7310 */ /* 0x0000e20000201800 */
[----:B------:R-:W-:Y:S05]  /*5b50*/  BRA `(.L_x_33013) ;  /* 0x00000000005c7947 */ /* 0x000fea0003800000 */
.L_x_33012:
        /* <DEDUP_REMOVED lines=16> */
.L_x_33040:
[----:B------:R-:W-:Y:S01]  /*5c60*/  CS2R R30, SRZ ;  /* 0x00000000001e7805 */ /* 0x000fe2000001ff00 */
[----:B------:R-:W-:Y:S06]  /*5c70*/  BRA `(.L_x_33013) ;  /* 0x0000000000147947 */ /* 0x000fec0003800000 */
.L_x_33037:
[----:B------:R-:W3:Y:S02]  /*5c80*/  LDG.E.64 R30, desc[UR36][R4.64] ;  /* 0x00000024041e7981 */ /* 0x000ee4000c1e1b00 */
[----:B---3--:R-:W0:Y:S01]  /*5c90*/  I2F.F64.U64 R30, R30 ;  /* 0x0000001e001e7312 */ /* 0x008e220000301800 */
[----:B------:R-:W-:Y:S05]  /*5ca0*/  BRA `(.L_x_33013) ;  /* 0x0000000000087947 */ /* 0x000fea0003800000 */
.L_x_33036:
[----:B------:R-:W3:Y:S02]  /*5cb0*/  LDG.E R4, desc[UR36][R4.64] ;  /* 0x0000002404047981 */ /* 0x000ee4000c1e1900 */
[----:B---3--:R0:W3:Y:S02]  /*5cc0*/  I2F.F64.U32 R30, R4 ;  /* 0x00000004001e7312 */ /* 0x0080e40000201800 */
.L_x_33013:
[----:B------:R-:W-:-:S07]  /*5cd0*/  VIADD R33, R33, 0x80 ;  /* 0x0000008021217836 */ /* 0x000fce0000000000 */
.L_x_32974:
[----:B------:R-:W-:Y:S05]  /*5ce0*/  BSYNC B6 ;  /* 0x0000000000067941 */ /* 0x000fea0003800000 */
.L_x_32973:
        /* <DEDUP_REMOVED lines=24> */
.L_x_33046:
[----:B------:R-:W3:Y:S02]  /*5e70*/  LDG.E.U8 R4, desc[UR36][R4.64] ;  /* 0x0000002404047981 */ /* 0x000ee4000c1e1100 */
[----:B---3--:R0:W3:Y:S01]  /*5e80*/  I2F.F64.U16 R16, R4 ;  /* 0x0000000400107312 */ /* 0x0080e20000101800 */
[----:B------:R-:W-:Y:S05]  /*5e90*/  BRA `(.L_x_33048) ;  /* 0x0000000c00707947 */ /* 0x000fea0003800000 */
.L_x_33045:
        /* <DEDUP_REMOVED lines=9> */
.L_x_33050:
[----:B------:R-:W3:Y:S02]  /*5f30*/  LDG.E R4, desc[UR36][R4.64] ;  /* 0x0000002404047981 */ /* 0x000ee4000c1e1900 */
[----:B---3--:R0:W3:Y:S01]  /*5f40*/  I2F.F64 R16, R4 ;  /* 0x0000000400107312 */ /* 0x0080e20000201c00 */
[----:B------:R-:W-:Y:S05]  /*5f50*/  BRA `(.L_x_33048) ;  /* 0x0000000c00407947 */ /* 0x000fea0003800000 */
.L_x_33049:
[----:B------:R-:W3:Y:S02]  /*5f60*/  LDG.E.U16 R4, desc[UR36][R4.64] ;  /* 0x0000002404047981 */ /* 0x000ee4000c1e1500 */
[----:B---3--:R0:W3:Y:S01]  /*5f70*/  I2F.F64.S16 R16, R4 ;  /* 0x0000000400107312 */ /* 0x0080e20000101c00 */
[----:B------:R-:W-:Y:S05]  /*5f80*/  BRA `(.L_x_33048) ;  /* 0x0000000c00347947 */ /* 0x000fea0003800000 */
.L_x_33044:
        /* <DEDUP_REMOVED lines=10> */
.L_x_33052:
[----:B------:R-:W3:Y:S02]  /*6030*/  LDG.E.U16 R0, desc[UR36][R4.64] ;  /* 0x0000002404007981 */ /* 0x000ee4000c1e1500 */
[----:B---3--:R-:W-:-:S05]  /*6040*/  HADD2.F32 R0, -RZ, R0.H0_H0 ;  /* 0x20000000ff007230 */ /* 0x008fca0000004100 */
[----:B------:R-:W-:-:S04]  /*6050*/  FMUL.FTZ R0, R0, 1 ;  /* 0x3f80000000007820 */ /* 0x000fc80000410000 */
[----:B------:R0:W3:Y:S01]  /*6060*/  F2F.F64.F32 R16, R0 ;  /* 0x0000000000107310 */ /* 0x0000e20000201800 */
[----:B------:R-:W-:Y:S05]  /*6070*/  BRA `(.L_x_33048) ;  /* 0x0000000800f87947 */ /* 0x000fea0003800000 */
.L_x_33051:
        /* <DEDUP_REMOVED lines=10> */
.L_x_33054:
[----:B------:R-:W3:Y:S02]  /*6120*/  LDG.E.U16 R4, desc[UR36][R4.64] ;  /* 0x0000002404047981 */ /* 0x000ee4000c1e1500 */
[----:B---3--:R-:W-:-:S05]  /*6130*/  HADD2.F32 R0, -RZ, R4.H0_H0 ;  /* 0x20000004ff007230 */ /* 0x008fca0000004100 */
[----:B------:R-:W-:-:S04]  /*6140*/  FMUL.FTZ R0, R0, 1 ;  /* 0x3f80000000007820 */ /* 0x000fc80000410000 */
[----:B------:R0:W3:Y:S01]  /*6150*/  F2F.F64.F32 R16, R0 ;  /* 0x0000000000107310 */ /* 0x0000e20000201800 */
[----:B------:R-:W-:Y:S05]  /*6160*/  BRA `(.L_x_33048) ;  /* 0x0000000800bc7947 */ /* 0x000fea0003800000 */
.L_x_33053:
[----:B------:R0:W5:Y:S01]  /*6170*/  LDG.E.64 R16, desc[UR36][R4.64] ;  /* 0x0000002404107981 */ /* 0x000162000c1e1b00 */
[----:B------:R-:W-:Y:S05]  /*6180*/  BRA `(.L_x_33048) ;  /* 0x0000000800b47947 */ /* 0x000fea0003800000 */
.L_x_33043:
        /* <DEDUP_REMOVED lines=13> */
.L_x_33057:
[----:B------:R0:W5:Y:S01]  /*6260*/  LDG.E.64 R16, desc[UR36][R4.64] ;  /* 0x0000002404107981 */ /* 0x000162000c1e1b00 */
[----:B------:R-:W-:Y:S05]  /*6270*/  BRA `(.L_x_33048) ;  /* 0x0000000800787947 */ /* 0x000fea0003800000 */
.L_x_33056:
        /* <DEDUP_REMOVED lines=28> */
.L_x_33059:
        /* <DEDUP_REMOVED lines=15> */
.L_x_33058:
[----:B------:R-:W3:Y:S02]  /*6530*/  LDG.E.U16 R0, desc[UR36][R4.64] ;  /* 0x0000002404007981 */ /* 0x000ee4000c1e1500 */
[----:B---3--:R-:W-:-:S04]  /*6540*/  IMAD.U32 R0, R0, 0x10000, RZ ;  /* 0x0001000000007824 */ /* 0x008fc800078e00ff */
[----:B------:R-:W-:-:S04]  /*6550*/  FMUL.FTZ R0, R0, 1 ;  /* 0x3f80000000007820 */ /* 0x000fc80000410000 */
[----:B------:R0:W3:Y:S01]  /*6560*/  F2F.F64.F32 R16, R0 ;  /* 0x0000000000107310 */ /* 0x0000e20000201800 */
[----:B------:R-:W-:Y:S05]  /*6570*/  BRA `(.L_x_33048) ;  /* 0x0000000400b87947 */ /* 0x000fea0003800000 */
.L_x_33055:
        /* <DEDUP_REMOVED lines=11> */
.L_x_33062:
        /* <DEDUP_REMOVED lines=21> */
.L_x_33066:
[----:B------:R-:W-:Y:S05]  /*6780*/  BSYNC B1 ;  /* 0x0000000000017941 */ /* 0x000fea0003800000 */
.L_x_33065:
[----:B------:R-:W-:Y:S01]  /*6790*/  LEA R5, R0, 0x3b800000, 0x17 ;  /* 0x3b80000000057811 */ /* 0x000fe200078eb8ff */
[----:B------:R-:W-:-:S05]  /*67a0*/  IMAD.SHL.U32 R0, R3, 0x100000, RZ ;  /* 0x0010000003007824 */ /* 0x000fca00078e00ff */
[----:B------:R-:W-:-:S07]  /*67b0*/  LOP3.LUT R0, R5, R0, R6, 0xfe, !PT ;  /* 0x0000000005007212 */ /* 0x000fce00078efe06 */
.L_x_33064:
[----:B------:R-:W-:Y:S05]  /*67c0*/  BSYNC B0 ;  /* 0x0000000000007941 */ /* 0x000fea0003800000 */
.L_x_33063:
[----:B------:R-:W-:-:S04]  /*67d0*/  FMUL.FTZ R0, R0, 1 ;  /* 0x3f80000000007820 */ /* 0x000fc80000410000 */
[----:B------:R0:W3:Y:S01]  /*67e0*/  F2F.F64.F32 R16, R0 ;  /* 0x0000000000107310 */ /* 0x0000e20000201800 */
[----:B------:R-:W-:Y:S05]  /*67f0*/  BRA `(.L_x_33048) ;  /* 0x0000000400187947 */ /* 0x000fea0003800000 */
.L_x_33061:
        /* <DEDUP_REMOVED lines=21> */
.L_x_33070:
[----:B------:R-:W-:Y:S05]  /*6950*/  BSYNC B1 ;  /* 0x0000000000017941 */ /* 0x000fea0003800000 */
.L_x_33069:
[----:B------:R-:W-:Y:S01]  /*6960*/  LEA R5, R0, 0x37800000, 0x17 ;  /* 0x3780000000057811 */ /* 0x000fe200078eb8ff */
[----:B------:R-:W-:-:S05]  /*6970*/  IMAD.SHL.U32 R0, R3, 0x200000, RZ ;  /* 0x0020000003007824 */ /* 0x000fca00078e00ff */
[----:B------:R-:W-:-:S07]  /*6980*/  LOP3.LUT R0, R5, R0, R6, 0xfe, !PT ;  /* 0x0000000005007212 */ /* 0x000fce00078efe06 */
.L_x_33068:
[----:B------:R-:W-:Y:S05]  /*6990*/  BSYNC B0 ;  /* 0x0000000000007941 */ /* 0x000fea0003800000 */
.L_x_33067:
[----:B------:R-:W-:-:S04]  /*69a0*/  FMUL.FTZ R0, R0, 1 ;  /* 0x3f80000000007820 */ /* 0x000fc80000410000 */
[----:B------:R0:W3:Y:S01]  /*69b0*/  F2F.F64.F32 R16, R0 ;  /* 0x0000000000107310 */ /* 0x0000e20000201800 */
[----:B------:R-:W-:Y:S05]  /*69c0*/  BRA `(.L_x_33048) ;  /* 0x0000000000a47947 */ /* 0x000fea0003800000 */
.L_x_33060:
        /* <DEDUP_REMOVED lines=14> */
.L_x_33074:
[----:B------:R-:W-:Y:S05]  /*6ab0*/  BSYNC B0 ;  /* 0x0000000000007941 */ /* 0x000fea0003800000 */
.L_x_33073:
[----:B------:R-:W-:-:S04]  /*6ac0*/  FMUL.FTZ R0, R0, 1 ;  /* 0x3f80000000007820 */ /* 0x000fc80000410000 */
[----:B------:R0:W3:Y:S01]  /*6ad0*/  F2F.F64.F32 R16, R0 ;  /* 0x0000000000107310 */ /* 0x0000e20000201800 */
[----:B------:R-:W-:Y:S05]  /*6ae0*/  BRA `(.L_x_33048) ;  /* 0x00000000005c7947 */ /* 0x000fea0003800000 */
.L_x_33047:
        /* <DEDUP_REMOVED lines=16> */
.L_x_33075:
[----:B------:R-:W-:Y:S01]  /*6bf0*/  CS2R R16, SRZ ;  /* 0x0000000000107805 */ /* 0x000fe2000001ff00 */
[----:B------:R-:W-:Y:S06]  /*6c00*/  BRA `(.L_x_33048) ;  /* 0x0000000000147947 */ /* 0x000fec0003800000 */
.L_x_33072:
[----:B------:R-:W3:Y:S02]  /*6c10*/  LDG.E.64 R16, desc[UR36][R4.64] ;  /* 0x0000002404107981 */ /* 0x000ee4000c1e1b00 */
[----:B---3--:R-:W0:Y:S01]  /*6c20*/  I2F.F64.U64 R16, R16 ;  /* 0x0000001000107312 */ /* 0x008e220000301800 */
[----:B------:R-:W-:Y:S05]  /*6c30*/  BRA `(.L_x_33048) ;  /* 0x0000000000087947 */ /* 0x000fea0003800000 */
.L_x_33071:
[----:B------:R-:W3:Y:S02]  /*6c40*/  LDG.E R4, desc[UR36][R4.64] ;  /* 0x0000002404047981 */ /* 0x000ee4000c1e1900 */
[----:B---3--:R0:W3:Y:S02]  /*6c50*/  I2F.F64.U32 R16, R4 ;  /* 0x0000000400107312 */ /* 0x0080e40000201800 */
.L_x_33048:
        /* <DEDUP_REMOVED lines=20> */
.L_x_33079:
[----:B------:R-:W2:Y:S02]  /*6da0*/  LDG.E.U8 R4, desc[UR36][R4.64] ;  /* 0x0000002404047981 */ /* 0x000ea4000c1e1100 */
[----:B--2---:R0:W1:Y:S01]  /*6db0*/  I2F.F64.U16 R18, R4 ;  /* 0x0000000400127312 */ /* 0x0040620000101800 */
[----:B------:R-:W-:Y:S05]  /*6dc0*/  BRA `(.L_x_33042) ;  /* 0x0000000c006c7947 */ /* 0x000fea0003800000 */
.L_x_33078:
        /* <DEDUP_REMOVED lines=9> */
.L_x_33082:
[----:B------:R-:W2:Y:S02]  /*6e60*/  LDG.E R4, desc[UR36][R4.64] ;  /* 0x0000002404047981 */ /* 0x000ea4000c1e1900 */
[----:B--2---:R0:W1:Y:S01]  /*6e70*/  I2F.F64 R18, R4 ;  /* 0x0000000400127312 */ /* 0x0040620000201c00 */
[----:B------:R-:W-:Y:S05]  /*6e80*/  BRA `(.L_x_33042) ;  /* 0x0000000c003c7947 */ /* 0x000fea0003800000 */
.L_x_33081:
[----:B------:R-:W2:Y:S02]  /*6e90*/  LDG.E.U16 R4, desc[UR36][R4.64] ;  /* 0x0000002404047981 */ /* 0x000ea4000c1e1500 */
[----:B--2---:R0:W1:Y:S01]  /*6ea0*/  I2F.F64.S16 R18, R4 ;  /* 0x0000000400127312 */ /* 0x0040620000101c00 */
[----:B------:R-:W-:Y:S05]  /*6eb0*/  BRA `(.L_x_33042) ;  /* 0x0000000c00307947 */ /* 0x000fea0003800000 */
.L_x_33077:
        /* <DEDUP_REMOVED lines=10> */
.L_x_33084:
[----:B------:R-:W2:Y:S02]  /*6f60*/  LDG.E.U16 R0, desc[UR36][R4.64] ;  /* 0x0000002404007981 */ /* 0x000ea4000c1e1500 */
[----:B--2---:R-:W-:-:S05]  /*6f70*/  HADD2.F32 R0, -RZ, R0.H0_H0 ;  /* 0x20000000ff007230 */ /* 0x004fca0000004100 */
[----:B------:R-:W-:-:S04]  /*6f80*/  FMUL.FTZ R0, R0, 1 ;  /* 0x3f80000000007820 */ /* 0x000fc80000410000 */
[----:B------:R0:W1:Y:S01]  /*6f90*/  F2F.F64.F32 R18, R0 ;  /* 0x0000000000127310 */ /* 0x0000620000201800 */
[----:B------:R-:W-:Y:S05]  /*6fa0*/  BRA `(.L_x_33042) ;  /* 0x0000000800f47947 */ /* 0x000fea0003800000 */
.L_x_33083:
        /* <DEDUP_REMOVED lines=10> */
.L_x_33086:
[----:B------:R-:W2:Y:S02]  /*7050*/  LDG.E.U16 R4, desc[UR36][R4.64] ;  /* 0x0000002404047981 */ /* 0x000ea4000c1e1500 */
[----:B--2---:R-:W-:-:S05]  /*7060*/  HADD2.F32 R0, -RZ, R4.H0_H0 ;  /* 0x20000004ff007230 */ /* 0x004fca0000004100 */
[----:B------:R-:W-:-:S04]  /*7070*/  FMUL.FTZ R0, R0, 1 ;  /* 0x3f80000000007820 */ /* 0x000fc80000410000 */
[----:B------:R0:W1:Y:S01]  /*7080*/  F2F.F64.F32 R18, R0 ;  /* 0x0000000000127310 */ /* 0x0000620000201800 */
[----:B------:R-:W-:Y:S05]  /*7090*/  BRA `(.L_x_33042) ;  /* 0x0000000800b87947 */ /* 0x000fea0003800000 */
.L_x_33085:
[----:B------:R0:W5:Y:S01]  /*70a0*/  LDG.E.64 R18, desc[UR36][R4.64] ;  /* 0x0000002404127981 */ /* 0x000162000c1e1b00 */
[----:B------:R-:W-:Y:S05]  /*70b0*/  BRA `(.L_x_33042) ;  /* 0x0000000800b07947 */ /* 0x000fea0003800000 */
.L_x_33076:
        /* <DEDUP_REMOVED lines=13> */
.L_x_33089:
[----:B------:R0:W5:Y:S01]  /*7190*/  LDG.E.64 R18, desc[UR36][R4.64] ;  /* 0x0000002404127981 */ /* 0x000162000c1e1b00 */
[----:B------:R-:W-:Y:S05]  /*71a0*/  BRA `(.L_x_33042) ;  /* 0x0000000800747947 */ /* 0x000fea0003800000 */
.L_x_33088:
        /* <DEDUP_REMOVED lines=28> */
.L_x_33091:
        /* <DEDUP_REMOVED lines=15> */
.L_x_33090:
[----:B------:R-:W2:Y:S02]  /*7460*/  LDG.E.U16 R0, desc[UR36][R4.64] ;  /* 0x0000002404007981 */ /* 0x000ea4000c1e1500 */
[----:B--2---:R-:W-:-:S04]  /*7470*/  IMAD.U32 R0, R0, 0x10000, RZ ;  /* 0x0001000000007824 */ /* 0x004fc800078e00ff */
[----:B------:R-:W-:-:S04]  /*7480*/  FMUL.FTZ R0, R0, 1 ;  /* 0x3f80000000007820 */ /* 0x000fc80000410000 */
[----:B------:R0:W1:Y:S01]  /*7490*/  F2F.F64.F32 R18, R0 ;  /* 0x0000000000127310 */ /* 0x0000620000201800 */
[----:B------:R-:W-:Y:S05]  /*74a0*/  BRA `(.L_x_33042) ;  /* 0x0000000400b47947 */ /* 0x000fea0003800000 */
.L_x_33087:
        /* <DEDUP_REMOVED lines=11> */
.L_x_33094:
        /* <DEDUP_REMOVED lines=21> */
.L_x_33098:
[----:B------:R-:W-:Y:S05]  /*76b0*/  BSYNC B1 ;  /* 0x0000000000017941 */ /* 0x000fea0003800000 */
.L_x_33097:
[----:B------:R-:W-:Y:S01]  /*76c0*/  LEA R5, R0, 0x3b800000, 0x17 ;  /* 0x3b80000000057811 */ /* 0x000fe200078eb8ff */
[----:B------:R-:W-:-:S05]  /*76d0*/  IMAD.SHL.U32 R0, R3, 0x100000, RZ ;  /* 0x0010000003007824 */ /* 0x000fca00078e00ff */
[----:B------:R-:W-:-:S07]  /*76e0*/  LOP3.LUT R0, R5, R0, R6, 0xfe, !PT ;  /* 0x0000000005007212 */ /* 0x000fce00078efe06 */
.L_x_33096:
[----:B------:R-:W-:Y:S05]  /*76f0*/  BSYNC B0 ;  /* 0x0000000000007941 */ /* 0x000fea0003800000 */
.L_x_33095:
[----:B------:R-:W-:-:S04]  /*7700*/  FMUL.FTZ R0, R0, 1 ;  /* 0x3f80000000007820 */ /* 0x000fc80000410000 */
[----:B------:R0:W1:Y:S01]  /*7710*/  F2F.F64.F32 R18, R0 ;  /* 0x0000000000127310 */ /* 0x0000620000201800 */
[----:B------:R-:W-:Y:S05]  /*7720*/  BRA `(.L_x_33042) ;  /* 0x0000000400147947 */ /* 0x000fea0003800000 */
.L_x_33093:
        /* <DEDUP_REMOVED lines=21> */
.L_x_33102:
[----:B------:R-:W-:Y:S05]  /*7880*/  BSYNC B1 ;  /* 0x0000000000017941 */ /* 0x000fea0003800000 */
.L_x_33101:
[----:B------:R-:W-:Y:S01]  /*7890*/  LEA R5, R0, 0x37800000, 0x17 ;  /* 0x3780000000057811 */ /* 0x000fe200078eb8ff */
[----:B------:R-:W-:-:S05]  /*78a0*/  IMAD.SHL.U32 R0, R3, 0x200000, RZ ;  /* 0x0020000003007824 */ /* 0x000fca00078e00ff */
[----:B------:R-:W-:-:S07]  /*78b0*/  LOP3.LUT R0, R5, R0, R6, 0xfe, !PT ;  /* 0x0000000005007212 */ /* 0x000fce00078efe06 */
.L_x_33100:
[----:B------:R-:W-:Y:S05]  /*78c0*/  BSYNC B0 ;  /* 0x0000000000007941 */ /* 0x000fea0003800000 */
.L_x_33099:
[----:B------:R-:W-:-:S04]  /*78d0*/  FMUL.FTZ R0, R0, 1 ;  /* 0x3f80000000007820 */ /* 0x000fc80000410000 */
[----:B------:R0:W1:Y:S01]  /*78e0*/  F2F.F64.F32 R18, R0 ;  /* 0x0000000000127310 */ /* 0x0000620000201800 */
[----:B------:R-:W-:Y:S05]  /*78f0*/  BRA `(.L_x_33042) ;  /* 0x0000000000a07947 */ /* 0x000fea0003800000 */
.L_x_33092:
        /* <DEDUP_REMOVED lines=14> */
.L_x_33106:
[----:B------:R-:W-:Y:S05]  /*79e0*/  BSYNC B0 ;  /* 0x0000000000007941 */ /* 0x000fea0003800000 */
.L_x_33105:
[----:B------:R-:W-:-:S04]  /*79f0*/  FMUL.FTZ R0, R0, 1 ;  /* 0x3f80000000007820 */ /* 0x000fc80000410000 */
[----:B------:R0:W1:Y:S01]  /*7a00*/  F2F.F64.F32 R18, R0 ;  /* 0x0000000000127310 */ /* 0x0000620000201800 */
[----:B------:R-:W-:Y:S05]  /*7a10*/  BRA `(.L_x_33042) ;  /* 0x0000000000587947 */ /* 0x000fea0003800000 */
.L_x_33080:
        /* <DEDUP_REMOVED lines=16> */
.L_x_33107:
[----:B------:R-:W-:Y:S05]  /*7b20*/  BRA `(.L_x_33042) ;  /* 0x0000000000147947 */ /* 0x000fea0003800000 */
.L_x_33104:
[----:B------:R-:W2:Y:S02]  /*7b30*/  LDG.E.64 R18, desc[UR36][R4.64] ;  /* 0x0000002404127981 */ /* 0x000ea4000c1e1b00 */
[----:B--2---:R-:W0:Y:S01]  /*7b40*/  I2F.F64.U64 R18, R18 ;  /* 0x0000001200127312 */ /* 0x004e220000301800 */
[----:B------:R-:W-:Y:S05]  /*7b50*/  BRA `(.L_x_33042) ;  /* 0x0000000000087947 */ /* 0x000fea0003800000 */
.L_x_33103:
[----:B------:R-:W2:Y:S02]  /*7b60*/  LDG.E R4, desc[UR36][R4.64] ;  /* 0x0000002404047981 */ /* 0x000ea4000c1e1900 */
[----:B--2---:R0:W1:Y:S02]  /*7b70*/  I2F.F64.U32 R18, R4 ;  /* 0x0000000400127312 */ /* 0x0040640000201800 */
.L_x_33042:
[----:B------:R-:W-:Y:S05]  /*7b80*/  BSYNC B6 ;  /* 0x0000000000067941 */ /* 0x000fea0003800000 */
.L_x_33041:
        /* <DEDUP_REMOVED lines=11> */
[----:B------:R-:W-:Y:S01]  /*7c40*/  @!P1 DSETP.MAX.AND P2, P3, R26, R36, PT ;  /* 0x000000241a00922a */ /* 0x000fe20003b4f000 */
        /* <DEDUP_REMOVED lines=9> */
.L_x_33109:
[----:B------:R-:W-:Y:S05]  /*7ce0*/  BSYNC B0 ;  /* 0x0000000000007941 */ /* 0x000fea0003800000 */
.L_x_33108:
        /* <DEDUP_REMOVED lines=12> */
[----:B------:R-:W-:Y:S01]  /*7db0*/  @!P3 DSETP.MAX.AND P4, P5, R34, R28, PT ;  /* 0x0000001c2200b22a */ /* 0x000fe20003d8f000 */
        /* <DEDUP_REMOVED lines=11> */
.L_x_33111:
[----:B------:R-:W-:Y:S05]  /*7e70*/  BSYNC B0 ;  /* 0x0000000000007941 */ /* 0x000fea0003800000 */
.L_x_33110:
[----:B------:R-:W-:Y:S04]  /*7e80*/  BSSY B0, `(.L_x_33112) ;  /* 0x0000011000007945 */ /* 0x000fe80003800000 */
[----:B------:R-:W-:Y:S05]  /*7e90*/  @P2 BRA `(.L_x_33113) ;  /* 0x00000000003c2947 */ /* 0x000fea0003800000 */
[----:B------:R-:W-:-:S14]  /*7ea0*/  DSETP.NAN.AND P2, PT, R24, R24, PT ;  /* 0x000000181800722a */ /* 0x000fdc0003f48000 */
[----:B------:R-:W-:Y:S05]  /*7eb0*/  @P2 BRA `(.L_x_33113) ;  /* 0x0000000000342947 */ /* 0x000fea0003800000 */
[----:B---3--:R-:W-:-:S14]  /*7ec0*/  DSETP.NAN.AND P2, PT, R30, R30, PT ;  /* 0x0000001e1e00722a */ /* 0x008fdc0003f48000 */
[----:B------:R-:W-:Y:S01]  /*7ed0*/  @!P2 DSETP.MAX.AND P3, P4, R30, R24, PT ;  /* 0x000000181e00a22a */ /* 0x000fe20003c6f000 */
        /* <DEDUP_REMOVED lines=11> */
.L_x_33113:
[----:B------:R-:W-:Y:S05]  /*7f90*/  BSYNC B0 ;  /* 0x0000000000007941 */ /* 0x000fea0003800000 */
.L_x_33112:
[----:B------:R-:W-:Y:S04]  /*7fa0*/  BSSY B0, `(.L_x_33114) ;  /* 0x0000011000007945 */ /* 0x000fe80003800000 */
[----:B------:R-:W-:Y:S05]  /*7fb0*/  @P1 BRA `(.L_x_33115) ;  /* 0x00000000003c1947 */ /* 0x000fea0003800000 */
[----:B---3--:R-:W-:-:S14]  /*7fc0*/  DSETP.NAN.AND P1, PT, R16, R16, PT ;  /* 0x000000101000722a */ /* 0x008fdc0003f28000 */
[----:B------:R-:W-:Y:S05]  /*7fd0*/  @P1 BRA `(.L_x_33115) ;  /* 0x0000000000341947 */ /* 0x000fea0003800000 */
[----:B------:R-:W-:-:S14]  /*7fe0*/  DSETP.NAN.AND P1, PT, R18, R18, PT ;  /* 0x000000121200722a */ /* 0x000fdc0003f28000 */
[----:B------:R-:W-:Y:S01]  /*7ff0*/  @!P1 DSETP.MAX.AND P2, P3, R16, R18, PT ;  /* 0x000000121000922a */ /* 0x000fe20003b4f000 */
        /* <DEDUP_REMOVED lines=11> */
.L_x_33115:
[----:B------:R-:W-:Y:S05]  /*80b0*/  BSYNC B0 ;  /* 0x0000000000007941 */ /* 0x000fea0003800000 */
.L_x_33114:
        /* <DEDUP_REMOVED lines=23> */
.L_x_33121:
[----:B---3--:R-:W0:Y:S01]  /*8230*/  F2I.S64.F64.TRUNC R4, R4 ;  /* 0x0000000400047311 */ /* 0x008e22000030d900 */
[----:B------:R-:W-:Y:S02]  /*8240*/  IMAD.MOV.U32 R33, RZ, RZ, R27 ;  /* 0x000000ffff217224 */ /* 0x000fe400078e001b */
[----:B0-----:R-:W-:-:S05]  /*8250*/  IMAD.MOV.U32 R3, RZ, RZ, R4 ;  /* 0x000000ffff037224 */ /* 0x001fca00078e0004 */
[----:B------:R0:W-:Y:S01]  /*8260*/  STG.E.U8 desc[UR36][R8.64], R3 ;  /* 0x0000000308007986 */ /* 0x0001e2000c101124 */
[----:B------:R-:W-:Y:S05]  /*8270*/  BRA `(.L_x_33117) ;  /* 0x0000001000407947 */ /* 0x000fea0003800000 */
.L_x_33120:
        /* <DEDUP_REMOVED lines=10> */
.L_x_33124:
[----:B------:R-:W0:Y:S01]  /*8320*/  F2I.F64.TRUNC R5, R4 ;  /* 0x0000000400057311 */ /* 0x000e22000030d100 */
[----:B------:R-:W-:Y:S01]  /*8330*/  IMAD.MOV.U32 R33, RZ, RZ, R27 ;  /* 0x000000ffff217224 */ /* 0x000fe200078e001b */
[----:B0-----:R0:W-:Y:S01]  /*8340*/  STG.E desc[UR36][R8.64], R5 ;  /* 0x0000000508007986 */ /* 0x0011e2000c101924 */
[----:B------:R-:W-:Y:S05]  /*8350*/  BRA `(.L_x_33117) ;  /* 0x0000001000087947 */ /* 0x000fea0003800000 */
.L_x_33123:
[----:B------:R-:W0:Y:S01]  /*8360*/  F2I.F64.TRUNC R5, R4 ;  /* 0x0000000400057311 */ /* 0x000e22000030d100 */
[----:B------:R-:W-:Y:S01]  /*8370*/  IMAD.MOV.U32 R33, RZ, RZ, R27 ;  /* 0x000000ffff217224 */ /* 0x000fe200078e001b */
[----:B0-----:R0:W-:Y:S01]  /*8380*/  STG.E.U16 desc[UR36][R8.64], R5 ;  /* 0x0000000508007986 */ /* 0x0011e2000c101524 */
[----:B------:R-:W-:Y:S05]  /*8390*/  BRA `(.L_x_33117) ;  /* 0x0000000c00f87947 */ /* 0x000fea0003800000 */
.L_x_33119:
        /* <DEDUP_REMOVED lines=14> */
.L_x_33126:
        /* <DEDUP_REMOVED lines=9> */
.L_x_33125:
        /* <DEDUP_REMOVED lines=15> */
.L_x_33128:
        /* <DEDUP_REMOVED lines=10> */
.L_x_33127:
[----:B------:R0:W-:Y:S01]  /*86a0*/  STG.E.64 desc[UR36][R8.64], R4 ;  /* 0x0000000408007986 */ /* 0x0001e2000c101b24 */
[----:B------:R-:W-:Y:S01]  /*86b0*/  IMAD.MOV.U32 R33, RZ, RZ, R27 ;  /* 0x000000ffff217224 */ /* 0x000fe200078e001b */
[----:B------:R-:W-:Y:S06]  /*86c0*/  BRA `(.L_x_33117) ;  /* 0x0000000c002c7947 */ /* 0x000fec0003800000 */
.L_x_33118:
        /* <DEDUP_REMOVED lines=13> */
.L_x_33131:
[----:B------:R-:W-:Y:S01]  /*87a0*/  CS2R R6, SRZ ;  /* 0x0000000000067805 */ /* 0x000fe2000001ff00 */
[----:B------:R-:W-:-:S04]  /*87b0*/  IMAD.MOV.U32 R33, RZ, RZ, R27 ;  /* 0x000000ffff217224 */ /* 0x000fc800078e001b */
[----:B------:R0:W-:Y:S01]  /*87c0*/  STG.E.128 desc[UR36][R8.64], R4 ;  /* 0x0000000408007986 */ /* 0x0001e2000c101d24 */
[----:B------:R-:W-:Y:S05]  /*87d0*/  BRA `(.L_x_33117) ;  /* 0x0000000800e87947 */ /* 0x000fea0003800000 */
.L_x_33130:
        /* <DEDUP_REMOVED lines=25> */
.L_x_33135:
[----:B------:R-:W-:Y:S05]  /*8970*/  BSYNC B0 ;  /* 0x0000000000007941 */ /* 0x000fea0003800000 */
.L_x_33134:
[----:B------:R-:W-:Y:S01]  /*8980*/  LOP3.LUT R7, R0, R7, RZ, 0xfc, !PT ;  /* 0x0000000700077212 */ /* 0x000fe200078efcff */
[----:B------:R-:W-:-:S04]  /*8990*/  IMAD.MOV.U32 R33, RZ, RZ, R27 ;  /* 0x000000ffff217224 */ /* 0x000fc800078e001b */
[----:B------:R0:W-:Y:S01]  /*89a0*/  STG.E.U8 desc[UR36][R8.64], R7 ;  /* 0x0000000708007986 */ /* 0x0001e2000c101124 */
[----:B------:R-:W-:Y:S05]  /*89b0*/  BRA `(.L_x_33117) ;  /* 0x0000000800707947 */ /* 0x000fea0003800000 */
.L_x_33133:
        /* <DEDUP_REMOVED lines=17> */
.L_x_33137:
[----:B------:R-:W-:Y:S01]  /*8ad0*/  IMAD.MOV.U32 R0, RZ, RZ, 0x7f ;  /* 0x0000007fff007424 */ /* 0x000fe200078e00ff */
[----:B------:R-:W-:-:S04]  /*8ae0*/  ISETP.GT.U32.AND P0, PT, R3, 0x7f800000, PT ;  /* 0x7f8000000300780c */ /* 0x000fc80003f04070 */
[----:B------:R-:W-:-:S09]  /*8af0*/  SEL R0, R0, 0x7c, P0 ;  /* 0x0000007c00007807 */ /* 0x000fd20000000000 */
.L_x_33138:
[----:B------:R-:W-:Y:S05]  /*8b00*/  BSYNC B0 ;  /* 0x0000000000007941 */ /* 0x000fea0003800000 */
.L_x_33136:
[----:B------:R-:W-:Y:S01]  /*8b10*/  LOP3.LUT R3, R7, 0x80000000, RZ, 0xc0, !PT ;  /* 0x8000000007037812 */ /* 0x000fe200078ec0ff */
[----:B------:R-:W-:-:S03]  /*8b20*/  IMAD.MOV.U32 R33, RZ, RZ, R27 ;  /* 0x000000ffff217224 */ /* 0x000fc600078e001b */
[----:B------:R-:W-:-:S04]  /*8b30*/  SHF.R.U32.HI R3, RZ, 0x18, R3 ;  /* 0x00000018ff037819 */ /* 0x000fc80000011603 */
[----:B------:R-:W-:-:S05]  /*8b40*/  LOP3.LUT R3, R0, R3, RZ, 0xfc, !PT ;  /* 0x0000000300037212 */ /* 0x000fca00078efcff */
[----:B------:R0:W-:Y:S01]  /*8b50*/  STG.E.U8 desc[UR36][R8.64], R3 ;  /* 0x0000000308007986 */ /* 0x0001e2000c101124 */
[----:B------:R-:W-:Y:S05]  /*8b60*/  BRA `(.L_x_33117) ;  /* 0x0000000800047947 */ /* 0x000fea0003800000 */
.L_x_33132:
        /* <DEDUP_REMOVED lines=9> */
.L_x_33129:
        /* <DEDUP_REMOVED lines=12> */
.L_x_33141:
        /* <DEDUP_REMOVED lines=21> */
.L_x_33144:
[----:B------:R-:W-:-:S04]  /*8e10*/  LOP3.LUT R0, R7, 0x80000000, RZ, 0xc0, !PT ;  /* 0x8000000007007812 */ /* 0x000fc800078ec0ff */
[----:B------:R-:W-:-:S04]  /*8e20*/  SHF.R.U32.HI R0, RZ, 0x18, R0 ;  /* 0x00000018ff007819 */ /* 0x000fc80000011600 */
[----:B------:R-:W-:-:S07]  /*8e30*/  LOP3.LUT R0, R3, R0, RZ, 0xfc, !PT ;  /* 0x0000000003007212 */ /* 0x000fce00078efcff */
.L_x_33143:
[----:B------:R-:W-:Y:S05]  /*8e40*/  BSYNC B0 ;  /* 0x0000000000007941 */ /* 0x000fea0003800000 */
.L_x_33142:
[----:B------:R0:W-:Y:S01]  /*8e50*/  STG.E.U8 desc[UR36][R8.64], R0 ;  /* 0x0000000008007986 */ /* 0x0001e2000c101124 */
[----:B------:R-:W-:Y:S01]  /*8e60*/  IMAD.MOV.U32 R33, RZ, RZ, R27 ;  /* 0x000000ffff217224 */ /* 0x000fe200078e001b */
[----:B------:R-:W-:Y:S06]  /*8e70*/  BRA `(.L_x_33117) ;  /* 0x0000000400407947 */ /* 0x000fec0003800000 */
.L_x_33140:
        /* <DEDUP_REMOVED lines=21> */
.L_x_33147:
[----:B------:R-:W-:-:S04]  /*8fd0*/  LOP3.LUT R0, R7, 0x80000000, RZ, 0xc0, !PT ;  /* 0x8000000007007812 */ /* 0x000fc800078ec0ff */
[----:B------:R-:W-:-:S04]  /*8fe0*/  SHF.R.U32.HI R0, RZ, 0x18, R0 ;  /* 0x00000018ff007819 */ /* 0x000fc80000011600 */
[----:B------:R-:W-:-:S07]  /*8ff0*/  LOP3.LUT R0, R3, R0, RZ, 0xfc, !PT ;  /* 0x0000000003007212 */ /* 0x000fce00078efcff */
.L_x_33146:
[----:B------:R-:W-:Y:S05]  /*9000*/  BSYNC B0 ;  /* 0x0000000000007941 */ /* 0x000fea0003800000 */
.L_x_33145:
[----:B------:R0:W-:Y:S01]  /*9010*/  STG.E.U8 desc[UR36][R8.64], R0 ;  /* 0x0000000008007986 */ /* 0x0001e2000c101124 */
[----:B------:R-:W-:Y:S01]  /*9020*/  IMAD.MOV.U32 R33, RZ, RZ, R27 ;  /* 0x000000ffff217224 */ /* 0x000fe200078e001b */
[----:B------:R-:W-:Y:S06]  /*9030*/  BRA `(.L_x_33117) ;  /* 0x0000000000d07947 */ /* 0x000fec0003800000 */
.L_x_33139:
        /* <DEDUP_REMOVED lines=27> */
.L_x_33122:
        /* <DEDUP_REMOVED lines=16> */
.L_x_33150:
[----:B------:R-:W-:Y:S01]  /*92f0*/  IMAD.MOV.U32 R33, RZ, RZ, R27 ;  /* 0x000000ffff217224 */ /* 0x000fe200078e001b */
[----:B------:R-:W-:Y:S06]  /*9300*/  BRA `(.L_x_33117) ;  /* 0x00000000001c7947 */ /* 0x000fec0003800000 */
.L_x_33149:
[----:B---3--:R-:W0:Y:S01]  /*9310*/  F2I.U64.F64.TRUNC R4, R4 ;  /* 0x0000000400047311 */ /* 0x008e22000030d800 */
[----:B------:R-:W-:Y:S01]  /*9320*/  IMAD.MOV.U32 R33, RZ, RZ, R27 ;  /* 0x000000ffff217224 */ /* 0x000fe200078e001b */
[----:B0-----:R0:W-:Y:S01]  /*9330*/  STG.E.64 desc[UR36][R8.64], R4 ;  /* 0x0000000408007986 */ /* 0x0011e2000c101b24 */
[----:B------:R-:W-:Y:S05]  /*9340*/  BRA `(.L_x_33117) ;  /* 0x00000000000c7947 */ /* 0x000fea0003800000 */
.L_x_33148:
[----:B------:R-:W0:Y:S01]  /*9350*/  F2I.U32.F64.TRUNC R5, R4 ;  /* 0x0000000400057311 */ /* 0x000e22000030d000 */
[----:B------:R-:W-:Y:S01]  /*9360*/  IMAD.MOV.U32 R33, RZ, RZ, R27 ;  /* 0x000000ffff217224 */ /* 0x000fe200078e001b */
[----:B0-----:R0:W-:Y:S06]  /*9370*/  STG.E desc[UR36][R8.64], R5 ;  /* 0x0000000508007986 */ /* 0x0011ec000c101924 */
.L_x_33117:
[----:B------:R-:W-:Y:S05]  /*9380*/  BSYNC B6 ;  /* 0x0000000000067941 */ /* 0x000fea0003800000 */
.L_x_33116:
        /* <DEDUP_REMOVED lines=24> */
.L_x_33156:
[----:B------:R-:W0:Y:S02]  /*9510*/  F2I.S64.F64.TRUNC R28, R28 ;  /* 0x0000001c001c7311 */ /* 0x000e24000030d900 */
[----:B0-----:R-:W-:-:S05]  /*9520*/  IMAD.MOV.U32 R3, RZ, RZ, R28 ;  /* 0x000000ffff037224 */ /* 0x001fca00078e001c */
[----:B------:R0:W-:Y:S01]  /*9530*/  STG.E.U8 desc[UR36][R4.64], R3 ;  /* 0x0000000304007986 */ /* 0x0001e2000c101124 */
[----:B------:R-:W-:Y:S05]  /*9540*/  BRA `(.L_x_33158) ;  /* 0x0000000c00f07947 */ /* 0x000fea0003800000 */
.L_x_33155:
        /* <DEDUP_REMOVED lines=9> */
.L_x_33160:
[----:B------:R-:W0:Y:S02]  /*95e0*/  F2I.F64.TRUNC R29, R28 ;  /* 0x0000001c001d7311 */ /* 0x000e24000030d100 */
[----:B0-----:R0:W-:Y:S01]  /*95f0*/  STG.E desc[UR36][R4.64], R29 ;  /* 0x0000001d04007986 */ /* 0x0011e2000c101924 */
[----:B------:R-:W-:Y:S05]  /*9600*/  BRA `(.L_x_33158) ;  /* 0x0000000c00c07947 */ /* 0x000fea0003800000 */
.L_x_33159:
[----:B------:R-:W0:Y:S02]  /*9610*/  F2I.F64.TRUNC R29, R28 ;  /* 0x0000001c001d7311 */ /* 0x000e24000030d100 */
[----:B0-----:R0:W-:Y:S01]  /*9620*/  STG.E.U16 desc[UR36][R4.64], R29 ;  /* 0x0000001d04007986 */ /* 0x0011e2000c101524 */
[----:B------:R-:W-:Y:S05]  /*9630*/  BRA `(.L_x_33158) ;  /* 0x0000000c00b47947 */ /* 0x000fea0003800000 */
.L_x_33154:
        /* <DEDUP_REMOVED lines=13> */
.L_x_33162:
        /* <DEDUP_REMOVED lines=8> */
.L_x_33161:
        /* <DEDUP_REMOVED lines=14> */
.L_x_33164:
        /* <DEDUP_REMOVED lines=9> */
.L_x_33163:
[----:B------:R0:W-:Y:S01]  /*9900*/  STG.E.64 desc[UR36][R4.64], R28 ;  /* 0x0000001c04007986 */ /* 0x0001e2000c101b24 */
[----:B------:R-:W-:Y:S05]  /*9910*/  BRA `(.L_x_33158) ;  /* 0x0000000800fc7947 */ /* 0x000fea0003800000 */
.L_x_33153:
        /* <DEDUP_REMOVED lines=12> */
.L_x_33167:
[----:B------:R-:W-:-:S05]  /*99e0*/  CS2R R30, SRZ ;  /* 0x00000000001e7805 */ /* 0x000fca000001ff00 */
[----:B------:R0:W-:Y:S01]  /*99f0*/  STG.E.128 desc[UR36][R4.64], R28 ;  /* 0x0000001c04007986 */ /* 0x0001e2000c101d24 */
[----:B------:R-:W-:Y:S05]  /*9a00*/  BRA `(.L_x_33158) ;  /* 0x0000000800c07947 */ /* 0x000fea0003800000 */
.L_x_33166:
        /* <DEDUP_REMOVED lines=25> */
.L_x_33171:
[----:B------:R-:W-:Y:S05]  /*9ba0*/  BSYNC B0 ;  /* 0x0000000000007941 */ /* 0x000fea0003800000 */
.L_x_33170:
[----:B------:R-:W-:-:S05]  /*9bb0*/  LOP3.LUT R7, R0, R7, RZ, 0xfc, !PT ;  /* 0x0000000700077212 */ /* 0x000fca00078efcff */
[----:B------:R0:W-:Y:S01]  /*9bc0*/  STG.E.U8 desc[UR36][R4.64], R7 ;  /* 0x0000000704007986 */ /* 0x0001e2000c101124 */
[----:B------:R-:W-:Y:S05]  /*9bd0*/  BRA `(.L_x_33158) ;  /* 0x00000008004c7947 */ /* 0x000fea0003800000 */
.L_x_33169:
        /* <DEDUP_REMOVED lines=17> */
.L_x_33173:
[----:B------:R-:W-:Y:S01]  /*9cf0*/  IMAD.MOV.U32 R0, RZ, RZ, 0x7f ;  /* 0x0000007fff007424 */ /* 0x000fe200078e00ff */
[----:B------:R-:W-:-:S04]  /*9d00*/  ISETP.GT.U32.AND P0, PT, R3, 0x7f800000, PT ;  /* 0x7f8000000300780c */ /* 0x000fc80003f04070 */
[----:B------:R-:W-:-:S09]  /*9d10*/  SEL R0, R0, 0x7c, P0 ;  /* 0x0000007c00007807 */ /* 0x000fd20000000000 */
.L_x_33174:
[----:B------:R-:W-:Y:S05]  /*9d20*/  BSYNC B0 ;  /* 0x0000000000007941 */ /* 0x000fea0003800000 */
.L_x_33172:
[----:B------:R-:W-:-:S04]  /*9d30*/  LOP3.LUT R3, R7, 0x80000000, RZ, 0xc0, !PT ;  /* 0x8000000007037812 */ /* 0x000fc800078ec0ff */
[----:B------:R-:W-:-:S04]  /*9d40*/  SHF.R.U32.HI R3, RZ, 0x18, R3 ;  /* 0x00000018ff037819 */ /* 0x000fc80000011603 */
[----:B------:R-:W-:-:S05]  /*9d50*/  LOP3.LUT R3, R0, R3, RZ, 0xfc, !PT ;  /* 0x0000000300037212 */ /* 0x000fca00078efcff */
[----:B------:R0:W-:Y:S01]  /*9d60*/  STG.E.U8 desc[UR36][R4.64], R3 ;  /* 0x0000000304007986 */ /* 0x0001e2000c101124 */
[----:B------:R-:W-:Y:S05]  /*9d70*/  BRA `(.L_x_33158) ;  /* 0x0000000400e47947 */ /* 0x000fea0003800000 */
.L_x_33168:
        /* <DEDUP_REMOVED lines=8> */
.L_x_33165:
        /* <DEDUP_REMOVED lines=11> */
.L_x_33177:
        /* <DEDUP_REMOVED lines=21> */
.L_x_33180:
[----:B------:R-:W-:-:S04]  /*a000*/  LOP3.LUT R0, R7, 0x80000000, RZ, 0xc0, !PT ;  /* 0x8000000007007812 */ /* 0x000fc800078ec0ff */
[----:B------:R-:W-:-:S04]  /*a010*/  SHF.R.U32.HI R0, RZ, 0x18, R0 ;  /* 0x00000018ff007819 */ /* 0x000fc80000011600 */
[----:B------:R-:W-:-:S07]  /*a020*/  LOP3.LUT R0, R3, R0, RZ, 0xfc, !PT ;  /* 0x0000000003007212 */ /* 0x000fce00078efcff */
.L_x_33179:
[----:B------:R-:W-:Y:S05]  /*a030*/  BSYNC B0 ;  /* 0x0000000000007941 */ /* 0x000fea0003800000 */
.L_x_33178:
[----:B------:R0:W-:Y:S01]  /*a040*/  STG.E.U8 desc[UR36][R4.64], R0 ;  /* 0x0000000004007986 */ /* 0x0001e2000c101124 */
[----:B------:R-:W-:Y:S05]  /*a050*/  BRA `(.L_x_33158) ;  /* 0x00000004002c7947 */ /* 0x000fea0003800000 */
.L_x_33176:
        /* <DEDUP_REMOVED lines=21> */
.L_x_33183:
[----:B------:R-:W-:-:S04]  /*a1b0*/  LOP3.LUT R0, R7, 0x80000000, RZ, 0xc0, !PT ;  /* 0x8000000007007812 */ /* 0x000fc800078ec0ff */
[----:B------:R-:W-:-:S04]  /*a1c0*/  SHF.R.U32.HI R0, RZ, 0x18, R0 ;  /* 0x00000018ff007819 */ /* 0x000fc80000011600 */
[----:B------:R-:W-:-:S07]  /*a1d0*/  LOP3.LUT R0, R3, R0, RZ, 0xfc, !PT ;  /* 0x0000000003007212 */ /* 0x000fce00078efcff */
.L_x_33182:
[----:B------:R-:W-:Y:S05]  /*a1e0*/  BSYNC B0 ;  /* 0x0000000000007941 */ /* 0x000fea0003800000 */
.L_x_33181:
[----:B------:R0:W-:Y:S01]  /*a1f0*/  STG.E.U8 desc[UR36][R4.64], R0 ;  /* 0x0000000004007986 */ /* 0x0001e2000c101124 */
[----:B------:R-:W-:Y:S05]  /*a200*/  BRA `(.L_x_33158) ;  /* 0x0000000000c07947 */ /* 0x000fea0003800000 */
.L_x_33175:
        /* <DEDUP_REMOVED lines=26> */
.L_x_33157:
        /* <DEDUP_REMOVED lines=16> */
.L_x_33186:
[----:B------:R-:W-:Y:S05]  /*a4b0*/  BRA `(.L_x_33158) ;  /* 0x0000000000147947 */ /* 0x000fea0003800000 */
.L_x_33185:
[----:B------:R-:W0:Y:S02]  /*a4c0*/  F2I.U64.F64.TRUNC R28, R28 ;  /* 0x0000001c001c7311 */ /* 0x000e24000030d800 */
[----:B0-----:R0:W-:Y:S01]  /*a4d0*/  STG.E.64 desc[UR36][R4.64], R28 ;  /* 0x0000001c04007986 */ /* 0x0011e2000c101b24 */
[----:B------:R-:W-:Y:S05]  /*a4e0*/  BRA `(.L_x_33158) ;  /* 0x0000000000087947 */ /* 0x000fea0003800000 */
.L_x_33184:
[----:B------:R-:W0:Y:S02]  /*a4f0*/  F2I.U32.F64.TRUNC R29, R28 ;  /* 0x0000001c001d7311 */ /* 0x000e24000030d000 */
[----:B0-----:R0:W-:Y:S02]  /*a500*/  STG.E desc[UR36][R4.64], R29 ;  /* 0x0000001d04007986 */ /* 0x0011e4000c101924 */
.L_x_33158:
        /* <DEDUP_REMOVED lines=24> */
.L_x_33190:
[----:B------:R-:W0:Y:S02]  /*a690*/  F2I.S64.F64.TRUNC R24, R24 ;  /* 0x0000001800187311 */ /* 0x000e24000030d900 */
[----:B0-----:R-:W-:-:S05]  /*a6a0*/  IMAD.MOV.U32 R3, RZ, RZ, R24 ;  /* 0x000000ffff037224 */ /* 0x001fca00078e0018 */
[----:B------:R0:W-:Y:S01]  /*a6b0*/  STG.E.U8 desc[UR36][R4.64], R3 ;  /* 0x0000000304007986 */ /* 0x0001e2000c101124 */
[----:B------:R-:W-:Y:S05]  /*a6c0*/  BRA `(.L_x_33192) ;  /* 0x0000000c00f07947 */ /* 0x000fea0003800000 */
.L_x_33189:
        /* <DEDUP_REMOVED lines=9> */
.L_x_33194:
[----:B------:R-:W0:Y:S02]  /*a760*/  F2I.F64.TRUNC R25, R24 ;  /* 0x0000001800197311 */ /* 0x000e24000030d100 */
[----:B0-----:R0:W-:Y:S01]  /*a770*/  STG.E desc[UR36][R4.64], R25 ;  /* 0x0000001904007986 */ /* 0x0011e2000c101924 */
[----:B------:R-:W-:Y:S05]  /*a780*/  BRA `(.L_x_33192) ;  /* 0x0000000c00c07947 */ /* 0x000fea0003800000 */
.L_x_33193:
[----:B------:R-:W0:Y:S02]  /*a790*/  F2I.F64.TRUNC R25, R24 ;  /* 0x0000001800197311 */ /* 0x000e24000030d100 */
[----:B0-----:R0:W-:Y:S01]  /*a7a0*/  STG.E.U16 desc[UR36][R4.64], R25 ;  /* 0x0000001904007986 */ /* 0x0011e2000c101524 */
[----:B------:R-:W-:Y:S05]  /*a7b0*/  BRA `(.L_x_33192) ;  /* 0x0000000c00b47947 */ /* 0x000fea0003800000 */
.L_x_33188:
        /* <DEDUP_REMOVED lines=13> */
.L_x_33196:
        /* <DEDUP_REMOVED lines=8> */
.L_x_33195:
        /* <DEDUP_REMOVED lines=14> */
.L_x_33198:
        /* <DEDUP_REMOVED lines=9> */
.L_x_33197:
[----:B------:R0:W-:Y:S01]  /*aa80*/  STG.E.64 desc[UR36][R4.64], R24 ;  /* 0x0000001804007986 */ /* 0x0001e2000c101b24 */
[----:B------:R-:W-:Y:S05]  /*aa90*/  BRA `(.L_x_33192) ;  /* 0x0000000800fc7947 */ /* 0x000fea0003800000 */
.L_x_33187:
        /* <DEDUP_REMOVED lines=12> */
.L_x_33201:
[----:B------:R-:W-:-:S05]  /*ab60*/  CS2R R26, SRZ ;  /* 0x00000000001a7805 */ /* 0x000fca000001ff00 */
[----:B------:R0:W-:Y:S01]  /*ab70*/  STG.E.128 desc[UR36][R4.64], R24 ;  /* 0x0000001804007986 */ /* 0x0001e2000c101d24 */
[----:B------:R-:W-:Y:S05]  /*ab80*/  BRA `(.L_x_33192) ;  /* 0x0000000800c07947 */ /* 0x000fea0003800000 */
.L_x_33200:
        /* <DEDUP_REMOVED lines=25> */
.L_x_33205:
[----:B------:R-:W-:Y:S05]  /*ad20*/  BSYNC B0 ;  /* 0x0000000000007941 */ /* 0x000fea0003800000 */
.L_x_33204:
[----:B------:R-:W-:-:S05]  /*ad30*/  LOP3.LUT R7, R0, R7, RZ, 0xfc, !PT ;  /* 0x0000000700077212 */ /* 0x000fca00078efcff */
[----:B------:R0:W-:Y:S01]  /*ad40*/  STG.E.U8 desc[UR36][R4.64], R7 ;  /* 0x0000000704007986 */ /* 0x0001e2000c101124 */
[----:B------:R-:W-:Y:S05]  /*ad50*/  BRA `(.L_x_33192) ;  /* 0x00000008004c7947 */ /* 0x000fea0003800000 */
.L_x_33203:
        /* <DEDUP_REMOVED lines=17> */
.L_x_33207:
[----:B------:R-:W-:Y:S01]  /*ae70*/  IMAD.MOV.U32 R0, RZ, RZ, 0x7f ;  /* 0x0000007fff007424 */ /* 0x000fe200078e00ff */
[----:B------:R-:W-:-:S04]  /*ae80*/  ISETP.GT.U32.AND P0, PT, R3, 0x7f800000, PT ;  /* 0x7f8000000300780c */ /* 0x000fc80003f04070 */
[----:B------:R-:W-:-:S09]  /*ae90*/  SEL R0, R0, 0x7c, P0 ;  /* 0x0000007c00007807 */ /* 0x000fd20000000000 */
.L_x_33208:
[----:B------:R-:W-:Y:S05]  /*aea0*/  BSYNC B0 ;  /* 0x0000000000007941 */ /* 0x000fea0003800000 */
.L_x_33206:
[----:B------:R-:W-:-:S04]  /*aeb0*/  LOP3.LUT R3, R7, 0x80000000, RZ, 0xc0, !PT ;  /* 0x8000000007037812 */ /* 0x000fc800078ec0ff */
[----:B------:R-:W-:-:S04]  /*aec0*/  SHF.R.U32.HI R3, RZ, 0x18, R3 ;  /* 0x00000018ff037819 */ /* 0x000fc80000011603 */
[----:B------:R-:W-:-:S05]  /*aed0*/  LOP3.LUT R3, R0, R3, RZ, 0xfc, !PT ;  /* 0x0000000300037212 */ /* 0x000fca00078efcff */
[----:B------:R0:W-:Y:S01]  /*aee0*/  STG.E.U8 desc[UR36][R4.64], R3 ;  /* 0x0000000304007986 */ /* 0x0001e2000c101124 */
[----:B------:R-:W-:Y:S05]  /*aef0*/  BRA `(.L_x_33192) ;  /* 0x0000000400e47947 */ /* 0x000fea0003800000 */
.L_x_33202:
        /* <DEDUP_REMOVED lines=8> */
.L_x_33199:
        /* <DEDUP_REMOVED lines=11> */
.L_x_33211:
        /* <DEDUP_REMOVED lines=21> */
.L_x_33214:
[----:B------:R-:W-:-:S04]  /*b180*/  LOP3.LUT R0, R7, 0x80000000, RZ, 0xc0, !PT ;  /* 0x8000000007007812 */ /* 0x000fc800078ec0ff */
[----:B------:R-:W-:-:S04]  /*b190*/  SHF.R.U32.HI R0, RZ, 0x18, R0 ;  /* 0x00000018ff007819 */ /* 0x000fc80000011600 */
[----:B------:R-:W-:-:S07]  /*b1a0*/  LOP3.LUT R0, R3, R0, RZ, 0xfc, !PT ;  /* 0x0000000003007212 */ /* 0x000fce00078efcff */
.L_x_33213:
[----:B------:R-:W-:Y:S05]  /*b1b0*/  BSYNC B0 ;  /* 0x0000000000007941 */ /* 0x000fea0003800000 */
.L_x_33212:
[----:B------:R0:W-:Y:S01]  /*b1c0*/  STG.E.U8 desc[UR36][R4.64], R0 ;  /* 0x0000000004007986 */ /* 0x0001e2000c101124 */
[----:B------:R-:W-:Y:S05]  /*b1d0*/  BRA `(.L_x_33192) ;  /* 0x00000004002c7947 */ /* 0x000fea0003800000 */
.L_x_33210:
        /* <DEDUP_REMOVED lines=21> */
.L_x_33217:
[----:B------:R-:W-:-:S04]  /*b330*/  LOP3.LUT R0, R7, 0x80000000, RZ, 0xc0, !PT ;  /* 0x8000000007007812 */ /* 0x000fc800078ec0ff */
[----:B------:R-:W-:-:S04]  /*b340*/  SHF.R.U32.HI R0, RZ, 0x18, R0 ;  /* 0x00000018ff007819 */ /* 0x000fc80000011600 */
[----:B------:R-:W-:-:S07]  /*b350*/  LOP3.LUT R0, R3, R0, RZ, 0xfc, !PT ;  /* 0x0000000003007212 */ /* 0x000fce00078efcff */
.L_x_33216:
[----:B------:R-:W-:Y:S05]  /*b360*/  BSYNC B0 ;  /* 0x0000000000007941 */ /* 0x000fea0003800000 */
.L_x_33215:
[----:B------:R0:W-:Y:S01]  /*b370*/  STG.E.U8 desc[UR36][R4.64], R0 ;  /* 0x0000000004007986 */ /* 0x0001e2000c101124 */
[----:B------:R-:W-:Y:S05]  /*b380*/  BRA `(.L_x_33192) ;  /* 0x0000000000c07947 */ /* 0x000fea0003800000 */
.L_x_33209:
        /* <DEDUP_REMOVED lines=26> */
.L_x_33191:
        /* <DEDUP_REMOVED lines=16> */
.L_x_33220:
[----:B------:R-:W-:Y:S05]  /*b630*/  BRA `(.L_x_33192) ;  /* 0x0000000000147947 */ /* 0x000fea0003800000 */
.L_x_33219:
[----:B------:R-:W0:Y:S02]  /*b640*/  F2I.U64.F64.TRUNC R24, R24 ;  /* 0x0000001800187311 */ /* 0x000e24000030d800 */
[----:B0-----:R0:W-:Y:S01]  /*b650*/  STG.E.64 desc[UR36][R4.64], R24 ;  /* 0x0000001804007986 */ /* 0x0011e2000c101b24 */
[----:B------:R-:W-:Y:S05]  /*b660*/  BRA `(.L_x_33192) ;  /* 0x0000000000087947 */ /* 0x000fea0003800000 */
.L_x_33218:
[----:B------:R-:W0:Y:S02]  /*b670*/  F2I.U32.F64.TRUNC R25, R24 ;  /* 0x0000001800197311 */ /* 0x000e24000030d000 */
[----:B0-----:R0:W-:Y:S02]  /*b680*/  STG.E desc[UR36][R4.64], R25 ;  /* 0x0000001904007986 */ /* 0x0011e4000c101924 */
.L_x_33192:
[----:B------:R-:W-:-:S07]  /*b690*/  VIADD R33, R33, 0x80 ;  /* 0x0000008021217836 */ /* 0x000fce0000000000 */
.L_x_33152:
[----:B------:R-:W-:Y:S05]  /*b6a0*/  BSYNC B6 ;  /* 0x0000000000067941 */ /* 0x000fea0003800000 */
.L_x_33151:
        /* <DEDUP_REMOVED lines=22> */
.L_x_33224:
[----:B------:R-:W0:Y:S02]  /*b810*/  F2I.S64.F64.TRUNC R16, R16 ;  /* 0x0000001000107311 */ /* 0x000e24000030d900 */
[----:B0-----:R-:W-:-:S05]  /*b820*/  IMAD.MOV.U32 R5, RZ, RZ, R16 ;  /* 0x000000ffff057224 */ /* 0x001fca00078e0010 */
[----:B------:R-:W-:Y:S01]  /*b830*/  STG.E.U8 desc[UR36][R2.64], R5 ;  /* 0x0000000502007986 */ /* 0x000fe2000c101124 */
[----:B------:R-:W-:Y:S05]  /*b840*/  EXIT ;  /* 0x000000000000794d */ /* 0x000fea0003800000 */
.L_x_33223:
        /* <DEDUP_REMOVED lines=9> */
.L_x_33227:
[----:B------:R-:W0:Y:S02]  /*b8e0*/  F2I.F64.TRUNC R17, R16 ;  /* 0x0000001000117311 */ /* 0x000e24000030d100 */
[----:B0-----:R-:W-:Y:S01]  /*b8f0*/  STG.E desc[UR36][R2.64], R17 ;  /* 0x0000001102007986 */ /* 0x001fe2000c101924 */
[----:B------:R-:W-:Y:S05]  /*b900*/  EXIT ;  /* 0x000000000000794d */ /* 0x000fea0003800000 */
.L_x_33226:
[----:B------:R-:W0:Y:S02]  /*b910*/  F2I.F64.TRUNC R17, R16 ;  /* 0x0000001000117311 */ /* 0x000e24000030d100 */
[----:B0-----:R-:W-:Y:S01]  /*b920*/  STG.E.U16 desc[UR36][R2.64], R17 ;  /* 0x0000001102007986 */ /* 0x001fe2000c101524 */
[----:B------:R-:W-:Y:S05]  /*b930*/  EXIT ;  /* 0x000000000000794d */ /* 0x000fea0003800000 */
.L_x_33222:
        /* <DEDUP_REMOVED lines=13> */
.L_x_33229:
        /* <DEDUP_REMOVED lines=8> */
.L_x_33228:
        /* <DEDUP_REMOVED lines=14> */
.L_x_33231:
        /* <DEDUP_REMOVED lines=9> */
.L_x_33230:
[----:B------:R-:W-:Y:S01]  /*bc00*/  STG.E.64 desc[UR36][R2.64], R16 ;  /* 0x0000001002007986 */ /* 0x000fe2000c101b24 */
[----:B------:R-:W-:Y:S05]  /*bc10*/  EXIT ;  /* 0x000000000000794d */ /* 0x000fea0003800000 */
.L_x_33221:
        /* <DEDUP_REMOVED lines=12> */
.L_x_33234:
[----:B------:R-:W-:-:S05]  /*bce0*/  CS2R R18, SRZ ;  /* 0x0000000000127805 */ /* 0x000fca000001ff00 */
[----:B------:R-:W-:Y:S01]  /*bcf0*/  STG.E.128 desc[UR36][R2.64], R16 ;  /* 0x0000001002007986 */ /* 0x000fe2000c101d24 */
[----:B------:R-:W-:Y:S05]  /*bd00*/  EXIT ;  /* 0x000000000000794d */ /* 0x000fea0003800000 */
.L_x_33233:
        /* <DEDUP_REMOVED lines=25> */
.L_x_33238:
[----:B------:R-:W-:Y:S05]  /*bea0*/  BSYNC B0 ;  /* 0x0000000000007941 */ /* 0x000fea0003800000 */
.L_x_33237:
[----:B------:R-:W-:-:S05]  /*beb0*/  LOP3.LUT R5, R0, R5, RZ, 0xfc, !PT ;  /* 0x0000000500057212 */ /* 0x000fca00078efcff */
[----:B------:R-:W-:Y:S01]  /*bec0*/  STG.E.U8 desc[UR36][R2.64], R5 ;  /* 0x0000000502007986 */ /* 0x000fe2000c101124 */
[----:B------:R-:W-:Y:S05]  /*bed0*/  EXIT ;  /* 0x000000000000794d */ /* 0x000fea0003800000 */
.L_x_33236:
        /* <DEDUP_REMOVED lines=17> */
.L_x_33240:
[----:B------:R-:W-:Y:S01]  /*bff0*/  IMAD.MOV.U32 R0, RZ, RZ, 0x7f ;  /* 0x0000007fff007424 */ /* 0x000fe200078e00ff */
[----:B------:R-:W-:-:S04]  /*c000*/  ISETP.GT.U32.AND P0, PT, R4, 0x7f800000, PT ;  /* 0x7f8000000400780c */ /* 0x000fc80003f04070 */
[----:B------:R-:W-:-:S09]  /*c010*/  SEL R0, R0, 0x7c, P0 ;  /* 0x0000007c00007807 */ /* 0x000fd20000000000 */
.L_x_33241:
[----:B------:R-:W-:Y:S05]  /*c020*/  BSYNC B0 ;  /* 0x0000000000007941 */ /* 0x000fea0003800000 */
.L_x_33239:
[----:B------:R-:W-:-:S04]  /*c030*/  LOP3.LUT R4, R5, 0x80000000, RZ, 0xc0, !PT ;  /* 0x8000000005047812 */ /* 0x000fc800078ec0ff */
[----:B------:R-:W-:-:S04]  /*c040*/  SHF.R.U32.HI R5, RZ, 0x18, R4 ;  /* 0x00000018ff057819 */ /* 0x000fc80000011604 */
[----:B------:R-:W-:-:S05]  /*c050*/  LOP3.LUT R5, R0, R5, RZ, 0xfc, !PT ;  /* 0x0000000500057212 */ /* 0x000fca00078efcff */
[----:B------:R-:W-:Y:S01]  /*c060*/  STG.E.U8 desc[UR36][R2.64], R5 ;  /* 0x0000000502007986 */ /* 0x000fe2000c101124 */
[----:B------:R-:W-:Y:S05]  /*c070*/  EXIT ;  /* 0x000000000000794d */ /* 0x000fea0003800000 */
.L_x_33235:
        /* <DEDUP_REMOVED lines=8> */
.L_x_33232:
        /* <DEDUP_REMOVED lines=11> */
.L_x_33244:
        /* <DEDUP_REMOVED lines=21> */
.L_x_33247:
[----:B------:R-:W-:-:S04]  /*c300*/  LOP3.LUT R0, R7, 0x80000000, RZ, 0xc0, !PT ;  /* 0x8000000007007812 */ /* 0x000fc800078ec0ff */
[----:B------:R-:W-:-:S04]  /*c310*/  SHF.R.U32.HI R5, RZ, 0x18, R0 ;  /* 0x00000018ff057819 */ /* 0x000fc80000011600 */
[----:B------:R-:W-:-:S04]  /*c320*/  LOP3.LUT R4, R4, R5, RZ, 0xfc, !PT ;  /* 0x0000000504047212 */ /* 0x000fc800078efcff */
[----:B------:R-:W-:-:S07]  /*c330*/  PRMT R0, R4, 0x7610, R0 ;  /* 0x0000761004007816 */ /* 0x000fce0000000000 */
.L_x_33246:
[----:B------:R-:W-:Y:S05]  /*c340*/  BSYNC B0 ;  /* 0x0000000000007941 */ /* 0x000fea0003800000 */
.L_x_33245:
[----:B------:R-:W-:Y:S01]  /*c350*/  STG.E.U8 desc[UR36][R2.64], R0 ;  /* 0x0000000002007986 */ /* 0x000fe2000c101124 */
[----:B------:R-:W-:Y:S05]  /*c360*/  EXIT ;  /* 0x000000000000794d */ /* 0x000fea0003800000 */
.L_x_33243:
        /* <DEDUP_REMOVED lines=21> */
.L_x_33250:
[----:B------:R-:W-:-:S04]  /*c4c0*/  LOP3.LUT R0, R7, 0x80000000, RZ, 0xc0, !PT ;  /* 0x8000000007007812 */ /* 0x000fc800078ec0ff */
[----:B------:R-:W-:-:S04]  /*c4d0*/  SHF.R.U32.HI R5, RZ, 0x18, R0 ;  /* 0x00000018ff057819 */ /* 0x000fc80000011600 */
[----:B------:R-:W-:-:S04]  /*c4e0*/  LOP3.LUT R4, R4, R5, RZ, 0xfc, !PT ;  /* 0x0000000504047212 */ /* 0x000fc800078efcff */
[----:B------:R-:W-:-:S07]  /*c4f0*/  PRMT R0, R4, 0x7610, R0 ;  /* 0x0000761004007816 */ /* 0x000fce0000000000 */
.L_x_33249:
[----:B------:R-:W-:Y:S05]  /*c500*/  BSYNC B0 ;  /* 0x0000000000007941 */ /* 0x000fea0003800000 */
.L_x_33248:
[----:B------:R-:W-:Y:S01]  /*c510*/  STG.E.U8 desc[UR36][R2.64], R0 ;  /* 0x0000000002007986 */ /* 0x000fe2000c101124 */
[----:B------:R-:W-:Y:S05]  /*c520*/  EXIT ;  /* 0x000000000000794d */ /* 0x000fea0003800000 */
.L_x_33242:
        /* <DEDUP_REMOVED lines=26> */
.L_x_33225:
        /* <DEDUP_REMOVED lines=16> */
.L_x_33253:
[----:B------:R-:W-:Y:S05]  /*c7d0*/  EXIT ;  /* 0x000000000000794d */ /* 0x000fea0003800000 */
.L_x_33252:
[----:B------:R-:W0:Y:S02]  /*c7e0*/  F2I.U64.F64.TRUNC R16, R16 ;  /* 0x0000001000107311 */ /* 0x000e24000030d800 */
[----:B0-----:R-:W-:Y:S01]  /*c7f0*/  STG.E.64 desc[UR36][R2.64], R16 ;  /* 0x0000001002007986 */ /* 0x001fe2000c101b24 */
[----:B------:R-:W-:Y:S05]  /*c800*/  EXIT ;  /* 0x000000000000794d */ /* 0x000fea0003800000 */
.L_x_33251:
[----:B------:R-:W0:Y:S02]  /*c810*/  F2I.U32.F64.TRUNC R17, R16 ;  /* 0x0000001000117311 */ /* 0x000e24000030d000 */
[----:B0-----:R-:W-:Y:S01]  /*c820*/  STG.E desc[UR36][R2.64], R17 ;  /* 0x0000001102007986 */ /* 0x001fe2000c101924 */
[----:B------:R-:W-:Y:S05]  /*c830*/  EXIT ;  /* 0x000000000000794d */ /* 0x000fea0003800000 */
.L_x_33254:
        /* <DEDUP_REMOVED lines=12> */
.L_x_42405:


//--------------------- .text._ZN2at6native18elementwise_kernelILi128ELi2EZNS0_22gpu_kernel_impl_nocastINS0_13BinaryFunctorIdddZZZNS0_19maximum_kernel_cudaERNS_18TensorIteratorBaseEENKUlvE0_clEvENKUlvE_clEvEUlddE_EEEEvS5_RKT_EUliE_EEviT1_ --------------------------
	.section	.text._ZN2at6native18elementwise_kernelILi128ELi2EZNS0_22gpu_kernel_impl_nocastINS0_13BinaryFunctorIdddZZZNS0_19maximum_kernel_cudaERNS_18TensorIteratorBaseEENKUlvE0_clEvENKUlvE_clEvEUlddE_EEEEvS5_RKT_EUliE_EEviT1_,"ax",@progbits
	.align	128
        .global         _ZN2at6native18elementwise_kernelILi128ELi2EZNS0_22gpu_kernel_impl_nocastINS0_13BinaryFunctorIdddZZZNS0_19maximum_kernel_cudaERNS_18TensorIteratorBaseEENKUlvE0_clEvENKUlvE_clEvEUlddE_EEEEvS5_RKT_EUliE_EEviT1_
        .type           _ZN2at6native18elementwise_kernelILi128ELi2EZNS0_22gpu_kernel_impl_nocastINS0_13BinaryFunctorIdddZZZNS0_19maximum_kernel_cudaERNS_18TensorIteratorBaseEENKUlvE0_clEvENKUlvE_clEvEUlddE_EEEEvS5_RKT_EUliE_EEviT1_,@function
        .size           _ZN2at6native18elementwise_kernelILi128ELi2EZNS0_22gpu_kernel_impl_nocastINS0_13BinaryFunctorIdddZZZNS0_19maximum_kernel_cudaERNS_18TensorIteratorBaseEENKUlvE0_clEvENKUlvE_clEvEUlddE_EEEEvS5_RKT_EUliE_EEviT1_,(.L_x_42406 - _ZN2at6native18elementwise_kernelILi128ELi2EZNS0_22gpu_kernel_impl_nocastINS0_13BinaryFunctorIdddZZZNS0_19maximum_kernel_cudaERNS_18TensorIteratorBaseEENKUlvE0_clEvENKUlvE_clEvEUlddE_EEEEvS5_RKT_EUliE_EEviT1_)
        .other          _ZN2at6native18elementwise_kernelILi128ELi2EZNS0_22gpu_kernel_impl_nocastINS0_13BinaryFunctorIdddZZZNS0_19maximum_kernel_cudaERNS_18TensorIteratorBaseEENKUlvE0_clEvENKUlvE_clEvEUlddE_EEEEvS5_RKT_EUliE_EEviT1_,@"STO_CUDA_ENTRY STV_DEFAULT"
_ZN2at6native18elementwise_kernelILi128ELi2EZNS0_22gpu_kernel_impl_nocastINS0_13BinaryFunctorIdddZZZNS0_19maximum_kernel_cudaERNS_18TensorIteratorBaseEENKUlvE0_clEvENKUlvE_clEvEUlddE_EEEEvS5_RKT_EUliE_EEviT1_:
.text._ZN2at6native18elementwise_kernelILi128ELi2EZNS0_22gpu_kernel_impl_nocastINS0_13BinaryFunctorIdddZZZNS0_19maximum_kernel_cudaERNS_18TensorIteratorBaseEENKUlvE0_clEvENKUlvE_clEvEUlddE_EEEEvS5_RKT_EUliE_EEviT1_:
        /* <DEDUP_REMOVED lines=363> */
.L_x_33257:
        /* <DEDUP_REMOVED lines=17> */
[----:B------:R-:W-:Y:S01]  /*17c0*/  @!P0 DSETP.MAX.AND P1, P2, R2, R6, PT ;  /* 0x000000060200822a */ /* 0x000fe20003a2f000 */
        /* <DEDUP_REMOVED lines=8> */
.L_x_33259:
[----:B------:R-:W-:Y:S05]  /*1850*/  BSYNC B1 ;  /* 0x0000000000017941 */ /* 0x000fea0003800000 */
.L_x_33258:
[----:B------:R0:W-:Y:S01]  /*1860*/  STG.E.64 desc[UR4][R8.64], R2 ;  /* 0x0000000208007986 */ /* 0x0001e2000c101b04 */
[----:B------:R-:W-:-:S07]  /*1870*/  IADD3 R11, R0, 0x80, RZ ;  /* 0x00000080000b7810 */ /* 0x000fce0007ffe0ff */
.L_x_33256:
[----:B------:R-:W-:Y:S05]  /*1880*/  BSYNC B0 ;  /* 0x0000000000007941 */ /* 0x000fea0003800000 */
.L_x_33255:
        /* <DEDUP_REMOVED lines=355> */
.L_x_33260:
        /* <DEDUP_REMOVED lines=26> */
.L_x_33262:
[----:B------:R-:W-:Y:S05]  /*3060*/  BSYNC B0 ;  /* 0x0000000000007941 */ /* 0x000fea0003800000 */
.L_x_33261:
[----:B------:R-:W-:Y:S01]  /*3070*/  STG.E.64 desc[UR4][R8.64], R2 ;  /* 0x0000000208007986 */ /* 0x000fe2000c101b04 */
[----:B------:R-:W-:Y:S05]  /*3080*/  EXIT ;  /* 0x000000000000794d */ /* 0x000fea0003800000 */
.L_x_33263:
        /* <DEDUP_REMOVED lines=15> */
.L_x_42406:


//--------------------- .text._ZN2at6native27unrolled_elementwise_kernelINS0_13BinaryFunctorIdddZZZNS0_19maximum_kernel_cudaERNS_18TensorIteratorBaseEENKUlvE0_clEvENKUlvE_clEvEUlddE_EESt5arrayIPcLm3EELi4E23TrivialOffsetCalculatorILi2EjESC_ILi1EjENS0_6memory15LoadWithoutCastENSF_16StoreWithoutCastEEEviT_T0_T2_T3_T4_T5_ --------------------------
	.section	.text._ZN2at6native27unrolled_elementwise_kernelINS0_13BinaryFunctorIdddZZZNS0_19maximum_kernel_cudaERNS_18TensorIteratorBaseEENKUlvE0_clEvENKUlvE_clEvEUlddE_EESt5arrayIPcLm3EELi4E23TrivialOffsetCalculatorILi2EjESC_ILi1EjENS0_6memory15LoadWithoutCastENSF_16StoreWithoutCastEEEviT_T0_T2_T3_T4_T5_,"ax",@progbits
	.align	128
        .global         _ZN2at6native27unrolled_elementwise_kernelINS0_13BinaryFunctorIdddZZZNS0_19maximum_kernel_cudaERNS_18TensorIteratorBaseEENKUlvE0_clEvENKUlvE_clEvEUlddE_EESt5arrayIPcLm3EELi4E23TrivialOffsetCalculatorILi2EjESC_ILi1EjENS0_6memory15LoadWithoutCastENSF_16StoreWithoutCastEEEviT_T0_T2_T3_T4_T5_
        .type           _ZN2at6native27unrolled_elementwise_kernelINS0_13BinaryFunctorIdddZZZNS0_19maximum_kernel_cudaERNS_18TensorIteratorBaseEENKUlvE0_clEvENKUlvE_clEvEUlddE_EESt5arrayIPcLm3EELi4E23TrivialOffsetCalculatorILi2EjESC_ILi1EjENS0_6memory15LoadWithoutCastENSF_16StoreWithoutCastEEEviT_T0_T2_T3_T4_T5_,@function
        .size           _ZN2at6native27unrolled_elementwise_kernelINS0_13BinaryFunctorIdddZZZNS0_19maximum_kernel_cudaERNS_18TensorIteratorBaseEENKUlvE0_clEvENKUlvE_clEvEUlddE_EESt5arrayIPcLm3EELi4E23TrivialOffsetCalculatorILi2EjESC_ILi1EjENS0_6memory15LoadWithoutCastENSF_16StoreWithoutCastEEEviT_T0_T2_T3_T4_T5_,(.L_x_42407 - _ZN2at6native27unrolled_elementwise_kernelINS0_13BinaryFunctorIdddZZZNS0_19maximum_kernel_cudaERNS_18TensorIteratorBaseEENKUlvE0_clEvENKUlvE_clEvEUlddE_EESt5arrayIPcLm3EELi4E23TrivialOffsetCalculatorILi2EjESC_ILi1EjENS0_6memory15LoadWithoutCastENSF_16StoreWithoutCastEEEviT_T0_T2_T3_T4_T5_)
        .other          _ZN2at6native27unrolled_elementwise_kernelINS0_13BinaryFunctorIdddZZZNS0_19maximum_kernel_cudaERNS_18TensorIteratorBaseEENKUlvE0_clEvENKUlvE_clEvEUlddE_EESt5arrayIPcLm3EELi4E23TrivialOffsetCalculatorILi2EjESC_ILi1EjENS0_6memory15LoadWithoutCastENSF_16StoreWithoutCastEEEviT_T0_T2_T3_T4_T5_,@"STO_CUDA_ENTRY STV_DEFAULT"
_ZN2at6native27unrolled_elementwise_kernelINS0_13BinaryFunctorIdddZZZNS0_19maximum_kernel_cudaERNS_18TensorIteratorBaseEENKUlvE0_clEvENKUlvE_clEvEUlddE_EESt5arrayIPcLm3EELi4E23TrivialOffsetCalculatorILi2EjESC_ILi1EjENS0_6memory15LoadWithoutCastENSF_16StoreWithoutCastEEEviT_T0_T2_T3_T4_T5_:
.text._ZN2at6native27unrolled_elementwise_kernelINS0_13BinaryFunctorIdddZZZNS0_19maximum_kernel_cudaERNS_18TensorIteratorBaseEENKUlvE0_clEvENKUlvE_clEvEUlddE_EESt5arrayIPcLm3EELi4E23TrivialOffsetCalculatorILi2EjESC_ILi1EjENS0_6memory15LoadWithoutCastENSF_16StoreWithoutCastEEEviT_T0_T2_T3_T4_T5_:
        /* <DEDUP_REMOVED lines=55> */
[----:B------:R-:W-:Y:S01]  /*0370*/  @!P1 DSETP.MAX.AND P2, P3, R10, R16, PT ;  /* 0x000000100a00922a */ /* 0x000fe20003b4f000 */
        /* <DEDUP_REMOVED lines=11> */
.L_x_33265:
[----:B------:R-:W-:Y:S05]  /*0430*/  BSYNC B0 ;  /* 0x0000000000007941 */ /* 0x000fea0003800000 */
.L_x_33264:
        /* <DEDUP_REMOVED lines=16> */
[----:B------:R-:W-:Y:S01]  /*0540*/  @!P4 DSETP.MAX.AND P5, P6, R2, R8, PT ;  /* 0x000000080200c22a */ /* 0x000fe20003eaf000 */
        /* <DEDUP_REMOVED lines=12> */
.L_x_33267:
[----:B------:R-:W-:Y:S05]  /*0610*/  BSYNC B0 ;  /* 0x0000000000007941 */ /* 0x000fea0003800000 */
.L_x_33266:
[----:B------:R-:W-:Y:S01]  /*0620*/  BSSY B0, `(.L_x_33268) ;  /* 0x0000011000007945 */ /* 0x000fe20003800000 */
[----:B0-----:R-:W-:-:S03]  /*0630*/  @!P0 IMAD.WIDE.U32 R20, R15, 0x8, R20 ;  /* 0x000000080f148825 */ /* 0x001fc600078e0014 */
[----:B------:R-:W-:Y:S05]  /*0640*/  @P3 BRA `(.L_x_33269) ;  /* 0x0000000000383947 */ /* 0x000fea0003800000 */
[----:B------:R-:W-:-:S14]  /*0650*/  DSETP.NAN.AND P3, PT, R4, R4, PT ;  /* 0x000000040400722a */ /* 0x000fdc0003f68000 */
[----:B------:R-:W-:Y:S05]  /*0660*/  @P3 BRA `(.L_x_33269) ;  /* 0x0000000000303947 */ /* 0x000fea0003800000 */
[----:B------:R-:W-:-:S14]  /*0670*/  DSETP.NAN.AND P3, PT, R6, R6, PT ;  /* 0x000000060600722a */ /* 0x000fdc0003f68000 */
[----:B------:R-:W-:Y:S01]  /*0680*/  @!P3 DSETP.MAX.AND P4, P5, R6, R4, PT ;  /* 0x000000040600b22a */ /* 0x000fe20003d8f000 */
        /* <DEDUP_REMOVED lines=10> */
.L_x_33269:
[----:B------:R-:W-:Y:S05]  /*0730*/  BSYNC B0 ;  /* 0x0000000000007941 */ /* 0x000fea0003800000 */
.L_x_33268:
[----:B------:R-:W-:Y:S04]  /*0740*/  BSSY B0, `(.L_x_33270) ;  /* 0x0000010000007945 */ /* 0x000fe80003800000 */
        /* <DEDUP_REMOVED lines=15> */
.L_x_33271:
[----:B------:R-:W-:Y:S05]  /*0840*/  BSYNC B0 ;  /* 0x0000000000007941 */ /* 0x000fea0003800000 */
.L_x_33270:
        /* <DEDUP_REMOVED lines=13> */
.L_x_33273:
[----:B------:R-:W-:Y:S05]  /*0920*/  BSYNC B0 ;  /* 0x0000000000007941 */ /* 0x000fea0003800000 */
.L_x_33272:
[----:B------:R-:W-:-:S13]  /*0930*/  ISETP.GE.AND P0, PT, R11, R0, PT ;  /* 0x000000000b00720c */ /* 0x000fda0003f06270 */
[----:B------:R-:W-:Y:S05]  /*0940*/  @P0 EXIT ;  /* 0x000000000000094d */ /* 0x000fea0003800000 */
[----:B-1----:R-:W1:Y:S01]  /*0950*/  LDC.64 R2, c[0x0][0x218] ;  /* 0x00008600ff027b82 */ /* 0x002e620000000a00 */
[----:B------:R-:W-:-:S04]  /*0960*/  IMAD R11, R14, 0x200, R11 ;  /* 0x000002000e0b7824 */ /* 0x000fc800078e020b */
[----:B-1----:R-:W-:-:S05]  /*0970*/  IMAD.WIDE.U32 R2, R11, 0x8, R2 ;  /* 0x000000080b027825 */ /* 0x002fca00078e0002 */
[----:B------:R-:W-:Y:S01]  /*0980*/  STG.E.64 desc[UR4][R2.64], R18 ;  /* 0x0000001202007986 */ /* 0x000fe2000c101b04 */
[----:B------:R-:W-:Y:S05]  /*0990*/  EXIT ;  /* 0x000000000000794d */ /* 0x000fea0003800000 */
.L_x_33274:
        /* <DEDUP_REMOVED lines=14> */
.L_x_42407:


//--------------------- .text._ZN2at6native29vectorized_elementwise_kernelILi2ENS0_13BinaryFunctorIdddZZZNS0_19maximum_kernel_cudaERNS_18TensorIteratorBaseEENKUlvE0_clEvENKUlvE_clEvEUlddE_EESt5arrayIPcLm3EEEEviT0_T1_ --------------------------
	.section	.text._ZN2at6native29vectorized_elementwise_kernelILi2ENS0_13BinaryFunctorIdddZZZNS0_19maximum_kernel_cudaERNS_18TensorIteratorBaseEENKUlvE0_clEvENKUlvE_clEvEUlddE_EESt5arrayIPcLm3EEEEviT0_T1_,"ax",@progbits
	.align	128
        .global         _ZN2at6native29vectorized_elementwise_kernelILi2ENS0_13BinaryFunctorIdddZZZNS0_19maximum_kernel_cudaERNS_18TensorIteratorBaseEENKUlvE0_clEvENKUlvE_clEvEUlddE_EESt5arrayIPcLm3EEEEviT0_T1_
        .type           _ZN2at6native29vectorized_elementwise_kernelILi2ENS0_13BinaryFunctorIdddZZZNS0_19maximum_kernel_cudaERNS_18TensorIteratorBaseEENKUlvE0_clEvENKUlvE_clEvEUlddE_EESt5arrayIPcLm3EEEEviT0_T1_,@function
        .size           _ZN2at6native29vectorized_elementwise_kernelILi2ENS0_13BinaryFunctorIdddZZZNS0_19maximum_kernel_cudaERNS_18TensorIteratorBaseEENKUlvE0_clEvENKUlvE_clEvEUlddE_EESt5arrayIPcLm3EEEEviT0_T1_,(.L_x_42408 - _ZN2at6native29vectorized_elementwise_kernelILi2ENS0_13BinaryFunctorIdddZZZNS0_19maximum_kernel_cudaERNS_18TensorIteratorBaseEENKUlvE0_clEvENKUlvE_clEvEUlddE_EESt5arrayIPcLm3EEEEviT0_T1_)
        .other          _ZN2at6native29vectorized_elementwise_kernelILi2ENS0_13BinaryFunctorIdddZZZNS0_19maximum_kernel_cudaERNS_18TensorIteratorBaseEENKUlvE0_clEvENKUlvE_clEvEUlddE_EESt5arrayIPcLm3EEEEviT0_T1_,@"STO_CUDA_ENTRY STV_DEFAULT"
_ZN2at6native29vectorized_elementwise_kernelILi2ENS0_13BinaryFunctorIdddZZZNS0_19maximum_kernel_cudaERNS_18TensorIteratorBaseEENKUlvE0_clEvENKUlvE_clEvEUlddE_EESt5arrayIPcLm3EEEEviT0_T1_:
.text._ZN2at6native29vectorized_elementwise_kernelILi2ENS0_13BinaryFunctorIdddZZZNS0_19maximum_kernel_cudaERNS_18TensorIteratorBaseEENKUlvE0_clEvENKUlvE_clEvEUlddE_EESt5arrayIPcLm3EEEEviT0_T1_:
        /* <DEDUP_REMOVED lines=33> */
[----:B------:R-:W-:Y:S01]  /*0210*/  @!P3 DSETP.MAX.AND P5, P6, R32, R4, PT ;  /* 0x000000042000b22a */ /* 0x000fe20003eaf000 */
        /* <DEDUP_REMOVED lines=11> */
.L_x_33277:
[----:B------:R-:W-:Y:S05]  /*02d0*/  BSYNC B0 ;  /* 0x0000000000007941 */ /* 0x000fea0003800000 */
.L_x_33276:
[----:B------:R-:W-:Y:S01]  /*02e0*/  BSSY B0, `(.L_x_33278) ;  /* 0x0000010000007945 */ /* 0x000fe20003800000 */
[----:B------:R-:W-:-:S03]  /*02f0*/  DSETP.NAN.AND P3, PT, R26, R26, PT ;  /* 0x0000001a1a00722a */ /* 0x000fc60003f68000 */
[----:B------:R-:W-:Y:S11]  /*0300*/  @P4 BRA `(.L_x_33279) ;  /* 0x0000000000344947 */ /* 0x000ff60003800000 */
[----:B-----5:R-:W-:-:S14]  /*0310*/  DSETP.NAN.AND P4, PT, R6, R6, PT ;  /* 0x000000060600722a */ /* 0x020fdc0003f88000 */
[----:B------:R-:W-:Y:S01]  /*0320*/  @!P4 DSETP.MAX.AND P5, P6, R34, R6, PT ;  /* 0x000000062200c22a */ /* 0x000fe20003eaf000 */
        /* <DEDUP_REMOVED lines=11> */
.L_x_33279:
[----:B------:R-:W-:Y:S05]  /*03e0*/  BSYNC B0 ;  /* 0x0000000000007941 */ /* 0x000fea0003800000 */
.L_x_33278:
[----:B------:R-:W-:Y:S01]  /*03f0*/  BSSY B0, `(.L_x_33280) ;  /* 0x0000010000007945 */ /* 0x000fe20003800000 */
[----:B-----5:R-:W-:-:S03]  /*0400*/  DSETP.NAN.AND P4, PT, R20, R20, PT ;  /* 0x000000141400722a */ /* 0x020fc60003f88000 */
[----:B------:R-:W-:Y:S11]  /*0410*/  @P2 BRA `(.L_x_33281) ;  /* 0x0000000000342947 */ /* 0x000ff60003800000 */
[----:B------:R-:W-:-:S14]  /*0420*/  DSETP.NAN.AND P2, PT, R16, R16, PT ;  /* 0x000000101000722a */ /* 0x000fdc0003f48000 */
[----:B------:R-:W-:Y:S01]  /*0430*/  @!P2 DSETP.MAX.AND P5, P6, R28, R16, PT ;  /* 0x000000101c00a22a */ /* 0x000fe20003eaf000 */
        /* <DEDUP_REMOVED lines=11> */
.L_x_33281:
[----:B------:R-:W-:Y:S05]  /*04f0*/  BSYNC B0 ;  /* 0x0000000000007941 */ /* 0x000fea0003800000 */
.L_x_33280:
[----:B------:R-:W-:Y:S01]  /*0500*/  BSSY B0, `(.L_x_33282) ;  /* 0x0000010000007945 */ /* 0x000fe20003800000 */
[----:B------:R-:W-:-:S03]  /*0510*/  DSETP.NAN.AND P2, PT, R22, R22, PT ;  /* 0x000000161600722a */ /* 0x000fc60003f48000 */
[----:B------:R-:W-:Y:S11]  /*0520*/  @P1 BRA `(.L_x_33283) ;  /* 0x0000000000341947 */ /* 0x000ff60003800000 */
[----:B------:R-:W-:-:S14]  /*0530*/  DSETP.NAN.AND P1, PT, R18, R18, PT ;  /* 0x000000121200722a */ /* 0x000fdc0003f28000 */
[----:B------:R-:W-:Y:S01]  /*0540*/  @!P1 DSETP.MAX.AND P5, P6, R30, R18, PT ;  /* 0x000000121e00922a */ /* 0x000fe20003eaf000 */
        /* <DEDUP_REMOVED lines=11> */
.L_x_33283:
[----:B------:R-:W-:Y:S05]  /*0600*/  BSYNC B0 ;  /* 0x0000000000007941 */ /* 0x000fea0003800000 */
.L_x_33282:
[----:B------:R-:W-:Y:S04]  /*0610*/  BSSY B0, `(.L_x_33284) ;  /* 0x000000f000007945 */ /* 0x000fe80003800000 */
[----:B------:R-:W-:Y:S05]  /*0620*/  @P0 BRA `(.L_x_33285) ;  /* 0x0000000000340947 */ /* 0x000fea0003800000 */
[----:B------:R-:W-:-:S14]  /*0630*/  DSETP.NAN.AND P0, PT, R12, R12, PT ;  /* 0x0000000c0c00722a */ /* 0x000fdc0003f08000 */
[----:B------:R-:W-:Y:S01]  /*0640*/  @!P0 DSETP.MAX.AND P1, P5, R24, R12, PT ;  /* 0x0000000c1800822a */ /* 0x000fe20003d2f000 */
        /* <DEDUP_REMOVED lines=11> */
.L_x_33285:
[----:B------:R-:W-:Y:S05]  /*0700*/  BSYNC B0 ;  /* 0x0000000000007941 */ /* 0x000fea0003800000 */
.L_x_33284:
[----:B------:R-:W-:Y:S01]  /*0710*/  BSSY B0, `(.L_x_33286) ;  /* 0x0000010000007945 */ /* 0x000fe20003800000 */
[----:B------:R-:W-:-:S03]  /*0720*/  IMAD.WIDE.U32 R2, R0, 0x8, R2 ;  /* 0x0000000800027825 */ /* 0x000fc600078e0002 */
[----:B------:R-:W-:Y:S05]  /*0730*/  @P3 BRA `(.L_x_33287) ;  /* 0x0000000000343947 */ /* 0x000fea0003800000 */
[----:B------:R-:W-:-:S14]  /*0740*/  DSETP.NAN.AND P0, PT, R14, R14, PT ;  /* 0x0000000e0e00722a */ /* 0x000fdc0003f08000 */
[----:B------:R-:W-:Y:S01]  /*0750*/  @!P0 DSETP.MAX.AND P1, P3, R26, R14, PT ;  /* 0x0000000e1a00822a */ /* 0x000fe20003b2f000 */
        /* <DEDUP_REMOVED lines=11> */
.L_x_33287:
[----:B------:R-:W-:Y:S05]  /*0810*/  BSYNC B0 ;  /* 0x0000000000007941 */ /* 0x000fea0003800000 */
.L_x_33286:
[----:B------:R-:W-:Y:S01]  /*0820*/  BSSY B0, `(.L_x_33288) ;  /* 0x0000010000007945 */ /* 0x000fe20003800000 */
[----:B------:R-:W-:-:S03]  /*0830*/  IMAD.WIDE R36, R36, 0x10, R2 ;  /* 0x0000001024247825 */ /* 0x000fc600078e0202 */
[----:B------:R-:W-:Y:S05]  /*0840*/  @P4 BRA `(.L_x_33289) ;  /* 0x0000000000344947 */ /* 0x000fea0003800000 */
[----:B------:R-:W-:-:S14]  /*0850*/  DSETP.NAN.AND P0, PT, R8, R8, PT ;  /* 0x000000080800722a */ /* 0x000fdc0003f08000 */
[----:B------:R-:W-:Y:S01]  /*0860*/  @!P0 DSETP.MAX.AND P1, P3, R20, R8, PT ;  /* 0x000000081400822a */ /* 0x000fe20003b2f000 */
        /* <DEDUP_REMOVED lines=11> */
.L_x_33289:
[----:B------:R-:W-:Y:S05]  /*0920*/  BSYNC B0 ;  /* 0x0000000000007941 */ /* 0x000fea0003800000 */
.L_x_33288:
[----:B------:R-:W-:Y:S04]  /*0930*/  BSSY B0, `(.L_x_33290) ;  /* 0x000000f000007945 */ /* 0x000fe80003800000 */
[----:B------:R-:W-:Y:S05]  /*0940*/  @P2 BRA `(.L_x_33291) ;  /* 0x0000000000342947 */ /* 0x000fea0003800000 */
[----:B------:R-:W-:-:S14]  /*0950*/  DSETP.NAN.AND P0, PT, R10, R10, PT ;  /* 0x0000000a0a00722a */ /* 0x000fdc0003f08000 */
[----:B------:R-:W-:Y:S01]  /*0960*/  @!P0 DSETP.MAX.AND P1, P2, R22, R10, PT ;  /* 0x0000000a1600822a */ /* 0x000fe20003a2f000 */
        /* <DEDUP_REMOVED lines=11> */
.L_x_33291:
[----:B------:R-:W-:Y:S05]  /*0a20*/  BSYNC B0 ;  /* 0x0000000000007941 */ /* 0x000fea0003800000 */
.L_x_33290:
[----:B------:R-:W-:Y:S04]  /*0a30*/  STG.E.128 desc[UR4][R36.64], R32 ;  /* 0x0000002024007986 */ /* 0x000fe8000c101d04 */
[----:B------:R-:W-:Y:S04]  /*0a40*/  STG.E.128 desc[UR4][R36.64+0x800], R28 ;  /* 0x0008001c24007986 */ /* 0x000fe8000c101d04 */
[----:B------:R-:W-:Y:S04]  /*0a50*/  STG.E.128 desc[UR4][R36.64+0x1000], R24 ;  /* 0x0010001824007986 */ /* 0x000fe8000c101d04 */
[----:B------:R-:W-:Y:S01]  /*0a60*/  STG.E.128 desc[UR4][R36.64+0x1800], R20 ;  /* 0x0018001424007986 */ /* 0x000fe2000c101d04 */
[----:B------:R-:W-:Y:S05]  /*0a70*/  EXIT ;  /* 0x000000000000794d */ /* 0x000fea0003800000 */
.L_x_33275:
        /* <DEDUP_REMOVED lines=96> */
[----:B------:R-:W-:Y:S01]  /*1080*/  @!P1 DSETP.MAX.AND P2, P3, R38, R36, PT ;  /* 0x000000242600922a */ /* 0x000fe20003b4f000 */
        /* <DEDUP_REMOVED lines=11> */
.L_x_33293:
[----:B------:R-:W-:Y:S05]  /*1140*/  BSYNC B0 ;  /* 0x0000000000007941 */ /* 0x000fea0003800000 */
.L_x_33292:
[----:B------:R-:W-:Y:S01]  /*1150*/  VIADD R33, R35, 0x80 ;  /* 0x0000008023217836 */ /* 0x000fe20000000000 */
[----:B------:R-:W-:Y:S04]  /*1160*/  BSSY B0, `(.L_x_33294) ;  /* 0x0000011000007945 */ /* 0x000fe80003800000 */
[----:B------:R-:W-:-:S13]  /*1170*/  ISETP.GE.AND P1, PT, R33, R32, PT ;  /* 0x000000202100720c */ /* 0x000fda0003f26270 */
[----:B------:R-:W-:Y:S05]  /*1180*/  @P1 BRA `(.L_x_33295) ;  /* 0x0000000000381947 */ /* 0x000fea0003800000 */
[----:B-----5:R-:W-:-:S14]  /*1190*/  DSETP.NAN.AND P1, PT, R30, R30, PT ;  /* 0x0000001e1e00722a */ /* 0x020fdc0003f28000 */
[----:B------:R-:W-:Y:S05]  /*11a0*/  @P1 BRA `(.L_x_33295) ;  /* 0x0000000000301947 */ /* 0x000fea0003800000 */
[----:B------:R-:W-:-:S14]  /*11b0*/  DSETP.NAN.AND P1, PT, R28, R28, PT ;  /* 0x0000001c1c00722a */ /* 0x000fdc0003f28000 */
[----:B------:R-:W-:Y:S01]  /*11c0*/  @!P1 DSETP.MAX.AND P2, P3, R28, R30, PT ;  /* 0x0000001e1c00922a */ /* 0x000fe20003b4f000 */
        /* <DEDUP_REMOVED lines=10> */
.L_x_33295:
[----:B------:R-:W-:Y:S05]  /*1270*/  BSYNC B0 ;  /* 0x0000000000007941 */ /* 0x000fea0003800000 */
.L_x_33294:
[----:B-----5:R-:W-:Y:S01]  /*1280*/  VIADD R29, R35, 0x100 ;  /* 0x00000100231d7836 */ /* 0x020fe20000000000 */
[----:B------:R-:W-:Y:S04]  /*1290*/  BSSY B0, `(.L_x_33296) ;  /* 0x0000011000007945 */ /* 0x000fe80003800000 */
[----:B------:R-:W-:-:S13]  /*12a0*/  ISETP.GE.AND P1, PT, R29, R32, PT ;  /* 0x000000201d00720c */ /* 0x000fda0003f26270 */
[----:B------:R-:W-:Y:S05]  /*12b0*/  @P1 BRA `(.L_x_33297) ;  /* 0x0000000000381947 */ /* 0x000fea0003800000 */
[----:B------:R-:W-:-:S14]  /*12c0*/  DSETP.NAN.AND P1, PT, R26, R26, PT ;  /* 0x0000001a1a00722a */ /* 0x000fdc0003f28000 */
[----:B------:R-:W-:Y:S05]  /*12d0*/  @P1 BRA `(.L_x_33297) ;  /* 0x0000000000301947 */ /* 0x000fea0003800000 */
[----:B------:R-:W-:-:S14]  /*12e0*/  DSETP.NAN.AND P1, PT, R24, R24, PT ;  /* 0x000000181800722a */ /* 0x000fdc0003f28000 */
[----:B------:R-:W-:Y:S01]  /*12f0*/  @!P1 DSETP.MAX.AND P2, P3, R24, R26, PT ;  /* 0x0000001a1800922a */ /* 0x000fe20003b4f000 */
        /* <DEDUP_REMOVED lines=10> */
.L_x_33297:
[----:B------:R-:W-:Y:S05]  /*13a0*/  BSYNC B0 ;  /* 0x0000000000007941 */ /* 0x000fea0003800000 */
.L_x_33296:
[----:B------:R-:W-:Y:S01]  /*13b0*/  VIADD R25, R35, 0x180 ;  /* 0x0000018023197836 */ /* 0x000fe20000000000 */
        /* <DEDUP_REMOVED lines=17> */
.L_x_33299:
[----:B------:R-:W-:Y:S05]  /*14d0*/  BSYNC B0 ;  /* 0x0000000000007941 */ /* 0x000fea0003800000 */
.L_x_33298:
        /* <DEDUP_REMOVED lines=16> */
[----:B------:R-:W-:Y:S01]  /*15e0*/  @!P4 DSETP.MAX.AND P5, P6, R6, R4, PT ;  /* 0x000000040600c22a */ /* 0x000fe20003eaf000 */
        /* <DEDUP_REMOVED lines=11> */
.L_x_33301:
[----:B------:R-:W-:Y:S05]  /*16a0*/  BSYNC B0 ;  /* 0x0000000000007941 */ /* 0x000fea0003800000 */
.L_x_33300:
[----:B------:R-:W-:Y:S04]  /*16b0*/  BSSY B0, `(.L_x_33302) ;  /* 0x0000010000007945 */ /* 0x000fe80003800000 */
[----:B------:R-:W-:Y:S05]  /*16c0*/  @P3 BRA `(.L_x_33303) ;  /* 0x0000000000383947 */ /* 0x000fea0003800000 */
[----:B------:R-:W-:-:S14]  /*16d0*/  DSETP.NAN.AND P3, PT, R8, R8, PT ;  /* 0x000000080800722a */ /* 0x000fdc0003f68000 */
[----:B------:R-:W-:Y:S05]  /*16e0*/  @P3 BRA `(.L_x_33303) ;  /* 0x0000000000303947 */ /* 0x000fea0003800000 */
[----:B------:R-:W-:-:S14]  /*16f0*/  DSETP.NAN.AND P3, PT, R10, R10, PT ;  /* 0x0000000a0a00722a */ /* 0x000fdc0003f68000 */
[----:B------:R-:W-:Y:S01]  /*1700*/  @!P3 DSETP.MAX.AND P4, P5, R10, R8, PT ;  /* 0x000000080a00b22a */ /* 0x000fe20003d8f000 */
        /* <DEDUP_REMOVED lines=10> */
.L_x_33303:
[----:B------:R-:W-:Y:S05]  /*17b0*/  BSYNC B0 ;  /* 0x0000000000007941 */ /* 0x000fea0003800000 */
.L_x_33302:
[----:B------:R-:W-:Y:S04]  /*17c0*/  BSSY B0, `(.L_x_33304) ;  /* 0x0000010000007945 */ /* 0x000fe80003800000 */
[----:B------:R-:W-:Y:S05]  /*17d0*/  @P1 BRA `(.L_x_33305) ;  /* 0x0000000000381947 */ /* 0x000fea0003800000 */
[----:B------:R-:W-:-:S14]  /*17e0*/  DSETP.NAN.AND P1, PT, R12, R12, PT ;  /* 0x0000000c0c00722a */ /* 0x000fdc0003f28000 */
[----:B------:R-:W-:Y:S05]  /*17f0*/  @P1 BRA `(.L_x_33305) ;  /* 0x0000000000301947 */ /* 0x000fea0003800000 */
[----:B------:R-:W-:-:S14]  /*1800*/  DSETP.NAN.AND P1, PT, R14, R14, PT ;  /* 0x0000000e0e00722a */ /* 0x000fdc0003f28000 */
[----:B------:R-:W-:Y:S01]  /*1810*/  @!P1 DSETP.MAX.AND P3, P4, R14, R12, PT ;  /* 0x0000000c0e00922a */ /* 0x000fe20003c6f000 */
        /* <DEDUP_REMOVED lines=10> */
.L_x_33305:
[----:B------:R-:W-:Y:S05]  /*18c0*/  BSYNC B0 ;  /* 0x0000000000007941 */ /* 0x000fea0003800000 */
.L_x_33304:
        /* <DEDUP_REMOVED lines=16> */
.L_x_33307:
[----:B------:R-:W-:Y:S05]  /*19d0*/  BSYNC B0 ;  /* 0x0000000000007941 */ /* 0x000fea0003800000 */
.L_x_33306:
        /* <DEDUP_REMOVED lines=18> */
.L_x_33310:
[----:B------:R-:W-:-:S13]  /*1b00*/  ISETP.GE.AND P0, PT, R35, R32, PT ;  /* 0x000000202300720c */ /* 0x000fda0003f06270 */
[----:B------:R-:W-:Y:S05]  /*1b10*/  @P0 BRA `(.L_x_33312) ;  /* 0x0000000000300947 */ /* 0x000fea0003800000 */
[----:B-1----:R-:W1:Y:S01]  /*1b20*/  LDC.64 R2, c[0x0][0x218] ;  /* 0x00008600ff027b82 */ /* 0x002e620000000a00 */
[----:B------:R-:W-:Y:S01]  /*1b30*/  IMAD.IADD R7, R0, 0x1, R35 ;  /* 0x0000000100077824 */ /* 0x000fe200078e0223 */
[----:B------:R-:W-:-:S03]  /*1b40*/  IADD3 R35, R35, 0x80, RZ ;  /* 0x0000008023237810 */ /* 0x000fc60007ffe0ff */
[----:B-1----:R-:W-:-:S05]  /*1b50*/  IMAD.WIDE.U32 R2, R7, 0x8, R2 ;  /* 0x0000000807027825 */ /* 0x002fca00078e0002 */
[----:B------:R2:W-:Y:S02]  /*1b60*/  STG.E.64 desc[UR4][R2.64], R22 ;  /* 0x0000001602007986 */ /* 0x0005e4000c101b04 */
.L_x_33311:
[----:B------:R-:W-:-:S13]  /*1b70*/  ISETP.GE.AND P0, PT, R35, R32, PT ;  /* 0x000000202300720c */ /* 0x000fda0003f06270 */
[----:B------:R-:W-:Y:S05]  /*1b80*/  @P0 BRA `(.L_x_33313) ;  /* 0x0000000000340947 */ /* 0x000fea0003800000 */
[----:B-12---:R-:W1:Y:S01]  /*1b90*/  LDC.64 R2, c[0x0][0x218] ;  /* 0x00008600ff027b82 */ /* 0x006e620000000a00 */
[----:B------:R-:W-:Y:S02]  /*1ba0*/  IMAD.IADD R7, R0, 0x1, R35 ;  /* 0x0000000100077824 */ /* 0x000fe400078e0223 */
[----:B------:R-:W-:Y:S02]  /*1bb0*/  VIADD R35, R35, 0x80 ;  /* 0x0000008023237836 */ /* 0x000fe40000000000 */
[----:B-1----:R-:W-:-:S05]  /*1bc0*/  IMAD.WIDE.U32 R2, R7, 0x8, R2 ;  /* 0x0000000807027825 */ /* 0x002fca00078e0002 */
[----:B------:R2:W-:Y:S02]  /*1bd0*/  STG.E.64 desc[UR4][R2.64], R4 ;  /* 0x0000000402007986 */ /* 0x0005e4000c101b04 */
.L_x_33312:
        /* <DEDUP_REMOVED lines=8> */
.L_x_33313:
[----:B------:R-:W-:Y:S05]  /*1c60*/  BSYNC B1 ;  /* 0x0000000000017941 */ /* 0x000fea0003800000 */
.L_x_33309:
[----:B------:R-:W-:-:S13]  /*1c70*/  ISETP.GE.AND P0, PT, R35, R32, PT ;  /* 0x000000202300720c */ /* 0x000fda0003f06270 */
[----:B-123--:R-:W1:Y:S01]  /*1c80*/  @!P0 LDC.64 R2, c[0x0][0x218] ;  /* 0x00008600ff028b82 */ /* 0x00ee620000000a00 */
[----:B------:R-:W-:Y:S01]  /*1c90*/  @!P0 IMAD.IADD R5, R0, 0x1, R35 ;  /* 0x0000000100058824 */ /* 0x000fe200078e0223 */
[----:B------:R-:W-:-:S03]  /*1ca0*/  @!P0 IADD3 R35, R35, 0x80, RZ ;  /* 0x0000008023238810 */ /* 0x000fc60007ffe0ff */
[----:B-1----:R-:W-:-:S05]  /*1cb0*/  @!P0 IMAD.WIDE.U32 R2, R5, 0x8, R2 ;  /* 0x0000000805028825 */ /* 0x002fca00078e0002 */
[----:B------:R3:W-:Y:S02]  /*1cc0*/  @!P0 STG.E.64 desc[UR4][R2.64], R12 ;  /* 0x0000000c02008986 */ /* 0x0007e4000c101b04 */
.L_x_33314:
[----:B------:R-:W-:Y:S05]  /*1cd0*/  BSYNC B0 ;  /* 0x0000000000007941 */ /* 0x000fea0003800000 */
.L_x_33308:
        /* <DEDUP_REMOVED lines=8> */
.L_x_33315:
        /* <DEDUP_REMOVED lines=10> */
.L_x_42408:


//--------------------- .text._ZN2at6native29vectorized_elementwise_kernelILi4ENS0_13BinaryFunctorIdddZZZNS0_19maximum_kernel_cudaERNS_18TensorIteratorBaseEENKUlvE0_clEvENKUlvE_clEvEUlddE_EESt5arrayIPcLm3EEEEviT0_T1_ --------------------------
	.section	.text._ZN2at6native29vectorized_elementwise_kernelILi4ENS0_13BinaryFunctorIdddZZZNS0_19maximum_kernel_cudaERNS_18TensorIteratorBaseEENKUlvE0_clEvENKUlvE_clEvEUlddE_EESt5arrayIPcLm3EEEEviT0_T1_,"ax",@progbits
	.align	128
        .global         _ZN2at6native29vectorized_elementwise_kernelILi4ENS0_13BinaryFunctorIdddZZZNS0_19maximum_kernel_cudaERNS_18TensorIteratorBaseEENKUlvE0_clEvENKUlvE_clEvEUlddE_EESt5arrayIPcLm3EEEEviT0_T1_
        .type           _ZN2at6native29vectorized_elementwise_kernelILi4ENS0_13BinaryFunctorIdddZZZNS0_19maximum_kernel_cudaERNS_18TensorIteratorBaseEENKUlvE0_clEvENKUlvE_clEvEUlddE_EESt5arrayIPcLm3EEEEviT0_T1_,@function
        .size           _ZN2at6native29vectorized_elementwise_kernelILi4ENS0_13BinaryFunctorIdddZZZNS0_19maximum_kernel_cudaERNS_18TensorIteratorBaseEENKUlvE0_clEvENKUlvE_clEvEUlddE_EESt5arrayIPcLm3EEEEviT0_T1_,(.L_x_42409 - _ZN2at6native29vectorized_elementwise_kernelILi4ENS0_13BinaryFunctorIdddZZZNS0_19maximum_kernel_cudaERNS_18TensorIteratorBaseEENKUlvE0_clEvENKUlvE_clEvEUlddE_EESt5arrayIPcLm3EEEEviT0_T1_)
        .other          _ZN2at6native29vectorized_elementwise_kernelILi4ENS0_13BinaryFunctorIdddZZZNS0_19maximum_kernel_cudaERNS_18TensorIteratorBaseEENKUlvE0_clEvENKUlvE_clEvEUlddE_EESt5arrayIPcLm3EEEEviT0_T1_,@"STO_CUDA_ENTRY STV_DEFAULT"
_ZN2at6native29vectorized_elementwise_kernelILi4ENS0_13BinaryFunctorIdddZZZNS0_19maximum_kernel_cudaERNS_18TensorIteratorBaseEENKUlvE0_clEvENKUlvE_clEvEUlddE_EESt5arrayIPcLm3EEEEviT0_T1_:
.text._ZN2at6native29vectorized_elementwise_kernelILi4ENS0_13BinaryFunctorIdddZZZNS0_19maximum_kernel_cudaERNS_18TensorIteratorBaseEENKUlvE0_clEvENKUlvE_clEvEUlddE_EESt5arrayIPcLm3EEEEviT0_T1_:
        /* <DEDUP_REMOVED lines=45> */
.L_x_33318:
[----:B------:R-:W-:Y:S05]  /*02d0*/  BSYNC B0 ;  /* 0x0000000000007941 */ /* 0x000fea0003800000 */
.L_x_33317:
        /* <DEDUP_REMOVED lines=16> */
.L_x_33320:
[----:B------:R-:W-:Y:S05]  /*03e0*/  BSYNC B0 ;  /* 0x0000000000007941 */ /* 0x000fea0003800000 */
.L_x_33319:
        /* <DEDUP_REMOVED lines=16> */
.L_x_33322:
[----:B------:R-:W-:Y:S05]  /*04f0*/  BSYNC B0 ;  /* 0x0000000000007941 */ /* 0x000fea0003800000 */
.L_x_33321:
        /* <DEDUP_REMOVED lines=16> */
.L_x_33324:
[----:B------:R-:W-:Y:S05]  /*0600*/  BSYNC B0 ;  /* 0x0000000000007941 */ /* 0x000fea0003800000 */
.L_x_33323:
        /* <DEDUP_REMOVED lines=15> */
.L_x_33326:
[----:B------:R-:W-:Y:S05]  /*0700*/  BSYNC B0 ;  /* 0x0000000000007941 */ /* 0x000fea0003800000 */
.L_x_33325:
        /* <DEDUP_REMOVED lines=16> */
.L_x_33328:
[----:B------:R-:W-:Y:S05]  /*0810*/  BSYNC B0 ;  /* 0x0000000000007941 */ /* 0x000fea0003800000 */
.L_x_33327:
        /* <DEDUP_REMOVED lines=16> */
.L_x_33330:
[----:B------:R-:W-:Y:S05]  /*0920*/  BSYNC B0 ;  /* 0x0000000000007941 */ /* 0x000fea0003800000 */
.L_x_33329:
        /* <DEDUP_REMOVED lines=15> */
.L_x_33332:
[----:B------:R-:W-:Y:S05]  /*0a20*/  BSYNC B0 ;  /* 0x0000000000007941 */ /* 0x000fea0003800000 */
.L_x_33331:
[----:B------:R-:W-:Y:S04]  /*0a30*/  STG.E.128 desc[UR4][R36.64], R32 ;  /* 0x0000002024007986 */ /* 0x000fe8000c101d04 */
[----:B------:R-:W-:Y:S04]  /*0a40*/  STG.E.128 desc[UR4][R36.64+0x10], R28 ;  /* 0x0000101c24007986 */ /* 0x000fe8000c101d04 */
[----:B------:R-:W-:Y:S04]  /*0a50*/  STG.E.128 desc[UR4][R36.64+0x1000], R24 ;  /* 0x0010001824007986 */ /* 0x000fe8000c101d04 */
[----:B------:R-:W-:Y:S01]  /*0a60*/  STG.E.128 desc[UR4][R36.64+0x1010], R20 ;  /* 0x0010101424007986 */ /* 0x000fe2000c101d04 */
[----:B------:R-:W-:Y:S05]  /*0a70*/  EXIT ;  /* 0x000000000000794d */ /* 0x000fea0003800000 */
.L_x_33316:
        /* <DEDUP_REMOVED lines=108> */
.L_x_33334:
[----:B------:R-:W-:Y:S05]  /*1140*/  BSYNC B0 ;  /* 0x0000000000007941 */ /* 0x000fea0003800000 */
.L_x_33333:
        /* <DEDUP_REMOVED lines=18> */
.L_x_33336:
[----:B------:R-:W-:Y:S05]  /*1270*/  BSYNC B0 ;  /* 0x0000000000007941 */ /* 0x000fea0003800000 */
.L_x_33335:
        /* <DEDUP_REMOVED lines=18> */
.L_x_33338:
[----:B------:R-:W-:Y:S05]  /*13a0*/  BSYNC B0 ;  /* 0x0000000000007941 */ /* 0x000fea0003800000 */
.L_x_33337:
        /* <DEDUP_REMOVED lines=18> */
.L_x_33340:
[----:B------:R-:W-:Y:S05]  /*14d0*/  BSYNC B0 ;  /* 0x0000000000007941 */ /* 0x000fea0003800000 */
.L_x_33339:
        /* <DEDUP_REMOVED lines=28> */
.L_x_33342:
[----:B------:R-:W-:Y:S05]  /*16a0*/  BSYNC B0 ;  /* 0x0000000000007941 */ /* 0x000fea0003800000 */
.L_x_33341:
        /* <DEDUP_REMOVED lines=16> */
.L_x_33344:
[----:B------:R-:W-:Y:S05]  /*17b0*/  BSYNC B0 ;  /* 0x0000000000007941 */ /* 0x000fea0003800000 */
.L_x_33343:
        /* <DEDUP_REMOVED lines=16> */
.L_x_33346:
[----:B------:R-:W-:Y:S05]  /*18c0*/  BSYNC B0 ;  /* 0x0000000000007941 */ /* 0x000fea0003800000 */
.L_x_33345:
        /* <DEDUP_REMOVED lines=16> */
.L_x_33348:
[----:B------:R-:W-:Y:S05]  /*19d0*/  BSYNC B0 ;  /* 0x0000000000007941 */ /* 0x000fea0003800000 */
.L_x_33347:
        /* <DEDUP_REMOVED lines=18> */
.L_x_33351:
[----:B------:R-:W-:-:S13]  /*1b00*/  ISETP.GE.AND P0, PT, R35, R32, PT ;  /* 0x000000202300720c */ /* 0x000fda0003f06270 */
[----:B------:R-:W-:Y:S05]  /*1b10*/  @P0 BRA `(.L_x_33353) ;  /* 0x0000000000300947 */ /* 0x000fea0003800000 */
[----:B-1----:R-:W1:Y:S01]  /*1b20*/  LDC.64 R2, c[0x0][0x218] ;  /* 0x00008600ff027b82 */ /* 0x002e620000000a00 */
[----:B------:R-:W-:Y:S01]  /*1b30*/  IMAD.IADD R7, R0, 0x1, R35 ;  /* 0x0000000100077824 */ /* 0x000fe200078e0223 */
[----:B------:R-:W-:-:S03]  /*1b40*/  IADD3 R35, R35, 0x80, RZ ;  /* 0x0000008023237810 */ /* 0x000fc60007ffe0ff */
[----:B-1----:R-:W-:-:S05]  /*1b50*/  IMAD.WIDE.U32 R2, R7, 0x8, R2 ;  /* 0x0000000807027825 */ /* 0x002fca00078e0002 */
[----:B------:R2:W-:Y:S02]  /*1b60*/  STG.E.64 desc[UR4][R2.64], R22 ;  /* 0x0000001602007986 */ /* 0x0005e4000c101b04 */
.L_x_33352:
[----:B------:R-:W-:-:S13]  /*1b70*/  ISETP.GE.AND P0, PT, R35, R32, PT ;  /* 0x000000202300720c */ /* 0x000fda0003f06270 */
[----:B------:R-:W-:Y:S05]  /*1b80*/  @P0 BRA `(.L_x_33354) ;  /* 0x0000000000340947 */ /* 0x000fea0003800000 */
[----:B-12---:R-:W1:Y:S01]  /*1b90*/  LDC.64 R2, c[0x0][0x218] ;  /* 0x00008600ff027b82 */ /* 0x006e620000000a00 */
[----:B------:R-:W-:Y:S02]  /*1ba0*/  IMAD.IADD R7, R0, 0x1, R35 ;  /* 0x0000000100077824 */ /* 0x000fe400078e0223 */
[----:B------:R-:W-:Y:S02]  /*1bb0*/  VIADD R35, R35, 0x80 ;  /* 0x0000008023237836 */ /* 0x000fe40000000000 */
[----:B-1----:R-:W-:-:S05]  /*1bc0*/  IMAD.WIDE.U32 R2, R7, 0x8, R2 ;  /* 0x0000000807027825 */ /* 0x002fca00078e0002 */
[----:B------:R2:W-:Y:S02]  /*1bd0*/  STG.E.64 desc[UR4][R2.64], R4 ;  /* 0x0000000402007986 */ /* 0x0005e4000c101b04 */
.L_x_33353:
        /* <DEDUP_REMOVED lines=8> */
.L_x_33354:
[----:B------:R-:W-:Y:S05]  /*1c60*/  BSYNC B1 ;  /* 0x0000000000017941 */ /* 0x000fea0003800000 */
.L_x_33350:
[----:B------:R-:W-:-:S13]  /*1c70*/  ISETP.GE.AND P0, PT, R35, R32, PT ;  /* 0x000000202300720c */ /* 0x000fda0003f06270 */
[----:B-123--:R-:W1:Y:S01]  /*1c80*/  @!P0 LDC.64 R2, c[0x0][0x218] ;  /* 0x00008600ff028b82 */ /* 0x00ee620000000a00 */
[----:B------:R-:W-:Y:S01]  /*1c90*/  @!P0 IMAD.IADD R5, R0, 0x1, R35 ;  /* 0x0000000100058824 */ /* 0x000fe200078e0223 */
[----:B------:R-:W-:-:S03]  /*1ca0*/  @!P0 IADD3 R35, R35, 0x80, RZ ;  /* 0x0000008023238810 */ /* 0x000fc60007ffe0ff */
[----:B-1----:R-:W-:-:S05]  /*1cb0*/  @!P0 IMAD.WIDE.U32 R2, R5, 0x8, R2 ;  /* 0x0000000805028825 */ /* 0x002fca00078e0002 */
[----:B------:R3:W-:Y:S02]  /*1cc0*/  @!P0 STG.E.64 desc[UR4][R2.64], R12 ;  /* 0x0000000c02008986 */ /* 0x0007e4000c101b04 */
.L_x_33355:
[----:B------:R-:W-:Y:S05]  /*1cd0*/  BSYNC B0 ;  /* 0x0000000000007941 */ /* 0x000fea0003800000 */
.L_x_33349:
        /* <DEDUP_REMOVED lines=8> */
.L_x_33356:
        /* <DEDUP_REMOVED lines=10> */
.L_x_42409:


//--------------------- .text._ZN2at6native29vectorized_elementwise_kernelILi8ENS0_13BinaryFunctorIdddZZZNS0_19maximum_kernel_cudaERNS_18TensorIteratorBaseEENKUlvE0_clEvENKUlvE_clEvEUlddE_EESt5arrayIPcLm3EEEEviT0_T1_ --------------------------
	.section	.text._ZN2at6native29vectorized_elementwise_kernelILi8ENS0_13BinaryFunctorIdddZZZNS0_19maximum_kernel_cudaERNS_18TensorIteratorBaseEENKUlvE0_clEvENKUlvE_clEvEUlddE_EESt5arrayIPcLm3EEEEviT0_T1_,"ax",@progbits
	.align	128
        .global         _ZN2at6native29vectorized_elementwise_kernelILi8ENS0_13BinaryFunctorIdddZZZNS0_19maximum_kernel_cudaERNS_18TensorIteratorBaseEENKUlvE0_clEvENKUlvE_clEvEUlddE_EESt5arrayIPcLm3EEEEviT0_T1_
        .type           _ZN2at6native29vectorized_elementwise_kernelILi8ENS0_13BinaryFunctorIdddZZZNS0_19maximum_kernel_cudaERNS_18TensorIteratorBaseEENKUlvE0_clEvENKUlvE_clEvEUlddE_EESt5arrayIPcLm3EEEEviT0_T1_,@function
        .size           _ZN2at6native29vectorized_elementwise_kernelILi8ENS0_13BinaryFunctorIdddZZZNS0_19maximum_kernel_cudaERNS_18TensorIteratorBaseEENKUlvE0_clEvENKUlvE_clEvEUlddE_EESt5arrayIPcLm3EEEEviT0_T1_,(.L_x_42410 - _ZN2at6native29vectorized_elementwise_kernelILi8ENS0_13BinaryFunctorIdddZZZNS0_19maximum_kernel_cudaERNS_18TensorIteratorBaseEENKUlvE0_clEvENKUlvE_clEvEUlddE_EESt5arrayIPcLm3EEEEviT0_T1_)
        .other          _ZN2at6native29vectorized_elementwise_kernelILi8ENS0_13BinaryFunctorIdddZZZNS0_19maximum_kernel_cudaERNS_18TensorIteratorBaseEENKUlvE0_clEvENKUlvE_clEvEUlddE_EESt5arrayIPcLm3EEEEviT0_T1_,@"STO_CUDA_ENTRY STV_DEFAULT"
_ZN2at6native29vectorized_elementwise_kernelILi8ENS0_13BinaryFunctorIdddZZZNS0_19maximum_kernel_cudaERNS_18TensorIteratorBaseEENKUlvE0_clEvENKUlvE_clEvEUlddE_EESt5arrayIPcLm3EEEEviT0_T1_:
.text._ZN2at6native29vectorized_elementwise_kernelILi8ENS0_13BinaryFunctorIdddZZZNS0_19maximum_kernel_cudaERNS_18TensorIteratorBaseEENKUlvE0_clEvENKUlvE_clEvEUlddE_EESt5arrayIPcLm3EEEEviT0_T1_:
        /* <DEDUP_REMOVED lines=45> */
.L_x_33359:
[----:B------:R-:W-:Y:S05]  /*02d0*/  BSYNC B0 ;  /* 0x0000000000007941 */ /* 0x000fea0003800000 */
.L_x_33358:
        /* <DEDUP_REMOVED lines=16> */
.L_x_33361:
[----:B------:R-:W-:Y:S05]  /*03e0*/  BSYNC B0 ;  /* 0x0000000000007941 */ /* 0x000fea0003800000 */
.L_x_33360:
        /* <DEDUP_REMOVED lines=16> */
.L_x_33363:
[----:B------:R-:W-:Y:S05]  /*04f0*/  BSYNC B0 ;  /* 0x0000000000007941 */ /* 0x000fea0003800000 */
.L_x_33362:
        /* <DEDUP_REMOVED lines=16> */
.L_x_33365:
[----:B------:R-:W-:Y:S05]  /*0600*/  BSYNC B0 ;  /* 0x0000000000007941 */ /* 0x000fea0003800000 */
.L_x_33364:
        /* <DEDUP_REMOVED lines=15> */
.L_x_33367:
[----:B------:R-:W-:Y:S05]  /*0700*/  BSYNC B0 ;  /* 0x0000000000007941 */ /* 0x000fea0003800000 */
.L_x_33366:
        /* <DEDUP_REMOVED lines=16> */
.L_x_33369:
[----:B------:R-:W-:Y:S05]  /*0810*/  BSYNC B0 ;  /* 0x0000000000007941 */ /* 0x000fea0003800000 */
.L_x_33368:
        /* <DEDUP_REMOVED lines=16> */
.L_x_33371:
[----:B------:R-:W-:Y:S05]  /*0920*/  BSYNC B0 ;  /* 0x0000000000007941 */ /* 0x000fea0003800000 */
.L_x_33370:
        /* <DEDUP_REMOVED lines=15> */
.L_x_33373:
[----:B------:R-:W-:Y:S05]  /*0a20*/  BSYNC B0 ;  /* 0x0000000000007941 */ /* 0x000fea0003800000 */
.L_x_33372:
[----:B------:R-:W-:Y:S04]  /*0a30*/  STG.E.128 desc[UR4][R36.64], R32 ;  /* 0x0000002024007986 */ /* 0x000fe8000c101d04 */
[----:B------:R-:W-:Y:S04]  /*0a40*/  STG.E.128 desc[UR4][R36.64+0x10], R28 ;  /* 0x0000101c24007986 */ /* 0x000fe8000c101d04 */
[----:B------:R-:W-:Y:S04]  /*0a50*/  STG.E.128 desc[UR4][R36.64+0x20], R24 ;  /* 0x0000201824007986 */ /* 0x000fe8000c101d04 */
[----:B------:R-:W-:Y:S01]  /*0a60*/  STG.E.128 desc[UR4][R36.64+0x30], R20 ;  /* 0x0000301424007986 */ /* 0x000fe2000c101d04 */
[----:B------:R-:W-:Y:S05]  /*0a70*/  EXIT ;  /* 0x000000000000794d */ /* 0x000fea0003800000 */
.L_x_33357:
        /* <DEDUP_REMOVED lines=108> */
.L_x_33375:
[----:B------:R-:W-:Y:S05]  /*1140*/  BSYNC B0 ;  /* 0x0000000000007941 */ /* 0x000fea0003800000 */
.L_x_33374:
        /* <DEDUP_REMOVED lines=18> */
.L_x_33377:
[----:B------:R-:W-:Y:S05]  /*1270*/  BSYNC B0 ;  /* 0x0000000000007941 */ /* 0x000fea0003800000 */
.L_x_33376:
        /* <DEDUP_REMOVED lines=18> */
.L_x_33379:
[----:B------:R-:W-:Y:S05]  /*13a0*/  BSYNC B0 ;  /* 0x0000000000007941 */ /* 0x000fea0003800000 */
.L_x_33378:
        /* <DEDUP_REMOVED lines=18> */
.L_x_33381:
[----:B------:R-:W-:Y:S05]  /*14d0*/  BSYNC B0 ;  /* 0x0000000000007941 */ /* 0x000fea0003800000 */
.L_x_33380:
        /* <DEDUP_REMOVED lines=28> */
.L_x_33383:
[----:B------:R-:W-:Y:S05]  /*16a0*/  BSYNC B0 ;  /* 0x0000000000007941 */ /* 0x000fea0003800000 */
.L_x_33382:
        /* <DEDUP_REMOVED lines=16> */
.L_x_33385:
[----:B------:R-:W-:Y:S05]  /*17b0*/  BSYNC B0 ;  /* 0x0000000000007941 */ /* 0x000fea0003800000 */
.L_x_33384:
        /* <DEDUP_REMOVED lines=16> */
.L_x_33387:
[----:B------:R-:W-:Y:S05]  /*18c0*/  BSYNC B0 ;  /* 0x0000000000007941 */ /* 0x000fea0003800000 */
.L_x_33386:
        /* <DEDUP_REMOVED lines=16> */
.L_x_33389:
[----:B------:R-:W-:Y:S05]  /*19d0*/  BSYNC B0 ;  /* 0x0000000000007941 */ /* 0x000fea0003800000 */
.L_x_33388:
        /* <DEDUP_REMOVED lines=18> */
.L_x_33392:
[----:B------:R-:W-:-:S13]  /*1b00*/  ISETP.GE.AND P0, PT, R35, R32, PT ;  /* 0x000000202300720c */ /* 0x000fda0003f06270 */
[----:B------:R-:W-:Y:S05]  /*1b10*/  @P0 BRA `(.L_x_33394) ;  /* 0x0000000000300947 */ /* 0x000fea0003800000 */
[----:B-1----:R-:W1:Y:S01]  /*1b20*/  LDC.64 R2, c[0x0][0x218] ;  /* 0x00008600ff027b82 */ /* 0x002e620000000a00 */
[----:B------:R-:W-:Y:S01]  /*1b30*/  IMAD.IADD R7, R0, 0x1, R35 ;  /* 0x0000000100077824 */ /* 0x000fe200078e0223 */
[----:B------:R-:W-:-:S03]  /*1b40*/  IADD3 R35, R35, 0x80, RZ ;  /* 0x0000008023237810 */ /* 0x000fc60007ffe0ff */
[----:B-1----:R-:W-:-:S05]  /*1b50*/  IMAD.WIDE.U32 R2, R7, 0x8, R2 ;  /* 0x0000000807027825 */ /* 0x002fca00078e0002 */
[----:B------:R2:W-:Y:S02]  /*1b60*/  STG.E.64 desc[UR4][R2.64], R22 ;  /* 0x0000001602007986 */ /* 0x0005e4000c101b04 */
.L_x_33393:
[----:B------:R-:W-:-:S13]  /*1b70*/  ISETP.GE.AND P0, PT, R35, R32, PT ;  /* 0x000000202300720c */ /* 0x000fda0003f06270 */
[----:B------:R-:W-:Y:S05]  /*1b80*/  @P0 BRA `(.L_x_33395) ;  /* 0x0000000000340947 */ /* 0x000fea0003800000 */
[----:B-12---:R-:W1:Y:S01]  /*1b90*/  LDC.64 R2, c[0x0][0x218] ;  /* 0x00008600ff027b82 */ /* 0x006e620000000a00 */
[----:B------:R-:W-:Y:S02]  /*1ba0*/  IMAD.IADD R7, R0, 0x1, R35 ;  /* 0x0000000100077824 */ /* 0x000fe400078e0223 */
[----:B------:R-:W-:Y:S02]  /*1bb0*/  VIADD R35, R35, 0x80 ;  /* 0x0000008023237836 */ /* 0x000fe40000000000 */
[----:B-1----:R-:W-:-:S05]  /*1bc0*/  IMAD.WIDE.U32 R2, R7, 0x8, R2 ;  /* 0x0000000807027825 */ /* 0x002fca00078e0002 */
[----:B------:R2:W-:Y:S02]  /*1bd0*/  STG.E.64 desc[UR4][R2.64], R4 ;  /* 0x0000000402007986 */ /* 0x0005e4000c101b04 */
.L_x_33394:
        /* <DEDUP_REMOVED lines=8> */
.L_x_33395:
[----:B------:R-:W-:Y:S05]  /*1c60*/  BSYNC B1 ;  /* 0x0000000000017941 */ /* 0x000fea0003800000 */
.L_x_33391:
[----:B------:R-:W-:-:S13]  /*1c70*/  ISETP.GE.AND P0, PT, R35, R32, PT ;  /* 0x000000202300720c */ /* 0x000fda0003f06270 */
[----:B-123--:R-:W1:Y:S01]  /*1c80*/  @!P0 LDC.64 R2, c[0x0][0x218] ;  /* 0x00008600ff028b82 */ /* 0x00ee620000000a00 */
[----:B------:R-:W-:Y:S01]  /*1c90*/  @!P0 IMAD.IADD R5, R0, 0x1, R35 ;  /* 0x0000000100058824 */ /* 0x000fe200078e0223 */
[----:B------:R-:W-:-:S03]  /*1ca0*/  @!P0 IADD3 R35, R35, 0x80, RZ ;  /* 0x0000008023238810 */ /* 0x000fc60007ffe0ff */
[----:B-1----:R-:W-:-:S05]  /*1cb0*/  @!P0 IMAD.WIDE.U32 R2, R5, 0x8, R2 ;  /* 0x0000000805028825 */ /* 0x002fca00078e0002 */
[----:B------:R3:W-:Y:S02]  /*1cc0*/  @!P0 STG.E.64 desc[UR4][R2.64], R12 ;  /* 0x0000000c02008986 */ /* 0x0007e4000c101b04 */
.L_x_33396:
[----:B------:R-:W-:Y:S05]  /*1cd0*/  BSYNC B0 ;  /* 0x0000000000007941 */ /* 0x000fea0003800000 */
.L_x_33390:
        /* <DEDUP_REMOVED lines=8> */
.L_x_33397:
        /* <DEDUP_REMOVED lines=10> */
.L_x_42410:


//--------------------- .text._ZN2at6native18elementwise_kernelILi128ELi4EZNS0_15gpu_kernel_implINS0_13AUnaryFunctorIsssZZZNS0_19maximum_kernel_cudaERNS_18TensorIteratorBaseEENKUlvE_clEvENKUlvE3_clEvEUlssE_EEEEvS5_RKT_EUliE_EEviT1_ --------------------------
	.section	.text._ZN2at6native18elementwise_kernelILi128ELi4EZNS0_15gpu_kernel_implINS0_13AUnaryFunctorIsssZZZNS0_19maximum_kernel_cudaERNS_18TensorIteratorBaseEENKUlvE_clEvENKUlvE3_clEvEUlssE_EEEEvS5_RKT_EUliE_EEviT1_,"ax",@progbits
	.align	128
        .global         _ZN2at6native18elementwise_kernelILi128ELi4EZNS0_15gpu_kernel_implINS0_13AUnaryFunctorIsssZZZNS0_19maximum_kernel_cudaERNS_18TensorIteratorBaseEENKUlvE_clEvENKUlvE3_clEvEUlssE_EEEEvS5_RKT_EUliE_EEviT1_
        .type           _ZN2at6native18elementwise_kernelILi128ELi4EZNS0_15gpu_kernel_implINS0_13AUnaryFunctorIsssZZZNS0_19maximum_kernel_cudaERNS_18TensorIteratorBaseEENKUlvE_clEvENKUlvE3_clEvEUlssE_EEEEvS5_RKT_EUliE_EEviT1_,@function
        .size           _ZN2at6native18elementwise_kernelILi128ELi4EZNS0_15gpu_kernel_implINS0_13AUnaryFunctorIsssZZZNS0_19maximum_kernel_cudaERNS_18TensorIteratorBaseEENKUlvE_clEvENKUlvE3_clEvEUlssE_EEEEvS5_RKT_EUliE_EEviT1_,(.L_x_42411 - _ZN2at6native18elementwise_kernelILi128ELi4EZNS0_15gpu_kernel_implINS0_13AUnaryFunctorIsssZZZNS0_19maximum_kernel_cudaERNS_18TensorIteratorBaseEENKUlvE_clEvENKUlvE3_clEvEUlssE_EEEEvS5_RKT_EUliE_EEviT1_)
        .other          _ZN2at6native18elementwise_kernelILi128ELi4EZNS0_15gpu_kernel_implINS0_13AUnaryFunctorIsssZZZNS0_19maximum_kernel_cudaERNS_18TensorIteratorBaseEENKUlvE_clEvENKUlvE3_clEvEUlssE_EEEEvS5_RKT_EUliE_EEviT1_,@"STO_CUDA_ENTRY STV_DEFAULT"
_ZN2at6native18elementwise_kernelILi128ELi4EZNS0_15gpu_kernel_implINS0_13AUnaryFunctorIsssZZZNS0_19maximum_kernel_cudaERNS_18TensorIteratorBaseEENKUlvE_clEvENKUlvE3_clEvEUlssE_EEEEvS5_RKT_EUliE_EEviT1_:
.text._ZN2at6native18elementwise_kernelILi128ELi4EZNS0_15gpu_kernel_implINS0_13AUnaryFunctorIsssZZZNS0_19maximum_kernel_cudaERNS_18TensorIteratorBaseEENKUlvE_clEvENKUlvE3_clEvEUlssE_EEEEvS5_RKT_EUliE_EEviT1_:
        /* <DEDUP_REMOVED lines=315> */
.L_x_33400:
        /* <DEDUP_REMOVED lines=20> */
.L_x_33404:
[----:B------:R0:W5:Y:S01]  /*14f0*/  LDG.E.U8 R0, desc[UR36][R2.64] ;  /* 0x0000002402007981 */ /* 0x000162000c1e1100 */
[----:B------:R-:W-:Y:S05]  /*1500*/  BRA `(.L_x_33406) ;  /* 0x0000000c00547947 */ /* 0x000fea0003800000 */
.L_x_33403:
        /* <DEDUP_REMOVED lines=8> */
.L_x_33408:
[----:B------:R0:W5:Y:S01]  /*1590*/  LDG.E.U16 R0, desc[UR36][R2.64] ;  /* 0x0000002402007981 */ /* 0x000162000c1e1500 */
[----:B------:R-:W-:Y:S05]  /*15a0*/  BRA `(.L_x_33406) ;  /* 0x0000000c002c7947 */ /* 0x000fea0003800000 */
.L_x_33407:
[----:B------:R0:W5:Y:S01]  /*15b0*/  LDG.E.U16 R0, desc[UR36][R2.64] ;  /* 0x0000002402007981 */ /* 0x000162000c1e1500 */
[----:B------:R-:W-:Y:S05]  /*15c0*/  BRA `(.L_x_33406) ;  /* 0x0000000c00247947 */ /* 0x000fea0003800000 */
.L_x_33402:
        /* <DEDUP_REMOVED lines=9> */
.L_x_33410:
[----:B------:R-:W2:Y:S02]  /*1660*/  LDG.E.U16 R4, desc[UR36][R2.64] ;  /* 0x0000002402047981 */ /* 0x000ea4000c1e1500 */
[----:B--2---:R-:W-:-:S06]  /*1670*/  HADD2.F32 R4, -RZ, R4.H0_H0 ;  /* 0x20000004ff047230 */ /* 0x004fcc0000004100 */
[----:B------:R-:W0:Y:S02]  /*1680*/  F2I.FTZ.TRUNC.NTZ R4, R4 ;  /* 0x0000000400047305 */ /* 0x000e24000021f100 */
[----:B0-----:R-:W-:Y:S01]  /*1690*/  PRMT R0, R4, 0x7610, R0 ;  /* 0x0000761004007816 */ /* 0x001fe20000000000 */
[----:B------:R-:W-:Y:S06]  /*16a0*/  BRA `(.L_x_33406) ;  /* 0x0000000800ec7947 */ /* 0x000fec0003800000 */
.L_x_33409:
        /* <DEDUP_REMOVED lines=9> */
.L_x_33412:
[----:B------:R-:W2:Y:S02]  /*1740*/  LDG.E.U16 R2, desc[UR36][R2.64] ;  /* 0x0000002402027981 */ /* 0x000ea4000c1e1500 */
[----:B--2---:R-:W-:-:S06]  /*1750*/  HADD2.F32 R4, -RZ, R2.H0_H0 ;  /* 0x20000002ff047230 */ /* 0x004fcc0000004100 */
[----:B------:R-:W0:Y:S02]  /*1760*/  F2I.FTZ.TRUNC.NTZ R4, R4 ;  /* 0x0000000400047305 */ /* 0x000e24000021f100 */
[----:B0-----:R-:W-:Y:S01]  /*1770*/  PRMT R0, R4, 0x7610, R0 ;  /* 0x0000761004007816 */ /* 0x001fe20000000000 */
[----:B------:R-:W-:Y:S06]  /*1780*/  BRA `(.L_x_33406) ;  /* 0x0000000800b47947 */ /* 0x000fec0003800000 */
.L_x_33411:
[----:B------:R-:W2:Y:S02]  /*1790*/  LDG.E.64 R2, desc[UR36][R2.64] ;  /* 0x0000002402027981 */ /* 0x000ea4000c1e1b00 */
[----:B--2---:R0:W1:Y:S01]  /*17a0*/  F2I.F64.TRUNC R0, R2 ;  /* 0x0000000200007311 */ /* 0x004062000030d100 */
[----:B------:R-:W-:Y:S05]  /*17b0*/  BRA `(.L_x_33406) ;  /* 0x0000000800a87947 */ /* 0x000fea0003800000 */
.L_x_33401:
        /* <DEDUP_REMOVED lines=12> */
.L_x_33415:
[----:B------:R-:W2:Y:S02]  /*1880*/  LDG.E.64 R2, desc[UR36][R2.64] ;  /* 0x0000002402027981 */ /* 0x000ea4000c1e1b00 */
[----:B--2---:R3:W4:Y:S01]  /*1890*/  F2I.F64.TRUNC R0, R2 ;  /* 0x0000000200007311 */ /* 0x004722000030d100 */
[----:B------:R-:W-:Y:S05]  /*18a0*/  BRA `(.L_x_33406) ;  /* 0x00000008006c7947 */ /* 0x000fea0003800000 */
.L_x_33414:
        /* <DEDUP_REMOVED lines=28> */
.L_x_33417:
        /* <DEDUP_REMOVED lines=15> */
.L_x_33416:
[----:B------:R-:W2:Y:S02]  /*1b60*/  LDG.E.U16 R4, desc[UR36][R2.64] ;  /* 0x0000002402047981 */ /* 0x000ea4000c1e1500 */
[----:B--2---:R-:W-:-:S06]  /*1b70*/  IMAD.U32 R4, R4, 0x10000, RZ ;  /* 0x0001000004047824 */ /* 0x004fcc00078e00ff */
[----:B------:R-:W0:Y:S02]  /*1b80*/  F2I.FTZ.TRUNC.NTZ R4, R4 ;  /* 0x0000000400047305 */ /* 0x000e24000021f100 */
[----:B0-----:R-:W-:Y:S01]  /*1b90*/  PRMT R0, R4, 0x7610, R0 ;  /* 0x0000761004007816 */ /* 0x001fe20000000000 */
[----:B------:R-:W-:Y:S06]  /*1ba0*/  BRA `(.L_x_33406) ;  /* 0x0000000400ac7947 */ /* 0x000fec0003800000 */
.L_x_33413:
        /* <DEDUP_REMOVED lines=10> */
.L_x_33420:
        /* <DEDUP_REMOVED lines=21> */
.L_x_33424:
[----:B------:R-:W-:Y:S05]  /*1da0*/  BSYNC B1 ;  /* 0x0000000000017941 */ /* 0x000fea0003800000 */
.L_x_33423:
[----:B------:R-:W-:Y:S01]  /*1db0*/  IMAD.SHL.U32 R2, R2, 0x100000, RZ ;  /* 0x0010000002027824 */ /* 0x000fe200078e00ff */
[----:B------:R-:W-:-:S04]  /*1dc0*/  LEA R3, R0, 0x3b800000, 0x17 ;  /* 0x3b80000000037811 */ /* 0x000fc800078eb8ff */
[----:B------:R-:W-:-:S07]  /*1dd0*/  LOP3.LUT R4, R3, R2, R4, 0xfe, !PT ;  /* 0x0000000203047212 */ /* 0x000fce00078efe04 */
.L_x_33422:
[----:B------:R-:W-:Y:S05]  /*1de0*/  BSYNC B0 ;  /* 0x0000000000007941 */ /* 0x000fea0003800000 */
.L_x_33421:
[----:B------:R-:W0:Y:S02]  /*1df0*/  F2I.FTZ.TRUNC.NTZ R4, R4 ;  /* 0x0000000400047305 */ /* 0x000e24000021f100 */
[----:B0-----:R-:W-:Y:S01]  /*1e00*/  PRMT R0, R4, 0x7610, R0 ;  /* 0x0000761004007816 */ /* 0x001fe20000000000 */
[----:B------:R-:W-:Y:S06]  /*1e10*/  BRA `(.L_x_33406) ;  /* 0x0000000400107947 */ /* 0x000fec0003800000 */
.L_x_33419:
        /* <DEDUP_REMOVED lines=21> */
.L_x_33428:
[----:B------:R-:W-:Y:S05]  /*1f70*/  BSYNC B1 ;  /* 0x0000000000017941 */ /* 0x000fea0003800000 */
.L_x_33427:
[----:B------:R-:W-:Y:S01]  /*1f80*/  IMAD.SHL.U32 R2, R2, 0x200000, RZ ;  /* 0x0020000002027824 */ /* 0x000fe200078e00ff */
[----:B------:R-:W-:-:S04]  /*1f90*/  LEA R3, R0, 0x37800000, 0x17 ;  /* 0x3780000000037811 */ /* 0x000fc800078eb8ff */
[----:B------:R-:W-:-:S07]  /*1fa0*/  LOP3.LUT R4, R3, R2, R4, 0xfe, !PT ;  /* 0x0000000203047212 */ /* 0x000fce00078efe04 */
.L_x_33426:
[----:B------:R-:W-:Y:S05]  /*1fb0*/  BSYNC B0 ;  /* 0x0000000000007941 */ /* 0x000fea0003800000 */
.L_x_33425:
[----:B------:R-:W0:Y:S02]  /*1fc0*/  F2I.FTZ.TRUNC.NTZ R4, R4 ;  /* 0x0000000400047305 */ /* 0x000e24000021f100 */
[----:B0-----:R-:W-:Y:S01]  /*1fd0*/  PRMT R0, R4, 0x7610, R0 ;  /* 0x0000761004007816 */ /* 0x001fe20000000000 */
[----:B------:R-:W-:Y:S06]  /*1fe0*/  BRA `(.L_x_33406) ;  /* 0x00000000009c7947 */ /* 0x000fec0003800000 */
.L_x_33418:
        /* <DEDUP_REMOVED lines=14> */
.L_x_33432:
[----:B------:R-:W-:Y:S05]  /*20d0*/  BSYNC B0 ;  /* 0x0000000000007941 */ /* 0x000fea0003800000 */
.L_x_33431:
[----:B------:R-:W0:Y:S02]  /*20e0*/  F2I.FTZ.TRUNC.NTZ R4, R4 ;  /* 0x0000000400047305 */ /* 0x000e24000021f100 */
[----:B0-----:R-:W-:Y:S01]  /*20f0*/  PRMT R0, R4, 0x7610, R0 ;  /* 0x0000761004007816 */ /* 0x001fe20000000000 */
[----:B------:R-:W-:Y:S06]  /*2100*/  BRA `(.L_x_33406) ;  /* 0x0000000000547947 */ /* 0x000fec0003800000 */
.L_x_33405:
        /* <DEDUP_REMOVED lines=16> */
.L_x_33433:
[----:B------:R-:W-:Y:S01]  /*2210*/  PRMT R0, RZ, 0x7610, R0 ;  /* 0x00007610ff007816 */ /* 0x000fe20000000000 */
[----:B------:R-:W-:Y:S06]  /*2220*/  BRA `(.L_x_33406) ;  /* 0x00000000000c7947 */ /* 0x000fec0003800000 */
.L_x_33430:
[----:B------:R2:W5:Y:S01]  /*2230*/  LDG.E.U16 R0, desc[UR36][R2.64] ;  /* 0x0000002402007981 */ /* 0x000562000c1e1500 */
[----:B------:R-:W-:Y:S05]  /*2240*/  BRA `(.L_x_33406) ;  /* 0x0000000000047947 */ /* 0x000fea0003800000 */
.L_x_33429:
[----:B------:R1:W5:Y:S02]  /*2250*/  LDG.E.U16 R0, desc[UR36][R2.64] ;  /* 0x0000002402007981 */ /* 0x000364000c1e1500 */
.L_x_33406:
[----:B0123--:R-:W0:Y:S01]  /*2260*/  LDC.U8 R3, c[0x0][0x424] ;  /* 0x00010900ff037b82 */ /* 0x00fe220000000000 */
[----:B------:R-:W-:Y:S01]  /*2270*/  ULDC.U16 UR4, c[0x0][0x422] ;  /* 0x0001088000047ab9 */ /* 0x000fe20000000400 */
[----:B----45:R-:W-:Y:S01]  /*2280*/  PRMT R0, R0, 0x9910, RZ ;  /* 0x0000991000007816 */ /* 0x030fe200000000ff */
[----:B------:R-:W-:-:S06]  /*2290*/  UPRMT UR4, UR4, 0x9910, URZ ;  /* 0x0000991004047896 */ /* 0x000fcc000800003f */
[----:B------:R-:W-:Y:S02]  /*22a0*/  VIMNMX R5, R0, UR4, !PT ;  /* 0x0000000400057c48 */ /* 0x000fe4000ffe0100 */
        /* <DEDUP_REMOVED lines=13> */
.L_x_33437:
[----:B------:R3:W-:Y:S01]  /*2380*/  STG.E.U8 desc[UR36][R16.64], R5 ;  /* 0x0000000510007986 */ /* 0x0007e2000c101124 */
[----:B------:R-:W-:Y:S05]  /*2390*/  BRA `(.L_x_33439) ;  /* 0x0000000c005c7947 */ /* 0x000fea0003800000 */
.L_x_33436:
        /* <DEDUP_REMOVED lines=10> */
.L_x_33441:
[----:B------:R1:W-:Y:S01]  /*2440*/  STG.E desc[UR36][R16.64], R5 ;  /* 0x0000000510007986 */ /* 0x0003e2000c101924 */
[----:B------:R-:W-:Y:S05]  /*2450*/  BRA `(.L_x_33439) ;  /* 0x0000000c002c7947 */ /* 0x000fea0003800000 */
.L_x_33440:
[----:B------:R2:W-:Y:S01]  /*2460*/  STG.E.U16 desc[UR36][R16.64], R5 ;  /* 0x0000000510007986 */ /* 0x0005e2000c101524 */
[----:B------:R-:W-:Y:S05]  /*2470*/  BRA `(.L_x_33439) ;  /* 0x0000000c00247947 */ /* 0x000fea0003800000 */
.L_x_33435:
        /* <DEDUP_REMOVED lines=9> */
.L_x_33443:
[----:B------:R-:W0:Y:S02]  /*2510*/  I2F.S16 R0, R5 ;  /* 0x0000000500007306 */ /* 0x000e240000101400 */
[----:B0-----:R-:W-:-:S05]  /*2520*/  F2FP.F16.F32.PACK_AB R0, RZ, R0 ;  /* 0x00000000ff00723e */ /* 0x001fca00000000ff */
[----:B------:R0:W-:Y:S01]  /*2530*/  STG.E.U16 desc[UR36][R16.64], R0 ;  /* 0x0000000010007986 */ /* 0x0001e2000c101524 */
[----:B------:R-:W-:Y:S05]  /*2540*/  BRA `(.L_x_33439) ;  /* 0x0000000800f07947 */ /* 0x000fea0003800000 */
.L_x_33442:
        /* <DEDUP_REMOVED lines=10> */
.L_x_33445:
[----:B------:R-:W0:Y:S02]  /*25f0*/  I2F.S16 R5, R5 ;  /* 0x0000000500057306 */ /* 0x000e240000101400 */
[----:B0-----:R-:W-:-:S04]  /*2600*/  F2FP.F16.F32.PACK_AB R3, RZ, R5 ;  /* 0x00000005ff03723e */ /* 0x001fc800000000ff */
[----:B------:R-:W-:-:S05]  /*2610*/  PRMT R3, R3, 0x5410, RZ ;  /* 0x0000541003037816 */ /* 0x000fca00000000ff */
[----:B------:R0:W-:Y:S01]  /*2620*/  STG.E desc[UR36][R16.64], R3 ;  /* 0x0000000310007986 */ /* 0x0001e2000c101924 */
[----:B------:R-:W-:Y:S05]  /*2630*/  BRA `(.L_x_33439) ;  /* 0x0000000800b47947 */ /* 0x000fea0003800000 */
.L_x_33444:
[----:B------:R-:W0:Y:S02]  /*2640*/  I2F.F64.S16 R2, R5 ;  /* 0x0000000500027312 */ /* 0x000e240000101c00 */
[----:B0-----:R0:W-:Y:S01]  /*2650*/  STG.E.64 desc[UR36][R16.64], R2 ;  /* 0x0000000210007986 */ /* 0x0011e2000c101b24 */
[----:B------:R-:W-:Y:S05]  /*2660*/  BRA `(.L_x_33439) ;  /* 0x0000000800a87947 */ /* 0x000fea0003800000 */
.L_x_33434:
        /* <DEDUP_REMOVED lines=13> */
.L_x_33448:
[----:B------:R-:W0:Y:S01]  /*2740*/  I2F.F64.S16 R4, R5 ;  /* 0x0000000500047312 */ /* 0x000e220000101c00 */
[----:B------:R-:W-:-:S05]  /*2750*/  CS2R R6, SRZ ;  /* 0x0000000000067805 */ /* 0x000fca000001ff00 */
[----:B0-----:R0:W-:Y:S01]  /*2760*/  STG.E.128 desc[UR36][R16.64], R4 ;  /* 0x0000000410007986 */ /* 0x0011e2000c101d24 */
[----:B------:R-:W-:Y:S05]  /*2770*/  BRA `(.L_x_33439) ;  /* 0x0000000800647947 */ /* 0x000fea0003800000 */
.L_x_33447:
        /* <DEDUP_REMOVED lines=21> */
.L_x_33452:
[----:B------:R-:W-:Y:S05]  /*28d0*/  BSYNC B0 ;  /* 0x0000000000007941 */ /* 0x000fea0003800000 */
.L_x_33451:
[----:B------:R-:W-:-:S05]  /*28e0*/  LOP3.LUT R3, R0, R3, RZ, 0xfc, !PT ;  /* 0x0000000300037212 */ /* 0x000fca00078efcff */
[----:B------:R0:W-:Y:S01]  /*28f0*/  STG.E.U8 desc[UR36][R16.64], R3 ;  /* 0x0000000310007986 */ /* 0x0001e2000c101124 */
[----:B------:R-:W-:Y:S05]  /*2900*/  BRA `(.L_x_33439) ;  /* 0x0000000800007947 */ /* 0x000fea0003800000 */
.L_x_33450:
        /* <DEDUP_REMOVED lines=13> */
.L_x_33454:
[----:B------:R-:W-:Y:S01]  /*29e0*/  IMAD.MOV.U32 R0, RZ, RZ, 0x7f ;  /* 0x0000007fff007424 */ /* 0x000fe200078e00ff */
[----:B------:R-:W-:-:S04]  /*29f0*/  ISETP.GT.U32.AND P0, PT, R2, 0x7f800000, PT ;  /* 0x7f8000000200780c */ /* 0x000fc80003f04070 */
[----:B------:R-:W-:-:S09]  /*2a00*/  SEL R0, R0, 0x7c, P0 ;  /* 0x0000007c00007807 */ /* 0x000fd20000000000 */
.L_x_33455:
[----:B------:R-:W-:Y:S05]  /*2a10*/  BSYNC B0 ;  /* 0x0000000000007941 */ /* 0x000fea0003800000 */
.L_x_33453:
[----:B------:R-:W-:-:S04]  /*2a20*/  LOP3.LUT R2, R5, 0x80000000, RZ, 0xc0, !PT ;  /* 0x8000000005027812 */ /* 0x000fc800078ec0ff */
[----:B------:R-:W-:-:S04]  /*2a30*/  SHF.R.U32.HI R3, RZ, 0x18, R2 ;  /* 0x00000018ff037819 */ /* 0x000fc80000011602 */
[----:B------:R-:W-:-:S05]  /*2a40*/  LOP3.LUT R3, R0, R3, RZ, 0xfc, !PT ;  /* 0x0000000300037212 */ /* 0x000fca00078efcff */
[----:B------:R0:W-:Y:S01]  /*2a50*/  STG.E.U8 desc[UR36][R16.64], R3 ;  /* 0x0000000310007986 */ /* 0x0001e2000c101124 */
[----:B------:R-:W-:Y:S05]  /*2a60*/  BRA `(.L_x_33439) ;  /* 0x0000000400a87947 */ /* 0x000fea0003800000 */
.L_x_33449:
[----:B------:R-:W0:Y:S02]  /*2a70*/  I2F.S16 R0, R5 ;  /* 0x0000000500007306 */ /* 0x000e240000101400 */
[----:B0-----:R-:W-:-:S05]  /*2a80*/  F2FP.BF16.F32.PACK_AB R0, RZ, R0 ;  /* 0x00000000ff00723e */ /* 0x001fca00000010ff */
[----:B------:R0:W-:Y:S01]  /*2a90*/  STG.E.U16 desc[UR36][R16.64], R0 ;  /* 0x0000000010007986 */ /* 0x0001e2000c101524 */
[----:B------:R-:W-:Y:S05]  /*2aa0*/  BRA `(.L_x_33439) ;  /* 0x0000000400987947 */ /* 0x000fea0003800000 */
.L_x_33446:
        /* <DEDUP_REMOVED lines=10> */
.L_x_33458:
        /* <DEDUP_REMOVED lines=17> */
.L_x_33461:
[----:B------:R-:W-:-:S04]  /*2c60*/  LOP3.LUT R2, R5, 0x80000000, RZ, 0xc0, !PT ;  /* 0x8000000005027812 */ /* 0x000fc800078ec0ff */
[----:B------:R-:W-:-:S04]  /*2c70*/  SHF.R.U32.HI R3, RZ, 0x18, R2 ;  /* 0x00000018ff037819 */ /* 0x000fc80000011602 */
[----:B------:R-:W-:-:S04]  /*2c80*/  LOP3.LUT R0, R0, R3, RZ, 0xfc, !PT ;  /* 0x0000000300007212 */ /* 0x000fc800078efcff */
[----:B------:R-:W-:-:S07]  /*2c90*/  PRMT R8, R0, 0x7610, R8 ;  /* 0x0000761000087816 */ /* 0x000fce0000000008 */
.L_x_33460:
[----:B------:R-:W-:Y:S05]  /*2ca0*/  BSYNC B0 ;  /* 0x0000000000007941 */ /* 0x000fea0003800000 */
.L_x_33459:
[----:B------:R0:W-:Y:S01]  /*2cb0*/  STG.E.U8 desc[UR36][R16.64], R8 ;  /* 0x0000000810007986 */ /* 0x0001e2000c101124 */
[----:B------:R-:W-:Y:S05]  /*2cc0*/  BRA `(.L_x_33439) ;  /* 0x0000000400107947 */ /* 0x000fea0003800000 */
.L_x_33457:
        /* <DEDUP_REMOVED lines=17> */
.L_x_33464:
[----:B------:R-:W-:-:S04]  /*2de0*/  LOP3.LUT R2, R5, 0x80000000, RZ, 0xc0, !PT ;  /* 0x8000000005027812 */ /* 0x000fc800078ec0ff */
[----:B------:R-:W-:-:S04]  /*2df0*/  SHF.R.U32.HI R3, RZ, 0x18, R2 ;  /* 0x00000018ff037819 */ /* 0x000fc80000011602 */
[----:B------:R-:W-:-:S04]  /*2e00*/  LOP3.LUT R0, R0, R3, RZ, 0xfc, !PT ;  /* 0x0000000300007212 */ /* 0x000fc800078efcff */
[----:B------:R-:W-:-:S07]  /*2e10*/  PRMT R8, R0, 0x7610, R8 ;  /* 0x0000761000087816 */ /* 0x000fce0000000008 */
.L_x_33463:
[----:B------:R-:W-:Y:S05]  /*2e20*/  BSYNC B0 ;  /* 0x0000000000007941 */ /* 0x000fea0003800000 */
.L_x_33462:
[----:B------:R0:W-:Y:S01]  /*2e30*/  STG.E.U8 desc[UR36][R16.64], R8 ;  /* 0x0000000810007986 */ /* 0x0001e2000c101124 */
[----:B------:R-:W-:Y:S05]  /*2e40*/  BRA `(.L_x_33439) ;  /* 0x0000000000b07947 */ /* 0x000fea0003800000 */
.L_x_33456:
        /* <DEDUP_REMOVED lines=22> */
.L_x_33438:
        /* <DEDUP_REMOVED lines=16> */
.L_x_33467:
[----:B------:R-:W-:Y:S05]  /*30b0*/  BRA `(.L_x_33439) ;  /* 0x0000000000147947 */ /* 0x000fea0003800000 */
.L_x_33466:
[----:B------:R-:W-:-:S04]  /*30c0*/  PRMT R2, R5, 0x9910, RZ ;  /* 0x0000991005027816 */ /* 0x000fc800000000ff */
[----:B------:R-:W-:-:S05]  /*30d0*/  SHF.R.S32.HI R3, RZ, 0x1f, R2 ;  /* 0x0000001fff037819 */ /* 0x000fca0000011402 */
[----:B------:R0:W-:Y:S01]  /*30e0*/  STG.E.64 desc[UR36][R16.64], R2 ;  /* 0x0000000210007986 */ /* 0x0001e2000c101b24 */
[----:B------:R-:W-:Y:S05]  /*30f0*/  BRA `(.L_x_33439) ;  /* 0x0000000000047947 */ /* 0x000fea0003800000 */
.L_x_33465:
[----:B------:R0:W-:Y:S02]  /*3100*/  STG.E desc[UR36][R16.64], R5 ;  /* 0x0000000510007986 */ /* 0x0001e4000c101924 */
.L_x_33439:
[----:B------:R-:W-:-:S04]  /*3110*/  IMAD R18, R23, 0x200, R18 ;  /* 0x0000020017127824 */ /* 0x000fc800078e0212 */
[----:B------:R-:W-:-:S07]  /*3120*/  VIADD R19, R18, 0x80 ;  /* 0x0000008012137836 */ /* 0x000fce0000000000 */
.L_x_33399:
[----:B------:R-:W-:Y:S05]  /*3130*/  BSYNC B6 ;  /* 0x0000000000067941 */ /* 0x000fea0003800000 */
.L_x_33398:
        /* <DEDUP_REMOVED lines=307> */
.L_x_33470:
        /* <DEDUP_REMOVED lines=20> */
.L_x_33474:
[----:B------:R0:W5:Y:S01]  /*45b0*/  LDG.E.U8 R0, desc[UR36][R2.64] ;  /* 0x0000002402007981 */ /* 0x000162000c1e1100 */
[----:B------:R-:W-:Y:S05]  /*45c0*/  BRA `(.L_x_33476) ;  /* 0x0000000c00547947 */ /* 0x000fea0003800000 */
.L_x_33473:
        /* <DEDUP_REMOVED lines=8> */
.L_x_33478:
[----:B------:R0:W5:Y:S01]  /*4650*/  LDG.E.U16 R0, desc[UR36][R2.64] ;  /* 0x0000002402007981 */ /* 0x000162000c1e1500 */
[----:B------:R-:W-:Y:S05]  /*4660*/  BRA `(.L_x_33476) ;  /* 0x0000000c002c7947 */ /* 0x000fea0003800000 */
.L_x_33477:
[----:B------:R0:W5:Y:S01]  /*4670*/  LDG.E.U16 R0, desc[UR36][R2.64] ;  /* 0x0000002402007981 */ /* 0x000162000c1e1500 */
[----:B------:R-:W-:Y:S05]  /*4680*/  BRA `(.L_x_33476) ;  /* 0x0000000c00247947 */ /* 0x000fea0003800000 */
.L_x_33472:
        /* <DEDUP_REMOVED lines=9> */
.L_x_33480:
[----:B------:R-:W2:Y:S02]  /*4720*/  LDG.E.U16 R4, desc[UR36][R2.64] ;  /* 0x0000002402047981 */ /* 0x000ea4000c1e1500 */
[----:B--2---:R-:W-:-:S06]  /*4730*/  HADD2.F32 R4, -RZ, R4.H0_H0 ;  /* 0x20000004ff047230 */ /* 0x004fcc0000004100 */
[----:B------:R-:W0:Y:S02]  /*4740*/  F2I.FTZ.TRUNC.NTZ R4, R4 ;  /* 0x0000000400047305 */ /* 0x000e24000021f100 */
[----:B0-----:R-:W-:Y:S01]  /*4750*/  PRMT R0, R4, 0x7610, R0 ;  /* 0x0000761004007816 */ /* 0x001fe20000000000 */
[----:B------:R-:W-:Y:S06]  /*4760*/  BRA `(.L_x_33476) ;  /* 0x0000000800ec7947 */ /* 0x000fec0003800000 */
.L_x_33479:
        /* <DEDUP_REMOVED lines=9> */
.L_x_33482:
[----:B------:R-:W2:Y:S02]  /*4800*/  LDG.E.U16 R2, desc[UR36][R2.64] ;  /* 0x0000002402027981 */ /* 0x000ea4000c1e1500 */
[----:B--2---:R-:W-:-:S06]  /*4810*/  HADD2.F32 R4, -RZ, R2.H0_H0 ;  /* 0x20000002ff047230 */ /* 0x004fcc0000004100 */
[----:B------:R-:W0:Y:S02]  /*4820*/  F2I.FTZ.TRUNC.NTZ R4, R4 ;  /* 0x0000000400047305 */ /* 0x000e24000021f100 */
[----:B0-----:R-:W-:Y:S01]  /*4830*/  PRMT R0, R4, 0x7610, R0 ;  /* 0x0000761004007816 */ /* 0x001fe20000000000 */
[----:B------:R-:W-:Y:S06]  /*4840*/  BRA `(.L_x_33476) ;  /* 0x0000000800b47947 */ /* 0x000fec0003800000 */
.L_x_33481:
[----:B------:R-:W2:Y:S02]  /*4850*/  LDG.E.64 R2, desc[UR36][R2.64] ;  /* 0x0000002402027981 */ /* 0x000ea4000c1e1b00 */
[----:B--2---:R0:W1:Y:S01]  /*4860*/  F2I.F64.TRUNC R0, R2 ;  /* 0x0000000200007311 */ /* 0x004062000030d100 */
[----:B------:R-:W-:Y:S05]  /*4870*/  BRA `(.L_x_33476) ;  /* 0x0000000800a87947 */ /* 0x000fea0003800000 */
.L_x_33471:
        /* <DEDUP_REMOVED lines=12> */
.L_x_33485:
[----:B------:R-:W2:Y:S02]  /*4940*/  LDG.E.64 R2, desc[UR36][R2.64] ;  /* 0x0000002402027981 */ /* 0x000ea4000c1e1b00 */
[----:B--2---:R3:W4:Y:S01]  /*4950*/  F2I.F64.TRUNC R0, R2 ;  /* 0x0000000200007311 */ /* 0x004722000030d100 */
[----:B------:R-:W-:Y:S05]  /*4960*/  BRA `(.L_x_33476) ;  /* 0x00000008006c7947 */ /* 0x000fea0003800000 */
.L_x_33484:
        /* <DEDUP_REMOVED lines=28> */
.L_x_33487:
        /* <DEDUP_REMOVED lines=15> */
.L_x_33486:
[----:B------:R-:W2:Y:S02]  /*4c20*/  LDG.E.U16 R4, desc[UR36][R2.64] ;  /* 0x0000002402047981 */ /* 0x000ea4000c1e1500 */
[----:B--2---:R-:W-:-:S06]  /*4c30*/  IMAD.U32 R4, R4, 0x10000, RZ ;  /* 0x0001000004047824 */ /* 0x004fcc00078e00ff */
[----:B------:R-:W0:Y:S02]  /*4c40*/  F2I.FTZ.TRUNC.NTZ R4, R4 ;  /* 0x0000000400047305 */ /* 0x000e24000021f100 */
[----:B0-----:R-:W-:Y:S01]  /*4c50*/  PRMT R0, R4, 0x7610, R0 ;  /* 0x0000761004007816 */ /* 0x001fe20000000000 */
[----:B------:R-:W-:Y:S06]  /*4c60*/  BRA `(.L_x_33476) ;  /* 0x0000000400ac7947 */ /* 0x000fec0003800000 */
.L_x_33483:
        /* <DEDUP_REMOVED lines=10> */
.L_x_33490:
        /* <DEDUP_REMOVED lines=21> */
.L_x_33494:
[----:B------:R-:W-:Y:S05]  /*4e60*/  BSYNC B1 ;  /* 0x0000000000017941 */ /* 0x000fea0003800000 */
.L_x_33493:
[----:B------:R-:W-:Y:S01]  /*4e70*/  IMAD.SHL.U32 R2, R2, 0x100000, RZ ;  /* 0x0010000002027824 */ /* 0x000fe200078e00ff */
[----:B------:R-:W-:-:S04]  /*4e80*/  LEA R3, R0, 0x3b800000, 0x17 ;  /* 0x3b80000000037811 */ /* 0x000fc800078eb8ff */
[----:B------:R-:W-:-:S07]  /*4e90*/  LOP3.LUT R4, R3, R2, R4, 0xfe, !PT ;  /* 0x0000000203047212 */ /* 0x000fce00078efe04 */
.L_x_33492:
[----:B------:R-:W-:Y:S05]  /*4ea0*/  BSYNC B0 ;  /* 0x0000000000007941 */ /* 0x000fea0003800000 */
.L_x_33491:
[----:B------:R-:W0:Y:S02]  /*4eb0*/  F2I.FTZ.TRUNC.NTZ R4, R4 ;  /* 0x0000000400047305 */ /* 0x000e24000021f100 */
[----:B0-----:R-:W-:Y:S01]  /*4ec0*/  PRMT R0, R4, 0x7610, R0 ;  /* 0x0000761004007816 */ /* 0x001fe20000000000 */
[----:B------:R-:W-:Y:S06]  /*4ed0*/  BRA `(.L_x_33476) ;  /* 0x0000000400107947 */ /* 0x000fec0003800000 */
.L_x_33489:
        /* <DEDUP_REMOVED lines=21> */
.L_x_33498:
[----:B------:R-:W-:Y:S05]  /*5030*/  BSYNC B1 ;  /* 0x0000000000017941 */ /* 0x000fea0003800000 */
.L_x_33497:
[----:B------:R-:W-:Y:S01]  /*5040*/  IMAD.SHL.U32 R2, R2, 0x200000, RZ ;  /* 0x0020000002027824 */ /* 0x000fe200078e00ff */
[----:B------:R-:W-:-:S04]  /*5050*/  LEA R3, R0, 0x37800000, 0x17 ;  /* 0x3780000000037811 */ /* 0x000fc800078eb8ff */
[----:B------:R-:W-:-:S07]  /*5060*/  LOP3.LUT R4, R3, R2, R4, 0xfe, !PT ;  /* 0x0000000203047212 */ /* 0x000fce00078efe04 */
.L_x_33496:
[----:B------:R-:W-:Y:S05]  /*5070*/  BSYNC B0 ;  /* 0x0000000000007941 */ /* 0x000fea0003800000 */
.L_x_33495:
[----:B------:R-:W0:Y:S02]  /*5080*/  F2I.FTZ.TRUNC.NTZ R4, R4 ;  /* 0x0000000400047305 */ /* 0x000e24000021f100 */
[----:B0-----:R-:W-:Y:S01]  /*5090*/  PRMT R0, R4, 0x7610, R0 ;  /* 0x0000761004007816 */ /* 0x001fe20000000000 */
[----:B------:R-:W-:Y:S06]  /*50a0*/  BRA `(.L_x_33476) ;  /* 0x00000000009c7947 */ /* 0x000fec0003800000 */
.L_x_33488:
        /* <DEDUP_REMOVED lines=14> */
.L_x_33502:
[----:B------:R-:W-:Y:S05]  /*5190*/  BSYNC B0 ;  /* 0x0000000000007941 */ /* 0x000fea0003800000 */
.L_x_33501:
[----:B------:R-:W0:Y:S02]  /*51a0*/  F2I.FTZ.TRUNC.NTZ R4, R4 ;  /* 0x0000000400047305 */ /* 0x000e24000021f100 */
[----:B0-----:R-:W-:Y:S01]  /*51b0*/  PRMT R0, R4, 0x7610, R0 ;  /* 0x0000761004007816 */ /* 0x001fe20000000000 */
[----:B------:R-:W-:Y:S06]  /*51c0*/  BRA `(.L_x_33476) ;  /* 0x0000000000547947 */ /* 0x000fec0003800000 */
.L_x_33475:
        /* <DEDUP_REMOVED lines=16> */
.L_x_33503:
[----:B------:R-:W-:Y:S01]  /*52d0*/  PRMT R0, RZ, 0x7610, R0 ;  /* 0x00007610ff007816 */ /* 0x000fe20000000000 */
[----:B------:R-:W-:Y:S06]  /*52e0*/  BRA `(.L_x_33476) ;  /* 0x00000000000c7947 */ /* 0x000fec0003800000 */
.L_x_33500:
[----:B------:R2:W5:Y:S01]  /*52f0*/  LDG.E.U16 R0, desc[UR36][R2.64] ;  /* 0x0000002402007981 */ /* 0x000562000c1e1500 */
[----:B------:R-:W-:Y:S05]  /*5300*/  BRA `(.L_x_33476) ;  /* 0x0000000000047947 */ /* 0x000fea0003800000 */
.L_x_33499:
[----:B------:R1:W5:Y:S02]  /*5310*/  LDG.E.U16 R0, desc[UR36][R2.64] ;  /* 0x0000002402007981 */ /* 0x000364000c1e1500 */
.L_x_33476:
        /* <DEDUP_REMOVED lines=18> */
.L_x_33507:
[----:B------:R0:W-:Y:S01]  /*5440*/  STG.E.U8 desc[UR36][R16.64], R5 ;  /* 0x0000000510007986 */ /* 0x0001e2000c101124 */
[----:B------:R-:W-:Y:S05]  /*5450*/  BRA `(.L_x_33509) ;  /* 0x0000000c005c7947 */ /* 0x000fea0003800000 */
.L_x_33506:
        /* <DEDUP_REMOVED lines=10> */
.L_x_33511:
[----:B------:R0:W-:Y:S01]  /*5500*/  STG.E desc[UR36][R16.64], R5 ;  /* 0x0000000510007986 */ /* 0x0001e2000c101924 */
[----:B------:R-:W-:Y:S05]  /*5510*/  BRA `(.L_x_33509) ;  /* 0x0000000c002c7947 */ /* 0x000fea0003800000 */
.L_x_33510:
[----:B------:R0:W-:Y:S01]  /*5520*/  STG.E.U16 desc[UR36][R16.64], R5 ;  /* 0x0000000510007986 */ /* 0x0001e2000c101524 */
[----:B------:R-:W-:Y:S05]  /*5530*/  BRA `(.L_x_33509) ;  /* 0x0000000c00247947 */ /* 0x000fea0003800000 */
.L_x_33505:
        /* <DEDUP_REMOVED lines=9> */
.L_x_33513:
[----:B------:R-:W0:Y:S02]  /*55d0*/  I2F.S16 R0, R5 ;  /* 0x0000000500007306 */ /* 0x000e240000101400 */
[----:B0-----:R-:W-:-:S05]  /*55e0*/  F2FP.F16.F32.PACK_AB R0, RZ, R0 ;  /* 0x00000000ff00723e */ /* 0x001fca00000000ff */
[----:B------:R0:W-:Y:S01]  /*55f0*/  STG.E.U16 desc[UR36][R16.64], R0 ;  /* 0x0000000010007986 */ /* 0x0001e2000c101524 */
[----:B------:R-:W-:Y:S05]  /*5600*/  BRA `(.L_x_33509) ;  /* 0x0000000800f07947 */ /* 0x000fea0003800000 */
.L_x_33512:
        /* <DEDUP_REMOVED lines=10> */
.L_x_33515:
[----:B------:R-:W0:Y:S02]  /*56b0*/  I2F.S16 R5, R5 ;  /* 0x0000000500057306 */ /* 0x000e240000101400 */
[----:B0-----:R-:W-:-:S04]  /*56c0*/  F2FP.F16.F32.PACK_AB R3, RZ, R5 ;  /* 0x00000005ff03723e */ /* 0x001fc800000000ff */
[----:B------:R-:W-:-:S05]  /*56d0*/  PRMT R3, R3, 0x5410, RZ ;  /* 0x0000541003037816 */ /* 0x000fca00000000ff */
[----:B------:R0:W-:Y:S01]  /*56e0*/  STG.E desc[UR36][R16.64], R3 ;  /* 0x0000000310007986 */ /* 0x0001e2000c101924 */
[----:B------:R-:W-:Y:S05]  /*56f0*/  BRA `(.L_x_33509) ;  /* 0x0000000800b47947 */ /* 0x000fea0003800000 */
.L_x_33514:
[----:B------:R-:W0:Y:S02]  /*5700*/  I2F.F64.S16 R2, R5 ;  /* 0x0000000500027312 */ /* 0x000e240000101c00 */
[----:B0-----:R0:W-:Y:S01]  /*5710*/  STG.E.64 desc[UR36][R16.64], R2 ;  /* 0x0000000210007986 */ /* 0x0011e2000c101b24 */
[----:B------:R-:W-:Y:S05]  /*5720*/  BRA `(.L_x_33509) ;  /* 0x0000000800a87947 */ /* 0x000fea0003800000 */
.L_x_33504:
        /* <DEDUP_REMOVED lines=13> */
.L_x_33518:
[----:B------:R-:W0:Y:S01]  /*5800*/  I2F.F64.S16 R4, R5 ;  /* 0x0000000500047312 */ /* 0x000e220000101c00 */
[----:B------:R-:W-:-:S05]  /*5810*/  CS2R R6, SRZ ;  /* 0x0000000000067805 */ /* 0x000fca000001ff00 */
[----:B0-----:R0:W-:Y:S01]  /*5820*/  STG.E.128 desc[UR36][R16.64], R4 ;  /* 0x0000000410007986 */ /* 0x0011e2000c101d24 */
[----:B------:R-:W-:Y:S05]  /*5830*/  BRA `(.L_x_33509) ;  /* 0x0000000800647947 */ /* 0x000fea0003800000 */
.L_x_33517:
        /* <DEDUP_REMOVED lines=21> */
.L_x_33522:
[----:B------:R-:W-:Y:S05]  /*5990*/  BSYNC B0 ;  /* 0x0000000000007941 */ /* 0x000fea0003800000 */
.L_x_33521:
[----:B------:R-:W-:-:S05]  /*59a0*/  LOP3.LUT R3, R0, R3, RZ, 0xfc, !PT ;  /* 0x0000000300037212 */ /* 0x000fca00078efcff */
[----:B------:R0:W-:Y:S01]  /*59b0*/  STG.E.U8 desc[UR36][R16.64], R3 ;  /* 0x0000000310007986 */ /* 0x0001e2000c101124 */
[----:B------:R-:W-:Y:S05]  /*59c0*/  BRA `(.L_x_33509) ;  /* 0x0000000800007947 */ /* 0x000fea0003800000 */
.L_x_33520:
        /* <DEDUP_REMOVED lines=13> */
.L_x_33524:
[----:B------:R-:W-:Y:S01]  /*5aa0*/  IMAD.MOV.U32 R0, RZ, RZ, 0x7f ;  /* 0x0000007fff007424 */ /* 0x000fe200078e00ff */
[----:B------:R-:W-:-:S04]  /*5ab0*/  ISETP.GT.U32.AND P0, PT, R2, 0x7f800000, PT ;  /* 0x7f8000000200780c */ /* 0x000fc80003f04070 */
[----:B------:R-:W-:-:S09]  /*5ac0*/  SEL R0, R0, 0x7c, P0 ;  /* 0x0000007c00007807 */ /* 0x000fd20000000000 */
.L_x_33525:
[----:B------:R-:W-:Y:S05]  /*5ad0*/  BSYNC B0 ;  /* 0x0000000000007941 */ /* 0x000fea0003800000 */
.L_x_33523:
[----:B------:R-:W-:-:S04]  /*5ae0*/  LOP3.LUT R2, R5, 0x80000000, RZ, 0xc0, !PT ;  /* 0x8000000005027812 */ /* 0x000fc800078ec0ff */
[----:B------:R-:W-:-:S04]  /*5af0*/  SHF.R.U32.HI R3, RZ, 0x18, R2 ;  /* 0x00000018ff037819 */ /* 0x000fc80000011602 */
[----:B------:R-:W-:-:S05]  /*5b00*/  LOP3.LUT R3, R0, R3, RZ, 0xfc, !PT ;  /* 0x0000000300037212 */ /* 0x000fca00078efcff */
[----:B------:R0:W-:Y:S01]  /*5b10*/  STG.E.U8 desc[UR36][R16.64], R3 ;  /* 0x0000000310007986 */ /* 0x0001e2000c101124 */
[----:B------:R-:W-:Y:S05]  /*5b20*/  BRA `(.L_x_33509) ;  /* 0x0000000400a87947 */ /* 0x000fea0003800000 */
.L_x_33519:
[----:B------:R-:W0:Y:S02]  /*5b30*/  I2F.S16 R0, R5 ;  /* 0x0000000500007306 */ /* 0x000e240000101400 */
[----:B0-----:R-:W-:-:S05]  /*5b40*/  F2FP.BF16.F32.PACK_AB R0, RZ, R0 ;  /* 0x00000000ff00723e */ /* 0x001fca00000010ff */
[----:B------:R0:W-:Y:S01]  /*5b50*/  STG.E.U16 desc[UR36][R16.64], R0 ;  /* 0x0000000010007986 */ /* 0x0001e2000c101524 */
[----:B------:R-:W-:Y:S05]  /*5b60*/  BRA `(.L_x_33509) ;  /* 0x0000000400987947 */ /* 0x000fea0003800000 */
.L_x_33516:
        /* <DEDUP_REMOVED lines=10> */
.L_x_33528:
        /* <DEDUP_REMOVED lines=17> */
.L_x_33531:
[----:B------:R-:W-:-:S04]  /*5d20*/  LOP3.LUT R2, R5, 0x80000000, RZ, 0xc0, !PT ;  /* 0x8000000005027812 */ /* 0x000fc800078ec0ff */
[----:B------:R-:W-:-:S04]  /*5d30*/  SHF.R.U32.HI R3, RZ, 0x18, R2 ;  /* 0x00000018ff037819 */ /* 0x000fc80000011602 */
[----:B------:R-:W-:-:S04]  /*5d40*/  LOP3.LUT R0, R0, R3, RZ, 0xfc, !PT ;  /* 0x0000000300007212 */ /* 0x000fc800078efcff */
[----:B------:R-:W-:-:S07]  /*5d50*/  PRMT R8, R0, 0x7610, R8 ;  /* 0x0000761000087816 */ /* 0x000fce0000000008 */
.L_x_33530:
[----:B------:R-:W-:Y:S05]  /*5d60*/  BSYNC B0 ;  /* 0x0000000000007941 */ /* 0x000fea0003800000 */
.L_x_33529:
[----:B------:R3:W-:Y:S01]  /*5d70*/  STG.E.U8 desc[UR36][R16.64], R8 ;  /* 0x0000000810007986 */ /* 0x0007e2000c101124 */
[----:B------:R-:W-:Y:S05]  /*5d80*/  BRA `(.L_x_33509) ;  /* 0x0000000400107947 */ /* 0x000fea0003800000 */
.L_x_33527:
        /* <DEDUP_REMOVED lines=17> */
.L_x_33534:
[----:B------:R-:W-:-:S04]  /*5ea0*/  LOP3.LUT R2, R5, 0x80000000, RZ, 0xc0, !PT ;  /* 0x8000000005027812 */ /* 0x000fc800078ec0ff */
[----:B------:R-:W-:-:S04]  /*5eb0*/  SHF.R.U32.HI R3, RZ, 0x18, R2 ;  /* 0x00000018ff037819 */ /* 0x000fc80000011602 */
[----:B------:R-:W-:-:S04]  /*5ec0*/  LOP3.LUT R0, R0, R3, RZ, 0xfc, !PT ;  /* 0x0000000300007212 */ /* 0x000fc800078efcff */
[----:B------:R-:W-:-:S07]  /*5ed0*/  PRMT R8, R0, 0x7610, R8 ;  /* 0x0000761000087816 */ /* 0x000fce0000000008 */
.L_x_33533:
[----:B------:R-:W-:Y:S05]  /*5ee0*/  BSYNC B0 ;  /* 0x0000000000007941 */ /* 0x000fea0003800000 */
.L_x_33532:
[----:B------:R0:W-:Y:S01]  /*5ef0*/  STG.E.U8 desc[UR36][R16.64], R8 ;  /* 0x0000000810007986 */ /* 0x0001e2000c101124 */
[----:B------:R-:W-:Y:S05]  /*5f00*/  BRA `(.L_x_33509) ;  /* 0x0000000000b07947 */ /* 0x000fea0003800000 */
.L_x_33526:
        /* <DEDUP_REMOVED lines=22> */
.L_x_33508:
        /* <DEDUP_REMOVED lines=16> */
.L_x_33537:
[----:B------:R-:W-:Y:S05]  /*6170*/  BRA `(.L_x_33509) ;  /* 0x0000000000147947 */ /* 0x000fea0003800000 */
.L_x_33536:
[----:B------:R-:W-:-:S04]  /*6180*/  PRMT R2, R5, 0x9910, RZ ;  /* 0x0000991005027816 */ /* 0x000fc800000000ff */
[----:B------:R-:W-:-:S05]  /*6190*/  SHF.R.S32.HI R3, RZ, 0x1f, R2 ;  /* 0x0000001fff037819 */ /* 0x000fca0000011402 */
[----:B------:R2:W-:Y:S01]  /*61a0*/  STG.E.64 desc[UR36][R16.64], R2 ;  /* 0x0000000210007986 */ /* 0x0005e2000c101b24 */
[----:B------:R-:W-:Y:S05]  /*61b0*/  BRA `(.L_x_33509) ;  /* 0x0000000000047947 */ /* 0x000fea0003800000 */
.L_x_33535:
[----:B------:R0:W-:Y:S02]  /*61c0*/  STG.E desc[UR36][R16.64], R5 ;  /* 0x0000000510007986 */ /* 0x0001e4000c101924 */
.L_x_33509:
[----:B------:R-:W-:-:S07]  /*61d0*/  VIADD R19, R19, 0x80 ;  /* 0x0000008013137836 */ /* 0x000fce0000000000 */
.L_x_33469:
[----:B------:R-:W-:Y:S05]  /*61e0*/  BSYNC B6 ;  /* 0x0000000000067941 */ /* 0x000fea0003800000 */
.L_x_33468:
        /* <DEDUP_REMOVED lines=307> */
.L_x_33540:
        /* <DEDUP_REMOVED lines=20> */
.L_x_33544:
[----:B------:R0:W5:Y:S01]  /*7660*/  LDG.E.U8 R0, desc[UR36][R2.64] ;  /* 0x0000002402007981 */ /* 0x000162000c1e1100 */
[----:B------:R-:W-:Y:S05]  /*7670*/  BRA `(.L_x_33546) ;  /* 0x0000000c00547947 */ /* 0x000fea0003800000 */
.L_x_33543:
        /* <DEDUP_REMOVED lines=8> */
.L_x_33548:
[----:B------:R0:W5:Y:S01]  /*7700*/  LDG.E.U16 R0, desc[UR36][R2.64] ;  /* 0x0000002402007981 */ /* 0x000162000c1e1500 */
[----:B------:R-:W-:Y:S05]  /*7710*/  BRA `(.L_x_33546) ;  /* 0x0000000c002c7947 */ /* 0x000fea0003800000 */
.L_x_33547:
[----:B------:R0:W5:Y:S01]  /*7720*/  LDG.E.U16 R0, desc[UR36][R2.64] ;  /* 0x0000002402007981 */ /* 0x000162000c1e1500 */
[----:B------:R-:W-:Y:S05]  /*7730*/  BRA `(.L_x_33546) ;  /* 0x0000000c00247947 */ /* 0x000fea0003800000 */
.L_x_33542:
        /* <DEDUP_REMOVED lines=9> */
.L_x_33550:
[----:B------:R-:W2:Y:S02]  /*77d0*/  LDG.E.U16 R4, desc[UR36][R2.64] ;  /* 0x0000002402047981 */ /* 0x000ea4000c1e1500 */
[----:B--2---:R-:W-:-:S06]  /*77e0*/  HADD2.F32 R4, -RZ, R4.H0_H0 ;  /* 0x20000004ff047230 */ /* 0x004fcc0000004100 */
[----:B------:R-:W0:Y:S02]  /*77f0*/  F2I.FTZ.TRUNC.NTZ R4, R4 ;  /* 0x0000000400047305 */ /* 0x000e24000021f100 */
[----:B0-----:R-:W-:Y:S01]  /*7800*/  PRMT R0, R4, 0x7610, R0 ;  /* 0x0000761004007816 */ /* 0x001fe20000000000 */
[----:B------:R-:W-:Y:S06]  /*7810*/  BRA `(.L_x_33546) ;  /* 0x0000000800ec7947 */ /* 0x000fec0003800000 */
.L_x_33549:
        /* <DEDUP_REMOVED lines=9> */
.L_x_33552:
[----:B------:R-:W2:Y:S02]  /*78b0*/  LDG.E.U16 R2, desc[UR36][R2.64] ;  /* 0x0000002402027981 */ /* 0x000ea4000c1e1500 */
[----:B--2---:R-:W-:-:S06]  /*78c0*/  HADD2.F32 R4, -RZ, R2.H0_H0 ;  /* 0x20000002ff047230 */ /* 0x004fcc0000004100 */
[----:B------:R-:W0:Y:S02]  /*78d0*/  F2I.FTZ.TRUNC.NTZ R4, R4 ;  /* 0x0000000400047305 */ /* 0x000e24000021f100 */
[----:B0-----:R-:W-:Y:S01]  /*78e0*/  PRMT R0, R4, 0x7610, R0 ;  /* 0x0000761004007816 */ /* 0x001fe20000000000 */
[----:B------:R-:W-:Y:S06]  /*78f0*/  BRA `(.L_x_33546) ;  /* 0x0000000800b47947 */ /* 0x000fec0003800000 */
.L_x_33551:
[----:B------:R-:W2:Y:S02]  /*7900*/  LDG.E.64 R2, desc[UR36][R2.64] ;  /* 0x0000002402027981 */ /* 0x000ea4000c1e1b00 */
[----:B--2---:R0:W1:Y:S01]  /*7910*/  F2I.F64.TRUNC R0, R2 ;  /* 0x0000000200007311 */ /* 0x004062000030d100 */
[----:B------:R-:W-:Y:S05]  /*7920*/  BRA `(.L_x_33546) ;  /* 0x0000000800a87947 */ /* 0x000fea0003800000 */
.L_x_33541:
        /* <DEDUP_REMOVED lines=12> */
.L_x_33555:
[----:B------:R-:W2:Y:S02]  /*79f0*/  LDG.E.64 R2, desc[UR36][R2.64] ;  /* 0x0000002402027981 */ /* 0x000ea4000c1e1b00 */
[----:B--2---:R3:W4:Y:S01]  /*7a00*/  F2I.F64.TRUNC R0, R2 ;  /* 0x0000000200007311 */ /* 0x004722000030d100 */
[----:B------:R-:W-:Y:S05]  /*7a10*/  BRA `(.L_x_33546) ;  /* 0x00000008006c7947 */ /* 0x000fea0003800000 */
.L_x_33554:
        /* <DEDUP_REMOVED lines=28> */
.L_x_33557:
        /* <DEDUP_REMOVED lines=15> */
.L_x_33556:
[----:B------:R-:W2:Y:S02]  /*7cd0*/  LDG.E.U16 R4, desc[UR36][R2.64] ;  /* 0x0000002402047981 */ /* 0x000ea4000c1e1500 */
[----:B--2---:R-:W-:-:S06]  /*7ce0*/  IMAD.U32 R4, R4, 0x10000, RZ ;  /* 0x0001000004047824 */ /* 0x004fcc00078e00ff */
[----:B------:R-:W0:Y:S02]  /*7cf0*/  F2I.FTZ.TRUNC.NTZ R4, R4 ;  /* 0x0000000400047305 */ /* 0x000e24000021f100 */
[----:B0-----:R-:W-:Y:S01]  /*7d00*/  PRMT R0, R4, 0x7610, R0 ;  /* 0x0000761004007816 */ /* 0x001fe20000000000 */
[----:B------:R-:W-:Y:S06]  /*7d10*/  BRA `(.L_x_33546) ;  /* 0x0000000400ac7947 */ /* 0x000fec0003800000 */
.L_x_33553:
        /* <DEDUP_REMOVED lines=10> */
.L_x_33560:
        /* <DEDUP_REMOVED lines=21> */
.L_x_33564:
[----:B------:R-:W-:Y:S05]  /*7f10*/  BSYNC B1 ;  /* 0x0000000000017941 */ /* 0x000fea0003800000 */
.L_x_33563:
[----:B------:R-:W-:Y:S01]  /*7f20*/  IMAD.SHL.U32 R2, R2, 0x100000, RZ ;  /* 0x0010000002027824 */ /* 0x000fe200078e00ff */
[----:B------:R-:W-:-:S04]  /*7f30*/  LEA R3, R0, 0x3b800000, 0x17 ;  /* 0x3b80000000037811 */ /* 0x000fc800078eb8ff */
[----:B------:R-:W-:-:S07]  /*7f40*/  LOP3.LUT R4, R3, R2, R4, 0xfe, !PT ;  /* 0x0000000203047212 */ /* 0x000fce00078efe04 */
.L_x_33562:
[----:B------:R-:W-:Y:S05]  /*7f50*/  BSYNC B0 ;  /* 0x0000000000007941 */ /* 0x000fea0003800000 */
.L_x_33561:
[----:B------:R-:W0:Y:S02]  /*7f60*/  F2I.FTZ.TRUNC.NTZ R4, R4 ;  /* 0x0000000400047305 */ /* 0x000e24000021f100 */
[----:B0-----:R-:W-:Y:S01]  /*7f70*/  PRMT R0, R4, 0x7610, R0 ;  /* 0x0000761004007816 */ /* 0x001fe20000000000 */
[----:B------:R-:W-:Y:S06]  /*7f80*/  BRA `(.L_x_33546) ;  /* 0x0000000400107947 */ /* 0x000fec0003800000 */
.L_x_33559:
        /* <DEDUP_REMOVED lines=21> */
.L_x_33568:
[----:B------:R-:W-:Y:S05]  /*80e0*/  BSYNC B1 ;  /* 0x0000000000017941 */ /* 0x000fea0003800000 */
.L_x_33567:
[----:B------:R-:W-:Y:S01]  /*80f0*/  IMAD.SHL.U32 R2, R2, 0x200000, RZ ;  /* 0x0020000002027824 */ /* 0x000fe200078e00ff */
[----:B------:R-:W-:-:S04]  /*8100*/  LEA R3, R0, 0x37800000, 0x17 ;  /* 0x3780000000037811 */ /* 0x000fc800078eb8ff */
[----:B------:R-:W-:-:S07]  /*8110*/  LOP3.LUT R4, R3, R2, R4, 0xfe, !PT ;  /* 0x0000000203047212 */ /* 0x000fce00078efe04 */
.L_x_33566:
[----:B------:R-:W-:Y:S05]  /*8120*/  BSYNC B0 ;  /* 0x0000000000007941 */ /* 0x000fea0003800000 */
.L_x_33565:
[----:B------:R-:W0:Y:S02]  /*8130*/  F2I.FTZ.TRUNC.NTZ R4, R4 ;  /* 0x0000000400047305 */ /* 0x000e24000021f100 */
[----:B0-----:R-:W-:Y:S01]  /*8140*/  PRMT R0, R4, 0x7610, R0 ;  /* 0x0000761004007816 */ /* 0x001fe20000000000 */
[----:B------:R-:W-:Y:S06]  /*8150*/  BRA `(.L_x_33546) ;  /* 0x00000000009c7947 */ /* 0x000fec0003800000 */
.L_x_33558:
        /* <DEDUP_REMOVED lines=14> */
.L_x_33572:
[----:B------:R-:W-:Y:S05]  /*8240*/  BSYNC B0 ;  /* 0x0000000000007941 */ /* 0x000fea0003800000 */
.L_x_33571:
[----:B------:R-:W0:Y:S02]  /*8250*/  F2I.FTZ.TRUNC.NTZ R4, R4 ;  /* 0x0000000400047305 */ /* 0x000e24000021f100 */
[----:B0-----:R-:W-:Y:S01]  /*8260*/  PRMT R0, R4, 0x7610, R0 ;  /* 0x0000761004007816 */ /* 0x001fe20000000000 */
[----:B------:R-:W-:Y:S06]  /*8270*/  BRA `(.L_x_33546) ;  /* 0x0000000000547947 */ /* 0x000fec0003800000 */
.L_x_33545:
        /* <DEDUP_REMOVED lines=16> */
.L_x_33573:
[----:B------:R-:W-:Y:S01]  /*8380*/  PRMT R0, RZ, 0x7610, R0 ;  /* 0x00007610ff007816 */ /* 0x000fe20000000000 */
[----:B------:R-:W-:Y:S06]  /*8390*/  BRA `(.L_x_33546) ;  /* 0x00000000000c7947 */ /* 0x000fec0003800000 */
.L_x_33570:
[----:B------:R1:W5:Y:S01]  /*83a0*/  LDG.E.U16 R0, desc[UR36][R2.64] ;  /* 0x0000002402007981 */ /* 0x000362000c1e1500 */
[----:B------:R-:W-:Y:S05]  /*83b0*/  BRA `(.L_x_33546) ;  /* 0x0000000000047947 */ /* 0x000fea0003800000 */
.L_x_33569:
[----:B------:R2:W5:Y:S02]  /*83c0*/  LDG.E.U16 R0, desc[UR36][R2.64] ;  /* 0x0000002402007981 */ /* 0x000564000c1e1500 */
.L_x_33546:
        /* <DEDUP_REMOVED lines=18> */
.L_x_33577:
[----:B------:R3:W-:Y:S01]  /*84f0*/  STG.E.U8 desc[UR36][R16.64], R5 ;  /* 0x0000000510007986 */ /* 0x0007e2000c101124 */
[----:B------:R-:W-:Y:S05]  /*8500*/  BRA `(.L_x_33579) ;  /* 0x0000000c005c7947 */ /* 0x000fea0003800000 */
.L_x_33576:
        /* <DEDUP_REMOVED lines=10> */
.L_x_33581:
[----:B------:R2:W-:Y:S01]  /*85b0*/  STG.E desc[UR36][R16.64], R5 ;  /* 0x0000000510007986 */ /* 0x0005e2000c101924 */
[----:B------:R-:W-:Y:S05]  /*85c0*/  BRA `(.L_x_33579) ;  /* 0x0000000c002c7947 */ /* 0x000fea0003800000 */
.L_x_33580:
[----:B------:R0:W-:Y:S01]  /*85d0*/  STG.E.U16 desc[UR36][R16.64], R5 ;  /* 0x0000000510007986 */ /* 0x0001e2000c101524 */
[----:B------:R-:W-:Y:S05]  /*85e0*/  BRA `(.L_x_33579) ;  /* 0x0000000c00247947 */ /* 0x000fea0003800000 */
.L_x_33575:
        /* <DEDUP_REMOVED lines=9> */
.L_x_33583:
[----:B------:R-:W0:Y:S02]  /*8680*/  I2F.S16 R0, R5 ;  /* 0x0000000500007306 */ /* 0x000e240000101400 */
[----:B0-----:R-:W-:-:S05]  /*8690*/  F2FP.F16.F32.PACK_AB R0, RZ, R0 ;  /* 0x00000000ff00723e */ /* 0x001fca00000000ff */
[----:B------:R0:W-:Y:S01]  /*86a0*/  STG.E.U16 desc[UR36][R16.64], R0 ;  /* 0x0000000010007986 */ /* 0x0001e2000c101524 */
[----:B------:R-:W-:Y:S05]  /*86b0*/  BRA `(.L_x_33579) ;  /* 0x0000000800f07947 */ /* 0x000fea0003800000 */
.L_x_33582:
        /* <DEDUP_REMOVED lines=10> */
.L_x_33585:
[----:B------:R-:W0:Y:S02]  /*8760*/  I2F.S16 R5, R5 ;  /* 0x0000000500057306 */ /* 0x000e240000101400 */
[----:B0-----:R-:W-:-:S04]  /*8770*/  F2FP.F16.F32.PACK_AB R3, RZ, R5 ;  /* 0x00000005ff03723e */ /* 0x001fc800000000ff */
[----:B------:R-:W-:-:S05]  /*8780*/  PRMT R3, R3, 0x5410, RZ ;  /* 0x0000541003037816 */ /* 0x000fca00000000ff */
[----:B------:R0:W-:Y:S01]  /*8790*/  STG.E desc[UR36][R16.64], R3 ;  /* 0x0000000310007986 */ /* 0x0001e2000c101924 */
[----:B------:R-:W-:Y:S05]  /*87a0*/  BRA `(.L_x_33579) ;  /* 0x0000000800b47947 */ /* 0x000fea0003800000 */
.L_x_33584:
[----:B------:R-:W0:Y:S02]  /*87b0*/  I2F.F64.S16 R2, R5 ;  /* 0x0000000500027312 */ /* 0x000e240000101c00 */
[----:B0-----:R0:W-:Y:S01]  /*87c0*/  STG.E.64 desc[UR36][R16.64], R2 ;  /* 0x0000000210007986 */ /* 0x0011e2000c101b24 */
[----:B------:R-:W-:Y:S05]  /*87d0*/  BRA `(.L_x_33579) ;  /* 0x0000000800a87947 */ /* 0x000fea0003800000 */
.L_x_33574:
        /* <DEDUP_REMOVED lines=13> */
.L_x_33588:
[----:B------:R-:W0:Y:S01]  /*88b0*/  I2F.F64.S16 R4, R5 ;  /* 0x0000000500047312 */ /* 0x000e220000101c00 */
[----:B------:R-:W-:-:S05]  /*88c0*/  CS2R R6, SRZ ;  /* 0x0000000000067805 */ /* 0x000fca000001ff00 */
[----:B0-----:R0:W-:Y:S01]  /*88d0*/  STG.E.128 desc[UR36][R16.64], R4 ;  /* 0x0000000410007986 */ /* 0x0011e2000c101d24 */
[----:B------:R-:W-:Y:S05]  /*88e0*/  BRA `(.L_x_33579) ;  /* 0x0000000800647947 */ /* 0x000fea0003800000 */
.L_x_33587:
        /* <DEDUP_REMOVED lines=21> */
.L_x_33592:
[----:B------:R-:W-:Y:S05]  /*8a40*/  BSYNC B0 ;  /* 0x0000000000007941 */ /* 0x000fea0003800000 */
.L_x_33591:
[----:B------:R-:W-:-:S05]  /*8a50*/  LOP3.LUT R3, R0, R3, RZ, 0xfc, !PT ;  /* 0x0000000300037212 */ /* 0x000fca00078efcff */
[----:B------:R0:W-:Y:S01]  /*8a60*/  STG.E.U8 desc[UR36][R16.64], R3 ;  /* 0x0000000310007986 */ /* 0x0001e2000c101124 */
[----:B------:R-:W-:Y:S05]  /*8a70*/  BRA `(.L_x_33579) ;  /* 0x0000000800007947 */ /* 0x000fea0003800000 */
.L_x_33590:
        /* <DEDUP_REMOVED lines=13> */
.L_x_33594:
[----:B------:R-:W-:Y:S01]  /*8b50*/  IMAD.MOV.U32 R0, RZ, RZ, 0x7f ;  /* 0x0000007fff007424 */ /* 0x000fe200078e00ff */
[----:B------:R-:W-:-:S04]  /*8b60*/  ISETP.GT.U32.AND P0, PT, R2, 0x7f800000, PT ;  /* 0x7f8000000200780c */ /* 0x000fc80003f04070 */
[----:B------:R-:W-:-:S09]  /*8b70*/  SEL R0, R0, 0x7c, P0 ;  /* 0x0000007c00007807 */ /* 0x000fd20000000000 */
.L_x_33595:
[----:B------:R-:W-:Y:S05]  /*8b80*/  BSYNC B0 ;  /* 0x0000000000007941 */ /* 0x000fea0003800000 */
.L_x_33593:
[----:B------:R-:W-:-:S04]  /*8b90*/  LOP3.LUT R2, R5, 0x80000000, RZ, 0xc0, !PT ;  /* 0x8000000005027812 */ /* 0x000fc800078ec0ff */
[----:B------:R-:W-:-:S04]  /*8ba0*/  SHF.R.U32.HI R3, RZ, 0x18, R2 ;  /* 0x00000018ff037819 */ /* 0x000fc80000011602 */
[----:B------:R-:W-:-:S05]  /*8bb0*/  LOP3.LUT R3, R0, R3, RZ, 0xfc, !PT ;  /* 0x0000000300037212 */ /* 0x000fca00078efcff */
[----:B------:R0:W-:Y:S01]  /*8bc0*/  STG.E.U8 desc[UR36][R16.64], R3 ;  /* 0x0000000310007986 */ /* 0x0001e2000c101124 */
[----:B------:R-:W-:Y:S05]  /*8bd0*/  BRA `(.L_x_33579) ;  /* 0x0000000400a87947 */ /* 0x000fea0003800000 */
.L_x_33589:
[----:B------:R-:W0:Y:S02]  /*8be0*/  I2F.S16 R0, R5 ;  /* 0x0000000500007306 */ /* 0x000e240000101400 */
[----:B0-----:R-:W-:-:S05]  /*8bf0*/  F2FP.BF16.F32.PACK_AB R0, RZ, R0 ;  /* 0x00000000ff00723e */ /* 0x001fca00000010ff */
[----:B------:R0:W-:Y:S01]  /*8c00*/  STG.E.U16 desc[UR36][R16.64], R0 ;  /* 0x0000000010007986 */ /* 0x0001e2000c101524 */
[----:B------:R-:W-:Y:S05]  /*8c10*/  BRA `(.L_x_33579) ;  /* 0x0000000400987947 */ /* 0x000fea0003800000 */
.L_x_33586:
        /* <DEDUP_REMOVED lines=10> */
.L_x_33598:
        /* <DEDUP_REMOVED lines=17> */
.L_x_33601:
[----:B------:R-:W-:-:S04]  /*8dd0*/  LOP3.LUT R2, R5, 0x80000000, RZ, 0xc0, !PT ;  /* 0x8000000005027812 */ /* 0x000fc800078ec0ff */
[----:B------:R-:W-:-:S04]  /*8de0*/  SHF.R.U32.HI R3, RZ, 0x18, R2 ;  /* 0x00000018ff037819 */ /* 0x000fc80000011602 */
[----:B------:R-:W-:-:S04]  /*8df0*/  LOP3.LUT R0, R0, R3, RZ, 0xfc, !PT ;  /* 0x0000000300007212 */ /* 0x000fc800078efcff */
[----:B------:R-:W-:-:S07]  /*8e00*/  PRMT R8, R0, 0x7610, R8 ;  /* 0x0000761000087816 */ /* 0x000fce0000000008 */
.L_x_33600:
[----:B------:R-:W-:Y:S05]  /*8e10*/  BSYNC B0 ;  /* 0x0000000000007941 */ /* 0x000fea0003800000 */
.L_x_33599:
[----:B------:R0:W-:Y:S01]  /*8e20*/  STG.E.U8 desc[UR36][R16.64], R8 ;  /* 0x0000000810007986 */ /* 0x0001e2000c101124 */
[----:B------:R-:W-:Y:S05]  /*8e30*/  BRA `(.L_x_33579) ;  /* 0x0000000400107947 */ /* 0x000fea0003800000 */
.L_x_33597:
        /* <DEDUP_REMOVED lines=17> */
.L_x_33604:
[----:B------:R-:W-:-:S04]  /*8f50*/  LOP3.LUT R2, R5, 0x80000000, RZ, 0xc0, !PT ;  /* 0x8000000005027812 */ /* 0x000fc800078ec0ff */
[----:B------:R-:W-:-:S04]  /*8f60*/  SHF.R.U32.HI R3, RZ, 0x18, R2 ;  /* 0x00000018ff037819 */ /* 0x000fc80000011602 */
[----:B------:R-:W-:-:S04]  /*8f70*/  LOP3.LUT R0, R0, R3, RZ, 0xfc, !PT ;  /* 0x0000000300007212 */ /* 0x000fc800078efcff */
[----:B------:R-:W-:-:S07]  /*8f80*/  PRMT R8, R0, 0x7610, R8 ;  /* 0x0000761000087816 */ /* 0x000fce0000000008 */
.L_x_33603:
[----:B------:R-:W-:Y:S05]  /*8f90*/  BSYNC B0 ;  /* 0x0000000000007941 */ /* 0x000fea0003800000 */
.L_x_33602:
[----:B------:R0:W-:Y:S01]  /*8fa0*/  STG.E.U8 desc[UR36][R16.64], R8 ;  /* 0x0000000810007986 */ /* 0x0001e2000c101124 */
[----:B------:R-:W-:Y:S05]  /*8fb0*/  BRA `(.L_x_33579) ;  /* 0x0000000000b07947 */ /* 0x000fea0003800000 */
.L_x_33596:
        /* <DEDUP_REMOVED lines=22> */
.L_x_33578:
        /* <DEDUP_REMOVED lines=16> */
.L_x_33607:
[----:B------:R-:W-:Y:S05]  /*9220*/  BRA `(.L_x_33579) ;  /* 0x0000000000147947 */ /* 0x000fea0003800000 */
.L_x_33606:
[----:B------:R-:W-:-:S04]  /*9230*/  PRMT R2, R5, 0x9910, RZ ;  /* 0x0000991005027816 */ /* 0x000fc800000000ff */
[----:B------:R-:W-:-:S05]  /*9240*/  SHF.R.S32.HI R3, RZ, 0x1f, R2 ;  /* 0x0000001fff037819 */ /* 0x000fca0000011402 */
[----:B------:R0:W-:Y:S01]  /*9250*/  STG.E.64 desc[UR36][R16.64], R2 ;  /* 0x0000000210007986 */ /* 0x0001e2000c101b24 */
[----:B------:R-:W-:Y:S05]  /*9260*/  BRA `(.L_x_33579) ;  /* 0x0000000000047947 */ /* 0x000fea0003800000 */
.L_x_33605:
[----:B------:R0:W-:Y:S02]  /*9270*/  STG.E desc[UR36][R16.64], R5 ;  /* 0x0000000510007986 */ /* 0x0001e4000c101924 */
.L_x_33579:
[----:B------:R-:W-:-:S07]  /*9280*/  VIADD R19, R19, 0x80 ;  /* 0x0000008013137836 */ /* 0x000fce0000000000 */
.L_x_33539:
[----:B------:R-:W-:Y:S05]  /*9290*/  BSYNC B6 ;  /* 0x0000000000067941 */ /* 0x000fea0003800000 */
.L_x_33538:
        /* <DEDUP_REMOVED lines=306> */
.L_x_33608:
        /* <DEDUP_REMOVED lines=20> */
.L_x_33612:
[----:B------:R4:W5:Y:S01]  /*a700*/  LDG.E.U8 R0, desc[UR36][R2.64] ;  /* 0x0000002402007981 */ /* 0x000962000c1e1100 */
[----:B------:R-:W-:Y:S05]  /*a710*/  BRA `(.L_x_33614) ;  /* 0x0000000c00547947 */ /* 0x000fea0003800000 */
.L_x_33611:
        /* <DEDUP_REMOVED lines=8> */
.L_x_33616:
[----:B------:R2:W5:Y:S01]  /*a7a0*/  LDG.E.U16 R0, desc[UR36][R2.64] ;  /* 0x0000002402007981 */ /* 0x000562000c1e1500 */
[----:B------:R-:W-:Y:S05]  /*a7b0*/  BRA `(.L_x_33614) ;  /* 0x0000000c002c7947 */ /* 0x000fea0003800000 */
.L_x_33615:
[----:B------:R0:W5:Y:S01]  /*a7c0*/  LDG.E.U16 R0, desc[UR36][R2.64] ;  /* 0x0000002402007981 */ /* 0x000162000c1e1500 */
[----:B------:R-:W-:Y:S05]  /*a7d0*/  BRA `(.L_x_33614) ;  /* 0x0000000c00247947 */ /* 0x000fea0003800000 */
.L_x_33610:
        /* <DEDUP_REMOVED lines=9> */
.L_x_33618:
[----:B------:R-:W2:Y:S02]  /*a870*/  LDG.E.U16 R4, desc[UR36][R2.64] ;  /* 0x0000002402047981 */ /* 0x000ea4000c1e1500 */
[----:B--2---:R-:W-:-:S06]  /*a880*/  HADD2.F32 R4, -RZ, R4.H0_H0 ;  /* 0x20000004ff047230 */ /* 0x004fcc0000004100 */
[----:B------:R-:W0:Y:S02]  /*a890*/  F2I.FTZ.TRUNC.NTZ R4, R4 ;  /* 0x0000000400047305 */ /* 0x000e24000021f100 */
[----:B0-----:R-:W-:Y:S01]  /*a8a0*/  PRMT R0, R4, 0x7610, R0 ;  /* 0x0000761004007816 */ /* 0x001fe20000000000 */
[----:B------:R-:W-:Y:S06]  /*a8b0*/  BRA `(.L_x_33614) ;  /* 0x0000000800ec7947 */ /* 0x000fec0003800000 */
.L_x_33617:
        /* <DEDUP_REMOVED lines=9> */
.L_x_33620:
[----:B------:R-:W2:Y:S02]  /*a950*/  LDG.E.U16 R2, desc[UR36][R2.64] ;  /* 0x0000002402027981 */ /* 0x000ea4000c1e1500 */
[----:B--2---:R-:W-:-:S06]  /*a960*/  HADD2.F32 R4, -RZ, R2.H0_H0 ;  /* 0x20000002ff047230 */ /* 0x004fcc0000004100 */
[----:B------:R-:W0:Y:S02]  /*a970*/  F2I.FTZ.TRUNC.NTZ R4, R4 ;  /* 0x0000000400047305 */ /* 0x000e24000021f100 */
[----:B0-----:R-:W-:Y:S01]  /*a980*/  PRMT R0, R4, 0x7610, R0 ;  /* 0x0000761004007816 */ /* 0x001fe20000000000 */
[----:B------:R-:W-:Y:S06]  /*a990*/  BRA `(.L_x_33614) ;  /* 0x0000000800b47947 */ /* 0x000fec0003800000 */
.L_x_33619:
[----:B------:R-:W2:Y:S02]  /*a9a0*/  LDG.E.64 R2, desc[UR36][R2.64] ;  /* 0x0000002402027981 */ /* 0x000ea4000c1e1b00 */
[----:B--2---:R0:W1:Y:S01]  /*a9b0*/  F2I.F64.TRUNC R0, R2 ;  /* 0x0000000200007311 */ /* 0x004062000030d100 */
[----:B------:R-:W-:Y:S05]  /*a9c0*/  BRA `(.L_x_33614) ;  /* 0x0000000800a87947 */ /* 0x000fea0003800000 */
.L_x_33609:
        /* <DEDUP_REMOVED lines=12> */
.L_x_33623:
[----:B------:R-:W2:Y:S02]  /*aa90*/  LDG.E.64 R2, desc[UR36][R2.64] ;  /* 0x0000002402027981 */ /* 0x000ea4000c1e1b00 */
[----:B--2---:R0:W1:Y:S01]  /*aaa0*/  F2I.F64.TRUNC R0, R2 ;  /* 0x0000000200007311 */ /* 0x004062000030d100 */
[----:B------:R-:W-:Y:S05]  /*aab0*/  BRA `(.L_x_33614) ;  /* 0x00000008006c7947 */ /* 0x000fea0003800000 */
.L_x_33622:
        /* <DEDUP_REMOVED lines=28> */
.L_x_33625:
        /* <DEDUP_REMOVED lines=15> */
.L_x_33624:
[----:B------:R-:W2:Y:S02]  /*ad70*/  LDG.E.U16 R4, desc[UR36][R2.64] ;  /* 0x0000002402047981 */ /* 0x000ea4000c1e1500 */
[----:B--2---:R-:W-:-:S06]  /*ad80*/  IMAD.U32 R4, R4, 0x10000, RZ ;  /* 0x0001000004047824 */ /* 0x004fcc00078e00ff */
[----:B------:R-:W0:Y:S02]  /*ad90*/  F2I.FTZ.TRUNC.NTZ R4, R4 ;  /* 0x0000000400047305 */ /* 0x000e24000021f100 */
[----:B0-----:R-:W-:Y:S01]  /*ada0*/  PRMT R0, R4, 0x7610, R0 ;  /* 0x0000761004007816 */ /* 0x001fe20000000000 */
[----:B------:R-:W-:Y:S06]  /*adb0*/  BRA `(.L_x_33614) ;  /* 0x0000000400ac7947 */ /* 0x000fec0003800000 */
.L_x_33621:
        /* <DEDUP_REMOVED lines=10> */
.L_x_33628:
        /* <DEDUP_REMOVED lines=21> */
.L_x_33632:
[----:B------:R-:W-:Y:S05]  /*afb0*/  BSYNC B1 ;  /* 0x0000000000017941 */ /* 0x000fea0003800000 */
.L_x_33631:
[----:B------:R-:W-:Y:S01]  /*afc0*/  IMAD.SHL.U32 R2, R2, 0x100000, RZ ;  /* 0x0010000002027824 */ /* 0x000fe200078e00ff */
[----:B------:R-:W-:-:S04]  /*afd0*/  LEA R3, R0, 0x3b800000, 0x17 ;  /* 0x3b80000000037811 */ /* 0x000fc800078eb8ff */
[----:B------:R-:W-:-:S07]  /*afe0*/  LOP3.LUT R4, R3, R2, R4, 0xfe, !PT ;  /* 0x0000000203047212 */ /* 0x000fce00078efe04 */
.L_x_33630:
[----:B------:R-:W-:Y:S05]  /*aff0*/  BSYNC B0 ;  /* 0x0000000000007941 */ /* 0x000fea0003800000 */
.L_x_33629:
[----:B------:R-:W0:Y:S02]  /*b000*/  F2I.FTZ.TRUNC.NTZ R4, R4 ;  /* 0x0000000400047305 */ /* 0x000e24000021f100 */
[----:B0-----:R-:W-:Y:S01]  /*b010*/  PRMT R0, R4, 0x7610, R0 ;  /* 0x0000761004007816 */ /* 0x001fe20000000000 */
[----:B------:R-:W-:Y:S06]  /*b020*/  BRA `(.L_x_33614) ;  /* 0x0000000400107947 */ /* 0x000fec0003800000 */
.L_x_33627:
        /* <DEDUP_REMOVED lines=21> */
.L_x_33636:
[----:B------:R-:W-:Y:S05]  /*b180*/  BSYNC B1 ;  /* 0x0000000000017941 */ /* 0x000fea0003800000 */
.L_x_33635:
[----:B------:R-:W-:Y:S01]  /*b190*/  IMAD.SHL.U32 R2, R2, 0x200000, RZ ;  /* 0x0020000002027824 */ /* 0x000fe200078e00ff */
[----:B------:R-:W-:-:S04]  /*b1a0*/  LEA R3, R0, 0x37800000, 0x17 ;  /* 0x3780000000037811 */ /* 0x000fc800078eb8ff */
[----:B------:R-:W-:-:S07]  /*b1b0*/  LOP3.LUT R4, R3, R2, R4, 0xfe, !PT ;  /* 0x0000000203047212 */ /* 0x000fce00078efe04 */
.L_x_33634:
[----:B------:R-:W-:Y:S05]  /*b1c0*/  BSYNC B0 ;  /* 0x0000000000007941 */ /* 0x000fea0003800000 */
.L_x_33633:
[----:B------:R-:W0:Y:S02]  /*b1d0*/  F2I.FTZ.TRUNC.NTZ R4, R4 ;  /* 0x0000000400047305 */ /* 0x000e24000021f100 */
[----:B0-----:R-:W-:Y:S01]  /*b1e0*/  PRMT R0, R4, 0x7610, R0 ;  /* 0x0000761004007816 */ /* 0x001fe20000000000 */
[----:B------:R-:W-:Y:S06]  /*b1f0*/  BRA `(.L_x_33614) ;  /* 0x00000000009c7947 */ /* 0x000fec0003800000 */
.L_x_33626:
        /* <DEDUP_REMOVED lines=14> */
.L_x_33640:
[----:B------:R-:W-:Y:S05]  /*b2e0*/  BSYNC B0 ;  /* 0x0000000000007941 */ /* 0x000fea0003800000 */
.L_x_33639:
[----:B------:R-:W0:Y:S02]  /*b2f0*/  F2I.FTZ.TRUNC.NTZ R4, R4 ;  /* 0x0000000400047305 */ /* 0x000e24000021f100 */
[----:B0-----:R-:W-:Y:S01]  /*b300*/  PRMT R0, R4, 0x7610, R0 ;  /* 0x0000761004007816 */ /* 0x001fe20000000000 */
[----:B------:R-:W-:Y:S06]  /*b310*/  BRA `(.L_x_33614) ;  /* 0x0000000000547947 */ /* 0x000fec0003800000 */
.L_x_33613:
        /* <DEDUP_REMOVED lines=16> */
.L_x_33641:
[----:B------:R-:W-:Y:S01]  /*b420*/  PRMT R0, RZ, 0x7610, R0 ;  /* 0x00007610ff007816 */ /* 0x000fe20000000000 */
[----:B------:R-:W-:Y:S06]  /*b430*/  BRA `(.L_x_33614) ;  /* 0x00000000000c7947 */ /* 0x000fec0003800000 */
.L_x_33638:
[----:B------:R0:W5:Y:S01]  /*b440*/  LDG.E.U16 R0, desc[UR36][R2.64] ;  /* 0x0000002402007981 */ /* 0x000162000c1e1500 */
[----:B------:R-:W-:Y:S05]  /*b450*/  BRA `(.L_x_33614) ;  /* 0x0000000000047947 */ /* 0x000fea0003800000 */
.L_x_33637:
[----:B------:R0:W5:Y:S02]  /*b460*/  LDG.E.U16 R0, desc[UR36][R2.64] ;  /* 0x0000002402007981 */ /* 0x000164000c1e1500 */
.L_x_33614:
[----:B01234-:R-:W0:Y:S01]  /*b470*/  LDC.U8 R3, c[0x0][0x424] ;  /* 0x00010900ff037b82 */ /* 0x01fe220000000000 */
[----:B------:R-:W-:Y:S01]  /*b480*/  ULDC.U16 UR4, c[0x0][0x422] ;  /* 0x0001088000047ab9 */ /* 0x000fe20000000400 */
[----:B-----5:R-:W-:Y:S01]  /*b490*/  PRMT R0, R0, 0x9910, RZ ;  /* 0x0000991000007816 */ /* 0x020fe200000000ff */
        /* <DEDUP_REMOVED lines=15> */
.L_x_33645:
[----:B------:R-:W-:Y:S01]  /*b590*/  STG.E.U8 desc[UR36][R16.64], R5 ;  /* 0x0000000510007986 */ /* 0x000fe2000c101124 */
[----:B------:R-:W-:Y:S05]  /*b5a0*/  EXIT ;  /* 0x000000000000794d */ /* 0x000fea0003800000 */
.L_x_33644:
        /* <DEDUP_REMOVED lines=10> */
.L_x_33648:
[----:B------:R-:W-:Y:S01]  /*b650*/  STG.E desc[UR36][R16.64], R5 ;  /* 0x0000000510007986 */ /* 0x000fe2000c101924 */
[----:B------:R-:W-:Y:S05]  /*b660*/  EXIT ;  /* 0x000000000000794d */ /* 0x000fea0003800000 */
.L_x_33647:
[----:B------:R-:W-:Y:S01]  /*b670*/  STG.E.U16 desc[UR36][R16.64], R5 ;  /* 0x0000000510007986 */ /* 0x000fe2000c101524 */
[----:B------:R-:W-:Y:S05]  /*b680*/  EXIT ;  /* 0x000000000000794d */ /* 0x000fea0003800000 */
.L_x_33643:
        /* <DEDUP_REMOVED lines=9> */
.L_x_33650:
[----:B------:R-:W0:Y:S02]  /*b720*/  I2F.S16 R0, R5 ;  /* 0x0000000500007306 */ /* 0x000e240000101400 */
[----:B0-----:R-:W-:-:S05]  /*b730*/  F2FP.F16.F32.PACK_AB R0, RZ, R0 ;  /* 0x00000000ff00723e */ /* 0x001fca00000000ff */
[----:B------:R-:W-:Y:S01]  /*b740*/  STG.E.U16 desc[UR36][R16.64], R0 ;  /* 0x0000000010007986 */ /* 0x000fe2000c101524 */
[----:B------:R-:W-:Y:S05]  /*b750*/  EXIT ;  /* 0x000000000000794d */ /* 0x000fea0003800000 */
.L_x_33649:
        /* <DEDUP_REMOVED lines=10> */
.L_x_33652:
[----:B------:R-:W0:Y:S02]  /*b800*/  I2F.S16 R5, R5 ;  /* 0x0000000500057306 */ /* 0x000e240000101400 */
[----:B0-----:R-:W-:-:S04]  /*b810*/  F2FP.F16.F32.PACK_AB R3, RZ, R5 ;  /* 0x00000005ff03723e */ /* 0x001fc800000000ff */
[----:B------:R-:W-:-:S05]  /*b820*/  PRMT R3, R3, 0x5410, RZ ;  /* 0x0000541003037816 */ /* 0x000fca00000000ff */
[----:B------:R-:W-:Y:S01]  /*b830*/  STG.E desc[UR36][R16.64], R3 ;  /* 0x0000000310007986 */ /* 0x000fe2000c101924 */
[----:B------:R-:W-:Y:S05]  /*b840*/  EXIT ;  /* 0x000000000000794d */ /* 0x000fea0003800000 */
.L_x_33651:
[----:B------:R-:W0:Y:S02]  /*b850*/  I2F.F64.S16 R2, R5 ;  /* 0x0000000500027312 */ /* 0x000e240000101c00 */
[----:B0-----:R-:W-:Y:S01]  /*b860*/  STG.E.64 desc[UR36][R16.64], R2 ;  /* 0x0000000210007986 */ /* 0x001fe2000c101b24 */
[----:B------:R-:W-:Y:S05]  /*b870*/  EXIT ;  /* 0x000000000000794d */ /* 0x000fea0003800000 */
.L_x_33642:
        /* <DEDUP_REMOVED lines=13> */
.L_x_33655:
[----:B------:R-:W0:Y:S01]  /*b950*/  I2F.F64.S16 R4, R5 ;  /* 0x0000000500047312 */ /* 0x000e220000101c00 */
[----:B------:R-:W-:-:S05]  /*b960*/  CS2R R6, SRZ ;  /* 0x0000000000067805 */ /* 0x000fca000001ff00 */
[----:B0-----:R-:W-:Y:S01]  /*b970*/  STG.E.128 desc[UR36][R16.64], R4 ;  /* 0x0000000410007986 */ /* 0x001fe2000c101d24 */
[----:B------:R-:W-:Y:S05]  /*b980*/  EXIT ;  /* 0x000000000000794d */ /* 0x000fea0003800000 */
.L_x_33654:
        /* <DEDUP_REMOVED lines=21> */
.L_x_33659:
[----:B------:R-:W-:Y:S05]  /*bae0*/  BSYNC B0 ;  /* 0x0000000000007941 */ /* 0x000fea0003800000 */
.L_x_33658:
[----:B------:R-:W-:-:S05]  /*baf0*/  LOP3.LUT R3, R0, R3, RZ, 0xfc, !PT ;  /* 0x0000000300037212 */ /* 0x000fca00078efcff */
[----:B------:R-:W-:Y:S01]  /*bb00*/  STG.E.U8 desc[UR36][R16.64], R3 ;  /* 0x0000000310007986 */ /* 0x000fe2000c101124 */
[----:B------:R-:W-:Y:S05]  /*bb10*/  EXIT ;  /* 0x000000000000794d */ /* 0x000fea0003800000 */
.L_x_33657:
        /* <DEDUP_REMOVED lines=13> */
.L_x_33661:
[----:B------:R-:W-:Y:S01]  /*bbf0*/  IMAD.MOV.U32 R0, RZ, RZ, 0x7f ;  /* 0x0000007fff007424 */ /* 0x000fe200078e00ff */
[----:B------:R-:W-:-:S04]  /*bc00*/  ISETP.GT.U32.AND P0, PT, R2, 0x7f800000, PT ;  /* 0x7f8000000200780c */ /* 0x000fc80003f04070 */
[----:B------:R-:W-:-:S09]  /*bc10*/  SEL R0, R0, 0x7c, P0 ;  /* 0x0000007c00007807 */ /* 0x000fd20000000000 */
.L_x_33662:
[----:B------:R-:W-:Y:S05]  /*bc20*/  BSYNC B0 ;  /* 0x0000000000007941 */ /* 0x000fea0003800000 */
.L_x_33660:
[----:B------:R-:W-:-:S04]  /*bc30*/  LOP3.LUT R2, R5, 0x80000000, RZ, 0xc0, !PT ;  /* 0x8000000005027812 */ /* 0x000fc800078ec0ff */
[----:B------:R-:W-:-:S04]  /*bc40*/  SHF.R.U32.HI R3, RZ, 0x18, R2 ;  /* 0x00000018ff037819 */ /* 0x000fc80000011602 */
[----:B------:R-:W-:-:S05]  /*bc50*/  LOP3.LUT R3, R0, R3, RZ, 0xfc, !PT ;  /* 0x0000000300037212 */ /* 0x000fca00078efcff */
[----:B------:R-:W-:Y:S01]  /*bc60*/  STG.E.U8 desc[UR36][R16.64], R3 ;  /* 0x0000000310007986 */ /* 0x000fe2000c101124 */
[----:B------:R-:W-:Y:S05]  /*bc70*/  EXIT ;  /* 0x000000000000794d */ /* 0x000fea0003800000 */
.L_x_33656:
[----:B------:R-:W0:Y:S02]  /*bc80*/  I2F.S16 R0, R5 ;  /* 0x0000000500007306 */ /* 0x000e240000101400 */
[----:B0-----:R-:W-:-:S05]  /*bc90*/  F2FP.BF16.F32.PACK_AB R0, RZ, R0 ;  /* 0x00000000ff00723e */ /* 0x001fca00000010ff */
[----:B------:R-:W-:Y:S01]  /*bca0*/  STG.E.U16 desc[UR36][R16.64], R0 ;  /* 0x0000000010007986 */ /* 0x000fe2000c101524 */
[----:B------:R-:W-:Y:S05]  /*bcb0*/  EXIT ;  /* 0x000000000000794d */ /* 0x000fea0003800000 */
.L_x_33653:
        /* <DEDUP_REMOVED lines=10> */
.L_x_33665:
        /* <DEDUP_REMOVED lines=17> */
.L_x_33668:
[----:B------:R-:W-:-:S04]  /*be70*/  LOP3.LUT R2, R5, 0x80000000, RZ, 0xc0, !PT ;  /* 0x8000000005027812 */ /* 0x000fc800078ec0ff */
[----:B------:R-:W-:-:S04]  /*be80*/  SHF.R.U32.HI R3, RZ, 0x18, R2 ;  /* 0x00000018ff037819 */ /* 0x000fc80000011602 */
[----:B------:R-:W-:-:S04]  /*be90*/  LOP3.LUT R0, R0, R3, RZ, 0xfc, !PT ;  /* 0x0000000300007212 */ /* 0x000fc800078efcff */
[----:B------:R-:W-:-:S07]  /*bea0*/  PRMT R8, R0, 0x7610, R8 ;  /* 0x0000761000087816 */ /* 0x000fce0000000008 */
.L_x_33667:
[----:B------:R-:W-:Y:S05]  /*beb0*/  BSYNC B0 ;  /* 0x0000000000007941 */ /* 0x000fea0003800000 */
.L_x_33666:
[----:B------:R-:W-:Y:S01]  /*bec0*/  STG.E.U8 desc[UR36][R16.64], R8 ;  /* 0x0000000810007986 */ /* 0x000fe2000c101124 */
[----:B------:R-:W-:Y:S05]  /*bed0*/  EXIT ;  /* 0x000000000000794d */ /* 0x000fea0003800000 */
.L_x_33664:
        /* <DEDUP_REMOVED lines=17> */
.L_x_33671:
[----:B------:R-:W-:-:S04]  /*bff0*/  LOP3.LUT R2, R5, 0x80000000, RZ, 0xc0, !PT ;  /* 0x8000000005027812 */ /* 0x000fc800078ec0ff */
[----:B------:R-:W-:-:S04]  /*c000*/  SHF.R.U32.HI R3, RZ, 0x18, R2 ;  /* 0x00000018ff037819 */ /* 0x000fc80000011602 */
[----:B------:R-:W-:-:S04]  /*c010*/  LOP3.LUT R0, R0, R3, RZ, 0xfc, !PT ;  /* 0x0000000300007212 */ /* 0x000fc800078efcff */
[----:B------:R-:W-:-:S07]  /*c020*/  PRMT R8, R0, 0x7610, R8 ;  /* 0x0000761000087816 */ /* 0x000fce0000000008 */
.L_x_33670:
[----:B------:R-:W-:Y:S05]  /*c030*/  BSYNC B0 ;  /* 0x0000000000007941 */ /* 0x000fea0003800000 */
.L_x_33669:
[----:B------:R-:W-:Y:S01]  /*c040*/  STG.E.U8 desc[UR36][R16.64], R8 ;  /* 0x0000000810007986 */ /* 0x000fe2000c101124 */
[----:B------:R-:W-:Y:S05]  /*c050*/  EXIT ;  /* 0x000000000000794d */ /* 0x000fea0003800000 */
.L_x_33663:
        /* <DEDUP_REMOVED lines=22> */
.L_x_33646:
        /* <DEDUP_REMOVED lines=16> */
.L_x_33674:
[----:B------:R-:W-:Y:S05]  /*c2c0*/  EXIT ;  /* 0x000000000000794d */ /* 0x000fea0003800000 */
.L_x_33673:
[----:B------:R-:W-:-:S04]  /*c2d0*/  PRMT R2, R5, 0x9910, RZ ;  /* 0x0000991005027816 */ /* 0x000fc800000000ff */
[----:B------:R-:W-:-:S05]  /*c2e0*/  SHF.R.S32.HI R3, RZ, 0x1f, R2 ;  /* 0x0000001fff037819 */ /* 0x000fca0000011402 */
[----:B------:R-:W-:Y:S01]  /*c2f0*/  STG.E.64 desc[UR36][R16.64], R2 ;  /* 0x0000000210007986 */ /* 0x000fe2000c101b24 */
[----:B------:R-:W-:Y:S05]  /*c300*/  EXIT ;  /* 0x000000000000794d */ /* 0x000fea0003800000 */
.L_x_33672:
[----:B------:R-:W-:Y:S01]  /*c310*/  STG.E desc[UR36][R16.64], R5 ;  /* 0x0000000510007986 */ /* 0x000fe2000c101924 */
[----:B------:R-:W-:Y:S05]  /*c320*/  EXIT ;  /* 0x000000000000794d */ /* 0x000fea0003800000 */
.L_x_33675:
        /* <DEDUP_REMOVED lines=13> */
.L_x_42411:


//--------------------- .text._ZN2at6native27unrolled_elementwise_kernelINS0_13AUnaryFunctorIsssZZZNS0_19maximum_kernel_cudaERNS_18TensorIteratorBaseEENKUlvE_clEvENKUlvE3_clEvEUlssE_EESt5arrayIPcLm2EELi4E23TrivialOffsetCalculatorILi1EjESD_NS0_6memory12LoadWithCastILi1EEENSE_13StoreWithCastILi1EEEEEviT_T0_T2_T3_T4_T5_ --------------------------
	.section	.text._ZN2at6native27unrolled_elementwise_kernelINS0_13AUnaryFunctorIsssZZZNS0_19maximum_kernel_cudaERNS_18TensorIteratorBaseEENKUlvE_clEvENKUlvE3_clEvEUlssE_EESt5arrayIPcLm2EELi4E23TrivialOffsetCalculatorILi1EjESD_NS0_6memory12LoadWithCastILi1EEENSE_13StoreWithCastILi1EEEEEviT_T0_T2_T3_T4_T5_,"ax",@progbits
	.align	128
        .global         _ZN2at6native27unrolled_elementwise_kernelINS0_13AUnaryFunctorIsssZZZNS0_19maximum_kernel_cudaERNS_18TensorIteratorBaseEENKUlvE_clEvENKUlvE3_clEvEUlssE_EESt5arrayIPcLm2EELi4E23TrivialOffsetCalculatorILi1EjESD_NS0_6memory12LoadWithCastILi1EEENSE_13StoreWithCastILi1EEEEEviT_T0_T2_T3_T4_T5_
        .type           _ZN2at6native27unrolled_elementwise_kernelINS0_13AUnaryFunctorIsssZZZNS0_19maximum_kernel_cudaERNS_18TensorIteratorBaseEENKUlvE_clEvENKUlvE3_clEvEUlssE_EESt5arrayIPcLm2EELi4E23TrivialOffsetCalculatorILi1EjESD_NS0_6memory12LoadWithCastILi1EEENSE_13StoreWithCastILi1EEEEEviT_T0_T2_T3_T4_T5_,@function
        .size           _ZN2at6native27unrolled_elementwise_kernelINS0_13AUnaryFunctorIsssZZZNS0_19maximum_kernel_cudaERNS_18TensorIteratorBaseEENKUlvE_clEvENKUlvE3_clEvEUlssE_EESt5arrayIPcLm2EELi4E23TrivialOffsetCalculatorILi1EjESD_NS0_6memory12LoadWithCastILi1EEENSE_13StoreWithCastILi1EEEEEviT_T0_T2_T3_T4_T5_,(.L_x_42412 - _ZN2at6native27unrolled_elementwise_kernelINS0_13AUnaryFunctorIsssZZZNS0_19maximum_kernel_cudaERNS_18TensorIteratorBaseEENKUlvE_clEvENKUlvE3_clEvEUlssE_EESt5arrayIPcLm2EELi4E23TrivialOffsetCalculatorILi1EjESD_NS0_6memory12LoadWithCastILi1EEENSE_13StoreWithCastILi1EEEEEviT_T0_T2_T3_T4_T5_)
        .other          _ZN2at6native27unrolled_elementwise_kernelINS0_13AUnaryFunctorIsssZZZNS0_19maximum_kernel_cudaERNS_18TensorIteratorBaseEENKUlvE_clEvENKUlvE3_clEvEUlssE_EESt5arrayIPcLm2EELi4E23TrivialOffsetCalculatorILi1EjESD_NS0_6memory12LoadWithCastILi1EEENSE_13StoreWithCastILi1EEEEEviT_T0_T2_T3_T4_T5_,@"STO_CUDA_ENTRY STV_DEFAULT"
_ZN2at6native27unrolled_elementwise_kernelINS0_13AUnaryFunctorIsssZZZNS0_19maximum_kernel_cudaERNS_18TensorIteratorBaseEENKUlvE_clEvENKUlvE3_clEvEUlssE_EESt5arrayIPcLm2EELi4E23TrivialOffsetCalculatorILi1EjESD_NS0_6memory12LoadWithCastILi1EEENSE_13StoreWithCastILi1EEEEEviT_T0_T2_T3_T4_T5_:
.text._ZN2at6native27unrolled_elementwise_kernelINS0_13AUnaryFunctorIsssZZZNS0_19maximum_kernel_cudaERNS_18TensorIteratorBaseEENKUlvE_clEvENKUlvE3_clEvEUlssE_EESt5arrayIPcLm2EELi4E23TrivialOffsetCalculatorILi1EjESD_NS0_6memory12LoadWithCastILi1EEENSE_13StoreWithCastILi1EEEEEviT_T0_T2_T3_T4_T5_:
        /* <DEDUP_REMOVED lines=31> */
.L_x_33681:
[----:B------:R3:W5:Y:S01]  /*01f0*/  LDG.E.U8 R17, desc[UR36][R2.64] ;  /* 0x0000002402117981 */ /* 0x000762000c1e1100 */
[----:B------:R-:W-:Y:S05]  /*0200*/  BRA `(.L_x_33683) ;  /* 0x0000000c00587947 */ /* 0x000fea0003800000 */
.L_x_33680:
        /* <DEDUP_REMOVED lines=8> */
.L_x_33685:
[----:B------:R1:W5:Y:S01]  /*0290*/  LDG.E.U16 R17, desc[UR36][R2.64] ;  /* 0x0000002402117981 */ /* 0x000362000c1e1500 */
[----:B------:R-:W-:Y:S05]  /*02a0*/  BRA `(.L_x_33683) ;  /* 0x0000000c00307947 */ /* 0x000fea0003800000 */
.L_x_33684:
[----:B------:R2:W5:Y:S01]  /*02b0*/  LDG.E.U16 R17, desc[UR36][R2.64] ;  /* 0x0000002402117981 */ /* 0x000562000c1e1500 */
[----:B------:R-:W-:Y:S05]  /*02c0*/  BRA `(.L_x_33683) ;  /* 0x0000000c00287947 */ /* 0x000fea0003800000 */
.L_x_33679:
        /* <DEDUP_REMOVED lines=9> */
.L_x_33687:
[----:B------:R-:W2:Y:S02]  /*0360*/  LDG.E.U16 R0, desc[UR36][R2.64] ;  /* 0x0000002402007981 */ /* 0x000ea4000c1e1500 */
[----:B--2---:R-:W-:-:S06]  /*0370*/  HADD2.F32 R0, -RZ, R0.H0_H0 ;  /* 0x20000000ff007230 */ /* 0x004fcc0000004100 */
[----:B------:R-:W0:Y:S02]  /*0380*/  F2I.FTZ.TRUNC.NTZ R0, R0 ;  /* 0x0000000000007305 */ /* 0x000e24000021f100 */
[----:B0-----:R-:W-:Y:S01]  /*0390*/  PRMT R17, R0, 0x7610, R17 ;  /* 0x0000761000117816 */ /* 0x001fe20000000011 */
[----:B------:R-:W-:Y:S06]  /*03a0*/  BRA `(.L_x_33683) ;  /* 0x0000000800f07947 */ /* 0x000fec0003800000 */
.L_x_33686:
        /* <DEDUP_REMOVED lines=9> */
.L_x_33689:
[----:B------:R-:W2:Y:S02]  /*0440*/  LDG.E.U16 R2, desc[UR36][R2.64] ;  /* 0x0000002402027981 */ /* 0x000ea4000c1e1500 */
[----:B--2---:R-:W-:-:S06]  /*0450*/  HADD2.F32 R0, -RZ, R2.H0_H0 ;  /* 0x20000002ff007230 */ /* 0x004fcc0000004100 */
[----:B------:R-:W0:Y:S02]  /*0460*/  F2I.FTZ.TRUNC.NTZ R0, R0 ;  /* 0x0000000000007305 */ /* 0x000e24000021f100 */
[----:B0-----:R-:W-:Y:S01]  /*0470*/  PRMT R17, R0, 0x7610, R17 ;  /* 0x0000761000117816 */ /* 0x001fe20000000011 */
[----:B------:R-:W-:Y:S06]  /*0480*/  BRA `(.L_x_33683) ;  /* 0x0000000800b87947 */ /* 0x000fec0003800000 */
.L_x_33688:
[----:B------:R-:W2:Y:S02]  /*0490*/  LDG.E.64 R2, desc[UR36][R2.64] ;  /* 0x0000002402027981 */ /* 0x000ea4000c1e1b00 */
[----:B--2---:R0:W1:Y:S01]  /*04a0*/  F2I.F64.TRUNC R17, R2 ;  /* 0x0000000200117311 */ /* 0x004062000030d100 */
[----:B------:R-:W-:Y:S05]  /*04b0*/  BRA `(.L_x_33683) ;  /* 0x0000000800ac7947 */ /* 0x000fea0003800000 */
.L_x_33678:
        /* <DEDUP_REMOVED lines=12> */
.L_x_33692:
[----:B------:R-:W2:Y:S02]  /*0580*/  LDG.E.64 R2, desc[UR36][R2.64] ;  /* 0x0000002402027981 */ /* 0x000ea4000c1e1b00 */
[----:B--2---:R0:W1:Y:S01]  /*0590*/  F2I.F64.TRUNC R17, R2 ;  /* 0x0000000200117311 */ /* 0x004062000030d100 */
[----:B------:R-:W-:Y:S05]  /*05a0*/  BRA `(.L_x_33683) ;  /* 0x0000000800707947 */ /* 0x000fea0003800000 */
.L_x_33691:
        /* <DEDUP_REMOVED lines=28> */
.L_x_33694:
        /* <DEDUP_REMOVED lines=16> */
.L_x_33693:
[----:B------:R-:W2:Y:S02]  /*0870*/  LDG.E.U16 R0, desc[UR36][R2.64] ;  /* 0x0000002402007981 */ /* 0x000ea4000c1e1500 */
[----:B--2---:R-:W-:-:S06]  /*0880*/  IMAD.U32 R0, R0, 0x10000, RZ ;  /* 0x0001000000007824 */ /* 0x004fcc00078e00ff */
[----:B------:R-:W0:Y:S02]  /*0890*/  F2I.FTZ.TRUNC.NTZ R0, R0 ;  /* 0x0000000000007305 */ /* 0x000e24000021f100 */
[----:B0-----:R-:W-:Y:S01]  /*08a0*/  PRMT R17, R0, 0x7610, R17 ;  /* 0x0000761000117816 */ /* 0x001fe20000000011 */
[----:B------:R-:W-:Y:S06]  /*08b0*/  BRA `(.L_x_33683) ;  /* 0x0000000400ac7947 */ /* 0x000fec0003800000 */
.L_x_33690:
        /* <DEDUP_REMOVED lines=10> */
.L_x_33697:
        /* <DEDUP_REMOVED lines=21> */
.L_x_33701:
[----:B------:R-:W-:Y:S05]  /*0ab0*/  BSYNC B1 ;  /* 0x0000000000017941 */ /* 0x000fea0003800000 */
.L_x_33700:
[----:B------:R-:W-:Y:S01]  /*0ac0*/  LEA R3, R0, 0x3b800000, 0x17 ;  /* 0x3b80000000037811 */ /* 0x000fe200078eb8ff */
[----:B------:R-:W-:-:S05]  /*0ad0*/  IMAD.SHL.U32 R0, R2, 0x100000, RZ ;  /* 0x0010000002007824 */ /* 0x000fca00078e00ff */
[----:B------:R-:W-:-:S07]  /*0ae0*/  LOP3.LUT R0, R3, R0, R4, 0xfe, !PT ;  /* 0x0000000003007212 */ /* 0x000fce00078efe04 */
.L_x_33699:
[----:B------:R-:W-:Y:S05]  /*0af0*/  BSYNC B0 ;  /* 0x0000000000007941 */ /* 0x000fea0003800000 */
.L_x_33698:
[----:B------:R-:W0:Y:S02]  /*0b00*/  F2I.FTZ.TRUNC.NTZ R0, R0 ;  /* 0x0000000000007305 */ /* 0x000e24000021f100 */
[----:B0-----:R-:W-:Y:S01]  /*0b10*/  PRMT R17, R0, 0x7610, R17 ;  /* 0x0000761000117816 */ /* 0x001fe20000000011 */
[----:B------:R-:W-:Y:S06]  /*0b20*/  BRA `(.L_x_33683) ;  /* 0x0000000400107947 */ /* 0x000fec0003800000 */
.L_x_33696:
        /* <DEDUP_REMOVED lines=21> */
.L_x_33705:
[----:B------:R-:W-:Y:S05]  /*0c80*/  BSYNC B1 ;  /* 0x0000000000017941 */ /* 0x000fea0003800000 */
.L_x_33704:
[----:B------:R-:W-:Y:S01]  /*0c90*/  LEA R3, R0, 0x37800000, 0x17 ;  /* 0x3780000000037811 */ /* 0x000fe200078eb8ff */
[----:B------:R-:W-:-:S05]  /*0ca0*/  IMAD.SHL.U32 R0, R2, 0x200000, RZ ;  /* 0x0020000002007824 */ /* 0x000fca00078e00ff */
[----:B------:R-:W-:-:S07]  /*0cb0*/  LOP3.LUT R0, R3, R0, R4, 0xfe, !PT ;  /* 0x0000000003007212 */ /* 0x000fce00078efe04 */
.L_x_33703:
[----:B------:R-:W-:Y:S05]  /*0cc0*/  BSYNC B0 ;  /* 0x0000000000007941 */ /* 0x000fea0003800000 */
.L_x_33702:
[----:B------:R-:W0:Y:S02]  /*0cd0*/  F2I.FTZ.TRUNC.NTZ R0, R0 ;  /* 0x0000000000007305 */ /* 0x000e24000021f100 */
[----:B0-----:R-:W-:Y:S01]  /*0ce0*/  PRMT R17, R0, 0x7610, R17 ;  /* 0x0000761000117816 */ /* 0x001fe20000000011 */
[----:B------:R-:W-:Y:S06]  /*0cf0*/  BRA `(.L_x_33683) ;  /* 0x00000000009c7947 */ /* 0x000fec0003800000 */
.L_x_33695:
        /* <DEDUP_REMOVED lines=14> */
.L_x_33709:
[----:B------:R-:W-:Y:S05]  /*0de0*/  BSYNC B0 ;  /* 0x0000000000007941 */ /* 0x000fea0003800000 */
.L_x_33708:
[----:B------:R-:W0:Y:S02]  /*0df0*/  F2I.FTZ.TRUNC.NTZ R0, R0 ;  /* 0x0000000000007305 */ /* 0x000e24000021f100 */
[----:B0-----:R-:W-:Y:S01]  /*0e00*/  PRMT R17, R0, 0x7610, R17 ;  /* 0x0000761000117816 */ /* 0x001fe20000000011 */
[----:B------:R-:W-:Y:S06]  /*0e10*/  BRA `(.L_x_33683) ;  /* 0x0000000000547947 */ /* 0x000fec0003800000 */
.L_x_33682:
        /* <DEDUP_REMOVED lines=16> */
.L_x_33710:
[----:B------:R-:W-:Y:S01]  /*0f20*/  PRMT R17, RZ, 0x7610, R17 ;  /* 0x00007610ff117816 */ /* 0x000fe20000000011 */
[----:B------:R-:W-:Y:S06]  /*0f30*/  BRA `(.L_x_33683) ;  /* 0x00000000000c7947 */ /* 0x000fec0003800000 */
.L_x_33707:
[----:B------:R0:W5:Y:S01]  /*0f40*/  LDG.E.U16 R17, desc[UR36][R2.64] ;  /* 0x0000002402117981 */ /* 0x000162000c1e1500 */
[----:B------:R-:W-:Y:S05]  /*0f50*/  BRA `(.L_x_33683) ;  /* 0x0000000000047947 */ /* 0x000fea0003800000 */
.L_x_33706:
[----:B------:R0:W5:Y:S02]  /*0f60*/  LDG.E.U16 R17, desc[UR36][R2.64] ;  /* 0x0000002402117981 */ /* 0x000164000c1e1500 */
.L_x_33683:
[----:B------:R-:W2:Y:S02]  /*0f70*/  S2R R19, SR_TID.X ;  /* 0x0000000000137919 */ /* 0x000ea40000002100 */
[----:B--2---:R-:W-:-:S07]  /*0f80*/  VIADD R19, R19, 0x80 ;  /* 0x0000008013137836 */ /* 0x004fce0000000000 */
.L_x_33677:
[----:B------:R-:W-:Y:S05]  /*0f90*/  BSYNC B6 ;  /* 0x0000000000067941 */ /* 0x000fea0003800000 */
.L_x_33676:
        /* <DEDUP_REMOVED lines=23> */
.L_x_33716:
[----:B------:R0:W5:Y:S01]  /*1110*/  LDG.E.U8 R18, desc[UR36][R2.64] ;  /* 0x0000002402127981 */ /* 0x000162000c1e1100 */
[----:B------:R-:W-:Y:S05]  /*1120*/  BRA `(.L_x_33718) ;  /* 0x0000000c00547947 */ /* 0x000fea0003800000 */
.L_x_33715:
        /* <DEDUP_REMOVED lines=8> */
.L_x_33720:
[----:B------:R0:W5:Y:S01]  /*11b0*/  LDG.E.U16 R18, desc[UR36][R2.64] ;  /* 0x0000002402127981 */ /* 0x000162000c1e1500 */
[----:B------:R-:W-:Y:S05]  /*11c0*/  BRA `(.L_x_33718) ;  /* 0x0000000c002c7947 */ /* 0x000fea0003800000 */
.L_x_33719:
[----:B------:R0:W5:Y:S01]  /*11d0*/  LDG.E.U16 R18, desc[UR36][R2.64] ;  /* 0x0000002402127981 */ /* 0x000162000c1e1500 */
[----:B------:R-:W-:Y:S05]  /*11e0*/  BRA `(.L_x_33718) ;  /* 0x0000000c00247947 */ /* 0x000fea0003800000 */
.L_x_33714:
        /* <DEDUP_REMOVED lines=9> */
.L_x_33722:
[----:B------:R-:W2:Y:S02]  /*1280*/  LDG.E.U16 R0, desc[UR36][R2.64] ;  /* 0x0000002402007981 */ /* 0x000ea4000c1e1500 */
[----:B--2---:R-:W-:-:S06]  /*1290*/  HADD2.F32 R0, -RZ, R0.H0_H0 ;  /* 0x20000000ff007230 */ /* 0x004fcc0000004100 */
[----:B------:R-:W0:Y:S02]  /*12a0*/  F2I.FTZ.TRUNC.NTZ R0, R0 ;  /* 0x0000000000007305 */ /* 0x000e24000021f100 */
[----:B0-----:R-:W-:Y:S01]  /*12b0*/  PRMT R18, R0, 0x7610, R18 ;  /* 0x0000761000127816 */ /* 0x001fe20000000012 */
[----:B------:R-:W-:Y:S06]  /*12c0*/  BRA `(.L_x_33718) ;  /* 0x0000000800ec7947 */ /* 0x000fec0003800000 */
.L_x_33721:
        /* <DEDUP_REMOVED lines=9> */
.L_x_33724:
[----:B------:R-:W2:Y:S02]  /*1360*/  LDG.E.U16 R2, desc[UR36][R2.64] ;  /* 0x0000002402027981 */ /* 0x000ea4000c1e1500 */
[----:B--2---:R-:W-:-:S06]  /*1370*/  HADD2.F32 R0, -RZ, R2.H0_H0 ;  /* 0x20000002ff007230 */ /* 0x004fcc0000004100 */
[----:B------:R-:W0:Y:S02]  /*1380*/  F2I.FTZ.TRUNC.NTZ R0, R0 ;  /* 0x0000000000007305 */ /* 0x000e24000021f100 */
[----:B0-----:R-:W-:Y:S01]  /*1390*/  PRMT R18, R0, 0x7610, R18 ;  /* 0x0000761000127816 */ /* 0x001fe20000000012 */
[----:B------:R-:W-:Y:S06]  /*13a0*/  BRA `(.L_x_33718) ;  /* 0x0000000800b47947 */ /* 0x000fec0003800000 */
.L_x_33723:
[----:B------:R-:W2:Y:S02]  /*13b0*/  LDG.E.64 R2, desc[UR36][R2.64] ;  /* 0x0000002402027981 */ /* 0x000ea4000c1e1b00 */
[----:B--2---:R0:W1:Y:S01]  /*13c0*/  F2I.F64.TRUNC R18, R2 ;  /* 0x0000000200127311 */ /* 0x004062000030d100 */
[----:B------:R-:W-:Y:S05]  /*13d0*/  BRA `(.L_x_33718) ;  /* 0x0000000800a87947 */ /* 0x000fea0003800000 */
.L_x_33713:
        /* <DEDUP_REMOVED lines=12> */
.L_x_33727:
[----:B------:R-:W2:Y:S02]  /*14a0*/  LDG.E.64 R2, desc[UR36][R2.64] ;  /* 0x0000002402027981 */ /* 0x000ea4000c1e1b00 */
[----:B--2---:R0:W1:Y:S01]  /*14b0*/  F2I.F64.TRUNC R18, R2 ;  /* 0x0000000200127311 */ /* 0x004062000030d100 */
[----:B------:R-:W-:Y:S05]  /*14c0*/  BRA `(.L_x_33718) ;  /* 0x00000008006c7947 */ /* 0x000fea0003800000 */
.L_x_33726:
        /* <DEDUP_REMOVED lines=28> */
.L_x_33729:
        /* <DEDUP_REMOVED lines=15> */
.L_x_33728:
[----:B------:R-:W2:Y:S02]  /*1780*/  LDG.E.U16 R0, desc[UR36][R2.64] ;  /* 0x0000002402007981 */ /* 0x000ea4000c1e1500 */
[----:B--2---:R-:W-:-:S06]  /*1790*/  IMAD.U32 R0, R0, 0x10000, RZ ;  /* 0x0001000000007824 */ /* 0x004fcc00078e00ff */
[----:B------:R-:W0:Y:S02]  /*17a0*/  F2I.FTZ.TRUNC.NTZ R0, R0 ;  /* 0x0000000000007305 */ /* 0x000e24000021f100 */
[----:B0-----:R-:W-:Y:S01]  /*17b0*/  PRMT R18, R0, 0x7610, R18 ;  /* 0x0000761000127816 */ /* 0x001fe20000000012 */
[----:B------:R-:W-:Y:S06]  /*17c0*/  BRA `(.L_x_33718) ;  /* 0x0000000400ac7947 */ /* 0x000fec0003800000 */
.L_x_33725:
        /* <DEDUP_REMOVED lines=10> */
.L_x_33732:
        /* <DEDUP_REMOVED lines=21> */
.L_x_33736:
[----:B------:R-:W-:Y:S05]  /*19c0*/  BSYNC B1 ;  /* 0x0000000000017941 */ /* 0x000fea0003800000 */
.L_x_33735:
[----:B------:R-:W-:Y:S01]  /*19d0*/  LEA R3, R0, 0x3b800000, 0x17 ;  /* 0x3b80000000037811 */ /* 0x000fe200078eb8ff */
[----:B------:R-:W-:-:S05]  /*19e0*/  IMAD.SHL.U32 R0, R2, 0x100000, RZ ;  /* 0x0010000002007824 */ /* 0x000fca00078e00ff */
[----:B------:R-:W-:-:S07]  /*19f0*/  LOP3.LUT R0, R3, R0, R4, 0xfe, !PT ;  /* 0x0000000003007212 */ /* 0x000fce00078efe04 */
.L_x_33734:
[----:B------:R-:W-:Y:S05]  /*1a00*/  BSYNC B0 ;  /* 0x0000000000007941 */ /* 0x000fea0003800000 */
.L_x_33733:
[----:B------:R-:W0:Y:S02]  /*1a10*/  F2I.FTZ.TRUNC.NTZ R0, R0 ;  /* 0x0000000000007305 */ /* 0x000e24000021f100 */
[----:B0-----:R-:W-:Y:S01]  /*1a20*/  PRMT R18, R0, 0x7610, R18 ;  /* 0x0000761000127816 */ /* 0x001fe20000000012 */
[----:B------:R-:W-:Y:S06]  /*1a30*/  BRA `(.L_x_33718) ;  /* 0x0000000400107947 */ /* 0x000fec0003800000 */
.L_x_33731:
        /* <DEDUP_REMOVED lines=21> */
.L_x_33740:
[----:B------:R-:W-:Y:S05]  /*1b90*/  BSYNC B1 ;  /* 0x0000000000017941 */ /* 0x000fea0003800000 */
.L_x_33739:
[----:B------:R-:W-:Y:S01]  /*1ba0*/  LEA R3, R0, 0x37800000, 0x17 ;  /* 0x3780000000037811 */ /* 0x000fe200078eb8ff */
[----:B------:R-:W-:-:S05]  /*1bb0*/  IMAD.SHL.U32 R0, R2, 0x200000, RZ ;  /* 0x0020000002007824 */ /* 0x000fca00078e00ff */
[----:B------:R-:W-:-:S07]  /*1bc0*/  LOP3.LUT R0, R3, R0, R4, 0xfe, !PT ;  /* 0x0000000003007212 */ /* 0x000fce00078efe04 */
.L_x_33738:
[----:B------:R-:W-:Y:S05]  /*1bd0*/  BSYNC B0 ;  /* 0x0000000000007941 */ /* 0x000fea0003800000 */
.L_x_33737:
[----:B------:R-:W0:Y:S02]  /*1be0*/  F2I.FTZ.TRUNC.NTZ R0, R0 ;  /* 0x0000000000007305 */ /* 0x000e24000021f100 */
[----:B0-----:R-:W-:Y:S01]  /*1bf0*/  PRMT R18, R0, 0x7610, R18 ;  /* 0x0000761000127816 */ /* 0x001fe20000000012 */
[----:B------:R-:W-:Y:S06]  /*1c00*/  BRA `(.L_x_33718) ;  /* 0x00000000009c7947 */ /* 0x000fec0003800000 */
.L_x_33730:
        /* <DEDUP_REMOVED lines=14> */
.L_x_33744:
[----:B------:R-:W-:Y:S05]  /*1cf0*/  BSYNC B0 ;  /* 0x0000000000007941 */ /* 0x000fea0003800000 */
.L_x_33743:
[----:B------:R-:W0:Y:S02]  /*1d00*/  F2I.FTZ.TRUNC.NTZ R0, R0 ;  /* 0x0000000000007305 */ /* 0x000e24000021f100 */
[----:B0-----:R-:W-:Y:S01]  /*1d10*/  PRMT R18, R0, 0x7610, R18 ;  /* 0x0000761000127816 */ /* 0x001fe20000000012 */
[----:B------:R-:W-:Y:S06]  /*1d20*/  BRA `(.L_x_33718) ;  /* 0x0000000000547947 */ /* 0x000fec0003800000 */
.L_x_33717:
        /* <DEDUP_REMOVED lines=16> */
.L_x_33745:
[----:B------:R-:W-:Y:S01]  /*1e30*/  PRMT R18, RZ, 0x7610, R18 ;  /* 0x00007610ff127816 */ /* 0x000fe20000000012 */
[----:B------:R-:W-:Y:S06]  /*1e40*/  BRA `(.L_x_33718) ;  /* 0x00000000000c7947 */ /* 0x000fec0003800000 */
.L_x_33742:
[----:B------:R3:W5:Y:S01]  /*1e50*/  LDG.E.U16 R18, desc[UR36][R2.64] ;  /* 0x0000002402127981 */ /* 0x000762000c1e1500 */
[----:B------:R-:W-:Y:S05]  /*1e60*/  BRA `(.L_x_33718) ;  /* 0x0000000000047947 */ /* 0x000fea0003800000 */
.L_x_33741:
[----:B------:R2:W5:Y:S02]  /*1e70*/  LDG.E.U16 R18, desc[UR36][R2.64] ;  /* 0x0000002402127981 */ /* 0x000564000c1e1500 */
.L_x_33718:
[----:B------:R-:W-:-:S07]  /*1e80*/  VIADD R19, R19, 0x80 ;  /* 0x0000008013137836 */ /* 0x000fce0000000000 */
.L_x_33712:
[----:B------:R-:W-:Y:S05]  /*1e90*/  BSYNC B6 ;  /* 0x0000000000067941 */ /* 0x000fea0003800000 */
.L_x_33711:
        /* <DEDUP_REMOVED lines=25> */
.L_x_33751:
[----:B------:R0:W5:Y:S01]  /*2030*/  LDG.E.U8 R24, desc[UR36][R2.64] ;  /* 0x0000002402187981 */ /* 0x000162000c1e1100 */
[----:B------:R-:W-:Y:S05]  /*2040*/  BRA `(.L_x_33753) ;  /* 0x0000000c00547947 */ /* 0x000fea0003800000 */
.L_x_33750:
        /* <DEDUP_REMOVED lines=8> */
.L_x_33755:
[----:B------:R0:W5:Y:S01]  /*20d0*/  LDG.E.U16 R24, desc[UR36][R2.64] ;  /* 0x0000002402187981 */ /* 0x000162000c1e1500 */
[----:B------:R-:W-:Y:S05]  /*20e0*/  BRA `(.L_x_33753) ;  /* 0x0000000c002c7947 */ /* 0x000fea0003800000 */
.L_x_33754:
[----:B------:R0:W5:Y:S01]  /*20f0*/  LDG.E.U16 R24, desc[UR36][R2.64] ;  /* 0x0000002402187981 */ /* 0x000162000c1e1500 */
[----:B------:R-:W-:Y:S05]  /*2100*/  BRA `(.L_x_33753) ;  /* 0x0000000c00247947 */ /* 0x000fea0003800000 */
.L_x_33749:
        /* <DEDUP_REMOVED lines=9> */
.L_x_33757:
[----:B------:R-:W2:Y:S02]  /*21a0*/  LDG.E.U16 R0, desc[UR36][R2.64] ;  /* 0x0000002402007981 */ /* 0x000ea4000c1e1500 */
[----:B--2---:R-:W-:-:S06]  /*21b0*/  HADD2.F32 R0, -RZ, R0.H0_H0 ;  /* 0x20000000ff007230 */ /* 0x004fcc0000004100 */
[----:B------:R-:W0:Y:S02]  /*21c0*/  F2I.FTZ.TRUNC.NTZ R0, R0 ;  /* 0x0000000000007305 */ /* 0x000e24000021f100 */
[----:B0-----:R-:W-:Y:S01]  /*21d0*/  PRMT R24, R0, 0x7610, R24 ;  /* 0x0000761000187816 */ /* 0x001fe20000000018 */
[----:B------:R-:W-:Y:S06]  /*21e0*/  BRA `(.L_x_33753) ;  /* 0x0000000800ec7947 */ /* 0x000fec0003800000 */
.L_x_33756:
        /* <DEDUP_REMOVED lines=9> */
.L_x_33759:
[----:B------:R-:W2:Y:S02]  /*2280*/  LDG.E.U16 R2, desc[UR36][R2.64] ;  /* 0x0000002402027981 */ /* 0x000ea4000c1e1500 */
[----:B--2---:R-:W-:-:S06]  /*2290*/  HADD2.F32 R0, -RZ, R2.H0_H0 ;  /* 0x20000002ff007230 */ /* 0x004fcc0000004100 */
[----:B------:R-:W0:Y:S02]  /*22a0*/  F2I.FTZ.TRUNC.NTZ R0, R0 ;  /* 0x0000000000007305 */ /* 0x000e24000021f100 */
[----:B0-----:R-:W-:Y:S01]  /*22b0*/  PRMT R24, R0, 0x7610, R24 ;  /* 0x0000761000187816 */ /* 0x001fe20000000018 */
[----:B------:R-:W-:Y:S06]  /*22c0*/  BRA `(.L_x_33753) ;  /* 0x0000000800b47947 */ /* 0x000fec0003800000 */
.L_x_33758:
[----:B------:R-:W2:Y:S02]  /*22d0*/  LDG.E.64 R2, desc[UR36][R2.64] ;  /* 0x0000002402027981 */ /* 0x000ea4000c1e1b00 */
[----:B--2---:R0:W1:Y:S01]  /*22e0*/  F2I.F64.TRUNC R24, R2 ;  /* 0x0000000200187311 */ /* 0x004062000030d100 */
[----:B------:R-:W-:Y:S05]  /*22f0*/  BRA `(.L_x_33753) ;  /* 0x0000000800a87947 */ /* 0x000fea0003800000 */
.L_x_33748:
        /* <DEDUP_REMOVED lines=12> */
.L_x_33762:
[----:B------:R-:W2:Y:S02]  /*23c0*/  LDG.E.64 R2, desc[UR36][R2.64] ;  /* 0x0000002402027981 */ /* 0x000ea4000c1e1b00 */
[----:B--2---:R3:W4:Y:S01]  /*23d0*/  F2I.F64.TRUNC R24, R2 ;  /* 0x0000000200187311 */ /* 0x004722000030d100 */
[----:B------:R-:W-:Y:S05]  /*23e0*/  BRA `(.L_x_33753) ;  /* 0x00000008006c7947 */ /* 0x000fea0003800000 */
.L_x_33761:
        /* <DEDUP_REMOVED lines=28> */
.L_x_33764:
        /* <DEDUP_REMOVED lines=15> */
.L_x_33763:
[----:B------:R-:W2:Y:S02]  /*26a0*/  LDG.E.U16 R0, desc[UR36][R2.64] ;  /* 0x0000002402007981 */ /* 0x000ea4000c1e1500 */
[----:B--2---:R-:W-:-:S06]  /*26b0*/  IMAD.U32 R0, R0, 0x10000, RZ ;  /* 0x0001000000007824 */ /* 0x004fcc00078e00ff */
[----:B------:R-:W0:Y:S02]  /*26c0*/  F2I.FTZ.TRUNC.NTZ R0, R0 ;  /* 0x0000000000007305 */ /* 0x000e24000021f100 */
[----:B0-----:R-:W-:Y:S01]  /*26d0*/  PRMT R24, R0, 0x7610, R24 ;  /* 0x0000761000187816 */ /* 0x001fe20000000018 */
[----:B------:R-:W-:Y:S06]  /*26e0*/  BRA `(.L_x_33753) ;  /* 0x0000000400ac7947 */ /* 0x000fec0003800000 */
.L_x_33760:
        /* <DEDUP_REMOVED lines=10> */
.L_x_33767:
        /* <DEDUP_REMOVED lines=21> */
.L_x_33771:
[----:B------:R-:W-:Y:S05]  /*28e0*/  BSYNC B1 ;  /* 0x0000000000017941 */ /* 0x000fea0003800000 */
.L_x_33770:
[----:B------:R-:W-:Y:S01]  /*28f0*/  LEA R3, R0, 0x3b800000, 0x17 ;  /* 0x3b80000000037811 */ /* 0x000fe200078eb8ff */
[----:B------:R-:W-:-:S05]  /*2900*/  IMAD.SHL.U32 R0, R2, 0x100000, RZ ;  /* 0x0010000002007824 */ /* 0x000fca00078e00ff */
[----:B------:R-:W-:-:S07]  /*2910*/  LOP3.LUT R0, R3, R0, R4, 0xfe, !PT ;  /* 0x0000000003007212 */ /* 0x000fce00078efe04 */
.L_x_33769:
[----:B------:R-:W-:Y:S05]  /*2920*/  BSYNC B0 ;  /* 0x0000000000007941 */ /* 0x000fea0003800000 */
.L_x_33768:
[----:B------:R-:W0:Y:S02]  /*2930*/  F2I.FTZ.TRUNC.NTZ R0, R0 ;  /* 0x0000000000007305 */ /* 0x000e24000021f100 */
[----:B0-----:R-:W-:Y:S01]  /*2940*/  PRMT R24, R0, 0x7610, R24 ;  /* 0x0000761000187816 */ /* 0x001fe20000000018 */
[----:B------:R-:W-:Y:S06]  /*2950*/  BRA `(.L_x_33753) ;  /* 0x0000000400107947 */ /* 0x000fec0003800000 */
.L_x_33766:
        /* <DEDUP_REMOVED lines=21> */
.L_x_33775:
[----:B------:R-:W-:Y:S05]  /*2ab0*/  BSYNC B1 ;  /* 0x0000000000017941 */ /* 0x000fea0003800000 */
.L_x_33774:
[----:B------:R-:W-:Y:S01]  /*2ac0*/  LEA R3, R0, 0x37800000, 0x17 ;  /* 0x3780000000037811 */ /* 0x000fe200078eb8ff */
[----:B------:R-:W-:-:S05]  /*2ad0*/  IMAD.SHL.U32 R0, R2, 0x200000, RZ ;  /* 0x0020000002007824 */ /* 0x000fca00078e00ff */
[----:B------:R-:W-:-:S07]  /*2ae0*/  LOP3.LUT R0, R3, R0, R4, 0xfe, !PT ;  /* 0x0000000003007212 */ /* 0x000fce00078efe04 */
.L_x_33773:
[----:B------:R-:W-:Y:S05]  /*2af0*/  BSYNC B0 ;  /* 0x0000000000007941 */ /* 0x000fea0003800000 */
.L_x_33772:
[----:B------:R-:W0:Y:S02]  /*2b00*/  F2I.FTZ.TRUNC.NTZ R0, R0 ;  /* 0x0000000000007305 */ /* 0x000e24000021f100 */
[----:B0-----:R-:W-:Y:S01]  /*2b10*/  PRMT R24, R0, 0x7610, R24 ;  /* 0x0000761000187816 */ /* 0x001fe20000000018 */
[----:B------:R-:W-:Y:S06]  /*2b20*/  BRA `(.L_x_33753) ;  /* 0x00000000009c7947 */ /* 0x000fec0003800000 */
.L_x_33765:
        /* <DEDUP_REMOVED lines=14> */
.L_x_33779:
[----:B------:R-:W-:Y:S05]  /*2c10*/  BSYNC B0 ;  /* 0x0000000000007941 */ /* 0x000fea0003800000 */
.L_x_33778:
[----:B------:R-:W0:Y:S02]  /*2c20*/  F2I.FTZ.TRUNC.NTZ R0, R0 ;  /* 0x0000000000007305 */ /* 0x000e24000021f100 */
[----:B0-----:R-:W-:Y:S01]  /*2c30*/  PRMT R24, R0, 0x7610, R24 ;  /* 0x0000761000187816 */ /* 0x001fe20000000018 */
[----:B------:R-:W-:Y:S06]  /*2c40*/  BRA `(.L_x_33753) ;  /* 0x0000000000547947 */ /* 0x000fec0003800000 */
.L_x_33752:
        /* <DEDUP_REMOVED lines=16> */
.L_x_33780:
[----:B------:R-:W-:Y:S01]  /*2d50*/  PRMT R24, RZ, 0x7610, R24 ;  /* 0x00007610ff187816 */ /* 0x000fe20000000018 */
[----:B------:R-:W-:Y:S06]  /*2d60*/  BRA `(.L_x_33753) ;  /* 0x00000000000c7947 */ /* 0x000fec0003800000 */
.L_x_33777:
[----:B------:R2:W5:Y:S01]  /*2d70*/  LDG.E.U16 R24, desc[UR36][R2.64] ;  /* 0x0000002402187981 */ /* 0x000562000c1e1500 */
[----:B------:R-:W-:Y:S05]  /*2d80*/  BRA `(.L_x_33753) ;  /* 0x0000000000047947 */ /* 0x000fea0003800000 */
.L_x_33776:
[----:B------:R1:W5:Y:S02]  /*2d90*/  LDG.E.U16 R24, desc[UR36][R2.64] ;  /* 0x0000002402187981 */ /* 0x000364000c1e1500 */
.L_x_33753:
[----:B------:R-:W-:-:S07]  /*2da0*/  VIADD R19, R19, 0x80 ;  /* 0x0000008013137836 */ /* 0x000fce0000000000 */
.L_x_33747:
[----:B------:R-:W-:Y:S05]  /*2db0*/  BSYNC B6 ;  /* 0x0000000000067941 */ /* 0x000fea0003800000 */
.L_x_33746:
        /* <DEDUP_REMOVED lines=22> */
.L_x_33786:
[----:B------:R0:W5:Y:S01]  /*2f20*/  LDG.E.U8 R16, desc[UR36][R2.64] ;  /* 0x0000002402107981 */ /* 0x000162000c1e1100 */
[----:B------:R-:W-:Y:S05]  /*2f30*/  BRA `(.L_x_33782) ;  /* 0x0000000c00507947 */ /* 0x000fea0003800000 */
.L_x_33785:
        /* <DEDUP_REMOVED lines=8> */
.L_x_33789:
[----:B------:R0:W5:Y:S01]  /*2fc0*/  LDG.E.U16 R16, desc[UR36][R2.64] ;  /* 0x0000002402107981 */ /* 0x000162000c1e1500 */
[----:B------:R-:W-:Y:S05]  /*2fd0*/  BRA `(.L_x_33782) ;  /* 0x0000000c00287947 */ /* 0x000fea0003800000 */
.L_x_33788:
[----:B------:R0:W5:Y:S01]  /*2fe0*/  LDG.E.U16 R16, desc[UR36][R2.64] ;  /* 0x0000002402107981 */ /* 0x000162000c1e1500 */
[----:B------:R-:W-:Y:S05]  /*2ff0*/  BRA `(.L_x_33782) ;  /* 0x0000000c00207947 */ /* 0x000fea0003800000 */
.L_x_33784:
        /* <DEDUP_REMOVED lines=9> */
.L_x_33791:
[----:B------:R-:W2:Y:S02]  /*3090*/  LDG.E.U16 R0, desc[UR36][R2.64] ;  /* 0x0000002402007981 */ /* 0x000ea4000c1e1500 */
[----:B--2---:R-:W-:-:S06]  /*30a0*/  HADD2.F32 R0, -RZ, R0.H0_H0 ;  /* 0x20000000ff007230 */ /* 0x004fcc0000004100 */
[----:B------:R-:W0:Y:S02]  /*30b0*/  F2I.FTZ.TRUNC.NTZ R0, R0 ;  /* 0x0000000000007305 */ /* 0x000e24000021f100 */
[----:B0-----:R-:W-:Y:S01]  /*30c0*/  PRMT R16, R0, 0x7610, R16 ;  /* 0x0000761000107816 */ /* 0x001fe20000000010 */
[----:B------:R-:W-:Y:S06]  /*30d0*/  BRA `(.L_x_33782) ;  /* 0x0000000800e87947 */ /* 0x000fec0003800000 */
.L_x_33790:
        /* <DEDUP_REMOVED lines=9> */
.L_x_33793:
[----:B------:R-:W2:Y:S02]  /*3170*/  LDG.E.U16 R2, desc[UR36][R2.64] ;  /* 0x0000002402027981 */ /* 0x000ea4000c1e1500 */
[----:B--2---:R-:W-:-:S06]  /*3180*/  HADD2.F32 R0, -RZ, R2.H0_H0 ;  /* 0x20000002ff007230 */ /* 0x004fcc0000004100 */
[----:B------:R-:W0:Y:S02]  /*3190*/  F2I.FTZ.TRUNC.NTZ R0, R0 ;  /* 0x0000000000007305 */ /* 0x000e24000021f100 */
[----:B0-----:R-:W-:Y:S01]  /*31a0*/  PRMT R16, R0, 0x7610, R16 ;  /* 0x0000761000107816 */ /* 0x001fe20000000010 */
[----:B------:R-:W-:Y:S06]  /*31b0*/  BRA `(.L_x_33782) ;  /* 0x0000000800b07947 */ /* 0x000fec0003800000 */
.L_x_33792:
[----:B------:R-:W2:Y:S02]  /*31c0*/  LDG.E.64 R2, desc[UR36][R2.64] ;  /* 0x0000002402027981 */ /* 0x000ea4000c1e1b00 */
[----:B--2---:R0:W1:Y:S01]  /*31d0*/  F2I.F64.TRUNC R16, R2 ;  /* 0x0000000200107311 */ /* 0x004062000030d100 */
[----:B------:R-:W-:Y:S05]  /*31e0*/  BRA `(.L_x_33782) ;  /* 0x0000000800a47947 */ /* 0x000fea0003800000 */
.L_x_33783:
        /* <DEDUP_REMOVED lines=12> */
.L_x_33796:
[----:B------:R-:W2:Y:S02]  /*32b0*/  LDG.E.64 R2, desc[UR36][R2.64] ;  /* 0x0000002402027981 */ /* 0x000ea4000c1e1b00 */
[----:B--2---:R0:W1:Y:S01]  /*32c0*/  F2I.F64.TRUNC R16, R2 ;  /* 0x0000000200107311 */ /* 0x004062000030d100 */
[----:B------:R-:W-:Y:S05]  /*32d0*/  BRA `(.L_x_33782) ;  /* 0x0000000800687947 */ /* 0x000fea0003800000 */
.L_x_33795:
        /* <DEDUP_REMOVED lines=28> */
.L_x_33798:
        /* <DEDUP_REMOVED lines=15> */
.L_x_33797:
[----:B------:R-:W2:Y:S02]  /*3590*/  LDG.E.U16 R0, desc[UR36][R2.64] ;  /* 0x0000002402007981 */ /* 0x000ea4000c1e1500 */
[----:B--2---:R-:W-:-:S06]  /*35a0*/  IMAD.U32 R0, R0, 0x10000, RZ ;  /* 0x0001000000007824 */ /* 0x004fcc00078e00ff */
[----:B------:R-:W0:Y:S02]  /*35b0*/  F2I.FTZ.TRUNC.NTZ R0, R0 ;  /* 0x0000000000007305 */ /* 0x000e24000021f100 */
[----:B0-----:R-:W-:Y:S01]  /*35c0*/  PRMT R16, R0, 0x7610, R16 ;  /* 0x0000761000107816 */ /* 0x001fe20000000010 */
[----:B------:R-:W-:Y:S06]  /*35d0*/  BRA `(.L_x_33782) ;  /* 0x0000000400a87947 */ /* 0x000fec0003800000 */
.L_x_33794:
        /* <DEDUP_REMOVED lines=10> */
.L_x_33801:
        /* <DEDUP_REMOVED lines=21> */
.L_x_33805:
[----:B------:R-:W-:Y:S05]  /*37d0*/  BSYNC B1 ;  /* 0x0000000000017941 */ /* 0x000fea0003800000 */
.L_x_33804:
[----:B------:R-:W-:Y:S01]  /*37e0*/  LEA R3, R0, 0x3b800000, 0x17 ;  /* 0x3b80000000037811 */ /* 0x000fe200078eb8ff */
[----:B------:R-:W-:-:S05]  /*37f0*/  IMAD.SHL.U32 R0, R2, 0x100000, RZ ;  /* 0x0010000002007824 */ /* 0x000fca00078e00ff */
[----:B------:R-:W-:-:S07]  /*3800*/  LOP3.LUT R0, R3, R0, R4, 0xfe, !PT ;  /* 0x0000000003007212 */ /* 0x000fce00078efe04 */
.L_x_33803:
[----:B------:R-:W-:Y:S05]  /*3810*/  BSYNC B0 ;  /* 0x0000000000007941 */ /* 0x000fea0003800000 */
.L_x_33802:
[----:B------:R-:W0:Y:S02]  /*3820*/  F2I.FTZ.TRUNC.NTZ R0, R0 ;  /* 0x0000000000007305 */ /* 0x000e24000021f100 */
[----:B0-----:R-:W-:Y:S01]  /*3830*/  PRMT R16, R0, 0x7610, R16 ;  /* 0x0000761000107816 */ /* 0x001fe20000000010 */
[----:B------:R-:W-:Y:S06]  /*3840*/  BRA `(.L_x_33782) ;  /* 0x00000004000c7947 */ /* 0x000fec0003800000 */
.L_x_33800:
        /* <DEDUP_REMOVED lines=21> */
.L_x_33809:
[----:B------:R-:W-:Y:S05]  /*39a0*/  BSYNC B1 ;  /* 0x0000000000017941 */ /* 0x000fea0003800000 */
.L_x_33808:
[----:B------:R-:W-:Y:S01]  /*39b0*/  LEA R3, R0, 0x37800000, 0x17 ;  /* 0x3780000000037811 */ /* 0x000fe200078eb8ff */
[----:B------:R-:W-:-:S05]  /*39c0*/  IMAD.SHL.U32 R0, R2, 0x200000, RZ ;  /* 0x0020000002007824 */ /* 0x000fca00078e00ff */
[----:B------:R-:W-:-:S07]  /*39d0*/  LOP3.LUT R0, R3, R0, R4, 0xfe, !PT ;  /* 0x0000000003007212 */ /* 0x000fce00078efe04 */
.L_x_33807:
[----:B------:R-:W-:Y:S05]  /*39e0*/  BSYNC B0 ;  /* 0x0000000000007941 */ /* 0x000fea0003800000 */
.L_x_33806:
[----:B------:R-:W0:Y:S02]  /*39f0*/  F2I.FTZ.TRUNC.NTZ R0, R0 ;  /* 0x0000000000007305 */ /* 0x000e24000021f100 */
[----:B0-----:R-:W-:Y:S01]  /*3a00*/  PRMT R16, R0, 0x7610, R16 ;  /* 0x0000761000107816 */ /* 0x001fe20000000010 */
[----:B------:R-:W-:Y:S06]  /*3a10*/  BRA `(.L_x_33782) ;  /* 0x0000000000987947 */ /* 0x000fec0003800000 */
.L_x_33799:
        /* <DEDUP_REMOVED lines=14> */
.L_x_33813:
[----:B------:R-:W-:Y:S05]  /*3b00*/  BSYNC B0 ;  /* 0x0000000000007941 */ /* 0x000fea0003800000 */
.L_x_33812:
[----:B------:R-:W0:Y:S02]  /*3b10*/  F2I.FTZ.TRUNC.NTZ R0, R0 ;  /* 0x0000000000007305 */ /* 0x000e24000021f100 */
[----:B0-----:R-:W-:Y:S01]  /*3b20*/  PRMT R16, R0, 0x7610, R16 ;  /* 0x0000761000107816 */ /* 0x001fe20000000010 */
[----:B------:R-:W-:Y:S06]  /*3b30*/  BRA `(.L_x_33782) ;  /* 0x0000000000507947 */ /* 0x000fec0003800000 */
.L_x_33787:
        /* <DEDUP_REMOVED lines=16> */
.L_x_33814:
[----:B------:R-:W-:Y:S05]  /*3c40*/  BRA `(.L_x_33782) ;  /* 0x00000000000c7947 */ /* 0x000fea0003800000 */
.L_x_33811:
[----:B------:R0:W5:Y:S01]  /*3c50*/  LDG.E.U16 R16, desc[UR36][R2.64] ;  /* 0x0000002402107981 */ /* 0x000162000c1e1500 */
[----:B------:R-:W-:Y:S05]  /*3c60*/  BRA `(.L_x_33782) ;  /* 0x0000000000047947 */ /* 0x000fea0003800000 */
.L_x_33810:
[----:B------:R0:W5:Y:S02]  /*3c70*/  LDG.E.U16 R16, desc[UR36][R2.64] ;  /* 0x0000002402107981 */ /* 0x000164000c1e1500 */
.L_x_33782:
[----:B------:R-:W-:Y:S05]  /*3c80*/  BSYNC B6 ;  /* 0x0000000000067941 */ /* 0x000fea0003800000 */
.L_x_33781:
        /* <DEDUP_REMOVED lines=9> */
[----:B------:R-:W-:-:S02]  /*3d20*/  VIMNMX R3, R0, UR4, !PT ;  /* 0x0000000400037c48 */ /* 0x000fc4000ffe0100 */
[----:B------:R-:W-:Y:S02]  /*3d30*/  VIMNMX R18, R18, UR4, !PT ;  /* 0x0000000412127c48 */ /* 0x000fe4000ffe0100 */
[----:B------:R-:W-:Y:S02]  /*3d40*/  VIMNMX R17, R17, UR4, !PT ;  /* 0x0000000411117c48 */ /* 0x000fe4000ffe0100 */
[----:B------:R-:W-:Y:S02]  /*3d50*/  VIMNMX R16, R16, UR4, !PT ;  /* 0x0000000410107c48 */ /* 0x000fe4000ffe0100 */
        /* <DEDUP_REMOVED lines=23> */
.L_x_33820:
[----:B------:R0:W-:Y:S01]  /*3ed0*/  STG.E.U8 desc[UR36][R8.64], R3 ;  /* 0x0000000308007986 */ /* 0x0001e2000c101124 */
[----:B------:R-:W-:Y:S05]  /*3ee0*/  BRA `(.L_x_33816) ;  /* 0x0000000c00707947 */ /* 0x000fea0003800000 */
.L_x_33819:
        /* <DEDUP_REMOVED lines=11> */
.L_x_33823:
[----:B------:R-:W-:-:S05]  /*3fa0*/  PRMT R3, R3, 0x9910, RZ ;  /* 0x0000991003037816 */ /* 0x000fca00000000ff */
[----:B------:R0:W-:Y:S01]  /*3fb0*/  STG.E desc[UR36][R8.64], R3 ;  /* 0x0000000308007986 */ /* 0x0001e2000c101924 */
[----:B------:R-:W-:Y:S05]  /*3fc0*/  BRA `(.L_x_33816) ;  /* 0x0000000c00387947 */ /* 0x000fea0003800000 */
.L_x_33822:
[----:B------:R0:W-:Y:S01]  /*3fd0*/  STG.E.U16 desc[UR36][R8.64], R3 ;  /* 0x0000000308007986 */ /* 0x0001e2000c101524 */
[----:B------:R-:W-:Y:S05]  /*3fe0*/  BRA `(.L_x_33816) ;  /* 0x0000000c00307947 */ /* 0x000fea0003800000 */
.L_x_33818:
        /* <DEDUP_REMOVED lines=9> */
.L_x_33825:
[----:B------:R-:W0:Y:S02]  /*4080*/  I2F.S16 R0, R3 ;  /* 0x0000000300007306 */ /* 0x000e240000101400 */
[----:B0-----:R-:W-:-:S05]  /*4090*/  F2FP.F16.F32.PACK_AB R0, RZ, R0 ;  /* 0x00000000ff00723e */ /* 0x001fca00000000ff */
[----:B------:R0:W-:Y:S01]  /*40a0*/  STG.E.U16 desc[UR36][R8.64], R0 ;  /* 0x0000000008007986 */ /* 0x0001e2000c101524 */
[----:B------:R-:W-:Y:S05]  /*40b0*/  BRA `(.L_x_33816) ;  /* 0x0000000800fc7947 */ /* 0x000fea0003800000 */
.L_x_33824:
        /* <DEDUP_REMOVED lines=10> */
.L_x_33827:
[----:B------:R-:W0:Y:S02]  /*4160*/  I2F.S16 R3, R3 ;  /* 0x0000000300037306 */ /* 0x000e240000101400 */
[----:B0-----:R-:W-:-:S04]  /*4170*/  F2FP.F16.F32.PACK_AB R3, RZ, R3 ;  /* 0x00000003ff03723e */ /* 0x001fc800000000ff */
[----:B------:R-:W-:-:S05]  /*4180*/  PRMT R3, R3, 0x5410, RZ ;  /* 0x0000541003037816 */ /* 0x000fca00000000ff */
[----:B------:R0:W-:Y:S01]  /*4190*/  STG.E desc[UR36][R8.64], R3 ;  /* 0x0000000308007986 */ /* 0x0001e2000c101924 */
[----:B------:R-:W-:Y:S05]  /*41a0*/  BRA `(.L_x_33816) ;  /* 0x0000000800c07947 */ /* 0x000fea0003800000 */
.L_x_33826:
[----:B------:R-:W0:Y:S02]  /*41b0*/  I2F.F64.S16 R4, R3 ;  /* 0x0000000300047312 */ /* 0x000e240000101c00 */
[----:B0-----:R0:W-:Y:S01]  /*41c0*/  STG.E.64 desc[UR36][R8.64], R4 ;  /* 0x0000000408007986 */ /* 0x0011e2000c101b24 */
[----:B------:R-:W-:Y:S05]  /*41d0*/  BRA `(.L_x_33816) ;  /* 0x0000000800b47947 */ /* 0x000fea0003800000 */
.L_x_33817:
        /* <DEDUP_REMOVED lines=13> */
.L_x_33830:
[----:B------:R-:W0:Y:S01]  /*42b0*/  I2F.F64.S16 R4, R3 ;  /* 0x0000000300047312 */ /* 0x000e220000101c00 */
[----:B------:R-:W-:-:S05]  /*42c0*/  CS2R R6, SRZ ;  /* 0x0000000000067805 */ /* 0x000fca000001ff00 */
[----:B0-----:R0:W-:Y:S01]  /*42d0*/  STG.E.128 desc[UR36][R8.64], R4 ;  /* 0x0000000408007986 */ /* 0x0011e2000c101d24 */
[----:B------:R-:W-:Y:S05]  /*42e0*/  BRA `(.L_x_33816) ;  /* 0x0000000800707947 */ /* 0x000fea0003800000 */
.L_x_33829:
        /* <DEDUP_REMOVED lines=21> */
.L_x_33834:
[----:B------:R-:W-:Y:S05]  /*4440*/  BSYNC B0 ;  /* 0x0000000000007941 */ /* 0x000fea0003800000 */
.L_x_33833:
[----:B------:R-:W-:-:S05]  /*4450*/  LOP3.LUT R5, R0, R5, RZ, 0xfc, !PT ;  /* 0x0000000500057212 */ /* 0x000fca00078efcff */
[----:B------:R0:W-:Y:S01]  /*4460*/  STG.E.U8 desc[UR36][R8.64], R5 ;  /* 0x0000000508007986 */ /* 0x0001e2000c101124 */
[----:B------:R-:W-:Y:S05]  /*4470*/  BRA `(.L_x_33816) ;  /* 0x00000008000c7947 */ /* 0x000fea0003800000 */
.L_x_33832:
        /* <DEDUP_REMOVED lines=13> */
.L_x_33836:
[----:B------:R-:W-:Y:S01]  /*4550*/  IMAD.MOV.U32 R0, RZ, RZ, 0x7f ;  /* 0x0000007fff007424 */ /* 0x000fe200078e00ff */
[----:B------:R-:W-:-:S04]  /*4560*/  ISETP.GT.U32.AND P0, PT, R4, 0x7f800000, PT ;  /* 0x7f8000000400780c */ /* 0x000fc80003f04070 */
[----:B------:R-:W-:-:S09]  /*4570*/  SEL R0, R0, 0x7c, P0 ;  /* 0x0000007c00007807 */ /* 0x000fd20000000000 */
.L_x_33837:
[----:B------:R-:W-:Y:S05]  /*4580*/  BSYNC B0 ;  /* 0x0000000000007941 */ /* 0x000fea0003800000 */
.L_x_33835:
[----:B------:R-:W-:-:S04]  /*4590*/  LOP3.LUT R3, R5, 0x80000000, RZ, 0xc0, !PT ;  /* 0x8000000005037812 */ /* 0x000fc800078ec0ff */
[----:B------:R-:W-:-:S04]  /*45a0*/  SHF.R.U32.HI R3, RZ, 0x18, R3 ;  /* 0x00000018ff037819 */ /* 0x000fc80000011603 */
[----:B------:R-:W-:-:S05]  /*45b0*/  LOP3.LUT R3, R0, R3, RZ, 0xfc, !PT ;  /* 0x0000000300037212 */ /* 0x000fca00078efcff */
[----:B------:R0:W-:Y:S01]  /*45c0*/  STG.E.U8 desc[UR36][R8.64], R3 ;  /* 0x0000000308007986 */ /* 0x0001e2000c101124 */
[----:B------:R-:W-:Y:S05]  /*45d0*/  BRA `(.L_x_33816) ;  /* 0x0000000400b47947 */ /* 0x000fea0003800000 */
.L_x_33831:
[----:B------:R-:W0:Y:S02]  /*45e0*/  I2F.S16 R0, R3 ;  /* 0x0000000300007306 */ /* 0x000e240000101400 */
[----:B0-----:R-:W-:-:S05]  /*45f0*/  F2FP.BF16.F32.PACK_AB R0, RZ, R0 ;  /* 0x00000000ff00723e */ /* 0x001fca00000010ff */
[----:B------:R0:W-:Y:S01]  /*4600*/  STG.E.U16 desc[UR36][R8.64], R0 ;  /* 0x0000000008007986 */ /* 0x0001e2000c101524 */
[----:B------:R-:W-:Y:S05]  /*4610*/  BRA `(.L_x_33816) ;  /* 0x0000000400a47947 */ /* 0x000fea0003800000 */
.L_x_33828:
        /* <DEDUP_REMOVED lines=10> */
.L_x_33840:
        /* <DEDUP_REMOVED lines=17> */
.L_x_33843:
[----:B------:R-:W-:-:S04]  /*47d0*/  LOP3.LUT R3, R3, 0x80000000, RZ, 0xc0, !PT ;  /* 0x8000000003037812 */ /* 0x000fc800078ec0ff */
[----:B------:R-:W-:-:S04]  /*47e0*/  SHF.R.U32.HI R3, RZ, 0x18, R3 ;  /* 0x00000018ff037819 */ /* 0x000fc80000011603 */
[----:B------:R-:W-:-:S04]  /*47f0*/  LOP3.LUT R0, R0, R3, RZ, 0xfc, !PT ;  /* 0x0000000300007212 */ /* 0x000fc800078efcff */
[----:B------:R-:W-:-:S07]  /*4800*/  PRMT R4, R0, 0x7610, R4 ;  /* 0x0000761000047816 */ /* 0x000fce0000000004 */
.L_x_33842:
[----:B------:R-:W-:Y:S05]  /*4810*/  BSYNC B0 ;  /* 0x0000000000007941 */ /* 0x000fea0003800000 */
.L_x_33841:
[----:B------:R4:W-:Y:S01]  /*4820*/  STG.E.U8 desc[UR36][R8.64], R4 ;  /* 0x0000000408007986 */ /* 0x0009e2000c101124 */
[----:B------:R-:W-:Y:S05]  /*4830*/  BRA `(.L_x_33816) ;  /* 0x00000004001c7947 */ /* 0x000fea0003800000 */
.L_x_33839:
        /* <DEDUP_REMOVED lines=17> */
.L_x_33846:
[----:B------:R-:W-:-:S04]  /*4950*/  LOP3.LUT R3, R3, 0x80000000, RZ, 0xc0, !PT ;  /* 0x8000000003037812 */ /* 0x000fc800078ec0ff */
[----:B------:R-:W-:-:S04]  /*4960*/  SHF.R.U32.HI R3, RZ, 0x18, R3 ;  /* 0x00000018ff037819 */ /* 0x000fc80000011603 */
[----:B------:R-:W-:-:S04]  /*4970*/  LOP3.LUT R0, R0, R3, RZ, 0xfc, !PT ;  /* 0x0000000300007212 */ /* 0x000fc800078efcff */
[----:B------:R-:W-:-:S07]  /*4980*/  PRMT R4, R0, 0x7610, R4 ;  /* 0x0000761000047816 */ /* 0x000fce0000000004 */
.L_x_33845:
[----:B------:R-:W-:Y:S05]  /*4990*/  BSYNC B0 ;  /* 0x0000000000007941 */ /* 0x000fea0003800000 */
.L_x_33844:
[----:B------:R0:W-:Y:S01]  /*49a0*/  STG.E.U8 desc[UR36][R8.64], R4 ;  /* 0x0000000408007986 */ /* 0x0001e2000c101124 */
[----:B------:R-:W-:Y:S05]  /*49b0*/  BRA `(.L_x_33816) ;  /* 0x0000000000bc7947 */ /* 0x000fea0003800000 */
.L_x_33838:
        /* <DEDUP_REMOVED lines=23> */
.L_x_33821:
        /* <DEDUP_REMOVED lines=16> */
.L_x_33849:
[----:B------:R-:W-:Y:S05]  /*4c30*/  BRA `(.L_x_33816) ;  /* 0x00000000001c7947 */ /* 0x000fea0003800000 */
.L_x_33848:
[----:B------:R-:W-:-:S05]  /*4c40*/  PRMT R3, R3, 0x9910, RZ ;  /* 0x0000991003037816 */ /* 0x000fca00000000ff */
[----:B------:R-:W-:-:S05]  /*4c50*/  IMAD.MOV.U32 R4, RZ, RZ, R3 ;  /* 0x000000ffff047224 */ /* 0x000fca00078e0003 */
[----:B------:R-:W-:-:S05]  /*4c60*/  SHF.R.S32.HI R5, RZ, 0x1f, R4 ;  /* 0x0000001fff057819 */ /* 0x000fca0000011404 */
[----:B------:R3:W-:Y:S01]  /*4c70*/  STG.E.64 desc[UR36][R8.64], R4 ;  /* 0x0000000408007986 */ /* 0x0007e2000c101b24 */
[----:B------:R-:W-:Y:S05]  /*4c80*/  BRA `(.L_x_33816) ;  /* 0x0000000000087947 */ /* 0x000fea0003800000 */
.L_x_33847:
[----:B------:R-:W-:-:S05]  /*4c90*/  PRMT R3, R3, 0x9910, RZ ;  /* 0x0000991003037816 */ /* 0x000fca00000000ff */
[----:B------:R0:W-:Y:S02]  /*4ca0*/  STG.E desc[UR36][R8.64], R3 ;  /* 0x0000000308007986 */ /* 0x0001e4000c101924 */
.L_x_33816:
[----:B------:R-:W-:Y:S05]  /*4cb0*/  BSYNC B6 ;  /* 0x0000000000067941 */ /* 0x000fea0003800000 */
.L_x_33815:
        /* <DEDUP_REMOVED lines=23> */
.L_x_33855:
[----:B------:R0:W-:Y:S01]  /*4e30*/  STG.E.U8 desc[UR36][R8.64], R18 ;  /* 0x0000001208007986 */ /* 0x0001e2000c101124 */
[----:B------:R-:W-:Y:S05]  /*4e40*/  BRA `(.L_x_33857) ;  /* 0x0000000c00647947 */ /* 0x000fea0003800000 */
.L_x_33854:
        /* <DEDUP_REMOVED lines=10> */
.L_x_33859:
[----:B------:R-:W-:-:S05]  /*4ef0*/  PRMT R3, R18, 0x9910, RZ ;  /* 0x0000991012037816 */ /* 0x000fca00000000ff */
[----:B------:R0:W-:Y:S01]  /*4f00*/  STG.E desc[UR36][R8.64], R3 ;  /* 0x0000000308007986 */ /* 0x0001e2000c101924 */
[----:B------:R-:W-:Y:S05]  /*4f10*/  BRA `(.L_x_33857) ;  /* 0x0000000c00307947 */ /* 0x000fea0003800000 */
.L_x_33858:
[----:B------:R0:W-:Y:S01]  /*4f20*/  STG.E.U16 desc[UR36][R8.64], R18 ;  /* 0x0000001208007986 */ /* 0x0001e2000c101524 */
[----:B------:R-:W-:Y:S05]  /*4f30*/  BRA `(.L_x_33857) ;  /* 0x0000000c00287947 */ /* 0x000fea0003800000 */
.L_x_33853:
        /* <DEDUP_REMOVED lines=9> */
.L_x_33861:
[----:B------:R-:W0:Y:S02]  /*4fd0*/  I2F.S16 R0, R18 ;  /* 0x0000001200007306 */ /* 0x000e240000101400 */
[----:B0-----:R-:W-:-:S05]  /*4fe0*/  F2FP.F16.F32.PACK_AB R0, RZ, R0 ;  /* 0x00000000ff00723e */ /* 0x001fca00000000ff */
[----:B------:R0:W-:Y:S01]  /*4ff0*/  STG.E.U16 desc[UR36][R8.64], R0 ;  /* 0x0000000008007986 */ /* 0x0001e2000c101524 */
[----:B------:R-:W-:Y:S05]  /*5000*/  BRA `(.L_x_33857) ;  /* 0x0000000800f47947 */ /* 0x000fea0003800000 */
.L_x_33860:
        /* <DEDUP_REMOVED lines=10> */
.L_x_33863:
[----:B------:R-:W0:Y:S02]  /*50b0*/  I2F.S16 R18, R18 ;  /* 0x0000001200127306 */ /* 0x000e240000101400 */
[----:B0-----:R-:W-:-:S04]  /*50c0*/  F2FP.F16.F32.PACK_AB R3, RZ, R18 ;  /* 0x00000012ff03723e */ /* 0x001fc800000000ff */
[----:B------:R-:W-:-:S05]  /*50d0*/  PRMT R3, R3, 0x5410, RZ ;  /* 0x0000541003037816 */ /* 0x000fca00000000ff */
[----:B------:R0:W-:Y:S01]  /*50e0*/  STG.E desc[UR36][R8.64], R3 ;  /* 0x0000000308007986 */ /* 0x0001e2000c101924 */
[----:B------:R-:W-:Y:S05]  /*50f0*/  BRA `(.L_x_33857) ;  /* 0x0000000800b87947 */ /* 0x000fea0003800000 */
.L_x_33862:
[----:B------:R-:W0:Y:S02]  /*5100*/  I2F.F64.S16 R4, R18 ;  /* 0x0000001200047312 */ /* 0x000e240000101c00 */
[----:B0-----:R0:W-:Y:S01]  /*5110*/  STG.E.64 desc[UR36][R8.64], R4 ;  /* 0x0000000408007986 */ /* 0x0011e2000c101b24 */
[----:B------:R-:W-:Y:S05]  /*5120*/  BRA `(.L_x_33857) ;  /* 0x0000000800ac7947 */ /* 0x000fea0003800000 */
.L_x_33852:
        /* <DEDUP_REMOVED lines=13> */
.L_x_33866:
[----:B------:R-:W0:Y:S01]  /*5200*/  I2F.F64.S16 R4, R18 ;  /* 0x0000001200047312 */ /* 0x000e220000101c00 */
[----:B------:R-:W-:-:S05]  /*5210*/  CS2R R6, SRZ ;  /* 0x0000000000067805 */ /* 0x000fca000001ff00 */
[----:B0-----:R0:W-:Y:S01]  /*5220*/  STG.E.128 desc[UR36][R8.64], R4 ;  /* 0x0000000408007986 */ /* 0x0011e2000c101d24 */
[----:B------:R-:W-:Y:S05]  /*5230*/  BRA `(.L_x_33857) ;  /* 0x0000000800687947 */ /* 0x000fea0003800000 */
.L_x_33865:
        /* <DEDUP_REMOVED lines=21> */
.L_x_33870:
[----:B------:R-:W-:Y:S05]  /*5390*/  BSYNC B0 ;  /* 0x0000000000007941 */ /* 0x000fea0003800000 */
.L_x_33869:
[----:B------:R-:W-:-:S05]  /*53a0*/  LOP3.LUT R5, R0, R5, RZ, 0xfc, !PT ;  /* 0x0000000500057212 */ /* 0x000fca00078efcff */
[----:B------:R0:W-:Y:S01]  /*53b0*/  STG.E.U8 desc[UR36][R8.64], R5 ;  /* 0x0000000508007986 */ /* 0x0001e2000c101124 */
[----:B------:R-:W-:Y:S05]  /*53c0*/  BRA `(.L_x_33857) ;  /* 0x0000000800047947 */ /* 0x000fea0003800000 */
.L_x_33868:
        /* <DEDUP_REMOVED lines=13> */
.L_x_33872:
[----:B------:R-:W-:Y:S01]  /*54a0*/  IMAD.MOV.U32 R0, RZ, RZ, 0x7f ;  /* 0x0000007fff007424 */ /* 0x000fe200078e00ff */
[----:B------:R-:W-:-:S04]  /*54b0*/  ISETP.GT.U32.AND P0, PT, R3, 0x7f800000, PT ;  /* 0x7f8000000300780c */ /* 0x000fc80003f04070 */
[----:B------:R-:W-:-:S09]  /*54c0*/  SEL R0, R0, 0x7c, P0 ;  /* 0x0000007c00007807 */ /* 0x000fd20000000000 */
.L_x_33873:
[----:B------:R-:W-:Y:S05]  /*54d0*/  BSYNC B0 ;  /* 0x0000000000007941 */ /* 0x000fea0003800000 */
.L_x_33871:
[----:B------:R-:W-:-:S04]  /*54e0*/  LOP3.LUT R3, R5, 0x80000000, RZ, 0xc0, !PT ;  /* 0x8000000005037812 */ /* 0x000fc800078ec0ff */
[----:B------:R-:W-:-:S04]  /*54f0*/  SHF.R.U32.HI R3, RZ, 0x18, R3 ;  /* 0x00000018ff037819 */ /* 0x000fc80000011603 */
[----:B------:R-:W-:-:S05]  /*5500*/  LOP3.LUT R3, R0, R3, RZ, 0xfc, !PT ;  /* 0x0000000300037212 */ /* 0x000fca00078efcff */
[----:B------:R0:W-:Y:S01]  /*5510*/  STG.E.U8 desc[UR36][R8.64], R3 ;  /* 0x0000000308007986 */ /* 0x0001e2000c101124 */
[----:B------:R-:W-:Y:S05]  /*5520*/  BRA `(.L_x_33857) ;  /* 0x0000000400ac7947 */ /* 0x000fea0003800000 */
.L_x_33867:
[----:B------:R-:W0:Y:S02]  /*5530*/  I2F.S16 R0, R18 ;  /* 0x0000001200007306 */ /* 0x000e240000101400 */
[----:B0-----:R-:W-:-:S05]  /*5540*/  F2FP.BF16.F32.PACK_AB R0, RZ, R0 ;  /* 0x00000000ff00723e */ /* 0x001fca00000010ff */
[----:B------:R0:W-:Y:S01]  /*5550*/  STG.E.U16 desc[UR36][R8.64], R0 ;  /* 0x0000000008007986 */ /* 0x0001e2000c101524 */
[----:B------:R-:W-:Y:S05]  /*5560*/  BRA `(.L_x_33857) ;  /* 0x00000004009c7947 */ /* 0x000fea0003800000 */
.L_x_33864:
        /* <DEDUP_REMOVED lines=10> */
.L_x_33876:
        /* <DEDUP_REMOVED lines=17> */
.L_x_33879:
[----:B------:R-:W-:-:S04]  /*5720*/  LOP3.LUT R3, R5, 0x80000000, RZ, 0xc0, !PT ;  /* 0x8000000005037812 */ /* 0x000fc800078ec0ff */
[----:B------:R-:W-:-:S04]  /*5730*/  SHF.R.U32.HI R3, RZ, 0x18, R3 ;  /* 0x00000018ff037819 */ /* 0x000fc80000011603 */
[----:B------:R-:W-:-:S04]  /*5740*/  LOP3.LUT R0, R0, R3, RZ, 0xfc, !PT ;  /* 0x0000000300007212 */ /* 0x000fc800078efcff */
[----:B------:R-:W-:-:S07]  /*5750*/  PRMT R4, R0, 0x7610, R4 ;  /* 0x0000761000047816 */ /* 0x000fce0000000004 */
.L_x_33878:
[----:B------:R-:W-:Y:S05]  /*5760*/  BSYNC B0 ;  /* 0x0000000000007941 */ /* 0x000fea0003800000 */
.L_x_33877:
[----:B------:R3:W-:Y:S01]  /*5770*/  STG.E.U8 desc[UR36][R8.64], R4 ;  /* 0x0000000408007986 */ /* 0x0007e2000c101124 */
[----:B------:R-:W-:Y:S05]  /*5780*/  BRA `(.L_x_33857) ;  /* 0x0000000400147947 */ /* 0x000fea0003800000 */
.L_x_33875:
        /* <DEDUP_REMOVED lines=17> */
.L_x_33882:
[----:B------:R-:W-:-:S04]  /*58a0*/  LOP3.LUT R3, R5, 0x80000000, RZ, 0xc0, !PT ;  /* 0x8000000005037812 */ /* 0x000fc800078ec0ff */
[----:B------:R-:W-:-:S04]  /*58b0*/  SHF.R.U32.HI R3, RZ, 0x18, R3 ;  /* 0x00000018ff037819 */ /* 0x000fc80000011603 */
[----:B------:R-:W-:-:S04]  /*58c0*/  LOP3.LUT R0, R0, R3, RZ, 0xfc, !PT ;  /* 0x0000000300007212 */ /* 0x000fc800078efcff */
[----:B------:R-:W-:-:S07]  /*58d0*/  PRMT R4, R0, 0x7610, R4 ;  /* 0x0000761000047816 */ /* 0x000fce0000000004 */
.L_x_33881:
[----:B------:R-:W-:Y:S05]  /*58e0*/  BSYNC B0 ;  /* 0x0000000000007941 */ /* 0x000fea0003800000 */
.L_x_33880:
[----:B------:R0:W-:Y:S01]  /*58f0*/  STG.E.U8 desc[UR36][R8.64], R4 ;  /* 0x0000000408007986 */ /* 0x0001e2000c101124 */
[----:B------:R-:W-:Y:S05]  /*5900*/  BRA `(.L_x_33857) ;  /* 0x0000000000b47947 */ /* 0x000fea0003800000 */
.L_x_33874:
        /* <DEDUP_REMOVED lines=22> */
.L_x_33856:
        /* <DEDUP_REMOVED lines=16> */
.L_x_33885:
[----:B------:R-:W-:Y:S05]  /*5b70*/  BRA `(.L_x_33857) ;  /* 0x0000000000187947 */ /* 0x000fea0003800000 */
.L_x_33884:
[----:B------:R-:W-:-:S04]  /*5b80*/  PRMT R4, R18, 0x9910, RZ ;  /* 0x0000991012047816 */ /* 0x000fc800000000ff */
[----:B------:R-:W-:-:S05]  /*5b90*/  SHF.R.S32.HI R5, RZ, 0x1f, R4 ;  /* 0x0000001fff057819 */ /* 0x000fca0000011404 */
[----:B------:R2:W-:Y:S01]  /*5ba0*/  STG.E.64 desc[UR36][R8.64], R4 ;  /* 0x0000000408007986 */ /* 0x0005e2000c101b24 */
[----:B------:R-:W-:Y:S05]  /*5bb0*/  BRA `(.L_x_33857) ;  /* 0x0000000000087947 */ /* 0x000fea0003800000 */
.L_x_33883:
[----:B------:R-:W-:-:S05]  /*5bc0*/  PRMT R3, R18, 0x9910, RZ ;  /* 0x0000991012037816 */ /* 0x000fca00000000ff */
[----:B------:R0:W-:Y:S02]  /*5bd0*/  STG.E desc[UR36][R8.64], R3 ;  /* 0x0000000308007986 */ /* 0x0001e4000c101924 */
.L_x_33857:
        /* <DEDUP_REMOVED lines=23> */
.L_x_33889:
[----:B------:R3:W-:Y:S01]  /*5d50*/  STG.E.U8 desc[UR36][R8.64], R17 ;  /* 0x0000001108007986 */ /* 0x0007e2000c101124 */
[----:B------:R-:W-:Y:S05]  /*5d60*/  BRA `(.L_x_33891) ;  /* 0x0000000c00647947 */ /* 0x000fea0003800000 */
.L_x_33888:
        /* <DEDUP_REMOVED lines=10> */
.L_x_33893:
[----:B------:R-:W-:-:S05]  /*5e10*/  PRMT R3, R17, 0x9910, RZ ;  /* 0x0000991011037816 */ /* 0x000fca00000000ff */
[----:B------:R2:W-:Y:S01]  /*5e20*/  STG.E desc[UR36][R8.64], R3 ;  /* 0x0000000308007986 */ /* 0x0005e2000c101924 */
[----:B------:R-:W-:Y:S05]  /*5e30*/  BRA `(.L_x_33891) ;  /* 0x0000000c00307947 */ /* 0x000fea0003800000 */
.L_x_33892:
[----:B------:R0:W-:Y:S01]  /*5e40*/  STG.E.U16 desc[UR36][R8.64], R17 ;  /* 0x0000001108007986 */ /* 0x0001e2000c101524 */
[----:B------:R-:W-:Y:S05]  /*5e50*/  BRA `(.L_x_33891) ;  /* 0x0000000c00287947 */ /* 0x000fea0003800000 */
.L_x_33887:
        /* <DEDUP_REMOVED lines=9> */
.L_x_33895:
[----:B------:R-:W0:Y:S02]  /*5ef0*/  I2F.S16 R0, R17 ;  /* 0x0000001100007306 */ /* 0x000e240000101400 */
[----:B0-----:R-:W-:-:S05]  /*5f00*/  F2FP.F16.F32.PACK_AB R0, RZ, R0 ;  /* 0x00000000ff00723e */ /* 0x001fca00000000ff */
[----:B------:R0:W-:Y:S01]  /*5f10*/  STG.E.U16 desc[UR36][R8.64], R0 ;  /* 0x0000000008007986 */ /* 0x0001e2000c101524 */
[----:B------:R-:W-:Y:S05]  /*5f20*/  BRA `(.L_x_33891) ;  /* 0x0000000800f47947 */ /* 0x000fea0003800000 */
.L_x_33894:
        /* <DEDUP_REMOVED lines=10> */
.L_x_33897:
[----:B------:R-:W0:Y:S02]  /*5fd0*/  I2F.S16 R17, R17 ;  /* 0x0000001100117306 */ /* 0x000e240000101400 */
[----:B0-----:R-:W-:-:S04]  /*5fe0*/  F2FP.F16.F32.PACK_AB R3, RZ, R17 ;  /* 0x00000011ff03723e */ /* 0x001fc800000000ff */
[----:B------:R-:W-:-:S05]  /*5ff0*/  PRMT R3, R3, 0x5410, RZ ;  /* 0x0000541003037816 */ /* 0x000fca00000000ff */
[----:B------:R0:W-:Y:S01]  /*6000*/  STG.E desc[UR36][R8.64], R3 ;  /* 0x0000000308007986 */ /* 0x0001e2000c101924 */
[----:B------:R-:W-:Y:S05]  /*6010*/  BRA `(.L_x_33891) ;  /* 0x0000000800b87947 */ /* 0x000fea0003800000 */
.L_x_33896:
[----:B------:R-:W0:Y:S02]  /*6020*/  I2F.F64.S16 R4, R17 ;  /* 0x0000001100047312 */ /* 0x000e240000101c00 */
[----:B0-----:R0:W-:Y:S01]  /*6030*/  STG.E.64 desc[UR36][R8.64], R4 ;  /* 0x0000000408007986 */ /* 0x0011e2000c101b24 */
[----:B------:R-:W-:Y:S05]  /*6040*/  BRA `(.L_x_33891) ;  /* 0x0000000800ac7947 */ /* 0x000fea0003800000 */
.L_x_33886:
        /* <DEDUP_REMOVED lines=13> */
.L_x_33900:
[----:B------:R-:W0:Y:S01]  /*6120*/  I2F.F64.S16 R4, R17 ;  /* 0x0000001100047312 */ /* 0x000e220000101c00 */
[----:B------:R-:W-:-:S05]  /*6130*/  CS2R R6, SRZ ;  /* 0x0000000000067805 */ /* 0x000fca000001ff00 */
[----:B0-----:R0:W-:Y:S01]  /*6140*/  STG.E.128 desc[UR36][R8.64], R4 ;  /* 0x0000000408007986 */ /* 0x0011e2000c101d24 */
[----:B------:R-:W-:Y:S05]  /*6150*/  BRA `(.L_x_33891) ;  /* 0x0000000800687947 */ /* 0x000fea0003800000 */
.L_x_33899:
        /* <DEDUP_REMOVED lines=21> */
.L_x_33904:
[----:B------:R-:W-:Y:S05]  /*62b0*/  BSYNC B0 ;  /* 0x0000000000007941 */ /* 0x000fea0003800000 */
.L_x_33903:
[----:B------:R-:W-:-:S05]  /*62c0*/  LOP3.LUT R5, R0, R5, RZ, 0xfc, !PT ;  /* 0x0000000500057212 */ /* 0x000fca00078efcff */
[----:B------:R0:W-:Y:S01]  /*62d0*/  STG.E.U8 desc[UR36][R8.64], R5 ;  /* 0x0000000508007986 */ /* 0x0001e2000c101124 */
[----:B------:R-:W-:Y:S05]  /*62e0*/  BRA `(.L_x_33891) ;  /* 0x0000000800047947 */ /* 0x000fea0003800000 */
.L_x_33902:
        /* <DEDUP_REMOVED lines=13> */
.L_x_33906:
[----:B------:R-:W-:Y:S01]  /*63c0*/  IMAD.MOV.U32 R0, RZ, RZ, 0x7f ;  /* 0x0000007fff007424 */ /* 0x000fe200078e00ff */
[----:B------:R-:W-:-:S04]  /*63d0*/  ISETP.GT.U32.AND P0, PT, R3, 0x7f800000, PT ;  /* 0x7f8000000300780c */ /* 0x000fc80003f04070 */
[----:B------:R-:W-:-:S09]  /*63e0*/  SEL R0, R0, 0x7c, P0 ;  /* 0x0000007c00007807 */ /* 0x000fd20000000000 */
.L_x_33907:
[----:B------:R-:W-:Y:S05]  /*63f0*/  BSYNC B0 ;  /* 0x0000000000007941 */ /* 0x000fea0003800000 */
.L_x_33905:
[----:B------:R-:W-:-:S04]  /*6400*/  LOP3.LUT R3, R17, 0x80000000, RZ, 0xc0, !PT ;  /* 0x8000000011037812 */ /* 0x000fc800078ec0ff */
[----:B------:R-:W-:-:S04]  /*6410*/  SHF.R.U32.HI R3, RZ, 0x18, R3 ;  /* 0x00000018ff037819 */ /* 0x000fc80000011603 */
[----:B------:R-:W-:-:S05]  /*6420*/  LOP3.LUT R3, R0, R3, RZ, 0xfc, !PT ;  /* 0x0000000300037212 */ /* 0x000fca00078efcff */
[----:B------:R0:W-:Y:S01]  /*6430*/  STG.E.U8 desc[UR36][R8.64], R3 ;  /* 0x0000000308007986 */ /* 0x0001e2000c101124 */
[----:B------:R-:W-:Y:S05]  /*6440*/  BRA `(.L_x_33891) ;  /* 0x0000000400ac7947 */ /* 0x000fea0003800000 */
.L_x_33901:
[----:B------:R-:W0:Y:S02]  /*6450*/  I2F.S16 R0, R17 ;  /* 0x0000001100007306 */ /* 0x000e240000101400 */
[----:B0-----:R-:W-:-:S05]  /*6460*/  F2FP.BF16.F32.PACK_AB R0, RZ, R0 ;  /* 0x00000000ff00723e */ /* 0x001fca00000010ff */
[----:B------:R0:W-:Y:S01]  /*6470*/  STG.E.U16 desc[UR36][R8.64], R0 ;  /* 0x0000000008007986 */ /* 0x0001e2000c101524 */
[----:B------:R-:W-:Y:S05]  /*6480*/  BRA `(.L_x_33891) ;  /* 0x00000004009c7947 */ /* 0x000fea0003800000 */
.L_x_33898:
        /* <DEDUP_REMOVED lines=10> */
.L_x_33910:
        /* <DEDUP_REMOVED lines=17> */
.L_x_33913:
[----:B------:R-:W-:-:S04]  /*6640*/  LOP3.LUT R3, R17, 0x80000000, RZ, 0xc0, !PT ;  /* 0x8000000011037812 */ /* 0x000fc800078ec0ff */
[----:B------:R-:W-:-:S04]  /*6650*/  SHF.R.U32.HI R3, RZ, 0x18, R3 ;  /* 0x00000018ff037819 */ /* 0x000fc80000011603 */
[----:B------:R-:W-:-:S04]  /*6660*/  LOP3.LUT R0, R0, R3, RZ, 0xfc, !PT ;  /* 0x0000000300007212 */ /* 0x000fc800078efcff */
[----:B------:R-:W-:-:S07]  /*6670*/  PRMT R4, R0, 0x7610, R4 ;  /* 0x0000761000047816 */ /* 0x000fce0000000004 */
.L_x_33912:
[----:B------:R-:W-:Y:S05]  /*6680*/  BSYNC B0 ;  /* 0x0000000000007941 */ /* 0x000fea0003800000 */
.L_x_33911:
[----:B------:R0:W-:Y:S01]  /*6690*/  STG.E.U8 desc[UR36][R8.64], R4 ;  /* 0x0000000408007986 */ /* 0x0001e2000c101124 */
[----:B------:R-:W-:Y:S05]  /*66a0*/  BRA `(.L_x_33891) ;  /* 0x0000000400147947 */ /* 0x000fea0003800000 */
.L_x_33909:
        /* <DEDUP_REMOVED lines=17> */
.L_x_33916:
[----:B------:R-:W-:-:S04]  /*67c0*/  LOP3.LUT R3, R17, 0x80000000, RZ, 0xc0, !PT ;  /* 0x8000000011037812 */ /* 0x000fc800078ec0ff */
[----:B------:R-:W-:-:S04]  /*67d0*/  SHF.R.U32.HI R3, RZ, 0x18, R3 ;  /* 0x00000018ff037819 */ /* 0x000fc80000011603 */
[----:B------:R-:W-:-:S04]  /*67e0*/  LOP3.LUT R0, R0, R3, RZ, 0xfc, !PT ;  /* 0x0000000300007212 */ /* 0x000fc800078efcff */
[----:B------:R-:W-:-:S07]  /*67f0*/  PRMT R4, R0, 0x7610, R4 ;  /* 0x0000761000047816 */ /* 0x000fce0000000004 */
.L_x_33915:
[----:B------:R-:W-:Y:S05]  /*6800*/  BSYNC B0 ;  /* 0x0000000000007941 */ /* 0x000fea0003800000 */
.L_x_33914:
[----:B------:R0:W-:Y:S01]  /*6810*/  STG.E.U8 desc[UR36][R8.64], R4 ;  /* 0x0000000408007986 */ /* 0x0001e2000c101124 */
[----:B------:R-:W-:Y:S05]  /*6820*/  BRA `(.L_x_33891) ;  /* 0x0000000000b47947 */ /* 0x000fea0003800000 */
.L_x_33908:
        /* <DEDUP_REMOVED lines=22> */
.L_x_33890:
        /* <DEDUP_REMOVED lines=16> */
.L_x_33919:
[----:B------:R-:W-:Y:S05]  /*6a90*/  BRA `(.L_x_33891) ;  /* 0x0000000000187947 */ /* 0x000fea0003800000 */
.L_x_33918:
[----:B------:R-:W-:-:S04]  /*6aa0*/  PRMT R4, R17, 0x9910, RZ ;  /* 0x0000991011047816 */ /* 0x000fc800000000ff */
[----:B------:R-:W-:-:S05]  /*6ab0*/  SHF.R.S32.HI R5, RZ, 0x1f, R4 ;  /* 0x0000001fff057819 */ /* 0x000fca0000011404 */
[----:B------:R0:W-:Y:S01]  /*6ac0*/  STG.E.64 desc[UR36][R8.64], R4 ;  /* 0x0000000408007986 */ /* 0x0001e2000c101b24 */
[----:B------:R-:W-:Y:S05]  /*6ad0*/  BRA `(.L_x_33891) ;  /* 0x0000000000087947 */ /* 0x000fea0003800000 */
.L_x_33917:
[----:B------:R-:W-:-:S05]  /*6ae0*/  PRMT R3, R17, 0x9910, RZ ;  /* 0x0000991011037816 */ /* 0x000fca00000000ff */
[----:B------:R0:W-:Y:S02]  /*6af0*/  STG.E desc[UR36][R8.64], R3 ;  /* 0x0000000308007986 */ /* 0x0001e4000c101924 */
.L_x_33891:
[----:B------:R-:W-:-:S07]  /*6b00*/  VIADD R2, R2, 0x80 ;  /* 0x0000008002027836 */ /* 0x000fce0000000000 */
.L_x_33851:
[----:B------:R-:W-:Y:S05]  /*6b10*/  BSYNC B6 ;  /* 0x0000000000067941 */ /* 0x000fea0003800000 */
.L_x_33850:
        /* <DEDUP_REMOVED lines=21> */
.L_x_33923:
[----:B------:R-:W-:Y:S01]  /*6c70*/  STG.E.U8 desc[UR36][R2.64], R16 ;  /* 0x0000001002007986 */ /* 0x000fe2000c101124 */
[----:B------:R-:W-:Y:S05]  /*6c80*/  EXIT ;  /* 0x000000000000794d */ /* 0x000fea0003800000 */
.L_x_33922:
        /* <DEDUP_REMOVED lines=10> */
.L_x_33926:
[----:B------:R-:W-:-:S05]  /*6d30*/  PRMT R5, R16, 0x9910, RZ ;  /* 0x0000991010057816 */ /* 0x000fca00000000ff */
[----:B------:R-:W-:Y:S01]  /*6d40*/  STG.E desc[UR36][R2.64], R5 ;  /* 0x0000000502007986 */ /* 0x000fe2000c101924 */
[----:B------:R-:W-:Y:S05]  /*6d50*/  EXIT ;  /* 0x000000000000794d */ /* 0x000fea0003800000 */
.L_x_33925:
[----:B------:R-:W-:Y:S01]  /*6d60*/  STG.E.U16 desc[UR36][R2.64], R16 ;  /* 0x0000001002007986 */ /* 0x000fe2000c101524 */
[----:B------:R-:W-:Y:S05]  /*6d70*/  EXIT ;  /* 0x000000000000794d */ /* 0x000fea0003800000 */
.L_x_33921:
        /* <DEDUP_REMOVED lines=9> */
.L_x_33928:
[----:B------:R-:W0:Y:S02]  /*6e10*/  I2F.S16 R0, R16 ;  /* 0x0000001000007306 */ /* 0x000e240000101400 */
[----:B0-----:R-:W-:-:S05]  /*6e20*/  F2FP.F16.F32.PACK_AB R0, RZ, R0 ;  /* 0x00000000ff00723e */ /* 0x001fca00000000ff */
[----:B------:R-:W-:Y:S01]  /*6e30*/  STG.E.U16 desc[UR36][R2.64], R0 ;  /* 0x0000000002007986 */ /* 0x000fe2000c101524 */
[----:B------:R-:W-:Y:S05]  /*6e40*/  EXIT ;  /* 0x000000000000794d */ /* 0x000fea0003800000 */
.L_x_33927:
        /* <DEDUP_REMOVED lines=10> */
.L_x_33930:
[----:B------:R-:W0:Y:S02]  /*6ef0*/  I2F.S16 R16, R16 ;  /* 0x0000001000107306 */ /* 0x000e240000101400 */
[----:B0-----:R-:W-:-:S04]  /*6f00*/  F2FP.F16.F32.PACK_AB R5, RZ, R16 ;  /* 0x00000010ff05723e */ /* 0x001fc800000000ff */
[----:B------:R-:W-:-:S05]  /*6f10*/  PRMT R5, R5, 0x5410, RZ ;  /* 0x0000541005057816 */ /* 0x000fca00000000ff */
[----:B------:R-:W-:Y:S01]  /*6f20*/  STG.E desc[UR36][R2.64], R5 ;  /* 0x0000000502007986 */ /* 0x000fe2000c101924 */
[----:B------:R-:W-:Y:S05]  /*6f30*/  EXIT ;  /* 0x000000000000794d */ /* 0x000fea0003800000 */
.L_x_33929:
[----:B------:R-:W0:Y:S02]  /*6f40*/  I2F.F64.S16 R16, R16 ;  /* 0x0000001000107312 */ /* 0x000e240000101c00 */
[----:B0-----:R-:W-:Y:S01]  /*6f50*/  STG.E.64 desc[UR36][R2.64], R16 ;  /* 0x0000001002007986 */ /* 0x001fe2000c101b24 */
[----:B------:R-:W-:Y:S05]  /*6f60*/  EXIT ;  /* 0x000000000000794d */ /* 0x000fea0003800000 */
.L_x_33920:
        /* <DEDUP_REMOVED lines=13> */
.L_x_33933:
[----:B------:R-:W0:Y:S01]  /*7040*/  I2F.F64.S16 R16, R16 ;  /* 0x0000001000107312 */ /* 0x000e220000101c00 */
[----:B------:R-:W-:-:S05]  /*7050*/  CS2R R18, SRZ ;  /* 0x0000000000127805 */ /* 0x000fca000001ff00 */
[----:B0-----:R-:W-:Y:S01]  /*7060*/  STG.E.128 desc[UR36][R2.64], R16 ;  /* 0x0000001002007986 */ /* 0x001fe2000c101d24 */
[----:B------:R-:W-:Y:S05]  /*7070*/  EXIT ;  /* 0x000000000000794d */ /* 0x000fea0003800000 */
.L_x_33932:
        /* <DEDUP_REMOVED lines=21> */
.L_x_33937:
[----:B------:R-:W-:Y:S05]  /*71d0*/  BSYNC B0 ;  /* 0x0000000000007941 */ /* 0x000fea0003800000 */
.L_x_33936:
[----:B------:R-:W-:-:S05]  /*71e0*/  LOP3.LUT R5, R0, R5, RZ, 0xfc, !PT ;  /* 0x0000000500057212 */ /* 0x000fca00078efcff */
[----:B------:R-:W-:Y:S01]  /*71f0*/  STG.E.U8 desc[UR36][R2.64], R5 ;  /* 0x0000000502007986 */ /* 0x000fe2000c101124 */
[----:B------:R-:W-:Y:S05]  /*7200*/  EXIT ;  /* 0x000000000000794d */ /* 0x000fea0003800000 */
.L_x_33935:
        /* <DEDUP_REMOVED lines=13> */
.L_x_33939:
[----:B------:R-:W-:Y:S01]  /*72e0*/  IMAD.MOV.U32 R0, RZ, RZ, 0x7f ;  /* 0x0000007fff007424 */ /* 0x000fe200078e00ff */
[----:B------:R-:W-:-:S04]  /*72f0*/  ISETP.GT.U32.AND P0, PT, R4, 0x7f800000, PT ;  /* 0x7f8000000400780c */ /* 0x000fc80003f04070 */
[----:B------:R-:W-:-:S09]  /*7300*/  SEL R0, R0, 0x7c, P0 ;  /* 0x0000007c00007807 */ /* 0x000fd20000000000 */
.L_x_33940:
[----:B------:R-:W-:Y:S05]  /*7310*/  BSYNC B0 ;  /* 0x0000000000007941 */ /* 0x000fea0003800000 */
.L_x_33938:
[----:B------:R-:W-:-:S04]  /*7320*/  LOP3.LUT R4, R5, 0x80000000, RZ, 0xc0, !PT ;  /* 0x8000000005047812 */ /* 0x000fc800078ec0ff */
[----:B------:R-:W-:-:S04]  /*7330*/  SHF.R.U32.HI R5, RZ, 0x18, R4 ;  /* 0x00000018ff057819 */ /* 0x000fc80000011604 */
[----:B------:R-:W-:-:S05]  /*7340*/  LOP3.LUT R5, R0, R5, RZ, 0xfc, !PT ;  /* 0x0000000500057212 */ /* 0x000fca00078efcff */
[----:B------:R-:W-:Y:S01]  /*7350*/  STG.E.U8 desc[UR36][R2.64], R5 ;  /* 0x0000000502007986 */ /* 0x000fe2000c101124 */
[----:B------:R-:W-:Y:S05]  /*7360*/  EXIT ;  /* 0x000000000000794d */ /* 0x000fea0003800000 */
.L_x_33934:
[----:B------:R-:W0:Y:S02]  /*7370*/  I2F.S16 R0, R16 ;  /* 0x0000001000007306 */ /* 0x000e240000101400 */
[----:B0-----:R-:W-:-:S05]  /*7380*/  F2FP.BF16.F32.PACK_AB R0, RZ, R0 ;  /* 0x00000000ff00723e */ /* 0x001fca00000010ff */
[----:B------:R-:W-:Y:S01]  /*7390*/  STG.E.U16 desc[UR36][R2.64], R0 ;  /* 0x0000000002007986 */ /* 0x000fe2000c101524 */
[----:B------:R-:W-:Y:S05]  /*73a0*/  EXIT ;  /* 0x000000000000794d */ /* 0x000fea0003800000 */
.L_x_33931:
        /* <DEDUP_REMOVED lines=10> */
.L_x_33943:
        /* <DEDUP_REMOVED lines=17> */
.L_x_33946:
[----:B------:R-:W-:-:S04]  /*7560*/  LOP3.LUT R0, R7, 0x80000000, RZ, 0xc0, !PT ;  /* 0x8000000007007812 */ /* 0x000fc800078ec0ff */
[----:B------:R-:W-:-:S04]  /*7570*/  SHF.R.U32.HI R5, RZ, 0x18, R0 ;  /* 0x00000018ff057819 */ /* 0x000fc80000011600 */
[----:B------:R-:W-:-:S04]  /*7580*/  LOP3.LUT R4, R4, R5, RZ, 0xfc, !PT ;  /* 0x0000000504047212 */ /* 0x000fc800078efcff */
[----:B------:R-:W-:-:S07]  /*7590*/  PRMT R0, R4, 0x7610, R0 ;  /* 0x0000761004007816 */ /* 0x000fce0000000000 */
.L_x_33945:
[----:B------:R-:W-:Y:S05]  /*75a0*/  BSYNC B0 ;  /* 0x0000000000007941 */ /* 0x000fea0003800000 */
.L_x_33944:
[----:B------:R-:W-:Y:S01]  /*75b0*/  STG.E.U8 desc[UR36][R2.64], R0 ;  /* 0x0000000002007986 */ /* 0x000fe2000c101124 */
[----:B------:R-:W-:Y:S05]  /*75c0*/  EXIT ;  /* 0x000000000000794d */ /* 0x000fea0003800000 */
.L_x_33942:
        /* <DEDUP_REMOVED lines=17> */
.L_x_33949:
[----:B------:R-:W-:-:S04]  /*76e0*/  LOP3.LUT R0, R7, 0x80000000, RZ, 0xc0, !PT ;  /* 0x8000000007007812 */ /* 0x000fc800078ec0ff */
[----:B------:R-:W-:-:S04]  /*76f0*/  SHF.R.U32.HI R5, RZ, 0x18, R0 ;  /* 0x00000018ff057819 */ /* 0x000fc80000011600 */
[----:B------:R-:W-:-:S04]  /*7700*/  LOP3.LUT R4, R4, R5, RZ, 0xfc, !PT ;  /* 0x0000000504047212 */ /* 0x000fc800078efcff */
[----:B------:R-:W-:-:S07]  /*7710*/  PRMT R0, R4, 0x7610, R0 ;  /* 0x0000761004007816 */ /* 0x000fce0000000000 */
.L_x_33948:
[----:B------:R-:W-:Y:S05]  /*7720*/  BSYNC B0 ;  /* 0x0000000000007941 */ /* 0x000fea0003800000 */
.L_x_33947:
[----:B------:R-:W-:Y:S01]  /*7730*/  STG.E.U8 desc[UR36][R2.64], R0 ;  /* 0x0000000002007986 */ /* 0x000fe2000c101124 */
[----:B------:R-:W-:Y:S05]  /*7740*/  EXIT ;  /* 0x000000000000794d */ /* 0x000fea0003800000 */
.L_x_33941:
        /* <DEDUP_REMOVED lines=22> */
.L_x_33924:
        /* <DEDUP_REMOVED lines=16> */
.L_x_33952:
[----:B------:R-:W-:Y:S05]  /*79b0*/  EXIT ;  /* 0x000000000000794d */ /* 0x000fea0003800000 */
.L_x_33951:
[----:B------:R-:W-:-:S04]  /*79c0*/  PRMT R4, R16, 0x9910, RZ ;  /* 0x0000991010047816 */ /* 0x000fc800000000ff */
[----:B------:R-:W-:-:S05]  /*79d0*/  SHF.R.S32.HI R5, RZ, 0x1f, R4 ;  /* 0x0000001fff057819 */ /* 0x000fca0000011404 */
[----:B------:R-:W-:Y:S01]  /*79e0*/  STG.E.64 desc[UR36][R2.64], R4 ;  /* 0x0000000402007986 */ /* 0x000fe2000c101b24 */
[----:B------:R-:W-:Y:S05]  /*79f0*/  EXIT ;  /* 0x000000000000794d */ /* 0x000fea0003800000 */
.L_x_33950:
[----:B------:R-:W-:-:S05]  /*7a00*/  PRMT R5, R16, 0x9910, RZ ;  /* 0x0000991010057816 */ /* 0x000fca00000000ff */
[----:B------:R-:W-:Y:S01]  /*7a10*/  STG.E desc[UR36][R2.64], R5 ;  /* 0x0000000502007986 */ /* 0x000fe2000c101924 */
[----:B------:R-:W-:Y:S05]  /*7a20*/  EXIT ;  /* 0x000000000000794d */ /* 0x000fea0003800000 */
.L_x_33953:
        /* <DEDUP_REMOVED lines=13> */
.L_x_42412:


//--------------------- .text._ZN2at6native18elementwise_kernelILi128ELi4EZNS0_22gpu_kernel_impl_nocastINS0_13AUnaryFunctorIsssZZZNS0_19maximum_kernel_cudaERNS_18TensorIteratorBaseEENKUlvE_clEvENKUlvE3_clEvEUlssE_EEEEvS5_RKT_EUliE_EEviT1_ --------------------------
	.section	.text._ZN2at6native18elementwise_kernelILi128ELi4EZNS0_22gpu_kernel_impl_nocastINS0_13AUnaryFunctorIsssZZZNS0_19maximum_kernel_cudaERNS_18TensorIteratorBaseEENKUlvE_clEvENKUlvE3_clEvEUlssE_EEEEvS5_RKT_EUliE_EEviT1_,"ax",@progbits
	.align	128
        .global         _ZN2at6native18elementwise_kernelILi128ELi4EZNS0_22gpu_kernel_impl_nocastINS0_13AUnaryFunctorIsssZZZNS0_19maximum_kernel_cudaERNS_18TensorIteratorBaseEENKUlvE_clEvENKUlvE3_clEvEUlssE_EEEEvS5_RKT_EUliE_EEviT1_
        .type           _ZN2at6native18elementwise_kernelILi128ELi4EZNS0_22gpu_kernel_impl_nocastINS0_13AUnaryFunctorIsssZZZNS0_19maximum_kernel_cudaERNS_18TensorIteratorBaseEENKUlvE_clEvENKUlvE3_clEvEUlssE_EEEEvS5_RKT_EUliE_EEviT1_,@function
        .size           _ZN2at6native18elementwise_kernelILi128ELi4EZNS0_22gpu_kernel_impl_nocastINS0_13AUnaryFunctorIsssZZZNS0_19maximum_kernel_cudaERNS_18TensorIteratorBaseEENKUlvE_clEvENKUlvE3_clEvEUlssE_EEEEvS5_RKT_EUliE_EEviT1_,(.L_x_42413 - _ZN2at6native18elementwise_kernelILi128ELi4EZNS0_22gpu_kernel_impl_nocastINS0_13AUnaryFunctorIsssZZZNS0_19maximum_kernel_cudaERNS_18TensorIteratorBaseEENKUlvE_clEvENKUlvE3_clEvEUlssE_EEEEvS5_RKT_EUliE_EEviT1_)
        .other          _ZN2at6native18elementwise_kernelILi128ELi4EZNS0_22gpu_kernel_impl_nocastINS0_13AUnaryFunctorIsssZZZNS0_19maximum_kernel_cudaERNS_18TensorIteratorBaseEENKUlvE_clEvENKUlvE3_clEvEUlssE_EEEEvS5_RKT_EUliE_EEviT1_,@"STO_CUDA_ENTRY STV_DEFAULT"
_ZN2at6native18elementwise_kernelILi128ELi4EZNS0_22gpu_kernel_impl_nocastINS0_13AUnaryFunctorIsssZZZNS0_19maximum_kernel_cudaERNS_18TensorIteratorBaseEENKUlvE_clEvENKUlvE3_clEvEUlssE_EEEEvS5_RKT_EUliE_EEviT1_:
.text._ZN2at6native18elementwise_kernelILi128ELi4EZNS0_22gpu_kernel_impl_nocastINS0_13AUnaryFunctorIsssZZZNS0_19maximum_kernel_cudaERNS_18TensorIteratorBaseEENKUlvE_clEvENKUlvE3_clEvEUlssE_EEEEvS5_RKT_EUliE_EEviT1_:
        /* <DEDUP_REMOVED lines=311> */
.L_x_33956:
        /* <DEDUP_REMOVED lines=10> */
[----:B--2---:R-:W-:-:S05]  /*1410*/  VIMNMX R7, R4, UR4, !PT ;  /* 0x0000000404077c48 */ /* 0x004fca000ffe0100 */
[----:B------:R0:W-:Y:S02]  /*1420*/  STG.E.U16 desc[UR6][R2.64], R7 ;  /* 0x0000000702007986 */ /* 0x0001e4000c101506 */
.L_x_33955:
[----:B------:R-:W-:Y:S05]  /*1430*/  BSYNC B0 ;  /* 0x0000000000007941 */ /* 0x000fea0003800000 */
.L_x_33954:
        /* <DEDUP_REMOVED lines=305> */
.L_x_33959:
        /* <DEDUP_REMOVED lines=11> */
[----:B--2---:R-:W-:-:S05]  /*2800*/  VIMNMX R7, R4, UR4, !PT ;  /* 0x0000000404077c48 */ /* 0x004fca000ffe0100 */
        /* <DEDUP_REMOVED lines=304> */
.L_x_33960:
        /* <DEDUP_REMOVED lines=12> */
.L_x_33958:
[----:B------:R-:W-:Y:S05]  /*3bd0*/  BSYNC B0 ;  /* 0x0000000000007941 */ /* 0x000fea0003800000 */
.L_x_33957:
        /* <DEDUP_REMOVED lines=304> */
.L_x_33961:
        /* <DEDUP_REMOVED lines=9> */
[----:B--2---:R-:W-:-:S05]  /*4f70*/  VIMNMX R7, R4, UR4, !PT ;  /* 0x0000000404077c48 */ /* 0x004fca000ffe0100 */
[----:B------:R-:W-:Y:S01]  /*4f80*/  STG.E.U16 desc[UR6][R2.64], R7 ;  /* 0x0000000702007986 */ /* 0x000fe2000c101506 */
[----:B------:R-:W-:Y:S05]  /*4f90*/  EXIT ;  /* 0x000000000000794d */ /* 0x000fea0003800000 */
.L_x_33962:
        /* <DEDUP_REMOVED lines=14> */
.L_x_42413:


//--------------------- .text._ZN2at6native27unrolled_elementwise_kernelINS0_13AUnaryFunctorIsssZZZNS0_19maximum_kernel_cudaERNS_18TensorIteratorBaseEENKUlvE_clEvENKUlvE3_clEvEUlssE_EESt5arrayIPcLm2EELi4E23TrivialOffsetCalculatorILi1EjESD_NS0_6memory15LoadWithoutCastENSE_16StoreWithoutCastEEEviT_T0_T2_T3_T4_T5_ --------------------------
	.section	.text._ZN2at6native27unrolled_elementwise_kernelINS0_13AUnaryFunctorIsssZZZNS0_19maximum_kernel_cudaERNS_18TensorIteratorBaseEENKUlvE_clEvENKUlvE3_clEvEUlssE_EESt5arrayIPcLm2EELi4E23TrivialOffsetCalculatorILi1EjESD_NS0_6memory15LoadWithoutCastENSE_16StoreWithoutCastEEEviT_T0_T2_T3_T4_T5_,"ax",@progbits
	.align	128
        .global         _ZN2at6native27unrolled_elementwise_kernelINS0_13AUnaryFunctorIsssZZZNS0_19maximum_kernel_cudaERNS_18TensorIteratorBaseEENKUlvE_clEvENKUlvE3_clEvEUlssE_EESt5arrayIPcLm2EELi4E23TrivialOffsetCalculatorILi1EjESD_NS0_6memory15LoadWithoutCastENSE_16StoreWithoutCastEEEviT_T0_T2_T3_T4_T5_
        .type           _ZN2at6native27unrolled_elementwise_kernelINS0_13AUnaryFunctorIsssZZZNS0_19maximum_kernel_cudaERNS_18TensorIteratorBaseEENKUlvE_clEvENKUlvE3_clEvEUlssE_EESt5arrayIPcLm2EELi4E23TrivialOffsetCalculatorILi1EjESD_NS0_6memory15LoadWithoutCastENSE_16StoreWithoutCastEEEviT_T0_T2_T3_T4_T5_,@function
        .size           _ZN2at6native27unrolled_elementwise_kernelINS0_13AUnaryFunctorIsssZZZNS0_19maximum_kernel_cudaERNS_18TensorIteratorBaseEENKUlvE_clEvENKUlvE3_clEvEUlssE_EESt5arrayIPcLm2EELi4E23TrivialOffsetCalculatorILi1EjESD_NS0_6memory15LoadWithoutCastENSE_16StoreWithoutCastEEEviT_T0_T2_T3_T4_T5_,(.L_x_42414 - _ZN2at6native27unrolled_elementwise_kernelINS0_13AUnaryFunctorIsssZZZNS0_19maximum_kernel_cudaERNS_18TensorIteratorBaseEENKUlvE_clEvENKUlvE3_clEvEUlssE_EESt5arrayIPcLm2EELi4E23TrivialOffsetCalculatorILi1EjESD_NS0_6memory15LoadWithoutCastENSE_16StoreWithoutCastEEEviT_T0_T2_T3_T4_T5_)
        .other          _ZN2at6native27unrolled_elementwise_kernelINS0_13AUnaryFunctorIsssZZZNS0_19maximum_kernel_cudaERNS_18TensorIteratorBaseEENKUlvE_clEvENKUlvE3_clEvEUlssE_EESt5arrayIPcLm2EELi4E23TrivialOffsetCalculatorILi1EjESD_NS0_6memory15LoadWithoutCastENSE_16StoreWithoutCastEEEviT_T0_T2_T3_T4_T5_,@"STO_CUDA_ENTRY STV_DEFAULT"
_ZN2at6native27unrolled_elementwise_kernelINS0_13AUnaryFunctorIsssZZZNS0_19maximum_kernel_cudaERNS_18TensorIteratorBaseEENKUlvE_clEvENKUlvE3_clEvEUlssE_EESt5arrayIPcLm2EELi4E23TrivialOffsetCalculatorILi1EjESD_NS0_6memory15LoadWithoutCastENSE_16StoreWithoutCastEEEviT_T0_T2_T3_T4_T5_:
.text._ZN2at6native27unrolled_elementwise_kernelINS0_13AUnaryFunctorIsssZZZNS0_19maximum_kernel_cudaERNS_18TensorIteratorBaseEENKUlvE_clEvENKUlvE3_clEvEUlssE_EESt5arrayIPcLm2EELi4E23TrivialOffsetCalculatorILi1EjESD_NS0_6memory15LoadWithoutCastENSE_16StoreWithoutCastEEEviT_T0_T2_T3_T4_T5_:
        /* <DEDUP_REMOVED lines=43> */
[----:B---3--:R-:W-:-:S05]  /*02b0*/  VIMNMX R3, R3, UR4, !PT ;  /* 0x0000000403037c48 */ /* 0x008fca000ffe0100 */
[----:B------:R0:W-:Y:S01]  /*02c0*/  @!P0 STG.E.U16 desc[UR6][R6.64], R3 ;  /* 0x0000000306008986 */ /* 0x0001e2000c101506 */
[----:B-----5:R-:W-:Y:S02]  /*02d0*/  VIMNMX R13, R18, UR4, !PT ;  /* 0x00000004120d7c48 */ /* 0x020fe4000ffe0100 */
[----:B----4-:R-:W-:Y:S02]  /*02e0*/  VIMNMX R9, R16, UR4, !PT ;  /* 0x0000000410097c48 */ /* 0x010fe4000ffe0100 */
[----:B------:R-:W-:Y:S01]  /*02f0*/  VIMNMX R17, R17, UR4, !PT ;  /* 0x0000000411117c48 */ /* 0x000fe2000ffe0100 */
        /* <DEDUP_REMOVED lines=11> */
.L_x_33964:
[----:B------:R-:W-:Y:S05]  /*03b0*/  BSYNC B0 ;  /* 0x0000000000007941 */ /* 0x000fea0003800000 */
.L_x_33963:
[----:B------:R-:W-:-:S13]  /*03c0*/  ISETP.GE.AND P0, PT, R11, R2, PT ;  /* 0x000000020b00720c */ /* 0x000fda0003f06270 */
[----:B------:R-:W-:Y:S05]  /*03d0*/  @P0 EXIT ;  /* 0x000000000000094d */ /* 0x000fea0003800000 */
[----:B------:R-:W1:Y:S01]  /*03e0*/  LDC.64 R2, c[0x0][0x218] ;  /* 0x00008600ff027b82 */ /* 0x000e620000000a00 */
[----:B------:R-:W-:-:S05]  /*03f0*/  LEA R11, R0, R11, 0x9 ;  /* 0x0000000b000b7211 */ /* 0x000fca00078e48ff */
[----:B-1----:R-:W-:-:S05]  /*0400*/  IMAD.WIDE.U32 R2, R11, 0x2, R2 ;  /* 0x000000020b027825 */ /* 0x002fca00078e0002 */
[----:B------:R-:W-:Y:S01]  /*0410*/  STG.E.U16 desc[UR6][R2.64], R17 ;  /* 0x0000001102007986 */ /* 0x000fe2000c101506 */
[----:B------:R-:W-:Y:S05]  /*0420*/  EXIT ;  /* 0x000000000000794d */ /* 0x000fea0003800000 */
.L_x_33965:
        /* <DEDUP_REMOVED lines=13> */
.L_x_42414:


//--------------------- .text._ZN2at6native29vectorized_elementwise_kernelILi2ENS0_13AUnaryFunctorIsssZZZNS0_19maximum_kernel_cudaERNS_18TensorIteratorBaseEENKUlvE_clEvENKUlvE3_clEvEUlssE_EESt5arrayIPcLm2EEEEviT0_T1_ --------------------------
	.section	.text._ZN2at6native29vectorized_elementwise_kernelILi2ENS0_13AUnaryFunctorIsssZZZNS0_19maximum_kernel_cudaERNS_18TensorIteratorBaseEENKUlvE_clEvENKUlvE3_clEvEUlssE_EESt5arrayIPcLm2EEEEviT0_T1_,"ax",@progbits
	.align	128
        .global         _ZN2at6native29vectorized_elementwise_kernelILi2ENS0_13AUnaryFunctorIsssZZZNS0_19maximum_kernel_cudaERNS_18TensorIteratorBaseEENKUlvE_clEvENKUlvE3_clEvEUlssE_EESt5arrayIPcLm2EEEEviT0_T1_
        .type           _ZN2at6native29vectorized_elementwise_kernelILi2ENS0_13AUnaryFunctorIsssZZZNS0_19maximum_kernel_cudaERNS_18TensorIteratorBaseEENKUlvE_clEvENKUlvE3_clEvEUlssE_EESt5arrayIPcLm2EEEEviT0_T1_,@function
        .size           _ZN2at6native29vectorized_elementwise_kernelILi2ENS0_13AUnaryFunctorIsssZZZNS0_19maximum_kernel_cudaERNS_18TensorIteratorBaseEENKUlvE_clEvENKUlvE3_clEvEUlssE_EESt5arrayIPcLm2EEEEviT0_T1_,(.L_x_42415 - _ZN2at6native29vectorized_elementwise_kernelILi2ENS0_13AUnaryFunctorIsssZZZNS0_19maximum_kernel_cudaERNS_18TensorIteratorBaseEENKUlvE_clEvENKUlvE3_clEvEUlssE_EESt5arrayIPcLm2EEEEviT0_T1_)
        .other          _ZN2at6native29vectorized_elementwise_kernelILi2ENS0_13AUnaryFunctorIsssZZZNS0_19maximum_kernel_cudaERNS_18TensorIteratorBaseEENKUlvE_clEvENKUlvE3_clEvEUlssE_EESt5arrayIPcLm2EEEEviT0_T1_,@"STO_CUDA_ENTRY STV_DEFAULT"
_ZN2at6native29vectorized_elementwise_kernelILi2ENS0_13AUnaryFunctorIsssZZZNS0_19maximum_kernel_cudaERNS_18TensorIteratorBaseEENKUlvE_clEvENKUlvE3_clEvEUlssE_EESt5arrayIPcLm2EEEEviT0_T1_:
.text._ZN2at6native29vectorized_elementwise_kernelILi2ENS0_13AUnaryFunctorIsssZZZNS0_19maximum_kernel_cudaERNS_18TensorIteratorBaseEENKUlvE_clEvENKUlvE3_clEvEUlssE_EESt5arrayIPcLm2EEEEviT0_T1_:
        /* <DEDUP_REMOVED lines=33> */
[----:B------:R-:W-:Y:S02]  /*0210*/  VIMNMX R0, R0, UR4, !PT ;  /* 0x0000000400007c48 */ /* 0x000fe4000ffe0100 */
[----:B------:R-:W-:Y:S02]  /*0220*/  VIMNMX R7, R4, UR4, !PT ;  /* 0x0000000404077c48 */ /* 0x000fe4000ffe0100 */
[----:B------:R-:W-:Y:S02]  /*0230*/  VIMNMX R6, R6, UR4, !PT ;  /* 0x0000000406067c48 */ /* 0x000fe4000ffe0100 */
[----:B------:R-:W-:-:S02]  /*0240*/  VIMNMX R9, R8, UR4, !PT ;  /* 0x0000000408097c48 */ /* 0x000fc4000ffe0100 */
[----:B------:R-:W-:Y:S02]  /*0250*/  VIMNMX R10, R10, UR4, !PT ;  /* 0x000000040a0a7c48 */ /* 0x000fe4000ffe0100 */
[----:B------:R-:W-:Y:S02]  /*0260*/  VIMNMX R11, R11, UR4, !PT ;  /* 0x000000040b0b7c48 */ /* 0x000fe4000ffe0100 */
[----:B------:R-:W-:Y:S02]  /*0270*/  VIMNMX R12, R12, UR4, !PT ;  /* 0x000000040c0c7c48 */ /* 0x000fe4000ffe0100 */
[----:B------:R-:W-:Y:S02]  /*0280*/  VIMNMX R13, R13, UR4, !PT ;  /* 0x000000040d0d7c48 */ /* 0x000fe4000ffe0100 */
        /* <DEDUP_REMOVED lines=9> */
.L_x_33966:
        /* <DEDUP_REMOVED lines=65> */
[----:B---3--:R-:W-:Y:S02]  /*0730*/  VIMNMX R17, R17, UR4, !PT ;  /* 0x0000000411117c48 */ /* 0x008fe4000ffe0100 */
[----:B--2---:R-:W-:-:S05]  /*0740*/  VIMNMX R13, R18, UR4, !PT ;  /* 0x00000004120d7c48 */ /* 0x004fca000ffe0100 */
[----:B------:R2:W-:Y:S01]  /*0750*/  @!P0 STG.E.U16 desc[UR6][R24.64], R13 ;  /* 0x0000000d18008986 */ /* 0x0005e2000c101506 */
[----:B------:R-:W-:Y:S02]  /*0760*/  ISETP.GE.AND P0, PT, R19, R16, PT ;  /* 0x000000101300720c */ /* 0x000fe40003f06270 */
[----:B0-----:R-:W-:Y:S02]  /*0770*/  VIMNMX R9, R22, UR4, !PT ;  /* 0x0000000416097c48 */ /* 0x001fe4000ffe0100 */
[----:B-1----:R-:W-:Y:S02]  /*0780*/  VIMNMX R3, R15, UR4, !PT ;  /* 0x000000040f037c48 */ /* 0x002fe4000ffe0100 */
[----:B------:R-:W-:Y:S02]  /*0790*/  VIMNMX R2, R14, UR4, !PT ;  /* 0x000000040e027c48 */ /* 0x000fe4000ffe0100 */
[----:B----4-:R-:W-:Y:S02]  /*07a0*/  VIMNMX R21, R21, UR4, !PT ;  /* 0x0000000415157c48 */ /* 0x010fe4000ffe0100 */
[----:B------:R-:W-:-:S02]  /*07b0*/  VIMNMX R23, R23, UR4, !PT ;  /* 0x0000000417177c48 */ /* 0x000fc4000ffe0100 */
[----:B------:R-:W-:Y:S01]  /*07c0*/  VIMNMX R12, R12, UR4, !PT ;  /* 0x000000040c0c7c48 */ /* 0x000fe2000ffe0100 */
        /* <DEDUP_REMOVED lines=13> */
.L_x_33969:
[----:B------:R-:W-:-:S13]  /*08a0*/  ISETP.GE.AND P0, PT, R19, R16, PT ;  /* 0x000000101300720c */ /* 0x000fda0003f06270 */
[----:B------:R-:W-:Y:S05]  /*08b0*/  @P0 BRA `(.L_x_33971) ;  /* 0x0000000000300947 */ /* 0x000fea0003800000 */
[----:B0-----:R-:W0:Y:S01]  /*08c0*/  LDC.64 R4, c[0x0][0x218] ;  /* 0x00008600ff047b82 */ /* 0x001e220000000a00 */
[----:B------:R-:W-:Y:S02]  /*08d0*/  IMAD.IADD R7, R0, 0x1, R19 ;  /* 0x0000000100077824 */ /* 0x000fe400078e0213 */
[----:B------:R-:W-:Y:S02]  /*08e0*/  VIADD R19, R19, 0x80 ;  /* 0x0000008013137836 */ /* 0x000fe40000000000 */
[----:B0-----:R-:W-:-:S05]  /*08f0*/  IMAD.WIDE.U32 R4, R7, 0x2, R4 ;  /* 0x0000000207047825 */ /* 0x001fca00078e0004 */
[----:B------:R1:W-:Y:S02]  /*0900*/  STG.E.U16 desc[UR6][R4.64], R21 ;  /* 0x0000001504007986 */ /* 0x0003e4000c101506 */
.L_x_33970:
[----:B------:R-:W-:-:S13]  /*0910*/  ISETP.GE.AND P0, PT, R19, R16, PT ;  /* 0x000000101300720c */ /* 0x000fda0003f06270 */
[----:B------:R-:W-:Y:S05]  /*0920*/  @P0 BRA `(.L_x_33972) ;  /* 0x0000000000340947 */ /* 0x000fea0003800000 */
[----:B01----:R-:W0:Y:S01]  /*0930*/  LDC.64 R4, c[0x0][0x218] ;  /* 0x00008600ff047b82 */ /* 0x003e220000000a00 */
[----:B------:R-:W-:Y:S01]  /*0940*/  IADD3 R7, R0, R19, RZ ;  /* 0x0000001300077210 */ /* 0x000fe20007ffe0ff */
[----:B------:R-:W-:-:S04]  /*0950*/  VIADD R19, R19, 0x80 ;  /* 0x0000008013137836 */ /* 0x000fc80000000000 */
[----:B0-----:R-:W-:-:S05]  /*0960*/  IMAD.WIDE.U32 R4, R7, 0x2, R4 ;  /* 0x0000000207047825 */ /* 0x001fca00078e0004 */
[----:B------:R1:W-:Y:S02]  /*0970*/  STG.E.U16 desc[UR6][R4.64], R23 ;  /* 0x0000001704007986 */ /* 0x0003e4000c101506 */
.L_x_33971:
        /* <DEDUP_REMOVED lines=8> */
.L_x_33972:
[----:B------:R-:W-:Y:S05]  /*0a00*/  BSYNC B1 ;  /* 0x0000000000017941 */ /* 0x000fea0003800000 */
.L_x_33968:
[----:B------:R-:W-:-:S13]  /*0a10*/  ISETP.GE.AND P0, PT, R19, R16, PT ;  /* 0x000000101300720c */ /* 0x000fda0003f06270 */
[----:B012---:R-:W0:Y:S01]  /*0a20*/  @!P0 LDC.64 R4, c[0x0][0x218] ;  /* 0x00008600ff048b82 */ /* 0x007e220000000a00 */
[----:B------:R-:W-:Y:S01]  /*0a30*/  @!P0 IADD3 R3, R0, R19, RZ ;  /* 0x0000001300038210 */ /* 0x000fe20007ffe0ff */
[----:B------:R-:W-:-:S04]  /*0a40*/  @!P0 VIADD R19, R19, 0x80 ;  /* 0x0000008013138836 */ /* 0x000fc80000000000 */
[----:B0-----:R-:W-:-:S05]  /*0a50*/  @!P0 IMAD.WIDE.U32 R4, R3, 0x2, R4 ;  /* 0x0000000203048825 */ /* 0x001fca00078e0004 */
[----:B------:R2:W-:Y:S02]  /*0a60*/  @!P0 STG.E.U16 desc[UR6][R4.64], R2 ;  /* 0x0000000204008986 */ /* 0x0005e4000c101506 */
.L_x_33973:
[----:B------:R-:W-:Y:S05]  /*0a70*/  BSYNC B0 ;  /* 0x0000000000007941 */ /* 0x000fea0003800000 */
.L_x_33967:
        /* <DEDUP_REMOVED lines=8> */
.L_x_33974:
        /* <DEDUP_REMOVED lines=16> */
.L_x_42415:


//--------------------- .text._ZN2at6native29vectorized_elementwise_kernelILi4ENS0_13AUnaryFunctorIsssZZZNS0_19maximum_kernel_cudaERNS_18TensorIteratorBaseEENKUlvE_clEvENKUlvE3_clEvEUlssE_EESt5arrayIPcLm2EEEEviT0_T1_ --------------------------
	.section	.text._ZN2at6native29vectorized_elementwise_kernelILi4ENS0_13AUnaryFunctorIsssZZZNS0_19maximum_kernel_cudaERNS_18TensorIteratorBaseEENKUlvE_clEvENKUlvE3_clEvEUlssE_EESt5arrayIPcLm2EEEEviT0_T1_,"ax",@progbits
	.align	128
        .global         _ZN2at6native29vectorized_elementwise_kernelILi4ENS0_13AUnaryFunctorIsssZZZNS0_19maximum_kernel_cudaERNS_18TensorIteratorBaseEENKUlvE_clEvENKUlvE3_clEvEUlssE_EESt5arrayIPcLm2EEEEviT0_T1_
        .type           _ZN2at6native29vectorized_elementwise_kernelILi4ENS0_13AUnaryFunctorIsssZZZNS0_19maximum_kernel_cudaERNS_18TensorIteratorBaseEENKUlvE_clEvENKUlvE3_clEvEUlssE_EESt5arrayIPcLm2EEEEviT0_T1_,@function
        .size           _ZN2at6native29vectorized_elementwise_kernelILi4ENS0_13AUnaryFunctorIsssZZZNS0_19maximum_kernel_cudaERNS_18TensorIteratorBaseEENKUlvE_clEvENKUlvE3_clEvEUlssE_EESt5arrayIPcLm2EEEEviT0_T1_,(.L_x_42416 - _ZN2at6native29vectorized_elementwise_kernelILi4ENS0_13AUnaryFunctorIsssZZZNS0_19maximum_kernel_cudaERNS_18TensorIteratorBaseEENKUlvE_clEvENKUlvE3_clEvEUlssE_EESt5arrayIPcLm2EEEEviT0_T1_)
        .other          _ZN2at6native29vectorized_elementwise_kernelILi4ENS0_13AUnaryFunctorIsssZZZNS0_19maximum_kernel_cudaERNS_18TensorIteratorBaseEENKUlvE_clEvENKUlvE3_clEvEUlssE_EESt5arrayIPcLm2EEEEviT0_T1_,@"STO_CUDA_ENTRY STV_DEFAULT"
_ZN2at6native29vectorized_elementwise_kernelILi4ENS0_13AUnaryFunctorIsssZZZNS0_19maximum_kernel_cudaERNS_18TensorIteratorBaseEENKUlvE_clEvENKUlvE3_clEvEUlssE_EESt5arrayIPcLm2EEEEviT0_T1_:
.text._ZN2at6native29vectorized_elementwise_kernelILi4ENS0_13AUnaryFunctorIsssZZZNS0_19maximum_kernel_cudaERNS_18TensorIteratorBaseEENKUlvE_clEvENKUlvE3_clEvEUlssE_EESt5arrayIPcLm2EEEEviT0_T1_:
        /* <DEDUP_REMOVED lines=32> */
[----:B------:R-:W-:Y:S01]  /*0200*/  VIMNMX R10, R10, UR4, !PT ;  /* 0x000000040a0a7c48 */ /* 0x000fe2000ffe0100 */
[----:B------:R-:W-:Y:S01]  /*0210*/  IMAD.MOV.U32 R13, RZ, RZ, R14 ;  /* 0x000000ffff0d7224 */ /* 0x000fe200078e000e */
[----:B------:R-:W-:Y:S02]  /*0220*/  VIMNMX R11, R11, UR4, !PT ;  /* 0x000000040b0b7c48 */ /* 0x000fe4000ffe0100 */
[----:B------:R-:W-:Y:S02]  /*0230*/  VIMNMX R0, R0, UR4, !PT ;  /* 0x0000000400007c48 */ /* 0x000fe4000ffe0100 */
[----:B------:R-:W-:Y:S02]  /*0240*/  VIMNMX R7, R4, UR4, !PT ;  /* 0x0000000404077c48 */ /* 0x000fe4000ffe0100 */
[----:B------:R-:W-:-:S02]  /*0250*/  VIMNMX R6, R6, UR4, !PT ;  /* 0x0000000406067c48 */ /* 0x000fc4000ffe0100 */
[----:B------:R-:W-:Y:S02]  /*0260*/  VIMNMX R9, R8, UR4, !PT ;  /* 0x0000000408097c48 */ /* 0x000fe4000ffe0100 */
[----:B------:R-:W-:Y:S02]  /*0270*/  VIMNMX R12, R12, UR4, !PT ;  /* 0x000000040c0c7c48 */ /* 0x000fe4000ffe0100 */
[----:B------:R-:W-:Y:S02]  /*0280*/  VIMNMX R13, R13, UR4, !PT ;  /* 0x000000040d0d7c48 */ /* 0x000fe4000ffe0100 */
[----:B------:R-:W-:Y:S02]  /*0290*/  PRMT R10, R10, 0x5410, R11 ;  /* 0x000054100a0a7816 */ /* 0x000fe4000000000b */
[----:B------:R-:W-:Y:S02]  /*02a0*/  PRMT R8, R0, 0x5410, R7 ;  /* 0x0000541000087816 */ /* 0x000fe40000000007 */
[----:B------:R-:W-:-:S02]  /*02b0*/  PRMT R9, R6, 0x5410, R9 ;  /* 0x0000541006097816 */ /* 0x000fc40000000009 */
[----:B------:R-:W-:-:S03]  /*02c0*/  PRMT R11, R12, 0x5410, R13 ;  /* 0x000054100c0b7816 */ /* 0x000fc6000000000d */
[----:B------:R-:W-:Y:S04]  /*02d0*/  STG.E.64 desc[UR6][R2.64], R8 ;  /* 0x0000000802007986 */ /* 0x000fe8000c101b06 */
[----:B------:R-:W-:Y:S01]  /*02e0*/  STG.E.64 desc[UR6][R2.64+0x400], R10 ;  /* 0x0004000a02007986 */ /* 0x000fe2000c101b06 */
[----:B------:R-:W-:Y:S05]  /*02f0*/  EXIT ;  /* 0x000000000000794d */ /* 0x000fea0003800000 */
.L_x_33975:
        /* <DEDUP_REMOVED lines=65> */
[----:B---3--:R-:W-:-:S02]  /*0710*/  VIMNMX R17, R17, UR4, !PT ;  /* 0x0000000411117c48 */ /* 0x008fc4000ffe0100 */
[----:B------:R-:W-:-:S05]  /*0720*/  VIMNMX R13, R18, UR4, !PT ;  /* 0x00000004120d7c48 */ /* 0x000fca000ffe0100 */
[----:B------:R0:W-:Y:S01]  /*0730*/  @!P0 STG.E.U16 desc[UR6][R24.64], R13 ;  /* 0x0000000d18008986 */ /* 0x0001e2000c101506 */
[----:B------:R-:W-:Y:S02]  /*0740*/  ISETP.GE.AND P0, PT, R19, R16, PT ;  /* 0x000000101300720c */ /* 0x000fe40003f06270 */
[----:B-----5:R-:W-:Y:S02]  /*0750*/  VIMNMX R9, R22, UR4, !PT ;  /* 0x0000000416097c48 */ /* 0x020fe4000ffe0100 */
[----:B------:R-:W-:Y:S02]  /*0760*/  VIMNMX R3, R15, UR4, !PT ;  /* 0x000000040f037c48 */ /* 0x000fe4000ffe0100 */
[----:B--2---:R-:W-:Y:S02]  /*0770*/  VIMNMX R21, R21, UR4, !PT ;  /* 0x0000000415157c48 */ /* 0x004fe4000ffe0100 */
[----:B----4-:R-:W-:Y:S02]  /*0780*/  VIMNMX R2, R14, UR4, !PT ;  /* 0x000000040e027c48 */ /* 0x010fe4000ffe0100 */
[----:B------:R-:W-:-:S02]  /*0790*/  VIMNMX R23, R23, UR4, !PT ;  /* 0x0000000417177c48 */ /* 0x000fc4000ffe0100 */
[----:B------:R-:W-:Y:S01]  /*07a0*/  VIMNMX R12, R12, UR4, !PT ;  /* 0x000000040c0c7c48 */ /* 0x000fe2000ffe0100 */
        /* <DEDUP_REMOVED lines=13> */
.L_x_33978:
[----:B------:R-:W-:-:S13]  /*0880*/  ISETP.GE.AND P0, PT, R19, R16, PT ;  /* 0x000000101300720c */ /* 0x000fda0003f06270 */
[----:B------:R-:W-:Y:S05]  /*0890*/  @P0 BRA `(.L_x_33980) ;  /* 0x0000000000300947 */ /* 0x000fea0003800000 */
[----:B0-----:R-:W0:Y:S01]  /*08a0*/  LDC.64 R4, c[0x0][0x218] ;  /* 0x00008600ff047b82 */ /* 0x001e220000000a00 */
[----:B------:R-:W-:Y:S01]  /*08b0*/  IADD3 R7, R0, R19, RZ ;  /* 0x0000001300077210 */ /* 0x000fe20007ffe0ff */
[----:B------:R-:W-:-:S04]  /*08c0*/  VIADD R19, R19, 0x80 ;  /* 0x0000008013137836 */ /* 0x000fc80000000000 */
[----:B0-----:R-:W-:-:S05]  /*08d0*/  IMAD.WIDE.U32 R4, R7, 0x2, R4 ;  /* 0x0000000207047825 */ /* 0x001fca00078e0004 */
[----:B------:R1:W-:Y:S02]  /*08e0*/  STG.E.U16 desc[UR6][R4.64], R21 ;  /* 0x0000001504007986 */ /* 0x0003e4000c101506 */
.L_x_33979:
[----:B------:R-:W-:-:S13]  /*08f0*/  ISETP.GE.AND P0, PT, R19, R16, PT ;  /* 0x000000101300720c */ /* 0x000fda0003f06270 */
[----:B------:R-:W-:Y:S05]  /*0900*/  @P0 BRA `(.L_x_33981) ;  /* 0x0000000000340947 */ /* 0x000fea0003800000 */
[----:B01----:R-:W0:Y:S01]  /*0910*/  LDC.64 R4, c[0x0][0x218] ;  /* 0x00008600ff047b82 */ /* 0x003e220000000a00 */
[----:B------:R-:W-:Y:S02]  /*0920*/  IMAD.IADD R7, R0, 0x1, R19 ;  /* 0x0000000100077824 */ /* 0x000fe400078e0213 */
[----:B------:R-:W-:Y:S02]  /*0930*/  VIADD R19, R19, 0x80 ;  /* 0x0000008013137836 */ /* 0x000fe40000000000 */
[----:B0-----:R-:W-:-:S05]  /*0940*/  IMAD.WIDE.U32 R4, R7, 0x2, R4 ;  /* 0x0000000207047825 */ /* 0x001fca00078e0004 */
[----:B------:R1:W-:Y:S02]  /*0950*/  STG.E.U16 desc[UR6][R4.64], R23 ;  /* 0x0000001704007986 */ /* 0x0003e4000c101506 */
.L_x_33980:
        /* <DEDUP_REMOVED lines=8> */
.L_x_33981:
[----:B------:R-:W-:Y:S05]  /*09e0*/  BSYNC B1 ;  /* 0x0000000000017941 */ /* 0x000fea0003800000 */
.L_x_33977:
[----:B------:R-:W-:-:S13]  /*09f0*/  ISETP.GE.AND P0, PT, R19, R16, PT ;  /* 0x000000101300720c */ /* 0x000fda0003f06270 */
[----:B012---:R-:W0:Y:S01]  /*0a00*/  @!P0 LDC.64 R4, c[0x0][0x218] ;  /* 0x00008600ff048b82 */ /* 0x007e220000000a00 */
[----:B------:R-:W-:Y:S01]  /*0a10*/  @!P0 IMAD.IADD R3, R0, 0x1, R19 ;  /* 0x0000000100038824 */ /* 0x000fe200078e0213 */
[----:B------:R-:W-:-:S03]  /*0a20*/  @!P0 IADD3 R19, R19, 0x80, RZ ;  /* 0x0000008013138810 */ /* 0x000fc60007ffe0ff */
[----:B0-----:R-:W-:-:S05]  /*0a30*/  @!P0 IMAD.WIDE.U32 R4, R3, 0x2, R4 ;  /* 0x0000000203048825 */ /* 0x001fca00078e0004 */
[----:B------:R2:W-:Y:S02]  /*0a40*/  @!P0 STG.E.U16 desc[UR6][R4.64], R2 ;  /* 0x0000000204008986 */ /* 0x0005e4000c101506 */
.L_x_33982:
[----:B------:R-:W-:Y:S05]  /*0a50*/  BSYNC B0 ;  /* 0x0000000000007941 */ /* 0x000fea0003800000 */
.L_x_33976:
        /* <DEDUP_REMOVED lines=8> */
.L_x_33983:
        /* <DEDUP_REMOVED lines=10> */
.L_x_42416:


//--------------------- .text._ZN2at6native29vectorized_elementwise_kernelILi8ENS0_13AUnaryFunctorIsssZZZNS0_19maximum_kernel_cudaERNS_18TensorIteratorBaseEENKUlvE_clEvENKUlvE3_clEvEUlssE_EESt5arrayIPcLm2EEEEviT0_T1_ --------------------------
	.section	.text._ZN2at6native29vectorized_elementwise_kernelILi8ENS0_13AUnaryFunctorIsssZZZNS0_19maximum_kernel_cudaERNS_18TensorIteratorBaseEENKUlvE_clEvENKUlvE3_clEvEUlssE_EESt5arrayIPcLm2EEEEviT0_T1_,"ax",@progbits
	.align	128
        .global         _ZN2at6native29vectorized_elementwise_kernelILi8ENS0_13AUnaryFunctorIsssZZZNS0_19maximum_kernel_cudaERNS_18TensorIteratorBaseEENKUlvE_clEvENKUlvE3_clEvEUlssE_EESt5arrayIPcLm2EEEEviT0_T1_
        .type           _ZN2at6native29vectorized_elementwise_kernelILi8ENS0_13AUnaryFunctorIsssZZZNS0_19maximum_kernel_cudaERNS_18TensorIteratorBaseEENKUlvE_clEvENKUlvE3_clEvEUlssE_EESt5arrayIPcLm2EEEEviT0_T1_,@function
        .size           _ZN2at6native29vectorized_elementwise_kernelILi8ENS0_13AUnaryFunctorIsssZZZNS0_19maximum_kernel_cudaERNS_18TensorIteratorBaseEENKUlvE_clEvENKUlvE3_clEvEUlssE_EESt5arrayIPcLm2EEEEviT0_T1_,(.L_x_42417 - _ZN2at6native29vectorized_elementwise_kernelILi8ENS0_13AUnaryFunctorIsssZZZNS0_19maximum_kernel_cudaERNS_18TensorIteratorBaseEENKUlvE_clEvENKUlvE3_clEvEUlssE_EESt5arrayIPcLm2EEEEviT0_T1_)
        .other          _ZN2at6native29vectorized_elementwise_kernelILi8ENS0_13AUnaryFunctorIsssZZZNS0_19maximum_kernel_cudaERNS_18TensorIteratorBaseEENKUlvE_clEvENKUlvE3_clEvEUlssE_EESt5arrayIPcLm2EEEEviT0_T1_,@"STO_CUDA_ENTRY STV_DEFAULT"
_ZN2at6native29vectorized_elementwise_kernelILi8ENS0_13AUnaryFunctorIsssZZZNS0_19maximum_kernel_cudaERNS_18TensorIteratorBaseEENKUlvE_clEvENKUlvE3_clEvEUlssE_EESt5arrayIPcLm2EEEEviT0_T1_:
.text._ZN2at6native29vectorized_elementwise_kernelILi8ENS0_13AUnaryFunctorIsssZZZNS0_19maximum_kernel_cudaERNS_18TensorIteratorBaseEENKUlvE_clEvENKUlvE3_clEvEUlssE_EESt5arrayIPcLm2EEEEviT0_T1_:
        /* <DEDUP_REMOVED lines=32> */
[----:B------:R-:W-:-:S02]  /*0200*/  VIMNMX R0, R0, UR4, !PT ;  /* 0x0000000400007c48 */ /* 0x000fc4000ffe0100 */
[----:B------:R-:W-:Y:S02]  /*0210*/  VIMNMX R5, R4, UR4, !PT ;  /* 0x0000000404057c48 */ /* 0x000fe4000ffe0100 */
[----:B------:R-:W-:Y:S02]  /*0220*/  VIMNMX R6, R6, UR4, !PT ;  /* 0x0000000406067c48 */ /* 0x000fe4000ffe0100 */
[----:B------:R-:W-:Y:S02]  /*0230*/  VIMNMX R7, R7, UR4, !PT ;  /* 0x0000000407077c48 */ /* 0x000fe4000ffe0100 */
[----:B------:R-:W-:Y:S02]  /*0240*/  VIMNMX R8, R8, UR4, !PT ;  /* 0x0000000408087c48 */ /* 0x000fe4000ffe0100 */
[----:B------:R-:W-:Y:S02]  /*0250*/  VIMNMX R9, R9, UR4, !PT ;  /* 0x0000000409097c48 */ /* 0x000fe4000ffe0100 */
[----:B------:R-:W-:-:S02]  /*0260*/  VIMNMX R10, R10, UR4, !PT ;  /* 0x000000040a0a7c48 */ /* 0x000fc4000ffe0100 */
[----:B------:R-:W-:Y:S02]  /*0270*/  VIMNMX R11, R11, UR4, !PT ;  /* 0x000000040b0b7c48 */ /* 0x000fe4000ffe0100 */
[----:B------:R-:W-:Y:S02]  /*0280*/  PRMT R4, R5, 0x1054, R0 ;  /* 0x0000105405047816 */ /* 0x000fe40000000000 */
[----:B------:R-:W-:Y:S02]  /*0290*/  PRMT R5, R7, 0x1054, R6 ;  /* 0x0000105407057816 */ /* 0x000fe40000000006 */
[----:B------:R-:W-:Y:S02]  /*02a0*/  PRMT R6, R9, 0x1054, R8 ;  /* 0x0000105409067816 */ /* 0x000fe40000000008 */
[----:B------:R-:W-:-:S05]  /*02b0*/  PRMT R7, R11, 0x1054, R10 ;  /* 0x000010540b077816 */ /* 0x000fca000000000a */
[----:B------:R-:W-:Y:S01]  /*02c0*/  STG.E.128 desc[UR6][R2.64], R4 ;  /* 0x0000000402007986 */ /* 0x000fe2000c101d06 */
[----:B------:R-:W-:Y:S05]  /*02d0*/  EXIT ;  /* 0x000000000000794d */ /* 0x000fea0003800000 */
.L_x_33984:
        /* <DEDUP_REMOVED lines=88> */
.L_x_33987:
[----:B------:R-:W-:-:S13]  /*0860*/  ISETP.GE.AND P0, PT, R19, R16, PT ;  /* 0x000000101300720c */ /* 0x000fda0003f06270 */
[----:B------:R-:W-:Y:S05]  /*0870*/  @P0 BRA `(.L_x_33989) ;  /* 0x0000000000300947 */ /* 0x000fea0003800000 */
[----:B0-----:R-:W0:Y:S01]  /*0880*/  LDC.64 R4, c[0x0][0x218] ;  /* 0x00008600ff047b82 */ /* 0x001e220000000a00 */
[----:B------:R-:W-:Y:S01]  /*0890*/  IADD3 R7, R0, R19, RZ ;  /* 0x0000001300077210 */ /* 0x000fe20007ffe0ff */
[----:B------:R-:W-:-:S04]  /*08a0*/  VIADD R19, R19, 0x80 ;  /* 0x0000008013137836 */ /* 0x000fc80000000000 */
[----:B0-----:R-:W-:-:S05]  /*08b0*/  IMAD.WIDE.U32 R4, R7, 0x2, R4 ;  /* 0x0000000207047825 */ /* 0x001fca00078e0004 */
[----:B------:R1:W-:Y:S02]  /*08c0*/  STG.E.U16 desc[UR6][R4.64], R21 ;  /* 0x0000001504007986 */ /* 0x0003e4000c101506 */
.L_x_33988:
[----:B------:R-:W-:-:S13]  /*08d0*/  ISETP.GE.AND P0, PT, R19, R16, PT ;  /* 0x000000101300720c */ /* 0x000fda0003f06270 */
[----:B------:R-:W-:Y:S05]  /*08e0*/  @P0 BRA `(.L_x_33990) ;  /* 0x0000000000340947 */ /* 0x000fea0003800000 */
[----:B01----:R-:W0:Y:S01]  /*08f0*/  LDC.64 R4, c[0x0][0x218] ;  /* 0x00008600ff047b82 */ /* 0x003e220000000a00 */
[----:B------:R-:W-:Y:S02]  /*0900*/  IMAD.IADD R7, R0, 0x1, R19 ;  /* 0x0000000100077824 */ /* 0x000fe400078e0213 */
[----:B------:R-:W-:Y:S02]  /*0910*/  VIADD R19, R19, 0x80 ;  /* 0x0000008013137836 */ /* 0x000fe40000000000 */
[----:B0-----:R-:W-:-:S05]  /*0920*/  IMAD.WIDE.U32 R4, R7, 0x2, R4 ;  /* 0x0000000207047825 */ /* 0x001fca00078e0004 */
[----:B------:R1:W-:Y:S02]  /*0930*/  STG.E.U16 desc[UR6][R4.64], R23 ;  /* 0x0000001704007986 */ /* 0x0003e4000c101506 */
.L_x_33989:
        /* <DEDUP_REMOVED lines=8> */
.L_x_33990:
[----:B------:R-:W-:Y:S05]  /*09c0*/  BSYNC B1 ;  /* 0x0000000000017941 */ /* 0x000fea0003800000 */
.L_x_33986:
[----:B------:R-:W-:-:S13]  /*09d0*/  ISETP.GE.AND P0, PT, R19, R16, PT ;  /* 0x000000101300720c */ /* 0x000fda0003f06270 */
[----:B012---:R-:W0:Y:S01]  /*09e0*/  @!P0 LDC.64 R4, c[0x0][0x218] ;  /* 0x00008600ff048b82 */ /* 0x007e220000000a00 */
[----:B------:R-:W-:Y:S01]  /*09f0*/  @!P0 IMAD.IADD R3, R0, 0x1, R19 ;  /* 0x0000000100038824 */ /* 0x000fe200078e0213 */
[----:B------:R-:W-:-:S03]  /*0a00*/  @!P0 IADD3 R19, R19, 0x80, RZ ;  /* 0x0000008013138810 */ /* 0x000fc60007ffe0ff */
[----:B0-----:R-:W-:-:S05]  /*0a10*/  @!P0 IMAD.WIDE.U32 R4, R3, 0x2, R4 ;  /* 0x0000000203048825 */ /* 0x001fca00078e0004 */
[----:B------:R2:W-:Y:S02]  /*0a20*/  @!P0 STG.E.U16 desc[UR6][R4.64], R2 ;  /* 0x0000000204008986 */ /* 0x0005e4000c101506 */
.L_x_33991:
[----:B------:R-:W-:Y:S05]  /*0a30*/  BSYNC B0 ;  /* 0x0000000000007941 */ /* 0x000fea0003800000 */
.L_x_33985:
        /* <DEDUP_REMOVED lines=8> */
.L_x_33992:
        /* <DEDUP_REMOVED lines=12> */
.L_x_42417:


//--------------------- .text._ZN2at6native18elementwise_kernelILi128ELi4EZNS0_15gpu_kernel_implINS0_13BinaryFunctorIsssZZZNS0_19maximum_kernel_cudaERNS_18TensorIteratorBaseEENKUlvE_clEvENKUlvE3_clEvEUlssE_EEEEvS5_RKT_EUliE_EEviT1_ --------------------------
	.section	.text._ZN2at6native18elementwise_kernelILi128ELi4EZNS0_15gpu_kernel_implINS0_13BinaryFunctorIsssZZZNS0_19maximum_kernel_cudaERNS_18TensorIteratorBaseEENKUlvE_clEvENKUlvE3_clEvEUlssE_EEEEvS5_RKT_EUliE_EEviT1_,"ax",@progbits
	.align	128
        .global         _ZN2at6native18elementwise_kernelILi128ELi4EZNS0_15gpu_kernel_implINS0_13BinaryFunctorIsssZZZNS0_19maximum_kernel_cudaERNS_18TensorIteratorBaseEENKUlvE_clEvENKUlvE3_clEvEUlssE_EEEEvS5_RKT_EUliE_EEviT1_
        .type           _ZN2at6native18elementwise_kernelILi128ELi4EZNS0_15gpu_kernel_implINS0_13BinaryFunctorIsssZZZNS0_19maximum_kernel_cudaERNS_18TensorIteratorBaseEENKUlvE_clEvENKUlvE3_clEvEUlssE_EEEEvS5_RKT_EUliE_EEviT1_,@function
        .size           _ZN2at6native18elementwise_kernelILi128ELi4EZNS0_15gpu_kernel_implINS0_13BinaryFunctorIsssZZZNS0_19maximum_kernel_cudaERNS_18TensorIteratorBaseEENKUlvE_clEvENKUlvE3_clEvEUlssE_EEEEvS5_RKT_EUliE_EEviT1_,(.L_x_42418 - _ZN2at6native18elementwise_kernelILi128ELi4EZNS0_15gpu_kernel_implINS0_13BinaryFunctorIsssZZZNS0_19maximum_kernel_cudaERNS_18TensorIteratorBaseEENKUlvE_clEvENKUlvE3_clEvEUlssE_EEEEvS5_RKT_EUliE_EEviT1_)
        .other          _ZN2at6native18elementwise_kernelILi128ELi4EZNS0_15gpu_kernel_implINS0_13BinaryFunctorIsssZZZNS0_19maximum_kernel_cudaERNS_18TensorIteratorBaseEENKUlvE_clEvENKUlvE3_clEvEUlssE_EEEEvS5_RKT_EUliE_EEviT1_,@"STO_CUDA_ENTRY STV_DEFAULT"
_ZN2at6native18elementwise_kernelILi128ELi4EZNS0_15gpu_kernel_implINS0_13BinaryFunctorIsssZZZNS0_19maximum_kernel_cudaERNS_18TensorIteratorBaseEENKUlvE_clEvENKUlvE3_clEvEUlssE_EEEEvS5_RKT_EUliE_EEviT1_:
.text._ZN2at6native18elementwise_kernelILi128ELi4EZNS0_15gpu_kernel_implINS0_13BinaryFunctorIsssZZZNS0_19maximum_kernel_cudaERNS_18TensorIteratorBaseEENKUlvE_clEvENKUlvE3_clEvEUlssE_EEEEvS5_RKT_EUliE_EEviT1_:
        /* <DEDUP_REMOVED lines=365> */
.L_x_33995:
        /* <DEDUP_REMOVED lines=20> */
.L_x_33999:
[----:B------:R0:W5:Y:S01]  /*1810*/  LDG.E.U8 R19, desc[UR36][R2.64] ;  /* 0x0000002402137981 */ /* 0x000162000c1e1100 */
[----:B------:R-:W-:Y:S05]  /*1820*/  BRA `(.L_x_34001) ;  /* 0x0000000c00547947 */ /* 0x000fea0003800000 */
.L_x_33998:
        /* <DEDUP_REMOVED lines=8> */
.L_x_34003:
[----:B------:R0:W5:Y:S01]  /*18b0*/  LDG.E.U16 R19, desc[UR36][R2.64] ;  /* 0x0000002402137981 */ /* 0x000162000c1e1500 */
[----:B------:R-:W-:Y:S05]  /*18c0*/  BRA `(.L_x_34001) ;  /* 0x0000000c002c7947 */ /* 0x000fea0003800000 */
.L_x_34002:
[----:B------:R0:W5:Y:S01]  /*18d0*/  LDG.E.U16 R19, desc[UR36][R2.64] ;  /* 0x0000002402137981 */ /* 0x000162000c1e1500 */
[----:B------:R-:W-:Y:S05]  /*18e0*/  BRA `(.L_x_34001) ;  /* 0x0000000c00247947 */ /* 0x000fea0003800000 */
.L_x_33997:
        /* <DEDUP_REMOVED lines=9> */
.L_x_34005:
[----:B------:R-:W2:Y:S02]  /*1980*/  LDG.E.U16 R0, desc[UR36][R2.64] ;  /* 0x0000002402007981 */ /* 0x000ea4000c1e1500 */
[----:B--2---:R-:W-:-:S06]  /*1990*/  HADD2.F32 R0, -RZ, R0.H0_H0 ;  /* 0x20000000ff007230 */ /* 0x004fcc0000004100 */
[----:B------:R-:W0:Y:S02]  /*19a0*/  F2I.FTZ.TRUNC.NTZ R0, R0 ;  /* 0x0000000000007305 */ /* 0x000e24000021f100 */
[----:B0-----:R-:W-:Y:S01]  /*19b0*/  PRMT R19, R0, 0x7610, R19 ;  /* 0x0000761000137816 */ /* 0x001fe20000000013 */
[----:B------:R-:W-:Y:S06]  /*19c0*/  BRA `(.L_x_34001) ;  /* 0x0000000800ec7947 */ /* 0x000fec0003800000 */
.L_x_34004:
        /* <DEDUP_REMOVED lines=9> */
.L_x_34007:
[----:B------:R-:W2:Y:S02]  /*1a60*/  LDG.E.U16 R2, desc[UR36][R2.64] ;  /* 0x0000002402027981 */ /* 0x000ea4000c1e1500 */
[----:B--2---:R-:W-:-:S06]  /*1a70*/  HADD2.F32 R0, -RZ, R2.H0_H0 ;  /* 0x20000002ff007230 */ /* 0x004fcc0000004100 */
[----:B------:R-:W0:Y:S02]  /*1a80*/  F2I.FTZ.TRUNC.NTZ R0, R0 ;  /* 0x0000000000007305 */ /* 0x000e24000021f100 */
[----:B0-----:R-:W-:Y:S01]  /*1a90*/  PRMT R19, R0, 0x7610, R19 ;  /* 0x0000761000137816 */ /* 0x001fe20000000013 */
[----:B------:R-:W-:Y:S06]  /*1aa0*/  BRA `(.L_x_34001) ;  /* 0x0000000800b47947 */ /* 0x000fec0003800000 */
.L_x_34006:
[----:B------:R-:W2:Y:S02]  /*1ab0*/  LDG.E.64 R2, desc[UR36][R2.64] ;  /* 0x0000002402027981 */ /* 0x000ea4000c1e1b00 */
[----:B--2---:R0:W1:Y:S01]  /*1ac0*/  F2I.F64.TRUNC R19, R2 ;  /* 0x0000000200137311 */ /* 0x004062000030d100 */
[----:B------:R-:W-:Y:S05]  /*1ad0*/  BRA `(.L_x_34001) ;  /* 0x0000000800a87947 */ /* 0x000fea0003800000 */
.L_x_33996:
        /* <DEDUP_REMOVED lines=12> */
.L_x_34010:
[----:B------:R-:W2:Y:S02]  /*1ba0*/  LDG.E.64 R2, desc[UR36][R2.64] ;  /* 0x0000002402027981 */ /* 0x000ea4000c1e1b00 */
[----:B--2---:R3:W4:Y:S01]  /*1bb0*/  F2I.F64.TRUNC R19, R2 ;  /* 0x0000000200137311 */ /* 0x004722000030d100 */
[----:B------:R-:W-:Y:S05]  /*1bc0*/  BRA `(.L_x_34001) ;  /* 0x00000008006c7947 */ /* 0x000fea0003800000 */
.L_x_34009:
        /* <DEDUP_REMOVED lines=28> */
.L_x_34012:
        /* <DEDUP_REMOVED lines=15> */
.L_x_34011:
[----:B------:R-:W2:Y:S02]  /*1e80*/  LDG.E.U16 R0, desc[UR36][R2.64] ;  /* 0x0000002402007981 */ /* 0x000ea4000c1e1500 */
[----:B--2---:R-:W-:-:S06]  /*1e90*/  IMAD.U32 R0, R0, 0x10000, RZ ;  /* 0x0001000000007824 */ /* 0x004fcc00078e00ff */
[----:B------:R-:W0:Y:S02]  /*1ea0*/  F2I.FTZ.TRUNC.NTZ R0, R0 ;  /* 0x0000000000007305 */ /* 0x000e24000021f100 */
[----:B0-----:R-:W-:Y:S01]  /*1eb0*/  PRMT R19, R0, 0x7610, R19 ;  /* 0x0000761000137816 */ /* 0x001fe20000000013 */
[----:B------:R-:W-:Y:S06]  /*1ec0*/  BRA `(.L_x_34001) ;  /* 0x0000000400ac7947 */ /* 0x000fec0003800000 */
.L_x_34008:
        /* <DEDUP_REMOVED lines=10> */
.L_x_34015:
        /* <DEDUP_REMOVED lines=21> */
.L_x_34019:
[----:B------:R-:W-:Y:S05]  /*20c0*/  BSYNC B1 ;  /* 0x0000000000017941 */ /* 0x000fea0003800000 */
.L_x_34018:
[----:B------:R-:W-:Y:S01]  /*20d0*/  LEA R3, R0, 0x3b800000, 0x17 ;  /* 0x3b80000000037811 */ /* 0x000fe200078eb8ff */
[----:B------:R-:W-:-:S05]  /*20e0*/  IMAD.SHL.U32 R0, R2, 0x100000, RZ ;  /* 0x0010000002007824 */ /* 0x000fca00078e00ff */
[----:B------:R-:W-:-:S07]  /*20f0*/  LOP3.LUT R0, R3, R0, R4, 0xfe, !PT ;  /* 0x0000000003007212 */ /* 0x000fce00078efe04 */
.L_x_34017:
[----:B------:R-:W-:Y:S05]  /*2100*/  BSYNC B0 ;  /* 0x0000000000007941 */ /* 0x000fea0003800000 */
.L_x_34016:
[----:B------:R-:W0:Y:S02]  /*2110*/  F2I.FTZ.TRUNC.NTZ R0, R0 ;  /* 0x0000000000007305 */ /* 0x000e24000021f100 */
[----:B0-----:R-:W-:Y:S01]  /*2120*/  PRMT R19, R0, 0x7610, R19 ;  /* 0x0000761000137816 */ /* 0x001fe20000000013 */
[----:B------:R-:W-:Y:S06]  /*2130*/  BRA `(.L_x_34001) ;  /* 0x0000000400107947 */ /* 0x000fec0003800000 */
.L_x_34014:
        /* <DEDUP_REMOVED lines=21> */
.L_x_34023:
[----:B------:R-:W-:Y:S05]  /*2290*/  BSYNC B1 ;  /* 0x0000000000017941 */ /* 0x000fea0003800000 */
.L_x_34022:
[----:B------:R-:W-:Y:S01]  /*22a0*/  LEA R3, R0, 0x37800000, 0x17 ;  /* 0x3780000000037811 */ /* 0x000fe200078eb8ff */
[----:B------:R-:W-:-:S05]  /*22b0*/  IMAD.SHL.U32 R0, R2, 0x200000, RZ ;  /* 0x0020000002007824 */ /* 0x000fca00078e00ff */
[----:B------:R-:W-:-:S07]  /*22c0*/  LOP3.LUT R0, R3, R0, R4, 0xfe, !PT ;  /* 0x0000000003007212 */ /* 0x000fce00078efe04 */
.L_x_34021:
[----:B------:R-:W-:Y:S05]  /*22d0*/  BSYNC B0 ;  /* 0x0000000000007941 */ /* 0x000fea0003800000 */
.L_x_34020:
[----:B------:R-:W0:Y:S02]  /*22e0*/  F2I.FTZ.TRUNC.NTZ R0, R0 ;  /* 0x0000000000007305 */ /* 0x000e24000021f100 */
[----:B0-----:R-:W-:Y:S01]  /*22f0*/  PRMT R19, R0, 0x7610, R19 ;  /* 0x0000761000137816 */ /* 0x001fe20000000013 */
[----:B------:R-:W-:Y:S06]  /*2300*/  BRA `(.L_x_34001) ;  /* 0x00000000009c7947 */ /* 0x000fec0003800000 */
.L_x_34013:
        /* <DEDUP_REMOVED lines=14> */
.L_x_34027:
[----:B------:R-:W-:Y:S05]  /*23f0*/  BSYNC B0 ;  /* 0x0000000000007941 */ /* 0x000fea0003800000 */
.L_x_34026:
[----:B------:R-:W0:Y:S02]  /*2400*/  F2I.FTZ.TRUNC.NTZ R0, R0 ;  /* 0x0000000000007305 */ /* 0x000e24000021f100 */
[----:B0-----:R-:W-:Y:S01]  /*2410*/  PRMT R19, R0, 0x7610, R19 ;  /* 0x0000761000137816 */ /* 0x001fe20000000013 */
[----:B------:R-:W-:Y:S06]  /*2420*/  BRA `(.L_x_34001) ;  /* 0x0000000000547947 */ /* 0x000fec0003800000 */
.L_x_34000:
        /* <DEDUP_REMOVED lines=16> */
.L_x_34028:
[----:B------:R-:W-:Y:S01]  /*2530*/  PRMT R19, RZ, 0x7610, R19 ;  /* 0x00007610ff137816 */ /* 0x000fe20000000013 */
[----:B------:R-:W-:Y:S06]  /*2540*/  BRA `(.L_x_34001) ;  /* 0x00000000000c7947 */ /* 0x000fec0003800000 */
.L_x_34025:
[----:B------:R2:W5:Y:S01]  /*2550*/  LDG.E.U16 R19, desc[UR36][R2.64] ;  /* 0x0000002402137981 */ /* 0x000562000c1e1500 */
[----:B------:R-:W-:Y:S05]  /*2560*/  BRA `(.L_x_34001) ;  /* 0x0000000000047947 */ /* 0x000fea0003800000 */
.L_x_34024:
[----:B------:R1:W5:Y:S02]  /*2570*/  LDG.E.U16 R19, desc[UR36][R2.64] ;  /* 0x0000002402137981 */ /* 0x000364000c1e1500 */
.L_x_34001:
        /* <DEDUP_REMOVED lines=17> */
.L_x_34032:
[----:B------:R3:W5:Y:S01]  /*2690*/  LDG.E.U8 R0, desc[UR36][R2.64] ;  /* 0x0000002402007981 */ /* 0x000762000c1e1100 */
[----:B------:R-:W-:Y:S05]  /*26a0*/  BRA `(.L_x_34034) ;  /* 0x0000000c00547947 */ /* 0x000fea0003800000 */
.L_x_34031:
        /* <DEDUP_REMOVED lines=8> */
.L_x_34036:
[----:B------:R1:W5:Y:S01]  /*2730*/  LDG.E.U16 R0, desc[UR36][R2.64] ;  /* 0x0000002402007981 */ /* 0x000362000c1e1500 */
[----:B------:R-:W-:Y:S05]  /*2740*/  BRA `(.L_x_34034) ;  /* 0x0000000c002c7947 */ /* 0x000fea0003800000 */
.L_x_34035:
[----:B------:R2:W5:Y:S01]  /*2750*/  LDG.E.U16 R0, desc[UR36][R2.64] ;  /* 0x0000002402007981 */ /* 0x000562000c1e1500 */
[----:B------:R-:W-:Y:S05]  /*2760*/  BRA `(.L_x_34034) ;  /* 0x0000000c00247947 */ /* 0x000fea0003800000 */
.L_x_34030:
        /* <DEDUP_REMOVED lines=9> */
.L_x_34038:
[----:B------:R-:W2:Y:S02]  /*2800*/  LDG.E.U16 R4, desc[UR36][R2.64] ;  /* 0x0000002402047981 */ /* 0x000ea4000c1e1500 */
[----:B--2---:R-:W-:-:S06]  /*2810*/  HADD2.F32 R4, -RZ, R4.H0_H0 ;  /* 0x20000004ff047230 */ /* 0x004fcc0000004100 */
[----:B------:R-:W0:Y:S02]  /*2820*/  F2I.FTZ.TRUNC.NTZ R4, R4 ;  /* 0x0000000400047305 */ /* 0x000e24000021f100 */
[----:B0-----:R-:W-:Y:S01]  /*2830*/  PRMT R0, R4, 0x7610, R0 ;  /* 0x0000761004007816 */ /* 0x001fe20000000000 */
[----:B------:R-:W-:Y:S06]  /*2840*/  BRA `(.L_x_34034) ;  /* 0x0000000800ec7947 */ /* 0x000fec0003800000 */
.L_x_34037:
        /* <DEDUP_REMOVED lines=9> */
.L_x_34040:
[----:B------:R-:W2:Y:S02]  /*28e0*/  LDG.E.U16 R2, desc[UR36][R2.64] ;  /* 0x0000002402027981 */ /* 0x000ea4000c1e1500 */
[----:B--2---:R-:W-:-:S06]  /*28f0*/  HADD2.F32 R4, -RZ, R2.H0_H0 ;  /* 0x20000002ff047230 */ /* 0x004fcc0000004100 */
[----:B------:R-:W0:Y:S02]  /*2900*/  F2I.FTZ.TRUNC.NTZ R4, R4 ;  /* 0x0000000400047305 */ /* 0x000e24000021f100 */
[----:B0-----:R-:W-:Y:S01]  /*2910*/  PRMT R0, R4, 0x7610, R0 ;  /* 0x0000761004007816 */ /* 0x001fe20000000000 */
[----:B------:R-:W-:Y:S06]  /*2920*/  BRA `(.L_x_34034) ;  /* 0x0000000800b47947 */ /* 0x000fec0003800000 */
.L_x_34039:
[----:B------:R-:W2:Y:S02]  /*2930*/  LDG.E.64 R2, desc[UR36][R2.64] ;  /* 0x0000002402027981 */ /* 0x000ea4000c1e1b00 */
[----:B--2---:R0:W1:Y:S01]  /*2940*/  F2I.F64.TRUNC R0, R2 ;  /* 0x0000000200007311 */ /* 0x004062000030d100 */
[----:B------:R-:W-:Y:S05]  /*2950*/  BRA `(.L_x_34034) ;  /* 0x0000000800a87947 */ /* 0x000fea0003800000 */
.L_x_34029:
        /* <DEDUP_REMOVED lines=12> */
.L_x_34043:
[----:B------:R-:W2:Y:S02]  /*2a20*/  LDG.E.64 R2, desc[UR36][R2.64] ;  /* 0x0000002402027981 */ /* 0x000ea4000c1e1b00 */
[----:B--2---:R0:W1:Y:S01]  /*2a30*/  F2I.F64.TRUNC R0, R2 ;  /* 0x0000000200007311 */ /* 0x004062000030d100 */
[----:B------:R-:W-:Y:S05]  /*2a40*/  BRA `(.L_x_34034) ;  /* 0x00000008006c7947 */ /* 0x000fea0003800000 */
.L_x_34042:
        /* <DEDUP_REMOVED lines=28> */
.L_x_34045:
        /* <DEDUP_REMOVED lines=15> */
.L_x_34044:
[----:B------:R-:W2:Y:S02]  /*2d00*/  LDG.E.U16 R4, desc[UR36][R2.64] ;  /* 0x0000002402047981 */ /* 0x000ea4000c1e1500 */
[----:B--2---:R-:W-:-:S06]  /*2d10*/  IMAD.U32 R4, R4, 0x10000, RZ ;  /* 0x0001000004047824 */ /* 0x004fcc00078e00ff */
[----:B------:R-:W0:Y:S02]  /*2d20*/  F2I.FTZ.TRUNC.NTZ R4, R4 ;  /* 0x0000000400047305 */ /* 0x000e24000021f100 */
[----:B0-----:R-:W-:Y:S01]  /*2d30*/  PRMT R0, R4, 0x7610, R0 ;  /* 0x0000761004007816 */ /* 0x001fe20000000000 */
[----:B------:R-:W-:Y:S06]  /*2d40*/  BRA `(.L_x_34034) ;  /* 0x0000000400ac7947 */ /* 0x000fec0003800000 */
.L_x_34041:
        /* <DEDUP_REMOVED lines=10> */
.L_x_34048:
        /* <DEDUP_REMOVED lines=21> */
.L_x_34052:
[----:B------:R-:W-:Y:S05]  /*2f40*/  BSYNC B1 ;  /* 0x0000000000017941 */ /* 0x000fea0003800000 */
.L_x_34051:
[----:B------:R-:W-:Y:S01]  /*2f50*/  IMAD.SHL.U32 R2, R2, 0x100000, RZ ;  /* 0x0010000002027824 */ /* 0x000fe200078e00ff */
[----:B------:R-:W-:-:S04]  /*2f60*/  LEA R3, R0, 0x3b800000, 0x17 ;  /* 0x3b80000000037811 */ /* 0x000fc800078eb8ff */
[----:B------:R-:W-:-:S07]  /*2f70*/  LOP3.LUT R4, R3, R2, R4, 0xfe, !PT ;  /* 0x0000000203047212 */ /* 0x000fce00078efe04 */
.L_x_34050:
[----:B------:R-:W-:Y:S05]  /*2f80*/  BSYNC B0 ;  /* 0x0000000000007941 */ /* 0x000fea0003800000 */
.L_x_34049:
[----:B------:R-:W0:Y:S02]  /*2f90*/  F2I.FTZ.TRUNC.NTZ R4, R4 ;  /* 0x0000000400047305 */ /* 0x000e24000021f100 */
[----:B0-----:R-:W-:Y:S01]  /*2fa0*/  PRMT R0, R4, 0x7610, R0 ;  /* 0x0000761004007816 */ /* 0x001fe20000000000 */
[----:B------:R-:W-:Y:S06]  /*2fb0*/  BRA `(.L_x_34034) ;  /* 0x0000000400107947 */ /* 0x000fec0003800000 */
.L_x_34047:
        /* <DEDUP_REMOVED lines=21> */
.L_x_34056:
[----:B------:R-:W-:Y:S05]  /*3110*/  BSYNC B1 ;  /* 0x0000000000017941 */ /* 0x000fea0003800000 */
.L_x_34055:
[----:B------:R-:W-:Y:S01]  /*3120*/  IMAD.SHL.U32 R2, R2, 0x200000, RZ ;  /* 0x0020000002027824 */ /* 0x000fe200078e00ff */
[----:B------:R-:W-:-:S04]  /*3130*/  LEA R3, R0, 0x37800000, 0x17 ;  /* 0x3780000000037811 */ /* 0x000fc800078eb8ff */
[----:B------:R-:W-:-:S07]  /*3140*/  LOP3.LUT R4, R3, R2, R4, 0xfe, !PT ;  /* 0x0000000203047212 */ /* 0x000fce00078efe04 */
.L_x_34054:
[----:B------:R-:W-:Y:S05]  /*3150*/  BSYNC B0 ;  /* 0x0000000000007941 */ /* 0x000fea0003800000 */
.L_x_34053:
[----:B------:R-:W0:Y:S02]  /*3160*/  F2I.FTZ.TRUNC.NTZ R4, R4 ;  /* 0x0000000400047305 */ /* 0x000e24000021f100 */
[----:B0-----:R-:W-:Y:S01]  /*3170*/  PRMT R0, R4, 0x7610, R0 ;  /* 0x0000761004007816 */ /* 0x001fe20000000000 */
[----:B------:R-:W-:Y:S06]  /*3180*/  BRA `(.L_x_34034) ;  /* 0x00000000009c7947 */ /* 0x000fec0003800000 */
.L_x_34046:
        /* <DEDUP_REMOVED lines=14> */
.L_x_34060:
[----:B------:R-:W-:Y:S05]  /*3270*/  BSYNC B0 ;  /* 0x0000000000007941 */ /* 0x000fea0003800000 */
.L_x_34059:
[----:B------:R-:W0:Y:S02]  /*3280*/  F2I.FTZ.TRUNC.NTZ R4, R4 ;  /* 0x0000000400047305 */ /* 0x000e24000021f100 */
[----:B0-----:R-:W-:Y:S01]  /*3290*/  PRMT R0, R4, 0x7610, R0 ;  /* 0x0000761004007816 */ /* 0x001fe20000000000 */
[----:B------:R-:W-:Y:S06]  /*32a0*/  BRA `(.L_x_34034) ;  /* 0x0000000000547947 */ /* 0x000fec0003800000 */
.L_x_34033:
        /* <DEDUP_REMOVED lines=16> */
.L_x_34061:
[----:B------:R-:W-:Y:S01]  /*33b0*/  PRMT R0, RZ, 0x7610, R0 ;  /* 0x00007610ff007816 */ /* 0x000fe20000000000 */
[----:B------:R-:W-:Y:S06]  /*33c0*/  BRA `(.L_x_34034) ;  /* 0x00000000000c7947 */ /* 0x000fec0003800000 */
.L_x_34058:
[----:B------:R0:W5:Y:S01]  /*33d0*/  LDG.E.U16 R0, desc[UR36][R2.64] ;  /* 0x0000002402007981 */ /* 0x000162000c1e1500 */
[----:B------:R-:W-:Y:S05]  /*33e0*/  BRA `(.L_x_34034) ;  /* 0x0000000000047947 */ /* 0x000fea0003800000 */
.L_x_34057:
[----:B------:R0:W5:Y:S02]  /*33f0*/  LDG.E.U16 R0, desc[UR36][R2.64] ;  /* 0x0000002402007981 */ /* 0x000164000c1e1500 */
.L_x_34034:
[----:B------:R-:W0:Y:S01]  /*3400*/  LDC.U8 R4, c[0x0][0x491] ;  /* 0x00012440ff047b82 */ /* 0x000e220000000000 */
[----:B-1---5:R-:W-:Y:S02]  /*3410*/  PRMT R0, R0, 0x9910, RZ ;  /* 0x0000991000007816 */ /* 0x022fe400000000ff */
[----:B0-234-:R-:W-:-:S04]  /*3420*/  PRMT R3, R19, 0x9910, RZ ;  /* 0x0000991013037816 */ /* 0x01dfc800000000ff */
[----:B------:R-:W-:Y:S02]  /*3430*/  VIMNMX R5, R0, R3, !PT ;  /* 0x0000000300057248 */ /* 0x000fe40007fe0100 */
        /* <DEDUP_REMOVED lines=13> */
.L_x_34065:
[----:B------:R1:W-:Y:S01]  /*3510*/  STG.E.U8 desc[UR36][R16.64], R5 ;  /* 0x0000000510007986 */ /* 0x0003e2000c101124 */
[----:B------:R-:W-:Y:S05]  /*3520*/  BRA `(.L_x_34067) ;  /* 0x0000000c005c7947 */ /* 0x000fea0003800000 */
.L_x_34064:
        /* <DEDUP_REMOVED lines=10> */
.L_x_34069:
[----:B------:R3:W-:Y:S01]  /*35d0*/  STG.E desc[UR36][R16.64], R5 ;  /* 0x0000000510007986 */ /* 0x0007e2000c101924 */
[----:B------:R-:W-:Y:S05]  /*35e0*/  BRA `(.L_x_34067) ;  /* 0x0000000c002c7947 */ /* 0x000fea0003800000 */
.L_x_34068:
[----:B------:R2:W-:Y:S01]  /*35f0*/  STG.E.U16 desc[UR36][R16.64], R5 ;  /* 0x0000000510007986 */ /* 0x0005e2000c101524 */
[----:B------:R-:W-:Y:S05]  /*3600*/  BRA `(.L_x_34067) ;  /* 0x0000000c00247947 */ /* 0x000fea0003800000 */
.L_x_34063:
        /* <DEDUP_REMOVED lines=9> */
.L_x_34071:
[----:B------:R-:W0:Y:S02]  /*36a0*/  I2F.S16 R0, R5 ;  /* 0x0000000500007306 */ /* 0x000e240000101400 */
[----:B0-----:R-:W-:-:S05]  /*36b0*/  F2FP.F16.F32.PACK_AB R0, RZ, R0 ;  /* 0x00000000ff00723e */ /* 0x001fca00000000ff */
[----:B------:R0:W-:Y:S01]  /*36c0*/  STG.E.U16 desc[UR36][R16.64], R0 ;  /* 0x0000000010007986 */ /* 0x0001e2000c101524 */
[----:B------:R-:W-:Y:S05]  /*36d0*/  BRA `(.L_x_34067) ;  /* 0x0000000800f07947 */ /* 0x000fea0003800000 */
.L_x_34070:
        /* <DEDUP_REMOVED lines=10> */
.L_x_34073:
[----:B------:R-:W0:Y:S02]  /*3780*/  I2F.S16 R5, R5 ;  /* 0x0000000500057306 */ /* 0x000e240000101400 */
[----:B0-----:R-:W-:-:S04]  /*3790*/  F2FP.F16.F32.PACK_AB R3, RZ, R5 ;  /* 0x00000005ff03723e */ /* 0x001fc800000000ff */
[----:B------:R-:W-:-:S05]  /*37a0*/  PRMT R3, R3, 0x5410, RZ ;  /* 0x0000541003037816 */ /* 0x000fca00000000ff */
[----:B------:R0:W-:Y:S01]  /*37b0*/  STG.E desc[UR36][R16.64], R3 ;  /* 0x0000000310007986 */ /* 0x0001e2000c101924 */
[----:B------:R-:W-:Y:S05]  /*37c0*/  BRA `(.L_x_34067) ;  /* 0x0000000800b47947 */ /* 0x000fea0003800000 */
.L_x_34072:
[----:B------:R-:W0:Y:S02]  /*37d0*/  I2F.F64.S16 R2, R5 ;  /* 0x0000000500027312 */ /* 0x000e240000101c00 */
[----:B0-----:R0:W-:Y:S01]  /*37e0*/  STG.E.64 desc[UR36][R16.64], R2 ;  /* 0x0000000210007986 */ /* 0x0011e2000c101b24 */
[----:B------:R-:W-:Y:S05]  /*37f0*/  BRA `(.L_x_34067) ;  /* 0x0000000800a87947 */ /* 0x000fea0003800000 */
.L_x_34062:
        /* <DEDUP_REMOVED lines=13> */
.L_x_34076:
[----:B------:R-:W0:Y:S01]  /*38d0*/  I2F.F64.S16 R4, R5 ;  /* 0x0000000500047312 */ /* 0x000e220000101c00 */
[----:B------:R-:W-:-:S05]  /*38e0*/  CS2R R6, SRZ ;  /* 0x0000000000067805 */ /* 0x000fca000001ff00 */
[----:B0-----:R0:W-:Y:S01]  /*38f0*/  STG.E.128 desc[UR36][R16.64], R4 ;  /* 0x0000000410007986 */ /* 0x0011e2000c101d24 */
[----:B------:R-:W-:Y:S05]  /*3900*/  BRA `(.L_x_34067) ;  /* 0x0000000800647947 */ /* 0x000fea0003800000 */
.L_x_34075:
        /* <DEDUP_REMOVED lines=21> */
.L_x_34080:
[----:B------:R-:W-:Y:S05]  /*3a60*/  BSYNC B0 ;  /* 0x0000000000007941 */ /* 0x000fea0003800000 */
.L_x_34079:
[----:B------:R-:W-:-:S05]  /*3a70*/  LOP3.LUT R3, R0, R3, RZ, 0xfc, !PT ;  /* 0x0000000300037212 */ /* 0x000fca00078efcff */
[----:B------:R0:W-:Y:S01]  /*3a80*/  STG.E.U8 desc[UR36][R16.64], R3 ;  /* 0x0000000310007986 */ /* 0x0001e2000c101124 */
[----:B------:R-:W-:Y:S05]  /*3a90*/  BRA `(.L_x_34067) ;  /* 0x0000000800007947 */ /* 0x000fea0003800000 */
.L_x_34078:
        /* <DEDUP_REMOVED lines=13> */
.L_x_34082:
[----:B------:R-:W-:Y:S01]  /*3b70*/  IMAD.MOV.U32 R0, RZ, RZ, 0x7f ;  /* 0x0000007fff007424 */ /* 0x000fe200078e00ff */
[----:B------:R-:W-:-:S04]  /*3b80*/  ISETP.GT.U32.AND P0, PT, R2, 0x7f800000, PT ;  /* 0x7f8000000200780c */ /* 0x000fc80003f04070 */
[----:B------:R-:W-:-:S09]  /*3b90*/  SEL R0, R0, 0x7c, P0 ;  /* 0x0000007c00007807 */ /* 0x000fd20000000000 */
.L_x_34083:
[----:B------:R-:W-:Y:S05]  /*3ba0*/  BSYNC B0 ;  /* 0x0000000000007941 */ /* 0x000fea0003800000 */
.L_x_34081:
[----:B------:R-:W-:-:S04]  /*3bb0*/  LOP3.LUT R2, R5, 0x80000000, RZ, 0xc0, !PT ;  /* 0x8000000005027812 */ /* 0x000fc800078ec0ff */
[----:B------:R-:W-:-:S04]  /*3bc0*/  SHF.R.U32.HI R3, RZ, 0x18, R2 ;  /* 0x00000018ff037819 */ /* 0x000fc80000011602 */
[----:B------:R-:W-:-:S05]  /*3bd0*/  LOP3.LUT R3, R0, R3, RZ, 0xfc, !PT ;  /* 0x0000000300037212 */ /* 0x000fca00078efcff */
[----:B------:R0:W-:Y:S01]  /*3be0*/  STG.E.U8 desc[UR36][R16.64], R3 ;  /* 0x0000000310007986 */ /* 0x0001e2000c101124 */
[----:B------:R-:W-:Y:S05]  /*3bf0*/  BRA `(.L_x_34067) ;  /* 0x0000000400a87947 */ /* 0x000fea0003800000 */
.L_x_34077:
[----:B------:R-:W0:Y:S02]  /*3c00*/  I2F.S16 R0, R5 ;  /* 0x0000000500007306 */ /* 0x000e240000101400 */
[----:B0-----:R-:W-:-:S05]  /*3c10*/  F2FP.BF16.F32.PACK_AB R0, RZ, R0 ;  /* 0x00000000ff00723e */ /* 0x001fca00000010ff */
[----:B------:R0:W-:Y:S01]  /*3c20*/  STG.E.U16 desc[UR36][R16.64], R0 ;  /* 0x0000000010007986 */ /* 0x0001e2000c101524 */
[----:B------:R-:W-:Y:S05]  /*3c30*/  BRA `(.L_x_34067) ;  /* 0x0000000400987947 */ /* 0x000fea0003800000 */
.L_x_34074:
        /* <DEDUP_REMOVED lines=10> */
.L_x_34086:
        /* <DEDUP_REMOVED lines=17> */
.L_x_34089:
[----:B------:R-:W-:-:S04]  /*3df0*/  LOP3.LUT R2, R5, 0x80000000, RZ, 0xc0, !PT ;  /* 0x8000000005027812 */ /* 0x000fc800078ec0ff */
[----:B------:R-:W-:-:S04]  /*3e00*/  SHF.R.U32.HI R3, RZ, 0x18, R2 ;  /* 0x00000018ff037819 */ /* 0x000fc80000011602 */
[----:B------:R-:W-:-:S04]  /*3e10*/  LOP3.LUT R0, R0, R3, RZ, 0xfc, !PT ;  /* 0x0000000300007212 */ /* 0x000fc800078efcff */
[----:B------:R-:W-:-:S07]  /*3e20*/  PRMT R8, R0, 0x7610, R8 ;  /* 0x0000761000087816 */ /* 0x000fce0000000008 */
.L_x_34088:
[----:B------:R-:W-:Y:S05]  /*3e30*/  BSYNC B0 ;  /* 0x0000000000007941 */ /* 0x000fea0003800000 */
.L_x_34087:
[----:B------:R0:W-:Y:S01]  /*3e40*/  STG.E.U8 desc[UR36][R16.64], R8 ;  /* 0x0000000810007986 */ /* 0x0001e2000c101124 */
[----:B------:R-:W-:Y:S05]  /*3e50*/  BRA `(.L_x_34067) ;  /* 0x0000000400107947 */ /* 0x000fea0003800000 */
.L_x_34085:
        /* <DEDUP_REMOVED lines=17> */
.L_x_34092:
[----:B------:R-:W-:-:S04]  /*3f70*/  LOP3.LUT R2, R5, 0x80000000, RZ, 0xc0, !PT ;  /* 0x8000000005027812 */ /* 0x000fc800078ec0ff */
[----:B------:R-:W-:-:S04]  /*3f80*/  SHF.R.U32.HI R3, RZ, 0x18, R2 ;  /* 0x00000018ff037819 */ /* 0x000fc80000011602 */
[----:B------:R-:W-:-:S04]  /*3f90*/  LOP3.LUT R0, R0, R3, RZ, 0xfc, !PT ;  /* 0x0000000300007212 */ /* 0x000fc800078efcff */
[----:B------:R-:W-:-:S07]  /*3fa0*/  PRMT R8, R0, 0x7610, R8 ;  /* 0x0000761000087816 */ /* 0x000fce0000000008 */
.L_x_34091:
[----:B------:R-:W-:Y:S05]  /*3fb0*/  BSYNC B0 ;  /* 0x0000000000007941 */ /* 0x000fea0003800000 */
.L_x_34090:
[----:B------:R0:W-:Y:S01]  /*3fc0*/  STG.E.U8 desc[UR36][R16.64], R8 ;  /* 0x0000000810007986 */ /* 0x0001e2000c101124 */
[----:B------:R-:W-:Y:S05]  /*3fd0*/  BRA `(.L_x_34067) ;  /* 0x0000000000b07947 */ /* 0x000fea0003800000 */
.L_x_34084:
        /* <DEDUP_REMOVED lines=22> */
.L_x_34066:
        /* <DEDUP_REMOVED lines=16> */
.L_x_34095:
[----:B------:R-:W-:Y:S05]  /*4240*/  BRA `(.L_x_34067) ;  /* 0x0000000000147947 */ /* 0x000fea0003800000 */
.L_x_34094:
[----:B------:R-:W-:-:S04]  /*4250*/  PRMT R2, R5, 0x9910, RZ ;  /* 0x0000991005027816 */ /* 0x000fc800000000ff */
[----:B------:R-:W-:-:S05]  /*4260*/  SHF.R.S32.HI R3, RZ, 0x1f, R2 ;  /* 0x0000001fff037819 */ /* 0x000fca0000011402 */
[----:B------:R0:W-:Y:S01]  /*4270*/  STG.E.64 desc[UR36][R16.64], R2 ;  /* 0x0000000210007986 */ /* 0x0001e2000c101b24 */
[----:B------:R-:W-:Y:S05]  /*4280*/  BRA `(.L_x_34067) ;  /* 0x0000000000047947 */ /* 0x000fea0003800000 */
.L_x_34093:
[----:B------:R0:W-:Y:S02]  /*4290*/  STG.E desc[UR36][R16.64], R5 ;  /* 0x0000000510007986 */ /* 0x0001e4000c101924 */
.L_x_34067:
[----:B------:R-:W-:-:S04]  /*42a0*/  IMAD R18, R18, 0x200, R23 ;  /* 0x0000020012127824 */ /* 0x000fc800078e0217 */
[----:B------:R-:W-:-:S07]  /*42b0*/  VIADD R19, R18, 0x80 ;  /* 0x0000008012137836 */ /* 0x000fce0000000000 */
.L_x_33994:
[----:B------:R-:W-:Y:S05]  /*42c0*/  BSYNC B6 ;  /* 0x0000000000067941 */ /* 0x000fea0003800000 */
.L_x_33993:
        /* <DEDUP_REMOVED lines=358> */
.L_x_34098:
        /* <DEDUP_REMOVED lines=20> */
.L_x_34102:
[----:B------:R0:W5:Y:S01]  /*5a70*/  LDG.E.U8 R22, desc[UR36][R2.64] ;  /* 0x0000002402167981 */ /* 0x000162000c1e1100 */
[----:B------:R-:W-:Y:S05]  /*5a80*/  BRA `(.L_x_34104) ;  /* 0x0000000c00547947 */ /* 0x000fea0003800000 */
.L_x_34101:
        /* <DEDUP_REMOVED lines=8> */
.L_x_34106:
[----:B------:R0:W5:Y:S01]  /*5b10*/  LDG.E.U16 R22, desc[UR36][R2.64] ;  /* 0x0000002402167981 */ /* 0x000162000c1e1500 */
[----:B------:R-:W-:Y:S05]  /*5b20*/  BRA `(.L_x_34104) ;  /* 0x0000000c002c7947 */ /* 0x000fea0003800000 */
.L_x_34105:
[----:B------:R0:W5:Y:S01]  /*5b30*/  LDG.E.U16 R22, desc[UR36][R2.64] ;  /* 0x0000002402167981 */ /* 0x000162000c1e1500 */
[----:B------:R-:W-:Y:S05]  /*5b40*/  BRA `(.L_x_34104) ;  /* 0x0000000c00247947 */ /* 0x000fea0003800000 */
.L_x_34100:
        /* <DEDUP_REMOVED lines=9> */
.L_x_34108:
[----:B------:R-:W2:Y:S02]  /*5be0*/  LDG.E.U16 R0, desc[UR36][R2.64] ;  /* 0x0000002402007981 */ /* 0x000ea4000c1e1500 */
[----:B--2---:R-:W-:-:S06]  /*5bf0*/  HADD2.F32 R0, -RZ, R0.H0_H0 ;  /* 0x20000000ff007230 */ /* 0x004fcc0000004100 */
[----:B------:R-:W0:Y:S02]  /*5c00*/  F2I.FTZ.TRUNC.NTZ R0, R0 ;  /* 0x0000000000007305 */ /* 0x000e24000021f100 */
[----:B0-----:R-:W-:Y:S01]  /*5c10*/  PRMT R22, R0, 0x7610, R22 ;  /* 0x0000761000167816 */ /* 0x001fe20000000016 */
[----:B------:R-:W-:Y:S06]  /*5c20*/  BRA `(.L_x_34104) ;  /* 0x0000000800ec7947 */ /* 0x000fec0003800000 */
.L_x_34107:
        /* <DEDUP_REMOVED lines=9> */
.L_x_34110:
[----:B------:R-:W2:Y:S02]  /*5cc0*/  LDG.E.U16 R2, desc[UR36][R2.64] ;  /* 0x0000002402027981 */ /* 0x000ea4000c1e1500 */
[----:B--2---:R-:W-:-:S06]  /*5cd0*/  HADD2.F32 R0, -RZ, R2.H0_H0 ;  /* 0x20000002ff007230 */ /* 0x004fcc0000004100 */
[----:B------:R-:W0:Y:S02]  /*5ce0*/  F2I.FTZ.TRUNC.NTZ R0, R0 ;  /* 0x0000000000007305 */ /* 0x000e24000021f100 */
[----:B0-----:R-:W-:Y:S01]  /*5cf0*/  PRMT R22, R0, 0x7610, R22 ;  /* 0x0000761000167816 */ /* 0x001fe20000000016 */
[----:B------:R-:W-:Y:S06]  /*5d00*/  BRA `(.L_x_34104) ;  /* 0x0000000800b47947 */ /* 0x000fec0003800000 */
.L_x_34109:
[----:B------:R-:W2:Y:S02]  /*5d10*/  LDG.E.64 R2, desc[UR36][R2.64] ;  /* 0x0000002402027981 */ /* 0x000ea4000c1e1b00 */
[----:B--2---:R0:W1:Y:S01]  /*5d20*/  F2I.F64.TRUNC R22, R2 ;  /* 0x0000000200167311 */ /* 0x004062000030d100 */
[----:B------:R-:W-:Y:S05]  /*5d30*/  BRA `(.L_x_34104) ;  /* 0x0000000800a87947 */ /* 0x000fea0003800000 */
.L_x_34099:
        /* <DEDUP_REMOVED lines=12> */
.L_x_34113:
[----:B------:R-:W2:Y:S02]  /*5e00*/  LDG.E.64 R2, desc[UR36][R2.64] ;  /* 0x0000002402027981 */ /* 0x000ea4000c1e1b00 */
[----:B--2---:R0:W1:Y:S01]  /*5e10*/  F2I.F64.TRUNC R22, R2 ;  /* 0x0000000200167311 */ /* 0x004062000030d100 */
[----:B------:R-:W-:Y:S05]  /*5e20*/  BRA `(.L_x_34104) ;  /* 0x00000008006c7947 */ /* 0x000fea0003800000 */
.L_x_34112:
        /* <DEDUP_REMOVED lines=28> */
.L_x_34115:
        /* <DEDUP_REMOVED lines=15> */
.L_x_34114:
[----:B------:R-:W2:Y:S02]  /*60e0*/  LDG.E.U16 R0, desc[UR36][R2.64] ;  /* 0x0000002402007981 */ /* 0x000ea4000c1e1500 */
[----:B--2---:R-:W-:-:S06]  /*60f0*/  IMAD.U32 R0, R0, 0x10000, RZ ;  /* 0x0001000000007824 */ /* 0x004fcc00078e00ff */
[----:B------:R-:W0:Y:S02]  /*6100*/  F2I.FTZ.TRUNC.NTZ R0, R0 ;  /* 0x0000000000007305 */ /* 0x000e24000021f100 */
[----:B0-----:R-:W-:Y:S01]  /*6110*/  PRMT R22, R0, 0x7610, R22 ;  /* 0x0000761000167816 */ /* 0x001fe20000000016 */
[----:B------:R-:W-:Y:S06]  /*6120*/  BRA `(.L_x_34104) ;  /* 0x0000000400ac7947 */ /* 0x000fec0003800000 */
.L_x_34111:
        /* <DEDUP_REMOVED lines=10> */
.L_x_34118:
        /* <DEDUP_REMOVED lines=21> */
.L_x_34122:
[----:B------:R-:W-:Y:S05]  /*6320*/  BSYNC B1 ;  /* 0x0000000000017941 */ /* 0x000fea0003800000 */
.L_x_34121:
[----:B------:R-:W-:Y:S01]  /*6330*/  LEA R3, R0, 0x3b800000, 0x17 ;  /* 0x3b80000000037811 */ /* 0x000fe200078eb8ff */
[----:B------:R-:W-:-:S05]  /*6340*/  IMAD.SHL.U32 R0, R2, 0x100000, RZ ;  /* 0x0010000002007824 */ /* 0x000fca00078e00ff */
[----:B------:R-:W-:-:S07]  /*6350*/  LOP3.LUT R0, R3, R0, R4, 0xfe, !PT ;  /* 0x0000000003007212 */ /* 0x000fce00078efe04 */
.L_x_34120:
[----:B------:R-:W-:Y:S05]  /*6360*/  BSYNC B0 ;  /* 0x0000000000007941 */ /* 0x000fea0003800000 */
.L_x_34119:
[----:B------:R-:W0:Y:S02]  /*6370*/  F2I.FTZ.TRUNC.NTZ R0, R0 ;  /* 0x0000000000007305 */ /* 0x000e24000021f100 */
[----:B0-----:R-:W-:Y:S01]  /*6380*/  PRMT R22, R0, 0x7610, R22 ;  /* 0x0000761000167816 */ /* 0x001fe20000000016 */
[----:B------:R-:W-:Y:S06]  /*6390*/  BRA `(.L_x_34104) ;  /* 0x0000000400107947 */ /* 0x000fec0003800000 */
.L_x_34117:
        /* <DEDUP_REMOVED lines=21> */
.L_x_34126:
[----:B------:R-:W-:Y:S05]  /*64f0*/  BSYNC B1 ;  /* 0x0000000000017941 */ /* 0x000fea0003800000 */
.L_x_34125:
[----:B------:R-:W-:Y:S01]  /*6500*/  LEA R3, R0, 0x37800000, 0x17 ;  /* 0x3780000000037811 */ /* 0x000fe200078eb8ff */
[----:B------:R-:W-:-:S05]  /*6510*/  IMAD.SHL.U32 R0, R2, 0x200000, RZ ;  /* 0x0020000002007824 */ /* 0x000fca00078e00ff */
[----:B------:R-:W-:-:S07]  /*6520*/  LOP3.LUT R0, R3, R0, R4, 0xfe, !PT ;  /* 0x0000000003007212 */ /* 0x000fce00078efe04 */
.L_x_34124:
[----:B------:R-:W-:Y:S05]  /*6530*/  BSYNC B0 ;  /* 0x0000000000007941 */ /* 0x000fea0003800000 */
.L_x_34123:
[----:B------:R-:W0:Y:S02]  /*6540*/  F2I.FTZ.TRUNC.NTZ R0, R0 ;  /* 0x0000000000007305 */ /* 0x000e24000021f100 */
[----:B0-----:R-:W-:Y:S01]  /*6550*/  PRMT R22, R0, 0x7610, R22 ;  /* 0x0000761000167816 */ /* 0x001fe20000000016 */
[----:B------:R-:W-:Y:S06]  /*6560*/  BRA `(.L_x_34104) ;  /* 0x00000000009c7947 */ /* 0x000fec0003800000 */
.L_x_34116:
        /* <DEDUP_REMOVED lines=14> */
.L_x_34130:
[----:B------:R-:W-:Y:S05]  /*6650*/  BSYNC B0 ;  /* 0x0000000000007941 */ /* 0x000fea0003800000 */
.L_x_34129:
[----:B------:R-:W0:Y:S02]  /*6660*/  F2I.FTZ.TRUNC.NTZ R0, R0 ;  /* 0x0000000000007305 */ /* 0x000e24000021f100 */
[----:B0-----:R-:W-:Y:S01]  /*6670*/  PRMT R22, R0, 0x7610, R22 ;  /* 0x0000761000167816 */ /* 0x001fe20000000016 */
[----:B------:R-:W-:Y:S06]  /*6680*/  BRA `(.L_x_34104) ;  /* 0x0000000000547947 */ /* 0x000fec0003800000 */
.L_x_34103:
        /* <DEDUP_REMOVED lines=16> */
.L_x_34131:
[----:B------:R-:W-:Y:S01]  /*6790*/  PRMT R22, RZ, 0x7610, R22 ;  /* 0x00007610ff167816 */ /* 0x000fe20000000016 */
[----:B------:R-:W-:Y:S06]  /*67a0*/  BRA `(.L_x_34104) ;  /* 0x00000000000c7947 */ /* 0x000fec0003800000 */
.L_x_34128:
[----:B------:R3:W5:Y:S01]  /*67b0*/  LDG.E.U16 R22, desc[UR36][R2.64] ;  /* 0x0000002402167981 */ /* 0x000762000c1e1500 */
[----:B------:R-:W-:Y:S05]  /*67c0*/  BRA `(.L_x_34104) ;  /* 0x0000000000047947 */ /* 0x000fea0003800000 */
.L_x_34127:
[----:B------:R4:W5:Y:S02]  /*67d0*/  LDG.E.U16 R22, desc[UR36][R2.64] ;  /* 0x0000002402167981 */ /* 0x000964000c1e1500 */
.L_x_34104:
        /* <DEDUP_REMOVED lines=17> */
.L_x_34135:
[----:B------:R4:W5:Y:S01]  /*68f0*/  LDG.E.U8 R0, desc[UR36][R2.64] ;  /* 0x0000002402007981 */ /* 0x000962000c1e1100 */
[----:B------:R-:W-:Y:S05]  /*6900*/  BRA `(.L_x_34137) ;  /* 0x0000000c00547947 */ /* 0x000fea0003800000 */
.L_x_34134:
        /* <DEDUP_REMOVED lines=8> */
.L_x_34139:
[----:B------:R2:W5:Y:S01]  /*6990*/  LDG.E.U16 R0, desc[UR36][R2.64] ;  /* 0x0000002402007981 */ /* 0x000562000c1e1500 */
[----:B------:R-:W-:Y:S05]  /*69a0*/  BRA `(.L_x_34137) ;  /* 0x0000000c002c7947 */ /* 0x000fea0003800000 */
.L_x_34138:
[----:B------:R0:W5:Y:S01]  /*69b0*/  LDG.E.U16 R0, desc[UR36][R2.64] ;  /* 0x0000002402007981 */ /* 0x000162000c1e1500 */
[----:B------:R-:W-:Y:S05]  /*69c0*/  BRA `(.L_x_34137) ;  /* 0x0000000c00247947 */ /* 0x000fea0003800000 */
.L_x_34133:
        /* <DEDUP_REMOVED lines=9> */
.L_x_34141:
[----:B------:R-:W2:Y:S02]  /*6a60*/  LDG.E.U16 R4, desc[UR36][R2.64] ;  /* 0x0000002402047981 */ /* 0x000ea4000c1e1500 */
[----:B--2---:R-:W-:-:S06]  /*6a70*/  HADD2.F32 R4, -RZ, R4.H0_H0 ;  /* 0x20000004ff047230 */ /* 0x004fcc0000004100 */
[----:B------:R-:W0:Y:S02]  /*6a80*/  F2I.FTZ.TRUNC.NTZ R4, R4 ;  /* 0x0000000400047305 */ /* 0x000e24000021f100 */
[----:B0-----:R-:W-:Y:S01]  /*6a90*/  PRMT R0, R4, 0x7610, R0 ;  /* 0x0000761004007816 */ /* 0x001fe20000000000 */
[----:B------:R-:W-:Y:S06]  /*6aa0*/  BRA `(.L_x_34137) ;  /* 0x0000000800ec7947 */ /* 0x000fec0003800000 */
.L_x_34140:
        /* <DEDUP_REMOVED lines=9> */
.L_x_34143:
[----:B------:R-:W2:Y:S02]  /*6b40*/  LDG.E.U16 R2, desc[UR36][R2.64] ;  /* 0x0000002402027981 */ /* 0x000ea4000c1e1500 */
[----:B--2---:R-:W-:-:S06]  /*6b50*/  HADD2.F32 R4, -RZ, R2.H0_H0 ;  /* 0x20000002ff047230 */ /* 0x004fcc0000004100 */
[----:B------:R-:W0:Y:S02]  /*6b60*/  F2I.FTZ.TRUNC.NTZ R4, R4 ;  /* 0x0000000400047305 */ /* 0x000e24000021f100 */
[----:B0-----:R-:W-:Y:S01]  /*6b70*/  PRMT R0, R4, 0x7610, R0 ;  /* 0x0000761004007816 */ /* 0x001fe20000000000 */
[----:B------:R-:W-:Y:S06]  /*6b80*/  BRA `(.L_x_34137) ;  /* 0x0000000800b47947 */ /* 0x000fec0003800000 */
.L_x_34142:
[----:B------:R-:W2:Y:S02]  /*6b90*/  LDG.E.64 R2, desc[UR36][R2.64] ;  /* 0x0000002402027981 */ /* 0x000ea4000c1e1b00 */
[----:B--2---:R0:W1:Y:S01]  /*6ba0*/  F2I.F64.TRUNC R0, R2 ;  /* 0x0000000200007311 */ /* 0x004062000030d100 */
[----:B------:R-:W-:Y:S05]  /*6bb0*/  BRA `(.L_x_34137) ;  /* 0x0000000800a87947 */ /* 0x000fea0003800000 */
.L_x_34132:
        /* <DEDUP_REMOVED lines=12> */
.L_x_34146:
[----:B------:R-:W2:Y:S02]  /*6c80*/  LDG.E.64 R2, desc[UR36][R2.64] ;  /* 0x0000002402027981 */ /* 0x000ea4000c1e1b00 */
[----:B--2---:R0:W1:Y:S01]  /*6c90*/  F2I.F64.TRUNC R0, R2 ;  /* 0x0000000200007311 */ /* 0x004062000030d100 */
[----:B------:R-:W-:Y:S05]  /*6ca0*/  BRA `(.L_x_34137) ;  /* 0x00000008006c7947 */ /* 0x000fea0003800000 */
.L_x_34145:
        /* <DEDUP_REMOVED lines=28> */
.L_x_34148:
        /* <DEDUP_REMOVED lines=15> */
.L_x_34147:
[----:B------:R-:W2:Y:S02]  /*6f60*/  LDG.E.U16 R4, desc[UR36][R2.64] ;  /* 0x0000002402047981 */ /* 0x000ea4000c1e1500 */
[----:B--2---:R-:W-:-:S06]  /*6f70*/  IMAD.U32 R4, R4, 0x10000, RZ ;  /* 0x0001000004047824 */ /* 0x004fcc00078e00ff */
[----:B------:R-:W0:Y:S02]  /*6f80*/  F2I.FTZ.TRUNC.NTZ R4, R4 ;  /* 0x0000000400047305 */ /* 0x000e24000021f100 */
[----:B0-----:R-:W-:Y:S01]  /*6f90*/  PRMT R0, R4, 0x7610, R0 ;  /* 0x0000761004007816 */ /* 0x001fe20000000000 */
[----:B------:R-:W-:Y:S06]  /*6fa0*/  BRA `(.L_x_34137) ;  /* 0x0000000400ac7947 */ /* 0x000fec0003800000 */
.L_x_34144:
        /* <DEDUP_REMOVED lines=10> */
.L_x_34151:
        /* <DEDUP_REMOVED lines=21> */
.L_x_34155:
[----:B------:R-:W-:Y:S05]  /*71a0*/  BSYNC B1 ;  /* 0x0000000000017941 */ /* 0x000fea0003800000 */
.L_x_34154:
[----:B------:R-:W-:Y:S01]  /*71b0*/  IMAD.SHL.U32 R2, R2, 0x100000, RZ ;  /* 0x0010000002027824 */ /* 0x000fe200078e00ff */
[----:B------:R-:W-:-:S04]  /*71c0*/  LEA R3, R0, 0x3b800000, 0x17 ;  /* 0x3b80000000037811 */ /* 0x000fc800078eb8ff */
[----:B------:R-:W-:-:S07]  /*71d0*/  LOP3.LUT R4, R3, R2, R4, 0xfe, !PT ;  /* 0x0000000203047212 */ /* 0x000fce00078efe04 */
.L_x_34153:
[----:B------:R-:W-:Y:S05]  /*71e0*/  BSYNC B0 ;  /* 0x0000000000007941 */ /* 0x000fea0003800000 */
.L_x_34152:
[----:B------:R-:W0:Y:S02]  /*71f0*/  F2I.FTZ.TRUNC.NTZ R4, R4 ;  /* 0x0000000400047305 */ /* 0x000e24000021f100 */
[----:B0-----:R-:W-:Y:S01]  /*7200*/  PRMT R0, R4, 0x7610, R0 ;  /* 0x0000761004007816 */ /* 0x001fe20000000000 */
[----:B------:R-:W-:Y:S06]  /*7210*/  BRA `(.L_x_34137) ;  /* 0x0000000400107947 */ /* 0x000fec0003800000 */
.L_x_34150:
        /* <DEDUP_REMOVED lines=21> */
.L_x_34159:
[----:B------:R-:W-:Y:S05]  /*7370*/  BSYNC B1 ;  /* 0x0000000000017941 */ /* 0x000fea0003800000 */
.L_x_34158:
[----:B------:R-:W-:Y:S01]  /*7380*/  IMAD.SHL.U32 R2, R2, 0x200000, RZ ;  /* 0x0020000002027824 */ /* 0x000fe200078e00ff */
[----:B------:R-:W-:-:S04]  /*7390*/  LEA R3, R0, 0x37800000, 0x17 ;  /* 0x3780000000037811 */ /* 0x000fc800078eb8ff */
[----:B------:R-:W-:-:S07]  /*73a0*/  LOP3.LUT R4, R3, R2, R4, 0xfe, !PT ;  /* 0x0000000203047212 */ /* 0x000fce00078efe04 */
.L_x_34157:
[----:B------:R-:W-:Y:S05]  /*73b0*/  BSYNC B0 ;  /* 0x0000000000007941 */ /* 0x000fea0003800000 */
.L_x_34156:
[----:B------:R-:W0:Y:S02]  /*73c0*/  F2I.FTZ.TRUNC.NTZ R4, R4 ;  /* 0x0000000400047305 */ /* 0x000e24000021f100 */
[----:B0-----:R-:W-:Y:S01]  /*73d0*/  PRMT R0, R4, 0x7610, R0 ;  /* 0x0000761004007816 */ /* 0x001fe20000000000 */
[----:B------:R-:W-:Y:S06]  /*73e0*/  BRA `(.L_x_34137) ;  /* 0x00000000009c7947 */ /* 0x000fec0003800000 */
.L_x_34149:
        /* <DEDUP_REMOVED lines=14> */
.L_x_34163:
[----:B------:R-:W-:Y:S05]  /*74d0*/  BSYNC B0 ;  /* 0x0000000000007941 */ /* 0x000fea0003800000 */
.L_x_34162:
[----:B------:R-:W0:Y:S02]  /*74e0*/  F2I.FTZ.TRUNC.NTZ R4, R4 ;  /* 0x0000000400047305 */ /* 0x000e24000021f100 */
[----:B0-----:R-:W-:Y:S01]  /*74f0*/  PRMT R0, R4, 0x7610, R0 ;  /* 0x0000761004007816 */ /* 0x001fe20000000000 */
[----:B------:R-:W-:Y:S06]  /*7500*/  BRA `(.L_x_34137) ;  /* 0x0000000000547947 */ /* 0x000fec0003800000 */
.L_x_34136:
        /* <DEDUP_REMOVED lines=16> */
.L_x_34164:
[----:B------:R-:W-:Y:S01]  /*7610*/  PRMT R0, RZ, 0x7610, R0 ;  /* 0x00007610ff007816 */ /* 0x000fe20000000000 */
[----:B------:R-:W-:Y:S06]  /*7620*/  BRA `(.L_x_34137) ;  /* 0x00000000000c7947 */ /* 0x000fec0003800000 */
.L_x_34161:
[----:B------:R0:W5:Y:S01]  /*7630*/  LDG.E.U16 R0, desc[UR36][R2.64] ;  /* 0x0000002402007981 */ /* 0x000162000c1e1500 */
[----:B------:R-:W-:Y:S05]  /*7640*/  BRA `(.L_x_34137) ;  /* 0x0000000000047947 */ /* 0x000fea0003800000 */
.L_x_34160:
[----:B------:R0:W5:Y:S02]  /*7650*/  LDG.E.U16 R0, desc[UR36][R2.64] ;  /* 0x0000002402007981 */ /* 0x000164000c1e1500 */
.L_x_34137:
        /* <DEDUP_REMOVED lines=17> */
.L_x_34168:
[----:B------:R0:W-:Y:S01]  /*7770*/  STG.E.U8 desc[UR36][R16.64], R5 ;  /* 0x0000000510007986 */ /* 0x0001e2000c101124 */
[----:B------:R-:W-:Y:S05]  /*7780*/  BRA `(.L_x_34170) ;  /* 0x0000000c005c7947 */ /* 0x000fea0003800000 */
.L_x_34167:
        /* <DEDUP_REMOVED lines=10> */
.L_x_34172:
[----:B------:R3:W-:Y:S01]  /*7830*/  STG.E desc[UR36][R16.64], R5 ;  /* 0x0000000510007986 */ /* 0x0007e2000c101924 */
[----:B------:R-:W-:Y:S05]  /*7840*/  BRA `(.L_x_34170) ;  /* 0x0000000c002c7947 */ /* 0x000fea0003800000 */
.L_x_34171:
[----:B------:R2:W-:Y:S01]  /*7850*/  STG.E.U16 desc[UR36][R16.64], R5 ;  /* 0x0000000510007986 */ /* 0x0005e2000c101524 */
[----:B------:R-:W-:Y:S05]  /*7860*/  BRA `(.L_x_34170) ;  /* 0x0000000c00247947 */ /* 0x000fea0003800000 */
.L_x_34166:
        /* <DEDUP_REMOVED lines=9> */
.L_x_34174:
[----:B------:R-:W0:Y:S02]  /*7900*/  I2F.S16 R0, R5 ;  /* 0x0000000500007306 */ /* 0x000e240000101400 */
[----:B0-----:R-:W-:-:S05]  /*7910*/  F2FP.F16.F32.PACK_AB R0, RZ, R0 ;  /* 0x00000000ff00723e */ /* 0x001fca00000000ff */
[----:B------:R0:W-:Y:S01]  /*7920*/  STG.E.U16 desc[UR36][R16.64], R0 ;  /* 0x0000000010007986 */ /* 0x0001e2000c101524 */
[----:B------:R-:W-:Y:S05]  /*7930*/  BRA `(.L_x_34170) ;  /* 0x0000000800f07947 */ /* 0x000fea0003800000 */
.L_x_34173:
        /* <DEDUP_REMOVED lines=10> */
.L_x_34176:
[----:B------:R-:W0:Y:S02]  /*79e0*/  I2F.S16 R5, R5 ;  /* 0x0000000500057306 */ /* 0x000e240000101400 */
[----:B0-----:R-:W-:-:S04]  /*79f0*/  F2FP.F16.F32.PACK_AB R3, RZ, R5 ;  /* 0x00000005ff03723e */ /* 0x001fc800000000ff */
[----:B------:R-:W-:-:S05]  /*7a00*/  PRMT R3, R3, 0x5410, RZ ;  /* 0x0000541003037816 */ /* 0x000fca00000000ff */
[----:B------:R0:W-:Y:S01]  /*7a10*/  STG.E desc[UR36][R16.64], R3 ;  /* 0x0000000310007986 */ /* 0x0001e2000c101924 */
[----:B------:R-:W-:Y:S05]  /*7a20*/  BRA `(.L_x_34170) ;  /* 0x0000000800b47947 */ /* 0x000fea0003800000 */
.L_x_34175:
[----:B------:R-:W0:Y:S02]  /*7a30*/  I2F.F64.S16 R2, R5 ;  /* 0x0000000500027312 */ /* 0x000e240000101c00 */
[----:B0-----:R0:W-:Y:S01]  /*7a40*/  STG.E.64 desc[UR36][R16.64], R2 ;  /* 0x0000000210007986 */ /* 0x0011e2000c101b24 */
[----:B------:R-:W-:Y:S05]  /*7a50*/  BRA `(.L_x_34170) ;  /* 0x0000000800a87947 */ /* 0x000fea0003800000 */
.L_x_34165:
        /* <DEDUP_REMOVED lines=13> */
.L_x_34179:
[----:B------:R-:W0:Y:S01]  /*7b30*/  I2F.F64.S16 R4, R5 ;  /* 0x0000000500047312 */ /* 0x000e220000101c00 */
[----:B------:R-:W-:-:S05]  /*7b40*/  CS2R R6, SRZ ;  /* 0x0000000000067805 */ /* 0x000fca000001ff00 */
[----:B0-----:R0:W-:Y:S01]  /*7b50*/  STG.E.128 desc[UR36][R16.64], R4 ;  /* 0x0000000410007986 */ /* 0x0011e2000c101d24 */
[----:B------:R-:W-:Y:S05]  /*7b60*/  BRA `(.L_x_34170) ;  /* 0x0000000800647947 */ /* 0x000fea0003800000 */
.L_x_34178:
        /* <DEDUP_REMOVED lines=21> */
.L_x_34183:
[----:B------:R-:W-:Y:S05]  /*7cc0*/  BSYNC B0 ;  /* 0x0000000000007941 */ /* 0x000fea0003800000 */
.L_x_34182:
[----:B------:R-:W-:-:S05]  /*7cd0*/  LOP3.LUT R3, R0, R3, RZ, 0xfc, !PT ;  /* 0x0000000300037212 */ /* 0x000fca00078efcff */
[----:B------:R0:W-:Y:S01]  /*7ce0*/  STG.E.U8 desc[UR36][R16.64], R3 ;  /* 0x0000000310007986 */ /* 0x0001e2000c101124 */
[----:B------:R-:W-:Y:S05]  /*7cf0*/  BRA `(.L_x_34170) ;  /* 0x0000000800007947 */ /* 0x000fea0003800000 */
.L_x_34181:
        /* <DEDUP_REMOVED lines=13> */
.L_x_34185:
[----:B------:R-:W-:Y:S01]  /*7dd0*/  IMAD.MOV.U32 R0, RZ, RZ, 0x7f ;  /* 0x0000007fff007424 */ /* 0x000fe200078e00ff */
[----:B------:R-:W-:-:S04]  /*7de0*/  ISETP.GT.U32.AND P0, PT, R2, 0x7f800000, PT ;  /* 0x7f8000000200780c */ /* 0x000fc80003f04070 */
[----:B------:R-:W-:-:S09]  /*7df0*/  SEL R0, R0, 0x7c, P0 ;  /* 0x0000007c00007807 */ /* 0x000fd20000000000 */
.L_x_34186:
[----:B------:R-:W-:Y:S05]  /*7e00*/  BSYNC B0 ;  /* 0x0000000000007941 */ /* 0x000fea0003800000 */
.L_x_34184:
[----:B------:R-:W-:-:S04]  /*7e10*/  LOP3.LUT R2, R5, 0x80000000, RZ, 0xc0, !PT ;  /* 0x8000000005027812 */ /* 0x000fc800078ec0ff */
[----:B------:R-:W-:-:S04]  /*7e20*/  SHF.R.U32.HI R3, RZ, 0x18, R2 ;  /* 0x00000018ff037819 */ /* 0x000fc80000011602 */
[----:B------:R-:W-:-:S05]  /*7e30*/  LOP3.LUT R3, R0, R3, RZ, 0xfc, !PT ;  /* 0x0000000300037212 */ /* 0x000fca00078efcff */
[----:B------:R0:W-:Y:S01]  /*7e40*/  STG.E.U8 desc[UR36][R16.64], R3 ;  /* 0x0000000310007986 */ /* 0x0001e2000c101124 */
[----:B------:R-:W-:Y:S05]  /*7e50*/  BRA `(.L_x_34170) ;  /* 0x0000000400a87947 */ /* 0x000fea0003800000 */
.L_x_34180:
[----:B------:R-:W0:Y:S02]  /*7e60*/  I2F.S16 R0, R5 ;  /* 0x0000000500007306 */ /* 0x000e240000101400 */
[----:B0-----:R-:W-:-:S05]  /*7e70*/  F2FP.BF16.F32.PACK_AB R0, RZ, R0 ;  /* 0x00000000ff00723e */ /* 0x001fca00000010ff */
[----:B------:R0:W-:Y:S01]  /*7e80*/  STG.E.U16 desc[UR36][R16.64], R0 ;  /* 0x0000000010007986 */ /* 0x0001e2000c101524 */
[----:B------:R-:W-:Y:S05]  /*7e90*/  BRA `(.L_x_34170) ;  /* 0x0000000400987947 */ /* 0x000fea0003800000 */
.L_x_34177:
        /* <DEDUP_REMOVED lines=10> */
.L_x_34189:
        /* <DEDUP_REMOVED lines=17> */
.L_x_34192:
[----:B------:R-:W-:-:S04]  /*8050*/  LOP3.LUT R2, R5, 0x80000000, RZ, 0xc0, !PT ;  /* 0x8000000005027812 */ /* 0x000fc800078ec0ff */
[----:B------:R-:W-:-:S04]  /*8060*/  SHF.R.U32.HI R3, RZ, 0x18, R2 ;  /* 0x00000018ff037819 */ /* 0x000fc80000011602 */
[----:B------:R-:W-:-:S04]  /*8070*/  LOP3.LUT R0, R0, R3, RZ, 0xfc, !PT ;  /* 0x0000000300007212 */ /* 0x000fc800078efcff */
[----:B------:R-:W-:-:S07]  /*8080*/  PRMT R8, R0, 0x7610, R8 ;  /* 0x0000761000087816 */ /* 0x000fce0000000008 */
.L_x_34191:
[----:B------:R-:W-:Y:S05]  /*8090*/  BSYNC B0 ;  /* 0x0000000000007941 */ /* 0x000fea0003800000 */
.L_x_34190:
[----:B------:R0:W-:Y:S01]  /*80a0*/  STG.E.U8 desc[UR36][R16.64], R8 ;  /* 0x0000000810007986 */ /* 0x0001e2000c101124 */
[----:B------:R-:W-:Y:S05]  /*80b0*/  BRA `(.L_x_34170) ;  /* 0x0000000400107947 */ /* 0x000fea0003800000 */
.L_x_34188:
        /* <DEDUP_REMOVED lines=17> */
.L_x_34195:
[----:B------:R-:W-:-:S04]  /*81d0*/  LOP3.LUT R2, R5, 0x80000000, RZ, 0xc0, !PT ;  /* 0x8000000005027812 */ /* 0x000fc800078ec0ff */
[----:B------:R-:W-:-:S04]  /*81e0*/  SHF.R.U32.HI R3, RZ, 0x18, R2 ;  /* 0x00000018ff037819 */ /* 0x000fc80000011602 */
[----:B------:R-:W-:-:S04]  /*81f0*/  LOP3.LUT R0, R0, R3, RZ, 0xfc, !PT ;  /* 0x0000000300007212 */ /* 0x000fc800078efcff */
[----:B------:R-:W-:-:S07]  /*8200*/  PRMT R8, R0, 0x7610, R8 ;  /* 0x0000761000087816 */ /* 0x000fce0000000008 */
.L_x_34194:
[----:B------:R-:W-:Y:S05]  /*8210*/  BSYNC B0 ;  /* 0x0000000000007941 */ /* 0x000fea0003800000 */
.L_x_34193:
[----:B------:R0:W-:Y:S01]  /*8220*/  STG.E.U8 desc[UR36][R16.64], R8 ;  /* 0x0000000810007986 */ /* 0x0001e2000c101124 */
[----:B------:R-:W-:Y:S05]  /*8230*/  BRA `(.L_x_34170) ;  /* 0x0000000000b07947 */ /* 0x000fea0003800000 */
.L_x_34187:
        /* <DEDUP_REMOVED lines=22> */
.L_x_34169:
        /* <DEDUP_REMOVED lines=16> */
.L_x_34198:
[----:B------:R-:W-:Y:S05]  /*84a0*/  BRA `(.L_x_34170) ;  /* 0x0000000000147947 */ /* 0x000fea0003800000 */
.L_x_34197:
[----:B------:R-:W-:-:S04]  /*84b0*/  PRMT R2, R5, 0x9910, RZ ;  /* 0x0000991005027816 */ /* 0x000fc800000000ff */
[----:B------:R-:W-:-:S05]  /*84c0*/  SHF.R.S32.HI R3, RZ, 0x1f, R2 ;  /* 0x0000001fff037819 */ /* 0x000fca0000011402 */
[----:B------:R0:W-:Y:S01]  /*84d0*/  STG.E.64 desc[UR36][R16.64], R2 ;  /* 0x0000000210007986 */ /* 0x0001e2000c101b24 */
[----:B------:R-:W-:Y:S05]  /*84e0*/  BRA `(.L_x_34170) ;  /* 0x0000000000047947 */ /* 0x000fea0003800000 */
.L_x_34196:
[----:B------:R0:W-:Y:S02]  /*84f0*/  STG.E desc[UR36][R16.64], R5 ;  /* 0x0000000510007986 */ /* 0x0001e4000c101924 */
.L_x_34170:
[----:B------:R-:W-:-:S07]  /*8500*/  VIADD R19, R19, 0x80 ;  /* 0x0000008013137836 */ /* 0x000fce0000000000 */
.L_x_34097:
[----:B------:R-:W-:Y:S05]  /*8510*/  BSYNC B6 ;  /* 0x0000000000067941 */ /* 0x000fea0003800000 */
.L_x_34096:
        /* <DEDUP_REMOVED lines=358> */
.L_x_34201:
        /* <DEDUP_REMOVED lines=20> */
.L_x_34205:
[----:B------:R0:W5:Y:S01]  /*9cc0*/  LDG.E.U8 R22, desc[UR36][R2.64] ;  /* 0x0000002402167981 */ /* 0x000162000c1e1100 */
[----:B------:R-:W-:Y:S05]  /*9cd0*/  BRA `(.L_x_34207) ;  /* 0x0000000c00547947 */ /* 0x000fea0003800000 */
.L_x_34204:
        /* <DEDUP_REMOVED lines=8> */
.L_x_34209:
[----:B------:R0:W5:Y:S01]  /*9d60*/  LDG.E.U16 R22, desc[UR36][R2.64] ;  /* 0x0000002402167981 */ /* 0x000162000c1e1500 */
[----:B------:R-:W-:Y:S05]  /*9d70*/  BRA `(.L_x_34207) ;  /* 0x0000000c002c7947 */ /* 0x000fea0003800000 */
.L_x_34208:
[----:B------:R0:W5:Y:S01]  /*9d80*/  LDG.E.U16 R22, desc[UR36][R2.64] ;  /* 0x0000002402167981 */ /* 0x000162000c1e1500 */
[----:B------:R-:W-:Y:S05]  /*9d90*/  BRA `(.L_x_34207) ;  /* 0x0000000c00247947 */ /* 0x000fea0003800000 */
.L_x_34203:
        /* <DEDUP_REMOVED lines=9> */
.L_x_34211:
[----:B------:R-:W2:Y:S02]  /*9e30*/  LDG.E.U16 R0, desc[UR36][R2.64] ;  /* 0x0000002402007981 */ /* 0x000ea4000c1e1500 */
[----:B--2---:R-:W-:-:S06]  /*9e40*/  HADD2.F32 R0, -RZ, R0.H0_H0 ;  /* 0x20000000ff007230 */ /* 0x004fcc0000004100 */
[----:B------:R-:W0:Y:S02]  /*9e50*/  F2I.FTZ.TRUNC.NTZ R0, R0 ;  /* 0x0000000000007305 */ /* 0x000e24000021f100 */
[----:B0-----:R-:W-:Y:S01]  /*9e60*/  PRMT R22, R0, 0x7610, R22 ;  /* 0x0000761000167816 */ /* 0x001fe20000000016 */
[----:B------:R-:W-:Y:S06]  /*9e70*/  BRA `(.L_x_34207) ;  /* 0x0000000800ec7947 */ /* 0x000fec0003800000 */
.L_x_34210:
        /* <DEDUP_REMOVED lines=9> */
.L_x_34213:
[----:B------:R-:W2:Y:S02]  /*9f10*/  LDG.E.U16 R2, desc[UR36][R2.64] ;  /* 0x0000002402027981 */ /* 0x000ea4000c1e1500 */
[----:B--2---:R-:W-:-:S06]  /*9f20*/  HADD2.F32 R0, -RZ, R2.H0_H0 ;  /* 0x20000002ff007230 */ /* 0x004fcc0000004100 */
[----:B------:R-:W0:Y:S02]  /*9f30*/  F2I.FTZ.TRUNC.NTZ R0, R0 ;  /* 0x0000000000007305 */ /* 0x000e24000021f100 */
[----:B0-----:R-:W-:Y:S01]  /*9f40*/  PRMT R22, R0, 0x7610, R22 ;  /* 0x0000761000167816 */ /* 0x001fe20000000016 */
[----:B------:R-:W-:Y:S06]  /*9f50*/  BRA `(.L_x_34207) ;  /* 0x0000000800b47947 */ /* 0x000fec0003800000 */
.L_x_34212:
[----:B------:R-:W2:Y:S02]  /*9f60*/  LDG.E.64 R2, desc[UR36][R2.64] ;  /* 0x0000002402027981 */ /* 0x000ea4000c1e1b00 */
[----:B--2---:R2:W3:Y:S01]  /*9f70*/  F2I.F64.TRUNC R22, R2 ;  /* 0x0000000200167311 */ /* 0x0044e2000030d100 */
[----:B------:R-:W-:Y:S05]  /*9f80*/  BRA `(.L_x_34207) ;  /* 0x0000000800a87947 */ /* 0x000fea0003800000 */
.L_x_34202:
        /* <DEDUP_REMOVED lines=12> */
.L_x_34216:
[----:B------:R-:W2:Y:S02]  /*a050*/  LDG.E.64 R2, desc[UR36][R2.64] ;  /* 0x0000002402027981 */ /* 0x000ea4000c1e1b00 */
[----:B--2---:R0:W1:Y:S01]  /*a060*/  F2I.F64.TRUNC R22, R2 ;  /* 0x0000000200167311 */ /* 0x004062000030d100 */
[----:B------:R-:W-:Y:S05]  /*a070*/  BRA `(.L_x_34207) ;  /* 0x00000008006c7947 */ /* 0x000fea0003800000 */
.L_x_34215:
        /* <DEDUP_REMOVED lines=28> */
.L_x_34218:
        /* <DEDUP_REMOVED lines=15> */
.L_x_34217:
[----:B------:R-:W2:Y:S02]  /*a330*/  LDG.E.U16 R0, desc[UR36][R2.64] ;  /* 0x0000002402007981 */ /* 0x000ea4000c1e1500 */
[----:B--2---:R-:W-:-:S06]  /*a340*/  IMAD.U32 R0, R0, 0x10000, RZ ;  /* 0x0001000000007824 */ /* 0x004fcc00078e00ff */
[----:B------:R-:W0:Y:S02]  /*a350*/  F2I.FTZ.TRUNC.NTZ R0, R0 ;  /* 0x0000000000007305 */ /* 0x000e24000021f100 */
[----:B0-----:R-:W-:Y:S01]  /*a360*/  PRMT R22, R0, 0x7610, R22 ;  /* 0x0000761000167816 */ /* 0x001fe20000000016 */
[----:B------:R-:W-:Y:S06]  /*a370*/  BRA `(.L_x_34207) ;  /* 0x0000000400ac7947 */ /* 0x000fec0003800000 */
.L_x_34214:
        /* <DEDUP_REMOVED lines=10> */
.L_x_34221:
        /* <DEDUP_REMOVED lines=21> */
.L_x_34225:
[----:B------:R-:W-:Y:S05]  /*a570*/  BSYNC B1 ;  /* 0x0000000000017941 */ /* 0x000fea0003800000 */
.L_x_34224:
[----:B------:R-:W-:Y:S01]  /*a580*/  LEA R3, R0, 0x3b800000, 0x17 ;  /* 0x3b80000000037811 */ /* 0x000fe200078eb8ff */
[----:B------:R-:W-:-:S05]  /*a590*/  IMAD.SHL.U32 R0, R2, 0x100000, RZ ;  /* 0x0010000002007824 */ /* 0x000fca00078e00ff */
[----:B------:R-:W-:-:S07]  /*a5a0*/  LOP3.LUT R0, R3, R0, R4, 0xfe, !PT ;  /* 0x0000000003007212 */ /* 0x000fce00078efe04 */
.L_x_34223:
[----:B------:R-:W-:Y:S05]  /*a5b0*/  BSYNC B0 ;  /* 0x0000000000007941 */ /* 0x000fea0003800000 */
.L_x_34222:
[----:B------:R-:W0:Y:S02]  /*a5c0*/  F2I.FTZ.TRUNC.NTZ R0, R0 ;  /* 0x0000000000007305 */ /* 0x000e24000021f100 */
[----:B0-----:R-:W-:Y:S01]  /*a5d0*/  PRMT R22, R0, 0x7610, R22 ;  /* 0x0000761000167816 */ /* 0x001fe20000000016 */
[----:B------:R-:W-:Y:S06]  /*a5e0*/  BRA `(.L_x_34207) ;  /* 0x0000000400107947 */ /* 0x000fec0003800000 */
.L_x_34220:
        /* <DEDUP_REMOVED lines=21> */
.L_x_34229:
[----:B------:R-:W-:Y:S05]  /*a740*/  BSYNC B1 ;  /* 0x0000000000017941 */ /* 0x000fea0003800000 */
.L_x_34228:
[----:B------:R-:W-:Y:S01]  /*a750*/  LEA R3, R0, 0x37800000, 0x17 ;  /* 0x3780000000037811 */ /* 0x000fe200078eb8ff */
[----:B------:R-:W-:-:S05]  /*a760*/  IMAD.SHL.U32 R0, R2, 0x200000, RZ ;  /* 0x0020000002007824 */ /* 0x000fca00078e00ff */
[----:B------:R-:W-:-:S07]  /*a770*/  LOP3.LUT R0, R3, R0, R4, 0xfe, !PT ;  /* 0x0000000003007212 */ /* 0x000fce00078efe04 */
.L_x_34227:
[----:B------:R-:W-:Y:S05]  /*a780*/  BSYNC B0 ;  /* 0x0000000000007941 */ /* 0x000fea0003800000 */
.L_x_34226:
[----:B------:R-:W0:Y:S02]  /*a790*/  F2I.FTZ.TRUNC.NTZ R0, R0 ;  /* 0x0000000000007305 */ /* 0x000e24000021f100 */
[----:B0-----:R-:W-:Y:S01]  /*a7a0*/  PRMT R22, R0, 0x7610, R22 ;  /* 0x0000761000167816 */ /* 0x001fe20000000016 */
[----:B------:R-:W-:Y:S06]  /*a7b0*/  BRA `(.L_x_34207) ;  /* 0x00000000009c7947 */ /* 0x000fec0003800000 */
.L_x_34219:
        /* <DEDUP_REMOVED lines=14> */
.L_x_34233:
[----:B------:R-:W-:Y:S05]  /*a8a0*/  BSYNC B0 ;  /* 0x0000000000007941 */ /* 0x000fea0003800000 */
.L_x_34232:
[----:B------:R-:W0:Y:S02]  /*a8b0*/  F2I.FTZ.TRUNC.NTZ R0, R0 ;  /* 0x0000000000007305 */ /* 0x000e24000021f100 */
[----:B0-----:R-:W-:Y:S01]  /*a8c0*/  PRMT R22, R0, 0x7610, R22 ;  /* 0x0000761000167816 */ /* 0x001fe20000000016 */
[----:B------:R-:W-:Y:S06]  /*a8d0*/  BRA `(.L_x_34207) ;  /* 0x0000000000547947 */ /* 0x000fec0003800000 */
.L_x_34206:
        /* <DEDUP_REMOVED lines=16> */
.L_x_34234:
[----:B------:R-:W-:Y:S01]  /*a9e0*/  PRMT R22, RZ, 0x7610, R22 ;  /* 0x00007610ff167816 */ /* 0x000fe20000000016 */
[----:B------:R-:W-:Y:S06]  /*a9f0*/  BRA `(.L_x_34207) ;  /* 0x00000000000c7947 */ /* 0x000fec0003800000 */
.L_x_34231:
[----:B------:R0:W5:Y:S01]  /*aa00*/  LDG.E.U16 R22, desc[UR36][R2.64] ;  /* 0x0000002402167981 */ /* 0x000162000c1e1500 */
[----:B------:R-:W-:Y:S05]  /*aa10*/  BRA `(.L_x_34207) ;  /* 0x0000000000047947 */ /* 0x000fea0003800000 */
.L_x_34230:
[----:B------:R0:W5:Y:S02]  /*aa20*/  LDG.E.U16 R22, desc[UR36][R2.64] ;  /* 0x0000002402167981 */ /* 0x000164000c1e1500 */
.L_x_34207:
        /* <DEDUP_REMOVED lines=17> */
.L_x_34238:
[----:B------:R0:W5:Y:S01]  /*ab40*/  LDG.E.U8 R0, desc[UR36][R2.64] ;  /* 0x0000002402007981 */ /* 0x000162000c1e1100 */
[----:B------:R-:W-:Y:S05]  /*ab50*/  BRA `(.L_x_34240) ;  /* 0x0000000c00547947 */ /* 0x000fea0003800000 */
.L_x_34237:
        /* <DEDUP_REMOVED lines=8> */
.L_x_34242:
[----:B------:R0:W5:Y:S01]  /*abe0*/  LDG.E.U16 R0, desc[UR36][R2.64] ;  /* 0x0000002402007981 */ /* 0x000162000c1e1500 */
[----:B------:R-:W-:Y:S05]  /*abf0*/  BRA `(.L_x_34240) ;  /* 0x0000000c002c7947 */ /* 0x000fea0003800000 */
.L_x_34241:
[----:B------:R0:W5:Y:S01]  /*ac00*/  LDG.E.U16 R0, desc[UR36][R2.64] ;  /* 0x0000002402007981 */ /* 0x000162000c1e1500 */
[----:B------:R-:W-:Y:S05]  /*ac10*/  BRA `(.L_x_34240) ;  /* 0x0000000c00247947 */ /* 0x000fea0003800000 */
.L_x_34236:
        /* <DEDUP_REMOVED lines=9> */
.L_x_34244:
[----:B------:R-:W2:Y:S02]  /*acb0*/  LDG.E.U16 R4, desc[UR36][R2.64] ;  /* 0x0000002402047981 */ /* 0x000ea4000c1e1500 */
[----:B--2---:R-:W-:-:S06]  /*acc0*/  HADD2.F32 R4, -RZ, R4.H0_H0 ;  /* 0x20000004ff047230 */ /* 0x004fcc0000004100 */
[----:B------:R-:W0:Y:S02]  /*acd0*/  F2I.FTZ.TRUNC.NTZ R4, R4 ;  /* 0x0000000400047305 */ /* 0x000e24000021f100 */
[----:B0-----:R-:W-:Y:S01]  /*ace0*/  PRMT R0, R4, 0x7610, R0 ;  /* 0x0000761004007816 */ /* 0x001fe20000000000 */
[----:B------:R-:W-:Y:S06]  /*acf0*/  BRA `(.L_x_34240) ;  /* 0x0000000800ec7947 */ /* 0x000fec0003800000 */
.L_x_34243:
        /* <DEDUP_REMOVED lines=9> */
.L_x_34246:
[----:B------:R-:W2:Y:S02]  /*ad90*/  LDG.E.U16 R2, desc[UR36][R2.64] ;  /* 0x0000002402027981 */ /* 0x000ea4000c1e1500 */
[----:B--2---:R-:W-:-:S06]  /*ada0*/  HADD2.F32 R4, -RZ, R2.H0_H0 ;  /* 0x20000002ff047230 */ /* 0x004fcc0000004100 */
[----:B------:R-:W0:Y:S02]  /*adb0*/  F2I.FTZ.TRUNC.NTZ R4, R4 ;  /* 0x0000000400047305 */ /* 0x000e24000021f100 */
[----:B0-----:R-:W-:Y:S01]  /*adc0*/  PRMT R0, R4, 0x7610, R0 ;  /* 0x0000761004007816 */ /* 0x001fe20000000000 */
[----:B------:R-:W-:Y:S06]  /*add0*/  BRA `(.L_x_34240) ;  /* 0x0000000800b47947 */ /* 0x000fec0003800000 */
.L_x_34245:
[----:B------:R-:W2:Y:S02]  /*ade0*/  LDG.E.64 R2, desc[UR36][R2.64] ;  /* 0x0000002402027981 */ /* 0x000ea4000c1e1b00 */
[----:B--2---:R0:W1:Y:S01]  /*adf0*/  F2I.F64.TRUNC R0, R2 ;  /* 0x0000000200007311 */ /* 0x004062000030d100 */
[----:B------:R-:W-:Y:S05]  /*ae00*/  BRA `(.L_x_34240) ;  /* 0x0000000800a87947 */ /* 0x000fea0003800000 */
.L_x_34235:
        /* <DEDUP_REMOVED lines=12> */
.L_x_34249:
[----:B------:R-:W2:Y:S02]  /*aed0*/  LDG.E.64 R2, desc[UR36][R2.64] ;  /* 0x0000002402027981 */ /* 0x000ea4000c1e1b00 */
[----:B--2---:R0:W1:Y:S01]  /*aee0*/  F2I.F64.TRUNC R0, R2 ;  /* 0x0000000200007311 */ /* 0x004062000030d100 */
[----:B------:R-:W-:Y:S05]  /*aef0*/  BRA `(.L_x_34240) ;  /* 0x00000008006c7947 */ /* 0x000fea0003800000 */
.L_x_34248:
        /* <DEDUP_REMOVED lines=28> */
.L_x_34251:
        /* <DEDUP_REMOVED lines=15> */
.L_x_34250:
[----:B------:R-:W2:Y:S02]  /*b1b0*/  LDG.E.U16 R4, desc[UR36][R2.64] ;  /* 0x0000002402047981 */ /* 0x000ea4000c1e1500 */
[----:B--2---:R-:W-:-:S06]  /*b1c0*/  IMAD.U32 R4, R4, 0x10000, RZ ;  /* 0x0001000004047824 */ /* 0x004fcc00078e00ff */
[----:B------:R-:W0:Y:S02]  /*b1d0*/  F2I.FTZ.TRUNC.NTZ R4, R4 ;  /* 0x0000000400047305 */ /* 0x000e24000021f100 */
[----:B0-----:R-:W-:Y:S01]  /*b1e0*/  PRMT R0, R4, 0x7610, R0 ;  /* 0x0000761004007816 */ /* 0x001fe20000000000 */
[----:B------:R-:W-:Y:S06]  /*b1f0*/  BRA `(.L_x_34240) ;  /* 0x0000000400ac7947 */ /* 0x000fec0003800000 */
.L_x_34247:
        /* <DEDUP_REMOVED lines=10> */
.L_x_34254:
        /* <DEDUP_REMOVED lines=21> */
.L_x_34258:
[----:B------:R-:W-:Y:S05]  /*b3f0*/  BSYNC B1 ;  /* 0x0000000000017941 */ /* 0x000fea0003800000 */
.L_x_34257:
[----:B------:R-:W-:Y:S01]  /*b400*/  IMAD.SHL.U32 R2, R2, 0x100000, RZ ;  /* 0x0010000002027824 */ /* 0x000fe200078e00ff */
[----:B------:R-:W-:-:S04]  /*b410*/  LEA R3, R0, 0x3b800000, 0x17 ;  /* 0x3b80000000037811 */ /* 0x000fc800078eb8ff */
[----:B------:R-:W-:-:S07]  /*b420*/  LOP3.LUT R4, R3, R2, R4, 0xfe, !PT ;  /* 0x0000000203047212 */ /* 0x000fce00078efe04 */
.L_x_34256:
[----:B------:R-:W-:Y:S05]  /*b430*/  BSYNC B0 ;  /* 0x0000000000007941 */ /* 0x000fea0003800000 */
.L_x_34255:
[----:B------:R-:W0:Y:S02]  /*b440*/  F2I.FTZ.TRUNC.NTZ R4, R4 ;  /* 0x0000000400047305 */ /* 0x000e24000021f100 */
[----:B0-----:R-:W-:Y:S01]  /*b450*/  PRMT R0, R4, 0x7610, R0 ;  /* 0x0000761004007816 */ /* 0x001fe20000000000 */
[----:B------:R-:W-:Y:S06]  /*b460*/  BRA `(.L_x_34240) ;  /* 0x0000000400107947 */ /* 0x000fec0003800000 */
.L_x_34253:
        /* <DEDUP_REMOVED lines=21> */
.L_x_34262:
[----:B------:R-:W-:Y:S05]  /*b5c0*/  BSYNC B1 ;  /* 0x0000000000017941 */ /* 0x000fea0003800000 */
.L_x_34261:
[----:B------:R-:W-:Y:S01]  /*b5d0*/  IMAD.SHL.U32 R2, R2, 0x200000, RZ ;  /* 0x0020000002027824 */ /* 0x000fe200078e00ff */
[----:B------:R-:W-:-:S04]  /*b5e0*/  LEA R3, R0, 0x37800000, 0x17 ;  /* 0x3780000000037811 */ /* 0x000fc800078eb8ff */
[----:B------:R-:W-:-:S07]  /*b5f0*/  LOP3.LUT R4, R3, R2, R4, 0xfe, !PT ;  /* 0x0000000203047212 */ /* 0x000fce00078efe04 */
.L_x_34260:
[----:B------:R-:W-:Y:S05]  /*b600*/  BSYNC B0 ;  /* 0x0000000000007941 */ /* 0x000fea0003800000 */
.L_x_34259:
[----:B------:R-:W0:Y:S02]  /*b610*/  F2I.FTZ.TRUNC.NTZ R4, R4 ;  /* 0x0000000400047305 */ /* 0x000e24000021f100 */
[----:B0-----:R-:W-:Y:S01]  /*b620*/  PRMT R0, R4, 0x7610, R0 ;  /* 0x0000761004007816 */ /* 0x001fe20000000000 */
[----:B------:R-:W-:Y:S06]  /*b630*/  BRA `(.L_x_34240) ;  /* 0x00000000009c7947 */ /* 0x000fec0003800000 */
.L_x_34252:
        /* <DEDUP_REMOVED lines=14> */
.L_x_34266:
[----:B------:R-:W-:Y:S05]  /*b720*/  BSYNC B0 ;  /* 0x0000000000007941 */ /* 0x000fea0003800000 */
.L_x_34265:
[----:B------:R-:W0:Y:S02]  /*b730*/  F2I.FTZ.TRUNC.NTZ R4, R4 ;  /* 0x0000000400047305 */ /* 0x000e24000021f100 */
[----:B0-----:R-:W-:Y:S01]  /*b740*/  PRMT R0, R4, 0x7610, R0 ;  /* 0x0000761004007816 */ /* 0x001fe20000000000 */
[----:B------:R-:W-:Y:S06]  /*b750*/  BRA `(.L_x_34240) ;  /* 0x0000000000547947 */ /* 0x000fec0003800000 */
.L_x_34239:
        /* <DEDUP_REMOVED lines=16> */
.L_x_34267:
[----:B------:R-:W-:Y:S01]  /*b860*/  PRMT R0, RZ, 0x7610, R0 ;  /* 0x00007610ff007816 */ /* 0x000fe20000000000 */
[----:B------:R-:W-:Y:S06]  /*b870*/  BRA `(.L_x_34240) ;  /* 0x00000000000c7947 */ /* 0x000fec0003800000 */
.L_x_34264:
[----:B------:R0:W5:Y:S01]  /*b880*/  LDG.E.U16 R0, desc[UR36][R2.64] ;  /* 0x0000002402007981 */ /* 0x000162000c1e1500 */
[----:B------:R-:W-:Y:S05]  /*b890*/  BRA `(.L_x_34240) ;  /* 0x0000000000047947 */ /* 0x000fea0003800000 */
.L_x_34263:
[----:B------:R0:W5:Y:S02]  /*b8a0*/  LDG.E.U16 R0, desc[UR36][R2.64] ;  /* 0x0000002402007981 */ /* 0x000164000c1e1500 */
.L_x_34240:
[----:B------:R-:W2:Y:S01]  /*b8b0*/  LDC.U8 R4, c[0x0][0x491] ;  /* 0x00012440ff047b82 */ /* 0x000ea20000000000 */
[----:B-1--45:R-:W-:Y:S02]  /*b8c0*/  PRMT R0, R0, 0x9910, RZ ;  /* 0x0000991000007816 */ /* 0x032fe400000000ff */
[----:B0--3--:R-:W-:-:S04]  /*b8d0*/  PRMT R3, R22, 0x9910, RZ ;  /* 0x0000991016037816 */ /* 0x009fc800000000ff */
[----:B------:R-:W-:Y:S02]  /*b8e0*/  VIMNMX R5, R0, R3, !PT ;  /* 0x0000000300057248 */ /* 0x000fe40007fe0100 */
        /* <DEDUP_REMOVED lines=13> */
.L_x_34271:
[----:B------:R0:W-:Y:S01]  /*b9c0*/  STG.E.U8 desc[UR36][R16.64], R5 ;  /* 0x0000000510007986 */ /* 0x0001e2000c101124 */
[----:B------:R-:W-:Y:S05]  /*b9d0*/  BRA `(.L_x_34273) ;  /* 0x0000000c005c7947 */ /* 0x000fea0003800000 */
.L_x_34270:
        /* <DEDUP_REMOVED lines=10> */
.L_x_34275:
[----:B------:R0:W-:Y:S01]  /*ba80*/  STG.E desc[UR36][R16.64], R5 ;  /* 0x0000000510007986 */ /* 0x0001e2000c101924 */
[----:B------:R-:W-:Y:S05]  /*ba90*/  BRA `(.L_x_34273) ;  /* 0x0000000c002c7947 */ /* 0x000fea0003800000 */
.L_x_34274:
[----:B------:R0:W-:Y:S01]  /*baa0*/  STG.E.U16 desc[UR36][R16.64], R5 ;  /* 0x0000000510007986 */ /* 0x0001e2000c101524 */
[----:B------:R-:W-:Y:S05]  /*bab0*/  BRA `(.L_x_34273) ;  /* 0x0000000c00247947 */ /* 0x000fea0003800000 */
.L_x_34269:
        /* <DEDUP_REMOVED lines=9> */
.L_x_34277:
[----:B------:R-:W0:Y:S02]  /*bb50*/  I2F.S16 R0, R5 ;  /* 0x0000000500007306 */ /* 0x000e240000101400 */
[----:B0-----:R-:W-:-:S05]  /*bb60*/  F2FP.F16.F32.PACK_AB R0, RZ, R0 ;  /* 0x00000000ff00723e */ /* 0x001fca00000000ff */
[----:B------:R0:W-:Y:S01]  /*bb70*/  STG.E.U16 desc[UR36][R16.64], R0 ;  /* 0x0000000010007986 */ /* 0x0001e2000c101524 */
[----:B------:R-:W-:Y:S05]  /*bb80*/  BRA `(.L_x_34273) ;  /* 0x0000000800f07947 */ /* 0x000fea0003800000 */
.L_x_34276:
        /* <DEDUP_REMOVED lines=10> */
.L_x_34279:
[----:B------:R-:W0:Y:S02]  /*bc30*/  I2F.S16 R5, R5 ;  /* 0x0000000500057306 */ /* 0x000e240000101400 */
[----:B0-----:R-:W-:-:S04]  /*bc40*/  F2FP.F16.F32.PACK_AB R3, RZ, R5 ;  /* 0x00000005ff03723e */ /* 0x001fc800000000ff */
[----:B------:R-:W-:-:S05]  /*bc50*/  PRMT R3, R3, 0x5410, RZ ;  /* 0x0000541003037816 */ /* 0x000fca00000000ff */
[----:B------:R0:W-:Y:S01]  /*bc60*/  STG.E desc[UR36][R16.64], R3 ;  /* 0x0000000310007986 */ /* 0x0001e2000c101924 */
[----:B------:R-:W-:Y:S05]  /*bc70*/  BRA `(.L_x_34273) ;  /* 0x0000000800b47947 */ /* 0x000fea0003800000 */
.L_x_34278:
[----:B------:R-:W0:Y:S02]  /*bc80*/  I2F.F64.S16 R2, R5 ;  /* 0x0000000500027312 */ /* 0x000e240000101c00 */
[----:B0-----:R0:W-:Y:S01]  /*bc90*/  STG.E.64 desc[UR36][R16.64], R2 ;  /* 0x0000000210007986 */ /* 0x0011e2000c101b24 */
[----:B------:R-:W-:Y:S05]  /*bca0*/  BRA `(.L_x_34273) ;  /* 0x0000000800a87947 */ /* 0x000fea0003800000 */
.L_x_34268:
        /* <DEDUP_REMOVED lines=13> */
.L_x_34282:
[----:B------:R-:W0:Y:S01]  /*bd80*/  I2F.F64.S16 R4, R5 ;  /* 0x0000000500047312 */ /* 0x000e220000101c00 */
[----:B------:R-:W-:-:S05]  /*bd90*/  CS2R R6, SRZ ;  /* 0x0000000000067805 */ /* 0x000fca000001ff00 */
[----:B0-----:R0:W-:Y:S01]  /*bda0*/  STG.E.128 desc[UR36][R16.64], R4 ;  /* 0x0000000410007986 */ /* 0x0011e2000c101d24 */
[----:B------:R-:W-:Y:S05]  /*bdb0*/  BRA `(.L_x_34273) ;  /* 0x0000000800647947 */ /* 0x000fea0003800000 */
.L_x_34281:
        /* <DEDUP_REMOVED lines=21> */
.L_x_34286:
[----:B------:R-:W-:Y:S05]  /*bf10*/  BSYNC B0 ;  /* 0x0000000000007941 */ /* 0x000fea0003800000 */
.L_x_34285:
[----:B------:R-:W-:-:S05]  /*bf20*/  LOP3.LUT R3, R0, R3, RZ, 0xfc, !PT ;  /* 0x0000000300037212 */ /* 0x000fca00078efcff */
[----:B------:R0:W-:Y:S01]  /*bf30*/  STG.E.U8 desc[UR36][R16.64], R3 ;  /* 0x0000000310007986 */ /* 0x0001e2000c101124 */
[----:B------:R-:W-:Y:S05]  /*bf40*/  BRA `(.L_x_34273) ;  /* 0x0000000800007947 */ /* 0x000fea0003800000 */
.L_x_34284:
        /* <DEDUP_REMOVED lines=13> */
.L_x_34288:
[----:B------:R-:W-:Y:S01]  /*c020*/  IMAD.MOV.U32 R0, RZ, RZ, 0x7f ;  /* 0x0000007fff007424 */ /* 0x000fe200078e00ff */
[----:B------:R-:W-:-:S04]  /*c030*/  ISETP.GT.U32.AND P0, PT, R2, 0x7f800000, PT ;  /* 0x7f8000000200780c */ /* 0x000fc80003f04070 */
[----:B------:R-:W-:-:S09]  /*c040*/  SEL R0, R0, 0x7c, P0 ;  /* 0x0000007c00007807 */ /* 0x000fd20000000000 */
.L_x_34289:
[----:B------:R-:W-:Y:S05]  /*c050*/  BSYNC B0 ;  /* 0x0000000000007941 */ /* 0x000fea0003800000 */
.L_x_34287:
[----:B------:R-:W-:-:S04]  /*c060*/  LOP3.LUT R2, R5, 0x80000000, RZ, 0xc0, !PT ;  /* 0x8000000005027812 */ /* 0x000fc800078ec0ff */
[----:B------:R-:W-:-:S04]  /*c070*/  SHF.R.U32.HI R3, RZ, 0x18, R2 ;  /* 0x00000018ff037819 */ /* 0x000fc80000011602 */
[----:B------:R-:W-:-:S05]  /*c080*/  LOP3.LUT R3, R0, R3, RZ, 0xfc, !PT ;  /* 0x0000000300037212 */ /* 0x000fca00078efcff */
[----:B------:R0:W-:Y:S01]  /*c090*/  STG.E.U8 desc[UR36][R16.64], R3 ;  /* 0x0000000310007986 */ /* 0x0001e2000c101124 */
[----:B------:R-:W-:Y:S05]  /*c0a0*/  BRA `(.L_x_34273) ;  /* 0x0000000400a87947 */ /* 0x000fea0003800000 */
.L_x_34283:
[----:B------:R-:W0:Y:S02]  /*c0b0*/  I2F.S16 R0, R5 ;  /* 0x0000000500007306 */ /* 0x000e240000101400 */
[----:B0-----:R-:W-:-:S05]  /*c0c0*/  F2FP.BF16.F32.PACK_AB R0, RZ, R0 ;  /* 0x00000000ff00723e */ /* 0x001fca00000010ff */
[----:B------:R0:W-:Y:S01]  /*c0d0*/  STG.E.U16 desc[UR36][R16.64], R0 ;  /* 0x0000000010007986 */ /* 0x0001e2000c101524 */
[----:B------:R-:W-:Y:S05]  /*c0e0*/  BRA `(.L_x_34273) ;  /* 0x0000000400987947 */ /* 0x000fea0003800000 */
.L_x_34280:
        /* <DEDUP_REMOVED lines=10> */
.L_x_34292:
        /* <DEDUP_REMOVED lines=17> */
.L_x_34295:
[----:B------:R-:W-:-:S04]  /*c2a0*/  LOP3.LUT R2, R5, 0x80000000, RZ, 0xc0, !PT ;  /* 0x8000000005027812 */ /* 0x000fc800078ec0ff */
[----:B------:R-:W-:-:S04]  /*c2b0*/  SHF.R.U32.HI R3, RZ, 0x18, R2 ;  /* 0x00000018ff037819 */ /* 0x000fc80000011602 */
[----:B------:R-:W-:-:S04]  /*c2c0*/  LOP3.LUT R0, R0, R3, RZ, 0xfc, !PT ;  /* 0x0000000300007212 */ /* 0x000fc800078efcff */
[----:B------:R-:W-:-:S07]  /*c2d0*/  PRMT R8, R0, 0x7610, R8 ;  /* 0x0000761000087816 */ /* 0x000fce0000000008 */
.L_x_34294:
[----:B------:R-:W-:Y:S05]  /*c2e0*/  BSYNC B0 ;  /* 0x0000000000007941 */ /* 0x000fea0003800000 */
.L_x_34293:
[----:B------:R3:W-:Y:S01]  /*c2f0*/  STG.E.U8 desc[UR36][R16.64], R8 ;  /* 0x0000000810007986 */ /* 0x0007e2000c101124 */
[----:B------:R-:W-:Y:S05]  /*c300*/  BRA `(.L_x_34273) ;  /* 0x0000000400107947 */ /* 0x000fea0003800000 */
.L_x_34291:
        /* <DEDUP_REMOVED lines=17> */
.L_x_34298:
[----:B------:R-:W-:-:S04]  /*c420*/  LOP3.LUT R2, R5, 0x80000000, RZ, 0xc0, !PT ;  /* 0x8000000005027812 */ /* 0x000fc800078ec0ff */
[----:B------:R-:W-:-:S04]  /*c430*/  SHF.R.U32.HI R3, RZ, 0x18, R2 ;  /* 0x00000018ff037819 */ /* 0x000fc80000011602 */
[----:B------:R-:W-:-:S04]  /*c440*/  LOP3.LUT R0, R0, R3, RZ, 0xfc, !PT ;  /* 0x0000000300007212 */ /* 0x000fc800078efcff */
[----:B------:R-:W-:-:S07]  /*c450*/  PRMT R8, R0, 0x7610, R8 ;  /* 0x0000761000087816 */ /* 0x000fce0000000008 */
.L_x_34297:
[----:B------:R-:W-:Y:S05]  /*c460*/  BSYNC B0 ;  /* 0x0000000000007941 */ /* 0x000fea0003800000 */
.L_x_34296:
[----:B------:R0:W-:Y:S01]  /*c470*/  STG.E.U8 desc[UR36][R16.64], R8 ;  /* 0x0000000810007986 */ /* 0x0001e2000c101124 */
[----:B------:R-:W-:Y:S05]  /*c480*/  BRA `(.L_x_34273) ;  /* 0x0000000000b07947 */ /* 0x000fea0003800000 */
.L_x_34290:
        /* <DEDUP_REMOVED lines=22> */
.L_x_34272:
        /* <DEDUP_REMOVED lines=16> */
.L_x_34301:
[----:B------:R-:W-:Y:S05]  /*c6f0*/  BRA `(.L_x_34273) ;  /* 0x0000000000147947 */ /* 0x000fea0003800000 */
.L_x_34300:
[----:B------:R-:W-:-:S04]  /*c700*/  PRMT R2, R5, 0x9910, RZ ;  /* 0x0000991005027816 */ /* 0x000fc800000000ff */
[----:B------:R-:W-:-:S05]  /*c710*/  SHF.R.S32.HI R3, RZ, 0x1f, R2 ;  /* 0x0000001fff037819 */ /* 0x000fca0000011402 */
[----:B------:R1:W-:Y:S01]  /*c720*/  STG.E.64 desc[UR36][R16.64], R2 ;  /* 0x0000000210007986 */ /* 0x0003e2000c101b24 */
[----:B------:R-:W-:Y:S05]  /*c730*/  BRA `(.L_x_34273) ;  /* 0x0000000000047947 */ /* 0x000fea0003800000 */
.L_x_34299:
[----:B------:R0:W-:Y:S02]  /*c740*/  STG.E desc[UR36][R16.64], R5 ;  /* 0x0000000510007986 */ /* 0x0001e4000c101924 */
.L_x_34273:
[----:B------:R-:W-:-:S07]  /*c750*/  VIADD R19, R19, 0x80 ;  /* 0x0000008013137836 */ /* 0x000fce0000000000 */
.L_x_34200:
[----:B------:R-:W-:Y:S05]  /*c760*/  BSYNC B6 ;  /* 0x0000000000067941 */ /* 0x000fea0003800000 */
.L_x_34199:
        /* <DEDUP_REMOVED lines=357> */
.L_x_34302:
        /* <DEDUP_REMOVED lines=20> */
.L_x_34306:
[----:B------:R0:W5:Y:S01]  /*df00*/  LDG.E.U8 R19, desc[UR36][R2.64] ;  /* 0x0000002402137981 */ /* 0x000162000c1e1100 */
[----:B------:R-:W-:Y:S05]  /*df10*/  BRA `(.L_x_34308) ;  /* 0x0000000c00547947 */ /* 0x000fea0003800000 */
.L_x_34305:
        /* <DEDUP_REMOVED lines=8> */
.L_x_34310:
[----:B------:R0:W5:Y:S01]  /*dfa0*/  LDG.E.U16 R19, desc[UR36][R2.64] ;  /* 0x0000002402137981 */ /* 0x000162000c1e1500 */
[----:B------:R-:W-:Y:S05]  /*dfb0*/  BRA `(.L_x_34308) ;  /* 0x0000000c002c7947 */ /* 0x000fea0003800000 */
.L_x_34309:
[----:B------:R0:W5:Y:S01]  /*dfc0*/  LDG.E.U16 R19, desc[UR36][R2.64] ;  /* 0x0000002402137981 */ /* 0x000162000c1e1500 */
[----:B------:R-:W-:Y:S05]  /*dfd0*/  BRA `(.L_x_34308) ;  /* 0x0000000c00247947 */ /* 0x000fea0003800000 */
.L_x_34304:
        /* <DEDUP_REMOVED lines=9> */
.L_x_34312:
[----:B------:R-:W2:Y:S02]  /*e070*/  LDG.E.U16 R0, desc[UR36][R2.64] ;  /* 0x0000002402007981 */ /* 0x000ea4000c1e1500 */
[----:B--2---:R-:W-:-:S06]  /*e080*/  HADD2.F32 R0, -RZ, R0.H0_H0 ;  /* 0x20000000ff007230 */ /* 0x004fcc0000004100 */
[----:B------:R-:W0:Y:S02]  /*e090*/  F2I.FTZ.TRUNC.NTZ R0, R0 ;  /* 0x0000000000007305 */ /* 0x000e24000021f100 */
[----:B0-----:R-:W-:Y:S01]  /*e0a0*/  PRMT R19, R0, 0x7610, R19 ;  /* 0x0000761000137816 */ /* 0x001fe20000000013 */
[----:B------:R-:W-:Y:S06]  /*e0b0*/  BRA `(.L_x_34308) ;  /* 0x0000000800ec7947 */ /* 0x000fec0003800000 */
.L_x_34311:
        /* <DEDUP_REMOVED lines=9> */
.L_x_34314:
[----:B------:R-:W2:Y:S02]  /*e150*/  LDG.E.U16 R2, desc[UR36][R2.64] ;  /* 0x0000002402027981 */ /* 0x000ea4000c1e1500 */
[----:B--2---:R-:W-:-:S06]  /*e160*/  HADD2.F32 R0, -RZ, R2.H0_H0 ;  /* 0x20000002ff007230 */ /* 0x004fcc0000004100 */
[----:B------:R-:W0:Y:S02]  /*e170*/  F2I.FTZ.TRUNC.NTZ R0, R0 ;  /* 0x0000000000007305 */ /* 0x000e24000021f100 */
[----:B0-----:R-:W-:Y:S01]  /*e180*/  PRMT R19, R0, 0x7610, R19 ;  /* 0x0000761000137816 */ /* 0x001fe20000000013 */
[----:B------:R-:W-:Y:S06]  /*e190*/  BRA `(.L_x_34308) ;  /* 0x0000000800b47947 */ /* 0x000fec0003800000 */
.L_x_34313:
[----:B------:R-:W2:Y:S02]  /*e1a0*/  LDG.E.64 R2, desc[UR36][R2.64] ;  /* 0x0000002402027981 */ /* 0x000ea4000c1e1b00 */
[----:B--2---:R0:W1:Y:S01]  /*e1b0*/  F2I.F64.TRUNC R19, R2 ;  /* 0x0000000200137311 */ /* 0x004062000030d100 */
[----:B------:R-:W-:Y:S05]  /*e1c0*/  BRA `(.L_x_34308) ;  /* 0x0000000800a87947 */ /* 0x000fea0003800000 */
.L_x_34303:
        /* <DEDUP_REMOVED lines=12> */
.L_x_34317:
[----:B------:R-:W2:Y:S02]  /*e290*/  LDG.E.64 R2, desc[UR36][R2.64] ;  /* 0x0000002402027981 */ /* 0x000ea4000c1e1b00 */
[----:B--2---:R0:W1:Y:S01]  /*e2a0*/  F2I.F64.TRUNC R19, R2 ;  /* 0x0000000200137311 */ /* 0x004062000030d100 */
[----:B------:R-:W-:Y:S05]  /*e2b0*/  BRA `(.L_x_34308) ;  /* 0x00000008006c7947 */ /* 0x000fea0003800000 */
.L_x_34316:
        /* <DEDUP_REMOVED lines=28> */
.L_x_34319:
        /* <DEDUP_REMOVED lines=15> */
.L_x_34318:
[----:B------:R-:W2:Y:S02]  /*e570*/  LDG.E.U16 R0, desc[UR36][R2.64] ;  /* 0x0000002402007981 */ /* 0x000ea4000c1e1500 */
[----:B--2---:R-:W-:-:S06]  /*e580*/  IMAD.U32 R0, R0, 0x10000, RZ ;  /* 0x0001000000007824 */ /* 0x004fcc00078e00ff */
[----:B------:R-:W0:Y:S02]  /*e590*/  F2I.FTZ.TRUNC.NTZ R0, R0 ;  /* 0x0000000000007305 */ /* 0x000e24000021f100 */
[----:B0-----:R-:W-:Y:S01]  /*e5a0*/  PRMT R19, R0, 0x7610, R19 ;  /* 0x0000761000137816 */ /* 0x001fe20000000013 */
[----:B------:R-:W-:Y:S06]  /*e5b0*/  BRA `(.L_x_34308) ;  /* 0x0000000400ac7947 */ /* 0x000fec0003800000 */
.L_x_34315:
        /* <DEDUP_REMOVED lines=10> */
.L_x_34322:
        /* <DEDUP_REMOVED lines=21> */
.L_x_34326:
[----:B------:R-:W-:Y:S05]  /*e7b0*/  BSYNC B1 ;  /* 0x0000000000017941 */ /* 0x000fea0003800000 */
.L_x_34325:
[----:B------:R-:W-:Y:S01]  /*e7c0*/  LEA R3, R0, 0x3b800000, 0x17 ;  /* 0x3b80000000037811 */ /* 0x000fe200078eb8ff */
[----:B------:R-:W-:-:S05]  /*e7d0*/  IMAD.SHL.U32 R0, R2, 0x100000, RZ ;  /* 0x0010000002007824 */ /* 0x000fca00078e00ff */
[----:B------:R-:W-:-:S07]  /*e7e0*/  LOP3.LUT R0, R3, R0, R4, 0xfe, !PT ;  /* 0x0000000003007212 */ /* 0x000fce00078efe04 */
.L_x_34324:
[----:B------:R-:W-:Y:S05]  /*e7f0*/  BSYNC B0 ;  /* 0x0000000000007941 */ /* 0x000fea0003800000 */
.L_x_34323:
[----:B------:R-:W0:Y:S02]  /*e800*/  F2I.FTZ.TRUNC.NTZ R0, R0 ;  /* 0x0000000000007305 */ /* 0x000e24000021f100 */
[----:B0-----:R-:W-:Y:S01]  /*e810*/  PRMT R19, R0, 0x7610, R19 ;  /* 0x0000761000137816 */ /* 0x001fe20000000013 */
[----:B------:R-:W-:Y:S06]  /*e820*/  BRA `(.L_x_34308) ;  /* 0x0000000400107947 */ /* 0x000fec0003800000 */
.L_x_34321:
        /* <DEDUP_REMOVED lines=21> */
.L_x_34330:
[----:B------:R-:W-:Y:S05]  /*e980*/  BSYNC B1 ;  /* 0x0000000000017941 */ /* 0x000fea0003800000 */
.L_x_34329:
[----:B------:R-:W-:Y:S01]  /*e990*/  LEA R3, R0, 0x37800000, 0x17 ;  /* 0x3780000000037811 */ /* 0x000fe200078eb8ff */
[----:B------:R-:W-:-:S05]  /*e9a0*/  IMAD.SHL.U32 R0, R2, 0x200000, RZ ;  /* 0x0020000002007824 */ /* 0x000fca00078e00ff */
[----:B------:R-:W-:-:S07]  /*e9b0*/  LOP3.LUT R0, R3, R0, R4, 0xfe, !PT ;  /* 0x0000000003007212 */ /* 0x000fce00078efe04 */
.L_x_34328:
[----:B------:R-:W-:Y:S05]  /*e9c0*/  BSYNC B0 ;  /* 0x0000000000007941 */ /* 0x000fea0003800000 */
.L_x_34327:
[----:B------:R-:W0:Y:S02]  /*e9d0*/  F2I.FTZ.TRUNC.NTZ R0, R0 ;  /* 0x0000000000007305 */ /* 0x000e24000021f100 */
[----:B0-----:R-:W-:Y:S01]  /*e9e0*/  PRMT R19, R0, 0x7610, R19 ;  /* 0x0000761000137816 */ /* 0x001fe20000000013 */
[----:B------:R-:W-:Y:S06]  /*e9f0*/  BRA `(.L_x_34308) ;  /* 0x00000000009c7947 */ /* 0x000fec0003800000 */
.L_x_34320:
        /* <DEDUP_REMOVED lines=14> */
.L_x_34334:
[----:B------:R-:W-:Y:S05]  /*eae0*/  BSYNC B0 ;  /* 0x0000000000007941 */ /* 0x000fea0003800000 */
.L_x_34333:
[----:B------:R-:W0:Y:S02]  /*eaf0*/  F2I.FTZ.TRUNC.NTZ R0, R0 ;  /* 0x0000000000007305 */ /* 0x000e24000021f100 */
[----:B0-----:R-:W-:Y:S01]  /*eb00*/  PRMT R19, R0, 0x7610, R19 ;  /* 0x0000761000137816 */ /* 0x001fe20000000013 */
[----:B------:R-:W-:Y:S06]  /*eb10*/  BRA `(.L_x_34308) ;  /* 0x0000000000547947 */ /* 0x000fec0003800000 */
.L_x_34307:
        /* <DEDUP_REMOVED lines=16> */
.L_x_34335:
[----:B------:R-:W-:Y:S01]  /*ec20*/  PRMT R19, RZ, 0x7610, R19 ;  /* 0x00007610ff137816 */ /* 0x000fe20000000013 */
[----:B------:R-:W-:Y:S06]  /*ec30*/  BRA `(.L_x_34308) ;  /* 0x00000000000c7947 */ /* 0x000fec0003800000 */
.L_x_34332:
[----:B------:R2:W5:Y:S01]  /*ec40*/  LDG.E.U16 R19, desc[UR36][R2.64] ;  /* 0x0000002402137981 */ /* 0x000562000c1e1500 */
[----:B------:R-:W-:Y:S05]  /*ec50*/  BRA `(.L_x_34308) ;  /* 0x0000000000047947 */ /* 0x000fea0003800000 */
.L_x_34331:
[----:B------:R3:W5:Y:S02]  /*ec60*/  LDG.E.U16 R19, desc[UR36][R2.64] ;  /* 0x0000002402137981 */ /* 0x000764000c1e1500 */
.L_x_34308:
        /* <DEDUP_REMOVED lines=17> */
.L_x_34339:
[----:B------:R1:W5:Y:S01]  /*ed80*/  LDG.E.U8 R0, desc[UR36][R2.64] ;  /* 0x0000002402007981 */ /* 0x000362000c1e1100 */
[----:B------:R-:W-:Y:S05]  /*ed90*/  BRA `(.L_x_34341) ;  /* 0x0000000c00547947 */ /* 0x000fea0003800000 */
.L_x_34338:
        /* <DEDUP_REMOVED lines=8> */
.L_x_34343:
[----:B------:R3:W5:Y:S01]  /*ee20*/  LDG.E.U16 R0, desc[UR36][R2.64] ;  /* 0x0000002402007981 */ /* 0x000762000c1e1500 */
[----:B------:R-:W-:Y:S05]  /*ee30*/  BRA `(.L_x_34341) ;  /* 0x0000000c002c7947 */ /* 0x000fea0003800000 */
.L_x_34342:
[----:B------:R4:W5:Y:S01]  /*ee40*/  LDG.E.U16 R0, desc[UR36][R2.64] ;  /* 0x0000002402007981 */ /* 0x000962000c1e1500 */
[----:B------:R-:W-:Y:S05]  /*ee50*/  BRA `(.L_x_34341) ;  /* 0x0000000c00247947 */ /* 0x000fea0003800000 */
.L_x_34337:
        /* <DEDUP_REMOVED lines=9> */
.L_x_34345:
[----:B------:R-:W2:Y:S02]  /*eef0*/  LDG.E.U16 R4, desc[UR36][R2.64] ;  /* 0x0000002402047981 */ /* 0x000ea4000c1e1500 */
[----:B--2---:R-:W-:-:S06]  /*ef00*/  HADD2.F32 R4, -RZ, R4.H0_H0 ;  /* 0x20000004ff047230 */ /* 0x004fcc0000004100 */
[----:B------:R-:W0:Y:S02]  /*ef10*/  F2I.FTZ.TRUNC.NTZ R4, R4 ;  /* 0x0000000400047305 */ /* 0x000e24000021f100 */
[----:B0-----:R-:W-:Y:S01]  /*ef20*/  PRMT R0, R4, 0x7610, R0 ;  /* 0x0000761004007816 */ /* 0x001fe20000000000 */
[----:B------:R-:W-:Y:S06]  /*ef30*/  BRA `(.L_x_34341) ;  /* 0x0000000800ec7947 */ /* 0x000fec0003800000 */
.L_x_34344:
        /* <DEDUP_REMOVED lines=9> */
.L_x_34347:
[----:B------:R-:W2:Y:S02]  /*efd0*/  LDG.E.U16 R2, desc[UR36][R2.64] ;  /* 0x0000002402027981 */ /* 0x000ea4000c1e1500 */
[----:B--2---:R-:W-:-:S06]  /*efe0*/  HADD2.F32 R4, -RZ, R2.H0_H0 ;  /* 0x20000002ff047230 */ /* 0x004fcc0000004100 */
[----:B------:R-:W0:Y:S02]  /*eff0*/  F2I.FTZ.TRUNC.NTZ R4, R4 ;  /* 0x0000000400047305 */ /* 0x000e24000021f100 */
[----:B0-----:R-:W-:Y:S01]  /*f000*/  PRMT R0, R4, 0x7610, R0 ;  /* 0x0000761004007816 */ /* 0x001fe20000000000 */
[----:B------:R-:W-:Y:S06]  /*f010*/  BRA `(.L_x_34341) ;  /* 0x0000000800b47947 */ /* 0x000fec0003800000 */
.L_x_34346:
[----:B------:R-:W2:Y:S02]  /*f020*/  LDG.E.64 R2, desc[UR36][R2.64] ;  /* 0x0000002402027981 */ /* 0x000ea4000c1e1b00 */
[----:B--2---:R0:W1:Y:S01]  /*f030*/  F2I.F64.TRUNC R0, R2 ;  /* 0x0000000200007311 */ /* 0x004062000030d100 */
[----:B------:R-:W-:Y:S05]  /*f040*/  BRA `(.L_x_34341) ;  /* 0x0000000800a87947 */ /* 0x000fea0003800000 */
.L_x_34336:
        /* <DEDUP_REMOVED lines=12> */
.L_x_34350:
[----:B------:R-:W2:Y:S02]  /*f110*/  LDG.E.64 R2, desc[UR36][R2.64] ;  /* 0x0000002402027981 */ /* 0x000ea4000c1e1b00 */
[----:B--2---:R0:W1:Y:S01]  /*f120*/  F2I.F64.TRUNC R0, R2 ;  /* 0x0000000200007311 */ /* 0x004062000030d100 */
[----:B------:R-:W-:Y:S05]  /*f130*/  BRA `(.L_x_34341) ;  /* 0x00000008006c7947 */ /* 0x000fea0003800000 */
.L_x_34349:
        /* <DEDUP_REMOVED lines=28> */
.L_x_34352:
        /* <DEDUP_REMOVED lines=15> */
.L_x_34351:
[----:B------:R-:W2:Y:S02]  /*f3f0*/  LDG.E.U16 R4, desc[UR36][R2.64] ;  /* 0x0000002402047981 */ /* 0x000ea4000c1e1500 */
[----:B--2---:R-:W-:-:S06]  /*f400*/  IMAD.U32 R4, R4, 0x10000, RZ ;  /* 0x0001000004047824 */ /* 0x004fcc00078e00ff */
[----:B------:R-:W0:Y:S02]  /*f410*/  F2I.FTZ.TRUNC.NTZ R4, R4 ;  /* 0x0000000400047305 */ /* 0x000e24000021f100 */
[----:B0-----:R-:W-:Y:S01]  /*f420*/  PRMT R0, R4, 0x7610, R0 ;  /* 0x0000761004007816 */ /* 0x001fe20000000000 */
[----:B------:R-:W-:Y:S06]  /*f430*/  BRA `(.L_x_34341) ;  /* 0x0000000400ac7947 */ /* 0x000fec0003800000 */
.L_x_34348:
        /* <DEDUP_REMOVED lines=10> */
.L_x_34355:
        /* <DEDUP_REMOVED lines=21> */
.L_x_34359:
[----:B------:R-:W-:Y:S05]  /*f630*/  BSYNC B1 ;  /* 0x0000000000017941 */ /* 0x000fea0003800000 */
.L_x_34358:
[----:B------:R-:W-:Y:S01]  /*f640*/  IMAD.SHL.U32 R2, R2, 0x100000, RZ ;  /* 0x0010000002027824 */ /* 0x000fe200078e00ff */
[----:B------:R-:W-:-:S04]  /*f650*/  LEA R3, R0, 0x3b800000, 0x17 ;  /* 0x3b80000000037811 */ /* 0x000fc800078eb8ff */
[----:B------:R-:W-:-:S07]  /*f660*/  LOP3.LUT R4, R3, R2, R4, 0xfe, !PT ;  /* 0x0000000203047212 */ /* 0x000fce00078efe04 */
.L_x_34357:
[----:B------:R-:W-:Y:S05]  /*f670*/  BSYNC B0 ;  /* 0x0000000000007941 */ /* 0x000fea0003800000 */
.L_x_34356:
[----:B------:R-:W0:Y:S02]  /*f680*/  F2I.FTZ.TRUNC.NTZ R4, R4 ;  /* 0x0000000400047305 */ /* 0x000e24000021f100 */
[----:B0-----:R-:W-:Y:S01]  /*f690*/  PRMT R0, R4, 0x7610, R0 ;  /* 0x0000761004007816 */ /* 0x001fe20000000000 */
[----:B------:R-:W-:Y:S06]  /*f6a0*/  BRA `(.L_x_34341) ;  /* 0x0000000400107947 */ /* 0x000fec0003800000 */
.L_x_34354:
        /* <DEDUP_REMOVED lines=21> */
.L_x_34363:
[----:B------:R-:W-:Y:S05]  /*f800*/  BSYNC B1 ;  /* 0x0000000000017941 */ /* 0x000fea0003800000 */
.L_x_34362:
[----:B------:R-:W-:Y:S01]  /*f810*/  IMAD.SHL.U32 R2, R2, 0x200000, RZ ;  /* 0x0020000002027824 */ /* 0x000fe200078e00ff */
[----:B------:R-:W-:-:S04]  /*f820*/  LEA R3, R0, 0x37800000, 0x17 ;  /* 0x3780000000037811 */ /* 0x000fc800078eb8ff */
[----:B------:R-:W-:-:S07]  /*f830*/  LOP3.LUT R4, R3, R2, R4, 0xfe, !PT ;  /* 0x0000000203047212 */ /* 0x000fce00078efe04 */
.L_x_34361:
[----:B------:R-:W-:Y:S05]  /*f840*/  BSYNC B0 ;  /* 0x0000000000007941 */ /* 0x000fea0003800000 */
.L_x_34360:
[----:B------:R-:W0:Y:S02]  /*f850*/  F2I.FTZ.TRUNC.NTZ R4, R4 ;  /* 0x0000000400047305 */ /* 0x000e24000021f100 */
[----:B0-----:R-:W-:Y:S01]  /*f860*/  PRMT R0, R4, 0x7610, R0 ;  /* 0x0000761004007816 */ /* 0x001fe20000000000 */
[----:B------:R-:W-:Y:S06]  /*f870*/  BRA `(.L_x_34341) ;  /* 0x00000000009c7947 */ /* 0x000fec0003800000 */
.L_x_34353:
        /* <DEDUP_REMOVED lines=14> */
.L_x_34367:
[----:B------:R-:W-:Y:S05]  /*f960*/  BSYNC B0 ;  /* 0x0000000000007941 */ /* 0x000fea0003800000 */
.L_x_34366:
[----:B------:R-:W0:Y:S02]  /*f970*/  F2I.FTZ.TRUNC.NTZ R4, R4 ;  /* 0x0000000400047305 */ /* 0x000e24000021f100 */
[----:B0-----:R-:W-:Y:S01]  /*f980*/  PRMT R0, R4, 0x7610, R0 ;  /* 0x0000761004007816 */ /* 0x001fe20000000000 */
[----:B------:R-:W-:Y:S06]  /*f990*/  BRA `(.L_x_34341) ;  /* 0x0000000000547947 */ /* 0x000fec0003800000 */
.L_x_34340:
        /* <DEDUP_REMOVED lines=16> */
.L_x_34368:
[----:B------:R-:W-:Y:S01]  /*faa0*/  PRMT R0, RZ, 0x7610, R0 ;  /* 0x00007610ff007816 */ /* 0x000fe20000000000 */
[----:B------:R-:W-:Y:S06]  /*fab0*/  BRA `(.L_x_34341) ;  /* 0x00000000000c7947 */ /* 0x000fec0003800000 */
.L_x_34365:
[----:B------:R0:W5:Y:S01]  /*fac0*/  LDG.E.U16 R0, desc[UR36][R2.64] ;  /* 0x0000002402007981 */ /* 0x000162000c1e1500 */
[----:B------:R-:W-:Y:S05]  /*fad0*/  BRA `(.L_x_34341) ;  /* 0x0000000000047947 */ /* 0x000fea0003800000 */
.L_x_34364:
[----:B------:R0:W5:Y:S02]  /*fae0*/  LDG.E.U16 R0, desc[UR36][R2.64] ;  /* 0x0000002402007981 */ /* 0x000164000c1e1500 */
.L_x_34341:
        /* <DEDUP_REMOVED lines=17> */
.L_x_34372:
[----:B------:R-:W-:Y:S01]  /*fc00*/  STG.E.U8 desc[UR36][R16.64], R5 ;  /* 0x0000000510007986 */ /* 0x000fe2000c101124 */
[----:B------:R-:W-:Y:S05]  /*fc10*/  EXIT ;  /* 0x000000000000794d */ /* 0x000fea0003800000 */
.L_x_34371:
        /* <DEDUP_REMOVED lines=10> */
.L_x_34375:
[----:B------:R-:W-:Y:S01]  /*fcc0*/  STG.E desc[UR36][R16.64], R5 ;  /* 0x0000000510007986 */ /* 0x000fe2000c101924 */
[----:B------:R-:W-:Y:S05]  /*fcd0*/  EXIT ;  /* 0x000000000000794d */ /* 0x000fea0003800000 */
.L_x_34374:
[----:B------:R-:W-:Y:S01]  /*fce0*/  STG.E.U16 desc[UR36][R16.64], R5 ;  /* 0x0000000510007986 */ /* 0x000fe2000c101524 */
[----:B------:R-:W-:Y:S05]  /*fcf0*/  EXIT ;  /* 0x000000000000794d */ /* 0x000fea0003800000 */
.L_x_34370:
        /* <DEDUP_REMOVED lines=9> */
.L_x_34377:
[----:B------:R-:W0:Y:S02]  /*fd90*/  I2F.S16 R0, R5 ;  /* 0x0000000500007306 */ /* 0x000e240000101400 */
[----:B0-----:R-:W-:-:S05]  /*fda0*/  F2FP.F16.F32.PACK_AB R0, RZ, R0 ;  /* 0x00000000ff00723e */ /* 0x001fca00000000ff */
[----:B------:R-:W-:Y:S01]  /*fdb0*/  STG.E.U16 desc[UR36][R16.64], R0 ;  /* 0x0000000010007986 */ /* 0x000fe2000c101524 */
[----:B------:R-:W-:Y:S05]  /*fdc0*/  EXIT ;  /* 0x000000000000794d */ /* 0x000fea0003800000 */
.L_x_34376:
        /* <DEDUP_REMOVED lines=10> */
.L_x_34379:
[----:B------:R-:W0:Y:S02]  /*fe70*/  I2F.S16 R5, R5 ;  /* 0x0000000500057306 */ /* 0x000e240000101400 */
[----:B0-----:R-:W-:-:S04]  /*fe80*/  F2FP.F16.F32.PACK_AB R3, RZ, R5 ;  /* 0x00000005ff03723e */ /* 0x001fc800000000ff */
[----:B------:R-:W-:-:S05]  /*fe90*/  PRMT R3, R3, 0x5410, RZ ;  /* 0x0000541003037816 */ /* 0x000fca00000000ff */
[----:B------:R-:W-:Y:S01]  /*fea0*/  STG.E desc[UR36][R16.64], R3 ;  /* 0x0000000310007986 */ /* 0x000fe2000c101924 */
[----:B------:R-:W-:Y:S05]  /*feb0*/  EXIT ;  /* 0x000000000000794d */ /* 0x000fea0003800000 */
.L_x_34378:
[----:B------:R-:W0:Y:S02]  /*fec0*/  I2F.F64.S16 R2, R5 ;  /* 0x0000000500027312 */ /* 0x000e240000101c00 */
[----:B0-----:R-:W-:Y:S01]  /*fed0*/  STG.E.64 desc[UR36][R16.64], R2 ;  /* 0x0000000210007986 */ /* 0x001fe2000c101b24 */
[----:B------:R-:W-:Y:S05]  /*fee0*/  EXIT ;  /* 0x000000000000794d */ /* 0x000fea0003800000 */
.L_x_34369:
        /* <DEDUP_REMOVED lines=13> */
.L_x_34382:
[----:B------:R-:W0:Y:S01]  /*ffc0*/  I2F.F64.S16 R4, R5 ;  /* 0x0000000500047312 */ /* 0x000e220000101c00 */
[----:B------:R-:W-:-:S05]  /*ffd0*/  CS2R R6, SRZ ;  /* 0x0000000000067805 */ /* 0x000fca000001ff00 */
[----:B0-----:R-:W-:Y:S01]  /*ffe0*/  STG.E.128 desc[UR36][R16.64], R4 ;  /* 0x0000000410007986 */ /* 0x001fe2000c101d24 */
[----:B------:R-:W-:Y:S05]  /*fff0*/  EXIT ;  /* 0x000000000000794d */ /* 0x000fea0003800000 */
.L_x_34381:
        /* <DEDUP_REMOVED lines=21> */
.L_x_34386:
[----:B------:R-:W-:Y:S05]  /*10150*/  BSYNC B0 ;  /* 0x0000000000007941 */ /* 0x000fea0003800000 */
.L_x_34385:
[----:B------:R-:W-:-:S05]  /*10160*/  LOP3.LUT R3, R0, R3, RZ, 0xfc, !PT ;  /* 0x0000000300037212 */ /* 0x000fca00078efcff */
[----:B------:R-:W-:Y:S01]  /*10170*/  STG.E.U8 desc[UR36][R16.64], R3 ;  /* 0x0000000310007986 */ /* 0x000fe2000c101124 */
[----:B------:R-:W-:Y:S05]  /*10180*/  EXIT ;  /* 0x000000000000794d */ /* 0x000fea0003800000 */
.L_x_34384:
        /* <DEDUP_REMOVED lines=13> */
.L_x_34388:
[----:B------:R-:W-:Y:S01]  /*10260*/  IMAD.MOV.U32 R0, RZ, RZ, 0x7f ;  /* 0x0000007fff007424 */ /* 0x000fe200078e00ff */
[----:B------:R-:W-:-:S04]  /*10270*/  ISETP.GT.U32.AND P0, PT, R2, 0x7f800000, PT ;  /* 0x7f8000000200780c */ /* 0x000fc80003f04070 */
[----:B------:R-:W-:-:S09]  /*10280*/  SEL R0, R0, 0x7c, P0 ;  /* 0x0000007c00007807 */ /* 0x000fd20000000000 */
.L_x_34389:
[----:B------:R-:W-:Y:S05]  /*10290*/  BSYNC B0 ;  /* 0x0000000000007941 */ /* 0x000fea0003800000 */
.L_x_34387:
[----:B------:R-:W-:-:S04]  /*102a0*/  LOP3.LUT R2, R5, 0x80000000, RZ, 0xc0, !PT ;  /* 0x8000000005027812 */ /* 0x000fc800078ec0ff */
[----:B------:R-:W-:-:S04]  /*102b0*/  SHF.R.U32.HI R3, RZ, 0x18, R2 ;  /* 0x00000018ff037819 */ /* 0x000fc80000011602 */
[----:B------:R-:W-:-:S05]  /*102c0*/  LOP3.LUT R3, R0, R3, RZ, 0xfc, !PT ;  /* 0x0000000300037212 */ /* 0x000fca00078efcff */
[----:B------:R-:W-:Y:S01]  /*102d0*/  STG.E.U8 desc[UR36][R16.64], R3 ;  /* 0x0000000310007986 */ /* 0x000fe2000c101124 */
[----:B------:R-:W-:Y:S05]  /*102e0*/  EXIT ;  /* 0x000000000000794d */ /* 0x000fea0003800000 */
.L_x_34383:
[----:B------:R-:W0:Y:S02]  /*102f0*/  I2F.S16 R0, R5 ;  /* 0x0000000500007306 */ /* 0x000e240000101400 */
[----:B0-----:R-:W-:-:S05]  /*10300*/  F2FP.BF16.F32.PACK_AB R0, RZ, R0 ;  /* 0x00000000ff00723e */ /* 0x001fca00000010ff */
[----:B------:R-:W-:Y:S01]  /*10310*/  STG.E.U16 desc[UR36][R16.64], R0 ;  /* 0x0000000010007986 */ /* 0x000fe2000c101524 */
[----:B------:R-:W-:Y:S05]  /*10320*/  EXIT ;  /* 0x000000000000794d */ /* 0x000fea0003800000 */
.L_x_34380:
        /* <DEDUP_REMOVED lines=10> */
.L_x_34392:
        /* <DEDUP_REMOVED lines=17> */
.L_x_34395:
[----:B------:R-:W-:-:S04]  /*104e0*/  LOP3.LUT R2, R5, 0x80000000, RZ, 0xc0, !PT ;  /* 0x8000000005027812 */ /* 0x000fc800078ec0ff */
[----:B------:R-:W-:-:S04]  /*104f0*/  SHF.R.U32.HI R3, RZ, 0x18, R2 ;  /* 0x00000018ff037819 */ /* 0x000fc80000011602 */
[----:B------:R-:W-:-:S04]  /*10500*/  LOP3.LUT R0, R0, R3, RZ, 0xfc, !PT ;  /* 0x0000000300007212 */ /* 0x000fc800078efcff */
[----:B------:R-:W-:-:S07]  /*10510*/  PRMT R8, R0, 0x7610, R8 ;  /* 0x0000761000087816 */ /* 0x000fce0000000008 */
.L_x_34394:
[----:B------:R-:W-:Y:S05]  /*10520*/  BSYNC B0 ;  /* 0x0000000000007941 */ /* 0x000fea0003800000 */
.L_x_34393:
[----:B------:R-:W-:Y:S01]  /*10530*/  STG.E.U8 desc[UR36][R16.64], R8 ;  /* 0x0000000810007986 */ /* 0x000fe2000c101124 */
[----:B------:R-:W-:Y:S05]  /*10540*/  EXIT ;  /* 0x000000000000794d */ /* 0x000fea0003800000 */
.L_x_34391:
        /* <DEDUP_REMOVED lines=17> */
.L_x_34398:
[----:B------:R-:W-:-:S04]  /*10660*/  LOP3.LUT R2, R5, 0x80000000, RZ, 0xc0, !PT ;  /* 0x8000000005027812 */ /* 0x000fc800078ec0ff */
[----:B------:R-:W-:-:S04]  /*10670*/  SHF.R.U32.HI R3, RZ, 0x18, R2 ;  /* 0x00000018ff037819 */ /* 0x000fc80000011602 */
[----:B------:R-:W-:-:S04]  /*10680*/  LOP3.LUT R0, R0, R3, RZ, 0xfc, !PT ;  /* 0x0000000300007212 */ /* 0x000fc800078efcff */
[----:B------:R-:W-:-:S07]  /*10690*/  PRMT R8, R0, 0x7610, R8 ;  /* 0x0000761000087816 */ /* 0x000fce0000000008 */
.L_x_34397:
[----:B------:R-:W-:Y:S05]  /*106a0*/  BSYNC B0 ;  /* 0x0000000000007941 */ /* 0x000fea0003800000 */
.L_x_34396:
[----:B------:R-:W-:Y:S01]  /*106b0*/  STG.E.U8 desc[UR36][R16.64], R8 ;  /* 0x0000000810007986 */ /* 0x000fe2000c101124 */
[----:B------:R-:W-:Y:S05]  /*106c0*/  EXIT ;  /* 0x000000000000794d */ /* 0x000fea0003800000 */
.L_x_34390:
        /* <DEDUP_REMOVED lines=22> */
.L_x_34373:
        /* <DEDUP_REMOVED lines=16> */
.L_x_34401:
[----:B------:R-:W-:Y:S05]  /*10930*/  EXIT ;  /* 0x000000000000794d */ /* 0x000fea0003800000 */
.L_x_34400:
[----:B------:R-:W-:-:S04]  /*10940*/  PRMT R2, R5, 0x9910, RZ ;  /* 0x0000991005027816 */ /* 0x000fc800000000ff */
[----:B------:R-:W-:-:S05]  /*10950*/  SHF.R.S32.HI R3, RZ, 0x1f, R2 ;  /* 0x0000001fff037819 */ /* 0x000fca0000011402 */
[----:B------:R-:W-:Y:S01]  /*10960*/  STG.E.64 desc[UR36][R16.64], R2 ;  /* 0x0000000210007986 */ /* 0x000fe2000c101b24 */
[----:B------:R-:W-:Y:S05]  /*10970*/  EXIT ;  /* 0x000000000000794d */ /* 0x000fea0003800000 */
.L_x_34399:
[----:B------:R-:W-:Y:S01]  /*10980*/  STG.E desc[UR36][R16.64], R5 ;  /* 0x0000000510007986 */ /* 0x000fe2000c101924 */
[----:B------:R-:W-:Y:S05]  /*10990*/  EXIT ;  /* 0x000000000000794d */ /* 0x000fea0003800000 */
.L_x_34402:
        /* <DEDUP_REMOVED lines=14> */
.L_x_42418:


//--------------------- .text._ZN2at6native27unrolled_elementwise_kernelINS0_13BinaryFunctorIsssZZZNS0_19maximum_kernel_cudaERNS_18TensorIteratorBaseEENKUlvE_clEvENKUlvE3_clEvEUlssE_EESt5arrayIPcLm3EELi4E23TrivialOffsetCalculatorILi2EjESC_ILi1EjENS0_6memory12LoadWithCastILi2EEENSF_13StoreWithCastILi1EEEEEviT_T0_T2_T3_T4_T5_ --------------------------
	.section	.text._ZN2at6native27unrolled_elementwise_kernelINS0_13BinaryFunctorIsssZZZNS0_19maximum_kernel_cudaERNS_18TensorIteratorBaseEENKUlvE_clEvENKUlvE3_clEvEUlssE_EESt5arrayIPcLm3EELi4E23TrivialOffsetCalculatorILi2EjESC_ILi1EjENS0_6memory12LoadWithCastILi2EEENSF_13StoreWithCastILi1EEEEEviT_T0_T2_T3_T4_T5_,"ax",@progbits
	.align	128
        .global         _ZN2at6native27unrolled_elementwise_kernelINS0_13BinaryFunctorIsssZZZNS0_19maximum_kernel_cudaERNS_18TensorIteratorBaseEENKUlvE_clEvENKUlvE3_clEvEUlssE_EESt5arrayIPcLm3EELi4E23TrivialOffsetCalculatorILi2EjESC_ILi1EjENS0_6memory12LoadWithCastILi2EEENSF_13StoreWithCastILi1EEEEEviT_T0_T2_T3_T4_T5_
        .type           _ZN2at6native27unrolled_elementwise_kernelINS0_13BinaryFunctorIsssZZZNS0_19maximum_kernel_cudaERNS_18TensorIteratorBaseEENKUlvE_clEvENKUlvE3_clEvEUlssE_EESt5arrayIPcLm3EELi4E23TrivialOffsetCalculatorILi2EjESC_ILi1EjENS0_6memory12LoadWithCastILi2EEENSF_13StoreWithCastILi1EEEEEviT_T0_T2_T3_T4_T5_,@function
        .size           _ZN2at6native27unrolled_elementwise_kernelINS0_13BinaryFunctorIsssZZZNS0_19maximum_kernel_cudaERNS_18TensorIteratorBaseEENKUlvE_clEvENKUlvE3_clEvEUlssE_EESt5arrayIPcLm3EELi4E23TrivialOffsetCalculatorILi2EjESC_ILi1EjENS0_6memory12LoadWithCastILi2EEENSF_13StoreWithCastILi1EEEEEviT_T0_T2_T3_T4_T5_,(.L_x_42419 - _ZN2at6native27unrolled_elementwise_kernelINS0_13BinaryFunctorIsssZZZNS0_19maximum_kernel_cudaERNS_18TensorIteratorBaseEENKUlvE_clEvENKUlvE3_clEvEUlssE_EESt5arrayIPcLm3EELi4E23TrivialOffsetCalculatorILi2EjESC_ILi1EjENS0_6memory12LoadWithCastILi2EEENSF_13StoreWithCastILi1EEEEEviT_T0_T2_T3_T4_T5_)
        .other          _ZN2at6native27unrolled_elementwise_kernelINS0_13BinaryFunctorIsssZZZNS0_19maximum_kernel_cudaERNS_18TensorIteratorBaseEENKUlvE_clEvENKUlvE3_clEvEUlssE_EESt5arrayIPcLm3EELi4E23TrivialOffsetCalculatorILi2EjESC_ILi1EjENS0_6memory12LoadWithCastILi2EEENSF_13StoreWithCastILi1EEEEEviT_T0_T2_T3_T4_T5_,@"STO_CUDA_ENTRY STV_DEFAULT"
_ZN2at6native27unrolled_elementwise_kernelINS0_13BinaryFunctorIsssZZZNS0_19maximum_kernel_cudaERNS_18TensorIteratorBaseEENKUlvE_clEvENKUlvE3_clEvEUlssE_EESt5arrayIPcLm3EELi4E23TrivialOffsetCalculatorILi2EjESC_ILi1EjENS0_6memory12LoadWithCastILi2EEENSF_13StoreWithCastILi1EEEEEviT_T0_T2_T3_T4_T5_:
.text._ZN2at6native27unrolled_elementwise_kernelINS0_13BinaryFunctorIsssZZZNS0_19maximum_kernel_cudaERNS_18TensorIteratorBaseEENKUlvE_clEvENKUlvE3_clEvEUlssE_EESt5arrayIPcLm3EELi4E23TrivialOffsetCalculatorILi2EjESC_ILi1EjENS0_6memory12LoadWithCastILi2EEENSF_13StoreWithCastILi1EEEEEviT_T0_T2_T3_T4_T5_:
        /* <DEDUP_REMOVED lines=33> */
.L_x_34408:
[----:B------:R3:W5:Y:S01]  /*0210*/  LDG.E.U8 R18, desc[UR36][R4.64] ;  /* 0x0000002404127981 */ /* 0x000762000c1e1100 */
[----:B------:R-:W-:Y:S05]  /*0220*/  BRA `(.L_x_34410) ;  /* 0x0000000c00587947 */ /* 0x000fea0003800000 */
.L_x_34407:
        /* <DEDUP_REMOVED lines=8> */
.L_x_34412:
[----:B------:R1:W5:Y:S01]  /*02b0*/  LDG.E.U16 R18, desc[UR36][R4.64] ;  /* 0x0000002404127981 */ /* 0x000362000c1e1500 */
[----:B------:R-:W-:Y:S05]  /*02c0*/  BRA `(.L_x_34410) ;  /* 0x0000000c00307947 */ /* 0x000fea0003800000 */
.L_x_34411:
[----:B------:R2:W5:Y:S01]  /*02d0*/  LDG.E.U16 R18, desc[UR36][R4.64] ;  /* 0x0000002404127981 */ /* 0x000562000c1e1500 */
[----:B------:R-:W-:Y:S05]  /*02e0*/  BRA `(.L_x_34410) ;  /* 0x0000000c00287947 */ /* 0x000fea0003800000 */
.L_x_34406:
        /* <DEDUP_REMOVED lines=9> */
.L_x_34414:
[----:B------:R-:W2:Y:S02]  /*0380*/  LDG.E.U16 R0, desc[UR36][R4.64] ;  /* 0x0000002404007981 */ /* 0x000ea4000c1e1500 */
[----:B--2---:R-:W-:-:S06]  /*0390*/  HADD2.F32 R0, -RZ, R0.H0_H0 ;  /* 0x20000000ff007230 */ /* 0x004fcc0000004100 */
[----:B------:R-:W0:Y:S02]  /*03a0*/  F2I.FTZ.TRUNC.NTZ R0, R0 ;  /* 0x0000000000007305 */ /* 0x000e24000021f100 */
[----:B0-----:R-:W-:Y:S01]  /*03b0*/  PRMT R18, R0, 0x7610, R18 ;  /* 0x0000761000127816 */ /* 0x001fe20000000012 */
[----:B------:R-:W-:Y:S06]  /*03c0*/  BRA `(.L_x_34410) ;  /* 0x0000000800f07947 */ /* 0x000fec0003800000 */
.L_x_34413:
        /* <DEDUP_REMOVED lines=9> */
.L_x_34416:
[----:B------:R-:W2:Y:S02]  /*0460*/  LDG.E.U16 R4, desc[UR36][R4.64] ;  /* 0x0000002404047981 */ /* 0x000ea4000c1e1500 */
[----:B--2---:R-:W-:-:S06]  /*0470*/  HADD2.F32 R0, -RZ, R4.H0_H0 ;  /* 0x20000004ff007230 */ /* 0x004fcc0000004100 */
[----:B------:R-:W0:Y:S02]  /*0480*/  F2I.FTZ.TRUNC.NTZ R0, R0 ;  /* 0x0000000000007305 */ /* 0x000e24000021f100 */
[----:B0-----:R-:W-:Y:S01]  /*0490*/  PRMT R18, R0, 0x7610, R18 ;  /* 0x0000761000127816 */ /* 0x001fe20000000012 */
[----:B------:R-:W-:Y:S06]  /*04a0*/  BRA `(.L_x_34410) ;  /* 0x0000000800b87947 */ /* 0x000fec0003800000 */
.L_x_34415:
[----:B------:R-:W2:Y:S02]  /*04b0*/  LDG.E.64 R4, desc[UR36][R4.64] ;  /* 0x0000002404047981 */ /* 0x000ea4000c1e1b00 */
[----:B--2---:R0:W1:Y:S01]  /*04c0*/  F2I.F64.TRUNC R18, R4 ;  /* 0x0000000400127311 */ /* 0x004062000030d100 */
[----:B------:R-:W-:Y:S05]  /*04d0*/  BRA `(.L_x_34410) ;  /* 0x0000000800ac7947 */ /* 0x000fea0003800000 */
.L_x_34405:
        /* <DEDUP_REMOVED lines=12> */
.L_x_34419:
[----:B------:R-:W2:Y:S02]  /*05a0*/  LDG.E.64 R4, desc[UR36][R4.64] ;  /* 0x0000002404047981 */ /* 0x000ea4000c1e1b00 */
[----:B--2---:R0:W1:Y:S01]  /*05b0*/  F2I.F64.TRUNC R18, R4 ;  /* 0x0000000400127311 */ /* 0x004062000030d100 */
[----:B------:R-:W-:Y:S05]  /*05c0*/  BRA `(.L_x_34410) ;  /* 0x0000000800707947 */ /* 0x000fea0003800000 */
.L_x_34418:
        /* <DEDUP_REMOVED lines=28> */
.L_x_34421:
        /* <DEDUP_REMOVED lines=16> */
.L_x_34420:
[----:B------:R-:W2:Y:S02]  /*0890*/  LDG.E.U16 R0, desc[UR36][R4.64] ;  /* 0x0000002404007981 */ /* 0x000ea4000c1e1500 */
[----:B--2---:R-:W-:-:S06]  /*08a0*/  IMAD.U32 R0, R0, 0x10000, RZ ;  /* 0x0001000000007824 */ /* 0x004fcc00078e00ff */
[----:B------:R-:W0:Y:S02]  /*08b0*/  F2I.FTZ.TRUNC.NTZ R0, R0 ;  /* 0x0000000000007305 */ /* 0x000e24000021f100 */
[----:B0-----:R-:W-:Y:S01]  /*08c0*/  PRMT R18, R0, 0x7610, R18 ;  /* 0x0000761000127816 */ /* 0x001fe20000000012 */
[----:B------:R-:W-:Y:S06]  /*08d0*/  BRA `(.L_x_34410) ;  /* 0x0000000400ac7947 */ /* 0x000fec0003800000 */
.L_x_34417:
        /* <DEDUP_REMOVED lines=10> */
.L_x_34424:
        /* <DEDUP_REMOVED lines=21> */
.L_x_34428:
[----:B------:R-:W-:Y:S05]  /*0ad0*/  BSYNC B1 ;  /* 0x0000000000017941 */ /* 0x000fea0003800000 */
.L_x_34427:
[----:B------:R-:W-:Y:S01]  /*0ae0*/  LEA R5, R0, 0x3b800000, 0x17 ;  /* 0x3b80000000057811 */ /* 0x000fe200078eb8ff */
[----:B------:R-:W-:-:S05]  /*0af0*/  IMAD.SHL.U32 R0, R3, 0x100000, RZ ;  /* 0x0010000003007824 */ /* 0x000fca00078e00ff */
[----:B------:R-:W-:-:S07]  /*0b00*/  LOP3.LUT R0, R5, R0, R6, 0xfe, !PT ;  /* 0x0000000005007212 */ /* 0x000fce00078efe06 */
.L_x_34426:
[----:B------:R-:W-:Y:S05]  /*0b10*/  BSYNC B0 ;  /* 0x0000000000007941 */ /* 0x000fea0003800000 */
.L_x_34425:
[----:B------:R-:W0:Y:S02]  /*0b20*/  F2I.FTZ.TRUNC.NTZ R0, R0 ;  /* 0x0000000000007305 */ /* 0x000e24000021f100 */
[----:B0-----:R-:W-:Y:S01]  /*0b30*/  PRMT R18, R0, 0x7610, R18 ;  /* 0x0000761000127816 */ /* 0x001fe20000000012 */
[----:B------:R-:W-:Y:S06]  /*0b40*/  BRA `(.L_x_34410) ;  /* 0x0000000400107947 */ /* 0x000fec0003800000 */
.L_x_34423:
        /* <DEDUP_REMOVED lines=21> */
.L_x_34432:
[----:B------:R-:W-:Y:S05]  /*0ca0*/  BSYNC B1 ;  /* 0x0000000000017941 */ /* 0x000fea0003800000 */
.L_x_34431:
[----:B------:R-:W-:Y:S01]  /*0cb0*/  LEA R5, R0, 0x37800000, 0x17 ;  /* 0x3780000000057811 */ /* 0x000fe200078eb8ff */
[----:B------:R-:W-:-:S05]  /*0cc0*/  IMAD.SHL.U32 R0, R3, 0x200000, RZ ;  /* 0x0020000003007824 */ /* 0x000fca00078e00ff */
[----:B------:R-:W-:-:S07]  /*0cd0*/  LOP3.LUT R0, R5, R0, R6, 0xfe, !PT ;  /* 0x0000000005007212 */ /* 0x000fce00078efe06 */
.L_x_34430:
[----:B------:R-:W-:Y:S05]  /*0ce0*/  BSYNC B0 ;  /* 0x0000000000007941 */ /* 0x000fea0003800000 */
.L_x_34429:
[----:B------:R-:W0:Y:S02]  /*0cf0*/  F2I.FTZ.TRUNC.NTZ R0, R0 ;  /* 0x0000000000007305 */ /* 0x000e24000021f100 */
[----:B0-----:R-:W-:Y:S01]  /*0d00*/  PRMT R18, R0, 0x7610, R18 ;  /* 0x0000761000127816 */ /* 0x001fe20000000012 */
[----:B------:R-:W-:Y:S06]  /*0d10*/  BRA `(.L_x_34410) ;  /* 0x00000000009c7947 */ /* 0x000fec0003800000 */
.L_x_34422:
        /* <DEDUP_REMOVED lines=14> */
.L_x_34436:
[----:B------:R-:W-:Y:S05]  /*0e00*/  BSYNC B0 ;  /* 0x0000000000007941 */ /* 0x000fea0003800000 */
.L_x_34435:
[----:B------:R-:W0:Y:S02]  /*0e10*/  F2I.FTZ.TRUNC.NTZ R0, R0 ;  /* 0x0000000000007305 */ /* 0x000e24000021f100 */
[----:B0-----:R-:W-:Y:S01]  /*0e20*/  PRMT R18, R0, 0x7610, R18 ;  /* 0x0000761000127816 */ /* 0x001fe20000000012 */
[----:B------:R-:W-:Y:S06]  /*0e30*/  BRA `(.L_x_34410) ;  /* 0x0000000000547947 */ /* 0x000fec0003800000 */
.L_x_34409:
        /* <DEDUP_REMOVED lines=16> */
.L_x_34437:
[----:B------:R-:W-:Y:S01]  /*0f40*/  PRMT R18, RZ, 0x7610, R18 ;  /* 0x00007610ff127816 */ /* 0x000fe20000000012 */
[----:B------:R-:W-:Y:S06]  /*0f50*/  BRA `(.L_x_34410) ;  /* 0x00000000000c7947 */ /* 0x000fec0003800000 */
.L_x_34434:
[----:B------:R0:W5:Y:S01]  /*0f60*/  LDG.E.U16 R18, desc[UR36][R4.64] ;  /* 0x0000002404127981 */ /* 0x000162000c1e1500 */
[----:B------:R-:W-:Y:S05]  /*0f70*/  BRA `(.L_x_34410) ;  /* 0x0000000000047947 */ /* 0x000fea0003800000 */
.L_x_34433:
[----:B------:R0:W5:Y:S02]  /*0f80*/  LDG.E.U16 R18, desc[UR36][R4.64] ;  /* 0x0000002404127981 */ /* 0x000164000c1e1500 */
.L_x_34410:
        /* <DEDUP_REMOVED lines=18> */
.L_x_34441:
[----:B------:R1:W5:Y:S01]  /*10b0*/  LDG.E.U8 R19, desc[UR36][R4.64] ;  /* 0x0000002404137981 */ /* 0x000362000c1e1100 */
[----:B------:R-:W-:Y:S05]  /*10c0*/  BRA `(.L_x_34443) ;  /* 0x0000000c00547947 */ /* 0x000fea0003800000 */
.L_x_34440:
        /* <DEDUP_REMOVED lines=8> */
.L_x_34445:
[----:B------:R3:W5:Y:S01]  /*1150*/  LDG.E.U16 R19, desc[UR36][R4.64] ;  /* 0x0000002404137981 */ /* 0x000762000c1e1500 */
[----:B------:R-:W-:Y:S05]  /*1160*/  BRA `(.L_x_34443) ;  /* 0x0000000c002c7947 */ /* 0x000fea0003800000 */
.L_x_34444:
[----:B------:R2:W5:Y:S01]  /*1170*/  LDG.E.U16 R19, desc[UR36][R4.64] ;  /* 0x0000002404137981 */ /* 0x000562000c1e1500 */
[----:B------:R-:W-:Y:S05]  /*1180*/  BRA `(.L_x_34443) ;  /* 0x0000000c00247947 */ /* 0x000fea0003800000 */
.L_x_34439:
        /* <DEDUP_REMOVED lines=9> */
.L_x_34447:
[----:B------:R-:W2:Y:S02]  /*1220*/  LDG.E.U16 R0, desc[UR36][R4.64] ;  /* 0x0000002404007981 */ /* 0x000ea4000c1e1500 */
[----:B--2---:R-:W-:-:S06]  /*1230*/  HADD2.F32 R0, -RZ, R0.H0_H0 ;  /* 0x20000000ff007230 */ /* 0x004fcc0000004100 */
[----:B------:R-:W0:Y:S02]  /*1240*/  F2I.FTZ.TRUNC.NTZ R0, R0 ;  /* 0x0000000000007305 */ /* 0x000e24000021f100 */
[----:B0-----:R-:W-:Y:S01]  /*1250*/  PRMT R19, R0, 0x7610, R19 ;  /* 0x0000761000137816 */ /* 0x001fe20000000013 */
[----:B------:R-:W-:Y:S06]  /*1260*/  BRA `(.L_x_34443) ;  /* 0x0000000800ec7947 */ /* 0x000fec0003800000 */
.L_x_34446:
        /* <DEDUP_REMOVED lines=9> */
.L_x_34449:
[----:B------:R-:W2:Y:S02]  /*1300*/  LDG.E.U16 R4, desc[UR36][R4.64] ;  /* 0x0000002404047981 */ /* 0x000ea4000c1e1500 */
[----:B--2---:R-:W-:-:S06]  /*1310*/  HADD2.F32 R0, -RZ, R4.H0_H0 ;  /* 0x20000004ff007230 */ /* 0x004fcc0000004100 */
[----:B------:R-:W0:Y:S02]  /*1320*/  F2I.FTZ.TRUNC.NTZ R0, R0 ;  /* 0x0000000000007305 */ /* 0x000e24000021f100 */
[----:B0-----:R-:W-:Y:S01]  /*1330*/  PRMT R19, R0, 0x7610, R19 ;  /* 0x0000761000137816 */ /* 0x001fe20000000013 */
[----:B------:R-:W-:Y:S06]  /*1340*/  BRA `(.L_x_34443) ;  /* 0x0000000800b47947 */ /* 0x000fec0003800000 */
.L_x_34448:
[----:B------:R-:W2:Y:S02]  /*1350*/  LDG.E.64 R4, desc[UR36][R4.64] ;  /* 0x0000002404047981 */ /* 0x000ea4000c1e1b00 */
[----:B--2---:R0:W1:Y:S01]  /*1360*/  F2I.F64.TRUNC R19, R4 ;  /* 0x0000000400137311 */ /* 0x004062000030d100 */
[----:B------:R-:W-:Y:S05]  /*1370*/  BRA `(.L_x_34443) ;  /* 0x0000000800a87947 */ /* 0x000fea0003800000 */
.L_x_34438:
        /* <DEDUP_REMOVED lines=12> */
.L_x_34452:
[----:B------:R-:W2:Y:S02]  /*1440*/  LDG.E.64 R4, desc[UR36][R4.64] ;  /* 0x0000002404047981 */ /* 0x000ea4000c1e1b00 */
[----:B--2---:R0:W1:Y:S01]  /*1450*/  F2I.F64.TRUNC R19, R4 ;  /* 0x0000000400137311 */ /* 0x004062000030d100 */
[----:B------:R-:W-:Y:S05]  /*1460*/  BRA `(.L_x_34443) ;  /* 0x00000008006c7947 */ /* 0x000fea0003800000 */
.L_x_34451:
        /* <DEDUP_REMOVED lines=28> */
.L_x_34454:
        /* <DEDUP_REMOVED lines=15> */
.L_x_34453:
[----:B------:R-:W2:Y:S02]  /*1720*/  LDG.E.U16 R0, desc[UR36][R4.64] ;  /* 0x0000002404007981 */ /* 0x000ea4000c1e1500 */
[----:B--2---:R-:W-:-:S06]  /*1730*/  IMAD.U32 R0, R0, 0x10000, RZ ;  /* 0x0001000000007824 */ /* 0x004fcc00078e00ff */
[----:B------:R-:W0:Y:S02]  /*1740*/  F2I.FTZ.TRUNC.NTZ R0, R0 ;  /* 0x0000000000007305 */ /* 0x000e24000021f100 */
[----:B0-----:R-:W-:Y:S01]  /*1750*/  PRMT R19, R0, 0x7610, R19 ;  /* 0x0000761000137816 */ /* 0x001fe20000000013 */
[----:B------:R-:W-:Y:S06]  /*1760*/  BRA `(.L_x_34443) ;  /* 0x0000000400ac7947 */ /* 0x000fec0003800000 */
.L_x_34450:
        /* <DEDUP_REMOVED lines=10> */
.L_x_34457:
        /* <DEDUP_REMOVED lines=21> */
.L_x_34461:
[----:B------:R-:W-:Y:S05]  /*1960*/  BSYNC B1 ;  /* 0x0000000000017941 */ /* 0x000fea0003800000 */
.L_x_34460:
[----:B------:R-:W-:Y:S01]  /*1970*/  LEA R5, R0, 0x3b800000, 0x17 ;  /* 0x3b80000000057811 */ /* 0x000fe200078eb8ff */
[----:B------:R-:W-:-:S05]  /*1980*/  IMAD.SHL.U32 R0, R3, 0x100000, RZ ;  /* 0x0010000003007824 */ /* 0x000fca00078e00ff */
[----:B------:R-:W-:-:S07]  /*1990*/  LOP3.LUT R0, R5, R0, R6, 0xfe, !PT ;  /* 0x0000000005007212 */ /* 0x000fce00078efe06 */
.L_x_34459:
[----:B------:R-:W-:Y:S05]  /*19a0*/  BSYNC B0 ;  /* 0x0000000000007941 */ /* 0x000fea0003800000 */
.L_x_34458:
[----:B------:R-:W0:Y:S02]  /*19b0*/  F2I.FTZ.TRUNC.NTZ R0, R0 ;  /* 0x0000000000007305 */ /* 0x000e24000021f100 */
[----:B0-----:R-:W-:Y:S01]  /*19c0*/  PRMT R19, R0, 0x7610, R19 ;  /* 0x0000761000137816 */ /* 0x001fe20000000013 */
[----:B------:R-:W-:Y:S06]  /*19d0*/  BRA `(.L_x_34443) ;  /* 0x0000000400107947 */ /* 0x000fec0003800000 */
.L_x_34456:
        /* <DEDUP_REMOVED lines=21> */
.L_x_34465:
[----:B------:R-:W-:Y:S05]  /*1b30*/  BSYNC B1 ;  /* 0x0000000000017941 */ /* 0x000fea0003800000 */
.L_x_34464:
[----:B------:R-:W-:Y:S01]  /*1b40*/  LEA R5, R0, 0x37800000, 0x17 ;  /* 0x3780000000057811 */ /* 0x000fe200078eb8ff */
[----:B------:R-:W-:-:S05]  /*1b50*/  IMAD.SHL.U32 R0, R3, 0x200000, RZ ;  /* 0x0020000003007824 */ /* 0x000fca00078e00ff */
[----:B------:R-:W-:-:S07]  /*1b60*/  LOP3.LUT R0, R5, R0, R6, 0xfe, !PT ;  /* 0x0000000005007212 */ /* 0x000fce00078efe06 */
.L_x_34463:
[----:B------:R-:W-:Y:S05]  /*1b70*/  BSYNC B0 ;  /* 0x0000000000007941 */ /* 0x000fea0003800000 */
.L_x_34462:
[----:B------:R-:W0:Y:S02]  /*1b80*/  F2I.FTZ.TRUNC.NTZ R0, R0 ;  /* 0x0000000000007305 */ /* 0x000e24000021f100 */
[----:B0-----:R-:W-:Y:S01]  /*1b90*/  PRMT R19, R0, 0x7610, R19 ;  /* 0x0000761000137816 */ /* 0x001fe20000000013 */
[----:B------:R-:W-:Y:S06]  /*1ba0*/  BRA `(.L_x_34443) ;  /* 0x00000000009c7947 */ /* 0x000fec0003800000 */
.L_x_34455:
        /* <DEDUP_REMOVED lines=14> */
.L_x_34469:
[----:B------:R-:W-:Y:S05]  /*1c90*/  BSYNC B0 ;  /* 0x0000000000007941 */ /* 0x000fea0003800000 */
.L_x_34468:
[----:B------:R-:W0:Y:S02]  /*1ca0*/  F2I.FTZ.TRUNC.NTZ R0, R0 ;  /* 0x0000000000007305 */ /* 0x000e24000021f100 */
[----:B0-----:R-:W-:Y:S01]  /*1cb0*/  PRMT R19, R0, 0x7610, R19 ;  /* 0x0000761000137816 */ /* 0x001fe20000000013 */
[----:B------:R-:W-:Y:S06]  /*1cc0*/  BRA `(.L_x_34443) ;  /* 0x0000000000547947 */ /* 0x000fec0003800000 */
.L_x_34442:
        /* <DEDUP_REMOVED lines=16> */
.L_x_34470:
[----:B------:R-:W-:Y:S01]  /*1dd0*/  PRMT R19, RZ, 0x7610, R19 ;  /* 0x00007610ff137816 */ /* 0x000fe20000000013 */
[----:B------:R-:W-:Y:S06]  /*1de0*/  BRA `(.L_x_34443) ;  /* 0x00000000000c7947 */ /* 0x000fec0003800000 */
.L_x_34467:
[----:B------:R0:W5:Y:S01]  /*1df0*/  LDG.E.U16 R19, desc[UR36][R4.64] ;  /* 0x0000002404137981 */ /* 0x000162000c1e1500 */
[----:B------:R-:W-:Y:S05]  /*1e00*/  BRA `(.L_x_34443) ;  /* 0x0000000000047947 */ /* 0x000fea0003800000 */
.L_x_34466:
[----:B------:R0:W5:Y:S02]  /*1e10*/  LDG.E.U16 R19, desc[UR36][R4.64] ;  /* 0x0000002404137981 */ /* 0x000164000c1e1500 */
.L_x_34443:
[----:B------:R-:W2:Y:S02]  /*1e20*/  S2R R27, SR_TID.X ;  /* 0x00000000001b7919 */ /* 0x000ea40000002100 */
[----:B--2---:R-:W-:-:S07]  /*1e30*/  VIADD R27, R27, 0x80 ;  /* 0x000000801b1b7836 */ /* 0x004fce0000000000 */
.L_x_34404:
[----:B------:R-:W-:Y:S05]  /*1e40*/  BSYNC B6 ;  /* 0x0000000000067941 */ /* 0x000fea0003800000 */
.L_x_34403:
        /* <DEDUP_REMOVED lines=23> */
.L_x_34476:
[----:B------:R0:W5:Y:S01]  /*1fc0*/  LDG.E.U8 R17, desc[UR36][R4.64] ;  /* 0x0000002404117981 */ /* 0x000162000c1e1100 */
[----:B------:R-:W-:Y:S05]  /*1fd0*/  BRA `(.L_x_34478) ;  /* 0x0000000c00547947 */ /* 0x000fea0003800000 */
.L_x_34475:
        /* <DEDUP_REMOVED lines=8> */
.L_x_34480:
[----:B------:R0:W5:Y:S01]  /*2060*/  LDG.E.U16 R17, desc[UR36][R4.64] ;  /* 0x0000002404117981 */ /* 0x000162000c1e1500 */
[----:B------:R-:W-:Y:S05]  /*2070*/  BRA `(.L_x_34478) ;  /* 0x0000000c002c7947 */ /* 0x000fea0003800000 */
.L_x_34479:
[----:B------:R0:W5:Y:S01]  /*2080*/  LDG.E.U16 R17, desc[UR36][R4.64] ;  /* 0x0000002404117981 */ /* 0x000162000c1e1500 */
[----:B------:R-:W-:Y:S05]  /*2090*/  BRA `(.L_x_34478) ;  /* 0x0000000c00247947 */ /* 0x000fea0003800000 */
.L_x_34474:
        /* <DEDUP_REMOVED lines=9> */
.L_x_34482:
[----:B------:R-:W2:Y:S02]  /*2130*/  LDG.E.U16 R0, desc[UR36][R4.64] ;  /* 0x0000002404007981 */ /* 0x000ea4000c1e1500 */
[----:B--2---:R-:W-:-:S06]  /*2140*/  HADD2.F32 R0, -RZ, R0.H0_H0 ;  /* 0x20000000ff007230 */ /* 0x004fcc0000004100 */
[----:B------:R-:W0:Y:S02]  /*2150*/  F2I.FTZ.TRUNC.NTZ R0, R0 ;  /* 0x0000000000007305 */ /* 0x000e24000021f100 */
[----:B0-----:R-:W-:Y:S01]  /*2160*/  PRMT R17, R0, 0x7610, R17 ;  /* 0x0000761000117816 */ /* 0x001fe20000000011 */
[----:B------:R-:W-:Y:S06]  /*2170*/  BRA `(.L_x_34478) ;  /* 0x0000000800ec7947 */ /* 0x000fec0003800000 */
.L_x_34481:
        /* <DEDUP_REMOVED lines=9> */
.L_x_34484:
[----:B------:R-:W2:Y:S02]  /*2210*/  LDG.E.U16 R4, desc[UR36][R4.64] ;  /* 0x0000002404047981 */ /* 0x000ea4000c1e1500 */
[----:B--2---:R-:W-:-:S06]  /*2220*/  HADD2.F32 R0, -RZ, R4.H0_H0 ;  /* 0x20000004ff007230 */ /* 0x004fcc0000004100 */
[----:B------:R-:W0:Y:S02]  /*2230*/  F2I.FTZ.TRUNC.NTZ R0, R0 ;  /* 0x0000000000007305 */ /* 0x000e24000021f100 */
[----:B0-----:R-:W-:Y:S01]  /*2240*/  PRMT R17, R0, 0x7610, R17 ;  /* 0x0000761000117816 */ /* 0x001fe20000000011 */
[----:B------:R-:W-:Y:S06]  /*2250*/  BRA `(.L_x_34478) ;  /* 0x0000000800b47947 */ /* 0x000fec0003800000 */
.L_x_34483:
[----:B------:R-:W2:Y:S02]  /*2260*/  LDG.E.64 R4, desc[UR36][R4.64] ;  /* 0x0000002404047981 */ /* 0x000ea4000c1e1b00 */
[----:B--2---:R0:W1:Y:S01]  /*2270*/  F2I.F64.TRUNC R17, R4 ;  /* 0x0000000400117311 */ /* 0x004062000030d100 */
[----:B------:R-:W-:Y:S05]  /*2280*/  BRA `(.L_x_34478) ;  /* 0x0000000800a87947 */ /* 0x000fea0003800000 */
.L_x_34473:
        /* <DEDUP_REMOVED lines=12> */
.L_x_34487:
[----:B------:R-:W2:Y:S02]  /*2350*/  LDG.E.64 R4, desc[UR36][R4.64] ;  /* 0x0000002404047981 */ /* 0x000ea4000c1e1b00 */
[----:B--2---:R0:W1:Y:S01]  /*2360*/  F2I.F64.TRUNC R17, R4 ;  /* 0x0000000400117311 */ /* 0x004062000030d100 */
[----:B------:R-:W-:Y:S05]  /*2370*/  BRA `(.L_x_34478) ;  /* 0x00000008006c7947 */ /* 0x000fea0003800000 */
.L_x_34486:
        /* <DEDUP_REMOVED lines=28> */
.L_x_34489:
        /* <DEDUP_REMOVED lines=15> */
.L_x_34488:
[----:B------:R-:W2:Y:S02]  /*2630*/  LDG.E.U16 R0, desc[UR36][R4.64] ;  /* 0x0000002404007981 */ /* 0x000ea4000c1e1500 */
[----:B--2---:R-:W-:-:S06]  /*2640*/  IMAD.U32 R0, R0, 0x10000, RZ ;  /* 0x0001000000007824 */ /* 0x004fcc00078e00ff */
[----:B------:R-:W0:Y:S02]  /*2650*/  F2I.FTZ.TRUNC.NTZ R0, R0 ;  /* 0x0000000000007305 */ /* 0x000e24000021f100 */
[----:B0-----:R-:W-:Y:S01]  /*2660*/  PRMT R17, R0, 0x7610, R17 ;  /* 0x0000761000117816 */ /* 0x001fe20000000011 */
[----:B------:R-:W-:Y:S06]  /*2670*/  BRA `(.L_x_34478) ;  /* 0x0000000400ac7947 */ /* 0x000fec0003800000 */
.L_x_34485:
        /* <DEDUP_REMOVED lines=10> */
.L_x_34492:
        /* <DEDUP_REMOVED lines=21> */
.L_x_34496:
[----:B------:R-:W-:Y:S05]  /*2870*/  BSYNC B1 ;  /* 0x0000000000017941 */ /* 0x000fea0003800000 */
.L_x_34495:
[----:B------:R-:W-:Y:S01]  /*2880*/  LEA R5, R0, 0x3b800000, 0x17 ;  /* 0x3b80000000057811 */ /* 0x000fe200078eb8ff */
[----:B------:R-:W-:-:S05]  /*2890*/  IMAD.SHL.U32 R0, R3, 0x100000, RZ ;  /* 0x0010000003007824 */ /* 0x000fca00078e00ff */
[----:B------:R-:W-:-:S07]  /*28a0*/  LOP3.LUT R0, R5, R0, R6, 0xfe, !PT ;  /* 0x0000000005007212 */ /* 0x000fce00078efe06 */
.L_x_34494:
[----:B------:R-:W-:Y:S05]  /*28b0*/  BSYNC B0 ;  /* 0x0000000000007941 */ /* 0x000fea0003800000 */
.L_x_34493:
[----:B------:R-:W0:Y:S02]  /*28c0*/  F2I.FTZ.TRUNC.NTZ R0, R0 ;  /* 0x0000000000007305 */ /* 0x000e24000021f100 */
[----:B0-----:R-:W-:Y:S01]  /*28d0*/  PRMT R17, R0, 0x7610, R17 ;  /* 0x0000761000117816 */ /* 0x001fe20000000011 */
[----:B------:R-:W-:Y:S06]  /*28e0*/  BRA `(.L_x_34478) ;  /* 0x0000000400107947 */ /* 0x000fec0003800000 */
.L_x_34491:
        /* <DEDUP_REMOVED lines=21> */
.L_x_34500:
[----:B------:R-:W-:Y:S05]  /*2a40*/  BSYNC B1 ;  /* 0x0000000000017941 */ /* 0x000fea0003800000 */
.L_x_34499:
[----:B------:R-:W-:Y:S01]  /*2a50*/  LEA R5, R0, 0x37800000, 0x17 ;  /* 0x3780000000057811 */ /* 0x000fe200078eb8ff */
[----:B------:R-:W-:-:S05]  /*2a60*/  IMAD.SHL.U32 R0, R3, 0x200000, RZ ;  /* 0x0020000003007824 */ /* 0x000fca00078e00ff */
[----:B------:R-:W-:-:S07]  /*2a70*/  LOP3.LUT R0, R5, R0, R6, 0xfe, !PT ;  /* 0x0000000005007212 */ /* 0x000fce00078efe06 */
.L_x_34498:
[----:B------:R-:W-:Y:S05]  /*2a80*/  BSYNC B0 ;  /* 0x0000000000007941 */ /* 0x000fea0003800000 */
.L_x_34497:
[----:B------:R-:W0:Y:S02]  /*2a90*/  F2I.FTZ.TRUNC.NTZ R0, R0 ;  /* 0x0000000000007305 */ /* 0x000e24000021f100 */
[----:B0-----:R-:W-:Y:S01]  /*2aa0*/  PRMT R17, R0, 0x7610, R17 ;  /* 0x0000761000117816 */ /* 0x001fe20000000011 */
[----:B------:R-:W-:Y:S06]  /*2ab0*/  BRA `(.L_x_34478) ;  /* 0x00000000009c7947 */ /* 0x000fec0003800000 */
.L_x_34490:
        /* <DEDUP_REMOVED lines=14> */
.L_x_34504:
[----:B------:R-:W-:Y:S05]  /*2ba0*/  BSYNC B0 ;  /* 0x0000000000007941 */ /* 0x000fea0003800000 */
.L_x_34503:
[----:B------:R-:W0:Y:S02]  /*2bb0*/  F2I.FTZ.TRUNC.NTZ R0, R0 ;  /* 0x0000000000007305 */ /* 0x000e24000021f100 */
[----:B0-----:R-:W-:Y:S01]  /*2bc0*/  PRMT R17, R0, 0x7610, R17 ;  /* 0x0000761000117816 */ /* 0x001fe20000000011 */
[----:B------:R-:W-:Y:S06]  /*2bd0*/  BRA `(.L_x_34478) ;  /* 0x0000000000547947 */ /* 0x000fec0003800000 */
.L_x_34477:
        /* <DEDUP_REMOVED lines=16> */
.L_x_34505:
[----:B------:R-:W-:Y:S01]  /*2ce0*/  PRMT R17, RZ, 0x7610, R17 ;  /* 0x00007610ff117816 */ /* 0x000fe20000000011 */
[----:B------:R-:W-:Y:S06]  /*2cf0*/  BRA `(.L_x_34478) ;  /* 0x00000000000c7947 */ /* 0x000fec0003800000 */
.L_x_34502:
[----:B------:R2:W5:Y:S01]  /*2d00*/  LDG.E.U16 R17, desc[UR36][R4.64] ;  /* 0x0000002404117981 */ /* 0x000562000c1e1500 */
[----:B------:R-:W-:Y:S05]  /*2d10*/  BRA `(.L_x_34478) ;  /* 0x0000000000047947 */ /* 0x000fea0003800000 */
.L_x_34501:
[----:B------:R3:W5:Y:S02]  /*2d20*/  LDG.E.U16 R17, desc[UR36][R4.64] ;  /* 0x0000002404117981 */ /* 0x000764000c1e1500 */
.L_x_34478:
        /* <DEDUP_REMOVED lines=18> */
.L_x_34509:
[----:B------:R0:W5:Y:S01]  /*2e50*/  LDG.E.U8 R22, desc[UR36][R4.64] ;  /* 0x0000002404167981 */ /* 0x000162000c1e1100 */
[----:B------:R-:W-:Y:S05]  /*2e60*/  BRA `(.L_x_34511) ;  /* 0x0000000c00547947 */ /* 0x000fea0003800000 */
.L_x_34508:
        /* <DEDUP_REMOVED lines=8> */
.L_x_34513:
[----:B------:R0:W5:Y:S01]  /*2ef0*/  LDG.E.U16 R22, desc[UR36][R4.64] ;  /* 0x0000002404167981 */ /* 0x000162000c1e1500 */
[----:B------:R-:W-:Y:S05]  /*2f00*/  BRA `(.L_x_34511) ;  /* 0x0000000c002c7947 */ /* 0x000fea0003800000 */
.L_x_34512:
[----:B------:R0:W5:Y:S01]  /*2f10*/  LDG.E.U16 R22, desc[UR36][R4.64] ;  /* 0x0000002404167981 */ /* 0x000162000c1e1500 */
[----:B------:R-:W-:Y:S05]  /*2f20*/  BRA `(.L_x_34511) ;  /* 0x0000000c00247947 */ /* 0x000fea0003800000 */
.L_x_34507:
        /* <DEDUP_REMOVED lines=9> */
.L_x_34515:
[----:B------:R-:W2:Y:S02]  /*2fc0*/  LDG.E.U16 R0, desc[UR36][R4.64] ;  /* 0x0000002404007981 */ /* 0x000ea4000c1e1500 */
[----:B--2---:R-:W-:-:S06]  /*2fd0*/  HADD2.F32 R0, -RZ, R0.H0_H0 ;  /* 0x20000000ff007230 */ /* 0x004fcc0000004100 */
[----:B------:R-:W0:Y:S02]  /*2fe0*/  F2I.FTZ.TRUNC.NTZ R0, R0 ;  /* 0x0000000000007305 */ /* 0x000e24000021f100 */
[----:B0-----:R-:W-:Y:S01]  /*2ff0*/  PRMT R22, R0, 0x7610, R22 ;  /* 0x0000761000167816 */ /* 0x001fe20000000016 */
[----:B------:R-:W-:Y:S06]  /*3000*/  BRA `(.L_x_34511) ;  /* 0x0000000800ec7947 */ /* 0x000fec0003800000 */
.L_x_34514:
        /* <DEDUP_REMOVED lines=9> */
.L_x_34517:
[----:B------:R-:W2:Y:S02]  /*30a0*/  LDG.E.U16 R4, desc[UR36][R4.64] ;  /* 0x0000002404047981 */ /* 0x000ea4000c1e1500 */
[----:B--2---:R-:W-:-:S06]  /*30b0*/  HADD2.F32 R0, -RZ, R4.H0_H0 ;  /* 0x20000004ff007230 */ /* 0x004fcc0000004100 */
[----:B------:R-:W0:Y:S02]  /*30c0*/  F2I.FTZ.TRUNC.NTZ R0, R0 ;  /* 0x0000000000007305 */ /* 0x000e24000021f100 */
[----:B0-----:R-:W-:Y:S01]  /*30d0*/  PRMT R22, R0, 0x7610, R22 ;  /* 0x0000761000167816 */ /* 0x001fe20000000016 */
[----:B------:R-:W-:Y:S06]  /*30e0*/  BRA `(.L_x_34511) ;  /* 0x0000000800b47947 */ /* 0x000fec0003800000 */
.L_x_34516:
[----:B------:R-:W2:Y:S02]  /*30f0*/  LDG.E.64 R4, desc[UR36][R4.64] ;  /* 0x0000002404047981 */ /* 0x000ea4000c1e1b00 */
[----:B--2---:R0:W2:Y:S01]  /*3100*/  F2I.F64.TRUNC R22, R4 ;  /* 0x0000000400167311 */ /* 0x0040a2000030d100 */
[----:B------:R-:W-:Y:S05]  /*3110*/  BRA `(.L_x_34511) ;  /* 0x0000000800a87947 */ /* 0x000fea0003800000 */
.L_x_34506:
        /* <DEDUP_REMOVED lines=12> */
.L_x_34520:
[----:B------:R-:W2:Y:S02]  /*31e0*/  LDG.E.64 R4, desc[UR36][R4.64] ;  /* 0x0000002404047981 */ /* 0x000ea4000c1e1b00 */
[----:B--2---:R4:W0:Y:S01]  /*31f0*/  F2I.F64.TRUNC R22, R4 ;  /* 0x0000000400167311 */ /* 0x004822000030d100 */
[----:B------:R-:W-:Y:S05]  /*3200*/  BRA `(.L_x_34511) ;  /* 0x00000008006c7947 */ /* 0x000fea0003800000 */
.L_x_34519:
        /* <DEDUP_REMOVED lines=28> */
.L_x_34522:
        /* <DEDUP_REMOVED lines=15> */
.L_x_34521:
[----:B------:R-:W2:Y:S02]  /*34c0*/  LDG.E.U16 R0, desc[UR36][R4.64] ;  /* 0x0000002404007981 */ /* 0x000ea4000c1e1500 */
[----:B--2---:R-:W-:-:S06]  /*34d0*/  IMAD.U32 R0, R0, 0x10000, RZ ;  /* 0x0001000000007824 */ /* 0x004fcc00078e00ff */
[----:B------:R-:W0:Y:S02]  /*34e0*/  F2I.FTZ.TRUNC.NTZ R0, R0 ;  /* 0x0000000000007305 */ /* 0x000e24000021f100 */
[----:B0-----:R-:W-:Y:S01]  /*34f0*/  PRMT R22, R0, 0x7610, R22 ;  /* 0x0000761000167816 */ /* 0x001fe20000000016 */
[----:B------:R-:W-:Y:S06]  /*3500*/  BRA `(.L_x_34511) ;  /* 0x0000000400ac7947 */ /* 0x000fec0003800000 */
.L_x_34518:
        /* <DEDUP_REMOVED lines=10> */
.L_x_34525:
        /* <DEDUP_REMOVED lines=21> */
.L_x_34529:
[----:B------:R-:W-:Y:S05]  /*3700*/  BSYNC B1 ;  /* 0x0000000000017941 */ /* 0x000fea0003800000 */
.L_x_34528:
[----:B------:R-:W-:Y:S01]  /*3710*/  LEA R5, R0, 0x3b800000, 0x17 ;  /* 0x3b80000000057811 */ /* 0x000fe200078eb8ff */
[----:B------:R-:W-:-:S05]  /*3720*/  IMAD.SHL.U32 R0, R3, 0x100000, RZ ;  /* 0x0010000003007824 */ /* 0x000fca00078e00ff */
[----:B------:R-:W-:-:S07]  /*3730*/  LOP3.LUT R0, R5, R0, R6, 0xfe, !PT ;  /* 0x0000000005007212 */ /* 0x000fce00078efe06 */
.L_x_34527:
[----:B------:R-:W-:Y:S05]  /*3740*/  BSYNC B0 ;  /* 0x0000000000007941 */ /* 0x000fea0003800000 */
.L_x_34526:
[----:B------:R-:W0:Y:S02]  /*3750*/  F2I.FTZ.TRUNC.NTZ R0, R0 ;  /* 0x0000000000007305 */ /* 0x000e24000021f100 */
[----:B0-----:R-:W-:Y:S01]  /*3760*/  PRMT R22, R0, 0x7610, R22 ;  /* 0x0000761000167816 */ /* 0x001fe20000000016 */
[----:B------:R-:W-:Y:S06]  /*3770*/  BRA `(.L_x_34511) ;  /* 0x0000000400107947 */ /* 0x000fec0003800000 */
.L_x_34524:
        /* <DEDUP_REMOVED lines=21> */
.L_x_34533:
[----:B------:R-:W-:Y:S05]  /*38d0*/  BSYNC B1 ;  /* 0x0000000000017941 */ /* 0x000fea0003800000 */
.L_x_34532:
[----:B------:R-:W-:Y:S01]  /*38e0*/  LEA R5, R0, 0x37800000, 0x17 ;  /* 0x3780000000057811 */ /* 0x000fe200078eb8ff */
[----:B------:R-:W-:-:S05]  /*38f0*/  IMAD.SHL.U32 R0, R3, 0x200000, RZ ;  /* 0x0020000003007824 */ /* 0x000fca00078e00ff */
[----:B------:R-:W-:-:S07]  /*3900*/  LOP3.LUT R0, R5, R0, R6, 0xfe, !PT ;  /* 0x0000000005007212 */ /* 0x000fce00078efe06 */
.L_x_34531:
[----:B------:R-:W-:Y:S05]  /*3910*/  BSYNC B0 ;  /* 0x0000000000007941 */ /* 0x000fea0003800000 */
.L_x_34530:
[----:B------:R-:W0:Y:S02]  /*3920*/  F2I.FTZ.TRUNC.NTZ R0, R0 ;  /* 0x0000000000007305 */ /* 0x000e24000021f100 */
[----:B0-----:R-:W-:Y:S01]  /*3930*/  PRMT R22, R0, 0x7610, R22 ;  /* 0x0000761000167816 */ /* 0x001fe20000000016 */
[----:B------:R-:W-:Y:S06]  /*3940*/  BRA `(.L_x_34511) ;  /* 0x00000000009c7947 */ /* 0x000fec0003800000 */
.L_x_34523:
        /* <DEDUP_REMOVED lines=14> */
.L_x_34537:
[----:B------:R-:W-:Y:S05]  /*3a30*/  BSYNC B0 ;  /* 0x0000000000007941 */ /* 0x000fea0003800000 */
.L_x_34536:
[----:B------:R-:W0:Y:S02]  /*3a40*/  F2I.FTZ.TRUNC.NTZ R0, R0 ;  /* 0x0000000000007305 */ /* 0x000e24000021f100 */
[----:B0-----:R-:W-:Y:S01]  /*3a50*/  PRMT R22, R0, 0x7610, R22 ;  /* 0x0000761000167816 */ /* 0x001fe20000000016 */
[----:B------:R-:W-:Y:S06]  /*3a60*/  BRA `(.L_x_34511) ;  /* 0x0000000000547947 */ /* 0x000fec0003800000 */
.L_x_34510:
        /* <DEDUP_REMOVED lines=16> */
.L_x_34538:
[----:B------:R-:W-:Y:S01]  /*3b70*/  PRMT R22, RZ, 0x7610, R22 ;  /* 0x00007610ff167816 */ /* 0x000fe20000000016 */
[----:B------:R-:W-:Y:S06]  /*3b80*/  BRA `(.L_x_34511) ;  /* 0x00000000000c7947 */ /* 0x000fec0003800000 */
.L_x_34535:
[----:B------:R2:W5:Y:S01]  /*3b90*/  LDG.E.U16 R22, desc[UR36][R4.64] ;  /* 0x0000002404167981 */ /* 0x000562000c1e1500 */
[----:B------:R-:W-:Y:S05]  /*3ba0*/  BRA `(.L_x_34511) ;  /* 0x0000000000047947 */ /* 0x000fea0003800000 */
.L_x_34534:
[----:B------:R3:W5:Y:S02]  /*3bb0*/  LDG.E.U16 R22, desc[UR36][R4.64] ;  /* 0x0000002404167981 */ /* 0x000764000c1e1500 */
.L_x_34511:
[----:B------:R-:W-:-:S07]  /*3bc0*/  VIADD R27, R27, 0x80 ;  /* 0x000000801b1b7836 */ /* 0x000fce0000000000 */
.L_x_34472:
[----:B------:R-:W-:Y:S05]  /*3bd0*/  BSYNC B6 ;  /* 0x0000000000067941 */ /* 0x000fea0003800000 */
.L_x_34471:
        /* <DEDUP_REMOVED lines=25> */
.L_x_34544:
[----:B------:R0:W5:Y:S01]  /*3d70*/  LDG.E.U8 R24, desc[UR36][R4.64] ;  /* 0x0000002404187981 */ /* 0x000162000c1e1100 */
[----:B------:R-:W-:Y:S05]  /*3d80*/  BRA `(.L_x_34546) ;  /* 0x0000000c00547947 */ /* 0x000fea0003800000 */
.L_x_34543:
        /* <DEDUP_REMOVED lines=8> */
.L_x_34548:
[----:B------:R0:W5:Y:S01]  /*3e10*/  LDG.E.U16 R24, desc[UR36][R4.64] ;  /* 0x0000002404187981 */ /* 0x000162000c1e1500 */
[----:B------:R-:W-:Y:S05]  /*3e20*/  BRA `(.L_x_34546) ;  /* 0x0000000c002c7947 */ /* 0x000fea0003800000 */
.L_x_34547:
[----:B------:R0:W5:Y:S01]  /*3e30*/  LDG.E.U16 R24, desc[UR36][R4.64] ;  /* 0x0000002404187981 */ /* 0x000162000c1e1500 */
[----:B------:R-:W-:Y:S05]  /*3e40*/  BRA `(.L_x_34546) ;  /* 0x0000000c00247947 */ /* 0x000fea0003800000 */
.L_x_34542:
        /* <DEDUP_REMOVED lines=9> */
.L_x_34550:
[----:B------:R-:W2:Y:S02]  /*3ee0*/  LDG.E.U16 R0, desc[UR36][R4.64] ;  /* 0x0000002404007981 */ /* 0x000ea4000c1e1500 */
[----:B--2---:R-:W-:-:S06]  /*3ef0*/  HADD2.F32 R0, -RZ, R0.H0_H0 ;  /* 0x20000000ff007230 */ /* 0x004fcc0000004100 */
[----:B------:R-:W0:Y:S02]  /*3f00*/  F2I.FTZ.TRUNC.NTZ R0, R0 ;  /* 0x0000000000007305 */ /* 0x000e24000021f100 */
[----:B0-----:R-:W-:Y:S01]  /*3f10*/  PRMT R24, R0, 0x7610, R24 ;  /* 0x0000761000187816 */ /* 0x001fe20000000018 */
[----:B------:R-:W-:Y:S06]  /*3f20*/  BRA `(.L_x_34546) ;  /* 0x0000000800ec7947 */ /* 0x000fec0003800000 */
.L_x_34549:
        /* <DEDUP_REMOVED lines=9> */
.L_x_34552:
[----:B------:R-:W2:Y:S02]  /*3fc0*/  LDG.E.U16 R4, desc[UR36][R4.64] ;  /* 0x0000002404047981 */ /* 0x000ea4000c1e1500 */
[----:B--2---:R-:W-:-:S06]  /*3fd0*/  HADD2.F32 R0, -RZ, R4.H0_H0 ;  /* 0x20000004ff007230 */ /* 0x004fcc0000004100 */
[----:B------:R-:W0:Y:S02]  /*3fe0*/  F2I.FTZ.TRUNC.NTZ R0, R0 ;  /* 0x0000000000007305 */ /* 0x000e24000021f100 */
[----:B0-----:R-:W-:Y:S01]  /*3ff0*/  PRMT R24, R0, 0x7610, R24 ;  /* 0x0000761000187816 */ /* 0x001fe20000000018 */
[----:B------:R-:W-:Y:S06]  /*4000*/  BRA `(.L_x_34546) ;  /* 0x0000000800b47947 */ /* 0x000fec0003800000 */
.L_x_34551:
[----:B------:R-:W2:Y:S02]  /*4010*/  LDG.E.64 R4, desc[UR36][R4.64] ;  /* 0x0000002404047981 */ /* 0x000ea4000c1e1b00 */
[----:B--2---:R0:W1:Y:S01]  /*4020*/  F2I.F64.TRUNC R24, R4 ;  /* 0x0000000400187311 */ /* 0x004062000030d100 */
[----:B------:R-:W-:Y:S05]  /*4030*/  BRA `(.L_x_34546) ;  /* 0x0000000800a87947 */ /* 0x000fea0003800000 */
.L_x_34541:
        /* <DEDUP_REMOVED lines=12> */
.L_x_34555:
[----:B------:R-:W2:Y:S02]  /*4100*/  LDG.E.64 R4, desc[UR36][R4.64] ;  /* 0x0000002404047981 */ /* 0x000ea4000c1e1b00 */
[----:B--2---:R0:W1:Y:S01]  /*4110*/  F2I.F64.TRUNC R24, R4 ;  /* 0x0000000400187311 */ /* 0x004062000030d100 */
[----:B------:R-:W-:Y:S05]  /*4120*/  BRA `(.L_x_34546) ;  /* 0x00000008006c7947 */ /* 0x000fea0003800000 */
.L_x_34554:
        /* <DEDUP_REMOVED lines=28> */
.L_x_34557:
        /* <DEDUP_REMOVED lines=15> */
.L_x_34556:
[----:B------:R-:W2:Y:S02]  /*43e0*/  LDG.E.U16 R0, desc[UR36][R4.64] ;  /* 0x0000002404007981 */ /* 0x000ea4000c1e1500 */
[----:B--2---:R-:W-:-:S06]  /*43f0*/  IMAD.U32 R0, R0, 0x10000, RZ ;  /* 0x0001000000007824 */ /* 0x004fcc00078e00ff */
[----:B------:R-:W0:Y:S02]  /*4400*/  F2I.FTZ.TRUNC.NTZ R0, R0 ;  /* 0x0000000000007305 */ /* 0x000e24000021f100 */
[----:B0-----:R-:W-:Y:S01]  /*4410*/  PRMT R24, R0, 0x7610, R24 ;  /* 0x0000761000187816 */ /* 0x001fe20000000018 */
[----:B------:R-:W-:Y:S06]  /*4420*/  BRA `(.L_x_34546) ;  /* 0x0000000400ac7947 */ /* 0x000fec0003800000 */
.L_x_34553:
        /* <DEDUP_REMOVED lines=10> */
.L_x_34560:
        /* <DEDUP_REMOVED lines=21> */
.L_x_34564:
[----:B------:R-:W-:Y:S05]  /*4620*/  BSYNC B1 ;  /* 0x0000000000017941 */ /* 0x000fea0003800000 */
.L_x_34563:
[----:B------:R-:W-:Y:S01]  /*4630*/  LEA R5, R0, 0x3b800000, 0x17 ;  /* 0x3b80000000057811 */ /* 0x000fe200078eb8ff */
[----:B------:R-:W-:-:S05]  /*4640*/  IMAD.SHL.U32 R0, R3, 0x100000, RZ ;  /* 0x0010000003007824 */ /* 0x000fca00078e00ff */
[----:B------:R-:W-:-:S07]  /*4650*/  LOP3.LUT R0, R5, R0, R6, 0xfe, !PT ;  /* 0x0000000005007212 */ /* 0x000fce00078efe06 */
.L_x_34562:
[----:B------:R-:W-:Y:S05]  /*4660*/  BSYNC B0 ;  /* 0x0000000000007941 */ /* 0x000fea0003800000 */
.L_x_34561:
[----:B------:R-:W0:Y:S02]  /*4670*/  F2I.FTZ.TRUNC.NTZ R0, R0 ;  /* 0x0000000000007305 */ /* 0x000e24000021f100 */
[----:B0-----:R-:W-:Y:S01]  /*4680*/  PRMT R24, R0, 0x7610, R24 ;  /* 0x0000761000187816 */ /* 0x001fe20000000018 */
[----:B------:R-:W-:Y:S06]  /*4690*/  BRA `(.L_x_34546) ;  /* 0x0000000400107947 */ /* 0x000fec0003800000 */
.L_x_34559:
        /* <DEDUP_REMOVED lines=21> */
.L_x_34568:
[----:B------:R-:W-:Y:S05]  /*47f0*/  BSYNC B1 ;  /* 0x0000000000017941 */ /* 0x000fea0003800000 */
.L_x_34567:
[----:B------:R-:W-:Y:S01]  /*4800*/  LEA R5, R0, 0x37800000, 0x17 ;  /* 0x3780000000057811 */ /* 0x000fe200078eb8ff */
[----:B------:R-:W-:-:S05]  /*4810*/  IMAD.SHL.U32 R0, R3, 0x200000, RZ ;  /* 0x0020000003007824 */ /* 0x000fca00078e00ff */
[----:B------:R-:W-:-:S07]  /*4820*/  LOP3.LUT R0, R5, R0, R6, 0xfe, !PT ;  /* 0x0000000005007212 */ /* 0x000fce00078efe06 */
.L_x_34566:
[----:B------:R-:W-:Y:S05]  /*4830*/  BSYNC B0 ;  /* 0x0000000000007941 */ /* 0x000fea0003800000 */
.L_x_34565:
[----:B------:R-:W0:Y:S02]  /*4840*/  F2I.FTZ.TRUNC.NTZ R0, R0 ;  /* 0x0000000000007305 */ /* 0x000e24000021f100 */
[----:B0-----:R-:W-:Y:S01]  /*4850*/  PRMT R24, R0, 0x7610, R24 ;  /* 0x0000761000187816 */ /* 0x001fe20000000018 */
[----:B------:R-:W-:Y:S06]  /*4860*/  BRA `(.L_x_34546) ;  /* 0x00000000009c7947 */ /* 0x000fec0003800000 */
.L_x_34558:
        /* <DEDUP_REMOVED lines=14> */
.L_x_34572:
[----:B------:R-:W-:Y:S05]  /*4950*/  BSYNC B0 ;  /* 0x0000000000007941 */ /* 0x000fea0003800000 */
.L_x_34571:
[----:B------:R-:W0:Y:S02]  /*4960*/  F2I.FTZ.TRUNC.NTZ R0, R0 ;  /* 0x0000000000007305 */ /* 0x000e24000021f100 */
[----:B0-----:R-:W-:Y:S01]  /*4970*/  PRMT R24, R0, 0x7610, R24 ;  /* 0x0000761000187816 */ /* 0x001fe20000000018 */
[----:B------:R-:W-:Y:S06]  /*4980*/  BRA `(.L_x_34546) ;  /* 0x0000000000547947 */ /* 0x000fec0003800000 */
.L_x_34545:
        /* <DEDUP_REMOVED lines=16> */
.L_x_34573:
[----:B------:R-:W-:Y:S01]  /*4a90*/  PRMT R24, RZ, 0x7610, R24 ;  /* 0x00007610ff187816 */ /* 0x000fe20000000018 */
[----:B------:R-:W-:Y:S06]  /*4aa0*/  BRA `(.L_x_34546) ;  /* 0x00000000000c7947 */ /* 0x000fec0003800000 */
.L_x_34570:
[----:B------:R3:W5:Y:S01]  /*4ab0*/  LDG.E.U16 R24, desc[UR36][R4.64] ;  /* 0x0000002404187981 */ /* 0x000762000c1e1500 */
[----:B------:R-:W-:Y:S05]  /*4ac0*/  BRA `(.L_x_34546) ;  /* 0x0000000000047947 */ /* 0x000fea0003800000 */
.L_x_34569:
[----:B------:R4:W5:Y:S02]  /*4ad0*/  LDG.E.U16 R24, desc[UR36][R4.64] ;  /* 0x0000002404187981 */ /* 0x000964000c1e1500 */
.L_x_34546:
        /* <DEDUP_REMOVED lines=19> */
.L_x_34577:
[----:B------:R0:W5:Y:S01]  /*4c10*/  LDG.E.U8 R25, desc[UR36][R4.64] ;  /* 0x0000002404197981 */ /* 0x000162000c1e1100 */
[----:B------:R-:W-:Y:S05]  /*4c20*/  BRA `(.L_x_34579) ;  /* 0x0000000c00547947 */ /* 0x000fea0003800000 */
.L_x_34576:
        /* <DEDUP_REMOVED lines=8> */
.L_x_34581:
[----:B------:R0:W5:Y:S01]  /*4cb0*/  LDG.E.U16 R25, desc[UR36][R4.64] ;  /* 0x0000002404197981 */ /* 0x000162000c1e1500 */
[----:B------:R-:W-:Y:S05]  /*4cc0*/  BRA `(.L_x_34579) ;  /* 0x0000000c002c7947 */ /* 0x000fea0003800000 */
.L_x_34580:
[----:B------:R0:W5:Y:S01]  /*4cd0*/  LDG.E.U16 R25, desc[UR36][R4.64] ;  /* 0x0000002404197981 */ /* 0x000162000c1e1500 */
[----:B------:R-:W-:Y:S05]  /*4ce0*/  BRA `(.L_x_34579) ;  /* 0x0000000c00247947 */ /* 0x000fea0003800000 */
.L_x_34575:
        /* <DEDUP_REMOVED lines=9> */
.L_x_34583:
[----:B------:R-:W2:Y:S02]  /*4d80*/  LDG.E.U16 R0, desc[UR36][R4.64] ;  /* 0x0000002404007981 */ /* 0x000ea4000c1e1500 */
[----:B--2---:R-:W-:-:S06]  /*4d90*/  HADD2.F32 R0, -RZ, R0.H0_H0 ;  /* 0x20000000ff007230 */ /* 0x004fcc0000004100 */
[----:B------:R-:W0:Y:S02]  /*4da0*/  F2I.FTZ.TRUNC.NTZ R0, R0 ;  /* 0x0000000000007305 */ /* 0x000e24000021f100 */
[----:B0-----:R-:W-:Y:S01]  /*4db0*/  PRMT R25, R0, 0x7610, R25 ;  /* 0x0000761000197816 */ /* 0x001fe20000000019 */
[----:B------:R-:W-:Y:S06]  /*4dc0*/  BRA `(.L_x_34579) ;  /* 0x0000000800ec7947 */ /* 0x000fec0003800000 */
.L_x_34582:
        /* <DEDUP_REMOVED lines=9> */
.L_x_34585:
[----:B------:R-:W2:Y:S02]  /*4e60*/  LDG.E.U16 R4, desc[UR36][R4.64] ;  /* 0x0000002404047981 */ /* 0x000ea4000c1e1500 */
[----:B--2---:R-:W-:-:S06]  /*4e70*/  HADD2.F32 R0, -RZ, R4.H0_H0 ;  /* 0x20000004ff007230 */ /* 0x004fcc0000004100 */
[----:B------:R-:W0:Y:S02]  /*4e80*/  F2I.FTZ.TRUNC.NTZ R0, R0 ;  /* 0x0000000000007305 */ /* 0x000e24000021f100 */
[----:B0-----:R-:W-:Y:S01]  /*4e90*/  PRMT R25, R0, 0x7610, R25 ;  /* 0x0000761000197816 */ /* 0x001fe20000000019 */
[----:B------:R-:W-:Y:S06]  /*4ea0*/  BRA `(.L_x_34579) ;  /* 0x0000000800b47947 */ /* 0x000fec0003800000 */
.L_x_34584:
[----:B------:R-:W2:Y:S02]  /*4eb0*/  LDG.E.64 R4, desc[UR36][R4.64] ;  /* 0x0000002404047981 */ /* 0x000ea4000c1e1b00 */
[----:B--2---:R0:W1:Y:S01]  /*4ec0*/  F2I.F64.TRUNC R25, R4 ;  /* 0x0000000400197311 */ /* 0x004062000030d100 */
[----:B------:R-:W-:Y:S05]  /*4ed0*/  BRA `(.L_x_34579) ;  /* 0x0000000800a87947 */ /* 0x000fea0003800000 */
.L_x_34574:
        /* <DEDUP_REMOVED lines=12> */
.L_x_34588:
[----:B------:R-:W2:Y:S02]  /*4fa0*/  LDG.E.64 R4, desc[UR36][R4.64] ;  /* 0x0000002404047981 */ /* 0x000ea4000c1e1b00 */
[----:B--2---:R3:W4:Y:S01]  /*4fb0*/  F2I.F64.TRUNC R25, R4 ;  /* 0x0000000400197311 */ /* 0x004722000030d100 */
[----:B------:R-:W-:Y:S05]  /*4fc0*/  BRA `(.L_x_34579) ;  /* 0x00000008006c7947 */ /* 0x000fea0003800000 */
.L_x_34587:
        /* <DEDUP_REMOVED lines=28> */
.L_x_34590:
        /* <DEDUP_REMOVED lines=15> */
.L_x_34589:
[----:B------:R-:W2:Y:S02]  /*5280*/  LDG.E.U16 R0, desc[UR36][R4.64] ;  /* 0x0000002404007981 */ /* 0x000ea4000c1e1500 */
[----:B--2---:R-:W-:-:S06]  /*5290*/  IMAD.U32 R0, R0, 0x10000, RZ ;  /* 0x0001000000007824 */ /* 0x004fcc00078e00ff */
[----:B------:R-:W0:Y:S02]  /*52a0*/  F2I.FTZ.TRUNC.NTZ R0, R0 ;  /* 0x0000000000007305 */ /* 0x000e24000021f100 */
[----:B0-----:R-:W-:Y:S01]  /*52b0*/  PRMT R25, R0, 0x7610, R25 ;  /* 0x0000761000197816 */ /* 0x001fe20000000019 */
[----:B------:R-:W-:Y:S06]  /*52c0*/  BRA `(.L_x_34579) ;  /* 0x0000000400ac7947 */ /* 0x000fec0003800000 */
.L_x_34586:
        /* <DEDUP_REMOVED lines=10> */
.L_x_34593:
        /* <DEDUP_REMOVED lines=21> */
.L_x_34597:
[----:B------:R-:W-:Y:S05]  /*54c0*/  BSYNC B1 ;  /* 0x0000000000017941 */ /* 0x000fea0003800000 */
.L_x_34596:
[----:B------:R-:W-:Y:S01]  /*54d0*/  LEA R5, R0, 0x3b800000, 0x17 ;  /* 0x3b80000000057811 */ /* 0x000fe200078eb8ff */
[----:B------:R-:W-:-:S05]  /*54e0*/  IMAD.SHL.U32 R0, R3, 0x100000, RZ ;  /* 0x0010000003007824 */ /* 0x000fca00078e00ff */
[----:B------:R-:W-:-:S07]  /*54f0*/  LOP3.LUT R0, R5, R0, R6, 0xfe, !PT ;  /* 0x0000000005007212 */ /* 0x000fce00078efe06 */
.L_x_34595:
[----:B------:R-:W-:Y:S05]  /*5500*/  BSYNC B0 ;  /* 0x0000000000007941 */ /* 0x000fea0003800000 */
.L_x_34594:
[----:B------:R-:W0:Y:S02]  /*5510*/  F2I.FTZ.TRUNC.NTZ R0, R0 ;  /* 0x0000000000007305 */ /* 0x000e24000021f100 */
[----:B0-----:R-:W-:Y:S01]  /*5520*/  PRMT R25, R0, 0x7610, R25 ;  /* 0x0000761000197816 */ /* 0x001fe20000000019 */
[----:B------:R-:W-:Y:S06]  /*5530*/  BRA `(.L_x_34579) ;  /* 0x0000000400107947 */ /* 0x000fec0003800000 */
.L_x_34592:
        /* <DEDUP_REMOVED lines=21> */
.L_x_34601:
[----:B------:R-:W-:Y:S05]  /*5690*/  BSYNC B1 ;  /* 0x0000000000017941 */ /* 0x000fea0003800000 */
.L_x_34600:
[----:B------:R-:W-:Y:S01]  /*56a0*/  LEA R5, R0, 0x37800000, 0x17 ;  /* 0x3780000000057811 */ /* 0x000fe200078eb8ff */
[----:B------:R-:W-:-:S05]  /*56b0*/  IMAD.SHL.U32 R0, R3, 0x200000, RZ ;  /* 0x0020000003007824 */ /* 0x000fca00078e00ff */
[----:B------:R-:W-:-:S07]  /*56c0*/  LOP3.LUT R0, R5, R0, R6, 0xfe, !PT ;  /* 0x0000000005007212 */ /* 0x000fce00078efe06 */
.L_x_34599:
[----:B------:R-:W-:Y:S05]  /*56d0*/  BSYNC B0 ;  /* 0x0000000000007941 */ /* 0x000fea0003800000 */
.L_x_34598:
[----:B------:R-:W0:Y:S02]  /*56e0*/  F2I.FTZ.TRUNC.NTZ R0, R0 ;  /* 0x0000000000007305 */ /* 0x000e24000021f100 */
[----:B0-----:R-:W-:Y:S01]  /*56f0*/  PRMT R25, R0, 0x7610, R25 ;  /* 0x0000761000197816 */ /* 0x001fe20000000019 */
[----:B------:R-:W-:Y:S06]  /*5700*/  BRA `(.L_x_34579) ;  /* 0x00000000009c7947 */ /* 0x000fec0003800000 */
.L_x_34591:
        /* <DEDUP_REMOVED lines=14> */
.L_x_34605:
[----:B------:R-:W-:Y:S05]  /*57f0*/  BSYNC B0 ;  /* 0x0000000000007941 */ /* 0x000fea0003800000 */
.L_x_34604:
[----:B------:R-:W0:Y:S02]  /*5800*/  F2I.FTZ.TRUNC.NTZ R0, R0 ;  /* 0x0000000000007305 */ /* 0x000e24000021f100 */
[----:B0-----:R-:W-:Y:S01]  /*5810*/  PRMT R25, R0, 0x7610, R25 ;  /* 0x0000761000197816 */ /* 0x001fe20000000019 */
[----:B------:R-:W-:Y:S06]  /*5820*/  BRA `(.L_x_34579) ;  /* 0x0000000000547947 */ /* 0x000fec0003800000 */
.L_x_34578:
        /* <DEDUP_REMOVED lines=16> */
.L_x_34606:
[----:B------:R-:W-:Y:S01]  /*5930*/  PRMT R25, RZ, 0x7610, R25 ;  /* 0x00007610ff197816 */ /* 0x000fe20000000019 */
[----:B------:R-:W-:Y:S06]  /*5940*/  BRA `(.L_x_34579) ;  /* 0x00000000000c7947 */ /* 0x000fec0003800000 */
.L_x_34603:
[----:B------:R1:W5:Y:S01]  /*5950*/  LDG.E.U16 R25, desc[UR36][R4.64] ;  /* 0x0000002404197981 */ /* 0x000362000c1e1500 */
[----:B------:R-:W-:Y:S05]  /*5960*/  BRA `(.L_x_34579) ;  /* 0x0000000000047947 */ /* 0x000fea0003800000 */
.L_x_34602:
[----:B------:R2:W5:Y:S02]  /*5970*/  LDG.E.U16 R25, desc[UR36][R4.64] ;  /* 0x0000002404197981 */ /* 0x000564000c1e1500 */
.L_x_34579:
[----:B------:R-:W-:-:S07]  /*5980*/  VIADD R27, R27, 0x80 ;  /* 0x000000801b1b7836 */ /* 0x000fce0000000000 */
.L_x_34540:
[----:B------:R-:W-:Y:S05]  /*5990*/  BSYNC B6 ;  /* 0x0000000000067941 */ /* 0x000fea0003800000 */
.L_x_34539:
        /* <DEDUP_REMOVED lines=23> */
.L_x_34612:
[----:B------:R0:W5:Y:S01]  /*5b10*/  LDG.E.U8 R26, desc[UR36][R4.64] ;  /* 0x00000024041a7981 */ /* 0x000162000c1e1100 */
[----:B------:R-:W-:Y:S05]  /*5b20*/  BRA `(.L_x_34614) ;  /* 0x0000000c00587947 */ /* 0x000fea0003800000 */
.L_x_34611:
        /* <DEDUP_REMOVED lines=8> */
.L_x_34616:
[----:B------:R3:W5:Y:S01]  /*5bb0*/  LDG.E.U16 R26, desc[UR36][R4.64] ;  /* 0x00000024041a7981 */ /* 0x000762000c1e1500 */
[----:B------:R-:W-:Y:S05]  /*5bc0*/  BRA `(.L_x_34614) ;  /* 0x0000000c00307947 */ /* 0x000fea0003800000 */
.L_x_34615:
[----:B------:R2:W5:Y:S01]  /*5bd0*/  LDG.E.U16 R26, desc[UR36][R4.64] ;  /* 0x00000024041a7981 */ /* 0x000562000c1e1500 */
[----:B------:R-:W-:Y:S05]  /*5be0*/  BRA `(.L_x_34614) ;  /* 0x0000000c00287947 */ /* 0x000fea0003800000 */
.L_x_34610:
        /* <DEDUP_REMOVED lines=9> */
.L_x_34618:
[----:B------:R-:W2:Y:S02]  /*5c80*/  LDG.E.U16 R0, desc[UR36][R4.64] ;  /* 0x0000002404007981 */ /* 0x000ea4000c1e1500 */
[----:B--2---:R-:W-:-:S06]  /*5c90*/  HADD2.F32 R0, -RZ, R0.H0_H0 ;  /* 0x20000000ff007230 */ /* 0x004fcc0000004100 */
[----:B------:R-:W0:Y:S02]  /*5ca0*/  F2I.FTZ.TRUNC.NTZ R0, R0 ;  /* 0x0000000000007305 */ /* 0x000e24000021f100 */
[----:B0-----:R-:W-:Y:S01]  /*5cb0*/  PRMT R26, R0, 0x7610, R26 ;  /* 0x00007610001a7816 */ /* 0x001fe2000000001a */
[----:B------:R-:W-:Y:S06]  /*5cc0*/  BRA `(.L_x_34614) ;  /* 0x0000000800f07947 */ /* 0x000fec0003800000 */
.L_x_34617:
        /* <DEDUP_REMOVED lines=9> */
.L_x_34620:
[----:B------:R-:W2:Y:S02]  /*5d60*/  LDG.E.U16 R4, desc[UR36][R4.64] ;  /* 0x0000002404047981 */ /* 0x000ea4000c1e1500 */
[----:B--2---:R-:W-:-:S06]  /*5d70*/  HADD2.F32 R0, -RZ, R4.H0_H0 ;  /* 0x20000004ff007230 */ /* 0x004fcc0000004100 */
[----:B------:R-:W0:Y:S02]  /*5d80*/  F2I.FTZ.TRUNC.NTZ R0, R0 ;  /* 0x0000000000007305 */ /* 0x000e24000021f100 */
[----:B0-----:R-:W-:Y:S01]  /*5d90*/  PRMT R26, R0, 0x7610, R26 ;  /* 0x00007610001a7816 */ /* 0x001fe2000000001a */
[----:B------:R-:W-:Y:S06]  /*5da0*/  BRA `(.L_x_34614) ;  /* 0x0000000800b87947 */ /* 0x000fec0003800000 */
.L_x_34619:
[----:B------:R-:W2:Y:S02]  /*5db0*/  LDG.E.64 R2, desc[UR36][R4.64] ;  /* 0x0000002404027981 */ /* 0x000ea4000c1e1b00 */
[----:B--2---:R-:W0:Y:S02]  /*5dc0*/  F2I.F64.TRUNC R2, R2 ;  /* 0x0000000200027311 */ /* 0x004e24000030d100 */
[----:B0-----:R-:W-:Y:S01]  /*5dd0*/  PRMT R26, R2, 0x7610, R26 ;  /* 0x00007610021a7816 */ /* 0x001fe2000000001a */
[----:B------:R-:W-:Y:S06]  /*5de0*/  BRA `(.L_x_34614) ;  /* 0x0000000800a87947 */ /* 0x000fec0003800000 */
.L_x_34609:
        /* <DEDUP_REMOVED lines=12> */
.L_x_34623:
[----:B------:R-:W2:Y:S02]  /*5eb0*/  LDG.E.64 R4, desc[UR36][R4.64] ;  /* 0x0000002404047981 */ /* 0x000ea4000c1e1b00 */
[----:B--2---:R0:W1:Y:S01]  /*5ec0*/  F2I.F64.TRUNC R26, R4 ;  /* 0x00000004001a7311 */ /* 0x004062000030d100 */
[----:B------:R-:W-:Y:S05]  /*5ed0*/  BRA `(.L_x_34614) ;  /* 0x00000008006c7947 */ /* 0x000fea0003800000 */
.L_x_34622:
        /* <DEDUP_REMOVED lines=28> */
.L_x_34625:
        /* <DEDUP_REMOVED lines=15> */
.L_x_34624:
[----:B------:R-:W2:Y:S02]  /*6190*/  LDG.E.U16 R0, desc[UR36][R4.64] ;  /* 0x0000002404007981 */ /* 0x000ea4000c1e1500 */
[----:B--2---:R-:W-:-:S06]  /*61a0*/  IMAD.U32 R0, R0, 0x10000, RZ ;  /* 0x0001000000007824 */ /* 0x004fcc00078e00ff */
[----:B------:R-:W0:Y:S02]  /*61b0*/  F2I.FTZ.TRUNC.NTZ R0, R0 ;  /* 0x0000000000007305 */ /* 0x000e24000021f100 */
[----:B0-----:R-:W-:Y:S01]  /*61c0*/  PRMT R26, R0, 0x7610, R26 ;  /* 0x00007610001a7816 */ /* 0x001fe2000000001a */
[----:B------:R-:W-:Y:S06]  /*61d0*/  BRA `(.L_x_34614) ;  /* 0x0000000400ac7947 */ /* 0x000fec0003800000 */
.L_x_34621:
        /* <DEDUP_REMOVED lines=10> */
.L_x_34628:
        /* <DEDUP_REMOVED lines=21> */
.L_x_34632:
[----:B------:R-:W-:Y:S05]  /*63d0*/  BSYNC B1 ;  /* 0x0000000000017941 */ /* 0x000fea0003800000 */
.L_x_34631:
[----:B------:R-:W-:Y:S01]  /*63e0*/  LEA R3, R0, 0x3b800000, 0x17 ;  /* 0x3b80000000037811 */ /* 0x000fe200078eb8ff */
[----:B------:R-:W-:-:S05]  /*63f0*/  IMAD.SHL.U32 R0, R2, 0x100000, RZ ;  /* 0x0010000002007824 */ /* 0x000fca00078e00ff */
[----:B------:R-:W-:-:S07]  /*6400*/  LOP3.LUT R0, R3, R0, R4, 0xfe, !PT ;  /* 0x0000000003007212 */ /* 0x000fce00078efe04 */
.L_x_34630:
[----:B------:R-:W-:Y:S05]  /*6410*/  BSYNC B0 ;  /* 0x0000000000007941 */ /* 0x000fea0003800000 */
.L_x_34629:
[----:B------:R-:W0:Y:S02]  /*6420*/  F2I.FTZ.TRUNC.NTZ R0, R0 ;  /* 0x0000000000007305 */ /* 0x000e24000021f100 */
[----:B0-----:R-:W-:Y:S01]  /*6430*/  PRMT R26, R0, 0x7610, R26 ;  /* 0x00007610001a7816 */ /* 0x001fe2000000001a */
[----:B------:R-:W-:Y:S06]  /*6440*/  BRA `(.L_x_34614) ;  /* 0x0000000400107947 */ /* 0x000fec0003800000 */
.L_x_34627:
        /* <DEDUP_REMOVED lines=21> */
.L_x_34636:
[----:B------:R-:W-:Y:S05]  /*65a0*/  BSYNC B1 ;  /* 0x0000000000017941 */ /* 0x000fea0003800000 */
.L_x_34635:
[----:B------:R-:W-:Y:S01]  /*65b0*/  LEA R3, R0, 0x37800000, 0x17 ;  /* 0x3780000000037811 */ /* 0x000fe200078eb8ff */
[----:B------:R-:W-:-:S05]  /*65c0*/  IMAD.SHL.U32 R0, R2, 0x200000, RZ ;  /* 0x0020000002007824 */ /* 0x000fca00078e00ff */
[----:B------:R-:W-:-:S07]  /*65d0*/  LOP3.LUT R0, R3, R0, R4, 0xfe, !PT ;  /* 0x0000000003007212 */ /* 0x000fce00078efe04 */
.L_x_34634:
[----:B------:R-:W-:Y:S05]  /*65e0*/  BSYNC B0 ;  /* 0x0000000000007941 */ /* 0x000fea0003800000 */
.L_x_34633:
[----:B------:R-:W0:Y:S02]  /*65f0*/  F2I.FTZ.TRUNC.NTZ R0, R0 ;  /* 0x0000000000007305 */ /* 0x000e24000021f100 */
[----:B0-----:R-:W-:Y:S01]  /*6600*/  PRMT R26, R0, 0x7610, R26 ;  /* 0x00007610001a7816 */ /* 0x001fe2000000001a */
[----:B------:R-:W-:Y:S06]  /*6610*/  BRA `(.L_x_34614) ;  /* 0x00000000009c7947 */ /* 0x000fec0003800000 */
.L_x_34626:
        /* <DEDUP_REMOVED lines=14> */
.L_x_34640:
[----:B------:R-:W-:Y:S05]  /*6700*/  BSYNC B0 ;  /* 0x0000000000007941 */ /* 0x000fea0003800000 */
.L_x_34639:
[----:B------:R-:W0:Y:S02]  /*6710*/  F2I.FTZ.TRUNC.NTZ R0, R0 ;  /* 0x0000000000007305 */ /* 0x000e24000021f100 */
[----:B0-----:R-:W-:Y:S01]  /*6720*/  PRMT R26, R0, 0x7610, R26 ;  /* 0x00007610001a7816 */ /* 0x001fe2000000001a */
[----:B------:R-:W-:Y:S06]  /*6730*/  BRA `(.L_x_34614) ;  /* 0x0000000000547947 */ /* 0x000fec0003800000 */
.L_x_34613:
        /* <DEDUP_REMOVED lines=16> */
.L_x_34641:
[----:B------:R-:W-:Y:S01]  /*6840*/  PRMT R26, RZ, 0x7610, R26 ;  /* 0x00007610ff1a7816 */ /* 0x000fe2000000001a */
[----:B------:R-:W-:Y:S06]  /*6850*/  BRA `(.L_x_34614) ;  /* 0x00000000000c7947 */ /* 0x000fec0003800000 */
.L_x_34638:
[----:B------:R0:W5:Y:S01]  /*6860*/  LDG.E.U16 R26, desc[UR36][R4.64] ;  /* 0x00000024041a7981 */ /* 0x000162000c1e1500 */
[----:B------:R-:W-:Y:S05]  /*6870*/  BRA `(.L_x_34614) ;  /* 0x0000000000047947 */ /* 0x000fea0003800000 */
.L_x_34637:
[----:B------:R0:W5:Y:S02]  /*6880*/  LDG.E.U16 R26, desc[UR36][R4.64] ;  /* 0x00000024041a7981 */ /* 0x000164000c1e1500 */
.L_x_34614:
        /* <DEDUP_REMOVED lines=19> */
.L_x_34645:
[----:B------:R0:W5:Y:S01]  /*69c0*/  LDG.E.U8 R23, desc[UR36][R2.64] ;  /* 0x0000002402177981 */ /* 0x000162000c1e1100 */
[----:B------:R-:W-:Y:S05]  /*69d0*/  BRA `(.L_x_34608) ;  /* 0x0000000c00507947 */ /* 0x000fea0003800000 */
.L_x_34644:
        /* <DEDUP_REMOVED lines=8> */
.L_x_34648:
[----:B------:R0:W5:Y:S01]  /*6a60*/  LDG.E.U16 R23, desc[UR36][R2.64] ;  /* 0x0000002402177981 */ /* 0x000162000c1e1500 */
[----:B------:R-:W-:Y:S05]  /*6a70*/  BRA `(.L_x_34608) ;  /* 0x0000000c00287947 */ /* 0x000fea0003800000 */
.L_x_34647:
[----:B------:R0:W5:Y:S01]  /*6a80*/  LDG.E.U16 R23, desc[UR36][R2.64] ;  /* 0x0000002402177981 */ /* 0x000162000c1e1500 */
[----:B------:R-:W-:Y:S05]  /*6a90*/  BRA `(.L_x_34608) ;  /* 0x0000000c00207947 */ /* 0x000fea0003800000 */
.L_x_34643:
        /* <DEDUP_REMOVED lines=9> */
.L_x_34650:
[----:B------:R-:W2:Y:S02]  /*6b30*/  LDG.E.U16 R0, desc[UR36][R2.64] ;  /* 0x0000002402007981 */ /* 0x000ea4000c1e1500 */
[----:B--2---:R-:W-:-:S06]  /*6b40*/  HADD2.F32 R0, -RZ, R0.H0_H0 ;  /* 0x20000000ff007230 */ /* 0x004fcc0000004100 */
[----:B------:R-:W0:Y:S02]  /*6b50*/  F2I.FTZ.TRUNC.NTZ R0, R0 ;  /* 0x0000000000007305 */ /* 0x000e24000021f100 */
[----:B0-----:R-:W-:Y:S01]  /*6b60*/  PRMT R23, R0, 0x7610, R23 ;  /* 0x0000761000177816 */ /* 0x001fe20000000017 */
[----:B------:R-:W-:Y:S06]  /*6b70*/  BRA `(.L_x_34608) ;  /* 0x0000000800e87947 */ /* 0x000fec0003800000 */
.L_x_34649:
        /* <DEDUP_REMOVED lines=9> */
.L_x_34652:
[----:B------:R-:W2:Y:S02]  /*6c10*/  LDG.E.U16 R2, desc[UR36][R2.64] ;  /* 0x0000002402027981 */ /* 0x000ea4000c1e1500 */
[----:B--2---:R-:W-:-:S06]  /*6c20*/  HADD2.F32 R0, -RZ, R2.H0_H0 ;  /* 0x20000002ff007230 */ /* 0x004fcc0000004100 */
[----:B------:R-:W0:Y:S02]  /*6c30*/  F2I.FTZ.TRUNC.NTZ R0, R0 ;  /* 0x0000000000007305 */ /* 0x000e24000021f100 */
[----:B0-----:R-:W-:Y:S01]  /*6c40*/  PRMT R23, R0, 0x7610, R23 ;  /* 0x0000761000177816 */ /* 0x001fe20000000017 */
[----:B------:R-:W-:Y:S06]  /*6c50*/  BRA `(.L_x_34608) ;  /* 0x0000000800b07947 */ /* 0x000fec0003800000 */
.L_x_34651:
[----:B------:R-:W2:Y:S02]  /*6c60*/  LDG.E.64 R2, desc[UR36][R2.64] ;  /* 0x0000002402027981 */ /* 0x000ea4000c1e1b00 */
[----:B--2---:R0:W1:Y:S01]  /*6c70*/  F2I.F64.TRUNC R23, R2 ;  /* 0x0000000200177311 */ /* 0x004062000030d100 */
[----:B------:R-:W-:Y:S05]  /*6c80*/  BRA `(.L_x_34608) ;  /* 0x0000000800a47947 */ /* 0x000fea0003800000 */
.L_x_34642:
        /* <DEDUP_REMOVED lines=12> */
.L_x_34655:
[----:B------:R-:W2:Y:S02]  /*6d50*/  LDG.E.64 R2, desc[UR36][R2.64] ;  /* 0x0000002402027981 */ /* 0x000ea4000c1e1b00 */
[----:B--2---:R0:W1:Y:S01]  /*6d60*/  F2I.F64.TRUNC R23, R2 ;  /* 0x0000000200177311 */ /* 0x004062000030d100 */
[----:B------:R-:W-:Y:S05]  /*6d70*/  BRA `(.L_x_34608) ;  /* 0x0000000800687947 */ /* 0x000fea0003800000 */
.L_x_34654:
        /* <DEDUP_REMOVED lines=28> */
.L_x_34657:
        /* <DEDUP_REMOVED lines=15> */
.L_x_34656:
[----:B------:R-:W2:Y:S02]  /*7030*/  LDG.E.U16 R0, desc[UR36][R2.64] ;  /* 0x0000002402007981 */ /* 0x000ea4000c1e1500 */
[----:B--2---:R-:W-:-:S06]  /*7040*/  IMAD.U32 R0, R0, 0x10000, RZ ;  /* 0x0001000000007824 */ /* 0x004fcc00078e00ff */
[----:B------:R-:W0:Y:S02]  /*7050*/  F2I.FTZ.TRUNC.NTZ R0, R0 ;  /* 0x0000000000007305 */ /* 0x000e24000021f100 */
[----:B0-----:R-:W-:Y:S01]  /*7060*/  PRMT R23, R0, 0x7610, R23 ;  /* 0x0000761000177816 */ /* 0x001fe20000000017 */
[----:B------:R-:W-:Y:S06]  /*7070*/  BRA `(.L_x_34608) ;  /* 0x0000000400a87947 */ /* 0x000fec0003800000 */
.L_x_34653:
        /* <DEDUP_REMOVED lines=10> */
.L_x_34660:
        /* <DEDUP_REMOVED lines=21> */
.L_x_34664:
[----:B------:R-:W-:Y:S05]  /*7270*/  BSYNC B1 ;  /* 0x0000000000017941 */ /* 0x000fea0003800000 */
.L_x_34663:
[----:B------:R-:W-:Y:S01]  /*7280*/  LEA R3, R0, 0x3b800000, 0x17 ;  /* 0x3b80000000037811 */ /* 0x000fe200078eb8ff */
[----:B------:R-:W-:-:S05]  /*7290*/  IMAD.SHL.U32 R0, R2, 0x100000, RZ ;  /* 0x0010000002007824 */ /* 0x000fca00078e00ff */
[----:B------:R-:W-:-:S07]  /*72a0*/  LOP3.LUT R0, R3, R0, R4, 0xfe, !PT ;  /* 0x0000000003007212 */ /* 0x000fce00078efe04 */
.L_x_34662:
[----:B------:R-:W-:Y:S05]  /*72b0*/  BSYNC B0 ;  /* 0x0000000000007941 */ /* 0x000fea0003800000 */
.L_x_34661:
[----:B------:R-:W0:Y:S02]  /*72c0*/  F2I.FTZ.TRUNC.NTZ R0, R0 ;  /* 0x0000000000007305 */ /* 0x000e24000021f100 */
[----:B0-----:R-:W-:Y:S01]  /*72d0*/  PRMT R23, R0, 0x7610, R23 ;  /* 0x0000761000177816 */ /* 0x001fe20000000017 */
[----:B------:R-:W-:Y:S06]  /*72e0*/  BRA `(.L_x_34608) ;  /* 0x00000004000c7947 */ /* 0x000fec0003800000 */
.L_x_34659:
        /* <DEDUP_REMOVED lines=21> */
.L_x_34668:
[----:B------:R-:W-:Y:S05]  /*7440*/  BSYNC B1 ;  /* 0x0000000000017941 */ /* 0x000fea0003800000 */
.L_x_34667:
[----:B------:R-:W-:Y:S01]  /*7450*/  LEA R3, R0, 0x37800000, 0x17 ;  /* 0x3780000000037811 */ /* 0x000fe200078eb8ff */
[----:B------:R-:W-:-:S05]  /*7460*/  IMAD.SHL.U32 R0, R2, 0x200000, RZ ;  /* 0x0020000002007824 */ /* 0x000fca00078e00ff */
[----:B------:R-:W-:-:S07]  /*7470*/  LOP3.LUT R0, R3, R0, R4, 0xfe, !PT ;  /* 0x0000000003007212 */ /* 0x000fce00078efe04 */
.L_x_34666:
[----:B------:R-:W-:Y:S05]  /*7480*/  BSYNC B0 ;  /* 0x0000000000007941 */ /* 0x000fea0003800000 */
.L_x_34665:
[----:B------:R-:W0:Y:S02]  /*7490*/  F2I.FTZ.TRUNC.NTZ R0, R0 ;  /* 0x0000000000007305 */ /* 0x000e24000021f100 */
[----:B0-----:R-:W-:Y:S01]  /*74a0*/  PRMT R23, R0, 0x7610, R23 ;  /* 0x0000761000177816 */ /* 0x001fe20000000017 */
[----:B------:R-:W-:Y:S06]  /*74b0*/  BRA `(.L_x_34608) ;  /* 0x0000000000987947 */ /* 0x000fec0003800000 */
.L_x_34658:
        /* <DEDUP_REMOVED lines=14> */
.L_x_34672:
[----:B------:R-:W-:Y:S05]  /*75a0*/  BSYNC B0 ;  /* 0x0000000000007941 */ /* 0x000fea0003800000 */
.L_x_34671:
[----:B------:R-:W0:Y:S02]  /*75b0*/  F2I.FTZ.TRUNC.NTZ R0, R0 ;  /* 0x0000000000007305 */ /* 0x000e24000021f100 */
[----:B0-----:R-:W-:Y:S01]  /*75c0*/  PRMT R23, R0, 0x7610, R23 ;  /* 0x0000761000177816 */ /* 0x001fe20000000017 */
[----:B------:R-:W-:Y:S06]  /*75d0*/  BRA `(.L_x_34608) ;  /* 0x0000000000507947 */ /* 0x000fec0003800000 */
.L_x_34646:
        /* <DEDUP_REMOVED lines=16> */
.L_x_34673:
[----:B------:R-:W-:Y:S05]  /*76e0*/  BRA `(.L_x_34608) ;  /* 0x00000000000c7947 */ /* 0x000fea0003800000 */
.L_x_34670:
[----:B------:R0:W5:Y:S01]  /*76f0*/  LDG.E.U16 R23, desc[UR36][R2.64] ;  /* 0x0000002402177981 */ /* 0x000162000c1e1500 */
[----:B------:R-:W-:Y:S05]  /*7700*/  BRA `(.L_x_34608) ;  /* 0x0000000000047947 */ /* 0x000fea0003800000 */
.L_x_34669:
[----:B------:R0:W5:Y:S02]  /*7710*/  LDG.E.U16 R23, desc[UR36][R2.64] ;  /* 0x0000002402177981 */ /* 0x000164000c1e1500 */
.L_x_34608:
[----:B------:R-:W-:Y:S05]  /*7720*/  BSYNC B6 ;  /* 0x0000000000067941 */ /* 0x000fea0003800000 */
.L_x_34607:
        /* <DEDUP_REMOVED lines=11> */
[----:B------:R-:W-:Y:S02]  /*77e0*/  VIMNMX R3, R0, R3, !PT ;  /* 0x0000000300037248 */ /* 0x000fe40007fe0100 */
[----:B------:R-:W-:Y:S02]  /*77f0*/  VIMNMX R19, R19, R4, !PT ;  /* 0x0000000413137248 */ /* 0x000fe40007fe0100 */
[----:B------:R-:W-:-:S02]  /*7800*/  VIMNMX R18, R18, R5, !PT ;  /* 0x0000000512127248 */ /* 0x000fc40007fe0100 */
[----:B------:R-:W-:Y:S02]  /*7810*/  VIMNMX R17, R17, R6, !PT ;  /* 0x0000000611117248 */ /* 0x000fe40007fe0100 */
        /* <DEDUP_REMOVED lines=23> */
.L_x_34679:
[----:B------:R0:W-:Y:S01]  /*7990*/  STG.E.U8 desc[UR36][R8.64], R3 ;  /* 0x0000000308007986 */ /* 0x0001e2000c101124 */
[----:B------:R-:W-:Y:S05]  /*79a0*/  BRA `(.L_x_34675) ;  /* 0x0000000c00707947 */ /* 0x000fea0003800000 */
.L_x_34678:
        /* <DEDUP_REMOVED lines=11> */
.L_x_34682:
[----:B------:R-:W-:-:S05]  /*7a60*/  PRMT R3, R3, 0x9910, RZ ;  /* 0x0000991003037816 */ /* 0x000fca00000000ff */
[----:B------:R0:W-:Y:S01]  /*7a70*/  STG.E desc[UR36][R8.64], R3 ;  /* 0x0000000308007986 */ /* 0x0001e2000c101924 */
[----:B------:R-:W-:Y:S05]  /*7a80*/  BRA `(.L_x_34675) ;  /* 0x0000000c00387947 */ /* 0x000fea0003800000 */
.L_x_34681:
[----:B------:R0:W-:Y:S01]  /*7a90*/  STG.E.U16 desc[UR36][R8.64], R3 ;  /* 0x0000000308007986 */ /* 0x0001e2000c101524 */
[----:B------:R-:W-:Y:S05]  /*7aa0*/  BRA `(.L_x_34675) ;  /* 0x0000000c00307947 */ /* 0x000fea0003800000 */
.L_x_34677:
        /* <DEDUP_REMOVED lines=9> */
.L_x_34684:
[----:B------:R-:W0:Y:S02]  /*7b40*/  I2F.S16 R0, R3 ;  /* 0x0000000300007306 */ /* 0x000e240000101400 */
[----:B0-----:R-:W-:-:S05]  /*7b50*/  F2FP.F16.F32.PACK_AB R0, RZ, R0 ;  /* 0x00000000ff00723e */ /* 0x001fca00000000ff */
[----:B------:R1:W-:Y:S01]  /*7b60*/  STG.E.U16 desc[UR36][R8.64], R0 ;  /* 0x0000000008007986 */ /* 0x0003e2000c101524 */
[----:B------:R-:W-:Y:S05]  /*7b70*/  BRA `(.L_x_34675) ;  /* 0x0000000800fc7947 */ /* 0x000fea0003800000 */
.L_x_34683:
        /* <DEDUP_REMOVED lines=10> */
.L_x_34686:
[----:B------:R-:W0:Y:S02]  /*7c20*/  I2F.S16 R3, R3 ;  /* 0x0000000300037306 */ /* 0x000e240000101400 */
[----:B0-----:R-:W-:-:S04]  /*7c30*/  F2FP.F16.F32.PACK_AB R3, RZ, R3 ;  /* 0x00000003ff03723e */ /* 0x001fc800000000ff */
[----:B------:R-:W-:-:S05]  /*7c40*/  PRMT R3, R3, 0x5410, RZ ;  /* 0x0000541003037816 */ /* 0x000fca00000000ff */
[----:B------:R4:W-:Y:S01]  /*7c50*/  STG.E desc[UR36][R8.64], R3 ;  /* 0x0000000308007986 */ /* 0x0009e2000c101924 */
[----:B------:R-:W-:Y:S05]  /*7c60*/  BRA `(.L_x_34675) ;  /* 0x0000000800c07947 */ /* 0x000fea0003800000 */
.L_x_34685:
[----:B------:R-:W0:Y:S02]  /*7c70*/  I2F.F64.S16 R4, R3 ;  /* 0x0000000300047312 */ /* 0x000e240000101c00 */
[----:B0-----:R0:W-:Y:S01]  /*7c80*/  STG.E.64 desc[UR36][R8.64], R4 ;  /* 0x0000000408007986 */ /* 0x0011e2000c101b24 */
[----:B------:R-:W-:Y:S05]  /*7c90*/  BRA `(.L_x_34675) ;  /* 0x0000000800b47947 */ /* 0x000fea0003800000 */
.L_x_34676:
        /* <DEDUP_REMOVED lines=13> */
.L_x_34689:
[----:B------:R-:W0:Y:S01]  /*7d70*/  I2F.F64.S16 R4, R3 ;  /* 0x0000000300047312 */ /* 0x000e220000101c00 */
[----:B------:R-:W-:-:S05]  /*7d80*/  CS2R R6, SRZ ;  /* 0x0000000000067805 */ /* 0x000fca000001ff00 */
[----:B0-----:R0:W-:Y:S01]  /*7d90*/  STG.E.128 desc[UR36][R8.64], R4 ;  /* 0x0000000408007986 */ /* 0x0011e2000c101d24 */
[----:B------:R-:W-:Y:S05]  /*7da0*/  BRA `(.L_x_34675) ;  /* 0x0000000800707947 */ /* 0x000fea0003800000 */
.L_x_34688:
        /* <DEDUP_REMOVED lines=21> */
.L_x_34693:
[----:B------:R-:W-:Y:S05]  /*7f00*/  BSYNC B0 ;  /* 0x0000000000007941 */ /* 0x000fea0003800000 */
.L_x_34692:
[----:B------:R-:W-:-:S05]  /*7f10*/  LOP3.LUT R5, R0, R5, RZ, 0xfc, !PT ;  /* 0x0000000500057212 */ /* 0x000fca00078efcff */
[----:B------:R0:W-:Y:S01]  /*7f20*/  STG.E.U8 desc[UR36][R8.64], R5 ;  /* 0x0000000508007986 */ /* 0x0001e2000c101124 */
[----:B------:R-:W-:Y:S05]  /*7f30*/  BRA `(.L_x_34675) ;  /* 0x00000008000c7947 */ /* 0x000fea0003800000 */
.L_x_34691:
        /* <DEDUP_REMOVED lines=13> */
.L_x_34695:
[----:B------:R-:W-:Y:S01]  /*8010*/  IMAD.MOV.U32 R0, RZ, RZ, 0x7f ;  /* 0x0000007fff007424 */ /* 0x000fe200078e00ff */
[----:B------:R-:W-:-:S04]  /*8020*/  ISETP.GT.U32.AND P0, PT, R4, 0x7f800000, PT ;  /* 0x7f8000000400780c */ /* 0x000fc80003f04070 */
[----:B------:R-:W-:-:S09]  /*8030*/  SEL R0, R0, 0x7c, P0 ;  /* 0x0000007c00007807 */ /* 0x000fd20000000000 */
.L_x_34696:
[----:B------:R-:W-:Y:S05]  /*8040*/  BSYNC B0 ;  /* 0x0000000000007941 */ /* 0x000fea0003800000 */
.L_x_34694:
[----:B------:R-:W-:-:S04]  /*8050*/  LOP3.LUT R3, R5, 0x80000000, RZ, 0xc0, !PT ;  /* 0x8000000005037812 */ /* 0x000fc800078ec0ff */
[----:B------:R-:W-:-:S04]  /*8060*/  SHF.R.U32.HI R3, RZ, 0x18, R3 ;  /* 0x00000018ff037819 */ /* 0x000fc80000011603 */
[----:B------:R-:W-:-:S05]  /*8070*/  LOP3.LUT R3, R0, R3, RZ, 0xfc, !PT ;  /* 0x0000000300037212 */ /* 0x000fca00078efcff */
[----:B------:R0:W-:Y:S01]  /*8080*/  STG.E.U8 desc[UR36][R8.64], R3 ;  /* 0x0000000308007986 */ /* 0x0001e2000c101124 */
[----:B------:R-:W-:Y:S05]  /*8090*/  BRA `(.L_x_34675) ;  /* 0x0000000400b47947 */ /* 0x000fea0003800000 */
.L_x_34690:
[----:B------:R-:W0:Y:S02]  /*80a0*/  I2F.S16 R0, R3 ;  /* 0x0000000300007306 */ /* 0x000e240000101400 */
[----:B0-----:R-:W-:-:S05]  /*80b0*/  F2FP.BF16.F32.PACK_AB R0, RZ, R0 ;  /* 0x00000000ff00723e */ /* 0x001fca00000010ff */
[----:B------:R0:W-:Y:S01]  /*80c0*/  STG.E.U16 desc[UR36][R8.64], R0 ;  /* 0x0000000008007986 */ /* 0x0001e2000c101524 */
[----:B------:R-:W-:Y:S05]  /*80d0*/  BRA `(.L_x_34675) ;  /* 0x0000000400a47947 */ /* 0x000fea0003800000 */
.L_x_34687:
        /* <DEDUP_REMOVED lines=10> */
.L_x_34699:
        /* <DEDUP_REMOVED lines=17> */
.L_x_34702:
[----:B------:R-:W-:-:S04]  /*8290*/  LOP3.LUT R3, R3, 0x80000000, RZ, 0xc0, !PT ;  /* 0x8000000003037812 */ /* 0x000fc800078ec0ff */
[----:B------:R-:W-:-:S04]  /*82a0*/  SHF.R.U32.HI R3, RZ, 0x18, R3 ;  /* 0x00000018ff037819 */ /* 0x000fc80000011603 */
[----:B------:R-:W-:-:S04]  /*82b0*/  LOP3.LUT R0, R0, R3, RZ, 0xfc, !PT ;  /* 0x0000000300007212 */ /* 0x000fc800078efcff */
[----:B------:R-:W-:-:S07]  /*82c0*/  PRMT R4, R0, 0x7610, R4 ;  /* 0x0000761000047816 */ /* 0x000fce0000000004 */
.L_x_34701:
[----:B------:R-:W-:Y:S05]  /*82d0*/  BSYNC B0 ;  /* 0x0000000000007941 */ /* 0x000fea0003800000 */
.L_x_34700:
[----:B------:R0:W-:Y:S01]  /*82e0*/  STG.E.U8 desc[UR36][R8.64], R4 ;  /* 0x0000000408007986 */ /* 0x0001e2000c101124 */
[----:B------:R-:W-:Y:S05]  /*82f0*/  BRA `(.L_x_34675) ;  /* 0x00000004001c7947 */ /* 0x000fea0003800000 */
.L_x_34698:
        /* <DEDUP_REMOVED lines=17> */
.L_x_34705:
[----:B------:R-:W-:-:S04]  /*8410*/  LOP3.LUT R3, R3, 0x80000000, RZ, 0xc0, !PT ;  /* 0x8000000003037812 */ /* 0x000fc800078ec0ff */
[----:B------:R-:W-:-:S04]  /*8420*/  SHF.R.U32.HI R3, RZ, 0x18, R3 ;  /* 0x00000018ff037819 */ /* 0x000fc80000011603 */
[----:B------:R-:W-:-:S04]  /*8430*/  LOP3.LUT R0, R0, R3, RZ, 0xfc, !PT ;  /* 0x0000000300007212 */ /* 0x000fc800078efcff */
[----:B------:R-:W-:-:S07]  /*8440*/  PRMT R4, R0, 0x7610, R4 ;  /* 0x0000761000047816 */ /* 0x000fce0000000004 */
.L_x_34704:
[----:B------:R-:W-:Y:S05]  /*8450*/  BSYNC B0 ;  /* 0x0000000000007941 */ /* 0x000fea0003800000 */
.L_x_34703:
[----:B------:R0:W-:Y:S01]  /*8460*/  STG.E.U8 desc[UR36][R8.64], R4 ;  /* 0x0000000408007986 */ /* 0x0001e2000c101124 */
[----:B------:R-:W-:Y:S05]  /*8470*/  BRA `(.L_x_34675) ;  /* 0x0000000000bc7947 */ /* 0x000fea0003800000 */
.L_x_34697:
        /* <DEDUP_REMOVED lines=23> */
.L_x_34680:
        /* <DEDUP_REMOVED lines=16> */
.L_x_34708:
[----:B------:R-:W-:Y:S05]  /*86f0*/  BRA `(.L_x_34675) ;  /* 0x00000000001c7947 */ /* 0x000fea0003800000 */
.L_x_34707:
[----:B------:R-:W-:-:S05]  /*8700*/  PRMT R3, R3, 0x9910, RZ ;  /* 0x0000991003037816 */ /* 0x000fca00000000ff */
[----:B------:R-:W-:-:S05]  /*8710*/  IMAD.MOV.U32 R4, RZ, RZ, R3 ;  /* 0x000000ffff047224 */ /* 0x000fca00078e0003 */
[----:B------:R-:W-:-:S05]  /*8720*/  SHF.R.S32.HI R5, RZ, 0x1f, R4 ;  /* 0x0000001fff057819 */ /* 0x000fca0000011404 */
[----:B------:R0:W-:Y:S01]  /*8730*/  STG.E.64 desc[UR36][R8.64], R4 ;  /* 0x0000000408007986 */ /* 0x0001e2000c101b24 */
[----:B------:R-:W-:Y:S05]  /*8740*/  BRA `(.L_x_34675) ;  /* 0x0000000000087947 */ /* 0x000fea0003800000 */
.L_x_34706:
[----:B------:R-:W-:-:S05]  /*8750*/  PRMT R3, R3, 0x9910, RZ ;  /* 0x0000991003037816 */ /* 0x000fca00000000ff */
[----:B------:R0:W-:Y:S02]  /*8760*/  STG.E desc[UR36][R8.64], R3 ;  /* 0x0000000308007986 */ /* 0x0001e4000c101924 */
.L_x_34675:
[----:B------:R-:W-:Y:S05]  /*8770*/  BSYNC B6 ;  /* 0x0000000000067941 */ /* 0x000fea0003800000 */
.L_x_34674:
        /* <DEDUP_REMOVED lines=23> */
.L_x_34714:
[----:B------:R0:W-:Y:S01]  /*88f0*/  STG.E.U8 desc[UR36][R8.64], R19 ;  /* 0x0000001308007986 */ /* 0x0001e2000c101124 */
[----:B------:R-:W-:Y:S05]  /*8900*/  BRA `(.L_x_34716) ;  /* 0x0000000c00647947 */ /* 0x000fea0003800000 */
.L_x_34713:
        /* <DEDUP_REMOVED lines=10> */
.L_x_34718:
[----:B------:R-:W-:-:S05]  /*89b0*/  PRMT R3, R19, 0x9910, RZ ;  /* 0x0000991013037816 */ /* 0x000fca00000000ff */
[----:B------:R0:W-:Y:S01]  /*89c0*/  STG.E desc[UR36][R8.64], R3 ;  /* 0x0000000308007986 */ /* 0x0001e2000c101924 */
[----:B------:R-:W-:Y:S05]  /*89d0*/  BRA `(.L_x_34716) ;  /* 0x0000000c00307947 */ /* 0x000fea0003800000 */
.L_x_34717:
[----:B------:R0:W-:Y:S01]  /*89e0*/  STG.E.U16 desc[UR36][R8.64], R19 ;  /* 0x0000001308007986 */ /* 0x0001e2000c101524 */
[----:B------:R-:W-:Y:S05]  /*89f0*/  BRA `(.L_x_34716) ;  /* 0x0000000c00287947 */ /* 0x000fea0003800000 */
.L_x_34712:
        /* <DEDUP_REMOVED lines=9> */
.L_x_34720:
[----:B------:R-:W0:Y:S02]  /*8a90*/  I2F.S16 R0, R19 ;  /* 0x0000001300007306 */ /* 0x000e240000101400 */
[----:B0-----:R-:W-:-:S05]  /*8aa0*/  F2FP.F16.F32.PACK_AB R0, RZ, R0 ;  /* 0x00000000ff00723e */ /* 0x001fca00000000ff */
[----:B------:R0:W-:Y:S01]  /*8ab0*/  STG.E.U16 desc[UR36][R8.64], R0 ;  /* 0x0000000008007986 */ /* 0x0001e2000c101524 */
[----:B------:R-:W-:Y:S05]  /*8ac0*/  BRA `(.L_x_34716) ;  /* 0x0000000800f47947 */ /* 0x000fea0003800000 */
.L_x_34719:
        /* <DEDUP_REMOVED lines=10> */
.L_x_34722:
[----:B------:R-:W0:Y:S02]  /*8b70*/  I2F.S16 R19, R19 ;  /* 0x0000001300137306 */ /* 0x000e240000101400 */
[----:B0-----:R-:W-:-:S04]  /*8b80*/  F2FP.F16.F32.PACK_AB R3, RZ, R19 ;  /* 0x00000013ff03723e */ /* 0x001fc800000000ff */
[----:B------:R-:W-:-:S05]  /*8b90*/  PRMT R3, R3, 0x5410, RZ ;  /* 0x0000541003037816 */ /* 0x000fca00000000ff */
[----:B------:R3:W-:Y:S01]  /*8ba0*/  STG.E desc[UR36][R8.64], R3 ;  /* 0x0000000308007986 */ /* 0x0007e2000c101924 */
[----:B------:R-:W-:Y:S05]  /*8bb0*/  BRA `(.L_x_34716) ;  /* 0x0000000800b87947 */ /* 0x000fea0003800000 */
.L_x_34721:
[----:B------:R-:W0:Y:S02]  /*8bc0*/  I2F.F64.S16 R4, R19 ;  /* 0x0000001300047312 */ /* 0x000e240000101c00 */
[----:B0-----:R4:W-:Y:S01]  /*8bd0*/  STG.E.64 desc[UR36][R8.64], R4 ;  /* 0x0000000408007986 */ /* 0x0019e2000c101b24 */
[----:B------:R-:W-:Y:S05]  /*8be0*/  BRA `(.L_x_34716) ;  /* 0x0000000800ac7947 */ /* 0x000fea0003800000 */
.L_x_34711:
        /* <DEDUP_REMOVED lines=13> */
.L_x_34725:
[----:B------:R-:W0:Y:S01]  /*8cc0*/  I2F.F64.S16 R4, R19 ;  /* 0x0000001300047312 */ /* 0x000e220000101c00 */
[----:B------:R-:W-:-:S05]  /*8cd0*/  CS2R R6, SRZ ;  /* 0x0000000000067805 */ /* 0x000fca000001ff00 */
[----:B0-----:R0:W-:Y:S01]  /*8ce0*/  STG.E.128 desc[UR36][R8.64], R4 ;  /* 0x0000000408007986 */ /* 0x0011e2000c101d24 */
[----:B------:R-:W-:Y:S05]  /*8cf0*/  BRA `(.L_x_34716) ;  /* 0x0000000800687947 */ /* 0x000fea0003800000 */
.L_x_34724:
        /* <DEDUP_REMOVED lines=21> */
.L_x_34729:
[----:B------:R-:W-:Y:S05]  /*8e50*/  BSYNC B0 ;  /* 0x0000000000007941 */ /* 0x000fea0003800000 */
.L_x_34728:
[----:B------:R-:W-:-:S05]  /*8e60*/  LOP3.LUT R5, R0, R5, RZ, 0xfc, !PT ;  /* 0x0000000500057212 */ /* 0x000fca00078efcff */
[----:B------:R0:W-:Y:S01]  /*8e70*/  STG.E.U8 desc[UR36][R8.64], R5 ;  /* 0x0000000508007986 */ /* 0x0001e2000c101124 */
[----:B------:R-:W-:Y:S05]  /*8e80*/  BRA `(.L_x_34716) ;  /* 0x0000000800047947 */ /* 0x000fea0003800000 */
.L_x_34727:
        /* <DEDUP_REMOVED lines=13> */
.L_x_34731:
[----:B------:R-:W-:Y:S01]  /*8f60*/  IMAD.MOV.U32 R0, RZ, RZ, 0x7f ;  /* 0x0000007fff007424 */ /* 0x000fe200078e00ff */
[----:B------:R-:W-:-:S04]  /*8f70*/  ISETP.GT.U32.AND P0, PT, R3, 0x7f800000, PT ;  /* 0x7f8000000300780c */ /* 0x000fc80003f04070 */
[----:B------:R-:W-:-:S09]  /*8f80*/  SEL R0, R0, 0x7c, P0 ;  /* 0x0000007c00007807 */ /* 0x000fd20000000000 */
.L_x_34732:
[----:B------:R-:W-:Y:S05]  /*8f90*/  BSYNC B0 ;  /* 0x0000000000007941 */ /* 0x000fea0003800000 */
.L_x_34730:
[----:B------:R-:W-:-:S04]  /*8fa0*/  LOP3.LUT R3, R19, 0x80000000, RZ, 0xc0, !PT ;  /* 0x8000000013037812 */ /* 0x000fc800078ec0ff */
[----:B------:R-:W-:-:S04]  /*8fb0*/  SHF.R.U32.HI R3, RZ, 0x18, R3 ;  /* 0x00000018ff037819 */ /* 0x000fc80000011603 */
[----:B------:R-:W-:-:S05]  /*8fc0*/  LOP3.LUT R3, R0, R3, RZ, 0xfc, !PT ;  /* 0x0000000300037212 */ /* 0x000fca00078efcff */
[----:B------:R0:W-:Y:S01]  /*8fd0*/  STG.E.U8 desc[UR36][R8.64], R3 ;  /* 0x0000000308007986 */ /* 0x0001e2000c101124 */
[----:B------:R-:W-:Y:S05]  /*8fe0*/  BRA `(.L_x_34716) ;  /* 0x0000000400ac7947 */ /* 0x000fea0003800000 */
.L_x_34726:
[----:B------:R-:W0:Y:S02]  /*8ff0*/  I2F.S16 R0, R19 ;  /* 0x0000001300007306 */ /* 0x000e240000101400 */
[----:B0-----:R-:W-:-:S05]  /*9000*/  F2FP.BF16.F32.PACK_AB R0, RZ, R0 ;  /* 0x00000000ff00723e */ /* 0x001fca00000010ff */
[----:B------:R0:W-:Y:S01]  /*9010*/  STG.E.U16 desc[UR36][R8.64], R0 ;  /* 0x0000000008007986 */ /* 0x0001e2000c101524 */
[----:B------:R-:W-:Y:S05]  /*9020*/  BRA `(.L_x_34716) ;  /* 0x00000004009c7947 */ /* 0x000fea0003800000 */
.L_x_34723:
        /* <DEDUP_REMOVED lines=10> */
.L_x_34735:
        /* <DEDUP_REMOVED lines=17> */
.L_x_34738:
[----:B------:R-:W-:-:S04]  /*91e0*/  LOP3.LUT R3, R19, 0x80000000, RZ, 0xc0, !PT ;  /* 0x8000000013037812 */ /* 0x000fc800078ec0ff */
[----:B------:R-:W-:-:S04]  /*91f0*/  SHF.R.U32.HI R3, RZ, 0x18, R3 ;  /* 0x00000018ff037819 */ /* 0x000fc80000011603 */
[----:B------:R-:W-:-:S04]  /*9200*/  LOP3.LUT R0, R0, R3, RZ, 0xfc, !PT ;  /* 0x0000000300007212 */ /* 0x000fc800078efcff */
[----:B------:R-:W-:-:S07]  /*9210*/  PRMT R4, R0, 0x7610, R4 ;  /* 0x0000761000047816 */ /* 0x000fce0000000004 */
.L_x_34737:
[----:B------:R-:W-:Y:S05]  /*9220*/  BSYNC B0 ;  /* 0x0000000000007941 */ /* 0x000fea0003800000 */
.L_x_34736:
[----:B------:R0:W-:Y:S01]  /*9230*/  STG.E.U8 desc[UR36][R8.64], R4 ;  /* 0x0000000408007986 */ /* 0x0001e2000c101124 */
[----:B------:R-:W-:Y:S05]  /*9240*/  BRA `(.L_x_34716) ;  /* 0x0000000400147947 */ /* 0x000fea0003800000 */
.L_x_34734:
        /* <DEDUP_REMOVED lines=17> */
.L_x_34741:
[----:B------:R-:W-:-:S04]  /*9360*/  LOP3.LUT R3, R19, 0x80000000, RZ, 0xc0, !PT ;  /* 0x8000000013037812 */ /* 0x000fc800078ec0ff */
[----:B------:R-:W-:-:S04]  /*9370*/  SHF.R.U32.HI R3, RZ, 0x18, R3 ;  /* 0x00000018ff037819 */ /* 0x000fc80000011603 */
[----:B------:R-:W-:-:S04]  /*9380*/  LOP3.LUT R0, R0, R3, RZ, 0xfc, !PT ;  /* 0x0000000300007212 */ /* 0x000fc800078efcff */
[----:B------:R-:W-:-:S07]  /*9390*/  PRMT R4, R0, 0x7610, R4 ;  /* 0x0000761000047816 */ /* 0x000fce0000000004 */
.L_x_34740:
[----:B------:R-:W-:Y:S05]  /*93a0*/  BSYNC B0 ;  /* 0x0000000000007941 */ /* 0x000fea0003800000 */
.L_x_34739:
[----:B------:R0:W-:Y:S01]  /*93b0*/  STG.E.U8 desc[UR36][R8.64], R4 ;  /* 0x0000000408007986 */ /* 0x0001e2000c101124 */
[----:B------:R-:W-:Y:S05]  /*93c0*/  BRA `(.L_x_34716) ;  /* 0x0000000000b47947 */ /* 0x000fea0003800000 */
.L_x_34733:
        /* <DEDUP_REMOVED lines=22> */
.L_x_34715:
        /* <DEDUP_REMOVED lines=16> */
.L_x_34744:
[----:B------:R-:W-:Y:S05]  /*9630*/  BRA `(.L_x_34716) ;  /* 0x0000000000187947 */ /* 0x000fea0003800000 */
.L_x_34743:
[----:B------:R-:W-:-:S04]  /*9640*/  PRMT R4, R19, 0x9910, RZ ;  /* 0x0000991013047816 */ /* 0x000fc800000000ff */
[----:B------:R-:W-:-:S05]  /*9650*/  SHF.R.S32.HI R5, RZ, 0x1f, R4 ;  /* 0x0000001fff057819 */ /* 0x000fca0000011404 */
[----:B------:R0:W-:Y:S01]  /*9660*/  STG.E.64 desc[UR36][R8.64], R4 ;  /* 0x0000000408007986 */ /* 0x0001e2000c101b24 */
[----:B------:R-:W-:Y:S05]  /*9670*/  BRA `(.L_x_34716) ;  /* 0x0000000000087947 */ /* 0x000fea0003800000 */
.L_x_34742:
[----:B------:R-:W-:-:S05]  /*9680*/  PRMT R3, R19, 0x9910, RZ ;  /* 0x0000991013037816 */ /* 0x000fca00000000ff */
[----:B------:R0:W-:Y:S02]  /*9690*/  STG.E desc[UR36][R8.64], R3 ;  /* 0x0000000308007986 */ /* 0x0001e4000c101924 */
.L_x_34716:
        /* <DEDUP_REMOVED lines=23> */
.L_x_34748:
[----:B------:R0:W-:Y:S01]  /*9810*/  STG.E.U8 desc[UR36][R8.64], R18 ;  /* 0x0000001208007986 */ /* 0x0001e2000c101124 */
[----:B------:R-:W-:Y:S05]  /*9820*/  BRA `(.L_x_34750) ;  /* 0x0000000c00647947 */ /* 0x000fea0003800000 */
.L_x_34747:
        /* <DEDUP_REMOVED lines=10> */
.L_x_34752:
[----:B------:R-:W-:-:S05]  /*98d0*/  PRMT R3, R18, 0x9910, RZ ;  /* 0x0000991012037816 */ /* 0x000fca00000000ff */
[----:B------:R0:W-:Y:S01]  /*98e0*/  STG.E desc[UR36][R8.64], R3 ;  /* 0x0000000308007986 */ /* 0x0001e2000c101924 */
[----:B------:R-:W-:Y:S05]  /*98f0*/  BRA `(.L_x_34750) ;  /* 0x0000000c00307947 */ /* 0x000fea0003800000 */
.L_x_34751:
[----:B------:R0:W-:Y:S01]  /*9900*/  STG.E.U16 desc[UR36][R8.64], R18 ;  /* 0x0000001208007986 */ /* 0x0001e2000c101524 */
[----:B------:R-:W-:Y:S05]  /*9910*/  BRA `(.L_x_34750) ;  /* 0x0000000c00287947 */ /* 0x000fea0003800000 */
.L_x_34746:
        /* <DEDUP_REMOVED lines=9> */
.L_x_34754:
[----:B------:R-:W0:Y:S02]  /*99b0*/  I2F.S16 R0, R18 ;  /* 0x0000001200007306 */ /* 0x000e240000101400 */
[----:B0-----:R-:W-:-:S05]  /*99c0*/  F2FP.F16.F32.PACK_AB R0, RZ, R0 ;  /* 0x00000000ff00723e */ /* 0x001fca00000000ff */
[----:B------:R4:W-:Y:S01]  /*99d0*/  STG.E.U16 desc[UR36][R8.64], R0 ;  /* 0x0000000008007986 */ /* 0x0009e2000c101524 */
[----:B------:R-:W-:Y:S05]  /*99e0*/  BRA `(.L_x_34750) ;  /* 0x0000000800f47947 */ /* 0x000fea0003800000 */
.L_x_34753:
        /* <DEDUP_REMOVED lines=10> */
.L_x_34756:
[----:B------:R-:W0:Y:S02]  /*9a90*/  I2F.S16 R18, R18 ;  /* 0x0000001200127306 */ /* 0x000e240000101400 */
[----:B0-----:R-:W-:-:S04]  /*9aa0*/  F2FP.F16.F32.PACK_AB R3, RZ, R18 ;  /* 0x00000012ff03723e */ /* 0x001fc800000000ff */
[----:B------:R-:W-:-:S05]  /*9ab0*/  PRMT R3, R3, 0x5410, RZ ;  /* 0x0000541003037816 */ /* 0x000fca00000000ff */
[----:B------:R2:W-:Y:S01]  /*9ac0*/  STG.E desc[UR36][R8.64], R3 ;  /* 0x0000000308007986 */ /* 0x0005e2000c101924 */
[----:B------:R-:W-:Y:S05]  /*9ad0*/  BRA `(.L_x_34750) ;  /* 0x0000000800b87947 */ /* 0x000fea0003800000 */
.L_x_34755:
[----:B------:R-:W0:Y:S02]  /*9ae0*/  I2F.F64.S16 R18, R18 ;  /* 0x0000001200127312 */ /* 0x000e240000101c00 */
[----:B0-----:R0:W-:Y:S01]  /*9af0*/  STG.E.64 desc[UR36][R8.64], R18 ;  /* 0x0000001208007986 */ /* 0x0011e2000c101b24 */
[----:B------:R-:W-:Y:S05]  /*9b00*/  BRA `(.L_x_34750) ;  /* 0x0000000800ac7947 */ /* 0x000fea0003800000 */
.L_x_34745:
        /* <DEDUP_REMOVED lines=13> */
.L_x_34759:
[----:B------:R-:W0:Y:S01]  /*9be0*/  I2F.F64.S16 R4, R18 ;  /* 0x0000001200047312 */ /* 0x000e220000101c00 */
[----:B------:R-:W-:-:S05]  /*9bf0*/  CS2R R6, SRZ ;  /* 0x0000000000067805 */ /* 0x000fca000001ff00 */
[----:B0-----:R0:W-:Y:S01]  /*9c00*/  STG.E.128 desc[UR36][R8.64], R4 ;  /* 0x0000000408007986 */ /* 0x0011e2000c101d24 */
[----:B------:R-:W-:Y:S05]  /*9c10*/  BRA `(.L_x_34750) ;  /* 0x0000000800687947 */ /* 0x000fea0003800000 */
.L_x_34758:
        /* <DEDUP_REMOVED lines=21> */
.L_x_34763:
[----:B------:R-:W-:Y:S05]  /*9d70*/  BSYNC B0 ;  /* 0x0000000000007941 */ /* 0x000fea0003800000 */
.L_x_34762:
[----:B------:R-:W-:-:S05]  /*9d80*/  LOP3.LUT R5, R0, R5, RZ, 0xfc, !PT ;  /* 0x0000000500057212 */ /* 0x000fca00078efcff */
[----:B------:R0:W-:Y:S01]  /*9d90*/  STG.E.U8 desc[UR36][R8.64], R5 ;  /* 0x0000000508007986 */ /* 0x0001e2000c101124 */
[----:B------:R-:W-:Y:S05]  /*9da0*/  BRA `(.L_x_34750) ;  /* 0x0000000800047947 */ /* 0x000fea0003800000 */
.L_x_34761:
        /* <DEDUP_REMOVED lines=13> */
.L_x_34765:
[----:B------:R-:W-:Y:S01]  /*9e80*/  IMAD.MOV.U32 R0, RZ, RZ, 0x7f ;  /* 0x0000007fff007424 */ /* 0x000fe200078e00ff */
[----:B------:R-:W-:-:S04]  /*9e90*/  ISETP.GT.U32.AND P0, PT, R3, 0x7f800000, PT ;  /* 0x7f8000000300780c */ /* 0x000fc80003f04070 */
[----:B------:R-:W-:-:S09]  /*9ea0*/  SEL R0, R0, 0x7c, P0 ;  /* 0x0000007c00007807 */ /* 0x000fd20000000000 */
.L_x_34766:
[----:B------:R-:W-:Y:S05]  /*9eb0*/  BSYNC B0 ;  /* 0x0000000000007941 */ /* 0x000fea0003800000 */
.L_x_34764:
[----:B------:R-:W-:-:S04]  /*9ec0*/  LOP3.LUT R3, R5, 0x80000000, RZ, 0xc0, !PT ;  /* 0x8000000005037812 */ /* 0x000fc800078ec0ff */
[----:B------:R-:W-:-:S04]  /*9ed0*/  SHF.R.U32.HI R3, RZ, 0x18, R3 ;  /* 0x00000018ff037819 */ /* 0x000fc80000011603 */
[----:B------:R-:W-:-:S05]  /*9ee0*/  LOP3.LUT R3, R0, R3, RZ, 0xfc, !PT ;  /* 0x0000000300037212 */ /* 0x000fca00078efcff */
[----:B------:R0:W-:Y:S01]  /*9ef0*/  STG.E.U8 desc[UR36][R8.64], R3 ;  /* 0x0000000308007986 */ /* 0x0001e2000c101124 */
[----:B------:R-:W-:Y:S05]  /*9f00*/  BRA `(.L_x_34750) ;  /* 0x0000000400ac7947 */ /* 0x000fea0003800000 */
.L_x_34760:
[----:B------:R-:W0:Y:S02]  /*9f10*/  I2F.S16 R0, R18 ;  /* 0x0000001200007306 */ /* 0x000e240000101400 */
[----:B0-----:R-:W-:-:S05]  /*9f20*/  F2FP.BF16.F32.PACK_AB R0, RZ, R0 ;  /* 0x00000000ff00723e */ /* 0x001fca00000010ff */
[----:B------:R0:W-:Y:S01]  /*9f30*/  STG.E.U16 desc[UR36][R8.64], R0 ;  /* 0x0000000008007986 */ /* 0x0001e2000c101524 */
[----:B------:R-:W-:Y:S05]  /*9f40*/  BRA `(.L_x_34750) ;  /* 0x00000004009c7947 */ /* 0x000fea0003800000 */
.L_x_34757:
        /* <DEDUP_REMOVED lines=10> */
.L_x_34769:
        /* <DEDUP_REMOVED lines=17> */
.L_x_34772:
[----:B------:R-:W-:-:S04]  /*a100*/  LOP3.LUT R3, R5, 0x80000000, RZ, 0xc0, !PT ;  /* 0x8000000005037812 */ /* 0x000fc800078ec0ff */
[----:B------:R-:W-:-:S04]  /*a110*/  SHF.R.U32.HI R3, RZ, 0x18, R3 ;  /* 0x00000018ff037819 */ /* 0x000fc80000011603 */
[----:B------:R-:W-:-:S04]  /*a120*/  LOP3.LUT R0, R0, R3, RZ, 0xfc, !PT ;  /* 0x0000000300007212 */ /* 0x000fc800078efcff */
[----:B------:R-:W-:-:S07]  /*a130*/  PRMT R4, R0, 0x7610, R4 ;  /* 0x0000761000047816 */ /* 0x000fce0000000004 */
.L_x_34771:
[----:B------:R-:W-:Y:S05]  /*a140*/  BSYNC B0 ;  /* 0x0000000000007941 */ /* 0x000fea0003800000 */
.L_x_34770:
[----:B------:R0:W-:Y:S01]  /*a150*/  STG.E.U8 desc[UR36][R8.64], R4 ;  /* 0x0000000408007986 */ /* 0x0001e2000c101124 */
[----:B------:R-:W-:Y:S05]  /*a160*/  BRA `(.L_x_34750) ;  /* 0x0000000400147947 */ /* 0x000fea0003800000 */
.L_x_34768:
        /* <DEDUP_REMOVED lines=17> */
.L_x_34775:
[----:B------:R-:W-:-:S04]  /*a280*/  LOP3.LUT R3, R5, 0x80000000, RZ, 0xc0, !PT ;  /* 0x8000000005037812 */ /* 0x000fc800078ec0ff */
[----:B------:R-:W-:-:S04]  /*a290*/  SHF.R.U32.HI R3, RZ, 0x18, R3 ;  /* 0x00000018ff037819 */ /* 0x000fc80000011603 */
[----:B------:R-:W-:-:S04]  /*a2a0*/  LOP3.LUT R0, R0, R3, RZ, 0xfc, !PT ;  /* 0x0000000300007212 */ /* 0x000fc800078efcff */
[----:B------:R-:W-:-:S07]  /*a2b0*/  PRMT R4, R0, 0x7610, R4 ;  /* 0x0000761000047816 */ /* 0x000fce0000000004 */
.L_x_34774:
[----:B------:R-:W-:Y:S05]  /*a2c0*/  BSYNC B0 ;  /* 0x0000000000007941 */ /* 0x000fea0003800000 */
.L_x_34773:
[----:B------:R0:W-:Y:S01]  /*a2d0*/  STG.E.U8 desc[UR36][R8.64], R4 ;  /* 0x0000000408007986 */ /* 0x0001e2000c101124 */
[----:B------:R-:W-:Y:S05]  /*a2e0*/  BRA `(.L_x_34750) ;  /* 0x0000000000b47947 */ /* 0x000fea0003800000 */
.L_x_34767:
        /* <DEDUP_REMOVED lines=22> */
.L_x_34749:
        /* <DEDUP_REMOVED lines=16> */
.L_x_34778:
[----:B------:R-:W-:Y:S05]  /*a550*/  BRA `(.L_x_34750) ;  /* 0x0000000000187947 */ /* 0x000fea0003800000 */
.L_x_34777:
[----:B------:R-:W-:-:S04]  /*a560*/  PRMT R4, R18, 0x9910, RZ ;  /* 0x0000991012047816 */ /* 0x000fc800000000ff */
[----:B------:R-:W-:-:S05]  /*a570*/  SHF.R.S32.HI R5, RZ, 0x1f, R4 ;  /* 0x0000001fff057819 */ /* 0x000fca0000011404 */
[----:B------:R0:W-:Y:S01]  /*a580*/  STG.E.64 desc[UR36][R8.64], R4 ;  /* 0x0000000408007986 */ /* 0x0001e2000c101b24 */
[----:B------:R-:W-:Y:S05]  /*a590*/  BRA `(.L_x_34750) ;  /* 0x0000000000087947 */ /* 0x000fea0003800000 */
.L_x_34776:
[----:B------:R-:W-:-:S05]  /*a5a0*/  PRMT R3, R18, 0x9910, RZ ;  /* 0x0000991012037816 */ /* 0x000fca00000000ff */
[----:B------:R0:W-:Y:S02]  /*a5b0*/  STG.E desc[UR36][R8.64], R3 ;  /* 0x0000000308007986 */ /* 0x0001e4000c101924 */
.L_x_34750:
[----:B------:R-:W-:-:S07]  /*a5c0*/  VIADD R27, R27, 0x80 ;  /* 0x000000801b1b7836 */ /* 0x000fce0000000000 */
.L_x_34710:
[----:B------:R-:W-:Y:S05]  /*a5d0*/  BSYNC B6 ;  /* 0x0000000000067941 */ /* 0x000fea0003800000 */
.L_x_34709:
        /* <DEDUP_REMOVED lines=21> */
.L_x_34782:
[----:B------:R-:W-:Y:S01]  /*a730*/  STG.E.U8 desc[UR36][R4.64], R17 ;  /* 0x0000001104007986 */ /* 0x000fe2000c101124 */
[----:B------:R-:W-:Y:S05]  /*a740*/  EXIT ;  /* 0x000000000000794d */ /* 0x000fea0003800000 */
.L_x_34781:
        /* <DEDUP_REMOVED lines=10> */
.L_x_34785:
[----:B------:R-:W-:-:S05]  /*a7f0*/  PRMT R3, R17, 0x9910, RZ ;  /* 0x0000991011037816 */ /* 0x000fca00000000ff */
[----:B------:R-:W-:Y:S01]  /*a800*/  STG.E desc[UR36][R4.64], R3 ;  /* 0x0000000304007986 */ /* 0x000fe2000c101924 */
[----:B------:R-:W-:Y:S05]  /*a810*/  EXIT ;  /* 0x000000000000794d */ /* 0x000fea0003800000 */
.L_x_34784:
[----:B------:R-:W-:Y:S01]  /*a820*/  STG.E.U16 desc[UR36][R4.64], R17 ;  /* 0x0000001104007986 */ /* 0x000fe2000c101524 */
[----:B------:R-:W-:Y:S05]  /*a830*/  EXIT ;  /* 0x000000000000794d */ /* 0x000fea0003800000 */
.L_x_34780:
        /* <DEDUP_REMOVED lines=9> */
.L_x_34787:
[----:B------:R-:W0:Y:S02]  /*a8d0*/  I2F.S16 R0, R17 ;  /* 0x0000001100007306 */ /* 0x000e240000101400 */
[----:B0-----:R-:W-:-:S05]  /*a8e0*/  F2FP.F16.F32.PACK_AB R0, RZ, R0 ;  /* 0x00000000ff00723e */ /* 0x001fca00000000ff */
[----:B------:R-:W-:Y:S01]  /*a8f0*/  STG.E.U16 desc[UR36][R4.64], R0 ;  /* 0x0000000004007986 */ /* 0x000fe2000c101524 */
[----:B------:R-:W-:Y:S05]  /*a900*/  EXIT ;  /* 0x000000000000794d */ /* 0x000fea0003800000 */
.L_x_34786:
        /* <DEDUP_REMOVED lines=10> */
.L_x_34789:
[----:B------:R-:W0:Y:S02]  /*a9b0*/  I2F.S16 R17, R17 ;  /* 0x0000001100117306 */ /* 0x000e240000101400 */
[----:B0-----:R-:W-:-:S04]  /*a9c0*/  F2FP.F16.F32.PACK_AB R3, RZ, R17 ;  /* 0x00000011ff03723e */ /* 0x001fc800000000ff */
[----:B------:R-:W-:-:S05]  /*a9d0*/  PRMT R3, R3, 0x5410, RZ ;  /* 0x0000541003037816 */ /* 0x000fca00000000ff */
[----:B------:R-:W-:Y:S01]  /*a9e0*/  STG.E desc[UR36][R4.64], R3 ;  /* 0x0000000304007986 */ /* 0x000fe2000c101924 */
[----:B------:R-:W-:Y:S05]  /*a9f0*/  EXIT ;  /* 0x000000000000794d */ /* 0x000fea0003800000 */
.L_x_34788:
[----:B------:R-:W0:Y:S02]  /*aa00*/  I2F.F64.S16 R2, R17 ;  /* 0x0000001100027312 */ /* 0x000e240000101c00 */
[----:B0-----:R-:W-:Y:S01]  /*aa10*/  STG.E.64 desc[UR36][R4.64], R2 ;  /* 0x0000000204007986 */ /* 0x001fe2000c101b24 */
[----:B------:R-:W-:Y:S05]  /*aa20*/  EXIT ;  /* 0x000000000000794d */ /* 0x000fea0003800000 */
.L_x_34779:
        /* <DEDUP_REMOVED lines=13> */
.L_x_34792:
[----:B------:R-:W0:Y:S01]  /*ab00*/  I2F.F64.S16 R8, R17 ;  /* 0x0000001100087312 */ /* 0x000e220000101c00 */
[----:B------:R-:W-:-:S05]  /*ab10*/  CS2R R10, SRZ ;  /* 0x00000000000a7805 */ /* 0x000fca000001ff00 */
[----:B0-----:R-:W-:Y:S01]  /*ab20*/  STG.E.128 desc[UR36][R4.64], R8 ;  /* 0x0000000804007986 */ /* 0x001fe2000c101d24 */
[----:B------:R-:W-:Y:S05]  /*ab30*/  EXIT ;  /* 0x000000000000794d */ /* 0x000fea0003800000 */
.L_x_34791:
        /* <DEDUP_REMOVED lines=21> */
.L_x_34796:
[----:B------:R-:W-:Y:S05]  /*ac90*/  BSYNC B0 ;  /* 0x0000000000007941 */ /* 0x000fea0003800000 */
.L_x_34795:
[----:B------:R-:W-:-:S05]  /*aca0*/  LOP3.LUT R3, R0, R3, RZ, 0xfc, !PT ;  /* 0x0000000300037212 */ /* 0x000fca00078efcff */
[----:B------:R-:W-:Y:S01]  /*acb0*/  STG.E.U8 desc[UR36][R4.64], R3 ;  /* 0x0000000304007986 */ /* 0x000fe2000c101124 */
[----:B------:R-:W-:Y:S05]  /*acc0*/  EXIT ;  /* 0x000000000000794d */ /* 0x000fea0003800000 */
.L_x_34794:
        /* <DEDUP_REMOVED lines=13> */
.L_x_34798:
[----:B------:R-:W-:Y:S01]  /*ada0*/  IMAD.MOV.U32 R0, RZ, RZ, 0x7f ;  /* 0x0000007fff007424 */ /* 0x000fe200078e00ff */
[----:B------:R-:W-:-:S04]  /*adb0*/  ISETP.GT.U32.AND P0, PT, R2, 0x7f800000, PT ;  /* 0x7f8000000200780c */ /* 0x000fc80003f04070 */
[----:B------:R-:W-:-:S09]  /*adc0*/  SEL R0, R0, 0x7c, P0 ;  /* 0x0000007c00007807 */ /* 0x000fd20000000000 */
.L_x_34799:
[----:B------:R-:W-:Y:S05]  /*add0*/  BSYNC B0 ;  /* 0x0000000000007941 */ /* 0x000fea0003800000 */
.L_x_34797:
[----:B------:R-:W-:-:S04]  /*ade0*/  LOP3.LUT R2, R17, 0x80000000, RZ, 0xc0, !PT ;  /* 0x8000000011027812 */ /* 0x000fc800078ec0ff */
[----:B------:R-:W-:-:S04]  /*adf0*/  SHF.R.U32.HI R3, RZ, 0x18, R2 ;  /* 0x00000018ff037819 */ /* 0x000fc80000011602 */
[----:B------:R-:W-:-:S05]  /*ae00*/  LOP3.LUT R3, R0, R3, RZ, 0xfc, !PT ;  /* 0x0000000300037212 */ /* 0x000fca00078efcff */
[----:B------:R-:W-:Y:S01]  /*ae10*/  STG.E.U8 desc[UR36][R4.64], R3 ;  /* 0x0000000304007986 */ /* 0x000fe2000c101124 */
[----:B------:R-:W-:Y:S05]  /*ae20*/  EXIT ;  /* 0x000000000000794d */ /* 0x000fea0003800000 */
.L_x_34793:
[----:B------:R-:W0:Y:S02]  /*ae30*/  I2F.S16 R0, R17 ;  /* 0x0000001100007306 */ /* 0x000e240000101400 */
[----:B0-----:R-:W-:-:S05]  /*ae40*/  F2FP.BF16.F32.PACK_AB R0, RZ, R0 ;  /* 0x00000000ff00723e */ /* 0x001fca00000010ff */
[----:B------:R-:W-:Y:S01]  /*ae50*/  STG.E.U16 desc[UR36][R4.64], R0 ;  /* 0x0000000004007986 */ /* 0x000fe2000c101524 */
[----:B------:R-:W-:Y:S05]  /*ae60*/  EXIT ;  /* 0x000000000000794d */ /* 0x000fea0003800000 */
.L_x_34790:
        /* <DEDUP_REMOVED lines=10> */
.L_x_34802:
        /* <DEDUP_REMOVED lines=17> */
.L_x_34805:
[----:B------:R-:W-:-:S04]  /*b020*/  LOP3.LUT R2, R17, 0x80000000, RZ, 0xc0, !PT ;  /* 0x8000000011027812 */ /* 0x000fc800078ec0ff */
[----:B------:R-:W-:-:S04]  /*b030*/  SHF.R.U32.HI R3, RZ, 0x18, R2 ;  /* 0x00000018ff037819 */ /* 0x000fc80000011602 */
[----:B------:R-:W-:-:S04]  /*b040*/  LOP3.LUT R0, R0, R3, RZ, 0xfc, !PT ;  /* 0x0000000300007212 */ /* 0x000fc800078efcff */
[----:B------:R-:W-:-:S07]  /*b050*/  PRMT R2, R0, 0x7610, R2 ;  /* 0x0000761000027816 */ /* 0x000fce0000000002 */
.L_x_34804:
[----:B------:R-:W-:Y:S05]  /*b060*/  BSYNC B0 ;  /* 0x0000000000007941 */ /* 0x000fea0003800000 */
.L_x_34803:
[----:B------:R-:W-:Y:S01]  /*b070*/  STG.E.U8 desc[UR36][R4.64], R2 ;  /* 0x0000000204007986 */ /* 0x000fe2000c101124 */
[----:B------:R-:W-:Y:S05]  /*b080*/  EXIT ;  /* 0x000000000000794d */ /* 0x000fea0003800000 */
.L_x_34801:
        /* <DEDUP_REMOVED lines=17> */
.L_x_34808:
[----:B------:R-:W-:-:S04]  /*b1a0*/  LOP3.LUT R2, R17, 0x80000000, RZ, 0xc0, !PT ;  /* 0x8000000011027812 */ /* 0x000fc800078ec0ff */
[----:B------:R-:W-:-:S04]  /*b1b0*/  SHF.R.U32.HI R3, RZ, 0x18, R2 ;  /* 0x00000018ff037819 */ /* 0x000fc80000011602 */
[----:B------:R-:W-:-:S04]  /*b1c0*/  LOP3.LUT R0, R0, R3, RZ, 0xfc, !PT ;  /* 0x0000000300007212 */ /* 0x000fc800078efcff */
[----:B------:R-:W-:-:S07]  /*b1d0*/  PRMT R2, R0, 0x7610, R2 ;  /* 0x0000761000027816 */ /* 0x000fce0000000002 */
.L_x_34807:
[----:B------:R-:W-:Y:S05]  /*b1e0*/  BSYNC B0 ;  /* 0x0000000000007941 */ /* 0x000fea0003800000 */
.L_x_34806:
[----:B------:R-:W-:Y:S01]  /*b1f0*/  STG.E.U8 desc[UR36][R4.64], R2 ;  /* 0x0000000204007986 */ /* 0x000fe2000c101124 */
[----:B------:R-:W-:Y:S05]  /*b200*/  EXIT ;  /* 0x000000000000794d */ /* 0x000fea0003800000 */
.L_x_34800:
        /* <DEDUP_REMOVED lines=22> */
.L_x_34783:
        /* <DEDUP_REMOVED lines=16> */
.L_x_34811:
[----:B------:R-:W-:Y:S05]  /*b470*/  EXIT ;  /* 0x000000000000794d */ /* 0x000fea0003800000 */
.L_x_34810:
[----:B------:R-:W-:-:S04]  /*b480*/  PRMT R2, R17, 0x9910, RZ ;  /* 0x0000991011027816 */ /* 0x000fc800000000ff */
[----:B------:R-:W-:-:S05]  /*b490*/  SHF.R.S32.HI R3, RZ, 0x1f, R2 ;  /* 0x0000001fff037819 */ /* 0x000fca0000011402 */
[----:B------:R-:W-:Y:S01]  /*b4a0*/  STG.E.64 desc[UR36][R4.64], R2 ;  /* 0x0000000204007986 */ /* 0x000fe2000c101b24 */
[----:B------:R-:W-:Y:S05]  /*b4b0*/  EXIT ;  /* 0x000000000000794d */ /* 0x000fea0003800000 */
.L_x_34809:
[----:B------:R-:W-:-:S05]  /*b4c0*/  PRMT R3, R17, 0x9910, RZ ;  /* 0x0000991011037816 */ /* 0x000fca00000000ff */
[----:B------:R-:W-:Y:S01]  /*b4d0*/  STG.E desc[UR36][R4.64], R3 ;  /* 0x0000000304007986 */ /* 0x000fe2000c101924 */
[----:B------:R-:W-:Y:S05]  /*b4e0*/  EXIT ;  /* 0x000000000000794d */ /* 0x000fea0003800000 */
.L_x_34812:
        /* <DEDUP_REMOVED lines=9> */
.L_x_42419:


//--------------------- .text._ZN2at6native18elementwise_kernelILi128ELi4EZNS0_22gpu_kernel_impl_nocastINS0_13BinaryFunctorIsssZZZNS0_19maximum_kernel_cudaERNS_18TensorIteratorBaseEENKUlvE_clEvENKUlvE3_clEvEUlssE_EEEEvS5_RKT_EUliE_EEviT1_ --------------------------
	.section	.text._ZN2at6native18elementwise_kernelILi128ELi4EZNS0_22gpu_kernel_impl_nocastINS0_13BinaryFunctorIsssZZZNS0_19maximum_kernel_cudaERNS_18TensorIteratorBaseEENKUlvE_clEvENKUlvE3_clEvEUlssE_EEEEvS5_RKT_EUliE_EEviT1_,"ax",@progbits
	.align	128
        .global         _ZN2at6native18elementwise_kernelILi128ELi4EZNS0_22gpu_kernel_impl_nocastINS0_13BinaryFunctorIsssZZZNS0_19maximum_kernel_cudaERNS_18TensorIteratorBaseEENKUlvE_clEvENKUlvE3_clEvEUlssE_EEEEvS5_RKT_EUliE_EEviT1_
        .type           _ZN2at6native18elementwise_kernelILi128ELi4EZNS0_22gpu_kernel_impl_nocastINS0_13BinaryFunctorIsssZZZNS0_19maximum_kernel_cudaERNS_18TensorIteratorBaseEENKUlvE_clEvENKUlvE3_clEvEUlssE_EEEEvS5_RKT_EUliE_EEviT1_,@function
        .size           _ZN2at6native18elementwise_kernelILi128ELi4EZNS0_22gpu_kernel_impl_nocastINS0_13BinaryFunctorIsssZZZNS0_19maximum_kernel_cudaERNS_18TensorIteratorBaseEENKUlvE_clEvENKUlvE3_clEvEUlssE_EEEEvS5_RKT_EUliE_EEviT1_,(.L_x_42420 - _ZN2at6native18elementwise_kernelILi128ELi4EZNS0_22gpu_kernel_impl_nocastINS0_13BinaryFunctorIsssZZZNS0_19maximum_kernel_cudaERNS_18TensorIteratorBaseEENKUlvE_clEvENKUlvE3_clEvEUlssE_EEEEvS5_RKT_EUliE_EEviT1_)
        .other          _ZN2at6native18elementwise_kernelILi128ELi4EZNS0_22gpu_kernel_impl_nocastINS0_13BinaryFunctorIsssZZZNS0_19maximum_kernel_cudaERNS_18TensorIteratorBaseEENKUlvE_clEvENKUlvE3_clEvEUlssE_EEEEvS5_RKT_EUliE_EEviT1_,@"STO_CUDA_ENTRY STV_DEFAULT"
_ZN2at6native18elementwise_kernelILi128ELi4EZNS0_22gpu_kernel_impl_nocastINS0_13BinaryFunctorIsssZZZNS0_19maximum_kernel_cudaERNS_18TensorIteratorBaseEENKUlvE_clEvENKUlvE3_clEvEUlssE_EEEEvS5_RKT_EUliE_EEviT1_:
.text._ZN2at6native18elementwise_kernelILi128ELi4EZNS0_22gpu_kernel_impl_nocastINS0_13BinaryFunctorIsssZZZNS0_19maximum_kernel_cudaERNS_18TensorIteratorBaseEENKUlvE_clEvENKUlvE3_clEvEUlssE_EEEEvS5_RKT_EUliE_EEviT1_:
        /* <DEDUP_REMOVED lines=363> */
.L_x_34815:
        /* <DEDUP_REMOVED lines=12> */
[----:B--2---:R-:W-:-:S05]  /*1770*/  VIMNMX R11, R6, R9, !PT ;  /* 0x00000009060b7248 */ /* 0x004fca0007fe0100 */
[----:B------:R0:W-:Y:S02]  /*1780*/  STG.E.U16 desc[UR4][R4.64], R11 ;  /* 0x0000000b04007986 */ /* 0x0001e4000c101504 */
.L_x_34814:
[----:B------:R-:W-:Y:S05]  /*1790*/  BSYNC B0 ;  /* 0x0000000000007941 */ /* 0x000fea0003800000 */
.L_x_34813:
        /* <DEDUP_REMOVED lines=356> */
.L_x_34818:
        /* <DEDUP_REMOVED lines=13> */
[----:B--2---:R-:W-:-:S05]  /*2eb0*/  VIMNMX R11, R6, R9, !PT ;  /* 0x00000009060b7248 */ /* 0x004fca0007fe0100 */
        /* <DEDUP_REMOVED lines=355> */
.L_x_34819:
        /* <DEDUP_REMOVED lines=14> */
.L_x_34817:
[----:B------:R-:W-:Y:S05]  /*45d0*/  BSYNC B0 ;  /* 0x0000000000007941 */ /* 0x000fea0003800000 */
.L_x_34816:
        /* <DEDUP_REMOVED lines=355> */
.L_x_34820:
        /* <DEDUP_REMOVED lines=11> */
[----:B--2---:R-:W-:-:S05]  /*5cc0*/  VIMNMX R9, R2, R7, !PT ;  /* 0x0000000702097248 */ /* 0x004fca0007fe0100 */
[----:B------:R-:W-:Y:S01]  /*5cd0*/  STG.E.U16 desc[UR4][R4.64], R9 ;  /* 0x0000000904007986 */ /* 0x000fe2000c101504 */
[----:B------:R-:W-:Y:S05]  /*5ce0*/  EXIT ;  /* 0x000000000000794d */ /* 0x000fea0003800000 */
.L_x_34821:
        /* <DEDUP_REMOVED lines=9> */
.L_x_42420:


//--------------------- .text._ZN2at6native27unrolled_elementwise_kernelINS0_13BinaryFunctorIsssZZZNS0_19maximum_kernel_cudaERNS_18TensorIteratorBaseEENKUlvE_clEvENKUlvE3_clEvEUlssE_EESt5arrayIPcLm3EELi4E23TrivialOffsetCalculatorILi2EjESC_ILi1EjENS0_6memory15LoadWithoutCastENSF_16StoreWithoutCastEEEviT_T0_T2_T3_T4_T5_ --------------------------
	.section	.text._ZN2at6native27unrolled_elementwise_kernelINS0_13BinaryFunctorIsssZZZNS0_19maximum_kernel_cudaERNS_18TensorIteratorBaseEENKUlvE_clEvENKUlvE3_clEvEUlssE_EESt5arrayIPcLm3EELi4E23TrivialOffsetCalculatorILi2EjESC_ILi1EjENS0_6memory15LoadWithoutCastENSF_16StoreWithoutCastEEEviT_T0_T2_T3_T4_T5_,"ax",@progbits
	.align	128
        .global         _ZN2at6native27unrolled_elementwise_kernelINS0_13BinaryFunctorIsssZZZNS0_19maximum_kernel_cudaERNS_18TensorIteratorBaseEENKUlvE_clEvENKUlvE3_clEvEUlssE_EESt5arrayIPcLm3EELi4E23TrivialOffsetCalculatorILi2EjESC_ILi1EjENS0_6memory15LoadWithoutCastENSF_16StoreWithoutCastEEEviT_T0_T2_T3_T4_T5_
        .type           _ZN2at6native27unrolled_elementwise_kernelINS0_13BinaryFunctorIsssZZZNS0_19maximum_kernel_cudaERNS_18TensorIteratorBaseEENKUlvE_clEvENKUlvE3_clEvEUlssE_EESt5arrayIPcLm3EELi4E23TrivialOffsetCalculatorILi2EjESC_ILi1EjENS0_6memory15LoadWithoutCastENSF_16StoreWithoutCastEEEviT_T0_T2_T3_T4_T5_,@function
        .size           _ZN2at6native27unrolled_elementwise_kernelINS0_13BinaryFunctorIsssZZZNS0_19maximum_kernel_cudaERNS_18TensorIteratorBaseEENKUlvE_clEvENKUlvE3_clEvEUlssE_EESt5arrayIPcLm3EELi4E23TrivialOffsetCalculatorILi2EjESC_ILi1EjENS0_6memory15LoadWithoutCastENSF_16StoreWithoutCastEEEviT_T0_T2_T3_T4_T5_,(.L_x_42421 - _ZN2at6native27unrolled_elementwise_kernelINS0_13BinaryFunctorIsssZZZNS0_19maximum_kernel_cudaERNS_18TensorIteratorBaseEENKUlvE_clEvENKUlvE3_clEvEUlssE_EESt5arrayIPcLm3EELi4E23TrivialOffsetCalculatorILi2EjESC_ILi1EjENS0_6memory15LoadWithoutCastENSF_16StoreWithoutCastEEEviT_T0_T2_T3_T4_T5_)
        .other          _ZN2at6native27unrolled_elementwise_kernelINS0_13BinaryFunctorIsssZZZNS0_19maximum_kernel_cudaERNS_18TensorIteratorBaseEENKUlvE_clEvENKUlvE3_clEvEUlssE_EESt5arrayIPcLm3EELi4E23TrivialOffsetCalculatorILi2EjESC_ILi1EjENS0_6memory15LoadWithoutCastENSF_16StoreWithoutCastEEEviT_T0_T2_T3_T4_T5_,@"STO_CUDA_ENTRY STV_DEFAULT"
_ZN2at6native27unrolled_elementwise_kernelINS0_13BinaryFunctorIsssZZZNS0_19maximum_kernel_cudaERNS_18TensorIteratorBaseEENKUlvE_clEvENKUlvE3_clEvEUlssE_EESt5arrayIPcLm3EELi4E23TrivialOffsetCalculatorILi2EjESC_ILi1EjENS0_6memory15LoadWithoutCastENSF_16StoreWithoutCastEEEviT_T0_T2_T3_T4_T5_:
.text._ZN2at6native27unrolled_elementwise_kernelINS0_13BinaryFunctorIsssZZZNS0_19maximum_kernel_cudaERNS_18TensorIteratorBaseEENKUlvE_clEvENKUlvE3_clEvEUlssE_EESt5arrayIPcLm3EELi4E23TrivialOffsetCalculatorILi2EjESC_ILi1EjENS0_6memory15LoadWithoutCastENSF_16StoreWithoutCastEEEviT_T0_T2_T3_T4_T5_:
        /* <DEDUP_REMOVED lines=55> */
[----:B---3--:R-:W-:-:S05]  /*0370*/  VIMNMX R9, R9, R8, !PT ;  /* 0x0000000809097248 */ /* 0x008fca0007fe0100 */
[----:B------:R0:W-:Y:S01]  /*0380*/  @!P0 STG.E.U16 desc[UR4][R4.64], R9 ;  /* 0x0000000904008986 */ /* 0x0001e2000c101504 */
[----:B--2---:R-:W-:Y:S02]  /*0390*/  VIMNMX R17, R17, R14, !PT ;  /* 0x0000000e11117248 */ /* 0x004fe40007fe0100 */
[----:B----4-:R-:W-:-:S03]  /*03a0*/  VIMNMX R11, R11, R10, !PT ;  /* 0x0000000a0b0b7248 */ /* 0x010fc60007fe0100 */
        /* <DEDUP_REMOVED lines=11> */
.L_x_34823:
[----:B------:R-:W-:Y:S05]  /*0460*/  BSYNC B0 ;  /* 0x0000000000007941 */ /* 0x000fea0003800000 */
.L_x_34822:
[----:B------:R-:W-:-:S13]  /*0470*/  ISETP.GE.AND P0, PT, R13, R6, PT ;  /* 0x000000060d00720c */ /* 0x000fda0003f06270 */
[----:B------:R-:W-:Y:S05]  /*0480*/  @P0 EXIT ;  /* 0x000000000000094d */ /* 0x000fea0003800000 */
[----:B0-----:R-:W0:Y:S01]  /*0490*/  LDC.64 R4, c[0x0][0x218] ;  /* 0x00008600ff047b82 */ /* 0x001e220000000a00 */
[----:B------:R-:W-:Y:S01]  /*04a0*/  IMAD R13, R0, 0x200, R13 ;  /* 0x00000200000d7824 */ /* 0x000fe200078e020d */
[----:B-----5:R-:W-:-:S03]  /*04b0*/  VIMNMX R7, R3, R2, !PT ;  /* 0x0000000203077248 */ /* 0x020fc60007fe0100 */
[----:B0-----:R-:W-:-:S05]  /*04c0*/  IMAD.WIDE.U32 R2, R13, 0x2, R4 ;  /* 0x000000020d027825 */ /* 0x001fca00078e0004 */
[----:B------:R-:W-:Y:S01]  /*04d0*/  STG.E.U16 desc[UR4][R2.64], R7 ;  /* 0x0000000702007986 */ /* 0x000fe2000c101504 */
[----:B------:R-:W-:Y:S05]  /*04e0*/  EXIT ;  /* 0x000000000000794d */ /* 0x000fea0003800000 */
.L_x_34824:
        /* <DEDUP_REMOVED lines=9> */
.L_x_42421:


//--------------------- .text._ZN2at6native29vectorized_elementwise_kernelILi2ENS0_13BinaryFunctorIsssZZZNS0_19maximum_kernel_cudaERNS_18TensorIteratorBaseEENKUlvE_clEvENKUlvE3_clEvEUlssE_EESt5arrayIPcLm3EEEEviT0_T1_ --------------------------
	.section	.text._ZN2at6native29vectorized_elementwise_kernelILi2ENS0_13BinaryFunctorIsssZZZNS0_19maximum_kernel_cudaERNS_18TensorIteratorBaseEENKUlvE_clEvENKUlvE3_clEvEUlssE_EESt5arrayIPcLm3EEEEviT0_T1_,"ax",@progbits
	.align	128
        .global         _ZN2at6native29vectorized_elementwise_kernelILi2ENS0_13BinaryFunctorIsssZZZNS0_19maximum_kernel_cudaERNS_18TensorIteratorBaseEENKUlvE_clEvENKUlvE3_clEvEUlssE_EESt5arrayIPcLm3EEEEviT0_T1_
        .type           _ZN2at6native29vectorized_elementwise_kernelILi2ENS0_13BinaryFunctorIsssZZZNS0_19maximum_kernel_cudaERNS_18TensorIteratorBaseEENKUlvE_clEvENKUlvE3_clEvEUlssE_EESt5arrayIPcLm3EEEEviT0_T1_,@function
        .size           _ZN2at6native29vectorized_elementwise_kernelILi2ENS0_13BinaryFunctorIsssZZZNS0_19maximum_kernel_cudaERNS_18TensorIteratorBaseEENKUlvE_clEvENKUlvE3_clEvEUlssE_EESt5arrayIPcLm3EEEEviT0_T1_,(.L_x_42422 - _ZN2at6native29vectorized_elementwise_kernelILi2ENS0_13BinaryFunctorIsssZZZNS0_19maximum_kernel_cudaERNS_18TensorIteratorBaseEENKUlvE_clEvENKUlvE3_clEvEUlssE_EESt5arrayIPcLm3EEEEviT0_T1_)
        .other          _ZN2at6native29vectorized_elementwise_kernelILi2ENS0_13BinaryFunctorIsssZZZNS0_19maximum_kernel_cudaERNS_18TensorIteratorBaseEENKUlvE_clEvENKUlvE3_clEvEUlssE_EESt5arrayIPcLm3EEEEviT0_T1_,@"STO_CUDA_ENTRY STV_DEFAULT"
_ZN2at6native29vectorized_elementwise_kernelILi2ENS0_13BinaryFunctorIsssZZZNS0_19maximum_kernel_cudaERNS_18TensorIteratorBaseEENKUlvE_clEvENKUlvE3_clEvEUlssE_EESt5arrayIPcLm3EEEEviT0_T1_:
.text._ZN2at6native29vectorized_elementwise_kernelILi2ENS0_13BinaryFunctorIsssZZZNS0_19maximum_kernel_cudaERNS_18TensorIteratorBaseEENKUlvE_clEvENKUlvE3_clEvEUlssE_EESt5arrayIPcLm3EEEEviT0_T1_:
        /* <DEDUP_REMOVED lines=40> */
[----:B------:R-:W-:-:S02]  /*0280*/  VIMNMX R5, R5, R6, !PT ;  /* 0x0000000605057248 */ /* 0x000fc40007fe0100 */
[----:B------:R-:W-:Y:S02]  /*0290*/  VIMNMX R6, R7, R12, !PT ;  /* 0x0000000c07067248 */ /* 0x000fe40007fe0100 */
[----:B------:R-:W-:Y:S02]  /*02a0*/  VIMNMX R12, R15, R16, !PT ;  /* 0x000000100f0c7248 */ /* 0x000fe40007fe0100 */
[----:B------:R-:W-:Y:S02]  /*02b0*/  VIMNMX R7, R13, R14, !PT ;  /* 0x0000000e0d077248 */ /* 0x000fe40007fe0100 */
        /* <DEDUP_REMOVED lines=14> */
[----:B------:R-:W-:Y:S02]  /*03a0*/  VIMNMX R0, R0, R9, !PT ;  /* 0x0000000900007248 */ /* 0x000fe40007fe0100 */
[----:B------:R-:W-:Y:S02]  /*03b0*/  VIMNMX R11, R8, R11, !PT ;  /* 0x0000000b080b7248 */ /* 0x000fe40007fe0100 */
[----:B------:R-:W-:Y:S02]  /*03c0*/  VIMNMX R10, R10, R13, !PT ;  /* 0x0000000d0a0a7248 */ /* 0x000fe40007fe0100 */
[----:B------:R-:W-:Y:S02]  /*03d0*/  VIMNMX R15, R14, R15, !PT ;  /* 0x0000000f0e0f7248 */ /* 0x000fe40007fe0100 */
        /* <DEDUP_REMOVED lines=9> */
.L_x_34825:
        /* <DEDUP_REMOVED lines=90> */
[----:B----4-:R-:W-:Y:S01]  /*0a10*/  VIMNMX R29, R10, R9, !PT ;  /* 0x000000090a1d7248 */ /* 0x010fe20007fe0100 */
[----:B------:R-:W-:-:S02]  /*0a20*/  VIADD R10, R3, 0x80 ;  /* 0x00000080030a7836 */ /* 0x000fc40000000000 */
[----:B0-----:R-:W-:-:S03]  /*0a30*/  @!P0 IMAD.WIDE.U32 R8, R19, 0x2, R12 ;  /* 0x0000000213088825 */ /* 0x001fc600078e000c */
[----:B------:R-:W-:Y:S02]  /*0a40*/  @!P0 MOV R3, R10 ;  /* 0x0000000a00038202 */ /* 0x000fe40000000f00 */
[----:B------:R0:W-:Y:S02]  /*0a50*/  @!P0 STG.E.U16 desc[UR4][R8.64], R29 ;  /* 0x0000001d08008986 */ /* 0x0001e4000c101504 */
[----:B------:R-:W-:Y:S02]  /*0a60*/  ISETP.GE.AND P0, PT, R3, R2, PT ;  /* 0x000000020300720c */ /* 0x000fe40003f06270 */
[----:B--2---:R-:W-:Y:S02]  /*0a70*/  VIMNMX R4, R20, R4, !PT ;  /* 0x0000000414047248 */ /* 0x004fe40007fe0100 */
[----:B------:R-:W-:Y:S02]  /*0a80*/  VIMNMX R21, R21, R22, !PT ;  /* 0x0000001615157248 */ /* 0x000fe40007fe0100 */
[----:B------:R-:W-:-:S02]  /*0a90*/  VIMNMX R5, R11, R5, !PT ;  /* 0x000000050b057248 */ /* 0x000fc40007fe0100 */
[----:B---3--:R-:W-:Y:S02]  /*0aa0*/  VIMNMX R24, R25, R24, !PT ;  /* 0x0000001819187248 */ /* 0x008fe40007fe0100 */
[----:B------:R-:W-:Y:S02]  /*0ab0*/  VIMNMX R6, R23, R6, !PT ;  /* 0x0000000617067248 */ /* 0x000fe40007fe0100 */
[----:B------:R-:W-:Y:S02]  /*0ac0*/  VIMNMX R27, R28, R27, !PT ;  /* 0x0000001b1c1b7248 */ /* 0x000fe40007fe0100 */
[----:B-----5:R-:W-:Y:S01]  /*0ad0*/  VIMNMX R7, R7, R26, !PT ;  /* 0x0000001a07077248 */ /* 0x020fe20007fe0100 */
        /* <DEDUP_REMOVED lines=13> */
.L_x_34828:
[----:B------:R-:W-:-:S13]  /*0bb0*/  ISETP.GE.AND P0, PT, R3, R2, PT ;  /* 0x000000020300720c */ /* 0x000fda0003f06270 */
[----:B------:R-:W-:Y:S05]  /*0bc0*/  @P0 BRA `(.L_x_34830) ;  /* 0x0000000000300947 */ /* 0x000fea0003800000 */
[----:B0-----:R-:W0:Y:S01]  /*0bd0*/  LDC.64 R8, c[0x0][0x218] ;  /* 0x00008600ff087b82 */ /* 0x001e220000000a00 */
[----:B------:R-:W-:Y:S01]  /*0be0*/  IMAD.IADD R11, R0, 0x1, R3 ;  /* 0x00000001000b7824 */ /* 0x000fe200078e0203 */
[----:B------:R-:W-:-:S03]  /*0bf0*/  IADD3 R3, R3, 0x80, RZ ;  /* 0x0000008003037810 */ /* 0x000fc60007ffe0ff */
[----:B0-----:R-:W-:-:S05]  /*0c00*/  IMAD.WIDE.U32 R8, R11, 0x2, R8 ;  /* 0x000000020b087825 */ /* 0x001fca00078e0008 */
[----:B------:R1:W-:Y:S02]  /*0c10*/  STG.E.U16 desc[UR4][R8.64], R5 ;  /* 0x0000000508007986 */ /* 0x0003e4000c101504 */
.L_x_34829:
[----:B------:R-:W-:-:S13]  /*0c20*/  ISETP.GE.AND P0, PT, R3, R2, PT ;  /* 0x000000020300720c */ /* 0x000fda0003f06270 */
[----:B------:R-:W-:Y:S05]  /*0c30*/  @P0 BRA `(.L_x_34831) ;  /* 0x0000000000340947 */ /* 0x000fea0003800000 */
[----:B-1----:R-:W1:Y:S01]  /*0c40*/  LDC.64 R4, c[0x0][0x218] ;  /* 0x00008600ff047b82 */ /* 0x002e620000000a00 */
[----:B0-----:R-:W-:Y:S02]  /*0c50*/  IMAD.IADD R9, R0, 0x1, R3 ;  /* 0x0000000100097824 */ /* 0x001fe400078e0203 */
[----:B------:R-:W-:Y:S02]  /*0c60*/  VIADD R3, R3, 0x80 ;  /* 0x0000008003037836 */ /* 0x000fe40000000000 */
[----:B-1----:R-:W-:-:S05]  /*0c70*/  IMAD.WIDE.U32 R4, R9, 0x2, R4 ;  /* 0x0000000209047825 */ /* 0x002fca00078e0004 */
[----:B------:R1:W-:Y:S02]  /*0c80*/  STG.E.U16 desc[UR4][R4.64], R6 ;  /* 0x0000000604007986 */ /* 0x0003e4000c101504 */
.L_x_34830:
        /* <DEDUP_REMOVED lines=8> */
.L_x_34831:
[----:B------:R-:W-:Y:S05]  /*0d10*/  BSYNC B1 ;  /* 0x0000000000017941 */ /* 0x000fea0003800000 */
.L_x_34827:
[----:B------:R-:W-:-:S13]  /*0d20*/  ISETP.GE.AND P0, PT, R3, R2, PT ;  /* 0x000000020300720c */ /* 0x000fda0003f06270 */
[----:B-12---:R-:W1:Y:S01]  /*0d30*/  @!P0 LDC.64 R4, c[0x0][0x218] ;  /* 0x00008600ff048b82 */ /* 0x006e620000000a00 */
[----:B0-----:R-:W-:Y:S01]  /*0d40*/  @!P0 IMAD.IADD R9, R0, 0x1, R3 ;  /* 0x0000000100098824 */ /* 0x001fe200078e0203 */
[----:B------:R-:W-:-:S03]  /*0d50*/  @!P0 IADD3 R3, R3, 0x80, RZ ;  /* 0x0000008003038810 */ /* 0x000fc60007ffe0ff */
[----:B-1----:R-:W-:-:S05]  /*0d60*/  @!P0 IMAD.WIDE.U32 R4, R9, 0x2, R4 ;  /* 0x0000000209048825 */ /* 0x002fca00078e0004 */
[----:B------:R2:W-:Y:S02]  /*0d70*/  @!P0 STG.E.U16 desc[UR4][R4.64], R7 ;  /* 0x0000000704008986 */ /* 0x0005e4000c101504 */
.L_x_34832:
[----:B------:R-:W-:Y:S05]  /*0d80*/  BSYNC B0 ;  /* 0x0000000000007941 */ /* 0x000fea0003800000 */
.L_x_34826:
        /* <DEDUP_REMOVED lines=8> */
.L_x_34833:
        /* <DEDUP_REMOVED lines=15> */
.L_x_42422:


//--------------------- .text._ZN2at6native29vectorized_elementwise_kernelILi4ENS0_13BinaryFunctorIsssZZZNS0_19maximum_kernel_cudaERNS_18TensorIteratorBaseEENKUlvE_clEvENKUlvE3_clEvEUlssE_EESt5arrayIPcLm3EEEEviT0_T1_ --------------------------
	.section	.text._ZN2at6native29vectorized_elementwise_kernelILi4ENS0_13BinaryFunctorIsssZZZNS0_19maximum_kernel_cudaERNS_18TensorIteratorBaseEENKUlvE_clEvENKUlvE3_clEvEUlssE_EESt5arrayIPcLm3EEEEviT0_T1_,"ax",@progbits
	.align	128
        .global         _ZN2at6native29vectorized_elementwise_kernelILi4ENS0_13BinaryFunctorIsssZZZNS0_19maximum_kernel_cudaERNS_18TensorIteratorBaseEENKUlvE_clEvENKUlvE3_clEvEUlssE_EESt5arrayIPcLm3EEEEviT0_T1_
        .type           _ZN2at6native29vectorized_elementwise_kernelILi4ENS0_13BinaryFunctorIsssZZZNS0_19maximum_kernel_cudaERNS_18TensorIteratorBaseEENKUlvE_clEvENKUlvE3_clEvEUlssE_EESt5arrayIPcLm3EEEEviT0_T1_,@function
        .size           _ZN2at6native29vectorized_elementwise_kernelILi4ENS0_13BinaryFunctorIsssZZZNS0_19maximum_kernel_cudaERNS_18TensorIteratorBaseEENKUlvE_clEvENKUlvE3_clEvEUlssE_EESt5arrayIPcLm3EEEEviT0_T1_,(.L_x_42423 - _ZN2at6native29vectorized_elementwise_kernelILi4ENS0_13BinaryFunctorIsssZZZNS0_19maximum_kernel_cudaERNS_18TensorIteratorBaseEENKUlvE_clEvENKUlvE3_clEvEUlssE_EESt5arrayIPcLm3EEEEviT0_T1_)
        .other          _ZN2at6native29vectorized_elementwise_kernelILi4ENS0_13BinaryFunctorIsssZZZNS0_19maximum_kernel_cudaERNS_18TensorIteratorBaseEENKUlvE_clEvENKUlvE3_clEvEUlssE_EESt5arrayIPcLm3EEEEviT0_T1_,@"STO_CUDA_ENTRY STV_DEFAULT"
_ZN2at6native29vectorized_elementwise_kernelILi4ENS0_13BinaryFunctorIsssZZZNS0_19maximum_kernel_cudaERNS_18TensorIteratorBaseEENKUlvE_clEvENKUlvE3_clEvEUlssE_EESt5arrayIPcLm3EEEEviT0_T1_:
.text._ZN2at6native29vectorized_elementwise_kernelILi4ENS0_13BinaryFunctorIsssZZZNS0_19maximum_kernel_cudaERNS_18TensorIteratorBaseEENKUlvE_clEvENKUlvE3_clEvEUlssE_EESt5arrayIPcLm3EEEEviT0_T1_:
        /* <DEDUP_REMOVED lines=37> */
[----:B------:R-:W-:Y:S02]  /*0250*/  VIMNMX R3, R3, R10, !PT ;  /* 0x0000000a03037248 */ /* 0x000fe40007fe0100 */
[----:B------:R-:W-:Y:S02]  /*0260*/  VIMNMX R10, R11, R12, !PT ;  /* 0x0000000c0b0a7248 */ /* 0x000fe40007fe0100 */
[----:B------:R-:W-:Y:S02]  /*0270*/  VIMNMX R11, R13, R14, !PT ;  /* 0x0000000e0d0b7248 */ /* 0x000fe40007fe0100 */
[----:B----4-:R-:W-:Y:S02]  /*0280*/  PRMT R13, R6, 0xbb32, RZ ;  /* 0x0000bb32060d7816 */ /* 0x010fe400000000ff */
[----:B------:R-:W-:-:S02]  /*0290*/  VIMNMX R12, R15, R16, !PT ;  /* 0x000000100f0c7248 */ /* 0x000fc40007fe0100 */
        /* <DEDUP_REMOVED lines=20> */
[----:B------:R-:W-:Y:S04]  /*03e0*/  STG.E.64 desc[UR4][R8.64], R10 ;  /* 0x0000000a08007986 */ /* 0x000fe8000c101b04 */
[----:B------:R-:W-:Y:S01]  /*03f0*/  STG.E.64 desc[UR4][R8.64+0x400], R14 ;  /* 0x0004000e08007986 */ /* 0x000fe2000c101b04 */
[----:B------:R-:W-:Y:S05]  /*0400*/  EXIT ;  /* 0x000000000000794d */ /* 0x000fea0003800000 */
.L_x_34834:
        /* <DEDUP_REMOVED lines=116> */
.L_x_34837:
[----:B------:R-:W-:-:S13]  /*0b50*/  ISETP.GE.AND P0, PT, R3, R2, PT ;  /* 0x000000020300720c */ /* 0x000fda0003f06270 */
[----:B------:R-:W-:Y:S05]  /*0b60*/  @P0 BRA `(.L_x_34839) ;  /* 0x0000000000300947 */ /* 0x000fea0003800000 */
[----:B0-----:R-:W0:Y:S01]  /*0b70*/  LDC.64 R8, c[0x0][0x218] ;  /* 0x00008600ff087b82 */ /* 0x001e220000000a00 */
[----:B------:R-:W-:Y:S01]  /*0b80*/  IMAD.IADD R11, R0, 0x1, R3 ;  /* 0x00000001000b7824 */ /* 0x000fe200078e0203 */
[----:B------:R-:W-:-:S03]  /*0b90*/  IADD3 R3, R3, 0x80, RZ ;  /* 0x0000008003037810 */ /* 0x000fc60007ffe0ff */
[----:B0-----:R-:W-:-:S05]  /*0ba0*/  IMAD.WIDE.U32 R8, R11, 0x2, R8 ;  /* 0x000000020b087825 */ /* 0x001fca00078e0008 */
[----:B------:R1:W-:Y:S02]  /*0bb0*/  STG.E.U16 desc[UR4][R8.64], R5 ;  /* 0x0000000508007986 */ /* 0x0003e4000c101504 */
.L_x_34838:
[----:B------:R-:W-:-:S13]  /*0bc0*/  ISETP.GE.AND P0, PT, R3, R2, PT ;  /* 0x000000020300720c */ /* 0x000fda0003f06270 */
[----:B------:R-:W-:Y:S05]  /*0bd0*/  @P0 BRA `(.L_x_34840) ;  /* 0x0000000000340947 */ /* 0x000fea0003800000 */
[----:B-1----:R-:W1:Y:S01]  /*0be0*/  LDC.64 R4, c[0x0][0x218] ;  /* 0x00008600ff047b82 */ /* 0x002e620000000a00 */
[----:B0-----:R-:W-:Y:S02]  /*0bf0*/  IMAD.IADD R9, R0, 0x1, R3 ;  /* 0x0000000100097824 */ /* 0x001fe400078e0203 */
[----:B------:R-:W-:Y:S02]  /*0c00*/  VIADD R3, R3, 0x80 ;  /* 0x0000008003037836 */ /* 0x000fe40000000000 */
[----:B-1----:R-:W-:-:S05]  /*0c10*/  IMAD.WIDE.U32 R4, R9, 0x2, R4 ;  /* 0x0000000209047825 */ /* 0x002fca00078e0004 */
[----:B------:R1:W-:Y:S02]  /*0c20*/  STG.E.U16 desc[UR4][R4.64], R6 ;  /* 0x0000000604007986 */ /* 0x0003e4000c101504 */
.L_x_34839:
        /* <DEDUP_REMOVED lines=8> */
.L_x_34840:
[----:B------:R-:W-:Y:S05]  /*0cb0*/  BSYNC B1 ;  /* 0x0000000000017941 */ /* 0x000fea0003800000 */
.L_x_34836:
[----:B------:R-:W-:-:S13]  /*0cc0*/  ISETP.GE.AND P0, PT, R3, R2, PT ;  /* 0x000000020300720c */ /* 0x000fda0003f06270 */
[----:B-12---:R-:W1:Y:S01]  /*0cd0*/  @!P0 LDC.64 R4, c[0x0][0x218] ;  /* 0x00008600ff048b82 */ /* 0x006e620000000a00 */
[----:B0-----:R-:W-:Y:S01]  /*0ce0*/  @!P0 IMAD.IADD R9, R0, 0x1, R3 ;  /* 0x0000000100098824 */ /* 0x001fe200078e0203 */
[----:B------:R-:W-:-:S03]  /*0cf0*/  @!P0 IADD3 R3, R3, 0x80, RZ ;  /* 0x0000008003038810 */ /* 0x000fc60007ffe0ff */
[----:B-1----:R-:W-:-:S05]  /*0d00*/  @!P0 IMAD.WIDE.U32 R4, R9, 0x2, R4 ;  /* 0x0000000209048825 */ /* 0x002fca00078e0004 */
[----:B------:R2:W-:Y:S02]  /*0d10*/  @!P0 STG.E.U16 desc[UR4][R4.64], R7 ;  /* 0x0000000704008986 */ /* 0x0005e4000c101504 */
.L_x_34841:
[----:B------:R-:W-:Y:S05]  /*0d20*/  BSYNC B0 ;  /* 0x0000000000007941 */ /* 0x000fea0003800000 */
.L_x_34835:
        /* <DEDUP_REMOVED lines=8> */
.L_x_34842:
        /* <DEDUP_REMOVED lines=13> */
.L_x_42423:


//--------------------- .text._ZN2at6native29vectorized_elementwise_kernelILi8ENS0_13BinaryFunctorIsssZZZNS0_19maximum_kernel_cudaERNS_18TensorIteratorBaseEENKUlvE_clEvENKUlvE3_clEvEUlssE_EESt5arrayIPcLm3EEEEviT0_T1_ --------------------------
	.section	.text._ZN2at6native29vectorized_elementwise_kernelILi8ENS0_13BinaryFunctorIsssZZZNS0_19maximum_kernel_cudaERNS_18TensorIteratorBaseEENKUlvE_clEvENKUlvE3_clEvEUlssE_EESt5arrayIPcLm3EEEEviT0_T1_,"ax",@progbits
	.align	128
        .global         _ZN2at6native29vectorized_elementwise_kernelILi8ENS0_13BinaryFunctorIsssZZZNS0_19maximum_kernel_cudaERNS_18TensorIteratorBaseEENKUlvE_clEvENKUlvE3_clEvEUlssE_EESt5arrayIPcLm3EEEEviT0_T1_
        .type           _ZN2at6native29vectorized_elementwise_kernelILi8ENS0_13BinaryFunctorIsssZZZNS0_19maximum_kernel_cudaERNS_18TensorIteratorBaseEENKUlvE_clEvENKUlvE3_clEvEUlssE_EESt5arrayIPcLm3EEEEviT0_T1_,@function
        .size           _ZN2at6native29vectorized_elementwise_kernelILi8ENS0_13BinaryFunctorIsssZZZNS0_19maximum_kernel_cudaERNS_18TensorIteratorBaseEENKUlvE_clEvENKUlvE3_clEvEUlssE_EESt5arrayIPcLm3EEEEviT0_T1_,(.L_x_42424 - _ZN2at6native29vectorized_elementwise_kernelILi8ENS0_13BinaryFunctorIsssZZZNS0_19maximum_kernel_cudaERNS_18TensorIteratorBaseEENKUlvE_clEvENKUlvE3_clEvEUlssE_EESt5arrayIPcLm3EEEEviT0_T1_)
        .other          _ZN2at6native29vectorized_elementwise_kernelILi8ENS0_13BinaryFunctorIsssZZZNS0_19maximum_kernel_cudaERNS_18TensorIteratorBaseEENKUlvE_clEvENKUlvE3_clEvEUlssE_EESt5arrayIPcLm3EEEEviT0_T1_,@"STO_CUDA_ENTRY STV_DEFAULT"
_ZN2at6native29vectorized_elementwise_kernelILi8ENS0_13BinaryFunctorIsssZZZNS0_19maximum_kernel_cudaERNS_18TensorIteratorBaseEENKUlvE_clEvENKUlvE3_clEvEUlssE_EESt5arrayIPcLm3EEEEviT0_T1_:
.text._ZN2at6native29vectorized_elementwise_kernelILi8ENS0_13BinaryFunctorIsssZZZNS0_19maximum_kernel_cudaERNS_18TensorIteratorBaseEENKUlvE_clEvENKUlvE3_clEvEUlssE_EESt5arrayIPcLm3EEEEviT0_T1_:
        /* <DEDUP_REMOVED lines=42> */
[----:B------:R-:W-:Y:S02]  /*02a0*/  VIMNMX R5, R5, R14, !PT ;  /* 0x0000000e05057248 */ /* 0x000fe40007fe0100 */
[----:B------:R-:W-:Y:S02]  /*02b0*/  VIMNMX R14, R15, R16, !PT ;  /* 0x000000100f0e7248 */ /* 0x000fe40007fe0100 */
[----:B------:R-:W-:Y:S02]  /*02c0*/  VIMNMX R15, R17, R18, !PT ;  /* 0x00000012110f7248 */ /* 0x000fe40007fe0100 */
[----:B------:R-:W-:-:S02]  /*02d0*/  VIMNMX R16, R19, R20, !PT ;  /* 0x0000001413107248 */ /* 0x000fc40007fe0100 */
[----:B------:R-:W-:Y:S02]  /*02e0*/  VIMNMX R6, R8, R13, !PT ;  /* 0x0000000d08067248 */ /* 0x000fe40007fe0100 */
[----:B------:R-:W-:Y:S02]  /*02f0*/  VIMNMX R9, R10, R9, !PT ;  /* 0x000000090a097248 */ /* 0x000fe40007fe0100 */
[----:B------:R-:W-:Y:S02]  /*0300*/  VIMNMX R0, R0, R4, !PT ;  /* 0x0000000400007248 */ /* 0x000fe40007fe0100 */
[----:B------:R-:W-:Y:S02]  /*0310*/  VIMNMX R7, R11, R7, !PT ;  /* 0x000000070b077248 */ /* 0x000fe40007fe0100 */
[----:B------:R-:W-:Y:S02]  /*0320*/  PRMT R4, R14, 0x1054, R5 ;  /* 0x000010540e047816 */ /* 0x000fe40000000005 */
[----:B------:R-:W-:-:S02]  /*0330*/  PRMT R5, R16, 0x1054, R15 ;  /* 0x0000105410057816 */ /* 0x000fc4000000000f */
[----:B------:R-:W-:Y:S02]  /*0340*/  PRMT R6, R9, 0x1054, R6 ;  /* 0x0000105409067816 */ /* 0x000fe40000000006 */
[----:B------:R-:W-:-:S05]  /*0350*/  PRMT R7, R7, 0x1054, R0 ;  /* 0x0000105407077816 */ /* 0x000fca0000000000 */
[----:B------:R-:W-:Y:S01]  /*0360*/  STG.E.128 desc[UR4][R2.64], R4 ;  /* 0x0000000402007986 */ /* 0x000fe2000c101d04 */
[----:B------:R-:W-:Y:S05]  /*0370*/  EXIT ;  /* 0x000000000000794d */ /* 0x000fea0003800000 */
.L_x_34843:
        /* <DEDUP_REMOVED lines=101> */
[----:B-----5:R-:W-:Y:S02]  /*09d0*/  VIMNMX R27, R28, R27, !PT ;  /* 0x0000001b1c1b7248 */ /* 0x020fe40007fe0100 */
[----:B------:R-:W-:Y:S01]  /*09e0*/  VIMNMX R7, R7, R26, !PT ;  /* 0x0000001a07077248 */ /* 0x000fe20007fe0100 */
        /* <DEDUP_REMOVED lines=13> */
.L_x_34846:
[----:B------:R-:W-:-:S13]  /*0ac0*/  ISETP.GE.AND P0, PT, R3, R2, PT ;  /* 0x000000020300720c */ /* 0x000fda0003f06270 */
[----:B------:R-:W-:Y:S05]  /*0ad0*/  @P0 BRA `(.L_x_34848) ;  /* 0x0000000000300947 */ /* 0x000fea0003800000 */
[----:B0-----:R-:W0:Y:S01]  /*0ae0*/  LDC.64 R8, c[0x0][0x218] ;  /* 0x00008600ff087b82 */ /* 0x001e220000000a00 */
[----:B------:R-:W-:Y:S01]  /*0af0*/  IMAD.IADD R11, R0, 0x1, R3 ;  /* 0x00000001000b7824 */ /* 0x000fe200078e0203 */
[----:B------:R-:W-:-:S03]  /*0b00*/  IADD3 R3, R3, 0x80, RZ ;  /* 0x0000008003037810 */ /* 0x000fc60007ffe0ff */
[----:B0-----:R-:W-:-:S05]  /*0b10*/  IMAD.WIDE.U32 R8, R11, 0x2, R8 ;  /* 0x000000020b087825 */ /* 0x001fca00078e0008 */
[----:B------:R1:W-:Y:S02]  /*0b20*/  STG.E.U16 desc[UR4][R8.64], R5 ;  /* 0x0000000508007986 */ /* 0x0003e4000c101504 */
.L_x_34847:
[----:B------:R-:W-:-:S13]  /*0b30*/  ISETP.GE.AND P0, PT, R3, R2, PT ;  /* 0x000000020300720c */ /* 0x000fda0003f06270 */
[----:B------:R-:W-:Y:S05]  /*0b40*/  @P0 BRA `(.L_x_34849) ;  /* 0x0000000000340947 */ /* 0x000fea0003800000 */
[----:B-1----:R-:W1:Y:S01]  /*0b50*/  LDC.64 R4, c[0x0][0x218] ;  /* 0x00008600ff047b82 */ /* 0x002e620000000a00 */
[----:B0-----:R-:W-:Y:S02]  /*0b60*/  IMAD.IADD R9, R0, 0x1, R3 ;  /* 0x0000000100097824 */ /* 0x001fe400078e0203 */
[----:B------:R-:W-:Y:S02]  /*0b70*/  VIADD R3, R3, 0x80 ;  /* 0x0000008003037836 */ /* 0x000fe40000000000 */
[----:B-1----:R-:W-:-:S05]  /*0b80*/  IMAD.WIDE.U32 R4, R9, 0x2, R4 ;  /* 0x0000000209047825 */ /* 0x002fca00078e0004 */
[----:B------:R1:W-:Y:S02]  /*0b90*/  STG.E.U16 desc[UR4][R4.64], R6 ;  /* 0x0000000604007986 */ /* 0x0003e4000c101504 */
.L_x_34848:
        /* <DEDUP_REMOVED lines=8> */
.L_x_34849:
[----:B------:R-:W-:Y:S05]  /*0c20*/  BSYNC B1 ;  /* 0x0000000000017941 */ /* 0x000fea0003800000 */
.L_x_34845:
[----:B------:R-:W-:-:S13]  /*0c30*/  ISETP.GE.AND P0, PT, R3, R2, PT ;  /* 0x000000020300720c */ /* 0x000fda0003f06270 */
[----:B-12---:R-:W1:Y:S01]  /*0c40*/  @!P0 LDC.64 R4, c[0x0][0x218] ;  /* 0x00008600ff048b82 */ /* 0x006e620000000a00 */
[----:B0-----:R-:W-:Y:S01]  /*0c50*/  @!P0 IMAD.IADD R9, R0, 0x1, R3 ;  /* 0x0000000100098824 */ /* 0x001fe200078e0203 */
[----:B------:R-:W-:-:S03]  /*0c60*/  @!P0 IADD3 R3, R3, 0x80, RZ ;  /* 0x0000008003038810 */ /* 0x000fc60007ffe0ff */
[----:B-1----:R-:W-:-:S05]  /*0c70*/  @!P0 IMAD.WIDE.U32 R4, R9, 0x2, R4 ;  /* 0x0000000209048825 */ /* 0x002fca00078e0004 */
[----:B------:R2:W-:Y:S02]  /*0c80*/  @!P0 STG.E.U16 desc[UR4][R4.64], R7 ;  /* 0x0000000704008986 */ /* 0x0005e4000c101504 */
.L_x_34850:
[----:B------:R-:W-:Y:S05]  /*0c90*/  BSYNC B0 ;  /* 0x0000000000007941 */ /* 0x000fea0003800000 */
.L_x_34844:
        /* <DEDUP_REMOVED lines=8> */
.L_x_34851:
        /* <DEDUP_REMOVED lines=14> */
.L_x_42424:


//--------------------- .text._ZN2at6native18elementwise_kernelILi128ELi4EZNS0_15gpu_kernel_implINS0_13AUnaryFunctorIlllZZZNS0_19maximum_kernel_cudaERNS_18TensorIteratorBaseEENKUlvE_clEvENKUlvE2_clEvEUlllE_EEEEvS5_RKT_EUliE_EEviT1_ --------------------------
	.section	.text._ZN2at6native18elementwise_kernelILi128ELi4EZNS0_15gpu_kernel_implINS0_13AUnaryFunctorIlllZZZNS0_19maximum_kernel_cudaERNS_18TensorIteratorBaseEENKUlvE_clEvENKUlvE2_clEvEUlllE_EEEEvS5_RKT_EUliE_EEviT1_,"ax",@progbits
	.align	128
        .global         _ZN2at6native18elementwise_kernelILi128ELi4EZNS0_15gpu_kernel_implINS0_13AUnaryFunctorIlllZZZNS0_19maximum_kernel_cudaERNS_18TensorIteratorBaseEENKUlvE_clEvENKUlvE2_clEvEUlllE_EEEEvS5_RKT_EUliE_EEviT1_
        .type           _ZN2at6native18elementwise_kernelILi128ELi4EZNS0_15gpu_kernel_implINS0_13AUnaryFunctorIlllZZZNS0_19maximum_kernel_cudaERNS_18TensorIteratorBaseEENKUlvE_clEvENKUlvE2_clEvEUlllE_EEEEvS5_RKT_EUliE_EEviT1_,@function
        .size           _ZN2at6native18elementwise_kernelILi128ELi4EZNS0_15gpu_kernel_implINS0_13AUnaryFunctorIlllZZZNS0_19maximum_kernel_cudaERNS_18TensorIteratorBaseEENKUlvE_clEvENKUlvE2_clEvEUlllE_EEEEvS5_RKT_EUliE_EEviT1_,(.L_x_42425 - _ZN2at6native18elementwise_kernelILi128ELi4EZNS0_15gpu_kernel_implINS0_13AUnaryFunctorIlllZZZNS0_19maximum_kernel_cudaERNS_18TensorIteratorBaseEENKUlvE_clEvENKUlvE2_clEvEUlllE_EEEEvS5_RKT_EUliE_EEviT1_)
        .other          _ZN2at6native18elementwise_kernelILi128ELi4EZNS0_15gpu_kernel_implINS0_13AUnaryFunctorIlllZZZNS0_19maximum_kernel_cudaERNS_18TensorIteratorBaseEENKUlvE_clEvENKUlvE2_clEvEUlllE_EEEEvS5_RKT_EUliE_EEviT1_,@"STO_CUDA_ENTRY STV_DEFAULT"
_ZN2at6native18elementwise_kernelILi128ELi4EZNS0_15gpu_kernel_implINS0_13AUnaryFunctorIlllZZZNS0_19maximum_kernel_cudaERNS_18TensorIteratorBaseEENKUlvE_clEvENKUlvE2_clEvEUlllE_EEEEvS5_RKT_EUliE_EEviT1_:
.text._ZN2at6native18elementwise_kernelILi128ELi4EZNS0_15gpu_kernel_implINS0_13AUnaryFunctorIlllZZZNS0_19maximum_kernel_cudaERNS_18TensorIteratorBaseEENKUlvE_clEvENKUlvE2_clEvEUlllE_EEEEvS5_RKT_EUliE_EEviT1_:
        /* <DEDUP_REMOVED lines=314> */
.L_x_34854:
        /* <DEDUP_REMOVED lines=21> */
.L_x_34858:
[----:B------:R0:W5:Y:S01]  /*14f0*/  LDG.E.U8 R2, desc[UR36][R4.64] ;  /* 0x0000002404027981 */ /* 0x000162000c1e1100 */
[----:B------:R-:W-:Y:S01]  /*1500*/  IMAD.MOV.U32 R3, RZ, RZ, RZ ;  /* 0x000000ffff037224 */ /* 0x000fe200078e00ff */
[----:B------:R-:W-:Y:S06]  /*1510*/  BRA `(.L_x_34860) ;  /* 0x0000000c00487947 */ /* 0x000fec0003800000 */
.L_x_34857:
        /* <DEDUP_REMOVED lines=8> */
.L_x_34862:
[----:B------:R-:W2:Y:S02]  /*15a0*/  LDG.E R2, desc[UR36][R4.64] ;  /* 0x0000002404027981 */ /* 0x000ea4000c1e1900 */
[----:B--2---:R-:W-:Y:S01]  /*15b0*/  SHF.R.S32.HI R3, RZ, 0x1f, R2 ;  /* 0x0000001fff037819 */ /* 0x004fe20000011402 */
[----:B------:R-:W-:Y:S06]  /*15c0*/  BRA `(.L_x_34860) ;  /* 0x0000000c001c7947 */ /* 0x000fec0003800000 */
.L_x_34861:
[----:B------:R-:W2:Y:S02]  /*15d0*/  LDG.E.S16 R2, desc[UR36][R4.64] ;  /* 0x0000002404027981 */ /* 0x000ea4000c1e1700 */
[----:B--2---:R-:W-:Y:S01]  /*15e0*/  SHF.R.S32.HI R3, RZ, 0x1f, R2 ;  /* 0x0000001fff037819 */ /* 0x004fe20000011402 */
[----:B------:R-:W-:Y:S06]  /*15f0*/  BRA `(.L_x_34860) ;  /* 0x0000000c00107947 */ /* 0x000fec0003800000 */
.L_x_34856:
        /* <DEDUP_REMOVED lines=9> */
.L_x_34864:
[----:B------:R-:W2:Y:S02]  /*1690*/  LDG.E.U16 R4, desc[UR36][R4.64] ;  /* 0x0000002404047981 */ /* 0x000ea4000c1e1500 */
[----:B--2---:R-:W-:-:S06]  /*16a0*/  HADD2.F32 R2, -RZ, R4.H0_H0 ;  /* 0x20000004ff027230 */ /* 0x004fcc0000004100 */
[----:B------:R-:W0:Y:S01]  /*16b0*/  F2I.S64.TRUNC R2, R2 ;  /* 0x0000000200027311 */ /* 0x000e22000020d900 */
[----:B------:R-:W-:Y:S05]  /*16c0*/  BRA `(.L_x_34860) ;  /* 0x0000000800dc7947 */ /* 0x000fea0003800000 */
.L_x_34863:
        /* <DEDUP_REMOVED lines=9> */
.L_x_34866:
[----:B------:R-:W2:Y:S02]  /*1760*/  LDG.E.U16 R4, desc[UR36][R4.64] ;  /* 0x0000002404047981 */ /* 0x000ea4000c1e1500 */
[----:B--2---:R-:W-:-:S06]  /*1770*/  HADD2.F32 R2, -RZ, R4.H0_H0 ;  /* 0x20000004ff027230 */ /* 0x004fcc0000004100 */
[----:B------:R-:W0:Y:S01]  /*1780*/  F2I.S64.TRUNC R2, R2 ;  /* 0x0000000200027311 */ /* 0x000e22000020d900 */
[----:B------:R-:W-:Y:S05]  /*1790*/  BRA `(.L_x_34860) ;  /* 0x0000000800a87947 */ /* 0x000fea0003800000 */
.L_x_34865:
[----:B------:R-:W2:Y:S02]  /*17a0*/  LDG.E.64 R2, desc[UR36][R4.64] ;  /* 0x0000002404027981 */ /* 0x000ea4000c1e1b00 */
[----:B--2---:R-:W0:Y:S01]  /*17b0*/  F2I.S64.F64.TRUNC R2, R2 ;  /* 0x0000000200027311 */ /* 0x004e22000030d900 */
[----:B------:R-:W-:Y:S05]  /*17c0*/  BRA `(.L_x_34860) ;  /* 0x00000008009c7947 */ /* 0x000fea0003800000 */
.L_x_34855:
        /* <DEDUP_REMOVED lines=13> */
.L_x_34869:
[----:B------:R-:W2:Y:S02]  /*18a0*/  LDG.E.64 R2, desc[UR36][R4.64] ;  /* 0x0000002404027981 */ /* 0x000ea4000c1e1b00 */
[----:B--2---:R-:W0:Y:S01]  /*18b0*/  F2I.S64.F64.TRUNC R2, R2 ;  /* 0x0000000200027311 */ /* 0x004e22000030d900 */
[----:B------:R-:W-:Y:S05]  /*18c0*/  BRA `(.L_x_34860) ;  /* 0x00000008005c7947 */ /* 0x000fea0003800000 */
.L_x_34868:
        /* <DEDUP_REMOVED lines=27> */
.L_x_34871:
        /* <DEDUP_REMOVED lines=14> */
.L_x_34870:
[----:B------:R-:W2:Y:S02]  /*1b60*/  LDG.E.U16 R2, desc[UR36][R4.64] ;  /* 0x0000002404027981 */ /* 0x000ea4000c1e1500 */
[----:B--2---:R-:W-:-:S06]  /*1b70*/  IMAD.U32 R2, R2, 0x10000, RZ ;  /* 0x0001000002027824 */ /* 0x004fcc00078e00ff */
[----:B------:R-:W0:Y:S01]  /*1b80*/  F2I.S64.TRUNC R2, R2 ;  /* 0x0000000200027311 */ /* 0x000e22000020d900 */
[----:B------:R-:W-:Y:S05]  /*1b90*/  BRA `(.L_x_34860) ;  /* 0x0000000400a87947 */ /* 0x000fea0003800000 */
.L_x_34867:
        /* <DEDUP_REMOVED lines=11> */
.L_x_34874:
        /* <DEDUP_REMOVED lines=21> */
.L_x_34878:
[----:B------:R-:W-:Y:S05]  /*1da0*/  BSYNC B1 ;  /* 0x0000000000017941 */ /* 0x000fea0003800000 */
.L_x_34877:
[----:B------:R-:W-:Y:S01]  /*1db0*/  IMAD.SHL.U32 R2, R2, 0x100000, RZ ;  /* 0x0010000002027824 */ /* 0x000fe200078e00ff */
[----:B------:R-:W-:-:S04]  /*1dc0*/  LEA R3, R0, 0x3b800000, 0x17 ;  /* 0x3b80000000037811 */ /* 0x000fc800078eb8ff */
[----:B------:R-:W-:-:S07]  /*1dd0*/  LOP3.LUT R2, R3, R2, R4, 0xfe, !PT ;  /* 0x0000000203027212 */ /* 0x000fce00078efe04 */
.L_x_34876:
[----:B------:R-:W-:Y:S05]  /*1de0*/  BSYNC B0 ;  /* 0x0000000000007941 */ /* 0x000fea0003800000 */
.L_x_34875:
[----:B------:R-:W1:Y:S01]  /*1df0*/  F2I.S64.TRUNC R2, R2 ;  /* 0x0000000200027311 */ /* 0x000e62000020d900 */
[----:B------:R-:W-:Y:S05]  /*1e00*/  BRA `(.L_x_34860) ;  /* 0x00000004000c7947 */ /* 0x000fea0003800000 */
.L_x_34873:
        /* <DEDUP_REMOVED lines=21> */
.L_x_34882:
[----:B------:R-:W-:Y:S05]  /*1f60*/  BSYNC B1 ;  /* 0x0000000000017941 */ /* 0x000fea0003800000 */
.L_x_34881:
[----:B------:R-:W-:Y:S01]  /*1f70*/  IMAD.SHL.U32 R2, R2, 0x200000, RZ ;  /* 0x0020000002027824 */ /* 0x000fe200078e00ff */
[----:B------:R-:W-:-:S04]  /*1f80*/  LEA R3, R0, 0x37800000, 0x17 ;  /* 0x3780000000037811 */ /* 0x000fc800078eb8ff */
[----:B------:R-:W-:-:S07]  /*1f90*/  LOP3.LUT R2, R3, R2, R4, 0xfe, !PT ;  /* 0x0000000203027212 */ /* 0x000fce00078efe04 */
.L_x_34880:
[----:B------:R-:W-:Y:S05]  /*1fa0*/  BSYNC B0 ;  /* 0x0000000000007941 */ /* 0x000fea0003800000 */
.L_x_34879:
[----:B------:R-:W2:Y:S01]  /*1fb0*/  F2I.S64.TRUNC R2, R2 ;  /* 0x0000000200027311 */ /* 0x000ea2000020d900 */
[----:B------:R-:W-:Y:S05]  /*1fc0*/  BRA `(.L_x_34860) ;  /* 0x00000000009c7947 */ /* 0x000fea0003800000 */
.L_x_34872:
        /* <DEDUP_REMOVED lines=14> */
.L_x_34886:
[----:B------:R-:W-:Y:S05]  /*20b0*/  BSYNC B0 ;  /* 0x0000000000007941 */ /* 0x000fea0003800000 */
.L_x_34885:
[----:B------:R-:W4:Y:S01]  /*20c0*/  F2I.S64.TRUNC R2, R2 ;  /* 0x0000000200027311 */ /* 0x000f22000020d900 */
[----:B------:R-:W-:Y:S05]  /*20d0*/  BRA `(.L_x_34860) ;  /* 0x0000000000587947 */ /* 0x000fea0003800000 */
.L_x_34859:
        /* <DEDUP_REMOVED lines=16> */
.L_x_34887:
[----:B------:R-:W-:Y:S01]  /*21e0*/  CS2R R2, SRZ ;  /* 0x0000000000027805 */ /* 0x000fe2000001ff00 */
[----:B------:R-:W-:Y:S06]  /*21f0*/  BRA `(.L_x_34860) ;  /* 0x0000000000107947 */ /* 0x000fec0003800000 */
.L_x_34884:
[----:B------:R0:W5:Y:S01]  /*2200*/  LDG.E.64 R2, desc[UR36][R4.64] ;  /* 0x0000002404027981 */ /* 0x000162000c1e1b00 */
[----:B------:R-:W-:Y:S05]  /*2210*/  BRA `(.L_x_34860) ;  /* 0x0000000000087947 */ /* 0x000fea0003800000 */
.L_x_34883:
[----:B------:R3:W5:Y:S01]  /*2220*/  LDG.E R2, desc[UR36][R4.64] ;  /* 0x0000002404027981 */ /* 0x000762000c1e1900 */
[----:B------:R-:W-:-:S07]  /*2230*/  IMAD.MOV.U32 R3, RZ, RZ, RZ ;  /* 0x000000ffff037224 */ /* 0x000fce00078e00ff */
.L_x_34860:
[----:B0--3--:R-:W0:Y:S01]  /*2240*/  LDC.U8 R4, c[0x0][0x430] ;  /* 0x00010c00ff047b82 */ /* 0x009e220000000000 */
[----:B------:R-:W-:Y:S02]  /*2250*/  ULDC.64 UR4, c[0x0][0x428] ;  /* 0x00010a0000047ab9 */ /* 0x000fe40000000a00 */
[----:B-12-45:R-:W-:-:S04]  /*2260*/  ISETP.GT.U32.AND P0, PT, R2, UR4, PT ;  /* 0x0000000402007c0c */ /* 0x036fc8000bf04070 */
[----:B------:R-:W-:-:S04]  /*2270*/  ISETP.GT.AND.EX P0, PT, R3, UR5, PT, P0 ;  /* 0x0000000503007c0c */ /* 0x000fc8000bf04300 */
        /* <DEDUP_REMOVED lines=16> */
.L_x_34891:
[----:B------:R3:W-:Y:S01]  /*2380*/  STG.E.U8 desc[UR36][R16.64], R5 ;  /* 0x0000000510007986 */ /* 0x0007e2000c101124 */
[----:B------:R-:W-:Y:S05]  /*2390*/  BRA `(.L_x_34893) ;  /* 0x0000000c00507947 */ /* 0x000fea0003800000 */
.L_x_34890:
        /* <DEDUP_REMOVED lines=8> */
.L_x_34895:
[----:B------:R1:W-:Y:S01]  /*2420*/  STG.E desc[UR36][R16.64], R5 ;  /* 0x0000000510007986 */ /* 0x0003e2000c101924 */
[----:B------:R-:W-:Y:S05]  /*2430*/  BRA `(.L_x_34893) ;  /* 0x0000000c00287947 */ /* 0x000fea0003800000 */
.L_x_34894:
[----:B------:R2:W-:Y:S01]  /*2440*/  STG.E.U16 desc[UR36][R16.64], R5 ;  /* 0x0000000510007986 */ /* 0x0005e2000c101524 */
[----:B------:R-:W-:Y:S05]  /*2450*/  BRA `(.L_x_34893) ;  /* 0x0000000c00207947 */ /* 0x000fea0003800000 */
.L_x_34889:
        /* <DEDUP_REMOVED lines=9> */
.L_x_34897:
[----:B------:R-:W0:Y:S02]  /*24f0*/  I2F.S64 R0, R2 ;  /* 0x0000000200007312 */ /* 0x000e240000301400 */
[----:B0-----:R-:W-:-:S05]  /*2500*/  F2FP.F16.F32.PACK_AB R0, RZ, R0 ;  /* 0x00000000ff00723e */ /* 0x001fca00000000ff */
[----:B------:R0:W-:Y:S01]  /*2510*/  STG.E.U16 desc[UR36][R16.64], R0 ;  /* 0x0000000010007986 */ /* 0x0001e2000c101524 */
[----:B------:R-:W-:Y:S05]  /*2520*/  BRA `(.L_x_34893) ;  /* 0x0000000800ec7947 */ /* 0x000fea0003800000 */
.L_x_34896:
        /* <DEDUP_REMOVED lines=10> */
.L_x_34899:
[----:B------:R-:W0:Y:S02]  /*25d0*/  I2F.S64 R2, R2 ;  /* 0x0000000200027312 */ /* 0x000e240000301400 */
[----:B0-----:R-:W-:-:S04]  /*25e0*/  F2FP.F16.F32.PACK_AB R3, RZ, R2 ;  /* 0x00000002ff03723e */ /* 0x001fc800000000ff */
[----:B------:R-:W-:-:S05]  /*25f0*/  PRMT R3, R3, 0x5410, RZ ;  /* 0x0000541003037816 */ /* 0x000fca00000000ff */
[----:B------:R0:W-:Y:S01]  /*2600*/  STG.E desc[UR36][R16.64], R3 ;  /* 0x0000000310007986 */ /* 0x0001e2000c101924 */
[----:B------:R-:W-:Y:S05]  /*2610*/  BRA `(.L_x_34893) ;  /* 0x0000000800b07947 */ /* 0x000fea0003800000 */
.L_x_34898:
[----:B------:R-:W0:Y:S02]  /*2620*/  I2F.F64.S64 R2, R2 ;  /* 0x0000000200027312 */ /* 0x000e240000301c00 */
[----:B0-----:R0:W-:Y:S01]  /*2630*/  STG.E.64 desc[UR36][R16.64], R2 ;  /* 0x0000000210007986 */ /* 0x0011e2000c101b24 */
[----:B------:R-:W-:Y:S05]  /*2640*/  BRA `(.L_x_34893) ;  /* 0x0000000800a47947 */ /* 0x000fea0003800000 */
.L_x_34888:
        /* <DEDUP_REMOVED lines=13> */
.L_x_34902:
[----:B------:R-:W0:Y:S01]  /*2720*/  I2F.F64.S64 R4, R2 ;  /* 0x0000000200047312 */ /* 0x000e220000301c00 */
[----:B------:R-:W-:-:S05]  /*2730*/  CS2R R6, SRZ ;  /* 0x0000000000067805 */ /* 0x000fca000001ff00 */
[----:B0-----:R0:W-:Y:S01]  /*2740*/  STG.E.128 desc[UR36][R16.64], R4 ;  /* 0x0000000410007986 */ /* 0x0011e2000c101d24 */
[----:B------:R-:W-:Y:S05]  /*2750*/  BRA `(.L_x_34893) ;  /* 0x0000000800607947 */ /* 0x000fea0003800000 */
.L_x_34901:
        /* <DEDUP_REMOVED lines=21> */
.L_x_34906:
[----:B------:R-:W-:Y:S05]  /*28b0*/  BSYNC B0 ;  /* 0x0000000000007941 */ /* 0x000fea0003800000 */
.L_x_34905:
[----:B------:R-:W-:-:S05]  /*28c0*/  LOP3.LUT R5, R0, R5, RZ, 0xfc, !PT ;  /* 0x0000000500057212 */ /* 0x000fca00078efcff */
[----:B------:R0:W-:Y:S01]  /*28d0*/  STG.E.U8 desc[UR36][R16.64], R5 ;  /* 0x0000000510007986 */ /* 0x0001e2000c101124 */
[----:B------:R-:W-:Y:S05]  /*28e0*/  BRA `(.L_x_34893) ;  /* 0x0000000400fc7947 */ /* 0x000fea0003800000 */
.L_x_34904:
        /* <DEDUP_REMOVED lines=13> */
.L_x_34908:
[----:B------:R-:W-:Y:S01]  /*29c0*/  IMAD.MOV.U32 R0, RZ, RZ, 0x7f ;  /* 0x0000007fff007424 */ /* 0x000fe200078e00ff */
[----:B------:R-:W-:-:S04]  /*29d0*/  ISETP.GT.U32.AND P0, PT, R4, 0x7f800000, PT ;  /* 0x7f8000000400780c */ /* 0x000fc80003f04070 */
[----:B------:R-:W-:-:S09]  /*29e0*/  SEL R0, R0, 0x7c, P0 ;  /* 0x0000007c00007807 */ /* 0x000fd20000000000 */
.L_x_34909:
[----:B------:R-:W-:Y:S05]  /*29f0*/  BSYNC B0 ;  /* 0x0000000000007941 */ /* 0x000fea0003800000 */
.L_x_34907:
[----:B------:R-:W-:-:S04]  /*2a00*/  LOP3.LUT R2, R3, 0x80000000, RZ, 0xc0, !PT ;  /* 0x8000000003027812 */ /* 0x000fc800078ec0ff */
[----:B------:R-:W-:-:S04]  /*2a10*/  SHF.R.U32.HI R3, RZ, 0x18, R2 ;  /* 0x00000018ff037819 */ /* 0x000fc80000011602 */
[----:B------:R-:W-:-:S05]  /*2a20*/  LOP3.LUT R3, R0, R3, RZ, 0xfc, !PT ;  /* 0x0000000300037212 */ /* 0x000fca00078efcff */
[----:B------:R0:W-:Y:S01]  /*2a30*/  STG.E.U8 desc[UR36][R16.64], R3 ;  /* 0x0000000310007986 */ /* 0x0001e2000c101124 */
[----:B------:R-:W-:Y:S05]  /*2a40*/  BRA `(.L_x_34893) ;  /* 0x0000000400a47947 */ /* 0x000fea0003800000 */
.L_x_34903:
[----:B------:R-:W0:Y:S02]  /*2a50*/  I2F.S64 R0, R2 ;  /* 0x0000000200007312 */ /* 0x000e240000301400 */
[----:B0-----:R-:W-:-:S05]  /*2a60*/  F2FP.BF16.F32.PACK_AB R0, RZ, R0 ;  /* 0x00000000ff00723e */ /* 0x001fca00000010ff */
[----:B------:R0:W-:Y:S01]  /*2a70*/  STG.E.U16 desc[UR36][R16.64], R0 ;  /* 0x0000000010007986 */ /* 0x0001e2000c101524 */
[----:B------:R-:W-:Y:S05]  /*2a80*/  BRA `(.L_x_34893) ;  /* 0x0000000400947947 */ /* 0x000fea0003800000 */
.L_x_34900:
        /* <DEDUP_REMOVED lines=10> */
.L_x_34912:
        /* <DEDUP_REMOVED lines=17> */
.L_x_34915:
[----:B------:R-:W-:-:S04]  /*2c40*/  LOP3.LUT R2, R3, 0x80000000, RZ, 0xc0, !PT ;  /* 0x8000000003027812 */ /* 0x000fc800078ec0ff */
[----:B------:R-:W-:-:S04]  /*2c50*/  SHF.R.U32.HI R3, RZ, 0x18, R2 ;  /* 0x00000018ff037819 */ /* 0x000fc80000011602 */
[----:B------:R-:W-:-:S04]  /*2c60*/  LOP3.LUT R0, R0, R3, RZ, 0xfc, !PT ;  /* 0x0000000300007212 */ /* 0x000fc800078efcff */
[----:B------:R-:W-:-:S07]  /*2c70*/  PRMT R8, R0, 0x7610, R8 ;  /* 0x0000761000087816 */ /* 0x000fce0000000008 */
.L_x_34914:
[----:B------:R-:W-:Y:S05]  /*2c80*/  BSYNC B0 ;  /* 0x0000000000007941 */ /* 0x000fea0003800000 */
.L_x_34913:
[----:B------:R0:W-:Y:S01]  /*2c90*/  STG.E.U8 desc[UR36][R16.64], R8 ;  /* 0x0000000810007986 */ /* 0x0001e2000c101124 */
[----:B------:R-:W-:Y:S05]  /*2ca0*/  BRA `(.L_x_34893) ;  /* 0x00000004000c7947 */ /* 0x000fea0003800000 */
.L_x_34911:
        /* <DEDUP_REMOVED lines=17> */
.L_x_34918:
[----:B------:R-:W-:-:S04]  /*2dc0*/  LOP3.LUT R2, R3, 0x80000000, RZ, 0xc0, !PT ;  /* 0x8000000003027812 */ /* 0x000fc800078ec0ff */
[----:B------:R-:W-:-:S04]  /*2dd0*/  SHF.R.U32.HI R3, RZ, 0x18, R2 ;  /* 0x00000018ff037819 */ /* 0x000fc80000011602 */
[----:B------:R-:W-:-:S04]  /*2de0*/  LOP3.LUT R0, R0, R3, RZ, 0xfc, !PT ;  /* 0x0000000300007212 */ /* 0x000fc800078efcff */
[----:B------:R-:W-:-:S07]  /*2df0*/  PRMT R8, R0, 0x7610, R8 ;  /* 0x0000761000087816 */ /* 0x000fce0000000008 */
.L_x_34917:
[----:B------:R-:W-:Y:S05]  /*2e00*/  BSYNC B0 ;  /* 0x0000000000007941 */ /* 0x000fea0003800000 */
.L_x_34916:
[----:B------:R0:W-:Y:S01]  /*2e10*/  STG.E.U8 desc[UR36][R16.64], R8 ;  /* 0x0000000810007986 */ /* 0x0001e2000c101124 */
[----:B------:R-:W-:Y:S05]  /*2e20*/  BRA `(.L_x_34893) ;  /* 0x0000000000ac7947 */ /* 0x000fea0003800000 */
.L_x_34910:
        /* <DEDUP_REMOVED lines=23> */
.L_x_34892:
        /* <DEDUP_REMOVED lines=16> */
.L_x_34921:
[----:B------:R-:W-:Y:S05]  /*30a0*/  BRA `(.L_x_34893) ;  /* 0x00000000000c7947 */ /* 0x000fea0003800000 */
.L_x_34920:
[----:B------:R0:W-:Y:S01]  /*30b0*/  STG.E.64 desc[UR36][R16.64], R2 ;  /* 0x0000000210007986 */ /* 0x0001e2000c101b24 */
[----:B------:R-:W-:Y:S05]  /*30c0*/  BRA `(.L_x_34893) ;  /* 0x0000000000047947 */ /* 0x000fea0003800000 */
.L_x_34919:
[----:B------:R0:W-:Y:S02]  /*30d0*/  STG.E desc[UR36][R16.64], R5 ;  /* 0x0000000510007986 */ /* 0x0001e4000c101924 */
.L_x_34893:
[----:B------:R-:W-:-:S04]  /*30e0*/  IMAD R18, R23, 0x200, R18 ;  /* 0x0000020017127824 */ /* 0x000fc800078e0212 */
[----:B------:R-:W-:-:S07]  /*30f0*/  VIADD R19, R18, 0x80 ;  /* 0x0000008012137836 */ /* 0x000fce0000000000 */
.L_x_34853:
[----:B------:R-:W-:Y:S05]  /*3100*/  BSYNC B6 ;  /* 0x0000000000067941 */ /* 0x000fea0003800000 */
.L_x_34852:
        /* <DEDUP_REMOVED lines=307> */
.L_x_34924:
        /* <DEDUP_REMOVED lines=21> */
.L_x_34928:
[----:B------:R0:W5:Y:S01]  /*4590*/  LDG.E.U8 R2, desc[UR36][R4.64] ;  /* 0x0000002404027981 */ /* 0x000162000c1e1100 */
[----:B------:R-:W-:Y:S01]  /*45a0*/  IMAD.MOV.U32 R3, RZ, RZ, RZ ;  /* 0x000000ffff037224 */ /* 0x000fe200078e00ff */
[----:B------:R-:W-:Y:S06]  /*45b0*/  BRA `(.L_x_34930) ;  /* 0x0000000c00487947 */ /* 0x000fec0003800000 */
.L_x_34927:
        /* <DEDUP_REMOVED lines=8> */
.L_x_34932:
[----:B------:R-:W2:Y:S02]  /*4640*/  LDG.E R2, desc[UR36][R4.64] ;  /* 0x0000002404027981 */ /* 0x000ea4000c1e1900 */
[----:B--2---:R-:W-:Y:S01]  /*4650*/  SHF.R.S32.HI R3, RZ, 0x1f, R2 ;  /* 0x0000001fff037819 */ /* 0x004fe20000011402 */
[----:B------:R-:W-:Y:S06]  /*4660*/  BRA `(.L_x_34930) ;  /* 0x0000000c001c7947 */ /* 0x000fec0003800000 */
.L_x_34931:
[----:B------:R-:W2:Y:S02]  /*4670*/  LDG.E.S16 R2, desc[UR36][R4.64] ;  /* 0x0000002404027981 */ /* 0x000ea4000c1e1700 */
[----:B--2---:R-:W-:Y:S01]  /*4680*/  SHF.R.S32.HI R3, RZ, 0x1f, R2 ;  /* 0x0000001fff037819 */ /* 0x004fe20000011402 */
[----:B------:R-:W-:Y:S06]  /*4690*/  BRA `(.L_x_34930) ;  /* 0x0000000c00107947 */ /* 0x000fec0003800000 */
.L_x_34926:
        /* <DEDUP_REMOVED lines=9> */
.L_x_34934:
[----:B------:R-:W2:Y:S02]  /*4730*/  LDG.E.U16 R4, desc[UR36][R4.64] ;  /* 0x0000002404047981 */ /* 0x000ea4000c1e1500 */
[----:B--2---:R-:W-:-:S06]  /*4740*/  HADD2.F32 R2, -RZ, R4.H0_H0 ;  /* 0x20000004ff027230 */ /* 0x004fcc0000004100 */
[----:B------:R-:W0:Y:S01]  /*4750*/  F2I.S64.TRUNC R2, R2 ;  /* 0x0000000200027311 */ /* 0x000e22000020d900 */
[----:B------:R-:W-:Y:S05]  /*4760*/  BRA `(.L_x_34930) ;  /* 0x0000000800dc7947 */ /* 0x000fea0003800000 */
.L_x_34933:
        /* <DEDUP_REMOVED lines=9> */
.L_x_34936:
[----:B------:R-:W2:Y:S02]  /*4800*/  LDG.E.U16 R4, desc[UR36][R4.64] ;  /* 0x0000002404047981 */ /* 0x000ea4000c1e1500 */
[----:B--2---:R-:W-:-:S06]  /*4810*/  HADD2.F32 R2, -RZ, R4.H0_H0 ;  /* 0x20000004ff027230 */ /* 0x004fcc0000004100 */
[----:B------:R-:W0:Y:S01]  /*4820*/  F2I.S64.TRUNC R2, R2 ;  /* 0x0000000200027311 */ /* 0x000e22000020d900 */
[----:B------:R-:W-:Y:S05]  /*4830*/  BRA `(.L_x_34930) ;  /* 0x0000000800a87947 */ /* 0x000fea0003800000 */
.L_x_34935:
[----:B------:R-:W2:Y:S02]  /*4840*/  LDG.E.64 R2, desc[UR36][R4.64] ;  /* 0x0000002404027981 */ /* 0x000ea4000c1e1b00 */
[----:B--2---:R-:W0:Y:S01]  /*4850*/  F2I.S64.F64.TRUNC R2, R2 ;  /* 0x0000000200027311 */ /* 0x004e22000030d900 */
[----:B------:R-:W-:Y:S05]  /*4860*/  BRA `(.L_x_34930) ;  /* 0x00000008009c7947 */ /* 0x000fea0003800000 */
.L_x_34925:
        /* <DEDUP_REMOVED lines=13> */
.L_x_34939:
[----:B------:R-:W2:Y:S02]  /*4940*/  LDG.E.64 R2, desc[UR36][R4.64] ;  /* 0x0000002404027981 */ /* 0x000ea4000c1e1b00 */
[----:B--2---:R-:W0:Y:S01]  /*4950*/  F2I.S64.F64.TRUNC R2, R2 ;  /* 0x0000000200027311 */ /* 0x004e22000030d900 */
[----:B------:R-:W-:Y:S05]  /*4960*/  BRA `(.L_x_34930) ;  /* 0x00000008005c7947 */ /* 0x000fea0003800000 */
.L_x_34938:
        /* <DEDUP_REMOVED lines=27> */
.L_x_34941:
        /* <DEDUP_REMOVED lines=14> */
.L_x_34940:
[----:B------:R-:W2:Y:S02]  /*4c00*/  LDG.E.U16 R2, desc[UR36][R4.64] ;  /* 0x0000002404027981 */ /* 0x000ea4000c1e1500 */
[----:B--2---:R-:W-:-:S06]  /*4c10*/  IMAD.U32 R2, R2, 0x10000, RZ ;  /* 0x0001000002027824 */ /* 0x004fcc00078e00ff */
[----:B------:R-:W0:Y:S01]  /*4c20*/  F2I.S64.TRUNC R2, R2 ;  /* 0x0000000200027311 */ /* 0x000e22000020d900 */
[----:B------:R-:W-:Y:S05]  /*4c30*/  BRA `(.L_x_34930) ;  /* 0x0000000400a87947 */ /* 0x000fea0003800000 */
.L_x_34937:
        /* <DEDUP_REMOVED lines=11> */
.L_x_34944:
        /* <DEDUP_REMOVED lines=21> */
.L_x_34948:
[----:B------:R-:W-:Y:S05]  /*4e40*/  BSYNC B1 ;  /* 0x0000000000017941 */ /* 0x000fea0003800000 */
.L_x_34947:
[----:B------:R-:W-:Y:S01]  /*4e50*/  IMAD.SHL.U32 R2, R2, 0x100000, RZ ;  /* 0x0010000002027824 */ /* 0x000fe200078e00ff */
[----:B------:R-:W-:-:S04]  /*4e60*/  LEA R3, R0, 0x3b800000, 0x17 ;  /* 0x3b80000000037811 */ /* 0x000fc800078eb8ff */
[----:B------:R-:W-:-:S07]  /*4e70*/  LOP3.LUT R2, R3, R2, R4, 0xfe, !PT ;  /* 0x0000000203027212 */ /* 0x000fce00078efe04 */
.L_x_34946:
[----:B------:R-:W-:Y:S05]  /*4e80*/  BSYNC B0 ;  /* 0x0000000000007941 */ /* 0x000fea0003800000 */
.L_x_34945:
[----:B------:R-:W1:Y:S01]  /*4e90*/  F2I.S64.TRUNC R2, R2 ;  /* 0x0000000200027311 */ /* 0x000e62000020d900 */
[----:B------:R-:W-:Y:S05]  /*4ea0*/  BRA `(.L_x_34930) ;  /* 0x00000004000c7947 */ /* 0x000fea0003800000 */
.L_x_34943:
        /* <DEDUP_REMOVED lines=21> */
.L_x_34952:
[----:B------:R-:W-:Y:S05]  /*5000*/  BSYNC B1 ;  /* 0x0000000000017941 */ /* 0x000fea0003800000 */
.L_x_34951:
[----:B------:R-:W-:Y:S01]  /*5010*/  IMAD.SHL.U32 R2, R2, 0x200000, RZ ;  /* 0x0020000002027824 */ /* 0x000fe200078e00ff */
[----:B------:R-:W-:-:S04]  /*5020*/  LEA R3, R0, 0x37800000, 0x17 ;  /* 0x3780000000037811 */ /* 0x000fc800078eb8ff */
[----:B------:R-:W-:-:S07]  /*5030*/  LOP3.LUT R2, R3, R2, R4, 0xfe, !PT ;  /* 0x0000000203027212 */ /* 0x000fce00078efe04 */
.L_x_34950:
[----:B------:R-:W-:Y:S05]  /*5040*/  BSYNC B0 ;  /* 0x0000000000007941 */ /* 0x000fea0003800000 */
.L_x_34949:
[----:B------:R-:W2:Y:S01]  /*5050*/  F2I.S64.TRUNC R2, R2 ;  /* 0x0000000200027311 */ /* 0x000ea2000020d900 */
[----:B------:R-:W-:Y:S05]  /*5060*/  BRA `(.L_x_34930) ;  /* 0x00000000009c7947 */ /* 0x000fea0003800000 */
.L_x_34942:
        /* <DEDUP_REMOVED lines=14> */
.L_x_34956:
[----:B------:R-:W-:Y:S05]  /*5150*/  BSYNC B0 ;  /* 0x0000000000007941 */ /* 0x000fea0003800000 */
.L_x_34955:
[----:B------:R-:W0:Y:S01]  /*5160*/  F2I.S64.TRUNC R2, R2 ;  /* 0x0000000200027311 */ /* 0x000e22000020d900 */
[----:B------:R-:W-:Y:S05]  /*5170*/  BRA `(.L_x_34930) ;  /* 0x0000000000587947 */ /* 0x000fea0003800000 */
.L_x_34929:
        /* <DEDUP_REMOVED lines=16> */
.L_x_34957:
[----:B------:R-:W-:Y:S01]  /*5280*/  CS2R R2, SRZ ;  /* 0x0000000000027805 */ /* 0x000fe2000001ff00 */
[----:B------:R-:W-:Y:S06]  /*5290*/  BRA `(.L_x_34930) ;  /* 0x0000000000107947 */ /* 0x000fec0003800000 */
.L_x_34954:
[----:B------:R4:W5:Y:S01]  /*52a0*/  LDG.E.64 R2, desc[UR36][R4.64] ;  /* 0x0000002404027981 */ /* 0x000962000c1e1b00 */
[----:B------:R-:W-:Y:S05]  /*52b0*/  BRA `(.L_x_34930) ;  /* 0x0000000000087947 */ /* 0x000fea0003800000 */
.L_x_34953:
[----:B------:R3:W5:Y:S01]  /*52c0*/  LDG.E R2, desc[UR36][R4.64] ;  /* 0x0000002404027981 */ /* 0x000762000c1e1900 */
[----:B------:R-:W-:-:S07]  /*52d0*/  IMAD.MOV.U32 R3, RZ, RZ, RZ ;  /* 0x000000ffff037224 */ /* 0x000fce00078e00ff */
.L_x_34930:
[----:B0--34-:R-:W0:Y:S01]  /*52e0*/  LDC.U8 R4, c[0x0][0x430] ;  /* 0x00010c00ff047b82 */ /* 0x019e220000000000 */
[----:B------:R-:W-:Y:S02]  /*52f0*/  ULDC.64 UR4, c[0x0][0x428] ;  /* 0x00010a0000047ab9 */ /* 0x000fe40000000a00 */
[----:B-12--5:R-:W-:-:S04]  /*5300*/  ISETP.GT.U32.AND P0, PT, R2, UR4, PT ;  /* 0x0000000402007c0c */ /* 0x026fc8000bf04070 */
        /* <DEDUP_REMOVED lines=17> */
.L_x_34961:
[----:B------:R0:W-:Y:S01]  /*5420*/  STG.E.U8 desc[UR36][R16.64], R5 ;  /* 0x0000000510007986 */ /* 0x0001e2000c101124 */
[----:B------:R-:W-:Y:S05]  /*5430*/  BRA `(.L_x_34963) ;  /* 0x0000000c00507947 */ /* 0x000fea0003800000 */
.L_x_34960:
        /* <DEDUP_REMOVED lines=8> */
.L_x_34965:
[----:B------:R0:W-:Y:S01]  /*54c0*/  STG.E desc[UR36][R16.64], R5 ;  /* 0x0000000510007986 */ /* 0x0001e2000c101924 */
[----:B------:R-:W-:Y:S05]  /*54d0*/  BRA `(.L_x_34963) ;  /* 0x0000000c00287947 */ /* 0x000fea0003800000 */
.L_x_34964:
[----:B------:R0:W-:Y:S01]  /*54e0*/  STG.E.U16 desc[UR36][R16.64], R5 ;  /* 0x0000000510007986 */ /* 0x0001e2000c101524 */
[----:B------:R-:W-:Y:S05]  /*54f0*/  BRA `(.L_x_34963) ;  /* 0x0000000c00207947 */ /* 0x000fea0003800000 */
.L_x_34959:
        /* <DEDUP_REMOVED lines=9> */
.L_x_34967:
[----:B------:R-:W0:Y:S02]  /*5590*/  I2F.S64 R0, R2 ;  /* 0x0000000200007312 */ /* 0x000e240000301400 */
[----:B0-----:R-:W-:-:S05]  /*55a0*/  F2FP.F16.F32.PACK_AB R0, RZ, R0 ;  /* 0x00000000ff00723e */ /* 0x001fca00000000ff */
[----:B------:R0:W-:Y:S01]  /*55b0*/  STG.E.U16 desc[UR36][R16.64], R0 ;  /* 0x0000000010007986 */ /* 0x0001e2000c101524 */
[----:B------:R-:W-:Y:S05]  /*55c0*/  BRA `(.L_x_34963) ;  /* 0x0000000800ec7947 */ /* 0x000fea0003800000 */
.L_x_34966:
        /* <DEDUP_REMOVED lines=10> */
.L_x_34969:
[----:B------:R-:W0:Y:S02]  /*5670*/  I2F.S64 R2, R2 ;  /* 0x0000000200027312 */ /* 0x000e240000301400 */
[----:B0-----:R-:W-:-:S04]  /*5680*/  F2FP.F16.F32.PACK_AB R3, RZ, R2 ;  /* 0x00000002ff03723e */ /* 0x001fc800000000ff */
[----:B------:R-:W-:-:S05]  /*5690*/  PRMT R3, R3, 0x5410, RZ ;  /* 0x0000541003037816 */ /* 0x000fca00000000ff */
[----:B------:R0:W-:Y:S01]  /*56a0*/  STG.E desc[UR36][R16.64], R3 ;  /* 0x0000000310007986 */ /* 0x0001e2000c101924 */
[----:B------:R-:W-:Y:S05]  /*56b0*/  BRA `(.L_x_34963) ;  /* 0x0000000800b07947 */ /* 0x000fea0003800000 */
.L_x_34968:
[----:B------:R-:W0:Y:S02]  /*56c0*/  I2F.F64.S64 R2, R2 ;  /* 0x0000000200027312 */ /* 0x000e240000301c00 */
[----:B0-----:R0:W-:Y:S01]  /*56d0*/  STG.E.64 desc[UR36][R16.64], R2 ;  /* 0x0000000210007986 */ /* 0x0011e2000c101b24 */
[----:B------:R-:W-:Y:S05]  /*56e0*/  BRA `(.L_x_34963) ;  /* 0x0000000800a47947 */ /* 0x000fea0003800000 */
.L_x_34958:
        /* <DEDUP_REMOVED lines=13> */
.L_x_34972:
[----:B------:R-:W0:Y:S01]  /*57c0*/  I2F.F64.S64 R4, R2 ;  /* 0x0000000200047312 */ /* 0x000e220000301c00 */
[----:B------:R-:W-:-:S05]  /*57d0*/  CS2R R6, SRZ ;  /* 0x0000000000067805 */ /* 0x000fca000001ff00 */
[----:B0-----:R0:W-:Y:S01]  /*57e0*/  STG.E.128 desc[UR36][R16.64], R4 ;  /* 0x0000000410007986 */ /* 0x0011e2000c101d24 */
[----:B------:R-:W-:Y:S05]  /*57f0*/  BRA `(.L_x_34963) ;  /* 0x0000000800607947 */ /* 0x000fea0003800000 */
.L_x_34971:
        /* <DEDUP_REMOVED lines=21> */
.L_x_34976:
[----:B------:R-:W-:Y:S05]  /*5950*/  BSYNC B0 ;  /* 0x0000000000007941 */ /* 0x000fea0003800000 */
.L_x_34975:
[----:B------:R-:W-:-:S05]  /*5960*/  LOP3.LUT R5, R0, R5, RZ, 0xfc, !PT ;  /* 0x0000000500057212 */ /* 0x000fca00078efcff */
[----:B------:R0:W-:Y:S01]  /*5970*/  STG.E.U8 desc[UR36][R16.64], R5 ;  /* 0x0000000510007986 */ /* 0x0001e2000c101124 */
[----:B------:R-:W-:Y:S05]  /*5980*/  BRA `(.L_x_34963) ;  /* 0x0000000400fc7947 */ /* 0x000fea0003800000 */
.L_x_34974:
        /* <DEDUP_REMOVED lines=13> */
.L_x_34978:
[----:B------:R-:W-:Y:S01]  /*5a60*/  IMAD.MOV.U32 R0, RZ, RZ, 0x7f ;  /* 0x0000007fff007424 */ /* 0x000fe200078e00ff */
[----:B------:R-:W-:-:S04]  /*5a70*/  ISETP.GT.U32.AND P0, PT, R4, 0x7f800000, PT ;  /* 0x7f8000000400780c */ /* 0x000fc80003f04070 */
[----:B------:R-:W-:-:S09]  /*5a80*/  SEL R0, R0, 0x7c, P0 ;  /* 0x0000007c00007807 */ /* 0x000fd20000000000 */
.L_x_34979:
[----:B------:R-:W-:Y:S05]  /*5a90*/  BSYNC B0 ;  /* 0x0000000000007941 */ /* 0x000fea0003800000 */
.L_x_34977:
[----:B------:R-:W-:-:S04]  /*5aa0*/  LOP3.LUT R2, R3, 0x80000000, RZ, 0xc0, !PT ;  /* 0x8000000003027812 */ /* 0x000fc800078ec0ff */
[----:B------:R-:W-:-:S04]  /*5ab0*/  SHF.R.U32.HI R3, RZ, 0x18, R2 ;  /* 0x00000018ff037819 */ /* 0x000fc80000011602 */
[----:B------:R-:W-:-:S05]  /*5ac0*/  LOP3.LUT R3, R0, R3, RZ, 0xfc, !PT ;  /* 0x0000000300037212 */ /* 0x000fca00078efcff */
[----:B------:R0:W-:Y:S01]  /*5ad0*/  STG.E.U8 desc[UR36][R16.64], R3 ;  /* 0x0000000310007986 */ /* 0x0001e2000c101124 */
[----:B------:R-:W-:Y:S05]  /*5ae0*/  BRA `(.L_x_34963) ;  /* 0x0000000400a47947 */ /* 0x000fea0003800000 */
.L_x_34973:
[----:B------:R-:W0:Y:S02]  /*5af0*/  I2F.S64 R0, R2 ;  /* 0x0000000200007312 */ /* 0x000e240000301400 */
[----:B0-----:R-:W-:-:S05]  /*5b00*/  F2FP.BF16.F32.PACK_AB R0, RZ, R0 ;  /* 0x00000000ff00723e */ /* 0x001fca00000010ff */
[----:B------:R0:W-:Y:S01]  /*5b10*/  STG.E.U16 desc[UR36][R16.64], R0 ;  /* 0x0000000010007986 */ /* 0x0001e2000c101524 */
[----:B------:R-:W-:Y:S05]  /*5b20*/  BRA `(.L_x_34963) ;  /* 0x0000000400947947 */ /* 0x000fea0003800000 */
.L_x_34970:
        /* <DEDUP_REMOVED lines=10> */
.L_x_34982:
        /* <DEDUP_REMOVED lines=17> */
.L_x_34985:
[----:B------:R-:W-:-:S04]  /*5ce0*/  LOP3.LUT R2, R3, 0x80000000, RZ, 0xc0, !PT ;  /* 0x8000000003027812 */ /* 0x000fc800078ec0ff */
[----:B------:R-:W-:-:S04]  /*5cf0*/  SHF.R.U32.HI R3, RZ, 0x18, R2 ;  /* 0x00000018ff037819 */ /* 0x000fc80000011602 */
[----:B------:R-:W-:-:S04]  /*5d00*/  LOP3.LUT R0, R0, R3, RZ, 0xfc, !PT ;  /* 0x0000000300007212 */ /* 0x000fc800078efcff */
[----:B------:R-:W-:-:S07]  /*5d10*/  PRMT R8, R0, 0x7610, R8 ;  /* 0x0000761000087816 */ /* 0x000fce0000000008 */
.L_x_34984:
[----:B------:R-:W-:Y:S05]  /*5d20*/  BSYNC B0 ;  /* 0x0000000000007941 */ /* 0x000fea0003800000 */
.L_x_34983:
[----:B------:R3:W-:Y:S01]  /*5d30*/  STG.E.U8 desc[UR36][R16.64], R8 ;  /* 0x0000000810007986 */ /* 0x0007e2000c101124 */
[----:B------:R-:W-:Y:S05]  /*5d40*/  BRA `(.L_x_34963) ;  /* 0x00000004000c7947 */ /* 0x000fea0003800000 */
.L_x_34981:
        /* <DEDUP_REMOVED lines=17> */
.L_x_34988:
[----:B------:R-:W-:-:S04]  /*5e60*/  LOP3.LUT R2, R3, 0x80000000, RZ, 0xc0, !PT ;  /* 0x8000000003027812 */ /* 0x000fc800078ec0ff */
[----:B------:R-:W-:-:S04]  /*5e70*/  SHF.R.U32.HI R3, RZ, 0x18, R2 ;  /* 0x00000018ff037819 */ /* 0x000fc80000011602 */
[----:B------:R-:W-:-:S04]  /*5e80*/  LOP3.LUT R0, R0, R3, RZ, 0xfc, !PT ;  /* 0x0000000300007212 */ /* 0x000fc800078efcff */
[----:B------:R-:W-:-:S07]  /*5e90*/  PRMT R8, R0, 0x7610, R8 ;  /* 0x0000761000087816 */ /* 0x000fce0000000008 */
.L_x_34987:
[----:B------:R-:W-:Y:S05]  /*5ea0*/  BSYNC B0 ;  /* 0x0000000000007941 */ /* 0x000fea0003800000 */
.L_x_34986:
[----:B------:R0:W-:Y:S01]  /*5eb0*/  STG.E.U8 desc[UR36][R16.64], R8 ;  /* 0x0000000810007986 */ /* 0x0001e2000c101124 */
[----:B------:R-:W-:Y:S05]  /*5ec0*/  BRA `(.L_x_34963) ;  /* 0x0000000000ac7947 */ /* 0x000fea0003800000 */
.L_x_34980:
        /* <DEDUP_REMOVED lines=23> */
.L_x_34962:
        /* <DEDUP_REMOVED lines=16> */
.L_x_34991:
[----:B------:R-:W-:Y:S05]  /*6140*/  BRA `(.L_x_34963) ;  /* 0x00000000000c7947 */ /* 0x000fea0003800000 */
.L_x_34990:
[----:B------:R2:W-:Y:S01]  /*6150*/  STG.E.64 desc[UR36][R16.64], R2 ;  /* 0x0000000210007986 */ /* 0x0005e2000c101b24 */
[----:B------:R-:W-:Y:S05]  /*6160*/  BRA `(.L_x_34963) ;  /* 0x0000000000047947 */ /* 0x000fea0003800000 */
.L_x_34989:
[----:B------:R0:W-:Y:S02]  /*6170*/  STG.E desc[UR36][R16.64], R5 ;  /* 0x0000000510007986 */ /* 0x0001e4000c101924 */
.L_x_34963:
[----:B------:R-:W-:-:S07]  /*6180*/  VIADD R19, R19, 0x80 ;  /* 0x0000008013137836 */ /* 0x000fce0000000000 */
.L_x_34923:
[----:B------:R-:W-:Y:S05]  /*6190*/  BSYNC B6 ;  /* 0x0000000000067941 */ /* 0x000fea0003800000 */
.L_x_34922:
        /* <DEDUP_REMOVED lines=307> */
.L_x_34994:
        /* <DEDUP_REMOVED lines=21> */
.L_x_34998:
[----:B------:R0:W5:Y:S01]  /*7620*/  LDG.E.U8 R2, desc[UR36][R4.64] ;  /* 0x0000002404027981 */ /* 0x000162000c1e1100 */
[----:B------:R-:W-:Y:S01]  /*7630*/  IMAD.MOV.U32 R3, RZ, RZ, RZ ;  /* 0x000000ffff037224 */ /* 0x000fe200078e00ff */
[----:B------:R-:W-:Y:S06]  /*7640*/  BRA `(.L_x_35000) ;  /* 0x0000000c00487947 */ /* 0x000fec0003800000 */
.L_x_34997:
        /* <DEDUP_REMOVED lines=8> */
.L_x_35002:
[----:B------:R-:W2:Y:S02]  /*76d0*/  LDG.E R2, desc[UR36][R4.64] ;  /* 0x0000002404027981 */ /* 0x000ea4000c1e1900 */
[----:B--2---:R-:W-:Y:S01]  /*76e0*/  SHF.R.S32.HI R3, RZ, 0x1f, R2 ;  /* 0x0000001fff037819 */ /* 0x004fe20000011402 */
[----:B------:R-:W-:Y:S06]  /*76f0*/  BRA `(.L_x_35000) ;  /* 0x0000000c001c7947 */ /* 0x000fec0003800000 */
.L_x_35001:
[----:B------:R-:W2:Y:S02]  /*7700*/  LDG.E.S16 R2, desc[UR36][R4.64] ;  /* 0x0000002404027981 */ /* 0x000ea4000c1e1700 */
[----:B--2---:R-:W-:Y:S01]  /*7710*/  SHF.R.S32.HI R3, RZ, 0x1f, R2 ;  /* 0x0000001fff037819 */ /* 0x004fe20000011402 */
[----:B------:R-:W-:Y:S06]  /*7720*/  BRA `(.L_x_35000) ;  /* 0x0000000c00107947 */ /* 0x000fec0003800000 */
.L_x_34996:
        /* <DEDUP_REMOVED lines=9> */
.L_x_35004:
[----:B------:R-:W2:Y:S02]  /*77c0*/  LDG.E.U16 R4, desc[UR36][R4.64] ;  /* 0x0000002404047981 */ /* 0x000ea4000c1e1500 */
[----:B--2---:R-:W-:-:S06]  /*77d0*/  HADD2.F32 R2, -RZ, R4.H0_H0 ;  /* 0x20000004ff027230 */ /* 0x004fcc0000004100 */
[----:B------:R-:W0:Y:S01]  /*77e0*/  F2I.S64.TRUNC R2, R2 ;  /* 0x0000000200027311 */ /* 0x000e22000020d900 */
[----:B------:R-:W-:Y:S05]  /*77f0*/  BRA `(.L_x_35000) ;  /* 0x0000000800dc7947 */ /* 0x000fea0003800000 */
.L_x_35003:
        /* <DEDUP_REMOVED lines=9> */
.L_x_35006:
[----:B------:R-:W2:Y:S02]  /*7890*/  LDG.E.U16 R4, desc[UR36][R4.64] ;  /* 0x0000002404047981 */ /* 0x000ea4000c1e1500 */
[----:B--2---:R-:W-:-:S06]  /*78a0*/  HADD2.F32 R2, -RZ, R4.H0_H0 ;  /* 0x20000004ff027230 */ /* 0x004fcc0000004100 */
[----:B------:R-:W0:Y:S01]  /*78b0*/  F2I.S64.TRUNC R2, R2 ;  /* 0x0000000200027311 */ /* 0x000e22000020d900 */
[----:B------:R-:W-:Y:S05]  /*78c0*/  BRA `(.L_x_35000) ;  /* 0x0000000800a87947 */ /* 0x000fea0003800000 */
.L_x_35005:
[----:B------:R-:W2:Y:S02]  /*78d0*/  LDG.E.64 R2, desc[UR36][R4.64] ;  /* 0x0000002404027981 */ /* 0x000ea4000c1e1b00 */
[----:B--2---:R-:W0:Y:S01]  /*78e0*/  F2I.S64.F64.TRUNC R2, R2 ;  /* 0x0000000200027311 */ /* 0x004e22000030d900 */
[----:B------:R-:W-:Y:S05]  /*78f0*/  BRA `(.L_x_35000) ;  /* 0x00000008009c7947 */ /* 0x000fea0003800000 */
.L_x_34995:
        /* <DEDUP_REMOVED lines=13> */
.L_x_35009:
[----:B------:R-:W2:Y:S02]  /*79d0*/  LDG.E.64 R2, desc[UR36][R4.64] ;  /* 0x0000002404027981 */ /* 0x000ea4000c1e1b00 */
[----:B--2---:R-:W0:Y:S01]  /*79e0*/  F2I.S64.F64.TRUNC R2, R2 ;  /* 0x0000000200027311 */ /* 0x004e22000030d900 */
[----:B------:R-:W-:Y:S05]  /*79f0*/  BRA `(.L_x_35000) ;  /* 0x00000008005c7947 */ /* 0x000fea0003800000 */
.L_x_35008:
        /* <DEDUP_REMOVED lines=27> */
.L_x_35011:
        /* <DEDUP_REMOVED lines=14> */
.L_x_35010:
[----:B------:R-:W2:Y:S02]  /*7c90*/  LDG.E.U16 R2, desc[UR36][R4.64] ;  /* 0x0000002404027981 */ /* 0x000ea4000c1e1500 */
[----:B--2---:R-:W-:-:S06]  /*7ca0*/  IMAD.U32 R2, R2, 0x10000, RZ ;  /* 0x0001000002027824 */ /* 0x004fcc00078e00ff */
[----:B------:R-:W0:Y:S01]  /*7cb0*/  F2I.S64.TRUNC R2, R2 ;  /* 0x0000000200027311 */ /* 0x000e22000020d900 */
[----:B------:R-:W-:Y:S05]  /*7cc0*/  BRA `(.L_x_35000) ;  /* 0x0000000400a87947 */ /* 0x000fea0003800000 */
.L_x_35007:
        /* <DEDUP_REMOVED lines=11> */
.L_x_35014:
        /* <DEDUP_REMOVED lines=21> */
.L_x_35018:
[----:B------:R-:W-:Y:S05]  /*7ed0*/  BSYNC B1 ;  /* 0x0000000000017941 */ /* 0x000fea0003800000 */
.L_x_35017:
[----:B------:R-:W-:Y:S01]  /*7ee0*/  IMAD.SHL.U32 R2, R2, 0x100000, RZ ;  /* 0x0010000002027824 */ /* 0x000fe200078e00ff */
[----:B------:R-:W-:-:S04]  /*7ef0*/  LEA R3, R0, 0x3b800000, 0x17 ;  /* 0x3b80000000037811 */ /* 0x000fc800078eb8ff */
[----:B------:R-:W-:-:S07]  /*7f00*/  LOP3.LUT R2, R3, R2, R4, 0xfe, !PT ;  /* 0x0000000203027212 */ /* 0x000fce00078efe04 */
.L_x_35016:
[----:B------:R-:W-:Y:S05]  /*7f10*/  BSYNC B0 ;  /* 0x0000000000007941 */ /* 0x000fea0003800000 */
.L_x_35015:
[----:B------:R-:W1:Y:S01]  /*7f20*/  F2I.S64.TRUNC R2, R2 ;  /* 0x0000000200027311 */ /* 0x000e62000020d900 */
[----:B------:R-:W-:Y:S05]  /*7f30*/  BRA `(.L_x_35000) ;  /* 0x00000004000c7947 */ /* 0x000fea0003800000 */
.L_x_35013:
        /* <DEDUP_REMOVED lines=21> */
.L_x_35022:
[----:B------:R-:W-:Y:S05]  /*8090*/  BSYNC B1 ;  /* 0x0000000000017941 */ /* 0x000fea0003800000 */
.L_x_35021:
[----:B------:R-:W-:Y:S01]  /*80a0*/  IMAD.SHL.U32 R2, R2, 0x200000, RZ ;  /* 0x0020000002027824 */ /* 0x000fe200078e00ff */
[----:B------:R-:W-:-:S04]  /*80b0*/  LEA R3, R0, 0x37800000, 0x17 ;  /* 0x3780000000037811 */ /* 0x000fc800078eb8ff */
[----:B------:R-:W-:-:S07]  /*80c0*/  LOP3.LUT R2, R3, R2, R4, 0xfe, !PT ;  /* 0x0000000203027212 */ /* 0x000fce00078efe04 */
.L_x_35020:
[----:B------:R-:W-:Y:S05]  /*80d0*/  BSYNC B0 ;  /* 0x0000000000007941 */ /* 0x000fea0003800000 */
.L_x_35019:
[----:B------:R-:W2:Y:S01]  /*80e0*/  F2I.S64.TRUNC R2, R2 ;  /* 0x0000000200027311 */ /* 0x000ea2000020d900 */
[----:B------:R-:W-:Y:S05]  /*80f0*/  BRA `(.L_x_35000) ;  /* 0x00000000009c7947 */ /* 0x000fea0003800000 */
.L_x_35012:
        /* <DEDUP_REMOVED lines=14> */
.L_x_35026:
[----:B------:R-:W-:Y:S05]  /*81e0*/  BSYNC B0 ;  /* 0x0000000000007941 */ /* 0x000fea0003800000 */
.L_x_35025:
[----:B------:R-:W4:Y:S01]  /*81f0*/  F2I.S64.TRUNC R2, R2 ;  /* 0x0000000200027311 */ /* 0x000f22000020d900 */
[----:B------:R-:W-:Y:S05]  /*8200*/  BRA `(.L_x_35000) ;  /* 0x0000000000587947 */ /* 0x000fea0003800000 */
.L_x_34999:
        /* <DEDUP_REMOVED lines=16> */
.L_x_35027:
[----:B------:R-:W-:Y:S01]  /*8310*/  CS2R R2, SRZ ;  /* 0x0000000000027805 */ /* 0x000fe2000001ff00 */
[----:B------:R-:W-:Y:S06]  /*8320*/  BRA `(.L_x_35000) ;  /* 0x0000000000107947 */ /* 0x000fec0003800000 */
.L_x_35024:
[----:B------:R3:W5:Y:S01]  /*8330*/  LDG.E.64 R2, desc[UR36][R4.64] ;  /* 0x0000002404027981 */ /* 0x000762000c1e1b00 */
[----:B------:R-:W-:Y:S05]  /*8340*/  BRA `(.L_x_35000) ;  /* 0x0000000000087947 */ /* 0x000fea0003800000 */
.L_x_35023:
[----:B------:R0:W5:Y:S01]  /*8350*/  LDG.E R2, desc[UR36][R4.64] ;  /* 0x0000002404027981 */ /* 0x000162000c1e1900 */
[----:B------:R-:W-:-:S07]  /*8360*/  IMAD.MOV.U32 R3, RZ, RZ, RZ ;  /* 0x000000ffff037224 */ /* 0x000fce00078e00ff */
.L_x_35000:
        /* <DEDUP_REMOVED lines=20> */
.L_x_35031:
[----:B------:R3:W-:Y:S01]  /*84b0*/  STG.E.U8 desc[UR36][R16.64], R5 ;  /* 0x0000000510007986 */ /* 0x0007e2000c101124 */
[----:B------:R-:W-:Y:S05]  /*84c0*/  BRA `(.L_x_35033) ;  /* 0x0000000c00507947 */ /* 0x000fea0003800000 */
.L_x_35030:
        /* <DEDUP_REMOVED lines=8> */
.L_x_35035:
[----:B------:R2:W-:Y:S01]  /*8550*/  STG.E desc[UR36][R16.64], R5 ;  /* 0x0000000510007986 */ /* 0x0005e2000c101924 */
[----:B------:R-:W-:Y:S05]  /*8560*/  BRA `(.L_x_35033) ;  /* 0x0000000c00287947 */ /* 0x000fea0003800000 */
.L_x_35034:
[----:B------:R0:W-:Y:S01]  /*8570*/  STG.E.U16 desc[UR36][R16.64], R5 ;  /* 0x0000000510007986 */ /* 0x0001e2000c101524 */
[----:B------:R-:W-:Y:S05]  /*8580*/  BRA `(.L_x_35033) ;  /* 0x0000000c00207947 */ /* 0x000fea0003800000 */
.L_x_35029:
        /* <DEDUP_REMOVED lines=9> */
.L_x_35037:
[----:B------:R-:W0:Y:S02]  /*8620*/  I2F.S64 R0, R2 ;  /* 0x0000000200007312 */ /* 0x000e240000301400 */
[----:B0-----:R-:W-:-:S05]  /*8630*/  F2FP.F16.F32.PACK_AB R0, RZ, R0 ;  /* 0x00000000ff00723e */ /* 0x001fca00000000ff */
[----:B------:R0:W-:Y:S01]  /*8640*/  STG.E.U16 desc[UR36][R16.64], R0 ;  /* 0x0000000010007986 */ /* 0x0001e2000c101524 */
[----:B------:R-:W-:Y:S05]  /*8650*/  BRA `(.L_x_35033) ;  /* 0x0000000800ec7947 */ /* 0x000fea0003800000 */
.L_x_35036:
        /* <DEDUP_REMOVED lines=10> */
.L_x_35039:
[----:B------:R-:W0:Y:S02]  /*8700*/  I2F.S64 R2, R2 ;  /* 0x0000000200027312 */ /* 0x000e240000301400 */
[----:B0-----:R-:W-:-:S04]  /*8710*/  F2FP.F16.F32.PACK_AB R3, RZ, R2 ;  /* 0x00000002ff03723e */ /* 0x001fc800000000ff */
[----:B------:R-:W-:-:S05]  /*8720*/  PRMT R3, R3, 0x5410, RZ ;  /* 0x0000541003037816 */ /* 0x000fca00000000ff */
[----:B------:R0:W-:Y:S01]  /*8730*/  STG.E desc[UR36][R16.64], R3 ;  /* 0x0000000310007986 */ /* 0x0001e2000c101924 */
[----:B------:R-:W-:Y:S05]  /*8740*/  BRA `(.L_x_35033) ;  /* 0x0000000800b07947 */ /* 0x000fea0003800000 */
.L_x_35038:
[----:B------:R-:W0:Y:S02]  /*8750*/  I2F.F64.S64 R2, R2 ;  /* 0x0000000200027312 */ /* 0x000e240000301c00 */
[----:B0-----:R0:W-:Y:S01]  /*8760*/  STG.E.64 desc[UR36][R16.64], R2 ;  /* 0x0000000210007986 */ /* 0x0011e2000c101b24 */
[----:B------:R-:W-:Y:S05]  /*8770*/  BRA `(.L_x_35033) ;  /* 0x0000000800a47947 */ /* 0x000fea0003800000 */
.L_x_35028:
        /* <DEDUP_REMOVED lines=13> */
.L_x_35042:
[----:B------:R-:W0:Y:S01]  /*8850*/  I2F.F64.S64 R4, R2 ;  /* 0x0000000200047312 */ /* 0x000e220000301c00 */
[----:B------:R-:W-:-:S05]  /*8860*/  CS2R R6, SRZ ;  /* 0x0000000000067805 */ /* 0x000fca000001ff00 */
[----:B0-----:R0:W-:Y:S01]  /*8870*/  STG.E.128 desc[UR36][R16.64], R4 ;  /* 0x0000000410007986 */ /* 0x0011e2000c101d24 */
[----:B------:R-:W-:Y:S05]  /*8880*/  BRA `(.L_x_35033) ;  /* 0x0000000800607947 */ /* 0x000fea0003800000 */
.L_x_35041:
        /* <DEDUP_REMOVED lines=21> */
.L_x_35046:
[----:B------:R-:W-:Y:S05]  /*89e0*/  BSYNC B0 ;  /* 0x0000000000007941 */ /* 0x000fea0003800000 */
.L_x_35045:
[----:B------:R-:W-:-:S05]  /*89f0*/  LOP3.LUT R5, R0, R5, RZ, 0xfc, !PT ;  /* 0x0000000500057212 */ /* 0x000fca00078efcff */
[----:B------:R0:W-:Y:S01]  /*8a00*/  STG.E.U8 desc[UR36][R16.64], R5 ;  /* 0x0000000510007986 */ /* 0x0001e2000c101124 */
[----:B------:R-:W-:Y:S05]  /*8a10*/  BRA `(.L_x_35033) ;  /* 0x0000000400fc7947 */ /* 0x000fea0003800000 */
.L_x_35044:
        /* <DEDUP_REMOVED lines=13> */
.L_x_35048:
[----:B------:R-:W-:Y:S01]  /*8af0*/  IMAD.MOV.U32 R0, RZ, RZ, 0x7f ;  /* 0x0000007fff007424 */ /* 0x000fe200078e00ff */
[----:B------:R-:W-:-:S04]  /*8b00*/  ISETP.GT.U32.AND P0, PT, R4, 0x7f800000, PT ;  /* 0x7f8000000400780c */ /* 0x000fc80003f04070 */
[----:B------:R-:W-:-:S09]  /*8b10*/  SEL R0, R0, 0x7c, P0 ;  /* 0x0000007c00007807 */ /* 0x000fd20000000000 */
.L_x_35049:
[----:B------:R-:W-:Y:S05]  /*8b20*/  BSYNC B0 ;  /* 0x0000000000007941 */ /* 0x000fea0003800000 */
.L_x_35047:
[----:B------:R-:W-:-:S04]  /*8b30*/  LOP3.LUT R2, R3, 0x80000000, RZ, 0xc0, !PT ;  /* 0x8000000003027812 */ /* 0x000fc800078ec0ff */
[----:B------:R-:W-:-:S04]  /*8b40*/  SHF.R.U32.HI R3, RZ, 0x18, R2 ;  /* 0x00000018ff037819 */ /* 0x000fc80000011602 */
[----:B------:R-:W-:-:S05]  /*8b50*/  LOP3.LUT R3, R0, R3, RZ, 0xfc, !PT ;  /* 0x0000000300037212 */ /* 0x000fca00078efcff */
[----:B------:R0:W-:Y:S01]  /*8b60*/  STG.E.U8 desc[UR36][R16.64], R3 ;  /* 0x0000000310007986 */ /* 0x0001e2000c101124 */
[----:B------:R-:W-:Y:S05]  /*8b70*/  BRA `(.L_x_35033) ;  /* 0x0000000400a47947 */ /* 0x000fea0003800000 */
.L_x_35043:
[----:B------:R-:W0:Y:S02]  /*8b80*/  I2F.S64 R0, R2 ;  /* 0x0000000200007312 */ /* 0x000e240000301400 */
[----:B0-----:R-:W-:-:S05]  /*8b90*/  F2FP.BF16.F32.PACK_AB R0, RZ, R0 ;  /* 0x00000000ff00723e */ /* 0x001fca00000010ff */
[----:B------:R0:W-:Y:S01]  /*8ba0*/  STG.E.U16 desc[UR36][R16.64], R0 ;  /* 0x0000000010007986 */ /* 0x0001e2000c101524 */
[----:B------:R-:W-:Y:S05]  /*8bb0*/  BRA `(.L_x_35033) ;  /* 0x0000000400947947 */ /* 0x000fea0003800000 */
.L_x_35040:
        /* <DEDUP_REMOVED lines=10> */
.L_x_35052:
        /* <DEDUP_REMOVED lines=17> */
.L_x_35055:
[----:B------:R-:W-:-:S04]  /*8d70*/  LOP3.LUT R2, R3, 0x80000000, RZ, 0xc0, !PT ;  /* 0x8000000003027812 */ /* 0x000fc800078ec0ff */
[----:B------:R-:W-:-:S04]  /*8d80*/  SHF.R.U32.HI R3, RZ, 0x18, R2 ;  /* 0x00000018ff037819 */ /* 0x000fc80000011602 */
[----:B------:R-:W-:-:S04]  /*8d90*/  LOP3.LUT R0, R0, R3, RZ, 0xfc, !PT ;  /* 0x0000000300007212 */ /* 0x000fc800078efcff */
[----:B------:R-:W-:-:S07]  /*8da0*/  PRMT R8, R0, 0x7610, R8 ;  /* 0x0000761000087816 */ /* 0x000fce0000000008 */
.L_x_35054:
[----:B------:R-:W-:Y:S05]  /*8db0*/  BSYNC B0 ;  /* 0x0000000000007941 */ /* 0x000fea0003800000 */
.L_x_35053:
[----:B------:R0:W-:Y:S01]  /*8dc0*/  STG.E.U8 desc[UR36][R16.64], R8 ;  /* 0x0000000810007986 */ /* 0x0001e2000c101124 */
[----:B------:R-:W-:Y:S05]  /*8dd0*/  BRA `(.L_x_35033) ;  /* 0x00000004000c7947 */ /* 0x000fea0003800000 */
.L_x_35051:
        /* <DEDUP_REMOVED lines=17> */
.L_x_35058:
[----:B------:R-:W-:-:S04]  /*8ef0*/  LOP3.LUT R2, R3, 0x80000000, RZ, 0xc0, !PT ;  /* 0x8000000003027812 */ /* 0x000fc800078ec0ff */
[----:B------:R-:W-:-:S04]  /*8f00*/  SHF.R.U32.HI R3, RZ, 0x18, R2 ;  /* 0x00000018ff037819 */ /* 0x000fc80000011602 */
[----:B------:R-:W-:-:S04]  /*8f10*/  LOP3.LUT R0, R0, R3, RZ, 0xfc, !PT ;  /* 0x0000000300007212 */ /* 0x000fc800078efcff */
[----:B------:R-:W-:-:S07]  /*8f20*/  PRMT R8, R0, 0x7610, R8 ;  /* 0x0000761000087816 */ /* 0x000fce0000000008 */
.L_x_35057:
[----:B------:R-:W-:Y:S05]  /*8f30*/  BSYNC B0 ;  /* 0x0000000000007941 */ /* 0x000fea0003800000 */
.L_x_35056:
[----:B------:R0:W-:Y:S01]  /*8f40*/  STG.E.U8 desc[UR36][R16.64], R8 ;  /* 0x0000000810007986 */ /* 0x0001e2000c101124 */
[----:B------:R-:W-:Y:S05]  /*8f50*/  BRA `(.L_x_35033) ;  /* 0x0000000000ac7947 */ /* 0x000fea0003800000 */
.L_x_35050:
        /* <DEDUP_REMOVED lines=23> */
.L_x_35032:
        /* <DEDUP_REMOVED lines=16> */
.L_x_35061:
[----:B------:R-:W-:Y:S05]  /*91d0*/  BRA `(.L_x_35033) ;  /* 0x00000000000c7947 */ /* 0x000fea0003800000 */
.L_x_35060:
[----:B------:R0:W-:Y:S01]  /*91e0*/  STG.E.64 desc[UR36][R16.64], R2 ;  /* 0x0000000210007986 */ /* 0x0001e2000c101b24 */
[----:B------:R-:W-:Y:S05]  /*91f0*/  BRA `(.L_x_35033) ;  /* 0x0000000000047947 */ /* 0x000fea0003800000 */
.L_x_35059:
[----:B------:R0:W-:Y:S02]  /*9200*/  STG.E desc[UR36][R16.64], R5 ;  /* 0x0000000510007986 */ /* 0x0001e4000c101924 */
.L_x_35033:
[----:B------:R-:W-:-:S07]  /*9210*/  VIADD R19, R19, 0x80 ;  /* 0x0000008013137836 */ /* 0x000fce0000000000 */
.L_x_34993:
[----:B------:R-:W-:Y:S05]  /*9220*/  BSYNC B6 ;  /* 0x0000000000067941 */ /* 0x000fea0003800000 */
.L_x_34992:
        /* <DEDUP_REMOVED lines=306> */
.L_x_35062:
        /* <DEDUP_REMOVED lines=21> */
.L_x_35066:
[----:B------:R1:W5:Y:S01]  /*a6a0*/  LDG.E.U8 R2, desc[UR36][R4.64] ;  /* 0x0000002404027981 */ /* 0x000362000c1e1100 */
[----:B------:R-:W-:Y:S01]  /*a6b0*/  IMAD.MOV.U32 R3, RZ, RZ, RZ ;  /* 0x000000ffff037224 */ /* 0x000fe200078e00ff */
[----:B------:R-:W-:Y:S06]  /*a6c0*/  BRA `(.L_x_35068) ;  /* 0x0000000c00487947 */ /* 0x000fec0003800000 */
.L_x_35065:
        /* <DEDUP_REMOVED lines=8> */
.L_x_35070:
[----:B------:R-:W2:Y:S02]  /*a750*/  LDG.E R2, desc[UR36][R4.64] ;  /* 0x0000002404027981 */ /* 0x000ea4000c1e1900 */
[----:B--2---:R-:W-:Y:S01]  /*a760*/  SHF.R.S32.HI R3, RZ, 0x1f, R2 ;  /* 0x0000001fff037819 */ /* 0x004fe20000011402 */
[----:B------:R-:W-:Y:S06]  /*a770*/  BRA `(.L_x_35068) ;  /* 0x0000000c001c7947 */ /* 0x000fec0003800000 */
.L_x_35069:
[----:B------:R-:W2:Y:S02]  /*a780*/  LDG.E.S16 R2, desc[UR36][R4.64] ;  /* 0x0000002404027981 */ /* 0x000ea4000c1e1700 */
[----:B--2---:R-:W-:Y:S01]  /*a790*/  SHF.R.S32.HI R3, RZ, 0x1f, R2 ;  /* 0x0000001fff037819 */ /* 0x004fe20000011402 */
[----:B------:R-:W-:Y:S06]  /*a7a0*/  BRA `(.L_x_35068) ;  /* 0x0000000c00107947 */ /* 0x000fec0003800000 */
.L_x_35064:
        /* <DEDUP_REMOVED lines=9> */
.L_x_35072:
[----:B------:R-:W2:Y:S02]  /*a840*/  LDG.E.U16 R4, desc[UR36][R4.64] ;  /* 0x0000002404047981 */ /* 0x000ea4000c1e1500 */
[----:B--2---:R-:W-:-:S06]  /*a850*/  HADD2.F32 R2, -RZ, R4.H0_H0 ;  /* 0x20000004ff027230 */ /* 0x004fcc0000004100 */
[----:B------:R-:W0:Y:S01]  /*a860*/  F2I.S64.TRUNC R2, R2 ;  /* 0x0000000200027311 */ /* 0x000e22000020d900 */
[----:B------:R-:W-:Y:S05]  /*a870*/  BRA `(.L_x_35068) ;  /* 0x0000000800dc7947 */ /* 0x000fea0003800000 */
.L_x_35071:
        /* <DEDUP_REMOVED lines=9> */
.L_x_35074:
[----:B------:R-:W2:Y:S02]  /*a910*/  LDG.E.U16 R4, desc[UR36][R4.64] ;  /* 0x0000002404047981 */ /* 0x000ea4000c1e1500 */
[----:B--2---:R-:W-:-:S06]  /*a920*/  HADD2.F32 R2, -RZ, R4.H0_H0 ;  /* 0x20000004ff027230 */ /* 0x004fcc0000004100 */
[----:B------:R-:W4:Y:S01]  /*a930*/  F2I.S64.TRUNC R2, R2 ;  /* 0x0000000200027311 */ /* 0x000f22000020d900 */
[----:B------:R-:W-:Y:S05]  /*a940*/  BRA `(.L_x_35068) ;  /* 0x0000000800a87947 */ /* 0x000fea0003800000 */
.L_x_35073:
[----:B------:R-:W2:Y:S02]  /*a950*/  LDG.E.64 R2, desc[UR36][R4.64] ;  /* 0x0000002404027981 */ /* 0x000ea4000c1e1b00 */
[----:B--2---:R-:W2:Y:S01]  /*a960*/  F2I.S64.F64.TRUNC R2, R2 ;  /* 0x0000000200027311 */ /* 0x004ea2000030d900 */
[----:B------:R-:W-:Y:S05]  /*a970*/  BRA `(.L_x_35068) ;  /* 0x00000008009c7947 */ /* 0x000fea0003800000 */
.L_x_35063:
        /* <DEDUP_REMOVED lines=13> */
.L_x_35077:
[----:B------:R-:W2:Y:S02]  /*aa50*/  LDG.E.64 R2, desc[UR36][R4.64] ;  /* 0x0000002404027981 */ /* 0x000ea4000c1e1b00 */
[----:B--2---:R-:W0:Y:S01]  /*aa60*/  F2I.S64.F64.TRUNC R2, R2 ;  /* 0x0000000200027311 */ /* 0x004e22000030d900 */
[----:B------:R-:W-:Y:S05]  /*aa70*/  BRA `(.L_x_35068) ;  /* 0x00000008005c7947 */ /* 0x000fea0003800000 */
.L_x_35076:
        /* <DEDUP_REMOVED lines=27> */
.L_x_35079:
        /* <DEDUP_REMOVED lines=14> */
.L_x_35078:
[----:B------:R-:W2:Y:S02]  /*ad10*/  LDG.E.U16 R2, desc[UR36][R4.64] ;  /* 0x0000002404027981 */ /* 0x000ea4000c1e1500 */
[----:B--2---:R-:W-:-:S06]  /*ad20*/  IMAD.U32 R2, R2, 0x10000, RZ ;  /* 0x0001000002027824 */ /* 0x004fcc00078e00ff */
[----:B------:R-:W0:Y:S01]  /*ad30*/  F2I.S64.TRUNC R2, R2 ;  /* 0x0000000200027311 */ /* 0x000e22000020d900 */
[----:B------:R-:W-:Y:S05]  /*ad40*/  BRA `(.L_x_35068) ;  /* 0x0000000400a87947 */ /* 0x000fea0003800000 */
.L_x_35075:
        /* <DEDUP_REMOVED lines=11> */
.L_x_35082:
        /* <DEDUP_REMOVED lines=21> */
.L_x_35086:
[----:B------:R-:W-:Y:S05]  /*af50*/  BSYNC B1 ;  /* 0x0000000000017941 */ /* 0x000fea0003800000 */
.L_x_35085:
[----:B------:R-:W-:Y:S01]  /*af60*/  IMAD.SHL.U32 R2, R2, 0x100000, RZ ;  /* 0x0010000002027824 */ /* 0x000fe200078e00ff */
[----:B------:R-:W-:-:S04]  /*af70*/  LEA R3, R0, 0x3b800000, 0x17 ;  /* 0x3b80000000037811 */ /* 0x000fc800078eb8ff */
[----:B------:R-:W-:-:S07]  /*af80*/  LOP3.LUT R2, R3, R2, R4, 0xfe, !PT ;  /* 0x0000000203027212 */ /* 0x000fce00078efe04 */
.L_x_35084:
[----:B------:R-:W-:Y:S05]  /*af90*/  BSYNC B0 ;  /* 0x0000000000007941 */ /* 0x000fea0003800000 */
.L_x_35083:
[----:B------:R-:W0:Y:S01]  /*afa0*/  F2I.S64.TRUNC R2, R2 ;  /* 0x0000000200027311 */ /* 0x000e22000020d900 */
[----:B------:R-:W-:Y:S05]  /*afb0*/  BRA `(.L_x_35068) ;  /* 0x00000004000c7947 */ /* 0x000fea0003800000 */
.L_x_35081:
        /* <DEDUP_REMOVED lines=21> */
.L_x_35090:
[----:B------:R-:W-:Y:S05]  /*b110*/  BSYNC B1 ;  /* 0x0000000000017941 */ /* 0x000fea0003800000 */
.L_x_35089:
[----:B------:R-:W-:Y:S01]  /*b120*/  IMAD.SHL.U32 R2, R2, 0x200000, RZ ;  /* 0x0020000002027824 */ /* 0x000fe200078e00ff */
[----:B------:R-:W-:-:S04]  /*b130*/  LEA R3, R0, 0x37800000, 0x17 ;  /* 0x3780000000037811 */ /* 0x000fc800078eb8ff */
[----:B------:R-:W-:-:S07]  /*b140*/  LOP3.LUT R2, R3, R2, R4, 0xfe, !PT ;  /* 0x0000000203027212 */ /* 0x000fce00078efe04 */
.L_x_35088:
[----:B------:R-:W-:Y:S05]  /*b150*/  BSYNC B0 ;  /* 0x0000000000007941 */ /* 0x000fea0003800000 */
.L_x_35087:
[----:B------:R-:W0:Y:S01]  /*b160*/  F2I.S64.TRUNC R2, R2 ;  /* 0x0000000200027311 */ /* 0x000e22000020d900 */
[----:B------:R-:W-:Y:S05]  /*b170*/  BRA `(.L_x_35068) ;  /* 0x00000000009c7947 */ /* 0x000fea0003800000 */
.L_x_35080:
        /* <DEDUP_REMOVED lines=14> */
.L_x_35094:
[----:B------:R-:W-:Y:S05]  /*b260*/  BSYNC B0 ;  /* 0x0000000000007941 */ /* 0x000fea0003800000 */
.L_x_35093:
[----:B------:R-:W0:Y:S01]  /*b270*/  F2I.S64.TRUNC R2, R2 ;  /* 0x0000000200027311 */ /* 0x000e22000020d900 */
[----:B------:R-:W-:Y:S05]  /*b280*/  BRA `(.L_x_35068) ;  /* 0x0000000000587947 */ /* 0x000fea0003800000 */
.L_x_35067:
        /* <DEDUP_REMOVED lines=16> */
.L_x_35095:
[----:B------:R-:W-:Y:S01]  /*b390*/  CS2R R2, SRZ ;  /* 0x0000000000027805 */ /* 0x000fe2000001ff00 */
[----:B------:R-:W-:Y:S06]  /*b3a0*/  BRA `(.L_x_35068) ;  /* 0x0000000000107947 */ /* 0x000fec0003800000 */
.L_x_35092:
[----:B------:R0:W5:Y:S01]  /*b3b0*/  LDG.E.64 R2, desc[UR36][R4.64] ;  /* 0x0000002404027981 */ /* 0x000162000c1e1b00 */
[----:B------:R-:W-:Y:S05]  /*b3c0*/  BRA `(.L_x_35068) ;  /* 0x0000000000087947 */ /* 0x000fea0003800000 */
.L_x_35091:
[----:B------:R0:W5:Y:S01]  /*b3d0*/  LDG.E R2, desc[UR36][R4.64] ;  /* 0x0000002404027981 */ /* 0x000162000c1e1900 */
[----:B------:R-:W-:-:S07]  /*b3e0*/  IMAD.MOV.U32 R3, RZ, RZ, RZ ;  /* 0x000000ffff037224 */ /* 0x000fce00078e00ff */
.L_x_35068:
[----:B01----:R-:W0:Y:S01]  /*b3f0*/  LDC.U8 R4, c[0x0][0x430] ;  /* 0x00010c00ff047b82 */ /* 0x003e220000000000 */
[----:B------:R-:W-:Y:S02]  /*b400*/  ULDC.64 UR4, c[0x0][0x428] ;  /* 0x00010a0000047ab9 */ /* 0x000fe40000000a00 */
[----:B--2345:R-:W-:-:S04]  /*b410*/  ISETP.GT.U32.AND P0, PT, R2, UR4, PT ;  /* 0x0000000402007c0c */ /* 0x03cfc8000bf04070 */
        /* <DEDUP_REMOVED lines=17> */
.L_x_35099:
[----:B------:R-:W-:Y:S01]  /*b530*/  STG.E.U8 desc[UR36][R16.64], R5 ;  /* 0x0000000510007986 */ /* 0x000fe2000c101124 */
[----:B------:R-:W-:Y:S05]  /*b540*/  EXIT ;  /* 0x000000000000794d */ /* 0x000fea0003800000 */
.L_x_35098:
        /* <DEDUP_REMOVED lines=8> */
.L_x_35102:
[----:B------:R-:W-:Y:S01]  /*b5d0*/  STG.E desc[UR36][R16.64], R5 ;  /* 0x0000000510007986 */ /* 0x000fe2000c101924 */
[----:B------:R-:W-:Y:S05]  /*b5e0*/  EXIT ;  /* 0x000000000000794d */ /* 0x000fea0003800000 */
.L_x_35101:
[----:B------:R-:W-:Y:S01]  /*b5f0*/  STG.E.U16 desc[UR36][R16.64], R5 ;  /* 0x0000000510007986 */ /* 0x000fe2000c101524 */
[----:B------:R-:W-:Y:S05]  /*b600*/  EXIT ;  /* 0x000000000000794d */ /* 0x000fea0003800000 */
.L_x_35097:
        /* <DEDUP_REMOVED lines=9> */
.L_x_35104:
[----:B------:R-:W0:Y:S02]  /*b6a0*/  I2F.S64 R0, R2 ;  /* 0x0000000200007312 */ /* 0x000e240000301400 */
[----:B0-----:R-:W-:-:S05]  /*b6b0*/  F2FP.F16.F32.PACK_AB R0, RZ, R0 ;  /* 0x00000000ff00723e */ /* 0x001fca00000000ff */
[----:B------:R-:W-:Y:S01]  /*b6c0*/  STG.E.U16 desc[UR36][R16.64], R0 ;  /* 0x0000000010007986 */ /* 0x000fe2000c101524 */
[----:B------:R-:W-:Y:S05]  /*b6d0*/  EXIT ;  /* 0x000000000000794d */ /* 0x000fea0003800000 */
.L_x_35103:
        /* <DEDUP_REMOVED lines=10> */
.L_x_35106:
[----:B------:R-:W0:Y:S02]  /*b780*/  I2F.S64 R2, R2 ;  /* 0x0000000200027312 */ /* 0x000e240000301400 */
[----:B0-----:R-:W-:-:S04]  /*b790*/  F2FP.F16.F32.PACK_AB R3, RZ, R2 ;  /* 0x00000002ff03723e */ /* 0x001fc800000000ff */
[----:B------:R-:W-:-:S05]  /*b7a0*/  PRMT R3, R3, 0x5410, RZ ;  /* 0x0000541003037816 */ /* 0x000fca00000000ff */
[----:B------:R-:W-:Y:S01]  /*b7b0*/  STG.E desc[UR36][R16.64], R3 ;  /* 0x0000000310007986 */ /* 0x000fe2000c101924 */
[----:B------:R-:W-:Y:S05]  /*b7c0*/  EXIT ;  /* 0x000000000000794d */ /* 0x000fea0003800000 */
.L_x_35105:
[----:B------:R-:W0:Y:S02]  /*b7d0*/  I2F.F64.S64 R2, R2 ;  /* 0x0000000200027312 */ /* 0x000e240000301c00 */
[----:B0-----:R-:W-:Y:S01]  /*b7e0*/  STG.E.64 desc[UR36][R16.64], R2 ;  /* 0x0000000210007986 */ /* 0x001fe2000c101b24 */
[----:B------:R-:W-:Y:S05]  /*b7f0*/  EXIT ;  /* 0x000000000000794d */ /* 0x000fea0003800000 */
.L_x_35096:
        /* <DEDUP_REMOVED lines=13> */
.L_x_35109:
[----:B------:R-:W0:Y:S01]  /*b8d0*/  I2F.F64.S64 R4, R2 ;  /* 0x0000000200047312 */ /* 0x000e220000301c00 */
[----:B------:R-:W-:-:S05]  /*b8e0*/  CS2R R6, SRZ ;  /* 0x0000000000067805 */ /* 0x000fca000001ff00 */
[----:B0-----:R-:W-:Y:S01]  /*b8f0*/  STG.E.128 desc[UR36][R16.64], R4 ;  /* 0x0000000410007986 */ /* 0x001fe2000c101d24 */
[----:B------:R-:W-:Y:S05]  /*b900*/  EXIT ;  /* 0x000000000000794d */ /* 0x000fea0003800000 */
.L_x_35108:
        /* <DEDUP_REMOVED lines=21> */
.L_x_35113:
[----:B------:R-:W-:Y:S05]  /*ba60*/  BSYNC B0 ;  /* 0x0000000000007941 */ /* 0x000fea0003800000 */
.L_x_35112:
[----:B------:R-:W-:-:S05]  /*ba70*/  LOP3.LUT R5, R0, R5, RZ, 0xfc, !PT ;  /* 0x0000000500057212 */ /* 0x000fca00078efcff */
[----:B------:R-:W-:Y:S01]  /*ba80*/  STG.E.U8 desc[UR36][R16.64], R5 ;  /* 0x0000000510007986 */ /* 0x000fe2000c101124 */
[----:B------:R-:W-:Y:S05]  /*ba90*/  EXIT ;  /* 0x000000000000794d */ /* 0x000fea0003800000 */
.L_x_35111:
        /* <DEDUP_REMOVED lines=13> */
.L_x_35115:
[----:B------:R-:W-:Y:S01]  /*bb70*/  IMAD.MOV.U32 R0, RZ, RZ, 0x7f ;  /* 0x0000007fff007424 */ /* 0x000fe200078e00ff */
[----:B------:R-:W-:-:S04]  /*bb80*/  ISETP.GT.U32.AND P0, PT, R4, 0x7f800000, PT ;  /* 0x7f8000000400780c */ /* 0x000fc80003f04070 */
[----:B------:R-:W-:-:S09]  /*bb90*/  SEL R0, R0, 0x7c, P0 ;  /* 0x0000007c00007807 */ /* 0x000fd20000000000 */
.L_x_35116:
[----:B------:R-:W-:Y:S05]  /*bba0*/  BSYNC B0 ;  /* 0x0000000000007941 */ /* 0x000fea0003800000 */
.L_x_35114:
[----:B------:R-:W-:-:S04]  /*bbb0*/  LOP3.LUT R2, R3, 0x80000000, RZ, 0xc0, !PT ;  /* 0x8000000003027812 */ /* 0x000fc800078ec0ff */
[----:B------:R-:W-:-:S04]  /*bbc0*/  SHF.R.U32.HI R3, RZ, 0x18, R2 ;  /* 0x00000018ff037819 */ /* 0x000fc80000011602 */
[----:B------:R-:W-:-:S05]  /*bbd0*/  LOP3.LUT R3, R0, R3, RZ, 0xfc, !PT ;  /* 0x0000000300037212 */ /* 0x000fca00078efcff */
[----:B------:R-:W-:Y:S01]  /*bbe0*/  STG.E.U8 desc[UR36][R16.64], R3 ;  /* 0x0000000310007986 */ /* 0x000fe2000c101124 */
[----:B------:R-:W-:Y:S05]  /*bbf0*/  EXIT ;  /* 0x000000000000794d */ /* 0x000fea0003800000 */
.L_x_35110:
[----:B------:R-:W0:Y:S02]  /*bc00*/  I2F.S64 R0, R2 ;  /* 0x0000000200007312 */ /* 0x000e240000301400 */
[----:B0-----:R-:W-:-:S05]  /*bc10*/  F2FP.BF16.F32.PACK_AB R0, RZ, R0 ;  /* 0x00000000ff00723e */ /* 0x001fca00000010ff */
[----:B------:R-:W-:Y:S01]  /*bc20*/  STG.E.U16 desc[UR36][R16.64], R0 ;  /* 0x0000000010007986 */ /* 0x000fe2000c101524 */
[----:B------:R-:W-:Y:S05]  /*bc30*/  EXIT ;  /* 0x000000000000794d */ /* 0x000fea0003800000 */
.L_x_35107:
        /* <DEDUP_REMOVED lines=10> */
.L_x_35119:
        /* <DEDUP_REMOVED lines=17> */
.L_x_35122:
[----:B------:R-:W-:-:S04]  /*bdf0*/  LOP3.LUT R2, R3, 0x80000000, RZ, 0xc0, !PT ;  /* 0x8000000003027812 */ /* 0x000fc800078ec0ff */
[----:B------:R-:W-:-:S04]  /*be00*/  SHF.R.U32.HI R3, RZ, 0x18, R2 ;  /* 0x00000018ff037819 */ /* 0x000fc80000011602 */
[----:B------:R-:W-:-:S04]  /*be10*/  LOP3.LUT R0, R0, R3, RZ, 0xfc, !PT ;  /* 0x0000000300007212 */ /* 0x000fc800078efcff */
[----:B------:R-:W-:-:S07]  /*be20*/  PRMT R8, R0, 0x7610, R8 ;  /* 0x0000761000087816 */ /* 0x000fce0000000008 */
.L_x_35121:
[----:B------:R-:W-:Y:S05]  /*be30*/  BSYNC B0 ;  /* 0x0000000000007941 */ /* 0x000fea0003800000 */
.L_x_35120:
[----:B------:R-:W-:Y:S01]  /*be40*/  STG.E.U8 desc[UR36][R16.64], R8 ;  /* 0x0000000810007986 */ /* 0x000fe2000c101124 */
[----:B------:R-:W-:Y:S05]  /*be50*/  EXIT ;  /* 0x000000000000794d */ /* 0x000fea0003800000 */
.L_x_35118:
        /* <DEDUP_REMOVED lines=17> */
.L_x_35125:
[----:B------:R-:W-:-:S04]  /*bf70*/  LOP3.LUT R2, R3, 0x80000000, RZ, 0xc0, !PT ;  /* 0x8000000003027812 */ /* 0x000fc800078ec0ff */
[----:B------:R-:W-:-:S04]  /*bf80*/  SHF.R.U32.HI R3, RZ, 0x18, R2 ;  /* 0x00000018ff037819 */ /* 0x000fc80000011602 */
[----:B------:R-:W-:-:S04]  /*bf90*/  LOP3.LUT R0, R0, R3, RZ, 0xfc, !PT ;  /* 0x0000000300007212 */ /* 0x000fc800078efcff */
[----:B------:R-:W-:-:S07]  /*bfa0*/  PRMT R8, R0, 0x7610, R8 ;  /* 0x0000761000087816 */ /* 0x000fce0000000008 */
.L_x_35124:
[----:B------:R-:W-:Y:S05]  /*bfb0*/  BSYNC B0 ;  /* 0x0000000000007941 */ /* 0x000fea0003800000 */
.L_x_35123:
[----:B------:R-:W-:Y:S01]  /*bfc0*/  STG.E.U8 desc[UR36][R16.64], R8 ;  /* 0x0000000810007986 */ /* 0x000fe2000c101124 */
[----:B------:R-:W-:Y:S05]  /*bfd0*/  EXIT ;  /* 0x000000000000794d */ /* 0x000fea0003800000 */
.L_x_35117:
        /* <DEDUP_REMOVED lines=23> */
.L_x_35100:
        /* <DEDUP_REMOVED lines=16> */
.L_x_35128:
[----:B------:R-:W-:Y:S05]  /*c250*/  EXIT ;  /* 0x000000000000794d */ /* 0x000fea0003800000 */
.L_x_35127:
[----:B------:R-:W-:Y:S01]  /*c260*/  STG.E.64 desc[UR36][R16.64], R2 ;  /* 0x0000000210007986 */ /* 0x000fe2000c101b24 */
[----:B------:R-:W-:Y:S05]  /*c270*/  EXIT ;  /* 0x000000000000794d */ /* 0x000fea0003800000 */
.L_x_35126:
[----:B------:R-:W-:Y:S01]  /*c280*/  STG.E desc[UR36][R16.64], R5 ;  /* 0x0000000510007986 */ /* 0x000fe2000c101924 */
[----:B------:R-:W-:Y:S05]  /*c290*/  EXIT ;  /* 0x000000000000794d */ /* 0x000fea0003800000 */
.L_x_35129:
        /* <DEDUP_REMOVED lines=14> */
.L_x_42425:


//--------------------- .text._ZN2at6native27unrolled_elementwise_kernelINS0_13AUnaryFunctorIlllZZZNS0_19maximum_kernel_cudaERNS_18TensorIteratorBaseEENKUlvE_clEvENKUlvE2_clEvEUlllE_EESt5arrayIPcLm2EELi4E23TrivialOffsetCalculatorILi1EjESD_NS0_6memory12LoadWithCastILi1EEENSE_13StoreWithCastILi1EEEEEviT_T0_T2_T3_T4_T5_ --------------------------
	.section	.text._ZN2at6native27unrolled_elementwise_kernelINS0_13AUnaryFunctorIlllZZZNS0_19maximum_kernel_cudaERNS_18TensorIteratorBaseEENKUlvE_clEvENKUlvE2_clEvEUlllE_EESt5arrayIPcLm2EELi4E23TrivialOffsetCalculatorILi1EjESD_NS0_6memory12LoadWithCastILi1EEENSE_13StoreWithCastILi1EEEEEviT_T0_T2_T3_T4_T5_,"ax",@progbits
	.align	128
        .global         _ZN2at6native27unrolled_elementwise_kernelINS0_13AUnaryFunctorIlllZZZNS0_19maximum_kernel_cudaERNS_18TensorIteratorBaseEENKUlvE_clEvENKUlvE2_clEvEUlllE_EESt5arrayIPcLm2EELi4E23TrivialOffsetCalculatorILi1EjESD_NS0_6memory12LoadWithCastILi1EEENSE_13StoreWithCastILi1EEEEEviT_T0_T2_T3_T4_T5_
        .type           _ZN2at6native27unrolled_elementwise_kernelINS0_13AUnaryFunctorIlllZZZNS0_19maximum_kernel_cudaERNS_18TensorIteratorBaseEENKUlvE_clEvENKUlvE2_clEvEUlllE_EESt5arrayIPcLm2EELi4E23TrivialOffsetCalculatorILi1EjESD_NS0_6memory12LoadWithCastILi1EEENSE_13StoreWithCastILi1EEEEEviT_T0_T2_T3_T4_T5_,@function
        .size           _ZN2at6native27unrolled_elementwise_kernelINS0_13AUnaryFunctorIlllZZZNS0_19maximum_kernel_cudaERNS_18TensorIteratorBaseEENKUlvE_clEvENKUlvE2_clEvEUlllE_EESt5arrayIPcLm2EELi4E23TrivialOffsetCalculatorILi1EjESD_NS0_6memory12LoadWithCastILi1EEENSE_13StoreWithCastILi1EEEEEviT_T0_T2_T3_T4_T5_,(.L_x_42426 - _ZN2at6native27unrolled_elementwise_kernelINS0_13AUnaryFunctorIlllZZZNS0_19maximum_kernel_cudaERNS_18TensorIteratorBaseEENKUlvE_clEvENKUlvE2_clEvEUlllE_EESt5arrayIPcLm2EELi4E23TrivialOffsetCalculatorILi1EjESD_NS0_6memory12LoadWithCastILi1EEENSE_13StoreWithCastILi1EEEEEviT_T0_T2_T3_T4_T5_)
        .other          _ZN2at6native27unrolled_elementwise_kernelINS0_13AUnaryFunctorIlllZZZNS0_19maximum_kernel_cudaERNS_18TensorIteratorBaseEENKUlvE_clEvENKUlvE2_clEvEUlllE_EESt5arrayIPcLm2EELi4E23TrivialOffsetCalculatorILi1EjESD_NS0_6memory12LoadWithCastILi1EEENSE_13StoreWithCastILi1EEEEEviT_T0_T2_T3_T4_T5_,@"STO_CUDA_ENTRY STV_DEFAULT"
_ZN2at6native27unrolled_elementwise_kernelINS0_13AUnaryFunctorIlllZZZNS0_19maximum_kernel_cudaERNS_18TensorIteratorBaseEENKUlvE_clEvENKUlvE2_clEvEUlllE_EESt5arrayIPcLm2EELi4E23TrivialOffsetCalculatorILi1EjESD_NS0_6memory12LoadWithCastILi1EEENSE_13StoreWithCastILi1EEEEEviT_T0_T2_T3_T4_T5_:
.text._ZN2at6native27unrolled_elementwise_kernelINS0_13AUnaryFunctorIlllZZZNS0_19maximum_kernel_cudaERNS_18TensorIteratorBaseEENKUlvE_clEvENKUlvE2_clEvEUlllE_EESt5arrayIPcLm2EELi4E23TrivialOffsetCalculatorILi1EjESD_NS0_6memory12LoadWithCastILi1EEENSE_13StoreWithCastILi1EEEEEviT_T0_T2_T3_T4_T5_:
        /* <DEDUP_REMOVED lines=32> */
.L_x_35135:
[----:B------:R1:W5:Y:S01]  /*0200*/  LDG.E.U8 R28, desc[UR36][R4.64] ;  /* 0x00000024041c7981 */ /* 0x000362000c1e1100 */
[----:B------:R-:W-:Y:S01]  /*0210*/  IMAD.MOV.U32 R29, RZ, RZ, RZ ;  /* 0x000000ffff1d7224 */ /* 0x000fe200078e00ff */
[----:B------:R-:W-:Y:S06]  /*0220*/  BRA `(.L_x_35137) ;  /* 0x0000000c004c7947 */ /* 0x000fec0003800000 */
.L_x_35134:
        /* <DEDUP_REMOVED lines=8> */
.L_x_35139:
[----:B------:R-:W2:Y:S02]  /*02b0*/  LDG.E R28, desc[UR36][R4.64] ;  /* 0x00000024041c7981 */ /* 0x000ea4000c1e1900 */
[----:B--2---:R-:W-:Y:S01]  /*02c0*/  SHF.R.S32.HI R29, RZ, 0x1f, R28 ;  /* 0x0000001fff1d7819 */ /* 0x004fe2000001141c */
[----:B------:R-:W-:Y:S06]  /*02d0*/  BRA `(.L_x_35137) ;  /* 0x0000000c00207947 */ /* 0x000fec0003800000 */
.L_x_35138:
[----:B------:R-:W2:Y:S02]  /*02e0*/  LDG.E.S16 R28, desc[UR36][R4.64] ;  /* 0x00000024041c7981 */ /* 0x000ea4000c1e1700 */
[----:B--2---:R-:W-:Y:S01]  /*02f0*/  SHF.R.S32.HI R29, RZ, 0x1f, R28 ;  /* 0x0000001fff1d7819 */ /* 0x004fe2000001141c */
[----:B------:R-:W-:Y:S06]  /*0300*/  BRA `(.L_x_35137) ;  /* 0x0000000c00147947 */ /* 0x000fec0003800000 */
.L_x_35133:
        /* <DEDUP_REMOVED lines=9> */
.L_x_35141:
[----:B------:R-:W2:Y:S02]  /*03a0*/  LDG.E.U16 R4, desc[UR36][R4.64] ;  /* 0x0000002404047981 */ /* 0x000ea4000c1e1500 */
[----:B--2---:R-:W-:-:S06]  /*03b0*/  HADD2.F32 R28, -RZ, R4.H0_H0 ;  /* 0x20000004ff1c7230 */ /* 0x004fcc0000004100 */
[----:B------:R-:W0:Y:S01]  /*03c0*/  F2I.S64.TRUNC R28, R28 ;  /* 0x0000001c001c7311 */ /* 0x000e22000020d900 */
[----:B------:R-:W-:Y:S05]  /*03d0*/  BRA `(.L_x_35137) ;  /* 0x0000000800e07947 */ /* 0x000fea0003800000 */
.L_x_35140:
        /* <DEDUP_REMOVED lines=9> */
.L_x_35143:
[----:B------:R-:W2:Y:S02]  /*0470*/  LDG.E.U16 R4, desc[UR36][R4.64] ;  /* 0x0000002404047981 */ /* 0x000ea4000c1e1500 */
[----:B--2---:R-:W-:-:S06]  /*0480*/  HADD2.F32 R28, -RZ, R4.H0_H0 ;  /* 0x20000004ff1c7230 */ /* 0x004fcc0000004100 */
[----:B------:R-:W4:Y:S01]  /*0490*/  F2I.S64.TRUNC R28, R28 ;  /* 0x0000001c001c7311 */ /* 0x000f22000020d900 */
[----:B------:R-:W-:Y:S05]  /*04a0*/  BRA `(.L_x_35137) ;  /* 0x0000000800ac7947 */ /* 0x000fea0003800000 */
.L_x_35142:
[----:B------:R-:W2:Y:S02]  /*04b0*/  LDG.E.64 R4, desc[UR36][R4.64] ;  /* 0x0000002404047981 */ /* 0x000ea4000c1e1b00 */
[----:B--2---:R2:W3:Y:S01]  /*04c0*/  F2I.S64.F64.TRUNC R28, R4 ;  /* 0x00000004001c7311 */ /* 0x0044e2000030d900 */
[----:B------:R-:W-:Y:S05]  /*04d0*/  BRA `(.L_x_35137) ;  /* 0x0000000800a07947 */ /* 0x000fea0003800000 */
.L_x_35132:
        /* <DEDUP_REMOVED lines=13> */
.L_x_35146:
[----:B------:R-:W2:Y:S02]  /*05b0*/  LDG.E.64 R4, desc[UR36][R4.64] ;  /* 0x0000002404047981 */ /* 0x000ea4000c1e1b00 */
[----:B--2---:R0:W1:Y:S01]  /*05c0*/  F2I.S64.F64.TRUNC R28, R4 ;  /* 0x00000004001c7311 */ /* 0x004062000030d900 */
[----:B------:R-:W-:Y:S05]  /*05d0*/  BRA `(.L_x_35137) ;  /* 0x0000000800607947 */ /* 0x000fea0003800000 */
.L_x_35145:
        /* <DEDUP_REMOVED lines=27> */
.L_x_35148:
        /* <DEDUP_REMOVED lines=15> */
.L_x_35147:
[----:B------:R-:W2:Y:S02]  /*0880*/  LDG.E.U16 R28, desc[UR36][R4.64] ;  /* 0x00000024041c7981 */ /* 0x000ea4000c1e1500 */
[----:B--2---:R-:W-:-:S06]  /*0890*/  IMAD.U32 R28, R28, 0x10000, RZ ;  /* 0x000100001c1c7824 */ /* 0x004fcc00078e00ff */
[----:B------:R-:W0:Y:S01]  /*08a0*/  F2I.S64.TRUNC R28, R28 ;  /* 0x0000001c001c7311 */ /* 0x000e22000020d900 */
[----:B------:R-:W-:Y:S05]  /*08b0*/  BRA `(.L_x_35137) ;  /* 0x0000000400a87947 */ /* 0x000fea0003800000 */
.L_x_35144:
        /* <DEDUP_REMOVED lines=11> */
.L_x_35151:
        /* <DEDUP_REMOVED lines=21> */
.L_x_35155:
[----:B------:R-:W-:Y:S05]  /*0ac0*/  BSYNC B1 ;  /* 0x0000000000017941 */ /* 0x000fea0003800000 */
.L_x_35154:
[----:B------:R-:W-:Y:S01]  /*0ad0*/  IMAD.SHL.U32 R3, R3, 0x100000, RZ ;  /* 0x0010000003037824 */ /* 0x000fe200078e00ff */
[----:B------:R-:W-:-:S04]  /*0ae0*/  LEA R5, R0, 0x3b800000, 0x17 ;  /* 0x3b80000000057811 */ /* 0x000fc800078eb8ff */
[----:B------:R-:W-:-:S07]  /*0af0*/  LOP3.LUT R28, R5, R3, R28, 0xfe, !PT ;  /* 0x00000003051c7212 */ /* 0x000fce00078efe1c */
.L_x_35153:
[----:B------:R-:W-:Y:S05]  /*0b00*/  BSYNC B0 ;  /* 0x0000000000007941 */ /* 0x000fea0003800000 */
.L_x_35152:
[----:B------:R-:W0:Y:S01]  /*0b10*/  F2I.S64.TRUNC R28, R28 ;  /* 0x0000001c001c7311 */ /* 0x000e22000020d900 */
[----:B------:R-:W-:Y:S05]  /*0b20*/  BRA `(.L_x_35137) ;  /* 0x00000004000c7947 */ /* 0x000fea0003800000 */
.L_x_35150:
        /* <DEDUP_REMOVED lines=21> */
.L_x_35159:
[----:B------:R-:W-:Y:S05]  /*0c80*/  BSYNC B1 ;  /* 0x0000000000017941 */ /* 0x000fea0003800000 */
.L_x_35158:
[----:B------:R-:W-:Y:S01]  /*0c90*/  IMAD.SHL.U32 R3, R3, 0x200000, RZ ;  /* 0x0020000003037824 */ /* 0x000fe200078e00ff */
[----:B------:R-:W-:-:S04]  /*0ca0*/  LEA R5, R0, 0x37800000, 0x17 ;  /* 0x3780000000057811 */ /* 0x000fc800078eb8ff */
[----:B------:R-:W-:-:S07]  /*0cb0*/  LOP3.LUT R28, R5, R3, R28, 0xfe, !PT ;  /* 0x00000003051c7212 */ /* 0x000fce00078efe1c */
.L_x_35157:
[----:B------:R-:W-:Y:S05]  /*0cc0*/  BSYNC B0 ;  /* 0x0000000000007941 */ /* 0x000fea0003800000 */
.L_x_35156:
[----:B------:R-:W0:Y:S01]  /*0cd0*/  F2I.S64.TRUNC R28, R28 ;  /* 0x0000001c001c7311 */ /* 0x000e22000020d900 */
[----:B------:R-:W-:Y:S05]  /*0ce0*/  BRA `(.L_x_35137) ;  /* 0x00000000009c7947 */ /* 0x000fea0003800000 */
.L_x_35149:
        /* <DEDUP_REMOVED lines=14> */
.L_x_35163:
[----:B------:R-:W-:Y:S05]  /*0dd0*/  BSYNC B0 ;  /* 0x0000000000007941 */ /* 0x000fea0003800000 */
.L_x_35162:
[----:B------:R-:W0:Y:S01]  /*0de0*/  F2I.S64.TRUNC R28, R28 ;  /* 0x0000001c001c7311 */ /* 0x000e22000020d900 */
[----:B------:R-:W-:Y:S05]  /*0df0*/  BRA `(.L_x_35137) ;  /* 0x0000000000587947 */ /* 0x000fea0003800000 */
.L_x_35136:
        /* <DEDUP_REMOVED lines=16> */
.L_x_35164:
[----:B------:R-:W-:Y:S01]  /*0f00*/  CS2R R28, SRZ ;  /* 0x00000000001c7805 */ /* 0x000fe2000001ff00 */
[----:B------:R-:W-:Y:S06]  /*0f10*/  BRA `(.L_x_35137) ;  /* 0x0000000000107947 */ /* 0x000fec0003800000 */
.L_x_35161:
[----:B------:R0:W5:Y:S01]  /*0f20*/  LDG.E.64 R28, desc[UR36][R4.64] ;  /* 0x00000024041c7981 */ /* 0x000162000c1e1b00 */
[----:B------:R-:W-:Y:S05]  /*0f30*/  BRA `(.L_x_35137) ;  /* 0x0000000000087947 */ /* 0x000fea0003800000 */
.L_x_35160:
[----:B------:R0:W5:Y:S01]  /*0f40*/  LDG.E R28, desc[UR36][R4.64] ;  /* 0x00000024041c7981 */ /* 0x000162000c1e1900 */
[----:B------:R-:W-:-:S07]  /*0f50*/  IMAD.MOV.U32 R29, RZ, RZ, RZ ;  /* 0x000000ffff1d7224 */ /* 0x000fce00078e00ff */
.L_x_35137:
[----:B------:R-:W2:Y:S02]  /*0f60*/  S2R R19, SR_TID.X ;  /* 0x0000000000137919 */ /* 0x000ea40000002100 */
[----:B--2---:R-:W-:-:S07]  /*0f70*/  VIADD R19, R19, 0x80 ;  /* 0x0000008013137836 */ /* 0x004fce0000000000 */
.L_x_35131:
[----:B------:R-:W-:Y:S05]  /*0f80*/  BSYNC B6 ;  /* 0x0000000000067941 */ /* 0x000fea0003800000 */
.L_x_35130:
        /* <DEDUP_REMOVED lines=24> */
.L_x_35170:
[----:B------:R0:W5:Y:S01]  /*1110*/  LDG.E.U8 R24, desc[UR36][R4.64] ;  /* 0x0000002404187981 */ /* 0x000162000c1e1100 */
[----:B------:R-:W-:Y:S01]  /*1120*/  IMAD.MOV.U32 R25, RZ, RZ, RZ ;  /* 0x000000ffff197224 */ /* 0x000fe200078e00ff */
[----:B------:R-:W-:Y:S06]  /*1130*/  BRA `(.L_x_35172) ;  /* 0x0000000c00487947 */ /* 0x000fec0003800000 */
.L_x_35169:
        /* <DEDUP_REMOVED lines=8> */
.L_x_35174:
[----:B------:R-:W2:Y:S02]  /*11c0*/  LDG.E R24, desc[UR36][R4.64] ;  /* 0x0000002404187981 */ /* 0x000ea4000c1e1900 */
[----:B--2---:R-:W-:Y:S01]  /*11d0*/  SHF.R.S32.HI R25, RZ, 0x1f, R24 ;  /* 0x0000001fff197819 */ /* 0x004fe20000011418 */
[----:B------:R-:W-:Y:S06]  /*11e0*/  BRA `(.L_x_35172) ;  /* 0x0000000c001c7947 */ /* 0x000fec0003800000 */
.L_x_35173:
[----:B------:R-:W2:Y:S02]  /*11f0*/  LDG.E.S16 R24, desc[UR36][R4.64] ;  /* 0x0000002404187981 */ /* 0x000ea4000c1e1700 */
[----:B--2---:R-:W-:Y:S01]  /*1200*/  SHF.R.S32.HI R25, RZ, 0x1f, R24 ;  /* 0x0000001fff197819 */ /* 0x004fe20000011418 */
[----:B------:R-:W-:Y:S06]  /*1210*/  BRA `(.L_x_35172) ;  /* 0x0000000c00107947 */ /* 0x000fec0003800000 */
.L_x_35168:
        /* <DEDUP_REMOVED lines=9> */
.L_x_35176:
[----:B------:R-:W2:Y:S02]  /*12b0*/  LDG.E.U16 R4, desc[UR36][R4.64] ;  /* 0x0000002404047981 */ /* 0x000ea4000c1e1500 */
[----:B--2---:R-:W-:-:S06]  /*12c0*/  HADD2.F32 R24, -RZ, R4.H0_H0 ;  /* 0x20000004ff187230 */ /* 0x004fcc0000004100 */
[----:B------:R-:W0:Y:S01]  /*12d0*/  F2I.S64.TRUNC R24, R24 ;  /* 0x0000001800187311 */ /* 0x000e22000020d900 */
[----:B------:R-:W-:Y:S05]  /*12e0*/  BRA `(.L_x_35172) ;  /* 0x0000000800dc7947 */ /* 0x000fea0003800000 */
.L_x_35175:
        /* <DEDUP_REMOVED lines=9> */
.L_x_35178:
[----:B------:R-:W2:Y:S02]  /*1380*/  LDG.E.U16 R4, desc[UR36][R4.64] ;  /* 0x0000002404047981 */ /* 0x000ea4000c1e1500 */
[----:B--2---:R-:W-:-:S06]  /*1390*/  HADD2.F32 R24, -RZ, R4.H0_H0 ;  /* 0x20000004ff187230 */ /* 0x004fcc0000004100 */
[----:B------:R-:W0:Y:S01]  /*13a0*/  F2I.S64.TRUNC R24, R24 ;  /* 0x0000001800187311 */ /* 0x000e22000020d900 */
[----:B------:R-:W-:Y:S05]  /*13b0*/  BRA `(.L_x_35172) ;  /* 0x0000000800a87947 */ /* 0x000fea0003800000 */
.L_x_35177:
[----:B------:R-:W2:Y:S02]  /*13c0*/  LDG.E.64 R4, desc[UR36][R4.64] ;  /* 0x0000002404047981 */ /* 0x000ea4000c1e1b00 */
[----:B--2---:R0:W1:Y:S01]  /*13d0*/  F2I.S64.F64.TRUNC R24, R4 ;  /* 0x0000000400187311 */ /* 0x004062000030d900 */
[----:B------:R-:W-:Y:S05]  /*13e0*/  BRA `(.L_x_35172) ;  /* 0x00000008009c7947 */ /* 0x000fea0003800000 */
.L_x_35167:
        /* <DEDUP_REMOVED lines=13> */
.L_x_35181:
[----:B------:R-:W2:Y:S02]  /*14c0*/  LDG.E.64 R4, desc[UR36][R4.64] ;  /* 0x0000002404047981 */ /* 0x000ea4000c1e1b00 */
[----:B--2---:R0:W1:Y:S01]  /*14d0*/  F2I.S64.F64.TRUNC R24, R4 ;  /* 0x0000000400187311 */ /* 0x004062000030d900 */
[----:B------:R-:W-:Y:S05]  /*14e0*/  BRA `(.L_x_35172) ;  /* 0x00000008005c7947 */ /* 0x000fea0003800000 */
.L_x_35180:
        /* <DEDUP_REMOVED lines=27> */
.L_x_35183:
        /* <DEDUP_REMOVED lines=14> */
.L_x_35182:
[----:B------:R-:W2:Y:S02]  /*1780*/  LDG.E.U16 R24, desc[UR36][R4.64] ;  /* 0x0000002404187981 */ /* 0x000ea4000c1e1500 */
[----:B--2---:R-:W-:-:S06]  /*1790*/  IMAD.U32 R24, R24, 0x10000, RZ ;  /* 0x0001000018187824 */ /* 0x004fcc00078e00ff */
[----:B------:R-:W0:Y:S01]  /*17a0*/  F2I.S64.TRUNC R24, R24 ;  /* 0x0000001800187311 */ /* 0x000e22000020d900 */
[----:B------:R-:W-:Y:S05]  /*17b0*/  BRA `(.L_x_35172) ;  /* 0x0000000400a87947 */ /* 0x000fea0003800000 */
.L_x_35179:
        /* <DEDUP_REMOVED lines=11> */
.L_x_35186:
        /* <DEDUP_REMOVED lines=21> */
.L_x_35190:
[----:B------:R-:W-:Y:S05]  /*19c0*/  BSYNC B1 ;  /* 0x0000000000017941 */ /* 0x000fea0003800000 */
.L_x_35189:
[----:B------:R-:W-:Y:S01]  /*19d0*/  IMAD.SHL.U32 R3, R3, 0x100000, RZ ;  /* 0x0010000003037824 */ /* 0x000fe200078e00ff */
[----:B------:R-:W-:-:S04]  /*19e0*/  LEA R5, R0, 0x3b800000, 0x17 ;  /* 0x3b80000000057811 */ /* 0x000fc800078eb8ff */
[----:B------:R-:W-:-:S07]  /*19f0*/  LOP3.LUT R24, R5, R3, R24, 0xfe, !PT ;  /* 0x0000000305187212 */ /* 0x000fce00078efe18 */
.L_x_35188:
[----:B------:R-:W-:Y:S05]  /*1a00*/  BSYNC B0 ;  /* 0x0000000000007941 */ /* 0x000fea0003800000 */
.L_x_35187:
[----:B------:R-:W0:Y:S01]  /*1a10*/  F2I.S64.TRUNC R24, R24 ;  /* 0x0000001800187311 */ /* 0x000e22000020d900 */
[----:B------:R-:W-:Y:S05]  /*1a20*/  BRA `(.L_x_35172) ;  /* 0x00000004000c7947 */ /* 0x000fea0003800000 */
.L_x_35185:
        /* <DEDUP_REMOVED lines=21> */
.L_x_35194:
[----:B------:R-:W-:Y:S05]  /*1b80*/  BSYNC B1 ;  /* 0x0000000000017941 */ /* 0x000fea0003800000 */
.L_x_35193:
[----:B------:R-:W-:Y:S01]  /*1b90*/  IMAD.SHL.U32 R3, R3, 0x200000, RZ ;  /* 0x0020000003037824 */ /* 0x000fe200078e00ff */
[----:B------:R-:W-:-:S04]  /*1ba0*/  LEA R5, R0, 0x37800000, 0x17 ;  /* 0x3780000000057811 */ /* 0x000fc800078eb8ff */
[----:B------:R-:W-:-:S07]  /*1bb0*/  LOP3.LUT R24, R5, R3, R24, 0xfe, !PT ;  /* 0x0000000305187212 */ /* 0x000fce00078efe18 */
.L_x_35192:
[----:B------:R-:W-:Y:S05]  /*1bc0*/  BSYNC B0 ;  /* 0x0000000000007941 */ /* 0x000fea0003800000 */
.L_x_35191:
[----:B------:R-:W0:Y:S01]  /*1bd0*/  F2I.S64.TRUNC R24, R24 ;  /* 0x0000001800187311 */ /* 0x000e22000020d900 */
[----:B------:R-:W-:Y:S05]  /*1be0*/  BRA `(.L_x_35172) ;  /* 0x00000000009c7947 */ /* 0x000fea0003800000 */
.L_x_35184:
        /* <DEDUP_REMOVED lines=14> */
.L_x_35198:
[----:B------:R-:W-:Y:S05]  /*1cd0*/  BSYNC B0 ;  /* 0x0000000000007941 */ /* 0x000fea0003800000 */
.L_x_35197:
[----:B------:R-:W0:Y:S01]  /*1ce0*/  F2I.S64.TRUNC R24, R24 ;  /* 0x0000001800187311 */ /* 0x000e22000020d900 */
[----:B------:R-:W-:Y:S05]  /*1cf0*/  BRA `(.L_x_35172) ;  /* 0x0000000000587947 */ /* 0x000fea0003800000 */
.L_x_35171:
        /* <DEDUP_REMOVED lines=16> */
.L_x_35199:
[----:B------:R-:W-:Y:S01]  /*1e00*/  CS2R R24, SRZ ;  /* 0x0000000000187805 */ /* 0x000fe2000001ff00 */
[----:B------:R-:W-:Y:S06]  /*1e10*/  BRA `(.L_x_35172) ;  /* 0x0000000000107947 */ /* 0x000fec0003800000 */
.L_x_35196:
[----:B------:R0:W5:Y:S01]  /*1e20*/  LDG.E.64 R24, desc[UR36][R4.64] ;  /* 0x0000002404187981 */ /* 0x000162000c1e1b00 */
[----:B------:R-:W-:Y:S05]  /*1e30*/  BRA `(.L_x_35172) ;  /* 0x0000000000087947 */ /* 0x000fea0003800000 */
.L_x_35195:
[----:B------:R0:W5:Y:S01]  /*1e40*/  LDG.E R24, desc[UR36][R4.64] ;  /* 0x0000002404187981 */ /* 0x000162000c1e1900 */
[----:B------:R-:W-:-:S07]  /*1e50*/  IMAD.MOV.U32 R25, RZ, RZ, RZ ;  /* 0x000000ffff197224 */ /* 0x000fce00078e00ff */
.L_x_35172:
[----:B------:R-:W-:-:S07]  /*1e60*/  VIADD R19, R19, 0x80 ;  /* 0x0000008013137836 */ /* 0x000fce0000000000 */
.L_x_35166:
[----:B------:R-:W-:Y:S05]  /*1e70*/  BSYNC B6 ;  /* 0x0000000000067941 */ /* 0x000fea0003800000 */
.L_x_35165:
        /* <DEDUP_REMOVED lines=26> */
.L_x_35205:
[----:B------:R0:W5:Y:S01]  /*2020*/  LDG.E.U8 R26, desc[UR36][R4.64] ;  /* 0x00000024041a7981 */ /* 0x000162000c1e1100 */
[----:B------:R-:W-:Y:S01]  /*2030*/  IMAD.MOV.U32 R27, RZ, RZ, RZ ;  /* 0x000000ffff1b7224 */ /* 0x000fe200078e00ff */
[----:B------:R-:W-:Y:S06]  /*2040*/  BRA `(.L_x_35207) ;  /* 0x0000000c00487947 */ /* 0x000fec0003800000 */
.L_x_35204:
        /* <DEDUP_REMOVED lines=8> */
.L_x_35209:
[----:B------:R-:W2:Y:S02]  /*20d0*/  LDG.E R26, desc[UR36][R4.64] ;  /* 0x00000024041a7981 */ /* 0x000ea4000c1e1900 */
[----:B--2---:R-:W-:Y:S01]  /*20e0*/  SHF.R.S32.HI R27, RZ, 0x1f, R26 ;  /* 0x0000001fff1b7819 */ /* 0x004fe2000001141a */
[----:B------:R-:W-:Y:S06]  /*20f0*/  BRA `(.L_x_35207) ;  /* 0x0000000c001c7947 */ /* 0x000fec0003800000 */
.L_x_35208:
[----:B------:R-:W2:Y:S02]  /*2100*/  LDG.E.S16 R26, desc[UR36][R4.64] ;  /* 0x00000024041a7981 */ /* 0x000ea4000c1e1700 */
[----:B--2---:R-:W-:Y:S01]  /*2110*/  SHF.R.S32.HI R27, RZ, 0x1f, R26 ;  /* 0x0000001fff1b7819 */ /* 0x004fe2000001141a */
[----:B------:R-:W-:Y:S06]  /*2120*/  BRA `(.L_x_35207) ;  /* 0x0000000c00107947 */ /* 0x000fec0003800000 */
.L_x_35203:
        /* <DEDUP_REMOVED lines=9> */
.L_x_35211:
[----:B------:R-:W2:Y:S02]  /*21c0*/  LDG.E.U16 R4, desc[UR36][R4.64] ;  /* 0x0000002404047981 */ /* 0x000ea4000c1e1500 */
[----:B--2---:R-:W-:-:S06]  /*21d0*/  HADD2.F32 R26, -RZ, R4.H0_H0 ;  /* 0x20000004ff1a7230 */ /* 0x004fcc0000004100 */
[----:B------:R-:W0:Y:S01]  /*21e0*/  F2I.S64.TRUNC R26, R26 ;  /* 0x0000001a001a7311 */ /* 0x000e22000020d900 */
[----:B------:R-:W-:Y:S05]  /*21f0*/  BRA `(.L_x_35207) ;  /* 0x0000000800dc7947 */ /* 0x000fea0003800000 */
.L_x_35210:
        /* <DEDUP_REMOVED lines=9> */
.L_x_35213:
[----:B------:R-:W2:Y:S02]  /*2290*/  LDG.E.U16 R4, desc[UR36][R4.64] ;  /* 0x0000002404047981 */ /* 0x000ea4000c1e1500 */
[----:B--2---:R-:W-:-:S06]  /*22a0*/  HADD2.F32 R26, -RZ, R4.H0_H0 ;  /* 0x20000004ff1a7230 */ /* 0x004fcc0000004100 */
[----:B------:R-:W0:Y:S01]  /*22b0*/  F2I.S64.TRUNC R26, R26 ;  /* 0x0000001a001a7311 */ /* 0x000e22000020d900 */
[----:B------:R-:W-:Y:S05]  /*22c0*/  BRA `(.L_x_35207) ;  /* 0x0000000800a87947 */ /* 0x000fea0003800000 */
.L_x_35212:
[----:B------:R-:W2:Y:S02]  /*22d0*/  LDG.E.64 R4, desc[UR36][R4.64] ;  /* 0x0000002404047981 */ /* 0x000ea4000c1e1b00 */
[----:B--2---:R0:W1:Y:S01]  /*22e0*/  F2I.S64.F64.TRUNC R26, R4 ;  /* 0x00000004001a7311 */ /* 0x004062000030d900 */
[----:B------:R-:W-:Y:S05]  /*22f0*/  BRA `(.L_x_35207) ;  /* 0x00000008009c7947 */ /* 0x000fea0003800000 */
.L_x_35202:
        /* <DEDUP_REMOVED lines=13> */
.L_x_35216:
[----:B------:R-:W2:Y:S02]  /*23d0*/  LDG.E.64 R4, desc[UR36][R4.64] ;  /* 0x0000002404047981 */ /* 0x000ea4000c1e1b00 */
[----:B--2---:R0:W1:Y:S01]  /*23e0*/  F2I.S64.F64.TRUNC R26, R4 ;  /* 0x00000004001a7311 */ /* 0x004062000030d900 */
[----:B------:R-:W-:Y:S05]  /*23f0*/  BRA `(.L_x_35207) ;  /* 0x00000008005c7947 */ /* 0x000fea0003800000 */
.L_x_35215:
        /* <DEDUP_REMOVED lines=27> */
.L_x_35218:
        /* <DEDUP_REMOVED lines=14> */
.L_x_35217:
[----:B------:R-:W2:Y:S02]  /*2690*/  LDG.E.U16 R26, desc[UR36][R4.64] ;  /* 0x00000024041a7981 */ /* 0x000ea4000c1e1500 */
[----:B--2---:R-:W-:-:S06]  /*26a0*/  IMAD.U32 R26, R26, 0x10000, RZ ;  /* 0x000100001a1a7824 */ /* 0x004fcc00078e00ff */
[----:B------:R-:W0:Y:S01]  /*26b0*/  F2I.S64.TRUNC R26, R26 ;  /* 0x0000001a001a7311 */ /* 0x000e22000020d900 */
[----:B------:R-:W-:Y:S05]  /*26c0*/  BRA `(.L_x_35207) ;  /* 0x0000000400a87947 */ /* 0x000fea0003800000 */
.L_x_35214:
        /* <DEDUP_REMOVED lines=11> */
.L_x_35221:
        /* <DEDUP_REMOVED lines=21> */
.L_x_35225:
[----:B------:R-:W-:Y:S05]  /*28d0*/  BSYNC B1 ;  /* 0x0000000000017941 */ /* 0x000fea0003800000 */
.L_x_35224:
[----:B------:R-:W-:Y:S01]  /*28e0*/  IMAD.SHL.U32 R3, R3, 0x100000, RZ ;  /* 0x0010000003037824 */ /* 0x000fe200078e00ff */
[----:B------:R-:W-:-:S04]  /*28f0*/  LEA R5, R0, 0x3b800000, 0x17 ;  /* 0x3b80000000057811 */ /* 0x000fc800078eb8ff */
[----:B------:R-:W-:-:S07]  /*2900*/  LOP3.LUT R26, R5, R3, R26, 0xfe, !PT ;  /* 0x00000003051a7212 */ /* 0x000fce00078efe1a */
.L_x_35223:
[----:B------:R-:W-:Y:S05]  /*2910*/  BSYNC B0 ;  /* 0x0000000000007941 */ /* 0x000fea0003800000 */
.L_x_35222:
[----:B------:R-:W1:Y:S01]  /*2920*/  F2I.S64.TRUNC R26, R26 ;  /* 0x0000001a001a7311 */ /* 0x000e62000020d900 */
[----:B------:R-:W-:Y:S05]  /*2930*/  BRA `(.L_x_35207) ;  /* 0x00000004000c7947 */ /* 0x000fea0003800000 */
.L_x_35220:
        /* <DEDUP_REMOVED lines=21> */
.L_x_35229:
[----:B------:R-:W-:Y:S05]  /*2a90*/  BSYNC B1 ;  /* 0x0000000000017941 */ /* 0x000fea0003800000 */
.L_x_35228:
[----:B------:R-:W-:Y:S01]  /*2aa0*/  IMAD.SHL.U32 R3, R3, 0x200000, RZ ;  /* 0x0020000003037824 */ /* 0x000fe200078e00ff */
[----:B------:R-:W-:-:S04]  /*2ab0*/  LEA R5, R0, 0x37800000, 0x17 ;  /* 0x3780000000057811 */ /* 0x000fc800078eb8ff */
[----:B------:R-:W-:-:S07]  /*2ac0*/  LOP3.LUT R26, R5, R3, R26, 0xfe, !PT ;  /* 0x00000003051a7212 */ /* 0x000fce00078efe1a */
.L_x_35227:
[----:B------:R-:W-:Y:S05]  /*2ad0*/  BSYNC B0 ;  /* 0x0000000000007941 */ /* 0x000fea0003800000 */
.L_x_35226:
[----:B------:R-:W2:Y:S01]  /*2ae0*/  F2I.S64.TRUNC R26, R26 ;  /* 0x0000001a001a7311 */ /* 0x000ea2000020d900 */
[----:B------:R-:W-:Y:S05]  /*2af0*/  BRA `(.L_x_35207) ;  /* 0x00000000009c7947 */ /* 0x000fea0003800000 */
.L_x_35219:
        /* <DEDUP_REMOVED lines=14> */
.L_x_35233:
[----:B------:R-:W-:Y:S05]  /*2be0*/  BSYNC B0 ;  /* 0x0000000000007941 */ /* 0x000fea0003800000 */
.L_x_35232:
[----:B------:R-:W0:Y:S01]  /*2bf0*/  F2I.S64.TRUNC R26, R26 ;  /* 0x0000001a001a7311 */ /* 0x000e22000020d900 */
[----:B------:R-:W-:Y:S05]  /*2c00*/  BRA `(.L_x_35207) ;  /* 0x0000000000587947 */ /* 0x000fea0003800000 */
.L_x_35206:
        /* <DEDUP_REMOVED lines=16> */
.L_x_35234:
[----:B------:R-:W-:Y:S01]  /*2d10*/  CS2R R26, SRZ ;  /* 0x00000000001a7805 */ /* 0x000fe2000001ff00 */
[----:B------:R-:W-:Y:S06]  /*2d20*/  BRA `(.L_x_35207) ;  /* 0x0000000000107947 */ /* 0x000fec0003800000 */
.L_x_35231:
[----:B------:R0:W5:Y:S01]  /*2d30*/  LDG.E.64 R26, desc[UR36][R4.64] ;  /* 0x00000024041a7981 */ /* 0x000162000c1e1b00 */
[----:B------:R-:W-:Y:S05]  /*2d40*/  BRA `(.L_x_35207) ;  /* 0x0000000000087947 */ /* 0x000fea0003800000 */
.L_x_35230:
[----:B------:R0:W5:Y:S01]  /*2d50*/  LDG.E R26, desc[UR36][R4.64] ;  /* 0x00000024041a7981 */ /* 0x000162000c1e1900 */
[----:B------:R-:W-:-:S07]  /*2d60*/  IMAD.MOV.U32 R27, RZ, RZ, RZ ;  /* 0x000000ffff1b7224 */ /* 0x000fce00078e00ff */
.L_x_35207:
[----:B------:R-:W-:-:S07]  /*2d70*/  VIADD R19, R19, 0x80 ;  /* 0x0000008013137836 */ /* 0x000fce0000000000 */
.L_x_35201:
[----:B------:R-:W-:Y:S05]  /*2d80*/  BSYNC B6 ;  /* 0x0000000000067941 */ /* 0x000fea0003800000 */
.L_x_35200:
        /* <DEDUP_REMOVED lines=23> */
.L_x_35240:
[----:B------:R0:W5:Y:S01]  /*2f00*/  LDG.E.U8 R22, desc[UR36][R4.64] ;  /* 0x0000002404167981 */ /* 0x000162000c1e1100 */
[----:B------:R-:W-:Y:S01]  /*2f10*/  IMAD.MOV.U32 R23, RZ, RZ, RZ ;  /* 0x000000ffff177224 */ /* 0x000fe200078e00ff */
[----:B------:R-:W-:Y:S06]  /*2f20*/  BRA `(.L_x_35236) ;  /* 0x0000000c00447947 */ /* 0x000fec0003800000 */
.L_x_35239:
        /* <DEDUP_REMOVED lines=8> */
.L_x_35243:
[----:B------:R-:W2:Y:S02]  /*2fb0*/  LDG.E R22, desc[UR36][R4.64] ;  /* 0x0000002404167981 */ /* 0x000ea4000c1e1900 */
[----:B--2---:R-:W-:Y:S01]  /*2fc0*/  SHF.R.S32.HI R23, RZ, 0x1f, R22 ;  /* 0x0000001fff177819 */ /* 0x004fe20000011416 */
[----:B------:R-:W-:Y:S06]  /*2fd0*/  BRA `(.L_x_35236) ;  /* 0x0000000c00187947 */ /* 0x000fec0003800000 */
.L_x_35242:
[----:B------:R-:W2:Y:S02]  /*2fe0*/  LDG.E.S16 R22, desc[UR36][R4.64] ;  /* 0x0000002404167981 */ /* 0x000ea4000c1e1700 */
[----:B--2---:R-:W-:Y:S01]  /*2ff0*/  SHF.R.S32.HI R23, RZ, 0x1f, R22 ;  /* 0x0000001fff177819 */ /* 0x004fe20000011416 */
[----:B------:R-:W-:Y:S06]  /*3000*/  BRA `(.L_x_35236) ;  /* 0x0000000c000c7947 */ /* 0x000fec0003800000 */
.L_x_35238:
        /* <DEDUP_REMOVED lines=9> */
.L_x_35245:
[----:B------:R-:W2:Y:S02]  /*30a0*/  LDG.E.U16 R4, desc[UR36][R4.64] ;  /* 0x0000002404047981 */ /* 0x000ea4000c1e1500 */
[----:B--2---:R-:W-:-:S06]  /*30b0*/  HADD2.F32 R22, -RZ, R4.H0_H0 ;  /* 0x20000004ff167230 */ /* 0x004fcc0000004100 */
[----:B------:R-:W0:Y:S01]  /*30c0*/  F2I.S64.TRUNC R22, R22 ;  /* 0x0000001600167311 */ /* 0x000e22000020d900 */
[----:B------:R-:W-:Y:S05]  /*30d0*/  BRA `(.L_x_35236) ;  /* 0x0000000800d87947 */ /* 0x000fea0003800000 */
.L_x_35244:
        /* <DEDUP_REMOVED lines=9> */
.L_x_35247:
[----:B------:R-:W2:Y:S02]  /*3170*/  LDG.E.U16 R4, desc[UR36][R4.64] ;  /* 0x0000002404047981 */ /* 0x000ea4000c1e1500 */
[----:B--2---:R-:W-:-:S06]  /*3180*/  HADD2.F32 R22, -RZ, R4.H0_H0 ;  /* 0x20000004ff167230 */ /* 0x004fcc0000004100 */
[----:B------:R-:W0:Y:S01]  /*3190*/  F2I.S64.TRUNC R22, R22 ;  /* 0x0000001600167311 */ /* 0x000e22000020d900 */
[----:B------:R-:W-:Y:S05]  /*31a0*/  BRA `(.L_x_35236) ;  /* 0x0000000800a47947 */ /* 0x000fea0003800000 */
.L_x_35246:
[----:B------:R-:W2:Y:S02]  /*31b0*/  LDG.E.64 R4, desc[UR36][R4.64] ;  /* 0x0000002404047981 */ /* 0x000ea4000c1e1b00 */
[----:B--2---:R0:W1:Y:S01]  /*31c0*/  F2I.S64.F64.TRUNC R22, R4 ;  /* 0x0000000400167311 */ /* 0x004062000030d900 */
[----:B------:R-:W-:Y:S05]  /*31d0*/  BRA `(.L_x_35236) ;  /* 0x0000000800987947 */ /* 0x000fea0003800000 */
.L_x_35237:
        /* <DEDUP_REMOVED lines=13> */
.L_x_35250:
[----:B------:R-:W2:Y:S02]  /*32b0*/  LDG.E.64 R4, desc[UR36][R4.64] ;  /* 0x0000002404047981 */ /* 0x000ea4000c1e1b00 */
[----:B--2---:R0:W1:Y:S01]  /*32c0*/  F2I.S64.F64.TRUNC R22, R4 ;  /* 0x0000000400167311 */ /* 0x004062000030d900 */
[----:B------:R-:W-:Y:S05]  /*32d0*/  BRA `(.L_x_35236) ;  /* 0x0000000800587947 */ /* 0x000fea0003800000 */
.L_x_35249:
        /* <DEDUP_REMOVED lines=27> */
.L_x_35252:
        /* <DEDUP_REMOVED lines=14> */
.L_x_35251:
[----:B------:R-:W2:Y:S02]  /*3570*/  LDG.E.U16 R22, desc[UR36][R4.64] ;  /* 0x0000002404167981 */ /* 0x000ea4000c1e1500 */
[----:B--2---:R-:W-:-:S06]  /*3580*/  IMAD.U32 R22, R22, 0x10000, RZ ;  /* 0x0001000016167824 */ /* 0x004fcc00078e00ff */
[----:B------:R-:W0:Y:S01]  /*3590*/  F2I.S64.TRUNC R22, R22 ;  /* 0x0000001600167311 */ /* 0x000e22000020d900 */
[----:B------:R-:W-:Y:S05]  /*35a0*/  BRA `(.L_x_35236) ;  /* 0x0000000400a47947 */ /* 0x000fea0003800000 */
.L_x_35248:
        /* <DEDUP_REMOVED lines=11> */
.L_x_35255:
        /* <DEDUP_REMOVED lines=21> */
.L_x_35259:
[----:B------:R-:W-:Y:S05]  /*37b0*/  BSYNC B1 ;  /* 0x0000000000017941 */ /* 0x000fea0003800000 */
.L_x_35258:
[----:B------:R-:W-:Y:S01]  /*37c0*/  IMAD.SHL.U32 R3, R3, 0x100000, RZ ;  /* 0x0010000003037824 */ /* 0x000fe200078e00ff */
[----:B------:R-:W-:-:S04]  /*37d0*/  LEA R5, R0, 0x3b800000, 0x17 ;  /* 0x3b80000000057811 */ /* 0x000fc800078eb8ff */
[----:B------:R-:W-:-:S07]  /*37e0*/  LOP3.LUT R22, R5, R3, R22, 0xfe, !PT ;  /* 0x0000000305167212 */ /* 0x000fce00078efe16 */
.L_x_35257:
[----:B------:R-:W-:Y:S05]  /*37f0*/  BSYNC B0 ;  /* 0x0000000000007941 */ /* 0x000fea0003800000 */
.L_x_35256:
[----:B------:R-:W0:Y:S01]  /*3800*/  F2I.S64.TRUNC R22, R22 ;  /* 0x0000001600167311 */ /* 0x000e22000020d900 */
[----:B------:R-:W-:Y:S05]  /*3810*/  BRA `(.L_x_35236) ;  /* 0x0000000400087947 */ /* 0x000fea0003800000 */
.L_x_35254:
        /* <DEDUP_REMOVED lines=21> */
.L_x_35263:
[----:B------:R-:W-:Y:S05]  /*3970*/  BSYNC B1 ;  /* 0x0000000000017941 */ /* 0x000fea0003800000 */
.L_x_35262:
[----:B------:R-:W-:Y:S01]  /*3980*/  IMAD.SHL.U32 R3, R3, 0x200000, RZ ;  /* 0x0020000003037824 */ /* 0x000fe200078e00ff */
[----:B------:R-:W-:-:S04]  /*3990*/  LEA R5, R0, 0x37800000, 0x17 ;  /* 0x3780000000057811 */ /* 0x000fc800078eb8ff */
[----:B------:R-:W-:-:S07]  /*39a0*/  LOP3.LUT R22, R5, R3, R22, 0xfe, !PT ;  /* 0x0000000305167212 */ /* 0x000fce00078efe16 */
.L_x_35261:
[----:B------:R-:W-:Y:S05]  /*39b0*/  BSYNC B0 ;  /* 0x0000000000007941 */ /* 0x000fea0003800000 */
.L_x_35260:
[----:B------:R-:W0:Y:S01]  /*39c0*/  F2I.S64.TRUNC R22, R22 ;  /* 0x0000001600167311 */ /* 0x000e22000020d900 */
[----:B------:R-:W-:Y:S05]  /*39d0*/  BRA `(.L_x_35236) ;  /* 0x0000000000987947 */ /* 0x000fea0003800000 */
.L_x_35253:
        /* <DEDUP_REMOVED lines=14> */
.L_x_35267:
[----:B------:R-:W-:Y:S05]  /*3ac0*/  BSYNC B0 ;  /* 0x0000000000007941 */ /* 0x000fea0003800000 */
.L_x_35266:
[----:B------:R-:W0:Y:S01]  /*3ad0*/  F2I.S64.TRUNC R22, R22 ;  /* 0x0000001600167311 */ /* 0x000e22000020d900 */
[----:B------:R-:W-:Y:S05]  /*3ae0*/  BRA `(.L_x_35236) ;  /* 0x0000000000547947 */ /* 0x000fea0003800000 */
.L_x_35241:
        /* <DEDUP_REMOVED lines=16> */
.L_x_35268:
[----:B------:R-:W-:Y:S05]  /*3bf0*/  BRA `(.L_x_35236) ;  /* 0x0000000000107947 */ /* 0x000fea0003800000 */
.L_x_35265:
[----:B------:R0:W5:Y:S01]  /*3c00*/  LDG.E.64 R22, desc[UR36][R4.64] ;  /* 0x0000002404167981 */ /* 0x000162000c1e1b00 */
[----:B------:R-:W-:Y:S05]  /*3c10*/  BRA `(.L_x_35236) ;  /* 0x0000000000087947 */ /* 0x000fea0003800000 */
.L_x_35264:
[----:B------:R0:W5:Y:S01]  /*3c20*/  LDG.E R22, desc[UR36][R4.64] ;  /* 0x0000002404167981 */ /* 0x000162000c1e1900 */
[----:B------:R-:W-:-:S07]  /*3c30*/  IMAD.MOV.U32 R23, RZ, RZ, RZ ;  /* 0x000000ffff177224 */ /* 0x000fce00078e00ff */
.L_x_35236:
[----:B------:R-:W-:Y:S05]  /*3c40*/  BSYNC B6 ;  /* 0x0000000000067941 */ /* 0x000fea0003800000 */
.L_x_35235:
[----:B------:R-:W3:Y:S01]  /*3c50*/  S2R R19, SR_TID.X ;  /* 0x0000000000137919 */ /* 0x000ee20000002100 */
[----:B------:R-:W-:Y:S01]  /*3c60*/  ULDC.64 UR4, c[0x0][0x220] ;  /* 0x0000880000047ab9 */ /* 0x000fe20000000a00 */
[----:B------:R-:W3:Y:S01]  /*3c70*/  LDC.U8 R17, c[0x0][0x244] ;  /* 0x00009100ff117b82 */ /* 0x000ee20000000000 */
[----:B01---5:R-:W-:Y:S01]  /*3c80*/  ISETP.GT.U32.AND P0, PT, R24, UR4, PT ;  /* 0x0000000418007c0c */ /* 0x023fe2000bf04070 */
[----:B------:R-:W-:Y:S01]  /*3c90*/  BSSY B6, `(.L_x_35269) ;  /* 0x00000fc000067945 */ /* 0x000fe20003800000 */
[----:B--2---:R-:W-:Y:S02]  /*3ca0*/  ISETP.GT.U32.AND P1, PT, R26, UR4, PT ;  /* 0x000000041a007c0c */ /* 0x004fe4000bf24070 */
[----:B------:R-:W-:Y:S02]  /*3cb0*/  ISETP.GT.AND.EX P0, PT, R25, UR5, PT, P0 ;  /* 0x0000000519007c0c */ /* 0x000fe4000bf04300 */
[----:B------:R-:W-:Y:S02]  /*3cc0*/  ISETP.GT.U32.AND P2, PT, R22, UR4, PT ;  /* 0x0000000416007c0c */ /* 0x000fe4000bf44070 */
[----:B------:R-:W-:-:S02]  /*3cd0*/  SEL R24, R24, UR4, P0 ;  /* 0x0000000418187c07 */ /* 0x000fc40008000000 */
[----:B------:R-:W-:Y:S02]  /*3ce0*/  SEL R25, R25, UR5, P0 ;  /* 0x0000000519197c07 */ /* 0x000fe40008000000 */
[----:B---34-:R-:W-:Y:S02]  /*3cf0*/  ISETP.GT.U32.AND P0, PT, R28, UR4, PT ;  /* 0x000000041c007c0c */ /* 0x018fe4000bf04070 */
[----:B------:R-:W-:Y:S02]  /*3d00*/  ISETP.GT.AND.EX P1, PT, R27, UR5, PT, P1 ;  /* 0x000000051b007c0c */ /* 0x000fe4000bf24310 */
[----:B------:R-:W-:Y:S02]  /*3d10*/  ISETP.GT.AND.EX P2, PT, R23, UR5, PT, P2 ;  /* 0x0000000517007c0c */ /* 0x000fe4000bf44320 */
[----:B------:R-:W-:Y:S02]  /*3d20*/  ISETP.GT.AND.EX P0, PT, R29, UR5, PT, P0 ;  /* 0x000000051d007c0c */ /* 0x000fe4000bf04300 */
        /* <DEDUP_REMOVED lines=31> */
.L_x_35274:
[----:B------:R0:W-:Y:S01]  /*3f20*/  STG.E.U8 desc[UR36][R8.64], R3 ;  /* 0x0000000308007986 */ /* 0x0001e2000c101124 */
[----:B------:R-:W-:Y:S05]  /*3f30*/  BRA `(.L_x_35270) ;  /* 0x0000000c00447947 */ /* 0x000fea0003800000 */
.L_x_35273:
        /* <DEDUP_REMOVED lines=8> */
.L_x_35277:
[----:B------:R0:W-:Y:S01]  /*3fc0*/  STG.E desc[UR36][R8.64], R3 ;  /* 0x0000000308007986 */ /* 0x0001e2000c101924 */
[----:B------:R-:W-:Y:S05]  /*3fd0*/  BRA `(.L_x_35270) ;  /* 0x0000000c001c7947 */ /* 0x000fea0003800000 */
.L_x_35276:
[----:B------:R0:W-:Y:S01]  /*3fe0*/  STG.E.U16 desc[UR36][R8.64], R3 ;  /* 0x0000000308007986 */ /* 0x0001e2000c101524 */
[----:B------:R-:W-:Y:S05]  /*3ff0*/  BRA `(.L_x_35270) ;  /* 0x0000000c00147947 */ /* 0x000fea0003800000 */
.L_x_35272:
        /* <DEDUP_REMOVED lines=9> */
.L_x_35279:
[----:B------:R-:W0:Y:S02]  /*4090*/  I2F.S64 R0, R4 ;  /* 0x0000000400007312 */ /* 0x000e240000301400 */
[----:B0-----:R-:W-:-:S05]  /*40a0*/  F2FP.F16.F32.PACK_AB R0, RZ, R0 ;  /* 0x00000000ff00723e */ /* 0x001fca00000000ff */
[----:B------:R0:W-:Y:S01]  /*40b0*/  STG.E.U16 desc[UR36][R8.64], R0 ;  /* 0x0000000008007986 */ /* 0x0001e2000c101524 */
[----:B------:R-:W-:Y:S05]  /*40c0*/  BRA `(.L_x_35270) ;  /* 0x0000000800e07947 */ /* 0x000fea0003800000 */
.L_x_35278:
        /* <DEDUP_REMOVED lines=10> */
.L_x_35281:
[----:B------:R-:W0:Y:S02]  /*4170*/  I2F.S64 R4, R4 ;  /* 0x0000000400047312 */ /* 0x000e240000301400 */
[----:B0-----:R-:W-:-:S04]  /*4180*/  F2FP.F16.F32.PACK_AB R3, RZ, R4 ;  /* 0x00000004ff03723e */ /* 0x001fc800000000ff */
[----:B------:R-:W-:-:S05]  /*4190*/  PRMT R3, R3, 0x5410, RZ ;  /* 0x0000541003037816 */ /* 0x000fca00000000ff */
[----:B------:R0:W-:Y:S01]  /*41a0*/  STG.E desc[UR36][R8.64], R3 ;  /* 0x0000000308007986 */ /* 0x0001e2000c101924 */
[----:B------:R-:W-:Y:S05]  /*41b0*/  BRA `(.L_x_35270) ;  /* 0x0000000800a47947 */ /* 0x000fea0003800000 */
.L_x_35280:
[----:B------:R-:W0:Y:S02]  /*41c0*/  I2F.F64.S64 R4, R4 ;  /* 0x0000000400047312 */ /* 0x000e240000301c00 */
[----:B0-----:R0:W-:Y:S01]  /*41d0*/  STG.E.64 desc[UR36][R8.64], R4 ;  /* 0x0000000408007986 */ /* 0x0011e2000c101b24 */
[----:B------:R-:W-:Y:S05]  /*41e0*/  BRA `(.L_x_35270) ;  /* 0x0000000800987947 */ /* 0x000fea0003800000 */
.L_x_35271:
        /* <DEDUP_REMOVED lines=13> */
.L_x_35284:
[----:B------:R-:W0:Y:S01]  /*42c0*/  I2F.F64.S64 R4, R4 ;  /* 0x0000000400047312 */ /* 0x000e220000301c00 */
[----:B------:R-:W-:-:S05]  /*42d0*/  CS2R R6, SRZ ;  /* 0x0000000000067805 */ /* 0x000fca000001ff00 */
[----:B0-----:R0:W-:Y:S01]  /*42e0*/  STG.E.128 desc[UR36][R8.64], R4 ;  /* 0x0000000408007986 */ /* 0x0011e2000c101d24 */
[----:B------:R-:W-:Y:S05]  /*42f0*/  BRA `(.L_x_35270) ;  /* 0x0000000800547947 */ /* 0x000fea0003800000 */
.L_x_35283:
        /* <DEDUP_REMOVED lines=21> */
.L_x_35288:
[----:B------:R-:W-:Y:S05]  /*4450*/  BSYNC B0 ;  /* 0x0000000000007941 */ /* 0x000fea0003800000 */
.L_x_35287:
[----:B------:R-:W-:-:S05]  /*4460*/  LOP3.LUT R7, R0, R7, RZ, 0xfc, !PT ;  /* 0x0000000700077212 */ /* 0x000fca00078efcff */
[----:B------:R0:W-:Y:S01]  /*4470*/  STG.E.U8 desc[UR36][R8.64], R7 ;  /* 0x0000000708007986 */ /* 0x0001e2000c101124 */
[----:B------:R-:W-:Y:S05]  /*4480*/  BRA `(.L_x_35270) ;  /* 0x0000000400f07947 */ /* 0x000fea0003800000 */
.L_x_35286:
        /* <DEDUP_REMOVED lines=13> */
.L_x_35290:
[----:B------:R-:W-:Y:S01]  /*4560*/  IMAD.MOV.U32 R0, RZ, RZ, 0x7f ;  /* 0x0000007fff007424 */ /* 0x000fe200078e00ff */
[----:B------:R-:W-:-:S04]  /*4570*/  ISETP.GT.U32.AND P0, PT, R3, 0x7f800000, PT ;  /* 0x7f8000000300780c */ /* 0x000fc80003f04070 */
[----:B------:R-:W-:-:S09]  /*4580*/  SEL R0, R0, 0x7c, P0 ;  /* 0x0000007c00007807 */ /* 0x000fd20000000000 */
.L_x_35291:
[----:B------:R-:W-:Y:S05]  /*4590*/  BSYNC B0 ;  /* 0x0000000000007941 */ /* 0x000fea0003800000 */
.L_x_35289:
[----:B------:R-:W-:-:S04]  /*45a0*/  LOP3.LUT R3, R5, 0x80000000, RZ, 0xc0, !PT ;  /* 0x8000000005037812 */ /* 0x000fc800078ec0ff */
[----:B------:R-:W-:-:S04]  /*45b0*/  SHF.R.U32.HI R3, RZ, 0x18, R3 ;  /* 0x00000018ff037819 */ /* 0x000fc80000011603 */
[----:B------:R-:W-:-:S05]  /*45c0*/  LOP3.LUT R3, R0, R3, RZ, 0xfc, !PT ;  /* 0x0000000300037212 */ /* 0x000fca00078efcff */
[----:B------:R0:W-:Y:S01]  /*45d0*/  STG.E.U8 desc[UR36][R8.64], R3 ;  /* 0x0000000308007986 */ /* 0x0001e2000c101124 */
[----:B------:R-:W-:Y:S05]  /*45e0*/  BRA `(.L_x_35270) ;  /* 0x0000000400987947 */ /* 0x000fea0003800000 */
.L_x_35285:
[----:B------:R-:W0:Y:S02]  /*45f0*/  I2F.S64 R0, R4 ;  /* 0x0000000400007312 */ /* 0x000e240000301400 */
[----:B0-----:R-:W-:-:S05]  /*4600*/  F2FP.BF16.F32.PACK_AB R0, RZ, R0 ;  /* 0x00000000ff00723e */ /* 0x001fca00000010ff */
[----:B------:R0:W-:Y:S01]  /*4610*/  STG.E.U16 desc[UR36][R8.64], R0 ;  /* 0x0000000008007986 */ /* 0x0001e2000c101524 */
[----:B------:R-:W-:Y:S05]  /*4620*/  BRA `(.L_x_35270) ;  /* 0x0000000400887947 */ /* 0x000fea0003800000 */
.L_x_35282:
        /* <DEDUP_REMOVED lines=10> */
.L_x_35294:
        /* <DEDUP_REMOVED lines=17> */
.L_x_35297:
[----:B------:R-:W-:-:S04]  /*47e0*/  LOP3.LUT R0, R5, 0x80000000, RZ, 0xc0, !PT ;  /* 0x8000000005007812 */ /* 0x000fc800078ec0ff */
[----:B------:R-:W-:-:S04]  /*47f0*/  SHF.R.U32.HI R0, RZ, 0x18, R0 ;  /* 0x00000018ff007819 */ /* 0x000fc80000011600 */
[----:B------:R-:W-:-:S07]  /*4800*/  LOP3.LUT R0, R3, R0, RZ, 0xfc, !PT ;  /* 0x0000000003007212 */ /* 0x000fce00078efcff */
.L_x_35296:
[----:B------:R-:W-:Y:S05]  /*4810*/  BSYNC B0 ;  /* 0x0000000000007941 */ /* 0x000fea0003800000 */
.L_x_35295:
[----:B------:R3:W-:Y:S01]  /*4820*/  STG.E.U8 desc[UR36][R8.64], R0 ;  /* 0x0000000008007986 */ /* 0x0007e2000c101124 */
[----:B------:R-:W-:Y:S05]  /*4830*/  BRA `(.L_x_35270) ;  /* 0x0000000400047947 */ /* 0x000fea0003800000 */
.L_x_35293:
        /* <DEDUP_REMOVED lines=17> */
.L_x_35300:
[----:B------:R-:W-:-:S04]  /*4950*/  LOP3.LUT R0, R5, 0x80000000, RZ, 0xc0, !PT ;  /* 0x8000000005007812 */ /* 0x000fc800078ec0ff */
[----:B------:R-:W-:-:S04]  /*4960*/  SHF.R.U32.HI R0, RZ, 0x18, R0 ;  /* 0x00000018ff007819 */ /* 0x000fc80000011600 */
[----:B------:R-:W-:-:S07]  /*4970*/  LOP3.LUT R0, R3, R0, RZ, 0xfc, !PT ;  /* 0x0000000003007212 */ /* 0x000fce00078efcff */
.L_x_35299:
[----:B------:R-:W-:Y:S05]  /*4980*/  BSYNC B0 ;  /* 0x0000000000007941 */ /* 0x000fea0003800000 */
.L_x_35298:
[----:B------:R0:W-:Y:S01]  /*4990*/  STG.E.U8 desc[UR36][R8.64], R0 ;  /* 0x0000000008007986 */ /* 0x0001e2000c101124 */
[----:B------:R-:W-:Y:S05]  /*49a0*/  BRA `(.L_x_35270) ;  /* 0x0000000000a87947 */ /* 0x000fea0003800000 */
.L_x_35292:
        /* <DEDUP_REMOVED lines=22> */
.L_x_35275:
        /* <DEDUP_REMOVED lines=16> */
.L_x_35303:
[----:B------:R-:W-:Y:S05]  /*4c10*/  BRA `(.L_x_35270) ;  /* 0x00000000000c7947 */ /* 0x000fea0003800000 */
.L_x_35302:
[----:B------:R2:W-:Y:S01]  /*4c20*/  STG.E.64 desc[UR36][R8.64], R4 ;  /* 0x0000000408007986 */ /* 0x0005e2000c101b24 */
[----:B------:R-:W-:Y:S05]  /*4c30*/  BRA `(.L_x_35270) ;  /* 0x0000000000047947 */ /* 0x000fea0003800000 */
.L_x_35301:
[----:B------:R0:W-:Y:S02]  /*4c40*/  STG.E desc[UR36][R8.64], R3 ;  /* 0x0000000308007986 */ /* 0x0001e4000c101924 */
.L_x_35270:
[----:B------:R-:W-:Y:S05]  /*4c50*/  BSYNC B6 ;  /* 0x0000000000067941 */ /* 0x000fea0003800000 */
.L_x_35269:
        /* <DEDUP_REMOVED lines=23> */
.L_x_35309:
[----:B------:R0:W-:Y:S01]  /*4dd0*/  STG.E.U8 desc[UR36][R8.64], R24 ;  /* 0x0000001808007986 */ /* 0x0001e2000c101124 */
[----:B------:R-:W-:Y:S05]  /*4de0*/  BRA `(.L_x_35311) ;  /* 0x0000000c004c7947 */ /* 0x000fea0003800000 */
.L_x_35308:
        /* <DEDUP_REMOVED lines=8> */
.L_x_35313:
[----:B------:R0:W-:Y:S01]  /*4e70*/  STG.E desc[UR36][R8.64], R24 ;  /* 0x0000001808007986 */ /* 0x0001e2000c101924 */
[----:B------:R-:W-:Y:S05]  /*4e80*/  BRA `(.L_x_35311) ;  /* 0x0000000c00247947 */ /* 0x000fea0003800000 */
.L_x_35312:
[----:B------:R0:W-:Y:S01]  /*4e90*/  STG.E.U16 desc[UR36][R8.64], R24 ;  /* 0x0000001808007986 */ /* 0x0001e2000c101524 */
[----:B------:R-:W-:Y:S05]  /*4ea0*/  BRA `(.L_x_35311) ;  /* 0x0000000c001c7947 */ /* 0x000fea0003800000 */
.L_x_35307:
        /* <DEDUP_REMOVED lines=9> */
.L_x_35315:
[----:B------:R-:W0:Y:S02]  /*4f40*/  I2F.S64 R0, R24 ;  /* 0x0000001800007312 */ /* 0x000e240000301400 */
[----:B0-----:R-:W-:-:S05]  /*4f50*/  F2FP.F16.F32.PACK_AB R0, RZ, R0 ;  /* 0x00000000ff00723e */ /* 0x001fca00000000ff */
[----:B------:R0:W-:Y:S01]  /*4f60*/  STG.E.U16 desc[UR36][R8.64], R0 ;  /* 0x0000000008007986 */ /* 0x0001e2000c101524 */
[----:B------:R-:W-:Y:S05]  /*4f70*/  BRA `(.L_x_35311) ;  /* 0x0000000800e87947 */ /* 0x000fea0003800000 */
.L_x_35314:
        /* <DEDUP_REMOVED lines=10> */
.L_x_35317:
[----:B------:R-:W0:Y:S02]  /*5020*/  I2F.S64 R24, R24 ;  /* 0x0000001800187312 */ /* 0x000e240000301400 */
[----:B0-----:R-:W-:-:S04]  /*5030*/  F2FP.F16.F32.PACK_AB R3, RZ, R24 ;  /* 0x00000018ff03723e */ /* 0x001fc800000000ff */
[----:B------:R-:W-:-:S05]  /*5040*/  PRMT R3, R3, 0x5410, RZ ;  /* 0x0000541003037816 */ /* 0x000fca00000000ff */
[----:B------:R0:W-:Y:S01]  /*5050*/  STG.E desc[UR36][R8.64], R3 ;  /* 0x0000000308007986 */ /* 0x0001e2000c101924 */
[----:B------:R-:W-:Y:S05]  /*5060*/  BRA `(.L_x_35311) ;  /* 0x0000000800ac7947 */ /* 0x000fea0003800000 */
.L_x_35316:
[----:B------:R-:W0:Y:S02]  /*5070*/  I2F.F64.S64 R24, R24 ;  /* 0x0000001800187312 */ /* 0x000e240000301c00 */
[----:B0-----:R0:W-:Y:S01]  /*5080*/  STG.E.64 desc[UR36][R8.64], R24 ;  /* 0x0000001808007986 */ /* 0x0011e2000c101b24 */
[----:B------:R-:W-:Y:S05]  /*5090*/  BRA `(.L_x_35311) ;  /* 0x0000000800a07947 */ /* 0x000fea0003800000 */
.L_x_35306:
        /* <DEDUP_REMOVED lines=13> */
.L_x_35320:
[----:B------:R-:W0:Y:S01]  /*5170*/  I2F.F64.S64 R4, R24 ;  /* 0x0000001800047312 */ /* 0x000e220000301c00 */
[----:B------:R-:W-:-:S05]  /*5180*/  CS2R R6, SRZ ;  /* 0x0000000000067805 */ /* 0x000fca000001ff00 */
[----:B0-----:R0:W-:Y:S01]  /*5190*/  STG.E.128 desc[UR36][R8.64], R4 ;  /* 0x0000000408007986 */ /* 0x0011e2000c101d24 */
[----:B------:R-:W-:Y:S05]  /*51a0*/  BRA `(.L_x_35311) ;  /* 0x00000008005c7947 */ /* 0x000fea0003800000 */
.L_x_35319:
        /* <DEDUP_REMOVED lines=21> */
.L_x_35324:
[----:B------:R-:W-:Y:S05]  /*5300*/  BSYNC B0 ;  /* 0x0000000000007941 */ /* 0x000fea0003800000 */
.L_x_35323:
[----:B------:R-:W-:-:S05]  /*5310*/  LOP3.LUT R5, R0, R5, RZ, 0xfc, !PT ;  /* 0x0000000500057212 */ /* 0x000fca00078efcff */
[----:B------:R0:W-:Y:S01]  /*5320*/  STG.E.U8 desc[UR36][R8.64], R5 ;  /* 0x0000000508007986 */ /* 0x0001e2000c101124 */
[----:B------:R-:W-:Y:S05]  /*5330*/  BRA `(.L_x_35311) ;  /* 0x0000000400f87947 */ /* 0x000fea0003800000 */
.L_x_35322:
        /* <DEDUP_REMOVED lines=13> */
.L_x_35326:
[----:B------:R-:W-:Y:S01]  /*5410*/  IMAD.MOV.U32 R0, RZ, RZ, 0x7f ;  /* 0x0000007fff007424 */ /* 0x000fe200078e00ff */
[----:B------:R-:W-:-:S04]  /*5420*/  ISETP.GT.U32.AND P0, PT, R3, 0x7f800000, PT ;  /* 0x7f8000000300780c */ /* 0x000fc80003f04070 */
[----:B------:R-:W-:-:S09]  /*5430*/  SEL R0, R0, 0x7c, P0 ;  /* 0x0000007c00007807 */ /* 0x000fd20000000000 */
.L_x_35327:
[----:B------:R-:W-:Y:S05]  /*5440*/  BSYNC B0 ;  /* 0x0000000000007941 */ /* 0x000fea0003800000 */
.L_x_35325:
[----:B------:R-:W-:-:S04]  /*5450*/  LOP3.LUT R3, R25, 0x80000000, RZ, 0xc0, !PT ;  /* 0x8000000019037812 */ /* 0x000fc800078ec0ff */
[----:B------:R-:W-:-:S04]  /*5460*/  SHF.R.U32.HI R3, RZ, 0x18, R3 ;  /* 0x00000018ff037819 */ /* 0x000fc80000011603 */
[----:B------:R-:W-:-:S05]  /*5470*/  LOP3.LUT R3, R0, R3, RZ, 0xfc, !PT ;  /* 0x0000000300037212 */ /* 0x000fca00078efcff */
[----:B------:R0:W-:Y:S01]  /*5480*/  STG.E.U8 desc[UR36][R8.64], R3 ;  /* 0x0000000308007986 */ /* 0x0001e2000c101124 */
[----:B------:R-:W-:Y:S05]  /*5490*/  BRA `(.L_x_35311) ;  /* 0x0000000400a07947 */ /* 0x000fea0003800000 */
.L_x_35321:
[----:B------:R-:W0:Y:S02]  /*54a0*/  I2F.S64 R0, R24 ;  /* 0x0000001800007312 */ /* 0x000e240000301400 */
[----:B0-----:R-:W-:-:S05]  /*54b0*/  F2FP.BF16.F32.PACK_AB R0, RZ, R0 ;  /* 0x00000000ff00723e */ /* 0x001fca00000010ff */
[----:B------:R0:W-:Y:S01]  /*54c0*/  STG.E.U16 desc[UR36][R8.64], R0 ;  /* 0x0000000008007986 */ /* 0x0001e2000c101524 */
[----:B------:R-:W-:Y:S05]  /*54d0*/  BRA `(.L_x_35311) ;  /* 0x0000000400907947 */ /* 0x000fea0003800000 */
.L_x_35318:
        /* <DEDUP_REMOVED lines=10> */
.L_x_35330:
        /* <DEDUP_REMOVED lines=17> */
.L_x_35333:
[----:B------:R-:W-:-:S04]  /*5690*/  LOP3.LUT R3, R25, 0x80000000, RZ, 0xc0, !PT ;  /* 0x8000000019037812 */ /* 0x000fc800078ec0ff */
[----:B------:R-:W-:-:S04]  /*56a0*/  SHF.R.U32.HI R3, RZ, 0x18, R3 ;  /* 0x00000018ff037819 */ /* 0x000fc80000011603 */
[----:B------:R-:W-:-:S04]  /*56b0*/  LOP3.LUT R0, R0, R3, RZ, 0xfc, !PT ;  /* 0x0000000300007212 */ /* 0x000fc800078efcff */
[----:B------:R-:W-:-:S07]  /*56c0*/  PRMT R4, R0, 0x7610, R4 ;  /* 0x0000761000047816 */ /* 0x000fce0000000004 */
.L_x_35332:
[----:B------:R-:W-:Y:S05]  /*56d0*/  BSYNC B0 ;  /* 0x0000000000007941 */ /* 0x000fea0003800000 */
.L_x_35331:
[----:B------:R3:W-:Y:S01]  /*56e0*/  STG.E.U8 desc[UR36][R8.64], R4 ;  /* 0x0000000408007986 */ /* 0x0007e2000c101124 */
[----:B------:R-:W-:Y:S05]  /*56f0*/  BRA `(.L_x_35311) ;  /* 0x0000000400087947 */ /* 0x000fea0003800000 */
.L_x_35329:
        /* <DEDUP_REMOVED lines=17> */
.L_x_35336:
[----:B------:R-:W-:-:S04]  /*5810*/  LOP3.LUT R3, R25, 0x80000000, RZ, 0xc0, !PT ;  /* 0x8000000019037812 */ /* 0x000fc800078ec0ff */
[----:B------:R-:W-:-:S04]  /*5820*/  SHF.R.U32.HI R3, RZ, 0x18, R3 ;  /* 0x00000018ff037819 */ /* 0x000fc80000011603 */
[----:B------:R-:W-:-:S04]  /*5830*/  LOP3.LUT R0, R0, R3, RZ, 0xfc, !PT ;  /* 0x0000000300007212 */ /* 0x000fc800078efcff */
[----:B------:R-:W-:-:S07]  /*5840*/  PRMT R4, R0, 0x7610, R4 ;  /* 0x0000761000047816 */ /* 0x000fce0000000004 */
.L_x_35335:
[----:B------:R-:W-:Y:S05]  /*5850*/  BSYNC B0 ;  /* 0x0000000000007941 */ /* 0x000fea0003800000 */
.L_x_35334:
[----:B------:R0:W-:Y:S01]  /*5860*/  STG.E.U8 desc[UR36][R8.64], R4 ;  /* 0x0000000408007986 */ /* 0x0001e2000c101124 */
[----:B------:R-:W-:Y:S05]  /*5870*/  BRA `(.L_x_35311) ;  /* 0x0000000000a87947 */ /* 0x000fea0003800000 */
.L_x_35328:
        /* <DEDUP_REMOVED lines=22> */
.L_x_35310:
        /* <DEDUP_REMOVED lines=16> */
.L_x_35339:
[----:B------:R-:W-:Y:S05]  /*5ae0*/  BRA `(.L_x_35311) ;  /* 0x00000000000c7947 */ /* 0x000fea0003800000 */
.L_x_35338:
[----:B------:R2:W-:Y:S01]  /*5af0*/  STG.E.64 desc[UR36][R8.64], R24 ;  /* 0x0000001808007986 */ /* 0x0005e2000c101b24 */
[----:B------:R-:W-:Y:S05]  /*5b00*/  BRA `(.L_x_35311) ;  /* 0x0000000000047947 */ /* 0x000fea0003800000 */
.L_x_35337:
[----:B------:R0:W-:Y:S02]  /*5b10*/  STG.E desc[UR36][R8.64], R24 ;  /* 0x0000001808007986 */ /* 0x0001e4000c101924 */
.L_x_35311:
        /* <DEDUP_REMOVED lines=23> */
.L_x_35343:
[----:B------:R3:W-:Y:S01]  /*5c90*/  STG.E.U8 desc[UR36][R8.64], R18 ;  /* 0x0000001208007986 */ /* 0x0007e2000c101124 */
[----:B------:R-:W-:Y:S05]  /*5ca0*/  BRA `(.L_x_35345) ;  /* 0x0000000c004c7947 */ /* 0x000fea0003800000 */
.L_x_35342:
        /* <DEDUP_REMOVED lines=8> */
.L_x_35347:
[----:B------:R2:W-:Y:S01]  /*5d30*/  STG.E desc[UR36][R8.64], R18 ;  /* 0x0000001208007986 */ /* 0x0005e2000c101924 */
[----:B------:R-:W-:Y:S05]  /*5d40*/  BRA `(.L_x_35345) ;  /* 0x0000000c00247947 */ /* 0x000fea0003800000 */
.L_x_35346:
[----:B------:R0:W-:Y:S01]  /*5d50*/  STG.E.U16 desc[UR36][R8.64], R18 ;  /* 0x0000001208007986 */ /* 0x0001e2000c101524 */
[----:B------:R-:W-:Y:S05]  /*5d60*/  BRA `(.L_x_35345) ;  /* 0x0000000c001c7947 */ /* 0x000fea0003800000 */
.L_x_35341:
        /* <DEDUP_REMOVED lines=9> */
.L_x_35349:
[----:B------:R-:W0:Y:S02]  /*5e00*/  I2F.S64 R0, R26 ;  /* 0x0000001a00007312 */ /* 0x000e240000301400 */
[----:B0-----:R-:W-:-:S05]  /*5e10*/  F2FP.F16.F32.PACK_AB R0, RZ, R0 ;  /* 0x00000000ff00723e */ /* 0x001fca00000000ff */
[----:B------:R0:W-:Y:S01]  /*5e20*/  STG.E.U16 desc[UR36][R8.64], R0 ;  /* 0x0000000008007986 */ /* 0x0001e2000c101524 */
[----:B------:R-:W-:Y:S05]  /*5e30*/  BRA `(.L_x_35345) ;  /* 0x0000000800e87947 */ /* 0x000fea0003800000 */
.L_x_35348:
        /* <DEDUP_REMOVED lines=10> */
.L_x_35351:
[----:B------:R-:W0:Y:S02]  /*5ee0*/  I2F.S64 R26, R26 ;  /* 0x0000001a001a7312 */ /* 0x000e240000301400 */
[----:B0-----:R-:W-:-:S04]  /*5ef0*/  F2FP.F16.F32.PACK_AB R3, RZ, R26 ;  /* 0x0000001aff03723e */ /* 0x001fc800000000ff */
[----:B------:R-:W-:-:S05]  /*5f00*/  PRMT R3, R3, 0x5410, RZ ;  /* 0x0000541003037816 */ /* 0x000fca00000000ff */
[----:B------:R0:W-:Y:S01]  /*5f10*/  STG.E desc[UR36][R8.64], R3 ;  /* 0x0000000308007986 */ /* 0x0001e2000c101924 */
[----:B------:R-:W-:Y:S05]  /*5f20*/  BRA `(.L_x_35345) ;  /* 0x0000000800ac7947 */ /* 0x000fea0003800000 */
.L_x_35350:
[----:B------:R-:W0:Y:S02]  /*5f30*/  I2F.F64.S64 R26, R26 ;  /* 0x0000001a001a7312 */ /* 0x000e240000301c00 */
[----:B0-----:R0:W-:Y:S01]  /*5f40*/  STG.E.64 desc[UR36][R8.64], R26 ;  /* 0x0000001a08007986 */ /* 0x0011e2000c101b24 */
[----:B------:R-:W-:Y:S05]  /*5f50*/  BRA `(.L_x_35345) ;  /* 0x0000000800a07947 */ /* 0x000fea0003800000 */
.L_x_35340:
        /* <DEDUP_REMOVED lines=13> */
.L_x_35354:
[----:B------:R-:W0:Y:S01]  /*6030*/  I2F.F64.S64 R4, R26 ;  /* 0x0000001a00047312 */ /* 0x000e220000301c00 */
[----:B------:R-:W-:-:S05]  /*6040*/  CS2R R6, SRZ ;  /* 0x0000000000067805 */ /* 0x000fca000001ff00 */
[----:B0-----:R0:W-:Y:S01]  /*6050*/  STG.E.128 desc[UR36][R8.64], R4 ;  /* 0x0000000408007986 */ /* 0x0011e2000c101d24 */
[----:B------:R-:W-:Y:S05]  /*6060*/  BRA `(.L_x_35345) ;  /* 0x00000008005c7947 */ /* 0x000fea0003800000 */
.L_x_35353:
        /* <DEDUP_REMOVED lines=21> */
.L_x_35358:
[----:B------:R-:W-:Y:S05]  /*61c0*/  BSYNC B0 ;  /* 0x0000000000007941 */ /* 0x000fea0003800000 */
.L_x_35357:
[----:B------:R-:W-:-:S05]  /*61d0*/  LOP3.LUT R5, R0, R5, RZ, 0xfc, !PT ;  /* 0x0000000500057212 */ /* 0x000fca00078efcff */
[----:B------:R0:W-:Y:S01]  /*61e0*/  STG.E.U8 desc[UR36][R8.64], R5 ;  /* 0x0000000508007986 */ /* 0x0001e2000c101124 */
[----:B------:R-:W-:Y:S05]  /*61f0*/  BRA `(.L_x_35345) ;  /* 0x0000000400f87947 */ /* 0x000fea0003800000 */
.L_x_35356:
        /* <DEDUP_REMOVED lines=13> */
.L_x_35360:
[----:B------:R-:W-:Y:S01]  /*62d0*/  IMAD.MOV.U32 R0, RZ, RZ, 0x7f ;  /* 0x0000007fff007424 */ /* 0x000fe200078e00ff */
[----:B------:R-:W-:-:S04]  /*62e0*/  ISETP.GT.U32.AND P0, PT, R3, 0x7f800000, PT ;  /* 0x7f8000000300780c */ /* 0x000fc80003f04070 */
[----:B------:R-:W-:-:S09]  /*62f0*/  SEL R0, R0, 0x7c, P0 ;  /* 0x0000007c00007807 */ /* 0x000fd20000000000 */
.L_x_35361:
[----:B------:R-:W-:Y:S05]  /*6300*/  BSYNC B0 ;  /* 0x0000000000007941 */ /* 0x000fea0003800000 */
.L_x_35359:
[----:B------:R-:W-:-:S04]  /*6310*/  LOP3.LUT R3, R27, 0x80000000, RZ, 0xc0, !PT ;  /* 0x800000001b037812 */ /* 0x000fc800078ec0ff */
[----:B------:R-:W-:-:S04]  /*6320*/  SHF.R.U32.HI R3, RZ, 0x18, R3 ;  /* 0x00000018ff037819 */ /* 0x000fc80000011603 */
[----:B------:R-:W-:-:S05]  /*6330*/  LOP3.LUT R3, R0, R3, RZ, 0xfc, !PT ;  /* 0x0000000300037212 */ /* 0x000fca00078efcff */
[----:B------:R0:W-:Y:S01]  /*6340*/  STG.E.U8 desc[UR36][R8.64], R3 ;  /* 0x0000000308007986 */ /* 0x0001e2000c101124 */
[----:B------:R-:W-:Y:S05]  /*6350*/  BRA `(.L_x_35345) ;  /* 0x0000000400a07947 */ /* 0x000fea0003800000 */
.L_x_35355:
[----:B------:R-:W0:Y:S02]  /*6360*/  I2F.S64 R0, R26 ;  /* 0x0000001a00007312 */ /* 0x000e240000301400 */
[----:B0-----:R-:W-:-:S05]  /*6370*/  F2FP.BF16.F32.PACK_AB R0, RZ, R0 ;  /* 0x00000000ff00723e */ /* 0x001fca00000010ff */
[----:B------:R0:W-:Y:S01]  /*6380*/  STG.E.U16 desc[UR36][R8.64], R0 ;  /* 0x0000000008007986 */ /* 0x0001e2000c101524 */
[----:B------:R-:W-:Y:S05]  /*6390*/  BRA `(.L_x_35345) ;  /* 0x0000000400907947 */ /* 0x000fea0003800000 */
.L_x_35352:
        /* <DEDUP_REMOVED lines=10> */
.L_x_35364:
        /* <DEDUP_REMOVED lines=17> */
.L_x_35367:
[----:B------:R-:W-:-:S04]  /*6550*/  LOP3.LUT R3, R27, 0x80000000, RZ, 0xc0, !PT ;  /* 0x800000001b037812 */ /* 0x000fc800078ec0ff */
[----:B------:R-:W-:-:S04]  /*6560*/  SHF.R.U32.HI R3, RZ, 0x18, R3 ;  /* 0x00000018ff037819 */ /* 0x000fc80000011603 */
[----:B------:R-:W-:-:S04]  /*6570*/  LOP3.LUT R0, R0, R3, RZ, 0xfc, !PT ;  /* 0x0000000300007212 */ /* 0x000fc800078efcff */
[----:B------:R-:W-:-:S07]  /*6580*/  PRMT R4, R0, 0x7610, R4 ;  /* 0x0000761000047816 */ /* 0x000fce0000000004 */
.L_x_35366:
[----:B------:R-:W-:Y:S05]  /*6590*/  BSYNC B0 ;  /* 0x0000000000007941 */ /* 0x000fea0003800000 */
.L_x_35365:
[----:B------:R0:W-:Y:S01]  /*65a0*/  STG.E.U8 desc[UR36][R8.64], R4 ;  /* 0x0000000408007986 */ /* 0x0001e2000c101124 */
[----:B------:R-:W-:Y:S05]  /*65b0*/  BRA `(.L_x_35345) ;  /* 0x0000000400087947 */ /* 0x000fea0003800000 */
.L_x_35363:
        /* <DEDUP_REMOVED lines=17> */
.L_x_35370:
[----:B------:R-:W-:-:S04]  /*66d0*/  LOP3.LUT R3, R27, 0x80000000, RZ, 0xc0, !PT ;  /* 0x800000001b037812 */ /* 0x000fc800078ec0ff */
[----:B------:R-:W-:-:S04]  /*66e0*/  SHF.R.U32.HI R3, RZ, 0x18, R3 ;  /* 0x00000018ff037819 */ /* 0x000fc80000011603 */
[----:B------:R-:W-:-:S04]  /*66f0*/  LOP3.LUT R0, R0, R3, RZ, 0xfc, !PT ;  /* 0x0000000300007212 */ /* 0x000fc800078efcff */
[----:B------:R-:W-:-:S07]  /*6700*/  PRMT R4, R0, 0x7610, R4 ;  /* 0x0000761000047816 */ /* 0x000fce0000000004 */
.L_x_35369:
[----:B------:R-:W-:Y:S05]  /*6710*/  BSYNC B0 ;  /* 0x0000000000007941 */ /* 0x000fea0003800000 */
.L_x_35368:
[----:B------:R0:W-:Y:S01]  /*6720*/  STG.E.U8 desc[UR36][R8.64], R4 ;  /* 0x0000000408007986 */ /* 0x0001e2000c101124 */
[----:B------:R-:W-:Y:S05]  /*6730*/  BRA `(.L_x_35345) ;  /* 0x0000000000a87947 */ /* 0x000fea0003800000 */
.L_x_35362:
        /* <DEDUP_REMOVED lines=22> */
.L_x_35344:
        /* <DEDUP_REMOVED lines=16> */
.L_x_35373:
[----:B------:R-:W-:Y:S05]  /*69a0*/  BRA `(.L_x_35345) ;  /* 0x00000000000c7947 */ /* 0x000fea0003800000 */
.L_x_35372:
[----:B------:R0:W-:Y:S01]  /*69b0*/  STG.E.64 desc[UR36][R8.64], R26 ;  /* 0x0000001a08007986 */ /* 0x0001e2000c101b24 */
[----:B------:R-:W-:Y:S05]  /*69c0*/  BRA `(.L_x_35345) ;  /* 0x0000000000047947 */ /* 0x000fea0003800000 */
.L_x_35371:
[----:B------:R0:W-:Y:S02]  /*69d0*/  STG.E desc[UR36][R8.64], R18 ;  /* 0x0000001208007986 */ /* 0x0001e4000c101924 */
.L_x_35345:
[----:B------:R-:W-:-:S07]  /*69e0*/  VIADD R19, R19, 0x80 ;  /* 0x0000008013137836 */ /* 0x000fce0000000000 */
.L_x_35305:
[----:B------:R-:W-:Y:S05]  /*69f0*/  BSYNC B6 ;  /* 0x0000000000067941 */ /* 0x000fea0003800000 */
.L_x_35304:
        /* <DEDUP_REMOVED lines=21> */
.L_x_35377:
[----:B------:R-:W-:Y:S01]  /*6b50*/  STG.E.U8 desc[UR36][R2.64], R22 ;  /* 0x0000001602007986 */ /* 0x000fe2000c101124 */
[----:B------:R-:W-:Y:S05]  /*6b60*/  EXIT ;  /* 0x000000000000794d */ /* 0x000fea0003800000 */
.L_x_35376:
        /* <DEDUP_REMOVED lines=8> */
.L_x_35380:
[----:B------:R-:W-:Y:S01]  /*6bf0*/  STG.E desc[UR36][R2.64], R22 ;  /* 0x0000001602007986 */ /* 0x000fe2000c101924 */
[----:B------:R-:W-:Y:S05]  /*6c00*/  EXIT ;  /* 0x000000000000794d */ /* 0x000fea0003800000 */
.L_x_35379:
[----:B------:R-:W-:Y:S01]  /*6c10*/  STG.E.U16 desc[UR36][R2.64], R22 ;  /* 0x0000001602007986 */ /* 0x000fe2000c101524 */
[----:B------:R-:W-:Y:S05]  /*6c20*/  EXIT ;  /* 0x000000000000794d */ /* 0x000fea0003800000 */
.L_x_35375:
        /* <DEDUP_REMOVED lines=9> */
.L_x_35382:
[----:B------:R-:W0:Y:S02]  /*6cc0*/  I2F.S64 R0, R22 ;  /* 0x0000001600007312 */ /* 0x000e240000301400 */
[----:B0-----:R-:W-:-:S05]  /*6cd0*/  F2FP.F16.F32.PACK_AB R0, RZ, R0 ;  /* 0x00000000ff00723e */ /* 0x001fca00000000ff */
[----:B------:R-:W-:Y:S01]  /*6ce0*/  STG.E.U16 desc[UR36][R2.64], R0 ;  /* 0x0000000002007986 */ /* 0x000fe2000c101524 */
[----:B------:R-:W-:Y:S05]  /*6cf0*/  EXIT ;  /* 0x000000000000794d */ /* 0x000fea0003800000 */
.L_x_35381:
        /* <DEDUP_REMOVED lines=10> */
.L_x_35384:
[----:B------:R-:W0:Y:S02]  /*6da0*/  I2F.S64 R22, R22 ;  /* 0x0000001600167312 */ /* 0x000e240000301400 */
[----:B0-----:R-:W-:-:S04]  /*6db0*/  F2FP.F16.F32.PACK_AB R5, RZ, R22 ;  /* 0x00000016ff05723e */ /* 0x001fc800000000ff */
[----:B------:R-:W-:-:S05]  /*6dc0*/  PRMT R5, R5, 0x5410, RZ ;  /* 0x0000541005057816 */ /* 0x000fca00000000ff */
[----:B------:R-:W-:Y:S01]  /*6dd0*/  STG.E desc[UR36][R2.64], R5 ;  /* 0x0000000502007986 */ /* 0x000fe2000c101924 */
[----:B------:R-:W-:Y:S05]  /*6de0*/  EXIT ;  /* 0x000000000000794d */ /* 0x000fea0003800000 */
.L_x_35383:
[----:B------:R-:W0:Y:S02]  /*6df0*/  I2F.F64.S64 R22, R22 ;  /* 0x0000001600167312 */ /* 0x000e240000301c00 */
[----:B0-----:R-:W-:Y:S01]  /*6e00*/  STG.E.64 desc[UR36][R2.64], R22 ;  /* 0x0000001602007986 */ /* 0x001fe2000c101b24 */
[----:B------:R-:W-:Y:S05]  /*6e10*/  EXIT ;  /* 0x000000000000794d */ /* 0x000fea0003800000 */
.L_x_35374:
        /* <DEDUP_REMOVED lines=13> */
.L_x_35387:
[----:B------:R-:W0:Y:S01]  /*6ef0*/  I2F.F64.S64 R4, R22 ;  /* 0x0000001600047312 */ /* 0x000e220000301c00 */
[----:B------:R-:W-:-:S05]  /*6f00*/  CS2R R6, SRZ ;  /* 0x0000000000067805 */ /* 0x000fca000001ff00 */
[----:B0-----:R-:W-:Y:S01]  /*6f10*/  STG.E.128 desc[UR36][R2.64], R4 ;  /* 0x0000000402007986 */ /* 0x001fe2000c101d24 */
[----:B------:R-:W-:Y:S05]  /*6f20*/  EXIT ;  /* 0x000000000000794d */ /* 0x000fea0003800000 */
.L_x_35386:
        /* <DEDUP_REMOVED lines=21> */
.L_x_35391:
[----:B------:R-:W-:Y:S05]  /*7080*/  BSYNC B0 ;  /* 0x0000000000007941 */ /* 0x000fea0003800000 */
.L_x_35390:
[----:B------:R-:W-:-:S05]  /*7090*/  LOP3.LUT R5, R0, R5, RZ, 0xfc, !PT ;  /* 0x0000000500057212 */ /* 0x000fca00078efcff */
[----:B------:R-:W-:Y:S01]  /*70a0*/  STG.E.U8 desc[UR36][R2.64], R5 ;  /* 0x0000000502007986 */ /* 0x000fe2000c101124 */
[----:B------:R-:W-:Y:S05]  /*70b0*/  EXIT ;  /* 0x000000000000794d */ /* 0x000fea0003800000 */
.L_x_35389:
        /* <DEDUP_REMOVED lines=13> */
.L_x_35393:
[----:B------:R-:W-:Y:S01]  /*7190*/  IMAD.MOV.U32 R0, RZ, RZ, 0x7f ;  /* 0x0000007fff007424 */ /* 0x000fe200078e00ff */
[----:B------:R-:W-:-:S04]  /*71a0*/  ISETP.GT.U32.AND P0, PT, R4, 0x7f800000, PT ;  /* 0x7f8000000400780c */ /* 0x000fc80003f04070 */
[----:B------:R-:W-:-:S09]  /*71b0*/  SEL R0, R0, 0x7c, P0 ;  /* 0x0000007c00007807 */ /* 0x000fd20000000000 */
.L_x_35394:
[----:B------:R-:W-:Y:S05]  /*71c0*/  BSYNC B0 ;  /* 0x0000000000007941 */ /* 0x000fea0003800000 */
.L_x_35392:
[----:B------:R-:W-:-:S04]  /*71d0*/  LOP3.LUT R4, R23, 0x80000000, RZ, 0xc0, !PT ;  /* 0x8000000017047812 */ /* 0x000fc800078ec0ff */
[----:B------:R-:W-:-:S04]  /*71e0*/  SHF.R.U32.HI R5, RZ, 0x18, R4 ;  /* 0x00000018ff057819 */ /* 0x000fc80000011604 */
[----:B------:R-:W-:-:S05]  /*71f0*/  LOP3.LUT R5, R0, R5, RZ, 0xfc, !PT ;  /* 0x0000000500057212 */ /* 0x000fca00078efcff */
[----:B------:R-:W-:Y:S01]  /*7200*/  STG.E.U8 desc[UR36][R2.64], R5 ;  /* 0x0000000502007986 */ /* 0x000fe2000c101124 */
[----:B------:R-:W-:Y:S05]  /*7210*/  EXIT ;  /* 0x000000000000794d */ /* 0x000fea0003800000 */
.L_x_35388:
[----:B------:R-:W0:Y:S02]  /*7220*/  I2F.S64 R0, R22 ;  /* 0x0000001600007312 */ /* 0x000e240000301400 */
[----:B0-----:R-:W-:-:S05]  /*7230*/  F2FP.BF16.F32.PACK_AB R0, RZ, R0 ;  /* 0x00000000ff00723e */ /* 0x001fca00000010ff */
[----:B------:R-:W-:Y:S01]  /*7240*/  STG.E.U16 desc[UR36][R2.64], R0 ;  /* 0x0000000002007986 */ /* 0x000fe2000c101524 */
[----:B------:R-:W-:Y:S05]  /*7250*/  EXIT ;  /* 0x000000000000794d */ /* 0x000fea0003800000 */
.L_x_35385:
        /* <DEDUP_REMOVED lines=10> */
.L_x_35397:
        /* <DEDUP_REMOVED lines=17> */
.L_x_35400:
[----:B------:R-:W-:-:S04]  /*7410*/  LOP3.LUT R0, R23, 0x80000000, RZ, 0xc0, !PT ;  /* 0x8000000017007812 */ /* 0x000fc800078ec0ff */
[----:B------:R-:W-:-:S04]  /*7420*/  SHF.R.U32.HI R5, RZ, 0x18, R0 ;  /* 0x00000018ff057819 */ /* 0x000fc80000011600 */
[----:B------:R-:W-:-:S04]  /*7430*/  LOP3.LUT R4, R4, R5, RZ, 0xfc, !PT ;  /* 0x0000000504047212 */ /* 0x000fc800078efcff */
[----:B------:R-:W-:-:S07]  /*7440*/  PRMT R0, R4, 0x7610, R0 ;  /* 0x0000761004007816 */ /* 0x000fce0000000000 */
.L_x_35399:
[----:B------:R-:W-:Y:S05]  /*7450*/  BSYNC B0 ;  /* 0x0000000000007941 */ /* 0x000fea0003800000 */
.L_x_35398:
[----:B------:R-:W-:Y:S01]  /*7460*/  STG.E.U8 desc[UR36][R2.64], R0 ;  /* 0x0000000002007986 */ /* 0x000fe2000c101124 */
[----:B------:R-:W-:Y:S05]  /*7470*/  EXIT ;  /* 0x000000000000794d */ /* 0x000fea0003800000 */
.L_x_35396:
        /* <DEDUP_REMOVED lines=17> */
.L_x_35403:
[----:B------:R-:W-:-:S04]  /*7590*/  LOP3.LUT R0, R23, 0x80000000, RZ, 0xc0, !PT ;  /* 0x8000000017007812 */ /* 0x000fc800078ec0ff */
[----:B------:R-:W-:-:S04]  /*75a0*/  SHF.R.U32.HI R5, RZ, 0x18, R0 ;  /* 0x00000018ff057819 */ /* 0x000fc80000011600 */
[----:B------:R-:W-:-:S04]  /*75b0*/  LOP3.LUT R4, R4, R5, RZ, 0xfc, !PT ;  /* 0x0000000504047212 */ /* 0x000fc800078efcff */
[----:B------:R-:W-:-:S07]  /*75c0*/  PRMT R0, R4, 0x7610, R0 ;  /* 0x0000761004007816 */ /* 0x000fce0000000000 */
.L_x_35402:
[----:B------:R-:W-:Y:S05]  /*75d0*/  BSYNC B0 ;  /* 0x0000000000007941 */ /* 0x000fea0003800000 */
.L_x_35401:
[----:B------:R-:W-:Y:S01]  /*75e0*/  STG.E.U8 desc[UR36][R2.64], R0 ;  /* 0x0000000002007986 */ /* 0x000fe2000c101124 */
[----:B------:R-:W-:Y:S05]  /*75f0*/  EXIT ;  /* 0x000000000000794d */ /* 0x000fea0003800000 */
.L_x_35395:
        /* <DEDUP_REMOVED lines=22> */
.L_x_35378:
        /* <DEDUP_REMOVED lines=16> */
.L_x_35406:
[----:B------:R-:W-:Y:S05]  /*7860*/  EXIT ;  /* 0x000000000000794d */ /* 0x000fea0003800000 */
.L_x_35405:
[----:B------:R-:W-:Y:S01]  /*7870*/  STG.E.64 desc[UR36][R2.64], R22 ;  /* 0x0000001602007986 */ /* 0x000fe2000c101b24 */
[----:B------:R-:W-:Y:S05]  /*7880*/  EXIT ;  /* 0x000000000000794d */ /* 0x000fea0003800000 */
.L_x_35404:
[----:B------:R-:W-:Y:S01]  /*7890*/  STG.E desc[UR36][R2.64], R22 ;  /* 0x0000001602007986 */ /* 0x000fe2000c101924 */
[----:B------:R-:W-:Y:S05]  /*78a0*/  EXIT ;  /* 0x000000000000794d */ /* 0x000fea0003800000 */
.L_x_35407:
        /* <DEDUP_REMOVED lines=13> */
.L_x_42426:


//--------------------- .text._ZN2at6native18elementwise_kernelILi128ELi2EZNS0_22gpu_kernel_impl_nocastINS0_13AUnaryFunctorIlllZZZNS0_19maximum_kernel_cudaERNS_18TensorIteratorBaseEENKUlvE_clEvENKUlvE2_clEvEUlllE_EEEEvS5_RKT_EUliE_EEviT1_ --------------------------
	.section	.text._ZN2at6native18elementwise_kernelILi128ELi2EZNS0_22gpu_kernel_impl_nocastINS0_13AUnaryFunctorIlllZZZNS0_19maximum_kernel_cudaERNS_18TensorIteratorBaseEENKUlvE_clEvENKUlvE2_clEvEUlllE_EEEEvS5_RKT_EUliE_EEviT1_,"ax",@progbits
	.align	128
        .global         _ZN2at6native18elementwise_kernelILi128ELi2EZNS0_22gpu_kernel_impl_nocastINS0_13AUnaryFunctorIlllZZZNS0_19maximum_kernel_cudaERNS_18TensorIteratorBaseEENKUlvE_clEvENKUlvE2_clEvEUlllE_EEEEvS5_RKT_EUliE_EEviT1_
        .type           _ZN2at6native18elementwise_kernelILi128ELi2EZNS0_22gpu_kernel_impl_nocastINS0_13AUnaryFunctorIlllZZZNS0_19maximum_kernel_cudaERNS_18TensorIteratorBaseEENKUlvE_clEvENKUlvE2_clEvEUlllE_EEEEvS5_RKT_EUliE_EEviT1_,@function
        .size           _ZN2at6native18elementwise_kernelILi128ELi2EZNS0_22gpu_kernel_impl_nocastINS0_13AUnaryFunctorIlllZZZNS0_19maximum_kernel_cudaERNS_18TensorIteratorBaseEENKUlvE_clEvENKUlvE2_clEvEUlllE_EEEEvS5_RKT_EUliE_EEviT1_,(.L_x_42427 - _ZN2at6native18elementwise_kernelILi128ELi2EZNS0_22gpu_kernel_impl_nocastINS0_13AUnaryFunctorIlllZZZNS0_19maximum_kernel_cudaERNS_18TensorIteratorBaseEENKUlvE_clEvENKUlvE2_clEvEUlllE_EEEEvS5_RKT_EUliE_EEviT1_)
        .other          _ZN2at6native18elementwise_kernelILi128ELi2EZNS0_22gpu_kernel_impl_nocastINS0_13AUnaryFunctorIlllZZZNS0_19maximum_kernel_cudaERNS_18TensorIteratorBaseEENKUlvE_clEvENKUlvE2_clEvEUlllE_EEEEvS5_RKT_EUliE_EEviT1_,@"STO_CUDA_ENTRY STV_DEFAULT"
_ZN2at6native18elementwise_kernelILi128ELi2EZNS0_22gpu_kernel_impl_nocastINS0_13AUnaryFunctorIlllZZZNS0_19maximum_kernel_cudaERNS_18TensorIteratorBaseEENKUlvE_clEvENKUlvE2_clEvEUlllE_EEEEvS5_RKT_EUliE_EEviT1_:
.text._ZN2at6native18elementwise_kernelILi128ELi2EZNS0_22gpu_kernel_impl_nocastINS0_13AUnaryFunctorIlllZZZNS0_19maximum_kernel_cudaERNS_18TensorIteratorBaseEENKUlvE_clEvENKUlvE2_clEvEUlllE_EEEEvS5_RKT_EUliE_EEviT1_:
        /* <DEDUP_REMOVED lines=312> */
.L_x_35410:
        /* <DEDUP_REMOVED lines=9> */
[----:B--2---:R-:W-:-:S04]  /*1410*/  ISETP.GT.U32.AND P0, PT, R4, UR10, PT ;  /* 0x0000000a04007c0c */ /* 0x004fc8000bf04070 */
[----:B------:R-:W-:-:S04]  /*1420*/  ISETP.GT.AND.EX P0, PT, R5, UR11, PT, P0 ;  /* 0x0000000b05007c0c */ /* 0x000fc8000bf04300 */
[----:B------:R-:W-:Y:S02]  /*1430*/  SEL R2, R4, UR10, P0 ;  /* 0x0000000a04027c07 */ /* 0x000fe40008000000 */
[----:B------:R-:W-:-:S05]  /*1440*/  SEL R3, R5, UR11, P0 ;  /* 0x0000000b05037c07 */ /* 0x000fca0008000000 */
[----:B------:R0:W-:Y:S02]  /*1450*/  STG.E.64 desc[UR4][R6.64], R2 ;  /* 0x0000000206007986 */ /* 0x0001e4000c101b04 */
.L_x_35409:
[----:B------:R-:W-:Y:S05]  /*1460*/  BSYNC B0 ;  /* 0x0000000000007941 */ /* 0x000fea0003800000 */
.L_x_35408:
        /* <DEDUP_REMOVED lines=305> */
.L_x_35411:
        /* <DEDUP_REMOVED lines=8> */
[----:B--2---:R-:W-:-:S04]  /*2800*/  ISETP.GT.U32.AND P0, PT, R4, UR8, PT ;  /* 0x0000000804007c0c */ /* 0x004fc8000bf04070 */
[----:B------:R-:W-:-:S04]  /*2810*/  ISETP.GT.AND.EX P0, PT, R5, UR9, PT, P0 ;  /* 0x0000000905007c0c */ /* 0x000fc8000bf04300 */
[----:B------:R-:W-:Y:S02]  /*2820*/  SEL R2, R4, UR8, P0 ;  /* 0x0000000804027c07 */ /* 0x000fe40008000000 */
[----:B------:R-:W-:-:S05]  /*2830*/  SEL R3, R5, UR9, P0 ;  /* 0x0000000905037c07 */ /* 0x000fca0008000000 */
[----:B------:R-:W-:Y:S01]  /*2840*/  STG.E.64 desc[UR4][R6.64], R2 ;  /* 0x0000000206007986 */ /* 0x000fe2000c101b04 */
[----:B------:R-:W-:Y:S05]  /*2850*/  EXIT ;  /* 0x000000000000794d */ /* 0x000fea0003800000 */
.L_x_35412:
        /* <DEDUP_REMOVED lines=10> */
.L_x_42427:


//--------------------- .text._ZN2at6native27unrolled_elementwise_kernelINS0_13AUnaryFunctorIlllZZZNS0_19maximum_kernel_cudaERNS_18TensorIteratorBaseEENKUlvE_clEvENKUlvE2_clEvEUlllE_EESt5arrayIPcLm2EELi4E23TrivialOffsetCalculatorILi1EjESD_NS0_6memory15LoadWithoutCastENSE_16StoreWithoutCastEEEviT_T0_T2_T3_T4_T5_ --------------------------
	.section	.text._ZN2at6native27unrolled_elementwise_kernelINS0_13AUnaryFunctorIlllZZZNS0_19maximum_kernel_cudaERNS_18TensorIteratorBaseEENKUlvE_clEvENKUlvE2_clEvEUlllE_EESt5arrayIPcLm2EELi4E23TrivialOffsetCalculatorILi1EjESD_NS0_6memory15LoadWithoutCastENSE_16StoreWithoutCastEEEviT_T0_T2_T3_T4_T5_,"ax",@progbits
	.align	128
        .global         _ZN2at6native27unrolled_elementwise_kernelINS0_13AUnaryFunctorIlllZZZNS0_19maximum_kernel_cudaERNS_18TensorIteratorBaseEENKUlvE_clEvENKUlvE2_clEvEUlllE_EESt5arrayIPcLm2EELi4E23TrivialOffsetCalculatorILi1EjESD_NS0_6memory15LoadWithoutCastENSE_16StoreWithoutCastEEEviT_T0_T2_T3_T4_T5_
        .type           _ZN2at6native27unrolled_elementwise_kernelINS0_13AUnaryFunctorIlllZZZNS0_19maximum_kernel_cudaERNS_18TensorIteratorBaseEENKUlvE_clEvENKUlvE2_clEvEUlllE_EESt5arrayIPcLm2EELi4E23TrivialOffsetCalculatorILi1EjESD_NS0_6memory15LoadWithoutCastENSE_16StoreWithoutCastEEEviT_T0_T2_T3_T4_T5_,@function
        .size           _ZN2at6native27unrolled_elementwise_kernelINS0_13AUnaryFunctorIlllZZZNS0_19maximum_kernel_cudaERNS_18TensorIteratorBaseEENKUlvE_clEvENKUlvE2_clEvEUlllE_EESt5arrayIPcLm2EELi4E23TrivialOffsetCalculatorILi1EjESD_NS0_6memory15LoadWithoutCastENSE_16StoreWithoutCastEEEviT_T0_T2_T3_T4_T5_,(.L_x_42428 - _ZN2at6native27unrolled_elementwise_kernelINS0_13AUnaryFunctorIlllZZZNS0_19maximum_kernel_cudaERNS_18TensorIteratorBaseEENKUlvE_clEvENKUlvE2_clEvEUlllE_EESt5arrayIPcLm2EELi4E23TrivialOffsetCalculatorILi1EjESD_NS0_6memory15LoadWithoutCastENSE_16StoreWithoutCastEEEviT_T0_T2_T3_T4_T5_)
        .other          _ZN2at6native27unrolled_elementwise_kernelINS0_13AUnaryFunctorIlllZZZNS0_19maximum_kernel_cudaERNS_18TensorIteratorBaseEENKUlvE_clEvENKUlvE2_clEvEUlllE_EESt5arrayIPcLm2EELi4E23TrivialOffsetCalculatorILi1EjESD_NS0_6memory15LoadWithoutCastENSE_16StoreWithoutCastEEEviT_T0_T2_T3_T4_T5_,@"STO_CUDA_ENTRY STV_DEFAULT"
_ZN2at6native27unrolled_elementwise_kernelINS0_13AUnaryFunctorIlllZZZNS0_19maximum_kernel_cudaERNS_18TensorIteratorBaseEENKUlvE_clEvENKUlvE2_clEvEUlllE_EESt5arrayIPcLm2EELi4E23TrivialOffsetCalculatorILi1EjESD_NS0_6memory15LoadWithoutCastENSE_16StoreWithoutCastEEEviT_T0_T2_T3_T4_T5_:
.text._ZN2at6native27unrolled_elementwise_kernelINS0_13AUnaryFunctorIlllZZZNS0_19maximum_kernel_cudaERNS_18TensorIteratorBaseEENKUlvE_clEvENKUlvE2_clEvEUlllE_EESt5arrayIPcLm2EELi4E23TrivialOffsetCalculatorILi1EjESD_NS0_6memory15LoadWithoutCastENSE_16StoreWithoutCastEEEviT_T0_T2_T3_T4_T5_:
        /* <DEDUP_REMOVED lines=42> */
[----:B---3--:R-:W-:Y:S02]  /*02a0*/  ISETP.GT.U32.AND P1, PT, R16, UR6, PT ;  /* 0x0000000610007c0c */ /* 0x008fe4000bf24070 */
[----:B----4-:R-:W-:Y:S02]  /*02b0*/  ISETP.GT.U32.AND P0, PT, R4, UR6, PT ;  /* 0x0000000604007c0c */ /* 0x010fe4000bf04070 */
[----:B------:R-:W-:Y:S02]  /*02c0*/  ISETP.GT.AND.EX P1, PT, R17, UR7, PT, P1 ;  /* 0x0000000711007c0c */ /* 0x000fe4000bf24310 */
[----:B------:R-:W-:-:S02]  /*02d0*/  ISETP.GT.AND.EX P0, PT, R5, UR7, PT, P0 ;  /* 0x0000000705007c0c */ /* 0x000fc4000bf04300 */
[----:B------:R-:W-:Y:S02]  /*02e0*/  SEL R10, R16, UR6, P1 ;  /* 0x00000006100a7c07 */ /* 0x000fe40008800000 */
[----:B------:R-:W-:Y:S02]  /*02f0*/  SEL R11, R17, UR7, P1 ;  /* 0x00000007110b7c07 */ /* 0x000fe40008800000 */
[----:B------:R-:W-:Y:S02]  /*0300*/  SEL R16, R4, UR6, P0 ;  /* 0x0000000604107c07 */ /* 0x000fe40008000000 */
[----:B------:R-:W-:-:S05]  /*0310*/  SEL R17, R5, UR7, P0 ;  /* 0x0000000705117c07 */ /* 0x000fca0008000000 */
[----:B------:R0:W-:Y:S01]  /*0320*/  @!P2 STG.E.64 desc[UR4][R14.64], R16 ;  /* 0x000000100e00a986 */ /* 0x0001e2000c101b04 */
[----:B--2---:R-:W-:-:S04]  /*0330*/  ISETP.GT.U32.AND P3, PT, R6, UR6, PT ;  /* 0x0000000606007c0c */ /* 0x004fc8000bf64070 */
[----:B------:R-:W-:Y:S02]  /*0340*/  ISETP.GT.AND.EX P0, PT, R7, UR7, PT, P3 ;  /* 0x0000000707007c0c */ /* 0x000fe4000bf04330 */
[----:B------:R-:W-:Y:S02]  /*0350*/  ISETP.GE.AND P3, PT, R13, R0, PT ;  /* 0x000000000d00720c */ /* 0x000fe40003f66270 */
[----:B------:R-:W-:Y:S02]  /*0360*/  SEL R18, R6, UR6, P0 ;  /* 0x0000000606127c07 */ /* 0x000fe40008000000 */
[----:B------:R-:W-:Y:S02]  /*0370*/  SEL R19, R7, UR7, P0 ;  /* 0x0000000707137c07 */ /* 0x000fe40008000000 */
[----:B------:R-:W-:-:S04]  /*0380*/  ISETP.GT.U32.AND P1, PT, R8, UR6, PT ;  /* 0x0000000608007c0c */ /* 0x000fc8000bf24070 */
[----:B------:R-:W-:-:S04]  /*0390*/  ISETP.GT.AND.EX P1, PT, R9, UR7, PT, P1 ;  /* 0x0000000709007c0c */ /* 0x000fc8000bf24310 */
        /* <DEDUP_REMOVED lines=13> */
.L_x_35414:
[----:B------:R-:W-:Y:S05]  /*0470*/  BSYNC B0 ;  /* 0x0000000000007941 */ /* 0x000fea0003800000 */
.L_x_35413:
[----:B------:R-:W-:-:S13]  /*0480*/  ISETP.GE.AND P0, PT, R13, R0, PT ;  /* 0x000000000d00720c */ /* 0x000fda0003f06270 */
[----:B------:R-:W-:Y:S05]  /*0490*/  @P0 EXIT ;  /* 0x000000000000094d */ /* 0x000fea0003800000 */
[----:B0-----:R-:W0:Y:S01]  /*04a0*/  LDC.64 R6, c[0x0][0x228] ;  /* 0x00008a00ff067b82 */ /* 0x001e220000000a00 */
[----:B------:R-:W-:-:S04]  /*04b0*/  IMAD R3, R2, 0x200, R13 ;  /* 0x0000020002037824 */ /* 0x000fc800078e020d */
[----:B0-----:R-:W-:-:S05]  /*04c0*/  IMAD.WIDE.U32 R2, R3, 0x8, R6 ;  /* 0x0000000803027825 */ /* 0x001fca00078e0006 */
[----:B------:R-:W-:Y:S01]  /*04d0*/  STG.E.64 desc[UR4][R2.64], R4 ;  /* 0x0000000402007986 */ /* 0x000fe2000c101b04 */
[----:B------:R-:W-:Y:S05]  /*04e0*/  EXIT ;  /* 0x000000000000794d */ /* 0x000fea0003800000 */
.L_x_35415:
        /* <DEDUP_REMOVED lines=9> */
.L_x_42428:


//--------------------- .text._ZN2at6native29vectorized_elementwise_kernelILi2ENS0_13AUnaryFunctorIlllZZZNS0_19maximum_kernel_cudaERNS_18TensorIteratorBaseEENKUlvE_clEvENKUlvE2_clEvEUlllE_EESt5arrayIPcLm2EEEEviT0_T1_ --------------------------
	.section	.text._ZN2at6native29vectorized_elementwise_kernelILi2ENS0_13AUnaryFunctorIlllZZZNS0_19maximum_kernel_cudaERNS_18TensorIteratorBaseEENKUlvE_clEvENKUlvE2_clEvEUlllE_EESt5arrayIPcLm2EEEEviT0_T1_,"ax",@progbits
	.align	128
        .global         _ZN2at6native29vectorized_elementwise_kernelILi2ENS0_13AUnaryFunctorIlllZZZNS0_19maximum_kernel_cudaERNS_18TensorIteratorBaseEENKUlvE_clEvENKUlvE2_clEvEUlllE_EESt5arrayIPcLm2EEEEviT0_T1_
        .type           _ZN2at6native29vectorized_elementwise_kernelILi2ENS0_13AUnaryFunctorIlllZZZNS0_19maximum_kernel_cudaERNS_18TensorIteratorBaseEENKUlvE_clEvENKUlvE2_clEvEUlllE_EESt5arrayIPcLm2EEEEviT0_T1_,@function
        .size           _ZN2at6native29vectorized_elementwise_kernelILi2ENS0_13AUnaryFunctorIlllZZZNS0_19maximum_kernel_cudaERNS_18TensorIteratorBaseEENKUlvE_clEvENKUlvE2_clEvEUlllE_EESt5arrayIPcLm2EEEEviT0_T1_,(.L_x_42429 - _ZN2at6native29vectorized_elementwise_kernelILi2ENS0_13AUnaryFunctorIlllZZZNS0_19maximum_kernel_cudaERNS_18TensorIteratorBaseEENKUlvE_clEvENKUlvE2_clEvEUlllE_EESt5arrayIPcLm2EEEEviT0_T1_)
        .other          _ZN2at6native29vectorized_elementwise_kernelILi2ENS0_13AUnaryFunctorIlllZZZNS0_19maximum_kernel_cudaERNS_18TensorIteratorBaseEENKUlvE_clEvENKUlvE2_clEvEUlllE_EESt5arrayIPcLm2EEEEviT0_T1_,@"STO_CUDA_ENTRY STV_DEFAULT"
_ZN2at6native29vectorized_elementwise_kernelILi2ENS0_13AUnaryFunctorIlllZZZNS0_19maximum_kernel_cudaERNS_18TensorIteratorBaseEENKUlvE_clEvENKUlvE2_clEvEUlllE_EESt5arrayIPcLm2EEEEviT0_T1_:
.text._ZN2at6native29vectorized_elementwise_kernelILi2ENS0_13AUnaryFunctorIlllZZZNS0_19maximum_kernel_cudaERNS_18TensorIteratorBaseEENKUlvE_clEvENKUlvE2_clEvEUlllE_EESt5arrayIPcLm2EEEEviT0_T1_:
        /* <DEDUP_REMOVED lines=20> */
[----:B---3--:R-:W-:Y:S02]  /*0140*/  ISETP.GT.U32.AND P0, PT, R10, UR6, PT ;  /* 0x000000060a007c0c */ /* 0x008fe4000bf04070 */
[----:B------:R-:W-:Y:S02]  /*0150*/  ISETP.GT.U32.AND P1, PT, R8, UR6, PT ;  /* 0x0000000608007c0c */ /* 0x000fe4000bf24070 */
[----:B------:R-:W-:Y:S02]  /*0160*/  ISETP.GT.AND.EX P0, PT, R11, UR7, PT, P0 ;  /* 0x000000070b007c0c */ /* 0x000fe4000bf04300 */
[----:B----4-:R-:W-:Y:S02]  /*0170*/  ISETP.GT.U32.AND P2, PT, R18, UR6, PT ;  /* 0x0000000612007c0c */ /* 0x010fe4000bf44070 */
[----:B------:R-:W-:Y:S02]  /*0180*/  ISETP.GT.AND.EX P1, PT, R9, UR7, PT, P1 ;  /* 0x0000000709007c0c */ /* 0x000fe4000bf24310 */
[----:B------:R-:W-:-:S02]  /*0190*/  SEL R2, R10, UR6, P0 ;  /* 0x000000060a027c07 */ /* 0x000fc40008000000 */
[----:B------:R-:W-:Y:S02]  /*01a0*/  SEL R3, R11, UR7, P0 ;  /* 0x000000070b037c07 */ /* 0x000fe40008000000 */
[C---:B------:R-:W-:Y:S02]  /*01b0*/  ISETP.GT.AND.EX P0, PT, R19.reuse, UR7, PT, P2 ;  /* 0x0000000713007c0c */ /* 0x040fe4000bf04320 */
[----:B------:R-:W-:Y:S02]  /*01c0*/  SEL R0, R8, UR6, P1 ;  /* 0x0000000608007c07 */ /* 0x000fe40008800000 */
[----:B------:R-:W-:Y:S02]  /*01d0*/  SEL R8, R18, UR6, P0 ;  /* 0x0000000612087c07 */ /* 0x000fe40008000000 */
[----:B------:R-:W-:Y:S02]  /*01e0*/  SEL R19, R19, UR7, P0 ;  /* 0x0000000713137c07 */ /* 0x000fe40008000000 */
[----:B-----5:R-:W-:Y:S01]  /*01f0*/  ISETP.GT.U32.AND P0, PT, R14, UR6, PT ;  /* 0x000000060e007c0c */ /* 0x020fe2000bf04070 */
[----:B------:R-:W-:Y:S01]  /*0200*/  IMAD.MOV.U32 R18, RZ, RZ, R8 ;  /* 0x000000ffff127224 */ /* 0x000fe200078e0008 */
[----:B------:R-:W-:-:S02]  /*0210*/  ISETP.GT.U32.AND P3, PT, R16, UR6, PT ;  /* 0x0000000610007c0c */ /* 0x000fc4000bf64070 */
[----:B------:R-:W-:Y:S02]  /*0220*/  SEL R9, R9, UR7, P1 ;  /* 0x0000000709097c07 */ /* 0x000fe40008800000 */
[----:B------:R-:W-:Y:S02]  /*0230*/  ISETP.GT.AND.EX P0, PT, R15, UR7, PT, P0 ;  /* 0x000000070f007c0c */ /* 0x000fe4000bf04300 */
[----:B------:R-:W-:Y:S02]  /*0240*/  ISETP.GT.AND.EX P1, PT, R17, UR7, PT, P3 ;  /* 0x0000000711007c0c */ /* 0x000fe4000bf24330 */
[----:B------:R-:W-:Y:S02]  /*0250*/  ISETP.GT.U32.AND P2, PT, R6, UR6, PT ;  /* 0x0000000606007c0c */ /* 0x000fe4000bf44070 */
[----:B------:R-:W-:Y:S02]  /*0260*/  ISETP.GT.U32.AND P3, PT, R4, UR6, PT ;  /* 0x0000000604007c0c */ /* 0x000fe4000bf64070 */
[----:B------:R-:W-:-:S02]  /*0270*/  SEL R14, R14, UR6, P0 ;  /* 0x000000060e0e7c07 */ /* 0x000fc40008000000 */
[----:B------:R-:W-:Y:S02]  /*0280*/  SEL R15, R15, UR7, P0 ;  /* 0x000000070f0f7c07 */ /* 0x000fe40008000000 */
[----:B------:R-:W-:Y:S02]  /*0290*/  ISETP.GT.AND.EX P0, PT, R7, UR7, PT, P2 ;  /* 0x0000000707007c0c */ /* 0x000fe4000bf04320 */
[----:B------:R-:W-:Y:S02]  /*02a0*/  ISETP.GT.AND.EX P2, PT, R5, UR7, PT, P3 ;  /* 0x0000000705007c0c */ /* 0x000fe4000bf44330 */
[----:B------:R-:W-:Y:S02]  /*02b0*/  SEL R10, R16, UR6, P1 ;  /* 0x00000006100a7c07 */ /* 0x000fe40008800000 */
[----:B------:R-:W-:Y:S02]  /*02c0*/  SEL R11, R17, UR7, P1 ;  /* 0x00000007110b7c07 */ /* 0x000fe40008800000 */
[----:B------:R-:W-:Y:S01]  /*02d0*/  ISETP.GT.U32.AND P1, PT, R12, UR6, PT ;  /* 0x000000060c007c0c */ /* 0x000fe2000bf24070 */
        /* <DEDUP_REMOVED lines=9> */
[----:B------:R-:W-:Y:S01]  /*0370*/  ISETP.GT.AND.EX P1, PT, R13, UR7, PT, P1 ;  /* 0x000000070d007c0c */ /* 0x000fe2000bf24310 */
        /* <DEDUP_REMOVED lines=12> */
.L_x_35416:
        /* <DEDUP_REMOVED lines=66> */
[----:B---3--:R-:W-:-:S04]  /*0860*/  ISETP.GT.U32.AND P1, PT, R6, UR6, PT ;  /* 0x0000000606007c0c */ /* 0x008fc8000bf24070 */
[----:B------:R-:W-:-:S04]  /*0870*/  ISETP.GT.AND.EX P1, PT, R7, UR7, PT, P1 ;  /* 0x0000000707007c0c */ /* 0x000fc8000bf24310 */
[----:B------:R-:W-:Y:S02]  /*0880*/  SEL R4, R6, UR6, P1 ;  /* 0x0000000606047c07 */ /* 0x000fe40008800000 */
[----:B------:R-:W-:Y:S02]  /*0890*/  SEL R5, R7, UR7, P1 ;  /* 0x0000000707057c07 */ /* 0x000fe40008800000 */
[----:B-----5:R-:W-:-:S04]  /*08a0*/  ISETP.GT.U32.AND P2, PT, R8, UR6, PT ;  /* 0x0000000608007c0c */ /* 0x020fc8000bf44070 */
[----:B------:R-:W-:-:S04]  /*08b0*/  ISETP.GT.AND.EX P1, PT, R9, UR7, PT, P2 ;  /* 0x0000000709007c0c */ /* 0x000fc8000bf24320 */
[----:B------:R-:W-:Y:S02]  /*08c0*/  SEL R6, R8, UR6, P1 ;  /* 0x0000000608067c07 */ /* 0x000fe40008800000 */
[----:B------:R-:W-:Y:S02]  /*08d0*/  SEL R7, R9, UR7, P1 ;  /* 0x0000000709077c07 */ /* 0x000fe40008800000 */
[----:B----4-:R-:W-:Y:S02]  /*08e0*/  ISETP.GT.U32.AND P2, PT, R12, UR6, PT ;  /* 0x000000060c007c0c */ /* 0x010fe4000bf44070 */
[----:B------:R-:W-:-:S04]  /*08f0*/  ISETP.GT.U32.AND P0, PT, R18, UR6, PT ;  /* 0x0000000612007c0c */ /* 0x000fc8000bf04070 */
[----:B------:R-:W-:-:S04]  /*0900*/  ISETP.GT.AND.EX P0, PT, R19, UR7, PT, P0 ;  /* 0x0000000713007c0c */ /* 0x000fc8000bf04300 */
[----:B------:R-:W-:Y:S02]  /*0910*/  SEL R14, R18, UR6, P0 ;  /* 0x00000006120e7c07 */ /* 0x000fe40008000000 */
[----:B------:R-:W-:Y:S02]  /*0920*/  SEL R15, R19, UR7, P0 ;  /* 0x00000007130f7c07 */ /* 0x000fe40008000000 */
[----:B------:R-:W-:Y:S02]  /*0930*/  ISETP.GT.U32.AND P0, PT, R10, UR6, PT ;  /* 0x000000060a007c0c */ /* 0x000fe4000bf04070 */
[----:B------:R-:W-:Y:S01]  /*0940*/  ISETP.GT.AND.EX P1, PT, R13, UR7, PT, P2 ;  /* 0x000000070d007c0c */ /* 0x000fe2000bf24320 */
[----:B------:R0:W-:Y:S01]  /*0950*/  @!P3 STG.E.64 desc[UR4][R16.64], R14 ;  /* 0x0000000e1000b986 */ /* 0x0001e2000c101b04 */
[----:B------:R-:W-:Y:S02]  /*0960*/  ISETP.GT.AND.EX P0, PT, R11, UR7, PT, P0 ;  /* 0x000000070b007c0c */ /* 0x000fe4000bf04300 */
[----:B------:R-:W-:-:S02]  /*0970*/  ISETP.GE.AND P3, PT, R3, R2, PT ;  /* 0x000000020300720c */ /* 0x000fc40003f66270 */
[----:B------:R-:W-:Y:S02]  /*0980*/  SEL R8, R10, UR6, P0 ;  /* 0x000000060a087c07 */ /* 0x000fe40008000000 */
[----:B------:R-:W-:Y:S02]  /*0990*/  SEL R9, R11, UR7, P0 ;  /* 0x000000070b097c07 */ /* 0x000fe40008000000 */
[----:B------:R-:W-:Y:S02]  /*09a0*/  SEL R10, R12, UR6, P1 ;  /* 0x000000060c0a7c07 */ /* 0x000fe40008800000 */
[----:B------:R-:W-:Y:S02]  /*09b0*/  SEL R11, R13, UR7, P1 ;  /* 0x000000070d0b7c07 */ /* 0x000fe40008800000 */
[----:B------:R-:W-:Y:S02]  /*09c0*/  ISETP.GT.U32.AND P0, PT, R24, UR6, PT ;  /* 0x0000000618007c0c */ /* 0x000fe4000bf04070 */
[----:B--2---:R-:W-:-:S02]  /*09d0*/  ISETP.GT.U32.AND P1, PT, R20, UR6, PT ;  /* 0x0000000614007c0c */ /* 0x004fc4000bf24070 */
[----:B------:R-:W-:Y:S02]  /*09e0*/  ISETP.GT.U32.AND P2, PT, R22, UR6, PT ;  /* 0x0000000616007c0c */ /* 0x000fe4000bf44070 */
[----:B------:R-:W-:Y:S02]  /*09f0*/  ISETP.GT.AND.EX P0, PT, R25, UR7, PT, P0 ;  /* 0x0000000719007c0c */ /* 0x000fe4000bf04300 */
[----:B------:R-:W-:Y:S02]  /*0a00*/  ISETP.GT.AND.EX P1, PT, R21, UR7, PT, P1 ;  /* 0x0000000715007c0c */ /* 0x000fe4000bf24310 */
[----:B------:R-:W-:Y:S02]  /*0a10*/  ISETP.GT.AND.EX P2, PT, R23, UR7, PT, P2 ;  /* 0x0000000717007c0c */ /* 0x000fe4000bf44320 */
        /* <DEDUP_REMOVED lines=19> */
.L_x_35419:
[----:B------:R-:W-:-:S13]  /*0b50*/  ISETP.GE.AND P0, PT, R3, R2, PT ;  /* 0x000000020300720c */ /* 0x000fda0003f06270 */
[----:B------:R-:W-:Y:S05]  /*0b60*/  @P0 BRA `(.L_x_35421) ;  /* 0x0000000000300947 */ /* 0x000fea0003800000 */
[----:B0-----:R-:W0:Y:S01]  /*0b70*/  LDC.64 R4, c[0x0][0x228] ;  /* 0x00008a00ff047b82 */ /* 0x001e220000000a00 */
[----:B------:R-:W-:Y:S02]  /*0b80*/  IMAD.IADD R7, R0, 0x1, R3 ;  /* 0x0000000100077824 */ /* 0x000fe400078e0203 */
[----:B------:R-:W-:Y:S02]  /*0b90*/  VIADD R3, R3, 0x80 ;  /* 0x0000008003037836 */ /* 0x000fe40000000000 */
[----:B0-----:R-:W-:-:S05]  /*0ba0*/  IMAD.WIDE.U32 R4, R7, 0x8, R4 ;  /* 0x0000000807047825 */ /* 0x001fca00078e0004 */
[----:B------:R1:W-:Y:S02]  /*0bb0*/  STG.E.64 desc[UR4][R4.64], R8 ;  /* 0x0000000804007986 */ /* 0x0003e4000c101b04 */
.L_x_35420:
[----:B------:R-:W-:-:S13]  /*0bc0*/  ISETP.GE.AND P0, PT, R3, R2, PT ;  /* 0x000000020300720c */ /* 0x000fda0003f06270 */
[----:B------:R-:W-:Y:S05]  /*0bd0*/  @P0 BRA `(.L_x_35422) ;  /* 0x0000000000340947 */ /* 0x000fea0003800000 */
[----:B01----:R-:W0:Y:S01]  /*0be0*/  LDC.64 R4, c[0x0][0x228] ;  /* 0x00008a00ff047b82 */ /* 0x003e220000000a00 */
[----:B------:R-:W-:Y:S02]  /*0bf0*/  IMAD.IADD R7, R0, 0x1, R3 ;  /* 0x0000000100077824 */ /* 0x000fe400078e0203 */
[----:B------:R-:W-:Y:S02]  /*0c00*/  VIADD R3, R3, 0x80 ;  /* 0x0000008003037836 */ /* 0x000fe40000000000 */
[----:B0-----:R-:W-:-:S05]  /*0c10*/  IMAD.WIDE.U32 R4, R7, 0x8, R4 ;  /* 0x0000000807047825 */ /* 0x001fca00078e0004 */
[----:B------:R1:W-:Y:S02]  /*0c20*/  STG.E.64 desc[UR4][R4.64], R10 ;  /* 0x0000000a04007986 */ /* 0x0003e4000c101b04 */
.L_x_35421:
        /* <DEDUP_REMOVED lines=8> */
.L_x_35422:
[----:B------:R-:W-:Y:S05]  /*0cb0*/  BSYNC B1 ;  /* 0x0000000000017941 */ /* 0x000fea0003800000 */
.L_x_35418:
[----:B------:R-:W-:-:S13]  /*0cc0*/  ISETP.GE.AND P0, PT, R3, R2, PT ;  /* 0x000000020300720c */ /* 0x000fda0003f06270 */
[----:B012---:R-:W0:Y:S01]  /*0cd0*/  @!P0 LDC.64 R4, c[0x0][0x228] ;  /* 0x00008a00ff048b82 */ /* 0x007e220000000a00 */
[----:B------:R-:W-:Y:S02]  /*0ce0*/  @!P0 IMAD.IADD R7, R0, 0x1, R3 ;  /* 0x0000000100078824 */ /* 0x000fe400078e0203 */
[----:B------:R-:W-:Y:S02]  /*0cf0*/  @!P0 VIADD R3, R3, 0x80 ;  /* 0x0000008003038836 */ /* 0x000fe40000000000 */
[----:B0-----:R-:W-:-:S05]  /*0d00*/  @!P0 IMAD.WIDE.U32 R4, R7, 0x8, R4 ;  /* 0x0000000807048825 */ /* 0x001fca00078e0004 */
[----:B------:R2:W-:Y:S02]  /*0d10*/  @!P0 STG.E.64 desc[UR4][R4.64], R16 ;  /* 0x0000001004008986 */ /* 0x0005e4000c101b04 */
.L_x_35423:
[----:B------:R-:W-:Y:S05]  /*0d20*/  BSYNC B0 ;  /* 0x0000000000007941 */ /* 0x000fea0003800000 */
.L_x_35417:
        /* <DEDUP_REMOVED lines=8> */
.L_x_35424:
        /* <DEDUP_REMOVED lines=13> */
.L_x_42429:


//--------------------- .text._ZN2at6native29vectorized_elementwise_kernelILi4ENS0_13AUnaryFunctorIlllZZZNS0_19maximum_kernel_cudaERNS_18TensorIteratorBaseEENKUlvE_clEvENKUlvE2_clEvEUlllE_EESt5arrayIPcLm2EEEEviT0_T1_ --------------------------
	.section	.text._ZN2at6native29vectorized_elementwise_kernelILi4ENS0_13AUnaryFunctorIlllZZZNS0_19maximum_kernel_cudaERNS_18TensorIteratorBaseEENKUlvE_clEvENKUlvE2_clEvEUlllE_EESt5arrayIPcLm2EEEEviT0_T1_,"ax",@progbits
	.align	128
        .global         _ZN2at6native29vectorized_elementwise_kernelILi4ENS0_13AUnaryFunctorIlllZZZNS0_19maximum_kernel_cudaERNS_18TensorIteratorBaseEENKUlvE_clEvENKUlvE2_clEvEUlllE_EESt5arrayIPcLm2EEEEviT0_T1_
        .type           _ZN2at6native29vectorized_elementwise_kernelILi4ENS0_13AUnaryFunctorIlllZZZNS0_19maximum_kernel_cudaERNS_18TensorIteratorBaseEENKUlvE_clEvENKUlvE2_clEvEUlllE_EESt5arrayIPcLm2EEEEviT0_T1_,@function
        .size           _ZN2at6native29vectorized_elementwise_kernelILi4ENS0_13AUnaryFunctorIlllZZZNS0_19maximum_kernel_cudaERNS_18TensorIteratorBaseEENKUlvE_clEvENKUlvE2_clEvEUlllE_EESt5arrayIPcLm2EEEEviT0_T1_,(.L_x_42430 - _ZN2at6native29vectorized_elementwise_kernelILi4ENS0_13AUnaryFunctorIlllZZZNS0_19maximum_kernel_cudaERNS_18TensorIteratorBaseEENKUlvE_clEvENKUlvE2_clEvEUlllE_EESt5arrayIPcLm2EEEEviT0_T1_)
        .other          _ZN2at6native29vectorized_elementwise_kernelILi4ENS0_13AUnaryFunctorIlllZZZNS0_19maximum_kernel_cudaERNS_18TensorIteratorBaseEENKUlvE_clEvENKUlvE2_clEvEUlllE_EESt5arrayIPcLm2EEEEviT0_T1_,@"STO_CUDA_ENTRY STV_DEFAULT"
_ZN2at6native29vectorized_elementwise_kernelILi4ENS0_13AUnaryFunctorIlllZZZNS0_19maximum_kernel_cudaERNS_18TensorIteratorBaseEENKUlvE_clEvENKUlvE2_clEvEUlllE_EESt5arrayIPcLm2EEEEviT0_T1_:
.text._ZN2at6native29vectorized_elementwise_kernelILi4ENS0_13AUnaryFunctorIlllZZZNS0_19maximum_kernel_cudaERNS_18TensorIteratorBaseEENKUlvE_clEvENKUlvE2_clEvEUlllE_EESt5arrayIPcLm2EEEEviT0_T1_:
        /* <DEDUP_REMOVED lines=68> */
.L_x_35425:
        /* <DEDUP_REMOVED lines=113> */
.L_x_35428:
[----:B------:R-:W-:-:S13]  /*0b50*/  ISETP.GE.AND P0, PT, R3, R2, PT ;  /* 0x000000020300720c */ /* 0x000fda0003f06270 */
[----:B------:R-:W-:Y:S05]  /*0b60*/  @P0 BRA `(.L_x_35430) ;  /* 0x0000000000300947 */ /* 0x000fea0003800000 */
[----:B0-----:R-:W0:Y:S01]  /*0b70*/  LDC.64 R4, c[0x0][0x228] ;  /* 0x00008a00ff047b82 */ /* 0x001e220000000a00 */
[----:B------:R-:W-:Y:S02]  /*0b80*/  IMAD.IADD R7, R0, 0x1, R3 ;  /* 0x0000000100077824 */ /* 0x000fe400078e0203 */
[----:B------:R-:W-:Y:S02]  /*0b90*/  VIADD R3, R3, 0x80 ;  /* 0x0000008003037836 */ /* 0x000fe40000000000 */
[----:B0-----:R-:W-:-:S05]  /*0ba0*/  IMAD.WIDE.U32 R4, R7, 0x8, R4 ;  /* 0x0000000807047825 */ /* 0x001fca00078e0004 */
[----:B------:R1:W-:Y:S02]  /*0bb0*/  STG.E.64 desc[UR4][R4.64], R8 ;  /* 0x0000000804007986 */ /* 0x0003e4000c101b04 */
.L_x_35429:
[----:B------:R-:W-:-:S13]  /*0bc0*/  ISETP.GE.AND P0, PT, R3, R2, PT ;  /* 0x000000020300720c */ /* 0x000fda0003f06270 */
[----:B------:R-:W-:Y:S05]  /*0bd0*/  @P0 BRA `(.L_x_35431) ;  /* 0x0000000000340947 */ /* 0x000fea0003800000 */
[----:B01----:R-:W0:Y:S01]  /*0be0*/  LDC.64 R4, c[0x0][0x228] ;  /* 0x00008a00ff047b82 */ /* 0x003e220000000a00 */
[----:B------:R-:W-:Y:S02]  /*0bf0*/  IMAD.IADD R7, R0, 0x1, R3 ;  /* 0x0000000100077824 */ /* 0x000fe400078e0203 */
[----:B------:R-:W-:Y:S02]  /*0c00*/  VIADD R3, R3, 0x80 ;  /* 0x0000008003037836 */ /* 0x000fe40000000000 */
[----:B0-----:R-:W-:-:S05]  /*0c10*/  IMAD.WIDE.U32 R4, R7, 0x8, R4 ;  /* 0x0000000807047825 */ /* 0x001fca00078e0004 */
[----:B------:R1:W-:Y:S02]  /*0c20*/  STG.E.64 desc[UR4][R4.64], R10 ;  /* 0x0000000a04007986 */ /* 0x0003e4000c101b04 */
.L_x_35430:
        /* <DEDUP_REMOVED lines=8> */
.L_x_35431:
[----:B------:R-:W-:Y:S05]  /*0cb0*/  BSYNC B1 ;  /* 0x0000000000017941 */ /* 0x000fea0003800000 */
.L_x_35427:
[----:B------:R-:W-:-:S13]  /*0cc0*/  ISETP.GE.AND P0, PT, R3, R2, PT ;  /* 0x000000020300720c */ /* 0x000fda0003f06270 */
[----:B012---:R-:W0:Y:S01]  /*0cd0*/  @!P0 LDC.64 R4, c[0x0][0x228] ;  /* 0x00008a00ff048b82 */ /* 0x007e220000000a00 */
[----:B------:R-:W-:Y:S02]  /*0ce0*/  @!P0 IMAD.IADD R7, R0, 0x1, R3 ;  /* 0x0000000100078824 */ /* 0x000fe400078e0203 */
[----:B------:R-:W-:Y:S02]  /*0cf0*/  @!P0 VIADD R3, R3, 0x80 ;  /* 0x0000008003038836 */ /* 0x000fe40000000000 */
[----:B0-----:R-:W-:-:S05]  /*0d00*/  @!P0 IMAD.WIDE.U32 R4, R7, 0x8, R4 ;  /* 0x0000000807048825 */ /* 0x001fca00078e0004 */
[----:B------:R2:W-:Y:S02]  /*0d10*/  @!P0 STG.E.64 desc[UR4][R4.64], R16 ;  /* 0x0000001004008986 */ /* 0x0005e4000c101b04 */
.L_x_35432:
[----:B------:R-:W-:Y:S05]  /*0d20*/  BSYNC B0 ;  /* 0x0000000000007941 */ /* 0x000fea0003800000 */
.L_x_35426:
        /* <DEDUP_REMOVED lines=8> */
.L_x_35433:
        /* <DEDUP_REMOVED lines=13> */
.L_x_42430:


//--------------------- .text._ZN2at6native29vectorized_elementwise_kernelILi8ENS0_13AUnaryFunctorIlllZZZNS0_19maximum_kernel_cudaERNS_18TensorIteratorBaseEENKUlvE_clEvENKUlvE2_clEvEUlllE_EESt5arrayIPcLm2EEEEviT0_T1_ --------------------------
	.section	.text._ZN2at6native29vectorized_elementwise_kernelILi8ENS0_13AUnaryFunctorIlllZZZNS0_19maximum_kernel_cudaERNS_18TensorIteratorBaseEENKUlvE_clEvENKUlvE2_clEvEUlllE_EESt5arrayIPcLm2EEEEviT0_T1_,"ax",@progbits
	.align	128
        .global         _ZN2at6native29vectorized_elementwise_kernelILi8ENS0_13AUnaryFunctorIlllZZZNS0_19maximum_kernel_cudaERNS_18TensorIteratorBaseEENKUlvE_clEvENKUlvE2_clEvEUlllE_EESt5arrayIPcLm2EEEEviT0_T1_
        .type           _ZN2at6native29vectorized_elementwise_kernelILi8ENS0_13AUnaryFunctorIlllZZZNS0_19maximum_kernel_cudaERNS_18TensorIteratorBaseEENKUlvE_clEvENKUlvE2_clEvEUlllE_EESt5arrayIPcLm2EEEEviT0_T1_,@function
        .size           _ZN2at6native29vectorized_elementwise_kernelILi8ENS0_13AUnaryFunctorIlllZZZNS0_19maximum_kernel_cudaERNS_18TensorIteratorBaseEENKUlvE_clEvENKUlvE2_clEvEUlllE_EESt5arrayIPcLm2EEEEviT0_T1_,(.L_x_42431 - _ZN2at6native29vectorized_elementwise_kernelILi8ENS0_13AUnaryFunctorIlllZZZNS0_19maximum_kernel_cudaERNS_18TensorIteratorBaseEENKUlvE_clEvENKUlvE2_clEvEUlllE_EESt5arrayIPcLm2EEEEviT0_T1_)
        .other          _ZN2at6native29vectorized_elementwise_kernelILi8ENS0_13AUnaryFunctorIlllZZZNS0_19maximum_kernel_cudaERNS_18TensorIteratorBaseEENKUlvE_clEvENKUlvE2_clEvEUlllE_EESt5arrayIPcLm2EEEEviT0_T1_,@"STO_CUDA_ENTRY STV_DEFAULT"
_ZN2at6native29vectorized_elementwise_kernelILi8ENS0_13AUnaryFunctorIlllZZZNS0_19maximum_kernel_cudaERNS_18TensorIteratorBaseEENKUlvE_clEvENKUlvE2_clEvEUlllE_EESt5arrayIPcLm2EEEEviT0_T1_:
.text._ZN2at6native29vectorized_elementwise_kernelILi8ENS0_13AUnaryFunctorIlllZZZNS0_19maximum_kernel_cudaERNS_18TensorIteratorBaseEENKUlvE_clEvENKUlvE2_clEvEUlllE_EESt5arrayIPcLm2EEEEviT0_T1_:
        /* <DEDUP_REMOVED lines=68> */
.L_x_35434:
        /* <DEDUP_REMOVED lines=113> */
.L_x_35437:
[----:B------:R-:W-:-:S13]  /*0b50*/  ISETP.GE.AND P0, PT, R3, R2, PT ;  /* 0x000000020300720c */ /* 0x000fda0003f06270 */
[----:B------:R-:W-:Y:S05]  /*0b60*/  @P0 BRA `(.L_x_35439) ;  /* 0x0000000000300947 */ /* 0x000fea0003800000 */
[----:B0-----:R-:W0:Y:S01]  /*0b70*/  LDC.64 R4, c[0x0][0x228] ;  /* 0x00008a00ff047b82 */ /* 0x001e220000000a00 */
[----:B------:R-:W-:Y:S02]  /*0b80*/  IMAD.IADD R7, R0, 0x1, R3 ;  /* 0x0000000100077824 */ /* 0x000fe400078e0203 */
[----:B------:R-:W-:Y:S02]  /*0b90*/  VIADD R3, R3, 0x80 ;  /* 0x0000008003037836 */ /* 0x000fe40000000000 */
[----:B0-----:R-:W-:-:S05]  /*0ba0*/  IMAD.WIDE.U32 R4, R7, 0x8, R4 ;  /* 0x0000000807047825 */ /* 0x001fca00078e0004 */
[----:B------:R1:W-:Y:S02]  /*0bb0*/  STG.E.64 desc[UR4][R4.64], R8 ;  /* 0x0000000804007986 */ /* 0x0003e4000c101b04 */
.L_x_35438:
[----:B------:R-:W-:-:S13]  /*0bc0*/  ISETP.GE.AND P0, PT, R3, R2, PT ;  /* 0x000000020300720c */ /* 0x000fda0003f06270 */
[----:B------:R-:W-:Y:S05]  /*0bd0*/  @P0 BRA `(.L_x_35440) ;  /* 0x0000000000340947 */ /* 0x000fea0003800000 */
[----:B01----:R-:W0:Y:S01]  /*0be0*/  LDC.64 R4, c[0x0][0x228] ;  /* 0x00008a00ff047b82 */ /* 0x003e220000000a00 */
[----:B------:R-:W-:Y:S02]  /*0bf0*/  IMAD.IADD R7, R0, 0x1, R3 ;  /* 0x0000000100077824 */ /* 0x000fe400078e0203 */
[----:B------:R-:W-:Y:S02]  /*0c00*/  VIADD R3, R3, 0x80 ;  /* 0x0000008003037836 */ /* 0x000fe40000000000 */
[----:B0-----:R-:W-:-:S05]  /*0c10*/  IMAD.WIDE.U32 R4, R7, 0x8, R4 ;  /* 0x0000000807047825 */ /* 0x001fca00078e0004 */
[----:B------:R1:W-:Y:S02]  /*0c20*/  STG.E.64 desc[UR4][R4.64], R10 ;  /* 0x0000000a04007986 */ /* 0x0003e4000c101b04 */
.L_x_35439:
        /* <DEDUP_REMOVED lines=8> */
.L_x_35440:
[----:B------:R-:W-:Y:S05]  /*0cb0*/  BSYNC B1 ;  /* 0x0000000000017941 */ /* 0x000fea0003800000 */
.L_x_35436:
[----:B------:R-:W-:-:S13]  /*0cc0*/  ISETP.GE.AND P0, PT, R3, R2, PT ;  /* 0x000000020300720c */ /* 0x000fda0003f06270 */
[----:B012---:R-:W0:Y:S01]  /*0cd0*/  @!P0 LDC.64 R4, c[0x0][0x228] ;  /* 0x00008a00ff048b82 */ /* 0x007e220000000a00 */
[----:B------:R-:W-:Y:S02]  /*0ce0*/  @!P0 IMAD.IADD R7, R0, 0x1, R3 ;  /* 0x0000000100078824 */ /* 0x000fe400078e0203 */
[----:B------:R-:W-:Y:S02]  /*0cf0*/  @!P0 VIADD R3, R3, 0x80 ;  /* 0x0000008003038836 */ /* 0x000fe40000000000 */
[----:B0-----:R-:W-:-:S05]  /*0d00*/  @!P0 IMAD.WIDE.U32 R4, R7, 0x8, R4 ;  /* 0x0000000807048825 */ /* 0x001fca00078e0004 */
[----:B------:R2:W-:Y:S02]  /*0d10*/  @!P0 STG.E.64 desc[UR4][R4.64], R16 ;  /* 0x0000001004008986 */ /* 0x0005e4000c101b04 */
.L_x_35441:
[----:B------:R-:W-:Y:S05]  /*0d20*/  BSYNC B0 ;  /* 0x0000000000007941 */ /* 0x000fea0003800000 */
.L_x_35435:
        /* <DEDUP_REMOVED lines=8> */
.L_x_35442:
        /* <DEDUP_REMOVED lines=13> */
.L_x_42431:


//--------------------- .text._ZN2at6native18elementwise_kernelILi128ELi4EZNS0_15gpu_kernel_implINS0_13BinaryFunctorIlllZZZNS0_19maximum_kernel_cudaERNS_18TensorIteratorBaseEENKUlvE_clEvENKUlvE2_clEvEUlllE_EEEEvS5_RKT_EUliE_EEviT1_ --------------------------
	.section	.text._ZN2at6native18elementwise_kernelILi128ELi4EZNS0_15gpu_kernel_implINS0_13BinaryFunctorIlllZZZNS0_19maximum_kernel_cudaERNS_18TensorIteratorBaseEENKUlvE_clEvENKUlvE2_clEvEUlllE_EEEEvS5_RKT_EUliE_EEviT1_,"ax",@progbits
	.align	128
        .global         _ZN2at6native18elementwise_kernelILi128ELi4EZNS0_15gpu_kernel_implINS0_13BinaryFunctorIlllZZZNS0_19maximum_kernel_cudaERNS_18TensorIteratorBaseEENKUlvE_clEvENKUlvE2_clEvEUlllE_EEEEvS5_RKT_EUliE_EEviT1_
        .type           _ZN2at6native18elementwise_kernelILi128ELi4EZNS0_15gpu_kernel_implINS0_13BinaryFunctorIlllZZZNS0_19maximum_kernel_cudaERNS_18TensorIteratorBaseEENKUlvE_clEvENKUlvE2_clEvEUlllE_EEEEvS5_RKT_EUliE_EEviT1_,@function
        .size           _ZN2at6native18elementwise_kernelILi128ELi4EZNS0_15gpu_kernel_implINS0_13BinaryFunctorIlllZZZNS0_19maximum_kernel_cudaERNS_18TensorIteratorBaseEENKUlvE_clEvENKUlvE2_clEvEUlllE_EEEEvS5_RKT_EUliE_EEviT1_,(.L_x_42432 - _ZN2at6native18elementwise_kernelILi128ELi4EZNS0_15gpu_kernel_implINS0_13BinaryFunctorIlllZZZNS0_19maximum_kernel_cudaERNS_18TensorIteratorBaseEENKUlvE_clEvENKUlvE2_clEvEUlllE_EEEEvS5_RKT_EUliE_EEviT1_)
        .other          _ZN2at6native18elementwise_kernelILi128ELi4EZNS0_15gpu_kernel_implINS0_13BinaryFunctorIlllZZZNS0_19maximum_kernel_cudaERNS_18TensorIteratorBaseEENKUlvE_clEvENKUlvE2_clEvEUlllE_EEEEvS5_RKT_EUliE_EEviT1_,@"STO_CUDA_ENTRY STV_DEFAULT"
_ZN2at6native18elementwise_kernelILi128ELi4EZNS0_15gpu_kernel_implINS0_13BinaryFunctorIlllZZZNS0_19maximum_kernel_cudaERNS_18TensorIteratorBaseEENKUlvE_clEvENKUlvE2_clEvEUlllE_EEEEvS5_RKT_EUliE_EEviT1_:
.text._ZN2at6native18elementwise_kernelILi128ELi4EZNS0_15gpu_kernel_implINS0_13BinaryFunctorIlllZZZNS0_19maximum_kernel_cudaERNS_18TensorIteratorBaseEENKUlvE_clEvENKUlvE2_clEvEUlllE_EEEEvS5_RKT_EUliE_EEviT1_:
        /* <DEDUP_REMOVED lines=365> */
.L_x_35445:
        /* <DEDUP_REMOVED lines=21> */
.L_x_35449:
[----:B------:R0:W5:Y:S01]  /*1820*/  LDG.E.U8 R18, desc[UR36][R2.64] ;  /* 0x0000002402127981 */ /* 0x000162000c1e1100 */
[----:B------:R-:W-:Y:S01]  /*1830*/  IMAD.MOV.U32 R19, RZ, RZ, RZ ;  /* 0x000000ffff137224 */ /* 0x000fe200078e00ff */
[----:B------:R-:W-:Y:S06]  /*1840*/  BRA `(.L_x_35451) ;  /* 0x0000000c00487947 */ /* 0x000fec0003800000 */
.L_x_35448:
        /* <DEDUP_REMOVED lines=8> */
.L_x_35453:
[----:B------:R-:W2:Y:S02]  /*18d0*/  LDG.E R18, desc[UR36][R2.64] ;  /* 0x0000002402127981 */ /* 0x000ea4000c1e1900 */
[----:B--2---:R-:W-:Y:S01]  /*18e0*/  SHF.R.S32.HI R19, RZ, 0x1f, R18 ;  /* 0x0000001fff137819 */ /* 0x004fe20000011412 */
[----:B------:R-:W-:Y:S06]  /*18f0*/  BRA `(.L_x_35451) ;  /* 0x0000000c001c7947 */ /* 0x000fec0003800000 */
.L_x_35452:
[----:B------:R-:W2:Y:S02]  /*1900*/  LDG.E.S16 R18, desc[UR36][R2.64] ;  /* 0x0000002402127981 */ /* 0x000ea4000c1e1700 */
[----:B--2---:R-:W-:Y:S01]  /*1910*/  SHF.R.S32.HI R19, RZ, 0x1f, R18 ;  /* 0x0000001fff137819 */ /* 0x004fe20000011412 */
[----:B------:R-:W-:Y:S06]  /*1920*/  BRA `(.L_x_35451) ;  /* 0x0000000c00107947 */ /* 0x000fec0003800000 */
.L_x_35447:
        /* <DEDUP_REMOVED lines=9> */
.L_x_35455:
[----:B------:R-:W2:Y:S02]  /*19c0*/  LDG.E.U16 R2, desc[UR36][R2.64] ;  /* 0x0000002402027981 */ /* 0x000ea4000c1e1500 */
[----:B--2---:R-:W-:-:S06]  /*19d0*/  HADD2.F32 R18, -RZ, R2.H0_H0 ;  /* 0x20000002ff127230 */ /* 0x004fcc0000004100 */
[----:B------:R-:W0:Y:S01]  /*19e0*/  F2I.S64.TRUNC R18, R18 ;  /* 0x0000001200127311 */ /* 0x000e22000020d900 */
[----:B------:R-:W-:Y:S05]  /*19f0*/  BRA `(.L_x_35451) ;  /* 0x0000000800dc7947 */ /* 0x000fea0003800000 */
.L_x_35454:
        /* <DEDUP_REMOVED lines=9> */
.L_x_35457:
[----:B------:R-:W2:Y:S02]  /*1a90*/  LDG.E.U16 R2, desc[UR36][R2.64] ;  /* 0x0000002402027981 */ /* 0x000ea4000c1e1500 */
[----:B--2---:R-:W-:-:S06]  /*1aa0*/  HADD2.F32 R18, -RZ, R2.H0_H0 ;  /* 0x20000002ff127230 */ /* 0x004fcc0000004100 */
[----:B------:R-:W0:Y:S01]  /*1ab0*/  F2I.S64.TRUNC R18, R18 ;  /* 0x0000001200127311 */ /* 0x000e22000020d900 */
[----:B------:R-:W-:Y:S05]  /*1ac0*/  BRA `(.L_x_35451) ;  /* 0x0000000800a87947 */ /* 0x000fea0003800000 */
.L_x_35456:
[----:B------:R-:W2:Y:S02]  /*1ad0*/  LDG.E.64 R2, desc[UR36][R2.64] ;  /* 0x0000002402027981 */ /* 0x000ea4000c1e1b00 */
[----:B--2---:R0:W1:Y:S01]  /*1ae0*/  F2I.S64.F64.TRUNC R18, R2 ;  /* 0x0000000200127311 */ /* 0x004062000030d900 */
[----:B------:R-:W-:Y:S05]  /*1af0*/  BRA `(.L_x_35451) ;  /* 0x00000008009c7947 */ /* 0x000fea0003800000 */
.L_x_35446:
        /* <DEDUP_REMOVED lines=13> */
.L_x_35460:
[----:B------:R-:W2:Y:S02]  /*1bd0*/  LDG.E.64 R2, desc[UR36][R2.64] ;  /* 0x0000002402027981 */ /* 0x000ea4000c1e1b00 */
[----:B--2---:R0:W1:Y:S01]  /*1be0*/  F2I.S64.F64.TRUNC R18, R2 ;  /* 0x0000000200127311 */ /* 0x004062000030d900 */
[----:B------:R-:W-:Y:S05]  /*1bf0*/  BRA `(.L_x_35451) ;  /* 0x00000008005c7947 */ /* 0x000fea0003800000 */
.L_x_35459:
        /* <DEDUP_REMOVED lines=27> */
.L_x_35462:
        /* <DEDUP_REMOVED lines=14> */
.L_x_35461:
[----:B------:R-:W2:Y:S02]  /*1e90*/  LDG.E.U16 R18, desc[UR36][R2.64] ;  /* 0x0000002402127981 */ /* 0x000ea4000c1e1500 */
[----:B--2---:R-:W-:-:S06]  /*1ea0*/  IMAD.U32 R18, R18, 0x10000, RZ ;  /* 0x0001000012127824 */ /* 0x004fcc00078e00ff */
[----:B------:R-:W0:Y:S01]  /*1eb0*/  F2I.S64.TRUNC R18, R18 ;  /* 0x0000001200127311 */ /* 0x000e22000020d900 */
[----:B------:R-:W-:Y:S05]  /*1ec0*/  BRA `(.L_x_35451) ;  /* 0x0000000400a87947 */ /* 0x000fea0003800000 */
.L_x_35458:
        /* <DEDUP_REMOVED lines=11> */
.L_x_35465:
        /* <DEDUP_REMOVED lines=21> */
.L_x_35469:
[----:B------:R-:W-:Y:S05]  /*20d0*/  BSYNC B1 ;  /* 0x0000000000017941 */ /* 0x000fea0003800000 */
.L_x_35468:
[----:B------:R-:W-:Y:S01]  /*20e0*/  IMAD.SHL.U32 R2, R2, 0x100000, RZ ;  /* 0x0010000002027824 */ /* 0x000fe200078e00ff */
[----:B------:R-:W-:-:S04]  /*20f0*/  LEA R3, R0, 0x3b800000, 0x17 ;  /* 0x3b80000000037811 */ /* 0x000fc800078eb8ff */
[----:B------:R-:W-:-:S07]  /*2100*/  LOP3.LUT R18, R3, R2, R18, 0xfe, !PT ;  /* 0x0000000203127212 */ /* 0x000fce00078efe12 */
.L_x_35467:
[----:B------:R-:W-:Y:S05]  /*2110*/  BSYNC B0 ;  /* 0x0000000000007941 */ /* 0x000fea0003800000 */
.L_x_35466:
[----:B------:R-:W1:Y:S01]  /*2120*/  F2I.S64.TRUNC R18, R18 ;  /* 0x0000001200127311 */ /* 0x000e62000020d900 */
[----:B------:R-:W-:Y:S05]  /*2130*/  BRA `(.L_x_35451) ;  /* 0x00000004000c7947 */ /* 0x000fea0003800000 */
.L_x_35464:
        /* <DEDUP_REMOVED lines=21> */
.L_x_35473:
[----:B------:R-:W-:Y:S05]  /*2290*/  BSYNC B1 ;  /* 0x0000000000017941 */ /* 0x000fea0003800000 */
.L_x_35472:
[----:B------:R-:W-:Y:S01]  /*22a0*/  IMAD.SHL.U32 R2, R2, 0x200000, RZ ;  /* 0x0020000002027824 */ /* 0x000fe200078e00ff */
[----:B------:R-:W-:-:S04]  /*22b0*/  LEA R3, R0, 0x37800000, 0x17 ;  /* 0x3780000000037811 */ /* 0x000fc800078eb8ff */
[----:B------:R-:W-:-:S07]  /*22c0*/  LOP3.LUT R18, R3, R2, R18, 0xfe, !PT ;  /* 0x0000000203127212 */ /* 0x000fce00078efe12 */
.L_x_35471:
[----:B------:R-:W-:Y:S05]  /*22d0*/  BSYNC B0 ;  /* 0x0000000000007941 */ /* 0x000fea0003800000 */
.L_x_35470:
[----:B------:R-:W2:Y:S01]  /*22e0*/  F2I.S64.TRUNC R18, R18 ;  /* 0x0000001200127311 */ /* 0x000ea2000020d900 */
[----:B------:R-:W-:Y:S05]  /*22f0*/  BRA `(.L_x_35451) ;  /* 0x00000000009c7947 */ /* 0x000fea0003800000 */
.L_x_35463:
        /* <DEDUP_REMOVED lines=14> */
.L_x_35477:
[----:B------:R-:W-:Y:S05]  /*23e0*/  BSYNC B0 ;  /* 0x0000000000007941 */ /* 0x000fea0003800000 */
.L_x_35476:
[----:B------:R-:W4:Y:S01]  /*23f0*/  F2I.S64.TRUNC R18, R18 ;  /* 0x0000001200127311 */ /* 0x000f22000020d900 */
[----:B------:R-:W-:Y:S05]  /*2400*/  BRA `(.L_x_35451) ;  /* 0x0000000000587947 */ /* 0x000fea0003800000 */
.L_x_35450:
        /* <DEDUP_REMOVED lines=16> */
.L_x_35478:
[----:B------:R-:W-:Y:S01]  /*2510*/  CS2R R18, SRZ ;  /* 0x0000000000127805 */ /* 0x000fe2000001ff00 */
[----:B------:R-:W-:Y:S06]  /*2520*/  BRA `(.L_x_35451) ;  /* 0x0000000000107947 */ /* 0x000fec0003800000 */
.L_x_35475:
[----:B------:R0:W5:Y:S01]  /*2530*/  LDG.E.64 R18, desc[UR36][R2.64] ;  /* 0x0000002402127981 */ /* 0x000162000c1e1b00 */
[----:B------:R-:W-:Y:S05]  /*2540*/  BRA `(.L_x_35451) ;  /* 0x0000000000087947 */ /* 0x000fea0003800000 */
.L_x_35474:
[----:B------:R3:W5:Y:S01]  /*2550*/  LDG.E R18, desc[UR36][R2.64] ;  /* 0x0000002402127981 */ /* 0x000762000c1e1900 */
[----:B------:R-:W-:-:S07]  /*2560*/  IMAD.MOV.U32 R19, RZ, RZ, RZ ;  /* 0x000000ffff137224 */ /* 0x000fce00078e00ff */
.L_x_35451:
        /* <DEDUP_REMOVED lines=18> */
.L_x_35482:
[----:B------:R3:W5:Y:S01]  /*2690*/  LDG.E.U8 R2, desc[UR36][R4.64] ;  /* 0x0000002404027981 */ /* 0x000762000c1e1100 */
[----:B------:R-:W-:Y:S01]  /*26a0*/  IMAD.MOV.U32 R3, RZ, RZ, RZ ;  /* 0x000000ffff037224 */ /* 0x000fe200078e00ff */
[----:B------:R-:W-:Y:S06]  /*26b0*/  BRA `(.L_x_35484) ;  /* 0x0000000c00487947 */ /* 0x000fec0003800000 */
.L_x_35481:
        /* <DEDUP_REMOVED lines=8> */
.L_x_35486:
[----:B------:R-:W3:Y:S02]  /*2740*/  LDG.E R2, desc[UR36][R4.64] ;  /* 0x0000002404027981 */ /* 0x000ee4000c1e1900 */
[----:B---3--:R-:W-:Y:S01]  /*2750*/  SHF.R.S32.HI R3, RZ, 0x1f, R2 ;  /* 0x0000001fff037819 */ /* 0x008fe20000011402 */
[----:B------:R-:W-:Y:S06]  /*2760*/  BRA `(.L_x_35484) ;  /* 0x0000000c001c7947 */ /* 0x000fec0003800000 */
.L_x_35485:
[----:B------:R-:W3:Y:S02]  /*2770*/  LDG.E.S16 R2, desc[UR36][R4.64] ;  /* 0x0000002404027981 */ /* 0x000ee4000c1e1700 */
[----:B---3--:R-:W-:Y:S01]  /*2780*/  SHF.R.S32.HI R3, RZ, 0x1f, R2 ;  /* 0x0000001fff037819 */ /* 0x008fe20000011402 */
[----:B------:R-:W-:Y:S06]  /*2790*/  BRA `(.L_x_35484) ;  /* 0x0000000c00107947 */ /* 0x000fec0003800000 */
.L_x_35480:
        /* <DEDUP_REMOVED lines=9> */
.L_x_35488:
[----:B------:R-:W3:Y:S02]  /*2830*/  LDG.E.U16 R4, desc[UR36][R4.64] ;  /* 0x0000002404047981 */ /* 0x000ee4000c1e1500 */
[----:B---3--:R-:W-:-:S06]  /*2840*/  HADD2.F32 R2, -RZ, R4.H0_H0 ;  /* 0x20000004ff027230 */ /* 0x008fcc0000004100 */
[----:B------:R-:W0:Y:S01]  /*2850*/  F2I.S64.TRUNC R2, R2 ;  /* 0x0000000200027311 */ /* 0x000e22000020d900 */
[----:B------:R-:W-:Y:S05]  /*2860*/  BRA `(.L_x_35484) ;  /* 0x0000000800dc7947 */ /* 0x000fea0003800000 */
.L_x_35487:
        /* <DEDUP_REMOVED lines=9> */
.L_x_35490:
[----:B------:R-:W3:Y:S02]  /*2900*/  LDG.E.U16 R4, desc[UR36][R4.64] ;  /* 0x0000002404047981 */ /* 0x000ee4000c1e1500 */
[----:B---3--:R-:W-:-:S06]  /*2910*/  HADD2.F32 R2, -RZ, R4.H0_H0 ;  /* 0x20000004ff027230 */ /* 0x008fcc0000004100 */
[----:B------:R-:W0:Y:S01]  /*2920*/  F2I.S64.TRUNC R2, R2 ;  /* 0x0000000200027311 */ /* 0x000e22000020d900 */
[----:B------:R-:W-:Y:S05]  /*2930*/  BRA `(.L_x_35484) ;  /* 0x0000000800a87947 */ /* 0x000fea0003800000 */
.L_x_35489:
[----:B------:R-:W3:Y:S02]  /*2940*/  LDG.E.64 R2, desc[UR36][R4.64] ;  /* 0x0000002404027981 */ /* 0x000ee4000c1e1b00 */
[----:B---3--:R-:W0:Y:S01]  /*2950*/  F2I.S64.F64.TRUNC R2, R2 ;  /* 0x0000000200027311 */ /* 0x008e22000030d900 */
[----:B------:R-:W-:Y:S05]  /*2960*/  BRA `(.L_x_35484) ;  /* 0x00000008009c7947 */ /* 0x000fea0003800000 */
.L_x_35479:
        /* <DEDUP_REMOVED lines=13> */
.L_x_35493:
[----:B------:R-:W3:Y:S02]  /*2a40*/  LDG.E.64 R2, desc[UR36][R4.64] ;  /* 0x0000002404027981 */ /* 0x000ee4000c1e1b00 */
[----:B---3--:R-:W0:Y:S01]  /*2a50*/  F2I.S64.F64.TRUNC R2, R2 ;  /* 0x0000000200027311 */ /* 0x008e22000030d900 */
[----:B------:R-:W-:Y:S05]  /*2a60*/  BRA `(.L_x_35484) ;  /* 0x00000008005c7947 */ /* 0x000fea0003800000 */
.L_x_35492:
        /* <DEDUP_REMOVED lines=27> */
.L_x_35495:
        /* <DEDUP_REMOVED lines=14> */
.L_x_35494:
[----:B------:R-:W3:Y:S02]  /*2d00*/  LDG.E.U16 R2, desc[UR36][R4.64] ;  /* 0x0000002404027981 */ /* 0x000ee4000c1e1500 */
[----:B---3--:R-:W-:-:S06]  /*2d10*/  IMAD.U32 R2, R2, 0x10000, RZ ;  /* 0x0001000002027824 */ /* 0x008fcc00078e00ff */
[----:B------:R-:W0:Y:S01]  /*2d20*/  F2I.S64.TRUNC R2, R2 ;  /* 0x0000000200027311 */ /* 0x000e22000020d900 */
[----:B------:R-:W-:Y:S05]  /*2d30*/  BRA `(.L_x_35484) ;  /* 0x0000000400a87947 */ /* 0x000fea0003800000 */
.L_x_35491:
        /* <DEDUP_REMOVED lines=11> */
.L_x_35498:
        /* <DEDUP_REMOVED lines=21> */
.L_x_35502:
[----:B------:R-:W-:Y:S05]  /*2f40*/  BSYNC B1 ;  /* 0x0000000000017941 */ /* 0x000fea0003800000 */
.L_x_35501:
[----:B------:R-:W-:Y:S01]  /*2f50*/  IMAD.SHL.U32 R2, R2, 0x100000, RZ ;  /* 0x0010000002027824 */ /* 0x000fe200078e00ff */
[----:B------:R-:W-:-:S04]  /*2f60*/  LEA R3, R0, 0x3b800000, 0x17 ;  /* 0x3b80000000037811 */ /* 0x000fc800078eb8ff */
[----:B------:R-:W-:-:S07]  /*2f70*/  LOP3.LUT R2, R3, R2, R4, 0xfe, !PT ;  /* 0x0000000203027212 */ /* 0x000fce00078efe04 */
.L_x_35500:
[----:B------:R-:W-:Y:S05]  /*2f80*/  BSYNC B0 ;  /* 0x0000000000007941 */ /* 0x000fea0003800000 */
.L_x_35499:
[----:B------:R-:W0:Y:S01]  /*2f90*/  F2I.S64.TRUNC R2, R2 ;  /* 0x0000000200027311 */ /* 0x000e22000020d900 */
[----:B------:R-:W-:Y:S05]  /*2fa0*/  BRA `(.L_x_35484) ;  /* 0x00000004000c7947 */ /* 0x000fea0003800000 */
.L_x_35497:
        /* <DEDUP_REMOVED lines=21> */
.L_x_35506:
[----:B------:R-:W-:Y:S05]  /*3100*/  BSYNC B1 ;  /* 0x0000000000017941 */ /* 0x000fea0003800000 */
.L_x_35505:
[----:B------:R-:W-:Y:S01]  /*3110*/  IMAD.SHL.U32 R2, R2, 0x200000, RZ ;  /* 0x0020000002027824 */ /* 0x000fe200078e00ff */
[----:B------:R-:W-:-:S04]  /*3120*/  LEA R3, R0, 0x37800000, 0x17 ;  /* 0x3780000000037811 */ /* 0x000fc800078eb8ff */
[----:B------:R-:W-:-:S07]  /*3130*/  LOP3.LUT R2, R3, R2, R4, 0xfe, !PT ;  /* 0x0000000203027212 */ /* 0x000fce00078efe04 */
.L_x_35504:
[----:B------:R-:W-:Y:S05]  /*3140*/  BSYNC B0 ;  /* 0x0000000000007941 */ /* 0x000fea0003800000 */
.L_x_35503:
[----:B------:R-:W0:Y:S01]  /*3150*/  F2I.S64.TRUNC R2, R2 ;  /* 0x0000000200027311 */ /* 0x000e22000020d900 */
[----:B------:R-:W-:Y:S05]  /*3160*/  BRA `(.L_x_35484) ;  /* 0x00000000009c7947 */ /* 0x000fea0003800000 */
.L_x_35496:
        /* <DEDUP_REMOVED lines=14> */
.L_x_35510:
[----:B------:R-:W-:Y:S05]  /*3250*/  BSYNC B0 ;  /* 0x0000000000007941 */ /* 0x000fea0003800000 */
.L_x_35509:
[----:B------:R-:W0:Y:S01]  /*3260*/  F2I.S64.TRUNC R2, R2 ;  /* 0x0000000200027311 */ /* 0x000e22000020d900 */
[----:B------:R-:W-:Y:S05]  /*3270*/  BRA `(.L_x_35484) ;  /* 0x0000000000587947 */ /* 0x000fea0003800000 */
.L_x_35483:
        /* <DEDUP_REMOVED lines=16> */
.L_x_35511:
[----:B------:R-:W-:Y:S01]  /*3380*/  CS2R R2, SRZ ;  /* 0x0000000000027805 */ /* 0x000fe2000001ff00 */
[----:B------:R-:W-:Y:S06]  /*3390*/  BRA `(.L_x_35484) ;  /* 0x0000000000107947 */ /* 0x000fec0003800000 */
.L_x_35508:
[----:B------:R0:W5:Y:S01]  /*33a0*/  LDG.E.64 R2, desc[UR36][R4.64] ;  /* 0x0000002404027981 */ /* 0x000162000c1e1b00 */
[----:B------:R-:W-:Y:S05]  /*33b0*/  BRA `(.L_x_35484) ;  /* 0x0000000000087947 */ /* 0x000fea0003800000 */
.L_x_35507:
[----:B------:R0:W5:Y:S01]  /*33c0*/  LDG.E R2, desc[UR36][R4.64] ;  /* 0x0000002404027981 */ /* 0x000162000c1e1900 */
[----:B------:R-:W-:-:S07]  /*33d0*/  IMAD.MOV.U32 R3, RZ, RZ, RZ ;  /* 0x000000ffff037224 */ /* 0x000fce00078e00ff */
.L_x_35484:
[----:B0--3--:R-:W0:Y:S01]  /*33e0*/  LDC.U8 R4, c[0x0][0x491] ;  /* 0x00012440ff047b82 */ /* 0x009e220000000000 */
[----:B-12-45:R-:W-:-:S04]  /*33f0*/  ISETP.GT.U32.AND P0, PT, R18, R2, PT ;  /* 0x000000021200720c */ /* 0x036fc80003f04070 */
[----:B------:R-:W-:-:S04]  /*3400*/  ISETP.GT.AND.EX P0, PT, R19, R3, PT, P0 ;  /* 0x000000031300720c */ /* 0x000fc80003f04300 */
        /* <DEDUP_REMOVED lines=16> */
.L_x_35515:
[----:B------:R1:W-:Y:S01]  /*3510*/  STG.E.U8 desc[UR36][R16.64], R5 ;  /* 0x0000000510007986 */ /* 0x0003e2000c101124 */
[----:B------:R-:W-:Y:S05]  /*3520*/  BRA `(.L_x_35517) ;  /* 0x0000000c00507947 */ /* 0x000fea0003800000 */
.L_x_35514:
        /* <DEDUP_REMOVED lines=8> */
.L_x_35519:
[----:B------:R3:W-:Y:S01]  /*35b0*/  STG.E desc[UR36][R16.64], R5 ;  /* 0x0000000510007986 */ /* 0x0007e2000c101924 */
[----:B------:R-:W-:Y:S05]  /*35c0*/  BRA `(.L_x_35517) ;  /* 0x0000000c00287947 */ /* 0x000fea0003800000 */
.L_x_35518:
[----:B------:R2:W-:Y:S01]  /*35d0*/  STG.E.U16 desc[UR36][R16.64], R5 ;  /* 0x0000000510007986 */ /* 0x0005e2000c101524 */
[----:B------:R-:W-:Y:S05]  /*35e0*/  BRA `(.L_x_35517) ;  /* 0x0000000c00207947 */ /* 0x000fea0003800000 */
.L_x_35513:
        /* <DEDUP_REMOVED lines=9> */
.L_x_35521:
[----:B------:R-:W0:Y:S02]  /*3680*/  I2F.S64 R0, R2 ;  /* 0x0000000200007312 */ /* 0x000e240000301400 */
[----:B0-----:R-:W-:-:S05]  /*3690*/  F2FP.F16.F32.PACK_AB R0, RZ, R0 ;  /* 0x00000000ff00723e */ /* 0x001fca00000000ff */
[----:B------:R0:W-:Y:S01]  /*36a0*/  STG.E.U16 desc[UR36][R16.64], R0 ;  /* 0x0000000010007986 */ /* 0x0001e2000c101524 */
[----:B------:R-:W-:Y:S05]  /*36b0*/  BRA `(.L_x_35517) ;  /* 0x0000000800ec7947 */ /* 0x000fea0003800000 */
.L_x_35520:
        /* <DEDUP_REMOVED lines=10> */
.L_x_35523:
[----:B------:R-:W0:Y:S02]  /*3760*/  I2F.S64 R2, R2 ;  /* 0x0000000200027312 */ /* 0x000e240000301400 */
[----:B0-----:R-:W-:-:S04]  /*3770*/  F2FP.F16.F32.PACK_AB R3, RZ, R2 ;  /* 0x00000002ff03723e */ /* 0x001fc800000000ff */
[----:B------:R-:W-:-:S05]  /*3780*/  PRMT R3, R3, 0x5410, RZ ;  /* 0x0000541003037816 */ /* 0x000fca00000000ff */
[----:B------:R0:W-:Y:S01]  /*3790*/  STG.E desc[UR36][R16.64], R3 ;  /* 0x0000000310007986 */ /* 0x0001e2000c101924 */
[----:B------:R-:W-:Y:S05]  /*37a0*/  BRA `(.L_x_35517) ;  /* 0x0000000800b07947 */ /* 0x000fea0003800000 */
.L_x_35522:
[----:B------:R-:W0:Y:S02]  /*37b0*/  I2F.F64.S64 R2, R2 ;  /* 0x0000000200027312 */ /* 0x000e240000301c00 */
[----:B0-----:R0:W-:Y:S01]  /*37c0*/  STG.E.64 desc[UR36][R16.64], R2 ;  /* 0x0000000210007986 */ /* 0x0011e2000c101b24 */
[----:B------:R-:W-:Y:S05]  /*37d0*/  BRA `(.L_x_35517) ;  /* 0x0000000800a47947 */ /* 0x000fea0003800000 */
.L_x_35512:
        /* <DEDUP_REMOVED lines=13> */
.L_x_35526:
[----:B------:R-:W0:Y:S01]  /*38b0*/  I2F.F64.S64 R4, R2 ;  /* 0x0000000200047312 */ /* 0x000e220000301c00 */
[----:B------:R-:W-:-:S05]  /*38c0*/  CS2R R6, SRZ ;  /* 0x0000000000067805 */ /* 0x000fca000001ff00 */
[----:B0-----:R0:W-:Y:S01]  /*38d0*/  STG.E.128 desc[UR36][R16.64], R4 ;  /* 0x0000000410007986 */ /* 0x0011e2000c101d24 */
[----:B------:R-:W-:Y:S05]  /*38e0*/  BRA `(.L_x_35517) ;  /* 0x0000000800607947 */ /* 0x000fea0003800000 */
.L_x_35525:
        /* <DEDUP_REMOVED lines=21> */
.L_x_35530:
[----:B------:R-:W-:Y:S05]  /*3a40*/  BSYNC B0 ;  /* 0x0000000000007941 */ /* 0x000fea0003800000 */
.L_x_35529:
[----:B------:R-:W-:-:S05]  /*3a50*/  LOP3.LUT R5, R0, R5, RZ, 0xfc, !PT ;  /* 0x0000000500057212 */ /* 0x000fca00078efcff */
[----:B------:R0:W-:Y:S01]  /*3a60*/  STG.E.U8 desc[UR36][R16.64], R5 ;  /* 0x0000000510007986 */ /* 0x0001e2000c101124 */
[----:B------:R-:W-:Y:S05]  /*3a70*/  BRA `(.L_x_35517) ;  /* 0x0000000400fc7947 */ /* 0x000fea0003800000 */
.L_x_35528:
        /* <DEDUP_REMOVED lines=13> */
.L_x_35532:
[----:B------:R-:W-:Y:S01]  /*3b50*/  IMAD.MOV.U32 R0, RZ, RZ, 0x7f ;  /* 0x0000007fff007424 */ /* 0x000fe200078e00ff */
[----:B------:R-:W-:-:S04]  /*3b60*/  ISETP.GT.U32.AND P0, PT, R4, 0x7f800000, PT ;  /* 0x7f8000000400780c */ /* 0x000fc80003f04070 */
[----:B------:R-:W-:-:S09]  /*3b70*/  SEL R0, R0, 0x7c, P0 ;  /* 0x0000007c00007807 */ /* 0x000fd20000000000 */
.L_x_35533:
[----:B------:R-:W-:Y:S05]  /*3b80*/  BSYNC B0 ;  /* 0x0000000000007941 */ /* 0x000fea0003800000 */
.L_x_35531:
[----:B------:R-:W-:-:S04]  /*3b90*/  LOP3.LUT R2, R3, 0x80000000, RZ, 0xc0, !PT ;  /* 0x8000000003027812 */ /* 0x000fc800078ec0ff */
[----:B------:R-:W-:-:S04]  /*3ba0*/  SHF.R.U32.HI R3, RZ, 0x18, R2 ;  /* 0x00000018ff037819 */ /* 0x000fc80000011602 */
[----:B------:R-:W-:-:S05]  /*3bb0*/  LOP3.LUT R3, R0, R3, RZ, 0xfc, !PT ;  /* 0x0000000300037212 */ /* 0x000fca00078efcff */
[----:B------:R0:W-:Y:S01]  /*3bc0*/  STG.E.U8 desc[UR36][R16.64], R3 ;  /* 0x0000000310007986 */ /* 0x0001e2000c101124 */
[----:B------:R-:W-:Y:S05]  /*3bd0*/  BRA `(.L_x_35517) ;  /* 0x0000000400a47947 */ /* 0x000fea0003800000 */
.L_x_35527:
[----:B------:R-:W0:Y:S02]  /*3be0*/  I2F.S64 R0, R2 ;  /* 0x0000000200007312 */ /* 0x000e240000301400 */
[----:B0-----:R-:W-:-:S05]  /*3bf0*/  F2FP.BF16.F32.PACK_AB R0, RZ, R0 ;  /* 0x00000000ff00723e */ /* 0x001fca00000010ff */
[----:B------:R0:W-:Y:S01]  /*3c00*/  STG.E.U16 desc[UR36][R16.64], R0 ;  /* 0x0000000010007986 */ /* 0x0001e2000c101524 */
[----:B------:R-:W-:Y:S05]  /*3c10*/  BRA `(.L_x_35517) ;  /* 0x0000000400947947 */ /* 0x000fea0003800000 */
.L_x_35524:
        /* <DEDUP_REMOVED lines=10> */
.L_x_35536:
        /* <DEDUP_REMOVED lines=17> */
.L_x_35539:
[----:B------:R-:W-:-:S04]  /*3dd0*/  LOP3.LUT R2, R3, 0x80000000, RZ, 0xc0, !PT ;  /* 0x8000000003027812 */ /* 0x000fc800078ec0ff */
[----:B------:R-:W-:-:S04]  /*3de0*/  SHF.R.U32.HI R3, RZ, 0x18, R2 ;  /* 0x00000018ff037819 */ /* 0x000fc80000011602 */
[----:B------:R-:W-:-:S04]  /*3df0*/  LOP3.LUT R0, R0, R3, RZ, 0xfc, !PT ;  /* 0x0000000300007212 */ /* 0x000fc800078efcff */
[----:B------:R-:W-:-:S07]  /*3e00*/  PRMT R8, R0, 0x7610, R8 ;  /* 0x0000761000087816 */ /* 0x000fce0000000008 */
.L_x_35538:
[----:B------:R-:W-:Y:S05]  /*3e10*/  BSYNC B0 ;  /* 0x0000000000007941 */ /* 0x000fea0003800000 */
.L_x_35537:
[----:B------:R0:W-:Y:S01]  /*3e20*/  STG.E.U8 desc[UR36][R16.64], R8 ;  /* 0x0000000810007986 */ /* 0x0001e2000c101124 */
[----:B------:R-:W-:Y:S05]  /*3e30*/  BRA `(.L_x_35517) ;  /* 0x00000004000c7947 */ /* 0x000fea0003800000 */
.L_x_35535:
        /* <DEDUP_REMOVED lines=17> */
.L_x_35542:
[----:B------:R-:W-:-:S04]  /*3f50*/  LOP3.LUT R2, R3, 0x80000000, RZ, 0xc0, !PT ;  /* 0x8000000003027812 */ /* 0x000fc800078ec0ff */
[----:B------:R-:W-:-:S04]  /*3f60*/  SHF.R.U32.HI R3, RZ, 0x18, R2 ;  /* 0x00000018ff037819 */ /* 0x000fc80000011602 */
[----:B------:R-:W-:-:S04]  /*3f70*/  LOP3.LUT R0, R0, R3, RZ, 0xfc, !PT ;  /* 0x0000000300007212 */ /* 0x000fc800078efcff */
[----:B------:R-:W-:-:S07]  /*3f80*/  PRMT R8, R0, 0x7610, R8 ;  /* 0x0000761000087816 */ /* 0x000fce0000000008 */
.L_x_35541:
[----:B------:R-:W-:Y:S05]  /*3f90*/  BSYNC B0 ;  /* 0x0000000000007941 */ /* 0x000fea0003800000 */
.L_x_35540:
[----:B------:R0:W-:Y:S01]  /*3fa0*/  STG.E.U8 desc[UR36][R16.64], R8 ;  /* 0x0000000810007986 */ /* 0x0001e2000c101124 */
[----:B------:R-:W-:Y:S05]  /*3fb0*/  BRA `(.L_x_35517) ;  /* 0x0000000000ac7947 */ /* 0x000fea0003800000 */
.L_x_35534:
        /* <DEDUP_REMOVED lines=23> */
.L_x_35516:
        /* <DEDUP_REMOVED lines=16> */
.L_x_35545:
[----:B------:R-:W-:Y:S05]  /*4230*/  BRA `(.L_x_35517) ;  /* 0x00000000000c7947 */ /* 0x000fea0003800000 */
.L_x_35544:
[----:B------:R0:W-:Y:S01]  /*4240*/  STG.E.64 desc[UR36][R16.64], R2 ;  /* 0x0000000210007986 */ /* 0x0001e2000c101b24 */
[----:B------:R-:W-:Y:S05]  /*4250*/  BRA `(.L_x_35517) ;  /* 0x0000000000047947 */ /* 0x000fea0003800000 */
.L_x_35543:
[----:B------:R0:W-:Y:S02]  /*4260*/  STG.E desc[UR36][R16.64], R5 ;  /* 0x0000000510007986 */ /* 0x0001e4000c101924 */
.L_x_35517:
[----:B------:R-:W-:-:S04]  /*4270*/  IMAD R22, R25, 0x200, R22 ;  /* 0x0000020019167824 */ /* 0x000fc800078e0216 */
[----:B------:R-:W-:-:S07]  /*4280*/  VIADD R23, R22, 0x80 ;  /* 0x0000008016177836 */ /* 0x000fce0000000000 */
.L_x_35444:
[----:B------:R-:W-:Y:S05]  /*4290*/  BSYNC B6 ;  /* 0x0000000000067941 */ /* 0x000fea0003800000 */
.L_x_35443:
        /* <DEDUP_REMOVED lines=358> */
.L_x_35548:
        /* <DEDUP_REMOVED lines=21> */
.L_x_35552:
[----:B------:R0:W5:Y:S01]  /*5a50*/  LDG.E.U8 R18, desc[UR36][R2.64] ;  /* 0x0000002402127981 */ /* 0x000162000c1e1100 */
[----:B------:R-:W-:Y:S01]  /*5a60*/  IMAD.MOV.U32 R19, RZ, RZ, RZ ;  /* 0x000000ffff137224 */ /* 0x000fe200078e00ff */
[----:B------:R-:W-:Y:S06]  /*5a70*/  BRA `(.L_x_35554) ;  /* 0x0000000c00487947 */ /* 0x000fec0003800000 */
.L_x_35551:
        /* <DEDUP_REMOVED lines=8> */
.L_x_35556:
[----:B------:R-:W2:Y:S02]  /*5b00*/  LDG.E R18, desc[UR36][R2.64] ;  /* 0x0000002402127981 */ /* 0x000ea4000c1e1900 */
[----:B--2---:R-:W-:Y:S01]  /*5b10*/  SHF.R.S32.HI R19, RZ, 0x1f, R18 ;  /* 0x0000001fff137819 */ /* 0x004fe20000011412 */
[----:B------:R-:W-:Y:S06]  /*5b20*/  BRA `(.L_x_35554) ;  /* 0x0000000c001c7947 */ /* 0x000fec0003800000 */
.L_x_35555:
[----:B------:R-:W2:Y:S02]  /*5b30*/  LDG.E.S16 R18, desc[UR36][R2.64] ;  /* 0x0000002402127981 */ /* 0x000ea4000c1e1700 */
[----:B--2---:R-:W-:Y:S01]  /*5b40*/  SHF.R.S32.HI R19, RZ, 0x1f, R18 ;  /* 0x0000001fff137819 */ /* 0x004fe20000011412 */
[----:B------:R-:W-:Y:S06]  /*5b50*/  BRA `(.L_x_35554) ;  /* 0x0000000c00107947 */ /* 0x000fec0003800000 */
.L_x_35550:
        /* <DEDUP_REMOVED lines=9> */
.L_x_35558:
[----:B------:R-:W2:Y:S02]  /*5bf0*/  LDG.E.U16 R2, desc[UR36][R2.64] ;  /* 0x0000002402027981 */ /* 0x000ea4000c1e1500 */
[----:B--2---:R-:W-:-:S06]  /*5c00*/  HADD2.F32 R18, -RZ, R2.H0_H0 ;  /* 0x20000002ff127230 */ /* 0x004fcc0000004100 */
[----:B------:R-:W0:Y:S01]  /*5c10*/  F2I.S64.TRUNC R18, R18 ;  /* 0x0000001200127311 */ /* 0x000e22000020d900 */
[----:B------:R-:W-:Y:S05]  /*5c20*/  BRA `(.L_x_35554) ;  /* 0x0000000800dc7947 */ /* 0x000fea0003800000 */
.L_x_35557:
        /* <DEDUP_REMOVED lines=9> */
.L_x_35560:
[----:B------:R-:W2:Y:S02]  /*5cc0*/  LDG.E.U16 R2, desc[UR36][R2.64] ;  /* 0x0000002402027981 */ /* 0x000ea4000c1e1500 */
[----:B--2---:R-:W-:-:S06]  /*5cd0*/  HADD2.F32 R18, -RZ, R2.H0_H0 ;  /* 0x20000002ff127230 */ /* 0x004fcc0000004100 */
[----:B------:R-:W0:Y:S01]  /*5ce0*/  F2I.S64.TRUNC R18, R18 ;  /* 0x0000001200127311 */ /* 0x000e22000020d900 */
[----:B------:R-:W-:Y:S05]  /*5cf0*/  BRA `(.L_x_35554) ;  /* 0x0000000800a87947 */ /* 0x000fea0003800000 */
.L_x_35559:
[----:B------:R-:W2:Y:S02]  /*5d00*/  LDG.E.64 R2, desc[UR36][R2.64] ;  /* 0x0000002402027981 */ /* 0x000ea4000c1e1b00 */
[----:B--2---:R0:W1:Y:S01]  /*5d10*/  F2I.S64.F64.TRUNC R18, R2 ;  /* 0x0000000200127311 */ /* 0x004062000030d900 */
[----:B------:R-:W-:Y:S05]  /*5d20*/  BRA `(.L_x_35554) ;  /* 0x00000008009c7947 */ /* 0x000fea0003800000 */
.L_x_35549:
        /* <DEDUP_REMOVED lines=13> */
.L_x_35563:
[----:B------:R-:W2:Y:S02]  /*5e00*/  LDG.E.64 R2, desc[UR36][R2.64] ;  /* 0x0000002402027981 */ /* 0x000ea4000c1e1b00 */
[----:B--2---:R0:W1:Y:S01]  /*5e10*/  F2I.S64.F64.TRUNC R18, R2 ;  /* 0x0000000200127311 */ /* 0x004062000030d900 */
[----:B------:R-:W-:Y:S05]  /*5e20*/  BRA `(.L_x_35554) ;  /* 0x00000008005c7947 */ /* 0x000fea0003800000 */
.L_x_35562:
        /* <DEDUP_REMOVED lines=27> */
.L_x_35565:
        /* <DEDUP_REMOVED lines=14> */
.L_x_35564:
[----:B------:R-:W2:Y:S02]  /*60c0*/  LDG.E.U16 R18, desc[UR36][R2.64] ;  /* 0x0000002402127981 */ /* 0x000ea4000c1e1500 */
[----:B--2---:R-:W-:-:S06]  /*60d0*/  IMAD.U32 R18, R18, 0x10000, RZ ;  /* 0x0001000012127824 */ /* 0x004fcc00078e00ff */
[----:B------:R-:W0:Y:S01]  /*60e0*/  F2I.S64.TRUNC R18, R18 ;  /* 0x0000001200127311 */ /* 0x000e22000020d900 */
[----:B------:R-:W-:Y:S05]  /*60f0*/  BRA `(.L_x_35554) ;  /* 0x0000000400a87947 */ /* 0x000fea0003800000 */
.L_x_35561:
        /* <DEDUP_REMOVED lines=11> */
.L_x_35568:
        /* <DEDUP_REMOVED lines=21> */
.L_x_35572:
[----:B------:R-:W-:Y:S05]  /*6300*/  BSYNC B1 ;  /* 0x0000000000017941 */ /* 0x000fea0003800000 */
.L_x_35571:
[----:B------:R-:W-:Y:S01]  /*6310*/  IMAD.SHL.U32 R2, R2, 0x100000, RZ ;  /* 0x0010000002027824 */ /* 0x000fe200078e00ff */
[----:B------:R-:W-:-:S04]  /*6320*/  LEA R3, R0, 0x3b800000, 0x17 ;  /* 0x3b80000000037811 */ /* 0x000fc800078eb8ff */
[----:B------:R-:W-:-:S07]  /*6330*/  LOP3.LUT R18, R3, R2, R18, 0xfe, !PT ;  /* 0x0000000203127212 */ /* 0x000fce00078efe12 */
.L_x_35570:
[----:B------:R-:W-:Y:S05]  /*6340*/  BSYNC B0 ;  /* 0x0000000000007941 */ /* 0x000fea0003800000 */
.L_x_35569:
[----:B------:R-:W0:Y:S01]  /*6350*/  F2I.S64.TRUNC R18, R18 ;  /* 0x0000001200127311 */ /* 0x000e22000020d900 */
[----:B------:R-:W-:Y:S05]  /*6360*/  BRA `(.L_x_35554) ;  /* 0x00000004000c7947 */ /* 0x000fea0003800000 */
.L_x_35567:
        /* <DEDUP_REMOVED lines=21> */
.L_x_35576:
[----:B------:R-:W-:Y:S05]  /*64c0*/  BSYNC B1 ;  /* 0x0000000000017941 */ /* 0x000fea0003800000 */
.L_x_35575:
[----:B------:R-:W-:Y:S01]  /*64d0*/  IMAD.SHL.U32 R2, R2, 0x200000, RZ ;  /* 0x0020000002027824 */ /* 0x000fe200078e00ff */
[----:B------:R-:W-:-:S04]  /*64e0*/  LEA R3, R0, 0x37800000, 0x17 ;  /* 0x3780000000037811 */ /* 0x000fc800078eb8ff */
[----:B------:R-:W-:-:S07]  /*64f0*/  LOP3.LUT R18, R3, R2, R18, 0xfe, !PT ;  /* 0x0000000203127212 */ /* 0x000fce00078efe12 */
.L_x_35574:
[----:B------:R-:W-:Y:S05]  /*6500*/  BSYNC B0 ;  /* 0x0000000000007941 */ /* 0x000fea0003800000 */
.L_x_35573:
[----:B------:R-:W0:Y:S01]  /*6510*/  F2I.S64.TRUNC R18, R18 ;  /* 0x0000001200127311 */ /* 0x000e22000020d900 */
[----:B------:R-:W-:Y:S05]  /*6520*/  BRA `(.L_x_35554) ;  /* 0x00000000009c7947 */ /* 0x000fea0003800000 */
.L_x_35566:
        /* <DEDUP_REMOVED lines=14> */
.L_x_35580:
[----:B------:R-:W-:Y:S05]  /*6610*/  BSYNC B0 ;  /* 0x0000000000007941 */ /* 0x000fea0003800000 */
.L_x_35579:
[----:B------:R-:W0:Y:S01]  /*6620*/  F2I.S64.TRUNC R18, R18 ;  /* 0x0000001200127311 */ /* 0x000e22000020d900 */
[----:B------:R-:W-:Y:S05]  /*6630*/  BRA `(.L_x_35554) ;  /* 0x0000000000587947 */ /* 0x000fea0003800000 */
.L_x_35553:
        /* <DEDUP_REMOVED lines=16> */
.L_x_35581:
[----:B------:R-:W-:Y:S01]  /*6740*/  CS2R R18, SRZ ;  /* 0x0000000000127805 */ /* 0x000fe2000001ff00 */
[----:B------:R-:W-:Y:S06]  /*6750*/  BRA `(.L_x_35554) ;  /* 0x0000000000107947 */ /* 0x000fec0003800000 */
.L_x_35578:
[----:B------:R0:W5:Y:S01]  /*6760*/  LDG.E.64 R18, desc[UR36][R2.64] ;  /* 0x0000002402127981 */ /* 0x000162000c1e1b00 */
[----:B------:R-:W-:Y:S05]  /*6770*/  BRA `(.L_x_35554) ;  /* 0x0000000000087947 */ /* 0x000fea0003800000 */
.L_x_35577:
[----:B------:R0:W5:Y:S01]  /*6780*/  LDG.E R18, desc[UR36][R2.64] ;  /* 0x0000002402127981 */ /* 0x000162000c1e1900 */
[----:B------:R-:W-:-:S07]  /*6790*/  IMAD.MOV.U32 R19, RZ, RZ, RZ ;  /* 0x000000ffff137224 */ /* 0x000fce00078e00ff */
.L_x_35554:
        /* <DEDUP_REMOVED lines=18> */
.L_x_35585:
[----:B------:R2:W5:Y:S01]  /*68c0*/  LDG.E.U8 R2, desc[UR36][R4.64] ;  /* 0x0000002404027981 */ /* 0x000562000c1e1100 */
[----:B------:R-:W-:Y:S01]  /*68d0*/  IMAD.MOV.U32 R3, RZ, RZ, RZ ;  /* 0x000000ffff037224 */ /* 0x000fe200078e00ff */
[----:B------:R-:W-:Y:S06]  /*68e0*/  BRA `(.L_x_35587) ;  /* 0x0000000c00487947 */ /* 0x000fec0003800000 */
.L_x_35584:
        /* <DEDUP_REMOVED lines=8> */
.L_x_35589:
[----:B------:R-:W2:Y:S02]  /*6970*/  LDG.E R2, desc[UR36][R4.64] ;  /* 0x0000002404027981 */ /* 0x000ea4000c1e1900 */
[----:B--2---:R-:W-:Y:S01]  /*6980*/  SHF.R.S32.HI R3, RZ, 0x1f, R2 ;  /* 0x0000001fff037819 */ /* 0x004fe20000011402 */
[----:B------:R-:W-:Y:S06]  /*6990*/  BRA `(.L_x_35587) ;  /* 0x0000000c001c7947 */ /* 0x000fec0003800000 */
.L_x_35588:
[----:B------:R-:W2:Y:S02]  /*69a0*/  LDG.E.S16 R2, desc[UR36][R4.64] ;  /* 0x0000002404027981 */ /* 0x000ea4000c1e1700 */
[----:B--2---:R-:W-:Y:S01]  /*69b0*/  SHF.R.S32.HI R3, RZ, 0x1f, R2 ;  /* 0x0000001fff037819 */ /* 0x004fe20000011402 */
[----:B------:R-:W-:Y:S06]  /*69c0*/  BRA `(.L_x_35587) ;  /* 0x0000000c00107947 */ /* 0x000fec0003800000 */
.L_x_35583:
        /* <DEDUP_REMOVED lines=9> */
.L_x_35591:
[----:B------:R-:W2:Y:S02]  /*6a60*/  LDG.E.U16 R4, desc[UR36][R4.64] ;  /* 0x0000002404047981 */ /* 0x000ea4000c1e1500 */
[----:B--2---:R-:W-:-:S06]  /*6a70*/  HADD2.F32 R2, -RZ, R4.H0_H0 ;  /* 0x20000004ff027230 */ /* 0x004fcc0000004100 */
[----:B------:R-:W0:Y:S01]  /*6a80*/  F2I.S64.TRUNC R2, R2 ;  /* 0x0000000200027311 */ /* 0x000e22000020d900 */
[----:B------:R-:W-:Y:S05]  /*6a90*/  BRA `(.L_x_35587) ;  /* 0x0000000800dc7947 */ /* 0x000fea0003800000 */
.L_x_35590:
        /* <DEDUP_REMOVED lines=9> */
.L_x_35593:
[----:B------:R-:W2:Y:S02]  /*6b30*/  LDG.E.U16 R4, desc[UR36][R4.64] ;  /* 0x0000002404047981 */ /* 0x000ea4000c1e1500 */
[----:B--2---:R-:W-:-:S06]  /*6b40*/  HADD2.F32 R2, -RZ, R4.H0_H0 ;  /* 0x20000004ff027230 */ /* 0x004fcc0000004100 */
[----:B------:R-:W0:Y:S01]  /*6b50*/  F2I.S64.TRUNC R2, R2 ;  /* 0x0000000200027311 */ /* 0x000e22000020d900 */
[----:B------:R-:W-:Y:S05]  /*6b60*/  BRA `(.L_x_35587) ;  /* 0x0000000800a87947 */ /* 0x000fea0003800000 */
.L_x_35592:
[----:B------:R-:W2:Y:S02]  /*6b70*/  LDG.E.64 R2, desc[UR36][R4.64] ;  /* 0x0000002404027981 */ /* 0x000ea4000c1e1b00 */
[----:B--2---:R-:W4:Y:S01]  /*6b80*/  F2I.S64.F64.TRUNC R2, R2 ;  /* 0x0000000200027311 */ /* 0x004f22000030d900 */
[----:B------:R-:W-:Y:S05]  /*6b90*/  BRA `(.L_x_35587) ;  /* 0x00000008009c7947 */ /* 0x000fea0003800000 */
.L_x_35582:
        /* <DEDUP_REMOVED lines=13> */
.L_x_35596:
[----:B------:R-:W2:Y:S02]  /*6c70*/  LDG.E.64 R2, desc[UR36][R4.64] ;  /* 0x0000002404027981 */ /* 0x000ea4000c1e1b00 */
[----:B--2---:R-:W0:Y:S01]  /*6c80*/  F2I.S64.F64.TRUNC R2, R2 ;  /* 0x0000000200027311 */ /* 0x004e22000030d900 */
[----:B------:R-:W-:Y:S05]  /*6c90*/  BRA `(.L_x_35587) ;  /* 0x00000008005c7947 */ /* 0x000fea0003800000 */
.L_x_35595:
        /* <DEDUP_REMOVED lines=27> */
.L_x_35598:
        /* <DEDUP_REMOVED lines=14> */
.L_x_35597:
[----:B------:R-:W2:Y:S02]  /*6f30*/  LDG.E.U16 R2, desc[UR36][R4.64] ;  /* 0x0000002404027981 */ /* 0x000ea4000c1e1500 */
[----:B--2---:R-:W-:-:S06]  /*6f40*/  IMAD.U32 R2, R2, 0x10000, RZ ;  /* 0x0001000002027824 */ /* 0x004fcc00078e00ff */
[----:B------:R-:W0:Y:S01]  /*6f50*/  F2I.S64.TRUNC R2, R2 ;  /* 0x0000000200027311 */ /* 0x000e22000020d900 */
[----:B------:R-:W-:Y:S05]  /*6f60*/  BRA `(.L_x_35587) ;  /* 0x0000000400a87947 */ /* 0x000fea0003800000 */
.L_x_35594:
        /* <DEDUP_REMOVED lines=11> */
.L_x_35601:
        /* <DEDUP_REMOVED lines=21> */
.L_x_35605:
[----:B------:R-:W-:Y:S05]  /*7170*/  BSYNC B1 ;  /* 0x0000000000017941 */ /* 0x000fea0003800000 */
.L_x_35604:
[----:B------:R-:W-:Y:S01]  /*7180*/  IMAD.SHL.U32 R2, R2, 0x100000, RZ ;  /* 0x0010000002027824 */ /* 0x000fe200078e00ff */
[----:B------:R-:W-:-:S04]  /*7190*/  LEA R3, R0, 0x3b800000, 0x17 ;  /* 0x3b80000000037811 */ /* 0x000fc800078eb8ff */
[----:B------:R-:W-:-:S07]  /*71a0*/  LOP3.LUT R2, R3, R2, R4, 0xfe, !PT ;  /* 0x0000000203027212 */ /* 0x000fce00078efe04 */
.L_x_35603:
[----:B------:R-:W-:Y:S05]  /*71b0*/  BSYNC B0 ;  /* 0x0000000000007941 */ /* 0x000fea0003800000 */
.L_x_35602:
[----:B------:R-:W0:Y:S01]  /*71c0*/  F2I.S64.TRUNC R2, R2 ;  /* 0x0000000200027311 */ /* 0x000e22000020d900 */
[----:B------:R-:W-:Y:S05]  /*71d0*/  BRA `(.L_x_35587) ;  /* 0x00000004000c7947 */ /* 0x000fea0003800000 */
.L_x_35600:
        /* <DEDUP_REMOVED lines=21> */
.L_x_35609:
[----:B------:R-:W-:Y:S05]  /*7330*/  BSYNC B1 ;  /* 0x0000000000017941 */ /* 0x000fea0003800000 */
.L_x_35608:
[----:B------:R-:W-:Y:S01]  /*7340*/  IMAD.SHL.U32 R2, R2, 0x200000, RZ ;  /* 0x0020000002027824 */ /* 0x000fe200078e00ff */
[----:B------:R-:W-:-:S04]  /*7350*/  LEA R3, R0, 0x37800000, 0x17 ;  /* 0x3780000000037811 */ /* 0x000fc800078eb8ff */
[----:B------:R-:W-:-:S07]  /*7360*/  LOP3.LUT R2, R3, R2, R4, 0xfe, !PT ;  /* 0x0000000203027212 */ /* 0x000fce00078efe04 */
.L_x_35607:
[----:B------:R-:W-:Y:S05]  /*7370*/  BSYNC B0 ;  /* 0x0000000000007941 */ /* 0x000fea0003800000 */
.L_x_35606:
[----:B------:R-:W0:Y:S01]  /*7380*/  F2I.S64.TRUNC R2, R2 ;  /* 0x0000000200027311 */ /* 0x000e22000020d900 */
[----:B------:R-:W-:Y:S05]  /*7390*/  BRA `(.L_x_35587) ;  /* 0x00000000009c7947 */ /* 0x000fea0003800000 */
.L_x_35599:
        /* <DEDUP_REMOVED lines=14> */
.L_x_35613:
[----:B------:R-:W-:Y:S05]  /*7480*/  BSYNC B0 ;  /* 0x0000000000007941 */ /* 0x000fea0003800000 */
.L_x_35612:
[----:B------:R-:W0:Y:S01]  /*7490*/  F2I.S64.TRUNC R2, R2 ;  /* 0x0000000200027311 */ /* 0x000e22000020d900 */
[----:B------:R-:W-:Y:S05]  /*74a0*/  BRA `(.L_x_35587) ;  /* 0x0000000000587947 */ /* 0x000fea0003800000 */
.L_x_35586:
        /* <DEDUP_REMOVED lines=16> */
.L_x_35614:
[----:B------:R-:W-:Y:S01]  /*75b0*/  CS2R R2, SRZ ;  /* 0x0000000000027805 */ /* 0x000fe2000001ff00 */
[----:B------:R-:W-:Y:S06]  /*75c0*/  BRA `(.L_x_35587) ;  /* 0x0000000000107947 */ /* 0x000fec0003800000 */
.L_x_35611:
[----:B------:R0:W5:Y:S01]  /*75d0*/  LDG.E.64 R2, desc[UR36][R4.64] ;  /* 0x0000002404027981 */ /* 0x000162000c1e1b00 */
[----:B------:R-:W-:Y:S05]  /*75e0*/  BRA `(.L_x_35587) ;  /* 0x0000000000087947 */ /* 0x000fea0003800000 */
.L_x_35610:
[----:B------:R0:W5:Y:S01]  /*75f0*/  LDG.E R2, desc[UR36][R4.64] ;  /* 0x0000002404027981 */ /* 0x000162000c1e1900 */
[----:B------:R-:W-:-:S07]  /*7600*/  IMAD.MOV.U32 R3, RZ, RZ, RZ ;  /* 0x000000ffff037224 */ /* 0x000fce00078e00ff */
.L_x_35587:
[----:B0-2---:R-:W0:Y:S01]  /*7610*/  LDC.U8 R4, c[0x0][0x491] ;  /* 0x00012440ff047b82 */ /* 0x005e220000000000 */
        /* <DEDUP_REMOVED lines=18> */
.L_x_35618:
[----:B------:R0:W-:Y:S01]  /*7740*/  STG.E.U8 desc[UR36][R16.64], R5 ;  /* 0x0000000510007986 */ /* 0x0001e2000c101124 */
[----:B------:R-:W-:Y:S05]  /*7750*/  BRA `(.L_x_35620) ;  /* 0x0000000c00507947 */ /* 0x000fea0003800000 */
.L_x_35617:
        /* <DEDUP_REMOVED lines=8> */
.L_x_35622:
[----:B------:R3:W-:Y:S01]  /*77e0*/  STG.E desc[UR36][R16.64], R5 ;  /* 0x0000000510007986 */ /* 0x0007e2000c101924 */
[----:B------:R-:W-:Y:S05]  /*77f0*/  BRA `(.L_x_35620) ;  /* 0x0000000c00287947 */ /* 0x000fea0003800000 */
.L_x_35621:
[----:B------:R2:W-:Y:S01]  /*7800*/  STG.E.U16 desc[UR36][R16.64], R5 ;  /* 0x0000000510007986 */ /* 0x0005e2000c101524 */
[----:B------:R-:W-:Y:S05]  /*7810*/  BRA `(.L_x_35620) ;  /* 0x0000000c00207947 */ /* 0x000fea0003800000 */
.L_x_35616:
        /* <DEDUP_REMOVED lines=9> */
.L_x_35624:
[----:B------:R-:W0:Y:S02]  /*78b0*/  I2F.S64 R0, R2 ;  /* 0x0000000200007312 */ /* 0x000e240000301400 */
[----:B0-----:R-:W-:-:S05]  /*78c0*/  F2FP.F16.F32.PACK_AB R0, RZ, R0 ;  /* 0x00000000ff00723e */ /* 0x001fca00000000ff */
[----:B------:R0:W-:Y:S01]  /*78d0*/  STG.E.U16 desc[UR36][R16.64], R0 ;  /* 0x0000000010007986 */ /* 0x0001e2000c101524 */
[----:B------:R-:W-:Y:S05]  /*78e0*/  BRA `(.L_x_35620) ;  /* 0x0000000800ec7947 */ /* 0x000fea0003800000 */
.L_x_35623:
        /* <DEDUP_REMOVED lines=10> */
.L_x_35626:
[----:B------:R-:W0:Y:S02]  /*7990*/  I2F.S64 R2, R2 ;  /* 0x0000000200027312 */ /* 0x000e240000301400 */
[----:B0-----:R-:W-:-:S04]  /*79a0*/  F2FP.F16.F32.PACK_AB R3, RZ, R2 ;  /* 0x00000002ff03723e */ /* 0x001fc800000000ff */
[----:B------:R-:W-:-:S05]  /*79b0*/  PRMT R3, R3, 0x5410, RZ ;  /* 0x0000541003037816 */ /* 0x000fca00000000ff */
[----:B------:R0:W-:Y:S01]  /*79c0*/  STG.E desc[UR36][R16.64], R3 ;  /* 0x0000000310007986 */ /* 0x0001e2000c101924 */
[----:B------:R-:W-:Y:S05]  /*79d0*/  BRA `(.L_x_35620) ;  /* 0x0000000800b07947 */ /* 0x000fea0003800000 */
.L_x_35625:
[----:B------:R-:W0:Y:S02]  /*79e0*/  I2F.F64.S64 R2, R2 ;  /* 0x0000000200027312 */ /* 0x000e240000301c00 */
[----:B0-----:R0:W-:Y:S01]  /*79f0*/  STG.E.64 desc[UR36][R16.64], R2 ;  /* 0x0000000210007986 */ /* 0x0011e2000c101b24 */
[----:B------:R-:W-:Y:S05]  /*7a00*/  BRA `(.L_x_35620) ;  /* 0x0000000800a47947 */ /* 0x000fea0003800000 */
.L_x_35615:
        /* <DEDUP_REMOVED lines=13> */
.L_x_35629:
[----:B------:R-:W0:Y:S01]  /*7ae0*/  I2F.F64.S64 R4, R2 ;  /* 0x0000000200047312 */ /* 0x000e220000301c00 */
[----:B------:R-:W-:-:S05]  /*7af0*/  CS2R R6, SRZ ;  /* 0x0000000000067805 */ /* 0x000fca000001ff00 */
[----:B0-----:R0:W-:Y:S01]  /*7b00*/  STG.E.128 desc[UR36][R16.64], R4 ;  /* 0x0000000410007986 */ /* 0x0011e2000c101d24 */
[----:B------:R-:W-:Y:S05]  /*7b10*/  BRA `(.L_x_35620) ;  /* 0x0000000800607947 */ /* 0x000fea0003800000 */
.L_x_35628:
        /* <DEDUP_REMOVED lines=21> */
.L_x_35633:
[----:B------:R-:W-:Y:S05]  /*7c70*/  BSYNC B0 ;  /* 0x0000000000007941 */ /* 0x000fea0003800000 */
.L_x_35632:
[----:B------:R-:W-:-:S05]  /*7c80*/  LOP3.LUT R5, R0, R5, RZ, 0xfc, !PT ;  /* 0x0000000500057212 */ /* 0x000fca00078efcff */
[----:B------:R0:W-:Y:S01]  /*7c90*/  STG.E.U8 desc[UR36][R16.64], R5 ;  /* 0x0000000510007986 */ /* 0x0001e2000c101124 */
[----:B------:R-:W-:Y:S05]  /*7ca0*/  BRA `(.L_x_35620) ;  /* 0x0000000400fc7947 */ /* 0x000fea0003800000 */
.L_x_35631:
        /* <DEDUP_REMOVED lines=13> */
.L_x_35635:
[----:B------:R-:W-:Y:S01]  /*7d80*/  IMAD.MOV.U32 R0, RZ, RZ, 0x7f ;  /* 0x0000007fff007424 */ /* 0x000fe200078e00ff */
[----:B------:R-:W-:-:S04]  /*7d90*/  ISETP.GT.U32.AND P0, PT, R4, 0x7f800000, PT ;  /* 0x7f8000000400780c */ /* 0x000fc80003f04070 */
[----:B------:R-:W-:-:S09]  /*7da0*/  SEL R0, R0, 0x7c, P0 ;  /* 0x0000007c00007807 */ /* 0x000fd20000000000 */
.L_x_35636:
[----:B------:R-:W-:Y:S05]  /*7db0*/  BSYNC B0 ;  /* 0x0000000000007941 */ /* 0x000fea0003800000 */
.L_x_35634:
[----:B------:R-:W-:-:S04]  /*7dc0*/  LOP3.LUT R2, R3, 0x80000000, RZ, 0xc0, !PT ;  /* 0x8000000003027812 */ /* 0x000fc800078ec0ff */
[----:B------:R-:W-:-:S04]  /*7dd0*/  SHF.R.U32.HI R3, RZ, 0x18, R2 ;  /* 0x00000018ff037819 */ /* 0x000fc80000011602 */
[----:B------:R-:W-:-:S05]  /*7de0*/  LOP3.LUT R3, R0, R3, RZ, 0xfc, !PT ;  /* 0x0000000300037212 */ /* 0x000fca00078efcff */
[----:B------:R0:W-:Y:S01]  /*7df0*/  STG.E.U8 desc[UR36][R16.64], R3 ;  /* 0x0000000310007986 */ /* 0x0001e2000c101124 */
[----:B------:R-:W-:Y:S05]  /*7e00*/  BRA `(.L_x_35620) ;  /* 0x0000000400a47947 */ /* 0x000fea0003800000 */
.L_x_35630:
[----:B------:R-:W0:Y:S02]  /*7e10*/  I2F.S64 R0, R2 ;  /* 0x0000000200007312 */ /* 0x000e240000301400 */
[----:B0-----:R-:W-:-:S05]  /*7e20*/  F2FP.BF16.F32.PACK_AB R0, RZ, R0 ;  /* 0x00000000ff00723e */ /* 0x001fca00000010ff */
[----:B------:R0:W-:Y:S01]  /*7e30*/  STG.E.U16 desc[UR36][R16.64], R0 ;  /* 0x0000000010007986 */ /* 0x0001e2000c101524 */
[----:B------:R-:W-:Y:S05]  /*7e40*/  BRA `(.L_x_35620) ;  /* 0x0000000400947947 */ /* 0x000fea0003800000 */
.L_x_35627:
        /* <DEDUP_REMOVED lines=10> */
.L_x_35639:
        /* <DEDUP_REMOVED lines=17> */
.L_x_35642:
[----:B------:R-:W-:-:S04]  /*8000*/  LOP3.LUT R2, R3, 0x80000000, RZ, 0xc0, !PT ;  /* 0x8000000003027812 */ /* 0x000fc800078ec0ff */
[----:B------:R-:W-:-:S04]  /*8010*/  SHF.R.U32.HI R3, RZ, 0x18, R2 ;  /* 0x00000018ff037819 */ /* 0x000fc80000011602 */
[----:B------:R-:W-:-:S04]  /*8020*/  LOP3.LUT R0, R0, R3, RZ, 0xfc, !PT ;  /* 0x0000000300007212 */ /* 0x000fc800078efcff */
[----:B------:R-:W-:-:S07]  /*8030*/  PRMT R8, R0, 0x7610, R8 ;  /* 0x0000761000087816 */ /* 0x000fce0000000008 */
.L_x_35641:
[----:B------:R-:W-:Y:S05]  /*8040*/  BSYNC B0 ;  /* 0x0000000000007941 */ /* 0x000fea0003800000 */
.L_x_35640:
[----:B------:R0:W-:Y:S01]  /*8050*/  STG.E.U8 desc[UR36][R16.64], R8 ;  /* 0x0000000810007986 */ /* 0x0001e2000c101124 */
[----:B------:R-:W-:Y:S05]  /*8060*/  BRA `(.L_x_35620) ;  /* 0x00000004000c7947 */ /* 0x000fea0003800000 */
.L_x_35638:
        /* <DEDUP_REMOVED lines=17> */
.L_x_35645:
[----:B------:R-:W-:-:S04]  /*8180*/  LOP3.LUT R2, R3, 0x80000000, RZ, 0xc0, !PT ;  /* 0x8000000003027812 */ /* 0x000fc800078ec0ff */
[----:B------:R-:W-:-:S04]  /*8190*/  SHF.R.U32.HI R3, RZ, 0x18, R2 ;  /* 0x00000018ff037819 */ /* 0x000fc80000011602 */
[----:B------:R-:W-:-:S04]  /*81a0*/  LOP3.LUT R0, R0, R3, RZ, 0xfc, !PT ;  /* 0x0000000300007212 */ /* 0x000fc800078efcff */
[----:B------:R-:W-:-:S07]  /*81b0*/  PRMT R8, R0, 0x7610, R8 ;  /* 0x0000761000087816 */ /* 0x000fce0000000008 */
.L_x_35644:
[----:B------:R-:W-:Y:S05]  /*81c0*/  BSYNC B0 ;  /* 0x0000000000007941 */ /* 0x000fea0003800000 */
.L_x_35643:
[----:B------:R0:W-:Y:S01]  /*81d0*/  STG.E.U8 desc[UR36][R16.64], R8 ;  /* 0x0000000810007986 */ /* 0x0001e2000c101124 */
[----:B------:R-:W-:Y:S05]  /*81e0*/  BRA `(.L_x_35620) ;  /* 0x0000000000ac7947 */ /* 0x000fea0003800000 */
.L_x_35637:
        /* <DEDUP_REMOVED lines=23> */
.L_x_35619:
        /* <DEDUP_REMOVED lines=16> */
.L_x_35648:
[----:B------:R-:W-:Y:S05]  /*8460*/  BRA `(.L_x_35620) ;  /* 0x00000000000c7947 */ /* 0x000fea0003800000 */
.L_x_35647:
[----:B------:R0:W-:Y:S01]  /*8470*/  STG.E.64 desc[UR36][R16.64], R2 ;  /* 0x0000000210007986 */ /* 0x0001e2000c101b24 */
[----:B------:R-:W-:Y:S05]  /*8480*/  BRA `(.L_x_35620) ;  /* 0x0000000000047947 */ /* 0x000fea0003800000 */
.L_x_35646:
[----:B------:R0:W-:Y:S02]  /*8490*/  STG.E desc[UR36][R16.64], R5 ;  /* 0x0000000510007986 */ /* 0x0001e4000c101924 */
.L_x_35620:
[----:B------:R-:W-:-:S07]  /*84a0*/  VIADD R23, R23, 0x80 ;  /* 0x0000008017177836 */ /* 0x000fce0000000000 */
.L_x_35547:
[----:B------:R-:W-:Y:S05]  /*84b0*/  BSYNC B6 ;  /* 0x0000000000067941 */ /* 0x000fea0003800000 */
.L_x_35546:
        /* <DEDUP_REMOVED lines=358> */
.L_x_35651:
        /* <DEDUP_REMOVED lines=21> */
.L_x_35655:
[----:B------:R0:W5:Y:S01]  /*9c70*/  LDG.E.U8 R18, desc[UR36][R2.64] ;  /* 0x0000002402127981 */ /* 0x000162000c1e1100 */
[----:B------:R-:W-:Y:S01]  /*9c80*/  IMAD.MOV.U32 R19, RZ, RZ, RZ ;  /* 0x000000ffff137224 */ /* 0x000fe200078e00ff */
[----:B------:R-:W-:Y:S06]  /*9c90*/  BRA `(.L_x_35657) ;  /* 0x0000000c00487947 */ /* 0x000fec0003800000 */
.L_x_35654:
        /* <DEDUP_REMOVED lines=8> */
.L_x_35659:
[----:B------:R-:W2:Y:S02]  /*9d20*/  LDG.E R18, desc[UR36][R2.64] ;  /* 0x0000002402127981 */ /* 0x000ea4000c1e1900 */
[----:B--2---:R-:W-:Y:S01]  /*9d30*/  SHF.R.S32.HI R19, RZ, 0x1f, R18 ;  /* 0x0000001fff137819 */ /* 0x004fe20000011412 */
[----:B------:R-:W-:Y:S06]  /*9d40*/  BRA `(.L_x_35657) ;  /* 0x0000000c001c7947 */ /* 0x000fec0003800000 */
.L_x_35658:
[----:B------:R-:W2:Y:S02]  /*9d50*/  LDG.E.S16 R18, desc[UR36][R2.64] ;  /* 0x0000002402127981 */ /* 0x000ea4000c1e1700 */
[----:B--2---:R-:W-:Y:S01]  /*9d60*/  SHF.R.S32.HI R19, RZ, 0x1f, R18 ;  /* 0x0000001fff137819 */ /* 0x004fe20000011412 */
[----:B------:R-:W-:Y:S06]  /*9d70*/  BRA `(.L_x_35657) ;  /* 0x0000000c00107947 */ /* 0x000fec0003800000 */
.L_x_35653:
        /* <DEDUP_REMOVED lines=9> */
.L_x_35661:
[----:B------:R-:W2:Y:S02]  /*9e10*/  LDG.E.U16 R2, desc[UR36][R2.64] ;  /* 0x0000002402027981 */ /* 0x000ea4000c1e1500 */
[----:B--2---:R-:W-:-:S06]  /*9e20*/  HADD2.F32 R18, -RZ, R2.H0_H0 ;  /* 0x20000002ff127230 */ /* 0x004fcc0000004100 */
[----:B------:R-:W2:Y:S01]  /*9e30*/  F2I.S64.TRUNC R18, R18 ;  /* 0x0000001200127311 */ /* 0x000ea2000020d900 */
[----:B------:R-:W-:Y:S05]  /*9e40*/  BRA `(.L_x_35657) ;  /* 0x0000000800dc7947 */ /* 0x000fea0003800000 */
.L_x_35660:
        /* <DEDUP_REMOVED lines=9> */
.L_x_35663:
[----:B------:R-:W2:Y:S02]  /*9ee0*/  LDG.E.U16 R2, desc[UR36][R2.64] ;  /* 0x0000002402027981 */ /* 0x000ea4000c1e1500 */
[----:B--2---:R-:W-:-:S06]  /*9ef0*/  HADD2.F32 R18, -RZ, R2.H0_H0 ;  /* 0x20000002ff127230 */ /* 0x004fcc0000004100 */
[----:B------:R-:W0:Y:S01]  /*9f00*/  F2I.S64.TRUNC R18, R18 ;  /* 0x0000001200127311 */ /* 0x000e22000020d900 */
[----:B------:R-:W-:Y:S05]  /*9f10*/  BRA `(.L_x_35657) ;  /* 0x0000000800a87947 */ /* 0x000fea0003800000 */
.L_x_35662:
[----:B------:R-:W2:Y:S02]  /*9f20*/  LDG.E.64 R2, desc[UR36][R2.64] ;  /* 0x0000002402027981 */ /* 0x000ea4000c1e1b00 */
[----:B--2---:R3:W4:Y:S01]  /*9f30*/  F2I.S64.F64.TRUNC R18, R2 ;  /* 0x0000000200127311 */ /* 0x004722000030d900 */
[----:B------:R-:W-:Y:S05]  /*9f40*/  BRA `(.L_x_35657) ;  /* 0x00000008009c7947 */ /* 0x000fea0003800000 */
.L_x_35652:
        /* <DEDUP_REMOVED lines=13> */
.L_x_35666:
[----:B------:R-:W2:Y:S02]  /*a020*/  LDG.E.64 R2, desc[UR36][R2.64] ;  /* 0x0000002402027981 */ /* 0x000ea4000c1e1b00 */
[----:B--2---:R0:W1:Y:S01]  /*a030*/  F2I.S64.F64.TRUNC R18, R2 ;  /* 0x0000000200127311 */ /* 0x004062000030d900 */
[----:B------:R-:W-:Y:S05]  /*a040*/  BRA `(.L_x_35657) ;  /* 0x00000008005c7947 */ /* 0x000fea0003800000 */
.L_x_35665:
        /* <DEDUP_REMOVED lines=27> */
.L_x_35668:
        /* <DEDUP_REMOVED lines=14> */
.L_x_35667:
[----:B------:R-:W2:Y:S02]  /*a2e0*/  LDG.E.U16 R18, desc[UR36][R2.64] ;  /* 0x0000002402127981 */ /* 0x000ea4000c1e1500 */
[----:B--2---:R-:W-:-:S06]  /*a2f0*/  IMAD.U32 R18, R18, 0x10000, RZ ;  /* 0x0001000012127824 */ /* 0x004fcc00078e00ff */
[----:B------:R-:W0:Y:S01]  /*a300*/  F2I.S64.TRUNC R18, R18 ;  /* 0x0000001200127311 */ /* 0x000e22000020d900 */
[----:B------:R-:W-:Y:S05]  /*a310*/  BRA `(.L_x_35657) ;  /* 0x0000000400a87947 */ /* 0x000fea0003800000 */
.L_x_35664:
        /* <DEDUP_REMOVED lines=11> */
.L_x_35671:
        /* <DEDUP_REMOVED lines=21> */
.L_x_35675:
[----:B------:R-:W-:Y:S05]  /*a520*/  BSYNC B1 ;  /* 0x0000000000017941 */ /* 0x000fea0003800000 */
.L_x_35674:
[----:B------:R-:W-:Y:S01]  /*a530*/  IMAD.SHL.U32 R2, R2, 0x100000, RZ ;  /* 0x0010000002027824 */ /* 0x000fe200078e00ff */
[----:B------:R-:W-:-:S04]  /*a540*/  LEA R3, R0, 0x3b800000, 0x17 ;  /* 0x3b80000000037811 */ /* 0x000fc800078eb8ff */
[----:B------:R-:W-:-:S07]  /*a550*/  LOP3.LUT R18, R3, R2, R18, 0xfe, !PT ;  /* 0x0000000203127212 */ /* 0x000fce00078efe12 */
.L_x_35673:
[----:B------:R-:W-:Y:S05]  /*a560*/  BSYNC B0 ;  /* 0x0000000000007941 */ /* 0x000fea0003800000 */
.L_x_35672:
[----:B------:R-:W0:Y:S01]  /*a570*/  F2I.S64.TRUNC R18, R18 ;  /* 0x0000001200127311 */ /* 0x000e22000020d900 */
[----:B------:R-:W-:Y:S05]  /*a580*/  BRA `(.L_x_35657) ;  /* 0x00000004000c7947 */ /* 0x000fea0003800000 */
.L_x_35670:
        /* <DEDUP_REMOVED lines=21> */
.L_x_35679:
[----:B------:R-:W-:Y:S05]  /*a6e0*/  BSYNC B1 ;  /* 0x0000000000017941 */ /* 0x000fea0003800000 */
.L_x_35678:
[----:B------:R-:W-:Y:S01]  /*a6f0*/  IMAD.SHL.U32 R2, R2, 0x200000, RZ ;  /* 0x0020000002027824 */ /* 0x000fe200078e00ff */
[----:B------:R-:W-:-:S04]  /*a700*/  LEA R3, R0, 0x37800000, 0x17 ;  /* 0x3780000000037811 */ /* 0x000fc800078eb8ff */
[----:B------:R-:W-:-:S07]  /*a710*/  LOP3.LUT R18, R3, R2, R18, 0xfe, !PT ;  /* 0x0000000203127212 */ /* 0x000fce00078efe12 */
.L_x_35677:
[----:B------:R-:W-:Y:S05]  /*a720*/  BSYNC B0 ;  /* 0x0000000000007941 */ /* 0x000fea0003800000 */
.L_x_35676:
[----:B------:R-:W0:Y:S01]  /*a730*/  F2I.S64.TRUNC R18, R18 ;  /* 0x0000001200127311 */ /* 0x000e22000020d900 */
[----:B------:R-:W-:Y:S05]  /*a740*/  BRA `(.L_x_35657) ;  /* 0x00000000009c7947 */ /* 0x000fea0003800000 */
.L_x_35669:
        /* <DEDUP_REMOVED lines=14> */
.L_x_35683:
[----:B------:R-:W-:Y:S05]  /*a830*/  BSYNC B0 ;  /* 0x0000000000007941 */ /* 0x000fea0003800000 */
.L_x_35682:
[----:B------:R-:W0:Y:S01]  /*a840*/  F2I.S64.TRUNC R18, R18 ;  /* 0x0000001200127311 */ /* 0x000e22000020d900 */
[----:B------:R-:W-:Y:S05]  /*a850*/  BRA `(.L_x_35657) ;  /* 0x0000000000587947 */ /* 0x000fea0003800000 */
.L_x_35656:
        /* <DEDUP_REMOVED lines=16> */
.L_x_35684:
[----:B------:R-:W-:Y:S01]  /*a960*/  CS2R R18, SRZ ;  /* 0x0000000000127805 */ /* 0x000fe2000001ff00 */
[----:B------:R-:W-:Y:S06]  /*a970*/  BRA `(.L_x_35657) ;  /* 0x0000000000107947 */ /* 0x000fec0003800000 */
.L_x_35681:
[----:B------:R0:W5:Y:S01]  /*a980*/  LDG.E.64 R18, desc[UR36][R2.64] ;  /* 0x0000002402127981 */ /* 0x000162000c1e1b00 */
[----:B------:R-:W-:Y:S05]  /*a990*/  BRA `(.L_x_35657) ;  /* 0x0000000000087947 */ /* 0x000fea0003800000 */
.L_x_35680:
[----:B------:R0:W5:Y:S01]  /*a9a0*/  LDG.E R18, desc[UR36][R2.64] ;  /* 0x0000002402127981 */ /* 0x000162000c1e1900 */
[----:B------:R-:W-:-:S07]  /*a9b0*/  IMAD.MOV.U32 R19, RZ, RZ, RZ ;  /* 0x000000ffff137224 */ /* 0x000fce00078e00ff */
.L_x_35657:
        /* <DEDUP_REMOVED lines=18> */
.L_x_35688:
[----:B------:R0:W5:Y:S01]  /*aae0*/  LDG.E.U8 R2, desc[UR36][R4.64] ;  /* 0x0000002404027981 */ /* 0x000162000c1e1100 */
[----:B------:R-:W-:Y:S01]  /*aaf0*/  IMAD.MOV.U32 R3, RZ, RZ, RZ ;  /* 0x000000ffff037224 */ /* 0x000fe200078e00ff */
[----:B------:R-:W-:Y:S06]  /*ab00*/  BRA `(.L_x_35690) ;  /* 0x0000000c00487947 */ /* 0x000fec0003800000 */
.L_x_35687:
        /* <DEDUP_REMOVED lines=8> */
.L_x_35692:
[----:B------:R-:W3:Y:S02]  /*ab90*/  LDG.E R2, desc[UR36][R4.64] ;  /* 0x0000002404027981 */ /* 0x000ee4000c1e1900 */
[----:B---3--:R-:W-:Y:S01]  /*aba0*/  SHF.R.S32.HI R3, RZ, 0x1f, R2 ;  /* 0x0000001fff037819 */ /* 0x008fe20000011402 */
[----:B------:R-:W-:Y:S06]  /*abb0*/  BRA `(.L_x_35690) ;  /* 0x0000000c001c7947 */ /* 0x000fec0003800000 */
.L_x_35691:
[----:B------:R-:W3:Y:S02]  /*abc0*/  LDG.E.S16 R2, desc[UR36][R4.64] ;  /* 0x0000002404027981 */ /* 0x000ee4000c1e1700 */
[----:B---3--:R-:W-:Y:S01]  /*abd0*/  SHF.R.S32.HI R3, RZ, 0x1f, R2 ;  /* 0x0000001fff037819 */ /* 0x008fe20000011402 */
[----:B------:R-:W-:Y:S06]  /*abe0*/  BRA `(.L_x_35690) ;  /* 0x0000000c00107947 */ /* 0x000fec0003800000 */
.L_x_35686:
        /* <DEDUP_REMOVED lines=9> */
.L_x_35694:
[----:B------:R-:W3:Y:S02]  /*ac80*/  LDG.E.U16 R4, desc[UR36][R4.64] ;  /* 0x0000002404047981 */ /* 0x000ee4000c1e1500 */
[----:B---3--:R-:W-:-:S06]  /*ac90*/  HADD2.F32 R2, -RZ, R4.H0_H0 ;  /* 0x20000004ff027230 */ /* 0x008fcc0000004100 */
[----:B------:R-:W0:Y:S01]  /*aca0*/  F2I.S64.TRUNC R2, R2 ;  /* 0x0000000200027311 */ /* 0x000e22000020d900 */
[----:B------:R-:W-:Y:S05]  /*acb0*/  BRA `(.L_x_35690) ;  /* 0x0000000800dc7947 */ /* 0x000fea0003800000 */
.L_x_35693:
        /* <DEDUP_REMOVED lines=9> */
.L_x_35696:
[----:B------:R-:W3:Y:S02]  /*ad50*/  LDG.E.U16 R4, desc[UR36][R4.64] ;  /* 0x0000002404047981 */ /* 0x000ee4000c1e1500 */
[----:B---3--:R-:W-:-:S06]  /*ad60*/  HADD2.F32 R2, -RZ, R4.H0_H0 ;  /* 0x20000004ff027230 */ /* 0x008fcc0000004100 */
[----:B------:R-:W0:Y:S01]  /*ad70*/  F2I.S64.TRUNC R2, R2 ;  /* 0x0000000200027311 */ /* 0x000e22000020d900 */
[----:B------:R-:W-:Y:S05]  /*ad80*/  BRA `(.L_x_35690) ;  /* 0x0000000800a87947 */ /* 0x000fea0003800000 */
.L_x_35695:
[----:B------:R-:W3:Y:S02]  /*ad90*/  LDG.E.64 R2, desc[UR36][R4.64] ;  /* 0x0000002404027981 */ /* 0x000ee4000c1e1b00 */
[----:B---3--:R-:W0:Y:S01]  /*ada0*/  F2I.S64.F64.TRUNC R2, R2 ;  /* 0x0000000200027311 */ /* 0x008e22000030d900 */
[----:B------:R-:W-:Y:S05]  /*adb0*/  BRA `(.L_x_35690) ;  /* 0x00000008009c7947 */ /* 0x000fea0003800000 */
.L_x_35685:
        /* <DEDUP_REMOVED lines=13> */
.L_x_35699:
[----:B------:R-:W3:Y:S02]  /*ae90*/  LDG.E.64 R2, desc[UR36][R4.64] ;  /* 0x0000002404027981 */ /* 0x000ee4000c1e1b00 */
[----:B---3--:R-:W0:Y:S01]  /*aea0*/  F2I.S64.F64.TRUNC R2, R2 ;  /* 0x0000000200027311 */ /* 0x008e22000030d900 */
[----:B------:R-:W-:Y:S05]  /*aeb0*/  BRA `(.L_x_35690) ;  /* 0x00000008005c7947 */ /* 0x000fea0003800000 */
.L_x_35698:
        /* <DEDUP_REMOVED lines=27> */
.L_x_35701:
        /* <DEDUP_REMOVED lines=14> */
.L_x_35700:
[----:B------:R-:W3:Y:S02]  /*b150*/  LDG.E.U16 R2, desc[UR36][R4.64] ;  /* 0x0000002404027981 */ /* 0x000ee4000c1e1500 */
[----:B---3--:R-:W-:-:S06]  /*b160*/  IMAD.U32 R2, R2, 0x10000, RZ ;  /* 0x0001000002027824 */ /* 0x008fcc00078e00ff */
[----:B------:R-:W0:Y:S01]  /*b170*/  F2I.S64.TRUNC R2, R2 ;  /* 0x0000000200027311 */ /* 0x000e22000020d900 */
[----:B------:R-:W-:Y:S05]  /*b180*/  BRA `(.L_x_35690) ;  /* 0x0000000400a87947 */ /* 0x000fea0003800000 */
.L_x_35697:
        /* <DEDUP_REMOVED lines=11> */
.L_x_35704:
        /* <DEDUP_REMOVED lines=21> */
.L_x_35708:
[----:B------:R-:W-:Y:S05]  /*b390*/  BSYNC B1 ;  /* 0x0000000000017941 */ /* 0x000fea0003800000 */
.L_x_35707:
[----:B------:R-:W-:Y:S01]  /*b3a0*/  IMAD.SHL.U32 R2, R2, 0x100000, RZ ;  /* 0x0010000002027824 */ /* 0x000fe200078e00ff */
[----:B------:R-:W-:-:S04]  /*b3b0*/  LEA R3, R0, 0x3b800000, 0x17 ;  /* 0x3b80000000037811 */ /* 0x000fc800078eb8ff */
[----:B------:R-:W-:-:S07]  /*b3c0*/  LOP3.LUT R2, R3, R2, R4, 0xfe, !PT ;  /* 0x0000000203027212 */ /* 0x000fce00078efe04 */
.L_x_35706:
[----:B------:R-:W-:Y:S05]  /*b3d0*/  BSYNC B0 ;  /* 0x0000000000007941 */ /* 0x000fea0003800000 */
.L_x_35705:
[----:B------:R-:W0:Y:S01]  /*b3e0*/  F2I.S64.TRUNC R2, R2 ;  /* 0x0000000200027311 */ /* 0x000e22000020d900 */
[----:B------:R-:W-:Y:S05]  /*b3f0*/  BRA `(.L_x_35690) ;  /* 0x00000004000c7947 */ /* 0x000fea0003800000 */
.L_x_35703:
        /* <DEDUP_REMOVED lines=21> */
.L_x_35712:
[----:B------:R-:W-:Y:S05]  /*b550*/  BSYNC B1 ;  /* 0x0000000000017941 */ /* 0x000fea0003800000 */
.L_x_35711:
[----:B------:R-:W-:Y:S01]  /*b560*/  IMAD.SHL.U32 R2, R2, 0x200000, RZ ;  /* 0x0020000002027824 */ /* 0x000fe200078e00ff */
[----:B------:R-:W-:-:S04]  /*b570*/  LEA R3, R0, 0x37800000, 0x17 ;  /* 0x3780000000037811 */ /* 0x000fc800078eb8ff */
[----:B------:R-:W-:-:S07]  /*b580*/  LOP3.LUT R2, R3, R2, R4, 0xfe, !PT ;  /* 0x0000000203027212 */ /* 0x000fce00078efe04 */
.L_x_35710:
[----:B------:R-:W-:Y:S05]  /*b590*/  BSYNC B0 ;  /* 0x0000000000007941 */ /* 0x000fea0003800000 */
.L_x_35709:
[----:B------:R-:W0:Y:S01]  /*b5a0*/  F2I.S64.TRUNC R2, R2 ;  /* 0x0000000200027311 */ /* 0x000e22000020d900 */
[----:B------:R-:W-:Y:S05]  /*b5b0*/  BRA `(.L_x_35690) ;  /* 0x00000000009c7947 */ /* 0x000fea0003800000 */
.L_x_35702:
        /* <DEDUP_REMOVED lines=14> */
.L_x_35716:
[----:B------:R-:W-:Y:S05]  /*b6a0*/  BSYNC B0 ;  /* 0x0000000000007941 */ /* 0x000fea0003800000 */
.L_x_35715:
[----:B------:R-:W0:Y:S01]  /*b6b0*/  F2I.S64.TRUNC R2, R2 ;  /* 0x0000000200027311 */ /* 0x000e22000020d900 */
[----:B------:R-:W-:Y:S05]  /*b6c0*/  BRA `(.L_x_35690) ;  /* 0x0000000000587947 */ /* 0x000fea0003800000 */
.L_x_35689:
        /* <DEDUP_REMOVED lines=16> */
.L_x_35717:
[----:B------:R-:W-:Y:S01]  /*b7d0*/  CS2R R2, SRZ ;  /* 0x0000000000027805 */ /* 0x000fe2000001ff00 */
[----:B------:R-:W-:Y:S06]  /*b7e0*/  BRA `(.L_x_35690) ;  /* 0x0000000000107947 */ /* 0x000fec0003800000 */
.L_x_35714:
[----:B------:R0:W5:Y:S01]  /*b7f0*/  LDG.E.64 R2, desc[UR36][R4.64] ;  /* 0x0000002404027981 */ /* 0x000162000c1e1b00 */
[----:B------:R-:W-:Y:S05]  /*b800*/  BRA `(.L_x_35690) ;  /* 0x0000000000087947 */ /* 0x000fea0003800000 */
.L_x_35713:
[----:B------:R0:W5:Y:S01]  /*b810*/  LDG.E R2, desc[UR36][R4.64] ;  /* 0x0000002404027981 */ /* 0x000162000c1e1900 */
[----:B------:R-:W-:-:S07]  /*b820*/  IMAD.MOV.U32 R3, RZ, RZ, RZ ;  /* 0x000000ffff037224 */ /* 0x000fce00078e00ff */
.L_x_35690:
[----:B0-----:R-:W0:Y:S01]  /*b830*/  LDC.U8 R4, c[0x0][0x491] ;  /* 0x00012440ff047b82 */ /* 0x001e220000000000 */
[----:B-12345:R-:W-:-:S04]  /*b840*/  ISETP.GT.U32.AND P0, PT, R18, R2, PT ;  /* 0x000000021200720c */ /* 0x03efc80003f04070 */
        /* <DEDUP_REMOVED lines=17> */
.L_x_35721:
[----:B------:R0:W-:Y:S01]  /*b960*/  STG.E.U8 desc[UR36][R16.64], R5 ;  /* 0x0000000510007986 */ /* 0x0001e2000c101124 */
[----:B------:R-:W-:Y:S05]  /*b970*/  BRA `(.L_x_35723) ;  /* 0x0000000c00507947 */ /* 0x000fea0003800000 */
.L_x_35720:
        /* <DEDUP_REMOVED lines=8> */
.L_x_35725:
[----:B------:R0:W-:Y:S01]  /*ba00*/  STG.E desc[UR36][R16.64], R5 ;  /* 0x0000000510007986 */ /* 0x0001e2000c101924 */
[----:B------:R-:W-:Y:S05]  /*ba10*/  BRA `(.L_x_35723) ;  /* 0x0000000c00287947 */ /* 0x000fea0003800000 */
.L_x_35724:
[----:B------:R0:W-:Y:S01]  /*ba20*/  STG.E.U16 desc[UR36][R16.64], R5 ;  /* 0x0000000510007986 */ /* 0x0001e2000c101524 */
[----:B------:R-:W-:Y:S05]  /*ba30*/  BRA `(.L_x_35723) ;  /* 0x0000000c00207947 */ /* 0x000fea0003800000 */
.L_x_35719:
        /* <DEDUP_REMOVED lines=9> */
.L_x_35727:
[----:B------:R-:W0:Y:S02]  /*bad0*/  I2F.S64 R0, R2 ;  /* 0x0000000200007312 */ /* 0x000e240000301400 */
[----:B0-----:R-:W-:-:S05]  /*bae0*/  F2FP.F16.F32.PACK_AB R0, RZ, R0 ;  /* 0x00000000ff00723e */ /* 0x001fca00000000ff */
[----:B------:R0:W-:Y:S01]  /*baf0*/  STG.E.U16 desc[UR36][R16.64], R0 ;  /* 0x0000000010007986 */ /* 0x0001e2000c101524 */
[----:B------:R-:W-:Y:S05]  /*bb00*/  BRA `(.L_x_35723) ;  /* 0x0000000800ec7947 */ /* 0x000fea0003800000 */
.L_x_35726:
        /* <DEDUP_REMOVED lines=10> */
.L_x_35729:
[----:B------:R-:W0:Y:S02]  /*bbb0*/  I2F.S64 R2, R2 ;  /* 0x0000000200027312 */ /* 0x000e240000301400 */
[----:B0-----:R-:W-:-:S04]  /*bbc0*/  F2FP.F16.F32.PACK_AB R3, RZ, R2 ;  /* 0x00000002ff03723e */ /* 0x001fc800000000ff */
[----:B------:R-:W-:-:S05]  /*bbd0*/  PRMT R3, R3, 0x5410, RZ ;  /* 0x0000541003037816 */ /* 0x000fca00000000ff */
[----:B------:R0:W-:Y:S01]  /*bbe0*/  STG.E desc[UR36][R16.64], R3 ;  /* 0x0000000310007986 */ /* 0x0001e2000c101924 */
[----:B------:R-:W-:Y:S05]  /*bbf0*/  BRA `(.L_x_35723) ;  /* 0x0000000800b07947 */ /* 0x000fea0003800000 */
.L_x_35728:
[----:B------:R-:W0:Y:S02]  /*bc00*/  I2F.F64.S64 R2, R2 ;  /* 0x0000000200027312 */ /* 0x000e240000301c00 */
[----:B0-----:R0:W-:Y:S01]  /*bc10*/  STG.E.64 desc[UR36][R16.64], R2 ;  /* 0x0000000210007986 */ /* 0x0011e2000c101b24 */
[----:B------:R-:W-:Y:S05]  /*bc20*/  BRA `(.L_x_35723) ;  /* 0x0000000800a47947 */ /* 0x000fea0003800000 */
.L_x_35718:
        /* <DEDUP_REMOVED lines=13> */
.L_x_35732:
[----:B------:R-:W0:Y:S01]  /*bd00*/  I2F.F64.S64 R4, R2 ;  /* 0x0000000200047312 */ /* 0x000e220000301c00 */
[----:B------:R-:W-:-:S05]  /*bd10*/  CS2R R6, SRZ ;  /* 0x0000000000067805 */ /* 0x000fca000001ff00 */
[----:B0-----:R0:W-:Y:S01]  /*bd20*/  STG.E.128 desc[UR36][R16.64], R4 ;  /* 0x0000000410007986 */ /* 0x0011e2000c101d24 */
[----:B------:R-:W-:Y:S05]  /*bd30*/  BRA `(.L_x_35723) ;  /* 0x0000000800607947 */ /* 0x000fea0003800000 */
.L_x_35731:
        /* <DEDUP_REMOVED lines=21> */
.L_x_35736:
[----:B------:R-:W-:Y:S05]  /*be90*/  BSYNC B0 ;  /* 0x0000000000007941 */ /* 0x000fea0003800000 */
.L_x_35735:
[----:B------:R-:W-:-:S05]  /*bea0*/  LOP3.LUT R5, R0, R5, RZ, 0xfc, !PT ;  /* 0x0000000500057212 */ /* 0x000fca00078efcff */
[----:B------:R0:W-:Y:S01]  /*beb0*/  STG.E.U8 desc[UR36][R16.64], R5 ;  /* 0x0000000510007986 */ /* 0x0001e2000c101124 */
[----:B------:R-:W-:Y:S05]  /*bec0*/  BRA `(.L_x_35723) ;  /* 0x0000000400fc7947 */ /* 0x000fea0003800000 */
.L_x_35734:
        /* <DEDUP_REMOVED lines=13> */
.L_x_35738:
[----:B------:R-:W-:Y:S01]  /*bfa0*/  IMAD.MOV.U32 R0, RZ, RZ, 0x7f ;  /* 0x0000007fff007424 */ /* 0x000fe200078e00ff */
[----:B------:R-:W-:-:S04]  /*bfb0*/  ISETP.GT.U32.AND P0, PT, R4, 0x7f800000, PT ;  /* 0x7f8000000400780c */ /* 0x000fc80003f04070 */
[----:B------:R-:W-:-:S09]  /*bfc0*/  SEL R0, R0, 0x7c, P0 ;  /* 0x0000007c00007807 */ /* 0x000fd20000000000 */
.L_x_35739:
[----:B------:R-:W-:Y:S05]  /*bfd0*/  BSYNC B0 ;  /* 0x0000000000007941 */ /* 0x000fea0003800000 */
.L_x_35737:
[----:B------:R-:W-:-:S04]  /*bfe0*/  LOP3.LUT R2, R3, 0x80000000, RZ, 0xc0, !PT ;  /* 0x8000000003027812 */ /* 0x000fc800078ec0ff */
[----:B------:R-:W-:-:S04]  /*bff0*/  SHF.R.U32.HI R3, RZ, 0x18, R2 ;  /* 0x00000018ff037819 */ /* 0x000fc80000011602 */
[----:B------:R-:W-:-:S05]  /*c000*/  LOP3.LUT R3, R0, R3, RZ, 0xfc, !PT ;  /* 0x0000000300037212 */ /* 0x000fca00078efcff */
[----:B------:R0:W-:Y:S01]  /*c010*/  STG.E.U8 desc[UR36][R16.64], R3 ;  /* 0x0000000310007986 */ /* 0x0001e2000c101124 */
[----:B------:R-:W-:Y:S05]  /*c020*/  BRA `(.L_x_35723) ;  /* 0x0000000400a47947 */ /* 0x000fea0003800000 */
.L_x_35733:
[----:B------:R-:W0:Y:S02]  /*c030*/  I2F.S64 R0, R2 ;  /* 0x0000000200007312 */ /* 0x000e240000301400 */
[----:B0-----:R-:W-:-:S05]  /*c040*/  F2FP.BF16.F32.PACK_AB R0, RZ, R0 ;  /* 0x00000000ff00723e */ /* 0x001fca00000010ff */
[----:B------:R0:W-:Y:S01]  /*c050*/  STG.E.U16 desc[UR36][R16.64], R0 ;  /* 0x0000000010007986 */ /* 0x0001e2000c101524 */
[----:B------:R-:W-:Y:S05]  /*c060*/  BRA `(.L_x_35723) ;  /* 0x0000000400947947 */ /* 0x000fea0003800000 */
.L_x_35730:
        /* <DEDUP_REMOVED lines=10> */
.L_x_35742:
        /* <DEDUP_REMOVED lines=17> */
.L_x_35745:
[----:B------:R-:W-:-:S04]  /*c220*/  LOP3.LUT R2, R3, 0x80000000, RZ, 0xc0, !PT ;  /* 0x8000000003027812 */ /* 0x000fc800078ec0ff */
[----:B------:R-:W-:-:S04]  /*c230*/  SHF.R.U32.HI R3, RZ, 0x18, R2 ;  /* 0x00000018ff037819 */ /* 0x000fc80000011602 */
[----:B------:R-:W-:-:S04]  /*c240*/  LOP3.LUT R0, R0, R3, RZ, 0xfc, !PT ;  /* 0x0000000300007212 */ /* 0x000fc800078efcff */
[----:B------:R-:W-:-:S07]  /*c250*/  PRMT R8, R0, 0x7610, R8 ;  /* 0x0000761000087816 */ /* 0x000fce0000000008 */
.L_x_35744:
[----:B------:R-:W-:Y:S05]  /*c260*/  BSYNC B0 ;  /* 0x0000000000007941 */ /* 0x000fea0003800000 */
.L_x_35743:
[----:B------:R3:W-:Y:S01]  /*c270*/  STG.E.U8 desc[UR36][R16.64], R8 ;  /* 0x0000000810007986 */ /* 0x0007e2000c101124 */
[----:B------:R-:W-:Y:S05]  /*c280*/  BRA `(.L_x_35723) ;  /* 0x00000004000c7947 */ /* 0x000fea0003800000 */
.L_x_35741:
        /* <DEDUP_REMOVED lines=17> */
.L_x_35748:
[----:B------:R-:W-:-:S04]  /*c3a0*/  LOP3.LUT R2, R3, 0x80000000, RZ, 0xc0, !PT ;  /* 0x8000000003027812 */ /* 0x000fc800078ec0ff */
[----:B------:R-:W-:-:S04]  /*c3b0*/  SHF.R.U32.HI R3, RZ, 0x18, R2 ;  /* 0x00000018ff037819 */ /* 0x000fc80000011602 */
[----:B------:R-:W-:-:S04]  /*c3c0*/  LOP3.LUT R0, R0, R3, RZ, 0xfc, !PT ;  /* 0x0000000300007212 */ /* 0x000fc800078efcff */
[----:B------:R-:W-:-:S07]  /*c3d0*/  PRMT R8, R0, 0x7610, R8 ;  /* 0x0000761000087816 */ /* 0x000fce0000000008 */
.L_x_35747:
[----:B------:R-:W-:Y:S05]  /*c3e0*/  BSYNC B0 ;  /* 0x0000000000007941 */ /* 0x000fea0003800000 */
.L_x_35746:
[----:B------:R0:W-:Y:S01]  /*c3f0*/  STG.E.U8 desc[UR36][R16.64], R8 ;  /* 0x0000000810007986 */ /* 0x0001e2000c101124 */
[----:B------:R-:W-:Y:S05]  /*c400*/  BRA `(.L_x_35723) ;  /* 0x0000000000ac7947 */ /* 0x000fea0003800000 */
.L_x_35740:
        /* <DEDUP_REMOVED lines=23> */
.L_x_35722:
        /* <DEDUP_REMOVED lines=16> */
.L_x_35751:
[----:B------:R-:W-:Y:S05]  /*c680*/  BRA `(.L_x_35723) ;  /* 0x00000000000c7947 */ /* 0x000fea0003800000 */
.L_x_35750:
[----:B------:R1:W-:Y:S01]  /*c690*/  STG.E.64 desc[UR36][R16.64], R2 ;  /* 0x0000000210007986 */ /* 0x0003e2000c101b24 */
[----:B------:R-:W-:Y:S05]  /*c6a0*/  BRA `(.L_x_35723) ;  /* 0x0000000000047947 */ /* 0x000fea0003800000 */
.L_x_35749:
[----:B------:R0:W-:Y:S02]  /*c6b0*/  STG.E desc[UR36][R16.64], R5 ;  /* 0x0000000510007986 */ /* 0x0001e4000c101924 */
.L_x_35723:
[----:B------:R-:W-:-:S07]  /*c6c0*/  VIADD R23, R23, 0x80 ;  /* 0x0000008017177836 */ /* 0x000fce0000000000 */
.L_x_35650:
[----:B------:R-:W-:Y:S05]  /*c6d0*/  BSYNC B6 ;  /* 0x0000000000067941 */ /* 0x000fea0003800000 */
.L_x_35649:
        /* <DEDUP_REMOVED lines=357> */
.L_x_35752:
        /* <DEDUP_REMOVED lines=21> */
.L_x_35756:
[----:B------:R0:W5:Y:S01]  /*de80*/  LDG.E.U8 R18, desc[UR36][R2.64] ;  /* 0x0000002402127981 */ /* 0x000162000c1e1100 */
[----:B------:R-:W-:Y:S01]  /*de90*/  IMAD.MOV.U32 R19, RZ, RZ, RZ ;  /* 0x000000ffff137224 */ /* 0x000fe200078e00ff */
[----:B------:R-:W-:Y:S06]  /*dea0*/  BRA `(.L_x_35758) ;  /* 0x0000000c00487947 */ /* 0x000fec0003800000 */
.L_x_35755:
        /* <DEDUP_REMOVED lines=8> */
.L_x_35760:
[----:B------:R-:W2:Y:S02]  /*df30*/  LDG.E R18, desc[UR36][R2.64] ;  /* 0x0000002402127981 */ /* 0x000ea4000c1e1900 */
[----:B--2---:R-:W-:Y:S01]  /*df40*/  SHF.R.S32.HI R19, RZ, 0x1f, R18 ;  /* 0x0000001fff137819 */ /* 0x004fe20000011412 */
[----:B------:R-:W-:Y:S06]  /*df50*/  BRA `(.L_x_35758) ;  /* 0x0000000c001c7947 */ /* 0x000fec0003800000 */
.L_x_35759:
[----:B------:R-:W2:Y:S02]  /*df60*/  LDG.E.S16 R18, desc[UR36][R2.64] ;  /* 0x0000002402127981 */ /* 0x000ea4000c1e1700 */
[----:B--2---:R-:W-:Y:S01]  /*df70*/  SHF.R.S32.HI R19, RZ, 0x1f, R18 ;  /* 0x0000001fff137819 */ /* 0x004fe20000011412 */
[----:B------:R-:W-:Y:S06]  /*df80*/  BRA `(.L_x_35758) ;  /* 0x0000000c00107947 */ /* 0x000fec0003800000 */
.L_x_35754:
        /* <DEDUP_REMOVED lines=9> */
.L_x_35762:
[----:B------:R-:W2:Y:S02]  /*e020*/  LDG.E.U16 R2, desc[UR36][R2.64] ;  /* 0x0000002402027981 */ /* 0x000ea4000c1e1500 */
[----:B--2---:R-:W-:-:S06]  /*e030*/  HADD2.F32 R18, -RZ, R2.H0_H0 ;  /* 0x20000002ff127230 */ /* 0x004fcc0000004100 */
[----:B------:R-:W0:Y:S01]  /*e040*/  F2I.S64.TRUNC R18, R18 ;  /* 0x0000001200127311 */ /* 0x000e22000020d900 */
[----:B------:R-:W-:Y:S05]  /*e050*/  BRA `(.L_x_35758) ;  /* 0x0000000800dc7947 */ /* 0x000fea0003800000 */
.L_x_35761:
        /* <DEDUP_REMOVED lines=9> */
.L_x_35764:
[----:B------:R-:W2:Y:S02]  /*e0f0*/  LDG.E.U16 R2, desc[UR36][R2.64] ;  /* 0x0000002402027981 */ /* 0x000ea4000c1e1500 */
[----:B--2---:R-:W-:-:S06]  /*e100*/  HADD2.F32 R18, -RZ, R2.H0_H0 ;  /* 0x20000002ff127230 */ /* 0x004fcc0000004100 */
[----:B------:R-:W0:Y:S01]  /*e110*/  F2I.S64.TRUNC R18, R18 ;  /* 0x0000001200127311 */ /* 0x000e22000020d900 */
[----:B------:R-:W-:Y:S05]  /*e120*/  BRA `(.L_x_35758) ;  /* 0x0000000800a87947 */ /* 0x000fea0003800000 */
.L_x_35763:
[----:B------:R-:W2:Y:S02]  /*e130*/  LDG.E.64 R2, desc[UR36][R2.64] ;  /* 0x0000002402027981 */ /* 0x000ea4000c1e1b00 */
[----:B--2---:R0:W1:Y:S01]  /*e140*/  F2I.S64.F64.TRUNC R18, R2 ;  /* 0x0000000200127311 */ /* 0x004062000030d900 */
[----:B------:R-:W-:Y:S05]  /*e150*/  BRA `(.L_x_35758) ;  /* 0x00000008009c7947 */ /* 0x000fea0003800000 */
.L_x_35753:
        /* <DEDUP_REMOVED lines=13> */
.L_x_35767:
[----:B------:R-:W2:Y:S02]  /*e230*/  LDG.E.64 R2, desc[UR36][R2.64] ;  /* 0x0000002402027981 */ /* 0x000ea4000c1e1b00 */
[----:B--2---:R0:W1:Y:S01]  /*e240*/  F2I.S64.F64.TRUNC R18, R2 ;  /* 0x0000000200127311 */ /* 0x004062000030d900 */
[----:B------:R-:W-:Y:S05]  /*e250*/  BRA `(.L_x_35758) ;  /* 0x00000008005c7947 */ /* 0x000fea0003800000 */
.L_x_35766:
        /* <DEDUP_REMOVED lines=27> */
.L_x_35769:
        /* <DEDUP_REMOVED lines=14> */
.L_x_35768:
[----:B------:R-:W2:Y:S02]  /*e4f0*/  LDG.E.U16 R18, desc[UR36][R2.64] ;  /* 0x0000002402127981 */ /* 0x000ea4000c1e1500 */
[----:B--2---:R-:W-:-:S06]  /*e500*/  IMAD.U32 R18, R18, 0x10000, RZ ;  /* 0x0001000012127824 */ /* 0x004fcc00078e00ff */
[----:B------:R-:W4:Y:S01]  /*e510*/  F2I.S64.TRUNC R18, R18 ;  /* 0x0000001200127311 */ /* 0x000f22000020d900 */
[----:B------:R-:W-:Y:S05]  /*e520*/  BRA `(.L_x_35758) ;  /* 0x0000000400a87947 */ /* 0x000fea0003800000 */
.L_x_35765:
        /* <DEDUP_REMOVED lines=11> */
.L_x_35772:
        /* <DEDUP_REMOVED lines=21> */
.L_x_35776:
[----:B------:R-:W-:Y:S05]  /*e730*/  BSYNC B1 ;  /* 0x0000000000017941 */ /* 0x000fea0003800000 */
.L_x_35775:
[----:B------:R-:W-:Y:S01]  /*e740*/  IMAD.SHL.U32 R2, R2, 0x100000, RZ ;  /* 0x0010000002027824 */ /* 0x000fe200078e00ff */
[----:B------:R-:W-:-:S04]  /*e750*/  LEA R3, R0, 0x3b800000, 0x17 ;  /* 0x3b80000000037811 */ /* 0x000fc800078eb8ff */
[----:B------:R-:W-:-:S07]  /*e760*/  LOP3.LUT R18, R3, R2, R18, 0xfe, !PT ;  /* 0x0000000203127212 */ /* 0x000fce00078efe12 */
.L_x_35774:
[----:B------:R-:W-:Y:S05]  /*e770*/  BSYNC B0 ;  /* 0x0000000000007941 */ /* 0x000fea0003800000 */
.L_x_35773:
[----:B------:R-:W0:Y:S01]  /*e780*/  F2I.S64.TRUNC R18, R18 ;  /* 0x0000001200127311 */ /* 0x000e22000020d900 */
[----:B------:R-:W-:Y:S05]  /*e790*/  BRA `(.L_x_35758) ;  /* 0x00000004000c7947 */ /* 0x000fea0003800000 */
.L_x_35771:
        /* <DEDUP_REMOVED lines=21> */
.L_x_35780:
[----:B------:R-:W-:Y:S05]  /*e8f0*/  BSYNC B1 ;  /* 0x0000000000017941 */ /* 0x000fea0003800000 */
.L_x_35779:
[----:B------:R-:W-:Y:S01]  /*e900*/  IMAD.SHL.U32 R2, R2, 0x200000, RZ ;  /* 0x0020000002027824 */ /* 0x000fe200078e00ff */
[----:B------:R-:W-:-:S04]  /*e910*/  LEA R3, R0, 0x37800000, 0x17 ;  /* 0x3780000000037811 */ /* 0x000fc800078eb8ff */
[----:B------:R-:W-:-:S07]  /*e920*/  LOP3.LUT R18, R3, R2, R18, 0xfe, !PT ;  /* 0x0000000203127212 */ /* 0x000fce00078efe12 */
.L_x_35778:
[----:B------:R-:W-:Y:S05]  /*e930*/  BSYNC B0 ;  /* 0x0000000000007941 */ /* 0x000fea0003800000 */
.L_x_35777:
[----:B------:R-:W0:Y:S01]  /*e940*/  F2I.S64.TRUNC R18, R18 ;  /* 0x0000001200127311 */ /* 0x000e22000020d900 */
[----:B------:R-:W-:Y:S05]  /*e950*/  BRA `(.L_x_35758) ;  /* 0x00000000009c7947 */ /* 0x000fea0003800000 */
.L_x_35770:
        /* <DEDUP_REMOVED lines=14> */
.L_x_35784:
[----:B------:R-:W-:Y:S05]  /*ea40*/  BSYNC B0 ;  /* 0x0000000000007941 */ /* 0x000fea0003800000 */
.L_x_35783:
[----:B------:R-:W0:Y:S01]  /*ea50*/  F2I.S64.TRUNC R18, R18 ;  /* 0x0000001200127311 */ /* 0x000e22000020d900 */
[----:B------:R-:W-:Y:S05]  /*ea60*/  BRA `(.L_x_35758) ;  /* 0x0000000000587947 */ /* 0x000fea0003800000 */
.L_x_35757:
        /* <DEDUP_REMOVED lines=16> */
.L_x_35785:
[----:B------:R-:W-:Y:S01]  /*eb70*/  CS2R R18, SRZ ;  /* 0x0000000000127805 */ /* 0x000fe2000001ff00 */
[----:B------:R-:W-:Y:S06]  /*eb80*/  BRA `(.L_x_35758) ;  /* 0x0000000000107947 */ /* 0x000fec0003800000 */
.L_x_35782:
[----:B------:R0:W5:Y:S01]  /*eb90*/  LDG.E.64 R18, desc[UR36][R2.64] ;  /* 0x0000002402127981 */ /* 0x000162000c1e1b00 */
[----:B------:R-:W-:Y:S05]  /*eba0*/  BRA `(.L_x_35758) ;  /* 0x0000000000087947 */ /* 0x000fea0003800000 */
.L_x_35781:
[----:B------:R0:W5:Y:S01]  /*ebb0*/  LDG.E R18, desc[UR36][R2.64] ;  /* 0x0000002402127981 */ /* 0x000162000c1e1900 */
[----:B------:R-:W-:-:S07]  /*ebc0*/  IMAD.MOV.U32 R19, RZ, RZ, RZ ;  /* 0x000000ffff137224 */ /* 0x000fce00078e00ff */
.L_x_35758:
        /* <DEDUP_REMOVED lines=18> */
.L_x_35789:
[----:B------:R0:W5:Y:S01]  /*ecf0*/  LDG.E.U8 R2, desc[UR36][R22.64] ;  /* 0x0000002416027981 */ /* 0x000162000c1e1100 */
[----:B------:R-:W-:Y:S01]  /*ed00*/  IMAD.MOV.U32 R3, RZ, RZ, RZ ;  /* 0x000000ffff037224 */ /* 0x000fe200078e00ff */
[----:B------:R-:W-:Y:S06]  /*ed10*/  BRA `(.L_x_35791) ;  /* 0x0000000c00487947 */ /* 0x000fec0003800000 */
.L_x_35788:
        /* <DEDUP_REMOVED lines=8> */
.L_x_35793:
[----:B------:R-:W2:Y:S02]  /*eda0*/  LDG.E R2, desc[UR36][R22.64] ;  /* 0x0000002416027981 */ /* 0x000ea4000c1e1900 */
[----:B--2---:R-:W-:Y:S01]  /*edb0*/  SHF.R.S32.HI R3, RZ, 0x1f, R2 ;  /* 0x0000001fff037819 */ /* 0x004fe20000011402 */
[----:B------:R-:W-:Y:S06]  /*edc0*/  BRA `(.L_x_35791) ;  /* 0x0000000c001c7947 */ /* 0x000fec0003800000 */
.L_x_35792:
[----:B------:R-:W2:Y:S02]  /*edd0*/  LDG.E.S16 R2, desc[UR36][R22.64] ;  /* 0x0000002416027981 */ /* 0x000ea4000c1e1700 */
[----:B--2---:R-:W-:Y:S01]  /*ede0*/  SHF.R.S32.HI R3, RZ, 0x1f, R2 ;  /* 0x0000001fff037819 */ /* 0x004fe20000011402 */
[----:B------:R-:W-:Y:S06]  /*edf0*/  BRA `(.L_x_35791) ;  /* 0x0000000c00107947 */ /* 0x000fec0003800000 */
.L_x_35787:
        /* <DEDUP_REMOVED lines=9> */
.L_x_35795:
[----:B------:R-:W2:Y:S02]  /*ee90*/  LDG.E.U16 R22, desc[UR36][R22.64] ;  /* 0x0000002416167981 */ /* 0x000ea4000c1e1500 */
[----:B--2---:R-:W-:-:S06]  /*eea0*/  HADD2.F32 R2, -RZ, R22.H0_H0 ;  /* 0x20000016ff027230 */ /* 0x004fcc0000004100 */
[----:B------:R-:W0:Y:S01]  /*eeb0*/  F2I.S64.TRUNC R2, R2 ;  /* 0x0000000200027311 */ /* 0x000e22000020d900 */
[----:B------:R-:W-:Y:S05]  /*eec0*/  BRA `(.L_x_35791) ;  /* 0x0000000800dc7947 */ /* 0x000fea0003800000 */
.L_x_35794:
        /* <DEDUP_REMOVED lines=9> */
.L_x_35797:
[----:B------:R-:W2:Y:S02]  /*ef60*/  LDG.E.U16 R22, desc[UR36][R22.64] ;  /* 0x0000002416167981 */ /* 0x000ea4000c1e1500 */
[----:B--2---:R-:W-:-:S06]  /*ef70*/  HADD2.F32 R2, -RZ, R22.H0_H0 ;  /* 0x20000016ff027230 */ /* 0x004fcc0000004100 */
[----:B------:R-:W0:Y:S01]  /*ef80*/  F2I.S64.TRUNC R2, R2 ;  /* 0x0000000200027311 */ /* 0x000e22000020d900 */
[----:B------:R-:W-:Y:S05]  /*ef90*/  BRA `(.L_x_35791) ;  /* 0x0000000800a87947 */ /* 0x000fea0003800000 */
.L_x_35796:
[----:B------:R-:W2:Y:S02]  /*efa0*/  LDG.E.64 R2, desc[UR36][R22.64] ;  /* 0x0000002416027981 */ /* 0x000ea4000c1e1b00 */
[----:B--2---:R-:W0:Y:S01]  /*efb0*/  F2I.S64.F64.TRUNC R2, R2 ;  /* 0x0000000200027311 */ /* 0x004e22000030d900 */
[----:B------:R-:W-:Y:S05]  /*efc0*/  BRA `(.L_x_35791) ;  /* 0x00000008009c7947 */ /* 0x000fea0003800000 */
.L_x_35786:
        /* <DEDUP_REMOVED lines=13> */
.L_x_35800:
[----:B------:R-:W2:Y:S02]  /*f0a0*/  LDG.E.64 R2, desc[UR36][R22.64] ;  /* 0x0000002416027981 */ /* 0x000ea4000c1e1b00 */
[----:B--2---:R-:W0:Y:S01]  /*f0b0*/  F2I.S64.F64.TRUNC R2, R2 ;  /* 0x0000000200027311 */ /* 0x004e22000030d900 */
[----:B------:R-:W-:Y:S05]  /*f0c0*/  BRA `(.L_x_35791) ;  /* 0x00000008005c7947 */ /* 0x000fea0003800000 */
.L_x_35799:
        /* <DEDUP_REMOVED lines=27> */
.L_x_35802:
        /* <DEDUP_REMOVED lines=14> */
.L_x_35801:
[----:B------:R-:W2:Y:S02]  /*f360*/  LDG.E.U16 R2, desc[UR36][R22.64] ;  /* 0x0000002416027981 */ /* 0x000ea4000c1e1500 */
[----:B--2---:R-:W-:-:S06]  /*f370*/  IMAD.U32 R2, R2, 0x10000, RZ ;  /* 0x0001000002027824 */ /* 0x004fcc00078e00ff */
[----:B------:R-:W0:Y:S01]  /*f380*/  F2I.S64.TRUNC R2, R2 ;  /* 0x0000000200027311 */ /* 0x000e22000020d900 */
[----:B------:R-:W-:Y:S05]  /*f390*/  BRA `(.L_x_35791) ;  /* 0x0000000400a87947 */ /* 0x000fea0003800000 */
.L_x_35798:
        /* <DEDUP_REMOVED lines=11> */
.L_x_35805:
        /* <DEDUP_REMOVED lines=21> */
.L_x_35809:
[----:B------:R-:W-:Y:S05]  /*f5a0*/  BSYNC B1 ;  /* 0x0000000000017941 */ /* 0x000fea0003800000 */
.L_x_35808:
[----:B------:R-:W-:Y:S01]  /*f5b0*/  IMAD.SHL.U32 R2, R2, 0x100000, RZ ;  /* 0x0010000002027824 */ /* 0x000fe200078e00ff */
[----:B------:R-:W-:-:S04]  /*f5c0*/  LEA R3, R0, 0x3b800000, 0x17 ;  /* 0x3b80000000037811 */ /* 0x000fc800078eb8ff */
[----:B------:R-:W-:-:S07]  /*f5d0*/  LOP3.LUT R2, R3, R2, R4, 0xfe, !PT ;  /* 0x0000000203027212 */ /* 0x000fce00078efe04 */
.L_x_35807:
[----:B------:R-:W-:Y:S05]  /*f5e0*/  BSYNC B0 ;  /* 0x0000000000007941 */ /* 0x000fea0003800000 */
.L_x_35806:
[----:B------:R-:W0:Y:S01]  /*f5f0*/  F2I.S64.TRUNC R2, R2 ;  /* 0x0000000200027311 */ /* 0x000e22000020d900 */
[----:B------:R-:W-:Y:S05]  /*f600*/  BRA `(.L_x_35791) ;  /* 0x00000004000c7947 */ /* 0x000fea0003800000 */
.L_x_35804:
        /* <DEDUP_REMOVED lines=21> */
.L_x_35813:
[----:B------:R-:W-:Y:S05]  /*f760*/  BSYNC B1 ;  /* 0x0000000000017941 */ /* 0x000fea0003800000 */
.L_x_35812:
[----:B------:R-:W-:Y:S01]  /*f770*/  IMAD.SHL.U32 R2, R2, 0x200000, RZ ;  /* 0x0020000002027824 */ /* 0x000fe200078e00ff */
[----:B------:R-:W-:-:S04]  /*f780*/  LEA R3, R0, 0x37800000, 0x17 ;  /* 0x3780000000037811 */ /* 0x000fc800078eb8ff */
[----:B------:R-:W-:-:S07]  /*f790*/  LOP3.LUT R2, R3, R2, R4, 0xfe, !PT ;  /* 0x0000000203027212 */ /* 0x000fce00078efe04 */
.L_x_35811:
[----:B------:R-:W-:Y:S05]  /*f7a0*/  BSYNC B0 ;  /* 0x0000000000007941 */ /* 0x000fea0003800000 */
.L_x_35810:
[----:B------:R-:W0:Y:S01]  /*f7b0*/  F2I.S64.TRUNC R2, R2 ;  /* 0x0000000200027311 */ /* 0x000e22000020d900 */
[----:B------:R-:W-:Y:S05]  /*f7c0*/  BRA `(.L_x_35791) ;  /* 0x00000000009c7947 */ /* 0x000fea0003800000 */
.L_x_35803:
        /* <DEDUP_REMOVED lines=14> */
.L_x_35817:
[----:B------:R-:W-:Y:S05]  /*f8b0*/  BSYNC B0 ;  /* 0x0000000000007941 */ /* 0x000fea0003800000 */
.L_x_35816:
[----:B------:R-:W0:Y:S01]  /*f8c0*/  F2I.S64.TRUNC R2, R2 ;  /* 0x0000000200027311 */ /* 0x000e22000020d900 */
[----:B------:R-:W-:Y:S05]  /*f8d0*/  BRA `(.L_x_35791) ;  /* 0x0000000000587947 */ /* 0x000fea0003800000 */
.L_x_35790:
        /* <DEDUP_REMOVED lines=16> */
.L_x_35818:
[----:B------:R-:W-:Y:S01]  /*f9e0*/  CS2R R2, SRZ ;  /* 0x0000000000027805 */ /* 0x000fe2000001ff00 */
[----:B------:R-:W-:Y:S06]  /*f9f0*/  BRA `(.L_x_35791) ;  /* 0x0000000000107947 */ /* 0x000fec0003800000 */
.L_x_35815:
[----:B------:R0:W5:Y:S01]  /*fa00*/  LDG.E.64 R2, desc[UR36][R22.64] ;  /* 0x0000002416027981 */ /* 0x000162000c1e1b00 */
[----:B------:R-:W-:Y:S05]  /*fa10*/  BRA `(.L_x_35791) ;  /* 0x0000000000087947 */ /* 0x000fea0003800000 */
.L_x_35814:
[----:B------:R0:W5:Y:S01]  /*fa20*/  LDG.E R2, desc[UR36][R22.64] ;  /* 0x0000002416027981 */ /* 0x000162000c1e1900 */
[----:B------:R-:W-:-:S07]  /*fa30*/  IMAD.MOV.U32 R3, RZ, RZ, RZ ;  /* 0x000000ffff037224 */ /* 0x000fce00078e00ff */
.L_x_35791:
[----:B--2---:R-:W2:Y:S01]  /*fa40*/  LDC.U8 R4, c[0x0][0x491] ;  /* 0x00012440ff047b82 */ /* 0x004ea20000000000 */
[----:B01-345:R-:W-:-:S04]  /*fa50*/  ISETP.GT.U32.AND P0, PT, R18, R2, PT ;  /* 0x000000021200720c */ /* 0x03bfc80003f04070 */
[----:B------:R-:W-:-:S04]  /*fa60*/  ISETP.GT.AND.EX P0, PT, R19, R3, PT, P0 ;  /* 0x000000031300720c */ /* 0x000fc80003f04300 */
        /* <DEDUP_REMOVED lines=16> */
.L_x_35822:
[----:B------:R-:W-:Y:S01]  /*fb70*/  STG.E.U8 desc[UR36][R16.64], R5 ;  /* 0x0000000510007986 */ /* 0x000fe2000c101124 */
[----:B------:R-:W-:Y:S05]  /*fb80*/  EXIT ;  /* 0x000000000000794d */ /* 0x000fea0003800000 */
.L_x_35821:
        /* <DEDUP_REMOVED lines=8> */
.L_x_35825:
[----:B------:R-:W-:Y:S01]  /*fc10*/  STG.E desc[UR36][R16.64], R5 ;  /* 0x0000000510007986 */ /* 0x000fe2000c101924 */
[----:B------:R-:W-:Y:S05]  /*fc20*/  EXIT ;  /* 0x000000000000794d */ /* 0x000fea0003800000 */
.L_x_35824:
[----:B------:R-:W-:Y:S01]  /*fc30*/  STG.E.U16 desc[UR36][R16.64], R5 ;  /* 0x0000000510007986 */ /* 0x000fe2000c101524 */
[----:B------:R-:W-:Y:S05]  /*fc40*/  EXIT ;  /* 0x000000000000794d */ /* 0x000fea0003800000 */
.L_x_35820:
        /* <DEDUP_REMOVED lines=9> */
.L_x_35827:
[----:B------:R-:W0:Y:S02]  /*fce0*/  I2F.S64 R0, R2 ;  /* 0x0000000200007312 */ /* 0x000e240000301400 */
[----:B0-----:R-:W-:-:S05]  /*fcf0*/  F2FP.F16.F32.PACK_AB R0, RZ, R0 ;  /* 0x00000000ff00723e */ /* 0x001fca00000000ff */
[----:B------:R-:W-:Y:S01]  /*fd00*/  STG.E.U16 desc[UR36][R16.64], R0 ;  /* 0x0000000010007986 */ /* 0x000fe2000c101524 */
[----:B------:R-:W-:Y:S05]  /*fd10*/  EXIT ;  /* 0x000000000000794d */ /* 0x000fea0003800000 */
.L_x_35826:
        /* <DEDUP_REMOVED lines=10> */
.L_x_35829:
[----:B------:R-:W0:Y:S02]  /*fdc0*/  I2F.S64 R2, R2 ;  /* 0x0000000200027312 */ /* 0x000e240000301400 */
[----:B0-----:R-:W-:-:S04]  /*fdd0*/  F2FP.F16.F32.PACK_AB R3, RZ, R2 ;  /* 0x00000002ff03723e */ /* 0x001fc800000000ff */
[----:B------:R-:W-:-:S05]  /*fde0*/  PRMT R3, R3, 0x5410, RZ ;  /* 0x0000541003037816 */ /* 0x000fca00000000ff */
[----:B------:R-:W-:Y:S01]  /*fdf0*/  STG.E desc[UR36][R16.64], R3 ;  /* 0x0000000310007986 */ /* 0x000fe2000c101924 */
[----:B------:R-:W-:Y:S05]  /*fe00*/  EXIT ;  /* 0x000000000000794d */ /* 0x000fea0003800000 */
.L_x_35828:
[----:B------:R-:W0:Y:S02]  /*fe10*/  I2F.F64.S64 R2, R2 ;  /* 0x0000000200027312 */ /* 0x000e240000301c00 */
[----:B0-----:R-:W-:Y:S01]  /*fe20*/  STG.E.64 desc[UR36][R16.64], R2 ;  /* 0x0000000210007986 */ /* 0x001fe2000c101b24 */
[----:B------:R-:W-:Y:S05]  /*fe30*/  EXIT ;  /* 0x000000000000794d */ /* 0x000fea0003800000 */
.L_x_35819:
        /* <DEDUP_REMOVED lines=13> */
.L_x_35832:
[----:B------:R-:W0:Y:S01]  /*ff10*/  I2F.F64.S64 R4, R2 ;  /* 0x0000000200047312 */ /* 0x000e220000301c00 */
[----:B------:R-:W-:-:S05]  /*ff20*/  CS2R R6, SRZ ;  /* 0x0000000000067805 */ /* 0x000fca000001ff00 */
[----:B0-----:R-:W-:Y:S01]  /*ff30*/  STG.E.128 desc[UR36][R16.64], R4 ;  /* 0x0000000410007986 */ /* 0x001fe2000c101d24 */
[----:B------:R-:W-:Y:S05]  /*ff40*/  EXIT ;  /* 0x000000000000794d */ /* 0x000fea0003800000 */
.L_x_35831:
        /* <DEDUP_REMOVED lines=21> */
.L_x_35836:
[----:B------:R-:W-:Y:S05]  /*100a0*/  BSYNC B0 ;  /* 0x0000000000007941 */ /* 0x000fea0003800000 */
.L_x_35835:
[----:B------:R-:W-:-:S05]  /*100b0*/  LOP3.LUT R5, R0, R5, RZ, 0xfc, !PT ;  /* 0x0000000500057212 */ /* 0x000fca00078efcff */
[----:B------:R-:W-:Y:S01]  /*100c0*/  STG.E.U8 desc[UR36][R16.64], R5 ;  /* 0x0000000510007986 */ /* 0x000fe2000c101124 */
[----:B------:R-:W-:Y:S05]  /*100d0*/  EXIT ;  /* 0x000000000000794d */ /* 0x000fea0003800000 */
.L_x_35834:
        /* <DEDUP_REMOVED lines=13> */
.L_x_35838:
[----:B------:R-:W-:Y:S01]  /*101b0*/  IMAD.MOV.U32 R0, RZ, RZ, 0x7f ;  /* 0x0000007fff007424 */ /* 0x000fe200078e00ff */
[----:B------:R-:W-:-:S04]  /*101c0*/  ISETP.GT.U32.AND P0, PT, R4, 0x7f800000, PT ;  /* 0x7f8000000400780c */ /* 0x000fc80003f04070 */
[----:B------:R-:W-:-:S09]  /*101d0*/  SEL R0, R0, 0x7c, P0 ;  /* 0x0000007c00007807 */ /* 0x000fd20000000000 */
.L_x_35839:
[----:B------:R-:W-:Y:S05]  /*101e0*/  BSYNC B0 ;  /* 0x0000000000007941 */ /* 0x000fea0003800000 */
.L_x_35837:
[----:B------:R-:W-:-:S04]  /*101f0*/  LOP3.LUT R2, R3, 0x80000000, RZ, 0xc0, !PT ;  /* 0x8000000003027812 */ /* 0x000fc800078ec0ff */
[----:B------:R-:W-:-:S04]  /*10200*/  SHF.R.U32.HI R3, RZ, 0x18, R2 ;  /* 0x00000018ff037819 */ /* 0x000fc80000011602 */
[----:B------:R-:W-:-:S05]  /*10210*/  LOP3.LUT R3, R0, R3, RZ, 0xfc, !PT ;  /* 0x0000000300037212 */ /* 0x000fca00078efcff */
[----:B------:R-:W-:Y:S01]  /*10220*/  STG.E.U8 desc[UR36][R16.64], R3 ;  /* 0x0000000310007986 */ /* 0x000fe2000c101124 */
[----:B------:R-:W-:Y:S05]  /*10230*/  EXIT ;  /* 0x000000000000794d */ /* 0x000fea0003800000 */
.L_x_35833:
[----:B------:R-:W0:Y:S02]  /*10240*/  I2F.S64 R0, R2 ;  /* 0x0000000200007312 */ /* 0x000e240000301400 */
[----:B0-----:R-:W-:-:S05]  /*10250*/  F2FP.BF16.F32.PACK_AB R0, RZ, R0 ;  /* 0x00000000ff00723e */ /* 0x001fca00000010ff */
[----:B------:R-:W-:Y:S01]  /*10260*/  STG.E.U16 desc[UR36][R16.64], R0 ;  /* 0x0000000010007986 */ /* 0x000fe2000c101524 */
[----:B------:R-:W-:Y:S05]  /*10270*/  EXIT ;  /* 0x000000000000794d */ /* 0x000fea0003800000 */
.L_x_35830:
        /* <DEDUP_REMOVED lines=10> */
.L_x_35842:
        /* <DEDUP_REMOVED lines=17> */
.L_x_35845:
[----:B------:R-:W-:-:S04]  /*10430*/  LOP3.LUT R2, R3, 0x80000000, RZ, 0xc0, !PT ;  /* 0x8000000003027812 */ /* 0x000fc800078ec0ff */
[----:B------:R-:W-:-:S04]  /*10440*/  SHF.R.U32.HI R3, RZ, 0x18, R2 ;  /* 0x00000018ff037819 */ /* 0x000fc80000011602 */
[----:B------:R-:W-:-:S04]  /*10450*/  LOP3.LUT R0, R0, R3, RZ, 0xfc, !PT ;  /* 0x0000000300007212 */ /* 0x000fc800078efcff */
[----:B------:R-:W-:-:S07]  /*10460*/  PRMT R8, R0, 0x7610, R8 ;  /* 0x0000761000087816 */ /* 0x000fce0000000008 */
.L_x_35844:
[----:B------:R-:W-:Y:S05]  /*10470*/  BSYNC B0 ;  /* 0x0000000000007941 */ /* 0x000fea0003800000 */
.L_x_35843:
[----:B------:R-:W-:Y:S01]  /*10480*/  STG.E.U8 desc[UR36][R16.64], R8 ;  /* 0x0000000810007986 */ /* 0x000fe2000c101124 */
[----:B------:R-:W-:Y:S05]  /*10490*/  EXIT ;  /* 0x000000000000794d */ /* 0x000fea0003800000 */
.L_x_35841:
        /* <DEDUP_REMOVED lines=17> */
.L_x_35848:
[----:B------:R-:W-:-:S04]  /*105b0*/  LOP3.LUT R2, R3, 0x80000000, RZ, 0xc0, !PT ;  /* 0x8000000003027812 */ /* 0x000fc800078ec0ff */
[----:B------:R-:W-:-:S04]  /*105c0*/  SHF.R.U32.HI R3, RZ, 0x18, R2 ;  /* 0x00000018ff037819 */ /* 0x000fc80000011602 */
[----:B------:R-:W-:-:S04]  /*105d0*/  LOP3.LUT R0, R0, R3, RZ, 0xfc, !PT ;  /* 0x0000000300007212 */ /* 0x000fc800078efcff */
[----:B------:R-:W-:-:S07]  /*105e0*/  PRMT R8, R0, 0x7610, R8 ;  /* 0x0000761000087816 */ /* 0x000fce0000000008 */
.L_x_35847:
[----:B------:R-:W-:Y:S05]  /*105f0*/  BSYNC B0 ;  /* 0x0000000000007941 */ /* 0x000fea0003800000 */
.L_x_35846:
[----:B------:R-:W-:Y:S01]  /*10600*/  STG.E.U8 desc[UR36][R16.64], R8 ;  /* 0x0000000810007986 */ /* 0x000fe2000c101124 */
[----:B------:R-:W-:Y:S05]  /*10610*/  EXIT ;  /* 0x000000000000794d */ /* 0x000fea0003800000 */
.L_x_35840:
        /* <DEDUP_REMOVED lines=23> */
.L_x_35823:
        /* <DEDUP_REMOVED lines=16> */
.L_x_35851:
[----:B------:R-:W-:Y:S05]  /*10890*/  EXIT ;  /* 0x000000000000794d */ /* 0x000fea0003800000 */
.L_x_35850:
[----:B------:R-:W-:Y:S01]  /*108a0*/  STG.E.64 desc[UR36][R16.64], R2 ;  /* 0x0000000210007986 */ /* 0x000fe2000c101b24 */
[----:B------:R-:W-:Y:S05]  /*108b0*/  EXIT ;  /* 0x000000000000794d */ /* 0x000fea0003800000 */
.L_x_35849:
[----:B------:R-:W-:Y:S01]  /*108c0*/  STG.E desc[UR36][R16.64], R5 ;  /* 0x0000000510007986 */ /* 0x000fe2000c101924 */
[----:B------:R-:W-:Y:S05]  /*108d0*/  EXIT ;  /* 0x000000000000794d */ /* 0x000fea0003800000 */
.L_x_35852:
        /* <DEDUP_REMOVED lines=10> */
.L_x_42432:


//--------------------- .text._ZN2at6native27unrolled_elementwise_kernelINS0_13BinaryFunctorIlllZZZNS0_19maximum_kernel_cudaERNS_18TensorIteratorBaseEENKUlvE_clEvENKUlvE2_clEvEUlllE_EESt5arrayIPcLm3EELi4E23TrivialOffsetCalculatorILi2EjESC_ILi1EjENS0_6memory12LoadWithCastILi2EEENSF_13StoreWithCastILi1EEEEEviT_T0_T2_T3_T4_T5_ --------------------------
	.section	.text._ZN2at6native27unrolled_elementwise_kernelINS0_13BinaryFunctorIlllZZZNS0_19maximum_kernel_cudaERNS_18TensorIteratorBaseEENKUlvE_clEvENKUlvE2_clEvEUlllE_EESt5arrayIPcLm3EELi4E23TrivialOffsetCalculatorILi2EjESC_ILi1EjENS0_6memory12LoadWithCastILi2EEENSF_13StoreWithCastILi1EEEEEviT_T0_T2_T3_T4_T5_,"ax",@progbits
	.align	128
        .global         _ZN2at6native27unrolled_elementwise_kernelINS0_13BinaryFunctorIlllZZZNS0_19maximum_kernel_cudaERNS_18TensorIteratorBaseEENKUlvE_clEvENKUlvE2_clEvEUlllE_EESt5arrayIPcLm3EELi4E23TrivialOffsetCalculatorILi2EjESC_ILi1EjENS0_6memory12LoadWithCastILi2EEENSF_13StoreWithCastILi1EEEEEviT_T0_T2_T3_T4_T5_
        .type           _ZN2at6native27unrolled_elementwise_kernelINS0_13BinaryFunctorIlllZZZNS0_19maximum_kernel_cudaERNS_18TensorIteratorBaseEENKUlvE_clEvENKUlvE2_clEvEUlllE_EESt5arrayIPcLm3EELi4E23TrivialOffsetCalculatorILi2EjESC_ILi1EjENS0_6memory12LoadWithCastILi2EEENSF_13StoreWithCastILi1EEEEEviT_T0_T2_T3_T4_T5_,@function
        .size           _ZN2at6native27unrolled_elementwise_kernelINS0_13BinaryFunctorIlllZZZNS0_19maximum_kernel_cudaERNS_18TensorIteratorBaseEENKUlvE_clEvENKUlvE2_clEvEUlllE_EESt5arrayIPcLm3EELi4E23TrivialOffsetCalculatorILi2EjESC_ILi1EjENS0_6memory12LoadWithCastILi2EEENSF_13StoreWithCastILi1EEEEEviT_T0_T2_T3_T4_T5_,(.L_x_42433 - _ZN2at6native27unrolled_elementwise_kernelINS0_13BinaryFunctorIlllZZZNS0_19maximum_kernel_cudaERNS_18TensorIteratorBaseEENKUlvE_clEvENKUlvE2_clEvEUlllE_EESt5arrayIPcLm3EELi4E23TrivialOffsetCalculatorILi2EjESC_ILi1EjENS0_6memory12LoadWithCastILi2EEENSF_13StoreWithCastILi1EEEEEviT_T0_T2_T3_T4_T5_)
        .other          _ZN2at6native27unrolled_elementwise_kernelINS0_13BinaryFunctorIlllZZZNS0_19maximum_kernel_cudaERNS_18TensorIteratorBaseEENKUlvE_clEvENKUlvE2_clEvEUlllE_EESt5arrayIPcLm3EELi4E23TrivialOffsetCalculatorILi2EjESC_ILi1EjENS0_6memory12LoadWithCastILi2EEENSF_13StoreWithCastILi1EEEEEviT_T0_T2_T3_T4_T5_,@"STO_CUDA_ENTRY STV_DEFAULT"
_ZN2at6native27unrolled_elementwise_kernelINS0_13BinaryFunctorIlllZZZNS0_19maximum_kernel_cudaERNS_18TensorIteratorBaseEENKUlvE_clEvENKUlvE2_clEvEUlllE_EESt5arrayIPcLm3EELi4E23TrivialOffsetCalculatorILi2EjESC_ILi1EjENS0_6memory12LoadWithCastILi2EEENSF_13StoreWithCastILi1EEEEEviT_T0_T2_T3_T4_T5_:
.text._ZN2at6native27unrolled_elementwise_kernelINS0_13BinaryFunctorIlllZZZNS0_19maximum_kernel_cudaERNS_18TensorIteratorBaseEENKUlvE_clEvENKUlvE2_clEvEUlllE_EESt5arrayIPcLm3EELi4E23TrivialOffsetCalculatorILi2EjESC_ILi1EjENS0_6memory12LoadWithCastILi2EEENSF_13StoreWithCastILi1EEEEEviT_T0_T2_T3_T4_T5_:
        /* <DEDUP_REMOVED lines=34> */
.L_x_35858:
[----:B------:R1:W5:Y:S01]  /*0220*/  LDG.E.U8 R30, desc[UR36][R4.64] ;  /* 0x00000024041e7981 */ /* 0x000362000c1e1100 */
[----:B------:R-:W-:Y:S01]  /*0230*/  IMAD.MOV.U32 R31, RZ, RZ, RZ ;  /* 0x000000ffff1f7224 */ /* 0x000fe200078e00ff */
[----:B------:R-:W-:Y:S06]  /*0240*/  BRA `(.L_x_35860) ;  /* 0x0000000c004c7947 */ /* 0x000fec0003800000 */
.L_x_35857:
        /* <DEDUP_REMOVED lines=8> */
.L_x_35862:
[----:B------:R-:W2:Y:S02]  /*02d0*/  LDG.E R30, desc[UR36][R4.64] ;  /* 0x00000024041e7981 */ /* 0x000ea4000c1e1900 */
[----:B--2---:R-:W-:Y:S01]  /*02e0*/  SHF.R.S32.HI R31, RZ, 0x1f, R30 ;  /* 0x0000001fff1f7819 */ /* 0x004fe2000001141e */
[----:B------:R-:W-:Y:S06]  /*02f0*/  BRA `(.L_x_35860) ;  /* 0x0000000c00207947 */ /* 0x000fec0003800000 */
.L_x_35861:
[----:B------:R-:W2:Y:S02]  /*0300*/  LDG.E.S16 R30, desc[UR36][R4.64] ;  /* 0x00000024041e7981 */ /* 0x000ea4000c1e1700 */
[----:B--2---:R-:W-:Y:S01]  /*0310*/  SHF.R.S32.HI R31, RZ, 0x1f, R30 ;  /* 0x0000001fff1f7819 */ /* 0x004fe2000001141e */
[----:B------:R-:W-:Y:S06]  /*0320*/  BRA `(.L_x_35860) ;  /* 0x0000000c00147947 */ /* 0x000fec0003800000 */
.L_x_35856:
        /* <DEDUP_REMOVED lines=9> */
.L_x_35864:
[----:B------:R-:W2:Y:S02]  /*03c0*/  LDG.E.U16 R4, desc[UR36][R4.64] ;  /* 0x0000002404047981 */ /* 0x000ea4000c1e1500 */
[----:B--2---:R-:W-:-:S06]  /*03d0*/  HADD2.F32 R30, -RZ, R4.H0_H0 ;  /* 0x20000004ff1e7230 */ /* 0x004fcc0000004100 */
[----:B------:R-:W0:Y:S01]  /*03e0*/  F2I.S64.TRUNC R30, R30 ;  /* 0x0000001e001e7311 */ /* 0x000e22000020d900 */
[----:B------:R-:W-:Y:S05]  /*03f0*/  BRA `(.L_x_35860) ;  /* 0x0000000800e07947 */ /* 0x000fea0003800000 */
.L_x_35863:
        /* <DEDUP_REMOVED lines=9> */
.L_x_35866:
[----:B------:R-:W2:Y:S02]  /*0490*/  LDG.E.U16 R4, desc[UR36][R4.64] ;  /* 0x0000002404047981 */ /* 0x000ea4000c1e1500 */
[----:B--2---:R-:W-:-:S06]  /*04a0*/  HADD2.F32 R30, -RZ, R4.H0_H0 ;  /* 0x20000004ff1e7230 */ /* 0x004fcc0000004100 */
[----:B------:R-:W4:Y:S01]  /*04b0*/  F2I.S64.TRUNC R30, R30 ;  /* 0x0000001e001e7311 */ /* 0x000f22000020d900 */
[----:B------:R-:W-:Y:S05]  /*04c0*/  BRA `(.L_x_35860) ;  /* 0x0000000800ac7947 */ /* 0x000fea0003800000 */
.L_x_35865:
[----:B------:R-:W2:Y:S02]  /*04d0*/  LDG.E.64 R4, desc[UR36][R4.64] ;  /* 0x0000002404047981 */ /* 0x000ea4000c1e1b00 */
[----:B--2---:R2:W3:Y:S01]  /*04e0*/  F2I.S64.F64.TRUNC R30, R4 ;  /* 0x00000004001e7311 */ /* 0x0044e2000030d900 */
[----:B------:R-:W-:Y:S05]  /*04f0*/  BRA `(.L_x_35860) ;  /* 0x0000000800a07947 */ /* 0x000fea0003800000 */
.L_x_35855:
        /* <DEDUP_REMOVED lines=13> */
.L_x_35869:
[----:B------:R-:W2:Y:S02]  /*05d0*/  LDG.E.64 R4, desc[UR36][R4.64] ;  /* 0x0000002404047981 */ /* 0x000ea4000c1e1b00 */
[----:B--2---:R0:W1:Y:S01]  /*05e0*/  F2I.S64.F64.TRUNC R30, R4 ;  /* 0x00000004001e7311 */ /* 0x004062000030d900 */
[----:B------:R-:W-:Y:S05]  /*05f0*/  BRA `(.L_x_35860) ;  /* 0x0000000800607947 */ /* 0x000fea0003800000 */
.L_x_35868:
        /* <DEDUP_REMOVED lines=27> */
.L_x_35871:
        /* <DEDUP_REMOVED lines=15> */
.L_x_35870:
[----:B------:R-:W2:Y:S02]  /*08a0*/  LDG.E.U16 R30, desc[UR36][R4.64] ;  /* 0x00000024041e7981 */ /* 0x000ea4000c1e1500 */
[----:B--2---:R-:W-:-:S06]  /*08b0*/  IMAD.U32 R30, R30, 0x10000, RZ ;  /* 0x000100001e1e7824 */ /* 0x004fcc00078e00ff */
[----:B------:R-:W0:Y:S01]  /*08c0*/  F2I.S64.TRUNC R30, R30 ;  /* 0x0000001e001e7311 */ /* 0x000e22000020d900 */
[----:B------:R-:W-:Y:S05]  /*08d0*/  BRA `(.L_x_35860) ;  /* 0x0000000400a87947 */ /* 0x000fea0003800000 */
.L_x_35867:
        /* <DEDUP_REMOVED lines=11> */
.L_x_35874:
        /* <DEDUP_REMOVED lines=21> */
.L_x_35878:
[----:B------:R-:W-:Y:S05]  /*0ae0*/  BSYNC B1 ;  /* 0x0000000000017941 */ /* 0x000fea0003800000 */
.L_x_35877:
[----:B------:R-:W-:Y:S01]  /*0af0*/  IMAD.SHL.U32 R3, R3, 0x100000, RZ ;  /* 0x0010000003037824 */ /* 0x000fe200078e00ff */
[----:B------:R-:W-:-:S04]  /*0b00*/  LEA R5, R0, 0x3b800000, 0x17 ;  /* 0x3b80000000057811 */ /* 0x000fc800078eb8ff */
[----:B------:R-:W-:-:S07]  /*0b10*/  LOP3.LUT R30, R5, R3, R30, 0xfe, !PT ;  /* 0x00000003051e7212 */ /* 0x000fce00078efe1e */
.L_x_35876:
[----:B------:R-:W-:Y:S05]  /*0b20*/  BSYNC B0 ;  /* 0x0000000000007941 */ /* 0x000fea0003800000 */
.L_x_35875:
[----:B------:R-:W0:Y:S01]  /*0b30*/  F2I.S64.TRUNC R30, R30 ;  /* 0x0000001e001e7311 */ /* 0x000e22000020d900 */
[----:B------:R-:W-:Y:S05]  /*0b40*/  BRA `(.L_x_35860) ;  /* 0x00000004000c7947 */ /* 0x000fea0003800000 */
.L_x_35873:
        /* <DEDUP_REMOVED lines=21> */
.L_x_35882:
[----:B------:R-:W-:Y:S05]  /*0ca0*/  BSYNC B1 ;  /* 0x0000000000017941 */ /* 0x000fea0003800000 */
.L_x_35881:
[----:B------:R-:W-:Y:S01]  /*0cb0*/  IMAD.SHL.U32 R3, R3, 0x200000, RZ ;  /* 0x0020000003037824 */ /* 0x000fe200078e00ff */
[----:B------:R-:W-:-:S04]  /*0cc0*/  LEA R5, R0, 0x37800000, 0x17 ;  /* 0x3780000000057811 */ /* 0x000fc800078eb8ff */
[----:B------:R-:W-:-:S07]  /*0cd0*/  LOP3.LUT R30, R5, R3, R30, 0xfe, !PT ;  /* 0x00000003051e7212 */ /* 0x000fce00078efe1e */
.L_x_35880:
[----:B------:R-:W-:Y:S05]  /*0ce0*/  BSYNC B0 ;  /* 0x0000000000007941 */ /* 0x000fea0003800000 */
.L_x_35879:
[----:B------:R-:W0:Y:S01]  /*0cf0*/  F2I.S64.TRUNC R30, R30 ;  /* 0x0000001e001e7311 */ /* 0x000e22000020d900 */
[----:B------:R-:W-:Y:S05]  /*0d00*/  BRA `(.L_x_35860) ;  /* 0x00000000009c7947 */ /* 0x000fea0003800000 */
.L_x_35872:
        /* <DEDUP_REMOVED lines=14> */
.L_x_35886:
[----:B------:R-:W-:Y:S05]  /*0df0*/  BSYNC B0 ;  /* 0x0000000000007941 */ /* 0x000fea0003800000 */
.L_x_35885:
[----:B------:R-:W0:Y:S01]  /*0e00*/  F2I.S64.TRUNC R30, R30 ;  /* 0x0000001e001e7311 */ /* 0x000e22000020d900 */
[----:B------:R-:W-:Y:S05]  /*0e10*/  BRA `(.L_x_35860) ;  /* 0x0000000000587947 */ /* 0x000fea0003800000 */
.L_x_35859:
        /* <DEDUP_REMOVED lines=16> */
.L_x_35887:
[----:B------:R-:W-:Y:S01]  /*0f20*/  CS2R R30, SRZ ;  /* 0x00000000001e7805 */ /* 0x000fe2000001ff00 */
[----:B------:R-:W-:Y:S06]  /*0f30*/  BRA `(.L_x_35860) ;  /* 0x0000000000107947 */ /* 0x000fec0003800000 */
.L_x_35884:
[----:B------:R0:W5:Y:S01]  /*0f40*/  LDG.E.64 R30, desc[UR36][R4.64] ;  /* 0x00000024041e7981 */ /* 0x000162000c1e1b00 */
[----:B------:R-:W-:Y:S05]  /*0f50*/  BRA `(.L_x_35860) ;  /* 0x0000000000087947 */ /* 0x000fea0003800000 */
.L_x_35883:
[----:B------:R0:W5:Y:S01]  /*0f60*/  LDG.E R30, desc[UR36][R4.64] ;  /* 0x00000024041e7981 */ /* 0x000162000c1e1900 */
[----:B------:R-:W-:-:S07]  /*0f70*/  IMAD.MOV.U32 R31, RZ, RZ, RZ ;  /* 0x000000ffff1f7224 */ /* 0x000fce00078e00ff */
.L_x_35860:
        /* <DEDUP_REMOVED lines=19> */
.L_x_35891:
[----:B------:R0:W5:Y:S01]  /*10b0*/  LDG.E.U8 R28, desc[UR36][R4.64] ;  /* 0x00000024041c7981 */ /* 0x000162000c1e1100 */
[----:B------:R-:W-:Y:S01]  /*10c0*/  IMAD.MOV.U32 R29, RZ, RZ, RZ ;  /* 0x000000ffff1d7224 */ /* 0x000fe200078e00ff */
[----:B------:R-:W-:Y:S06]  /*10d0*/  BRA `(.L_x_35893) ;  /* 0x0000000c00487947 */ /* 0x000fec0003800000 */
.L_x_35890:
        /* <DEDUP_REMOVED lines=8> */
.L_x_35895:
[----:B------:R-:W2:Y:S02]  /*1160*/  LDG.E R28, desc[UR36][R4.64] ;  /* 0x00000024041c7981 */ /* 0x000ea4000c1e1900 */
[----:B--2---:R-:W-:Y:S01]  /*1170*/  SHF.R.S32.HI R29, RZ, 0x1f, R28 ;  /* 0x0000001fff1d7819 */ /* 0x004fe2000001141c */
[----:B------:R-:W-:Y:S06]  /*1180*/  BRA `(.L_x_35893) ;  /* 0x0000000c001c7947 */ /* 0x000fec0003800000 */
.L_x_35894:
[----:B------:R-:W2:Y:S02]  /*1190*/  LDG.E.S16 R28, desc[UR36][R4.64] ;  /* 0x00000024041c7981 */ /* 0x000ea4000c1e1700 */
[----:B--2---:R-:W-:Y:S01]  /*11a0*/  SHF.R.S32.HI R29, RZ, 0x1f, R28 ;  /* 0x0000001fff1d7819 */ /* 0x004fe2000001141c */
[----:B------:R-:W-:Y:S06]  /*11b0*/  BRA `(.L_x_35893) ;  /* 0x0000000c00107947 */ /* 0x000fec0003800000 */
.L_x_35889:
        /* <DEDUP_REMOVED lines=9> */
.L_x_35897:
[----:B------:R-:W2:Y:S02]  /*1250*/  LDG.E.U16 R4, desc[UR36][R4.64] ;  /* 0x0000002404047981 */ /* 0x000ea4000c1e1500 */
[----:B--2---:R-:W-:-:S06]  /*1260*/  HADD2.F32 R28, -RZ, R4.H0_H0 ;  /* 0x20000004ff1c7230 */ /* 0x004fcc0000004100 */
[----:B------:R-:W0:Y:S01]  /*1270*/  F2I.S64.TRUNC R28, R28 ;  /* 0x0000001c001c7311 */ /* 0x000e22000020d900 */
[----:B------:R-:W-:Y:S05]  /*1280*/  BRA `(.L_x_35893) ;  /* 0x0000000800dc7947 */ /* 0x000fea0003800000 */
.L_x_35896:
        /* <DEDUP_REMOVED lines=9> */
.L_x_35899:
[----:B------:R-:W2:Y:S02]  /*1320*/  LDG.E.U16 R4, desc[UR36][R4.64] ;  /* 0x0000002404047981 */ /* 0x000ea4000c1e1500 */
[----:B--2---:R-:W-:-:S06]  /*1330*/  HADD2.F32 R28, -RZ, R4.H0_H0 ;  /* 0x20000004ff1c7230 */ /* 0x004fcc0000004100 */
[----:B------:R-:W0:Y:S01]  /*1340*/  F2I.S64.TRUNC R28, R28 ;  /* 0x0000001c001c7311 */ /* 0x000e22000020d900 */
[----:B------:R-:W-:Y:S05]  /*1350*/  BRA `(.L_x_35893) ;  /* 0x0000000800a87947 */ /* 0x000fea0003800000 */
.L_x_35898:
[----:B------:R-:W2:Y:S02]  /*1360*/  LDG.E.64 R4, desc[UR36][R4.64] ;  /* 0x0000002404047981 */ /* 0x000ea4000c1e1b00 */
[----:B--2---:R0:W1:Y:S01]  /*1370*/  F2I.S64.F64.TRUNC R28, R4 ;  /* 0x00000004001c7311 */ /* 0x004062000030d900 */
[----:B------:R-:W-:Y:S05]  /*1380*/  BRA `(.L_x_35893) ;  /* 0x00000008009c7947 */ /* 0x000fea0003800000 */
.L_x_35888:
        /* <DEDUP_REMOVED lines=13> */
.L_x_35902:
[----:B------:R-:W2:Y:S02]  /*1460*/  LDG.E.64 R4, desc[UR36][R4.64] ;  /* 0x0000002404047981 */ /* 0x000ea4000c1e1b00 */
[----:B--2---:R0:W1:Y:S01]  /*1470*/  F2I.S64.F64.TRUNC R28, R4 ;  /* 0x00000004001c7311 */ /* 0x004062000030d900 */
[----:B------:R-:W-:Y:S05]  /*1480*/  BRA `(.L_x_35893) ;  /* 0x00000008005c7947 */ /* 0x000fea0003800000 */
.L_x_35901:
        /* <DEDUP_REMOVED lines=27> */
.L_x_35904:
        /* <DEDUP_REMOVED lines=14> */
.L_x_35903:
[----:B------:R-:W2:Y:S02]  /*1720*/  LDG.E.U16 R28, desc[UR36][R4.64] ;  /* 0x00000024041c7981 */ /* 0x000ea4000c1e1500 */
[----:B--2---:R-:W-:-:S06]  /*1730*/  IMAD.U32 R28, R28, 0x10000, RZ ;  /* 0x000100001c1c7824 */ /* 0x004fcc00078e00ff */
[----:B------:R-:W0:Y:S01]  /*1740*/  F2I.S64.TRUNC R28, R28 ;  /* 0x0000001c001c7311 */ /* 0x000e22000020d900 */
[----:B------:R-:W-:Y:S05]  /*1750*/  BRA `(.L_x_35893) ;  /* 0x0000000400a87947 */ /* 0x000fea0003800000 */
.L_x_35900:
        /* <DEDUP_REMOVED lines=11> */
.L_x_35907:
        /* <DEDUP_REMOVED lines=21> */
.L_x_35911:
[----:B------:R-:W-:Y:S05]  /*1960*/  BSYNC B1 ;  /* 0x0000000000017941 */ /* 0x000fea0003800000 */
.L_x_35910:
[----:B------:R-:W-:Y:S01]  /*1970*/  IMAD.SHL.U32 R3, R3, 0x100000, RZ ;  /* 0x0010000003037824 */ /* 0x000fe200078e00ff */
[----:B------:R-:W-:-:S04]  /*1980*/  LEA R5, R0, 0x3b800000, 0x17 ;  /* 0x3b80000000057811 */ /* 0x000fc800078eb8ff */
[----:B------:R-:W-:-:S07]  /*1990*/  LOP3.LUT R28, R5, R3, R28, 0xfe, !PT ;  /* 0x00000003051c7212 */ /* 0x000fce00078efe1c */
.L_x_35909:
[----:B------:R-:W-:Y:S05]  /*19a0*/  BSYNC B0 ;  /* 0x0000000000007941 */ /* 0x000fea0003800000 */
.L_x_35908:
[----:B------:R-:W0:Y:S01]  /*19b0*/  F2I.S64.TRUNC R28, R28 ;  /* 0x0000001c001c7311 */ /* 0x000e22000020d900 */
[----:B------:R-:W-:Y:S05]  /*19c0*/  BRA `(.L_x_35893) ;  /* 0x00000004000c7947 */ /* 0x000fea0003800000 */
.L_x_35906:
        /* <DEDUP_REMOVED lines=21> */
.L_x_35915:
[----:B------:R-:W-:Y:S05]  /*1b20*/  BSYNC B1 ;  /* 0x0000000000017941 */ /* 0x000fea0003800000 */
.L_x_35914:
[----:B------:R-:W-:Y:S01]  /*1b30*/  IMAD.SHL.U32 R3, R3, 0x200000, RZ ;  /* 0x0020000003037824 */ /* 0x000fe200078e00ff */
[----:B------:R-:W-:-:S04]  /*1b40*/  LEA R5, R0, 0x37800000, 0x17 ;  /* 0x3780000000057811 */ /* 0x000fc800078eb8ff */
[----:B------:R-:W-:-:S07]  /*1b50*/  LOP3.LUT R28, R5, R3, R28, 0xfe, !PT ;  /* 0x00000003051c7212 */ /* 0x000fce00078efe1c */
.L_x_35913:
[----:B------:R-:W-:Y:S05]  /*1b60*/  BSYNC B0 ;  /* 0x0000000000007941 */ /* 0x000fea0003800000 */
.L_x_35912:
[----:B------:R-:W0:Y:S01]  /*1b70*/  F2I.S64.TRUNC R28, R28 ;  /* 0x0000001c001c7311 */ /* 0x000e22000020d900 */
[----:B------:R-:W-:Y:S05]  /*1b80*/  BRA `(.L_x_35893) ;  /* 0x00000000009c7947 */ /* 0x000fea0003800000 */
.L_x_35905:
        /* <DEDUP_REMOVED lines=14> */
.L_x_35919:
[----:B------:R-:W-:Y:S05]  /*1c70*/  BSYNC B0 ;  /* 0x0000000000007941 */ /* 0x000fea0003800000 */
.L_x_35918:
[----:B------:R-:W0:Y:S01]  /*1c80*/  F2I.S64.TRUNC R28, R28 ;  /* 0x0000001c001c7311 */ /* 0x000e22000020d900 */
[----:B------:R-:W-:Y:S05]  /*1c90*/  BRA `(.L_x_35893) ;  /* 0x0000000000587947 */ /* 0x000fea0003800000 */
.L_x_35892:
        /* <DEDUP_REMOVED lines=16> */
.L_x_35920:
[----:B------:R-:W-:Y:S01]  /*1da0*/  CS2R R28, SRZ ;  /* 0x00000000001c7805 */ /* 0x000fe2000001ff00 */
[----:B------:R-:W-:Y:S06]  /*1db0*/  BRA `(.L_x_35893) ;  /* 0x0000000000107947 */ /* 0x000fec0003800000 */
.L_x_35917:
[----:B------:R0:W5:Y:S01]  /*1dc0*/  LDG.E.64 R28, desc[UR36][R4.64] ;  /* 0x00000024041c7981 */ /* 0x000162000c1e1b00 */
[----:B------:R-:W-:Y:S05]  /*1dd0*/  BRA `(.L_x_35893) ;  /* 0x0000000000087947 */ /* 0x000fea0003800000 */
.L_x_35916:
[----:B------:R0:W5:Y:S01]  /*1de0*/  LDG.E R28, desc[UR36][R4.64] ;  /* 0x00000024041c7981 */ /* 0x000162000c1e1900 */
[----:B------:R-:W-:-:S07]  /*1df0*/  IMAD.MOV.U32 R29, RZ, RZ, RZ ;  /* 0x000000ffff1d7224 */ /* 0x000fce00078e00ff */
.L_x_35893:
[----:B------:R-:W3:Y:S02]  /*1e00*/  S2R R35, SR_TID.X ;  /* 0x0000000000237919 */ /* 0x000ee40000002100 */
[----:B---3--:R-:W-:-:S07]  /*1e10*/  VIADD R35, R35, 0x80 ;  /* 0x0000008023237836 */ /* 0x008fce0000000000 */
.L_x_35854:
[----:B------:R-:W-:Y:S05]  /*1e20*/  BSYNC B6 ;  /* 0x0000000000067941 */ /* 0x000fea0003800000 */
.L_x_35853:
        /* <DEDUP_REMOVED lines=24> */
.L_x_35926:
[----:B------:R0:W5:Y:S01]  /*1fb0*/  LDG.E.U8 R36, desc[UR36][R4.64] ;  /* 0x0000002404247981 */ /* 0x000162000c1e1100 */
[----:B------:R-:W-:Y:S01]  /*1fc0*/  IMAD.MOV.U32 R37, RZ, RZ, RZ ;  /* 0x000000ffff257224 */ /* 0x000fe200078e00ff */
[----:B------:R-:W-:Y:S06]  /*1fd0*/  BRA `(.L_x_35928) ;  /* 0x0000000c00487947 */ /* 0x000fec0003800000 */
.L_x_35925:
        /* <DEDUP_REMOVED lines=8> */
.L_x_35930:
[----:B------:R-:W2:Y:S02]  /*2060*/  LDG.E R36, desc[UR36][R4.64] ;  /* 0x0000002404247981 */ /* 0x000ea4000c1e1900 */
[----:B--2---:R-:W-:Y:S01]  /*2070*/  SHF.R.S32.HI R37, RZ, 0x1f, R36 ;  /* 0x0000001fff257819 */ /* 0x004fe20000011424 */
[----:B------:R-:W-:Y:S06]  /*2080*/  BRA `(.L_x_35928) ;  /* 0x0000000c001c7947 */ /* 0x000fec0003800000 */
.L_x_35929:
[----:B------:R-:W2:Y:S02]  /*2090*/  LDG.E.S16 R36, desc[UR36][R4.64] ;  /* 0x0000002404247981 */ /* 0x000ea4000c1e1700 */
[----:B--2---:R-:W-:Y:S01]  /*20a0*/  SHF.R.S32.HI R37, RZ, 0x1f, R36 ;  /* 0x0000001fff257819 */ /* 0x004fe20000011424 */
[----:B------:R-:W-:Y:S06]  /*20b0*/  BRA `(.L_x_35928) ;  /* 0x0000000c00107947 */ /* 0x000fec0003800000 */
.L_x_35924:
        /* <DEDUP_REMOVED lines=9> */
.L_x_35932:
[----:B------:R-:W2:Y:S02]  /*2150*/  LDG.E.U16 R4, desc[UR36][R4.64] ;  /* 0x0000002404047981 */ /* 0x000ea4000c1e1500 */
[----:B--2---:R-:W-:-:S06]  /*2160*/  HADD2.F32 R36, -RZ, R4.H0_H0 ;  /* 0x20000004ff247230 */ /* 0x004fcc0000004100 */
[----:B------:R-:W0:Y:S01]  /*2170*/  F2I.S64.TRUNC R36, R36 ;  /* 0x0000002400247311 */ /* 0x000e22000020d900 */
[----:B------:R-:W-:Y:S05]  /*2180*/  BRA `(.L_x_35928) ;  /* 0x0000000800dc7947 */ /* 0x000fea0003800000 */
.L_x_35931:
        /* <DEDUP_REMOVED lines=9> */
.L_x_35934:
[----:B------:R-:W2:Y:S02]  /*2220*/  LDG.E.U16 R4, desc[UR36][R4.64] ;  /* 0x0000002404047981 */ /* 0x000ea4000c1e1500 */
[----:B--2---:R-:W-:-:S06]  /*2230*/  HADD2.F32 R36, -RZ, R4.H0_H0 ;  /* 0x20000004ff247230 */ /* 0x004fcc0000004100 */
[----:B------:R-:W0:Y:S01]  /*2240*/  F2I.S64.TRUNC R36, R36 ;  /* 0x0000002400247311 */ /* 0x000e22000020d900 */
[----:B------:R-:W-:Y:S05]  /*2250*/  BRA `(.L_x_35928) ;  /* 0x0000000800a87947 */ /* 0x000fea0003800000 */
.L_x_35933:
[----:B------:R-:W2:Y:S02]  /*2260*/  LDG.E.64 R4, desc[UR36][R4.64] ;  /* 0x0000002404047981 */ /* 0x000ea4000c1e1b00 */
[----:B--2---:R0:W1:Y:S01]  /*2270*/  F2I.S64.F64.TRUNC R36, R4 ;  /* 0x0000000400247311 */ /* 0x004062000030d900 */
[----:B------:R-:W-:Y:S05]  /*2280*/  BRA `(.L_x_35928) ;  /* 0x00000008009c7947 */ /* 0x000fea0003800000 */
.L_x_35923:
        /* <DEDUP_REMOVED lines=13> */
.L_x_35937:
[----:B------:R-:W2:Y:S02]  /*2360*/  LDG.E.64 R4, desc[UR36][R4.64] ;  /* 0x0000002404047981 */ /* 0x000ea4000c1e1b00 */
[----:B--2---:R0:W1:Y:S01]  /*2370*/  F2I.S64.F64.TRUNC R36, R4 ;  /* 0x0000000400247311 */ /* 0x004062000030d900 */
[----:B------:R-:W-:Y:S05]  /*2380*/  BRA `(.L_x_35928) ;  /* 0x00000008005c7947 */ /* 0x000fea0003800000 */
.L_x_35936:
        /* <DEDUP_REMOVED lines=27> */
.L_x_35939:
        /* <DEDUP_REMOVED lines=14> */
.L_x_35938:
[----:B------:R-:W2:Y:S02]  /*2620*/  LDG.E.U16 R36, desc[UR36][R4.64] ;  /* 0x0000002404247981 */ /* 0x000ea4000c1e1500 */
[----:B--2---:R-:W-:-:S06]  /*2630*/  IMAD.U32 R36, R36, 0x10000, RZ ;  /* 0x0001000024247824 */ /* 0x004fcc00078e00ff */
[----:B------:R-:W2:Y:S01]  /*2640*/  F2I.S64.TRUNC R36, R36 ;  /* 0x0000002400247311 */ /* 0x000ea2000020d900 */
[----:B------:R-:W-:Y:S05]  /*2650*/  BRA `(.L_x_35928) ;  /* 0x0000000400a87947 */ /* 0x000fea0003800000 */
.L_x_35935:
        /* <DEDUP_REMOVED lines=11> */
.L_x_35942:
        /* <DEDUP_REMOVED lines=21> */
.L_x_35946:
[----:B------:R-:W-:Y:S05]  /*2860*/  BSYNC B1 ;  /* 0x0000000000017941 */ /* 0x000fea0003800000 */
.L_x_35945:
[----:B------:R-:W-:Y:S01]  /*2870*/  IMAD.SHL.U32 R3, R3, 0x100000, RZ ;  /* 0x0010000003037824 */ /* 0x000fe200078e00ff */
[----:B------:R-:W-:-:S04]  /*2880*/  LEA R5, R0, 0x3b800000, 0x17 ;  /* 0x3b80000000057811 */ /* 0x000fc800078eb8ff */
[----:B------:R-:W-:-:S07]  /*2890*/  LOP3.LUT R36, R5, R3, R36, 0xfe, !PT ;  /* 0x0000000305247212 */ /* 0x000fce00078efe24 */
.L_x_35944:
[----:B------:R-:W-:Y:S05]  /*28a0*/  BSYNC B0 ;  /* 0x0000000000007941 */ /* 0x000fea0003800000 */
.L_x_35943:
[----:B------:R-:W0:Y:S01]  /*28b0*/  F2I.S64.TRUNC R36, R36 ;  /* 0x0000002400247311 */ /* 0x000e22000020d900 */
[----:B------:R-:W-:Y:S05]  /*28c0*/  BRA `(.L_x_35928) ;  /* 0x00000004000c7947 */ /* 0x000fea0003800000 */
.L_x_35941:
        /* <DEDUP_REMOVED lines=21> */
.L_x_35950:
[----:B------:R-:W-:Y:S05]  /*2a20*/  BSYNC B1 ;  /* 0x0000000000017941 */ /* 0x000fea0003800000 */
.L_x_35949:
[----:B------:R-:W-:Y:S01]  /*2a30*/  IMAD.SHL.U32 R3, R3, 0x200000, RZ ;  /* 0x0020000003037824 */ /* 0x000fe200078e00ff */
[----:B------:R-:W-:-:S04]  /*2a40*/  LEA R5, R0, 0x37800000, 0x17 ;  /* 0x3780000000057811 */ /* 0x000fc800078eb8ff */
[----:B------:R-:W-:-:S07]  /*2a50*/  LOP3.LUT R36, R5, R3, R36, 0xfe, !PT ;  /* 0x0000000305247212 */ /* 0x000fce00078efe24 */
.L_x_35948:
[----:B------:R-:W-:Y:S05]  /*2a60*/  BSYNC B0 ;  /* 0x0000000000007941 */ /* 0x000fea0003800000 */
.L_x_35947:
[----:B------:R-:W0:Y:S01]  /*2a70*/  F2I.S64.TRUNC R36, R36 ;  /* 0x0000002400247311 */ /* 0x000e22000020d900 */
[----:B------:R-:W-:Y:S05]  /*2a80*/  BRA `(.L_x_35928) ;  /* 0x00000000009c7947 */ /* 0x000fea0003800000 */
.L_x_35940:
        /* <DEDUP_REMOVED lines=14> */
.L_x_35954:
[----:B------:R-:W-:Y:S05]  /*2b70*/  BSYNC B0 ;  /* 0x0000000000007941 */ /* 0x000fea0003800000 */
.L_x_35953:
[----:B------:R-:W0:Y:S01]  /*2b80*/  F2I.S64.TRUNC R36, R36 ;  /* 0x0000002400247311 */ /* 0x000e22000020d900 */
[----:B------:R-:W-:Y:S05]  /*2b90*/  BRA `(.L_x_35928) ;  /* 0x0000000000587947 */ /* 0x000fea0003800000 */
.L_x_35927:
        /* <DEDUP_REMOVED lines=16> */
.L_x_35955:
[----:B------:R-:W-:Y:S01]  /*2ca0*/  CS2R R36, SRZ ;  /* 0x0000000000247805 */ /* 0x000fe2000001ff00 */
[----:B------:R-:W-:Y:S06]  /*2cb0*/  BRA `(.L_x_35928) ;  /* 0x0000000000107947 */ /* 0x000fec0003800000 */
.L_x_35952:
[----:B------:R0:W5:Y:S01]  /*2cc0*/  LDG.E.64 R36, desc[UR36][R4.64] ;  /* 0x0000002404247981 */ /* 0x000162000c1e1b00 */
[----:B------:R-:W-:Y:S05]  /*2cd0*/  BRA `(.L_x_35928) ;  /* 0x0000000000087947 */ /* 0x000fea0003800000 */
.L_x_35951:
[----:B------:R0:W5:Y:S01]  /*2ce0*/  LDG.E R36, desc[UR36][R4.64] ;  /* 0x0000002404247981 */ /* 0x000162000c1e1900 */
[----:B------:R-:W-:-:S07]  /*2cf0*/  IMAD.MOV.U32 R37, RZ, RZ, RZ ;  /* 0x000000ffff257224 */ /* 0x000fce00078e00ff */
.L_x_35928:
        /* <DEDUP_REMOVED lines=19> */
.L_x_35959:
[----:B------:R0:W5:Y:S01]  /*2e30*/  LDG.E.U8 R26, desc[UR36][R4.64] ;  /* 0x00000024041a7981 */ /* 0x000162000c1e1100 */
[----:B------:R-:W-:Y:S01]  /*2e40*/  IMAD.MOV.U32 R27, RZ, RZ, RZ ;  /* 0x000000ffff1b7224 */ /* 0x000fe200078e00ff */
[----:B------:R-:W-:Y:S06]  /*2e50*/  BRA `(.L_x_35961) ;  /* 0x0000000c00487947 */ /* 0x000fec0003800000 */
.L_x_35958:
        /* <DEDUP_REMOVED lines=8> */
.L_x_35963:
[----:B------:R-:W3:Y:S02]  /*2ee0*/  LDG.E R26, desc[UR36][R4.64] ;  /* 0x00000024041a7981 */ /* 0x000ee4000c1e1900 */
[----:B---3--:R-:W-:Y:S01]  /*2ef0*/  SHF.R.S32.HI R27, RZ, 0x1f, R26 ;  /* 0x0000001fff1b7819 */ /* 0x008fe2000001141a */
[----:B------:R-:W-:Y:S06]  /*2f00*/  BRA `(.L_x_35961) ;  /* 0x0000000c001c7947 */ /* 0x000fec0003800000 */
.L_x_35962:
[----:B------:R-:W3:Y:S02]  /*2f10*/  LDG.E.S16 R26, desc[UR36][R4.64] ;  /* 0x00000024041a7981 */ /* 0x000ee4000c1e1700 */
[----:B---3--:R-:W-:Y:S01]  /*2f20*/  SHF.R.S32.HI R27, RZ, 0x1f, R26 ;  /* 0x0000001fff1b7819 */ /* 0x008fe2000001141a */
[----:B------:R-:W-:Y:S06]  /*2f30*/  BRA `(.L_x_35961) ;  /* 0x0000000c00107947 */ /* 0x000fec0003800000 */
.L_x_35957:
        /* <DEDUP_REMOVED lines=9> */
.L_x_35965:
[----:B------:R-:W3:Y:S02]  /*2fd0*/  LDG.E.U16 R4, desc[UR36][R4.64] ;  /* 0x0000002404047981 */ /* 0x000ee4000c1e1500 */
[----:B---3--:R-:W-:-:S06]  /*2fe0*/  HADD2.F32 R26, -RZ, R4.H0_H0 ;  /* 0x20000004ff1a7230 */ /* 0x008fcc0000004100 */
[----:B------:R-:W0:Y:S01]  /*2ff0*/  F2I.S64.TRUNC R26, R26 ;  /* 0x0000001a001a7311 */ /* 0x000e22000020d900 */
[----:B------:R-:W-:Y:S05]  /*3000*/  BRA `(.L_x_35961) ;  /* 0x0000000800dc7947 */ /* 0x000fea0003800000 */
.L_x_35964:
        /* <DEDUP_REMOVED lines=9> */
.L_x_35967:
[----:B------:R-:W3:Y:S02]  /*30a0*/  LDG.E.U16 R4, desc[UR36][R4.64] ;  /* 0x0000002404047981 */ /* 0x000ee4000c1e1500 */
[----:B---3--:R-:W-:-:S06]  /*30b0*/  HADD2.F32 R26, -RZ, R4.H0_H0 ;  /* 0x20000004ff1a7230 */ /* 0x008fcc0000004100 */
[----:B------:R-:W0:Y:S01]  /*30c0*/  F2I.S64.TRUNC R26, R26 ;  /* 0x0000001a001a7311 */ /* 0x000e22000020d900 */
[----:B------:R-:W-:Y:S05]  /*30d0*/  BRA `(.L_x_35961) ;  /* 0x0000000800a87947 */ /* 0x000fea0003800000 */
.L_x_35966:
[----:B------:R-:W3:Y:S02]  /*30e0*/  LDG.E.64 R4, desc[UR36][R4.64] ;  /* 0x0000002404047981 */ /* 0x000ee4000c1e1b00 */
[----:B---3--:R0:W3:Y:S01]  /*30f0*/  F2I.S64.F64.TRUNC R26, R4 ;  /* 0x00000004001a7311 */ /* 0x0080e2000030d900 */
[----:B------:R-:W-:Y:S05]  /*3100*/  BRA `(.L_x_35961) ;  /* 0x00000008009c7947 */ /* 0x000fea0003800000 */
.L_x_35956:
        /* <DEDUP_REMOVED lines=13> */
.L_x_35970:
[----:B------:R-:W3:Y:S02]  /*31e0*/  LDG.E.64 R4, desc[UR36][R4.64] ;  /* 0x0000002404047981 */ /* 0x000ee4000c1e1b00 */
[----:B---3--:R0:W3:Y:S01]  /*31f0*/  F2I.S64.F64.TRUNC R26, R4 ;  /* 0x00000004001a7311 */ /* 0x0080e2000030d900 */
[----:B------:R-:W-:Y:S05]  /*3200*/  BRA `(.L_x_35961) ;  /* 0x00000008005c7947 */ /* 0x000fea0003800000 */
.L_x_35969:
        /* <DEDUP_REMOVED lines=27> */
.L_x_35972:
        /* <DEDUP_REMOVED lines=14> */
.L_x_35971:
[----:B------:R-:W3:Y:S02]  /*34a0*/  LDG.E.U16 R26, desc[UR36][R4.64] ;  /* 0x00000024041a7981 */ /* 0x000ee4000c1e1500 */
[----:B---3--:R-:W-:-:S06]  /*34b0*/  IMAD.U32 R26, R26, 0x10000, RZ ;  /* 0x000100001a1a7824 */ /* 0x008fcc00078e00ff */
[----:B------:R-:W0:Y:S01]  /*34c0*/  F2I.S64.TRUNC R26, R26 ;  /* 0x0000001a001a7311 */ /* 0x000e22000020d900 */
[----:B------:R-:W-:Y:S05]  /*34d0*/  BRA `(.L_x_35961) ;  /* 0x0000000400a87947 */ /* 0x000fea0003800000 */
.L_x_35968:
        /* <DEDUP_REMOVED lines=11> */
.L_x_35975:
        /* <DEDUP_REMOVED lines=21> */
.L_x_35979:
[----:B------:R-:W-:Y:S05]  /*36e0*/  BSYNC B1 ;  /* 0x0000000000017941 */ /* 0x000fea0003800000 */
.L_x_35978:
[----:B------:R-:W-:Y:S01]  /*36f0*/  IMAD.SHL.U32 R3, R3, 0x100000, RZ ;  /* 0x0010000003037824 */ /* 0x000fe200078e00ff */
[----:B------:R-:W-:-:S04]  /*3700*/  LEA R5, R0, 0x3b800000, 0x17 ;  /* 0x3b80000000057811 */ /* 0x000fc800078eb8ff */
[----:B------:R-:W-:-:S07]  /*3710*/  LOP3.LUT R26, R5, R3, R26, 0xfe, !PT ;  /* 0x00000003051a7212 */ /* 0x000fce00078efe1a */
.L_x_35977:
[----:B------:R-:W-:Y:S05]  /*3720*/  BSYNC B0 ;  /* 0x0000000000007941 */ /* 0x000fea0003800000 */
.L_x_35976:
[----:B------:R-:W3:Y:S01]  /*3730*/  F2I.S64.TRUNC R26, R26 ;  /* 0x0000001a001a7311 */ /* 0x000ee2000020d900 */
[----:B------:R-:W-:Y:S05]  /*3740*/  BRA `(.L_x_35961) ;  /* 0x00000004000c7947 */ /* 0x000fea0003800000 */
.L_x_35974:
        /* <DEDUP_REMOVED lines=21> */
.L_x_35983:
[----:B------:R-:W-:Y:S05]  /*38a0*/  BSYNC B1 ;  /* 0x0000000000017941 */ /* 0x000fea0003800000 */
.L_x_35982:
[----:B------:R-:W-:Y:S01]  /*38b0*/  IMAD.SHL.U32 R3, R3, 0x200000, RZ ;  /* 0x0020000003037824 */ /* 0x000fe200078e00ff */
[----:B------:R-:W-:-:S04]  /*38c0*/  LEA R5, R0, 0x37800000, 0x17 ;  /* 0x3780000000057811 */ /* 0x000fc800078eb8ff */
[----:B------:R-:W-:-:S07]  /*38d0*/  LOP3.LUT R26, R5, R3, R26, 0xfe, !PT ;  /* 0x00000003051a7212 */ /* 0x000fce00078efe1a */
.L_x_35981:
[----:B------:R-:W-:Y:S05]  /*38e0*/  BSYNC B0 ;  /* 0x0000000000007941 */ /* 0x000fea0003800000 */
.L_x_35980:
[----:B------:R-:W0:Y:S01]  /*38f0*/  F2I.S64.TRUNC R26, R26 ;  /* 0x0000001a001a7311 */ /* 0x000e22000020d900 */
[----:B------:R-:W-:Y:S05]  /*3900*/  BRA `(.L_x_35961) ;  /* 0x00000000009c7947 */ /* 0x000fea0003800000 */
.L_x_35973:
        /* <DEDUP_REMOVED lines=14> */
.L_x_35987:
[----:B------:R-:W-:Y:S05]  /*39f0*/  BSYNC B0 ;  /* 0x0000000000007941 */ /* 0x000fea0003800000 */
.L_x_35986:
[----:B------:R-:W0:Y:S01]  /*3a00*/  F2I.S64.TRUNC R26, R26 ;  /* 0x0000001a001a7311 */ /* 0x000e22000020d900 */
[----:B------:R-:W-:Y:S05]  /*3a10*/  BRA `(.L_x_35961) ;  /* 0x0000000000587947 */ /* 0x000fea0003800000 */
.L_x_35960:
        /* <DEDUP_REMOVED lines=16> */
.L_x_35988:
[----:B------:R-:W-:Y:S01]  /*3b20*/  CS2R R26, SRZ ;  /* 0x00000000001a7805 */ /* 0x000fe2000001ff00 */
[----:B------:R-:W-:Y:S06]  /*3b30*/  BRA `(.L_x_35961) ;  /* 0x0000000000107947 */ /* 0x000fec0003800000 */
.L_x_35985:
[----:B------:R0:W5:Y:S01]  /*3b40*/  LDG.E.64 R26, desc[UR36][R4.64] ;  /* 0x00000024041a7981 */ /* 0x000162000c1e1b00 */
[----:B------:R-:W-:Y:S05]  /*3b50*/  BRA `(.L_x_35961) ;  /* 0x0000000000087947 */ /* 0x000fea0003800000 */
.L_x_35984:
[----:B------:R0:W5:Y:S01]  /*3b60*/  LDG.E R26, desc[UR36][R4.64] ;  /* 0x00000024041a7981 */ /* 0x000162000c1e1900 */
[----:B------:R-:W-:-:S07]  /*3b70*/  IMAD.MOV.U32 R27, RZ, RZ, RZ ;  /* 0x000000ffff1b7224 */ /* 0x000fce00078e00ff */
.L_x_35961:
[----:B------:R-:W-:-:S07]  /*3b80*/  VIADD R35, R35, 0x80 ;  /* 0x0000008023237836 */ /* 0x000fce0000000000 */
.L_x_35922:
[----:B------:R-:W-:Y:S05]  /*3b90*/  BSYNC B6 ;  /* 0x0000000000067941 */ /* 0x000fea0003800000 */
.L_x_35921:
        /* <DEDUP_REMOVED lines=26> */
.L_x_35994:
[----:B------:R0:W5:Y:S01]  /*3d40*/  LDG.E.U8 R22, desc[UR36][R4.64] ;  /* 0x0000002404167981 */ /* 0x000162000c1e1100 */
[----:B------:R-:W-:Y:S01]  /*3d50*/  IMAD.MOV.U32 R23, RZ, RZ, RZ ;  /* 0x000000ffff177224 */ /* 0x000fe200078e00ff */
[----:B------:R-:W-:Y:S06]  /*3d60*/  BRA `(.L_x_35996) ;  /* 0x0000000c00487947 */ /* 0x000fec0003800000 */
.L_x_35993:
        /* <DEDUP_REMOVED lines=8> */
.L_x_35998:
[----:B------:R-:W2:Y:S02]  /*3df0*/  LDG.E R22, desc[UR36][R4.64] ;  /* 0x0000002404167981 */ /* 0x000ea4000c1e1900 */
[----:B--2---:R-:W-:Y:S01]  /*3e00*/  SHF.R.S32.HI R23, RZ, 0x1f, R22 ;  /* 0x0000001fff177819 */ /* 0x004fe20000011416 */
[----:B------:R-:W-:Y:S06]  /*3e10*/  BRA `(.L_x_35996) ;  /* 0x0000000c001c7947 */ /* 0x000fec0003800000 */
.L_x_35997:
[----:B------:R-:W2:Y:S02]  /*3e20*/  LDG.E.S16 R22, desc[UR36][R4.64] ;  /* 0x0000002404167981 */ /* 0x000ea4000c1e1700 */
[----:B--2---:R-:W-:Y:S01]  /*3e30*/  SHF.R.S32.HI R23, RZ, 0x1f, R22 ;  /* 0x0000001fff177819 */ /* 0x004fe20000011416 */
[----:B------:R-:W-:Y:S06]  /*3e40*/  BRA `(.L_x_35996) ;  /* 0x0000000c00107947 */ /* 0x000fec0003800000 */
.L_x_35992:
        /* <DEDUP_REMOVED lines=9> */
.L_x_36000:
[----:B------:R-:W2:Y:S02]  /*3ee0*/  LDG.E.U16 R4, desc[UR36][R4.64] ;  /* 0x0000002404047981 */ /* 0x000ea4000c1e1500 */
[----:B--2---:R-:W-:-:S06]  /*3ef0*/  HADD2.F32 R22, -RZ, R4.H0_H0 ;  /* 0x20000004ff167230 */ /* 0x004fcc0000004100 */
[----:B------:R-:W0:Y:S01]  /*3f00*/  F2I.S64.TRUNC R22, R22 ;  /* 0x0000001600167311 */ /* 0x000e22000020d900 */
[----:B------:R-:W-:Y:S05]  /*3f10*/  BRA `(.L_x_35996) ;  /* 0x0000000800dc7947 */ /* 0x000fea0003800000 */
.L_x_35999:
        /* <DEDUP_REMOVED lines=9> */
.L_x_36002:
[----:B------:R-:W2:Y:S02]  /*3fb0*/  LDG.E.U16 R4, desc[UR36][R4.64] ;  /* 0x0000002404047981 */ /* 0x000ea4000c1e1500 */
[----:B--2---:R-:W-:-:S06]  /*3fc0*/  HADD2.F32 R22, -RZ, R4.H0_H0 ;  /* 0x20000004ff167230 */ /* 0x004fcc0000004100 */
[----:B------:R-:W0:Y:S01]  /*3fd0*/  F2I.S64.TRUNC R22, R22 ;  /* 0x0000001600167311 */ /* 0x000e22000020d900 */
[----:B------:R-:W-:Y:S05]  /*3fe0*/  BRA `(.L_x_35996) ;  /* 0x0000000800a87947 */ /* 0x000fea0003800000 */
.L_x_36001:
[----:B------:R-:W2:Y:S02]  /*3ff0*/  LDG.E.64 R4, desc[UR36][R4.64] ;  /* 0x0000002404047981 */ /* 0x000ea4000c1e1b00 */
[----:B--2---:R0:W1:Y:S01]  /*4000*/  F2I.S64.F64.TRUNC R22, R4 ;  /* 0x0000000400167311 */ /* 0x004062000030d900 */
[----:B------:R-:W-:Y:S05]  /*4010*/  BRA `(.L_x_35996) ;  /* 0x00000008009c7947 */ /* 0x000fea0003800000 */
.L_x_35991:
        /* <DEDUP_REMOVED lines=13> */
.L_x_36005:
[----:B------:R-:W2:Y:S02]  /*40f0*/  LDG.E.64 R4, desc[UR36][R4.64] ;  /* 0x0000002404047981 */ /* 0x000ea4000c1e1b00 */
[----:B--2---:R0:W1:Y:S01]  /*4100*/  F2I.S64.F64.TRUNC R22, R4 ;  /* 0x0000000400167311 */ /* 0x004062000030d900 */
[----:B------:R-:W-:Y:S05]  /*4110*/  BRA `(.L_x_35996) ;  /* 0x00000008005c7947 */ /* 0x000fea0003800000 */
.L_x_36004:
        /* <DEDUP_REMOVED lines=27> */
.L_x_36007:
        /* <DEDUP_REMOVED lines=14> */
.L_x_36006:
[----:B------:R-:W2:Y:S02]  /*43b0*/  LDG.E.U16 R22, desc[UR36][R4.64] ;  /* 0x0000002404167981 */ /* 0x000ea4000c1e1500 */
[----:B--2---:R-:W-:-:S06]  /*43c0*/  IMAD.U32 R22, R22, 0x10000, RZ ;  /* 0x0001000016167824 */ /* 0x004fcc00078e00ff */
[----:B------:R-:W2:Y:S01]  /*43d0*/  F2I.S64.TRUNC R22, R22 ;  /* 0x0000001600167311 */ /* 0x000ea2000020d900 */
[----:B------:R-:W-:Y:S05]  /*43e0*/  BRA `(.L_x_35996) ;  /* 0x0000000400a87947 */ /* 0x000fea0003800000 */
.L_x_36003:
        /* <DEDUP_REMOVED lines=11> */
.L_x_36010:
        /* <DEDUP_REMOVED lines=21> */
.L_x_36014:
[----:B------:R-:W-:Y:S05]  /*45f0*/  BSYNC B1 ;  /* 0x0000000000017941 */ /* 0x000fea0003800000 */
.L_x_36013:
[----:B------:R-:W-:Y:S01]  /*4600*/  IMAD.SHL.U32 R3, R3, 0x100000, RZ ;  /* 0x0010000003037824 */ /* 0x000fe200078e00ff */
[----:B------:R-:W-:-:S04]  /*4610*/  LEA R5, R0, 0x3b800000, 0x17 ;  /* 0x3b80000000057811 */ /* 0x000fc800078eb8ff */
[----:B------:R-:W-:-:S07]  /*4620*/  LOP3.LUT R22, R5, R3, R22, 0xfe, !PT ;  /* 0x0000000305167212 */ /* 0x000fce00078efe16 */
.L_x_36012:
[----:B------:R-:W-:Y:S05]  /*4630*/  BSYNC B0 ;  /* 0x0000000000007941 */ /* 0x000fea0003800000 */
.L_x_36011:
[----:B------:R-:W0:Y:S01]  /*4640*/  F2I.S64.TRUNC R22, R22 ;  /* 0x0000001600167311 */ /* 0x000e22000020d900 */
[----:B------:R-:W-:Y:S05]  /*4650*/  BRA `(.L_x_35996) ;  /* 0x00000004000c7947 */ /* 0x000fea0003800000 */
.L_x_36009:
        /* <DEDUP_REMOVED lines=21> */
.L_x_36018:
[----:B------:R-:W-:Y:S05]  /*47b0*/  BSYNC B1 ;  /* 0x0000000000017941 */ /* 0x000fea0003800000 */
.L_x_36017:
[----:B------:R-:W-:Y:S01]  /*47c0*/  IMAD.SHL.U32 R3, R3, 0x200000, RZ ;  /* 0x0020000003037824 */ /* 0x000fe200078e00ff */
[----:B------:R-:W-:-:S04]  /*47d0*/  LEA R5, R0, 0x37800000, 0x17 ;  /* 0x3780000000057811 */ /* 0x000fc800078eb8ff */
[----:B------:R-:W-:-:S07]  /*47e0*/  LOP3.LUT R22, R5, R3, R22, 0xfe, !PT ;  /* 0x0000000305167212 */ /* 0x000fce00078efe16 */
.L_x_36016:
[----:B------:R-:W-:Y:S05]  /*47f0*/  BSYNC B0 ;  /* 0x0000000000007941 */ /* 0x000fea0003800000 */
.L_x_36015:
[----:B------:R-:W0:Y:S01]  /*4800*/  F2I.S64.TRUNC R22, R22 ;  /* 0x0000001600167311 */ /* 0x000e22000020d900 */
[----:B------:R-:W-:Y:S05]  /*4810*/  BRA `(.L_x_35996) ;  /* 0x00000000009c7947 */ /* 0x000fea0003800000 */
.L_x_36008:
        /* <DEDUP_REMOVED lines=14> */
.L_x_36022:
[----:B------:R-:W-:Y:S05]  /*4900*/  BSYNC B0 ;  /* 0x0000000000007941 */ /* 0x000fea0003800000 */
.L_x_36021:
[----:B------:R-:W0:Y:S01]  /*4910*/  F2I.S64.TRUNC R22, R22 ;  /* 0x0000001600167311 */ /* 0x000e22000020d900 */
[----:B------:R-:W-:Y:S05]  /*4920*/  BRA `(.L_x_35996) ;  /* 0x0000000000587947 */ /* 0x000fea0003800000 */
.L_x_35995:
        /* <DEDUP_REMOVED lines=16> */
.L_x_36023:
[----:B------:R-:W-:Y:S01]  /*4a30*/  CS2R R22, SRZ ;  /* 0x0000000000167805 */ /* 0x000fe2000001ff00 */
[----:B------:R-:W-:Y:S06]  /*4a40*/  BRA `(.L_x_35996) ;  /* 0x0000000000107947 */ /* 0x000fec0003800000 */
.L_x_36020:
[----:B------:R0:W5:Y:S01]  /*4a50*/  LDG.E.64 R22, desc[UR36][R4.64] ;  /* 0x0000002404167981 */ /* 0x000162000c1e1b00 */
[----:B------:R-:W-:Y:S05]  /*4a60*/  BRA `(.L_x_35996) ;  /* 0x0000000000087947 */ /* 0x000fea0003800000 */
.L_x_36019:
[----:B------:R0:W5:Y:S01]  /*4a70*/  LDG.E R22, desc[UR36][R4.64] ;  /* 0x0000002404167981 */ /* 0x000162000c1e1900 */
[----:B------:R-:W-:-:S07]  /*4a80*/  IMAD.MOV.U32 R23, RZ, RZ, RZ ;  /* 0x000000ffff177224 */ /* 0x000fce00078e00ff */
.L_x_35996:
        /* <DEDUP_REMOVED lines=19> */
.L_x_36027:
[----:B------:R0:W5:Y:S01]  /*4bc0*/  LDG.E.U8 R18, desc[UR36][R4.64] ;  /* 0x0000002404127981 */ /* 0x000162000c1e1100 */
[----:B------:R-:W-:Y:S01]  /*4bd0*/  IMAD.MOV.U32 R19, RZ, RZ, RZ ;  /* 0x000000ffff137224 */ /* 0x000fe200078e00ff */
[----:B------:R-:W-:Y:S06]  /*4be0*/  BRA `(.L_x_36029) ;  /* 0x0000000c00487947 */ /* 0x000fec0003800000 */
.L_x_36026:
        /* <DEDUP_REMOVED lines=8> */
.L_x_36031:
[----:B------:R-:W2:Y:S02]  /*4c70*/  LDG.E R18, desc[UR36][R4.64] ;  /* 0x0000002404127981 */ /* 0x000ea4000c1e1900 */
[----:B--2---:R-:W-:Y:S01]  /*4c80*/  SHF.R.S32.HI R19, RZ, 0x1f, R18 ;  /* 0x0000001fff137819 */ /* 0x004fe20000011412 */
[----:B------:R-:W-:Y:S06]  /*4c90*/  BRA `(.L_x_36029) ;  /* 0x0000000c001c7947 */ /* 0x000fec0003800000 */
.L_x_36030:
[----:B------:R-:W2:Y:S02]  /*4ca0*/  LDG.E.S16 R18, desc[UR36][R4.64] ;  /* 0x0000002404127981 */ /* 0x000ea4000c1e1700 */
[----:B--2---:R-:W-:Y:S01]  /*4cb0*/  SHF.R.S32.HI R19, RZ, 0x1f, R18 ;  /* 0x0000001fff137819 */ /* 0x004fe20000011412 */
[----:B------:R-:W-:Y:S06]  /*4cc0*/  BRA `(.L_x_36029) ;  /* 0x0000000c00107947 */ /* 0x000fec0003800000 */
.L_x_36025:
        /* <DEDUP_REMOVED lines=9> */
.L_x_36033:
[----:B------:R-:W2:Y:S02]  /*4d60*/  LDG.E.U16 R4, desc[UR36][R4.64] ;  /* 0x0000002404047981 */ /* 0x000ea4000c1e1500 */
[----:B--2---:R-:W-:-:S06]  /*4d70*/  HADD2.F32 R18, -RZ, R4.H0_H0 ;  /* 0x20000004ff127230 */ /* 0x004fcc0000004100 */
[----:B------:R-:W0:Y:S01]  /*4d80*/  F2I.S64.TRUNC R18, R18 ;  /* 0x0000001200127311 */ /* 0x000e22000020d900 */
[----:B------:R-:W-:Y:S05]  /*4d90*/  BRA `(.L_x_36029) ;  /* 0x0000000800dc7947 */ /* 0x000fea0003800000 */
.L_x_36032:
        /* <DEDUP_REMOVED lines=9> */
.L_x_36035:
[----:B------:R-:W2:Y:S02]  /*4e30*/  LDG.E.U16 R4, desc[UR36][R4.64] ;  /* 0x0000002404047981 */ /* 0x000ea4000c1e1500 */
[----:B--2---:R-:W-:-:S06]  /*4e40*/  HADD2.F32 R18, -RZ, R4.H0_H0 ;  /* 0x20000004ff127230 */ /* 0x004fcc0000004100 */
[----:B------:R-:W0:Y:S01]  /*4e50*/  F2I.S64.TRUNC R18, R18 ;  /* 0x0000001200127311 */ /* 0x000e22000020d900 */
[----:B------:R-:W-:Y:S05]  /*4e60*/  BRA `(.L_x_36029) ;  /* 0x0000000800a87947 */ /* 0x000fea0003800000 */
.L_x_36034:
[----:B------:R-:W2:Y:S02]  /*4e70*/  LDG.E.64 R4, desc[UR36][R4.64] ;  /* 0x0000002404047981 */ /* 0x000ea4000c1e1b00 */
[----:B--2---:R0:W2:Y:S01]  /*4e80*/  F2I.S64.F64.TRUNC R18, R4 ;  /* 0x0000000400127311 */ /* 0x0040a2000030d900 */
[----:B------:R-:W-:Y:S05]  /*4e90*/  BRA `(.L_x_36029) ;  /* 0x00000008009c7947 */ /* 0x000fea0003800000 */
.L_x_36024:
        /* <DEDUP_REMOVED lines=13> */
.L_x_36038:
[----:B------:R-:W2:Y:S02]  /*4f70*/  LDG.E.64 R4, desc[UR36][R4.64] ;  /* 0x0000002404047981 */ /* 0x000ea4000c1e1b00 */
[----:B--2---:R0:W2:Y:S01]  /*4f80*/  F2I.S64.F64.TRUNC R18, R4 ;  /* 0x0000000400127311 */ /* 0x0040a2000030d900 */
[----:B------:R-:W-:Y:S05]  /*4f90*/  BRA `(.L_x_36029) ;  /* 0x00000008005c7947 */ /* 0x000fea0003800000 */
.L_x_36037:
        /* <DEDUP_REMOVED lines=27> */
.L_x_36040:
        /* <DEDUP_REMOVED lines=14> */
.L_x_36039:
[----:B------:R-:W2:Y:S02]  /*5230*/  LDG.E.U16 R18, desc[UR36][R4.64] ;  /* 0x0000002404127981 */ /* 0x000ea4000c1e1500 */
[----:B--2---:R-:W-:-:S06]  /*5240*/  IMAD.U32 R18, R18, 0x10000, RZ ;  /* 0x0001000012127824 */ /* 0x004fcc00078e00ff */
[----:B------:R-:W0:Y:S01]  /*5250*/  F2I.S64.TRUNC R18, R18 ;  /* 0x0000001200127311 */ /* 0x000e22000020d900 */
[----:B------:R-:W-:Y:S05]  /*5260*/  BRA `(.L_x_36029) ;  /* 0x0000000400a87947 */ /* 0x000fea0003800000 */
.L_x_36036:
        /* <DEDUP_REMOVED lines=11> */
.L_x_36043:
        /* <DEDUP_REMOVED lines=21> */
.L_x_36047:
[----:B------:R-:W-:Y:S05]  /*5470*/  BSYNC B1 ;  /* 0x0000000000017941 */ /* 0x000fea0003800000 */
.L_x_36046:
[----:B------:R-:W-:Y:S01]  /*5480*/  IMAD.SHL.U32 R3, R3, 0x100000, RZ ;  /* 0x0010000003037824 */ /* 0x000fe200078e00ff */
[----:B------:R-:W-:-:S04]  /*5490*/  LEA R5, R0, 0x3b800000, 0x17 ;  /* 0x3b80000000057811 */ /* 0x000fc800078eb8ff */
[----:B------:R-:W-:-:S07]  /*54a0*/  LOP3.LUT R18, R5, R3, R18, 0xfe, !PT ;  /* 0x0000000305127212 */ /* 0x000fce00078efe12 */
.L_x_36045:
[----:B------:R-:W-:Y:S05]  /*54b0*/  BSYNC B0 ;  /* 0x0000000000007941 */ /* 0x000fea0003800000 */
.L_x_36044:
[----:B------:R-:W0:Y:S01]  /*54c0*/  F2I.S64.TRUNC R18, R18 ;  /* 0x0000001200127311 */ /* 0x000e22000020d900 */
[----:B------:R-:W-:Y:S05]  /*54d0*/  BRA `(.L_x_36029) ;  /* 0x00000004000c7947 */ /* 0x000fea0003800000 */
.L_x_36042:
        /* <DEDUP_REMOVED lines=21> */
.L_x_36051:
[----:B------:R-:W-:Y:S05]  /*5630*/  BSYNC B1 ;  /* 0x0000000000017941 */ /* 0x000fea0003800000 */
.L_x_36050:
[----:B------:R-:W-:Y:S01]  /*5640*/  IMAD.SHL.U32 R3, R3, 0x200000, RZ ;  /* 0x0020000003037824 */ /* 0x000fe200078e00ff */
[----:B------:R-:W-:-:S04]  /*5650*/  LEA R5, R0, 0x37800000, 0x17 ;  /* 0x3780000000057811 */ /* 0x000fc800078eb8ff */
[----:B------:R-:W-:-:S07]  /*5660*/  LOP3.LUT R18, R5, R3, R18, 0xfe, !PT ;  /* 0x0000000305127212 */ /* 0x000fce00078efe12 */
.L_x_36049:
[----:B------:R-:W-:Y:S05]  /*5670*/  BSYNC B0 ;  /* 0x0000000000007941 */ /* 0x000fea0003800000 */
.L_x_36048:
[----:B------:R-:W0:Y:S01]  /*5680*/  F2I.S64.TRUNC R18, R18 ;  /* 0x0000001200127311 */ /* 0x000e22000020d900 */
[----:B------:R-:W-:Y:S05]  /*5690*/  BRA `(.L_x_36029) ;  /* 0x00000000009c7947 */ /* 0x000fea0003800000 */
.L_x_36041:
        /* <DEDUP_REMOVED lines=14> */
.L_x_36055:
[----:B------:R-:W-:Y:S05]  /*5780*/  BSYNC B0 ;  /* 0x0000000000007941 */ /* 0x000fea0003800000 */
.L_x_36054:
[----:B------:R-:W0:Y:S01]  /*5790*/  F2I.S64.TRUNC R18, R18 ;  /* 0x0000001200127311 */ /* 0x000e22000020d900 */
[----:B------:R-:W-:Y:S05]  /*57a0*/  BRA `(.L_x_36029) ;  /* 0x0000000000587947 */ /* 0x000fea0003800000 */
.L_x_36028:
        /* <DEDUP_REMOVED lines=16> */
.L_x_36056:
[----:B------:R-:W-:Y:S01]  /*58b0*/  CS2R R18, SRZ ;  /* 0x0000000000127805 */ /* 0x000fe2000001ff00 */
[----:B------:R-:W-:Y:S06]  /*58c0*/  BRA `(.L_x_36029) ;  /* 0x0000000000107947 */ /* 0x000fec0003800000 */
.L_x_36053:
[----:B------:R0:W5:Y:S01]  /*58d0*/  LDG.E.64 R18, desc[UR36][R4.64] ;  /* 0x0000002404127981 */ /* 0x000162000c1e1b00 */
[----:B------:R-:W-:Y:S05]  /*58e0*/  BRA `(.L_x_36029) ;  /* 0x0000000000087947 */ /* 0x000fea0003800000 */
.L_x_36052:
[----:B------:R0:W5:Y:S01]  /*58f0*/  LDG.E R18, desc[UR36][R4.64] ;  /* 0x0000002404127981 */ /* 0x000162000c1e1900 */
[----:B------:R-:W-:-:S07]  /*5900*/  IMAD.MOV.U32 R19, RZ, RZ, RZ ;  /* 0x000000ffff137224 */ /* 0x000fce00078e00ff */
.L_x_36029:
[----:B------:R-:W-:-:S07]  /*5910*/  VIADD R35, R35, 0x80 ;  /* 0x0000008023237836 */ /* 0x000fce0000000000 */
.L_x_35990:
[----:B------:R-:W-:Y:S05]  /*5920*/  BSYNC B6 ;  /* 0x0000000000067941 */ /* 0x000fea0003800000 */
.L_x_35989:
        /* <DEDUP_REMOVED lines=24> */
.L_x_36062:
[----:B------:R0:W5:Y:S01]  /*5ab0*/  LDG.E.U8 R16, desc[UR36][R4.64] ;  /* 0x0000002404107981 */ /* 0x000162000c1e1100 */
[----:B------:R-:W-:Y:S01]  /*5ac0*/  IMAD.MOV.U32 R17, RZ, RZ, RZ ;  /* 0x000000ffff117224 */ /* 0x000fe200078e00ff */
[----:B------:R-:W-:Y:S06]  /*5ad0*/  BRA `(.L_x_36064) ;  /* 0x0000000c00487947 */ /* 0x000fec0003800000 */
.L_x_36061:
        /* <DEDUP_REMOVED lines=8> */
.L_x_36066:
[----:B------:R-:W2:Y:S02]  /*5b60*/  LDG.E R16, desc[UR36][R4.64] ;  /* 0x0000002404107981 */ /* 0x000ea4000c1e1900 */
[----:B--2---:R-:W-:Y:S01]  /*5b70*/  SHF.R.S32.HI R17, RZ, 0x1f, R16 ;  /* 0x0000001fff117819 */ /* 0x004fe20000011410 */
[----:B------:R-:W-:Y:S06]  /*5b80*/  BRA `(.L_x_36064) ;  /* 0x0000000c001c7947 */ /* 0x000fec0003800000 */
.L_x_36065:
[----:B------:R-:W2:Y:S02]  /*5b90*/  LDG.E.S16 R16, desc[UR36][R4.64] ;  /* 0x0000002404107981 */ /* 0x000ea4000c1e1700 */
[----:B--2---:R-:W-:Y:S01]  /*5ba0*/  SHF.R.S32.HI R17, RZ, 0x1f, R16 ;  /* 0x0000001fff117819 */ /* 0x004fe20000011410 */
[----:B------:R-:W-:Y:S06]  /*5bb0*/  BRA `(.L_x_36064) ;  /* 0x0000000c00107947 */ /* 0x000fec0003800000 */
.L_x_36060:
        /* <DEDUP_REMOVED lines=9> */
.L_x_36068:
[----:B------:R-:W2:Y:S02]  /*5c50*/  LDG.E.U16 R4, desc[UR36][R4.64] ;  /* 0x0000002404047981 */ /* 0x000ea4000c1e1500 */
[----:B--2---:R-:W-:-:S06]  /*5c60*/  HADD2.F32 R16, -RZ, R4.H0_H0 ;  /* 0x20000004ff107230 */ /* 0x004fcc0000004100 */
[----:B------:R-:W2:Y:S01]  /*5c70*/  F2I.S64.TRUNC R16, R16 ;  /* 0x0000001000107311 */ /* 0x000ea2000020d900 */
[----:B------:R-:W-:Y:S05]  /*5c80*/  BRA `(.L_x_36064) ;  /* 0x0000000800dc7947 */ /* 0x000fea0003800000 */
.L_x_36067:
        /* <DEDUP_REMOVED lines=9> */
.L_x_36070:
[----:B------:R-:W2:Y:S02]  /*5d20*/  LDG.E.U16 R4, desc[UR36][R4.64] ;  /* 0x0000002404047981 */ /* 0x000ea4000c1e1500 */
[----:B--2---:R-:W-:-:S06]  /*5d30*/  HADD2.F32 R16, -RZ, R4.H0_H0 ;  /* 0x20000004ff107230 */ /* 0x004fcc0000004100 */
[----:B------:R-:W0:Y:S01]  /*5d40*/  F2I.S64.TRUNC R16, R16 ;  /* 0x0000001000107311 */ /* 0x000e22000020d900 */
[----:B------:R-:W-:Y:S05]  /*5d50*/  BRA `(.L_x_36064) ;  /* 0x0000000800a87947 */ /* 0x000fea0003800000 */
.L_x_36069:
[----:B------:R-:W2:Y:S02]  /*5d60*/  LDG.E.64 R4, desc[UR36][R4.64] ;  /* 0x0000002404047981 */ /* 0x000ea4000c1e1b00 */
[----:B--2---:R0:W1:Y:S01]  /*5d70*/  F2I.S64.F64.TRUNC R16, R4 ;  /* 0x0000000400107311 */ /* 0x004062000030d900 */
[----:B------:R-:W-:Y:S05]  /*5d80*/  BRA `(.L_x_36064) ;  /* 0x00000008009c7947 */ /* 0x000fea0003800000 */
.L_x_36059:
        /* <DEDUP_REMOVED lines=13> */
.L_x_36073:
[----:B------:R-:W2:Y:S02]  /*5e60*/  LDG.E.64 R4, desc[UR36][R4.64] ;  /* 0x0000002404047981 */ /* 0x000ea4000c1e1b00 */
[----:B--2---:R0:W1:Y:S01]  /*5e70*/  F2I.S64.F64.TRUNC R16, R4 ;  /* 0x0000000400107311 */ /* 0x004062000030d900 */
[----:B------:R-:W-:Y:S05]  /*5e80*/  BRA `(.L_x_36064) ;  /* 0x00000008005c7947 */ /* 0x000fea0003800000 */
.L_x_36072:
        /* <DEDUP_REMOVED lines=27> */
.L_x_36075:
        /* <DEDUP_REMOVED lines=14> */
.L_x_36074:
[----:B------:R-:W2:Y:S02]  /*6120*/  LDG.E.U16 R16, desc[UR36][R4.64] ;  /* 0x0000002404107981 */ /* 0x000ea4000c1e1500 */
[----:B--2---:R-:W-:-:S06]  /*6130*/  IMAD.U32 R16, R16, 0x10000, RZ ;  /* 0x0001000010107824 */ /* 0x004fcc00078e00ff */
[----:B------:R-:W0:Y:S01]  /*6140*/  F2I.S64.TRUNC R16, R16 ;  /* 0x0000001000107311 */ /* 0x000e22000020d900 */
[----:B------:R-:W-:Y:S05]  /*6150*/  BRA `(.L_x_36064) ;  /* 0x0000000400a87947 */ /* 0x000fea0003800000 */
.L_x_36071:
        /* <DEDUP_REMOVED lines=11> */
.L_x_36078:
        /* <DEDUP_REMOVED lines=21> */
.L_x_36082:
[----:B------:R-:W-:Y:S05]  /*6360*/  BSYNC B1 ;  /* 0x0000000000017941 */ /* 0x000fea0003800000 */
.L_x_36081:
[----:B------:R-:W-:Y:S01]  /*6370*/  IMAD.SHL.U32 R3, R3, 0x100000, RZ ;  /* 0x0010000003037824 */ /* 0x000fe200078e00ff */
[----:B------:R-:W-:-:S04]  /*6380*/  LEA R5, R0, 0x3b800000, 0x17 ;  /* 0x3b80000000057811 */ /* 0x000fc800078eb8ff */
[----:B------:R-:W-:-:S07]  /*6390*/  LOP3.LUT R16, R5, R3, R16, 0xfe, !PT ;  /* 0x0000000305107212 */ /* 0x000fce00078efe10 */
.L_x_36080:
[----:B------:R-:W-:Y:S05]  /*63a0*/  BSYNC B0 ;  /* 0x0000000000007941 */ /* 0x000fea0003800000 */
.L_x_36079:
[----:B------:R-:W0:Y:S01]  /*63b0*/  F2I.S64.TRUNC R16, R16 ;  /* 0x0000001000107311 */ /* 0x000e22000020d900 */
[----:B------:R-:W-:Y:S05]  /*63c0*/  BRA `(.L_x_36064) ;  /* 0x00000004000c7947 */ /* 0x000fea0003800000 */
.L_x_36077:
        /* <DEDUP_REMOVED lines=21> */
.L_x_36086:
[----:B------:R-:W-:Y:S05]  /*6520*/  BSYNC B1 ;  /* 0x0000000000017941 */ /* 0x000fea0003800000 */
.L_x_36085:
[----:B------:R-:W-:Y:S01]  /*6530*/  IMAD.SHL.U32 R3, R3, 0x200000, RZ ;  /* 0x0020000003037824 */ /* 0x000fe200078e00ff */
[----:B------:R-:W-:-:S04]  /*6540*/  LEA R5, R0, 0x37800000, 0x17 ;  /* 0x3780000000057811 */ /* 0x000fc800078eb8ff */
[----:B------:R-:W-:-:S07]  /*6550*/  LOP3.LUT R16, R5, R3, R16, 0xfe, !PT ;  /* 0x0000000305107212 */ /* 0x000fce00078efe10 */
.L_x_36084:
[----:B------:R-:W-:Y:S05]  /*6560*/  BSYNC B0 ;  /* 0x0000000000007941 */ /* 0x000fea0003800000 */
.L_x_36083:
[----:B------:R-:W0:Y:S01]  /*6570*/  F2I.S64.TRUNC R16, R16 ;  /* 0x0000001000107311 */ /* 0x000e22000020d900 */
[----:B------:R-:W-:Y:S05]  /*6580*/  BRA `(.L_x_36064) ;  /* 0x00000000009c7947 */ /* 0x000fea0003800000 */
.L_x_36076:
        /* <DEDUP_REMOVED lines=14> */
.L_x_36090:
[----:B------:R-:W-:Y:S05]  /*6670*/  BSYNC B0 ;  /* 0x0000000000007941 */ /* 0x000fea0003800000 */
.L_x_36089:
[----:B------:R-:W0:Y:S01]  /*6680*/  F2I.S64.TRUNC R16, R16 ;  /* 0x0000001000107311 */ /* 0x000e22000020d900 */
[----:B------:R-:W-:Y:S05]  /*6690*/  BRA `(.L_x_36064) ;  /* 0x0000000000587947 */ /* 0x000fea0003800000 */
.L_x_36063:
        /* <DEDUP_REMOVED lines=16> */
.L_x_36091:
[----:B------:R-:W-:Y:S01]  /*67a0*/  CS2R R16, SRZ ;  /* 0x0000000000107805 */ /* 0x000fe2000001ff00 */
[----:B------:R-:W-:Y:S06]  /*67b0*/  BRA `(.L_x_36064) ;  /* 0x0000000000107947 */ /* 0x000fec0003800000 */
.L_x_36088:
[----:B------:R0:W5:Y:S01]  /*67c0*/  LDG.E.64 R16, desc[UR36][R4.64] ;  /* 0x0000002404107981 */ /* 0x000162000c1e1b00 */
[----:B------:R-:W-:Y:S05]  /*67d0*/  BRA `(.L_x_36064) ;  /* 0x0000000000087947 */ /* 0x000fea0003800000 */
.L_x_36087:
[----:B------:R0:W5:Y:S01]  /*67e0*/  LDG.E R16, desc[UR36][R4.64] ;  /* 0x0000002404107981 */ /* 0x000162000c1e1900 */
[----:B------:R-:W-:-:S07]  /*67f0*/  IMAD.MOV.U32 R17, RZ, RZ, RZ ;  /* 0x000000ffff117224 */ /* 0x000fce00078e00ff */
.L_x_36064:
        /* <DEDUP_REMOVED lines=19> */
.L_x_36095:
[----:B------:R0:W5:Y:S01]  /*6930*/  LDG.E.U8 R24, desc[UR36][R4.64] ;  /* 0x0000002404187981 */ /* 0x000162000c1e1100 */
[----:B------:R-:W-:Y:S01]  /*6940*/  IMAD.MOV.U32 R25, RZ, RZ, RZ ;  /* 0x000000ffff197224 */ /* 0x000fe200078e00ff */
[----:B------:R-:W-:Y:S06]  /*6950*/  BRA `(.L_x_36058) ;  /* 0x0000000c00447947 */ /* 0x000fec0003800000 */
.L_x_36094:
        /* <DEDUP_REMOVED lines=8> */
.L_x_36098:
[----:B------:R-:W2:Y:S02]  /*69e0*/  LDG.E R24, desc[UR36][R4.64] ;  /* 0x0000002404187981 */ /* 0x000ea4000c1e1900 */
[----:B--2---:R-:W-:Y:S01]  /*69f0*/  SHF.R.S32.HI R25, RZ, 0x1f, R24 ;  /* 0x0000001fff197819 */ /* 0x004fe20000011418 */
[----:B------:R-:W-:Y:S06]  /*6a00*/  BRA `(.L_x_36058) ;  /* 0x0000000c00187947 */ /* 0x000fec0003800000 */
.L_x_36097:
[----:B------:R-:W2:Y:S02]  /*6a10*/  LDG.E.S16 R24, desc[UR36][R4.64] ;  /* 0x0000002404187981 */ /* 0x000ea4000c1e1700 */
[----:B--2---:R-:W-:Y:S01]  /*6a20*/  SHF.R.S32.HI R25, RZ, 0x1f, R24 ;  /* 0x0000001fff197819 */ /* 0x004fe20000011418 */
[----:B------:R-:W-:Y:S06]  /*6a30*/  BRA `(.L_x_36058) ;  /* 0x0000000c000c7947 */ /* 0x000fec0003800000 */
.L_x_36093:
        /* <DEDUP_REMOVED lines=9> */
.L_x_36100:
[----:B------:R-:W2:Y:S02]  /*6ad0*/  LDG.E.U16 R4, desc[UR36][R4.64] ;  /* 0x0000002404047981 */ /* 0x000ea4000c1e1500 */
[----:B--2---:R-:W-:-:S06]  /*6ae0*/  HADD2.F32 R24, -RZ, R4.H0_H0 ;  /* 0x20000004ff187230 */ /* 0x004fcc0000004100 */
[----:B------:R-:W0:Y:S01]  /*6af0*/  F2I.S64.TRUNC R24, R24 ;  /* 0x0000001800187311 */ /* 0x000e22000020d900 */
[----:B------:R-:W-:Y:S05]  /*6b00*/  BRA `(.L_x_36058) ;  /* 0x0000000800d87947 */ /* 0x000fea0003800000 */
.L_x_36099:
        /* <DEDUP_REMOVED lines=9> */
.L_x_36102:
[----:B------:R-:W2:Y:S02]  /*6ba0*/  LDG.E.U16 R4, desc[UR36][R4.64] ;  /* 0x0000002404047981 */ /* 0x000ea4000c1e1500 */
[----:B--2---:R-:W-:-:S06]  /*6bb0*/  HADD2.F32 R24, -RZ, R4.H0_H0 ;  /* 0x20000004ff187230 */ /* 0x004fcc0000004100 */
[----:B------:R-:W0:Y:S01]  /*6bc0*/  F2I.S64.TRUNC R24, R24 ;  /* 0x0000001800187311 */ /* 0x000e22000020d900 */
[----:B------:R-:W-:Y:S05]  /*6bd0*/  BRA `(.L_x_36058) ;  /* 0x0000000800a47947 */ /* 0x000fea0003800000 */
.L_x_36101:
[----:B------:R-:W2:Y:S02]  /*6be0*/  LDG.E.64 R4, desc[UR36][R4.64] ;  /* 0x0000002404047981 */ /* 0x000ea4000c1e1b00 */
[----:B--2---:R0:W1:Y:S01]  /*6bf0*/  F2I.S64.F64.TRUNC R24, R4 ;  /* 0x0000000400187311 */ /* 0x004062000030d900 */
[----:B------:R-:W-:Y:S05]  /*6c00*/  BRA `(.L_x_36058) ;  /* 0x0000000800987947 */ /* 0x000fea0003800000 */
.L_x_36092:
        /* <DEDUP_REMOVED lines=13> */
.L_x_36105:
[----:B------:R-:W2:Y:S02]  /*6ce0*/  LDG.E.64 R4, desc[UR36][R4.64] ;  /* 0x0000002404047981 */ /* 0x000ea4000c1e1b00 */
[----:B--2---:R0:W1:Y:S01]  /*6cf0*/  F2I.S64.F64.TRUNC R24, R4 ;  /* 0x0000000400187311 */ /* 0x004062000030d900 */
[----:B------:R-:W-:Y:S05]  /*6d00*/  BRA `(.L_x_36058) ;  /* 0x0000000800587947 */ /* 0x000fea0003800000 */
.L_x_36104:
        /* <DEDUP_REMOVED lines=27> */
.L_x_36107:
        /* <DEDUP_REMOVED lines=14> */
.L_x_36106:
[----:B------:R-:W2:Y:S02]  /*6fa0*/  LDG.E.U16 R24, desc[UR36][R4.64] ;  /* 0x0000002404187981 */ /* 0x000ea4000c1e1500 */
[----:B--2---:R-:W-:-:S06]  /*6fb0*/  IMAD.U32 R24, R24, 0x10000, RZ ;  /* 0x0001000018187824 */ /* 0x004fcc00078e00ff */
[----:B------:R-:W0:Y:S01]  /*6fc0*/  F2I.S64.TRUNC R24, R24 ;  /* 0x0000001800187311 */ /* 0x000e22000020d900 */
[----:B------:R-:W-:Y:S05]  /*6fd0*/  BRA `(.L_x_36058) ;  /* 0x0000000400a47947 */ /* 0x000fea0003800000 */
.L_x_36103:
        /* <DEDUP_REMOVED lines=11> */
.L_x_36110:
        /* <DEDUP_REMOVED lines=21> */
.L_x_36114:
[----:B------:R-:W-:Y:S05]  /*71e0*/  BSYNC B1 ;  /* 0x0000000000017941 */ /* 0x000fea0003800000 */
.L_x_36113:
[----:B------:R-:W-:Y:S01]  /*71f0*/  IMAD.SHL.U32 R3, R3, 0x100000, RZ ;  /* 0x0010000003037824 */ /* 0x000fe200078e00ff */
[----:B------:R-:W-:-:S04]  /*7200*/  LEA R5, R0, 0x3b800000, 0x17 ;  /* 0x3b80000000057811 */ /* 0x000fc800078eb8ff */
[----:B------:R-:W-:-:S07]  /*7210*/  LOP3.LUT R24, R5, R3, R24, 0xfe, !PT ;  /* 0x0000000305187212 */ /* 0x000fce00078efe18 */
.L_x_36112:
[----:B------:R-:W-:Y:S05]  /*7220*/  BSYNC B0 ;  /* 0x0000000000007941 */ /* 0x000fea0003800000 */
.L_x_36111:
[----:B------:R-:W0:Y:S01]  /*7230*/  F2I.S64.TRUNC R24, R24 ;  /* 0x0000001800187311 */ /* 0x000e22000020d900 */
[----:B------:R-:W-:Y:S05]  /*7240*/  BRA `(.L_x_36058) ;  /* 0x0000000400087947 */ /* 0x000fea0003800000 */
.L_x_36109:
        /* <DEDUP_REMOVED lines=21> */
.L_x_36118:
[----:B------:R-:W-:Y:S05]  /*73a0*/  BSYNC B1 ;  /* 0x0000000000017941 */ /* 0x000fea0003800000 */
.L_x_36117:
[----:B------:R-:W-:Y:S01]  /*73b0*/  IMAD.SHL.U32 R3, R3, 0x200000, RZ ;  /* 0x0020000003037824 */ /* 0x000fe200078e00ff */
[----:B------:R-:W-:-:S04]  /*73c0*/  LEA R5, R0, 0x37800000, 0x17 ;  /* 0x3780000000057811 */ /* 0x000fc800078eb8ff */
[----:B------:R-:W-:-:S07]  /*73d0*/  LOP3.LUT R24, R5, R3, R24, 0xfe, !PT ;  /* 0x0000000305187212 */ /* 0x000fce00078efe18 */
.L_x_36116:
[----:B------:R-:W-:Y:S05]  /*73e0*/  BSYNC B0 ;  /* 0x0000000000007941 */ /* 0x000fea0003800000 */
.L_x_36115:
[----:B------:R-:W0:Y:S01]  /*73f0*/  F2I.S64.TRUNC R24, R24 ;  /* 0x0000001800187311 */ /* 0x000e22000020d900 */
[----:B------:R-:W-:Y:S05]  /*7400*/  BRA `(.L_x_36058) ;  /* 0x0000000000987947 */ /* 0x000fea0003800000 */
.L_x_36108:
        /* <DEDUP_REMOVED lines=14> */
.L_x_36122:
[----:B------:R-:W-:Y:S05]  /*74f0*/  BSYNC B0 ;  /* 0x0000000000007941 */ /* 0x000fea0003800000 */
.L_x_36121:
[----:B------:R-:W0:Y:S01]  /*7500*/  F2I.S64.TRUNC R24, R24 ;  /* 0x0000001800187311 */ /* 0x000e22000020d900 */
[----:B------:R-:W-:Y:S05]  /*7510*/  BRA `(.L_x_36058) ;  /* 0x0000000000547947 */ /* 0x000fea0003800000 */
.L_x_36096:
        /* <DEDUP_REMOVED lines=16> */
.L_x_36123:
[----:B------:R-:W-:Y:S05]  /*7620*/  BRA `(.L_x_36058) ;  /* 0x0000000000107947 */ /* 0x000fea0003800000 */
.L_x_36120:
[----:B------:R0:W5:Y:S01]  /*7630*/  LDG.E.64 R24, desc[UR36][R4.64] ;  /* 0x0000002404187981 */ /* 0x000162000c1e1b00 */
[----:B------:R-:W-:Y:S05]  /*7640*/  BRA `(.L_x_36058) ;  /* 0x0000000000087947 */ /* 0x000fea0003800000 */
.L_x_36119:
[----:B------:R0:W5:Y:S01]  /*7650*/  LDG.E R24, desc[UR36][R4.64] ;  /* 0x0000002404187981 */ /* 0x000162000c1e1900 */
[----:B------:R-:W-:-:S07]  /*7660*/  IMAD.MOV.U32 R25, RZ, RZ, RZ ;  /* 0x000000ffff197224 */ /* 0x000fce00078e00ff */
.L_x_36058:
[----:B------:R-:W-:Y:S05]  /*7670*/  BSYNC B6 ;  /* 0x0000000000067941 */ /* 0x000fea0003800000 */
.L_x_36057:
[----:B------:R-:W4:Y:S01]  /*7680*/  S2R R33, SR_TID.X ;  /* 0x0000000000217919 */ /* 0x000f220000002100 */
[----:B0123-5:R-:W-:Y:S01]  /*7690*/  ISETP.GT.U32.AND P2, PT, R36, R26, PT ;  /* 0x0000001a2400720c */ /* 0x02ffe20003f44070 */
[----:B------:R-:W0:Y:S01]  /*76a0*/  LDC.U8 R32, c[0x0][0x240] ;  /* 0x00009000ff207b82 */ /* 0x000e220000000000 */
[----:B------:R-:W-:Y:S01]  /*76b0*/  ISETP.GT.U32.AND P3, PT, R22, R18, PT ;  /* 0x000000121600720c */ /* 0x000fe20003f64070 */
[----:B------:R-:W-:Y:S01]  /*76c0*/  BSSY B6, `(.L_x_36124) ;  /* 0x00000fa000067945 */ /* 0x000fe20003800000 */
[CC--:B------:R-:W-:Y:S02]  /*76d0*/  ISETP.GT.AND.EX P2, PT, R37.reuse, R27.reuse, PT, P2 ;  /* 0x0000001b2500720c */ /* 0x0c0fe40003f44320 */
[----:B----4-:R-:W-:Y:S02]  /*76e0*/  ISETP.GT.U32.AND P1, PT, R30, R28, PT ;  /* 0x0000001c1e00720c */ /* 0x010fe40003f24070 */
[----:B------:R-:W-:Y:S02]  /*76f0*/  SEL R26, R36, R26, P2 ;  /* 0x0000001a241a7207 */ /* 0x000fe40001000000 */
[----:B------:R-:W-:-:S02]  /*7700*/  SEL R27, R37, R27, P2 ;  /* 0x0000001b251b7207 */ /* 0x000fc40001000000 */
[----:B------:R-:W-:Y:S02]  /*7710*/  ISETP.GT.AND.EX P2, PT, R23, R19, PT, P3 ;  /* 0x000000131700720c */ /* 0x000fe40003f44330 */
[----:B------:R-:W-:Y:S02]  /*7720*/  ISETP.GT.U32.AND P0, PT, R16, R24, PT ;  /* 0x000000181000720c */ /* 0x000fe40003f04070 */
[----:B------:R-:W-:Y:S02]  /*7730*/  ISETP.GT.AND.EX P1, PT, R31, R29, PT, P1 ;  /* 0x0000001d1f00720c */ /* 0x000fe40003f24310 */
[----:B------:R-:W-:Y:S02]  /*7740*/  ISETP.GT.AND.EX P0, PT, R17, R25, PT, P0 ;  /* 0x000000191100720c */ /* 0x000fe40003f04300 */
        /* <DEDUP_REMOVED lines=30> */
.L_x_36129:
[----:B------:R0:W-:Y:S01]  /*7930*/  STG.E.U8 desc[UR36][R8.64], R3 ;  /* 0x0000000308007986 */ /* 0x0001e2000c101124 */
[----:B------:R-:W-:Y:S05]  /*7940*/  BRA `(.L_x_36125) ;  /* 0x0000000c00447947 */ /* 0x000fea0003800000 */
.L_x_36128:
        /* <DEDUP_REMOVED lines=8> */
.L_x_36132:
[----:B------:R0:W-:Y:S01]  /*79d0*/  STG.E desc[UR36][R8.64], R3 ;  /* 0x0000000308007986 */ /* 0x0001e2000c101924 */
[----:B------:R-:W-:Y:S05]  /*79e0*/  BRA `(.L_x_36125) ;  /* 0x0000000c001c7947 */ /* 0x000fea0003800000 */
.L_x_36131:
[----:B------:R0:W-:Y:S01]  /*79f0*/  STG.E.U16 desc[UR36][R8.64], R3 ;  /* 0x0000000308007986 */ /* 0x0001e2000c101524 */
[----:B------:R-:W-:Y:S05]  /*7a00*/  BRA `(.L_x_36125) ;  /* 0x0000000c00147947 */ /* 0x000fea0003800000 */
.L_x_36127:
        /* <DEDUP_REMOVED lines=9> */
.L_x_36134:
[----:B------:R-:W0:Y:S02]  /*7aa0*/  I2F.S64 R0, R4 ;  /* 0x0000000400007312 */ /* 0x000e240000301400 */
[----:B0-----:R-:W-:-:S05]  /*7ab0*/  F2FP.F16.F32.PACK_AB R0, RZ, R0 ;  /* 0x00000000ff00723e */ /* 0x001fca00000000ff */
[----:B------:R1:W-:Y:S01]  /*7ac0*/  STG.E.U16 desc[UR36][R8.64], R0 ;  /* 0x0000000008007986 */ /* 0x0003e2000c101524 */
[----:B------:R-:W-:Y:S05]  /*7ad0*/  BRA `(.L_x_36125) ;  /* 0x0000000800e07947 */ /* 0x000fea0003800000 */
.L_x_36133:
        /* <DEDUP_REMOVED lines=10> */
.L_x_36136:
[----:B------:R-:W0:Y:S02]  /*7b80*/  I2F.S64 R4, R4 ;  /* 0x0000000400047312 */ /* 0x000e240000301400 */
[----:B0-----:R-:W-:-:S04]  /*7b90*/  F2FP.F16.F32.PACK_AB R3, RZ, R4 ;  /* 0x00000004ff03723e */ /* 0x001fc800000000ff */
[----:B------:R-:W-:-:S05]  /*7ba0*/  PRMT R3, R3, 0x5410, RZ ;  /* 0x0000541003037816 */ /* 0x000fca00000000ff */
[----:B------:R4:W-:Y:S01]  /*7bb0*/  STG.E desc[UR36][R8.64], R3 ;  /* 0x0000000308007986 */ /* 0x0009e2000c101924 */
[----:B------:R-:W-:Y:S05]  /*7bc0*/  BRA `(.L_x_36125) ;  /* 0x0000000800a47947 */ /* 0x000fea0003800000 */
.L_x_36135:
[----:B------:R-:W0:Y:S02]  /*7bd0*/  I2F.F64.S64 R4, R4 ;  /* 0x0000000400047312 */ /* 0x000e240000301c00 */
[----:B0-----:R0:W-:Y:S01]  /*7be0*/  STG.E.64 desc[UR36][R8.64], R4 ;  /* 0x0000000408007986 */ /* 0x0011e2000c101b24 */
[----:B------:R-:W-:Y:S05]  /*7bf0*/  BRA `(.L_x_36125) ;  /* 0x0000000800987947 */ /* 0x000fea0003800000 */
.L_x_36126:
        /* <DEDUP_REMOVED lines=13> */
.L_x_36139:
[----:B------:R-:W0:Y:S01]  /*7cd0*/  I2F.F64.S64 R4, R4 ;  /* 0x0000000400047312 */ /* 0x000e220000301c00 */
[----:B------:R-:W-:-:S05]  /*7ce0*/  CS2R R6, SRZ ;  /* 0x0000000000067805 */ /* 0x000fca000001ff00 */
[----:B0-----:R0:W-:Y:S01]  /*7cf0*/  STG.E.128 desc[UR36][R8.64], R4 ;  /* 0x0000000408007986 */ /* 0x0011e2000c101d24 */
[----:B------:R-:W-:Y:S05]  /*7d00*/  BRA `(.L_x_36125) ;  /* 0x0000000800547947 */ /* 0x000fea0003800000 */
.L_x_36138:
        /* <DEDUP_REMOVED lines=21> */
.L_x_36143:
[----:B------:R-:W-:Y:S05]  /*7e60*/  BSYNC B0 ;  /* 0x0000000000007941 */ /* 0x000fea0003800000 */
.L_x_36142:
[----:B------:R-:W-:-:S05]  /*7e70*/  LOP3.LUT R7, R0, R7, RZ, 0xfc, !PT ;  /* 0x0000000700077212 */ /* 0x000fca00078efcff */
[----:B------:R0:W-:Y:S01]  /*7e80*/  STG.E.U8 desc[UR36][R8.64], R7 ;  /* 0x0000000708007986 */ /* 0x0001e2000c101124 */
[----:B------:R-:W-:Y:S05]  /*7e90*/  BRA `(.L_x_36125) ;  /* 0x0000000400f07947 */ /* 0x000fea0003800000 */
.L_x_36141:
        /* <DEDUP_REMOVED lines=13> */
.L_x_36145:
[----:B------:R-:W-:Y:S01]  /*7f70*/  IMAD.MOV.U32 R0, RZ, RZ, 0x7f ;  /* 0x0000007fff007424 */ /* 0x000fe200078e00ff */
[----:B------:R-:W-:-:S04]  /*7f80*/  ISETP.GT.U32.AND P0, PT, R3, 0x7f800000, PT ;  /* 0x7f8000000300780c */ /* 0x000fc80003f04070 */
[----:B------:R-:W-:-:S09]  /*7f90*/  SEL R0, R0, 0x7c, P0 ;  /* 0x0000007c00007807 */ /* 0x000fd20000000000 */
.L_x_36146:
[----:B------:R-:W-:Y:S05]  /*7fa0*/  BSYNC B0 ;  /* 0x0000000000007941 */ /* 0x000fea0003800000 */
.L_x_36144:
[----:B------:R-:W-:-:S04]  /*7fb0*/  LOP3.LUT R3, R5, 0x80000000, RZ, 0xc0, !PT ;  /* 0x8000000005037812 */ /* 0x000fc800078ec0ff */
[----:B------:R-:W-:-:S04]  /*7fc0*/  SHF.R.U32.HI R3, RZ, 0x18, R3 ;  /* 0x00000018ff037819 */ /* 0x000fc80000011603 */
[----:B------:R-:W-:-:S05]  /*7fd0*/  LOP3.LUT R3, R0, R3, RZ, 0xfc, !PT ;  /* 0x0000000300037212 */ /* 0x000fca00078efcff */
[----:B------:R0:W-:Y:S01]  /*7fe0*/  STG.E.U8 desc[UR36][R8.64], R3 ;  /* 0x0000000308007986 */ /* 0x0001e2000c101124 */
[----:B------:R-:W-:Y:S05]  /*7ff0*/  BRA `(.L_x_36125) ;  /* 0x0000000400987947 */ /* 0x000fea0003800000 */
.L_x_36140:
[----:B------:R-:W0:Y:S02]  /*8000*/  I2F.S64 R0, R4 ;  /* 0x0000000400007312 */ /* 0x000e240000301400 */
[----:B0-----:R-:W-:-:S05]  /*8010*/  F2FP.BF16.F32.PACK_AB R0, RZ, R0 ;  /* 0x00000000ff00723e */ /* 0x001fca00000010ff */
[----:B------:R0:W-:Y:S01]  /*8020*/  STG.E.U16 desc[UR36][R8.64], R0 ;  /* 0x0000000008007986 */ /* 0x0001e2000c101524 */
[----:B------:R-:W-:Y:S05]  /*8030*/  BRA `(.L_x_36125) ;  /* 0x0000000400887947 */ /* 0x000fea0003800000 */
.L_x_36137:
        /* <DEDUP_REMOVED lines=10> */
.L_x_36149:
        /* <DEDUP_REMOVED lines=17> */
.L_x_36152:
[----:B------:R-:W-:-:S04]  /*81f0*/  LOP3.LUT R0, R5, 0x80000000, RZ, 0xc0, !PT ;  /* 0x8000000005007812 */ /* 0x000fc800078ec0ff */
[----:B------:R-:W-:-:S04]  /*8200*/  SHF.R.U32.HI R0, RZ, 0x18, R0 ;  /* 0x00000018ff007819 */ /* 0x000fc80000011600 */
[----:B------:R-:W-:-:S07]  /*8210*/  LOP3.LUT R0, R3, R0, RZ, 0xfc, !PT ;  /* 0x0000000003007212 */ /* 0x000fce00078efcff */
.L_x_36151:
[----:B------:R-:W-:Y:S05]  /*8220*/  BSYNC B0 ;  /* 0x0000000000007941 */ /* 0x000fea0003800000 */
.L_x_36150:
[----:B------:R0:W-:Y:S01]  /*8230*/  STG.E.U8 desc[UR36][R8.64], R0 ;  /* 0x0000000008007986 */ /* 0x0001e2000c101124 */
[----:B------:R-:W-:Y:S05]  /*8240*/  BRA `(.L_x_36125) ;  /* 0x0000000400047947 */ /* 0x000fea0003800000 */
.L_x_36148:
        /* <DEDUP_REMOVED lines=17> */
.L_x_36155:
[----:B------:R-:W-:-:S04]  /*8360*/  LOP3.LUT R0, R5, 0x80000000, RZ, 0xc0, !PT ;  /* 0x8000000005007812 */ /* 0x000fc800078ec0ff */
[----:B------:R-:W-:-:S04]  /*8370*/  SHF.R.U32.HI R0, RZ, 0x18, R0 ;  /* 0x00000018ff007819 */ /* 0x000fc80000011600 */
[----:B------:R-:W-:-:S07]  /*8380*/  LOP3.LUT R0, R3, R0, RZ, 0xfc, !PT ;  /* 0x0000000003007212 */ /* 0x000fce00078efcff */
.L_x_36154:
[----:B------:R-:W-:Y:S05]  /*8390*/  BSYNC B0 ;  /* 0x0000000000007941 */ /* 0x000fea0003800000 */
.L_x_36153:
[----:B------:R0:W-:Y:S01]  /*83a0*/  STG.E.U8 desc[UR36][R8.64], R0 ;  /* 0x0000000008007986 */ /* 0x0001e2000c101124 */
[----:B------:R-:W-:Y:S05]  /*83b0*/  BRA `(.L_x_36125) ;  /* 0x0000000000a87947 */ /* 0x000fea0003800000 */
.L_x_36147:
        /* <DEDUP_REMOVED lines=22> */
.L_x_36130:
        /* <DEDUP_REMOVED lines=16> */
.L_x_36158:
[----:B------:R-:W-:Y:S05]  /*8620*/  BRA `(.L_x_36125) ;  /* 0x00000000000c7947 */ /* 0x000fea0003800000 */
.L_x_36157:
[----:B------:R0:W-:Y:S01]  /*8630*/  STG.E.64 desc[UR36][R8.64], R4 ;  /* 0x0000000408007986 */ /* 0x0001e2000c101b24 */
[----:B------:R-:W-:Y:S05]  /*8640*/  BRA `(.L_x_36125) ;  /* 0x0000000000047947 */ /* 0x000fea0003800000 */
.L_x_36156:
[----:B------:R0:W-:Y:S02]  /*8650*/  STG.E desc[UR36][R8.64], R3 ;  /* 0x0000000308007986 */ /* 0x0001e4000c101924 */
.L_x_36125:
[----:B------:R-:W-:Y:S05]  /*8660*/  BSYNC B6 ;  /* 0x0000000000067941 */ /* 0x000fea0003800000 */
.L_x_36124:
        /* <DEDUP_REMOVED lines=23> */
.L_x_36164:
[----:B------:R0:W-:Y:S01]  /*87e0*/  STG.E.U8 desc[UR36][R8.64], R26 ;  /* 0x0000001a08007986 */ /* 0x0001e2000c101124 */
[----:B------:R-:W-:Y:S05]  /*87f0*/  BRA `(.L_x_36166) ;  /* 0x0000000c004c7947 */ /* 0x000fea0003800000 */
.L_x_36163:
        /* <DEDUP_REMOVED lines=8> */
.L_x_36168:
[----:B------:R0:W-:Y:S01]  /*8880*/  STG.E desc[UR36][R8.64], R26 ;  /* 0x0000001a08007986 */ /* 0x0001e2000c101924 */
[----:B------:R-:W-:Y:S05]  /*8890*/  BRA `(.L_x_36166) ;  /* 0x0000000c00247947 */ /* 0x000fea0003800000 */
.L_x_36167:
[----:B------:R0:W-:Y:S01]  /*88a0*/  STG.E.U16 desc[UR36][R8.64], R26 ;  /* 0x0000001a08007986 */ /* 0x0001e2000c101524 */
[----:B------:R-:W-:Y:S05]  /*88b0*/  BRA `(.L_x_36166) ;  /* 0x0000000c001c7947 */ /* 0x000fea0003800000 */
.L_x_36162:
        /* <DEDUP_REMOVED lines=9> */
.L_x_36170:
[----:B------:R-:W0:Y:S02]  /*8950*/  I2F.S64 R0, R26 ;  /* 0x0000001a00007312 */ /* 0x000e240000301400 */
[----:B0-----:R-:W-:-:S05]  /*8960*/  F2FP.F16.F32.PACK_AB R0, RZ, R0 ;  /* 0x00000000ff00723e */ /* 0x001fca00000000ff */
[----:B------:R0:W-:Y:S01]  /*8970*/  STG.E.U16 desc[UR36][R8.64], R0 ;  /* 0x0000000008007986 */ /* 0x0001e2000c101524 */
[----:B------:R-:W-:Y:S05]  /*8980*/  BRA `(.L_x_36166) ;  /* 0x0000000800e87947 */ /* 0x000fea0003800000 */
.L_x_36169:
        /* <DEDUP_REMOVED lines=10> */
.L_x_36172:
[----:B------:R-:W0:Y:S02]  /*8a30*/  I2F.S64 R26, R26 ;  /* 0x0000001a001a7312 */ /* 0x000e240000301400 */
[----:B0-----:R-:W-:-:S04]  /*8a40*/  F2FP.F16.F32.PACK_AB R3, RZ, R26 ;  /* 0x0000001aff03723e */ /* 0x001fc800000000ff */
[----:B------:R-:W-:-:S05]  /*8a50*/  PRMT R3, R3, 0x5410, RZ ;  /* 0x0000541003037816 */ /* 0x000fca00000000ff */
[----:B------:R3:W-:Y:S01]  /*8a60*/  STG.E desc[UR36][R8.64], R3 ;  /* 0x0000000308007986 */ /* 0x0007e2000c101924 */
[----:B------:R-:W-:Y:S05]  /*8a70*/  BRA `(.L_x_36166) ;  /* 0x0000000800ac7947 */ /* 0x000fea0003800000 */
.L_x_36171:
[----:B------:R-:W0:Y:S02]  /*8a80*/  I2F.F64.S64 R26, R26 ;  /* 0x0000001a001a7312 */ /* 0x000e240000301c00 */
[----:B0-----:R4:W-:Y:S01]  /*8a90*/  STG.E.64 desc[UR36][R8.64], R26 ;  /* 0x0000001a08007986 */ /* 0x0019e2000c101b24 */
[----:B------:R-:W-:Y:S05]  /*8aa0*/  BRA `(.L_x_36166) ;  /* 0x0000000800a07947 */ /* 0x000fea0003800000 */
.L_x_36161:
        /* <DEDUP_REMOVED lines=13> */
.L_x_36175:
[----:B------:R-:W0:Y:S01]  /*8b80*/  I2F.F64.S64 R4, R26 ;  /* 0x0000001a00047312 */ /* 0x000e220000301c00 */
[----:B------:R-:W-:-:S05]  /*8b90*/  CS2R R6, SRZ ;  /* 0x0000000000067805 */ /* 0x000fca000001ff00 */
[----:B0-----:R0:W-:Y:S01]  /*8ba0*/  STG.E.128 desc[UR36][R8.64], R4 ;  /* 0x0000000408007986 */ /* 0x0011e2000c101d24 */
[----:B------:R-:W-:Y:S05]  /*8bb0*/  BRA `(.L_x_36166) ;  /* 0x00000008005c7947 */ /* 0x000fea0003800000 */
.L_x_36174:
        /* <DEDUP_REMOVED lines=21> */
.L_x_36179:
[----:B------:R-:W-:Y:S05]  /*8d10*/  BSYNC B0 ;  /* 0x0000000000007941 */ /* 0x000fea0003800000 */
.L_x_36178:
[----:B------:R-:W-:-:S05]  /*8d20*/  LOP3.LUT R5, R0, R5, RZ, 0xfc, !PT ;  /* 0x0000000500057212 */ /* 0x000fca00078efcff */
[----:B------:R0:W-:Y:S01]  /*8d30*/  STG.E.U8 desc[UR36][R8.64], R5 ;  /* 0x0000000508007986 */ /* 0x0001e2000c101124 */
[----:B------:R-:W-:Y:S05]  /*8d40*/  BRA `(.L_x_36166) ;  /* 0x0000000400f87947 */ /* 0x000fea0003800000 */
.L_x_36177:
        /* <DEDUP_REMOVED lines=13> */
.L_x_36181:
[----:B------:R-:W-:Y:S01]  /*8e20*/  IMAD.MOV.U32 R0, RZ, RZ, 0x7f ;  /* 0x0000007fff007424 */ /* 0x000fe200078e00ff */
[----:B------:R-:W-:-:S04]  /*8e30*/  ISETP.GT.U32.AND P0, PT, R3, 0x7f800000, PT ;  /* 0x7f8000000300780c */ /* 0x000fc80003f04070 */
[----:B------:R-:W-:-:S09]  /*8e40*/  SEL R0, R0, 0x7c, P0 ;  /* 0x0000007c00007807 */ /* 0x000fd20000000000 */
.L_x_36182:
[----:B------:R-:W-:Y:S05]  /*8e50*/  BSYNC B0 ;  /* 0x0000000000007941 */ /* 0x000fea0003800000 */
.L_x_36180:
[----:B------:R-:W-:-:S04]  /*8e60*/  LOP3.LUT R3, R27, 0x80000000, RZ, 0xc0, !PT ;  /* 0x800000001b037812 */ /* 0x000fc800078ec0ff */
[----:B------:R-:W-:-:S04]  /*8e70*/  SHF.R.U32.HI R3, RZ, 0x18, R3 ;  /* 0x00000018ff037819 */ /* 0x000fc80000011603 */
[----:B------:R-:W-:-:S05]  /*8e80*/  LOP3.LUT R3, R0, R3, RZ, 0xfc, !PT ;  /* 0x0000000300037212 */ /* 0x000fca00078efcff */
[----:B------:R0:W-:Y:S01]  /*8e90*/  STG.E.U8 desc[UR36][R8.64], R3 ;  /* 0x0000000308007986 */ /* 0x0001e2000c101124 */
[----:B------:R-:W-:Y:S05]  /*8ea0*/  BRA `(.L_x_36166) ;  /* 0x0000000400a07947 */ /* 0x000fea0003800000 */
.L_x_36176:
[----:B------:R-:W0:Y:S02]  /*8eb0*/  I2F.S64 R0, R26 ;  /* 0x0000001a00007312 */ /* 0x000e240000301400 */
[----:B0-----:R-:W-:-:S05]  /*8ec0*/  F2FP.BF16.F32.PACK_AB R0, RZ, R0 ;  /* 0x00000000ff00723e */ /* 0x001fca00000010ff */
[----:B------:R0:W-:Y:S01]  /*8ed0*/  STG.E.U16 desc[UR36][R8.64], R0 ;  /* 0x0000000008007986 */ /* 0x0001e2000c101524 */
[----:B------:R-:W-:Y:S05]  /*8ee0*/  BRA `(.L_x_36166) ;  /* 0x0000000400907947 */ /* 0x000fea0003800000 */
.L_x_36173:
        /* <DEDUP_REMOVED lines=10> */
.L_x_36185:
        /* <DEDUP_REMOVED lines=17> */
.L_x_36188:
[----:B------:R-:W-:-:S04]  /*90a0*/  LOP3.LUT R3, R27, 0x80000000, RZ, 0xc0, !PT ;  /* 0x800000001b037812 */ /* 0x000fc800078ec0ff */
[----:B------:R-:W-:-:S04]  /*90b0*/  SHF.R.U32.HI R3, RZ, 0x18, R3 ;  /* 0x00000018ff037819 */ /* 0x000fc80000011603 */
[----:B------:R-:W-:-:S04]  /*90c0*/  LOP3.LUT R0, R0, R3, RZ, 0xfc, !PT ;  /* 0x0000000300007212 */ /* 0x000fc800078efcff */
[----:B------:R-:W-:-:S07]  /*90d0*/  PRMT R4, R0, 0x7610, R4 ;  /* 0x0000761000047816 */ /* 0x000fce0000000004 */
.L_x_36187:
[----:B------:R-:W-:Y:S05]  /*90e0*/  BSYNC B0 ;  /* 0x0000000000007941 */ /* 0x000fea0003800000 */
.L_x_36186:
[----:B------:R0:W-:Y:S01]  /*90f0*/  STG.E.U8 desc[UR36][R8.64], R4 ;  /* 0x0000000408007986 */ /* 0x0001e2000c101124 */
[----:B------:R-:W-:Y:S05]  /*9100*/  BRA `(.L_x_36166) ;  /* 0x0000000400087947 */ /* 0x000fea0003800000 */
.L_x_36184:
        /* <DEDUP_REMOVED lines=17> */
.L_x_36191:
[----:B------:R-:W-:-:S04]  /*9220*/  LOP3.LUT R3, R27, 0x80000000, RZ, 0xc0, !PT ;  /* 0x800000001b037812 */ /* 0x000fc800078ec0ff */
[----:B------:R-:W-:-:S04]  /*9230*/  SHF.R.U32.HI R3, RZ, 0x18, R3 ;  /* 0x00000018ff037819 */ /* 0x000fc80000011603 */
[----:B------:R-:W-:-:S04]  /*9240*/  LOP3.LUT R0, R0, R3, RZ, 0xfc, !PT ;  /* 0x0000000300007212 */ /* 0x000fc800078efcff */
[----:B------:R-:W-:-:S07]  /*9250*/  PRMT R4, R0, 0x7610, R4 ;  /* 0x0000761000047816 */ /* 0x000fce0000000004 */
.L_x_36190:
[----:B------:R-:W-:Y:S05]  /*9260*/  BSYNC B0 ;  /* 0x0000000000007941 */ /* 0x000fea0003800000 */
.L_x_36189:
[----:B------:R0:W-:Y:S01]  /*9270*/  STG.E.U8 desc[UR36][R8.64], R4 ;  /* 0x0000000408007986 */ /* 0x0001e2000c101124 */
[----:B------:R-:W-:Y:S05]  /*9280*/  BRA `(.L_x_36166) ;  /* 0x0000000000a87947 */ /* 0x000fea0003800000 */
.L_x_36183:
        /* <DEDUP_REMOVED lines=22> */
.L_x_36165:
        /* <DEDUP_REMOVED lines=16> */
.L_x_36194:
[----:B------:R-:W-:Y:S05]  /*94f0*/  BRA `(.L_x_36166) ;  /* 0x00000000000c7947 */ /* 0x000fea0003800000 */
.L_x_36193:
[----:B------:R0:W-:Y:S01]  /*9500*/  STG.E.64 desc[UR36][R8.64], R26 ;  /* 0x0000001a08007986 */ /* 0x0001e2000c101b24 */
[----:B------:R-:W-:Y:S05]  /*9510*/  BRA `(.L_x_36166) ;  /* 0x0000000000047947 */ /* 0x000fea0003800000 */
.L_x_36192:
[----:B------:R0:W-:Y:S02]  /*9520*/  STG.E desc[UR36][R8.64], R26 ;  /* 0x0000001a08007986 */ /* 0x0001e4000c101924 */
.L_x_36166:
        /* <DEDUP_REMOVED lines=23> */
.L_x_36198:
[----:B------:R0:W-:Y:S01]  /*96a0*/  STG.E.U8 desc[UR36][R4.64], R18 ;  /* 0x0000001204007986 */ /* 0x0001e2000c101124 */
[----:B------:R-:W-:Y:S05]  /*96b0*/  BRA `(.L_x_36200) ;  /* 0x0000000c00447947 */ /* 0x000fea0003800000 */
.L_x_36197:
        /* <DEDUP_REMOVED lines=8> */
.L_x_36202:
[----:B------:R0:W-:Y:S01]  /*9740*/  STG.E desc[UR36][R4.64], R18 ;  /* 0x0000001204007986 */ /* 0x0001e2000c101924 */
[----:B------:R-:W-:Y:S05]  /*9750*/  BRA `(.L_x_36200) ;  /* 0x0000000c001c7947 */ /* 0x000fea0003800000 */
.L_x_36201:
[----:B------:R0:W-:Y:S01]  /*9760*/  STG.E.U16 desc[UR36][R4.64], R18 ;  /* 0x0000001204007986 */ /* 0x0001e2000c101524 */
[----:B------:R-:W-:Y:S05]  /*9770*/  BRA `(.L_x_36200) ;  /* 0x0000000c00147947 */ /* 0x000fea0003800000 */
.L_x_36196:
        /* <DEDUP_REMOVED lines=9> */
.L_x_36204:
[----:B------:R-:W0:Y:S02]  /*9810*/  I2F.S64 R0, R18 ;  /* 0x0000001200007312 */ /* 0x000e240000301400 */
[----:B0-----:R-:W-:-:S05]  /*9820*/  F2FP.F16.F32.PACK_AB R0, RZ, R0 ;  /* 0x00000000ff00723e */ /* 0x001fca00000000ff */
[----:B------:R0:W-:Y:S01]  /*9830*/  STG.E.U16 desc[UR36][R4.64], R0 ;  /* 0x0000000004007986 */ /* 0x0001e2000c101524 */
[----:B------:R-:W-:Y:S05]  /*9840*/  BRA `(.L_x_36200) ;  /* 0x0000000800e07947 */ /* 0x000fea0003800000 */
.L_x_36203:
        /* <DEDUP_REMOVED lines=10> */
.L_x_36206:
[----:B------:R-:W0:Y:S02]  /*98f0*/  I2F.S64 R18, R18 ;  /* 0x0000001200127312 */ /* 0x000e240000301400 */
[----:B0-----:R-:W-:-:S04]  /*9900*/  F2FP.F16.F32.PACK_AB R3, RZ, R18 ;  /* 0x00000012ff03723e */ /* 0x001fc800000000ff */
[----:B------:R-:W-:-:S05]  /*9910*/  PRMT R3, R3, 0x5410, RZ ;  /* 0x0000541003037816 */ /* 0x000fca00000000ff */
[----:B------:R3:W-:Y:S01]  /*9920*/  STG.E desc[UR36][R4.64], R3 ;  /* 0x0000000304007986 */ /* 0x0007e2000c101924 */
[----:B------:R-:W-:Y:S05]  /*9930*/  BRA `(.L_x_36200) ;  /* 0x0000000800a47947 */ /* 0x000fea0003800000 */
.L_x_36205:
[----:B------:R-:W0:Y:S02]  /*9940*/  I2F.F64.S64 R18, R18 ;  /* 0x0000001200127312 */ /* 0x000e240000301c00 */
[----:B0-----:R0:W-:Y:S01]  /*9950*/  STG.E.64 desc[UR36][R4.64], R18 ;  /* 0x0000001204007986 */ /* 0x0011e2000c101b24 */
[----:B------:R-:W-:Y:S05]  /*9960*/  BRA `(.L_x_36200) ;  /* 0x0000000800987947 */ /* 0x000fea0003800000 */
.L_x_36195:
        /* <DEDUP_REMOVED lines=13> */
.L_x_36209:
[----:B-1--4-:R-:W0:Y:S01]  /*9a40*/  I2F.F64.S64 R8, R18 ;  /* 0x0000001200087312 */ /* 0x012e220000301c00 */
[----:B------:R-:W-:-:S05]  /*9a50*/  CS2R R10, SRZ ;  /* 0x00000000000a7805 */ /* 0x000fca000001ff00 */
[----:B0-----:R0:W-:Y:S01]  /*9a60*/  STG.E.128 desc[UR36][R4.64], R8 ;  /* 0x0000000804007986 */ /* 0x0011e2000c101d24 */
[----:B------:R-:W-:Y:S05]  /*9a70*/  BRA `(.L_x_36200) ;  /* 0x0000000800547947 */ /* 0x000fea0003800000 */
.L_x_36208:
        /* <DEDUP_REMOVED lines=21> */
.L_x_36213:
[----:B------:R-:W-:Y:S05]  /*9bd0*/  BSYNC B0 ;  /* 0x0000000000007941 */ /* 0x000fea0003800000 */
.L_x_36212:
[----:B------:R-:W-:-:S05]  /*9be0*/  LOP3.LUT R7, R0, R7, RZ, 0xfc, !PT ;  /* 0x0000000700077212 */ /* 0x000fca00078efcff */
[----:B------:R0:W-:Y:S01]  /*9bf0*/  STG.E.U8 desc[UR36][R4.64], R7 ;  /* 0x0000000704007986 */ /* 0x0001e2000c101124 */
[----:B------:R-:W-:Y:S05]  /*9c00*/  BRA `(.L_x_36200) ;  /* 0x0000000400f07947 */ /* 0x000fea0003800000 */
.L_x_36211:
        /* <DEDUP_REMOVED lines=13> */
.L_x_36215:
[----:B------:R-:W-:Y:S01]  /*9ce0*/  IMAD.MOV.U32 R0, RZ, RZ, 0x7f ;  /* 0x0000007fff007424 */ /* 0x000fe200078e00ff */
[----:B------:R-:W-:-:S04]  /*9cf0*/  ISETP.GT.U32.AND P0, PT, R3, 0x7f800000, PT ;  /* 0x7f8000000300780c */ /* 0x000fc80003f04070 */
[----:B------:R-:W-:-:S09]  /*9d00*/  SEL R0, R0, 0x7c, P0 ;  /* 0x0000007c00007807 */ /* 0x000fd20000000000 */
.L_x_36216:
[----:B------:R-:W-:Y:S05]  /*9d10*/  BSYNC B0 ;  /* 0x0000000000007941 */ /* 0x000fea0003800000 */
.L_x_36214:
[----:B------:R-:W-:-:S04]  /*9d20*/  LOP3.LUT R3, R19, 0x80000000, RZ, 0xc0, !PT ;  /* 0x8000000013037812 */ /* 0x000fc800078ec0ff */
[----:B------:R-:W-:-:S04]  /*9d30*/  SHF.R.U32.HI R3, RZ, 0x18, R3 ;  /* 0x00000018ff037819 */ /* 0x000fc80000011603 */
[----:B------:R-:W-:-:S05]  /*9d40*/  LOP3.LUT R3, R0, R3, RZ, 0xfc, !PT ;  /* 0x0000000300037212 */ /* 0x000fca00078efcff */
[----:B------:R0:W-:Y:S01]  /*9d50*/  STG.E.U8 desc[UR36][R4.64], R3 ;  /* 0x0000000304007986 */ /* 0x0001e2000c101124 */
[----:B------:R-:W-:Y:S05]  /*9d60*/  BRA `(.L_x_36200) ;  /* 0x0000000400987947 */ /* 0x000fea0003800000 */
.L_x_36210:
[----:B------:R-:W0:Y:S02]  /*9d70*/  I2F.S64 R0, R18 ;  /* 0x0000001200007312 */ /* 0x000e240000301400 */
[----:B0-----:R-:W-:-:S05]  /*9d80*/  F2FP.BF16.F32.PACK_AB R0, RZ, R0 ;  /* 0x00000000ff00723e */ /* 0x001fca00000010ff */
[----:B------:R0:W-:Y:S01]  /*9d90*/  STG.E.U16 desc[UR36][R4.64], R0 ;  /* 0x0000000004007986 */ /* 0x0001e2000c101524 */
[----:B------:R-:W-:Y:S05]  /*9da0*/  BRA `(.L_x_36200) ;  /* 0x0000000400887947 */ /* 0x000fea0003800000 */
.L_x_36207:
        /* <DEDUP_REMOVED lines=10> */
.L_x_36219:
        /* <DEDUP_REMOVED lines=17> */
.L_x_36222:
[----:B------:R-:W-:-:S04]  /*9f60*/  LOP3.LUT R0, R19, 0x80000000, RZ, 0xc0, !PT ;  /* 0x8000000013007812 */ /* 0x000fc800078ec0ff */
[----:B------:R-:W-:-:S04]  /*9f70*/  SHF.R.U32.HI R0, RZ, 0x18, R0 ;  /* 0x00000018ff007819 */ /* 0x000fc80000011600 */
[----:B------:R-:W-:-:S07]  /*9f80*/  LOP3.LUT R0, R3, R0, RZ, 0xfc, !PT ;  /* 0x0000000003007212 */ /* 0x000fce00078efcff */
.L_x_36221:
[----:B------:R-:W-:Y:S05]  /*9f90*/  BSYNC B0 ;  /* 0x0000000000007941 */ /* 0x000fea0003800000 */
.L_x_36220:
[----:B------:R0:W-:Y:S01]  /*9fa0*/  STG.E.U8 desc[UR36][R4.64], R0 ;  /* 0x0000000004007986 */ /* 0x0001e2000c101124 */
[----:B------:R-:W-:Y:S05]  /*9fb0*/  BRA `(.L_x_36200) ;  /* 0x0000000400047947 */ /* 0x000fea0003800000 */
.L_x_36218:
        /* <DEDUP_REMOVED lines=17> */
.L_x_36225:
[----:B------:R-:W-:-:S04]  /*a0d0*/  LOP3.LUT R0, R19, 0x80000000, RZ, 0xc0, !PT ;  /* 0x8000000013007812 */ /* 0x000fc800078ec0ff */
[----:B------:R-:W-:-:S04]  /*a0e0*/  SHF.R.U32.HI R0, RZ, 0x18, R0 ;  /* 0x00000018ff007819 */ /* 0x000fc80000011600 */
[----:B------:R-:W-:-:S07]  /*a0f0*/  LOP3.LUT R0, R3, R0, RZ, 0xfc, !PT ;  /* 0x0000000003007212 */ /* 0x000fce00078efcff */
.L_x_36224:
[----:B------:R-:W-:Y:S05]  /*a100*/  BSYNC B0 ;  /* 0x0000000000007941 */ /* 0x000fea0003800000 */
.L_x_36223:
[----:B------:R0:W-:Y:S01]  /*a110*/  STG.E.U8 desc[UR36][R4.64], R0 ;  /* 0x0000000004007986 */ /* 0x0001e2000c101124 */
[----:B------:R-:W-:Y:S05]  /*a120*/  BRA `(.L_x_36200) ;  /* 0x0000000000a87947 */ /* 0x000fea0003800000 */
.L_x_36217:
        /* <DEDUP_REMOVED lines=22> */
.L_x_36199:
        /* <DEDUP_REMOVED lines=16> */
.L_x_36228:
[----:B------:R-:W-:Y:S05]  /*a390*/  BRA `(.L_x_36200) ;  /* 0x00000000000c7947 */ /* 0x000fea0003800000 */
.L_x_36227:
[----:B------:R0:W-:Y:S01]  /*a3a0*/  STG.E.64 desc[UR36][R4.64], R18 ;  /* 0x0000001204007986 */ /* 0x0001e2000c101b24 */
[----:B------:R-:W-:Y:S05]  /*a3b0*/  BRA `(.L_x_36200) ;  /* 0x0000000000047947 */ /* 0x000fea0003800000 */
.L_x_36226:
[----:B------:R0:W-:Y:S02]  /*a3c0*/  STG.E desc[UR36][R4.64], R18 ;  /* 0x0000001204007986 */ /* 0x0001e4000c101924 */
.L_x_36200:
[----:B------:R-:W-:-:S07]  /*a3d0*/  VIADD R33, R33, 0x80 ;  /* 0x0000008021217836 */ /* 0x000fce0000000000 */
.L_x_36160:
[----:B------:R-:W-:Y:S05]  /*a3e0*/  BSYNC B6 ;  /* 0x0000000000067941 */ /* 0x000fea0003800000 */
.L_x_36159:
        /* <DEDUP_REMOVED lines=21> */
.L_x_36232:
[----:B------:R-:W-:Y:S01]  /*a540*/  STG.E.U8 desc[UR36][R2.64], R16 ;  /* 0x0000001002007986 */ /* 0x000fe2000c101124 */
[----:B------:R-:W-:Y:S05]  /*a550*/  EXIT ;  /* 0x000000000000794d */ /* 0x000fea0003800000 */
.L_x_36231:
        /* <DEDUP_REMOVED lines=8> */
.L_x_36235:
[----:B------:R-:W-:Y:S01]  /*a5e0*/  STG.E desc[UR36][R2.64], R16 ;  /* 0x0000001002007986 */ /* 0x000fe2000c101924 */
[----:B------:R-:W-:Y:S05]  /*a5f0*/  EXIT ;  /* 0x000000000000794d */ /* 0x000fea0003800000 */
.L_x_36234:
[----:B------:R-:W-:Y:S01]  /*a600*/  STG.E.U16 desc[UR36][R2.64], R16 ;  /* 0x0000001002007986 */ /* 0x000fe2000c101524 */
[----:B------:R-:W-:Y:S05]  /*a610*/  EXIT ;  /* 0x000000000000794d */ /* 0x000fea0003800000 */
.L_x_36230:
        /* <DEDUP_REMOVED lines=9> */
.L_x_36237:
[----:B------:R-:W0:Y:S02]  /*a6b0*/  I2F.S64 R0, R16 ;  /* 0x0000001000007312 */ /* 0x000e240000301400 */
[----:B0-----:R-:W-:-:S05]  /*a6c0*/  F2FP.F16.F32.PACK_AB R0, RZ, R0 ;  /* 0x00000000ff00723e */ /* 0x001fca00000000ff */
[----:B------:R-:W-:Y:S01]  /*a6d0*/  STG.E.U16 desc[UR36][R2.64], R0 ;  /* 0x0000000002007986 */ /* 0x000fe2000c101524 */
[----:B------:R-:W-:Y:S05]  /*a6e0*/  EXIT ;  /* 0x000000000000794d */ /* 0x000fea0003800000 */
.L_x_36236:
        /* <DEDUP_REMOVED lines=10> */
.L_x_36239:
[----:B------:R-:W2:Y:S02]  /*a790*/  I2F.S64 R16, R16 ;  /* 0x0000001000107312 */ /* 0x000ea40000301400 */
[----:B--2---:R-:W-:-:S04]  /*a7a0*/  F2FP.F16.F32.PACK_AB R5, RZ, R16 ;  /* 0x00000010ff05723e */ /* 0x004fc800000000ff */
[----:B------:R-:W-:-:S05]  /*a7b0*/  PRMT R5, R5, 0x5410, RZ ;  /* 0x0000541005057816 */ /* 0x000fca00000000ff */
[----:B------:R-:W-:Y:S01]  /*a7c0*/  STG.E desc[UR36][R2.64], R5 ;  /* 0x0000000502007986 */ /* 0x000fe2000c101924 */
[----:B------:R-:W-:Y:S05]  /*a7d0*/  EXIT ;  /* 0x000000000000794d */ /* 0x000fea0003800000 */
.L_x_36238:
[----:B------:R-:W0:Y:S02]  /*a7e0*/  I2F.F64.S64 R16, R16 ;  /* 0x0000001000107312 */ /* 0x000e240000301c00 */
[----:B0-----:R-:W-:Y:S01]  /*a7f0*/  STG.E.64 desc[UR36][R2.64], R16 ;  /* 0x0000001002007986 */ /* 0x001fe2000c101b24 */
[----:B------:R-:W-:Y:S05]  /*a800*/  EXIT ;  /* 0x000000000000794d */ /* 0x000fea0003800000 */
.L_x_36229:
        /* <DEDUP_REMOVED lines=13> */
.L_x_36242:
[----:B------:R-:W0:Y:S01]  /*a8e0*/  I2F.F64.S64 R16, R16 ;  /* 0x0000001000107312 */ /* 0x000e220000301c00 */
[----:B------:R-:W-:-:S05]  /*a8f0*/  CS2R R18, SRZ ;  /* 0x0000000000127805 */ /* 0x000fca000001ff00 */
[----:B0-----:R-:W-:Y:S01]  /*a900*/  STG.E.128 desc[UR36][R2.64], R16 ;  /* 0x0000001002007986 */ /* 0x001fe2000c101d24 */
[----:B------:R-:W-:Y:S05]  /*a910*/  EXIT ;  /* 0x000000000000794d */ /* 0x000fea0003800000 */
.L_x_36241:
        /* <DEDUP_REMOVED lines=21> */
.L_x_36246:
[----:B------:R-:W-:Y:S05]  /*aa70*/  BSYNC B0 ;  /* 0x0000000000007941 */ /* 0x000fea0003800000 */
.L_x_36245:
[----:B------:R-:W-:-:S05]  /*aa80*/  LOP3.LUT R5, R0, R5, RZ, 0xfc, !PT ;  /* 0x0000000500057212 */ /* 0x000fca00078efcff */
[----:B------:R-:W-:Y:S01]  /*aa90*/  STG.E.U8 desc[UR36][R2.64], R5 ;  /* 0x0000000502007986 */ /* 0x000fe2000c101124 */
[----:B------:R-:W-:Y:S05]  /*aaa0*/  EXIT ;  /* 0x000000000000794d */ /* 0x000fea0003800000 */
.L_x_36244:
        /* <DEDUP_REMOVED lines=13> */
.L_x_36248:
[----:B------:R-:W-:Y:S01]  /*ab80*/  IMAD.MOV.U32 R0, RZ, RZ, 0x7f ;  /* 0x0000007fff007424 */ /* 0x000fe200078e00ff */
[----:B------:R-:W-:-:S04]  /*ab90*/  ISETP.GT.U32.AND P0, PT, R4, 0x7f800000, PT ;  /* 0x7f8000000400780c */ /* 0x000fc80003f04070 */
[----:B------:R-:W-:-:S09]  /*aba0*/  SEL R0, R0, 0x7c, P0 ;  /* 0x0000007c00007807 */ /* 0x000fd20000000000 */
.L_x_36249:
[----:B------:R-:W-:Y:S05]  /*abb0*/  BSYNC B0 ;  /* 0x0000000000007941 */ /* 0x000fea0003800000 */
.L_x_36247:
[----:B------:R-:W-:-:S04]  /*abc0*/  LOP3.LUT R4, R17, 0x80000000, RZ, 0xc0, !PT ;  /* 0x8000000011047812 */ /* 0x000fc800078ec0ff */
[----:B------:R-:W-:-:S04]  /*abd0*/  SHF.R.U32.HI R5, RZ, 0x18, R4 ;  /* 0x00000018ff057819 */ /* 0x000fc80000011604 */
[----:B------:R-:W-:-:S05]  /*abe0*/  LOP3.LUT R5, R0, R5, RZ, 0xfc, !PT ;  /* 0x0000000500057212 */ /* 0x000fca00078efcff */
[----:B------:R-:W-:Y:S01]  /*abf0*/  STG.E.U8 desc[UR36][R2.64], R5 ;  /* 0x0000000502007986 */ /* 0x000fe2000c101124 */
[----:B------:R-:W-:Y:S05]  /*ac00*/  EXIT ;  /* 0x000000000000794d */ /* 0x000fea0003800000 */
.L_x_36243:
[----:B------:R-:W0:Y:S02]  /*ac10*/  I2F.S64 R0, R16 ;  /* 0x0000001000007312 */ /* 0x000e240000301400 */
[----:B0-----:R-:W-:-:S05]  /*ac20*/  F2FP.BF16.F32.PACK_AB R0, RZ, R0 ;  /* 0x00000000ff00723e */ /* 0x001fca00000010ff */
[----:B------:R-:W-:Y:S01]  /*ac30*/  STG.E.U16 desc[UR36][R2.64], R0 ;  /* 0x0000000002007986 */ /* 0x000fe2000c101524 */
[----:B------:R-:W-:Y:S05]  /*ac40*/  EXIT ;  /* 0x000000000000794d */ /* 0x000fea0003800000 */
.L_x_36240:
        /* <DEDUP_REMOVED lines=10> */
.L_x_36252:
        /* <DEDUP_REMOVED lines=17> */
.L_x_36255:
[----:B------:R-:W-:-:S04]  /*ae00*/  LOP3.LUT R0, R17, 0x80000000, RZ, 0xc0, !PT ;  /* 0x8000000011007812 */ /* 0x000fc800078ec0ff */
[----:B------:R-:W-:-:S04]  /*ae10*/  SHF.R.U32.HI R5, RZ, 0x18, R0 ;  /* 0x00000018ff057819 */ /* 0x000fc80000011600 */
[----:B------:R-:W-:-:S04]  /*ae20*/  LOP3.LUT R4, R4, R5, RZ, 0xfc, !PT ;  /* 0x0000000504047212 */ /* 0x000fc800078efcff */
[----:B------:R-:W-:-:S07]  /*ae30*/  PRMT R0, R4, 0x7610, R0 ;  /* 0x0000761004007816 */ /* 0x000fce0000000000 */
.L_x_36254:
[----:B------:R-:W-:Y:S05]  /*ae40*/  BSYNC B0 ;  /* 0x0000000000007941 */ /* 0x000fea0003800000 */
.L_x_36253:
[----:B------:R-:W-:Y:S01]  /*ae50*/  STG.E.U8 desc[UR36][R2.64], R0 ;  /* 0x0000000002007986 */ /* 0x000fe2000c101124 */
[----:B------:R-:W-:Y:S05]  /*ae60*/  EXIT ;  /* 0x000000000000794d */ /* 0x000fea0003800000 */
.L_x_36251:
        /* <DEDUP_REMOVED lines=17> */
.L_x_36258:
[----:B------:R-:W-:-:S04]  /*af80*/  LOP3.LUT R0, R17, 0x80000000, RZ, 0xc0, !PT ;  /* 0x8000000011007812 */ /* 0x000fc800078ec0ff */
[----:B------:R-:W-:-:S04]  /*af90*/  SHF.R.U32.HI R5, RZ, 0x18, R0 ;  /* 0x00000018ff057819 */ /* 0x000fc80000011600 */
[----:B------:R-:W-:-:S04]  /*afa0*/  LOP3.LUT R4, R4, R5, RZ, 0xfc, !PT ;  /* 0x0000000504047212 */ /* 0x000fc800078efcff */
[----:B------:R-:W-:-:S07]  /*afb0*/  PRMT R0, R4, 0x7610, R0 ;  /* 0x0000761004007816 */ /* 0x000fce0000000000 */
.L_x_36257:
[----:B------:R-:W-:Y:S05]  /*afc0*/  BSYNC B0 ;  /* 0x0000000000007941 */ /* 0x000fea0003800000 */
.L_x_36256:
[----:B------:R-:W-:Y:S01]  /*afd0*/  STG.E.U8 desc[UR36][R2.64], R0 ;  /* 0x0000000002007986 */ /* 0x000fe2000c101124 */
[----:B------:R-:W-:Y:S05]  /*afe0*/  EXIT ;  /* 0x000000000000794d */ /* 0x000fea0003800000 */
.L_x_36250:
        /* <DEDUP_REMOVED lines=22> */
.L_x_36233:
        /* <DEDUP_REMOVED lines=16> */
.L_x_36261:
[----:B------:R-:W-:Y:S05]  /*b250*/  EXIT ;  /* 0x000000000000794d */ /* 0x000fea0003800000 */
.L_x_36260:
[----:B------:R-:W-:Y:S01]  /*b260*/  STG.E.64 desc[UR36][R2.64], R16 ;  /* 0x0000001002007986 */ /* 0x000fe2000c101b24 */
[----:B------:R-:W-:Y:S05]  /*b270*/  EXIT ;  /* 0x000000000000794d */ /* 0x000fea0003800000 */
.L_x_36259:
[----:B------:R-:W-:Y:S01]  /*b280*/  STG.E desc[UR36][R2.64], R16 ;  /* 0x0000001002007986 */ /* 0x000fe2000c101924 */
[----:B------:R-:W-:Y:S05]  /*b290*/  EXIT ;  /* 0x000000000000794d */ /* 0x000fea0003800000 */
.L_x_36262:
        /* <DEDUP_REMOVED lines=14> */
.L_x_42433:


//--------------------- .text._ZN2at6native18elementwise_kernelILi128ELi2EZNS0_22gpu_kernel_impl_nocastINS0_13BinaryFunctorIlllZZZNS0_19maximum_kernel_cudaERNS_18TensorIteratorBaseEENKUlvE_clEvENKUlvE2_clEvEUlllE_EEEEvS5_RKT_EUliE_EEviT1_ --------------------------
	.section	.text._ZN2at6native18elementwise_kernelILi128ELi2EZNS0_22gpu_kernel_impl_nocastINS0_13BinaryFunctorIlllZZZNS0_19maximum_kernel_cudaERNS_18TensorIteratorBaseEENKUlvE_clEvENKUlvE2_clEvEUlllE_EEEEvS5_RKT_EUliE_EEviT1_,"ax",@progbits
	.align	128
        .global         _ZN2at6native18elementwise_kernelILi128ELi2EZNS0_22gpu_kernel_impl_nocastINS0_13BinaryFunctorIlllZZZNS0_19maximum_kernel_cudaERNS_18TensorIteratorBaseEENKUlvE_clEvENKUlvE2_clEvEUlllE_EEEEvS5_RKT_EUliE_EEviT1_
        .type           _ZN2at6native18elementwise_kernelILi128ELi2EZNS0_22gpu_kernel_impl_nocastINS0_13BinaryFunctorIlllZZZNS0_19maximum_kernel_cudaERNS_18TensorIteratorBaseEENKUlvE_clEvENKUlvE2_clEvEUlllE_EEEEvS5_RKT_EUliE_EEviT1_,@function
        .size           _ZN2at6native18elementwise_kernelILi128ELi2EZNS0_22gpu_kernel_impl_nocastINS0_13BinaryFunctorIlllZZZNS0_19maximum_kernel_cudaERNS_18TensorIteratorBaseEENKUlvE_clEvENKUlvE2_clEvEUlllE_EEEEvS5_RKT_EUliE_EEviT1_,(.L_x_42434 - _ZN2at6native18elementwise_kernelILi128ELi2EZNS0_22gpu_kernel_impl_nocastINS0_13BinaryFunctorIlllZZZNS0_19maximum_kernel_cudaERNS_18TensorIteratorBaseEENKUlvE_clEvENKUlvE2_clEvEUlllE_EEEEvS5_RKT_EUliE_EEviT1_)
        .other          _ZN2at6native18elementwise_kernelILi128ELi2EZNS0_22gpu_kernel_impl_nocastINS0_13BinaryFunctorIlllZZZNS0_19maximum_kernel_cudaERNS_18TensorIteratorBaseEENKUlvE_clEvENKUlvE2_clEvEUlllE_EEEEvS5_RKT_EUliE_EEviT1_,@"STO_CUDA_ENTRY STV_DEFAULT"
_ZN2at6native18elementwise_kernelILi128ELi2EZNS0_22gpu_kernel_impl_nocastINS0_13BinaryFunctorIlllZZZNS0_19maximum_kernel_cudaERNS_18TensorIteratorBaseEENKUlvE_clEvENKUlvE2_clEvEUlllE_EEEEvS5_RKT_EUliE_EEviT1_:
.text._ZN2at6native18elementwise_kernelILi128ELi2EZNS0_22gpu_kernel_impl_nocastINS0_13BinaryFunctorIlllZZZNS0_19maximum_kernel_cudaERNS_18TensorIteratorBaseEENKUlvE_clEvENKUlvE2_clEvEUlllE_EEEEvS5_RKT_EUliE_EEviT1_:
        /* <DEDUP_REMOVED lines=363> */
.L_x_36265:
        /* <DEDUP_REMOVED lines=12> */
[----:B--2---:R-:W-:-:S04]  /*1770*/  ISETP.GT.U32.AND P0, PT, R6, R4, PT ;  /* 0x000000040600720c */ /* 0x004fc80003f04070 */
[----:B------:R-:W-:-:S04]  /*1780*/  ISETP.GT.AND.EX P0, PT, R7, R5, PT, P0 ;  /* 0x000000050700720c */ /* 0x000fc80003f04300 */
[----:B------:R-:W-:Y:S02]  /*1790*/  SEL R2, R6, R4, P0 ;  /* 0x0000000406027207 */ /* 0x000fe40000000000 */
[----:B------:R-:W-:-:S05]  /*17a0*/  SEL R3, R7, R5, P0 ;  /* 0x0000000507037207 */ /* 0x000fca0000000000 */
[----:B------:R0:W-:Y:S02]  /*17b0*/  STG.E.64 desc[UR4][R8.64], R2 ;  /* 0x0000000208007986 */ /* 0x0001e4000c101b04 */
.L_x_36264:
[----:B------:R-:W-:Y:S05]  /*17c0*/  BSYNC B0 ;  /* 0x0000000000007941 */ /* 0x000fea0003800000 */
.L_x_36263:
        /* <DEDUP_REMOVED lines=355> */
.L_x_36266:
        /* <DEDUP_REMOVED lines=11> */
[----:B--2---:R-:W-:-:S04]  /*2eb0*/  ISETP.GT.U32.AND P0, PT, R6, R4, PT ;  /* 0x000000040600720c */ /* 0x004fc80003f04070 */
[----:B------:R-:W-:-:S04]  /*2ec0*/  ISETP.GT.AND.EX P0, PT, R7, R5, PT, P0 ;  /* 0x000000050700720c */ /* 0x000fc80003f04300 */
[----:B------:R-:W-:Y:S02]  /*2ed0*/  SEL R2, R6, R4, P0 ;  /* 0x0000000406027207 */ /* 0x000fe40000000000 */
[----:B------:R-:W-:-:S05]  /*2ee0*/  SEL R3, R7, R5, P0 ;  /* 0x0000000507037207 */ /* 0x000fca0000000000 */
[----:B------:R-:W-:Y:S01]  /*2ef0*/  STG.E.64 desc[UR4][R8.64], R2 ;  /* 0x0000000208007986 */ /* 0x000fe2000c101b04 */
[----:B------:R-:W-:Y:S05]  /*2f00*/  EXIT ;  /* 0x000000000000794d */ /* 0x000fea0003800000 */
.L_x_36267:
        /* <DEDUP_REMOVED lines=15> */
.L_x_42434:


//--------------------- .text._ZN2at6native27unrolled_elementwise_kernelINS0_13BinaryFunctorIlllZZZNS0_19maximum_kernel_cudaERNS_18TensorIteratorBaseEENKUlvE_clEvENKUlvE2_clEvEUlllE_EESt5arrayIPcLm3EELi4E23TrivialOffsetCalculatorILi2EjESC_ILi1EjENS0_6memory15LoadWithoutCastENSF_16StoreWithoutCastEEEviT_T0_T2_T3_T4_T5_ --------------------------
	.section	.text._ZN2at6native27unrolled_elementwise_kernelINS0_13BinaryFunctorIlllZZZNS0_19maximum_kernel_cudaERNS_18TensorIteratorBaseEENKUlvE_clEvENKUlvE2_clEvEUlllE_EESt5arrayIPcLm3EELi4E23TrivialOffsetCalculatorILi2EjESC_ILi1EjENS0_6memory15LoadWithoutCastENSF_16StoreWithoutCastEEEviT_T0_T2_T3_T4_T5_,"ax",@progbits
	.align	128
        .global         _ZN2at6native27unrolled_elementwise_kernelINS0_13BinaryFunctorIlllZZZNS0_19maximum_kernel_cudaERNS_18TensorIteratorBaseEENKUlvE_clEvENKUlvE2_clEvEUlllE_EESt5arrayIPcLm3EELi4E23TrivialOffsetCalculatorILi2EjESC_ILi1EjENS0_6memory15LoadWithoutCastENSF_16StoreWithoutCastEEEviT_T0_T2_T3_T4_T5_
        .type           _ZN2at6native27unrolled_elementwise_kernelINS0_13BinaryFunctorIlllZZZNS0_19maximum_kernel_cudaERNS_18TensorIteratorBaseEENKUlvE_clEvENKUlvE2_clEvEUlllE_EESt5arrayIPcLm3EELi4E23TrivialOffsetCalculatorILi2EjESC_ILi1EjENS0_6memory15LoadWithoutCastENSF_16StoreWithoutCastEEEviT_T0_T2_T3_T4_T5_,@function
        .size           _ZN2at6native27unrolled_elementwise_kernelINS0_13BinaryFunctorIlllZZZNS0_19maximum_kernel_cudaERNS_18TensorIteratorBaseEENKUlvE_clEvENKUlvE2_clEvEUlllE_EESt5arrayIPcLm3EELi4E23TrivialOffsetCalculatorILi2EjESC_ILi1EjENS0_6memory15LoadWithoutCastENSF_16StoreWithoutCastEEEviT_T0_T2_T3_T4_T5_,(.L_x_42435 - _ZN2at6native27unrolled_elementwise_kernelINS0_13BinaryFunctorIlllZZZNS0_19maximum_kernel_cudaERNS_18TensorIteratorBaseEENKUlvE_clEvENKUlvE2_clEvEUlllE_EESt5arrayIPcLm3EELi4E23TrivialOffsetCalculatorILi2EjESC_ILi1EjENS0_6memory15LoadWithoutCastENSF_16StoreWithoutCastEEEviT_T0_T2_T3_T4_T5_)
        .other          _ZN2at6native27unrolled_elementwise_kernelINS0_13BinaryFunctorIlllZZZNS0_19maximum_kernel_cudaERNS_18TensorIteratorBaseEENKUlvE_clEvENKUlvE2_clEvEUlllE_EESt5arrayIPcLm3EELi4E23TrivialOffsetCalculatorILi2EjESC_ILi1EjENS0_6memory15LoadWithoutCastENSF_16StoreWithoutCastEEEviT_T0_T2_T3_T4_T5_,@"STO_CUDA_ENTRY STV_DEFAULT"
_ZN2at6native27unrolled_elementwise_kernelINS0_13BinaryFunctorIlllZZZNS0_19maximum_kernel_cudaERNS_18TensorIteratorBaseEENKUlvE_clEvENKUlvE2_clEvEUlllE_EESt5arrayIPcLm3EELi4E23TrivialOffsetCalculatorILi2EjESC_ILi1EjENS0_6memory15LoadWithoutCastENSF_16StoreWithoutCastEEEviT_T0_T2_T3_T4_T5_:
.text._ZN2at6native27unrolled_elementwise_kernelINS0_13BinaryFunctorIlllZZZNS0_19maximum_kernel_cudaERNS_18TensorIteratorBaseEENKUlvE_clEvENKUlvE2_clEvEUlllE_EESt5arrayIPcLm3EELi4E23TrivialOffsetCalculatorILi2EjESC_ILi1EjENS0_6memory15LoadWithoutCastENSF_16StoreWithoutCastEEEviT_T0_T2_T3_T4_T5_:
        /* <DEDUP_REMOVED lines=57> */
[----:B---3--:R-:W-:-:S04]  /*0390*/  ISETP.GT.U32.AND P1, PT, R2, R4, PT ;  /* 0x000000040200720c */ /* 0x008fc80003f24070 */
[----:B------:R-:W-:-:S04]  /*03a0*/  ISETP.GT.AND.EX P1, PT, R3, R5, PT, P1 ;  /* 0x000000050300720c */ /* 0x000fc80003f24310 */
[----:B------:R-:W-:Y:S02]  /*03b0*/  SEL R2, R2, R4, P1 ;  /* 0x0000000402027207 */ /* 0x000fe40000800000 */
[----:B------:R-:W-:-:S05]  /*03c0*/  SEL R3, R3, R5, P1 ;  /* 0x0000000503037207 */ /* 0x000fca0000800000 */
[----:B------:R1:W-:Y:S01]  /*03d0*/  @!P2 STG.E.64 desc[UR4][R22.64], R2 ;  /* 0x000000021600a986 */ /* 0x0003e2000c101b04 */
[----:B--2---:R-:W-:-:S04]  /*03e0*/  ISETP.GT.U32.AND P3, PT, R6, R8, PT ;  /* 0x000000080600720c */ /* 0x004fc80003f64070 */
[-C--:B------:R-:W-:Y:S02]  /*03f0*/  ISETP.GT.AND.EX P1, PT, R7, R9.reuse, PT, P3 ;  /* 0x000000090700720c */ /* 0x080fe40003f24330 */
[----:B------:R-:W-:Y:S02]  /*0400*/  ISETP.GE.AND P3, PT, R21, R14, PT ;  /* 0x0000000e1500720c */ /* 0x000fe40003f66270 */
[----:B------:R-:W-:Y:S02]  /*0410*/  SEL R4, R6, R8, P1 ;  /* 0x0000000806047207 */ /* 0x000fe40000800000 */
[----:B------:R-:W-:Y:S02]  /*0420*/  SEL R5, R7, R9, P1 ;  /* 0x0000000907057207 */ /* 0x000fe40000800000 */
[----:B----4-:R-:W-:-:S04]  /*0430*/  ISETP.GT.U32.AND P0, PT, R10, R12, PT ;  /* 0x0000000c0a00720c */ /* 0x010fc80003f04070 */
[----:B------:R-:W-:-:S04]  /*0440*/  ISETP.GT.AND.EX P0, PT, R11, R13, PT, P0 ;  /* 0x0000000d0b00720c */ /* 0x000fc80003f04300 */
        /* <DEDUP_REMOVED lines=13> */
.L_x_36269:
[----:B------:R-:W-:Y:S05]  /*0520*/  BSYNC B0 ;  /* 0x0000000000007941 */ /* 0x000fea0003800000 */
.L_x_36268:
[----:B------:R-:W-:-:S13]  /*0530*/  ISETP.GE.AND P0, PT, R21, R14, PT ;  /* 0x0000000e1500720c */ /* 0x000fda0003f06270 */
[----:B------:R-:W-:Y:S05]  /*0540*/  @P0 EXIT ;  /* 0x000000000000094d */ /* 0x000fea0003800000 */
[----:B0-----:R-:W0:Y:S01]  /*0550*/  LDC.64 R2, c[0x0][0x218] ;  /* 0x00008600ff027b82 */ /* 0x001e220000000a00 */
[----:B-----5:R-:W-:Y:S01]  /*0560*/  ISETP.GT.U32.AND P0, PT, R16, R18, PT ;  /* 0x000000121000720c */ /* 0x020fe20003f04070 */
[----:B------:R-:W-:-:S03]  /*0570*/  IMAD R21, R0, 0x200, R21 ;  /* 0x0000020000157824 */ /* 0x000fc600078e0215 */
[----:B------:R-:W-:-:S04]  /*0580*/  ISETP.GT.AND.EX P0, PT, R17, R19, PT, P0 ;  /* 0x000000131100720c */ /* 0x000fc80003f04300 */
[----:B------:R-:W-:Y:S02]  /*0590*/  SEL R4, R16, R18, P0 ;  /* 0x0000001210047207 */ /* 0x000fe40000000000 */
[----:B------:R-:W-:Y:S01]  /*05a0*/  SEL R5, R17, R19, P0 ;  /* 0x0000001311057207 */ /* 0x000fe20000000000 */
[----:B0-----:R-:W-:-:S05]  /*05b0*/  IMAD.WIDE.U32 R2, R21, 0x8, R2 ;  /* 0x0000000815027825 */ /* 0x001fca00078e0002 */
[----:B------:R-:W-:Y:S01]  /*05c0*/  STG.E.64 desc[UR4][R2.64], R4 ;  /* 0x0000000402007986 */ /* 0x000fe2000c101b04 */
[----:B------:R-:W-:Y:S05]  /*05d0*/  EXIT ;  /* 0x000000000000794d */ /* 0x000fea0003800000 */
.L_x_36270:
        /* <DEDUP_REMOVED lines=10> */
.L_x_42435:


//--------------------- .text._ZN2at6native29vectorized_elementwise_kernelILi2ENS0_13BinaryFunctorIlllZZZNS0_19maximum_kernel_cudaERNS_18TensorIteratorBaseEENKUlvE_clEvENKUlvE2_clEvEUlllE_EESt5arrayIPcLm3EEEEviT0_T1_ --------------------------
	.section	.text._ZN2at6native29vectorized_elementwise_kernelILi2ENS0_13BinaryFunctorIlllZZZNS0_19maximum_kernel_cudaERNS_18TensorIteratorBaseEENKUlvE_clEvENKUlvE2_clEvEUlllE_EESt5arrayIPcLm3EEEEviT0_T1_,"ax",@progbits
	.align	128
        .global         _ZN2at6native29vectorized_elementwise_kernelILi2ENS0_13BinaryFunctorIlllZZZNS0_19maximum_kernel_cudaERNS_18TensorIteratorBaseEENKUlvE_clEvENKUlvE2_clEvEUlllE_EESt5arrayIPcLm3EEEEviT0_T1_
        .type           _ZN2at6native29vectorized_elementwise_kernelILi2ENS0_13BinaryFunctorIlllZZZNS0_19maximum_kernel_cudaERNS_18TensorIteratorBaseEENKUlvE_clEvENKUlvE2_clEvEUlllE_EESt5arrayIPcLm3EEEEviT0_T1_,@function
        .size           _ZN2at6native29vectorized_elementwise_kernelILi2ENS0_13BinaryFunctorIlllZZZNS0_19maximum_kernel_cudaERNS_18TensorIteratorBaseEENKUlvE_clEvENKUlvE2_clEvEUlllE_EESt5arrayIPcLm3EEEEviT0_T1_,(.L_x_42436 - _ZN2at6native29vectorized_elementwise_kernelILi2ENS0_13BinaryFunctorIlllZZZNS0_19maximum_kernel_cudaERNS_18TensorIteratorBaseEENKUlvE_clEvENKUlvE2_clEvEUlllE_EESt5arrayIPcLm3EEEEviT0_T1_)
        .other          _ZN2at6native29vectorized_elementwise_kernelILi2ENS0_13BinaryFunctorIlllZZZNS0_19maximum_kernel_cudaERNS_18TensorIteratorBaseEENKUlvE_clEvENKUlvE2_clEvEUlllE_EESt5arrayIPcLm3EEEEviT0_T1_,@"STO_CUDA_ENTRY STV_DEFAULT"
_ZN2at6native29vectorized_elementwise_kernelILi2ENS0_13BinaryFunctorIlllZZZNS0_19maximum_kernel_cudaERNS_18TensorIteratorBaseEENKUlvE_clEvENKUlvE2_clEvEUlllE_EESt5arrayIPcLm3EEEEviT0_T1_:
.text._ZN2at6native29vectorized_elementwise_kernelILi2ENS0_13BinaryFunctorIlllZZZNS0_19maximum_kernel_cudaERNS_18TensorIteratorBaseEENKUlvE_clEvENKUlvE2_clEvEUlllE_EESt5arrayIPcLm3EEEEviT0_T1_:
        /* <DEDUP_REMOVED lines=23> */
[----:B--2---:R-:W-:-:S04]  /*0170*/  ISETP.GT.U32.AND P0, PT, R6, R10, PT ;  /* 0x0000000a0600720c */ /* 0x004fc80003f04070 */
[----:B------:R-:W-:-:S04]  /*0180*/  ISETP.GT.AND.EX P0, PT, R7, R11, PT, P0 ;  /* 0x0000000b0700720c */ /* 0x000fc80003f04300 */
[----:B------:R-:W-:Y:S02]  /*0190*/  SEL R6, R6, R10, P0 ;  /* 0x0000000a06067207 */ /* 0x000fe40000000000 */
[----:B------:R-:W-:Y:S02]  /*01a0*/  SEL R7, R7, R11, P0 ;  /* 0x0000000b07077207 */ /* 0x000fe40000000000 */
[----:B------:R-:W-:-:S04]  /*01b0*/  ISETP.GT.U32.AND P0, PT, R4, R8, PT ;  /* 0x000000080400720c */ /* 0x000fc80003f04070 */
[----:B------:R-:W-:-:S04]  /*01c0*/  ISETP.GT.AND.EX P0, PT, R5, R9, PT, P0 ;  /* 0x000000090500720c */ /* 0x000fc80003f04300 */
[----:B------:R-:W-:Y:S02]  /*01d0*/  SEL R4, R4, R8, P0 ;  /* 0x0000000804047207 */ /* 0x000fe40000000000 */
[----:B------:R-:W-:Y:S02]  /*01e0*/  SEL R5, R5, R9, P0 ;  /* 0x0000000905057207 */ /* 0x000fe40000000000 */
[----:B------:R-:W0:Y:S01]  /*01f0*/  LDC.64 R8, c[0x0][0x218] ;  /* 0x00008600ff087b82 */ /* 0x000e220000000a00 */
[----:B---3--:R-:W-:Y:S02]  /*0200*/  ISETP.GT.U32.AND P0, PT, R14, R18, PT ;  /* 0x000000120e00720c */ /* 0x008fe40003f04070 */
[----:B------:R-:W-:Y:S02]  /*0210*/  ISETP.GT.U32.AND P1, PT, R12, R16, PT ;  /* 0x000000100c00720c */ /* 0x000fe40003f24070 */
[----:B------:R-:W-:Y:S02]  /*0220*/  ISETP.GT.AND.EX P0, PT, R15, R19, PT, P0 ;  /* 0x000000130f00720c */ /* 0x000fe40003f04300 */
[----:B------:R-:W-:-:S02]  /*0230*/  ISETP.GT.AND.EX P1, PT, R13, R17, PT, P1 ;  /* 0x000000110d00720c */ /* 0x000fc40003f24310 */
[----:B------:R-:W-:Y:S02]  /*0240*/  SEL R3, R15, R19, P0 ;  /* 0x000000130f037207 */ /* 0x000fe40000000000 */
[----:B------:R-:W-:Y:S02]  /*0250*/  SEL R10, R12, R16, P1 ;  /* 0x000000100c0a7207 */ /* 0x000fe40000800000 */
[----:B------:R-:W-:Y:S02]  /*0260*/  SEL R11, R13, R17, P1 ;  /* 0x000000110d0b7207 */ /* 0x000fe40000800000 */
[----:B----4-:R-:W-:Y:S02]  /*0270*/  ISETP.GT.U32.AND P1, PT, R20, R24, PT ;  /* 0x000000181400720c */ /* 0x010fe40003f24070 */
[----:B-----5:R-:W-:Y:S01]  /*0280*/  ISETP.GT.U32.AND P2, PT, R30, R34, PT ;  /* 0x000000221e00720c */ /* 0x020fe20003f44070 */
[----:B0-----:R-:W-:Y:S01]  /*0290*/  IMAD.WIDE.U32 R8, R2, 0x8, R8 ;  /* 0x0000000802087825 */ /* 0x001fe200078e0008 */
[----:B------:R-:W-:-:S02]  /*02a0*/  SEL R2, R14, R18, P0 ;  /* 0x000000120e027207 */ /* 0x000fc40000000000 */
[----:B------:R-:W-:Y:S02]  /*02b0*/  ISETP.GT.U32.AND P0, PT, R22, R26, PT ;  /* 0x0000001a1600720c */ /* 0x000fe40003f04070 */
[----:B------:R-:W-:Y:S02]  /*02c0*/  ISETP.GT.U32.AND P3, PT, R28, R32, PT ;  /* 0x000000201c00720c */ /* 0x000fe40003f64070 */
[----:B------:R-:W-:Y:S01]  /*02d0*/  ISETP.GT.AND.EX P0, PT, R23, R27, PT, P0 ;  /* 0x0000001b1700720c */ /* 0x000fe20003f04300 */
[----:B------:R-:W-:Y:S01]  /*02e0*/  IMAD.WIDE R8, R0, 0x10, R8 ;  /* 0x0000001000087825 */ /* 0x000fe200078e0208 */
[----:B------:R-:W-:Y:S02]  /*02f0*/  ISETP.GT.AND.EX P1, PT, R21, R25, PT, P1 ;  /* 0x000000191500720c */ /* 0x000fe40003f24310 */
[----:B------:R-:W-:Y:S02]  /*0300*/  SEL R0, R22, R26, P0 ;  /* 0x0000001a16007207 */ /* 0x000fe40000000000 */
[----:B------:R-:W-:-:S02]  /*0310*/  SEL R23, R23, R27, P0 ;  /* 0x0000001b17177207 */ /* 0x000fc40000000000 */
[----:B------:R-:W-:Y:S02]  /*0320*/  ISETP.GT.AND.EX P0, PT, R31, R35, PT, P2 ;  /* 0x000000231f00720c */ /* 0x000fe40003f04320 */
[----:B------:R-:W-:Y:S02]  /*0330*/  ISETP.GT.AND.EX P2, PT, R29, R33, PT, P3 ;  /* 0x000000211d00720c */ /* 0x000fe40003f44330 */
        /* <DEDUP_REMOVED lines=18> */
.L_x_36271:
        /* <DEDUP_REMOVED lines=57> */
[----:B--2---:R-:W-:-:S04]  /*07f0*/  ISETP.GT.U32.AND P0, PT, R6, R12, PT ;  /* 0x0000000c0600720c */ /* 0x004fc80003f04070 */
[----:B------:R-:W-:-:S04]  /*0800*/  ISETP.GT.AND.EX P0, PT, R7, R13, PT, P0 ;  /* 0x0000000d0700720c */ /* 0x000fc80003f04300 */
        /* <DEDUP_REMOVED lines=34> */
[----:B------:R-:W-:-:S04]  /*0a30*/  ISETP.GT.U32.AND P0, PT, R8, R4, PT ;  /* 0x000000040800720c */ /* 0x000fc80003f04070 */
[----:B------:R-:W-:-:S04]  /*0a40*/  ISETP.GT.AND.EX P0, PT, R9, R5, PT, P0 ;  /* 0x000000050900720c */ /* 0x000fc80003f04300 */
[----:B------:R-:W-:Y:S02]  /*0a50*/  SEL R4, R8, R4, P0 ;  /* 0x0000000408047207 */ /* 0x000fe40000000000 */
[----:B------:R-:W-:Y:S02]  /*0a60*/  SEL R5, R9, R5, P0 ;  /* 0x0000000509057207 */ /* 0x000fe40000000000 */
[----:B------:R-:W1:Y:S01]  /*0a70*/  @!P1 LDC.64 R8, c[0x0][0x218] ;  /* 0x00008600ff089b82 */ /* 0x000e620000000a00 */
[----:B------:R-:W-:Y:S04]  /*0a80*/  BSSY B0, `(.L_x_36272) ;  /* 0x000004a000007945 */ /* 0x000fe80003800000 */
[----:B------:R-:W-:Y:S01]  /*0a90*/  BSSY B1, `(.L_x_36273) ;  /* 0x0000042000017945 */ /* 0x000fe20003800000 */
[----:B--2---:R-:W-:-:S04]  /*0aa0*/  ISETP.GT.U32.AND P0, PT, R12, R6, PT ;  /* 0x000000060c00720c */ /* 0x004fc80003f04070 */
[----:B------:R-:W-:-:S04]  /*0ab0*/  ISETP.GT.AND.EX P0, PT, R13, R7, PT, P0 ;  /* 0x000000070d00720c */ /* 0x000fc80003f04300 */
[----:B------:R-:W-:Y:S01]  /*0ac0*/  SEL R6, R12, R6, P0 ;  /* 0x000000060c067207 */ /* 0x000fe20000000000 */
[----:B0-----:R-:W-:Y:S01]  /*0ad0*/  VIADD R12, R3, 0x80 ;  /* 0x00000080030c7836 */ /* 0x001fe20000000000 */
[----:B------:R-:W-:Y:S01]  /*0ae0*/  SEL R7, R13, R7, P0 ;  /* 0x000000070d077207 */ /* 0x000fe20000000000 */
[----:B------:R-:W-:Y:S02]  /*0af0*/  @!P1 IMAD.IADD R13, R2, 0x1, R3 ;  /* 0x00000001020d9824 */ /* 0x000fe400078e0203 */
[----:B------:R-:W-:Y:S02]  /*0b00*/  @!P1 IMAD.MOV.U32 R3, RZ, RZ, R12 ;  /* 0x000000ffff039224 */ /* 0x000fe400078e000c */
[----:B-1----:R-:W-:Y:S01]  /*0b10*/  @!P1 IMAD.WIDE.U32 R12, R13, 0x8, R8 ;  /* 0x000000080d0c9825 */ /* 0x002fe200078e0008 */
[----:B---3--:R-:W-:Y:S02]  /*0b20*/  ISETP.GT.U32.AND P2, PT, R14, R20, PT ;  /* 0x000000140e00720c */ /* 0x008fe40003f44070 */
[----:B------:R-:W-:-:S02]  /*0b30*/  ISETP.GE.AND P3, PT, R3, R0, PT ;  /* 0x000000000300720c */ /* 0x000fc40003f66270 */
[CC--:B-----5:R-:W-:Y:S02]  /*0b40*/  ISETP.GT.U32.AND P0, PT, R16.reuse, R10.reuse, PT ;  /* 0x0000000a1000720c */ /* 0x0e0fe40003f04070 */
[----:B------:R-:W-:Y:S02]  /*0b50*/  ISETP.GT.AND.EX P2, PT, R15, R21, PT, P2 ;  /* 0x000000150f00720c */ /* 0x000fe40003f44320 */
[CC--:B------:R-:W-:Y:S01]  /*0b60*/  ISETP.GT.AND.EX P0, PT, R17.reuse, R11.reuse, PT, P0 ;  /* 0x0000000b1100720c */ /* 0x0c0fe20003f04300 */
[----:B------:R0:W-:Y:S03]  /*0b70*/  @!P1 STG.E.64 desc[UR4][R12.64], R18 ;  /* 0x000000120c009986 */ /* 0x0001e6000c101b04 */
[----:B------:R-:W-:Y:S02]  /*0b80*/  SEL R8, R16, R10, P0 ;  /* 0x0000000a10087207 */ /* 0x000fe40000000000 */
[----:B------:R-:W-:-:S02]  /*0b90*/  SEL R9, R17, R11, P0 ;  /* 0x0000000b11097207 */ /* 0x000fc40000000000 */
[----:B------:R-:W-:Y:S02]  /*0ba0*/  SEL R10, R14, R20, P2 ;  /* 0x000000140e0a7207 */ /* 0x000fe40001000000 */
[----:B------:R-:W-:Y:S02]  /*0bb0*/  SEL R11, R15, R21, P2 ;  /* 0x000000150f0b7207 */ /* 0x000fe40001000000 */
[----:B------:R-:W-:-:S04]  /*0bc0*/  ISETP.GT.U32.AND P0, PT, R26, R32, PT ;  /* 0x000000201a00720c */ /* 0x000fc80003f04070 */
[----:B------:R-:W-:-:S04]  /*0bd0*/  ISETP.GT.AND.EX P0, PT, R27, R33, PT, P0 ;  /* 0x000000211b00720c */ /* 0x000fc80003f04300 */
[----:B0-----:R-:W-:Y:S02]  /*0be0*/  SEL R12, R26, R32, P0 ;  /* 0x000000201a0c7207 */ /* 0x001fe40000000000 */
[----:B------:R-:W-:Y:S02]  /*0bf0*/  SEL R13, R27, R33, P0 ;  /* 0x000000211b0d7207 */ /* 0x000fe40000000000 */
[----:B------:R-:W-:-:S04]  /*0c00*/  ISETP.GT.U32.AND P1, PT, R36, R24, PT ;  /* 0x000000182400720c */ /* 0x000fc80003f24070 */
[----:B------:R-:W-:-:S04]  /*0c10*/  ISETP.GT.AND.EX P1, PT, R37, R25, PT, P1 ;  /* 0x000000192500720c */ /* 0x000fc80003f24310 */
[----:B------:R-:W-:Y:S02]  /*0c20*/  SEL R14, R36, R24, P1 ;  /* 0x00000018240e7207 */ /* 0x000fe40000800000 */
[----:B------:R-:W-:Y:S02]  /*0c30*/  SEL R15, R37, R25, P1 ;  /* 0x00000019250f7207 */ /* 0x000fe40000800000 */
[----:B----4-:R-:W-:-:S04]  /*0c40*/  ISETP.GT.U32.AND P2, PT, R30, R28, PT ;  /* 0x0000001c1e00720c */ /* 0x010fc80003f44070 */
[----:B------:R-:W-:-:S04]  /*0c50*/  ISETP.GT.AND.EX P2, PT, R31, R29, PT, P2 ;  /* 0x0000001d1f00720c */ /* 0x000fc80003f44320 */
        /* <DEDUP_REMOVED lines=15> */
.L_x_36274:
[----:B------:R-:W-:-:S13]  /*0d50*/  ISETP.GE.AND P0, PT, R3, R0, PT ;  /* 0x000000000300720c */ /* 0x000fda0003f06270 */
[----:B------:R-:W-:Y:S05]  /*0d60*/  @P0 BRA `(.L_x_36276) ;  /* 0x0000000000300947 */ /* 0x000fea0003800000 */
[----:B0-----:R-:W0:Y:S01]  /*0d70*/  LDC.64 R4, c[0x0][0x218] ;  /* 0x00008600ff047b82 */ /* 0x001e220000000a00 */
[----:B------:R-:W-:Y:S02]  /*0d80*/  IMAD.IADD R7, R2, 0x1, R3 ;  /* 0x0000000102077824 */ /* 0x000fe400078e0203 */
[----:B------:R-:W-:Y:S02]  /*0d90*/  VIADD R3, R3, 0x80 ;  /* 0x0000008003037836 */ /* 0x000fe40000000000 */
[----:B0-----:R-:W-:-:S05]  /*0da0*/  IMAD.WIDE.U32 R4, R7, 0x8, R4 ;  /* 0x0000000807047825 */ /* 0x001fca00078e0004 */
[----:B------:R1:W-:Y:S02]  /*0db0*/  STG.E.64 desc[UR4][R4.64], R8 ;  /* 0x0000000804007986 */ /* 0x0003e4000c101b04 */
.L_x_36275:
[----:B------:R-:W-:-:S13]  /*0dc0*/  ISETP.GE.AND P0, PT, R3, R0, PT ;  /* 0x000000000300720c */ /* 0x000fda0003f06270 */
[----:B------:R-:W-:Y:S05]  /*0dd0*/  @P0 BRA `(.L_x_36277) ;  /* 0x0000000000340947 */ /* 0x000fea0003800000 */
[----:B01----:R-:W0:Y:S01]  /*0de0*/  LDC.64 R4, c[0x0][0x218] ;  /* 0x00008600ff047b82 */ /* 0x003e220000000a00 */
[----:B------:R-:W-:Y:S02]  /*0df0*/  IMAD.IADD R7, R2, 0x1, R3 ;  /* 0x0000000102077824 */ /* 0x000fe400078e0203 */
[----:B------:R-:W-:Y:S02]  /*0e00*/  VIADD R3, R3, 0x80 ;  /* 0x0000008003037836 */ /* 0x000fe40000000000 */
[----:B0-----:R-:W-:-:S05]  /*0e10*/  IMAD.WIDE.U32 R4, R7, 0x8, R4 ;  /* 0x0000000807047825 */ /* 0x001fca00078e0004 */
[----:B------:R1:W-:Y:S02]  /*0e20*/  STG.E.64 desc[UR4][R4.64], R10 ;  /* 0x0000000a04007986 */ /* 0x0003e4000c101b04 */
.L_x_36276:
        /* <DEDUP_REMOVED lines=8> */
.L_x_36277:
[----:B------:R-:W-:Y:S05]  /*0eb0*/  BSYNC B1 ;  /* 0x0000000000017941 */ /* 0x000fea0003800000 */
.L_x_36273:
[----:B------:R-:W-:-:S13]  /*0ec0*/  ISETP.GE.AND P0, PT, R3, R0, PT ;  /* 0x000000000300720c */ /* 0x000fda0003f06270 */
[----:B012---:R-:W0:Y:S01]  /*0ed0*/  @!P0 LDC.64 R4, c[0x0][0x218] ;  /* 0x00008600ff048b82 */ /* 0x007e220000000a00 */
[----:B------:R-:W-:Y:S02]  /*0ee0*/  @!P0 IMAD.IADD R7, R2, 0x1, R3 ;  /* 0x0000000102078824 */ /* 0x000fe400078e0203 */
[----:B------:R-:W-:Y:S02]  /*0ef0*/  @!P0 VIADD R3, R3, 0x80 ;  /* 0x0000008003038836 */ /* 0x000fe40000000000 */
[----:B0-----:R-:W-:-:S05]  /*0f00*/  @!P0 IMAD.WIDE.U32 R4, R7, 0x8, R4 ;  /* 0x0000000807048825 */ /* 0x001fca00078e0004 */
[----:B------:R2:W-:Y:S02]  /*0f10*/  @!P0 STG.E.64 desc[UR4][R4.64], R14 ;  /* 0x0000000e04008986 */ /* 0x0005e4000c101b04 */
.L_x_36278:
[----:B------:R-:W-:Y:S05]  /*0f20*/  BSYNC B0 ;  /* 0x0000000000007941 */ /* 0x000fea0003800000 */
.L_x_36272:
        /* <DEDUP_REMOVED lines=8> */
.L_x_36279:
        /* <DEDUP_REMOVED lines=13> */
.L_x_42436:


//--------------------- .text._ZN2at6native29vectorized_elementwise_kernelILi4ENS0_13BinaryFunctorIlllZZZNS0_19maximum_kernel_cudaERNS_18TensorIteratorBaseEENKUlvE_clEvENKUlvE2_clEvEUlllE_EESt5arrayIPcLm3EEEEviT0_T1_ --------------------------
	.section	.text._ZN2at6native29vectorized_elementwise_kernelILi4ENS0_13BinaryFunctorIlllZZZNS0_19maximum_kernel_cudaERNS_18TensorIteratorBaseEENKUlvE_clEvENKUlvE2_clEvEUlllE_EESt5arrayIPcLm3EEEEviT0_T1_,"ax",@progbits
	.align	128
        .global         _ZN2at6native29vectorized_elementwise_kernelILi4ENS0_13BinaryFunctorIlllZZZNS0_19maximum_kernel_cudaERNS_18TensorIteratorBaseEENKUlvE_clEvENKUlvE2_clEvEUlllE_EESt5arrayIPcLm3EEEEviT0_T1_
        .type           _ZN2at6native29vectorized_elementwise_kernelILi4ENS0_13BinaryFunctorIlllZZZNS0_19maximum_kernel_cudaERNS_18TensorIteratorBaseEENKUlvE_clEvENKUlvE2_clEvEUlllE_EESt5arrayIPcLm3EEEEviT0_T1_,@function
        .size           _ZN2at6native29vectorized_elementwise_kernelILi4ENS0_13BinaryFunctorIlllZZZNS0_19maximum_kernel_cudaERNS_18TensorIteratorBaseEENKUlvE_clEvENKUlvE2_clEvEUlllE_EESt5arrayIPcLm3EEEEviT0_T1_,(.L_x_42437 - _ZN2at6native29vectorized_elementwise_kernelILi4ENS0_13BinaryFunctorIlllZZZNS0_19maximum_kernel_cudaERNS_18TensorIteratorBaseEENKUlvE_clEvENKUlvE2_clEvEUlllE_EESt5arrayIPcLm3EEEEviT0_T1_)
        .other          _ZN2at6native29vectorized_elementwise_kernelILi4ENS0_13BinaryFunctorIlllZZZNS0_19maximum_kernel_cudaERNS_18TensorIteratorBaseEENKUlvE_clEvENKUlvE2_clEvEUlllE_EESt5arrayIPcLm3EEEEviT0_T1_,@"STO_CUDA_ENTRY STV_DEFAULT"
_ZN2at6native29vectorized_elementwise_kernelILi4ENS0_13BinaryFunctorIlllZZZNS0_19maximum_kernel_cudaERNS_18TensorIteratorBaseEENKUlvE_clEvENKUlvE2_clEvEUlllE_EESt5arrayIPcLm3EEEEviT0_T1_:
.text._ZN2at6native29vectorized_elementwise_kernelILi4ENS0_13BinaryFunctorIlllZZZNS0_19maximum_kernel_cudaERNS_18TensorIteratorBaseEENKUlvE_clEvENKUlvE2_clEvEUlllE_EESt5arrayIPcLm3EEEEviT0_T1_:
        /* <DEDUP_REMOVED lines=70> */
.L_x_36280:
        /* <DEDUP_REMOVED lines=143> */
.L_x_36283:
[----:B------:R-:W-:-:S13]  /*0d50*/  ISETP.GE.AND P0, PT, R3, R0, PT ;  /* 0x000000000300720c */ /* 0x000fda0003f06270 */
[----:B------:R-:W-:Y:S05]  /*0d60*/  @P0 BRA `(.L_x_36285) ;  /* 0x0000000000300947 */ /* 0x000fea0003800000 */
[----:B0-----:R-:W0:Y:S01]  /*0d70*/  LDC.64 R4, c[0x0][0x218] ;  /* 0x00008600ff047b82 */ /* 0x001e220000000a00 */
[----:B------:R-:W-:Y:S02]  /*0d80*/  IMAD.IADD R7, R2, 0x1, R3 ;  /* 0x0000000102077824 */ /* 0x000fe400078e0203 */
[----:B------:R-:W-:Y:S02]  /*0d90*/  VIADD R3, R3, 0x80 ;  /* 0x0000008003037836 */ /* 0x000fe40000000000 */
[----:B0-----:R-:W-:-:S05]  /*0da0*/  IMAD.WIDE.U32 R4, R7, 0x8, R4 ;  /* 0x0000000807047825 */ /* 0x001fca00078e0004 */
[----:B------:R1:W-:Y:S02]  /*0db0*/  STG.E.64 desc[UR4][R4.64], R8 ;  /* 0x0000000804007986 */ /* 0x0003e4000c101b04 */
.L_x_36284:
[----:B------:R-:W-:-:S13]  /*0dc0*/  ISETP.GE.AND P0, PT, R3, R0, PT ;  /* 0x000000000300720c */ /* 0x000fda0003f06270 */
[----:B------:R-:W-:Y:S05]  /*0dd0*/  @P0 BRA `(.L_x_36286) ;  /* 0x0000000000340947 */ /* 0x000fea0003800000 */
[----:B01----:R-:W0:Y:S01]  /*0de0*/  LDC.64 R4, c[0x0][0x218] ;  /* 0x00008600ff047b82 */ /* 0x003e220000000a00 */
[----:B------:R-:W-:Y:S02]  /*0df0*/  IMAD.IADD R7, R2, 0x1, R3 ;  /* 0x0000000102077824 */ /* 0x000fe400078e0203 */
[----:B------:R-:W-:Y:S02]  /*0e00*/  VIADD R3, R3, 0x80 ;  /* 0x0000008003037836 */ /* 0x000fe40000000000 */
[----:B0-----:R-:W-:-:S05]  /*0e10*/  IMAD.WIDE.U32 R4, R7, 0x8, R4 ;  /* 0x0000000807047825 */ /* 0x001fca00078e0004 */
[----:B------:R1:W-:Y:S02]  /*0e20*/  STG.E.64 desc[UR4][R4.64], R10 ;  /* 0x0000000a04007986 */ /* 0x0003e4000c101b04 */
.L_x_36285:
        /* <DEDUP_REMOVED lines=8> */
.L_x_36286:
[----:B------:R-:W-:Y:S05]  /*0eb0*/  BSYNC B1 ;  /* 0x0000000000017941 */ /* 0x000fea0003800000 */
.L_x_36282:
[----:B------:R-:W-:-:S13]  /*0ec0*/  ISETP.GE.AND P0, PT, R3, R0, PT ;  /* 0x000000000300720c */ /* 0x000fda0003f06270 */
[----:B012---:R-:W0:Y:S01]  /*0ed0*/  @!P0 LDC.64 R4, c[0x0][0x218] ;  /* 0x00008600ff048b82 */ /* 0x007e220000000a00 */
[----:B------:R-:W-:Y:S02]  /*0ee0*/  @!P0 IMAD.IADD R7, R2, 0x1, R3 ;  /* 0x0000000102078824 */ /* 0x000fe400078e0203 */
[----:B------:R-:W-:Y:S02]  /*0ef0*/  @!P0 VIADD R3, R3, 0x80 ;  /* 0x0000008003038836 */ /* 0x000fe40000000000 */
[----:B0-----:R-:W-:-:S05]  /*0f00*/  @!P0 IMAD.WIDE.U32 R4, R7, 0x8, R4 ;  /* 0x0000000807048825 */ /* 0x001fca00078e0004 */
[----:B------:R2:W-:Y:S02]  /*0f10*/  @!P0 STG.E.64 desc[UR4][R4.64], R14 ;  /* 0x0000000e04008986 */ /* 0x0005e4000c101b04 */
.L_x_36287:
[----:B------:R-:W-:Y:S05]  /*0f20*/  BSYNC B0 ;  /* 0x0000000000007941 */ /* 0x000fea0003800000 */
.L_x_36281:
        /* <DEDUP_REMOVED lines=8> */
.L_x_36288:
        /* <DEDUP_REMOVED lines=13> */
.L_x_42437:


//--------------------- .text._ZN2at6native29vectorized_elementwise_kernelILi8ENS0_13BinaryFunctorIlllZZZNS0_19maximum_kernel_cudaERNS_18TensorIteratorBaseEENKUlvE_clEvENKUlvE2_clEvEUlllE_EESt5arrayIPcLm3EEEEviT0_T1_ --------------------------
	.section	.text._ZN2at6native29vectorized_elementwise_kernelILi8ENS0_13BinaryFunctorIlllZZZNS0_19maximum_kernel_cudaERNS_18TensorIteratorBaseEENKUlvE_clEvENKUlvE2_clEvEUlllE_EESt5arrayIPcLm3EEEEviT0_T1_,"ax",@progbits
	.align	128
        .global         _ZN2at6native29vectorized_elementwise_kernelILi8ENS0_13BinaryFunctorIlllZZZNS0_19maximum_kernel_cudaERNS_18TensorIteratorBaseEENKUlvE_clEvENKUlvE2_clEvEUlllE_EESt5arrayIPcLm3EEEEviT0_T1_
        .type           _ZN2at6native29vectorized_elementwise_kernelILi8ENS0_13BinaryFunctorIlllZZZNS0_19maximum_kernel_cudaERNS_18TensorIteratorBaseEENKUlvE_clEvENKUlvE2_clEvEUlllE_EESt5arrayIPcLm3EEEEviT0_T1_,@function
        .size           _ZN2at6native29vectorized_elementwise_kernelILi8ENS0_13BinaryFunctorIlllZZZNS0_19maximum_kernel_cudaERNS_18TensorIteratorBaseEENKUlvE_clEvENKUlvE2_clEvEUlllE_EESt5arrayIPcLm3EEEEviT0_T1_,(.L_x_42438 - _ZN2at6native29vectorized_elementwise_kernelILi8ENS0_13BinaryFunctorIlllZZZNS0_19maximum_kernel_cudaERNS_18TensorIteratorBaseEENKUlvE_clEvENKUlvE2_clEvEUlllE_EESt5arrayIPcLm3EEEEviT0_T1_)
        .other          _ZN2at6native29vectorized_elementwise_kernelILi8ENS0_13BinaryFunctorIlllZZZNS0_19maximum_kernel_cudaERNS_18TensorIteratorBaseEENKUlvE_clEvENKUlvE2_clEvEUlllE_EESt5arrayIPcLm3EEEEviT0_T1_,@"STO_CUDA_ENTRY STV_DEFAULT"
_ZN2at6native29vectorized_elementwise_kernelILi8ENS0_13BinaryFunctorIlllZZZNS0_19maximum_kernel_cudaERNS_18TensorIteratorBaseEENKUlvE_clEvENKUlvE2_clEvEUlllE_EESt5arrayIPcLm3EEEEviT0_T1_:
.text._ZN2at6native29vectorized_elementwise_kernelILi8ENS0_13BinaryFunctorIlllZZZNS0_19maximum_kernel_cudaERNS_18TensorIteratorBaseEENKUlvE_clEvENKUlvE2_clEvEUlllE_EESt5arrayIPcLm3EEEEviT0_T1_:
        /* <DEDUP_REMOVED lines=70> */
.L_x_36289:
        /* <DEDUP_REMOVED lines=143> */
.L_x_36292:
[----:B------:R-:W-:-:S13]  /*0d50*/  ISETP.GE.AND P0, PT, R3, R0, PT ;  /* 0x000000000300720c */ /* 0x000fda0003f06270 */
[----:B------:R-:W-:Y:S05]  /*0d60*/  @P0 BRA `(.L_x_36294) ;  /* 0x0000000000300947 */ /* 0x000fea0003800000 */
[----:B0-----:R-:W0:Y:S01]  /*0d70*/  LDC.64 R4, c[0x0][0x218] ;  /* 0x00008600ff047b82 */ /* 0x001e220000000a00 */
[----:B------:R-:W-:Y:S02]  /*0d80*/  IMAD.IADD R7, R2, 0x1, R3 ;  /* 0x0000000102077824 */ /* 0x000fe400078e0203 */
[----:B------:R-:W-:Y:S02]  /*0d90*/  VIADD R3, R3, 0x80 ;  /* 0x0000008003037836 */ /* 0x000fe40000000000 */
[----:B0-----:R-:W-:-:S05]  /*0da0*/  IMAD.WIDE.U32 R4, R7, 0x8, R4 ;  /* 0x0000000807047825 */ /* 0x001fca00078e0004 */
[----:B------:R1:W-:Y:S02]  /*0db0*/  STG.E.64 desc[UR4][R4.64], R8 ;  /* 0x0000000804007986 */ /* 0x0003e4000c101b04 */
.L_x_36293:
[----:B------:R-:W-:-:S13]  /*0dc0*/  ISETP.GE.AND P0, PT, R3, R0, PT ;  /* 0x000000000300720c */ /* 0x000fda0003f06270 */
[----:B------:R-:W-:Y:S05]  /*0dd0*/  @P0 BRA `(.L_x_36295) ;  /* 0x0000000000340947 */ /* 0x000fea0003800000 */
[----:B01----:R-:W0:Y:S01]  /*0de0*/  LDC.64 R4, c[0x0][0x218] ;  /* 0x00008600ff047b82 */ /* 0x003e220000000a00 */
[----:B------:R-:W-:Y:S02]  /*0df0*/  IMAD.IADD R7, R2, 0x1, R3 ;  /* 0x0000000102077824 */ /* 0x000fe400078e0203 */
[----:B------:R-:W-:Y:S02]  /*0e00*/  VIADD R3, R3, 0x80 ;  /* 0x0000008003037836 */ /* 0x000fe40000000000 */
[----:B0-----:R-:W-:-:S05]  /*0e10*/  IMAD.WIDE.U32 R4, R7, 0x8, R4 ;  /* 0x0000000807047825 */ /* 0x001fca00078e0004 */
[----:B------:R1:W-:Y:S02]  /*0e20*/  STG.E.64 desc[UR4][R4.64], R10 ;  /* 0x0000000a04007986 */ /* 0x0003e4000c101b04 */
.L_x_36294:
        /* <DEDUP_REMOVED lines=8> */
.L_x_36295:
[----:B------:R-:W-:Y:S05]  /*0eb0*/  BSYNC B1 ;  /* 0x0000000000017941 */ /* 0x000fea0003800000 */
.L_x_36291:
[----:B------:R-:W-:-:S13]  /*0ec0*/  ISETP.GE.AND P0, PT, R3, R0, PT ;  /* 0x000000000300720c */ /* 0x000fda0003f06270 */
[----:B012---:R-:W0:Y:S01]  /*0ed0*/  @!P0 LDC.64 R4, c[0x0][0x218] ;  /* 0x00008600ff048b82 */ /* 0x007e220000000a00 */
[----:B------:R-:W-:Y:S02]  /*0ee0*/  @!P0 IMAD.IADD R7, R2, 0x1, R3 ;  /* 0x0000000102078824 */ /* 0x000fe400078e0203 */
[----:B------:R-:W-:Y:S02]  /*0ef0*/  @!P0 VIADD R3, R3, 0x80 ;  /* 0x0000008003038836 */ /* 0x000fe40000000000 */
[----:B0-----:R-:W-:-:S05]  /*0f00*/  @!P0 IMAD.WIDE.U32 R4, R7, 0x8, R4 ;  /* 0x0000000807048825 */ /* 0x001fca00078e0004 */
[----:B------:R2:W-:Y:S02]  /*0f10*/  @!P0 STG.E.64 desc[UR4][R4.64], R14 ;  /* 0x0000000e04008986 */ /* 0x0005e4000c101b04 */
.L_x_36296:
[----:B------:R-:W-:Y:S05]  /*0f20*/  BSYNC B0 ;  /* 0x0000000000007941 */ /* 0x000fea0003800000 */
.L_x_36290:
        /* <DEDUP_REMOVED lines=8> */
.L_x_36297:
        /* <DEDUP_REMOVED lines=13> */
.L_x_42438:


//--------------------- .text._ZN2at6native18elementwise_kernelILi128ELi4EZNS0_15gpu_kernel_implINS0_13AUnaryFunctorIiiiZZZNS0_19maximum_kernel_cudaERNS_18TensorIteratorBaseEENKUlvE_clEvENKUlvE1_clEvEUliiE_EEEEvS5_RKT_EUliE_EEviT1_ --------------------------
	.section	.text._ZN2at6native18elementwise_kernelILi128ELi4EZNS0_15gpu_kernel_implINS0_13AUnaryFunctorIiiiZZZNS0_19maximum_kernel_cudaERNS_18TensorIteratorBaseEENKUlvE_clEvENKUlvE1_clEvEUliiE_EEEEvS5_RKT_EUliE_EEviT1_,"ax",@progbits
	.align	128
        .global         _ZN2at6native18elementwise_kernelILi128ELi4EZNS0_15gpu_kernel_implINS0_13AUnaryFunctorIiiiZZZNS0_19maximum_kernel_cudaERNS_18TensorIteratorBaseEENKUlvE_clEvENKUlvE1_clEvEUliiE_EEEEvS5_RKT_EUliE_EEviT1_
        .type           _ZN2at6native18elementwise_kernelILi128ELi4EZNS0_15gpu_kernel_implINS0_13AUnaryFunctorIiiiZZZNS0_19maximum_kernel_cudaERNS_18TensorIteratorBaseEENKUlvE_clEvENKUlvE1_clEvEUliiE_EEEEvS5_RKT_EUliE_EEviT1_,@function
        .size           _ZN2at6native18elementwise_kernelILi128ELi4EZNS0_15gpu_kernel_implINS0_13AUnaryFunctorIiiiZZZNS0_19maximum_kernel_cudaERNS_18TensorIteratorBaseEENKUlvE_clEvENKUlvE1_clEvEUliiE_EEEEvS5_RKT_EUliE_EEviT1_,(.L_x_42439 - _ZN2at6native18elementwise_kernelILi128ELi4EZNS0_15gpu_kernel_implINS0_13AUnaryFunctorIiiiZZZNS0_19maximum_kernel_cudaERNS_18TensorIteratorBaseEENKUlvE_clEvENKUlvE1_clEvEUliiE_EEEEvS5_RKT_EUliE_EEviT1_)
        .other          _ZN2at6native18elementwise_kernelILi128ELi4EZNS0_15gpu_kernel_implINS0_13AUnaryFunctorIiiiZZZNS0_19maximum_kernel_cudaERNS_18TensorIteratorBaseEENKUlvE_clEvENKUlvE1_clEvEUliiE_EEEEvS5_RKT_EUliE_EEviT1_,@"STO_CUDA_ENTRY STV_DEFAULT"
_ZN2at6native18elementwise_kernelILi128ELi4EZNS0_15gpu_kernel_implINS0_13AUnaryFunctorIiiiZZZNS0_19maximum_kernel_cudaERNS_18TensorIteratorBaseEENKUlvE_clEvENKUlvE1_clEvEUliiE_EEEEvS5_RKT_EUliE_EEviT1_:
.text._ZN2at6native18elementwise_kernelILi128ELi4EZNS0_15gpu_kernel_implINS0_13AUnaryFunctorIiiiZZZNS0_19maximum_kernel_cudaERNS_18TensorIteratorBaseEENKUlvE_clEvENKUlvE1_clEvEUliiE_EEEEvS5_RKT_EUliE_EEviT1_:
        /* <DEDUP_REMOVED lines=314> */
.L_x_36300:
        /* <DEDUP_REMOVED lines=20> */
.L_x_36304:
[----:B------:R0:W5:Y:S01]  /*14e0*/  LDG.E.U8 R19, desc[UR36][R2.64] ;  /* 0x0000002402137981 */ /* 0x000162000c1e1100 */
[----:B------:R-:W-:Y:S05]  /*14f0*/  BRA `(.L_x_36306) ;  /* 0x0000000c00347947 */ /* 0x000fea0003800000 */
.L_x_36303:
        /* <DEDUP_REMOVED lines=8> */
.L_x_36308:
[----:B------:R0:W5:Y:S01]  /*1580*/  LDG.E R19, desc[UR36][R2.64] ;  /* 0x0000002402137981 */ /* 0x000162000c1e1900 */
[----:B------:R-:W-:Y:S05]  /*1590*/  BRA `(.L_x_36306) ;  /* 0x0000000c000c7947 */ /* 0x000fea0003800000 */
.L_x_36307:
[----:B------:R0:W5:Y:S01]  /*15a0*/  LDG.E.S16 R19, desc[UR36][R2.64] ;  /* 0x0000002402137981 */ /* 0x000162000c1e1700 */
[----:B------:R-:W-:Y:S05]  /*15b0*/  BRA `(.L_x_36306) ;  /* 0x0000000c00047947 */ /* 0x000fea0003800000 */
.L_x_36302:
        /* <DEDUP_REMOVED lines=9> */
.L_x_36310:
[----:B------:R-:W2:Y:S02]  /*1650*/  LDG.E.U16 R2, desc[UR36][R2.64] ;  /* 0x0000002402027981 */ /* 0x000ea4000c1e1500 */
[----:B--2---:R-:W-:-:S06]  /*1660*/  HADD2.F32 R19, -RZ, R2.H0_H0 ;  /* 0x20000002ff137230 */ /* 0x004fcc0000004100 */
[----:B------:R-:W0:Y:S01]  /*1670*/  F2I.FTZ.TRUNC.NTZ R19, R19 ;  /* 0x0000001300137305 */ /* 0x000e22000021f100 */
[----:B------:R-:W-:Y:S05]  /*1680*/  BRA `(.L_x_36306) ;  /* 0x0000000800d07947 */ /* 0x000fea0003800000 */
.L_x_36309:
        /* <DEDUP_REMOVED lines=9> */
.L_x_36312:
[----:B------:R-:W2:Y:S02]  /*1720*/  LDG.E.U16 R2, desc[UR36][R2.64] ;  /* 0x0000002402027981 */ /* 0x000ea4000c1e1500 */
[----:B--2---:R-:W-:-:S06]  /*1730*/  HADD2.F32 R19, -RZ, R2.H0_H0 ;  /* 0x20000002ff137230 */ /* 0x004fcc0000004100 */
[----:B------:R-:W0:Y:S01]  /*1740*/  F2I.FTZ.TRUNC.NTZ R19, R19 ;  /* 0x0000001300137305 */ /* 0x000e22000021f100 */
[----:B------:R-:W-:Y:S05]  /*1750*/  BRA `(.L_x_36306) ;  /* 0x00000008009c7947 */ /* 0x000fea0003800000 */
.L_x_36311:
[----:B------:R-:W2:Y:S02]  /*1760*/  LDG.E.64 R2, desc[UR36][R2.64] ;  /* 0x0000002402027981 */ /* 0x000ea4000c1e1b00 */
[----:B--2---:R0:W1:Y:S01]  /*1770*/  F2I.F64.TRUNC R19, R2 ;  /* 0x0000000200137311 */ /* 0x004062000030d100 */
[----:B------:R-:W-:Y:S05]  /*1780*/  BRA `(.L_x_36306) ;  /* 0x0000000800907947 */ /* 0x000fea0003800000 */
.L_x_36301:
        /* <DEDUP_REMOVED lines=12> */
.L_x_36315:
[----:B------:R-:W2:Y:S02]  /*1850*/  LDG.E.64 R2, desc[UR36][R2.64] ;  /* 0x0000002402027981 */ /* 0x000ea4000c1e1b00 */
[----:B--2---:R0:W1:Y:S01]  /*1860*/  F2I.F64.TRUNC R19, R2 ;  /* 0x0000000200137311 */ /* 0x004062000030d100 */
[----:B------:R-:W-:Y:S05]  /*1870*/  BRA `(.L_x_36306) ;  /* 0x0000000800547947 */ /* 0x000fea0003800000 */
.L_x_36314:
        /* <DEDUP_REMOVED lines=27> */
.L_x_36317:
        /* <DEDUP_REMOVED lines=14> */
.L_x_36316:
[----:B------:R-:W2:Y:S02]  /*1b10*/  LDG.E.U16 R19, desc[UR36][R2.64] ;  /* 0x0000002402137981 */ /* 0x000ea4000c1e1500 */
[----:B--2---:R-:W-:-:S06]  /*1b20*/  IMAD.U32 R19, R19, 0x10000, RZ ;  /* 0x0001000013137824 */ /* 0x004fcc00078e00ff */
[----:B------:R-:W0:Y:S01]  /*1b30*/  F2I.FTZ.TRUNC.NTZ R19, R19 ;  /* 0x0000001300137305 */ /* 0x000e22000021f100 */
[----:B------:R-:W-:Y:S05]  /*1b40*/  BRA `(.L_x_36306) ;  /* 0x0000000400a07947 */ /* 0x000fea0003800000 */
.L_x_36313:
        /* <DEDUP_REMOVED lines=10> */
.L_x_36320:
        /* <DEDUP_REMOVED lines=21> */
.L_x_36324:
[----:B------:R-:W-:Y:S05]  /*1d40*/  BSYNC B1 ;  /* 0x0000000000017941 */ /* 0x000fea0003800000 */
.L_x_36323:
[----:B------:R-:W-:Y:S01]  /*1d50*/  IMAD.SHL.U32 R2, R2, 0x100000, RZ ;  /* 0x0010000002027824 */ /* 0x000fe200078e00ff */
[----:B------:R-:W-:-:S04]  /*1d60*/  LEA R0, R0, 0x3b800000, 0x17 ;  /* 0x3b80000000007811 */ /* 0x000fc800078eb8ff */
[----:B------:R-:W-:-:S07]  /*1d70*/  LOP3.LUT R19, R0, R2, R19, 0xfe, !PT ;  /* 0x0000000200137212 */ /* 0x000fce00078efe13 */
.L_x_36322:
[----:B------:R-:W-:Y:S05]  /*1d80*/  BSYNC B0 ;  /* 0x0000000000007941 */ /* 0x000fea0003800000 */
.L_x_36321:
[----:B------:R-:W1:Y:S01]  /*1d90*/  F2I.FTZ.TRUNC.NTZ R19, R19 ;  /* 0x0000001300137305 */ /* 0x000e62000021f100 */
[----:B------:R-:W-:Y:S05]  /*1da0*/  BRA `(.L_x_36306) ;  /* 0x0000000400087947 */ /* 0x000fea0003800000 */
.L_x_36319:
        /* <DEDUP_REMOVED lines=21> */
.L_x_36328:
[----:B------:R-:W-:Y:S05]  /*1f00*/  BSYNC B1 ;  /* 0x0000000000017941 */ /* 0x000fea0003800000 */
.L_x_36327:
[----:B------:R-:W-:Y:S01]  /*1f10*/  IMAD.SHL.U32 R2, R2, 0x200000, RZ ;  /* 0x0020000002027824 */ /* 0x000fe200078e00ff */
[----:B------:R-:W-:-:S04]  /*1f20*/  LEA R0, R0, 0x37800000, 0x17 ;  /* 0x3780000000007811 */ /* 0x000fc800078eb8ff */
[----:B------:R-:W-:-:S07]  /*1f30*/  LOP3.LUT R19, R0, R2, R19, 0xfe, !PT ;  /* 0x0000000200137212 */ /* 0x000fce00078efe13 */
.L_x_36326:
[----:B------:R-:W-:Y:S05]  /*1f40*/  BSYNC B0 ;  /* 0x0000000000007941 */ /* 0x000fea0003800000 */
.L_x_36325:
[----:B------:R-:W2:Y:S01]  /*1f50*/  F2I.FTZ.TRUNC.NTZ R19, R19 ;  /* 0x0000001300137305 */ /* 0x000ea2000021f100 */
[----:B------:R-:W-:Y:S05]  /*1f60*/  BRA `(.L_x_36306) ;  /* 0x0000000000987947 */ /* 0x000fea0003800000 */
.L_x_36318:
        /* <DEDUP_REMOVED lines=14> */
.L_x_36332:
[----:B------:R-:W-:Y:S05]  /*2050*/  BSYNC B0 ;  /* 0x0000000000007941 */ /* 0x000fea0003800000 */
.L_x_36331:
[----:B------:R-:W4:Y:S01]  /*2060*/  F2I.FTZ.TRUNC.NTZ R19, R19 ;  /* 0x0000001300137305 */ /* 0x000f22000021f100 */
[----:B------:R-:W-:Y:S05]  /*2070*/  BRA `(.L_x_36306) ;  /* 0x0000000000547947 */ /* 0x000fea0003800000 */
.L_x_36305:
        /* <DEDUP_REMOVED lines=17> */
.L_x_36333:
[----:B------:R-:W-:Y:S05]  /*2190*/  BRA `(.L_x_36306) ;  /* 0x00000000000c7947 */ /* 0x000fea0003800000 */
.L_x_36330:
[----:B------:R0:W5:Y:S01]  /*21a0*/  LDG.E R19, desc[UR36][R2.64] ;  /* 0x0000002402137981 */ /* 0x000162000c1e1900 */
[----:B------:R-:W-:Y:S05]  /*21b0*/  BRA `(.L_x_36306) ;  /* 0x0000000000047947 */ /* 0x000fea0003800000 */
.L_x_36329:
[----:B------:R3:W5:Y:S02]  /*21c0*/  LDG.E R19, desc[UR36][R2.64] ;  /* 0x0000002402137981 */ /* 0x000764000c1e1900 */
.L_x_36306:
[----:B0--3--:R-:W0:Y:S01]  /*21d0*/  LDC.U8 R3, c[0x0][0x428] ;  /* 0x00010a00ff037b82 */ /* 0x009e220000000000 */
[----:B------:R-:W-:Y:S02]  /*21e0*/  ULDC UR4, c[0x0][0x424] ;  /* 0x0001090000047ab9 */ /* 0x000fe40000000800 */
[----:B-12-45:R-:W-:Y:S02]  /*21f0*/  VIMNMX R2, R19, UR4, !PT ;  /* 0x0000000413027c48 */ /* 0x036fe4000ffe0100 */
        /* <DEDUP_REMOVED lines=13> */
.L_x_36337:
[----:B------:R3:W-:Y:S01]  /*22d0*/  STG.E.U8 desc[UR36][R16.64], R2 ;  /* 0x0000000210007986 */ /* 0x0007e2000c101124 */
[----:B------:R-:W-:Y:S05]  /*22e0*/  BRA `(.L_x_36339) ;  /* 0x0000000c00507947 */ /* 0x000fea0003800000 */
.L_x_36336:
        /* <DEDUP_REMOVED lines=9> */
.L_x_36341:
[----:B------:R1:W-:Y:S01]  /*2380*/  STG.E desc[UR36][R16.64], R2 ;  /* 0x0000000210007986 */ /* 0x0003e2000c101924 */
[----:B------:R-:W-:Y:S05]  /*2390*/  BRA `(.L_x_36339) ;  /* 0x0000000c00247947 */ /* 0x000fea0003800000 */
.L_x_36340:
[----:B------:R2:W-:Y:S01]  /*23a0*/  STG.E.U16 desc[UR36][R16.64], R2 ;  /* 0x0000000210007986 */ /* 0x0005e2000c101524 */
[----:B------:R-:W-:Y:S05]  /*23b0*/  BRA `(.L_x_36339) ;  /* 0x0000000c001c7947 */ /* 0x000fea0003800000 */
.L_x_36335:
        /* <DEDUP_REMOVED lines=9> */
.L_x_36343:
[----:B------:R-:W-:-:S04]  /*2450*/  I2FP.F32.S32 R0, R2 ;  /* 0x0000000200007245 */ /* 0x000fc80000201400 */
[----:B------:R-:W-:-:S05]  /*2460*/  F2FP.F16.F32.PACK_AB R0, RZ, R0 ;  /* 0x00000000ff00723e */ /* 0x000fca00000000ff */
[----:B------:R0:W-:Y:S01]  /*2470*/  STG.E.U16 desc[UR36][R16.64], R0 ;  /* 0x0000000010007986 */ /* 0x0001e2000c101524 */
[----:B------:R-:W-:Y:S05]  /*2480*/  BRA `(.L_x_36339) ;  /* 0x0000000800e87947 */ /* 0x000fea0003800000 */
.L_x_36342:
        /* <DEDUP_REMOVED lines=10> */
.L_x_36345:
[----:B------:R-:W-:-:S04]  /*2530*/  I2FP.F32.S32 R2, R2 ;  /* 0x0000000200027245 */ /* 0x000fc80000201400 */
[----:B------:R-:W-:-:S04]  /*2540*/  F2FP.F16.F32.PACK_AB R3, RZ, R2 ;  /* 0x00000002ff03723e */ /* 0x000fc800000000ff */
[----:B------:R-:W-:-:S05]  /*2550*/  PRMT R3, R3, 0x5410, RZ ;  /* 0x0000541003037816 */ /* 0x000fca00000000ff */
[----:B------:R0:W-:Y:S01]  /*2560*/  STG.E desc[UR36][R16.64], R3 ;  /* 0x0000000310007986 */ /* 0x0001e2000c101924 */
[----:B------:R-:W-:Y:S05]  /*2570*/  BRA `(.L_x_36339) ;  /* 0x0000000800ac7947 */ /* 0x000fea0003800000 */
.L_x_36344:
[----:B------:R-:W0:Y:S02]  /*2580*/  I2F.F64 R2, R2 ;  /* 0x0000000200027312 */ /* 0x000e240000201c00 */
[----:B0-----:R0:W-:Y:S01]  /*2590*/  STG.E.64 desc[UR36][R16.64], R2 ;  /* 0x0000000210007986 */ /* 0x0011e2000c101b24 */
[----:B------:R-:W-:Y:S05]  /*25a0*/  BRA `(.L_x_36339) ;  /* 0x0000000800a07947 */ /* 0x000fea0003800000 */
.L_x_36334:
        /* <DEDUP_REMOVED lines=12> */
.L_x_36348:
[----:B------:R-:W0:Y:S01]  /*2670*/  I2F.F64 R4, R2 ;  /* 0x0000000200047312 */ /* 0x000e220000201c00 */
[----:B------:R-:W-:-:S05]  /*2680*/  CS2R R6, SRZ ;  /* 0x0000000000067805 */ /* 0x000fca000001ff00 */
[----:B0-----:R0:W-:Y:S01]  /*2690*/  STG.E.128 desc[UR36][R16.64], R4 ;  /* 0x0000000410007986 */ /* 0x0011e2000c101d24 */
[----:B------:R-:W-:Y:S05]  /*26a0*/  BRA `(.L_x_36339) ;  /* 0x0000000800607947 */ /* 0x000fea0003800000 */
.L_x_36347:
        /* <DEDUP_REMOVED lines=21> */
.L_x_36352:
[----:B------:R-:W-:Y:S05]  /*2800*/  BSYNC B0 ;  /* 0x0000000000007941 */ /* 0x000fea0003800000 */
.L_x_36351:
[----:B------:R-:W-:-:S05]  /*2810*/  LOP3.LUT R3, R0, R3, RZ, 0xfc, !PT ;  /* 0x0000000300037212 */ /* 0x000fca00078efcff */
[----:B------:R0:W-:Y:S01]  /*2820*/  STG.E.U8 desc[UR36][R16.64], R3 ;  /* 0x0000000310007986 */ /* 0x0001e2000c101124 */
[----:B------:R-:W-:Y:S05]  /*2830*/  BRA `(.L_x_36339) ;  /* 0x0000000400fc7947 */ /* 0x000fea0003800000 */
.L_x_36350:
        /* <DEDUP_REMOVED lines=13> */
.L_x_36354:
[----:B------:R-:W-:Y:S01]  /*2910*/  IMAD.MOV.U32 R0, RZ, RZ, 0x7f ;  /* 0x0000007fff007424 */ /* 0x000fe200078e00ff */
[----:B------:R-:W-:-:S04]  /*2920*/  ISETP.GT.U32.AND P0, PT, R2, 0x7f800000, PT ;  /* 0x7f8000000200780c */ /* 0x000fc80003f04070 */
[----:B------:R-:W-:-:S09]  /*2930*/  SEL R0, R0, 0x7c, P0 ;  /* 0x0000007c00007807 */ /* 0x000fd20000000000 */
.L_x_36355:
[----:B------:R-:W-:Y:S05]  /*2940*/  BSYNC B0 ;  /* 0x0000000000007941 */ /* 0x000fea0003800000 */
.L_x_36353:
[----:B------:R-:W-:-:S04]  /*2950*/  LOP3.LUT R2, R3, 0x80000000, RZ, 0xc0, !PT ;  /* 0x8000000003027812 */ /* 0x000fc800078ec0ff */
[----:B------:R-:W-:-:S04]  /*2960*/  SHF.R.U32.HI R3, RZ, 0x18, R2 ;  /* 0x00000018ff037819 */ /* 0x000fc80000011602 */
[----:B------:R-:W-:-:S05]  /*2970*/  LOP3.LUT R3, R0, R3, RZ, 0xfc, !PT ;  /* 0x0000000300037212 */ /* 0x000fca00078efcff */
[----:B------:R0:W-:Y:S01]  /*2980*/  STG.E.U8 desc[UR36][R16.64], R3 ;  /* 0x0000000310007986 */ /* 0x0001e2000c101124 */
[----:B------:R-:W-:Y:S05]  /*2990*/  BRA `(.L_x_36339) ;  /* 0x0000000400a47947 */ /* 0x000fea0003800000 */
.L_x_36349:
[----:B------:R-:W-:-:S04]  /*29a0*/  I2FP.F32.S32 R0, R2 ;  /* 0x0000000200007245 */ /* 0x000fc80000201400 */
[----:B------:R-:W-:-:S05]  /*29b0*/  F2FP.BF16.F32.PACK_AB R0, RZ, R0 ;  /* 0x00000000ff00723e */ /* 0x000fca00000010ff */
[----:B------:R0:W-:Y:S01]  /*29c0*/  STG.E.U16 desc[UR36][R16.64], R0 ;  /* 0x0000000010007986 */ /* 0x0001e2000c101524 */
[----:B------:R-:W-:Y:S05]  /*29d0*/  BRA `(.L_x_36339) ;  /* 0x0000000400947947 */ /* 0x000fea0003800000 */
.L_x_36346:
        /* <DEDUP_REMOVED lines=10> */
.L_x_36358:
        /* <DEDUP_REMOVED lines=17> */
.L_x_36361:
[----:B------:R-:W-:-:S04]  /*2b90*/  LOP3.LUT R2, R3, 0x80000000, RZ, 0xc0, !PT ;  /* 0x8000000003027812 */ /* 0x000fc800078ec0ff */
[----:B------:R-:W-:-:S04]  /*2ba0*/  SHF.R.U32.HI R3, RZ, 0x18, R2 ;  /* 0x00000018ff037819 */ /* 0x000fc80000011602 */
[----:B------:R-:W-:-:S04]  /*2bb0*/  LOP3.LUT R0, R0, R3, RZ, 0xfc, !PT ;  /* 0x0000000300007212 */ /* 0x000fc800078efcff */
[----:B------:R-:W-:-:S07]  /*2bc0*/  PRMT R8, R0, 0x7610, R8 ;  /* 0x0000761000087816 */ /* 0x000fce0000000008 */
.L_x_36360:
[----:B------:R-:W-:Y:S05]  /*2bd0*/  BSYNC B0 ;  /* 0x0000000000007941 */ /* 0x000fea0003800000 */
.L_x_36359:
[----:B------:R0:W-:Y:S01]  /*2be0*/  STG.E.U8 desc[UR36][R16.64], R8 ;  /* 0x0000000810007986 */ /* 0x0001e2000c101124 */
[----:B------:R-:W-:Y:S05]  /*2bf0*/  BRA `(.L_x_36339) ;  /* 0x00000004000c7947 */ /* 0x000fea0003800000 */
.L_x_36357:
        /* <DEDUP_REMOVED lines=17> */
.L_x_36364:
[----:B------:R-:W-:-:S04]  /*2d10*/  LOP3.LUT R2, R3, 0x80000000, RZ, 0xc0, !PT ;  /* 0x8000000003027812 */ /* 0x000fc800078ec0ff */
[----:B------:R-:W-:-:S04]  /*2d20*/  SHF.R.U32.HI R3, RZ, 0x18, R2 ;  /* 0x00000018ff037819 */ /* 0x000fc80000011602 */
[----:B------:R-:W-:-:S04]  /*2d30*/  LOP3.LUT R0, R0, R3, RZ, 0xfc, !PT ;  /* 0x0000000300007212 */ /* 0x000fc800078efcff */
[----:B------:R-:W-:-:S07]  /*2d40*/  PRMT R8, R0, 0x7610, R8 ;  /* 0x0000761000087816 */ /* 0x000fce0000000008 */
.L_x_36363:
[----:B------:R-:W-:Y:S05]  /*2d50*/  BSYNC B0 ;  /* 0x0000000000007941 */ /* 0x000fea0003800000 */
.L_x_36362:
[----:B------:R0:W-:Y:S01]  /*2d60*/  STG.E.U8 desc[UR36][R16.64], R8 ;  /* 0x0000000810007986 */ /* 0x0001e2000c101124 */
[----:B------:R-:W-:Y:S05]  /*2d70*/  BRA `(.L_x_36339) ;  /* 0x0000000000ac7947 */ /* 0x000fea0003800000 */
.L_x_36356:
        /* <DEDUP_REMOVED lines=22> */
.L_x_36338:
        /* <DEDUP_REMOVED lines=16> */
.L_x_36367:
[----:B------:R-:W-:Y:S05]  /*2fe0*/  BRA `(.L_x_36339) ;  /* 0x0000000000107947 */ /* 0x000fea0003800000 */
.L_x_36366:
[----:B------:R-:W-:-:S05]  /*2ff0*/  SHF.R.S32.HI R3, RZ, 0x1f, R2 ;  /* 0x0000001fff037819 */ /* 0x000fca0000011402 */
[----:B------:R0:W-:Y:S01]  /*3000*/  STG.E.64 desc[UR36][R16.64], R2 ;  /* 0x0000000210007986 */ /* 0x0001e2000c101b24 */
[----:B------:R-:W-:Y:S05]  /*3010*/  BRA `(.L_x_36339) ;  /* 0x0000000000047947 */ /* 0x000fea0003800000 */
.L_x_36365:
[----:B------:R0:W-:Y:S02]  /*3020*/  STG.E desc[UR36][R16.64], R2 ;  /* 0x0000000210007986 */ /* 0x0001e4000c101924 */
.L_x_36339:
[----:B------:R-:W-:-:S04]  /*3030*/  IMAD R18, R23, 0x200, R18 ;  /* 0x0000020017127824 */ /* 0x000fc800078e0212 */
[----:B------:R-:W-:-:S07]  /*3040*/  VIADD R19, R18, 0x80 ;  /* 0x0000008012137836 */ /* 0x000fce0000000000 */
.L_x_36299:
[----:B------:R-:W-:Y:S05]  /*3050*/  BSYNC B6 ;  /* 0x0000000000067941 */ /* 0x000fea0003800000 */
.L_x_36298:
        /* <DEDUP_REMOVED lines=307> */
.L_x_36370:
        /* <DEDUP_REMOVED lines=20> */
.L_x_36374:
[----:B------:R0:W5:Y:S01]  /*44d0*/  LDG.E.U8 R18, desc[UR36][R2.64] ;  /* 0x0000002402127981 */ /* 0x000162000c1e1100 */
[----:B------:R-:W-:Y:S05]  /*44e0*/  BRA `(.L_x_36376) ;  /* 0x0000000c00347947 */ /* 0x000fea0003800000 */
.L_x_36373:
        /* <DEDUP_REMOVED lines=8> */
.L_x_36378:
[----:B------:R0:W5:Y:S01]  /*4570*/  LDG.E R18, desc[UR36][R2.64] ;  /* 0x0000002402127981 */ /* 0x000162000c1e1900 */
[----:B------:R-:W-:Y:S05]  /*4580*/  BRA `(.L_x_36376) ;  /* 0x0000000c000c7947 */ /* 0x000fea0003800000 */
.L_x_36377:
[----:B------:R0:W5:Y:S01]  /*4590*/  LDG.E.S16 R18, desc[UR36][R2.64] ;  /* 0x0000002402127981 */ /* 0x000162000c1e1700 */
[----:B------:R-:W-:Y:S05]  /*45a0*/  BRA `(.L_x_36376) ;  /* 0x0000000c00047947 */ /* 0x000fea0003800000 */
.L_x_36372:
        /* <DEDUP_REMOVED lines=9> */
.L_x_36380:
[----:B------:R-:W2:Y:S02]  /*4640*/  LDG.E.U16 R2, desc[UR36][R2.64] ;  /* 0x0000002402027981 */ /* 0x000ea4000c1e1500 */
[----:B--2---:R-:W-:-:S06]  /*4650*/  HADD2.F32 R18, -RZ, R2.H0_H0 ;  /* 0x20000002ff127230 */ /* 0x004fcc0000004100 */
[----:B------:R-:W0:Y:S01]  /*4660*/  F2I.FTZ.TRUNC.NTZ R18, R18 ;  /* 0x0000001200127305 */ /* 0x000e22000021f100 */
[----:B------:R-:W-:Y:S05]  /*4670*/  BRA `(.L_x_36376) ;  /* 0x0000000800d07947 */ /* 0x000fea0003800000 */
.L_x_36379:
        /* <DEDUP_REMOVED lines=9> */
.L_x_36382:
[----:B------:R-:W2:Y:S02]  /*4710*/  LDG.E.U16 R2, desc[UR36][R2.64] ;  /* 0x0000002402027981 */ /* 0x000ea4000c1e1500 */
[----:B--2---:R-:W-:-:S06]  /*4720*/  HADD2.F32 R18, -RZ, R2.H0_H0 ;  /* 0x20000002ff127230 */ /* 0x004fcc0000004100 */
[----:B------:R-:W0:Y:S01]  /*4730*/  F2I.FTZ.TRUNC.NTZ R18, R18 ;  /* 0x0000001200127305 */ /* 0x000e22000021f100 */
[----:B------:R-:W-:Y:S05]  /*4740*/  BRA `(.L_x_36376) ;  /* 0x00000008009c7947 */ /* 0x000fea0003800000 */
.L_x_36381:
[----:B------:R-:W2:Y:S02]  /*4750*/  LDG.E.64 R2, desc[UR36][R2.64] ;  /* 0x0000002402027981 */ /* 0x000ea4000c1e1b00 */
[----:B--2---:R0:W1:Y:S01]  /*4760*/  F2I.F64.TRUNC R18, R2 ;  /* 0x0000000200127311 */ /* 0x004062000030d100 */
[----:B------:R-:W-:Y:S05]  /*4770*/  BRA `(.L_x_36376) ;  /* 0x0000000800907947 */ /* 0x000fea0003800000 */
.L_x_36371:
        /* <DEDUP_REMOVED lines=12> */
.L_x_36385:
[----:B------:R-:W2:Y:S02]  /*4840*/  LDG.E.64 R2, desc[UR36][R2.64] ;  /* 0x0000002402027981 */ /* 0x000ea4000c1e1b00 */
[----:B--2---:R0:W1:Y:S01]  /*4850*/  F2I.F64.TRUNC R18, R2 ;  /* 0x0000000200127311 */ /* 0x004062000030d100 */
[----:B------:R-:W-:Y:S05]  /*4860*/  BRA `(.L_x_36376) ;  /* 0x0000000800547947 */ /* 0x000fea0003800000 */
.L_x_36384:
        /* <DEDUP_REMOVED lines=27> */
.L_x_36387:
        /* <DEDUP_REMOVED lines=14> */
.L_x_36386:
[----:B------:R-:W2:Y:S02]  /*4b00*/  LDG.E.U16 R18, desc[UR36][R2.64] ;  /* 0x0000002402127981 */ /* 0x000ea4000c1e1500 */
[----:B--2---:R-:W-:-:S06]  /*4b10*/  IMAD.U32 R18, R18, 0x10000, RZ ;  /* 0x0001000012127824 */ /* 0x004fcc00078e00ff */
[----:B------:R-:W0:Y:S01]  /*4b20*/  F2I.FTZ.TRUNC.NTZ R18, R18 ;  /* 0x0000001200127305 */ /* 0x000e22000021f100 */
[----:B------:R-:W-:Y:S05]  /*4b30*/  BRA `(.L_x_36376) ;  /* 0x0000000400a07947 */ /* 0x000fea0003800000 */
.L_x_36383:
        /* <DEDUP_REMOVED lines=10> */
.L_x_36390:
        /* <DEDUP_REMOVED lines=21> */
.L_x_36394:
[----:B------:R-:W-:Y:S05]  /*4d30*/  BSYNC B1 ;  /* 0x0000000000017941 */ /* 0x000fea0003800000 */
.L_x_36393:
[----:B------:R-:W-:Y:S01]  /*4d40*/  IMAD.SHL.U32 R2, R2, 0x100000, RZ ;  /* 0x0010000002027824 */ /* 0x000fe200078e00ff */
[----:B------:R-:W-:-:S04]  /*4d50*/  LEA R3, R0, 0x3b800000, 0x17 ;  /* 0x3b80000000037811 */ /* 0x000fc800078eb8ff */
[----:B------:R-:W-:-:S07]  /*4d60*/  LOP3.LUT R18, R3, R2, R18, 0xfe, !PT ;  /* 0x0000000203127212 */ /* 0x000fce00078efe12 */
.L_x_36392:
[----:B------:R-:W-:Y:S05]  /*4d70*/  BSYNC B0 ;  /* 0x0000000000007941 */ /* 0x000fea0003800000 */
.L_x_36391:
[----:B------:R-:W1:Y:S01]  /*4d80*/  F2I.FTZ.TRUNC.NTZ R18, R18 ;  /* 0x0000001200127305 */ /* 0x000e62000021f100 */
[----:B------:R-:W-:Y:S05]  /*4d90*/  BRA `(.L_x_36376) ;  /* 0x0000000400087947 */ /* 0x000fea0003800000 */
.L_x_36389:
        /* <DEDUP_REMOVED lines=21> */
.L_x_36398:
[----:B------:R-:W-:Y:S05]  /*4ef0*/  BSYNC B1 ;  /* 0x0000000000017941 */ /* 0x000fea0003800000 */
.L_x_36397:
[----:B------:R-:W-:Y:S01]  /*4f00*/  IMAD.SHL.U32 R2, R2, 0x200000, RZ ;  /* 0x0020000002027824 */ /* 0x000fe200078e00ff */
[----:B------:R-:W-:-:S04]  /*4f10*/  LEA R3, R0, 0x37800000, 0x17 ;  /* 0x3780000000037811 */ /* 0x000fc800078eb8ff */
[----:B------:R-:W-:-:S07]  /*4f20*/  LOP3.LUT R18, R3, R2, R18, 0xfe, !PT ;  /* 0x0000000203127212 */ /* 0x000fce00078efe12 */
.L_x_36396:
[----:B------:R-:W-:Y:S05]  /*4f30*/  BSYNC B0 ;  /* 0x0000000000007941 */ /* 0x000fea0003800000 */
.L_x_36395:
[----:B------:R-:W2:Y:S01]  /*4f40*/  F2I.FTZ.TRUNC.NTZ R18, R18 ;  /* 0x0000001200127305 */ /* 0x000ea2000021f100 */
[----:B------:R-:W-:Y:S05]  /*4f50*/  BRA `(.L_x_36376) ;  /* 0x0000000000987947 */ /* 0x000fea0003800000 */
.L_x_36388:
        /* <DEDUP_REMOVED lines=14> */
.L_x_36402:
[----:B------:R-:W-:Y:S05]  /*5040*/  BSYNC B0 ;  /* 0x0000000000007941 */ /* 0x000fea0003800000 */
.L_x_36401:
[----:B------:R-:W0:Y:S01]  /*5050*/  F2I.FTZ.TRUNC.NTZ R18, R18 ;  /* 0x0000001200127305 */ /* 0x000e22000021f100 */
[----:B------:R-:W-:Y:S05]  /*5060*/  BRA `(.L_x_36376) ;  /* 0x0000000000547947 */ /* 0x000fea0003800000 */
.L_x_36375:
        /* <DEDUP_REMOVED lines=17> */
.L_x_36403:
[----:B------:R-:W-:Y:S05]  /*5180*/  BRA `(.L_x_36376) ;  /* 0x00000000000c7947 */ /* 0x000fea0003800000 */
.L_x_36400:
[----:B------:R4:W5:Y:S01]  /*5190*/  LDG.E R18, desc[UR36][R2.64] ;  /* 0x0000002402127981 */ /* 0x000962000c1e1900 */
[----:B------:R-:W-:Y:S05]  /*51a0*/  BRA `(.L_x_36376) ;  /* 0x0000000000047947 */ /* 0x000fea0003800000 */
.L_x_36399:
[----:B------:R3:W5:Y:S02]  /*51b0*/  LDG.E R18, desc[UR36][R2.64] ;  /* 0x0000002402127981 */ /* 0x000764000c1e1900 */
.L_x_36376:
[----:B0--34-:R-:W0:Y:S01]  /*51c0*/  LDC.U8 R3, c[0x0][0x428] ;  /* 0x00010a00ff037b82 */ /* 0x019e220000000000 */
[----:B------:R-:W-:Y:S02]  /*51d0*/  ULDC UR4, c[0x0][0x424] ;  /* 0x0001090000047ab9 */ /* 0x000fe40000000800 */
[----:B-12--5:R-:W-:Y:S02]  /*51e0*/  VIMNMX R2, R18, UR4, !PT ;  /* 0x0000000412027c48 */ /* 0x026fe4000ffe0100 */
        /* <DEDUP_REMOVED lines=13> */
.L_x_36407:
[----:B------:R0:W-:Y:S01]  /*52c0*/  STG.E.U8 desc[UR36][R16.64], R2 ;  /* 0x0000000210007986 */ /* 0x0001e2000c101124 */
[----:B------:R-:W-:Y:S05]  /*52d0*/  BRA `(.L_x_36409) ;  /* 0x0000000c00507947 */ /* 0x000fea0003800000 */
.L_x_36406:
        /* <DEDUP_REMOVED lines=9> */
.L_x_36411:
[----:B------:R0:W-:Y:S01]  /*5370*/  STG.E desc[UR36][R16.64], R2 ;  /* 0x0000000210007986 */ /* 0x0001e2000c101924 */
[----:B------:R-:W-:Y:S05]  /*5380*/  BRA `(.L_x_36409) ;  /* 0x0000000c00247947 */ /* 0x000fea0003800000 */
.L_x_36410:
[----:B------:R0:W-:Y:S01]  /*5390*/  STG.E.U16 desc[UR36][R16.64], R2 ;  /* 0x0000000210007986 */ /* 0x0001e2000c101524 */
[----:B------:R-:W-:Y:S05]  /*53a0*/  BRA `(.L_x_36409) ;  /* 0x0000000c001c7947 */ /* 0x000fea0003800000 */
.L_x_36405:
        /* <DEDUP_REMOVED lines=9> */
.L_x_36413:
[----:B------:R-:W-:-:S04]  /*5440*/  I2FP.F32.S32 R0, R2 ;  /* 0x0000000200007245 */ /* 0x000fc80000201400 */
[----:B------:R-:W-:-:S05]  /*5450*/  F2FP.F16.F32.PACK_AB R0, RZ, R0 ;  /* 0x00000000ff00723e */ /* 0x000fca00000000ff */
[----:B------:R0:W-:Y:S01]  /*5460*/  STG.E.U16 desc[UR36][R16.64], R0 ;  /* 0x0000000010007986 */ /* 0x0001e2000c101524 */
[----:B------:R-:W-:Y:S05]  /*5470*/  BRA `(.L_x_36409) ;  /* 0x0000000800e87947 */ /* 0x000fea0003800000 */
.L_x_36412:
        /* <DEDUP_REMOVED lines=10> */
.L_x_36415:
[----:B------:R-:W-:-:S04]  /*5520*/  I2FP.F32.S32 R2, R2 ;  /* 0x0000000200027245 */ /* 0x000fc80000201400 */
[----:B------:R-:W-:-:S04]  /*5530*/  F2FP.F16.F32.PACK_AB R3, RZ, R2 ;  /* 0x00000002ff03723e */ /* 0x000fc800000000ff */
[----:B------:R-:W-:-:S05]  /*5540*/  PRMT R3, R3, 0x5410, RZ ;  /* 0x0000541003037816 */ /* 0x000fca00000000ff */
[----:B------:R0:W-:Y:S01]  /*5550*/  STG.E desc[UR36][R16.64], R3 ;  /* 0x0000000310007986 */ /* 0x0001e2000c101924 */
[----:B------:R-:W-:Y:S05]  /*5560*/  BRA `(.L_x_36409) ;  /* 0x0000000800ac7947 */ /* 0x000fea0003800000 */
.L_x_36414:
[----:B------:R-:W0:Y:S02]  /*5570*/  I2F.F64 R2, R2 ;  /* 0x0000000200027312 */ /* 0x000e240000201c00 */
[----:B0-----:R0:W-:Y:S01]  /*5580*/  STG.E.64 desc[UR36][R16.64], R2 ;  /* 0x0000000210007986 */ /* 0x0011e2000c101b24 */
[----:B------:R-:W-:Y:S05]  /*5590*/  BRA `(.L_x_36409) ;  /* 0x0000000800a07947 */ /* 0x000fea0003800000 */
.L_x_36404:
        /* <DEDUP_REMOVED lines=12> */
.L_x_36418:
[----:B------:R-:W0:Y:S01]  /*5660*/  I2F.F64 R4, R2 ;  /* 0x0000000200047312 */ /* 0x000e220000201c00 */
[----:B------:R-:W-:-:S05]  /*5670*/  CS2R R6, SRZ ;  /* 0x0000000000067805 */ /* 0x000fca000001ff00 */
[----:B0-----:R0:W-:Y:S01]  /*5680*/  STG.E.128 desc[UR36][R16.64], R4 ;  /* 0x0000000410007986 */ /* 0x0011e2000c101d24 */
[----:B------:R-:W-:Y:S05]  /*5690*/  BRA `(.L_x_36409) ;  /* 0x0000000800607947 */ /* 0x000fea0003800000 */
.L_x_36417:
        /* <DEDUP_REMOVED lines=21> */
.L_x_36422:
[----:B------:R-:W-:Y:S05]  /*57f0*/  BSYNC B0 ;  /* 0x0000000000007941 */ /* 0x000fea0003800000 */
.L_x_36421:
[----:B------:R-:W-:-:S05]  /*5800*/  LOP3.LUT R3, R0, R3, RZ, 0xfc, !PT ;  /* 0x0000000300037212 */ /* 0x000fca00078efcff */
[----:B------:R0:W-:Y:S01]  /*5810*/  STG.E.U8 desc[UR36][R16.64], R3 ;  /* 0x0000000310007986 */ /* 0x0001e2000c101124 */
[----:B------:R-:W-:Y:S05]  /*5820*/  BRA `(.L_x_36409) ;  /* 0x0000000400fc7947 */ /* 0x000fea0003800000 */
.L_x_36420:
        /* <DEDUP_REMOVED lines=13> */
.L_x_36424:
[----:B------:R-:W-:Y:S01]  /*5900*/  IMAD.MOV.U32 R0, RZ, RZ, 0x7f ;  /* 0x0000007fff007424 */ /* 0x000fe200078e00ff */
[----:B------:R-:W-:-:S04]  /*5910*/  ISETP.GT.U32.AND P0, PT, R2, 0x7f800000, PT ;  /* 0x7f8000000200780c */ /* 0x000fc80003f04070 */
[----:B------:R-:W-:-:S09]  /*5920*/  SEL R0, R0, 0x7c, P0 ;  /* 0x0000007c00007807 */ /* 0x000fd20000000000 */
.L_x_36425:
[----:B------:R-:W-:Y:S05]  /*5930*/  BSYNC B0 ;  /* 0x0000000000007941 */ /* 0x000fea0003800000 */
.L_x_36423:
[----:B------:R-:W-:-:S04]  /*5940*/  LOP3.LUT R2, R3, 0x80000000, RZ, 0xc0, !PT ;  /* 0x8000000003027812 */ /* 0x000fc800078ec0ff */
[----:B------:R-:W-:-:S04]  /*5950*/  SHF.R.U32.HI R3, RZ, 0x18, R2 ;  /* 0x00000018ff037819 */ /* 0x000fc80000011602 */
[----:B------:R-:W-:-:S05]  /*5960*/  LOP3.LUT R3, R0, R3, RZ, 0xfc, !PT ;  /* 0x0000000300037212 */ /* 0x000fca00078efcff */
[----:B------:R0:W-:Y:S01]  /*5970*/  STG.E.U8 desc[UR36][R16.64], R3 ;  /* 0x0000000310007986 */ /* 0x0001e2000c101124 */
[----:B------:R-:W-:Y:S05]  /*5980*/  BRA `(.L_x_36409) ;  /* 0x0000000400a47947 */ /* 0x000fea0003800000 */
.L_x_36419:
[----:B------:R-:W-:-:S04]  /*5990*/  I2FP.F32.S32 R0, R2 ;  /* 0x0000000200007245 */ /* 0x000fc80000201400 */
[----:B------:R-:W-:-:S05]  /*59a0*/  F2FP.BF16.F32.PACK_AB R0, RZ, R0 ;  /* 0x00000000ff00723e */ /* 0x000fca00000010ff */
[----:B------:R0:W-:Y:S01]  /*59b0*/  STG.E.U16 desc[UR36][R16.64], R0 ;  /* 0x0000000010007986 */ /* 0x0001e2000c101524 */
[----:B------:R-:W-:Y:S05]  /*59c0*/  BRA `(.L_x_36409) ;  /* 0x0000000400947947 */ /* 0x000fea0003800000 */
.L_x_36416:
        /* <DEDUP_REMOVED lines=10> */
.L_x_36428:
        /* <DEDUP_REMOVED lines=17> */
.L_x_36431:
[----:B------:R-:W-:-:S04]  /*5b80*/  LOP3.LUT R2, R3, 0x80000000, RZ, 0xc0, !PT ;  /* 0x8000000003027812 */ /* 0x000fc800078ec0ff */
[----:B------:R-:W-:-:S04]  /*5b90*/  SHF.R.U32.HI R3, RZ, 0x18, R2 ;  /* 0x00000018ff037819 */ /* 0x000fc80000011602 */
[----:B------:R-:W-:-:S04]  /*5ba0*/  LOP3.LUT R0, R0, R3, RZ, 0xfc, !PT ;  /* 0x0000000300007212 */ /* 0x000fc800078efcff */
[----:B------:R-:W-:-:S07]  /*5bb0*/  PRMT R8, R0, 0x7610, R8 ;  /* 0x0000761000087816 */ /* 0x000fce0000000008 */
.L_x_36430:
[----:B------:R-:W-:Y:S05]  /*5bc0*/  BSYNC B0 ;  /* 0x0000000000007941 */ /* 0x000fea0003800000 */
.L_x_36429:
[----:B------:R3:W-:Y:S01]  /*5bd0*/  STG.E.U8 desc[UR36][R16.64], R8 ;  /* 0x0000000810007986 */ /* 0x0007e2000c101124 */
[----:B------:R-:W-:Y:S05]  /*5be0*/  BRA `(.L_x_36409) ;  /* 0x00000004000c7947 */ /* 0x000fea0003800000 */
.L_x_36427:
        /* <DEDUP_REMOVED lines=17> */
.L_x_36434:
[----:B------:R-:W-:-:S04]  /*5d00*/  LOP3.LUT R2, R3, 0x80000000, RZ, 0xc0, !PT ;  /* 0x8000000003027812 */ /* 0x000fc800078ec0ff */
[----:B------:R-:W-:-:S04]  /*5d10*/  SHF.R.U32.HI R3, RZ, 0x18, R2 ;  /* 0x00000018ff037819 */ /* 0x000fc80000011602 */
[----:B------:R-:W-:-:S04]  /*5d20*/  LOP3.LUT R0, R0, R3, RZ, 0xfc, !PT ;  /* 0x0000000300007212 */ /* 0x000fc800078efcff */
[----:B------:R-:W-:-:S07]  /*5d30*/  PRMT R8, R0, 0x7610, R8 ;  /* 0x0000761000087816 */ /* 0x000fce0000000008 */
.L_x_36433:
[----:B------:R-:W-:Y:S05]  /*5d40*/  BSYNC B0 ;  /* 0x0000000000007941 */ /* 0x000fea0003800000 */
.L_x_36432:
[----:B------:R0:W-:Y:S01]  /*5d50*/  STG.E.U8 desc[UR36][R16.64], R8 ;  /* 0x0000000810007986 */ /* 0x0001e2000c101124 */
[----:B------:R-:W-:Y:S05]  /*5d60*/  BRA `(.L_x_36409) ;  /* 0x0000000000ac7947 */ /* 0x000fea0003800000 */
.L_x_36426:
        /* <DEDUP_REMOVED lines=22> */
.L_x_36408:
        /* <DEDUP_REMOVED lines=16> */
.L_x_36437:
[----:B------:R-:W-:Y:S05]  /*5fd0*/  BRA `(.L_x_36409) ;  /* 0x0000000000107947 */ /* 0x000fea0003800000 */
.L_x_36436:
[----:B------:R-:W-:-:S05]  /*5fe0*/  SHF.R.S32.HI R3, RZ, 0x1f, R2 ;  /* 0x0000001fff037819 */ /* 0x000fca0000011402 */
[----:B------:R2:W-:Y:S01]  /*5ff0*/  STG.E.64 desc[UR36][R16.64], R2 ;  /* 0x0000000210007986 */ /* 0x0005e2000c101b24 */
[----:B------:R-:W-:Y:S05]  /*6000*/  BRA `(.L_x_36409) ;  /* 0x0000000000047947 */ /* 0x000fea0003800000 */
.L_x_36435:
[----:B------:R0:W-:Y:S02]  /*6010*/  STG.E desc[UR36][R16.64], R2 ;  /* 0x0000000210007986 */ /* 0x0001e4000c101924 */
.L_x_36409:
[----:B------:R-:W-:-:S07]  /*6020*/  VIADD R19, R19, 0x80 ;  /* 0x0000008013137836 */ /* 0x000fce0000000000 */
.L_x_36369:
[----:B------:R-:W-:Y:S05]  /*6030*/  BSYNC B6 ;  /* 0x0000000000067941 */ /* 0x000fea0003800000 */
.L_x_36368:
        /* <DEDUP_REMOVED lines=307> */
.L_x_36440:
        /* <DEDUP_REMOVED lines=20> */
.L_x_36444:
[----:B------:R0:W5:Y:S01]  /*74b0*/  LDG.E.U8 R18, desc[UR36][R2.64] ;  /* 0x0000002402127981 */ /* 0x000162000c1e1100 */
[----:B------:R-:W-:Y:S05]  /*74c0*/  BRA `(.L_x_36446) ;  /* 0x0000000c00347947 */ /* 0x000fea0003800000 */
.L_x_36443:
        /* <DEDUP_REMOVED lines=8> */
.L_x_36448:
[----:B------:R0:W5:Y:S01]  /*7550*/  LDG.E R18, desc[UR36][R2.64] ;  /* 0x0000002402127981 */ /* 0x000162000c1e1900 */
[----:B------:R-:W-:Y:S05]  /*7560*/  BRA `(.L_x_36446) ;  /* 0x0000000c000c7947 */ /* 0x000fea0003800000 */
.L_x_36447:
[----:B------:R0:W5:Y:S01]  /*7570*/  LDG.E.S16 R18, desc[UR36][R2.64] ;  /* 0x0000002402127981 */ /* 0x000162000c1e1700 */
[----:B------:R-:W-:Y:S05]  /*7580*/  BRA `(.L_x_36446) ;  /* 0x0000000c00047947 */ /* 0x000fea0003800000 */
.L_x_36442:
        /* <DEDUP_REMOVED lines=9> */
.L_x_36450:
[----:B------:R-:W2:Y:S02]  /*7620*/  LDG.E.U16 R2, desc[UR36][R2.64] ;  /* 0x0000002402027981 */ /* 0x000ea4000c1e1500 */
[----:B--2---:R-:W-:-:S06]  /*7630*/  HADD2.F32 R18, -RZ, R2.H0_H0 ;  /* 0x20000002ff127230 */ /* 0x004fcc0000004100 */
[----:B------:R-:W0:Y:S01]  /*7640*/  F2I.FTZ.TRUNC.NTZ R18, R18 ;  /* 0x0000001200127305 */ /* 0x000e22000021f100 */
[----:B------:R-:W-:Y:S05]  /*7650*/  BRA `(.L_x_36446) ;  /* 0x0000000800d07947 */ /* 0x000fea0003800000 */
.L_x_36449:
        /* <DEDUP_REMOVED lines=9> */
.L_x_36452:
[----:B------:R-:W2:Y:S02]  /*76f0*/  LDG.E.U16 R2, desc[UR36][R2.64] ;  /* 0x0000002402027981 */ /* 0x000ea4000c1e1500 */
[----:B--2---:R-:W-:-:S06]  /*7700*/  HADD2.F32 R18, -RZ, R2.H0_H0 ;  /* 0x20000002ff127230 */ /* 0x004fcc0000004100 */
[----:B------:R-:W0:Y:S01]  /*7710*/  F2I.FTZ.TRUNC.NTZ R18, R18 ;  /* 0x0000001200127305 */ /* 0x000e22000021f100 */
[----:B------:R-:W-:Y:S05]  /*7720*/  BRA `(.L_x_36446) ;  /* 0x00000008009c7947 */ /* 0x000fea0003800000 */
.L_x_36451:
[----:B------:R-:W2:Y:S02]  /*7730*/  LDG.E.64 R2, desc[UR36][R2.64] ;  /* 0x0000002402027981 */ /* 0x000ea4000c1e1b00 */
[----:B--2---:R0:W1:Y:S01]  /*7740*/  F2I.F64.TRUNC R18, R2 ;  /* 0x0000000200127311 */ /* 0x004062000030d100 */
[----:B------:R-:W-:Y:S05]  /*7750*/  BRA `(.L_x_36446) ;  /* 0x0000000800907947 */ /* 0x000fea0003800000 */
.L_x_36441:
        /* <DEDUP_REMOVED lines=12> */
.L_x_36455:
[----:B------:R-:W2:Y:S02]  /*7820*/  LDG.E.64 R2, desc[UR36][R2.64] ;  /* 0x0000002402027981 */ /* 0x000ea4000c1e1b00 */
[----:B--2---:R0:W1:Y:S01]  /*7830*/  F2I.F64.TRUNC R18, R2 ;  /* 0x0000000200127311 */ /* 0x004062000030d100 */
[----:B------:R-:W-:Y:S05]  /*7840*/  BRA `(.L_x_36446) ;  /* 0x0000000800547947 */ /* 0x000fea0003800000 */
.L_x_36454:
        /* <DEDUP_REMOVED lines=27> */
.L_x_36457:
        /* <DEDUP_REMOVED lines=14> */
.L_x_36456:
[----:B------:R-:W2:Y:S02]  /*7ae0*/  LDG.E.U16 R18, desc[UR36][R2.64] ;  /* 0x0000002402127981 */ /* 0x000ea4000c1e1500 */
[----:B--2---:R-:W-:-:S06]  /*7af0*/  IMAD.U32 R18, R18, 0x10000, RZ ;  /* 0x0001000012127824 */ /* 0x004fcc00078e00ff */
[----:B------:R-:W0:Y:S01]  /*7b00*/  F2I.FTZ.TRUNC.NTZ R18, R18 ;  /* 0x0000001200127305 */ /* 0x000e22000021f100 */
[----:B------:R-:W-:Y:S05]  /*7b10*/  BRA `(.L_x_36446) ;  /* 0x0000000400a07947 */ /* 0x000fea0003800000 */
.L_x_36453:
        /* <DEDUP_REMOVED lines=10> */
.L_x_36460:
        /* <DEDUP_REMOVED lines=21> */
.L_x_36464:
[----:B------:R-:W-:Y:S05]  /*7d10*/  BSYNC B1 ;  /* 0x0000000000017941 */ /* 0x000fea0003800000 */
.L_x_36463:
[----:B------:R-:W-:Y:S01]  /*7d20*/  IMAD.SHL.U32 R2, R2, 0x100000, RZ ;  /* 0x0010000002027824 */ /* 0x000fe200078e00ff */
[----:B------:R-:W-:-:S04]  /*7d30*/  LEA R3, R0, 0x3b800000, 0x17 ;  /* 0x3b80000000037811 */ /* 0x000fc800078eb8ff */
[----:B------:R-:W-:-:S07]  /*7d40*/  LOP3.LUT R18, R3, R2, R18, 0xfe, !PT ;  /* 0x0000000203127212 */ /* 0x000fce00078efe12 */
.L_x_36462:
[----:B------:R-:W-:Y:S05]  /*7d50*/  BSYNC B0 ;  /* 0x0000000000007941 */ /* 0x000fea0003800000 */
.L_x_36461:
[----:B------:R-:W1:Y:S01]  /*7d60*/  F2I.FTZ.TRUNC.NTZ R18, R18 ;  /* 0x0000001200127305 */ /* 0x000e62000021f100 */
[----:B------:R-:W-:Y:S05]  /*7d70*/  BRA `(.L_x_36446) ;  /* 0x0000000400087947 */ /* 0x000fea0003800000 */
.L_x_36459:
        /* <DEDUP_REMOVED lines=21> */
.L_x_36468:
[----:B------:R-:W-:Y:S05]  /*7ed0*/  BSYNC B1 ;  /* 0x0000000000017941 */ /* 0x000fea0003800000 */
.L_x_36467:
[----:B------:R-:W-:Y:S01]  /*7ee0*/  IMAD.SHL.U32 R2, R2, 0x200000, RZ ;  /* 0x0020000002027824 */ /* 0x000fe200078e00ff */
[----:B------:R-:W-:-:S04]  /*7ef0*/  LEA R3, R0, 0x37800000, 0x17 ;  /* 0x3780000000037811 */ /* 0x000fc800078eb8ff */
[----:B------:R-:W-:-:S07]  /*7f00*/  LOP3.LUT R18, R3, R2, R18, 0xfe, !PT ;  /* 0x0000000203127212 */ /* 0x000fce00078efe12 */
.L_x_36466:
[----:B------:R-:W-:Y:S05]  /*7f10*/  BSYNC B0 ;  /* 0x0000000000007941 */ /* 0x000fea0003800000 */
.L_x_36465:
[----:B------:R-:W2:Y:S01]  /*7f20*/  F2I.FTZ.TRUNC.NTZ R18, R18 ;  /* 0x0000001200127305 */ /* 0x000ea2000021f100 */
[----:B------:R-:W-:Y:S05]  /*7f30*/  BRA `(.L_x_36446) ;  /* 0x0000000000987947 */ /* 0x000fea0003800000 */
.L_x_36458:
        /* <DEDUP_REMOVED lines=14> */
.L_x_36472:
[----:B------:R-:W-:Y:S05]  /*8020*/  BSYNC B0 ;  /* 0x0000000000007941 */ /* 0x000fea0003800000 */
.L_x_36471:
[----:B------:R-:W4:Y:S01]  /*8030*/  F2I.FTZ.TRUNC.NTZ R18, R18 ;  /* 0x0000001200127305 */ /* 0x000f22000021f100 */
[----:B------:R-:W-:Y:S05]  /*8040*/  BRA `(.L_x_36446) ;  /* 0x0000000000547947 */ /* 0x000fea0003800000 */
.L_x_36445:
        /* <DEDUP_REMOVED lines=17> */
.L_x_36473:
[----:B------:R-:W-:Y:S05]  /*8160*/  BRA `(.L_x_36446) ;  /* 0x00000000000c7947 */ /* 0x000fea0003800000 */
.L_x_36470:
[----:B------:R3:W5:Y:S01]  /*8170*/  LDG.E R18, desc[UR36][R2.64] ;  /* 0x0000002402127981 */ /* 0x000762000c1e1900 */
[----:B------:R-:W-:Y:S05]  /*8180*/  BRA `(.L_x_36446) ;  /* 0x0000000000047947 */ /* 0x000fea0003800000 */
.L_x_36469:
[----:B------:R0:W5:Y:S02]  /*8190*/  LDG.E R18, desc[UR36][R2.64] ;  /* 0x0000002402127981 */ /* 0x000164000c1e1900 */
.L_x_36446:
        /* <DEDUP_REMOVED lines=16> */
.L_x_36477:
[----:B------:R3:W-:Y:S01]  /*82a0*/  STG.E.U8 desc[UR36][R16.64], R2 ;  /* 0x0000000210007986 */ /* 0x0007e2000c101124 */
[----:B------:R-:W-:Y:S05]  /*82b0*/  BRA `(.L_x_36479) ;  /* 0x0000000c00507947 */ /* 0x000fea0003800000 */
.L_x_36476:
        /* <DEDUP_REMOVED lines=9> */
.L_x_36481:
[----:B------:R2:W-:Y:S01]  /*8350*/  STG.E desc[UR36][R16.64], R2 ;  /* 0x0000000210007986 */ /* 0x0005e2000c101924 */
[----:B------:R-:W-:Y:S05]  /*8360*/  BRA `(.L_x_36479) ;  /* 0x0000000c00247947 */ /* 0x000fea0003800000 */
.L_x_36480:
[----:B------:R0:W-:Y:S01]  /*8370*/  STG.E.U16 desc[UR36][R16.64], R2 ;  /* 0x0000000210007986 */ /* 0x0001e2000c101524 */
[----:B------:R-:W-:Y:S05]  /*8380*/  BRA `(.L_x_36479) ;  /* 0x0000000c001c7947 */ /* 0x000fea0003800000 */
.L_x_36475:
        /* <DEDUP_REMOVED lines=9> */
.L_x_36483:
[----:B------:R-:W-:-:S04]  /*8420*/  I2FP.F32.S32 R0, R2 ;  /* 0x0000000200007245 */ /* 0x000fc80000201400 */
[----:B------:R-:W-:-:S05]  /*8430*/  F2FP.F16.F32.PACK_AB R0, RZ, R0 ;  /* 0x00000000ff00723e */ /* 0x000fca00000000ff */
[----:B------:R0:W-:Y:S01]  /*8440*/  STG.E.U16 desc[UR36][R16.64], R0 ;  /* 0x0000000010007986 */ /* 0x0001e2000c101524 */
[----:B------:R-:W-:Y:S05]  /*8450*/  BRA `(.L_x_36479) ;  /* 0x0000000800e87947 */ /* 0x000fea0003800000 */
.L_x_36482:
        /* <DEDUP_REMOVED lines=10> */
.L_x_36485:
[----:B------:R-:W-:-:S04]  /*8500*/  I2FP.F32.S32 R2, R2 ;  /* 0x0000000200027245 */ /* 0x000fc80000201400 */
[----:B------:R-:W-:-:S04]  /*8510*/  F2FP.F16.F32.PACK_AB R3, RZ, R2 ;  /* 0x00000002ff03723e */ /* 0x000fc800000000ff */
[----:B------:R-:W-:-:S05]  /*8520*/  PRMT R3, R3, 0x5410, RZ ;  /* 0x0000541003037816 */ /* 0x000fca00000000ff */
[----:B------:R0:W-:Y:S01]  /*8530*/  STG.E desc[UR36][R16.64], R3 ;  /* 0x0000000310007986 */ /* 0x0001e2000c101924 */
[----:B------:R-:W-:Y:S05]  /*8540*/  BRA `(.L_x_36479) ;  /* 0x0000000800ac7947 */ /* 0x000fea0003800000 */
.L_x_36484:
[----:B------:R-:W0:Y:S02]  /*8550*/  I2F.F64 R2, R2 ;  /* 0x0000000200027312 */ /* 0x000e240000201c00 */
[----:B0-----:R0:W-:Y:S01]  /*8560*/  STG.E.64 desc[UR36][R16.64], R2 ;  /* 0x0000000210007986 */ /* 0x0011e2000c101b24 */
[----:B------:R-:W-:Y:S05]  /*8570*/  BRA `(.L_x_36479) ;  /* 0x0000000800a07947 */ /* 0x000fea0003800000 */
.L_x_36474:
        /* <DEDUP_REMOVED lines=12> */
.L_x_36488:
[----:B------:R-:W0:Y:S01]  /*8640*/  I2F.F64 R4, R2 ;  /* 0x0000000200047312 */ /* 0x000e220000201c00 */
[----:B------:R-:W-:-:S05]  /*8650*/  CS2R R6, SRZ ;  /* 0x0000000000067805 */ /* 0x000fca000001ff00 */
[----:B0-----:R0:W-:Y:S01]  /*8660*/  STG.E.128 desc[UR36][R16.64], R4 ;  /* 0x0000000410007986 */ /* 0x0011e2000c101d24 */
[----:B------:R-:W-:Y:S05]  /*8670*/  BRA `(.L_x_36479) ;  /* 0x0000000800607947 */ /* 0x000fea0003800000 */
.L_x_36487:
        /* <DEDUP_REMOVED lines=21> */
.L_x_36492:
[----:B------:R-:W-:Y:S05]  /*87d0*/  BSYNC B0 ;  /* 0x0000000000007941 */ /* 0x000fea0003800000 */
.L_x_36491:
[----:B------:R-:W-:-:S05]  /*87e0*/  LOP3.LUT R3, R0, R3, RZ, 0xfc, !PT ;  /* 0x0000000300037212 */ /* 0x000fca00078efcff */
[----:B------:R0:W-:Y:S01]  /*87f0*/  STG.E.U8 desc[UR36][R16.64], R3 ;  /* 0x0000000310007986 */ /* 0x0001e2000c101124 */
[----:B------:R-:W-:Y:S05]  /*8800*/  BRA `(.L_x_36479) ;  /* 0x0000000400fc7947 */ /* 0x000fea0003800000 */
.L_x_36490:
        /* <DEDUP_REMOVED lines=13> */
.L_x_36494:
[----:B------:R-:W-:Y:S01]  /*88e0*/  IMAD.MOV.U32 R0, RZ, RZ, 0x7f ;  /* 0x0000007fff007424 */ /* 0x000fe200078e00ff */
[----:B------:R-:W-:-:S04]  /*88f0*/  ISETP.GT.U32.AND P0, PT, R2, 0x7f800000, PT ;  /* 0x7f8000000200780c */ /* 0x000fc80003f04070 */
[----:B------:R-:W-:-:S09]  /*8900*/  SEL R0, R0, 0x7c, P0 ;  /* 0x0000007c00007807 */ /* 0x000fd20000000000 */
.L_x_36495:
[----:B------:R-:W-:Y:S05]  /*8910*/  BSYNC B0 ;  /* 0x0000000000007941 */ /* 0x000fea0003800000 */
.L_x_36493:
[----:B------:R-:W-:-:S04]  /*8920*/  LOP3.LUT R2, R3, 0x80000000, RZ, 0xc0, !PT ;  /* 0x8000000003027812 */ /* 0x000fc800078ec0ff */
[----:B------:R-:W-:-:S04]  /*8930*/  SHF.R.U32.HI R3, RZ, 0x18, R2 ;  /* 0x00000018ff037819 */ /* 0x000fc80000011602 */
[----:B------:R-:W-:-:S05]  /*8940*/  LOP3.LUT R3, R0, R3, RZ, 0xfc, !PT ;  /* 0x0000000300037212 */ /* 0x000fca00078efcff */
[----:B------:R0:W-:Y:S01]  /*8950*/  STG.E.U8 desc[UR36][R16.64], R3 ;  /* 0x0000000310007986 */ /* 0x0001e2000c101124 */
[----:B------:R-:W-:Y:S05]  /*8960*/  BRA `(.L_x_36479) ;  /* 0x0000000400a47947 */ /* 0x000fea0003800000 */
.L_x_36489:
[----:B------:R-:W-:-:S04]  /*8970*/  I2FP.F32.S32 R0, R2 ;  /* 0x0000000200007245 */ /* 0x000fc80000201400 */
[----:B------:R-:W-:-:S05]  /*8980*/  F2FP.BF16.F32.PACK_AB R0, RZ, R0 ;  /* 0x00000000ff00723e */ /* 0x000fca00000010ff */
[----:B------:R0:W-:Y:S01]  /*8990*/  STG.E.U16 desc[UR36][R16.64], R0 ;  /* 0x0000000010007986 */ /* 0x0001e2000c101524 */
[----:B------:R-:W-:Y:S05]  /*89a0*/  BRA `(.L_x_36479) ;  /* 0x0000000400947947 */ /* 0x000fea0003800000 */
.L_x_36486:
        /* <DEDUP_REMOVED lines=10> */
.L_x_36498:
        /* <DEDUP_REMOVED lines=17> */
.L_x_36501:
[----:B------:R-:W-:-:S04]  /*8b60*/  LOP3.LUT R2, R3, 0x80000000, RZ, 0xc0, !PT ;  /* 0x8000000003027812 */ /* 0x000fc800078ec0ff */
[----:B------:R-:W-:-:S04]  /*8b70*/  SHF.R.U32.HI R3, RZ, 0x18, R2 ;  /* 0x00000018ff037819 */ /* 0x000fc80000011602 */
[----:B------:R-:W-:-:S04]  /*8b80*/  LOP3.LUT R0, R0, R3, RZ, 0xfc, !PT ;  /* 0x0000000300007212 */ /* 0x000fc800078efcff */
[----:B------:R-:W-:-:S07]  /*8b90*/  PRMT R8, R0, 0x7610, R8 ;  /* 0x0000761000087816 */ /* 0x000fce0000000008 */
.L_x_36500:
[----:B------:R-:W-:Y:S05]  /*8ba0*/  BSYNC B0 ;  /* 0x0000000000007941 */ /* 0x000fea0003800000 */
.L_x_36499:
[----:B------:R0:W-:Y:S01]  /*8bb0*/  STG.E.U8 desc[UR36][R16.64], R8 ;  /* 0x0000000810007986 */ /* 0x0001e2000c101124 */
[----:B------:R-:W-:Y:S05]  /*8bc0*/  BRA `(.L_x_36479) ;  /* 0x00000004000c7947 */ /* 0x000fea0003800000 */
.L_x_36497:
        /* <DEDUP_REMOVED lines=17> */
.L_x_36504:
[----:B------:R-:W-:-:S04]  /*8ce0*/  LOP3.LUT R2, R3, 0x80000000, RZ, 0xc0, !PT ;  /* 0x8000000003027812 */ /* 0x000fc800078ec0ff */
[----:B------:R-:W-:-:S04]  /*8cf0*/  SHF.R.U32.HI R3, RZ, 0x18, R2 ;  /* 0x00000018ff037819 */ /* 0x000fc80000011602 */
[----:B------:R-:W-:-:S04]  /*8d00*/  LOP3.LUT R0, R0, R3, RZ, 0xfc, !PT ;  /* 0x0000000300007212 */ /* 0x000fc800078efcff */
[----:B------:R-:W-:-:S07]  /*8d10*/  PRMT R8, R0, 0x7610, R8 ;  /* 0x0000761000087816 */ /* 0x000fce0000000008 */
.L_x_36503:
[----:B------:R-:W-:Y:S05]  /*8d20*/  BSYNC B0 ;  /* 0x0000000000007941 */ /* 0x000fea0003800000 */
.L_x_36502:
[----:B------:R0:W-:Y:S01]  /*8d30*/  STG.E.U8 desc[UR36][R16.64], R8 ;  /* 0x0000000810007986 */ /* 0x0001e2000c101124 */
[----:B------:R-:W-:Y:S05]  /*8d40*/  BRA `(.L_x_36479) ;  /* 0x0000000000ac7947 */ /* 0x000fea0003800000 */
.L_x_36496:
        /* <DEDUP_REMOVED lines=22> */
.L_x_36478:
        /* <DEDUP_REMOVED lines=16> */
.L_x_36507:
[----:B------:R-:W-:Y:S05]  /*8fb0*/  BRA `(.L_x_36479) ;  /* 0x0000000000107947 */ /* 0x000fea0003800000 */
.L_x_36506:
[----:B------:R-:W-:-:S05]  /*8fc0*/  SHF.R.S32.HI R3, RZ, 0x1f, R2 ;  /* 0x0000001fff037819 */ /* 0x000fca0000011402 */
[----:B------:R0:W-:Y:S01]  /*8fd0*/  STG.E.64 desc[UR36][R16.64], R2 ;  /* 0x0000000210007986 */ /* 0x0001e2000c101b24 */
[----:B------:R-:W-:Y:S05]  /*8fe0*/  BRA `(.L_x_36479) ;  /* 0x0000000000047947 */ /* 0x000fea0003800000 */
.L_x_36505:
[----:B------:R0:W-:Y:S02]  /*8ff0*/  STG.E desc[UR36][R16.64], R2 ;  /* 0x0000000210007986 */ /* 0x0001e4000c101924 */
.L_x_36479:
[----:B------:R-:W-:-:S07]  /*9000*/  VIADD R19, R19, 0x80 ;  /* 0x0000008013137836 */ /* 0x000fce0000000000 */
.L_x_36439:
[----:B------:R-:W-:Y:S05]  /*9010*/  BSYNC B6 ;  /* 0x0000000000067941 */ /* 0x000fea0003800000 */
.L_x_36438:
        /* <DEDUP_REMOVED lines=306> */
.L_x_36508:
        /* <DEDUP_REMOVED lines=20> */
.L_x_36512:
[----:B------:R4:W5:Y:S01]  /*a480*/  LDG.E.U8 R18, desc[UR36][R2.64] ;  /* 0x0000002402127981 */ /* 0x000962000c1e1100 */
[----:B------:R-:W-:Y:S05]  /*a490*/  BRA `(.L_x_36514) ;  /* 0x0000000c00347947 */ /* 0x000fea0003800000 */
.L_x_36511:
        /* <DEDUP_REMOVED lines=8> */
.L_x_36516:
[----:B------:R2:W5:Y:S01]  /*a520*/  LDG.E R18, desc[UR36][R2.64] ;  /* 0x0000002402127981 */ /* 0x000562000c1e1900 */
[----:B------:R-:W-:Y:S05]  /*a530*/  BRA `(.L_x_36514) ;  /* 0x0000000c000c7947 */ /* 0x000fea0003800000 */
.L_x_36515:
[----:B------:R0:W5:Y:S01]  /*a540*/  LDG.E.S16 R18, desc[UR36][R2.64] ;  /* 0x0000002402127981 */ /* 0x000162000c1e1700 */
[----:B------:R-:W-:Y:S05]  /*a550*/  BRA `(.L_x_36514) ;  /* 0x0000000c00047947 */ /* 0x000fea0003800000 */
.L_x_36510:
        /* <DEDUP_REMOVED lines=9> */
.L_x_36518:
[----:B------:R-:W2:Y:S02]  /*a5f0*/  LDG.E.U16 R2, desc[UR36][R2.64] ;  /* 0x0000002402027981 */ /* 0x000ea4000c1e1500 */
[----:B--2---:R-:W-:-:S06]  /*a600*/  HADD2.F32 R18, -RZ, R2.H0_H0 ;  /* 0x20000002ff127230 */ /* 0x004fcc0000004100 */
[----:B------:R-:W0:Y:S01]  /*a610*/  F2I.FTZ.TRUNC.NTZ R18, R18 ;  /* 0x0000001200127305 */ /* 0x000e22000021f100 */
[----:B------:R-:W-:Y:S05]  /*a620*/  BRA `(.L_x_36514) ;  /* 0x0000000800d07947 */ /* 0x000fea0003800000 */
.L_x_36517:
        /* <DEDUP_REMOVED lines=9> */
.L_x_36520:
[----:B------:R-:W2:Y:S02]  /*a6c0*/  LDG.E.U16 R2, desc[UR36][R2.64] ;  /* 0x0000002402027981 */ /* 0x000ea4000c1e1500 */
[----:B--2---:R-:W-:-:S06]  /*a6d0*/  HADD2.F32 R18, -RZ, R2.H0_H0 ;  /* 0x20000002ff127230 */ /* 0x004fcc0000004100 */
[----:B------:R-:W0:Y:S01]  /*a6e0*/  F2I.FTZ.TRUNC.NTZ R18, R18 ;  /* 0x0000001200127305 */ /* 0x000e22000021f100 */
[----:B------:R-:W-:Y:S05]  /*a6f0*/  BRA `(.L_x_36514) ;  /* 0x00000008009c7947 */ /* 0x000fea0003800000 */
.L_x_36519:
[----:B------:R-:W2:Y:S02]  /*a700*/  LDG.E.64 R2, desc[UR36][R2.64] ;  /* 0x0000002402027981 */ /* 0x000ea4000c1e1b00 */
[----:B--2---:R0:W1:Y:S01]  /*a710*/  F2I.F64.TRUNC R18, R2 ;  /* 0x0000000200127311 */ /* 0x004062000030d100 */
[----:B------:R-:W-:Y:S05]  /*a720*/  BRA `(.L_x_36514) ;  /* 0x0000000800907947 */ /* 0x000fea0003800000 */
.L_x_36509:
        /* <DEDUP_REMOVED lines=12> */
.L_x_36523:
[----:B------:R-:W2:Y:S02]  /*a7f0*/  LDG.E.64 R2, desc[UR36][R2.64] ;  /* 0x0000002402027981 */ /* 0x000ea4000c1e1b00 */
[----:B--2---:R0:W1:Y:S01]  /*a800*/  F2I.F64.TRUNC R18, R2 ;  /* 0x0000000200127311 */ /* 0x004062000030d100 */
[----:B------:R-:W-:Y:S05]  /*a810*/  BRA `(.L_x_36514) ;  /* 0x0000000800547947 */ /* 0x000fea0003800000 */
.L_x_36522:
        /* <DEDUP_REMOVED lines=27> */
.L_x_36525:
        /* <DEDUP_REMOVED lines=14> */
.L_x_36524:
[----:B------:R-:W2:Y:S02]  /*aab0*/  LDG.E.U16 R18, desc[UR36][R2.64] ;  /* 0x0000002402127981 */ /* 0x000ea4000c1e1500 */
[----:B--2---:R-:W-:-:S06]  /*aac0*/  IMAD.U32 R18, R18, 0x10000, RZ ;  /* 0x0001000012127824 */ /* 0x004fcc00078e00ff */
[----:B------:R-:W0:Y:S01]  /*aad0*/  F2I.FTZ.TRUNC.NTZ R18, R18 ;  /* 0x0000001200127305 */ /* 0x000e22000021f100 */
[----:B------:R-:W-:Y:S05]  /*aae0*/  BRA `(.L_x_36514) ;  /* 0x0000000400a07947 */ /* 0x000fea0003800000 */
.L_x_36521:
        /* <DEDUP_REMOVED lines=10> */
.L_x_36528:
        /* <DEDUP_REMOVED lines=21> */
.L_x_36532:
[----:B------:R-:W-:Y:S05]  /*ace0*/  BSYNC B1 ;  /* 0x0000000000017941 */ /* 0x000fea0003800000 */
.L_x_36531:
[----:B------:R-:W-:Y:S01]  /*acf0*/  IMAD.SHL.U32 R2, R2, 0x100000, RZ ;  /* 0x0010000002027824 */ /* 0x000fe200078e00ff */
[----:B------:R-:W-:-:S04]  /*ad00*/  LEA R3, R0, 0x3b800000, 0x17 ;  /* 0x3b80000000037811 */ /* 0x000fc800078eb8ff */
[----:B------:R-:W-:-:S07]  /*ad10*/  LOP3.LUT R18, R3, R2, R18, 0xfe, !PT ;  /* 0x0000000203127212 */ /* 0x000fce00078efe12 */
.L_x_36530:
[----:B------:R-:W-:Y:S05]  /*ad20*/  BSYNC B0 ;  /* 0x0000000000007941 */ /* 0x000fea0003800000 */
.L_x_36529:
[----:B------:R-:W0:Y:S01]  /*ad30*/  F2I.FTZ.TRUNC.NTZ R18, R18 ;  /* 0x0000001200127305 */ /* 0x000e22000021f100 */
[----:B------:R-:W-:Y:S05]  /*ad40*/  BRA `(.L_x_36514) ;  /* 0x0000000400087947 */ /* 0x000fea0003800000 */
.L_x_36527:
        /* <DEDUP_REMOVED lines=21> */
.L_x_36536:
[----:B------:R-:W-:Y:S05]  /*aea0*/  BSYNC B1 ;  /* 0x0000000000017941 */ /* 0x000fea0003800000 */
.L_x_36535:
[----:B------:R-:W-:Y:S01]  /*aeb0*/  IMAD.SHL.U32 R2, R2, 0x200000, RZ ;  /* 0x0020000002027824 */ /* 0x000fe200078e00ff */
[----:B------:R-:W-:-:S04]  /*aec0*/  LEA R3, R0, 0x37800000, 0x17 ;  /* 0x3780000000037811 */ /* 0x000fc800078eb8ff */
[----:B------:R-:W-:-:S07]  /*aed0*/  LOP3.LUT R18, R3, R2, R18, 0xfe, !PT ;  /* 0x0000000203127212 */ /* 0x000fce00078efe12 */
.L_x_36534:
[----:B------:R-:W-:Y:S05]  /*aee0*/  BSYNC B0 ;  /* 0x0000000000007941 */ /* 0x000fea0003800000 */
.L_x_36533:
[----:B------:R-:W0:Y:S01]  /*aef0*/  F2I.FTZ.TRUNC.NTZ R18, R18 ;  /* 0x0000001200127305 */ /* 0x000e22000021f100 */
[----:B------:R-:W-:Y:S05]  /*af00*/  BRA `(.L_x_36514) ;  /* 0x0000000000987947 */ /* 0x000fea0003800000 */
.L_x_36526:
        /* <DEDUP_REMOVED lines=14> */
.L_x_36540:
[----:B------:R-:W-:Y:S05]  /*aff0*/  BSYNC B0 ;  /* 0x0000000000007941 */ /* 0x000fea0003800000 */
.L_x_36539:
[----:B------:R-:W0:Y:S01]  /*b000*/  F2I.FTZ.TRUNC.NTZ R18, R18 ;  /* 0x0000001200127305 */ /* 0x000e22000021f100 */
[----:B------:R-:W-:Y:S05]  /*b010*/  BRA `(.L_x_36514) ;  /* 0x0000000000547947 */ /* 0x000fea0003800000 */
.L_x_36513:
        /* <DEDUP_REMOVED lines=17> */
.L_x_36541:
[----:B------:R-:W-:Y:S05]  /*b130*/  BRA `(.L_x_36514) ;  /* 0x00000000000c7947 */ /* 0x000fea0003800000 */
.L_x_36538:
[----:B------:R0:W5:Y:S01]  /*b140*/  LDG.E R18, desc[UR36][R2.64] ;  /* 0x0000002402127981 */ /* 0x000162000c1e1900 */
[----:B------:R-:W-:Y:S05]  /*b150*/  BRA `(.L_x_36514) ;  /* 0x0000000000047947 */ /* 0x000fea0003800000 */
.L_x_36537:
[----:B------:R0:W5:Y:S02]  /*b160*/  LDG.E R18, desc[UR36][R2.64] ;  /* 0x0000002402127981 */ /* 0x000164000c1e1900 */
.L_x_36514:
[----:B01234-:R-:W0:Y:S01]  /*b170*/  LDC.U8 R3, c[0x0][0x428] ;  /* 0x00010a00ff037b82 */ /* 0x01fe220000000000 */
[----:B------:R-:W-:Y:S02]  /*b180*/  ULDC UR4, c[0x0][0x424] ;  /* 0x0001090000047ab9 */ /* 0x000fe40000000800 */
[----:B-----5:R-:W-:Y:S02]  /*b190*/  VIMNMX R2, R18, UR4, !PT ;  /* 0x0000000412027c48 */ /* 0x020fe4000ffe0100 */
        /* <DEDUP_REMOVED lines=13> */
.L_x_36545:
[----:B------:R-:W-:Y:S01]  /*b270*/  STG.E.U8 desc[UR36][R16.64], R2 ;  /* 0x0000000210007986 */ /* 0x000fe2000c101124 */
[----:B------:R-:W-:Y:S05]  /*b280*/  EXIT ;  /* 0x000000000000794d */ /* 0x000fea0003800000 */
.L_x_36544:
        /* <DEDUP_REMOVED lines=9> */
.L_x_36548:
[----:B------:R-:W-:Y:S01]  /*b320*/  STG.E desc[UR36][R16.64], R2 ;  /* 0x0000000210007986 */ /* 0x000fe2000c101924 */
[----:B------:R-:W-:Y:S05]  /*b330*/  EXIT ;  /* 0x000000000000794d */ /* 0x000fea0003800000 */
.L_x_36547:
[----:B------:R-:W-:Y:S01]  /*b340*/  STG.E.U16 desc[UR36][R16.64], R2 ;  /* 0x0000000210007986 */ /* 0x000fe2000c101524 */
[----:B------:R-:W-:Y:S05]  /*b350*/  EXIT ;  /* 0x000000000000794d */ /* 0x000fea0003800000 */
.L_x_36543:
        /* <DEDUP_REMOVED lines=9> */
.L_x_36550:
[----:B------:R-:W-:-:S04]  /*b3f0*/  I2FP.F32.S32 R0, R2 ;  /* 0x0000000200007245 */ /* 0x000fc80000201400 */
[----:B------:R-:W-:-:S05]  /*b400*/  F2FP.F16.F32.PACK_AB R0, RZ, R0 ;  /* 0x00000000ff00723e */ /* 0x000fca00000000ff */
[----:B------:R-:W-:Y:S01]  /*b410*/  STG.E.U16 desc[UR36][R16.64], R0 ;  /* 0x0000000010007986 */ /* 0x000fe2000c101524 */
[----:B------:R-:W-:Y:S05]  /*b420*/  EXIT ;  /* 0x000000000000794d */ /* 0x000fea0003800000 */
.L_x_36549:
        /* <DEDUP_REMOVED lines=10> */
.L_x_36552:
[----:B------:R-:W-:-:S04]  /*b4d0*/  I2FP.F32.S32 R2, R2 ;  /* 0x0000000200027245 */ /* 0x000fc80000201400 */
[----:B------:R-:W-:-:S04]  /*b4e0*/  F2FP.F16.F32.PACK_AB R3, RZ, R2 ;  /* 0x00000002ff03723e */ /* 0x000fc800000000ff */
[----:B------:R-:W-:-:S05]  /*b4f0*/  PRMT R3, R3, 0x5410, RZ ;  /* 0x0000541003037816 */ /* 0x000fca00000000ff */
[----:B------:R-:W-:Y:S01]  /*b500*/  STG.E desc[UR36][R16.64], R3 ;  /* 0x0000000310007986 */ /* 0x000fe2000c101924 */
[----:B------:R-:W-:Y:S05]  /*b510*/  EXIT ;  /* 0x000000000000794d */ /* 0x000fea0003800000 */
.L_x_36551:
[----:B------:R-:W0:Y:S02]  /*b520*/  I2F.F64 R2, R2 ;  /* 0x0000000200027312 */ /* 0x000e240000201c00 */
[----:B0-----:R-:W-:Y:S01]  /*b530*/  STG.E.64 desc[UR36][R16.64], R2 ;  /* 0x0000000210007986 */ /* 0x001fe2000c101b24 */
[----:B------:R-:W-:Y:S05]  /*b540*/  EXIT ;  /* 0x000000000000794d */ /* 0x000fea0003800000 */
.L_x_36542:
        /* <DEDUP_REMOVED lines=12> */
.L_x_36555:
[----:B------:R-:W0:Y:S01]  /*b610*/  I2F.F64 R4, R2 ;  /* 0x0000000200047312 */ /* 0x000e220000201c00 */
[----:B------:R-:W-:-:S05]  /*b620*/  CS2R R6, SRZ ;  /* 0x0000000000067805 */ /* 0x000fca000001ff00 */
[----:B0-----:R-:W-:Y:S01]  /*b630*/  STG.E.128 desc[UR36][R16.64], R4 ;  /* 0x0000000410007986 */ /* 0x001fe2000c101d24 */
[----:B------:R-:W-:Y:S05]  /*b640*/  EXIT ;  /* 0x000000000000794d */ /* 0x000fea0003800000 */
.L_x_36554:
        /* <DEDUP_REMOVED lines=21> */
.L_x_36559:
[----:B------:R-:W-:Y:S05]  /*b7a0*/  BSYNC B0 ;  /* 0x0000000000007941 */ /* 0x000fea0003800000 */
.L_x_36558:
[----:B------:R-:W-:-:S05]  /*b7b0*/  LOP3.LUT R3, R0, R3, RZ, 0xfc, !PT ;  /* 0x0000000300037212 */ /* 0x000fca00078efcff */
[----:B------:R-:W-:Y:S01]  /*b7c0*/  STG.E.U8 desc[UR36][R16.64], R3 ;  /* 0x0000000310007986 */ /* 0x000fe2000c101124 */
[----:B------:R-:W-:Y:S05]  /*b7d0*/  EXIT ;  /* 0x000000000000794d */ /* 0x000fea0003800000 */
.L_x_36557:
        /* <DEDUP_REMOVED lines=13> */
.L_x_36561:
[----:B------:R-:W-:Y:S01]  /*b8b0*/  IMAD.MOV.U32 R0, RZ, RZ, 0x7f ;  /* 0x0000007fff007424 */ /* 0x000fe200078e00ff */
[----:B------:R-:W-:-:S04]  /*b8c0*/  ISETP.GT.U32.AND P0, PT, R2, 0x7f800000, PT ;  /* 0x7f8000000200780c */ /* 0x000fc80003f04070 */
[----:B------:R-:W-:-:S09]  /*b8d0*/  SEL R0, R0, 0x7c, P0 ;  /* 0x0000007c00007807 */ /* 0x000fd20000000000 */
.L_x_36562:
[----:B------:R-:W-:Y:S05]  /*b8e0*/  BSYNC B0 ;  /* 0x0000000000007941 */ /* 0x000fea0003800000 */
.L_x_36560:
[----:B------:R-:W-:-:S04]  /*b8f0*/  LOP3.LUT R2, R3, 0x80000000, RZ, 0xc0, !PT ;  /* 0x8000000003027812 */ /* 0x000fc800078ec0ff */
[----:B------:R-:W-:-:S04]  /*b900*/  SHF.R.U32.HI R3, RZ, 0x18, R2 ;  /* 0x00000018ff037819 */ /* 0x000fc80000011602 */
[----:B------:R-:W-:-:S05]  /*b910*/  LOP3.LUT R3, R0, R3, RZ, 0xfc, !PT ;  /* 0x0000000300037212 */ /* 0x000fca00078efcff */
[----:B------:R-:W-:Y:S01]  /*b920*/  STG.E.U8 desc[UR36][R16.64], R3 ;  /* 0x0000000310007986 */ /* 0x000fe2000c101124 */
[----:B------:R-:W-:Y:S05]  /*b930*/  EXIT ;  /* 0x000000000000794d */ /* 0x000fea0003800000 */
.L_x_36556:
[----:B------:R-:W-:-:S04]  /*b940*/  I2FP.F32.S32 R0, R2 ;  /* 0x0000000200007245 */ /* 0x000fc80000201400 */
[----:B------:R-:W-:-:S05]  /*b950*/  F2FP.BF16.F32.PACK_AB R0, RZ, R0 ;  /* 0x00000000ff00723e */ /* 0x000fca00000010ff */
[----:B------:R-:W-:Y:S01]  /*b960*/  STG.E.U16 desc[UR36][R16.64], R0 ;  /* 0x0000000010007986 */ /* 0x000fe2000c101524 */
[----:B------:R-:W-:Y:S05]  /*b970*/  EXIT ;  /* 0x000000000000794d */ /* 0x000fea0003800000 */
.L_x_36553:
        /* <DEDUP_REMOVED lines=10> */
.L_x_36565:
        /* <DEDUP_REMOVED lines=17> */
.L_x_36568:
[----:B------:R-:W-:-:S04]  /*bb30*/  LOP3.LUT R2, R3, 0x80000000, RZ, 0xc0, !PT ;  /* 0x8000000003027812 */ /* 0x000fc800078ec0ff */
[----:B------:R-:W-:-:S04]  /*bb40*/  SHF.R.U32.HI R3, RZ, 0x18, R2 ;  /* 0x00000018ff037819 */ /* 0x000fc80000011602 */
[----:B------:R-:W-:-:S04]  /*bb50*/  LOP3.LUT R0, R0, R3, RZ, 0xfc, !PT ;  /* 0x0000000300007212 */ /* 0x000fc800078efcff */
[----:B------:R-:W-:-:S07]  /*bb60*/  PRMT R8, R0, 0x7610, R8 ;  /* 0x0000761000087816 */ /* 0x000fce0000000008 */
.L_x_36567:
[----:B------:R-:W-:Y:S05]  /*bb70*/  BSYNC B0 ;  /* 0x0000000000007941 */ /* 0x000fea0003800000 */
.L_x_36566:
[----:B------:R-:W-:Y:S01]  /*bb80*/  STG.E.U8 desc[UR36][R16.64], R8 ;  /* 0x0000000810007986 */ /* 0x000fe2000c101124 */
[----:B------:R-:W-:Y:S05]  /*bb90*/  EXIT ;  /* 0x000000000000794d */ /* 0x000fea0003800000 */
.L_x_36564:
        /* <DEDUP_REMOVED lines=17> */
.L_x_36571:
[----:B------:R-:W-:-:S04]  /*bcb0*/  LOP3.LUT R2, R3, 0x80000000, RZ, 0xc0, !PT ;  /* 0x8000000003027812 */ /* 0x000fc800078ec0ff */
[----:B------:R-:W-:-:S04]  /*bcc0*/  SHF.R.U32.HI R3, RZ, 0x18, R2 ;  /* 0x00000018ff037819 */ /* 0x000fc80000011602 */
[----:B------:R-:W-:-:S04]  /*bcd0*/  LOP3.LUT R0, R0, R3, RZ, 0xfc, !PT ;  /* 0x0000000300007212 */ /* 0x000fc800078efcff */
[----:B------:R-:W-:-:S07]  /*bce0*/  PRMT R8, R0, 0x7610, R8 ;  /* 0x0000761000087816 */ /* 0x000fce0000000008 */
.L_x_36570:
[----:B------:R-:W-:Y:S05]  /*bcf0*/  BSYNC B0 ;  /* 0x0000000000007941 */ /* 0x000fea0003800000 */
.L_x_36569:
[----:B------:R-:W-:Y:S01]  /*bd00*/  STG.E.U8 desc[UR36][R16.64], R8 ;  /* 0x0000000810007986 */ /* 0x000fe2000c101124 */
[----:B------:R-:W-:Y:S05]  /*bd10*/  EXIT ;  /* 0x000000000000794d */ /* 0x000fea0003800000 */
.L_x_36563:
        /* <DEDUP_REMOVED lines=22> */
.L_x_36546:
        /* <DEDUP_REMOVED lines=16> */
.L_x_36574:
[----:B------:R-:W-:Y:S05]  /*bf80*/  EXIT ;  /* 0x000000000000794d */ /* 0x000fea0003800000 */
.L_x_36573:
[----:B------:R-:W-:-:S05]  /*bf90*/  SHF.R.S32.HI R3, RZ, 0x1f, R2 ;  /* 0x0000001fff037819 */ /* 0x000fca0000011402 */
[----:B------:R-:W-:Y:S01]  /*bfa0*/  STG.E.64 desc[UR36][R16.64], R2 ;  /* 0x0000000210007986 */ /* 0x000fe2000c101b24 */
[----:B------:R-:W-:Y:S05]  /*bfb0*/  EXIT ;  /* 0x000000000000794d */ /* 0x000fea0003800000 */
.L_x_36572:
[----:B------:R-:W-:Y:S01]  /*bfc0*/  STG.E desc[UR36][R16.64], R2 ;  /* 0x0000000210007986 */ /* 0x000fe2000c101924 */
[----:B------:R-:W-:Y:S05]  /*bfd0*/  EXIT ;  /* 0x000000000000794d */ /* 0x000fea0003800000 */
.L_x_36575:
        /* <DEDUP_REMOVED lines=10> */
.L_x_42439:


//--------------------- .text._ZN2at6native27unrolled_elementwise_kernelINS0_13AUnaryFunctorIiiiZZZNS0_19maximum_kernel_cudaERNS_18TensorIteratorBaseEENKUlvE_clEvENKUlvE1_clEvEUliiE_EESt5arrayIPcLm2EELi4E23TrivialOffsetCalculatorILi1EjESD_NS0_6memory12LoadWithCastILi1EEENSE_13StoreWithCastILi1EEEEEviT_T0_T2_T3_T4_T5_ --------------------------
	.section	.text._ZN2at6native27unrolled_elementwise_kernelINS0_13AUnaryFunctorIiiiZZZNS0_19maximum_kernel_cudaERNS_18TensorIteratorBaseEENKUlvE_clEvENKUlvE1_clEvEUliiE_EESt5arrayIPcLm2EELi4E23TrivialOffsetCalculatorILi1EjESD_NS0_6memory12LoadWithCastILi1EEENSE_13StoreWithCastILi1EEEEEviT_T0_T2_T3_T4_T5_,"ax",@progbits
	.align	128
        .global         _ZN2at6native27unrolled_elementwise_kernelINS0_13AUnaryFunctorIiiiZZZNS0_19maximum_kernel_cudaERNS_18TensorIteratorBaseEENKUlvE_clEvENKUlvE1_clEvEUliiE_EESt5arrayIPcLm2EELi4E23TrivialOffsetCalculatorILi1EjESD_NS0_6memory12LoadWithCastILi1EEENSE_13StoreWithCastILi1EEEEEviT_T0_T2_T3_T4_T5_
        .type           _ZN2at6native27unrolled_elementwise_kernelINS0_13AUnaryFunctorIiiiZZZNS0_19maximum_kernel_cudaERNS_18TensorIteratorBaseEENKUlvE_clEvENKUlvE1_clEvEUliiE_EESt5arrayIPcLm2EELi4E23TrivialOffsetCalculatorILi1EjESD_NS0_6memory12LoadWithCastILi1EEENSE_13StoreWithCastILi1EEEEEviT_T0_T2_T3_T4_T5_,@function
        .size           _ZN2at6native27unrolled_elementwise_kernelINS0_13AUnaryFunctorIiiiZZZNS0_19maximum_kernel_cudaERNS_18TensorIteratorBaseEENKUlvE_clEvENKUlvE1_clEvEUliiE_EESt5arrayIPcLm2EELi4E23TrivialOffsetCalculatorILi1EjESD_NS0_6memory12LoadWithCastILi1EEENSE_13StoreWithCastILi1EEEEEviT_T0_T2_T3_T4_T5_,(.L_x_42440 - _ZN2at6native27unrolled_elementwise_kernelINS0_13AUnaryFunctorIiiiZZZNS0_19maximum_kernel_cudaERNS_18TensorIteratorBaseEENKUlvE_clEvENKUlvE1_clEvEUliiE_EESt5arrayIPcLm2EELi4E23TrivialOffsetCalculatorILi1EjESD_NS0_6memory12LoadWithCastILi1EEENSE_13StoreWithCastILi1EEEEEviT_T0_T2_T3_T4_T5_)
        .other          _ZN2at6native27unrolled_elementwise_kernelINS0_13AUnaryFunctorIiiiZZZNS0_19maximum_kernel_cudaERNS_18TensorIteratorBaseEENKUlvE_clEvENKUlvE1_clEvEUliiE_EESt5arrayIPcLm2EELi4E23TrivialOffsetCalculatorILi1EjESD_NS0_6memory12LoadWithCastILi1EEENSE_13StoreWithCastILi1EEEEEviT_T0_T2_T3_T4_T5_,@"STO_CUDA_ENTRY STV_DEFAULT"
_ZN2at6native27unrolled_elementwise_kernelINS0_13AUnaryFunctorIiiiZZZNS0_19maximum_kernel_cudaERNS_18TensorIteratorBaseEENKUlvE_clEvENKUlvE1_clEvEUliiE_EESt5arrayIPcLm2EELi4E23TrivialOffsetCalculatorILi1EjESD_NS0_6memory12LoadWithCastILi1EEENSE_13StoreWithCastILi1EEEEEviT_T0_T2_T3_T4_T5_:
.text._ZN2at6native27unrolled_elementwise_kernelINS0_13AUnaryFunctorIiiiZZZNS0_19maximum_kernel_cudaERNS_18TensorIteratorBaseEENKUlvE_clEvENKUlvE1_clEvEUliiE_EESt5arrayIPcLm2EELi4E23TrivialOffsetCalculatorILi1EjESD_NS0_6memory12LoadWithCastILi1EEENSE_13StoreWithCastILi1EEEEEviT_T0_T2_T3_T4_T5_:
        /* <DEDUP_REMOVED lines=31> */
.L_x_36581:
[----:B------:R3:W5:Y:S01]  /*01f0*/  LDG.E.U8 R24, desc[UR36][R2.64] ;  /* 0x0000002402187981 */ /* 0x000762000c1e1100 */
[----:B------:R-:W-:Y:S05]  /*0200*/  BRA `(.L_x_36583) ;  /* 0x0000000c00387947 */ /* 0x000fea0003800000 */
.L_x_36580:
        /* <DEDUP_REMOVED lines=8> */
.L_x_36585:
[----:B------:R1:W5:Y:S01]  /*0290*/  LDG.E R24, desc[UR36][R2.64] ;  /* 0x0000002402187981 */ /* 0x000362000c1e1900 */
[----:B------:R-:W-:Y:S05]  /*02a0*/  BRA `(.L_x_36583) ;  /* 0x0000000c00107947 */ /* 0x000fea0003800000 */
.L_x_36584:
[----:B------:R2:W5:Y:S01]  /*02b0*/  LDG.E.S16 R24, desc[UR36][R2.64] ;  /* 0x0000002402187981 */ /* 0x000562000c1e1700 */
[----:B------:R-:W-:Y:S05]  /*02c0*/  BRA `(.L_x_36583) ;  /* 0x0000000c00087947 */ /* 0x000fea0003800000 */
.L_x_36579:
        /* <DEDUP_REMOVED lines=9> */
.L_x_36587:
[----:B------:R-:W2:Y:S02]  /*0360*/  LDG.E.U16 R2, desc[UR36][R2.64] ;  /* 0x0000002402027981 */ /* 0x000ea4000c1e1500 */
[----:B--2---:R-:W-:-:S06]  /*0370*/  HADD2.F32 R24, -RZ, R2.H0_H0 ;  /* 0x20000002ff187230 */ /* 0x004fcc0000004100 */
[----:B------:R-:W0:Y:S01]  /*0380*/  F2I.FTZ.TRUNC.NTZ R24, R24 ;  /* 0x0000001800187305 */ /* 0x000e22000021f100 */
[----:B------:R-:W-:Y:S05]  /*0390*/  BRA `(.L_x_36583) ;  /* 0x0000000800d47947 */ /* 0x000fea0003800000 */
.L_x_36586:
        /* <DEDUP_REMOVED lines=9> */
.L_x_36589:
[----:B------:R-:W2:Y:S02]  /*0430*/  LDG.E.U16 R2, desc[UR36][R2.64] ;  /* 0x0000002402027981 */ /* 0x000ea4000c1e1500 */
[----:B--2---:R-:W-:-:S06]  /*0440*/  HADD2.F32 R24, -RZ, R2.H0_H0 ;  /* 0x20000002ff187230 */ /* 0x004fcc0000004100 */
[----:B------:R-:W0:Y:S01]  /*0450*/  F2I.FTZ.TRUNC.NTZ R24, R24 ;  /* 0x0000001800187305 */ /* 0x000e22000021f100 */
[----:B------:R-:W-:Y:S05]  /*0460*/  BRA `(.L_x_36583) ;  /* 0x0000000800a07947 */ /* 0x000fea0003800000 */
.L_x_36588:
[----:B------:R-:W2:Y:S02]  /*0470*/  LDG.E.64 R24, desc[UR36][R2.64] ;  /* 0x0000002402187981 */ /* 0x000ea4000c1e1b00 */
[----:B--2---:R0:W1:Y:S01]  /*0480*/  F2I.F64.TRUNC R24, R24 ;  /* 0x0000001800187311 */ /* 0x004062000030d100 */
[----:B------:R-:W-:Y:S05]  /*0490*/  BRA `(.L_x_36583) ;  /* 0x0000000800947947 */ /* 0x000fea0003800000 */
.L_x_36578:
        /* <DEDUP_REMOVED lines=12> */
.L_x_36592:
[----:B------:R-:W2:Y:S02]  /*0560*/  LDG.E.64 R2, desc[UR36][R2.64] ;  /* 0x0000002402027981 */ /* 0x000ea4000c1e1b00 */
[----:B--2---:R0:W1:Y:S01]  /*0570*/  F2I.F64.TRUNC R24, R2 ;  /* 0x0000000200187311 */ /* 0x004062000030d100 */
[----:B------:R-:W-:Y:S05]  /*0580*/  BRA `(.L_x_36583) ;  /* 0x0000000800587947 */ /* 0x000fea0003800000 */
.L_x_36591:
        /* <DEDUP_REMOVED lines=27> */
.L_x_36594:
        /* <DEDUP_REMOVED lines=15> */
.L_x_36593:
[----:B------:R-:W2:Y:S02]  /*0830*/  LDG.E.U16 R24, desc[UR36][R2.64] ;  /* 0x0000002402187981 */ /* 0x000ea4000c1e1500 */
[----:B--2---:R-:W-:-:S06]  /*0840*/  IMAD.U32 R24, R24, 0x10000, RZ ;  /* 0x0001000018187824 */ /* 0x004fcc00078e00ff */
[----:B------:R-:W0:Y:S01]  /*0850*/  F2I.FTZ.TRUNC.NTZ R24, R24 ;  /* 0x0000001800187305 */ /* 0x000e22000021f100 */
[----:B------:R-:W-:Y:S05]  /*0860*/  BRA `(.L_x_36583) ;  /* 0x0000000400a07947 */ /* 0x000fea0003800000 */
.L_x_36590:
        /* <DEDUP_REMOVED lines=10> */
.L_x_36597:
        /* <DEDUP_REMOVED lines=21> */
.L_x_36601:
[----:B------:R-:W-:Y:S05]  /*0a60*/  BSYNC B1 ;  /* 0x0000000000017941 */ /* 0x000fea0003800000 */
.L_x_36600:
[----:B------:R-:W-:Y:S01]  /*0a70*/  IMAD.SHL.U32 R2, R2, 0x100000, RZ ;  /* 0x0010000002027824 */ /* 0x000fe200078e00ff */
[----:B------:R-:W-:-:S04]  /*0a80*/  LEA R3, R0, 0x3b800000, 0x17 ;  /* 0x3b80000000037811 */ /* 0x000fc800078eb8ff */
[----:B------:R-:W-:-:S07]  /*0a90*/  LOP3.LUT R24, R3, R2, R24, 0xfe, !PT ;  /* 0x0000000203187212 */ /* 0x000fce00078efe18 */
.L_x_36599:
[----:B------:R-:W-:Y:S05]  /*0aa0*/  BSYNC B0 ;  /* 0x0000000000007941 */ /* 0x000fea0003800000 */
.L_x_36598:
[----:B------:R-:W0:Y:S01]  /*0ab0*/  F2I.FTZ.TRUNC.NTZ R24, R24 ;  /* 0x0000001800187305 */ /* 0x000e22000021f100 */
[----:B------:R-:W-:Y:S05]  /*0ac0*/  BRA `(.L_x_36583) ;  /* 0x0000000400087947 */ /* 0x000fea0003800000 */
.L_x_36596:
        /* <DEDUP_REMOVED lines=21> */
.L_x_36605:
[----:B------:R-:W-:Y:S05]  /*0c20*/  BSYNC B1 ;  /* 0x0000000000017941 */ /* 0x000fea0003800000 */
.L_x_36604:
[----:B------:R-:W-:Y:S01]  /*0c30*/  IMAD.SHL.U32 R2, R2, 0x200000, RZ ;  /* 0x0020000002027824 */ /* 0x000fe200078e00ff */
[----:B------:R-:W-:-:S04]  /*0c40*/  LEA R3, R0, 0x37800000, 0x17 ;  /* 0x3780000000037811 */ /* 0x000fc800078eb8ff */
[----:B------:R-:W-:-:S07]  /*0c50*/  LOP3.LUT R24, R3, R2, R24, 0xfe, !PT ;  /* 0x0000000203187212 */ /* 0x000fce00078efe18 */
.L_x_36603:
[----:B------:R-:W-:Y:S05]  /*0c60*/  BSYNC B0 ;  /* 0x0000000000007941 */ /* 0x000fea0003800000 */
.L_x_36602:
[----:B------:R-:W0:Y:S01]  /*0c70*/  F2I.FTZ.TRUNC.NTZ R24, R24 ;  /* 0x0000001800187305 */ /* 0x000e22000021f100 */
[----:B------:R-:W-:Y:S05]  /*0c80*/  BRA `(.L_x_36583) ;  /* 0x0000000000987947 */ /* 0x000fea0003800000 */
.L_x_36595:
        /* <DEDUP_REMOVED lines=14> */
.L_x_36609:
[----:B------:R-:W-:Y:S05]  /*0d70*/  BSYNC B0 ;  /* 0x0000000000007941 */ /* 0x000fea0003800000 */
.L_x_36608:
[----:B------:R-:W0:Y:S01]  /*0d80*/  F2I.FTZ.TRUNC.NTZ R24, R24 ;  /* 0x0000001800187305 */ /* 0x000e22000021f100 */
[----:B------:R-:W-:Y:S05]  /*0d90*/  BRA `(.L_x_36583) ;  /* 0x0000000000547947 */ /* 0x000fea0003800000 */
.L_x_36582:
        /* <DEDUP_REMOVED lines=17> */
.L_x_36610:
[----:B------:R-:W-:Y:S05]  /*0eb0*/  BRA `(.L_x_36583) ;  /* 0x00000000000c7947 */ /* 0x000fea0003800000 */
.L_x_36607:
[----:B------:R0:W5:Y:S01]  /*0ec0*/  LDG.E R24, desc[UR36][R2.64] ;  /* 0x0000002402187981 */ /* 0x000162000c1e1900 */
[----:B------:R-:W-:Y:S05]  /*0ed0*/  BRA `(.L_x_36583) ;  /* 0x0000000000047947 */ /* 0x000fea0003800000 */
.L_x_36606:
[----:B------:R0:W5:Y:S02]  /*0ee0*/  LDG.E R24, desc[UR36][R2.64] ;  /* 0x0000002402187981 */ /* 0x000164000c1e1900 */
.L_x_36583:
[----:B------:R-:W2:Y:S02]  /*0ef0*/  S2R R26, SR_TID.X ;  /* 0x00000000001a7919 */ /* 0x000ea40000002100 */
[----:B--2---:R-:W-:-:S07]  /*0f00*/  VIADD R26, R26, 0x80 ;  /* 0x000000801a1a7836 */ /* 0x004fce0000000000 */
.L_x_36577:
[----:B------:R-:W-:Y:S05]  /*0f10*/  BSYNC B6 ;  /* 0x0000000000067941 */ /* 0x000fea0003800000 */
.L_x_36576:
        /* <DEDUP_REMOVED lines=23> */
.L_x_36616:
[----:B------:R0:W5:Y:S01]  /*1090*/  LDG.E.U8 R22, desc[UR36][R2.64] ;  /* 0x0000002402167981 */ /* 0x000162000c1e1100 */
[----:B------:R-:W-:Y:S05]  /*10a0*/  BRA `(.L_x_36618) ;  /* 0x0000000c00347947 */ /* 0x000fea0003800000 */
.L_x_36615:
        /* <DEDUP_REMOVED lines=8> */
.L_x_36620:
[----:B------:R0:W5:Y:S01]  /*1130*/  LDG.E R22, desc[UR36][R2.64] ;  /* 0x0000002402167981 */ /* 0x000162000c1e1900 */
[----:B------:R-:W-:Y:S05]  /*1140*/  BRA `(.L_x_36618) ;  /* 0x0000000c000c7947 */ /* 0x000fea0003800000 */
.L_x_36619:
[----:B------:R0:W5:Y:S01]  /*1150*/  LDG.E.S16 R22, desc[UR36][R2.64] ;  /* 0x0000002402167981 */ /* 0x000162000c1e1700 */
[----:B------:R-:W-:Y:S05]  /*1160*/  BRA `(.L_x_36618) ;  /* 0x0000000c00047947 */ /* 0x000fea0003800000 */
.L_x_36614:
        /* <DEDUP_REMOVED lines=9> */
.L_x_36622:
[----:B------:R-:W2:Y:S02]  /*1200*/  LDG.E.U16 R2, desc[UR36][R2.64] ;  /* 0x0000002402027981 */ /* 0x000ea4000c1e1500 */
[----:B--2---:R-:W-:-:S06]  /*1210*/  HADD2.F32 R22, -RZ, R2.H0_H0 ;  /* 0x20000002ff167230 */ /* 0x004fcc0000004100 */
[----:B------:R-:W0:Y:S01]  /*1220*/  F2I.FTZ.TRUNC.NTZ R22, R22 ;  /* 0x0000001600167305 */ /* 0x000e22000021f100 */
[----:B------:R-:W-:Y:S05]  /*1230*/  BRA `(.L_x_36618) ;  /* 0x0000000800d07947 */ /* 0x000fea0003800000 */
.L_x_36621:
        /* <DEDUP_REMOVED lines=9> */
.L_x_36624:
[----:B------:R-:W2:Y:S02]  /*12d0*/  LDG.E.U16 R2, desc[UR36][R2.64] ;  /* 0x0000002402027981 */ /* 0x000ea4000c1e1500 */
[----:B--2---:R-:W-:-:S06]  /*12e0*/  HADD2.F32 R22, -RZ, R2.H0_H0 ;  /* 0x20000002ff167230 */ /* 0x004fcc0000004100 */
[----:B------:R-:W0:Y:S01]  /*12f0*/  F2I.FTZ.TRUNC.NTZ R22, R22 ;  /* 0x0000001600167305 */ /* 0x000e22000021f100 */
[----:B------:R-:W-:Y:S05]  /*1300*/  BRA `(.L_x_36618) ;  /* 0x00000008009c7947 */ /* 0x000fea0003800000 */
.L_x_36623:
[----:B------:R-:W2:Y:S02]  /*1310*/  LDG.E.64 R2, desc[UR36][R2.64] ;  /* 0x0000002402027981 */ /* 0x000ea4000c1e1b00 */
[----:B--2---:R0:W1:Y:S01]  /*1320*/  F2I.F64.TRUNC R22, R2 ;  /* 0x0000000200167311 */ /* 0x004062000030d100 */
[----:B------:R-:W-:Y:S05]  /*1330*/  BRA `(.L_x_36618) ;  /* 0x0000000800907947 */ /* 0x000fea0003800000 */
.L_x_36613:
        /* <DEDUP_REMOVED lines=12> */
.L_x_36627:
[----:B------:R-:W2:Y:S02]  /*1400*/  LDG.E.64 R2, desc[UR36][R2.64] ;  /* 0x0000002402027981 */ /* 0x000ea4000c1e1b00 */
[----:B--2---:R0:W1:Y:S01]  /*1410*/  F2I.F64.TRUNC R22, R2 ;  /* 0x0000000200167311 */ /* 0x004062000030d100 */
[----:B------:R-:W-:Y:S05]  /*1420*/  BRA `(.L_x_36618) ;  /* 0x0000000800547947 */ /* 0x000fea0003800000 */
.L_x_36626:
        /* <DEDUP_REMOVED lines=27> */
.L_x_36629:
        /* <DEDUP_REMOVED lines=14> */
.L_x_36628:
[----:B------:R-:W2:Y:S02]  /*16c0*/  LDG.E.U16 R22, desc[UR36][R2.64] ;  /* 0x0000002402167981 */ /* 0x000ea4000c1e1500 */
[----:B--2---:R-:W-:-:S06]  /*16d0*/  IMAD.U32 R22, R22, 0x10000, RZ ;  /* 0x0001000016167824 */ /* 0x004fcc00078e00ff */
[----:B------:R-:W4:Y:S01]  /*16e0*/  F2I.FTZ.TRUNC.NTZ R22, R22 ;  /* 0x0000001600167305 */ /* 0x000f22000021f100 */
[----:B------:R-:W-:Y:S05]  /*16f0*/  BRA `(.L_x_36618) ;  /* 0x0000000400a07947 */ /* 0x000fea0003800000 */
.L_x_36625:
        /* <DEDUP_REMOVED lines=10> */
.L_x_36632:
        /* <DEDUP_REMOVED lines=21> */
.L_x_36636:
[----:B------:R-:W-:Y:S05]  /*18f0*/  BSYNC B1 ;  /* 0x0000000000017941 */ /* 0x000fea0003800000 */
.L_x_36635:
[----:B------:R-:W-:Y:S01]  /*1900*/  IMAD.SHL.U32 R2, R2, 0x100000, RZ ;  /* 0x0010000002027824 */ /* 0x000fe200078e00ff */
[----:B------:R-:W-:-:S04]  /*1910*/  LEA R3, R0, 0x3b800000, 0x17 ;  /* 0x3b80000000037811 */ /* 0x000fc800078eb8ff */
[----:B------:R-:W-:-:S07]  /*1920*/  LOP3.LUT R22, R3, R2, R22, 0xfe, !PT ;  /* 0x0000000203167212 */ /* 0x000fce00078efe16 */
.L_x_36634:
[----:B------:R-:W-:Y:S05]  /*1930*/  BSYNC B0 ;  /* 0x0000000000007941 */ /* 0x000fea0003800000 */
.L_x_36633:
[----:B------:R-:W0:Y:S01]  /*1940*/  F2I.FTZ.TRUNC.NTZ R22, R22 ;  /* 0x0000001600167305 */ /* 0x000e22000021f100 */
[----:B------:R-:W-:Y:S05]  /*1950*/  BRA `(.L_x_36618) ;  /* 0x0000000400087947 */ /* 0x000fea0003800000 */
.L_x_36631:
        /* <DEDUP_REMOVED lines=21> */
.L_x_36640:
[----:B------:R-:W-:Y:S05]  /*1ab0*/  BSYNC B1 ;  /* 0x0000000000017941 */ /* 0x000fea0003800000 */
.L_x_36639:
[----:B------:R-:W-:Y:S01]  /*1ac0*/  IMAD.SHL.U32 R2, R2, 0x200000, RZ ;  /* 0x0020000002027824 */ /* 0x000fe200078e00ff */
[----:B------:R-:W-:-:S04]  /*1ad0*/  LEA R3, R0, 0x37800000, 0x17 ;  /* 0x3780000000037811 */ /* 0x000fc800078eb8ff */
[----:B------:R-:W-:-:S07]  /*1ae0*/  LOP3.LUT R22, R3, R2, R22, 0xfe, !PT ;  /* 0x0000000203167212 */ /* 0x000fce00078efe16 */
.L_x_36638:
[----:B------:R-:W-:Y:S05]  /*1af0*/  BSYNC B0 ;  /* 0x0000000000007941 */ /* 0x000fea0003800000 */
.L_x_36637:
[----:B------:R-:W0:Y:S01]  /*1b00*/  F2I.FTZ.TRUNC.NTZ R22, R22 ;  /* 0x0000001600167305 */ /* 0x000e22000021f100 */
[----:B------:R-:W-:Y:S05]  /*1b10*/  BRA `(.L_x_36618) ;  /* 0x0000000000987947 */ /* 0x000fea0003800000 */
.L_x_36630:
        /* <DEDUP_REMOVED lines=14> */
.L_x_36644:
[----:B------:R-:W-:Y:S05]  /*1c00*/  BSYNC B0 ;  /* 0x0000000000007941 */ /* 0x000fea0003800000 */
.L_x_36643:
[----:B------:R-:W0:Y:S01]  /*1c10*/  F2I.FTZ.TRUNC.NTZ R22, R22 ;  /* 0x0000001600167305 */ /* 0x000e22000021f100 */
[----:B------:R-:W-:Y:S05]  /*1c20*/  BRA `(.L_x_36618) ;  /* 0x0000000000547947 */ /* 0x000fea0003800000 */
.L_x_36617:
        /* <DEDUP_REMOVED lines=17> */
.L_x_36645:
[----:B------:R-:W-:Y:S05]  /*1d40*/  BRA `(.L_x_36618) ;  /* 0x00000000000c7947 */ /* 0x000fea0003800000 */
.L_x_36642:
[----:B------:R0:W5:Y:S01]  /*1d50*/  LDG.E R22, desc[UR36][R2.64] ;  /* 0x0000002402167981 */ /* 0x000162000c1e1900 */
[----:B------:R-:W-:Y:S05]  /*1d60*/  BRA `(.L_x_36618) ;  /* 0x0000000000047947 */ /* 0x000fea0003800000 */
.L_x_36641:
[----:B------:R0:W5:Y:S02]  /*1d70*/  LDG.E R22, desc[UR36][R2.64] ;  /* 0x0000002402167981 */ /* 0x000164000c1e1900 */
.L_x_36618:
[----:B------:R-:W-:-:S07]  /*1d80*/  VIADD R26, R26, 0x80 ;  /* 0x000000801a1a7836 */ /* 0x000fce0000000000 */
.L_x_36612:
[----:B------:R-:W-:Y:S05]  /*1d90*/  BSYNC B6 ;  /* 0x0000000000067941 */ /* 0x000fea0003800000 */
.L_x_36611:
        /* <DEDUP_REMOVED lines=25> */
.L_x_36651:
[----:B------:R0:W5:Y:S01]  /*1f30*/  LDG.E.U8 R18, desc[UR36][R2.64] ;  /* 0x0000002402127981 */ /* 0x000162000c1e1100 */
[----:B------:R-:W-:Y:S05]  /*1f40*/  BRA `(.L_x_36653) ;  /* 0x0000000c00347947 */ /* 0x000fea0003800000 */
.L_x_36650:
        /* <DEDUP_REMOVED lines=8> */
.L_x_36655:
[----:B------:R0:W5:Y:S01]  /*1fd0*/  LDG.E R18, desc[UR36][R2.64] ;  /* 0x0000002402127981 */ /* 0x000162000c1e1900 */
[----:B------:R-:W-:Y:S05]  /*1fe0*/  BRA `(.L_x_36653) ;  /* 0x0000000c000c7947 */ /* 0x000fea0003800000 */
.L_x_36654:
[----:B------:R0:W5:Y:S01]  /*1ff0*/  LDG.E.S16 R18, desc[UR36][R2.64] ;  /* 0x0000002402127981 */ /* 0x000162000c1e1700 */
[----:B------:R-:W-:Y:S05]  /*2000*/  BRA `(.L_x_36653) ;  /* 0x0000000c00047947 */ /* 0x000fea0003800000 */
.L_x_36649:
        /* <DEDUP_REMOVED lines=9> */
.L_x_36657:
[----:B------:R-:W2:Y:S02]  /*20a0*/  LDG.E.U16 R2, desc[UR36][R2.64] ;  /* 0x0000002402027981 */ /* 0x000ea4000c1e1500 */
[----:B--2---:R-:W-:-:S06]  /*20b0*/  HADD2.F32 R18, -RZ, R2.H0_H0 ;  /* 0x20000002ff127230 */ /* 0x004fcc0000004100 */
[----:B------:R-:W0:Y:S01]  /*20c0*/  F2I.FTZ.TRUNC.NTZ R18, R18 ;  /* 0x0000001200127305 */ /* 0x000e22000021f100 */
[----:B------:R-:W-:Y:S05]  /*20d0*/  BRA `(.L_x_36653) ;  /* 0x0000000800d07947 */ /* 0x000fea0003800000 */
.L_x_36656:
        /* <DEDUP_REMOVED lines=9> */
.L_x_36659:
[----:B------:R-:W2:Y:S02]  /*2170*/  LDG.E.U16 R2, desc[UR36][R2.64] ;  /* 0x0000002402027981 */ /* 0x000ea4000c1e1500 */
[----:B--2---:R-:W-:-:S06]  /*2180*/  HADD2.F32 R18, -RZ, R2.H0_H0 ;  /* 0x20000002ff127230 */ /* 0x004fcc0000004100 */
[----:B------:R-:W0:Y:S01]  /*2190*/  F2I.FTZ.TRUNC.NTZ R18, R18 ;  /* 0x0000001200127305 */ /* 0x000e22000021f100 */
[----:B------:R-:W-:Y:S05]  /*21a0*/  BRA `(.L_x_36653) ;  /* 0x00000008009c7947 */ /* 0x000fea0003800000 */
.L_x_36658:
[----:B------:R-:W2:Y:S02]  /*21b0*/  LDG.E.64 R2, desc[UR36][R2.64] ;  /* 0x0000002402027981 */ /* 0x000ea4000c1e1b00 */
[----:B--2---:R0:W1:Y:S01]  /*21c0*/  F2I.F64.TRUNC R18, R2 ;  /* 0x0000000200127311 */ /* 0x004062000030d100 */
[----:B------:R-:W-:Y:S05]  /*21d0*/  BRA `(.L_x_36653) ;  /* 0x0000000800907947 */ /* 0x000fea0003800000 */
.L_x_36648:
        /* <DEDUP_REMOVED lines=12> */
.L_x_36662:
[----:B------:R-:W2:Y:S02]  /*22a0*/  LDG.E.64 R2, desc[UR36][R2.64] ;  /* 0x0000002402027981 */ /* 0x000ea4000c1e1b00 */
[----:B--2---:R0:W1:Y:S01]  /*22b0*/  F2I.F64.TRUNC R18, R2 ;  /* 0x0000000200127311 */ /* 0x004062000030d100 */
[----:B------:R-:W-:Y:S05]  /*22c0*/  BRA `(.L_x_36653) ;  /* 0x0000000800547947 */ /* 0x000fea0003800000 */
.L_x_36661:
        /* <DEDUP_REMOVED lines=27> */
.L_x_36664:
        /* <DEDUP_REMOVED lines=14> */
.L_x_36663:
[----:B------:R-:W2:Y:S02]  /*2560*/  LDG.E.U16 R18, desc[UR36][R2.64] ;  /* 0x0000002402127981 */ /* 0x000ea4000c1e1500 */
[----:B--2---:R-:W-:-:S06]  /*2570*/  IMAD.U32 R18, R18, 0x10000, RZ ;  /* 0x0001000012127824 */ /* 0x004fcc00078e00ff */
[----:B------:R-:W0:Y:S01]  /*2580*/  F2I.FTZ.TRUNC.NTZ R18, R18 ;  /* 0x0000001200127305 */ /* 0x000e22000021f100 */
[----:B------:R-:W-:Y:S05]  /*2590*/  BRA `(.L_x_36653) ;  /* 0x0000000400a07947 */ /* 0x000fea0003800000 */
.L_x_36660:
        /* <DEDUP_REMOVED lines=10> */
.L_x_36667:
        /* <DEDUP_REMOVED lines=21> */
.L_x_36671:
[----:B------:R-:W-:Y:S05]  /*2790*/  BSYNC B1 ;  /* 0x0000000000017941 */ /* 0x000fea0003800000 */
.L_x_36670:
[----:B------:R-:W-:Y:S01]  /*27a0*/  IMAD.SHL.U32 R2, R2, 0x100000, RZ ;  /* 0x0010000002027824 */ /* 0x000fe200078e00ff */
[----:B------:R-:W-:-:S04]  /*27b0*/  LEA R3, R0, 0x3b800000, 0x17 ;  /* 0x3b80000000037811 */ /* 0x000fc800078eb8ff */
[----:B------:R-:W-:-:S07]  /*27c0*/  LOP3.LUT R18, R3, R2, R18, 0xfe, !PT ;  /* 0x0000000203127212 */ /* 0x000fce00078efe12 */
.L_x_36669:
[----:B------:R-:W-:Y:S05]  /*27d0*/  BSYNC B0 ;  /* 0x0000000000007941 */ /* 0x000fea0003800000 */
.L_x_36668:
[----:B------:R-:W1:Y:S01]  /*27e0*/  F2I.FTZ.TRUNC.NTZ R18, R18 ;  /* 0x0000001200127305 */ /* 0x000e62000021f100 */
[----:B------:R-:W-:Y:S05]  /*27f0*/  BRA `(.L_x_36653) ;  /* 0x0000000400087947 */ /* 0x000fea0003800000 */
.L_x_36666:
        /* <DEDUP_REMOVED lines=21> */
.L_x_36675:
[----:B------:R-:W-:Y:S05]  /*2950*/  BSYNC B1 ;  /* 0x0000000000017941 */ /* 0x000fea0003800000 */
.L_x_36674:
[----:B------:R-:W-:Y:S01]  /*2960*/  IMAD.SHL.U32 R2, R2, 0x200000, RZ ;  /* 0x0020000002027824 */ /* 0x000fe200078e00ff */
[----:B------:R-:W-:-:S04]  /*2970*/  LEA R3, R0, 0x37800000, 0x17 ;  /* 0x3780000000037811 */ /* 0x000fc800078eb8ff */
[----:B------:R-:W-:-:S07]  /*2980*/  LOP3.LUT R18, R3, R2, R18, 0xfe, !PT ;  /* 0x0000000203127212 */ /* 0x000fce00078efe12 */
.L_x_36673:
[----:B------:R-:W-:Y:S05]  /*2990*/  BSYNC B0 ;  /* 0x0000000000007941 */ /* 0x000fea0003800000 */
.L_x_36672:
[----:B------:R-:W2:Y:S01]  /*29a0*/  F2I.FTZ.TRUNC.NTZ R18, R18 ;  /* 0x0000001200127305 */ /* 0x000ea2000021f100 */
[----:B------:R-:W-:Y:S05]  /*29b0*/  BRA `(.L_x_36653) ;  /* 0x0000000000987947 */ /* 0x000fea0003800000 */
.L_x_36665:
        /* <DEDUP_REMOVED lines=14> */
.L_x_36679:
[----:B------:R-:W-:Y:S05]  /*2aa0*/  BSYNC B0 ;  /* 0x0000000000007941 */ /* 0x000fea0003800000 */
.L_x_36678:
[----:B------:R-:W4:Y:S01]  /*2ab0*/  F2I.FTZ.TRUNC.NTZ R18, R18 ;  /* 0x0000001200127305 */ /* 0x000f22000021f100 */
[----:B------:R-:W-:Y:S05]  /*2ac0*/  BRA `(.L_x_36653) ;  /* 0x0000000000547947 */ /* 0x000fea0003800000 */
.L_x_36652:
        /* <DEDUP_REMOVED lines=17> */
.L_x_36680:
[----:B------:R-:W-:Y:S05]  /*2be0*/  BRA `(.L_x_36653) ;  /* 0x00000000000c7947 */ /* 0x000fea0003800000 */
.L_x_36677:
[----:B------:R0:W5:Y:S01]  /*2bf0*/  LDG.E R18, desc[UR36][R2.64] ;  /* 0x0000002402127981 */ /* 0x000162000c1e1900 */
[----:B------:R-:W-:Y:S05]  /*2c00*/  BRA `(.L_x_36653) ;  /* 0x0000000000047947 */ /* 0x000fea0003800000 */
.L_x_36676:
[----:B------:R3:W5:Y:S02]  /*2c10*/  LDG.E R18, desc[UR36][R2.64] ;  /* 0x0000002402127981 */ /* 0x000764000c1e1900 */
.L_x_36653:
[----:B------:R-:W-:-:S07]  /*2c20*/  VIADD R26, R26, 0x80 ;  /* 0x000000801a1a7836 */ /* 0x000fce0000000000 */
.L_x_36647:
[----:B------:R-:W-:Y:S05]  /*2c30*/  BSYNC B6 ;  /* 0x0000000000067941 */ /* 0x000fea0003800000 */
.L_x_36646:
        /* <DEDUP_REMOVED lines=22> */
.L_x_36686:
[----:B------:R0:W5:Y:S01]  /*2da0*/  LDG.E.U8 R16, desc[UR36][R2.64] ;  /* 0x0000002402107981 */ /* 0x000162000c1e1100 */
[----:B------:R-:W-:Y:S05]  /*2db0*/  BRA `(.L_x_36682) ;  /* 0x0000000c00307947 */ /* 0x000fea0003800000 */
.L_x_36685:
        /* <DEDUP_REMOVED lines=8> */
.L_x_36689:
[----:B------:R0:W5:Y:S01]  /*2e40*/  LDG.E R16, desc[UR36][R2.64] ;  /* 0x0000002402107981 */ /* 0x000162000c1e1900 */
[----:B------:R-:W-:Y:S05]  /*2e50*/  BRA `(.L_x_36682) ;  /* 0x0000000c00087947 */ /* 0x000fea0003800000 */
.L_x_36688:
[----:B------:R0:W5:Y:S01]  /*2e60*/  LDG.E.S16 R16, desc[UR36][R2.64] ;  /* 0x0000002402107981 */ /* 0x000162000c1e1700 */
[----:B------:R-:W-:Y:S05]  /*2e70*/  BRA `(.L_x_36682) ;  /* 0x0000000c00007947 */ /* 0x000fea0003800000 */
.L_x_36684:
        /* <DEDUP_REMOVED lines=9> */
.L_x_36691:
[----:B------:R-:W3:Y:S02]  /*2f10*/  LDG.E.U16 R2, desc[UR36][R2.64] ;  /* 0x0000002402027981 */ /* 0x000ee4000c1e1500 */
[----:B---3--:R-:W-:-:S06]  /*2f20*/  HADD2.F32 R16, -RZ, R2.H0_H0 ;  /* 0x20000002ff107230 */ /* 0x008fcc0000004100 */
[----:B------:R-:W0:Y:S01]  /*2f30*/  F2I.FTZ.TRUNC.NTZ R16, R16 ;  /* 0x0000001000107305 */ /* 0x000e22000021f100 */
[----:B------:R-:W-:Y:S05]  /*2f40*/  BRA `(.L_x_36682) ;  /* 0x0000000800cc7947 */ /* 0x000fea0003800000 */
.L_x_36690:
        /* <DEDUP_REMOVED lines=9> */
.L_x_36693:
[----:B------:R-:W3:Y:S02]  /*2fe0*/  LDG.E.U16 R2, desc[UR36][R2.64] ;  /* 0x0000002402027981 */ /* 0x000ee4000c1e1500 */
[----:B---3--:R-:W-:-:S06]  /*2ff0*/  HADD2.F32 R16, -RZ, R2.H0_H0 ;  /* 0x20000002ff107230 */ /* 0x008fcc0000004100 */
[----:B------:R-:W0:Y:S01]  /*3000*/  F2I.FTZ.TRUNC.NTZ R16, R16 ;  /* 0x0000001000107305 */ /* 0x000e22000021f100 */
[----:B------:R-:W-:Y:S05]  /*3010*/  BRA `(.L_x_36682) ;  /* 0x0000000800987947 */ /* 0x000fea0003800000 */
.L_x_36692:
[----:B------:R-:W3:Y:S02]  /*3020*/  LDG.E.64 R16, desc[UR36][R2.64] ;  /* 0x0000002402107981 */ /* 0x000ee4000c1e1b00 */
[----:B---3--:R0:W1:Y:S01]  /*3030*/  F2I.F64.TRUNC R16, R16 ;  /* 0x0000001000107311 */ /* 0x008062000030d100 */
[----:B------:R-:W-:Y:S05]  /*3040*/  BRA `(.L_x_36682) ;  /* 0x00000008008c7947 */ /* 0x000fea0003800000 */
.L_x_36683:
        /* <DEDUP_REMOVED lines=12> */
.L_x_36696:
[----:B------:R-:W3:Y:S02]  /*3110*/  LDG.E.64 R2, desc[UR36][R2.64] ;  /* 0x0000002402027981 */ /* 0x000ee4000c1e1b00 */
[----:B---3--:R0:W1:Y:S01]  /*3120*/  F2I.F64.TRUNC R16, R2 ;  /* 0x0000000200107311 */ /* 0x008062000030d100 */
[----:B------:R-:W-:Y:S05]  /*3130*/  BRA `(.L_x_36682) ;  /* 0x0000000800507947 */ /* 0x000fea0003800000 */
.L_x_36695:
        /* <DEDUP_REMOVED lines=27> */
.L_x_36698:
        /* <DEDUP_REMOVED lines=14> */
.L_x_36697:
[----:B------:R-:W3:Y:S02]  /*33d0*/  LDG.E.U16 R16, desc[UR36][R2.64] ;  /* 0x0000002402107981 */ /* 0x000ee4000c1e1500 */
[----:B---3--:R-:W-:-:S06]  /*33e0*/  IMAD.U32 R16, R16, 0x10000, RZ ;  /* 0x0001000010107824 */ /* 0x008fcc00078e00ff */
[----:B------:R-:W0:Y:S01]  /*33f0*/  F2I.FTZ.TRUNC.NTZ R16, R16 ;  /* 0x0000001000107305 */ /* 0x000e22000021f100 */
[----:B------:R-:W-:Y:S05]  /*3400*/  BRA `(.L_x_36682) ;  /* 0x00000004009c7947 */ /* 0x000fea0003800000 */
.L_x_36694:
        /* <DEDUP_REMOVED lines=10> */
.L_x_36701:
        /* <DEDUP_REMOVED lines=21> */
.L_x_36705:
[----:B------:R-:W-:Y:S05]  /*3600*/  BSYNC B1 ;  /* 0x0000000000017941 */ /* 0x000fea0003800000 */
.L_x_36704:
[----:B------:R-:W-:Y:S01]  /*3610*/  IMAD.SHL.U32 R2, R2, 0x100000, RZ ;  /* 0x0010000002027824 */ /* 0x000fe200078e00ff */
[----:B------:R-:W-:-:S04]  /*3620*/  LEA R3, R0, 0x3b800000, 0x17 ;  /* 0x3b80000000037811 */ /* 0x000fc800078eb8ff */
[----:B------:R-:W-:-:S07]  /*3630*/  LOP3.LUT R16, R3, R2, R16, 0xfe, !PT ;  /* 0x0000000203107212 */ /* 0x000fce00078efe10 */
.L_x_36703:
[----:B------:R-:W-:Y:S05]  /*3640*/  BSYNC B0 ;  /* 0x0000000000007941 */ /* 0x000fea0003800000 */
.L_x_36702:
[----:B------:R-:W0:Y:S01]  /*3650*/  F2I.FTZ.TRUNC.NTZ R16, R16 ;  /* 0x0000001000107305 */ /* 0x000e22000021f100 */
[----:B------:R-:W-:Y:S05]  /*3660*/  BRA `(.L_x_36682) ;  /* 0x0000000400047947 */ /* 0x000fea0003800000 */
.L_x_36700:
        /* <DEDUP_REMOVED lines=21> */
.L_x_36709:
[----:B------:R-:W-:Y:S05]  /*37c0*/  BSYNC B1 ;  /* 0x0000000000017941 */ /* 0x000fea0003800000 */
.L_x_36708:
[----:B------:R-:W-:Y:S01]  /*37d0*/  IMAD.SHL.U32 R2, R2, 0x200000, RZ ;  /* 0x0020000002027824 */ /* 0x000fe200078e00ff */
[----:B------:R-:W-:-:S04]  /*37e0*/  LEA R3, R0, 0x37800000, 0x17 ;  /* 0x3780000000037811 */ /* 0x000fc800078eb8ff */
[----:B------:R-:W-:-:S07]  /*37f0*/  LOP3.LUT R16, R3, R2, R16, 0xfe, !PT ;  /* 0x0000000203107212 */ /* 0x000fce00078efe10 */
.L_x_36707:
[----:B------:R-:W-:Y:S05]  /*3800*/  BSYNC B0 ;  /* 0x0000000000007941 */ /* 0x000fea0003800000 */
.L_x_36706:
[----:B------:R-:W0:Y:S01]  /*3810*/  F2I.FTZ.TRUNC.NTZ R16, R16 ;  /* 0x0000001000107305 */ /* 0x000e22000021f100 */
[----:B------:R-:W-:Y:S05]  /*3820*/  BRA `(.L_x_36682) ;  /* 0x0000000000947947 */ /* 0x000fea0003800000 */
.L_x_36699:
        /* <DEDUP_REMOVED lines=14> */
.L_x_36713:
[----:B------:R-:W-:Y:S05]  /*3910*/  BSYNC B0 ;  /* 0x0000000000007941 */ /* 0x000fea0003800000 */
.L_x_36712:
[----:B------:R-:W0:Y:S01]  /*3920*/  F2I.FTZ.TRUNC.NTZ R16, R16 ;  /* 0x0000001000107305 */ /* 0x000e22000021f100 */
[----:B------:R-:W-:Y:S05]  /*3930*/  BRA `(.L_x_36682) ;  /* 0x0000000000507947 */ /* 0x000fea0003800000 */
.L_x_36687:
        /* <DEDUP_REMOVED lines=16> */
.L_x_36714:
[----:B------:R-:W-:Y:S05]  /*3a40*/  BRA `(.L_x_36682) ;  /* 0x00000000000c7947 */ /* 0x000fea0003800000 */
.L_x_36711:
[----:B------:R0:W5:Y:S01]  /*3a50*/  LDG.E R16, desc[UR36][R2.64] ;  /* 0x0000002402107981 */ /* 0x000162000c1e1900 */
[----:B------:R-:W-:Y:S05]  /*3a60*/  BRA `(.L_x_36682) ;  /* 0x0000000000047947 */ /* 0x000fea0003800000 */
.L_x_36710:
[----:B------:R0:W5:Y:S02]  /*3a70*/  LDG.E R16, desc[UR36][R2.64] ;  /* 0x0000002402107981 */ /* 0x000164000c1e1900 */
.L_x_36682:
[----:B------:R-:W-:Y:S05]  /*3a80*/  BSYNC B6 ;  /* 0x0000000000067941 */ /* 0x000fea0003800000 */
.L_x_36681:
[----:B01-34-:R-:W0:Y:S01]  /*3a90*/  S2R R2, SR_TID.X ;  /* 0x0000000000027919 */ /* 0x01be220000002100 */
[----:B------:R-:W1:Y:S01]  /*3aa0*/  LDC.U8 R17, c[0x0][0x23c] ;  /* 0x00008f00ff117b82 */ /* 0x000e620000000000 */
[----:B------:R-:W-:Y:S01]  /*3ab0*/  ULDC UR4, c[0x0][0x218] ;  /* 0x0000860000047ab9 */ /* 0x000fe20000000800 */
[----:B------:R-:W-:Y:S01]  /*3ac0*/  BSSY B6, `(.L_x_36715) ;  /* 0x00000f2000067945 */ /* 0x000fe20003800000 */
[----:B--2--5:R-:W-:Y:S02]  /*3ad0*/  VIMNMX R4, R24, UR4, !PT ;  /* 0x0000000418047c48 */ /* 0x024fe4000ffe0100 */
[----:B------:R-:W-:Y:S02]  /*3ae0*/  VIMNMX R22, R22, UR4, !PT ;  /* 0x0000000416167c48 */ /* 0x000fe4000ffe0100 */
[----:B------:R-:W-:Y:S02]  /*3af0*/  VIMNMX R18, R18, UR4, !PT ;  /* 0x0000000412127c48 */ /* 0x000fe4000ffe0100 */
[----:B------:R-:W-:-:S02]  /*3b00*/  VIMNMX R16, R16, UR4, !PT ;  /* 0x0000000410107c48 */ /* 0x000fc4000ffe0100 */
        /* <DEDUP_REMOVED lines=23> */
.L_x_36720:
[----:B------:R0:W-:Y:S01]  /*3c80*/  STG.E.U8 desc[UR36][R8.64], R4 ;  /* 0x0000000408007986 */ /* 0x0001e2000c101124 */
[----:B------:R-:W-:Y:S05]  /*3c90*/  BRA `(.L_x_36716) ;  /* 0x0000000c00507947 */ /* 0x000fea0003800000 */
.L_x_36719:
        /* <DEDUP_REMOVED lines=9> */
.L_x_36723:
[----:B------:R0:W-:Y:S01]  /*3d30*/  STG.E desc[UR36][R8.64], R4 ;  /* 0x0000000408007986 */ /* 0x0001e2000c101924 */
[----:B------:R-:W-:Y:S05]  /*3d40*/  BRA `(.L_x_36716) ;  /* 0x0000000c00247947 */ /* 0x000fea0003800000 */
.L_x_36722:
[----:B------:R0:W-:Y:S01]  /*3d50*/  STG.E.U16 desc[UR36][R8.64], R4 ;  /* 0x0000000408007986 */ /* 0x0001e2000c101524 */
[----:B------:R-:W-:Y:S05]  /*3d60*/  BRA `(.L_x_36716) ;  /* 0x0000000c001c7947 */ /* 0x000fea0003800000 */
.L_x_36718:
        /* <DEDUP_REMOVED lines=9> */
.L_x_36725:
[----:B------:R-:W-:-:S04]  /*3e00*/  I2FP.F32.S32 R0, R4 ;  /* 0x0000000400007245 */ /* 0x000fc80000201400 */
[----:B------:R-:W-:-:S05]  /*3e10*/  F2FP.F16.F32.PACK_AB R0, RZ, R0 ;  /* 0x00000000ff00723e */ /* 0x000fca00000000ff */
[----:B------:R0:W-:Y:S01]  /*3e20*/  STG.E.U16 desc[UR36][R8.64], R0 ;  /* 0x0000000008007986 */ /* 0x0001e2000c101524 */
[----:B------:R-:W-:Y:S05]  /*3e30*/  BRA `(.L_x_36716) ;  /* 0x0000000800e87947 */ /* 0x000fea0003800000 */
.L_x_36724:
        /* <DEDUP_REMOVED lines=10> */
.L_x_36727:
[----:B------:R-:W-:-:S04]  /*3ee0*/  I2FP.F32.S32 R4, R4 ;  /* 0x0000000400047245 */ /* 0x000fc80000201400 */
[----:B------:R-:W-:-:S04]  /*3ef0*/  F2FP.F16.F32.PACK_AB R3, RZ, R4 ;  /* 0x00000004ff03723e */ /* 0x000fc800000000ff */
[----:B------:R-:W-:-:S05]  /*3f00*/  PRMT R3, R3, 0x5410, RZ ;  /* 0x0000541003037816 */ /* 0x000fca00000000ff */
[----:B------:R0:W-:Y:S01]  /*3f10*/  STG.E desc[UR36][R8.64], R3 ;  /* 0x0000000308007986 */ /* 0x0001e2000c101924 */
[----:B------:R-:W-:Y:S05]  /*3f20*/  BRA `(.L_x_36716) ;  /* 0x0000000800ac7947 */ /* 0x000fea0003800000 */
.L_x_36726:
[----:B------:R-:W0:Y:S02]  /*3f30*/  I2F.F64 R4, R4 ;  /* 0x0000000400047312 */ /* 0x000e240000201c00 */
[----:B0-----:R0:W-:Y:S01]  /*3f40*/  STG.E.64 desc[UR36][R8.64], R4 ;  /* 0x0000000408007986 */ /* 0x0011e2000c101b24 */
[----:B------:R-:W-:Y:S05]  /*3f50*/  BRA `(.L_x_36716) ;  /* 0x0000000800a07947 */ /* 0x000fea0003800000 */
.L_x_36717:
        /* <DEDUP_REMOVED lines=12> */
.L_x_36730:
[----:B------:R-:W0:Y:S01]  /*4020*/  I2F.F64 R4, R4 ;  /* 0x0000000400047312 */ /* 0x000e220000201c00 */
[----:B------:R-:W-:-:S05]  /*4030*/  CS2R R6, SRZ ;  /* 0x0000000000067805 */ /* 0x000fca000001ff00 */
[----:B0-----:R0:W-:Y:S01]  /*4040*/  STG.E.128 desc[UR36][R8.64], R4 ;  /* 0x0000000408007986 */ /* 0x0011e2000c101d24 */
[----:B------:R-:W-:Y:S05]  /*4050*/  BRA `(.L_x_36716) ;  /* 0x0000000800607947 */ /* 0x000fea0003800000 */
.L_x_36729:
        /* <DEDUP_REMOVED lines=21> */
.L_x_36734:
[----:B------:R-:W-:Y:S05]  /*41b0*/  BSYNC B0 ;  /* 0x0000000000007941 */ /* 0x000fea0003800000 */
.L_x_36733:
[----:B------:R-:W-:-:S05]  /*41c0*/  LOP3.LUT R5, R0, R5, RZ, 0xfc, !PT ;  /* 0x0000000500057212 */ /* 0x000fca00078efcff */
[----:B------:R0:W-:Y:S01]  /*41d0*/  STG.E.U8 desc[UR36][R8.64], R5 ;  /* 0x0000000508007986 */ /* 0x0001e2000c101124 */
[----:B------:R-:W-:Y:S05]  /*41e0*/  BRA `(.L_x_36716) ;  /* 0x0000000400fc7947 */ /* 0x000fea0003800000 */
.L_x_36732:
        /* <DEDUP_REMOVED lines=13> */
.L_x_36736:
[----:B------:R-:W-:Y:S01]  /*42c0*/  IMAD.MOV.U32 R0, RZ, RZ, 0x7f ;  /* 0x0000007fff007424 */ /* 0x000fe200078e00ff */
[----:B------:R-:W-:-:S04]  /*42d0*/  ISETP.GT.U32.AND P0, PT, R3, 0x7f800000, PT ;  /* 0x7f8000000300780c */ /* 0x000fc80003f04070 */
[----:B------:R-:W-:-:S09]  /*42e0*/  SEL R0, R0, 0x7c, P0 ;  /* 0x0000007c00007807 */ /* 0x000fd20000000000 */
.L_x_36737:
[----:B------:R-:W-:Y:S05]  /*42f0*/  BSYNC B0 ;  /* 0x0000000000007941 */ /* 0x000fea0003800000 */
.L_x_36735:
[----:B------:R-:W-:-:S04]  /*4300*/  LOP3.LUT R3, R5, 0x80000000, RZ, 0xc0, !PT ;  /* 0x8000000005037812 */ /* 0x000fc800078ec0ff */
[----:B------:R-:W-:-:S04]  /*4310*/  SHF.R.U32.HI R3, RZ, 0x18, R3 ;  /* 0x00000018ff037819 */ /* 0x000fc80000011603 */
[----:B------:R-:W-:-:S05]  /*4320*/  LOP3.LUT R3, R0, R3, RZ, 0xfc, !PT ;  /* 0x0000000300037212 */ /* 0x000fca00078efcff */
[----:B------:R0:W-:Y:S01]  /*4330*/  STG.E.U8 desc[UR36][R8.64], R3 ;  /* 0x0000000308007986 */ /* 0x0001e2000c101124 */
[----:B------:R-:W-:Y:S05]  /*4340*/  BRA `(.L_x_36716) ;  /* 0x0000000400a47947 */ /* 0x000fea0003800000 */
.L_x_36731:
[----:B------:R-:W-:-:S04]  /*4350*/  I2FP.F32.S32 R0, R4 ;  /* 0x0000000400007245 */ /* 0x000fc80000201400 */
[----:B------:R-:W-:-:S05]  /*4360*/  F2FP.BF16.F32.PACK_AB R0, RZ, R0 ;  /* 0x00000000ff00723e */ /* 0x000fca00000010ff */
[----:B------:R0:W-:Y:S01]  /*4370*/  STG.E.U16 desc[UR36][R8.64], R0 ;  /* 0x0000000008007986 */ /* 0x0001e2000c101524 */
[----:B------:R-:W-:Y:S05]  /*4380*/  BRA `(.L_x_36716) ;  /* 0x0000000400947947 */ /* 0x000fea0003800000 */
.L_x_36728:
        /* <DEDUP_REMOVED lines=10> */
.L_x_36740:
        /* <DEDUP_REMOVED lines=17> */
.L_x_36743:
[----:B------:R-:W-:-:S04]  /*4540*/  LOP3.LUT R3, R5, 0x80000000, RZ, 0xc0, !PT ;  /* 0x8000000005037812 */ /* 0x000fc800078ec0ff */
[----:B------:R-:W-:-:S04]  /*4550*/  SHF.R.U32.HI R3, RZ, 0x18, R3 ;  /* 0x00000018ff037819 */ /* 0x000fc80000011603 */
[----:B------:R-:W-:-:S04]  /*4560*/  LOP3.LUT R0, R0, R3, RZ, 0xfc, !PT ;  /* 0x0000000300007212 */ /* 0x000fc800078efcff */
[----:B------:R-:W-:-:S07]  /*4570*/  PRMT R4, R0, 0x7610, R4 ;  /* 0x0000761000047816 */ /* 0x000fce0000000004 */
.L_x_36742:
[----:B------:R-:W-:Y:S05]  /*4580*/  BSYNC B0 ;  /* 0x0000000000007941 */ /* 0x000fea0003800000 */
.L_x_36741:
[----:B------:R4:W-:Y:S01]  /*4590*/  STG.E.U8 desc[UR36][R8.64], R4 ;  /* 0x0000000408007986 */ /* 0x0009e2000c101124 */
[----:B------:R-:W-:Y:S05]  /*45a0*/  BRA `(.L_x_36716) ;  /* 0x00000004000c7947 */ /* 0x000fea0003800000 */
.L_x_36739:
        /* <DEDUP_REMOVED lines=17> */
.L_x_36746:
[----:B------:R-:W-:-:S04]  /*46c0*/  LOP3.LUT R3, R5, 0x80000000, RZ, 0xc0, !PT ;  /* 0x8000000005037812 */ /* 0x000fc800078ec0ff */
[----:B------:R-:W-:-:S04]  /*46d0*/  SHF.R.U32.HI R3, RZ, 0x18, R3 ;  /* 0x00000018ff037819 */ /* 0x000fc80000011603 */
[----:B------:R-:W-:-:S04]  /*46e0*/  LOP3.LUT R0, R0, R3, RZ, 0xfc, !PT ;  /* 0x0000000300007212 */ /* 0x000fc800078efcff */
[----:B------:R-:W-:-:S07]  /*46f0*/  PRMT R4, R0, 0x7610, R4 ;  /* 0x0000761000047816 */ /* 0x000fce0000000004 */
.L_x_36745:
[----:B------:R-:W-:Y:S05]  /*4700*/  BSYNC B0 ;  /* 0x0000000000007941 */ /* 0x000fea0003800000 */
.L_x_36744:
[----:B------:R0:W-:Y:S01]  /*4710*/  STG.E.U8 desc[UR36][R8.64], R4 ;  /* 0x0000000408007986 */ /* 0x0001e2000c101124 */
[----:B------:R-:W-:Y:S05]  /*4720*/  BRA `(.L_x_36716) ;  /* 0x0000000000ac7947 */ /* 0x000fea0003800000 */
.L_x_36738:
        /* <DEDUP_REMOVED lines=22> */
.L_x_36721:
        /* <DEDUP_REMOVED lines=16> */
.L_x_36749:
[----:B------:R-:W-:Y:S05]  /*4990*/  BRA `(.L_x_36716) ;  /* 0x0000000000107947 */ /* 0x000fea0003800000 */
.L_x_36748:
[----:B------:R-:W-:-:S05]  /*49a0*/  SHF.R.S32.HI R5, RZ, 0x1f, R4 ;  /* 0x0000001fff057819 */ /* 0x000fca0000011404 */
[----:B------:R3:W-:Y:S01]  /*49b0*/  STG.E.64 desc[UR36][R8.64], R4 ;  /* 0x0000000408007986 */ /* 0x0007e2000c101b24 */
[----:B------:R-:W-:Y:S05]  /*49c0*/  BRA `(.L_x_36716) ;  /* 0x0000000000047947 */ /* 0x000fea0003800000 */
.L_x_36747:
[----:B------:R0:W-:Y:S02]  /*49d0*/  STG.E desc[UR36][R8.64], R4 ;  /* 0x0000000408007986 */ /* 0x0001e4000c101924 */
.L_x_36716:
[----:B------:R-:W-:Y:S05]  /*49e0*/  BSYNC B6 ;  /* 0x0000000000067941 */ /* 0x000fea0003800000 */
.L_x_36715:
        /* <DEDUP_REMOVED lines=23> */
.L_x_36755:
[----:B------:R0:W-:Y:S01]  /*4b60*/  STG.E.U8 desc[UR36][R8.64], R22 ;  /* 0x0000001608007986 */ /* 0x0001e2000c101124 */
[----:B------:R-:W-:Y:S05]  /*4b70*/  BRA `(.L_x_36757) ;  /* 0x0000000c00587947 */ /* 0x000fea0003800000 */
.L_x_36754:
        /* <DEDUP_REMOVED lines=10> */
.L_x_36759:
[----:B------:R0:W-:Y:S01]  /*4c20*/  STG.E desc[UR36][R8.64], R22 ;  /* 0x0000001608007986 */ /* 0x0001e2000c101924 */
[----:B------:R-:W-:Y:S05]  /*4c30*/  BRA `(.L_x_36757) ;  /* 0x0000000c00287947 */ /* 0x000fea0003800000 */
.L_x_36758:
[----:B------:R0:W-:Y:S01]  /*4c40*/  STG.E.U16 desc[UR36][R8.64], R22 ;  /* 0x0000001608007986 */ /* 0x0001e2000c101524 */
[----:B------:R-:W-:Y:S05]  /*4c50*/  BRA `(.L_x_36757) ;  /* 0x0000000c00207947 */ /* 0x000fea0003800000 */
.L_x_36753:
        /* <DEDUP_REMOVED lines=9> */
.L_x_36761:
[----:B------:R-:W-:-:S04]  /*4cf0*/  I2FP.F32.S32 R0, R22 ;  /* 0x0000001600007245 */ /* 0x000fc80000201400 */
[----:B------:R-:W-:-:S05]  /*4d00*/  F2FP.F16.F32.PACK_AB R0, RZ, R0 ;  /* 0x00000000ff00723e */ /* 0x000fca00000000ff */
[----:B------:R0:W-:Y:S01]  /*4d10*/  STG.E.U16 desc[UR36][R8.64], R0 ;  /* 0x0000000008007986 */ /* 0x0001e2000c101524 */
[----:B------:R-:W-:Y:S05]  /*4d20*/  BRA `(.L_x_36757) ;  /* 0x0000000800ec7947 */ /* 0x000fea0003800000 */
.L_x_36760:
        /* <DEDUP_REMOVED lines=10> */
.L_x_36763:
[----:B------:R-:W-:-:S04]  /*4dd0*/  I2FP.F32.S32 R22, R22 ;  /* 0x0000001600167245 */ /* 0x000fc80000201400 */
[----:B------:R-:W-:-:S04]  /*4de0*/  F2FP.F16.F32.PACK_AB R3, RZ, R22 ;  /* 0x00000016ff03723e */ /* 0x000fc800000000ff */
[----:B------:R-:W-:-:S05]  /*4df0*/  PRMT R3, R3, 0x5410, RZ ;  /* 0x0000541003037816 */ /* 0x000fca00000000ff */
[----:B------:R0:W-:Y:S01]  /*4e00*/  STG.E desc[UR36][R8.64], R3 ;  /* 0x0000000308007986 */ /* 0x0001e2000c101924 */
[----:B------:R-:W-:Y:S05]  /*4e10*/  BRA `(.L_x_36757) ;  /* 0x0000000800b07947 */ /* 0x000fea0003800000 */
.L_x_36762:
[----:B------:R-:W0:Y:S02]  /*4e20*/  I2F.F64 R4, R22 ;  /* 0x0000001600047312 */ /* 0x000e240000201c00 */
[----:B0-----:R0:W-:Y:S01]  /*4e30*/  STG.E.64 desc[UR36][R8.64], R4 ;  /* 0x0000000408007986 */ /* 0x0011e2000c101b24 */
[----:B------:R-:W-:Y:S05]  /*4e40*/  BRA `(.L_x_36757) ;  /* 0x0000000800a47947 */ /* 0x000fea0003800000 */
.L_x_36752:
        /* <DEDUP_REMOVED lines=12> */
.L_x_36766:
[----:B------:R-:W0:Y:S01]  /*4f10*/  I2F.F64 R4, R22 ;  /* 0x0000001600047312 */ /* 0x000e220000201c00 */
[----:B------:R-:W-:-:S05]  /*4f20*/  CS2R R6, SRZ ;  /* 0x0000000000067805 */ /* 0x000fca000001ff00 */
[----:B0-----:R0:W-:Y:S01]  /*4f30*/  STG.E.128 desc[UR36][R8.64], R4 ;  /* 0x0000000408007986 */ /* 0x0011e2000c101d24 */
[----:B------:R-:W-:Y:S05]  /*4f40*/  BRA `(.L_x_36757) ;  /* 0x0000000800647947 */ /* 0x000fea0003800000 */
.L_x_36765:
        /* <DEDUP_REMOVED lines=21> */
.L_x_36770:
[----:B------:R-:W-:Y:S05]  /*50a0*/  BSYNC B0 ;  /* 0x0000000000007941 */ /* 0x000fea0003800000 */
.L_x_36769:
[----:B------:R-:W-:-:S05]  /*50b0*/  LOP3.LUT R5, R0, R5, RZ, 0xfc, !PT ;  /* 0x0000000500057212 */ /* 0x000fca00078efcff */
[----:B------:R0:W-:Y:S01]  /*50c0*/  STG.E.U8 desc[UR36][R8.64], R5 ;  /* 0x0000000508007986 */ /* 0x0001e2000c101124 */
[----:B------:R-:W-:Y:S05]  /*50d0*/  BRA `(.L_x_36757) ;  /* 0x0000000800007947 */ /* 0x000fea0003800000 */
.L_x_36768:
        /* <DEDUP_REMOVED lines=13> */
.L_x_36772:
[----:B------:R-:W-:Y:S01]  /*51b0*/  IMAD.MOV.U32 R0, RZ, RZ, 0x7f ;  /* 0x0000007fff007424 */ /* 0x000fe200078e00ff */
[----:B------:R-:W-:-:S04]  /*51c0*/  ISETP.GT.U32.AND P0, PT, R3, 0x7f800000, PT ;  /* 0x7f8000000300780c */ /* 0x000fc80003f04070 */
[----:B------:R-:W-:-:S09]  /*51d0*/  SEL R0, R0, 0x7c, P0 ;  /* 0x0000007c00007807 */ /* 0x000fd20000000000 */
.L_x_36773:
[----:B------:R-:W-:Y:S05]  /*51e0*/  BSYNC B0 ;  /* 0x0000000000007941 */ /* 0x000fea0003800000 */
.L_x_36771:
[----:B------:R-:W-:-:S04]  /*51f0*/  LOP3.LUT R3, R5, 0x80000000, RZ, 0xc0, !PT ;  /* 0x8000000005037812 */ /* 0x000fc800078ec0ff */
[----:B------:R-:W-:-:S04]  /*5200*/  SHF.R.U32.HI R3, RZ, 0x18, R3 ;  /* 0x00000018ff037819 */ /* 0x000fc80000011603 */
[----:B------:R-:W-:-:S05]  /*5210*/  LOP3.LUT R3, R0, R3, RZ, 0xfc, !PT ;  /* 0x0000000300037212 */ /* 0x000fca00078efcff */
[----:B------:R0:W-:Y:S01]  /*5220*/  STG.E.U8 desc[UR36][R8.64], R3 ;  /* 0x0000000308007986 */ /* 0x0001e2000c101124 */
[----:B------:R-:W-:Y:S05]  /*5230*/  BRA `(.L_x_36757) ;  /* 0x0000000400a87947 */ /* 0x000fea0003800000 */
.L_x_36767:
[----:B------:R-:W-:-:S04]  /*5240*/  I2FP.F32.S32 R0, R22 ;  /* 0x0000001600007245 */ /* 0x000fc80000201400 */
[----:B------:R-:W-:-:S05]  /*5250*/  F2FP.BF16.F32.PACK_AB R0, RZ, R0 ;  /* 0x00000000ff00723e */ /* 0x000fca00000010ff */
[----:B------:R0:W-:Y:S01]  /*5260*/  STG.E.U16 desc[UR36][R8.64], R0 ;  /* 0x0000000008007986 */ /* 0x0001e2000c101524 */
[----:B------:R-:W-:Y:S05]  /*5270*/  BRA `(.L_x_36757) ;  /* 0x0000000400987947 */ /* 0x000fea0003800000 */
.L_x_36764:
        /* <DEDUP_REMOVED lines=10> */
.L_x_36776:
        /* <DEDUP_REMOVED lines=17> */
.L_x_36779:
[----:B------:R-:W-:-:S04]  /*5430*/  LOP3.LUT R3, R5, 0x80000000, RZ, 0xc0, !PT ;  /* 0x8000000005037812 */ /* 0x000fc800078ec0ff */
[----:B------:R-:W-:-:S04]  /*5440*/  SHF.R.U32.HI R3, RZ, 0x18, R3 ;  /* 0x00000018ff037819 */ /* 0x000fc80000011603 */
[----:B------:R-:W-:-:S04]  /*5450*/  LOP3.LUT R0, R0, R3, RZ, 0xfc, !PT ;  /* 0x0000000300007212 */ /* 0x000fc800078efcff */
[----:B------:R-:W-:-:S07]  /*5460*/  PRMT R4, R0, 0x7610, R4 ;  /* 0x0000761000047816 */ /* 0x000fce0000000004 */
.L_x_36778:
[----:B------:R-:W-:Y:S05]  /*5470*/  BSYNC B0 ;  /* 0x0000000000007941 */ /* 0x000fea0003800000 */
.L_x_36777:
[----:B------:R3:W-:Y:S01]  /*5480*/  STG.E.U8 desc[UR36][R8.64], R4 ;  /* 0x0000000408007986 */ /* 0x0007e2000c101124 */
[----:B------:R-:W-:Y:S05]  /*5490*/  BRA `(.L_x_36757) ;  /* 0x0000000400107947 */ /* 0x000fea0003800000 */
.L_x_36775:
        /* <DEDUP_REMOVED lines=17> */
.L_x_36782:
[----:B------:R-:W-:-:S04]  /*55b0*/  LOP3.LUT R3, R5, 0x80000000, RZ, 0xc0, !PT ;  /* 0x8000000005037812 */ /* 0x000fc800078ec0ff */
[----:B------:R-:W-:-:S04]  /*55c0*/  SHF.R.U32.HI R3, RZ, 0x18, R3 ;  /* 0x00000018ff037819 */ /* 0x000fc80000011603 */
[----:B------:R-:W-:-:S04]  /*55d0*/  LOP3.LUT R0, R0, R3, RZ, 0xfc, !PT ;  /* 0x0000000300007212 */ /* 0x000fc800078efcff */
[----:B------:R-:W-:-:S07]  /*55e0*/  PRMT R4, R0, 0x7610, R4 ;  /* 0x0000761000047816 */ /* 0x000fce0000000004 */
.L_x_36781:
[----:B------:R-:W-:Y:S05]  /*55f0*/  BSYNC B0 ;  /* 0x0000000000007941 */ /* 0x000fea0003800000 */
.L_x_36780:
[----:B------:R0:W-:Y:S01]  /*5600*/  STG.E.U8 desc[UR36][R8.64], R4 ;  /* 0x0000000408007986 */ /* 0x0001e2000c101124 */
[----:B------:R-:W-:Y:S05]  /*5610*/  BRA `(.L_x_36757) ;  /* 0x0000000000b07947 */ /* 0x000fea0003800000 */
.L_x_36774:
        /* <DEDUP_REMOVED lines=22> */
.L_x_36756:
        /* <DEDUP_REMOVED lines=16> */
.L_x_36785:
[----:B------:R-:W-:Y:S05]  /*5880*/  BRA `(.L_x_36757) ;  /* 0x0000000000147947 */ /* 0x000fea0003800000 */
.L_x_36784:
[--C-:B------:R-:W-:Y:S01]  /*5890*/  SHF.R.S32.HI R5, RZ, 0x1f, R22.reuse ;  /* 0x0000001fff057819 */ /* 0x100fe20000011416 */
[----:B------:R-:W-:-:S05]  /*58a0*/  IMAD.MOV.U32 R4, RZ, RZ, R22 ;  /* 0x000000ffff047224 */ /* 0x000fca00078e0016 */
[----:B------:R2:W-:Y:S01]  /*58b0*/  STG.E.64 desc[UR36][R8.64], R4 ;  /* 0x0000000408007986 */ /* 0x0005e2000c101b24 */
[----:B------:R-:W-:Y:S05]  /*58c0*/  BRA `(.L_x_36757) ;  /* 0x0000000000047947 */ /* 0x000fea0003800000 */
.L_x_36783:
[----:B------:R0:W-:Y:S02]  /*58d0*/  STG.E desc[UR36][R8.64], R22 ;  /* 0x0000001608007986 */ /* 0x0001e4000c101924 */
.L_x_36757:
        /* <DEDUP_REMOVED lines=23> */
.L_x_36789:
[----:B------:R3:W-:Y:S01]  /*5a50*/  STG.E.U8 desc[UR36][R8.64], R18 ;  /* 0x0000001208007986 */ /* 0x0007e2000c101124 */
[----:B------:R-:W-:Y:S05]  /*5a60*/  BRA `(.L_x_36791) ;  /* 0x0000000c00587947 */ /* 0x000fea0003800000 */
.L_x_36788:
        /* <DEDUP_REMOVED lines=10> */
.L_x_36793:
[----:B------:R2:W-:Y:S01]  /*5b10*/  STG.E desc[UR36][R8.64], R18 ;  /* 0x0000001208007986 */ /* 0x0005e2000c101924 */
[----:B------:R-:W-:Y:S05]  /*5b20*/  BRA `(.L_x_36791) ;  /* 0x0000000c00287947 */ /* 0x000fea0003800000 */
.L_x_36792:
[----:B------:R0:W-:Y:S01]  /*5b30*/  STG.E.U16 desc[UR36][R8.64], R18 ;  /* 0x0000001208007986 */ /* 0x0001e2000c101524 */
[----:B------:R-:W-:Y:S05]  /*5b40*/  BRA `(.L_x_36791) ;  /* 0x0000000c00207947 */ /* 0x000fea0003800000 */
.L_x_36787:
        /* <DEDUP_REMOVED lines=9> */
.L_x_36795:
[----:B------:R-:W-:-:S04]  /*5be0*/  I2FP.F32.S32 R0, R18 ;  /* 0x0000001200007245 */ /* 0x000fc80000201400 */
[----:B------:R-:W-:-:S05]  /*5bf0*/  F2FP.F16.F32.PACK_AB R0, RZ, R0 ;  /* 0x00000000ff00723e */ /* 0x000fca00000000ff */
[----:B------:R0:W-:Y:S01]  /*5c00*/  STG.E.U16 desc[UR36][R8.64], R0 ;  /* 0x0000000008007986 */ /* 0x0001e2000c101524 */
[----:B------:R-:W-:Y:S05]  /*5c10*/  BRA `(.L_x_36791) ;  /* 0x0000000800ec7947 */ /* 0x000fea0003800000 */
.L_x_36794:
        /* <DEDUP_REMOVED lines=10> */
.L_x_36797:
[----:B------:R-:W-:-:S04]  /*5cc0*/  I2FP.F32.S32 R18, R18 ;  /* 0x0000001200127245 */ /* 0x000fc80000201400 */
[----:B------:R-:W-:-:S04]  /*5cd0*/  F2FP.F16.F32.PACK_AB R3, RZ, R18 ;  /* 0x00000012ff03723e */ /* 0x000fc800000000ff */
[----:B------:R-:W-:-:S05]  /*5ce0*/  PRMT R3, R3, 0x5410, RZ ;  /* 0x0000541003037816 */ /* 0x000fca00000000ff */
[----:B------:R0:W-:Y:S01]  /*5cf0*/  STG.E desc[UR36][R8.64], R3 ;  /* 0x0000000308007986 */ /* 0x0001e2000c101924 */
[----:B------:R-:W-:Y:S05]  /*5d00*/  BRA `(.L_x_36791) ;  /* 0x0000000800b07947 */ /* 0x000fea0003800000 */
.L_x_36796:
[----:B------:R-:W0:Y:S02]  /*5d10*/  I2F.F64 R4, R18 ;  /* 0x0000001200047312 */ /* 0x000e240000201c00 */
[----:B0-----:R0:W-:Y:S01]  /*5d20*/  STG.E.64 desc[UR36][R8.64], R4 ;  /* 0x0000000408007986 */ /* 0x0011e2000c101b24 */
[----:B------:R-:W-:Y:S05]  /*5d30*/  BRA `(.L_x_36791) ;  /* 0x0000000800a47947 */ /* 0x000fea0003800000 */
.L_x_36786:
        /* <DEDUP_REMOVED lines=12> */
.L_x_36800:
[----:B------:R-:W0:Y:S01]  /*5e00*/  I2F.F64 R4, R18 ;  /* 0x0000001200047312 */ /* 0x000e220000201c00 */
[----:B------:R-:W-:-:S05]  /*5e10*/  CS2R R6, SRZ ;  /* 0x0000000000067805 */ /* 0x000fca000001ff00 */
[----:B0-----:R0:W-:Y:S01]  /*5e20*/  STG.E.128 desc[UR36][R8.64], R4 ;  /* 0x0000000408007986 */ /* 0x0011e2000c101d24 */
[----:B------:R-:W-:Y:S05]  /*5e30*/  BRA `(.L_x_36791) ;  /* 0x0000000800647947 */ /* 0x000fea0003800000 */
.L_x_36799:
        /* <DEDUP_REMOVED lines=21> */
.L_x_36804:
[----:B------:R-:W-:Y:S05]  /*5f90*/  BSYNC B0 ;  /* 0x0000000000007941 */ /* 0x000fea0003800000 */
.L_x_36803:
[----:B------:R-:W-:-:S05]  /*5fa0*/  LOP3.LUT R5, R0, R5, RZ, 0xfc, !PT ;  /* 0x0000000500057212 */ /* 0x000fca00078efcff */
[----:B------:R0:W-:Y:S01]  /*5fb0*/  STG.E.U8 desc[UR36][R8.64], R5 ;  /* 0x0000000508007986 */ /* 0x0001e2000c101124 */
[----:B------:R-:W-:Y:S05]  /*5fc0*/  BRA `(.L_x_36791) ;  /* 0x0000000800007947 */ /* 0x000fea0003800000 */
.L_x_36802:
        /* <DEDUP_REMOVED lines=13> */
.L_x_36806:
[----:B------:R-:W-:Y:S01]  /*60a0*/  IMAD.MOV.U32 R0, RZ, RZ, 0x7f ;  /* 0x0000007fff007424 */ /* 0x000fe200078e00ff */
[----:B------:R-:W-:-:S04]  /*60b0*/  ISETP.GT.U32.AND P0, PT, R3, 0x7f800000, PT ;  /* 0x7f8000000300780c */ /* 0x000fc80003f04070 */
[----:B------:R-:W-:-:S09]  /*60c0*/  SEL R0, R0, 0x7c, P0 ;  /* 0x0000007c00007807 */ /* 0x000fd20000000000 */
.L_x_36807:
[----:B------:R-:W-:Y:S05]  /*60d0*/  BSYNC B0 ;  /* 0x0000000000007941 */ /* 0x000fea0003800000 */
.L_x_36805:
[----:B------:R-:W-:-:S04]  /*60e0*/  LOP3.LUT R3, R5, 0x80000000, RZ, 0xc0, !PT ;  /* 0x8000000005037812 */ /* 0x000fc800078ec0ff */
[----:B------:R-:W-:-:S04]  /*60f0*/  SHF.R.U32.HI R3, RZ, 0x18, R3 ;  /* 0x00000018ff037819 */ /* 0x000fc80000011603 */
[----:B------:R-:W-:-:S05]  /*6100*/  LOP3.LUT R3, R0, R3, RZ, 0xfc, !PT ;  /* 0x0000000300037212 */ /* 0x000fca00078efcff */
[----:B------:R0:W-:Y:S01]  /*6110*/  STG.E.U8 desc[UR36][R8.64], R3 ;  /* 0x0000000308007986 */ /* 0x0001e2000c101124 */
[----:B------:R-:W-:Y:S05]  /*6120*/  BRA `(.L_x_36791) ;  /* 0x0000000400a87947 */ /* 0x000fea0003800000 */
.L_x_36801:
[----:B------:R-:W-:-:S04]  /*6130*/  I2FP.F32.S32 R0, R18 ;  /* 0x0000001200007245 */ /* 0x000fc80000201400 */
[----:B------:R-:W-:-:S05]  /*6140*/  F2FP.BF16.F32.PACK_AB R0, RZ, R0 ;  /* 0x00000000ff00723e */ /* 0x000fca00000010ff */
[----:B------:R0:W-:Y:S01]  /*6150*/  STG.E.U16 desc[UR36][R8.64], R0 ;  /* 0x0000000008007986 */ /* 0x0001e2000c101524 */
[----:B------:R-:W-:Y:S05]  /*6160*/  BRA `(.L_x_36791) ;  /* 0x0000000400987947 */ /* 0x000fea0003800000 */
.L_x_36798:
        /* <DEDUP_REMOVED lines=10> */
.L_x_36810:
        /* <DEDUP_REMOVED lines=17> */
.L_x_36813:
[----:B------:R-:W-:-:S04]  /*6320*/  LOP3.LUT R3, R5, 0x80000000, RZ, 0xc0, !PT ;  /* 0x8000000005037812 */ /* 0x000fc800078ec0ff */
[----:B------:R-:W-:-:S04]  /*6330*/  SHF.R.U32.HI R3, RZ, 0x18, R3 ;  /* 0x00000018ff037819 */ /* 0x000fc80000011603 */
[----:B------:R-:W-:-:S04]  /*6340*/  LOP3.LUT R0, R0, R3, RZ, 0xfc, !PT ;  /* 0x0000000300007212 */ /* 0x000fc800078efcff */
[----:B------:R-:W-:-:S07]  /*6350*/  PRMT R4, R0, 0x7610, R4 ;  /* 0x0000761000047816 */ /* 0x000fce0000000004 */
.L_x_36812:
[----:B------:R-:W-:Y:S05]  /*6360*/  BSYNC B0 ;  /* 0x0000000000007941 */ /* 0x000fea0003800000 */
.L_x_36811:
[----:B------:R0:W-:Y:S01]  /*6370*/  STG.E.U8 desc[UR36][R8.64], R4 ;  /* 0x0000000408007986 */ /* 0x0001e2000c101124 */
[----:B------:R-:W-:Y:S05]  /*6380*/  BRA `(.L_x_36791) ;  /* 0x0000000400107947 */ /* 0x000fea0003800000 */
.L_x_36809:
        /* <DEDUP_REMOVED lines=17> */
.L_x_36816:
[----:B------:R-:W-:-:S04]  /*64a0*/  LOP3.LUT R3, R5, 0x80000000, RZ, 0xc0, !PT ;  /* 0x8000000005037812 */ /* 0x000fc800078ec0ff */
[----:B------:R-:W-:-:S04]  /*64b0*/  SHF.R.U32.HI R3, RZ, 0x18, R3 ;  /* 0x00000018ff037819 */ /* 0x000fc80000011603 */
[----:B------:R-:W-:-:S04]  /*64c0*/  LOP3.LUT R0, R0, R3, RZ, 0xfc, !PT ;  /* 0x0000000300007212 */ /* 0x000fc800078efcff */
[----:B------:R-:W-:-:S07]  /*64d0*/  PRMT R4, R0, 0x7610, R4 ;  /* 0x0000761000047816 */ /* 0x000fce0000000004 */
.L_x_36815:
[----:B------:R-:W-:Y:S05]  /*64e0*/  BSYNC B0 ;  /* 0x0000000000007941 */ /* 0x000fea0003800000 */
.L_x_36814:
[----:B------:R0:W-:Y:S01]  /*64f0*/  STG.E.U8 desc[UR36][R8.64], R4 ;  /* 0x0000000408007986 */ /* 0x0001e2000c101124 */
[----:B------:R-:W-:Y:S05]  /*6500*/  BRA `(.L_x_36791) ;  /* 0x0000000000b07947 */ /* 0x000fea0003800000 */
.L_x_36808:
        /* <DEDUP_REMOVED lines=22> */
.L_x_36790:
        /* <DEDUP_REMOVED lines=16> */
.L_x_36819:
[----:B------:R-:W-:Y:S05]  /*6770*/  BRA `(.L_x_36791) ;  /* 0x0000000000147947 */ /* 0x000fea0003800000 */
.L_x_36818:
[--C-:B------:R-:W-:Y:S01]  /*6780*/  SHF.R.S32.HI R5, RZ, 0x1f, R18.reuse ;  /* 0x0000001fff057819 */ /* 0x100fe20000011412 */
[----:B------:R-:W-:-:S05]  /*6790*/  IMAD.MOV.U32 R4, RZ, RZ, R18 ;  /* 0x000000ffff047224 */ /* 0x000fca00078e0012 */
[----:B------:R0:W-:Y:S01]  /*67a0*/  STG.E.64 desc[UR36][R8.64], R4 ;  /* 0x0000000408007986 */ /* 0x0001e2000c101b24 */
[----:B------:R-:W-:Y:S05]  /*67b0*/  BRA `(.L_x_36791) ;  /* 0x0000000000047947 */ /* 0x000fea0003800000 */
.L_x_36817:
[----:B------:R0:W-:Y:S02]  /*67c0*/  STG.E desc[UR36][R8.64], R18 ;  /* 0x0000001208007986 */ /* 0x0001e4000c101924 */
.L_x_36791:
[----:B------:R-:W-:-:S07]  /*67d0*/  VIADD R2, R2, 0x80 ;  /* 0x0000008002027836 */ /* 0x000fce0000000000 */
.L_x_36751:
[----:B------:R-:W-:Y:S05]  /*67e0*/  BSYNC B6 ;  /* 0x0000000000067941 */ /* 0x000fea0003800000 */
.L_x_36750:
        /* <DEDUP_REMOVED lines=21> */
.L_x_36823:
[----:B------:R-:W-:Y:S01]  /*6940*/  STG.E.U8 desc[UR36][R2.64], R16 ;  /* 0x0000001002007986 */ /* 0x000fe2000c101124 */
[----:B------:R-:W-:Y:S05]  /*6950*/  EXIT ;  /* 0x000000000000794d */ /* 0x000fea0003800000 */
.L_x_36822:
        /* <DEDUP_REMOVED lines=9> */
.L_x_36826:
[----:B------:R-:W-:Y:S01]  /*69f0*/  STG.E desc[UR36][R2.64], R16 ;  /* 0x0000001002007986 */ /* 0x000fe2000c101924 */
[----:B------:R-:W-:Y:S05]  /*6a00*/  EXIT ;  /* 0x000000000000794d */ /* 0x000fea0003800000 */
.L_x_36825:
[----:B------:R-:W-:Y:S01]  /*6a10*/  STG.E.U16 desc[UR36][R2.64], R16 ;  /* 0x0000001002007986 */ /* 0x000fe2000c101524 */
[----:B------:R-:W-:Y:S05]  /*6a20*/  EXIT ;  /* 0x000000000000794d */ /* 0x000fea0003800000 */
.L_x_36821:
        /* <DEDUP_REMOVED lines=9> */
.L_x_36828:
[----:B------:R-:W-:-:S04]  /*6ac0*/  I2FP.F32.S32 R0, R16 ;  /* 0x0000001000007245 */ /* 0x000fc80000201400 */
[----:B------:R-:W-:-:S05]  /*6ad0*/  F2FP.F16.F32.PACK_AB R0, RZ, R0 ;  /* 0x00000000ff00723e */ /* 0x000fca00000000ff */
[----:B------:R-:W-:Y:S01]  /*6ae0*/  STG.E.U16 desc[UR36][R2.64], R0 ;  /* 0x0000000002007986 */ /* 0x000fe2000c101524 */
[----:B------:R-:W-:Y:S05]  /*6af0*/  EXIT ;  /* 0x000000000000794d */ /* 0x000fea0003800000 */
.L_x_36827:
        /* <DEDUP_REMOVED lines=10> */
.L_x_36830:
[----:B------:R-:W-:-:S04]  /*6ba0*/  I2FP.F32.S32 R16, R16 ;  /* 0x0000001000107245 */ /* 0x000fc80000201400 */
[----:B------:R-:W-:-:S04]  /*6bb0*/  F2FP.F16.F32.PACK_AB R5, RZ, R16 ;  /* 0x00000010ff05723e */ /* 0x000fc800000000ff */
[----:B------:R-:W-:-:S05]  /*6bc0*/  PRMT R5, R5, 0x5410, RZ ;  /* 0x0000541005057816 */ /* 0x000fca00000000ff */
[----:B------:R-:W-:Y:S01]  /*6bd0*/  STG.E desc[UR36][R2.64], R5 ;  /* 0x0000000502007986 */ /* 0x000fe2000c101924 */
[----:B------:R-:W-:Y:S05]  /*6be0*/  EXIT ;  /* 0x000000000000794d */ /* 0x000fea0003800000 */
.L_x_36829:
[----:B------:R-:W0:Y:S02]  /*6bf0*/  I2F.F64 R16, R16 ;  /* 0x0000001000107312 */ /* 0x000e240000201c00 */
[----:B0-----:R-:W-:Y:S01]  /*6c00*/  STG.E.64 desc[UR36][R2.64], R16 ;  /* 0x0000001002007986 */ /* 0x001fe2000c101b24 */
[----:B------:R-:W-:Y:S05]  /*6c10*/  EXIT ;  /* 0x000000000000794d */ /* 0x000fea0003800000 */
.L_x_36820:
        /* <DEDUP_REMOVED lines=12> */
.L_x_36833:
[----:B------:R-:W0:Y:S01]  /*6ce0*/  I2F.F64 R16, R16 ;  /* 0x0000001000107312 */ /* 0x000e220000201c00 */
[----:B------:R-:W-:-:S05]  /*6cf0*/  CS2R R18, SRZ ;  /* 0x0000000000127805 */ /* 0x000fca000001ff00 */
[----:B0-----:R-:W-:Y:S01]  /*6d00*/  STG.E.128 desc[UR36][R2.64], R16 ;  /* 0x0000001002007986 */ /* 0x001fe2000c101d24 */
[----:B------:R-:W-:Y:S05]  /*6d10*/  EXIT ;  /* 0x000000000000794d */ /* 0x000fea0003800000 */
.L_x_36832:
        /* <DEDUP_REMOVED lines=21> */
.L_x_36837:
[----:B------:R-:W-:Y:S05]  /*6e70*/  BSYNC B0 ;  /* 0x0000000000007941 */ /* 0x000fea0003800000 */
.L_x_36836:
[----:B------:R-:W-:-:S05]  /*6e80*/  LOP3.LUT R5, R0, R5, RZ, 0xfc, !PT ;  /* 0x0000000500057212 */ /* 0x000fca00078efcff */
[----:B------:R-:W-:Y:S01]  /*6e90*/  STG.E.U8 desc[UR36][R2.64], R5 ;  /* 0x0000000502007986 */ /* 0x000fe2000c101124 */
[----:B------:R-:W-:Y:S05]  /*6ea0*/  EXIT ;  /* 0x000000000000794d */ /* 0x000fea0003800000 */
.L_x_36835:
        /* <DEDUP_REMOVED lines=13> */
.L_x_36839:
[----:B------:R-:W-:Y:S01]  /*6f80*/  IMAD.MOV.U32 R0, RZ, RZ, 0x7f ;  /* 0x0000007fff007424 */ /* 0x000fe200078e00ff */
[----:B------:R-:W-:-:S04]  /*6f90*/  ISETP.GT.U32.AND P0, PT, R4, 0x7f800000, PT ;  /* 0x7f8000000400780c */ /* 0x000fc80003f04070 */
[----:B------:R-:W-:-:S09]  /*6fa0*/  SEL R0, R0, 0x7c, P0 ;  /* 0x0000007c00007807 */ /* 0x000fd20000000000 */
.L_x_36840:
[----:B------:R-:W-:Y:S05]  /*6fb0*/  BSYNC B0 ;  /* 0x0000000000007941 */ /* 0x000fea0003800000 */
.L_x_36838:
[----:B------:R-:W-:-:S04]  /*6fc0*/  LOP3.LUT R4, R5, 0x80000000, RZ, 0xc0, !PT ;  /* 0x8000000005047812 */ /* 0x000fc800078ec0ff */
[----:B------:R-:W-:-:S04]  /*6fd0*/  SHF.R.U32.HI R5, RZ, 0x18, R4 ;  /* 0x00000018ff057819 */ /* 0x000fc80000011604 */
[----:B------:R-:W-:-:S05]  /*6fe0*/  LOP3.LUT R5, R0, R5, RZ, 0xfc, !PT ;  /* 0x0000000500057212 */ /* 0x000fca00078efcff */
[----:B------:R-:W-:Y:S01]  /*6ff0*/  STG.E.U8 desc[UR36][R2.64], R5 ;  /* 0x0000000502007986 */ /* 0x000fe2000c101124 */
[----:B------:R-:W-:Y:S05]  /*7000*/  EXIT ;  /* 0x000000000000794d */ /* 0x000fea0003800000 */
.L_x_36834:
[----:B------:R-:W-:-:S04]  /*7010*/  I2FP.F32.S32 R0, R16 ;  /* 0x0000001000007245 */ /* 0x000fc80000201400 */
[----:B------:R-:W-:-:S05]  /*7020*/  F2FP.BF16.F32.PACK_AB R0, RZ, R0 ;  /* 0x00000000ff00723e */ /* 0x000fca00000010ff */
[----:B------:R-:W-:Y:S01]  /*7030*/  STG.E.U16 desc[UR36][R2.64], R0 ;  /* 0x0000000002007986 */ /* 0x000fe2000c101524 */
[----:B------:R-:W-:Y:S05]  /*7040*/  EXIT ;  /* 0x000000000000794d */ /* 0x000fea0003800000 */
.L_x_36831:
        /* <DEDUP_REMOVED lines=10> */
.L_x_36843:
        /* <DEDUP_REMOVED lines=17> */
.L_x_36846:
[----:B------:R-:W-:-:S04]  /*7200*/  LOP3.LUT R0, R7, 0x80000000, RZ, 0xc0, !PT ;  /* 0x8000000007007812 */ /* 0x000fc800078ec0ff */
[----:B------:R-:W-:-:S04]  /*7210*/  SHF.R.U32.HI R5, RZ, 0x18, R0 ;  /* 0x00000018ff057819 */ /* 0x000fc80000011600 */
[----:B------:R-:W-:-:S04]  /*7220*/  LOP3.LUT R4, R4, R5, RZ, 0xfc, !PT ;  /* 0x0000000504047212 */ /* 0x000fc800078efcff */
[----:B------:R-:W-:-:S07]  /*7230*/  PRMT R0, R4, 0x7610, R0 ;  /* 0x0000761004007816 */ /* 0x000fce0000000000 */
.L_x_36845:
[----:B------:R-:W-:Y:S05]  /*7240*/  BSYNC B0 ;  /* 0x0000000000007941 */ /* 0x000fea0003800000 */
.L_x_36844:
[----:B------:R-:W-:Y:S01]  /*7250*/  STG.E.U8 desc[UR36][R2.64], R0 ;  /* 0x0000000002007986 */ /* 0x000fe2000c101124 */
[----:B------:R-:W-:Y:S05]  /*7260*/  EXIT ;  /* 0x000000000000794d */ /* 0x000fea0003800000 */
.L_x_36842:
        /* <DEDUP_REMOVED lines=17> */
.L_x_36849:
[----:B------:R-:W-:-:S04]  /*7380*/  LOP3.LUT R0, R7, 0x80000000, RZ, 0xc0, !PT ;  /* 0x8000000007007812 */ /* 0x000fc800078ec0ff */
[----:B------:R-:W-:-:S04]  /*7390*/  SHF.R.U32.HI R5, RZ, 0x18, R0 ;  /* 0x00000018ff057819 */ /* 0x000fc80000011600 */
[----:B------:R-:W-:-:S04]  /*73a0*/  LOP3.LUT R4, R4, R5, RZ, 0xfc, !PT ;  /* 0x0000000504047212 */ /* 0x000fc800078efcff */
[----:B------:R-:W-:-:S07]  /*73b0*/  PRMT R0, R4, 0x7610, R0 ;  /* 0x0000761004007816 */ /* 0x000fce0000000000 */
.L_x_36848:
[----:B------:R-:W-:Y:S05]  /*73c0*/  BSYNC B0 ;  /* 0x0000000000007941 */ /* 0x000fea0003800000 */
.L_x_36847:
[----:B------:R-:W-:Y:S01]  /*73d0*/  STG.E.U8 desc[UR36][R2.64], R0 ;  /* 0x0000000002007986 */ /* 0x000fe2000c101124 */
[----:B------:R-:W-:Y:S05]  /*73e0*/  EXIT ;  /* 0x000000000000794d */ /* 0x000fea0003800000 */
.L_x_36841:
        /* <DEDUP_REMOVED lines=22> */
.L_x_36824:
        /* <DEDUP_REMOVED lines=16> */
.L_x_36852:
[----:B------:R-:W-:Y:S05]  /*7650*/  EXIT ;  /* 0x000000000000794d */ /* 0x000fea0003800000 */
.L_x_36851:
[----:B------:R-:W-:-:S05]  /*7660*/  SHF.R.S32.HI R17, RZ, 0x1f, R16 ;  /* 0x0000001fff117819 */ /* 0x000fca0000011410 */
[----:B------:R-:W-:Y:S01]  /*7670*/  STG.E.64 desc[UR36][R2.64], R16 ;  /* 0x0000001002007986 */ /* 0x000fe2000c101b24 */
[----:B------:R-:W-:Y:S05]  /*7680*/  EXIT ;  /* 0x000000000000794d */ /* 0x000fea0003800000 */
.L_x_36850:
[----:B------:R-:W-:Y:S01]  /*7690*/  STG.E desc[UR36][R2.64], R16 ;  /* 0x0000001002007986 */ /* 0x000fe2000c101924 */
[----:B------:R-:W-:Y:S05]  /*76a0*/  EXIT ;  /* 0x000000000000794d */ /* 0x000fea0003800000 */
.L_x_36853:
        /* <DEDUP_REMOVED lines=13> */
.L_x_42440:


//--------------------- .text._ZN2at6native18elementwise_kernelILi128ELi2EZNS0_22gpu_kernel_impl_nocastINS0_13AUnaryFunctorIiiiZZZNS0_19maximum_kernel_cudaERNS_18TensorIteratorBaseEENKUlvE_clEvENKUlvE1_clEvEUliiE_EEEEvS5_RKT_EUliE_EEviT1_ --------------------------
	.section	.text._ZN2at6native18elementwise_kernelILi128ELi2EZNS0_22gpu_kernel_impl_nocastINS0_13AUnaryFunctorIiiiZZZNS0_19maximum_kernel_cudaERNS_18TensorIteratorBaseEENKUlvE_clEvENKUlvE1_clEvEUliiE_EEEEvS5_RKT_EUliE_EEviT1_,"ax",@progbits
	.align	128
        .global         _ZN2at6native18elementwise_kernelILi128ELi2EZNS0_22gpu_kernel_impl_nocastINS0_13AUnaryFunctorIiiiZZZNS0_19maximum_kernel_cudaERNS_18TensorIteratorBaseEENKUlvE_clEvENKUlvE1_clEvEUliiE_EEEEvS5_RKT_EUliE_EEviT1_
        .type           _ZN2at6native18elementwise_kernelILi128ELi2EZNS0_22gpu_kernel_impl_nocastINS0_13AUnaryFunctorIiiiZZZNS0_19maximum_kernel_cudaERNS_18TensorIteratorBaseEENKUlvE_clEvENKUlvE1_clEvEUliiE_EEEEvS5_RKT_EUliE_EEviT1_,@function
        .size           _ZN2at6native18elementwise_kernelILi128ELi2EZNS0_22gpu_kernel_impl_nocastINS0_13AUnaryFunctorIiiiZZZNS0_19maximum_kernel_cudaERNS_18TensorIteratorBaseEENKUlvE_clEvENKUlvE1_clEvEUliiE_EEEEvS5_RKT_EUliE_EEviT1_,(.L_x_42441 - _ZN2at6native18elementwise_kernelILi128ELi2EZNS0_22gpu_kernel_impl_nocastINS0_13AUnaryFunctorIiiiZZZNS0_19maximum_kernel_cudaERNS_18TensorIteratorBaseEENKUlvE_clEvENKUlvE1_clEvEUliiE_EEEEvS5_RKT_EUliE_EEviT1_)
        .other          _ZN2at6native18elementwise_kernelILi128ELi2EZNS0_22gpu_kernel_impl_nocastINS0_13AUnaryFunctorIiiiZZZNS0_19maximum_kernel_cudaERNS_18TensorIteratorBaseEENKUlvE_clEvENKUlvE1_clEvEUliiE_EEEEvS5_RKT_EUliE_EEviT1_,@"STO_CUDA_ENTRY STV_DEFAULT"
_ZN2at6native18elementwise_kernelILi128ELi2EZNS0_22gpu_kernel_impl_nocastINS0_13AUnaryFunctorIiiiZZZNS0_19maximum_kernel_cudaERNS_18TensorIteratorBaseEENKUlvE_clEvENKUlvE1_clEvEUliiE_EEEEvS5_RKT_EUliE_EEviT1_:
.text._ZN2at6native18elementwise_kernelILi128ELi2EZNS0_22gpu_kernel_impl_nocastINS0_13AUnaryFunctorIiiiZZZNS0_19maximum_kernel_cudaERNS_18TensorIteratorBaseEENKUlvE_clEvENKUlvE1_clEvEUliiE_EEEEvS5_RKT_EUliE_EEviT1_:
        /* <DEDUP_REMOVED lines=312> */
.L_x_36856:
        /* <DEDUP_REMOVED lines=9> */
[----:B--2---:R-:W-:-:S05]  /*1410*/  VIMNMX R9, R4, UR7, !PT ;  /* 0x0000000704097c48 */ /* 0x004fca000ffe0100 */
[----:B------:R0:W-:Y:S02]  /*1420*/  STG.E desc[UR4][R2.64], R9 ;  /* 0x0000000902007986 */ /* 0x0001e4000c101904 */
.L_x_36855:
[----:B------:R-:W-:Y:S05]  /*1430*/  BSYNC B0 ;  /* 0x0000000000007941 */ /* 0x000fea0003800000 */
.L_x_36854:
        /* <DEDUP_REMOVED lines=305> */
.L_x_36857:
        /* <DEDUP_REMOVED lines=8> */
[----:B--2---:R-:W-:-:S05]  /*27d0*/  VIMNMX R7, R4, UR6, !PT ;  /* 0x0000000604077c48 */ /* 0x004fca000ffe0100 */
[----:B------:R-:W-:Y:S01]  /*27e0*/  STG.E desc[UR4][R2.64], R7 ;  /* 0x0000000702007986 */ /* 0x000fe2000c101904 */
[----:B------:R-:W-:Y:S05]  /*27f0*/  EXIT ;  /* 0x000000000000794d */ /* 0x000fea0003800000 */
.L_x_36858:
        /* <DEDUP_REMOVED lines=16> */
.L_x_42441:


//--------------------- .text._ZN2at6native27unrolled_elementwise_kernelINS0_13AUnaryFunctorIiiiZZZNS0_19maximum_kernel_cudaERNS_18TensorIteratorBaseEENKUlvE_clEvENKUlvE1_clEvEUliiE_EESt5arrayIPcLm2EELi4E23TrivialOffsetCalculatorILi1EjESD_NS0_6memory15LoadWithoutCastENSE_16StoreWithoutCastEEEviT_T0_T2_T3_T4_T5_ --------------------------
	.section	.text._ZN2at6native27unrolled_elementwise_kernelINS0_13AUnaryFunctorIiiiZZZNS0_19maximum_kernel_cudaERNS_18TensorIteratorBaseEENKUlvE_clEvENKUlvE1_clEvEUliiE_EESt5arrayIPcLm2EELi4E23TrivialOffsetCalculatorILi1EjESD_NS0_6memory15LoadWithoutCastENSE_16StoreWithoutCastEEEviT_T0_T2_T3_T4_T5_,"ax",@progbits
	.align	128
        .global         _ZN2at6native27unrolled_elementwise_kernelINS0_13AUnaryFunctorIiiiZZZNS0_19maximum_kernel_cudaERNS_18TensorIteratorBaseEENKUlvE_clEvENKUlvE1_clEvEUliiE_EESt5arrayIPcLm2EELi4E23TrivialOffsetCalculatorILi1EjESD_NS0_6memory15LoadWithoutCastENSE_16StoreWithoutCastEEEviT_T0_T2_T3_T4_T5_
        .type           _ZN2at6native27unrolled_elementwise_kernelINS0_13AUnaryFunctorIiiiZZZNS0_19maximum_kernel_cudaERNS_18TensorIteratorBaseEENKUlvE_clEvENKUlvE1_clEvEUliiE_EESt5arrayIPcLm2EELi4E23TrivialOffsetCalculatorILi1EjESD_NS0_6memory15LoadWithoutCastENSE_16StoreWithoutCastEEEviT_T0_T2_T3_T4_T5_,@function
        .size           _ZN2at6native27unrolled_elementwise_kernelINS0_13AUnaryFunctorIiiiZZZNS0_19maximum_kernel_cudaERNS_18TensorIteratorBaseEENKUlvE_clEvENKUlvE1_clEvEUliiE_EESt5arrayIPcLm2EELi4E23TrivialOffsetCalculatorILi1EjESD_NS0_6memory15LoadWithoutCastENSE_16StoreWithoutCastEEEviT_T0_T2_T3_T4_T5_,(.L_x_42442 - _ZN2at6native27unrolled_elementwise_kernelINS0_13AUnaryFunctorIiiiZZZNS0_19maximum_kernel_cudaERNS_18TensorIteratorBaseEENKUlvE_clEvENKUlvE1_clEvEUliiE_EESt5arrayIPcLm2EELi4E23TrivialOffsetCalculatorILi1EjESD_NS0_6memory15LoadWithoutCastENSE_16StoreWithoutCastEEEviT_T0_T2_T3_T4_T5_)
        .other          _ZN2at6native27unrolled_elementwise_kernelINS0_13AUnaryFunctorIiiiZZZNS0_19maximum_kernel_cudaERNS_18TensorIteratorBaseEENKUlvE_clEvENKUlvE1_clEvEUliiE_EESt5arrayIPcLm2EELi4E23TrivialOffsetCalculatorILi1EjESD_NS0_6memory15LoadWithoutCastENSE_16StoreWithoutCastEEEviT_T0_T2_T3_T4_T5_,@"STO_CUDA_ENTRY STV_DEFAULT"
_ZN2at6native27unrolled_elementwise_kernelINS0_13AUnaryFunctorIiiiZZZNS0_19maximum_kernel_cudaERNS_18TensorIteratorBaseEENKUlvE_clEvENKUlvE1_clEvEUliiE_EESt5arrayIPcLm2EELi4E23TrivialOffsetCalculatorILi1EjESD_NS0_6memory15LoadWithoutCastENSE_16StoreWithoutCastEEEviT_T0_T2_T3_T4_T5_:
.text._ZN2at6native27unrolled_elementwise_kernelINS0_13AUnaryFunctorIiiiZZZNS0_19maximum_kernel_cudaERNS_18TensorIteratorBaseEENKUlvE_clEvENKUlvE1_clEvEUliiE_EESt5arrayIPcLm2EELi4E23TrivialOffsetCalculatorILi1EjESD_NS0_6memory15LoadWithoutCastENSE_16StoreWithoutCastEEEviT_T0_T2_T3_T4_T5_:
        /* <DEDUP_REMOVED lines=42> */
[----:B---3--:R-:W-:-:S05]  /*02a0*/  VIMNMX R3, R3, UR6, !PT ;  /* 0x0000000603037c48 */ /* 0x008fca000ffe0100 */
[----:B------:R0:W-:Y:S01]  /*02b0*/  @!P0 STG.E desc[UR4][R6.64], R3 ;  /* 0x0000000306008986 */ /* 0x0001e2000c101904 */
        /* <DEDUP_REMOVED lines=14> */
.L_x_36860:
[----:B------:R-:W-:Y:S05]  /*03a0*/  BSYNC B0 ;  /* 0x0000000000007941 */ /* 0x000fea0003800000 */
.L_x_36859:
[----:B------:R-:W-:-:S13]  /*03b0*/  ISETP.GE.AND P0, PT, R11, R2, PT ;  /* 0x000000020b00720c */ /* 0x000fda0003f06270 */
[----:B------:R-:W-:Y:S05]  /*03c0*/  @P0 EXIT ;  /* 0x000000000000094d */ /* 0x000fea0003800000 */
[----:B------:R-:W1:Y:S01]  /*03d0*/  LDC.64 R2, c[0x0][0x220] ;  /* 0x00008800ff027b82 */ /* 0x000e620000000a00 */
[----:B------:R-:W-:-:S05]  /*03e0*/  LEA R11, R0, R11, 0x9 ;  /* 0x0000000b000b7211 */ /* 0x000fca00078e48ff */
[----:B-1----:R-:W-:-:S05]  /*03f0*/  IMAD.WIDE.U32 R2, R11, 0x4, R2 ;  /* 0x000000040b027825 */ /* 0x002fca00078e0002 */
[----:B------:R-:W-:Y:S01]  /*0400*/  STG.E desc[UR4][R2.64], R17 ;  /* 0x0000001102007986 */ /* 0x000fe2000c101904 */
[----:B------:R-:W-:Y:S05]  /*0410*/  EXIT ;  /* 0x000000000000794d */ /* 0x000fea0003800000 */
.L_x_36861:
        /* <DEDUP_REMOVED lines=14> */
.L_x_42442:


//--------------------- .text._ZN2at6native29vectorized_elementwise_kernelILi2ENS0_13AUnaryFunctorIiiiZZZNS0_19maximum_kernel_cudaERNS_18TensorIteratorBaseEENKUlvE_clEvENKUlvE1_clEvEUliiE_EESt5arrayIPcLm2EEEEviT0_T1_ --------------------------
	.section	.text._ZN2at6native29vectorized_elementwise_kernelILi2ENS0_13AUnaryFunctorIiiiZZZNS0_19maximum_kernel_cudaERNS_18TensorIteratorBaseEENKUlvE_clEvENKUlvE1_clEvEUliiE_EESt5arrayIPcLm2EEEEviT0_T1_,"ax",@progbits
	.align	128
        .global         _ZN2at6native29vectorized_elementwise_kernelILi2ENS0_13AUnaryFunctorIiiiZZZNS0_19maximum_kernel_cudaERNS_18TensorIteratorBaseEENKUlvE_clEvENKUlvE1_clEvEUliiE_EESt5arrayIPcLm2EEEEviT0_T1_
        .type           _ZN2at6native29vectorized_elementwise_kernelILi2ENS0_13AUnaryFunctorIiiiZZZNS0_19maximum_kernel_cudaERNS_18TensorIteratorBaseEENKUlvE_clEvENKUlvE1_clEvEUliiE_EESt5arrayIPcLm2EEEEviT0_T1_,@function
        .size           _ZN2at6native29vectorized_elementwise_kernelILi2ENS0_13AUnaryFunctorIiiiZZZNS0_19maximum_kernel_cudaERNS_18TensorIteratorBaseEENKUlvE_clEvENKUlvE1_clEvEUliiE_EESt5arrayIPcLm2EEEEviT0_T1_,(.L_x_42443 - _ZN2at6native29vectorized_elementwise_kernelILi2ENS0_13AUnaryFunctorIiiiZZZNS0_19maximum_kernel_cudaERNS_18TensorIteratorBaseEENKUlvE_clEvENKUlvE1_clEvEUliiE_EESt5arrayIPcLm2EEEEviT0_T1_)
        .other          _ZN2at6native29vectorized_elementwise_kernelILi2ENS0_13AUnaryFunctorIiiiZZZNS0_19maximum_kernel_cudaERNS_18TensorIteratorBaseEENKUlvE_clEvENKUlvE1_clEvEUliiE_EESt5arrayIPcLm2EEEEviT0_T1_,@"STO_CUDA_ENTRY STV_DEFAULT"
_ZN2at6native29vectorized_elementwise_kernelILi2ENS0_13AUnaryFunctorIiiiZZZNS0_19maximum_kernel_cudaERNS_18TensorIteratorBaseEENKUlvE_clEvENKUlvE1_clEvEUliiE_EESt5arrayIPcLm2EEEEviT0_T1_:
.text._ZN2at6native29vectorized_elementwise_kernelILi2ENS0_13AUnaryFunctorIiiiZZZNS0_19maximum_kernel_cudaERNS_18TensorIteratorBaseEENKUlvE_clEvENKUlvE1_clEvEUliiE_EESt5arrayIPcLm2EEEEviT0_T1_:
        /* <DEDUP_REMOVED lines=20> */
[----:B---3--:R-:W-:Y:S02]  /*0140*/  VIMNMX R7, R7, UR6, !PT ;  /* 0x0000000607077c48 */ /* 0x008fe4000ffe0100 */
[----:B------:R-:W-:Y:S02]  /*0150*/  VIMNMX R6, R6, UR6, !PT ;  /* 0x0000000606067c48 */ /* 0x000fe4000ffe0100 */
[----:B----4-:R-:W-:Y:S02]  /*0160*/  VIMNMX R9, R9, UR6, !PT ;  /* 0x0000000609097c48 */ /* 0x010fe4000ffe0100 */
[----:B------:R-:W-:Y:S01]  /*0170*/  VIMNMX R8, R8, UR6, !PT ;  /* 0x0000000608087c48 */ /* 0x000fe2000ffe0100 */
[----:B------:R-:W-:Y:S01]  /*0180*/  STG.E.64 desc[UR4][R4.64], R6 ;  /* 0x0000000604007986 */ /* 0x000fe2000c101b04 */
[----:B-----5:R-:W-:Y:S02]  /*0190*/  VIMNMX R11, R11, UR6, !PT ;  /* 0x000000060b0b7c48 */ /* 0x020fe4000ffe0100 */
[----:B------:R-:W-:Y:S01]  /*01a0*/  VIMNMX R10, R10, UR6, !PT ;  /* 0x000000060a0a7c48 */ /* 0x000fe2000ffe0100 */
[----:B------:R-:W-:Y:S01]  /*01b0*/  STG.E.64 desc[UR4][R4.64+0x400], R8 ;  /* 0x0004000804007986 */ /* 0x000fe2000c101b04 */
[----:B------:R-:W-:-:S02]  /*01c0*/  VIMNMX R13, R13, UR6, !PT ;  /* 0x000000060d0d7c48 */ /* 0x000fc4000ffe0100 */
[----:B------:R-:W-:Y:S01]  /*01d0*/  VIMNMX R12, R12, UR6, !PT ;  /* 0x000000060c0c7c48 */ /* 0x000fe2000ffe0100 */
[----:B------:R-:W-:Y:S04]  /*01e0*/  STG.E.64 desc[UR4][R4.64+0x800], R10 ;  /* 0x0008000a04007986 */ /* 0x000fe8000c101b04 */
[----:B------:R-:W-:Y:S01]  /*01f0*/  STG.E.64 desc[UR4][R4.64+0xc00], R12 ;  /* 0x000c000c04007986 */ /* 0x000fe2000c101b04 */
[----:B------:R-:W-:Y:S05]  /*0200*/  EXIT ;  /* 0x000000000000794d */ /* 0x000fea0003800000 */
.L_x_36862:
        /* <DEDUP_REMOVED lines=64> */
[----:B---3--:R-:W-:-:S02]  /*0610*/  VIMNMX R17, R17, UR6, !PT ;  /* 0x0000000611117c48 */ /* 0x008fc4000ffe0100 */
[----:B--2---:R-:W-:-:S05]  /*0620*/  VIMNMX R13, R18, UR6, !PT ;  /* 0x00000006120d7c48 */ /* 0x004fca000ffe0100 */
[----:B------:R1:W-:Y:S01]  /*0630*/  @!P0 STG.E desc[UR4][R24.64], R13 ;  /* 0x0000000d18008986 */ /* 0x0003e2000c101904 */
[----:B------:R-:W-:Y:S02]  /*0640*/  ISETP.GE.AND P0, PT, R19, R16, PT ;  /* 0x000000101300720c */ /* 0x000fe40003f06270 */
[----:B0-----:R-:W-:Y:S02]  /*0650*/  VIMNMX R9, R22, UR6, !PT ;  /* 0x0000000616097c48 */ /* 0x001fe4000ffe0100 */
[----:B----4-:R-:W-:Y:S02]  /*0660*/  VIMNMX R3, R15, UR6, !PT ;  /* 0x000000060f037c48 */ /* 0x010fe4000ffe0100 */
[----:B-----5:R-:W-:Y:S02]  /*0670*/  VIMNMX R2, R14, UR6, !PT ;  /* 0x000000060e027c48 */ /* 0x020fe4000ffe0100 */
[----:B------:R-:W-:Y:S02]  /*0680*/  VIMNMX R21, R21, UR6, !PT ;  /* 0x0000000615157c48 */ /* 0x000fe4000ffe0100 */
[----:B------:R-:W-:-:S02]  /*0690*/  VIMNMX R23, R23, UR6, !PT ;  /* 0x0000000617177c48 */ /* 0x000fc4000ffe0100 */
[----:B------:R-:W-:Y:S01]  /*06a0*/  VIMNMX R12, R12, UR6, !PT ;  /* 0x000000060c0c7c48 */ /* 0x000fe2000ffe0100 */
        /* <DEDUP_REMOVED lines=13> */
.L_x_36865:
[----:B------:R-:W-:-:S13]  /*0780*/  ISETP.GE.AND P0, PT, R19, R16, PT ;  /* 0x000000101300720c */ /* 0x000fda0003f06270 */
[----:B------:R-:W-:Y:S05]  /*0790*/  @P0 BRA `(.L_x_36867) ;  /* 0x0000000000300947 */ /* 0x000fea0003800000 */
[----:B0-----:R-:W0:Y:S01]  /*07a0*/  LDC.64 R4, c[0x0][0x220] ;  /* 0x00008800ff047b82 */ /* 0x001e220000000a00 */
[----:B------:R-:W-:Y:S02]  /*07b0*/  IMAD.IADD R7, R0, 0x1, R19 ;  /* 0x0000000100077824 */ /* 0x000fe400078e0213 */
[----:B------:R-:W-:Y:S02]  /*07c0*/  VIADD R19, R19, 0x80 ;  /* 0x0000008013137836 */ /* 0x000fe40000000000 */
[----:B0-----:R-:W-:-:S05]  /*07d0*/  IMAD.WIDE.U32 R4, R7, 0x4, R4 ;  /* 0x0000000407047825 */ /* 0x001fca00078e0004 */
[----:B------:R1:W-:Y:S02]  /*07e0*/  STG.E desc[UR4][R4.64], R21 ;  /* 0x0000001504007986 */ /* 0x0003e4000c101904 */
.L_x_36866:
[----:B------:R-:W-:-:S13]  /*07f0*/  ISETP.GE.AND P0, PT, R19, R16, PT ;  /* 0x000000101300720c */ /* 0x000fda0003f06270 */
[----:B------:R-:W-:Y:S05]  /*0800*/  @P0 BRA `(.L_x_36868) ;  /* 0x0000000000340947 */ /* 0x000fea0003800000 */
[----:B01----:R-:W0:Y:S01]  /*0810*/  LDC.64 R4, c[0x0][0x220] ;  /* 0x00008800ff047b82 */ /* 0x003e220000000a00 */
[----:B------:R-:W-:Y:S01]  /*0820*/  IADD3 R7, R0, R19, RZ ;  /* 0x0000001300077210 */ /* 0x000fe20007ffe0ff */
[----:B------:R-:W-:-:S04]  /*0830*/  VIADD R19, R19, 0x80 ;  /* 0x0000008013137836 */ /* 0x000fc80000000000 */
[----:B0-----:R-:W-:-:S05]  /*0840*/  IMAD.WIDE.U32 R4, R7, 0x4, R4 ;  /* 0x0000000407047825 */ /* 0x001fca00078e0004 */
[----:B------:R1:W-:Y:S02]  /*0850*/  STG.E desc[UR4][R4.64], R23 ;  /* 0x0000001704007986 */ /* 0x0003e4000c101904 */
.L_x_36867:
        /* <DEDUP_REMOVED lines=8> */
.L_x_36868:
[----:B------:R-:W-:Y:S05]  /*08e0*/  BSYNC B1 ;  /* 0x0000000000017941 */ /* 0x000fea0003800000 */
.L_x_36864:
[----:B------:R-:W-:-:S13]  /*08f0*/  ISETP.GE.AND P0, PT, R19, R16, PT ;  /* 0x000000101300720c */ /* 0x000fda0003f06270 */
[----:B012---:R-:W0:Y:S01]  /*0900*/  @!P0 LDC.64 R4, c[0x0][0x220] ;  /* 0x00008800ff048b82 */ /* 0x007e220000000a00 */
[----:B------:R-:W-:Y:S01]  /*0910*/  @!P0 IADD3 R3, R0, R19, RZ ;  /* 0x0000001300038210 */ /* 0x000fe20007ffe0ff */
[----:B------:R-:W-:-:S04]  /*0920*/  @!P0 VIADD R19, R19, 0x80 ;  /* 0x0000008013138836 */ /* 0x000fc80000000000 */
[----:B0-----:R-:W-:-:S05]  /*0930*/  @!P0 IMAD.WIDE.U32 R4, R3, 0x4, R4 ;  /* 0x0000000403048825 */ /* 0x001fca00078e0004 */
[----:B------:R2:W-:Y:S02]  /*0940*/  @!P0 STG.E desc[UR4][R4.64], R2 ;  /* 0x0000000204008986 */ /* 0x0005e4000c101904 */
.L_x_36869:
[----:B------:R-:W-:Y:S05]  /*0950*/  BSYNC B0 ;  /* 0x0000000000007941 */ /* 0x000fea0003800000 */
.L_x_36863:
        /* <DEDUP_REMOVED lines=8> */
.L_x_36870:
        /* <DEDUP_REMOVED lines=10> */
.L_x_42443:


//--------------------- .text._ZN2at6native29vectorized_elementwise_kernelILi4ENS0_13AUnaryFunctorIiiiZZZNS0_19maximum_kernel_cudaERNS_18TensorIteratorBaseEENKUlvE_clEvENKUlvE1_clEvEUliiE_EESt5arrayIPcLm2EEEEviT0_T1_ --------------------------
	.section	.text._ZN2at6native29vectorized_elementwise_kernelILi4ENS0_13AUnaryFunctorIiiiZZZNS0_19maximum_kernel_cudaERNS_18TensorIteratorBaseEENKUlvE_clEvENKUlvE1_clEvEUliiE_EESt5arrayIPcLm2EEEEviT0_T1_,"ax",@progbits
	.align	128
        .global         _ZN2at6native29vectorized_elementwise_kernelILi4ENS0_13AUnaryFunctorIiiiZZZNS0_19maximum_kernel_cudaERNS_18TensorIteratorBaseEENKUlvE_clEvENKUlvE1_clEvEUliiE_EESt5arrayIPcLm2EEEEviT0_T1_
        .type           _ZN2at6native29vectorized_elementwise_kernelILi4ENS0_13AUnaryFunctorIiiiZZZNS0_19maximum_kernel_cudaERNS_18TensorIteratorBaseEENKUlvE_clEvENKUlvE1_clEvEUliiE_EESt5arrayIPcLm2EEEEviT0_T1_,@function
        .size           _ZN2at6native29vectorized_elementwise_kernelILi4ENS0_13AUnaryFunctorIiiiZZZNS0_19maximum_kernel_cudaERNS_18TensorIteratorBaseEENKUlvE_clEvENKUlvE1_clEvEUliiE_EESt5arrayIPcLm2EEEEviT0_T1_,(.L_x_42444 - _ZN2at6native29vectorized_elementwise_kernelILi4ENS0_13AUnaryFunctorIiiiZZZNS0_19maximum_kernel_cudaERNS_18TensorIteratorBaseEENKUlvE_clEvENKUlvE1_clEvEUliiE_EESt5arrayIPcLm2EEEEviT0_T1_)
        .other          _ZN2at6native29vectorized_elementwise_kernelILi4ENS0_13AUnaryFunctorIiiiZZZNS0_19maximum_kernel_cudaERNS_18TensorIteratorBaseEENKUlvE_clEvENKUlvE1_clEvEUliiE_EESt5arrayIPcLm2EEEEviT0_T1_,@"STO_CUDA_ENTRY STV_DEFAULT"
_ZN2at6native29vectorized_elementwise_kernelILi4ENS0_13AUnaryFunctorIiiiZZZNS0_19maximum_kernel_cudaERNS_18TensorIteratorBaseEENKUlvE_clEvENKUlvE1_clEvEUliiE_EESt5arrayIPcLm2EEEEviT0_T1_:
.text._ZN2at6native29vectorized_elementwise_kernelILi4ENS0_13AUnaryFunctorIiiiZZZNS0_19maximum_kernel_cudaERNS_18TensorIteratorBaseEENKUlvE_clEvENKUlvE1_clEvEUliiE_EESt5arrayIPcLm2EEEEviT0_T1_:
        /* <DEDUP_REMOVED lines=18> */
[----:B---3--:R-:W-:Y:S02]  /*0120*/  VIMNMX R7, R7, UR6, !PT ;  /* 0x0000000607077c48 */ /* 0x008fe4000ffe0100 */
[----:B------:R-:W-:Y:S02]  /*0130*/  VIMNMX R6, R6, UR6, !PT ;  /* 0x0000000606067c48 */ /* 0x000fe4000ffe0100 */
[----:B------:R-:W-:Y:S02]  /*0140*/  VIMNMX R5, R5, UR6, !PT ;  /* 0x0000000605057c48 */ /* 0x000fe4000ffe0100 */
[----:B------:R-:W-:Y:S02]  /*0150*/  VIMNMX R4, R4, UR6, !PT ;  /* 0x0000000604047c48 */ /* 0x000fe4000ffe0100 */
[----:B----4-:R-:W-:Y:S02]  /*0160*/  VIMNMX R11, R11, UR6, !PT ;  /* 0x000000060b0b7c48 */ /* 0x010fe4000ffe0100 */
[----:B------:R-:W-:Y:S01]  /*0170*/  VIMNMX R10, R10, UR6, !PT ;  /* 0x000000060a0a7c48 */ /* 0x000fe2000ffe0100 */
[----:B------:R-:W-:Y:S01]  /*0180*/  STG.E.128 desc[UR4][R12.64], R4 ;  /* 0x000000040c007986 */ /* 0x000fe2000c101d04 */
[----:B------:R-:W-:-:S02]  /*0190*/  VIMNMX R9, R9, UR6, !PT ;  /* 0x0000000609097c48 */ /* 0x000fc4000ffe0100 */
[----:B------:R-:W-:-:S05]  /*01a0*/  VIMNMX R8, R8, UR6, !PT ;  /* 0x0000000608087c48 */ /* 0x000fca000ffe0100 */
[----:B------:R-:W-:Y:S01]  /*01b0*/  STG.E.128 desc[UR4][R12.64+0x800], R8 ;  /* 0x000800080c007986 */ /* 0x000fe2000c101d04 */
[----:B------:R-:W-:Y:S05]  /*01c0*/  EXIT ;  /* 0x000000000000794d */ /* 0x000fea0003800000 */
.L_x_36871:
        /* <DEDUP_REMOVED lines=87> */
.L_x_36874:
[----:B------:R-:W-:-:S13]  /*0740*/  ISETP.GE.AND P0, PT, R19, R16, PT ;  /* 0x000000101300720c */ /* 0x000fda0003f06270 */
[----:B------:R-:W-:Y:S05]  /*0750*/  @P0 BRA `(.L_x_36876) ;  /* 0x0000000000300947 */ /* 0x000fea0003800000 */
[----:B0-----:R-:W0:Y:S01]  /*0760*/  LDC.64 R4, c[0x0][0x220] ;  /* 0x00008800ff047b82 */ /* 0x001e220000000a00 */
[----:B------:R-:W-:Y:S02]  /*0770*/  IMAD.IADD R7, R0, 0x1, R19 ;  /* 0x0000000100077824 */ /* 0x000fe400078e0213 */
[----:B------:R-:W-:Y:S02]  /*0780*/  VIADD R19, R19, 0x80 ;  /* 0x0000008013137836 */ /* 0x000fe40000000000 */
[----:B0-----:R-:W-:-:S05]  /*0790*/  IMAD.WIDE.U32 R4, R7, 0x4, R4 ;  /* 0x0000000407047825 */ /* 0x001fca00078e0004 */
[----:B------:R1:W-:Y:S02]  /*07a0*/  STG.E desc[UR4][R4.64], R21 ;  /* 0x0000001504007986 */ /* 0x0003e4000c101904 */
.L_x_36875:
[----:B------:R-:W-:-:S13]  /*07b0*/  ISETP.GE.AND P0, PT, R19, R16, PT ;  /* 0x000000101300720c */ /* 0x000fda0003f06270 */
[----:B------:R-:W-:Y:S05]  /*07c0*/  @P0 BRA `(.L_x_36877) ;  /* 0x0000000000340947 */ /* 0x000fea0003800000 */
[----:B01----:R-:W0:Y:S01]  /*07d0*/  LDC.64 R4, c[0x0][0x220] ;  /* 0x00008800ff047b82 */ /* 0x003e220000000a00 */
[----:B------:R-:W-:Y:S01]  /*07e0*/  IADD3 R7, R0, R19, RZ ;  /* 0x0000001300077210 */ /* 0x000fe20007ffe0ff */
[----:B------:R-:W-:-:S04]  /*07f0*/  VIADD R19, R19, 0x80 ;  /* 0x0000008013137836 */ /* 0x000fc80000000000 */
[----:B0-----:R-:W-:-:S05]  /*0800*/  IMAD.WIDE.U32 R4, R7, 0x4, R4 ;  /* 0x0000000407047825 */ /* 0x001fca00078e0004 */
[----:B------:R1:W-:Y:S02]  /*0810*/  STG.E desc[UR4][R4.64], R23 ;  /* 0x0000001704007986 */ /* 0x0003e4000c101904 */
.L_x_36876:
        /* <DEDUP_REMOVED lines=8> */
.L_x_36877:
[----:B------:R-:W-:Y:S05]  /*08a0*/  BSYNC B1 ;  /* 0x0000000000017941 */ /* 0x000fea0003800000 */
.L_x_36873:
[----:B------:R-:W-:-:S13]  /*08b0*/  ISETP.GE.AND P0, PT, R19, R16, PT ;  /* 0x000000101300720c */ /* 0x000fda0003f06270 */
[----:B012---:R-:W0:Y:S01]  /*08c0*/  @!P0 LDC.64 R4, c[0x0][0x220] ;  /* 0x00008800ff048b82 */ /* 0x007e220000000a00 */
[----:B------:R-:W-:Y:S01]  /*08d0*/  @!P0 IADD3 R3, R0, R19, RZ ;  /* 0x0000001300038210 */ /* 0x000fe20007ffe0ff */
[----:B------:R-:W-:-:S04]  /*08e0*/  @!P0 VIADD R19, R19, 0x80 ;  /* 0x0000008013138836 */ /* 0x000fc80000000000 */
[----:B0-----:R-:W-:-:S05]  /*08f0*/  @!P0 IMAD.WIDE.U32 R4, R3, 0x4, R4 ;  /* 0x0000000403048825 */ /* 0x001fca00078e0004 */
[----:B------:R2:W-:Y:S02]  /*0900*/  @!P0 STG.E desc[UR4][R4.64], R2 ;  /* 0x0000000204008986 */ /* 0x0005e4000c101904 */
.L_x_36878:
[----:B------:R-:W-:Y:S05]  /*0910*/  BSYNC B0 ;  /* 0x0000000000007941 */ /* 0x000fea0003800000 */
.L_x_36872:
        /* <DEDUP_REMOVED lines=8> */
.L_x_36879:
        /* <DEDUP_REMOVED lines=14> */
.L_x_42444:


//--------------------- .text._ZN2at6native29vectorized_elementwise_kernelILi8ENS0_13AUnaryFunctorIiiiZZZNS0_19maximum_kernel_cudaERNS_18TensorIteratorBaseEENKUlvE_clEvENKUlvE1_clEvEUliiE_EESt5arrayIPcLm2EEEEviT0_T1_ --------------------------
	.section	.text._ZN2at6native29vectorized_elementwise_kernelILi8ENS0_13AUnaryFunctorIiiiZZZNS0_19maximum_kernel_cudaERNS_18TensorIteratorBaseEENKUlvE_clEvENKUlvE1_clEvEUliiE_EESt5arrayIPcLm2EEEEviT0_T1_,"ax",@progbits
	.align	128
        .global         _ZN2at6native29vectorized_elementwise_kernelILi8ENS0_13AUnaryFunctorIiiiZZZNS0_19maximum_kernel_cudaERNS_18TensorIteratorBaseEENKUlvE_clEvENKUlvE1_clEvEUliiE_EESt5arrayIPcLm2EEEEviT0_T1_
        .type           _ZN2at6native29vectorized_elementwise_kernelILi8ENS0_13AUnaryFunctorIiiiZZZNS0_19maximum_kernel_cudaERNS_18TensorIteratorBaseEENKUlvE_clEvENKUlvE1_clEvEUliiE_EESt5arrayIPcLm2EEEEviT0_T1_,@function
        .size           _ZN2at6native29vectorized_elementwise_kernelILi8ENS0_13AUnaryFunctorIiiiZZZNS0_19maximum_kernel_cudaERNS_18TensorIteratorBaseEENKUlvE_clEvENKUlvE1_clEvEUliiE_EESt5arrayIPcLm2EEEEviT0_T1_,(.L_x_42445 - _ZN2at6native29vectorized_elementwise_kernelILi8ENS0_13AUnaryFunctorIiiiZZZNS0_19maximum_kernel_cudaERNS_18TensorIteratorBaseEENKUlvE_clEvENKUlvE1_clEvEUliiE_EESt5arrayIPcLm2EEEEviT0_T1_)
        .other          _ZN2at6native29vectorized_elementwise_kernelILi8ENS0_13AUnaryFunctorIiiiZZZNS0_19maximum_kernel_cudaERNS_18TensorIteratorBaseEENKUlvE_clEvENKUlvE1_clEvEUliiE_EESt5arrayIPcLm2EEEEviT0_T1_,@"STO_CUDA_ENTRY STV_DEFAULT"
_ZN2at6native29vectorized_elementwise_kernelILi8ENS0_13AUnaryFunctorIiiiZZZNS0_19maximum_kernel_cudaERNS_18TensorIteratorBaseEENKUlvE_clEvENKUlvE1_clEvEUliiE_EESt5arrayIPcLm2EEEEviT0_T1_:
.text._ZN2at6native29vectorized_elementwise_kernelILi8ENS0_13AUnaryFunctorIiiiZZZNS0_19maximum_kernel_cudaERNS_18TensorIteratorBaseEENKUlvE_clEvENKUlvE1_clEvEUliiE_EESt5arrayIPcLm2EEEEviT0_T1_:
        /* <DEDUP_REMOVED lines=29> */
.L_x_36880:
        /* <DEDUP_REMOVED lines=87> */
.L_x_36883:
[----:B------:R-:W-:-:S13]  /*0740*/  ISETP.GE.AND P0, PT, R19, R16, PT ;  /* 0x000000101300720c */ /* 0x000fda0003f06270 */
[----:B------:R-:W-:Y:S05]  /*0750*/  @P0 BRA `(.L_x_36885) ;  /* 0x0000000000300947 */ /* 0x000fea0003800000 */
[----:B0-----:R-:W0:Y:S01]  /*0760*/  LDC.64 R4, c[0x0][0x220] ;  /* 0x00008800ff047b82 */ /* 0x001e220000000a00 */
[----:B------:R-:W-:Y:S02]  /*0770*/  IMAD.IADD R7, R0, 0x1, R19 ;  /* 0x0000000100077824 */ /* 0x000fe400078e0213 */
[----:B------:R-:W-:Y:S02]  /*0780*/  VIADD R19, R19, 0x80 ;  /* 0x0000008013137836 */ /* 0x000fe40000000000 */
[----:B0-----:R-:W-:-:S05]  /*0790*/  IMAD.WIDE.U32 R4, R7, 0x4, R4 ;  /* 0x0000000407047825 */ /* 0x001fca00078e0004 */
[----:B------:R1:W-:Y:S02]  /*07a0*/  STG.E desc[UR4][R4.64], R21 ;  /* 0x0000001504007986 */ /* 0x0003e4000c101904 */
.L_x_36884:
[----:B------:R-:W-:-:S13]  /*07b0*/  ISETP.GE.AND P0, PT, R19, R16, PT ;  /* 0x000000101300720c */ /* 0x000fda0003f06270 */
[----:B------:R-:W-:Y:S05]  /*07c0*/  @P0 BRA `(.L_x_36886) ;  /* 0x0000000000340947 */ /* 0x000fea0003800000 */
[----:B01----:R-:W0:Y:S01]  /*07d0*/  LDC.64 R4, c[0x0][0x220] ;  /* 0x00008800ff047b82 */ /* 0x003e220000000a00 */
[----:B------:R-:W-:Y:S01]  /*07e0*/  IADD3 R7, R0, R19, RZ ;  /* 0x0000001300077210 */ /* 0x000fe20007ffe0ff */
[----:B------:R-:W-:-:S04]  /*07f0*/  VIADD R19, R19, 0x80 ;  /* 0x0000008013137836 */ /* 0x000fc80000000000 */
[----:B0-----:R-:W-:-:S05]  /*0800*/  IMAD.WIDE.U32 R4, R7, 0x4, R4 ;  /* 0x0000000407047825 */ /* 0x001fca00078e0004 */
[----:B------:R1:W-:Y:S02]  /*0810*/  STG.E desc[UR4][R4.64], R23 ;  /* 0x0000001704007986 */ /* 0x0003e4000c101904 */
.L_x_36885:
        /* <DEDUP_REMOVED lines=8> */
.L_x_36886:
[----:B------:R-:W-:Y:S05]  /*08a0*/  BSYNC B1 ;  /* 0x0000000000017941 */ /* 0x000fea0003800000 */
.L_x_36882:
[----:B------:R-:W-:-:S13]  /*08b0*/  ISETP.GE.AND P0, PT, R19, R16, PT ;  /* 0x000000101300720c */ /* 0x000fda0003f06270 */
[----:B012---:R-:W0:Y:S01]  /*08c0*/  @!P0 LDC.64 R4, c[0x0][0x220] ;  /* 0x00008800ff048b82 */ /* 0x007e220000000a00 */
[----:B------:R-:W-:Y:S01]  /*08d0*/  @!P0 IADD3 R3, R0, R19, RZ ;  /* 0x0000001300038210 */ /* 0x000fe20007ffe0ff */
[----:B------:R-:W-:-:S04]  /*08e0*/  @!P0 VIADD R19, R19, 0x80 ;  /* 0x0000008013138836 */ /* 0x000fc80000000000 */
[----:B0-----:R-:W-:-:S05]  /*08f0*/  @!P0 IMAD.WIDE.U32 R4, R3, 0x4, R4 ;  /* 0x0000000403048825 */ /* 0x001fca00078e0004 */
[----:B------:R2:W-:Y:S02]  /*0900*/  @!P0 STG.E desc[UR4][R4.64], R2 ;  /* 0x0000000204008986 */ /* 0x0005e4000c101904 */
.L_x_36887:
[----:B------:R-:W-:Y:S05]  /*0910*/  BSYNC B0 ;  /* 0x0000000000007941 */ /* 0x000fea0003800000 */
.L_x_36881:
        /* <DEDUP_REMOVED lines=8> */
.L_x_36888:
        /* <DEDUP_REMOVED lines=14> */
.L_x_42445:


//--------------------- .text._ZN2at6native18elementwise_kernelILi128ELi4EZNS0_15gpu_kernel_implINS0_13BinaryFunctorIiiiZZZNS0_19maximum_kernel_cudaERNS_18TensorIteratorBaseEENKUlvE_clEvENKUlvE1_clEvEUliiE_EEEEvS5_RKT_EUliE_EEviT1_ --------------------------
	.section	.text._ZN2at6native18elementwise_kernelILi128ELi4EZNS0_15gpu_kernel_implINS0_13BinaryFunctorIiiiZZZNS0_19maximum_kernel_cudaERNS_18TensorIteratorBaseEENKUlvE_clEvENKUlvE1_clEvEUliiE_EEEEvS5_RKT_EUliE_EEviT1_,"ax",@progbits
	.align	128
        .global         _ZN2at6native18elementwise_kernelILi128ELi4EZNS0_15gpu_kernel_implINS0_13BinaryFunctorIiiiZZZNS0_19maximum_kernel_cudaERNS_18TensorIteratorBaseEENKUlvE_clEvENKUlvE1_clEvEUliiE_EEEEvS5_RKT_EUliE_EEviT1_
        .type           _ZN2at6native18elementwise_kernelILi128ELi4EZNS0_15gpu_kernel_implINS0_13BinaryFunctorIiiiZZZNS0_19maximum_kernel_cudaERNS_18TensorIteratorBaseEENKUlvE_clEvENKUlvE1_clEvEUliiE_EEEEvS5_RKT_EUliE_EEviT1_,@function
        .size           _ZN2at6native18elementwise_kernelILi128ELi4EZNS0_15gpu_kernel_implINS0_13BinaryFunctorIiiiZZZNS0_19maximum_kernel_cudaERNS_18TensorIteratorBaseEENKUlvE_clEvENKUlvE1_clEvEUliiE_EEEEvS5_RKT_EUliE_EEviT1_,(.L_x_42446 - _ZN2at6native18elementwise_kernelILi128ELi4EZNS0_15gpu_kernel_implINS0_13BinaryFunctorIiiiZZZNS0_19maximum_kernel_cudaERNS_18TensorIteratorBaseEENKUlvE_clEvENKUlvE1_clEvEUliiE_EEEEvS5_RKT_EUliE_EEviT1_)
        .other          _ZN2at6native18elementwise_kernelILi128ELi4EZNS0_15gpu_kernel_implINS0_13BinaryFunctorIiiiZZZNS0_19maximum_kernel_cudaERNS_18TensorIteratorBaseEENKUlvE_clEvENKUlvE1_clEvEUliiE_EEEEvS5_RKT_EUliE_EEviT1_,@"STO_CUDA_ENTRY STV_DEFAULT"
_ZN2at6native18elementwise_kernelILi128ELi4EZNS0_15gpu_kernel_implINS0_13BinaryFunctorIiiiZZZNS0_19maximum_kernel_cudaERNS_18TensorIteratorBaseEENKUlvE_clEvENKUlvE1_clEvEUliiE_EEEEvS5_RKT_EUliE_EEviT1_:
.text._ZN2at6native18elementwise_kernelILi128ELi4EZNS0_15gpu_kernel_implINS0_13BinaryFunctorIiiiZZZNS0_19maximum_kernel_cudaERNS_18TensorIteratorBaseEENKUlvE_clEvENKUlvE1_clEvEUliiE_EEEEvS5_RKT_EUliE_EEviT1_:
        /* <DEDUP_REMOVED lines=365> */
.L_x_36891:
        /* <DEDUP_REMOVED lines=20> */
.L_x_36895:
[----:B------:R0:W5:Y:S01]  /*1810*/  LDG.E.U8 R19, desc[UR36][R2.64] ;  /* 0x0000002402137981 */ /* 0x000162000c1e1100 */
[----:B------:R-:W-:Y:S05]  /*1820*/  BRA `(.L_x_36897) ;  /* 0x0000000c00347947 */ /* 0x000fea0003800000 */
.L_x_36894:
        /* <DEDUP_REMOVED lines=8> */
.L_x_36899:
[----:B------:R0:W5:Y:S01]  /*18b0*/  LDG.E R19, desc[UR36][R2.64] ;  /* 0x0000002402137981 */ /* 0x000162000c1e1900 */
[----:B------:R-:W-:Y:S05]  /*18c0*/  BRA `(.L_x_36897) ;  /* 0x0000000c000c7947 */ /* 0x000fea0003800000 */
.L_x_36898:
[----:B------:R0:W5:Y:S01]  /*18d0*/  LDG.E.S16 R19, desc[UR36][R2.64] ;  /* 0x0000002402137981 */ /* 0x000162000c1e1700 */
[----:B------:R-:W-:Y:S05]  /*18e0*/  BRA `(.L_x_36897) ;  /* 0x0000000c00047947 */ /* 0x000fea0003800000 */
.L_x_36893:
        /* <DEDUP_REMOVED lines=9> */
.L_x_36901:
[----:B------:R-:W2:Y:S02]  /*1980*/  LDG.E.U16 R2, desc[UR36][R2.64] ;  /* 0x0000002402027981 */ /* 0x000ea4000c1e1500 */
[----:B--2---:R-:W-:-:S06]  /*1990*/  HADD2.F32 R19, -RZ, R2.H0_H0 ;  /* 0x20000002ff137230 */ /* 0x004fcc0000004100 */
[----:B------:R-:W0:Y:S01]  /*19a0*/  F2I.FTZ.TRUNC.NTZ R19, R19 ;  /* 0x0000001300137305 */ /* 0x000e22000021f100 */
[----:B------:R-:W-:Y:S05]  /*19b0*/  BRA `(.L_x_36897) ;  /* 0x0000000800d07947 */ /* 0x000fea0003800000 */
.L_x_36900:
        /* <DEDUP_REMOVED lines=9> */
.L_x_36903:
[----:B------:R-:W2:Y:S02]  /*1a50*/  LDG.E.U16 R2, desc[UR36][R2.64] ;  /* 0x0000002402027981 */ /* 0x000ea4000c1e1500 */
[----:B--2---:R-:W-:-:S06]  /*1a60*/  HADD2.F32 R19, -RZ, R2.H0_H0 ;  /* 0x20000002ff137230 */ /* 0x004fcc0000004100 */
[----:B------:R-:W0:Y:S01]  /*1a70*/  F2I.FTZ.TRUNC.NTZ R19, R19 ;  /* 0x0000001300137305 */ /* 0x000e22000021f100 */
[----:B------:R-:W-:Y:S05]  /*1a80*/  BRA `(.L_x_36897) ;  /* 0x00000008009c7947 */ /* 0x000fea0003800000 */
.L_x_36902:
[----:B------:R-:W2:Y:S02]  /*1a90*/  LDG.E.64 R2, desc[UR36][R2.64] ;  /* 0x0000002402027981 */ /* 0x000ea4000c1e1b00 */
[----:B--2---:R0:W1:Y:S01]  /*1aa0*/  F2I.F64.TRUNC R19, R2 ;  /* 0x0000000200137311 */ /* 0x004062000030d100 */
[----:B------:R-:W-:Y:S05]  /*1ab0*/  BRA `(.L_x_36897) ;  /* 0x0000000800907947 */ /* 0x000fea0003800000 */
.L_x_36892:
        /* <DEDUP_REMOVED lines=12> */
.L_x_36906:
[----:B------:R-:W2:Y:S02]  /*1b80*/  LDG.E.64 R2, desc[UR36][R2.64] ;  /* 0x0000002402027981 */ /* 0x000ea4000c1e1b00 */
[----:B--2---:R0:W1:Y:S01]  /*1b90*/  F2I.F64.TRUNC R19, R2 ;  /* 0x0000000200137311 */ /* 0x004062000030d100 */
[----:B------:R-:W-:Y:S05]  /*1ba0*/  BRA `(.L_x_36897) ;  /* 0x0000000800547947 */ /* 0x000fea0003800000 */
.L_x_36905:
        /* <DEDUP_REMOVED lines=27> */
.L_x_36908:
        /* <DEDUP_REMOVED lines=14> */
.L_x_36907:
[----:B------:R-:W2:Y:S02]  /*1e40*/  LDG.E.U16 R19, desc[UR36][R2.64] ;  /* 0x0000002402137981 */ /* 0x000ea4000c1e1500 */
[----:B--2---:R-:W-:-:S06]  /*1e50*/  IMAD.U32 R19, R19, 0x10000, RZ ;  /* 0x0001000013137824 */ /* 0x004fcc00078e00ff */
[----:B------:R-:W0:Y:S01]  /*1e60*/  F2I.FTZ.TRUNC.NTZ R19, R19 ;  /* 0x0000001300137305 */ /* 0x000e22000021f100 */
[----:B------:R-:W-:Y:S05]  /*1e70*/  BRA `(.L_x_36897) ;  /* 0x0000000400a07947 */ /* 0x000fea0003800000 */
.L_x_36904:
        /* <DEDUP_REMOVED lines=10> */
.L_x_36911:
        /* <DEDUP_REMOVED lines=21> */
.L_x_36915:
[----:B------:R-:W-:Y:S05]  /*2070*/  BSYNC B1 ;  /* 0x0000000000017941 */ /* 0x000fea0003800000 */
.L_x_36914:
[----:B------:R-:W-:Y:S01]  /*2080*/  IMAD.SHL.U32 R2, R2, 0x100000, RZ ;  /* 0x0010000002027824 */ /* 0x000fe200078e00ff */
[----:B------:R-:W-:-:S04]  /*2090*/  LEA R0, R0, 0x3b800000, 0x17 ;  /* 0x3b80000000007811 */ /* 0x000fc800078eb8ff */
[----:B------:R-:W-:-:S07]  /*20a0*/  LOP3.LUT R19, R0, R2, R19, 0xfe, !PT ;  /* 0x0000000200137212 */ /* 0x000fce00078efe13 */
.L_x_36913:
[----:B------:R-:W-:Y:S05]  /*20b0*/  BSYNC B0 ;  /* 0x0000000000007941 */ /* 0x000fea0003800000 */
.L_x_36912:
[----:B------:R-:W1:Y:S01]  /*20c0*/  F2I.FTZ.TRUNC.NTZ R19, R19 ;  /* 0x0000001300137305 */ /* 0x000e62000021f100 */
[----:B------:R-:W-:Y:S05]  /*20d0*/  BRA `(.L_x_36897) ;  /* 0x0000000400087947 */ /* 0x000fea0003800000 */
.L_x_36910:
        /* <DEDUP_REMOVED lines=21> */
.L_x_36919:
[----:B------:R-:W-:Y:S05]  /*2230*/  BSYNC B1 ;  /* 0x0000000000017941 */ /* 0x000fea0003800000 */
.L_x_36918:
[----:B------:R-:W-:Y:S01]  /*2240*/  IMAD.SHL.U32 R2, R2, 0x200000, RZ ;  /* 0x0020000002027824 */ /* 0x000fe200078e00ff */
[----:B------:R-:W-:-:S04]  /*2250*/  LEA R0, R0, 0x37800000, 0x17 ;  /* 0x3780000000007811 */ /* 0x000fc800078eb8ff */
[----:B------:R-:W-:-:S07]  /*2260*/  LOP3.LUT R19, R0, R2, R19, 0xfe, !PT ;  /* 0x0000000200137212 */ /* 0x000fce00078efe13 */
.L_x_36917:
[----:B------:R-:W-:Y:S05]  /*2270*/  BSYNC B0 ;  /* 0x0000000000007941 */ /* 0x000fea0003800000 */
.L_x_36916:
[----:B------:R-:W2:Y:S01]  /*2280*/  F2I.FTZ.TRUNC.NTZ R19, R19 ;  /* 0x0000001300137305 */ /* 0x000ea2000021f100 */
[----:B------:R-:W-:Y:S05]  /*2290*/  BRA `(.L_x_36897) ;  /* 0x0000000000987947 */ /* 0x000fea0003800000 */
.L_x_36909:
        /* <DEDUP_REMOVED lines=14> */
.L_x_36923:
[----:B------:R-:W-:Y:S05]  /*2380*/  BSYNC B0 ;  /* 0x0000000000007941 */ /* 0x000fea0003800000 */
.L_x_36922:
[----:B------:R-:W4:Y:S01]  /*2390*/  F2I.FTZ.TRUNC.NTZ R19, R19 ;  /* 0x0000001300137305 */ /* 0x000f22000021f100 */
[----:B------:R-:W-:Y:S05]  /*23a0*/  BRA `(.L_x_36897) ;  /* 0x0000000000547947 */ /* 0x000fea0003800000 */
.L_x_36896:
        /* <DEDUP_REMOVED lines=17> */
.L_x_36924:
[----:B------:R-:W-:Y:S05]  /*24c0*/  BRA `(.L_x_36897) ;  /* 0x00000000000c7947 */ /* 0x000fea0003800000 */
.L_x_36921:
[----:B------:R0:W5:Y:S01]  /*24d0*/  LDG.E R19, desc[UR36][R2.64] ;  /* 0x0000002402137981 */ /* 0x000162000c1e1900 */
[----:B------:R-:W-:Y:S05]  /*24e0*/  BRA `(.L_x_36897) ;  /* 0x0000000000047947 */ /* 0x000fea0003800000 */
.L_x_36920:
[----:B------:R3:W5:Y:S02]  /*24f0*/  LDG.E R19, desc[UR36][R2.64] ;  /* 0x0000002402137981 */ /* 0x000764000c1e1900 */
.L_x_36897:
        /* <DEDUP_REMOVED lines=17> */
.L_x_36928:
[----:B------:R0:W5:Y:S01]  /*2610*/  LDG.E.U8 R22, desc[UR36][R2.64] ;  /* 0x0000002402167981 */ /* 0x000162000c1e1100 */
[----:B------:R-:W-:Y:S05]  /*2620*/  BRA `(.L_x_36930) ;  /* 0x0000000c00347947 */ /* 0x000fea0003800000 */
.L_x_36927:
        /* <DEDUP_REMOVED lines=8> */
.L_x_36932:
[----:B------:R3:W5:Y:S01]  /*26b0*/  LDG.E R22, desc[UR36][R2.64] ;  /* 0x0000002402167981 */ /* 0x000762000c1e1900 */
[----:B------:R-:W-:Y:S05]  /*26c0*/  BRA `(.L_x_36930) ;  /* 0x0000000c000c7947 */ /* 0x000fea0003800000 */
.L_x_36931:
[----:B------:R0:W5:Y:S01]  /*26d0*/  LDG.E.S16 R22, desc[UR36][R2.64] ;  /* 0x0000002402167981 */ /* 0x000162000c1e1700 */
[----:B------:R-:W-:Y:S05]  /*26e0*/  BRA `(.L_x_36930) ;  /* 0x0000000c00047947 */ /* 0x000fea0003800000 */
.L_x_36926:
        /* <DEDUP_REMOVED lines=9> */
.L_x_36934:
[----:B------:R-:W3:Y:S02]  /*2780*/  LDG.E.U16 R2, desc[UR36][R2.64] ;  /* 0x0000002402027981 */ /* 0x000ee4000c1e1500 */
[----:B---3--:R-:W-:-:S06]  /*2790*/  HADD2.F32 R22, -RZ, R2.H0_H0 ;  /* 0x20000002ff167230 */ /* 0x008fcc0000004100 */
[----:B------:R-:W0:Y:S01]  /*27a0*/  F2I.FTZ.TRUNC.NTZ R22, R22 ;  /* 0x0000001600167305 */ /* 0x000e22000021f100 */
[----:B------:R-:W-:Y:S05]  /*27b0*/  BRA `(.L_x_36930) ;  /* 0x0000000800d07947 */ /* 0x000fea0003800000 */
.L_x_36933:
        /* <DEDUP_REMOVED lines=9> */
.L_x_36936:
[----:B------:R-:W3:Y:S02]  /*2850*/  LDG.E.U16 R2, desc[UR36][R2.64] ;  /* 0x0000002402027981 */ /* 0x000ee4000c1e1500 */
[----:B---3--:R-:W-:-:S06]  /*2860*/  HADD2.F32 R22, -RZ, R2.H0_H0 ;  /* 0x20000002ff167230 */ /* 0x008fcc0000004100 */
[----:B------:R-:W0:Y:S01]  /*2870*/  F2I.FTZ.TRUNC.NTZ R22, R22 ;  /* 0x0000001600167305 */ /* 0x000e22000021f100 */
[----:B------:R-:W-:Y:S05]  /*2880*/  BRA `(.L_x_36930) ;  /* 0x00000008009c7947 */ /* 0x000fea0003800000 */
.L_x_36935:
[----:B------:R-:W3:Y:S02]  /*2890*/  LDG.E.64 R2, desc[UR36][R2.64] ;  /* 0x0000002402027981 */ /* 0x000ee4000c1e1b00 */
[----:B---3--:R0:W3:Y:S01]  /*28a0*/  F2I.F64.TRUNC R22, R2 ;  /* 0x0000000200167311 */ /* 0x0080e2000030d100 */
[----:B------:R-:W-:Y:S05]  /*28b0*/  BRA `(.L_x_36930) ;  /* 0x0000000800907947 */ /* 0x000fea0003800000 */
.L_x_36925:
        /* <DEDUP_REMOVED lines=12> */
.L_x_36939:
[----:B------:R-:W3:Y:S02]  /*2980*/  LDG.E.64 R2, desc[UR36][R2.64] ;  /* 0x0000002402027981 */ /* 0x000ee4000c1e1b00 */
[----:B---3--:R0:W3:Y:S01]  /*2990*/  F2I.F64.TRUNC R22, R2 ;  /* 0x0000000200167311 */ /* 0x0080e2000030d100 */
[----:B------:R-:W-:Y:S05]  /*29a0*/  BRA `(.L_x_36930) ;  /* 0x0000000800547947 */ /* 0x000fea0003800000 */
.L_x_36938:
        /* <DEDUP_REMOVED lines=27> */
.L_x_36941:
        /* <DEDUP_REMOVED lines=14> */
.L_x_36940:
[----:B------:R-:W3:Y:S02]  /*2c40*/  LDG.E.U16 R22, desc[UR36][R2.64] ;  /* 0x0000002402167981 */ /* 0x000ee4000c1e1500 */
[----:B---3--:R-:W-:-:S06]  /*2c50*/  IMAD.U32 R22, R22, 0x10000, RZ ;  /* 0x0001000016167824 */ /* 0x008fcc00078e00ff */
[----:B------:R-:W0:Y:S01]  /*2c60*/  F2I.FTZ.TRUNC.NTZ R22, R22 ;  /* 0x0000001600167305 */ /* 0x000e22000021f100 */
[----:B------:R-:W-:Y:S05]  /*2c70*/  BRA `(.L_x_36930) ;  /* 0x0000000400a07947 */ /* 0x000fea0003800000 */
.L_x_36937:
        /* <DEDUP_REMOVED lines=10> */
.L_x_36944:
        /* <DEDUP_REMOVED lines=21> */
.L_x_36948:
[----:B------:R-:W-:Y:S05]  /*2e70*/  BSYNC B1 ;  /* 0x0000000000017941 */ /* 0x000fea0003800000 */
.L_x_36947:
[----:B------:R-:W-:Y:S01]  /*2e80*/  IMAD.SHL.U32 R2, R2, 0x100000, RZ ;  /* 0x0010000002027824 */ /* 0x000fe200078e00ff */
[----:B------:R-:W-:-:S04]  /*2e90*/  LEA R3, R0, 0x3b800000, 0x17 ;  /* 0x3b80000000037811 */ /* 0x000fc800078eb8ff */
[----:B------:R-:W-:-:S07]  /*2ea0*/  LOP3.LUT R22, R3, R2, R22, 0xfe, !PT ;  /* 0x0000000203167212 */ /* 0x000fce00078efe16 */
.L_x_36946:
[----:B------:R-:W-:Y:S05]  /*2eb0*/  BSYNC B0 ;  /* 0x0000000000007941 */ /* 0x000fea0003800000 */
.L_x_36945:
[----:B------:R-:W0:Y:S01]  /*2ec0*/  F2I.FTZ.TRUNC.NTZ R22, R22 ;  /* 0x0000001600167305 */ /* 0x000e22000021f100 */
[----:B------:R-:W-:Y:S05]  /*2ed0*/  BRA `(.L_x_36930) ;  /* 0x0000000400087947 */ /* 0x000fea0003800000 */
.L_x_36943:
        /* <DEDUP_REMOVED lines=21> */
.L_x_36952:
[----:B------:R-:W-:Y:S05]  /*3030*/  BSYNC B1 ;  /* 0x0000000000017941 */ /* 0x000fea0003800000 */
.L_x_36951:
[----:B------:R-:W-:Y:S01]  /*3040*/  IMAD.SHL.U32 R2, R2, 0x200000, RZ ;  /* 0x0020000002027824 */ /* 0x000fe200078e00ff */
[----:B------:R-:W-:-:S04]  /*3050*/  LEA R3, R0, 0x37800000, 0x17 ;  /* 0x3780000000037811 */ /* 0x000fc800078eb8ff */
[----:B------:R-:W-:-:S07]  /*3060*/  LOP3.LUT R22, R3, R2, R22, 0xfe, !PT ;  /* 0x0000000203167212 */ /* 0x000fce00078efe16 */
.L_x_36950:
[----:B------:R-:W-:Y:S05]  /*3070*/  BSYNC B0 ;  /* 0x0000000000007941 */ /* 0x000fea0003800000 */
.L_x_36949:
[----:B------:R-:W0:Y:S01]  /*3080*/  F2I.FTZ.TRUNC.NTZ R22, R22 ;  /* 0x0000001600167305 */ /* 0x000e22000021f100 */
[----:B------:R-:W-:Y:S05]  /*3090*/  BRA `(.L_x_36930) ;  /* 0x0000000000987947 */ /* 0x000fea0003800000 */
.L_x_36942:
        /* <DEDUP_REMOVED lines=14> */
.L_x_36956:
[----:B------:R-:W-:Y:S05]  /*3180*/  BSYNC B0 ;  /* 0x0000000000007941 */ /* 0x000fea0003800000 */
.L_x_36955:
[----:B------:R-:W0:Y:S01]  /*3190*/  F2I.FTZ.TRUNC.NTZ R22, R22 ;  /* 0x0000001600167305 */ /* 0x000e22000021f100 */
[----:B------:R-:W-:Y:S05]  /*31a0*/  BRA `(.L_x_36930) ;  /* 0x0000000000547947 */ /* 0x000fea0003800000 */
.L_x_36929:
        /* <DEDUP_REMOVED lines=17> */
.L_x_36957:
[----:B------:R-:W-:Y:S05]  /*32c0*/  BRA `(.L_x_36930) ;  /* 0x00000000000c7947 */ /* 0x000fea0003800000 */
.L_x_36954:
[----:B------:R0:W5:Y:S01]  /*32d0*/  LDG.E R22, desc[UR36][R2.64] ;  /* 0x0000002402167981 */ /* 0x000162000c1e1900 */
[----:B------:R-:W-:Y:S05]  /*32e0*/  BRA `(.L_x_36930) ;  /* 0x0000000000047947 */ /* 0x000fea0003800000 */
.L_x_36953:
[----:B------:R0:W5:Y:S02]  /*32f0*/  LDG.E R22, desc[UR36][R2.64] ;  /* 0x0000002402167981 */ /* 0x000164000c1e1900 */
.L_x_36930:
[----:B0--3--:R-:W0:Y:S01]  /*3300*/  LDC.U8 R3, c[0x0][0x491] ;  /* 0x00012440ff037b82 */ /* 0x009e220000000000 */
[----:B-12-45:R-:W-:Y:S02]  /*3310*/  VIMNMX R2, R22, R19, !PT ;  /* 0x0000001316027248 */ /* 0x036fe40007fe0100 */
        /* <DEDUP_REMOVED lines=13> */
.L_x_36961:
[----:B------:R1:W-:Y:S01]  /*33f0*/  STG.E.U8 desc[UR36][R16.64], R2 ;  /* 0x0000000210007986 */ /* 0x0003e2000c101124 */
[----:B------:R-:W-:Y:S05]  /*3400*/  BRA `(.L_x_36963) ;  /* 0x0000000c00507947 */ /* 0x000fea0003800000 */
.L_x_36960:
        /* <DEDUP_REMOVED lines=9> */
.L_x_36965:
[----:B------:R3:W-:Y:S01]  /*34a0*/  STG.E desc[UR36][R16.64], R2 ;  /* 0x0000000210007986 */ /* 0x0007e2000c101924 */
[----:B------:R-:W-:Y:S05]  /*34b0*/  BRA `(.L_x_36963) ;  /* 0x0000000c00247947 */ /* 0x000fea0003800000 */
.L_x_36964:
[----:B------:R2:W-:Y:S01]  /*34c0*/  STG.E.U16 desc[UR36][R16.64], R2 ;  /* 0x0000000210007986 */ /* 0x0005e2000c101524 */
[----:B------:R-:W-:Y:S05]  /*34d0*/  BRA `(.L_x_36963) ;  /* 0x0000000c001c7947 */ /* 0x000fea0003800000 */
.L_x_36959:
        /* <DEDUP_REMOVED lines=9> */
.L_x_36967:
[----:B------:R-:W-:-:S04]  /*3570*/  I2FP.F32.S32 R0, R2 ;  /* 0x0000000200007245 */ /* 0x000fc80000201400 */
[----:B------:R-:W-:-:S05]  /*3580*/  F2FP.F16.F32.PACK_AB R0, RZ, R0 ;  /* 0x00000000ff00723e */ /* 0x000fca00000000ff */
[----:B------:R0:W-:Y:S01]  /*3590*/  STG.E.U16 desc[UR36][R16.64], R0 ;  /* 0x0000000010007986 */ /* 0x0001e2000c101524 */
[----:B------:R-:W-:Y:S05]  /*35a0*/  BRA `(.L_x_36963) ;  /* 0x0000000800e87947 */ /* 0x000fea0003800000 */
.L_x_36966:
        /* <DEDUP_REMOVED lines=10> */
.L_x_36969:
[----:B------:R-:W-:-:S04]  /*3650*/  I2FP.F32.S32 R2, R2 ;  /* 0x0000000200027245 */ /* 0x000fc80000201400 */
[----:B------:R-:W-:-:S04]  /*3660*/  F2FP.F16.F32.PACK_AB R3, RZ, R2 ;  /* 0x00000002ff03723e */ /* 0x000fc800000000ff */
[----:B------:R-:W-:-:S05]  /*3670*/  PRMT R3, R3, 0x5410, RZ ;  /* 0x0000541003037816 */ /* 0x000fca00000000ff */
[----:B------:R0:W-:Y:S01]  /*3680*/  STG.E desc[UR36][R16.64], R3 ;  /* 0x0000000310007986 */ /* 0x0001e2000c101924 */
[----:B------:R-:W-:Y:S05]  /*3690*/  BRA `(.L_x_36963) ;  /* 0x0000000800ac7947 */ /* 0x000fea0003800000 */
.L_x_36968:
[----:B------:R-:W0:Y:S02]  /*36a0*/  I2F.F64 R2, R2 ;  /* 0x0000000200027312 */ /* 0x000e240000201c00 */
[----:B0-----:R0:W-:Y:S01]  /*36b0*/  STG.E.64 desc[UR36][R16.64], R2 ;  /* 0x0000000210007986 */ /* 0x0011e2000c101b24 */
[----:B------:R-:W-:Y:S05]  /*36c0*/  BRA `(.L_x_36963) ;  /* 0x0000000800a07947 */ /* 0x000fea0003800000 */
.L_x_36958:
        /* <DEDUP_REMOVED lines=12> */
.L_x_36972:
[----:B------:R-:W0:Y:S01]  /*3790*/  I2F.F64 R4, R2 ;  /* 0x0000000200047312 */ /* 0x000e220000201c00 */
[----:B------:R-:W-:-:S05]  /*37a0*/  CS2R R6, SRZ ;  /* 0x0000000000067805 */ /* 0x000fca000001ff00 */
[----:B0-----:R0:W-:Y:S01]  /*37b0*/  STG.E.128 desc[UR36][R16.64], R4 ;  /* 0x0000000410007986 */ /* 0x0011e2000c101d24 */
[----:B------:R-:W-:Y:S05]  /*37c0*/  BRA `(.L_x_36963) ;  /* 0x0000000800607947 */ /* 0x000fea0003800000 */
.L_x_36971:
        /* <DEDUP_REMOVED lines=21> */
.L_x_36976:
[----:B------:R-:W-:Y:S05]  /*3920*/  BSYNC B0 ;  /* 0x0000000000007941 */ /* 0x000fea0003800000 */
.L_x_36975:
[----:B------:R-:W-:-:S05]  /*3930*/  LOP3.LUT R3, R0, R3, RZ, 0xfc, !PT ;  /* 0x0000000300037212 */ /* 0x000fca00078efcff */
[----:B------:R0:W-:Y:S01]  /*3940*/  STG.E.U8 desc[UR36][R16.64], R3 ;  /* 0x0000000310007986 */ /* 0x0001e2000c101124 */
[----:B------:R-:W-:Y:S05]  /*3950*/  BRA `(.L_x_36963) ;  /* 0x0000000400fc7947 */ /* 0x000fea0003800000 */
.L_x_36974:
        /* <DEDUP_REMOVED lines=13> */
.L_x_36978:
[----:B------:R-:W-:Y:S01]  /*3a30*/  IMAD.MOV.U32 R0, RZ, RZ, 0x7f ;  /* 0x0000007fff007424 */ /* 0x000fe200078e00ff */
[----:B------:R-:W-:-:S04]  /*3a40*/  ISETP.GT.U32.AND P0, PT, R2, 0x7f800000, PT ;  /* 0x7f8000000200780c */ /* 0x000fc80003f04070 */
[----:B------:R-:W-:-:S09]  /*3a50*/  SEL R0, R0, 0x7c, P0 ;  /* 0x0000007c00007807 */ /* 0x000fd20000000000 */
.L_x_36979:
[----:B------:R-:W-:Y:S05]  /*3a60*/  BSYNC B0 ;  /* 0x0000000000007941 */ /* 0x000fea0003800000 */
.L_x_36977:
[----:B------:R-:W-:-:S04]  /*3a70*/  LOP3.LUT R2, R3, 0x80000000, RZ, 0xc0, !PT ;  /* 0x8000000003027812 */ /* 0x000fc800078ec0ff */
[----:B------:R-:W-:-:S04]  /*3a80*/  SHF.R.U32.HI R3, RZ, 0x18, R2 ;  /* 0x00000018ff037819 */ /* 0x000fc80000011602 */
[----:B------:R-:W-:-:S05]  /*3a90*/  LOP3.LUT R3, R0, R3, RZ, 0xfc, !PT ;  /* 0x0000000300037212 */ /* 0x000fca00078efcff */
[----:B------:R0:W-:Y:S01]  /*3aa0*/  STG.E.U8 desc[UR36][R16.64], R3 ;  /* 0x0000000310007986 */ /* 0x0001e2000c101124 */
[----:B------:R-:W-:Y:S05]  /*3ab0*/  BRA `(.L_x_36963) ;  /* 0x0000000400a47947 */ /* 0x000fea0003800000 */
.L_x_36973:
[----:B------:R-:W-:-:S04]  /*3ac0*/  I2FP.F32.S32 R0, R2 ;  /* 0x0000000200007245 */ /* 0x000fc80000201400 */
[----:B------:R-:W-:-:S05]  /*3ad0*/  F2FP.BF16.F32.PACK_AB R0, RZ, R0 ;  /* 0x00000000ff00723e */ /* 0x000fca00000010ff */
[----:B------:R0:W-:Y:S01]  /*3ae0*/  STG.E.U16 desc[UR36][R16.64], R0 ;  /* 0x0000000010007986 */ /* 0x0001e2000c101524 */
[----:B------:R-:W-:Y:S05]  /*3af0*/  BRA `(.L_x_36963) ;  /* 0x0000000400947947 */ /* 0x000fea0003800000 */
.L_x_36970:
        /* <DEDUP_REMOVED lines=10> */
.L_x_36982:
        /* <DEDUP_REMOVED lines=17> */
.L_x_36985:
[----:B------:R-:W-:-:S04]  /*3cb0*/  LOP3.LUT R2, R3, 0x80000000, RZ, 0xc0, !PT ;  /* 0x8000000003027812 */ /* 0x000fc800078ec0ff */
[----:B------:R-:W-:-:S04]  /*3cc0*/  SHF.R.U32.HI R3, RZ, 0x18, R2 ;  /* 0x00000018ff037819 */ /* 0x000fc80000011602 */
[----:B------:R-:W-:-:S04]  /*3cd0*/  LOP3.LUT R0, R0, R3, RZ, 0xfc, !PT ;  /* 0x0000000300007212 */ /* 0x000fc800078efcff */
[----:B------:R-:W-:-:S07]  /*3ce0*/  PRMT R8, R0, 0x7610, R8 ;  /* 0x0000761000087816 */ /* 0x000fce0000000008 */
.L_x_36984:
[----:B------:R-:W-:Y:S05]  /*3cf0*/  BSYNC B0 ;  /* 0x0000000000007941 */ /* 0x000fea0003800000 */
.L_x_36983:
[----:B------:R0:W-:Y:S01]  /*3d00*/  STG.E.U8 desc[UR36][R16.64], R8 ;  /* 0x0000000810007986 */ /* 0x0001e2000c101124 */
[----:B------:R-:W-:Y:S05]  /*3d10*/  BRA `(.L_x_36963) ;  /* 0x00000004000c7947 */ /* 0x000fea0003800000 */
.L_x_36981:
        /* <DEDUP_REMOVED lines=17> */
.L_x_36988:
[----:B------:R-:W-:-:S04]  /*3e30*/  LOP3.LUT R2, R3, 0x80000000, RZ, 0xc0, !PT ;  /* 0x8000000003027812 */ /* 0x000fc800078ec0ff */
[----:B------:R-:W-:-:S04]  /*3e40*/  SHF.R.U32.HI R3, RZ, 0x18, R2 ;  /* 0x00000018ff037819 */ /* 0x000fc80000011602 */
[----:B------:R-:W-:-:S04]  /*3e50*/  LOP3.LUT R0, R0, R3, RZ, 0xfc, !PT ;  /* 0x0000000300007212 */ /* 0x000fc800078efcff */
[----:B------:R-:W-:-:S07]  /*3e60*/  PRMT R8, R0, 0x7610, R8 ;  /* 0x0000761000087816 */ /* 0x000fce0000000008 */
.L_x_36987:
[----:B------:R-:W-:Y:S05]  /*3e70*/  BSYNC B0 ;  /* 0x0000000000007941 */ /* 0x000fea0003800000 */
.L_x_36986:
[----:B------:R0:W-:Y:S01]  /*3e80*/  STG.E.U8 desc[UR36][R16.64], R8 ;  /* 0x0000000810007986 */ /* 0x0001e2000c101124 */
[----:B------:R-:W-:Y:S05]  /*3e90*/  BRA `(.L_x_36963) ;  /* 0x0000000000ac7947 */ /* 0x000fea0003800000 */
.L_x_36980:
        /* <DEDUP_REMOVED lines=22> */
.L_x_36962:
        /* <DEDUP_REMOVED lines=16> */
.L_x_36991:
[----:B------:R-:W-:Y:S05]  /*4100*/  BRA `(.L_x_36963) ;  /* 0x0000000000107947 */ /* 0x000fea0003800000 */
.L_x_36990:
[----:B------:R-:W-:-:S05]  /*4110*/  SHF.R.S32.HI R3, RZ, 0x1f, R2 ;  /* 0x0000001fff037819 */ /* 0x000fca0000011402 */
[----:B------:R0:W-:Y:S01]  /*4120*/  STG.E.64 desc[UR36][R16.64], R2 ;  /* 0x0000000210007986 */ /* 0x0001e2000c101b24 */
[----:B------:R-:W-:Y:S05]  /*4130*/  BRA `(.L_x_36963) ;  /* 0x0000000000047947 */ /* 0x000fea0003800000 */
.L_x_36989:
[----:B------:R0:W-:Y:S02]  /*4140*/  STG.E desc[UR36][R16.64], R2 ;  /* 0x0000000210007986 */ /* 0x0001e4000c101924 */
.L_x_36963:
[----:B------:R-:W-:-:S04]  /*4150*/  IMAD R18, R18, 0x200, R23 ;  /* 0x0000020012127824 */ /* 0x000fc800078e0217 */
[----:B------:R-:W-:-:S07]  /*4160*/  VIADD R19, R18, 0x80 ;  /* 0x0000008012137836 */ /* 0x000fce0000000000 */
.L_x_36890:
[----:B------:R-:W-:Y:S05]  /*4170*/  BSYNC B6 ;  /* 0x0000000000067941 */ /* 0x000fea0003800000 */
.L_x_36889:
        /* <DEDUP_REMOVED lines=358> */
.L_x_36994:
        /* <DEDUP_REMOVED lines=20> */
.L_x_36998:
[----:B------:R0:W5:Y:S01]  /*5920*/  LDG.E.U8 R22, desc[UR36][R2.64] ;  /* 0x0000002402167981 */ /* 0x000162000c1e1100 */
[----:B------:R-:W-:Y:S05]  /*5930*/  BRA `(.L_x_37000) ;  /* 0x0000000c00347947 */ /* 0x000fea0003800000 */
.L_x_36997:
        /* <DEDUP_REMOVED lines=8> */
.L_x_37002:
[----:B------:R0:W5:Y:S01]  /*59c0*/  LDG.E R22, desc[UR36][R2.64] ;  /* 0x0000002402167981 */ /* 0x000162000c1e1900 */
[----:B------:R-:W-:Y:S05]  /*59d0*/  BRA `(.L_x_37000) ;  /* 0x0000000c000c7947 */ /* 0x000fea0003800000 */
.L_x_37001:
[----:B------:R0:W5:Y:S01]  /*59e0*/  LDG.E.S16 R22, desc[UR36][R2.64] ;  /* 0x0000002402167981 */ /* 0x000162000c1e1700 */
[----:B------:R-:W-:Y:S05]  /*59f0*/  BRA `(.L_x_37000) ;  /* 0x0000000c00047947 */ /* 0x000fea0003800000 */
.L_x_36996:
        /* <DEDUP_REMOVED lines=9> */
.L_x_37004:
[----:B------:R-:W2:Y:S02]  /*5a90*/  LDG.E.U16 R2, desc[UR36][R2.64] ;  /* 0x0000002402027981 */ /* 0x000ea4000c1e1500 */
[----:B--2---:R-:W-:-:S06]  /*5aa0*/  HADD2.F32 R22, -RZ, R2.H0_H0 ;  /* 0x20000002ff167230 */ /* 0x004fcc0000004100 */
[----:B------:R-:W0:Y:S01]  /*5ab0*/  F2I.FTZ.TRUNC.NTZ R22, R22 ;  /* 0x0000001600167305 */ /* 0x000e22000021f100 */
[----:B------:R-:W-:Y:S05]  /*5ac0*/  BRA `(.L_x_37000) ;  /* 0x0000000800d07947 */ /* 0x000fea0003800000 */
.L_x_37003:
        /* <DEDUP_REMOVED lines=9> */
.L_x_37006:
[----:B------:R-:W2:Y:S02]  /*5b60*/  LDG.E.U16 R2, desc[UR36][R2.64] ;  /* 0x0000002402027981 */ /* 0x000ea4000c1e1500 */
[----:B--2---:R-:W-:-:S06]  /*5b70*/  HADD2.F32 R22, -RZ, R2.H0_H0 ;  /* 0x20000002ff167230 */ /* 0x004fcc0000004100 */
[----:B------:R-:W0:Y:S01]  /*5b80*/  F2I.FTZ.TRUNC.NTZ R22, R22 ;  /* 0x0000001600167305 */ /* 0x000e22000021f100 */
[----:B------:R-:W-:Y:S05]  /*5b90*/  BRA `(.L_x_37000) ;  /* 0x00000008009c7947 */ /* 0x000fea0003800000 */
.L_x_37005:
[----:B------:R-:W2:Y:S02]  /*5ba0*/  LDG.E.64 R22, desc[UR36][R2.64] ;  /* 0x0000002402167981 */ /* 0x000ea4000c1e1b00 */
[----:B--2---:R0:W1:Y:S01]  /*5bb0*/  F2I.F64.TRUNC R22, R22 ;  /* 0x0000001600167311 */ /* 0x004062000030d100 */
[----:B------:R-:W-:Y:S05]  /*5bc0*/  BRA `(.L_x_37000) ;  /* 0x0000000800907947 */ /* 0x000fea0003800000 */
.L_x_36995:
        /* <DEDUP_REMOVED lines=12> */
.L_x_37009:
[----:B------:R-:W2:Y:S02]  /*5c90*/  LDG.E.64 R2, desc[UR36][R2.64] ;  /* 0x0000002402027981 */ /* 0x000ea4000c1e1b00 */
[----:B--2---:R0:W1:Y:S01]  /*5ca0*/  F2I.F64.TRUNC R22, R2 ;  /* 0x0000000200167311 */ /* 0x004062000030d100 */
[----:B------:R-:W-:Y:S05]  /*5cb0*/  BRA `(.L_x_37000) ;  /* 0x0000000800547947 */ /* 0x000fea0003800000 */
.L_x_37008:
        /* <DEDUP_REMOVED lines=27> */
.L_x_37011:
        /* <DEDUP_REMOVED lines=14> */
.L_x_37010:
[----:B------:R-:W2:Y:S02]  /*5f50*/  LDG.E.U16 R22, desc[UR36][R2.64] ;  /* 0x0000002402167981 */ /* 0x000ea4000c1e1500 */
[----:B--2---:R-:W-:-:S06]  /*5f60*/  IMAD.U32 R22, R22, 0x10000, RZ ;  /* 0x0001000016167824 */ /* 0x004fcc00078e00ff */
[----:B------:R-:W0:Y:S01]  /*5f70*/  F2I.FTZ.TRUNC.NTZ R22, R22 ;  /* 0x0000001600167305 */ /* 0x000e22000021f100 */
[----:B------:R-:W-:Y:S05]  /*5f80*/  BRA `(.L_x_37000) ;  /* 0x0000000400a07947 */ /* 0x000fea0003800000 */
.L_x_37007:
        /* <DEDUP_REMOVED lines=10> */
.L_x_37014:
        /* <DEDUP_REMOVED lines=21> */
.L_x_37018:
[----:B------:R-:W-:Y:S05]  /*6180*/  BSYNC B1 ;  /* 0x0000000000017941 */ /* 0x000fea0003800000 */
.L_x_37017:
[----:B------:R-:W-:Y:S01]  /*6190*/  IMAD.SHL.U32 R2, R2, 0x100000, RZ ;  /* 0x0010000002027824 */ /* 0x000fe200078e00ff */
[----:B------:R-:W-:-:S04]  /*61a0*/  LEA R3, R0, 0x3b800000, 0x17 ;  /* 0x3b80000000037811 */ /* 0x000fc800078eb8ff */
[----:B------:R-:W-:-:S07]  /*61b0*/  LOP3.LUT R22, R3, R2, R22, 0xfe, !PT ;  /* 0x0000000203167212 */ /* 0x000fce00078efe16 */
.L_x_37016:
[----:B------:R-:W-:Y:S05]  /*61c0*/  BSYNC B0 ;  /* 0x0000000000007941 */ /* 0x000fea0003800000 */
.L_x_37015:
[----:B------:R-:W0:Y:S01]  /*61d0*/  F2I.FTZ.TRUNC.NTZ R22, R22 ;  /* 0x0000001600167305 */ /* 0x000e22000021f100 */
[----:B------:R-:W-:Y:S05]  /*61e0*/  BRA `(.L_x_37000) ;  /* 0x0000000400087947 */ /* 0x000fea0003800000 */
.L_x_37013:
        /* <DEDUP_REMOVED lines=21> */
.L_x_37022:
[----:B------:R-:W-:Y:S05]  /*6340*/  BSYNC B1 ;  /* 0x0000000000017941 */ /* 0x000fea0003800000 */
.L_x_37021:
[----:B------:R-:W-:Y:S01]  /*6350*/  IMAD.SHL.U32 R2, R2, 0x200000, RZ ;  /* 0x0020000002027824 */ /* 0x000fe200078e00ff */
[----:B------:R-:W-:-:S04]  /*6360*/  LEA R3, R0, 0x37800000, 0x17 ;  /* 0x3780000000037811 */ /* 0x000fc800078eb8ff */
[----:B------:R-:W-:-:S07]  /*6370*/  LOP3.LUT R22, R3, R2, R22, 0xfe, !PT ;  /* 0x0000000203167212 */ /* 0x000fce00078efe16 */
.L_x_37020:
[----:B------:R-:W-:Y:S05]  /*6380*/  BSYNC B0 ;  /* 0x0000000000007941 */ /* 0x000fea0003800000 */
.L_x_37019:
[----:B------:R-:W0:Y:S01]  /*6390*/  F2I.FTZ.TRUNC.NTZ R22, R22 ;  /* 0x0000001600167305 */ /* 0x000e22000021f100 */
[----:B------:R-:W-:Y:S05]  /*63a0*/  BRA `(.L_x_37000) ;  /* 0x0000000000987947 */ /* 0x000fea0003800000 */
.L_x_37012:
        /* <DEDUP_REMOVED lines=14> */
.L_x_37026:
[----:B------:R-:W-:Y:S05]  /*6490*/  BSYNC B0 ;  /* 0x0000000000007941 */ /* 0x000fea0003800000 */
.L_x_37025:
[----:B------:R-:W0:Y:S01]  /*64a0*/  F2I.FTZ.TRUNC.NTZ R22, R22 ;  /* 0x0000001600167305 */ /* 0x000e22000021f100 */
[----:B------:R-:W-:Y:S05]  /*64b0*/  BRA `(.L_x_37000) ;  /* 0x0000000000547947 */ /* 0x000fea0003800000 */
.L_x_36999:
        /* <DEDUP_REMOVED lines=17> */
.L_x_37027:
[----:B------:R-:W-:Y:S05]  /*65d0*/  BRA `(.L_x_37000) ;  /* 0x00000000000c7947 */ /* 0x000fea0003800000 */
.L_x_37024:
[----:B------:R0:W5:Y:S01]  /*65e0*/  LDG.E R22, desc[UR36][R2.64] ;  /* 0x0000002402167981 */ /* 0x000162000c1e1900 */
[----:B------:R-:W-:Y:S05]  /*65f0*/  BRA `(.L_x_37000) ;  /* 0x0000000000047947 */ /* 0x000fea0003800000 */
.L_x_37023:
[----:B------:R0:W5:Y:S02]  /*6600*/  LDG.E R22, desc[UR36][R2.64] ;  /* 0x0000002402167981 */ /* 0x000164000c1e1900 */
.L_x_37000:
        /* <DEDUP_REMOVED lines=17> */
.L_x_37031:
[----:B------:R0:W5:Y:S01]  /*6720*/  LDG.E.U8 R23, desc[UR36][R2.64] ;  /* 0x0000002402177981 */ /* 0x000162000c1e1100 */
[----:B------:R-:W-:Y:S05]  /*6730*/  BRA `(.L_x_37033) ;  /* 0x0000000c00347947 */ /* 0x000fea0003800000 */
.L_x_37030:
        /* <DEDUP_REMOVED lines=8> */
.L_x_37035:
[----:B------:R0:W5:Y:S01]  /*67c0*/  LDG.E R23, desc[UR36][R2.64] ;  /* 0x0000002402177981 */ /* 0x000162000c1e1900 */
[----:B------:R-:W-:Y:S05]  /*67d0*/  BRA `(.L_x_37033) ;  /* 0x0000000c000c7947 */ /* 0x000fea0003800000 */
.L_x_37034:
[----:B------:R0:W5:Y:S01]  /*67e0*/  LDG.E.S16 R23, desc[UR36][R2.64] ;  /* 0x0000002402177981 */ /* 0x000162000c1e1700 */
[----:B------:R-:W-:Y:S05]  /*67f0*/  BRA `(.L_x_37033) ;  /* 0x0000000c00047947 */ /* 0x000fea0003800000 */
.L_x_37029:
        /* <DEDUP_REMOVED lines=9> */
.L_x_37037:
[----:B------:R-:W2:Y:S02]  /*6890*/  LDG.E.U16 R2, desc[UR36][R2.64] ;  /* 0x0000002402027981 */ /* 0x000ea4000c1e1500 */
[----:B--2---:R-:W-:-:S06]  /*68a0*/  HADD2.F32 R23, -RZ, R2.H0_H0 ;  /* 0x20000002ff177230 */ /* 0x004fcc0000004100 */
[----:B------:R-:W0:Y:S01]  /*68b0*/  F2I.FTZ.TRUNC.NTZ R23, R23 ;  /* 0x0000001700177305 */ /* 0x000e22000021f100 */
[----:B------:R-:W-:Y:S05]  /*68c0*/  BRA `(.L_x_37033) ;  /* 0x0000000800d07947 */ /* 0x000fea0003800000 */
.L_x_37036:
        /* <DEDUP_REMOVED lines=9> */
.L_x_37039:
[----:B------:R-:W2:Y:S02]  /*6960*/  LDG.E.U16 R2, desc[UR36][R2.64] ;  /* 0x0000002402027981 */ /* 0x000ea4000c1e1500 */
[----:B--2---:R-:W-:-:S06]  /*6970*/  HADD2.F32 R23, -RZ, R2.H0_H0 ;  /* 0x20000002ff177230 */ /* 0x004fcc0000004100 */
[----:B------:R-:W0:Y:S01]  /*6980*/  F2I.FTZ.TRUNC.NTZ R23, R23 ;  /* 0x0000001700177305 */ /* 0x000e22000021f100 */
[----:B------:R-:W-:Y:S05]  /*6990*/  BRA `(.L_x_37033) ;  /* 0x00000008009c7947 */ /* 0x000fea0003800000 */
.L_x_37038:
[----:B------:R-:W2:Y:S02]  /*69a0*/  LDG.E.64 R2, desc[UR36][R2.64] ;  /* 0x0000002402027981 */ /* 0x000ea4000c1e1b00 */
[----:B--2---:R0:W2:Y:S01]  /*69b0*/  F2I.F64.TRUNC R23, R2 ;  /* 0x0000000200177311 */ /* 0x0040a2000030d100 */
[----:B------:R-:W-:Y:S05]  /*69c0*/  BRA `(.L_x_37033) ;  /* 0x0000000800907947 */ /* 0x000fea0003800000 */
.L_x_37028:
        /* <DEDUP_REMOVED lines=12> */
.L_x_37042:
[----:B------:R-:W2:Y:S02]  /*6a90*/  LDG.E.64 R2, desc[UR36][R2.64] ;  /* 0x0000002402027981 */ /* 0x000ea4000c1e1b00 */
[----:B--2---:R0:W2:Y:S01]  /*6aa0*/  F2I.F64.TRUNC R23, R2 ;  /* 0x0000000200177311 */ /* 0x0040a2000030d100 */
[----:B------:R-:W-:Y:S05]  /*6ab0*/  BRA `(.L_x_37033) ;  /* 0x0000000800547947 */ /* 0x000fea0003800000 */
.L_x_37041:
        /* <DEDUP_REMOVED lines=27> */
.L_x_37044:
        /* <DEDUP_REMOVED lines=14> */
.L_x_37043:
[----:B------:R-:W2:Y:S02]  /*6d50*/  LDG.E.U16 R23, desc[UR36][R2.64] ;  /* 0x0000002402177981 */ /* 0x000ea4000c1e1500 */
[----:B--2---:R-:W-:-:S06]  /*6d60*/  IMAD.U32 R23, R23, 0x10000, RZ ;  /* 0x0001000017177824 */ /* 0x004fcc00078e00ff */
[----:B------:R-:W0:Y:S01]  /*6d70*/  F2I.FTZ.TRUNC.NTZ R23, R23 ;  /* 0x0000001700177305 */ /* 0x000e22000021f100 */
[----:B------:R-:W-:Y:S05]  /*6d80*/  BRA `(.L_x_37033) ;  /* 0x0000000400a07947 */ /* 0x000fea0003800000 */
.L_x_37040:
        /* <DEDUP_REMOVED lines=10> */
.L_x_37047:
        /* <DEDUP_REMOVED lines=21> */
.L_x_37051:
[----:B------:R-:W-:Y:S05]  /*6f80*/  BSYNC B1 ;  /* 0x0000000000017941 */ /* 0x000fea0003800000 */
.L_x_37050:
[----:B------:R-:W-:Y:S01]  /*6f90*/  IMAD.SHL.U32 R2, R2, 0x100000, RZ ;  /* 0x0010000002027824 */ /* 0x000fe200078e00ff */
[----:B------:R-:W-:-:S04]  /*6fa0*/  LEA R0, R0, 0x3b800000, 0x17 ;  /* 0x3b80000000007811 */ /* 0x000fc800078eb8ff */
[----:B------:R-:W-:-:S07]  /*6fb0*/  LOP3.LUT R23, R0, R2, R23, 0xfe, !PT ;  /* 0x0000000200177212 */ /* 0x000fce00078efe17 */
.L_x_37049:
[----:B------:R-:W-:Y:S05]  /*6fc0*/  BSYNC B0 ;  /* 0x0000000000007941 */ /* 0x000fea0003800000 */
.L_x_37048:
[----:B------:R-:W0:Y:S01]  /*6fd0*/  F2I.FTZ.TRUNC.NTZ R23, R23 ;  /* 0x0000001700177305 */ /* 0x000e22000021f100 */
[----:B------:R-:W-:Y:S05]  /*6fe0*/  BRA `(.L_x_37033) ;  /* 0x0000000400087947 */ /* 0x000fea0003800000 */
.L_x_37046:
        /* <DEDUP_REMOVED lines=21> */
.L_x_37055:
[----:B------:R-:W-:Y:S05]  /*7140*/  BSYNC B1 ;  /* 0x0000000000017941 */ /* 0x000fea0003800000 */
.L_x_37054:
[----:B------:R-:W-:Y:S01]  /*7150*/  IMAD.SHL.U32 R2, R2, 0x200000, RZ ;  /* 0x0020000002027824 */ /* 0x000fe200078e00ff */
[----:B------:R-:W-:-:S04]  /*7160*/  LEA R0, R0, 0x37800000, 0x17 ;  /* 0x3780000000007811 */ /* 0x000fc800078eb8ff */
[----:B------:R-:W-:-:S07]  /*7170*/  LOP3.LUT R23, R0, R2, R23, 0xfe, !PT ;  /* 0x0000000200177212 */ /* 0x000fce00078efe17 */
.L_x_37053:
[----:B------:R-:W-:Y:S05]  /*7180*/  BSYNC B0 ;  /* 0x0000000000007941 */ /* 0x000fea0003800000 */
.L_x_37052:
[----:B------:R-:W0:Y:S01]  /*7190*/  F2I.FTZ.TRUNC.NTZ R23, R23 ;  /* 0x0000001700177305 */ /* 0x000e22000021f100 */
[----:B------:R-:W-:Y:S05]  /*71a0*/  BRA `(.L_x_37033) ;  /* 0x0000000000987947 */ /* 0x000fea0003800000 */
.L_x_37045:
        /* <DEDUP_REMOVED lines=14> */
.L_x_37059:
[----:B------:R-:W-:Y:S05]  /*7290*/  BSYNC B0 ;  /* 0x0000000000007941 */ /* 0x000fea0003800000 */
.L_x_37058:
[----:B------:R-:W0:Y:S01]  /*72a0*/  F2I.FTZ.TRUNC.NTZ R23, R23 ;  /* 0x0000001700177305 */ /* 0x000e22000021f100 */
[----:B------:R-:W-:Y:S05]  /*72b0*/  BRA `(.L_x_37033) ;  /* 0x0000000000547947 */ /* 0x000fea0003800000 */
.L_x_37032:
        /* <DEDUP_REMOVED lines=17> */
.L_x_37060:
[----:B------:R-:W-:Y:S05]  /*73d0*/  BRA `(.L_x_37033) ;  /* 0x00000000000c7947 */ /* 0x000fea0003800000 */
.L_x_37057:
[----:B------:R0:W5:Y:S01]  /*73e0*/  LDG.E R23, desc[UR36][R2.64] ;  /* 0x0000002402177981 */ /* 0x000162000c1e1900 */
[----:B------:R-:W-:Y:S05]  /*73f0*/  BRA `(.L_x_37033) ;  /* 0x0000000000047947 */ /* 0x000fea0003800000 */
.L_x_37056:
[----:B------:R0:W5:Y:S02]  /*7400*/  LDG.E R23, desc[UR36][R2.64] ;  /* 0x0000002402177981 */ /* 0x000164000c1e1900 */
.L_x_37033:
[----:B0-2---:R-:W0:Y:S01]  /*7410*/  LDC.U8 R3, c[0x0][0x491] ;  /* 0x00012440ff037b82 */ /* 0x005e220000000000 */
[----:B-1-3-5:R-:W-:Y:S02]  /*7420*/  VIMNMX R2, R23, R22, !PT ;  /* 0x0000001617027248 */ /* 0x02afe40007fe0100 */
        /* <DEDUP_REMOVED lines=13> */
.L_x_37064:
[----:B------:R0:W-:Y:S01]  /*7500*/  STG.E.U8 desc[UR36][R16.64], R2 ;  /* 0x0000000210007986 */ /* 0x0001e2000c101124 */
[----:B------:R-:W-:Y:S05]  /*7510*/  BRA `(.L_x_37066) ;  /* 0x0000000c00507947 */ /* 0x000fea0003800000 */
.L_x_37063:
        /* <DEDUP_REMOVED lines=9> */
.L_x_37068:
[----:B------:R3:W-:Y:S01]  /*75b0*/  STG.E desc[UR36][R16.64], R2 ;  /* 0x0000000210007986 */ /* 0x0007e2000c101924 */
[----:B------:R-:W-:Y:S05]  /*75c0*/  BRA `(.L_x_37066) ;  /* 0x0000000c00247947 */ /* 0x000fea0003800000 */
.L_x_37067:
[----:B------:R2:W-:Y:S01]  /*75d0*/  STG.E.U16 desc[UR36][R16.64], R2 ;  /* 0x0000000210007986 */ /* 0x0005e2000c101524 */
[----:B------:R-:W-:Y:S05]  /*75e0*/  BRA `(.L_x_37066) ;  /* 0x0000000c001c7947 */ /* 0x000fea0003800000 */
.L_x_37062:
        /* <DEDUP_REMOVED lines=9> */
.L_x_37070:
[----:B------:R-:W-:-:S04]  /*7680*/  I2FP.F32.S32 R0, R2 ;  /* 0x0000000200007245 */ /* 0x000fc80000201400 */
[----:B------:R-:W-:-:S05]  /*7690*/  F2FP.F16.F32.PACK_AB R0, RZ, R0 ;  /* 0x00000000ff00723e */ /* 0x000fca00000000ff */
[----:B------:R0:W-:Y:S01]  /*76a0*/  STG.E.U16 desc[UR36][R16.64], R0 ;  /* 0x0000000010007986 */ /* 0x0001e2000c101524 */
[----:B------:R-:W-:Y:S05]  /*76b0*/  BRA `(.L_x_37066) ;  /* 0x0000000800e87947 */ /* 0x000fea0003800000 */
.L_x_37069:
        /* <DEDUP_REMOVED lines=10> */
.L_x_37072:
[----:B------:R-:W-:-:S04]  /*7760*/  I2FP.F32.S32 R2, R2 ;  /* 0x0000000200027245 */ /* 0x000fc80000201400 */
[----:B------:R-:W-:-:S04]  /*7770*/  F2FP.F16.F32.PACK_AB R3, RZ, R2 ;  /* 0x00000002ff03723e */ /* 0x000fc800000000ff */
[----:B------:R-:W-:-:S05]  /*7780*/  PRMT R3, R3, 0x5410, RZ ;  /* 0x0000541003037816 */ /* 0x000fca00000000ff */
[----:B------:R0:W-:Y:S01]  /*7790*/  STG.E desc[UR36][R16.64], R3 ;  /* 0x0000000310007986 */ /* 0x0001e2000c101924 */
[----:B------:R-:W-:Y:S05]  /*77a0*/  BRA `(.L_x_37066) ;  /* 0x0000000800ac7947 */ /* 0x000fea0003800000 */
.L_x_37071:
[----:B------:R-:W0:Y:S02]  /*77b0*/  I2F.F64 R2, R2 ;  /* 0x0000000200027312 */ /* 0x000e240000201c00 */
[----:B0-----:R0:W-:Y:S01]  /*77c0*/  STG.E.64 desc[UR36][R16.64], R2 ;  /* 0x0000000210007986 */ /* 0x0011e2000c101b24 */
[----:B------:R-:W-:Y:S05]  /*77d0*/  BRA `(.L_x_37066) ;  /* 0x0000000800a07947 */ /* 0x000fea0003800000 */
.L_x_37061:
        /* <DEDUP_REMOVED lines=12> */
.L_x_37075:
[----:B----4-:R-:W0:Y:S01]  /*78a0*/  I2F.F64 R4, R2 ;  /* 0x0000000200047312 */ /* 0x010e220000201c00 */
[----:B------:R-:W-:-:S05]  /*78b0*/  CS2R R6, SRZ ;  /* 0x0000000000067805 */ /* 0x000fca000001ff00 */
[----:B0-----:R0:W-:Y:S01]  /*78c0*/  STG.E.128 desc[UR36][R16.64], R4 ;  /* 0x0000000410007986 */ /* 0x0011e2000c101d24 */
[----:B------:R-:W-:Y:S05]  /*78d0*/  BRA `(.L_x_37066) ;  /* 0x0000000800607947 */ /* 0x000fea0003800000 */
.L_x_37074:
        /* <DEDUP_REMOVED lines=21> */
.L_x_37079:
[----:B------:R-:W-:Y:S05]  /*7a30*/  BSYNC B0 ;  /* 0x0000000000007941 */ /* 0x000fea0003800000 */
.L_x_37078:
[----:B------:R-:W-:-:S05]  /*7a40*/  LOP3.LUT R3, R0, R3, RZ, 0xfc, !PT ;  /* 0x0000000300037212 */ /* 0x000fca00078efcff */
[----:B------:R0:W-:Y:S01]  /*7a50*/  STG.E.U8 desc[UR36][R16.64], R3 ;  /* 0x0000000310007986 */ /* 0x0001e2000c101124 */
[----:B------:R-:W-:Y:S05]  /*7a60*/  BRA `(.L_x_37066) ;  /* 0x0000000400fc7947 */ /* 0x000fea0003800000 */
.L_x_37077:
        /* <DEDUP_REMOVED lines=13> */
.L_x_37081:
[----:B------:R-:W-:Y:S01]  /*7b40*/  IMAD.MOV.U32 R0, RZ, RZ, 0x7f ;  /* 0x0000007fff007424 */ /* 0x000fe200078e00ff */
[----:B------:R-:W-:-:S04]  /*7b50*/  ISETP.GT.U32.AND P0, PT, R2, 0x7f800000, PT ;  /* 0x7f8000000200780c */ /* 0x000fc80003f04070 */
[----:B------:R-:W-:-:S09]  /*7b60*/  SEL R0, R0, 0x7c, P0 ;  /* 0x0000007c00007807 */ /* 0x000fd20000000000 */
.L_x_37082:
[----:B------:R-:W-:Y:S05]  /*7b70*/  BSYNC B0 ;  /* 0x0000000000007941 */ /* 0x000fea0003800000 */
.L_x_37080:
[----:B------:R-:W-:-:S04]  /*7b80*/  LOP3.LUT R2, R3, 0x80000000, RZ, 0xc0, !PT ;  /* 0x8000000003027812 */ /* 0x000fc800078ec0ff */
[----:B------:R-:W-:-:S04]  /*7b90*/  SHF.R.U32.HI R3, RZ, 0x18, R2 ;  /* 0x00000018ff037819 */ /* 0x000fc80000011602 */
[----:B------:R-:W-:-:S05]  /*7ba0*/  LOP3.LUT R3, R0, R3, RZ, 0xfc, !PT ;  /* 0x0000000300037212 */ /* 0x000fca00078efcff */
[----:B------:R0:W-:Y:S01]  /*7bb0*/  STG.E.U8 desc[UR36][R16.64], R3 ;  /* 0x0000000310007986 */ /* 0x0001e2000c101124 */
[----:B------:R-:W-:Y:S05]  /*7bc0*/  BRA `(.L_x_37066) ;  /* 0x0000000400a47947 */ /* 0x000fea0003800000 */
.L_x_37076:
[----:B------:R-:W-:-:S04]  /*7bd0*/  I2FP.F32.S32 R0, R2 ;  /* 0x0000000200007245 */ /* 0x000fc80000201400 */
[----:B------:R-:W-:-:S05]  /*7be0*/  F2FP.BF16.F32.PACK_AB R0, RZ, R0 ;  /* 0x00000000ff00723e */ /* 0x000fca00000010ff */
[----:B------:R0:W-:Y:S01]  /*7bf0*/  STG.E.U16 desc[UR36][R16.64], R0 ;  /* 0x0000000010007986 */ /* 0x0001e2000c101524 */
[----:B------:R-:W-:Y:S05]  /*7c00*/  BRA `(.L_x_37066) ;  /* 0x0000000400947947 */ /* 0x000fea0003800000 */
.L_x_37073:
        /* <DEDUP_REMOVED lines=10> */
.L_x_37085:
        /* <DEDUP_REMOVED lines=17> */
.L_x_37088:
[----:B------:R-:W-:-:S04]  /*7dc0*/  LOP3.LUT R2, R3, 0x80000000, RZ, 0xc0, !PT ;  /* 0x8000000003027812 */ /* 0x000fc800078ec0ff */
[----:B------:R-:W-:-:S04]  /*7dd0*/  SHF.R.U32.HI R3, RZ, 0x18, R2 ;  /* 0x00000018ff037819 */ /* 0x000fc80000011602 */
[----:B------:R-:W-:-:S04]  /*7de0*/  LOP3.LUT R0, R0, R3, RZ, 0xfc, !PT ;  /* 0x0000000300007212 */ /* 0x000fc800078efcff */
[----:B------:R-:W-:-:S07]  /*7df0*/  PRMT R8, R0, 0x7610, R8 ;  /* 0x0000761000087816 */ /* 0x000fce0000000008 */
.L_x_37087:
[----:B------:R-:W-:Y:S05]  /*7e00*/  BSYNC B0 ;  /* 0x0000000000007941 */ /* 0x000fea0003800000 */
.L_x_37086:
[----:B------:R0:W-:Y:S01]  /*7e10*/  STG.E.U8 desc[UR36][R16.64], R8 ;  /* 0x0000000810007986 */ /* 0x0001e2000c101124 */
[----:B------:R-:W-:Y:S05]  /*7e20*/  BRA `(.L_x_37066) ;  /* 0x00000004000c7947 */ /* 0x000fea0003800000 */
.L_x_37084:
        /* <DEDUP_REMOVED lines=17> */
.L_x_37091:
[----:B------:R-:W-:-:S04]  /*7f40*/  LOP3.LUT R2, R3, 0x80000000, RZ, 0xc0, !PT ;  /* 0x8000000003027812 */ /* 0x000fc800078ec0ff */
[----:B------:R-:W-:-:S04]  /*7f50*/  SHF.R.U32.HI R3, RZ, 0x18, R2 ;  /* 0x00000018ff037819 */ /* 0x000fc80000011602 */
[----:B------:R-:W-:-:S04]  /*7f60*/  LOP3.LUT R0, R0, R3, RZ, 0xfc, !PT ;  /* 0x0000000300007212 */ /* 0x000fc800078efcff */
[----:B------:R-:W-:-:S07]  /*7f70*/  PRMT R8, R0, 0x7610, R8 ;  /* 0x0000761000087816 */ /* 0x000fce0000000008 */
.L_x_37090:
[----:B------:R-:W-:Y:S05]  /*7f80*/  BSYNC B0 ;  /* 0x0000000000007941 */ /* 0x000fea0003800000 */
.L_x_37089:
[----:B------:R0:W-:Y:S01]  /*7f90*/  STG.E.U8 desc[UR36][R16.64], R8 ;  /* 0x0000000810007986 */ /* 0x0001e2000c101124 */
[----:B------:R-:W-:Y:S05]  /*7fa0*/  BRA `(.L_x_37066) ;  /* 0x0000000000ac7947 */ /* 0x000fea0003800000 */
.L_x_37083:
        /* <DEDUP_REMOVED lines=22> */
.L_x_37065:
        /* <DEDUP_REMOVED lines=16> */
.L_x_37094:
[----:B------:R-:W-:Y:S05]  /*8210*/  BRA `(.L_x_37066) ;  /* 0x0000000000107947 */ /* 0x000fea0003800000 */
.L_x_37093:
[----:B------:R-:W-:-:S05]  /*8220*/  SHF.R.S32.HI R3, RZ, 0x1f, R2 ;  /* 0x0000001fff037819 */ /* 0x000fca0000011402 */
[----:B------:R0:W-:Y:S01]  /*8230*/  STG.E.64 desc[UR36][R16.64], R2 ;  /* 0x0000000210007986 */ /* 0x0001e2000c101b24 */
[----:B------:R-:W-:Y:S05]  /*8240*/  BRA `(.L_x_37066) ;  /* 0x0000000000047947 */ /* 0x000fea0003800000 */
.L_x_37092:
[----:B------:R0:W-:Y:S02]  /*8250*/  STG.E desc[UR36][R16.64], R2 ;  /* 0x0000000210007986 */ /* 0x0001e4000c101924 */
.L_x_37066:
[----:B------:R-:W-:-:S07]  /*8260*/  VIADD R19, R19, 0x80 ;  /* 0x0000008013137836 */ /* 0x000fce0000000000 */
.L_x_36993:
[----:B------:R-:W-:Y:S05]  /*8270*/  BSYNC B6 ;  /* 0x0000000000067941 */ /* 0x000fea0003800000 */
.L_x_36992:
        /* <DEDUP_REMOVED lines=358> */
.L_x_37097:
        /* <DEDUP_REMOVED lines=20> */
.L_x_37101:
[----:B------:R0:W5:Y:S01]  /*9a20*/  LDG.E.U8 R22, desc[UR36][R2.64] ;  /* 0x0000002402167981 */ /* 0x000162000c1e1100 */
[----:B------:R-:W-:Y:S05]  /*9a30*/  BRA `(.L_x_37103) ;  /* 0x0000000c00347947 */ /* 0x000fea0003800000 */
.L_x_37100:
        /* <DEDUP_REMOVED lines=8> */
.L_x_37105:
[----:B------:R0:W5:Y:S01]  /*9ac0*/  LDG.E R22, desc[UR36][R2.64] ;  /* 0x0000002402167981 */ /* 0x000162000c1e1900 */
[----:B------:R-:W-:Y:S05]  /*9ad0*/  BRA `(.L_x_37103) ;  /* 0x0000000c000c7947 */ /* 0x000fea0003800000 */
.L_x_37104:
[----:B------:R0:W5:Y:S01]  /*9ae0*/  LDG.E.S16 R22, desc[UR36][R2.64] ;  /* 0x0000002402167981 */ /* 0x000162000c1e1700 */
[----:B------:R-:W-:Y:S05]  /*9af0*/  BRA `(.L_x_37103) ;  /* 0x0000000c00047947 */ /* 0x000fea0003800000 */
.L_x_37099:
        /* <DEDUP_REMOVED lines=9> */
.L_x_37107:
[----:B------:R-:W2:Y:S02]  /*9b90*/  LDG.E.U16 R2, desc[UR36][R2.64] ;  /* 0x0000002402027981 */ /* 0x000ea4000c1e1500 */
[----:B--2---:R-:W-:-:S06]  /*9ba0*/  HADD2.F32 R22, -RZ, R2.H0_H0 ;  /* 0x20000002ff167230 */ /* 0x004fcc0000004100 */
[----:B------:R-:W2:Y:S01]  /*9bb0*/  F2I.FTZ.TRUNC.NTZ R22, R22 ;  /* 0x0000001600167305 */ /* 0x000ea2000021f100 */
[----:B------:R-:W-:Y:S05]  /*9bc0*/  BRA `(.L_x_37103) ;  /* 0x0000000800d07947 */ /* 0x000fea0003800000 */
.L_x_37106:
        /* <DEDUP_REMOVED lines=9> */
.L_x_37109:
[----:B------:R-:W2:Y:S02]  /*9c60*/  LDG.E.U16 R2, desc[UR36][R2.64] ;  /* 0x0000002402027981 */ /* 0x000ea4000c1e1500 */
[----:B--2---:R-:W-:-:S06]  /*9c70*/  HADD2.F32 R22, -RZ, R2.H0_H0 ;  /* 0x20000002ff167230 */ /* 0x004fcc0000004100 */
[----:B------:R-:W0:Y:S01]  /*9c80*/  F2I.FTZ.TRUNC.NTZ R22, R22 ;  /* 0x0000001600167305 */ /* 0x000e22000021f100 */
[----:B------:R-:W-:Y:S05]  /*9c90*/  BRA `(.L_x_37103) ;  /* 0x00000008009c7947 */ /* 0x000fea0003800000 */
.L_x_37108:
[----:B------:R-:W2:Y:S02]  /*9ca0*/  LDG.E.64 R22, desc[UR36][R2.64] ;  /* 0x0000002402167981 */ /* 0x000ea4000c1e1b00 */
[----:B--2---:R3:W4:Y:S01]  /*9cb0*/  F2I.F64.TRUNC R22, R22 ;  /* 0x0000001600167311 */ /* 0x004722000030d100 */
[----:B------:R-:W-:Y:S05]  /*9cc0*/  BRA `(.L_x_37103) ;  /* 0x0000000800907947 */ /* 0x000fea0003800000 */
.L_x_37098:
        /* <DEDUP_REMOVED lines=12> */
.L_x_37112:
[----:B------:R-:W2:Y:S02]  /*9d90*/  LDG.E.64 R2, desc[UR36][R2.64] ;  /* 0x0000002402027981 */ /* 0x000ea4000c1e1b00 */
[----:B--2---:R0:W1:Y:S01]  /*9da0*/  F2I.F64.TRUNC R22, R2 ;  /* 0x0000000200167311 */ /* 0x004062000030d100 */
[----:B------:R-:W-:Y:S05]  /*9db0*/  BRA `(.L_x_37103) ;  /* 0x0000000800547947 */ /* 0x000fea0003800000 */
.L_x_37111:
        /* <DEDUP_REMOVED lines=27> */
.L_x_37114:
        /* <DEDUP_REMOVED lines=14> */
.L_x_37113:
[----:B------:R-:W2:Y:S02]  /*a050*/  LDG.E.U16 R22, desc[UR36][R2.64] ;  /* 0x0000002402167981 */ /* 0x000ea4000c1e1500 */
[----:B--2---:R-:W-:-:S06]  /*a060*/  IMAD.U32 R22, R22, 0x10000, RZ ;  /* 0x0001000016167824 */ /* 0x004fcc00078e00ff */
[----:B------:R-:W0:Y:S01]  /*a070*/  F2I.FTZ.TRUNC.NTZ R22, R22 ;  /* 0x0000001600167305 */ /* 0x000e22000021f100 */
[----:B------:R-:W-:Y:S05]  /*a080*/  BRA `(.L_x_37103) ;  /* 0x0000000400a07947 */ /* 0x000fea0003800000 */
.L_x_37110:
        /* <DEDUP_REMOVED lines=10> */
.L_x_37117:
        /* <DEDUP_REMOVED lines=21> */
.L_x_37121:
[----:B------:R-:W-:Y:S05]  /*a280*/  BSYNC B1 ;  /* 0x0000000000017941 */ /* 0x000fea0003800000 */
.L_x_37120:
[----:B------:R-:W-:Y:S01]  /*a290*/  IMAD.SHL.U32 R2, R2, 0x100000, RZ ;  /* 0x0010000002027824 */ /* 0x000fe200078e00ff */
[----:B------:R-:W-:-:S04]  /*a2a0*/  LEA R3, R0, 0x3b800000, 0x17 ;  /* 0x3b80000000037811 */ /* 0x000fc800078eb8ff */
[----:B------:R-:W-:-:S07]  /*a2b0*/  LOP3.LUT R22, R3, R2, R22, 0xfe, !PT ;  /* 0x0000000203167212 */ /* 0x000fce00078efe16 */
.L_x_37119:
[----:B------:R-:W-:Y:S05]  /*a2c0*/  BSYNC B0 ;  /* 0x0000000000007941 */ /* 0x000fea0003800000 */
.L_x_37118:
[----:B------:R-:W0:Y:S01]  /*a2d0*/  F2I.FTZ.TRUNC.NTZ R22, R22 ;  /* 0x0000001600167305 */ /* 0x000e22000021f100 */
[----:B------:R-:W-:Y:S05]  /*a2e0*/  BRA `(.L_x_37103) ;  /* 0x0000000400087947 */ /* 0x000fea0003800000 */
.L_x_37116:
        /* <DEDUP_REMOVED lines=21> */
.L_x_37125:
[----:B------:R-:W-:Y:S05]  /*a440*/  BSYNC B1 ;  /* 0x0000000000017941 */ /* 0x000fea0003800000 */
.L_x_37124:
[----:B------:R-:W-:Y:S01]  /*a450*/  IMAD.SHL.U32 R2, R2, 0x200000, RZ ;  /* 0x0020000002027824 */ /* 0x000fe200078e00ff */
[----:B------:R-:W-:-:S04]  /*a460*/  LEA R3, R0, 0x37800000, 0x17 ;  /* 0x3780000000037811 */ /* 0x000fc800078eb8ff */
[----:B------:R-:W-:-:S07]  /*a470*/  LOP3.LUT R22, R3, R2, R22, 0xfe, !PT ;  /* 0x0000000203167212 */ /* 0x000fce00078efe16 */
.L_x_37123:
[----:B------:R-:W-:Y:S05]  /*a480*/  BSYNC B0 ;  /* 0x0000000000007941 */ /* 0x000fea0003800000 */
.L_x_37122:
[----:B------:R-:W0:Y:S01]  /*a490*/  F2I.FTZ.TRUNC.NTZ R22, R22 ;  /* 0x0000001600167305 */ /* 0x000e22000021f100 */
[----:B------:R-:W-:Y:S05]  /*a4a0*/  BRA `(.L_x_37103) ;  /* 0x0000000000987947 */ /* 0x000fea0003800000 */
.L_x_37115:
        /* <DEDUP_REMOVED lines=14> */
.L_x_37129:
[----:B------:R-:W-:Y:S05]  /*a590*/  BSYNC B0 ;  /* 0x0000000000007941 */ /* 0x000fea0003800000 */
.L_x_37128:
[----:B------:R-:W0:Y:S01]  /*a5a0*/  F2I.FTZ.TRUNC.NTZ R22, R22 ;  /* 0x0000001600167305 */ /* 0x000e22000021f100 */
[----:B------:R-:W-:Y:S05]  /*a5b0*/  BRA `(.L_x_37103) ;  /* 0x0000000000547947 */ /* 0x000fea0003800000 */
.L_x_37102:
        /* <DEDUP_REMOVED lines=17> */
.L_x_37130:
[----:B------:R-:W-:Y:S05]  /*a6d0*/  BRA `(.L_x_37103) ;  /* 0x00000000000c7947 */ /* 0x000fea0003800000 */
.L_x_37127:
[----:B------:R0:W5:Y:S01]  /*a6e0*/  LDG.E R22, desc[UR36][R2.64] ;  /* 0x0000002402167981 */ /* 0x000162000c1e1900 */
[----:B------:R-:W-:Y:S05]  /*a6f0*/  BRA `(.L_x_37103) ;  /* 0x0000000000047947 */ /* 0x000fea0003800000 */
.L_x_37126:
[----:B------:R0:W5:Y:S02]  /*a700*/  LDG.E R22, desc[UR36][R2.64] ;  /* 0x0000002402167981 */ /* 0x000164000c1e1900 */
.L_x_37103:
        /* <DEDUP_REMOVED lines=17> */
.L_x_37134:
[----:B---3--:R0:W5:Y:S01]  /*a820*/  LDG.E.U8 R23, desc[UR36][R2.64] ;  /* 0x0000002402177981 */ /* 0x008162000c1e1100 */
[----:B------:R-:W-:Y:S05]  /*a830*/  BRA `(.L_x_37136) ;  /* 0x0000000c00347947 */ /* 0x000fea0003800000 */
.L_x_37133:
        /* <DEDUP_REMOVED lines=8> */
.L_x_37138:
[----:B---3--:R0:W5:Y:S01]  /*a8c0*/  LDG.E R23, desc[UR36][R2.64] ;  /* 0x0000002402177981 */ /* 0x008162000c1e1900 */
[----:B------:R-:W-:Y:S05]  /*a8d0*/  BRA `(.L_x_37136) ;  /* 0x0000000c000c7947 */ /* 0x000fea0003800000 */
.L_x_37137:
[----:B---3--:R0:W5:Y:S01]  /*a8e0*/  LDG.E.S16 R23, desc[UR36][R2.64] ;  /* 0x0000002402177981 */ /* 0x008162000c1e1700 */
[----:B------:R-:W-:Y:S05]  /*a8f0*/  BRA `(.L_x_37136) ;  /* 0x0000000c00047947 */ /* 0x000fea0003800000 */
.L_x_37132:
        /* <DEDUP_REMOVED lines=9> */
.L_x_37140:
[----:B------:R-:W3:Y:S02]  /*a990*/  LDG.E.U16 R2, desc[UR36][R2.64] ;  /* 0x0000002402027981 */ /* 0x000ee4000c1e1500 */
[----:B---3--:R-:W-:-:S06]  /*a9a0*/  HADD2.F32 R23, -RZ, R2.H0_H0 ;  /* 0x20000002ff177230 */ /* 0x008fcc0000004100 */
[----:B------:R-:W0:Y:S01]  /*a9b0*/  F2I.FTZ.TRUNC.NTZ R23, R23 ;  /* 0x0000001700177305 */ /* 0x000e22000021f100 */
[----:B------:R-:W-:Y:S05]  /*a9c0*/  BRA `(.L_x_37136) ;  /* 0x0000000800d07947 */ /* 0x000fea0003800000 */
.L_x_37139:
        /* <DEDUP_REMOVED lines=9> */
.L_x_37142:
[----:B------:R-:W3:Y:S02]  /*aa60*/  LDG.E.U16 R2, desc[UR36][R2.64] ;  /* 0x0000002402027981 */ /* 0x000ee4000c1e1500 */
[----:B---3--:R-:W-:-:S06]  /*aa70*/  HADD2.F32 R23, -RZ, R2.H0_H0 ;  /* 0x20000002ff177230 */ /* 0x008fcc0000004100 */
[----:B------:R-:W0:Y:S01]  /*aa80*/  F2I.FTZ.TRUNC.NTZ R23, R23 ;  /* 0x0000001700177305 */ /* 0x000e22000021f100 */
[----:B------:R-:W-:Y:S05]  /*aa90*/  BRA `(.L_x_37136) ;  /* 0x00000008009c7947 */ /* 0x000fea0003800000 */
.L_x_37141:
[----:B------:R-:W3:Y:S02]  /*aaa0*/  LDG.E.64 R2, desc[UR36][R2.64] ;  /* 0x0000002402027981 */ /* 0x000ee4000c1e1b00 */
[----:B---3--:R0:W3:Y:S01]  /*aab0*/  F2I.F64.TRUNC R23, R2 ;  /* 0x0000000200177311 */ /* 0x0080e2000030d100 */
[----:B------:R-:W-:Y:S05]  /*aac0*/  BRA `(.L_x_37136) ;  /* 0x0000000800907947 */ /* 0x000fea0003800000 */
.L_x_37131:
        /* <DEDUP_REMOVED lines=12> */
.L_x_37145:
[----:B------:R-:W3:Y:S02]  /*ab90*/  LDG.E.64 R2, desc[UR36][R2.64] ;  /* 0x0000002402027981 */ /* 0x000ee4000c1e1b00 */
[----:B---3--:R0:W3:Y:S01]  /*aba0*/  F2I.F64.TRUNC R23, R2 ;  /* 0x0000000200177311 */ /* 0x0080e2000030d100 */
[----:B------:R-:W-:Y:S05]  /*abb0*/  BRA `(.L_x_37136) ;  /* 0x0000000800547947 */ /* 0x000fea0003800000 */
.L_x_37144:
        /* <DEDUP_REMOVED lines=27> */
.L_x_37147:
        /* <DEDUP_REMOVED lines=14> */
.L_x_37146:
[----:B---3--:R-:W3:Y:S02]  /*ae50*/  LDG.E.U16 R23, desc[UR36][R2.64] ;  /* 0x0000002402177981 */ /* 0x008ee4000c1e1500 */
[----:B---3--:R-:W-:-:S06]  /*ae60*/  IMAD.U32 R23, R23, 0x10000, RZ ;  /* 0x0001000017177824 */ /* 0x008fcc00078e00ff */
[----:B------:R-:W0:Y:S01]  /*ae70*/  F2I.FTZ.TRUNC.NTZ R23, R23 ;  /* 0x0000001700177305 */ /* 0x000e22000021f100 */
[----:B------:R-:W-:Y:S05]  /*ae80*/  BRA `(.L_x_37136) ;  /* 0x0000000400a07947 */ /* 0x000fea0003800000 */
.L_x_37143:
        /* <DEDUP_REMOVED lines=10> */
.L_x_37150:
        /* <DEDUP_REMOVED lines=21> */
.L_x_37154:
[----:B------:R-:W-:Y:S05]  /*b080*/  BSYNC B1 ;  /* 0x0000000000017941 */ /* 0x000fea0003800000 */
.L_x_37153:
[----:B------:R-:W-:Y:S01]  /*b090*/  IMAD.SHL.U32 R2, R2, 0x100000, RZ ;  /* 0x0010000002027824 */ /* 0x000fe200078e00ff */
[----:B------:R-:W-:-:S04]  /*b0a0*/  LEA R0, R0, 0x3b800000, 0x17 ;  /* 0x3b80000000007811 */ /* 0x000fc800078eb8ff */
[----:B------:R-:W-:-:S07]  /*b0b0*/  LOP3.LUT R23, R0, R2, R23, 0xfe, !PT ;  /* 0x0000000200177212 */ /* 0x000fce00078efe17 */
.L_x_37152:
[----:B------:R-:W-:Y:S05]  /*b0c0*/  BSYNC B0 ;  /* 0x0000000000007941 */ /* 0x000fea0003800000 */
.L_x_37151:
[----:B------:R-:W0:Y:S01]  /*b0d0*/  F2I.FTZ.TRUNC.NTZ R23, R23 ;  /* 0x0000001700177305 */ /* 0x000e22000021f100 */
[----:B------:R-:W-:Y:S05]  /*b0e0*/  BRA `(.L_x_37136) ;  /* 0x0000000400087947 */ /* 0x000fea0003800000 */
.L_x_37149:
        /* <DEDUP_REMOVED lines=21> */
.L_x_37158:
[----:B------:R-:W-:Y:S05]  /*b240*/  BSYNC B1 ;  /* 0x0000000000017941 */ /* 0x000fea0003800000 */
.L_x_37157:
[----:B------:R-:W-:Y:S01]  /*b250*/  IMAD.SHL.U32 R2, R2, 0x200000, RZ ;  /* 0x0020000002027824 */ /* 0x000fe200078e00ff */
[----:B------:R-:W-:-:S04]  /*b260*/  LEA R0, R0, 0x37800000, 0x17 ;  /* 0x3780000000007811 */ /* 0x000fc800078eb8ff */
[----:B------:R-:W-:-:S07]  /*b270*/  LOP3.LUT R23, R0, R2, R23, 0xfe, !PT ;  /* 0x0000000200177212 */ /* 0x000fce00078efe17 */
.L_x_37156:
[----:B------:R-:W-:Y:S05]  /*b280*/  BSYNC B0 ;  /* 0x0000000000007941 */ /* 0x000fea0003800000 */
.L_x_37155:
[----:B------:R-:W0:Y:S01]  /*b290*/  F2I.FTZ.TRUNC.NTZ R23, R23 ;  /* 0x0000001700177305 */ /* 0x000e22000021f100 */
[----:B------:R-:W-:Y:S05]  /*b2a0*/  BRA `(.L_x_37136) ;  /* 0x0000000000987947 */ /* 0x000fea0003800000 */
.L_x_37148:
        /* <DEDUP_REMOVED lines=14> */
.L_x_37162:
[----:B------:R-:W-:Y:S05]  /*b390*/  BSYNC B0 ;  /* 0x0000000000007941 */ /* 0x000fea0003800000 */
.L_x_37161:
[----:B------:R-:W0:Y:S01]  /*b3a0*/  F2I.FTZ.TRUNC.NTZ R23, R23 ;  /* 0x0000001700177305 */ /* 0x000e22000021f100 */
[----:B------:R-:W-:Y:S05]  /*b3b0*/  BRA `(.L_x_37136) ;  /* 0x0000000000547947 */ /* 0x000fea0003800000 */
.L_x_37135:
        /* <DEDUP_REMOVED lines=17> */
.L_x_37163:
[----:B------:R-:W-:Y:S05]  /*b4d0*/  BRA `(.L_x_37136) ;  /* 0x00000000000c7947 */ /* 0x000fea0003800000 */
.L_x_37160:
[----:B---3--:R0:W5:Y:S01]  /*b4e0*/  LDG.E R23, desc[UR36][R2.64] ;  /* 0x0000002402177981 */ /* 0x008162000c1e1900 */
[----:B------:R-:W-:Y:S05]  /*b4f0*/  BRA `(.L_x_37136) ;  /* 0x0000000000047947 */ /* 0x000fea0003800000 */
.L_x_37159:
[----:B---3--:R0:W5:Y:S02]  /*b500*/  LDG.E R23, desc[UR36][R2.64] ;  /* 0x0000002402177981 */ /* 0x008164000c1e1900 */
.L_x_37136:
[----:B0-----:R-:W0:Y:S01]  /*b510*/  LDC.U8 R3, c[0x0][0x491] ;  /* 0x00012440ff037b82 */ /* 0x001e220000000000 */
[----:B-12345:R-:W-:Y:S02]  /*b520*/  VIMNMX R2, R23, R22, !PT ;  /* 0x0000001617027248 */ /* 0x03efe40007fe0100 */
        /* <DEDUP_REMOVED lines=13> */
.L_x_37167:
[----:B------:R0:W-:Y:S01]  /*b600*/  STG.E.U8 desc[UR36][R16.64], R2 ;  /* 0x0000000210007986 */ /* 0x0001e2000c101124 */
[----:B------:R-:W-:Y:S05]  /*b610*/  BRA `(.L_x_37169) ;  /* 0x0000000c00507947 */ /* 0x000fea0003800000 */
.L_x_37166:
        /* <DEDUP_REMOVED lines=9> */
.L_x_37171:
[----:B------:R0:W-:Y:S01]  /*b6b0*/  STG.E desc[UR36][R16.64], R2 ;  /* 0x0000000210007986 */ /* 0x0001e2000c101924 */
[----:B------:R-:W-:Y:S05]  /*b6c0*/  BRA `(.L_x_37169) ;  /* 0x0000000c00247947 */ /* 0x000fea0003800000 */
.L_x_37170:
[----:B------:R0:W-:Y:S01]  /*b6d0*/  STG.E.U16 desc[UR36][R16.64], R2 ;  /* 0x0000000210007986 */ /* 0x0001e2000c101524 */
[----:B------:R-:W-:Y:S05]  /*b6e0*/  BRA `(.L_x_37169) ;  /* 0x0000000c001c7947 */ /* 0x000fea0003800000 */
.L_x_37165:
        /* <DEDUP_REMOVED lines=9> */
.L_x_37173:
[----:B------:R-:W-:-:S04]  /*b780*/  I2FP.F32.S32 R0, R2 ;  /* 0x0000000200007245 */ /* 0x000fc80000201400 */
[----:B------:R-:W-:-:S05]  /*b790*/  F2FP.F16.F32.PACK_AB R0, RZ, R0 ;  /* 0x00000000ff00723e */ /* 0x000fca00000000ff */
[----:B------:R0:W-:Y:S01]  /*b7a0*/  STG.E.U16 desc[UR36][R16.64], R0 ;  /* 0x0000000010007986 */ /* 0x0001e2000c101524 */
[----:B------:R-:W-:Y:S05]  /*b7b0*/  BRA `(.L_x_37169) ;  /* 0x0000000800e87947 */ /* 0x000fea0003800000 */
.L_x_37172:
        /* <DEDUP_REMOVED lines=10> */
.L_x_37175:
[----:B------:R-:W-:-:S04]  /*b860*/  I2FP.F32.S32 R2, R2 ;  /* 0x0000000200027245 */ /* 0x000fc80000201400 */
[----:B------:R-:W-:-:S04]  /*b870*/  F2FP.F16.F32.PACK_AB R3, RZ, R2 ;  /* 0x00000002ff03723e */ /* 0x000fc800000000ff */
[----:B------:R-:W-:-:S05]  /*b880*/  PRMT R3, R3, 0x5410, RZ ;  /* 0x0000541003037816 */ /* 0x000fca00000000ff */
[----:B------:R0:W-:Y:S01]  /*b890*/  STG.E desc[UR36][R16.64], R3 ;  /* 0x0000000310007986 */ /* 0x0001e2000c101924 */
[----:B------:R-:W-:Y:S05]  /*b8a0*/  BRA `(.L_x_37169) ;  /* 0x0000000800ac7947 */ /* 0x000fea0003800000 */
.L_x_37174:
[----:B------:R-:W0:Y:S02]  /*b8b0*/  I2F.F64 R2, R2 ;  /* 0x0000000200027312 */ /* 0x000e240000201c00 */
[----:B0-----:R0:W-:Y:S01]  /*b8c0*/  STG.E.64 desc[UR36][R16.64], R2 ;  /* 0x0000000210007986 */ /* 0x0011e2000c101b24 */
[----:B------:R-:W-:Y:S05]  /*b8d0*/  BRA `(.L_x_37169) ;  /* 0x0000000800a07947 */ /* 0x000fea0003800000 */
.L_x_37164:
        /* <DEDUP_REMOVED lines=12> */
.L_x_37178:
[----:B------:R-:W0:Y:S01]  /*b9a0*/  I2F.F64 R4, R2 ;  /* 0x0000000200047312 */ /* 0x000e220000201c00 */
[----:B------:R-:W-:-:S05]  /*b9b0*/  CS2R R6, SRZ ;  /* 0x0000000000067805 */ /* 0x000fca000001ff00 */
[----:B0-----:R0:W-:Y:S01]  /*b9c0*/  STG.E.128 desc[UR36][R16.64], R4 ;  /* 0x0000000410007986 */ /* 0x0011e2000c101d24 */
[----:B------:R-:W-:Y:S05]  /*b9d0*/  BRA `(.L_x_37169) ;  /* 0x0000000800607947 */ /* 0x000fea0003800000 */
.L_x_37177:
        /* <DEDUP_REMOVED lines=21> */
.L_x_37182:
[----:B------:R-:W-:Y:S05]  /*bb30*/  BSYNC B0 ;  /* 0x0000000000007941 */ /* 0x000fea0003800000 */
.L_x_37181:
[----:B------:R-:W-:-:S05]  /*bb40*/  LOP3.LUT R3, R0, R3, RZ, 0xfc, !PT ;  /* 0x0000000300037212 */ /* 0x000fca00078efcff */
[----:B------:R0:W-:Y:S01]  /*bb50*/  STG.E.U8 desc[UR36][R16.64], R3 ;  /* 0x0000000310007986 */ /* 0x0001e2000c101124 */
[----:B------:R-:W-:Y:S05]  /*bb60*/  BRA `(.L_x_37169) ;  /* 0x0000000400fc7947 */ /* 0x000fea0003800000 */
.L_x_37180:
        /* <DEDUP_REMOVED lines=13> */
.L_x_37184:
[----:B------:R-:W-:Y:S01]  /*bc40*/  IMAD.MOV.U32 R0, RZ, RZ, 0x7f ;  /* 0x0000007fff007424 */ /* 0x000fe200078e00ff */
[----:B------:R-:W-:-:S04]  /*bc50*/  ISETP.GT.U32.AND P0, PT, R2, 0x7f800000, PT ;  /* 0x7f8000000200780c */ /* 0x000fc80003f04070 */
[----:B------:R-:W-:-:S09]  /*bc60*/  SEL R0, R0, 0x7c, P0 ;  /* 0x0000007c00007807 */ /* 0x000fd20000000000 */
.L_x_37185:
[----:B------:R-:W-:Y:S05]  /*bc70*/  BSYNC B0 ;  /* 0x0000000000007941 */ /* 0x000fea0003800000 */
.L_x_37183:
[----:B------:R-:W-:-:S04]  /*bc80*/  LOP3.LUT R2, R3, 0x80000000, RZ, 0xc0, !PT ;  /* 0x8000000003027812 */ /* 0x000fc800078ec0ff */
[----:B------:R-:W-:-:S04]  /*bc90*/  SHF.R.U32.HI R3, RZ, 0x18, R2 ;  /* 0x00000018ff037819 */ /* 0x000fc80000011602 */
[----:B------:R-:W-:-:S05]  /*bca0*/  LOP3.LUT R3, R0, R3, RZ, 0xfc, !PT ;  /* 0x0000000300037212 */ /* 0x000fca00078efcff */
[----:B------:R0:W-:Y:S01]  /*bcb0*/  STG.E.U8 desc[UR36][R16.64], R3 ;  /* 0x0000000310007986 */ /* 0x0001e2000c101124 */
[----:B------:R-:W-:Y:S05]  /*bcc0*/  BRA `(.L_x_37169) ;  /* 0x0000000400a47947 */ /* 0x000fea0003800000 */
.L_x_37179:
[----:B------:R-:W-:-:S04]  /*bcd0*/  I2FP.F32.S32 R0, R2 ;  /* 0x0000000200007245 */ /* 0x000fc80000201400 */
[----:B------:R-:W-:-:S05]  /*bce0*/  F2FP.BF16.F32.PACK_AB R0, RZ, R0 ;  /* 0x00000000ff00723e */ /* 0x000fca00000010ff */
[----:B------:R0:W-:Y:S01]  /*bcf0*/  STG.E.U16 desc[UR36][R16.64], R0 ;  /* 0x0000000010007986 */ /* 0x0001e2000c101524 */
[----:B------:R-:W-:Y:S05]  /*bd00*/  BRA `(.L_x_37169) ;  /* 0x0000000400947947 */ /* 0x000fea0003800000 */
.L_x_37176:
        /* <DEDUP_REMOVED lines=10> */
.L_x_37188:
        /* <DEDUP_REMOVED lines=17> */
.L_x_37191:
[----:B------:R-:W-:-:S04]  /*bec0*/  LOP3.LUT R2, R3, 0x80000000, RZ, 0xc0, !PT ;  /* 0x8000000003027812 */ /* 0x000fc800078ec0ff */
[----:B------:R-:W-:-:S04]  /*bed0*/  SHF.R.U32.HI R3, RZ, 0x18, R2 ;  /* 0x00000018ff037819 */ /* 0x000fc80000011602 */
[----:B------:R-:W-:-:S04]  /*bee0*/  LOP3.LUT R0, R0, R3, RZ, 0xfc, !PT ;  /* 0x0000000300007212 */ /* 0x000fc800078efcff */
[----:B------:R-:W-:-:S07]  /*bef0*/  PRMT R8, R0, 0x7610, R8 ;  /* 0x0000761000087816 */ /* 0x000fce0000000008 */
.L_x_37190:
[----:B------:R-:W-:Y:S05]  /*bf00*/  BSYNC B0 ;  /* 0x0000000000007941 */ /* 0x000fea0003800000 */
.L_x_37189:
[----:B------:R3:W-:Y:S01]  /*bf10*/  STG.E.U8 desc[UR36][R16.64], R8 ;  /* 0x0000000810007986 */ /* 0x0007e2000c101124 */
[----:B------:R-:W-:Y:S05]  /*bf20*/  BRA `(.L_x_37169) ;  /* 0x00000004000c7947 */ /* 0x000fea0003800000 */
.L_x_37187:
        /* <DEDUP_REMOVED lines=17> */
.L_x_37194:
[----:B------:R-:W-:-:S04]  /*c040*/  LOP3.LUT R2, R3, 0x80000000, RZ, 0xc0, !PT ;  /* 0x8000000003027812 */ /* 0x000fc800078ec0ff */
[----:B------:R-:W-:-:S04]  /*c050*/  SHF.R.U32.HI R3, RZ, 0x18, R2 ;  /* 0x00000018ff037819 */ /* 0x000fc80000011602 */
[----:B------:R-:W-:-:S04]  /*c060*/  LOP3.LUT R0, R0, R3, RZ, 0xfc, !PT ;  /* 0x0000000300007212 */ /* 0x000fc800078efcff */
[----:B------:R-:W-:-:S07]  /*c070*/  PRMT R8, R0, 0x7610, R8 ;  /* 0x0000761000087816 */ /* 0x000fce0000000008 */
.L_x_37193:
[----:B------:R-:W-:Y:S05]  /*c080*/  BSYNC B0 ;  /* 0x0000000000007941 */ /* 0x000fea0003800000 */
.L_x_37192:
[----:B------:R0:W-:Y:S01]  /*c090*/  STG.E.U8 desc[UR36][R16.64], R8 ;  /* 0x0000000810007986 */ /* 0x0001e2000c101124 */
[----:B------:R-:W-:Y:S05]  /*c0a0*/  BRA `(.L_x_37169) ;  /* 0x0000000000ac7947 */ /* 0x000fea0003800000 */
.L_x_37186:
        /* <DEDUP_REMOVED lines=22> */
.L_x_37168:
        /* <DEDUP_REMOVED lines=16> */
.L_x_37197:
[----:B------:R-:W-:Y:S05]  /*c310*/  BRA `(.L_x_37169) ;  /* 0x0000000000107947 */ /* 0x000fea0003800000 */
.L_x_37196:
[----:B------:R-:W-:-:S05]  /*c320*/  SHF.R.S32.HI R3, RZ, 0x1f, R2 ;  /* 0x0000001fff037819 */ /* 0x000fca0000011402 */
[----:B------:R1:W-:Y:S01]  /*c330*/  STG.E.64 desc[UR36][R16.64], R2 ;  /* 0x0000000210007986 */ /* 0x0003e2000c101b24 */
[----:B------:R-:W-:Y:S05]  /*c340*/  BRA `(.L_x_37169) ;  /* 0x0000000000047947 */ /* 0x000fea0003800000 */
.L_x_37195:
[----:B------:R0:W-:Y:S02]  /*c350*/  STG.E desc[UR36][R16.64], R2 ;  /* 0x0000000210007986 */ /* 0x0001e4000c101924 */
.L_x_37169:
[----:B------:R-:W-:-:S07]  /*c360*/  VIADD R19, R19, 0x80 ;  /* 0x0000008013137836 */ /* 0x000fce0000000000 */
.L_x_37096:
[----:B------:R-:W-:Y:S05]  /*c370*/  BSYNC B6 ;  /* 0x0000000000067941 */ /* 0x000fea0003800000 */
.L_x_37095:
        /* <DEDUP_REMOVED lines=357> */
.L_x_37198:
        /* <DEDUP_REMOVED lines=20> */
.L_x_37202:
[----:B------:R0:W5:Y:S01]  /*db10*/  LDG.E.U8 R19, desc[UR36][R2.64] ;  /* 0x0000002402137981 */ /* 0x000162000c1e1100 */
[----:B------:R-:W-:Y:S05]  /*db20*/  BRA `(.L_x_37204) ;  /* 0x0000000c00347947 */ /* 0x000fea0003800000 */
.L_x_37201:
        /* <DEDUP_REMOVED lines=8> */
.L_x_37206:
[----:B------:R0:W5:Y:S01]  /*dbb0*/  LDG.E R19, desc[UR36][R2.64] ;  /* 0x0000002402137981 */ /* 0x000162000c1e1900 */
[----:B------:R-:W-:Y:S05]  /*dbc0*/  BRA `(.L_x_37204) ;  /* 0x0000000c000c7947 */ /* 0x000fea0003800000 */
.L_x_37205:
[----:B------:R0:W5:Y:S01]  /*dbd0*/  LDG.E.S16 R19, desc[UR36][R2.64] ;  /* 0x0000002402137981 */ /* 0x000162000c1e1700 */
[----:B------:R-:W-:Y:S05]  /*dbe0*/  BRA `(.L_x_37204) ;  /* 0x0000000c00047947 */ /* 0x000fea0003800000 */
.L_x_37200:
        /* <DEDUP_REMOVED lines=9> */
.L_x_37208:
[----:B------:R-:W2:Y:S02]  /*dc80*/  LDG.E.U16 R2, desc[UR36][R2.64] ;  /* 0x0000002402027981 */ /* 0x000ea4000c1e1500 */
[----:B--2---:R-:W-:-:S06]  /*dc90*/  HADD2.F32 R19, -RZ, R2.H0_H0 ;  /* 0x20000002ff137230 */ /* 0x004fcc0000004100 */
[----:B------:R-:W0:Y:S01]  /*dca0*/  F2I.FTZ.TRUNC.NTZ R19, R19 ;  /* 0x0000001300137305 */ /* 0x000e22000021f100 */
[----:B------:R-:W-:Y:S05]  /*dcb0*/  BRA `(.L_x_37204) ;  /* 0x0000000800d07947 */ /* 0x000fea0003800000 */
.L_x_37207:
        /* <DEDUP_REMOVED lines=9> */
.L_x_37210:
[----:B------:R-:W2:Y:S02]  /*dd50*/  LDG.E.U16 R2, desc[UR36][R2.64] ;  /* 0x0000002402027981 */ /* 0x000ea4000c1e1500 */
[----:B--2---:R-:W-:-:S06]  /*dd60*/  HADD2.F32 R19, -RZ, R2.H0_H0 ;  /* 0x20000002ff137230 */ /* 0x004fcc0000004100 */
[----:B------:R-:W0:Y:S01]  /*dd70*/  F2I.FTZ.TRUNC.NTZ R19, R19 ;  /* 0x0000001300137305 */ /* 0x000e22000021f100 */
[----:B------:R-:W-:Y:S05]  /*dd80*/  BRA `(.L_x_37204) ;  /* 0x00000008009c7947 */ /* 0x000fea0003800000 */
.L_x_37209:
[----:B------:R-:W2:Y:S02]  /*dd90*/  LDG.E.64 R2, desc[UR36][R2.64] ;  /* 0x0000002402027981 */ /* 0x000ea4000c1e1b00 */
[----:B--2---:R0:W1:Y:S01]  /*dda0*/  F2I.F64.TRUNC R19, R2 ;  /* 0x0000000200137311 */ /* 0x004062000030d100 */
[----:B------:R-:W-:Y:S05]  /*ddb0*/  BRA `(.L_x_37204) ;  /* 0x0000000800907947 */ /* 0x000fea0003800000 */
.L_x_37199:
        /* <DEDUP_REMOVED lines=12> */
.L_x_37213:
[----:B------:R-:W2:Y:S02]  /*de80*/  LDG.E.64 R2, desc[UR36][R2.64] ;  /* 0x0000002402027981 */ /* 0x000ea4000c1e1b00 */
[----:B--2---:R0:W1:Y:S01]  /*de90*/  F2I.F64.TRUNC R19, R2 ;  /* 0x0000000200137311 */ /* 0x004062000030d100 */
[----:B------:R-:W-:Y:S05]  /*dea0*/  BRA `(.L_x_37204) ;  /* 0x0000000800547947 */ /* 0x000fea0003800000 */
.L_x_37212:
        /* <DEDUP_REMOVED lines=27> */
.L_x_37215:
        /* <DEDUP_REMOVED lines=14> */
.L_x_37214:
[----:B------:R-:W2:Y:S02]  /*e140*/  LDG.E.U16 R19, desc[UR36][R2.64] ;  /* 0x0000002402137981 */ /* 0x000ea4000c1e1500 */
[----:B--2---:R-:W-:-:S06]  /*e150*/  IMAD.U32 R19, R19, 0x10000, RZ ;  /* 0x0001000013137824 */ /* 0x004fcc00078e00ff */
[----:B------:R-:W4:Y:S01]  /*e160*/  F2I.FTZ.TRUNC.NTZ R19, R19 ;  /* 0x0000001300137305 */ /* 0x000f22000021f100 */
[----:B------:R-:W-:Y:S05]  /*e170*/  BRA `(.L_x_37204) ;  /* 0x0000000400a07947 */ /* 0x000fea0003800000 */
.L_x_37211:
        /* <DEDUP_REMOVED lines=10> */
.L_x_37218:
        /* <DEDUP_REMOVED lines=21> */
.L_x_37222:
[----:B------:R-:W-:Y:S05]  /*e370*/  BSYNC B1 ;  /* 0x0000000000017941 */ /* 0x000fea0003800000 */
.L_x_37221:
[----:B------:R-:W-:Y:S01]  /*e380*/  IMAD.SHL.U32 R2, R2, 0x100000, RZ ;  /* 0x0010000002027824 */ /* 0x000fe200078e00ff */
[----:B------:R-:W-:-:S04]  /*e390*/  LEA R0, R0, 0x3b800000, 0x17 ;  /* 0x3b80000000007811 */ /* 0x000fc800078eb8ff */
[----:B------:R-:W-:-:S07]  /*e3a0*/  LOP3.LUT R19, R0, R2, R19, 0xfe, !PT ;  /* 0x0000000200137212 */ /* 0x000fce00078efe13 */
.L_x_37220:
[----:B------:R-:W-:Y:S05]  /*e3b0*/  BSYNC B0 ;  /* 0x0000000000007941 */ /* 0x000fea0003800000 */
.L_x_37219:
[----:B------:R-:W0:Y:S01]  /*e3c0*/  F2I.FTZ.TRUNC.NTZ R19, R19 ;  /* 0x0000001300137305 */ /* 0x000e22000021f100 */
[----:B------:R-:W-:Y:S05]  /*e3d0*/  BRA `(.L_x_37204) ;  /* 0x0000000400087947 */ /* 0x000fea0003800000 */
.L_x_37217:
        /* <DEDUP_REMOVED lines=21> */
.L_x_37226:
[----:B------:R-:W-:Y:S05]  /*e530*/  BSYNC B1 ;  /* 0x0000000000017941 */ /* 0x000fea0003800000 */
.L_x_37225:
[----:B------:R-:W-:Y:S01]  /*e540*/  IMAD.SHL.U32 R2, R2, 0x200000, RZ ;  /* 0x0020000002027824 */ /* 0x000fe200078e00ff */
[----:B------:R-:W-:-:S04]  /*e550*/  LEA R0, R0, 0x37800000, 0x17 ;  /* 0x3780000000007811 */ /* 0x000fc800078eb8ff */
[----:B------:R-:W-:-:S07]  /*e560*/  LOP3.LUT R19, R0, R2, R19, 0xfe, !PT ;  /* 0x0000000200137212 */ /* 0x000fce00078efe13 */
.L_x_37224:
[----:B------:R-:W-:Y:S05]  /*e570*/  BSYNC B0 ;  /* 0x0000000000007941 */ /* 0x000fea0003800000 */
.L_x_37223:
[----:B------:R-:W0:Y:S01]  /*e580*/  F2I.FTZ.TRUNC.NTZ R19, R19 ;  /* 0x0000001300137305 */ /* 0x000e22000021f100 */
[----:B------:R-:W-:Y:S05]  /*e590*/  BRA `(.L_x_37204) ;  /* 0x0000000000987947 */ /* 0x000fea0003800000 */
.L_x_37216:
        /* <DEDUP_REMOVED lines=14> */
.L_x_37230:
[----:B------:R-:W-:Y:S05]  /*e680*/  BSYNC B0 ;  /* 0x0000000000007941 */ /* 0x000fea0003800000 */
.L_x_37229:
[----:B------:R-:W0:Y:S01]  /*e690*/  F2I.FTZ.TRUNC.NTZ R19, R19 ;  /* 0x0000001300137305 */ /* 0x000e22000021f100 */
[----:B------:R-:W-:Y:S05]  /*e6a0*/  BRA `(.L_x_37204) ;  /* 0x0000000000547947 */ /* 0x000fea0003800000 */
.L_x_37203:
        /* <DEDUP_REMOVED lines=17> */
.L_x_37231:
[----:B------:R-:W-:Y:S05]  /*e7c0*/  BRA `(.L_x_37204) ;  /* 0x00000000000c7947 */ /* 0x000fea0003800000 */
.L_x_37228:
[----:B------:R0:W5:Y:S01]  /*e7d0*/  LDG.E R19, desc[UR36][R2.64] ;  /* 0x0000002402137981 */ /* 0x000162000c1e1900 */
[----:B------:R-:W-:Y:S05]  /*e7e0*/  BRA `(.L_x_37204) ;  /* 0x0000000000047947 */ /* 0x000fea0003800000 */
.L_x_37227:
[----:B------:R0:W5:Y:S02]  /*e7f0*/  LDG.E R19, desc[UR36][R2.64] ;  /* 0x0000002402137981 */ /* 0x000164000c1e1900 */
.L_x_37204:
        /* <DEDUP_REMOVED lines=17> */
.L_x_37235:
[----:B------:R2:W5:Y:S01]  /*e910*/  LDG.E.U8 R18, desc[UR36][R2.64] ;  /* 0x0000002402127981 */ /* 0x000562000c1e1100 */
[----:B------:R-:W-:Y:S05]  /*e920*/  BRA `(.L_x_37237) ;  /* 0x0000000c00347947 */ /* 0x000fea0003800000 */
.L_x_37234:
        /* <DEDUP_REMOVED lines=8> */
.L_x_37239:
[----:B------:R0:W5:Y:S01]  /*e9b0*/  LDG.E R18, desc[UR36][R2.64] ;  /* 0x0000002402127981 */ /* 0x000162000c1e1900 */
[----:B------:R-:W-:Y:S05]  /*e9c0*/  BRA `(.L_x_37237) ;  /* 0x0000000c000c7947 */ /* 0x000fea0003800000 */
.L_x_37238:
[----:B------:R0:W5:Y:S01]  /*e9d0*/  LDG.E.S16 R18, desc[UR36][R2.64] ;  /* 0x0000002402127981 */ /* 0x000162000c1e1700 */
[----:B------:R-:W-:Y:S05]  /*e9e0*/  BRA `(.L_x_37237) ;  /* 0x0000000c00047947 */ /* 0x000fea0003800000 */
.L_x_37233:
        /* <DEDUP_REMOVED lines=9> */
.L_x_37241:
[----:B------:R-:W2:Y:S02]  /*ea80*/  LDG.E.U16 R2, desc[UR36][R2.64] ;  /* 0x0000002402027981 */ /* 0x000ea4000c1e1500 */
[----:B--2---:R-:W-:-:S06]  /*ea90*/  HADD2.F32 R18, -RZ, R2.H0_H0 ;  /* 0x20000002ff127230 */ /* 0x004fcc0000004100 */
[----:B------:R-:W0:Y:S01]  /*eaa0*/  F2I.FTZ.TRUNC.NTZ R18, R18 ;  /* 0x0000001200127305 */ /* 0x000e22000021f100 */
[----:B------:R-:W-:Y:S05]  /*eab0*/  BRA `(.L_x_37237) ;  /* 0x0000000800d07947 */ /* 0x000fea0003800000 */
.L_x_37240:
        /* <DEDUP_REMOVED lines=9> */
.L_x_37243:
[----:B------:R-:W2:Y:S02]  /*eb50*/  LDG.E.U16 R2, desc[UR36][R2.64] ;  /* 0x0000002402027981 */ /* 0x000ea4000c1e1500 */
[----:B--2---:R-:W-:-:S06]  /*eb60*/  HADD2.F32 R18, -RZ, R2.H0_H0 ;  /* 0x20000002ff127230 */ /* 0x004fcc0000004100 */
[----:B------:R-:W0:Y:S01]  /*eb70*/  F2I.FTZ.TRUNC.NTZ R18, R18 ;  /* 0x0000001200127305 */ /* 0x000e22000021f100 */
[----:B------:R-:W-:Y:S05]  /*eb80*/  BRA `(.L_x_37237) ;  /* 0x00000008009c7947 */ /* 0x000fea0003800000 */
.L_x_37242:
[----:B------:R-:W2:Y:S02]  /*eb90*/  LDG.E.64 R2, desc[UR36][R2.64] ;  /* 0x0000002402027981 */ /* 0x000ea4000c1e1b00 */
[----:B--2---:R0:W2:Y:S01]  /*eba0*/  F2I.F64.TRUNC R18, R2 ;  /* 0x0000000200127311 */ /* 0x0040a2000030d100 */
[----:B------:R-:W-:Y:S05]  /*ebb0*/  BRA `(.L_x_37237) ;  /* 0x0000000800907947 */ /* 0x000fea0003800000 */
.L_x_37232:
        /* <DEDUP_REMOVED lines=12> */
.L_x_37246:
[----:B------:R-:W2:Y:S02]  /*ec80*/  LDG.E.64 R2, desc[UR36][R2.64] ;  /* 0x0000002402027981 */ /* 0x000ea4000c1e1b00 */
[----:B--2---:R0:W2:Y:S01]  /*ec90*/  F2I.F64.TRUNC R18, R2 ;  /* 0x0000000200127311 */ /* 0x0040a2000030d100 */
[----:B------:R-:W-:Y:S05]  /*eca0*/  BRA `(.L_x_37237) ;  /* 0x0000000800547947 */ /* 0x000fea0003800000 */
.L_x_37245:
        /* <DEDUP_REMOVED lines=27> */
.L_x_37248:
        /* <DEDUP_REMOVED lines=14> */
.L_x_37247:
[----:B------:R-:W2:Y:S02]  /*ef40*/  LDG.E.U16 R18, desc[UR36][R2.64] ;  /* 0x0000002402127981 */ /* 0x000ea4000c1e1500 */
[----:B--2---:R-:W-:-:S06]  /*ef50*/  IMAD.U32 R18, R18, 0x10000, RZ ;  /* 0x0001000012127824 */ /* 0x004fcc00078e00ff */
[----:B------:R-:W0:Y:S01]  /*ef60*/  F2I.FTZ.TRUNC.NTZ R18, R18 ;  /* 0x0000001200127305 */ /* 0x000e22000021f100 */
[----:B------:R-:W-:Y:S05]  /*ef70*/  BRA `(.L_x_37237) ;  /* 0x0000000400a07947 */ /* 0x000fea0003800000 */
.L_x_37244:
        /* <DEDUP_REMOVED lines=10> */
.L_x_37251:
        /* <DEDUP_REMOVED lines=21> */
.L_x_37255:
[----:B------:R-:W-:Y:S05]  /*f170*/  BSYNC B1 ;  /* 0x0000000000017941 */ /* 0x000fea0003800000 */
.L_x_37254:
[----:B------:R-:W-:Y:S01]  /*f180*/  IMAD.SHL.U32 R2, R2, 0x100000, RZ ;  /* 0x0010000002027824 */ /* 0x000fe200078e00ff */
[----:B------:R-:W-:-:S04]  /*f190*/  LEA R3, R0, 0x3b800000, 0x17 ;  /* 0x3b80000000037811 */ /* 0x000fc800078eb8ff */
[----:B------:R-:W-:-:S07]  /*f1a0*/  LOP3.LUT R18, R3, R2, R18, 0xfe, !PT ;  /* 0x0000000203127212 */ /* 0x000fce00078efe12 */
.L_x_37253:
[----:B------:R-:W-:Y:S05]  /*f1b0*/  BSYNC B0 ;  /* 0x0000000000007941 */ /* 0x000fea0003800000 */
.L_x_37252:
[----:B------:R-:W0:Y:S01]  /*f1c0*/  F2I.FTZ.TRUNC.NTZ R18, R18 ;  /* 0x0000001200127305 */ /* 0x000e22000021f100 */
[----:B------:R-:W-:Y:S05]  /*f1d0*/  BRA `(.L_x_37237) ;  /* 0x0000000400087947 */ /* 0x000fea0003800000 */
.L_x_37250:
        /* <DEDUP_REMOVED lines=21> */
.L_x_37259:
[----:B------:R-:W-:Y:S05]  /*f330*/  BSYNC B1 ;  /* 0x0000000000017941 */ /* 0x000fea0003800000 */
.L_x_37258:
[----:B------:R-:W-:Y:S01]  /*f340*/  IMAD.SHL.U32 R2, R2, 0x200000, RZ ;  /* 0x0020000002027824 */ /* 0x000fe200078e00ff */
[----:B------:R-:W-:-:S04]  /*f350*/  LEA R3, R0, 0x37800000, 0x17 ;  /* 0x3780000000037811 */ /* 0x000fc800078eb8ff */
[----:B------:R-:W-:-:S07]  /*f360*/  LOP3.LUT R18, R3, R2, R18, 0xfe, !PT ;  /* 0x0000000203127212 */ /* 0x000fce00078efe12 */
.L_x_37257:
[----:B------:R-:W-:Y:S05]  /*f370*/  BSYNC B0 ;  /* 0x0000000000007941 */ /* 0x000fea0003800000 */
.L_x_37256:
[----:B------:R-:W0:Y:S01]  /*f380*/  F2I.FTZ.TRUNC.NTZ R18, R18 ;  /* 0x0000001200127305 */ /* 0x000e22000021f100 */
[----:B------:R-:W-:Y:S05]  /*f390*/  BRA `(.L_x_37237) ;  /* 0x0000000000987947 */ /* 0x000fea0003800000 */
.L_x_37249:
        /* <DEDUP_REMOVED lines=14> */
.L_x_37263:
[----:B------:R-:W-:Y:S05]  /*f480*/  BSYNC B0 ;  /* 0x0000000000007941 */ /* 0x000fea0003800000 */
.L_x_37262:
[----:B------:R-:W0:Y:S01]  /*f490*/  F2I.FTZ.TRUNC.NTZ R18, R18 ;  /* 0x0000001200127305 */ /* 0x000e22000021f100 */
[----:B------:R-:W-:Y:S05]  /*f4a0*/  BRA `(.L_x_37237) ;  /* 0x0000000000547947 */ /* 0x000fea0003800000 */
.L_x_37236:
        /* <DEDUP_REMOVED lines=17> */
.L_x_37264:
[----:B------:R-:W-:Y:S05]  /*f5c0*/  BRA `(.L_x_37237) ;  /* 0x00000000000c7947 */ /* 0x000fea0003800000 */
.L_x_37261:
[----:B------:R0:W5:Y:S01]  /*f5d0*/  LDG.E R18, desc[UR36][R2.64] ;  /* 0x0000002402127981 */ /* 0x000162000c1e1900 */
[----:B------:R-:W-:Y:S05]  /*f5e0*/  BRA `(.L_x_37237) ;  /* 0x0000000000047947 */ /* 0x000fea0003800000 */
.L_x_37260:
[----:B------:R0:W5:Y:S02]  /*f5f0*/  LDG.E R18, desc[UR36][R2.64] ;  /* 0x0000002402127981 */ /* 0x000164000c1e1900 */
.L_x_37237:
[----:B0-2---:R-:W0:Y:S01]  /*f600*/  LDC.U8 R3, c[0x0][0x491] ;  /* 0x00012440ff037b82 */ /* 0x005e220000000000 */
        /* <DEDUP_REMOVED lines=14> */
.L_x_37268:
[----:B------:R-:W-:Y:S01]  /*f6f0*/  STG.E.U8 desc[UR36][R16.64], R2 ;  /* 0x0000000210007986 */ /* 0x000fe2000c101124 */
[----:B------:R-:W-:Y:S05]  /*f700*/  EXIT ;  /* 0x000000000000794d */ /* 0x000fea0003800000 */
.L_x_37267:
        /* <DEDUP_REMOVED lines=9> */
.L_x_37271:
[----:B------:R-:W-:Y:S01]  /*f7a0*/  STG.E desc[UR36][R16.64], R2 ;  /* 0x0000000210007986 */ /* 0x000fe2000c101924 */
[----:B------:R-:W-:Y:S05]  /*f7b0*/  EXIT ;  /* 0x000000000000794d */ /* 0x000fea0003800000 */
.L_x_37270:
[----:B------:R-:W-:Y:S01]  /*f7c0*/  STG.E.U16 desc[UR36][R16.64], R2 ;  /* 0x0000000210007986 */ /* 0x000fe2000c101524 */
[----:B------:R-:W-:Y:S05]  /*f7d0*/  EXIT ;  /* 0x000000000000794d */ /* 0x000fea0003800000 */
.L_x_37266:
        /* <DEDUP_REMOVED lines=9> */
.L_x_37273:
[----:B------:R-:W-:-:S04]  /*f870*/  I2FP.F32.S32 R0, R2 ;  /* 0x0000000200007245 */ /* 0x000fc80000201400 */
[----:B------:R-:W-:-:S05]  /*f880*/  F2FP.F16.F32.PACK_AB R0, RZ, R0 ;  /* 0x00000000ff00723e */ /* 0x000fca00000000ff */
[----:B------:R-:W-:Y:S01]  /*f890*/  STG.E.U16 desc[UR36][R16.64], R0 ;  /* 0x0000000010007986 */ /* 0x000fe2000c101524 */
[----:B------:R-:W-:Y:S05]  /*f8a0*/  EXIT ;  /* 0x000000000000794d */ /* 0x000fea0003800000 */
.L_x_37272:
        /* <DEDUP_REMOVED lines=10> */
.L_x_37275:
[----:B------:R-:W-:-:S04]  /*f950*/  I2FP.F32.S32 R2, R2 ;  /* 0x0000000200027245 */ /* 0x000fc80000201400 */
[----:B------:R-:W-:-:S04]  /*f960*/  F2FP.F16.F32.PACK_AB R3, RZ, R2 ;  /* 0x00000002ff03723e */ /* 0x000fc800000000ff */
[----:B------:R-:W-:-:S05]  /*f970*/  PRMT R3, R3, 0x5410, RZ ;  /* 0x0000541003037816 */ /* 0x000fca00000000ff */
[----:B------:R-:W-:Y:S01]  /*f980*/  STG.E desc[UR36][R16.64], R3 ;  /* 0x0000000310007986 */ /* 0x000fe2000c101924 */
[----:B------:R-:W-:Y:S05]  /*f990*/  EXIT ;  /* 0x000000000000794d */ /* 0x000fea0003800000 */
.L_x_37274:
[----:B------:R-:W0:Y:S02]  /*f9a0*/  I2F.F64 R2, R2 ;  /* 0x0000000200027312 */ /* 0x000e240000201c00 */
[----:B0-----:R-:W-:Y:S01]  /*f9b0*/  STG.E.64 desc[UR36][R16.64], R2 ;  /* 0x0000000210007986 */ /* 0x001fe2000c101b24 */
[----:B------:R-:W-:Y:S05]  /*f9c0*/  EXIT ;  /* 0x000000000000794d */ /* 0x000fea0003800000 */
.L_x_37265:
        /* <DEDUP_REMOVED lines=12> */
.L_x_37278:
[----:B------:R-:W0:Y:S01]  /*fa90*/  I2F.F64 R4, R2 ;  /* 0x0000000200047312 */ /* 0x000e220000201c00 */
[----:B------:R-:W-:-:S05]  /*faa0*/  CS2R R6, SRZ ;  /* 0x0000000000067805 */ /* 0x000fca000001ff00 */
[----:B0-----:R-:W-:Y:S01]  /*fab0*/  STG.E.128 desc[UR36][R16.64], R4 ;  /* 0x0000000410007986 */ /* 0x001fe2000c101d24 */
[----:B------:R-:W-:Y:S05]  /*fac0*/  EXIT ;  /* 0x000000000000794d */ /* 0x000fea0003800000 */
.L_x_37277:
        /* <DEDUP_REMOVED lines=21> */
.L_x_37282:
[----:B------:R-:W-:Y:S05]  /*fc20*/  BSYNC B0 ;  /* 0x0000000000007941 */ /* 0x000fea0003800000 */
.L_x_37281:
[----:B------:R-:W-:-:S05]  /*fc30*/  LOP3.LUT R3, R0, R3, RZ, 0xfc, !PT ;  /* 0x0000000300037212 */ /* 0x000fca00078efcff */
[----:B------:R-:W-:Y:S01]  /*fc40*/  STG.E.U8 desc[UR36][R16.64], R3 ;  /* 0x0000000310007986 */ /* 0x000fe2000c101124 */
[----:B------:R-:W-:Y:S05]  /*fc50*/  EXIT ;  /* 0x000000000000794d */ /* 0x000fea0003800000 */
.L_x_37280:
        /* <DEDUP_REMOVED lines=13> */
.L_x_37284:
[----:B------:R-:W-:Y:S01]  /*fd30*/  IMAD.MOV.U32 R0, RZ, RZ, 0x7f ;  /* 0x0000007fff007424 */ /* 0x000fe200078e00ff */
[----:B------:R-:W-:-:S04]  /*fd40*/  ISETP.GT.U32.AND P0, PT, R2, 0x7f800000, PT ;  /* 0x7f8000000200780c */ /* 0x000fc80003f04070 */
[----:B------:R-:W-:-:S09]  /*fd50*/  SEL R0, R0, 0x7c, P0 ;  /* 0x0000007c00007807 */ /* 0x000fd20000000000 */
.L_x_37285:
[----:B------:R-:W-:Y:S05]  /*fd60*/  BSYNC B0 ;  /* 0x0000000000007941 */ /* 0x000fea0003800000 */
.L_x_37283:
[----:B------:R-:W-:-:S04]  /*fd70*/  LOP3.LUT R2, R3, 0x80000000, RZ, 0xc0, !PT ;  /* 0x8000000003027812 */ /* 0x000fc800078ec0ff */
[----:B------:R-:W-:-:S04]  /*fd80*/  SHF.R.U32.HI R3, RZ, 0x18, R2 ;  /* 0x00000018ff037819 */ /* 0x000fc80000011602 */
[----:B------:R-:W-:-:S05]  /*fd90*/  LOP3.LUT R3, R0, R3, RZ, 0xfc, !PT ;  /* 0x0000000300037212 */ /* 0x000fca00078efcff */
[----:B------:R-:W-:Y:S01]  /*fda0*/  STG.E.U8 desc[UR36][R16.64], R3 ;  /* 0x0000000310007986 */ /* 0x000fe2000c101124 */
[----:B------:R-:W-:Y:S05]  /*fdb0*/  EXIT ;  /* 0x000000000000794d */ /* 0x000fea0003800000 */
.L_x_37279:
[----:B------:R-:W-:-:S04]  /*fdc0*/  I2FP.F32.S32 R0, R2 ;  /* 0x0000000200007245 */ /* 0x000fc80000201400 */
[----:B------:R-:W-:-:S05]  /*fdd0*/  F2FP.BF16.F32.PACK_AB R0, RZ, R0 ;  /* 0x00000000ff00723e */ /* 0x000fca00000010ff */
[----:B------:R-:W-:Y:S01]  /*fde0*/  STG.E.U16 desc[UR36][R16.64], R0 ;  /* 0x0000000010007986 */ /* 0x000fe2000c101524 */
[----:B------:R-:W-:Y:S05]  /*fdf0*/  EXIT ;  /* 0x000000000000794d */ /* 0x000fea0003800000 */
.L_x_37276:
        /* <DEDUP_REMOVED lines=10> */
.L_x_37288:
        /* <DEDUP_REMOVED lines=17> */
.L_x_37291:
[----:B------:R-:W-:-:S04]  /*ffb0*/  LOP3.LUT R2, R3, 0x80000000, RZ, 0xc0, !PT ;  /* 0x8000000003027812 */ /* 0x000fc800078ec0ff */
[----:B------:R-:W-:-:S04]  /*ffc0*/  SHF.R.U32.HI R3, RZ, 0x18, R2 ;  /* 0x00000018ff037819 */ /* 0x000fc80000011602 */
[----:B------:R-:W-:-:S04]  /*ffd0*/  LOP3.LUT R0, R0, R3, RZ, 0xfc, !PT ;  /* 0x0000000300007212 */ /* 0x000fc800078efcff */
[----:B------:R-:W-:-:S07]  /*ffe0*/  PRMT R8, R0, 0x7610, R8 ;  /* 0x0000761000087816 */ /* 0x000fce0000000008 */
.L_x_37290:
[----:B------:R-:W-:Y:S05]  /*fff0*/  BSYNC B0 ;  /* 0x0000000000007941 */ /* 0x000fea0003800000 */
.L_x_37289:
[----:B------:R-:W-:Y:S01]  /*10000*/  STG.E.U8 desc[UR36][R16.64], R8 ;  /* 0x0000000810007986 */ /* 0x000fe2000c101124 */
[----:B------:R-:W-:Y:S05]  /*10010*/  EXIT ;  /* 0x000000000000794d */ /* 0x000fea0003800000 */
.L_x_37287:
        /* <DEDUP_REMOVED lines=17> */
.L_x_37294:
[----:B------:R-:W-:-:S04]  /*10130*/  LOP3.LUT R2, R3, 0x80000000, RZ, 0xc0, !PT ;  /* 0x8000000003027812 */ /* 0x000fc800078ec0ff */
[----:B------:R-:W-:-:S04]  /*10140*/  SHF.R.U32.HI R3, RZ, 0x18, R2 ;  /* 0x00000018ff037819 */ /* 0x000fc80000011602 */
[----:B------:R-:W-:-:S04]  /*10150*/  LOP3.LUT R0, R0, R3, RZ, 0xfc, !PT ;  /* 0x0000000300007212 */ /* 0x000fc800078efcff */
[----:B------:R-:W-:-:S07]  /*10160*/  PRMT R8, R0, 0x7610, R8 ;  /* 0x0000761000087816 */ /* 0x000fce0000000008 */
.L_x_37293:
[----:B------:R-:W-:Y:S05]  /*10170*/  BSYNC B0 ;  /* 0x0000000000007941 */ /* 0x000fea0003800000 */
.L_x_37292:
[----:B------:R-:W-:Y:S01]  /*10180*/  STG.E.U8 desc[UR36][R16.64], R8 ;  /* 0x0000000810007986 */ /* 0x000fe2000c101124 */
[----:B------:R-:W-:Y:S05]  /*10190*/  EXIT ;  /* 0x000000000000794d */ /* 0x000fea0003800000 */
.L_x_37286:
        /* <DEDUP_REMOVED lines=22> */
.L_x_37269:
        /* <DEDUP_REMOVED lines=16> */
.L_x_37297:
[----:B------:R-:W-:Y:S05]  /*10400*/  EXIT ;  /* 0x000000000000794d */ /* 0x000fea0003800000 */
.L_x_37296:
[----:B------:R-:W-:-:S05]  /*10410*/  SHF.R.S32.HI R3, RZ, 0x1f, R2 ;  /* 0x0000001fff037819 */ /* 0x000fca0000011402 */
[----:B------:R-:W-:Y:S01]  /*10420*/  STG.E.64 desc[UR36][R16.64], R2 ;  /* 0x0000000210007986 */ /* 0x000fe2000c101b24 */
[----:B------:R-:W-:Y:S05]  /*10430*/  EXIT ;  /* 0x000000000000794d */ /* 0x000fea0003800000 */
.L_x_37295:
[----:B------:R-:W-:Y:S01]  /*10440*/  STG.E desc[UR36][R16.64], R2 ;  /* 0x0000000210007986 */ /* 0x000fe2000c101924 */
[----:B------:R-:W-:Y:S05]  /*10450*/  EXIT ;  /* 0x000000000000794d */ /* 0x000fea0003800000 */
.L_x_37298:
        /* <DEDUP_REMOVED lines=10> */
.L_x_42446:


//--------------------- .text._ZN2at6native27unrolled_elementwise_kernelINS0_13BinaryFunctorIiiiZZZNS0_19maximum_kernel_cudaERNS_18TensorIteratorBaseEENKUlvE_clEvENKUlvE1_clEvEUliiE_EESt5arrayIPcLm3EELi4E23TrivialOffsetCalculatorILi2EjESC_ILi1EjENS0_6memory12LoadWithCastILi2EEENSF_13StoreWithCastILi1EEEEEviT_T0_T2_T3_T4_T5_ --------------------------
	.section	.text._ZN2at6native27unrolled_elementwise_kernelINS0_13BinaryFunctorIiiiZZZNS0_19maximum_kernel_cudaERNS_18TensorIteratorBaseEENKUlvE_clEvENKUlvE1_clEvEUliiE_EESt5arrayIPcLm3EELi4E23TrivialOffsetCalculatorILi2EjESC_ILi1EjENS0_6memory12LoadWithCastILi2EEENSF_13StoreWithCastILi1EEEEEviT_T0_T2_T3_T4_T5_,"ax",@progbits
	.align	128
        .global         _ZN2at6native27unrolled_elementwise_kernelINS0_13BinaryFunctorIiiiZZZNS0_19maximum_kernel_cudaERNS_18TensorIteratorBaseEENKUlvE_clEvENKUlvE1_clEvEUliiE_EESt5arrayIPcLm3EELi4E23TrivialOffsetCalculatorILi2EjESC_ILi1EjENS0_6memory12LoadWithCastILi2EEENSF_13StoreWithCastILi1EEEEEviT_T0_T2_T3_T4_T5_
        .type           _ZN2at6native27unrolled_elementwise_kernelINS0_13BinaryFunctorIiiiZZZNS0_19maximum_kernel_cudaERNS_18TensorIteratorBaseEENKUlvE_clEvENKUlvE1_clEvEUliiE_EESt5arrayIPcLm3EELi4E23TrivialOffsetCalculatorILi2EjESC_ILi1EjENS0_6memory12LoadWithCastILi2EEENSF_13StoreWithCastILi1EEEEEviT_T0_T2_T3_T4_T5_,@function
        .size           _ZN2at6native27unrolled_elementwise_kernelINS0_13BinaryFunctorIiiiZZZNS0_19maximum_kernel_cudaERNS_18TensorIteratorBaseEENKUlvE_clEvENKUlvE1_clEvEUliiE_EESt5arrayIPcLm3EELi4E23TrivialOffsetCalculatorILi2EjESC_ILi1EjENS0_6memory12LoadWithCastILi2EEENSF_13StoreWithCastILi1EEEEEviT_T0_T2_T3_T4_T5_,(.L_x_42447 - _ZN2at6native27unrolled_elementwise_kernelINS0_13BinaryFunctorIiiiZZZNS0_19maximum_kernel_cudaERNS_18TensorIteratorBaseEENKUlvE_clEvENKUlvE1_clEvEUliiE_EESt5arrayIPcLm3EELi4E23TrivialOffsetCalculatorILi2EjESC_ILi1EjENS0_6memory12LoadWithCastILi2EEENSF_13StoreWithCastILi1EEEEEviT_T0_T2_T3_T4_T5_)
        .other          _ZN2at6native27unrolled_elementwise_kernelINS0_13BinaryFunctorIiiiZZZNS0_19maximum_kernel_cudaERNS_18TensorIteratorBaseEENKUlvE_clEvENKUlvE1_clEvEUliiE_EESt5arrayIPcLm3EELi4E23TrivialOffsetCalculatorILi2EjESC_ILi1EjENS0_6memory12LoadWithCastILi2EEENSF_13StoreWithCastILi1EEEEEviT_T0_T2_T3_T4_T5_,@"STO_CUDA_ENTRY STV_DEFAULT"
_ZN2at6native27unrolled_elementwise_kernelINS0_13BinaryFunctorIiiiZZZNS0_19maximum_kernel_cudaERNS_18TensorIteratorBaseEENKUlvE_clEvENKUlvE1_clEvEUliiE_EESt5arrayIPcLm3EELi4E23TrivialOffsetCalculatorILi2EjESC_ILi1EjENS0_6memory12LoadWithCastILi2EEENSF_13StoreWithCastILi1EEEEEviT_T0_T2_T3_T4_T5_:
.text._ZN2at6native27unrolled_elementwise_kernelINS0_13BinaryFunctorIiiiZZZNS0_19maximum_kernel_cudaERNS_18TensorIteratorBaseEENKUlvE_clEvENKUlvE1_clEvEUliiE_EESt5arrayIPcLm3EELi4E23TrivialOffsetCalculatorILi2EjESC_ILi1EjENS0_6memory12LoadWithCastILi2EEENSF_13StoreWithCastILi1EEEEEviT_T0_T2_T3_T4_T5_:
        /* <DEDUP_REMOVED lines=33> */
.L_x_37304:
[----:B------:R3:W5:Y:S01]  /*0210*/  LDG.E.U8 R24, desc[UR36][R4.64] ;  /* 0x0000002404187981 */ /* 0x000762000c1e1100 */
[----:B------:R-:W-:Y:S05]  /*0220*/  BRA `(.L_x_37306) ;  /* 0x0000000c00387947 */ /* 0x000fea0003800000 */
.L_x_37303:
        /* <DEDUP_REMOVED lines=8> */
.L_x_37308:
[----:B------:R1:W5:Y:S01]  /*02b0*/  LDG.E R24, desc[UR36][R4.64] ;  /* 0x0000002404187981 */ /* 0x000362000c1e1900 */
[----:B------:R-:W-:Y:S05]  /*02c0*/  BRA `(.L_x_37306) ;  /* 0x0000000c00107947 */ /* 0x000fea0003800000 */
.L_x_37307:
[----:B------:R2:W5:Y:S01]  /*02d0*/  LDG.E.S16 R24, desc[UR36][R4.64] ;  /* 0x0000002404187981 */ /* 0x000562000c1e1700 */
[----:B------:R-:W-:Y:S05]  /*02e0*/  BRA `(.L_x_37306) ;  /* 0x0000000c00087947 */ /* 0x000fea0003800000 */
.L_x_37302:
        /* <DEDUP_REMOVED lines=9> */
.L_x_37310:
[----:B------:R-:W2:Y:S02]  /*0380*/  LDG.E.U16 R4, desc[UR36][R4.64] ;  /* 0x0000002404047981 */ /* 0x000ea4000c1e1500 */
[----:B--2---:R-:W-:-:S06]  /*0390*/  HADD2.F32 R24, -RZ, R4.H0_H0 ;  /* 0x20000004ff187230 */ /* 0x004fcc0000004100 */
[----:B------:R-:W0:Y:S01]  /*03a0*/  F2I.FTZ.TRUNC.NTZ R24, R24 ;  /* 0x0000001800187305 */ /* 0x000e22000021f100 */
[----:B------:R-:W-:Y:S05]  /*03b0*/  BRA `(.L_x_37306) ;  /* 0x0000000800d47947 */ /* 0x000fea0003800000 */
.L_x_37309:
        /* <DEDUP_REMOVED lines=9> */
.L_x_37312:
[----:B------:R-:W2:Y:S02]  /*0450*/  LDG.E.U16 R4, desc[UR36][R4.64] ;  /* 0x0000002404047981 */ /* 0x000ea4000c1e1500 */
[----:B--2---:R-:W-:-:S06]  /*0460*/  HADD2.F32 R24, -RZ, R4.H0_H0 ;  /* 0x20000004ff187230 */ /* 0x004fcc0000004100 */
[----:B------:R-:W0:Y:S01]  /*0470*/  F2I.FTZ.TRUNC.NTZ R24, R24 ;  /* 0x0000001800187305 */ /* 0x000e22000021f100 */
[----:B------:R-:W-:Y:S05]  /*0480*/  BRA `(.L_x_37306) ;  /* 0x0000000800a07947 */ /* 0x000fea0003800000 */
.L_x_37311:
[----:B------:R-:W2:Y:S02]  /*0490*/  LDG.E.64 R24, desc[UR36][R4.64] ;  /* 0x0000002404187981 */ /* 0x000ea4000c1e1b00 */
[----:B--2---:R0:W1:Y:S01]  /*04a0*/  F2I.F64.TRUNC R24, R24 ;  /* 0x0000001800187311 */ /* 0x004062000030d100 */
[----:B------:R-:W-:Y:S05]  /*04b0*/  BRA `(.L_x_37306) ;  /* 0x0000000800947947 */ /* 0x000fea0003800000 */
.L_x_37301:
        /* <DEDUP_REMOVED lines=12> */
.L_x_37315:
[----:B------:R-:W2:Y:S02]  /*0580*/  LDG.E.64 R4, desc[UR36][R4.64] ;  /* 0x0000002404047981 */ /* 0x000ea4000c1e1b00 */
[----:B--2---:R0:W1:Y:S01]  /*0590*/  F2I.F64.TRUNC R24, R4 ;  /* 0x0000000400187311 */ /* 0x004062000030d100 */
[----:B------:R-:W-:Y:S05]  /*05a0*/  BRA `(.L_x_37306) ;  /* 0x0000000800587947 */ /* 0x000fea0003800000 */
.L_x_37314:
        /* <DEDUP_REMOVED lines=27> */
.L_x_37317:
        /* <DEDUP_REMOVED lines=15> */
.L_x_37316:
[----:B------:R-:W2:Y:S02]  /*0850*/  LDG.E.U16 R24, desc[UR36][R4.64] ;  /* 0x0000002404187981 */ /* 0x000ea4000c1e1500 */
[----:B--2---:R-:W-:-:S06]  /*0860*/  IMAD.U32 R24, R24, 0x10000, RZ ;  /* 0x0001000018187824 */ /* 0x004fcc00078e00ff */
[----:B------:R-:W0:Y:S01]  /*0870*/  F2I.FTZ.TRUNC.NTZ R24, R24 ;  /* 0x0000001800187305 */ /* 0x000e22000021f100 */
[----:B------:R-:W-:Y:S05]  /*0880*/  BRA `(.L_x_37306) ;  /* 0x0000000400a07947 */ /* 0x000fea0003800000 */
.L_x_37313:
        /* <DEDUP_REMOVED lines=10> */
.L_x_37320:
        /* <DEDUP_REMOVED lines=21> */
.L_x_37324:
[----:B------:R-:W-:Y:S05]  /*0a80*/  BSYNC B1 ;  /* 0x0000000000017941 */ /* 0x000fea0003800000 */
.L_x_37323:
[----:B------:R-:W-:Y:S01]  /*0a90*/  IMAD.SHL.U32 R3, R3, 0x100000, RZ ;  /* 0x0010000003037824 */ /* 0x000fe200078e00ff */
[----:B------:R-:W-:-:S04]  /*0aa0*/  LEA R5, R0, 0x3b800000, 0x17 ;  /* 0x3b80000000057811 */ /* 0x000fc800078eb8ff */
[----:B------:R-:W-:-:S07]  /*0ab0*/  LOP3.LUT R24, R5, R3, R24, 0xfe, !PT ;  /* 0x0000000305187212 */ /* 0x000fce00078efe18 */
.L_x_37322:
[----:B------:R-:W-:Y:S05]  /*0ac0*/  BSYNC B0 ;  /* 0x0000000000007941 */ /* 0x000fea0003800000 */
.L_x_37321:
[----:B------:R-:W0:Y:S01]  /*0ad0*/  F2I.FTZ.TRUNC.NTZ R24, R24 ;  /* 0x0000001800187305 */ /* 0x000e22000021f100 */
[----:B------:R-:W-:Y:S05]  /*0ae0*/  BRA `(.L_x_37306) ;  /* 0x0000000400087947 */ /* 0x000fea0003800000 */
.L_x_37319:
        /* <DEDUP_REMOVED lines=21> */
.L_x_37328:
[----:B------:R-:W-:Y:S05]  /*0c40*/  BSYNC B1 ;  /* 0x0000000000017941 */ /* 0x000fea0003800000 */
.L_x_37327:
[----:B------:R-:W-:Y:S01]  /*0c50*/  IMAD.SHL.U32 R3, R3, 0x200000, RZ ;  /* 0x0020000003037824 */ /* 0x000fe200078e00ff */
[----:B------:R-:W-:-:S04]  /*0c60*/  LEA R5, R0, 0x37800000, 0x17 ;  /* 0x3780000000057811 */ /* 0x000fc800078eb8ff */
[----:B------:R-:W-:-:S07]  /*0c70*/  LOP3.LUT R24, R5, R3, R24, 0xfe, !PT ;  /* 0x0000000305187212 */ /* 0x000fce00078efe18 */
.L_x_37326:
[----:B------:R-:W-:Y:S05]  /*0c80*/  BSYNC B0 ;  /* 0x0000000000007941 */ /* 0x000fea0003800000 */
.L_x_37325:
[----:B------:R-:W0:Y:S01]  /*0c90*/  F2I.FTZ.TRUNC.NTZ R24, R24 ;  /* 0x0000001800187305 */ /* 0x000e22000021f100 */
[----:B------:R-:W-:Y:S05]  /*0ca0*/  BRA `(.L_x_37306) ;  /* 0x0000000000987947 */ /* 0x000fea0003800000 */
.L_x_37318:
        /* <DEDUP_REMOVED lines=14> */
.L_x_37332:
[----:B------:R-:W-:Y:S05]  /*0d90*/  BSYNC B0 ;  /* 0x0000000000007941 */ /* 0x000fea0003800000 */
.L_x_37331:
[----:B------:R-:W0:Y:S01]  /*0da0*/  F2I.FTZ.TRUNC.NTZ R24, R24 ;  /* 0x0000001800187305 */ /* 0x000e22000021f100 */
[----:B------:R-:W-:Y:S05]  /*0db0*/  BRA `(.L_x_37306) ;  /* 0x0000000000547947 */ /* 0x000fea0003800000 */
.L_x_37305:
        /* <DEDUP_REMOVED lines=17> */
.L_x_37333:
[----:B------:R-:W-:Y:S05]  /*0ed0*/  BRA `(.L_x_37306) ;  /* 0x00000000000c7947 */ /* 0x000fea0003800000 */
.L_x_37330:
[----:B------:R0:W5:Y:S01]  /*0ee0*/  LDG.E R24, desc[UR36][R4.64] ;  /* 0x0000002404187981 */ /* 0x000162000c1e1900 */
[----:B------:R-:W-:Y:S05]  /*0ef0*/  BRA `(.L_x_37306) ;  /* 0x0000000000047947 */ /* 0x000fea0003800000 */
.L_x_37329:
[----:B------:R0:W5:Y:S02]  /*0f00*/  LDG.E R24, desc[UR36][R4.64] ;  /* 0x0000002404187981 */ /* 0x000164000c1e1900 */
.L_x_37306:
        /* <DEDUP_REMOVED lines=18> */
.L_x_37337:
[----:B------:R1:W5:Y:S01]  /*1030*/  LDG.E.U8 R27, desc[UR36][R4.64] ;  /* 0x00000024041b7981 */ /* 0x000362000c1e1100 */
[----:B------:R-:W-:Y:S05]  /*1040*/  BRA `(.L_x_37339) ;  /* 0x0000000c00347947 */ /* 0x000fea0003800000 */
.L_x_37336:
        /* <DEDUP_REMOVED lines=8> */
.L_x_37341:
[----:B------:R3:W5:Y:S01]  /*10d0*/  LDG.E R27, desc[UR36][R4.64] ;  /* 0x00000024041b7981 */ /* 0x000762000c1e1900 */
[----:B------:R-:W-:Y:S05]  /*10e0*/  BRA `(.L_x_37339) ;  /* 0x0000000c000c7947 */ /* 0x000fea0003800000 */
.L_x_37340:
[----:B------:R2:W5:Y:S01]  /*10f0*/  LDG.E.S16 R27, desc[UR36][R4.64] ;  /* 0x00000024041b7981 */ /* 0x000562000c1e1700 */
[----:B------:R-:W-:Y:S05]  /*1100*/  BRA `(.L_x_37339) ;  /* 0x0000000c00047947 */ /* 0x000fea0003800000 */
.L_x_37335:
        /* <DEDUP_REMOVED lines=9> */
.L_x_37343:
[----:B------:R-:W2:Y:S02]  /*11a0*/  LDG.E.U16 R4, desc[UR36][R4.64] ;  /* 0x0000002404047981 */ /* 0x000ea4000c1e1500 */
[----:B--2---:R-:W-:-:S06]  /*11b0*/  HADD2.F32 R27, -RZ, R4.H0_H0 ;  /* 0x20000004ff1b7230 */ /* 0x004fcc0000004100 */
[----:B------:R-:W0:Y:S01]  /*11c0*/  F2I.FTZ.TRUNC.NTZ R27, R27 ;  /* 0x0000001b001b7305 */ /* 0x000e22000021f100 */
[----:B------:R-:W-:Y:S05]  /*11d0*/  BRA `(.L_x_37339) ;  /* 0x0000000800d07947 */ /* 0x000fea0003800000 */
.L_x_37342:
        /* <DEDUP_REMOVED lines=9> */
.L_x_37345:
[----:B------:R-:W2:Y:S02]  /*1270*/  LDG.E.U16 R4, desc[UR36][R4.64] ;  /* 0x0000002404047981 */ /* 0x000ea4000c1e1500 */
[----:B--2---:R-:W-:-:S06]  /*1280*/  HADD2.F32 R27, -RZ, R4.H0_H0 ;  /* 0x20000004ff1b7230 */ /* 0x004fcc0000004100 */
[----:B------:R-:W0:Y:S01]  /*1290*/  F2I.FTZ.TRUNC.NTZ R27, R27 ;  /* 0x0000001b001b7305 */ /* 0x000e22000021f100 */
[----:B------:R-:W-:Y:S05]  /*12a0*/  BRA `(.L_x_37339) ;  /* 0x00000008009c7947 */ /* 0x000fea0003800000 */
.L_x_37344:
[----:B------:R-:W2:Y:S02]  /*12b0*/  LDG.E.64 R4, desc[UR36][R4.64] ;  /* 0x0000002404047981 */ /* 0x000ea4000c1e1b00 */
[----:B--2---:R0:W1:Y:S01]  /*12c0*/  F2I.F64.TRUNC R27, R4 ;  /* 0x00000004001b7311 */ /* 0x004062000030d100 */
[----:B------:R-:W-:Y:S05]  /*12d0*/  BRA `(.L_x_37339) ;  /* 0x0000000800907947 */ /* 0x000fea0003800000 */
.L_x_37334:
        /* <DEDUP_REMOVED lines=12> */
.L_x_37348:
[----:B------:R-:W2:Y:S02]  /*13a0*/  LDG.E.64 R4, desc[UR36][R4.64] ;  /* 0x0000002404047981 */ /* 0x000ea4000c1e1b00 */
[----:B--2---:R0:W1:Y:S01]  /*13b0*/  F2I.F64.TRUNC R27, R4 ;  /* 0x00000004001b7311 */ /* 0x004062000030d100 */
[----:B------:R-:W-:Y:S05]  /*13c0*/  BRA `(.L_x_37339) ;  /* 0x0000000800547947 */ /* 0x000fea0003800000 */
.L_x_37347:
        /* <DEDUP_REMOVED lines=27> */
.L_x_37350:
        /* <DEDUP_REMOVED lines=14> */
.L_x_37349:
[----:B------:R-:W2:Y:S02]  /*1660*/  LDG.E.U16 R27, desc[UR36][R4.64] ;  /* 0x00000024041b7981 */ /* 0x000ea4000c1e1500 */
[----:B--2---:R-:W-:-:S06]  /*1670*/  IMAD.U32 R27, R27, 0x10000, RZ ;  /* 0x000100001b1b7824 */ /* 0x004fcc00078e00ff */
[----:B------:R-:W0:Y:S01]  /*1680*/  F2I.FTZ.TRUNC.NTZ R27, R27 ;  /* 0x0000001b001b7305 */ /* 0x000e22000021f100 */
[----:B------:R-:W-:Y:S05]  /*1690*/  BRA `(.L_x_37339) ;  /* 0x0000000400a07947 */ /* 0x000fea0003800000 */
.L_x_37346:
        /* <DEDUP_REMOVED lines=10> */
.L_x_37353:
        /* <DEDUP_REMOVED lines=21> */
.L_x_37357:
[----:B------:R-:W-:Y:S05]  /*1890*/  BSYNC B1 ;  /* 0x0000000000017941 */ /* 0x000fea0003800000 */
.L_x_37356:
[----:B------:R-:W-:Y:S01]  /*18a0*/  IMAD.SHL.U32 R3, R3, 0x100000, RZ ;  /* 0x0010000003037824 */ /* 0x000fe200078e00ff */
[----:B------:R-:W-:-:S04]  /*18b0*/  LEA R0, R0, 0x3b800000, 0x17 ;  /* 0x3b80000000007811 */ /* 0x000fc800078eb8ff */
[----:B------:R-:W-:-:S07]  /*18c0*/  LOP3.LUT R27, R0, R3, R27, 0xfe, !PT ;  /* 0x00000003001b7212 */ /* 0x000fce00078efe1b */
.L_x_37355:
[----:B------:R-:W-:Y:S05]  /*18d0*/  BSYNC B0 ;  /* 0x0000000000007941 */ /* 0x000fea0003800000 */
.L_x_37354:
[----:B------:R-:W0:Y:S01]  /*18e0*/  F2I.FTZ.TRUNC.NTZ R27, R27 ;  /* 0x0000001b001b7305 */ /* 0x000e22000021f100 */
[----:B------:R-:W-:Y:S05]  /*18f0*/  BRA `(.L_x_37339) ;  /* 0x0000000400087947 */ /* 0x000fea0003800000 */
.L_x_37352:
        /* <DEDUP_REMOVED lines=21> */
.L_x_37361:
[----:B------:R-:W-:Y:S05]  /*1a50*/  BSYNC B1 ;  /* 0x0000000000017941 */ /* 0x000fea0003800000 */
.L_x_37360:
[----:B------:R-:W-:Y:S01]  /*1a60*/  IMAD.SHL.U32 R3, R3, 0x200000, RZ ;  /* 0x0020000003037824 */ /* 0x000fe200078e00ff */
[----:B------:R-:W-:-:S04]  /*1a70*/  LEA R0, R0, 0x37800000, 0x17 ;  /* 0x3780000000007811 */ /* 0x000fc800078eb8ff */
[----:B------:R-:W-:-:S07]  /*1a80*/  LOP3.LUT R27, R0, R3, R27, 0xfe, !PT ;  /* 0x00000003001b7212 */ /* 0x000fce00078efe1b */
.L_x_37359:
[----:B------:R-:W-:Y:S05]  /*1a90*/  BSYNC B0 ;  /* 0x0000000000007941 */ /* 0x000fea0003800000 */
.L_x_37358:
[----:B------:R-:W0:Y:S01]  /*1aa0*/  F2I.FTZ.TRUNC.NTZ R27, R27 ;  /* 0x0000001b001b7305 */ /* 0x000e22000021f100 */
[----:B------:R-:W-:Y:S05]  /*1ab0*/  BRA `(.L_x_37339) ;  /* 0x0000000000987947 */ /* 0x000fea0003800000 */
.L_x_37351:
        /* <DEDUP_REMOVED lines=14> */
.L_x_37365:
[----:B------:R-:W-:Y:S05]  /*1ba0*/  BSYNC B0 ;  /* 0x0000000000007941 */ /* 0x000fea0003800000 */
.L_x_37364:
[----:B------:R-:W0:Y:S01]  /*1bb0*/  F2I.FTZ.TRUNC.NTZ R27, R27 ;  /* 0x0000001b001b7305 */ /* 0x000e22000021f100 */
[----:B------:R-:W-:Y:S05]  /*1bc0*/  BRA `(.L_x_37339) ;  /* 0x0000000000547947 */ /* 0x000fea0003800000 */
.L_x_37338:
        /* <DEDUP_REMOVED lines=17> */
.L_x_37366:
[----:B------:R-:W-:Y:S05]  /*1ce0*/  BRA `(.L_x_37339) ;  /* 0x00000000000c7947 */ /* 0x000fea0003800000 */
.L_x_37363:
[----:B------:R0:W5:Y:S01]  /*1cf0*/  LDG.E R27, desc[UR36][R4.64] ;  /* 0x00000024041b7981 */ /* 0x000162000c1e1900 */
[----:B------:R-:W-:Y:S05]  /*1d00*/  BRA `(.L_x_37339) ;  /* 0x0000000000047947 */ /* 0x000fea0003800000 */
.L_x_37362:
[----:B------:R0:W5:Y:S02]  /*1d10*/  LDG.E R27, desc[UR36][R4.64] ;  /* 0x00000024041b7981 */ /* 0x000164000c1e1900 */
.L_x_37339:
[----:B------:R-:W2:Y:S02]  /*1d20*/  S2R R17, SR_TID.X ;  /* 0x0000000000117919 */ /* 0x000ea40000002100 */
[----:B--2---:R-:W-:-:S07]  /*1d30*/  VIADD R17, R17, 0x80 ;  /* 0x0000008011117836 */ /* 0x004fce0000000000 */
.L_x_37300:
[----:B------:R-:W-:Y:S05]  /*1d40*/  BSYNC B6 ;  /* 0x0000000000067941 */ /* 0x000fea0003800000 */
.L_x_37299:
        /* <DEDUP_REMOVED lines=23> */
.L_x_37372:
[----:B------:R0:W5:Y:S01]  /*1ec0*/  LDG.E.U8 R29, desc[UR36][R4.64] ;  /* 0x00000024041d7981 */ /* 0x000162000c1e1100 */
[----:B------:R-:W-:Y:S05]  /*1ed0*/  BRA `(.L_x_37374) ;  /* 0x0000000c00347947 */ /* 0x000fea0003800000 */
.L_x_37371:
        /* <DEDUP_REMOVED lines=8> */
.L_x_37376:
[----:B------:R0:W5:Y:S01]  /*1f60*/  LDG.E R29, desc[UR36][R4.64] ;  /* 0x00000024041d7981 */ /* 0x000162000c1e1900 */
[----:B------:R-:W-:Y:S05]  /*1f70*/  BRA `(.L_x_37374) ;  /* 0x0000000c000c7947 */ /* 0x000fea0003800000 */
.L_x_37375:
[----:B------:R0:W5:Y:S01]  /*1f80*/  LDG.E.S16 R29, desc[UR36][R4.64] ;  /* 0x00000024041d7981 */ /* 0x000162000c1e1700 */
[----:B------:R-:W-:Y:S05]  /*1f90*/  BRA `(.L_x_37374) ;  /* 0x0000000c00047947 */ /* 0x000fea0003800000 */
.L_x_37370:
        /* <DEDUP_REMOVED lines=9> */
.L_x_37378:
[----:B------:R-:W2:Y:S02]  /*2030*/  LDG.E.U16 R4, desc[UR36][R4.64] ;  /* 0x0000002404047981 */ /* 0x000ea4000c1e1500 */
[----:B--2---:R-:W-:-:S06]  /*2040*/  HADD2.F32 R29, -RZ, R4.H0_H0 ;  /* 0x20000004ff1d7230 */ /* 0x004fcc0000004100 */
[----:B------:R-:W0:Y:S01]  /*2050*/  F2I.FTZ.TRUNC.NTZ R29, R29 ;  /* 0x0000001d001d7305 */ /* 0x000e22000021f100 */
[----:B------:R-:W-:Y:S05]  /*2060*/  BRA `(.L_x_37374) ;  /* 0x0000000800d07947 */ /* 0x000fea0003800000 */
.L_x_37377:
        /* <DEDUP_REMOVED lines=9> */
.L_x_37380:
[----:B------:R-:W2:Y:S02]  /*2100*/  LDG.E.U16 R4, desc[UR36][R4.64] ;  /* 0x0000002404047981 */ /* 0x000ea4000c1e1500 */
[----:B--2---:R-:W-:-:S06]  /*2110*/  HADD2.F32 R29, -RZ, R4.H0_H0 ;  /* 0x20000004ff1d7230 */ /* 0x004fcc0000004100 */
[----:B------:R-:W0:Y:S01]  /*2120*/  F2I.FTZ.TRUNC.NTZ R29, R29 ;  /* 0x0000001d001d7305 */ /* 0x000e22000021f100 */
[----:B------:R-:W-:Y:S05]  /*2130*/  BRA `(.L_x_37374) ;  /* 0x00000008009c7947 */ /* 0x000fea0003800000 */
.L_x_37379:
[----:B------:R-:W2:Y:S02]  /*2140*/  LDG.E.64 R4, desc[UR36][R4.64] ;  /* 0x0000002404047981 */ /* 0x000ea4000c1e1b00 */
[----:B--2---:R0:W1:Y:S01]  /*2150*/  F2I.F64.TRUNC R29, R4 ;  /* 0x00000004001d7311 */ /* 0x004062000030d100 */
[----:B------:R-:W-:Y:S05]  /*2160*/  BRA `(.L_x_37374) ;  /* 0x0000000800907947 */ /* 0x000fea0003800000 */
.L_x_37369:
        /* <DEDUP_REMOVED lines=12> */
.L_x_37383:
[----:B------:R-:W2:Y:S02]  /*2230*/  LDG.E.64 R4, desc[UR36][R4.64] ;  /* 0x0000002404047981 */ /* 0x000ea4000c1e1b00 */
[----:B--2---:R0:W1:Y:S01]  /*2240*/  F2I.F64.TRUNC R29, R4 ;  /* 0x00000004001d7311 */ /* 0x004062000030d100 */
[----:B------:R-:W-:Y:S05]  /*2250*/  BRA `(.L_x_37374) ;  /* 0x0000000800547947 */ /* 0x000fea0003800000 */
.L_x_37382:
        /* <DEDUP_REMOVED lines=27> */
.L_x_37385:
        /* <DEDUP_REMOVED lines=14> */
.L_x_37384:
[----:B------:R-:W2:Y:S02]  /*24f0*/  LDG.E.U16 R29, desc[UR36][R4.64] ;  /* 0x00000024041d7981 */ /* 0x000ea4000c1e1500 */
[----:B--2---:R-:W-:-:S06]  /*2500*/  IMAD.U32 R29, R29, 0x10000, RZ ;  /* 0x000100001d1d7824 */ /* 0x004fcc00078e00ff */
[----:B------:R-:W2:Y:S01]  /*2510*/  F2I.FTZ.TRUNC.NTZ R29, R29 ;  /* 0x0000001d001d7305 */ /* 0x000ea2000021f100 */
[----:B------:R-:W-:Y:S05]  /*2520*/  BRA `(.L_x_37374) ;  /* 0x0000000400a07947 */ /* 0x000fea0003800000 */
.L_x_37381:
        /* <DEDUP_REMOVED lines=10> */
.L_x_37388:
        /* <DEDUP_REMOVED lines=21> */
.L_x_37392:
[----:B------:R-:W-:Y:S05]  /*2720*/  BSYNC B1 ;  /* 0x0000000000017941 */ /* 0x000fea0003800000 */
.L_x_37391:
[----:B------:R-:W-:Y:S01]  /*2730*/  IMAD.SHL.U32 R3, R3, 0x100000, RZ ;  /* 0x0010000003037824 */ /* 0x000fe200078e00ff */
[----:B------:R-:W-:-:S04]  /*2740*/  LEA R0, R0, 0x3b800000, 0x17 ;  /* 0x3b80000000007811 */ /* 0x000fc800078eb8ff */
[----:B------:R-:W-:-:S07]  /*2750*/  LOP3.LUT R29, R0, R3, R29, 0xfe, !PT ;  /* 0x00000003001d7212 */ /* 0x000fce00078efe1d */
.L_x_37390:
[----:B------:R-:W-:Y:S05]  /*2760*/  BSYNC B0 ;  /* 0x0000000000007941 */ /* 0x000fea0003800000 */
.L_x_37389:
[----:B------:R-:W0:Y:S01]  /*2770*/  F2I.FTZ.TRUNC.NTZ R29, R29 ;  /* 0x0000001d001d7305 */ /* 0x000e22000021f100 */
[----:B------:R-:W-:Y:S05]  /*2780*/  BRA `(.L_x_37374) ;  /* 0x0000000400087947 */ /* 0x000fea0003800000 */
.L_x_37387:
        /* <DEDUP_REMOVED lines=21> */
.L_x_37396:
[----:B------:R-:W-:Y:S05]  /*28e0*/  BSYNC B1 ;  /* 0x0000000000017941 */ /* 0x000fea0003800000 */
.L_x_37395:
[----:B------:R-:W-:Y:S01]  /*28f0*/  IMAD.SHL.U32 R3, R3, 0x200000, RZ ;  /* 0x0020000003037824 */ /* 0x000fe200078e00ff */
[----:B------:R-:W-:-:S04]  /*2900*/  LEA R0, R0, 0x37800000, 0x17 ;  /* 0x3780000000007811 */ /* 0x000fc800078eb8ff */
[----:B------:R-:W-:-:S07]  /*2910*/  LOP3.LUT R29, R0, R3, R29, 0xfe, !PT ;  /* 0x00000003001d7212 */ /* 0x000fce00078efe1d */
.L_x_37394:
[----:B------:R-:W-:Y:S05]  /*2920*/  BSYNC B0 ;  /* 0x0000000000007941 */ /* 0x000fea0003800000 */
.L_x_37393:
[----:B------:R-:W0:Y:S01]  /*2930*/  F2I.FTZ.TRUNC.NTZ R29, R29 ;  /* 0x0000001d001d7305 */ /* 0x000e22000021f100 */
[----:B------:R-:W-:Y:S05]  /*2940*/  BRA `(.L_x_37374) ;  /* 0x0000000000987947 */ /* 0x000fea0003800000 */
.L_x_37386:
        /* <DEDUP_REMOVED lines=14> */
.L_x_37400:
[----:B------:R-:W-:Y:S05]  /*2a30*/  BSYNC B0 ;  /* 0x0000000000007941 */ /* 0x000fea0003800000 */
.L_x_37399:
[----:B------:R-:W0:Y:S01]  /*2a40*/  F2I.FTZ.TRUNC.NTZ R29, R29 ;  /* 0x0000001d001d7305 */ /* 0x000e22000021f100 */
[----:B------:R-:W-:Y:S05]  /*2a50*/  BRA `(.L_x_37374) ;  /* 0x0000000000547947 */ /* 0x000fea0003800000 */
.L_x_37373:
        /* <DEDUP_REMOVED lines=17> */
.L_x_37401:
[----:B------:R-:W-:Y:S05]  /*2b70*/  BRA `(.L_x_37374) ;  /* 0x00000000000c7947 */ /* 0x000fea0003800000 */
.L_x_37398:
[----:B------:R0:W5:Y:S01]  /*2b80*/  LDG.E R29, desc[UR36][R4.64] ;  /* 0x00000024041d7981 */ /* 0x000162000c1e1900 */
[----:B------:R-:W-:Y:S05]  /*2b90*/  BRA `(.L_x_37374) ;  /* 0x0000000000047947 */ /* 0x000fea0003800000 */
.L_x_37397:
[----:B------:R0:W5:Y:S02]  /*2ba0*/  LDG.E R29, desc[UR36][R4.64] ;  /* 0x00000024041d7981 */ /* 0x000164000c1e1900 */
.L_x_37374:
        /* <DEDUP_REMOVED lines=18> */
.L_x_37405:
[----:B------:R0:W5:Y:S01]  /*2cd0*/  LDG.E.U8 R26, desc[UR36][R4.64] ;  /* 0x00000024041a7981 */ /* 0x000162000c1e1100 */
[----:B------:R-:W-:Y:S05]  /*2ce0*/  BRA `(.L_x_37407) ;  /* 0x0000000c00347947 */ /* 0x000fea0003800000 */
.L_x_37404:
        /* <DEDUP_REMOVED lines=8> */
.L_x_37409:
[----:B------:R0:W5:Y:S01]  /*2d70*/  LDG.E R26, desc[UR36][R4.64] ;  /* 0x00000024041a7981 */ /* 0x000162000c1e1900 */
[----:B------:R-:W-:Y:S05]  /*2d80*/  BRA `(.L_x_37407) ;  /* 0x0000000c000c7947 */ /* 0x000fea0003800000 */
.L_x_37408:
[----:B------:R0:W5:Y:S01]  /*2d90*/  LDG.E.S16 R26, desc[UR36][R4.64] ;  /* 0x00000024041a7981 */ /* 0x000162000c1e1700 */
[----:B------:R-:W-:Y:S05]  /*2da0*/  BRA `(.L_x_37407) ;  /* 0x0000000c00047947 */ /* 0x000fea0003800000 */
.L_x_37403:
        /* <DEDUP_REMOVED lines=9> */
.L_x_37411:
[----:B------:R-:W3:Y:S02]  /*2e40*/  LDG.E.U16 R4, desc[UR36][R4.64] ;  /* 0x0000002404047981 */ /* 0x000ee4000c1e1500 */
[----:B---3--:R-:W-:-:S06]  /*2e50*/  HADD2.F32 R26, -RZ, R4.H0_H0 ;  /* 0x20000004ff1a7230 */ /* 0x008fcc0000004100 */
[----:B------:R-:W0:Y:S01]  /*2e60*/  F2I.FTZ.TRUNC.NTZ R26, R26 ;  /* 0x0000001a001a7305 */ /* 0x000e22000021f100 */
[----:B------:R-:W-:Y:S05]  /*2e70*/  BRA `(.L_x_37407) ;  /* 0x0000000800d07947 */ /* 0x000fea0003800000 */
.L_x_37410:
        /* <DEDUP_REMOVED lines=9> */
.L_x_37413:
[----:B------:R-:W3:Y:S02]  /*2f10*/  LDG.E.U16 R4, desc[UR36][R4.64] ;  /* 0x0000002404047981 */ /* 0x000ee4000c1e1500 */
[----:B---3--:R-:W-:-:S06]  /*2f20*/  HADD2.F32 R26, -RZ, R4.H0_H0 ;  /* 0x20000004ff1a7230 */ /* 0x008fcc0000004100 */
[----:B------:R-:W0:Y:S01]  /*2f30*/  F2I.FTZ.TRUNC.NTZ R26, R26 ;  /* 0x0000001a001a7305 */ /* 0x000e22000021f100 */
[----:B------:R-:W-:Y:S05]  /*2f40*/  BRA `(.L_x_37407) ;  /* 0x00000008009c7947 */ /* 0x000fea0003800000 */
.L_x_37412:
[----:B------:R-:W3:Y:S02]  /*2f50*/  LDG.E.64 R4, desc[UR36][R4.64] ;  /* 0x0000002404047981 */ /* 0x000ee4000c1e1b00 */
[----:B---3--:R0:W3:Y:S01]  /*2f60*/  F2I.F64.TRUNC R26, R4 ;  /* 0x00000004001a7311 */ /* 0x0080e2000030d100 */
[----:B------:R-:W-:Y:S05]  /*2f70*/  BRA `(.L_x_37407) ;  /* 0x0000000800907947 */ /* 0x000fea0003800000 */
.L_x_37402:
        /* <DEDUP_REMOVED lines=12> */
.L_x_37416:
[----:B------:R-:W3:Y:S02]  /*3040*/  LDG.E.64 R4, desc[UR36][R4.64] ;  /* 0x0000002404047981 */ /* 0x000ee4000c1e1b00 */
[----:B---3--:R0:W3:Y:S01]  /*3050*/  F2I.F64.TRUNC R26, R4 ;  /* 0x00000004001a7311 */ /* 0x0080e2000030d100 */
[----:B------:R-:W-:Y:S05]  /*3060*/  BRA `(.L_x_37407) ;  /* 0x0000000800547947 */ /* 0x000fea0003800000 */
.L_x_37415:
        /* <DEDUP_REMOVED lines=27> */
.L_x_37418:
        /* <DEDUP_REMOVED lines=14> */
.L_x_37417:
[----:B------:R-:W3:Y:S02]  /*3300*/  LDG.E.U16 R26, desc[UR36][R4.64] ;  /* 0x00000024041a7981 */ /* 0x000ee4000c1e1500 */
[----:B---3--:R-:W-:-:S06]  /*3310*/  IMAD.U32 R26, R26, 0x10000, RZ ;  /* 0x000100001a1a7824 */ /* 0x008fcc00078e00ff */
[----:B------:R-:W0:Y:S01]  /*3320*/  F2I.FTZ.TRUNC.NTZ R26, R26 ;  /* 0x0000001a001a7305 */ /* 0x000e22000021f100 */
[----:B------:R-:W-:Y:S05]  /*3330*/  BRA `(.L_x_37407) ;  /* 0x0000000400a07947 */ /* 0x000fea0003800000 */
.L_x_37414:
        /* <DEDUP_REMOVED lines=10> */
.L_x_37421:
        /* <DEDUP_REMOVED lines=21> */
.L_x_37425:
[----:B------:R-:W-:Y:S05]  /*3530*/  BSYNC B1 ;  /* 0x0000000000017941 */ /* 0x000fea0003800000 */
.L_x_37424:
[----:B------:R-:W-:Y:S01]  /*3540*/  IMAD.SHL.U32 R3, R3, 0x100000, RZ ;  /* 0x0010000003037824 */ /* 0x000fe200078e00ff */
[----:B------:R-:W-:-:S04]  /*3550*/  LEA R5, R0, 0x3b800000, 0x17 ;  /* 0x3b80000000057811 */ /* 0x000fc800078eb8ff */
[----:B------:R-:W-:-:S07]  /*3560*/  LOP3.LUT R26, R5, R3, R26, 0xfe, !PT ;  /* 0x00000003051a7212 */ /* 0x000fce00078efe1a */
.L_x_37423:
[----:B------:R-:W-:Y:S05]  /*3570*/  BSYNC B0 ;  /* 0x0000000000007941 */ /* 0x000fea0003800000 */
.L_x_37422:
[----:B------:R-:W3:Y:S01]  /*3580*/  F2I.FTZ.TRUNC.NTZ R26, R26 ;  /* 0x0000001a001a7305 */ /* 0x000ee2000021f100 */
[----:B------:R-:W-:Y:S05]  /*3590*/  BRA `(.L_x_37407) ;  /* 0x0000000400087947 */ /* 0x000fea0003800000 */
.L_x_37420:
        /* <DEDUP_REMOVED lines=21> */
.L_x_37429:
[----:B------:R-:W-:Y:S05]  /*36f0*/  BSYNC B1 ;  /* 0x0000000000017941 */ /* 0x000fea0003800000 */
.L_x_37428:
[----:B------:R-:W-:Y:S01]  /*3700*/  IMAD.SHL.U32 R3, R3, 0x200000, RZ ;  /* 0x0020000003037824 */ /* 0x000fe200078e00ff */
[----:B------:R-:W-:-:S04]  /*3710*/  LEA R5, R0, 0x37800000, 0x17 ;  /* 0x3780000000057811 */ /* 0x000fc800078eb8ff */
[----:B------:R-:W-:-:S07]  /*3720*/  LOP3.LUT R26, R5, R3, R26, 0xfe, !PT ;  /* 0x00000003051a7212 */ /* 0x000fce00078efe1a */
.L_x_37427:
[----:B------:R-:W-:Y:S05]  /*3730*/  BSYNC B0 ;  /* 0x0000000000007941 */ /* 0x000fea0003800000 */
.L_x_37426:
[----:B------:R-:W0:Y:S01]  /*3740*/  F2I.FTZ.TRUNC.NTZ R26, R26 ;  /* 0x0000001a001a7305 */ /* 0x000e22000021f100 */
[----:B------:R-:W-:Y:S05]  /*3750*/  BRA `(.L_x_37407) ;  /* 0x0000000000987947 */ /* 0x000fea0003800000 */
.L_x_37419:
        /* <DEDUP_REMOVED lines=14> */
.L_x_37433:
[----:B------:R-:W-:Y:S05]  /*3840*/  BSYNC B0 ;  /* 0x0000000000007941 */ /* 0x000fea0003800000 */
.L_x_37432:
[----:B------:R-:W0:Y:S01]  /*3850*/  F2I.FTZ.TRUNC.NTZ R26, R26 ;  /* 0x0000001a001a7305 */ /* 0x000e22000021f100 */
[----:B------:R-:W-:Y:S05]  /*3860*/  BRA `(.L_x_37407) ;  /* 0x0000000000547947 */ /* 0x000fea0003800000 */
.L_x_37406:
        /* <DEDUP_REMOVED lines=17> */
.L_x_37434:
[----:B------:R-:W-:Y:S05]  /*3980*/  BRA `(.L_x_37407) ;  /* 0x00000000000c7947 */ /* 0x000fea0003800000 */
.L_x_37431:
[----:B------:R0:W5:Y:S01]  /*3990*/  LDG.E R26, desc[UR36][R4.64] ;  /* 0x00000024041a7981 */ /* 0x000162000c1e1900 */
[----:B------:R-:W-:Y:S05]  /*39a0*/  BRA `(.L_x_37407) ;  /* 0x0000000000047947 */ /* 0x000fea0003800000 */
.L_x_37430:
[----:B------:R0:W5:Y:S02]  /*39b0*/  LDG.E R26, desc[UR36][R4.64] ;  /* 0x00000024041a7981 */ /* 0x000164000c1e1900 */
.L_x_37407:
[----:B------:R-:W-:-:S07]  /*39c0*/  VIADD R17, R17, 0x80 ;  /* 0x0000008011117836 */ /* 0x000fce0000000000 */
.L_x_37368:
[----:B------:R-:W-:Y:S05]  /*39d0*/  BSYNC B6 ;  /* 0x0000000000067941 */ /* 0x000fea0003800000 */
.L_x_37367:
        /* <DEDUP_REMOVED lines=25> */
.L_x_37440:
[----:B------:R0:W5:Y:S01]  /*3b70*/  LDG.E.U8 R22, desc[UR36][R4.64] ;  /* 0x0000002404167981 */ /* 0x000162000c1e1100 */
[----:B------:R-:W-:Y:S05]  /*3b80*/  BRA `(.L_x_37442) ;  /* 0x0000000c00347947 */ /* 0x000fea0003800000 */
.L_x_37439:
        /* <DEDUP_REMOVED lines=8> */
.L_x_37444:
[----:B------:R0:W5:Y:S01]  /*3c10*/  LDG.E R22, desc[UR36][R4.64] ;  /* 0x0000002404167981 */ /* 0x000162000c1e1900 */
[----:B------:R-:W-:Y:S05]  /*3c20*/  BRA `(.L_x_37442) ;  /* 0x0000000c000c7947 */ /* 0x000fea0003800000 */
.L_x_37443:
[----:B------:R0:W5:Y:S01]  /*3c30*/  LDG.E.S16 R22, desc[UR36][R4.64] ;  /* 0x0000002404167981 */ /* 0x000162000c1e1700 */
[----:B------:R-:W-:Y:S05]  /*3c40*/  BRA `(.L_x_37442) ;  /* 0x0000000c00047947 */ /* 0x000fea0003800000 */
.L_x_37438:
        /* <DEDUP_REMOVED lines=9> */
.L_x_37446:
[----:B------:R-:W3:Y:S02]  /*3ce0*/  LDG.E.U16 R4, desc[UR36][R4.64] ;  /* 0x0000002404047981 */ /* 0x000ee4000c1e1500 */
[----:B---3--:R-:W-:-:S06]  /*3cf0*/  HADD2.F32 R22, -RZ, R4.H0_H0 ;  /* 0x20000004ff167230 */ /* 0x008fcc0000004100 */
[----:B------:R-:W0:Y:S01]  /*3d00*/  F2I.FTZ.TRUNC.NTZ R22, R22 ;  /* 0x0000001600167305 */ /* 0x000e22000021f100 */
[----:B------:R-:W-:Y:S05]  /*3d10*/  BRA `(.L_x_37442) ;  /* 0x0000000800d07947 */ /* 0x000fea0003800000 */
.L_x_37445:
        /* <DEDUP_REMOVED lines=9> */
.L_x_37448:
[----:B------:R-:W3:Y:S02]  /*3db0*/  LDG.E.U16 R4, desc[UR36][R4.64] ;  /* 0x0000002404047981 */ /* 0x000ee4000c1e1500 */
[----:B---3--:R-:W-:-:S06]  /*3dc0*/  HADD2.F32 R22, -RZ, R4.H0_H0 ;  /* 0x20000004ff167230 */ /* 0x008fcc0000004100 */
[----:B------:R-:W0:Y:S01]  /*3dd0*/  F2I.FTZ.TRUNC.NTZ R22, R22 ;  /* 0x0000001600167305 */ /* 0x000e22000021f100 */
[----:B------:R-:W-:Y:S05]  /*3de0*/  BRA `(.L_x_37442) ;  /* 0x00000008009c7947 */ /* 0x000fea0003800000 */
.L_x_37447:
[----:B------:R-:W3:Y:S02]  /*3df0*/  LDG.E.64 R4, desc[UR36][R4.64] ;  /* 0x0000002404047981 */ /* 0x000ee4000c1e1b00 */
[----:B---3--:R0:W1:Y:S01]  /*3e00*/  F2I.F64.TRUNC R22, R4 ;  /* 0x0000000400167311 */ /* 0x008062000030d100 */
[----:B------:R-:W-:Y:S05]  /*3e10*/  BRA `(.L_x_37442) ;  /* 0x0000000800907947 */ /* 0x000fea0003800000 */
.L_x_37437:
        /* <DEDUP_REMOVED lines=12> */
.L_x_37451:
[----:B------:R-:W3:Y:S02]  /*3ee0*/  LDG.E.64 R4, desc[UR36][R4.64] ;  /* 0x0000002404047981 */ /* 0x000ee4000c1e1b00 */
[----:B---3--:R0:W1:Y:S01]  /*3ef0*/  F2I.F64.TRUNC R22, R4 ;  /* 0x0000000400167311 */ /* 0x008062000030d100 */
[----:B------:R-:W-:Y:S05]  /*3f00*/  BRA `(.L_x_37442) ;  /* 0x0000000800547947 */ /* 0x000fea0003800000 */
.L_x_37450:
        /* <DEDUP_REMOVED lines=27> */
.L_x_37453:
        /* <DEDUP_REMOVED lines=14> */
.L_x_37452:
[----:B------:R-:W3:Y:S02]  /*41a0*/  LDG.E.U16 R22, desc[UR36][R4.64] ;  /* 0x0000002404167981 */ /* 0x000ee4000c1e1500 */
[----:B---3--:R-:W-:-:S06]  /*41b0*/  IMAD.U32 R22, R22, 0x10000, RZ ;  /* 0x0001000016167824 */ /* 0x008fcc00078e00ff */
[----:B------:R-:W3:Y:S01]  /*41c0*/  F2I.FTZ.TRUNC.NTZ R22, R22 ;  /* 0x0000001600167305 */ /* 0x000ee2000021f100 */
[----:B------:R-:W-:Y:S05]  /*41d0*/  BRA `(.L_x_37442) ;  /* 0x0000000400a07947 */ /* 0x000fea0003800000 */
.L_x_37449:
        /* <DEDUP_REMOVED lines=10> */
.L_x_37456:
        /* <DEDUP_REMOVED lines=21> */
.L_x_37460:
[----:B------:R-:W-:Y:S05]  /*43d0*/  BSYNC B1 ;  /* 0x0000000000017941 */ /* 0x000fea0003800000 */
.L_x_37459:
[----:B------:R-:W-:Y:S01]  /*43e0*/  IMAD.SHL.U32 R3, R3, 0x100000, RZ ;  /* 0x0010000003037824 */ /* 0x000fe200078e00ff */
[----:B------:R-:W-:-:S04]  /*43f0*/  LEA R5, R0, 0x3b800000, 0x17 ;  /* 0x3b80000000057811 */ /* 0x000fc800078eb8ff */
[----:B------:R-:W-:-:S07]  /*4400*/  LOP3.LUT R22, R5, R3, R22, 0xfe, !PT ;  /* 0x0000000305167212 */ /* 0x000fce00078efe16 */
.L_x_37458:
[----:B------:R-:W-:Y:S05]  /*4410*/  BSYNC B0 ;  /* 0x0000000000007941 */ /* 0x000fea0003800000 */
.L_x_37457:
[----:B------:R-:W0:Y:S01]  /*4420*/  F2I.FTZ.TRUNC.NTZ R22, R22 ;  /* 0x0000001600167305 */ /* 0x000e22000021f100 */
[----:B------:R-:W-:Y:S05]  /*4430*/  BRA `(.L_x_37442) ;  /* 0x0000000400087947 */ /* 0x000fea0003800000 */
.L_x_37455:
        /* <DEDUP_REMOVED lines=21> */
.L_x_37464:
[----:B------:R-:W-:Y:S05]  /*4590*/  BSYNC B1 ;  /* 0x0000000000017941 */ /* 0x000fea0003800000 */
.L_x_37463:
[----:B------:R-:W-:Y:S01]  /*45a0*/  IMAD.SHL.U32 R3, R3, 0x200000, RZ ;  /* 0x0020000003037824 */ /* 0x000fe200078e00ff */
[----:B------:R-:W-:-:S04]  /*45b0*/  LEA R5, R0, 0x37800000, 0x17 ;  /* 0x3780000000057811 */ /* 0x000fc800078eb8ff */
[----:B------:R-:W-:-:S07]  /*45c0*/  LOP3.LUT R22, R5, R3, R22, 0xfe, !PT ;  /* 0x0000000305167212 */ /* 0x000fce00078efe16 */
.L_x_37462:
[----:B------:R-:W-:Y:S05]  /*45d0*/  BSYNC B0 ;  /* 0x0000000000007941 */ /* 0x000fea0003800000 */
.L_x_37461:
[----:B------:R-:W0:Y:S01]  /*45e0*/  F2I.FTZ.TRUNC.NTZ R22, R22 ;  /* 0x0000001600167305 */ /* 0x000e22000021f100 */
[----:B------:R-:W-:Y:S05]  /*45f0*/  BRA `(.L_x_37442) ;  /* 0x0000000000987947 */ /* 0x000fea0003800000 */
.L_x_37454:
        /* <DEDUP_REMOVED lines=14> */
.L_x_37468:
[----:B------:R-:W-:Y:S05]  /*46e0*/  BSYNC B0 ;  /* 0x0000000000007941 */ /* 0x000fea0003800000 */
.L_x_37467:
[----:B------:R-:W0:Y:S01]  /*46f0*/  F2I.FTZ.TRUNC.NTZ R22, R22 ;  /* 0x0000001600167305 */ /* 0x000e22000021f100 */
[----:B------:R-:W-:Y:S05]  /*4700*/  BRA `(.L_x_37442) ;  /* 0x0000000000547947 */ /* 0x000fea0003800000 */
.L_x_37441:
        /* <DEDUP_REMOVED lines=17> */
.L_x_37469:
[----:B------:R-:W-:Y:S05]  /*4820*/  BRA `(.L_x_37442) ;  /* 0x00000000000c7947 */ /* 0x000fea0003800000 */
.L_x_37466:
[----:B------:R0:W5:Y:S01]  /*4830*/  LDG.E R22, desc[UR36][R4.64] ;  /* 0x0000002404167981 */ /* 0x000162000c1e1900 */
[----:B------:R-:W-:Y:S05]  /*4840*/  BRA `(.L_x_37442) ;  /* 0x0000000000047947 */ /* 0x000fea0003800000 */
.L_x_37465:
[----:B------:R0:W5:Y:S02]  /*4850*/  LDG.E R22, desc[UR36][R4.64] ;  /* 0x0000002404167981 */ /* 0x000164000c1e1900 */
.L_x_37442:
        /* <DEDUP_REMOVED lines=19> */
.L_x_37473:
[----:B------:R0:W5:Y:S01]  /*4990*/  LDG.E.U8 R25, desc[UR36][R4.64] ;  /* 0x0000002404197981 */ /* 0x000162000c1e1100 */
[----:B------:R-:W-:Y:S05]  /*49a0*/  BRA `(.L_x_37475) ;  /* 0x0000000c00347947 */ /* 0x000fea0003800000 */
.L_x_37472:
        /* <DEDUP_REMOVED lines=8> */
.L_x_37477:
[----:B------:R0:W5:Y:S01]  /*4a30*/  LDG.E R25, desc[UR36][R4.64] ;  /* 0x0000002404197981 */ /* 0x000162000c1e1900 */
[----:B------:R-:W-:Y:S05]  /*4a40*/  BRA `(.L_x_37475) ;  /* 0x0000000c000c7947 */ /* 0x000fea0003800000 */
.L_x_37476:
[----:B------:R0:W5:Y:S01]  /*4a50*/  LDG.E.S16 R25, desc[UR36][R4.64] ;  /* 0x0000002404197981 */ /* 0x000162000c1e1700 */
[----:B------:R-:W-:Y:S05]  /*4a60*/  BRA `(.L_x_37475) ;  /* 0x0000000c00047947 */ /* 0x000fea0003800000 */
.L_x_37471:
        /* <DEDUP_REMOVED lines=9> */
.L_x_37479:
[----:B------:R-:W4:Y:S02]  /*4b00*/  LDG.E.U16 R4, desc[UR36][R4.64] ;  /* 0x0000002404047981 */ /* 0x000f24000c1e1500 */
[----:B----4-:R-:W-:-:S06]  /*4b10*/  HADD2.F32 R25, -RZ, R4.H0_H0 ;  /* 0x20000004ff197230 */ /* 0x010fcc0000004100 */
[----:B------:R-:W0:Y:S01]  /*4b20*/  F2I.FTZ.TRUNC.NTZ R25, R25 ;  /* 0x0000001900197305 */ /* 0x000e22000021f100 */
[----:B------:R-:W-:Y:S05]  /*4b30*/  BRA `(.L_x_37475) ;  /* 0x0000000800d07947 */ /* 0x000fea0003800000 */
.L_x_37478:
        /* <DEDUP_REMOVED lines=9> */
.L_x_37481:
[----:B------:R-:W4:Y:S02]  /*4bd0*/  LDG.E.U16 R4, desc[UR36][R4.64] ;  /* 0x0000002404047981 */ /* 0x000f24000c1e1500 */
[----:B----4-:R-:W-:-:S06]  /*4be0*/  HADD2.F32 R25, -RZ, R4.H0_H0 ;  /* 0x20000004ff197230 */ /* 0x010fcc0000004100 */
[----:B------:R-:W0:Y:S01]  /*4bf0*/  F2I.FTZ.TRUNC.NTZ R25, R25 ;  /* 0x0000001900197305 */ /* 0x000e22000021f100 */
[----:B------:R-:W-:Y:S05]  /*4c00*/  BRA `(.L_x_37475) ;  /* 0x00000008009c7947 */ /* 0x000fea0003800000 */
.L_x_37480:
[----:B------:R-:W4:Y:S02]  /*4c10*/  LDG.E.64 R4, desc[UR36][R4.64] ;  /* 0x0000002404047981 */ /* 0x000f24000c1e1b00 */
[----:B----4-:R0:W4:Y:S01]  /*4c20*/  F2I.F64.TRUNC R25, R4 ;  /* 0x0000000400197311 */ /* 0x010122000030d100 */
[----:B------:R-:W-:Y:S05]  /*4c30*/  BRA `(.L_x_37475) ;  /* 0x0000000800907947 */ /* 0x000fea0003800000 */
.L_x_37470:
        /* <DEDUP_REMOVED lines=12> */
.L_x_37484:
[----:B------:R-:W4:Y:S02]  /*4d00*/  LDG.E.64 R4, desc[UR36][R4.64] ;  /* 0x0000002404047981 */ /* 0x000f24000c1e1b00 */
[----:B----4-:R0:W4:Y:S01]  /*4d10*/  F2I.F64.TRUNC R25, R4 ;  /* 0x0000000400197311 */ /* 0x010122000030d100 */
[----:B------:R-:W-:Y:S05]  /*4d20*/  BRA `(.L_x_37475) ;  /* 0x0000000800547947 */ /* 0x000fea0003800000 */
.L_x_37483:
        /* <DEDUP_REMOVED lines=27> */
.L_x_37486:
        /* <DEDUP_REMOVED lines=14> */
.L_x_37485:
[----:B------:R-:W4:Y:S02]  /*4fc0*/  LDG.E.U16 R25, desc[UR36][R4.64] ;  /* 0x0000002404197981 */ /* 0x000f24000c1e1500 */
[----:B----4-:R-:W-:-:S06]  /*4fd0*/  IMAD.U32 R25, R25, 0x10000, RZ ;  /* 0x0001000019197824 */ /* 0x010fcc00078e00ff */
[----:B------:R-:W0:Y:S01]  /*4fe0*/  F2I.FTZ.TRUNC.NTZ R25, R25 ;  /* 0x0000001900197305 */ /* 0x000e22000021f100 */
[----:B------:R-:W-:Y:S05]  /*4ff0*/  BRA `(.L_x_37475) ;  /* 0x0000000400a07947 */ /* 0x000fea0003800000 */
.L_x_37482:
        /* <DEDUP_REMOVED lines=10> */
.L_x_37489:
        /* <DEDUP_REMOVED lines=21> */
.L_x_37493:
[----:B------:R-:W-:Y:S05]  /*51f0*/  BSYNC B1 ;  /* 0x0000000000017941 */ /* 0x000fea0003800000 */
.L_x_37492:
[----:B------:R-:W-:Y:S01]  /*5200*/  IMAD.SHL.U32 R3, R3, 0x100000, RZ ;  /* 0x0010000003037824 */ /* 0x000fe200078e00ff */
[----:B------:R-:W-:-:S04]  /*5210*/  LEA R0, R0, 0x3b800000, 0x17 ;  /* 0x3b80000000007811 */ /* 0x000fc800078eb8ff */
[----:B------:R-:W-:-:S07]  /*5220*/  LOP3.LUT R25, R0, R3, R25, 0xfe, !PT ;  /* 0x0000000300197212 */ /* 0x000fce00078efe19 */
.L_x_37491:
[----:B------:R-:W-:Y:S05]  /*5230*/  BSYNC B0 ;  /* 0x0000000000007941 */ /* 0x000fea0003800000 */
.L_x_37490:
[----:B------:R-:W4:Y:S01]  /*5240*/  F2I.FTZ.TRUNC.NTZ R25, R25 ;  /* 0x0000001900197305 */ /* 0x000f22000021f100 */
[----:B------:R-:W-:Y:S05]  /*5250*/  BRA `(.L_x_37475) ;  /* 0x0000000400087947 */ /* 0x000fea0003800000 */
.L_x_37488:
        /* <DEDUP_REMOVED lines=21> */
.L_x_37497:
[----:B------:R-:W-:Y:S05]  /*53b0*/  BSYNC B1 ;  /* 0x0000000000017941 */ /* 0x000fea0003800000 */
.L_x_37496:
[----:B------:R-:W-:Y:S01]  /*53c0*/  IMAD.SHL.U32 R3, R3, 0x200000, RZ ;  /* 0x0020000003037824 */ /* 0x000fe200078e00ff */
[----:B------:R-:W-:-:S04]  /*53d0*/  LEA R0, R0, 0x37800000, 0x17 ;  /* 0x3780000000007811 */ /* 0x000fc800078eb8ff */
[----:B------:R-:W-:-:S07]  /*53e0*/  LOP3.LUT R25, R0, R3, R25, 0xfe, !PT ;  /* 0x0000000300197212 */ /* 0x000fce00078efe19 */
.L_x_37495:
[----:B------:R-:W-:Y:S05]  /*53f0*/  BSYNC B0 ;  /* 0x0000000000007941 */ /* 0x000fea0003800000 */
.L_x_37494:
[----:B------:R-:W0:Y:S01]  /*5400*/  F2I.FTZ.TRUNC.NTZ R25, R25 ;  /* 0x0000001900197305 */ /* 0x000e22000021f100 */
[----:B------:R-:W-:Y:S05]  /*5410*/  BRA `(.L_x_37475) ;  /* 0x0000000000987947 */ /* 0x000fea0003800000 */
.L_x_37487:
        /* <DEDUP_REMOVED lines=14> */
.L_x_37501:
[----:B------:R-:W-:Y:S05]  /*5500*/  BSYNC B0 ;  /* 0x0000000000007941 */ /* 0x000fea0003800000 */
.L_x_37500:
[----:B------:R-:W0:Y:S01]  /*5510*/  F2I.FTZ.TRUNC.NTZ R25, R25 ;  /* 0x0000001900197305 */ /* 0x000e22000021f100 */
[----:B------:R-:W-:Y:S05]  /*5520*/  BRA `(.L_x_37475) ;  /* 0x0000000000547947 */ /* 0x000fea0003800000 */
.L_x_37474:
        /* <DEDUP_REMOVED lines=17> */
.L_x_37502:
[----:B------:R-:W-:Y:S05]  /*5640*/  BRA `(.L_x_37475) ;  /* 0x00000000000c7947 */ /* 0x000fea0003800000 */
.L_x_37499:
[----:B------:R0:W5:Y:S01]  /*5650*/  LDG.E R25, desc[UR36][R4.64] ;  /* 0x0000002404197981 */ /* 0x000162000c1e1900 */
[----:B------:R-:W-:Y:S05]  /*5660*/  BRA `(.L_x_37475) ;  /* 0x0000000000047947 */ /* 0x000fea0003800000 */
.L_x_37498:
[----:B------:R0:W5:Y:S02]  /*5670*/  LDG.E R25, desc[UR36][R4.64] ;  /* 0x0000002404197981 */ /* 0x000164000c1e1900 */
.L_x_37475:
[----:B------:R-:W-:-:S07]  /*5680*/  VIADD R17, R17, 0x80 ;  /* 0x0000008011117836 */ /* 0x000fce0000000000 */
.L_x_37436:
[----:B------:R-:W-:Y:S05]  /*5690*/  BSYNC B6 ;  /* 0x0000000000067941 */ /* 0x000fea0003800000 */
.L_x_37435:
        /* <DEDUP_REMOVED lines=23> */
.L_x_37508:
[----:B------:R0:W5:Y:S01]  /*5810*/  LDG.E.U8 R23, desc[UR36][R4.64] ;  /* 0x0000002404177981 */ /* 0x000162000c1e1100 */
[----:B------:R-:W-:Y:S05]  /*5820*/  BRA `(.L_x_37510) ;  /* 0x0000000c00347947 */ /* 0x000fea0003800000 */
.L_x_37507:
        /* <DEDUP_REMOVED lines=8> */
.L_x_37512:
[----:B------:R4:W5:Y:S01]  /*58b0*/  LDG.E R23, desc[UR36][R4.64] ;  /* 0x0000002404177981 */ /* 0x000962000c1e1900 */
[----:B------:R-:W-:Y:S05]  /*58c0*/  BRA `(.L_x_37510) ;  /* 0x0000000c000c7947 */ /* 0x000fea0003800000 */
.L_x_37511:
[----:B------:R3:W5:Y:S01]  /*58d0*/  LDG.E.S16 R23, desc[UR36][R4.64] ;  /* 0x0000002404177981 */ /* 0x000762000c1e1700 */
[----:B------:R-:W-:Y:S05]  /*58e0*/  BRA `(.L_x_37510) ;  /* 0x0000000c00047947 */ /* 0x000fea0003800000 */
.L_x_37506:
        /* <DEDUP_REMOVED lines=9> */
.L_x_37514:
[----:B------:R-:W3:Y:S02]  /*5980*/  LDG.E.U16 R4, desc[UR36][R4.64] ;  /* 0x0000002404047981 */ /* 0x000ee4000c1e1500 */
[----:B---3--:R-:W-:-:S06]  /*5990*/  HADD2.F32 R23, -RZ, R4.H0_H0 ;  /* 0x20000004ff177230 */ /* 0x008fcc0000004100 */
[----:B------:R-:W0:Y:S01]  /*59a0*/  F2I.FTZ.TRUNC.NTZ R23, R23 ;  /* 0x0000001700177305 */ /* 0x000e22000021f100 */
[----:B------:R-:W-:Y:S05]  /*59b0*/  BRA `(.L_x_37510) ;  /* 0x0000000800d07947 */ /* 0x000fea0003800000 */
.L_x_37513:
        /* <DEDUP_REMOVED lines=9> */
.L_x_37516:
[----:B------:R-:W3:Y:S02]  /*5a50*/  LDG.E.U16 R4, desc[UR36][R4.64] ;  /* 0x0000002404047981 */ /* 0x000ee4000c1e1500 */
[----:B---3--:R-:W-:-:S06]  /*5a60*/  HADD2.F32 R23, -RZ, R4.H0_H0 ;  /* 0x20000004ff177230 */ /* 0x008fcc0000004100 */
[----:B------:R-:W0:Y:S01]  /*5a70*/  F2I.FTZ.TRUNC.NTZ R23, R23 ;  /* 0x0000001700177305 */ /* 0x000e22000021f100 */
[----:B------:R-:W-:Y:S05]  /*5a80*/  BRA `(.L_x_37510) ;  /* 0x00000008009c7947 */ /* 0x000fea0003800000 */
.L_x_37515:
[----:B------:R-:W3:Y:S02]  /*5a90*/  LDG.E.64 R4, desc[UR36][R4.64] ;  /* 0x0000002404047981 */ /* 0x000ee4000c1e1b00 */
[----:B---3--:R0:W1:Y:S01]  /*5aa0*/  F2I.F64.TRUNC R23, R4 ;  /* 0x0000000400177311 */ /* 0x008062000030d100 */
[----:B------:R-:W-:Y:S05]  /*5ab0*/  BRA `(.L_x_37510) ;  /* 0x0000000800907947 */ /* 0x000fea0003800000 */
.L_x_37505:
        /* <DEDUP_REMOVED lines=12> */
.L_x_37519:
[----:B------:R-:W3:Y:S02]  /*5b80*/  LDG.E.64 R4, desc[UR36][R4.64] ;  /* 0x0000002404047981 */ /* 0x000ee4000c1e1b00 */
[----:B---3--:R0:W1:Y:S01]  /*5b90*/  F2I.F64.TRUNC R23, R4 ;  /* 0x0000000400177311 */ /* 0x008062000030d100 */
[----:B------:R-:W-:Y:S05]  /*5ba0*/  BRA `(.L_x_37510) ;  /* 0x0000000800547947 */ /* 0x000fea0003800000 */
.L_x_37518:
        /* <DEDUP_REMOVED lines=27> */
.L_x_37521:
        /* <DEDUP_REMOVED lines=14> */
.L_x_37520:
[----:B------:R-:W3:Y:S02]  /*5e40*/  LDG.E.U16 R23, desc[UR36][R4.64] ;  /* 0x0000002404177981 */ /* 0x000ee4000c1e1500 */
[----:B---3--:R-:W-:-:S06]  /*5e50*/  IMAD.U32 R23, R23, 0x10000, RZ ;  /* 0x0001000017177824 */ /* 0x008fcc00078e00ff */
[----:B------:R-:W0:Y:S01]  /*5e60*/  F2I.FTZ.TRUNC.NTZ R23, R23 ;  /* 0x0000001700177305 */ /* 0x000e22000021f100 */
[----:B------:R-:W-:Y:S05]  /*5e70*/  BRA `(.L_x_37510) ;  /* 0x0000000400a07947 */ /* 0x000fea0003800000 */
.L_x_37517:
        /* <DEDUP_REMOVED lines=10> */
.L_x_37524:
        /* <DEDUP_REMOVED lines=21> */
.L_x_37528:
[----:B------:R-:W-:Y:S05]  /*6070*/  BSYNC B1 ;  /* 0x0000000000017941 */ /* 0x000fea0003800000 */
.L_x_37527:
[----:B------:R-:W-:Y:S01]  /*6080*/  IMAD.SHL.U32 R3, R3, 0x100000, RZ ;  /* 0x0010000003037824 */ /* 0x000fe200078e00ff */
[----:B------:R-:W-:-:S04]  /*6090*/  LEA R0, R0, 0x3b800000, 0x17 ;  /* 0x3b80000000007811 */ /* 0x000fc800078eb8ff */
[----:B------:R-:W-:-:S07]  /*60a0*/  LOP3.LUT R23, R0, R3, R23, 0xfe, !PT ;  /* 0x0000000300177212 */ /* 0x000fce00078efe17 */
.L_x_37526:
[----:B------:R-:W-:Y:S05]  /*60b0*/  BSYNC B0 ;  /* 0x0000000000007941 */ /* 0x000fea0003800000 */
.L_x_37525:
[----:B------:R-:W0:Y:S01]  /*60c0*/  F2I.FTZ.TRUNC.NTZ R23, R23 ;  /* 0x0000001700177305 */ /* 0x000e22000021f100 */
[----:B------:R-:W-:Y:S05]  /*60d0*/  BRA `(.L_x_37510) ;  /* 0x0000000400087947 */ /* 0x000fea0003800000 */
.L_x_37523:
        /* <DEDUP_REMOVED lines=21> */
.L_x_37532:
[----:B------:R-:W-:Y:S05]  /*6230*/  BSYNC B1 ;  /* 0x0000000000017941 */ /* 0x000fea0003800000 */
.L_x_37531:
[----:B------:R-:W-:Y:S01]  /*6240*/  IMAD.SHL.U32 R3, R3, 0x200000, RZ ;  /* 0x0020000003037824 */ /* 0x000fe200078e00ff */
[----:B------:R-:W-:-:S04]  /*6250*/  LEA R0, R0, 0x37800000, 0x17 ;  /* 0x3780000000007811 */ /* 0x000fc800078eb8ff */
[----:B------:R-:W-:-:S07]  /*6260*/  LOP3.LUT R23, R0, R3, R23, 0xfe, !PT ;  /* 0x0000000300177212 */ /* 0x000fce00078efe17 */
.L_x_37530:
[----:B------:R-:W-:Y:S05]  /*6270*/  BSYNC B0 ;  /* 0x0000000000007941 */ /* 0x000fea0003800000 */
.L_x_37529:
[----:B------:R-:W0:Y:S01]  /*6280*/  F2I.FTZ.TRUNC.NTZ R23, R23 ;  /* 0x0000001700177305 */ /* 0x000e22000021f100 */
[----:B------:R-:W-:Y:S05]  /*6290*/  BRA `(.L_x_37510) ;  /* 0x0000000000987947 */ /* 0x000fea0003800000 */
.L_x_37522:
        /* <DEDUP_REMOVED lines=14> */
.L_x_37536:
[----:B------:R-:W-:Y:S05]  /*6380*/  BSYNC B0 ;  /* 0x0000000000007941 */ /* 0x000fea0003800000 */
.L_x_37535:
[----:B------:R-:W0:Y:S01]  /*6390*/  F2I.FTZ.TRUNC.NTZ R23, R23 ;  /* 0x0000001700177305 */ /* 0x000e22000021f100 */
[----:B------:R-:W-:Y:S05]  /*63a0*/  BRA `(.L_x_37510) ;  /* 0x0000000000547947 */ /* 0x000fea0003800000 */
.L_x_37509:
        /* <DEDUP_REMOVED lines=17> */
.L_x_37537:
[----:B------:R-:W-:Y:S05]  /*64c0*/  BRA `(.L_x_37510) ;  /* 0x00000000000c7947 */ /* 0x000fea0003800000 */
.L_x_37534:
[----:B------:R0:W5:Y:S01]  /*64d0*/  LDG.E R23, desc[UR36][R4.64] ;  /* 0x0000002404177981 */ /* 0x000162000c1e1900 */
[----:B------:R-:W-:Y:S05]  /*64e0*/  BRA `(.L_x_37510) ;  /* 0x0000000000047947 */ /* 0x000fea0003800000 */
.L_x_37533:
[----:B------:R0:W5:Y:S02]  /*64f0*/  LDG.E R23, desc[UR36][R4.64] ;  /* 0x0000002404177981 */ /* 0x000164000c1e1900 */
.L_x_37510:
        /* <DEDUP_REMOVED lines=19> */
.L_x_37541:
[----:B------:R0:W5:Y:S01]  /*6630*/  LDG.E.U8 R18, desc[UR36][R4.64] ;  /* 0x0000002404127981 */ /* 0x000162000c1e1100 */
[----:B------:R-:W-:Y:S05]  /*6640*/  BRA `(.L_x_37504) ;  /* 0x0000000c00307947 */ /* 0x000fea0003800000 */
.L_x_37540:
        /* <DEDUP_REMOVED lines=8> */
.L_x_37544:
[----:B------:R0:W5:Y:S01]  /*66d0*/  LDG.E R18, desc[UR36][R4.64] ;  /* 0x0000002404127981 */ /* 0x000162000c1e1900 */
[----:B------:R-:W-:Y:S05]  /*66e0*/  BRA `(.L_x_37504) ;  /* 0x0000000c00087947 */ /* 0x000fea0003800000 */
.L_x_37543:
[----:B------:R0:W5:Y:S01]  /*66f0*/  LDG.E.S16 R18, desc[UR36][R4.64] ;  /* 0x0000002404127981 */ /* 0x000162000c1e1700 */
[----:B------:R-:W-:Y:S05]  /*6700*/  BRA `(.L_x_37504) ;  /* 0x0000000c00007947 */ /* 0x000fea0003800000 */
.L_x_37539:
        /* <DEDUP_REMOVED lines=9> */
.L_x_37546:
[----:B------:R-:W2:Y:S02]  /*67a0*/  LDG.E.U16 R4, desc[UR36][R4.64] ;  /* 0x0000002404047981 */ /* 0x000ea4000c1e1500 */
[----:B--2---:R-:W-:-:S06]  /*67b0*/  HADD2.F32 R18, -RZ, R4.H0_H0 ;  /* 0x20000004ff127230 */ /* 0x004fcc0000004100 */
[----:B------:R-:W0:Y:S01]  /*67c0*/  F2I.FTZ.TRUNC.NTZ R18, R18 ;  /* 0x0000001200127305 */ /* 0x000e22000021f100 */
[----:B------:R-:W-:Y:S05]  /*67d0*/  BRA `(.L_x_37504) ;  /* 0x0000000800cc7947 */ /* 0x000fea0003800000 */
.L_x_37545:
        /* <DEDUP_REMOVED lines=9> */
.L_x_37548:
[----:B------:R-:W2:Y:S02]  /*6870*/  LDG.E.U16 R4, desc[UR36][R4.64] ;  /* 0x0000002404047981 */ /* 0x000ea4000c1e1500 */
[----:B--2---:R-:W-:-:S06]  /*6880*/  HADD2.F32 R18, -RZ, R4.H0_H0 ;  /* 0x20000004ff127230 */ /* 0x004fcc0000004100 */
[----:B------:R-:W0:Y:S01]  /*6890*/  F2I.FTZ.TRUNC.NTZ R18, R18 ;  /* 0x0000001200127305 */ /* 0x000e22000021f100 */
[----:B------:R-:W-:Y:S05]  /*68a0*/  BRA `(.L_x_37504) ;  /* 0x0000000800987947 */ /* 0x000fea0003800000 */
.L_x_37547:
[----:B------:R-:W2:Y:S02]  /*68b0*/  LDG.E.64 R18, desc[UR36][R4.64] ;  /* 0x0000002404127981 */ /* 0x000ea4000c1e1b00 */
[----:B--2---:R0:W1:Y:S01]  /*68c0*/  F2I.F64.TRUNC R18, R18 ;  /* 0x0000001200127311 */ /* 0x004062000030d100 */
[----:B------:R-:W-:Y:S05]  /*68d0*/  BRA `(.L_x_37504) ;  /* 0x00000008008c7947 */ /* 0x000fea0003800000 */
.L_x_37538:
        /* <DEDUP_REMOVED lines=12> */
.L_x_37551:
[----:B------:R-:W2:Y:S02]  /*69a0*/  LDG.E.64 R4, desc[UR36][R4.64] ;  /* 0x0000002404047981 */ /* 0x000ea4000c1e1b00 */
[----:B--2---:R0:W1:Y:S01]  /*69b0*/  F2I.F64.TRUNC R18, R4 ;  /* 0x0000000400127311 */ /* 0x004062000030d100 */
[----:B------:R-:W-:Y:S05]  /*69c0*/  BRA `(.L_x_37504) ;  /* 0x0000000800507947 */ /* 0x000fea0003800000 */
.L_x_37550:
        /* <DEDUP_REMOVED lines=27> */
.L_x_37553:
        /* <DEDUP_REMOVED lines=14> */
.L_x_37552:
[----:B------:R-:W2:Y:S02]  /*6c60*/  LDG.E.U16 R18, desc[UR36][R4.64] ;  /* 0x0000002404127981 */ /* 0x000ea4000c1e1500 */
[----:B--2---:R-:W-:-:S06]  /*6c70*/  IMAD.U32 R18, R18, 0x10000, RZ ;  /* 0x0001000012127824 */ /* 0x004fcc00078e00ff */
[----:B------:R-:W0:Y:S01]  /*6c80*/  F2I.FTZ.TRUNC.NTZ R18, R18 ;  /* 0x0000001200127305 */ /* 0x000e22000021f100 */
[----:B------:R-:W-:Y:S05]  /*6c90*/  BRA `(.L_x_37504) ;  /* 0x00000004009c7947 */ /* 0x000fea0003800000 */
.L_x_37549:
        /* <DEDUP_REMOVED lines=10> */
.L_x_37556:
        /* <DEDUP_REMOVED lines=21> */
.L_x_37560:
[----:B------:R-:W-:Y:S05]  /*6e90*/  BSYNC B1 ;  /* 0x0000000000017941 */ /* 0x000fea0003800000 */
.L_x_37559:
[----:B------:R-:W-:Y:S01]  /*6ea0*/  IMAD.SHL.U32 R3, R3, 0x100000, RZ ;  /* 0x0010000003037824 */ /* 0x000fe200078e00ff */
[----:B------:R-:W-:-:S04]  /*6eb0*/  LEA R5, R0, 0x3b800000, 0x17 ;  /* 0x3b80000000057811 */ /* 0x000fc800078eb8ff */
[----:B------:R-:W-:-:S07]  /*6ec0*/  LOP3.LUT R18, R5, R3, R18, 0xfe, !PT ;  /* 0x0000000305127212 */ /* 0x000fce00078efe12 */
.L_x_37558:
[----:B------:R-:W-:Y:S05]  /*6ed0*/  BSYNC B0 ;  /* 0x0000000000007941 */ /* 0x000fea0003800000 */
.L_x_37557:
[----:B------:R-:W0:Y:S01]  /*6ee0*/  F2I.FTZ.TRUNC.NTZ R18, R18 ;  /* 0x0000001200127305 */ /* 0x000e22000021f100 */
[----:B------:R-:W-:Y:S05]  /*6ef0*/  BRA `(.L_x_37504) ;  /* 0x0000000400047947 */ /* 0x000fea0003800000 */
.L_x_37555:
        /* <DEDUP_REMOVED lines=21> */
.L_x_37564:
[----:B------:R-:W-:Y:S05]  /*7050*/  BSYNC B1 ;  /* 0x0000000000017941 */ /* 0x000fea0003800000 */
.L_x_37563:
[----:B------:R-:W-:Y:S01]  /*7060*/  IMAD.SHL.U32 R3, R3, 0x200000, RZ ;  /* 0x0020000003037824 */ /* 0x000fe200078e00ff */
[----:B------:R-:W-:-:S04]  /*7070*/  LEA R5, R0, 0x37800000, 0x17 ;  /* 0x3780000000057811 */ /* 0x000fc800078eb8ff */
[----:B------:R-:W-:-:S07]  /*7080*/  LOP3.LUT R18, R5, R3, R18, 0xfe, !PT ;  /* 0x0000000305127212 */ /* 0x000fce00078efe12 */
.L_x_37562:
[----:B------:R-:W-:Y:S05]  /*7090*/  BSYNC B0 ;  /* 0x0000000000007941 */ /* 0x000fea0003800000 */
.L_x_37561:
[----:B------:R-:W0:Y:S01]  /*70a0*/  F2I.FTZ.TRUNC.NTZ R18, R18 ;  /* 0x0000001200127305 */ /* 0x000e22000021f100 */
[----:B------:R-:W-:Y:S05]  /*70b0*/  BRA `(.L_x_37504) ;  /* 0x0000000000947947 */ /* 0x000fea0003800000 */
.L_x_37554:
        /* <DEDUP_REMOVED lines=14> */
.L_x_37568:
[----:B------:R-:W-:Y:S05]  /*71a0*/  BSYNC B0 ;  /* 0x0000000000007941 */ /* 0x000fea0003800000 */
.L_x_37567:
[----:B------:R-:W0:Y:S01]  /*71b0*/  F2I.FTZ.TRUNC.NTZ R18, R18 ;  /* 0x0000001200127305 */ /* 0x000e22000021f100 */
[----:B------:R-:W-:Y:S05]  /*71c0*/  BRA `(.L_x_37504) ;  /* 0x0000000000507947 */ /* 0x000fea0003800000 */
.L_x_37542:
        /* <DEDUP_REMOVED lines=16> */
.L_x_37569:
[----:B------:R-:W-:Y:S05]  /*72d0*/  BRA `(.L_x_37504) ;  /* 0x00000000000c7947 */ /* 0x000fea0003800000 */
.L_x_37566:
[----:B------:R0:W5:Y:S01]  /*72e0*/  LDG.E R18, desc[UR36][R4.64] ;  /* 0x0000002404127981 */ /* 0x000162000c1e1900 */
[----:B------:R-:W-:Y:S05]  /*72f0*/  BRA `(.L_x_37504) ;  /* 0x0000000000047947 */ /* 0x000fea0003800000 */
.L_x_37565:
[----:B------:R0:W5:Y:S02]  /*7300*/  LDG.E R18, desc[UR36][R4.64] ;  /* 0x0000002404127981 */ /* 0x000164000c1e1900 */
.L_x_37504:
[----:B------:R-:W-:Y:S05]  /*7310*/  BSYNC B6 ;  /* 0x0000000000067941 */ /* 0x000fea0003800000 */
.L_x_37503:
[----:B0-----:R-:W0:Y:S01]  /*7320*/  S2R R19, SR_TID.X ;  /* 0x0000000000137919 */ /* 0x001e220000002100 */
[----:B------:R-:W0:Y:S01]  /*7330*/  LDC.U8 R17, c[0x0][0x240] ;  /* 0x00009000ff117b82 */ /* 0x000e220000000000 */
[----:B------:R-:W-:Y:S01]  /*7340*/  BSSY B6, `(.L_x_37570) ;  /* 0x00000f2000067945 */ /* 0x000fe20003800000 */
[----:B-1-345:R-:W-:Y:S02]  /*7350*/  VIMNMX R4, R27, R24, !PT ;  /* 0x000000181b047248 */ /* 0x03afe40007fe0100 */
[----:B--2---:R-:W-:Y:S02]  /*7360*/  VIMNMX R24, R26, R29, !PT ;  /* 0x0000001d1a187248 */ /* 0x004fe40007fe0100 */
[----:B------:R-:W-:Y:S02]  /*7370*/  VIMNMX R22, R25, R22, !PT ;  /* 0x0000001619167248 */ /* 0x000fe40007fe0100 */
[----:B------:R-:W-:Y:S02]  /*7380*/  VIMNMX R18, R23, R18, !PT ;  /* 0x0000001217127248 */ /* 0x000fe40007fe0100 */
        /* <DEDUP_REMOVED lines=23> */
.L_x_37575:
[----:B------:R0:W-:Y:S01]  /*7500*/  STG.E.U8 desc[UR36][R8.64], R4 ;  /* 0x0000000408007986 */ /* 0x0001e2000c101124 */
[----:B------:R-:W-:Y:S05]  /*7510*/  BRA `(.L_x_37571) ;  /* 0x0000000c00507947 */ /* 0x000fea0003800000 */
.L_x_37574:
        /* <DEDUP_REMOVED lines=9> */
.L_x_37578:
[----:B------:R0:W-:Y:S01]  /*75b0*/  STG.E desc[UR36][R8.64], R4 ;  /* 0x0000000408007986 */ /* 0x0001e2000c101924 */
[----:B------:R-:W-:Y:S05]  /*75c0*/  BRA `(.L_x_37571) ;  /* 0x0000000c00247947 */ /* 0x000fea0003800000 */
.L_x_37577:
[----:B------:R0:W-:Y:S01]  /*75d0*/  STG.E.U16 desc[UR36][R8.64], R4 ;  /* 0x0000000408007986 */ /* 0x0001e2000c101524 */
[----:B------:R-:W-:Y:S05]  /*75e0*/  BRA `(.L_x_37571) ;  /* 0x0000000c001c7947 */ /* 0x000fea0003800000 */
.L_x_37573:
        /* <DEDUP_REMOVED lines=9> */
.L_x_37580:
[----:B------:R-:W-:-:S04]  /*7680*/  I2FP.F32.S32 R0, R4 ;  /* 0x0000000400007245 */ /* 0x000fc80000201400 */
[----:B------:R-:W-:-:S05]  /*7690*/  F2FP.F16.F32.PACK_AB R0, RZ, R0 ;  /* 0x00000000ff00723e */ /* 0x000fca00000000ff */
[----:B------:R0:W-:Y:S01]  /*76a0*/  STG.E.U16 desc[UR36][R8.64], R0 ;  /* 0x0000000008007986 */ /* 0x0001e2000c101524 */
[----:B------:R-:W-:Y:S05]  /*76b0*/  BRA `(.L_x_37571) ;  /* 0x0000000800e87947 */ /* 0x000fea0003800000 */
.L_x_37579:
        /* <DEDUP_REMOVED lines=10> */
.L_x_37582:
[----:B------:R-:W-:-:S04]  /*7760*/  I2FP.F32.S32 R4, R4 ;  /* 0x0000000400047245 */ /* 0x000fc80000201400 */
[----:B------:R-:W-:-:S04]  /*7770*/  F2FP.F16.F32.PACK_AB R3, RZ, R4 ;  /* 0x00000004ff03723e */ /* 0x000fc800000000ff */
[----:B------:R-:W-:-:S05]  /*7780*/  PRMT R3, R3, 0x5410, RZ ;  /* 0x0000541003037816 */ /* 0x000fca00000000ff */
[----:B------:R3:W-:Y:S01]  /*7790*/  STG.E desc[UR36][R8.64], R3 ;  /* 0x0000000308007986 */ /* 0x0007e2000c101924 */
[----:B------:R-:W-:Y:S05]  /*77a0*/  BRA `(.L_x_37571) ;  /* 0x0000000800ac7947 */ /* 0x000fea0003800000 */
.L_x_37581:
[----:B------:R-:W0:Y:S02]  /*77b0*/  I2F.F64 R4, R4 ;  /* 0x0000000400047312 */ /* 0x000e240000201c00 */
[----:B0-----:R4:W-:Y:S01]  /*77c0*/  STG.E.64 desc[UR36][R8.64], R4 ;  /* 0x0000000408007986 */ /* 0x0019e2000c101b24 */
[----:B------:R-:W-:Y:S05]  /*77d0*/  BRA `(.L_x_37571) ;  /* 0x0000000800a07947 */ /* 0x000fea0003800000 */
.L_x_37572:
        /* <DEDUP_REMOVED lines=12> */
.L_x_37585:
[----:B------:R-:W0:Y:S01]  /*78a0*/  I2F.F64 R4, R4 ;  /* 0x0000000400047312 */ /* 0x000e220000201c00 */
[----:B------:R-:W-:-:S05]  /*78b0*/  CS2R R6, SRZ ;  /* 0x0000000000067805 */ /* 0x000fca000001ff00 */
[----:B0-----:R0:W-:Y:S01]  /*78c0*/  STG.E.128 desc[UR36][R8.64], R4 ;  /* 0x0000000408007986 */ /* 0x0011e2000c101d24 */
[----:B------:R-:W-:Y:S05]  /*78d0*/  BRA `(.L_x_37571) ;  /* 0x0000000800607947 */ /* 0x000fea0003800000 */
.L_x_37584:
        /* <DEDUP_REMOVED lines=21> */
.L_x_37589:
[----:B------:R-:W-:Y:S05]  /*7a30*/  BSYNC B0 ;  /* 0x0000000000007941 */ /* 0x000fea0003800000 */
.L_x_37588:
[----:B------:R-:W-:-:S05]  /*7a40*/  LOP3.LUT R5, R0, R5, RZ, 0xfc, !PT ;  /* 0x0000000500057212 */ /* 0x000fca00078efcff */
[----:B------:R0:W-:Y:S01]  /*7a50*/  STG.E.U8 desc[UR36][R8.64], R5 ;  /* 0x0000000508007986 */ /* 0x0001e2000c101124 */
[----:B------:R-:W-:Y:S05]  /*7a60*/  BRA `(.L_x_37571) ;  /* 0x0000000400fc7947 */ /* 0x000fea0003800000 */
.L_x_37587:
        /* <DEDUP_REMOVED lines=13> */
.L_x_37591:
[----:B------:R-:W-:Y:S01]  /*7b40*/  IMAD.MOV.U32 R0, RZ, RZ, 0x7f ;  /* 0x0000007fff007424 */ /* 0x000fe200078e00ff */
[----:B------:R-:W-:-:S04]  /*7b50*/  ISETP.GT.U32.AND P0, PT, R3, 0x7f800000, PT ;  /* 0x7f8000000300780c */ /* 0x000fc80003f04070 */
[----:B------:R-:W-:-:S09]  /*7b60*/  SEL R0, R0, 0x7c, P0 ;  /* 0x0000007c00007807 */ /* 0x000fd20000000000 */
.L_x_37592:
[----:B------:R-:W-:Y:S05]  /*7b70*/  BSYNC B0 ;  /* 0x0000000000007941 */ /* 0x000fea0003800000 */
.L_x_37590:
[----:B------:R-:W-:-:S04]  /*7b80*/  LOP3.LUT R3, R5, 0x80000000, RZ, 0xc0, !PT ;  /* 0x8000000005037812 */ /* 0x000fc800078ec0ff */
[----:B------:R-:W-:-:S04]  /*7b90*/  SHF.R.U32.HI R3, RZ, 0x18, R3 ;  /* 0x00000018ff037819 */ /* 0x000fc80000011603 */
[----:B------:R-:W-:-:S05]  /*7ba0*/  LOP3.LUT R3, R0, R3, RZ, 0xfc, !PT ;  /* 0x0000000300037212 */ /* 0x000fca00078efcff */
[----:B------:R0:W-:Y:S01]  /*7bb0*/  STG.E.U8 desc[UR36][R8.64], R3 ;  /* 0x0000000308007986 */ /* 0x0001e2000c101124 */
[----:B------:R-:W-:Y:S05]  /*7bc0*/  BRA `(.L_x_37571) ;  /* 0x0000000400a47947 */ /* 0x000fea0003800000 */
.L_x_37586:
[----:B------:R-:W-:-:S04]  /*7bd0*/  I2FP.F32.S32 R0, R4 ;  /* 0x0000000400007245 */ /* 0x000fc80000201400 */
[----:B------:R-:W-:-:S05]  /*7be0*/  F2FP.BF16.F32.PACK_AB R0, RZ, R0 ;  /* 0x00000000ff00723e */ /* 0x000fca00000010ff */
[----:B------:R0:W-:Y:S01]  /*7bf0*/  STG.E.U16 desc[UR36][R8.64], R0 ;  /* 0x0000000008007986 */ /* 0x0001e2000c101524 */
[----:B------:R-:W-:Y:S05]  /*7c00*/  BRA `(.L_x_37571) ;  /* 0x0000000400947947 */ /* 0x000fea0003800000 */
.L_x_37583:
        /* <DEDUP_REMOVED lines=10> */
.L_x_37595:
        /* <DEDUP_REMOVED lines=17> */
.L_x_37598:
[----:B------:R-:W-:-:S04]  /*7dc0*/  LOP3.LUT R3, R5, 0x80000000, RZ, 0xc0, !PT ;  /* 0x8000000005037812 */ /* 0x000fc800078ec0ff */
[----:B------:R-:W-:-:S04]  /*7dd0*/  SHF.R.U32.HI R3, RZ, 0x18, R3 ;  /* 0x00000018ff037819 */ /* 0x000fc80000011603 */
[----:B------:R-:W-:-:S04]  /*7de0*/  LOP3.LUT R0, R0, R3, RZ, 0xfc, !PT ;  /* 0x0000000300007212 */ /* 0x000fc800078efcff */
[----:B------:R-:W-:-:S07]  /*7df0*/  PRMT R4, R0, 0x7610, R4 ;  /* 0x0000761000047816 */ /* 0x000fce0000000004 */
.L_x_37597:
[----:B------:R-:W-:Y:S05]  /*7e00*/  BSYNC B0 ;  /* 0x0000000000007941 */ /* 0x000fea0003800000 */
.L_x_37596:
[----:B------:R0:W-:Y:S01]  /*7e10*/  STG.E.U8 desc[UR36][R8.64], R4 ;  /* 0x0000000408007986 */ /* 0x0001e2000c101124 */
[----:B------:R-:W-:Y:S05]  /*7e20*/  BRA `(.L_x_37571) ;  /* 0x00000004000c7947 */ /* 0x000fea0003800000 */
.L_x_37594:
        /* <DEDUP_REMOVED lines=17> */
.L_x_37601:
[----:B------:R-:W-:-:S04]  /*7f40*/  LOP3.LUT R3, R5, 0x80000000, RZ, 0xc0, !PT ;  /* 0x8000000005037812 */ /* 0x000fc800078ec0ff */
[----:B------:R-:W-:-:S04]  /*7f50*/  SHF.R.U32.HI R3, RZ, 0x18, R3 ;  /* 0x00000018ff037819 */ /* 0x000fc80000011603 */
[----:B------:R-:W-:-:S04]  /*7f60*/  LOP3.LUT R0, R0, R3, RZ, 0xfc, !PT ;  /* 0x0000000300007212 */ /* 0x000fc800078efcff */
[----:B------:R-:W-:-:S07]  /*7f70*/  PRMT R4, R0, 0x7610, R4 ;  /* 0x0000761000047816 */ /* 0x000fce0000000004 */
.L_x_37600:
[----:B------:R-:W-:Y:S05]  /*7f80*/  BSYNC B0 ;  /* 0x0000000000007941 */ /* 0x000fea0003800000 */
.L_x_37599:
[----:B------:R0:W-:Y:S01]  /*7f90*/  STG.E.U8 desc[UR36][R8.64], R4 ;  /* 0x0000000408007986 */ /* 0x0001e2000c101124 */
[----:B------:R-:W-:Y:S05]  /*7fa0*/  BRA `(.L_x_37571) ;  /* 0x0000000000ac7947 */ /* 0x000fea0003800000 */
.L_x_37593:
        /* <DEDUP_REMOVED lines=22> */
.L_x_37576:
        /* <DEDUP_REMOVED lines=16> */
.L_x_37604:
[----:B------:R-:W-:Y:S05]  /*8210*/  BRA `(.L_x_37571) ;  /* 0x0000000000107947 */ /* 0x000fea0003800000 */
.L_x_37603:
[----:B------:R-:W-:-:S05]  /*8220*/  SHF.R.S32.HI R5, RZ, 0x1f, R4 ;  /* 0x0000001fff057819 */ /* 0x000fca0000011404 */
[----:B------:R0:W-:Y:S01]  /*8230*/  STG.E.64 desc[UR36][R8.64], R4 ;  /* 0x0000000408007986 */ /* 0x0001e2000c101b24 */
[----:B------:R-:W-:Y:S05]  /*8240*/  BRA `(.L_x_37571) ;  /* 0x0000000000047947 */ /* 0x000fea0003800000 */
.L_x_37602:
[----:B------:R0:W-:Y:S02]  /*8250*/  STG.E desc[UR36][R8.64], R4 ;  /* 0x0000000408007986 */ /* 0x0001e4000c101924 */
.L_x_37571:
[----:B------:R-:W-:Y:S05]  /*8260*/  BSYNC B6 ;  /* 0x0000000000067941 */ /* 0x000fea0003800000 */
.L_x_37570:
        /* <DEDUP_REMOVED lines=23> */
.L_x_37610:
[----:B------:R0:W-:Y:S01]  /*83e0*/  STG.E.U8 desc[UR36][R8.64], R24 ;  /* 0x0000001808007986 */ /* 0x0001e2000c101124 */
[----:B------:R-:W-:Y:S05]  /*83f0*/  BRA `(.L_x_37612) ;  /* 0x0000000c00507947 */ /* 0x000fea0003800000 */
.L_x_37609:
        /* <DEDUP_REMOVED lines=9> */
.L_x_37614:
[----:B------:R0:W-:Y:S01]  /*8490*/  STG.E desc[UR36][R8.64], R24 ;  /* 0x0000001808007986 */ /* 0x0001e2000c101924 */
[----:B------:R-:W-:Y:S05]  /*84a0*/  BRA `(.L_x_37612) ;  /* 0x0000000c00247947 */ /* 0x000fea0003800000 */
.L_x_37613:
[----:B------:R0:W-:Y:S01]  /*84b0*/  STG.E.U16 desc[UR36][R8.64], R24 ;  /* 0x0000001808007986 */ /* 0x0001e2000c101524 */
[----:B------:R-:W-:Y:S05]  /*84c0*/  BRA `(.L_x_37612) ;  /* 0x0000000c001c7947 */ /* 0x000fea0003800000 */
.L_x_37608:
        /* <DEDUP_REMOVED lines=9> */
.L_x_37616:
[----:B------:R-:W-:-:S04]  /*8560*/  I2FP.F32.S32 R0, R24 ;  /* 0x0000001800007245 */ /* 0x000fc80000201400 */
[----:B------:R-:W-:-:S05]  /*8570*/  F2FP.F16.F32.PACK_AB R0, RZ, R0 ;  /* 0x00000000ff00723e */ /* 0x000fca00000000ff */
[----:B------:R0:W-:Y:S01]  /*8580*/  STG.E.U16 desc[UR36][R8.64], R0 ;  /* 0x0000000008007986 */ /* 0x0001e2000c101524 */
[----:B------:R-:W-:Y:S05]  /*8590*/  BRA `(.L_x_37612) ;  /* 0x0000000800e87947 */ /* 0x000fea0003800000 */
.L_x_37615:
        /* <DEDUP_REMOVED lines=10> */
.L_x_37618:
[----:B------:R-:W-:-:S04]  /*8640*/  I2FP.F32.S32 R24, R24 ;  /* 0x0000001800187245 */ /* 0x000fc80000201400 */
[----:B------:R-:W-:-:S04]  /*8650*/  F2FP.F16.F32.PACK_AB R3, RZ, R24 ;  /* 0x00000018ff03723e */ /* 0x000fc800000000ff */
[----:B------:R-:W-:-:S05]  /*8660*/  PRMT R3, R3, 0x5410, RZ ;  /* 0x0000541003037816 */ /* 0x000fca00000000ff */
[----:B------:R3:W-:Y:S01]  /*8670*/  STG.E desc[UR36][R8.64], R3 ;  /* 0x0000000308007986 */ /* 0x0007e2000c101924 */
[----:B------:R-:W-:Y:S05]  /*8680*/  BRA `(.L_x_37612) ;  /* 0x0000000800ac7947 */ /* 0x000fea0003800000 */
.L_x_37617:
[----:B------:R-:W0:Y:S02]  /*8690*/  I2F.F64 R24, R24 ;  /* 0x0000001800187312 */ /* 0x000e240000201c00 */
[----:B0-----:R4:W-:Y:S01]  /*86a0*/  STG.E.64 desc[UR36][R8.64], R24 ;  /* 0x0000001808007986 */ /* 0x0019e2000c101b24 */
[----:B------:R-:W-:Y:S05]  /*86b0*/  BRA `(.L_x_37612) ;  /* 0x0000000800a07947 */ /* 0x000fea0003800000 */
.L_x_37607:
        /* <DEDUP_REMOVED lines=12> */
.L_x_37621:
[----:B------:R-:W0:Y:S01]  /*8780*/  I2F.F64 R4, R24 ;  /* 0x0000001800047312 */ /* 0x000e220000201c00 */
[----:B------:R-:W-:-:S05]  /*8790*/  CS2R R6, SRZ ;  /* 0x0000000000067805 */ /* 0x000fca000001ff00 */
[----:B0-----:R0:W-:Y:S01]  /*87a0*/  STG.E.128 desc[UR36][R8.64], R4 ;  /* 0x0000000408007986 */ /* 0x0011e2000c101d24 */
[----:B------:R-:W-:Y:S05]  /*87b0*/  BRA `(.L_x_37612) ;  /* 0x0000000800607947 */ /* 0x000fea0003800000 */
.L_x_37620:
        /* <DEDUP_REMOVED lines=21> */
.L_x_37625:
[----:B------:R-:W-:Y:S05]  /*8910*/  BSYNC B0 ;  /* 0x0000000000007941 */ /* 0x000fea0003800000 */
.L_x_37624:
[----:B------:R-:W-:-:S05]  /*8920*/  LOP3.LUT R5, R0, R5, RZ, 0xfc, !PT ;  /* 0x0000000500057212 */ /* 0x000fca00078efcff */
[----:B------:R0:W-:Y:S01]  /*8930*/  STG.E.U8 desc[UR36][R8.64], R5 ;  /* 0x0000000508007986 */ /* 0x0001e2000c101124 */
[----:B------:R-:W-:Y:S05]  /*8940*/  BRA `(.L_x_37612) ;  /* 0x0000000400fc7947 */ /* 0x000fea0003800000 */
.L_x_37623:
        /* <DEDUP_REMOVED lines=13> */
.L_x_37627:
[----:B------:R-:W-:Y:S01]  /*8a20*/  IMAD.MOV.U32 R0, RZ, RZ, 0x7f ;  /* 0x0000007fff007424 */ /* 0x000fe200078e00ff */
[----:B------:R-:W-:-:S04]  /*8a30*/  ISETP.GT.U32.AND P0, PT, R3, 0x7f800000, PT ;  /* 0x7f8000000300780c */ /* 0x000fc80003f04070 */
[----:B------:R-:W-:-:S09]  /*8a40*/  SEL R0, R0, 0x7c, P0 ;  /* 0x0000007c00007807 */ /* 0x000fd20000000000 */
.L_x_37628:
[----:B------:R-:W-:Y:S05]  /*8a50*/  BSYNC B0 ;  /* 0x0000000000007941 */ /* 0x000fea0003800000 */
.L_x_37626:
[----:B------:R-:W-:-:S04]  /*8a60*/  LOP3.LUT R3, R5, 0x80000000, RZ, 0xc0, !PT ;  /* 0x8000000005037812 */ /* 0x000fc800078ec0ff */
[----:B------:R-:W-:-:S04]  /*8a70*/  SHF.R.U32.HI R3, RZ, 0x18, R3 ;  /* 0x00000018ff037819 */ /* 0x000fc80000011603 */
[----:B------:R-:W-:-:S05]  /*8a80*/  LOP3.LUT R3, R0, R3, RZ, 0xfc, !PT ;  /* 0x0000000300037212 */ /* 0x000fca00078efcff */
[----:B------:R0:W-:Y:S01]  /*8a90*/  STG.E.U8 desc[UR36][R8.64], R3 ;  /* 0x0000000308007986 */ /* 0x0001e2000c101124 */
[----:B------:R-:W-:Y:S05]  /*8aa0*/  BRA `(.L_x_37612) ;  /* 0x0000000400a47947 */ /* 0x000fea0003800000 */
.L_x_37622:
[----:B------:R-:W-:-:S04]  /*8ab0*/  I2FP.F32.S32 R0, R24 ;  /* 0x0000001800007245 */ /* 0x000fc80000201400 */
[----:B------:R-:W-:-:S05]  /*8ac0*/  F2FP.BF16.F32.PACK_AB R0, RZ, R0 ;  /* 0x00000000ff00723e */ /* 0x000fca00000010ff */
[----:B------:R0:W-:Y:S01]  /*8ad0*/  STG.E.U16 desc[UR36][R8.64], R0 ;  /* 0x0000000008007986 */ /* 0x0001e2000c101524 */
[----:B------:R-:W-:Y:S05]  /*8ae0*/  BRA `(.L_x_37612) ;  /* 0x0000000400947947 */ /* 0x000fea0003800000 */
.L_x_37619:
        /* <DEDUP_REMOVED lines=10> */
.L_x_37631:
        /* <DEDUP_REMOVED lines=17> */
.L_x_37634:
[----:B------:R-:W-:-:S04]  /*8ca0*/  LOP3.LUT R3, R5, 0x80000000, RZ, 0xc0, !PT ;  /* 0x8000000005037812 */ /* 0x000fc800078ec0ff */
[----:B------:R-:W-:-:S04]  /*8cb0*/  SHF.R.U32.HI R3, RZ, 0x18, R3 ;  /* 0x00000018ff037819 */ /* 0x000fc80000011603 */
[----:B------:R-:W-:-:S04]  /*8cc0*/  LOP3.LUT R0, R0, R3, RZ, 0xfc, !PT ;  /* 0x0000000300007212 */ /* 0x000fc800078efcff */
[----:B------:R-:W-:-:S07]  /*8cd0*/  PRMT R4, R0, 0x7610, R4 ;  /* 0x0000761000047816 */ /* 0x000fce0000000004 */
.L_x_37633:
[----:B------:R-:W-:Y:S05]  /*8ce0*/  BSYNC B0 ;  /* 0x0000000000007941 */ /* 0x000fea0003800000 */
.L_x_37632:
[----:B------:R0:W-:Y:S01]  /*8cf0*/  STG.E.U8 desc[UR36][R8.64], R4 ;  /* 0x0000000408007986 */ /* 0x0001e2000c101124 */
[----:B------:R-:W-:Y:S05]  /*8d00*/  BRA `(.L_x_37612) ;  /* 0x00000004000c7947 */ /* 0x000fea0003800000 */
.L_x_37630:
        /* <DEDUP_REMOVED lines=17> */
.L_x_37637:
[----:B------:R-:W-:-:S04]  /*8e20*/  LOP3.LUT R3, R5, 0x80000000, RZ, 0xc0, !PT ;  /* 0x8000000005037812 */ /* 0x000fc800078ec0ff */
[----:B------:R-:W-:-:S04]  /*8e30*/  SHF.R.U32.HI R3, RZ, 0x18, R3 ;  /* 0x00000018ff037819 */ /* 0x000fc80000011603 */
[----:B------:R-:W-:-:S04]  /*8e40*/  LOP3.LUT R0, R0, R3, RZ, 0xfc, !PT ;  /* 0x0000000300007212 */ /* 0x000fc800078efcff */
[----:B------:R-:W-:-:S07]  /*8e50*/  PRMT R4, R0, 0x7610, R4 ;  /* 0x0000761000047816 */ /* 0x000fce0000000004 */
.L_x_37636:
[----:B------:R-:W-:Y:S05]  /*8e60*/  BSYNC B0 ;  /* 0x0000000000007941 */ /* 0x000fea0003800000 */
.L_x_37635:
[----:B------:R0:W-:Y:S01]  /*8e70*/  STG.E.U8 desc[UR36][R8.64], R4 ;  /* 0x0000000408007986 */ /* 0x0001e2000c101124 */
[----:B------:R-:W-:Y:S05]  /*8e80*/  BRA `(.L_x_37612) ;  /* 0x0000000000ac7947 */ /* 0x000fea0003800000 */
.L_x_37629:
        /* <DEDUP_REMOVED lines=22> */
.L_x_37611:
        /* <DEDUP_REMOVED lines=16> */
.L_x_37640:
[----:B------:R-:W-:Y:S05]  /*90f0*/  BRA `(.L_x_37612) ;  /* 0x0000000000107947 */ /* 0x000fea0003800000 */
.L_x_37639:
[----:B------:R-:W-:-:S05]  /*9100*/  SHF.R.S32.HI R25, RZ, 0x1f, R24 ;  /* 0x0000001fff197819 */ /* 0x000fca0000011418 */
[----:B------:R0:W-:Y:S01]  /*9110*/  STG.E.64 desc[UR36][R8.64], R24 ;  /* 0x0000001808007986 */ /* 0x0001e2000c101b24 */
[----:B------:R-:W-:Y:S05]  /*9120*/  BRA `(.L_x_37612) ;  /* 0x0000000000047947 */ /* 0x000fea0003800000 */
.L_x_37638:
[----:B------:R0:W-:Y:S02]  /*9130*/  STG.E desc[UR36][R8.64], R24 ;  /* 0x0000001808007986 */ /* 0x0001e4000c101924 */
.L_x_37612:
        /* <DEDUP_REMOVED lines=23> */
.L_x_37644:
[----:B------:R0:W-:Y:S01]  /*92b0*/  STG.E.U8 desc[UR36][R8.64], R22 ;  /* 0x0000001608007986 */ /* 0x0001e2000c101124 */
[----:B------:R-:W-:Y:S05]  /*92c0*/  BRA `(.L_x_37646) ;  /* 0x0000000c00507947 */ /* 0x000fea0003800000 */
.L_x_37643:
        /* <DEDUP_REMOVED lines=9> */
.L_x_37648:
[----:B------:R0:W-:Y:S01]  /*9360*/  STG.E desc[UR36][R8.64], R22 ;  /* 0x0000001608007986 */ /* 0x0001e2000c101924 */
[----:B------:R-:W-:Y:S05]  /*9370*/  BRA `(.L_x_37646) ;  /* 0x0000000c00247947 */ /* 0x000fea0003800000 */
.L_x_37647:
[----:B------:R0:W-:Y:S01]  /*9380*/  STG.E.U16 desc[UR36][R8.64], R22 ;  /* 0x0000001608007986 */ /* 0x0001e2000c101524 */
[----:B------:R-:W-:Y:S05]  /*9390*/  BRA `(.L_x_37646) ;  /* 0x0000000c001c7947 */ /* 0x000fea0003800000 */
.L_x_37642:
        /* <DEDUP_REMOVED lines=9> */
.L_x_37650:
[----:B------:R-:W-:-:S04]  /*9430*/  I2FP.F32.S32 R0, R22 ;  /* 0x0000001600007245 */ /* 0x000fc80000201400 */
[----:B------:R-:W-:-:S05]  /*9440*/  F2FP.F16.F32.PACK_AB R0, RZ, R0 ;  /* 0x00000000ff00723e */ /* 0x000fca00000000ff */
[----:B------:R4:W-:Y:S01]  /*9450*/  STG.E.U16 desc[UR36][R8.64], R0 ;  /* 0x0000000008007986 */ /* 0x0009e2000c101524 */
[----:B------:R-:W-:Y:S05]  /*9460*/  BRA `(.L_x_37646) ;  /* 0x0000000800e87947 */ /* 0x000fea0003800000 */
.L_x_37649:
        /* <DEDUP_REMOVED lines=10> */
.L_x_37652:
[----:B------:R-:W-:-:S04]  /*9510*/  I2FP.F32.S32 R22, R22 ;  /* 0x0000001600167245 */ /* 0x000fc80000201400 */
[----:B------:R-:W-:-:S04]  /*9520*/  F2FP.F16.F32.PACK_AB R3, RZ, R22 ;  /* 0x00000016ff03723e */ /* 0x000fc800000000ff */
[----:B------:R-:W-:-:S05]  /*9530*/  PRMT R3, R3, 0x5410, RZ ;  /* 0x0000541003037816 */ /* 0x000fca00000000ff */
[----:B------:R2:W-:Y:S01]  /*9540*/  STG.E desc[UR36][R8.64], R3 ;  /* 0x0000000308007986 */ /* 0x0005e2000c101924 */
[----:B------:R-:W-:Y:S05]  /*9550*/  BRA `(.L_x_37646) ;  /* 0x0000000800ac7947 */ /* 0x000fea0003800000 */
.L_x_37651:
[----:B------:R-:W0:Y:S02]  /*9560*/  I2F.F64 R22, R22 ;  /* 0x0000001600167312 */ /* 0x000e240000201c00 */
[----:B0-----:R0:W-:Y:S01]  /*9570*/  STG.E.64 desc[UR36][R8.64], R22 ;  /* 0x0000001608007986 */ /* 0x0011e2000c101b24 */
[----:B------:R-:W-:Y:S05]  /*9580*/  BRA `(.L_x_37646) ;  /* 0x0000000800a07947 */ /* 0x000fea0003800000 */
.L_x_37641:
        /* <DEDUP_REMOVED lines=12> */
.L_x_37655:
[----:B------:R-:W0:Y:S01]  /*9650*/  I2F.F64 R4, R22 ;  /* 0x0000001600047312 */ /* 0x000e220000201c00 */
[----:B------:R-:W-:-:S05]  /*9660*/  CS2R R6, SRZ ;  /* 0x0000000000067805 */ /* 0x000fca000001ff00 */
[----:B0-----:R0:W-:Y:S01]  /*9670*/  STG.E.128 desc[UR36][R8.64], R4 ;  /* 0x0000000408007986 */ /* 0x0011e2000c101d24 */
[----:B------:R-:W-:Y:S05]  /*9680*/  BRA `(.L_x_37646) ;  /* 0x0000000800607947 */ /* 0x000fea0003800000 */
.L_x_37654:
        /* <DEDUP_REMOVED lines=21> */
.L_x_37659:
[----:B------:R-:W-:Y:S05]  /*97e0*/  BSYNC B0 ;  /* 0x0000000000007941 */ /* 0x000fea0003800000 */
.L_x_37658:
[----:B------:R-:W-:-:S05]  /*97f0*/  LOP3.LUT R5, R0, R5, RZ, 0xfc, !PT ;  /* 0x0000000500057212 */ /* 0x000fca00078efcff */
[----:B------:R0:W-:Y:S01]  /*9800*/  STG.E.U8 desc[UR36][R8.64], R5 ;  /* 0x0000000508007986 */ /* 0x0001e2000c101124 */
[----:B------:R-:W-:Y:S05]  /*9810*/  BRA `(.L_x_37646) ;  /* 0x0000000400fc7947 */ /* 0x000fea0003800000 */
.L_x_37657:
        /* <DEDUP_REMOVED lines=13> */
.L_x_37661:
[----:B------:R-:W-:Y:S01]  /*98f0*/  IMAD.MOV.U32 R0, RZ, RZ, 0x7f ;  /* 0x0000007fff007424 */ /* 0x000fe200078e00ff */
[----:B------:R-:W-:-:S04]  /*9900*/  ISETP.GT.U32.AND P0, PT, R3, 0x7f800000, PT ;  /* 0x7f8000000300780c */ /* 0x000fc80003f04070 */
[----:B------:R-:W-:-:S09]  /*9910*/  SEL R0, R0, 0x7c, P0 ;  /* 0x0000007c00007807 */ /* 0x000fd20000000000 */
.L_x_37662:
[----:B------:R-:W-:Y:S05]  /*9920*/  BSYNC B0 ;  /* 0x0000000000007941 */ /* 0x000fea0003800000 */
.L_x_37660:
[----:B------:R-:W-:-:S04]  /*9930*/  LOP3.LUT R3, R5, 0x80000000, RZ, 0xc0, !PT ;  /* 0x8000000005037812 */ /* 0x000fc800078ec0ff */
[----:B------:R-:W-:-:S04]  /*9940*/  SHF.R.U32.HI R3, RZ, 0x18, R3 ;  /* 0x00000018ff037819 */ /* 0x000fc80000011603 */
[----:B------:R-:W-:-:S05]  /*9950*/  LOP3.LUT R3, R0, R3, RZ, 0xfc, !PT ;  /* 0x0000000300037212 */ /* 0x000fca00078efcff */
[----:B------:R0:W-:Y:S01]  /*9960*/  STG.E.U8 desc[UR36][R8.64], R3 ;  /* 0x0000000308007986 */ /* 0x0001e2000c101124 */
[----:B------:R-:W-:Y:S05]  /*9970*/  BRA `(.L_x_37646) ;  /* 0x0000000400a47947 */ /* 0x000fea0003800000 */
.L_x_37656:
[----:B------:R-:W-:-:S04]  /*9980*/  I2FP.F32.S32 R0, R22 ;  /* 0x0000001600007245 */ /* 0x000fc80000201400 */
[----:B------:R-:W-:-:S05]  /*9990*/  F2FP.BF16.F32.PACK_AB R0, RZ, R0 ;  /* 0x00000000ff00723e */ /* 0x000fca00000010ff */
[----:B------:R0:W-:Y:S01]  /*99a0*/  STG.E.U16 desc[UR36][R8.64], R0 ;  /* 0x0000000008007986 */ /* 0x0001e2000c101524 */
[----:B------:R-:W-:Y:S05]  /*99b0*/  BRA `(.L_x_37646) ;  /* 0x0000000400947947 */ /* 0x000fea0003800000 */
.L_x_37653:
        /* <DEDUP_REMOVED lines=10> */
.L_x_37665:
        /* <DEDUP_REMOVED lines=17> */
.L_x_37668:
[----:B------:R-:W-:-:S04]  /*9b70*/  LOP3.LUT R3, R5, 0x80000000, RZ, 0xc0, !PT ;  /* 0x8000000005037812 */ /* 0x000fc800078ec0ff */
[----:B------:R-:W-:-:S04]  /*9b80*/  SHF.R.U32.HI R3, RZ, 0x18, R3 ;  /* 0x00000018ff037819 */ /* 0x000fc80000011603 */
[----:B------:R-:W-:-:S04]  /*9b90*/  LOP3.LUT R0, R0, R3, RZ, 0xfc, !PT ;  /* 0x0000000300007212 */ /* 0x000fc800078efcff */
[----:B------:R-:W-:-:S07]  /*9ba0*/  PRMT R4, R0, 0x7610, R4 ;  /* 0x0000761000047816 */ /* 0x000fce0000000004 */
.L_x_37667:
[----:B------:R-:W-:Y:S05]  /*9bb0*/  BSYNC B0 ;  /* 0x0000000000007941 */ /* 0x000fea0003800000 */
.L_x_37666:
[----:B------:R0:W-:Y:S01]  /*9bc0*/  STG.E.U8 desc[UR36][R8.64], R4 ;  /* 0x0000000408007986 */ /* 0x0001e2000c101124 */
[----:B------:R-:W-:Y:S05]  /*9bd0*/  BRA `(.L_x_37646) ;  /* 0x00000004000c7947 */ /* 0x000fea0003800000 */
.L_x_37664:
        /* <DEDUP_REMOVED lines=17> */
.L_x_37671:
[----:B------:R-:W-:-:S04]  /*9cf0*/  LOP3.LUT R3, R5, 0x80000000, RZ, 0xc0, !PT ;  /* 0x8000000005037812 */ /* 0x000fc800078ec0ff */
[----:B------:R-:W-:-:S04]  /*9d00*/  SHF.R.U32.HI R3, RZ, 0x18, R3 ;  /* 0x00000018ff037819 */ /* 0x000fc80000011603 */
[----:B------:R-:W-:-:S04]  /*9d10*/  LOP3.LUT R0, R0, R3, RZ, 0xfc, !PT ;  /* 0x0000000300007212 */ /* 0x000fc800078efcff */
[----:B------:R-:W-:-:S07]  /*9d20*/  PRMT R4, R0, 0x7610, R4 ;  /* 0x0000761000047816 */ /* 0x000fce0000000004 */
.L_x_37670:
[----:B------:R-:W-:Y:S05]  /*9d30*/  BSYNC B0 ;  /* 0x0000000000007941 */ /* 0x000fea0003800000 */
.L_x_37669:
[----:B------:R0:W-:Y:S01]  /*9d40*/  STG.E.U8 desc[UR36][R8.64], R4 ;  /* 0x0000000408007986 */ /* 0x0001e2000c101124 */
[----:B------:R-:W-:Y:S05]  /*9d50*/  BRA `(.L_x_37646) ;  /* 0x0000000000ac7947 */ /* 0x000fea0003800000 */
.L_x_37663:
        /* <DEDUP_REMOVED lines=22> */
.L_x_37645:
        /* <DEDUP_REMOVED lines=16> */
.L_x_37674:
[----:B------:R-:W-:Y:S05]  /*9fc0*/  BRA `(.L_x_37646) ;  /* 0x0000000000107947 */ /* 0x000fea0003800000 */
.L_x_37673:
[----:B------:R-:W-:-:S05]  /*9fd0*/  SHF.R.S32.HI R23, RZ, 0x1f, R22 ;  /* 0x0000001fff177819 */ /* 0x000fca0000011416 */
[----:B------:R0:W-:Y:S01]  /*9fe0*/  STG.E.64 desc[UR36][R8.64], R22 ;  /* 0x0000001608007986 */ /* 0x0001e2000c101b24 */
[----:B------:R-:W-:Y:S05]  /*9ff0*/  BRA `(.L_x_37646) ;  /* 0x0000000000047947 */ /* 0x000fea0003800000 */
.L_x_37672:
[----:B------:R0:W-:Y:S02]  /*a000*/  STG.E desc[UR36][R8.64], R22 ;  /* 0x0000001608007986 */ /* 0x0001e4000c101924 */
.L_x_37646:
[----:B------:R-:W-:-:S07]  /*a010*/  VIADD R19, R19, 0x80 ;  /* 0x0000008013137836 */ /* 0x000fce0000000000 */
.L_x_37606:
[----:B------:R-:W-:Y:S05]  /*a020*/  BSYNC B6 ;  /* 0x0000000000067941 */ /* 0x000fea0003800000 */
.L_x_37605:
        /* <DEDUP_REMOVED lines=21> */
.L_x_37678:
[----:B------:R-:W-:Y:S01]  /*a180*/  STG.E.U8 desc[UR36][R2.64], R18 ;  /* 0x0000001202007986 */ /* 0x000fe2000c101124 */
[----:B------:R-:W-:Y:S05]  /*a190*/  EXIT ;  /* 0x000000000000794d */ /* 0x000fea0003800000 */
.L_x_37677:
        /* <DEDUP_REMOVED lines=9> */
.L_x_37681:
[----:B------:R-:W-:Y:S01]  /*a230*/  STG.E desc[UR36][R2.64], R18 ;  /* 0x0000001202007986 */ /* 0x000fe2000c101924 */
[----:B------:R-:W-:Y:S05]  /*a240*/  EXIT ;  /* 0x000000000000794d */ /* 0x000fea0003800000 */
.L_x_37680:
[----:B------:R-:W-:Y:S01]  /*a250*/  STG.E.U16 desc[UR36][R2.64], R18 ;  /* 0x0000001202007986 */ /* 0x000fe2000c101524 */
[----:B------:R-:W-:Y:S05]  /*a260*/  EXIT ;  /* 0x000000000000794d */ /* 0x000fea0003800000 */
.L_x_37676:
        /* <DEDUP_REMOVED lines=9> */
.L_x_37683:
[----:B------:R-:W-:-:S04]  /*a300*/  I2FP.F32.S32 R0, R18 ;  /* 0x0000001200007245 */ /* 0x000fc80000201400 */
[----:B------:R-:W-:-:S05]  /*a310*/  F2FP.F16.F32.PACK_AB R0, RZ, R0 ;  /* 0x00000000ff00723e */ /* 0x000fca00000000ff */
[----:B------:R-:W-:Y:S01]  /*a320*/  STG.E.U16 desc[UR36][R2.64], R0 ;  /* 0x0000000002007986 */ /* 0x000fe2000c101524 */
[----:B------:R-:W-:Y:S05]  /*a330*/  EXIT ;  /* 0x000000000000794d */ /* 0x000fea0003800000 */
.L_x_37682:
        /* <DEDUP_REMOVED lines=10> */
.L_x_37685:
[----:B------:R-:W-:-:S04]  /*a3e0*/  I2FP.F32.S32 R18, R18 ;  /* 0x0000001200127245 */ /* 0x000fc80000201400 */
[----:B------:R-:W-:-:S04]  /*a3f0*/  F2FP.F16.F32.PACK_AB R5, RZ, R18 ;  /* 0x00000012ff05723e */ /* 0x000fc800000000ff */
[----:B------:R-:W-:-:S05]  /*a400*/  PRMT R5, R5, 0x5410, RZ ;  /* 0x0000541005057816 */ /* 0x000fca00000000ff */
[----:B------:R-:W-:Y:S01]  /*a410*/  STG.E desc[UR36][R2.64], R5 ;  /* 0x0000000502007986 */ /* 0x000fe2000c101924 */
[----:B------:R-:W-:Y:S05]  /*a420*/  EXIT ;  /* 0x000000000000794d */ /* 0x000fea0003800000 */
.L_x_37684:
[----:B------:R-:W0:Y:S02]  /*a430*/  I2F.F64 R18, R18 ;  /* 0x0000001200127312 */ /* 0x000e240000201c00 */
[----:B0-----:R-:W-:Y:S01]  /*a440*/  STG.E.64 desc[UR36][R2.64], R18 ;  /* 0x0000001202007986 */ /* 0x001fe2000c101b24 */
[----:B------:R-:W-:Y:S05]  /*a450*/  EXIT ;  /* 0x000000000000794d */ /* 0x000fea0003800000 */
.L_x_37675:
        /* <DEDUP_REMOVED lines=12> */
.L_x_37688:
[----:B------:R-:W0:Y:S01]  /*a520*/  I2F.F64 R4, R18 ;  /* 0x0000001200047312 */ /* 0x000e220000201c00 */
[----:B------:R-:W-:-:S05]  /*a530*/  CS2R R6, SRZ ;  /* 0x0000000000067805 */ /* 0x000fca000001ff00 */
[----:B0-----:R-:W-:Y:S01]  /*a540*/  STG.E.128 desc[UR36][R2.64], R4 ;  /* 0x0000000402007986 */ /* 0x001fe2000c101d24 */
[----:B------:R-:W-:Y:S05]  /*a550*/  EXIT ;  /* 0x000000000000794d */ /* 0x000fea0003800000 */
.L_x_37687:
        /* <DEDUP_REMOVED lines=21> */
.L_x_37692:
[----:B------:R-:W-:Y:S05]  /*a6b0*/  BSYNC B0 ;  /* 0x0000000000007941 */ /* 0x000fea0003800000 */
.L_x_37691:
[----:B------:R-:W-:-:S05]  /*a6c0*/  LOP3.LUT R5, R0, R5, RZ, 0xfc, !PT ;  /* 0x0000000500057212 */ /* 0x000fca00078efcff */
[----:B------:R-:W-:Y:S01]  /*a6d0*/  STG.E.U8 desc[UR36][R2.64], R5 ;  /* 0x0000000502007986 */ /* 0x000fe2000c101124 */
[----:B------:R-:W-:Y:S05]  /*a6e0*/  EXIT ;  /* 0x000000000000794d */ /* 0x000fea0003800000 */
.L_x_37690:
        /* <DEDUP_REMOVED lines=13> */
.L_x_37694:
[----:B------:R-:W-:Y:S01]  /*a7c0*/  IMAD.MOV.U32 R0, RZ, RZ, 0x7f ;  /* 0x0000007fff007424 */ /* 0x000fe200078e00ff */
[----:B------:R-:W-:-:S04]  /*a7d0*/  ISETP.GT.U32.AND P0, PT, R4, 0x7f800000, PT ;  /* 0x7f8000000400780c */ /* 0x000fc80003f04070 */
[----:B------:R-:W-:-:S09]  /*a7e0*/  SEL R0, R0, 0x7c, P0 ;  /* 0x0000007c00007807 */ /* 0x000fd20000000000 */
.L_x_37695:
[----:B------:R-:W-:Y:S05]  /*a7f0*/  BSYNC B0 ;  /* 0x0000000000007941 */ /* 0x000fea0003800000 */
.L_x_37693:
[----:B------:R-:W-:-:S04]  /*a800*/  LOP3.LUT R4, R5, 0x80000000, RZ, 0xc0, !PT ;  /* 0x8000000005047812 */ /* 0x000fc800078ec0ff */
[----:B------:R-:W-:-:S04]  /*a810*/  SHF.R.U32.HI R5, RZ, 0x18, R4 ;  /* 0x00000018ff057819 */ /* 0x000fc80000011604 */
[----:B------:R-:W-:-:S05]  /*a820*/  LOP3.LUT R5, R0, R5, RZ, 0xfc, !PT ;  /* 0x0000000500057212 */ /* 0x000fca00078efcff */
[----:B------:R-:W-:Y:S01]  /*a830*/  STG.E.U8 desc[UR36][R2.64], R5 ;  /* 0x0000000502007986 */ /* 0x000fe2000c101124 */
[----:B------:R-:W-:Y:S05]  /*a840*/  EXIT ;  /* 0x000000000000794d */ /* 0x000fea0003800000 */
.L_x_37689:
[----:B------:R-:W-:-:S04]  /*a850*/  I2FP.F32.S32 R0, R18 ;  /* 0x0000001200007245 */ /* 0x000fc80000201400 */
[----:B------:R-:W-:-:S05]  /*a860*/  F2FP.BF16.F32.PACK_AB R0, RZ, R0 ;  /* 0x00000000ff00723e */ /* 0x000fca00000010ff */
[----:B------:R-:W-:Y:S01]  /*a870*/  STG.E.U16 desc[UR36][R2.64], R0 ;  /* 0x0000000002007986 */ /* 0x000fe2000c101524 */
[----:B------:R-:W-:Y:S05]  /*a880*/  EXIT ;  /* 0x000000000000794d */ /* 0x000fea0003800000 */
.L_x_37686:
        /* <DEDUP_REMOVED lines=10> */
.L_x_37698:
        /* <DEDUP_REMOVED lines=17> */
.L_x_37701:
[----:B------:R-:W-:-:S04]  /*aa40*/  LOP3.LUT R0, R7, 0x80000000, RZ, 0xc0, !PT ;  /* 0x8000000007007812 */ /* 0x000fc800078ec0ff */
[----:B------:R-:W-:-:S04]  /*aa50*/  SHF.R.U32.HI R5, RZ, 0x18, R0 ;  /* 0x00000018ff057819 */ /* 0x000fc80000011600 */
[----:B------:R-:W-:-:S04]  /*aa60*/  LOP3.LUT R4, R4, R5, RZ, 0xfc, !PT ;  /* 0x0000000504047212 */ /* 0x000fc800078efcff */
[----:B------:R-:W-:-:S07]  /*aa70*/  PRMT R0, R4, 0x7610, R0 ;  /* 0x0000761004007816 */ /* 0x000fce0000000000 */
.L_x_37700:
[----:B------:R-:W-:Y:S05]  /*aa80*/  BSYNC B0 ;  /* 0x0000000000007941 */ /* 0x000fea0003800000 */
.L_x_37699:
[----:B------:R-:W-:Y:S01]  /*aa90*/  STG.E.U8 desc[UR36][R2.64], R0 ;  /* 0x0000000002007986 */ /* 0x000fe2000c101124 */
[----:B------:R-:W-:Y:S05]  /*aaa0*/  EXIT ;  /* 0x000000000000794d */ /* 0x000fea0003800000 */
.L_x_37697:
        /* <DEDUP_REMOVED lines=17> */
.L_x_37704:
[----:B------:R-:W-:-:S04]  /*abc0*/  LOP3.LUT R0, R7, 0x80000000, RZ, 0xc0, !PT ;  /* 0x8000000007007812 */ /* 0x000fc800078ec0ff */
[----:B------:R-:W-:-:S04]  /*abd0*/  SHF.R.U32.HI R5, RZ, 0x18, R0 ;  /* 0x00000018ff057819 */ /* 0x000fc80000011600 */
[----:B------:R-:W-:-:S04]  /*abe0*/  LOP3.LUT R4, R4, R5, RZ, 0xfc, !PT ;  /* 0x0000000504047212 */ /* 0x000fc800078efcff */
[----:B------:R-:W-:-:S07]  /*abf0*/  PRMT R0, R4, 0x7610, R0 ;  /* 0x0000761004007816 */ /* 0x000fce0000000000 */
.L_x_37703:
[----:B------:R-:W-:Y:S05]  /*ac00*/  BSYNC B0 ;  /* 0x0000000000007941 */ /* 0x000fea0003800000 */
.L_x_37702:
[----:B------:R-:W-:Y:S01]  /*ac10*/  STG.E.U8 desc[UR36][R2.64], R0 ;  /* 0x0000000002007986 */ /* 0x000fe2000c101124 */
[----:B------:R-:W-:Y:S05]  /*ac20*/  EXIT ;  /* 0x000000000000794d */ /* 0x000fea0003800000 */
.L_x_37696:
        /* <DEDUP_REMOVED lines=22> */
.L_x_37679:
        /* <DEDUP_REMOVED lines=16> */
.L_x_37707:
[----:B------:R-:W-:Y:S05]  /*ae90*/  EXIT ;  /* 0x000000000000794d */ /* 0x000fea0003800000 */
.L_x_37706:
[----:B------:R-:W-:-:S05]  /*aea0*/  SHF.R.S32.HI R19, RZ, 0x1f, R18 ;  /* 0x0000001fff137819 */ /* 0x000fca0000011412 */
[----:B------:R-:W-:Y:S01]  /*aeb0*/  STG.E.64 desc[UR36][R2.64], R18 ;  /* 0x0000001202007986 */ /* 0x000fe2000c101b24 */
[----:B------:R-:W-:Y:S05]  /*aec0*/  EXIT ;  /* 0x000000000000794d */ /* 0x000fea0003800000 */
.L_x_37705:
[----:B------:R-:W-:Y:S01]  /*aed0*/  STG.E desc[UR36][R2.64], R18 ;  /* 0x0000001202007986 */ /* 0x000fe2000c101924 */
[----:B------:R-:W-:Y:S05]  /*aee0*/  EXIT ;  /* 0x000000000000794d */ /* 0x000fea0003800000 */
.L_x_37708:
        /* <DEDUP_REMOVED lines=9> */
.L_x_42447:


//--------------------- .text._ZN2at6native18elementwise_kernelILi128ELi2EZNS0_22gpu_kernel_impl_nocastINS0_13BinaryFunctorIiiiZZZNS0_19maximum_kernel_cudaERNS_18TensorIteratorBaseEENKUlvE_clEvENKUlvE1_clEvEUliiE_EEEEvS5_RKT_EUliE_EEviT1_ --------------------------
	.section	.text._ZN2at6native18elementwise_kernelILi128ELi2EZNS0_22gpu_kernel_impl_nocastINS0_13BinaryFunctorIiiiZZZNS0_19maximum_kernel_cudaERNS_18TensorIteratorBaseEENKUlvE_clEvENKUlvE1_clEvEUliiE_EEEEvS5_RKT_EUliE_EEviT1_,"ax",@progbits
	.align	128
        .global         _ZN2at6native18elementwise_kernelILi128ELi2EZNS0_22gpu_kernel_impl_nocastINS0_13BinaryFunctorIiiiZZZNS0_19maximum_kernel_cudaERNS_18TensorIteratorBaseEENKUlvE_clEvENKUlvE1_clEvEUliiE_EEEEvS5_RKT_EUliE_EEviT1_
        .type           _ZN2at6native18elementwise_kernelILi128ELi2EZNS0_22gpu_kernel_impl_nocastINS0_13BinaryFunctorIiiiZZZNS0_19maximum_kernel_cudaERNS_18TensorIteratorBaseEENKUlvE_clEvENKUlvE1_clEvEUliiE_EEEEvS5_RKT_EUliE_EEviT1_,@function
        .size           _ZN2at6native18elementwise_kernelILi128ELi2EZNS0_22gpu_kernel_impl_nocastINS0_13BinaryFunctorIiiiZZZNS0_19maximum_kernel_cudaERNS_18TensorIteratorBaseEENKUlvE_clEvENKUlvE1_clEvEUliiE_EEEEvS5_RKT_EUliE_EEviT1_,(.L_x_42448 - _ZN2at6native18elementwise_kernelILi128ELi2EZNS0_22gpu_kernel_impl_nocastINS0_13BinaryFunctorIiiiZZZNS0_19maximum_kernel_cudaERNS_18TensorIteratorBaseEENKUlvE_clEvENKUlvE1_clEvEUliiE_EEEEvS5_RKT_EUliE_EEviT1_)
        .other          _ZN2at6native18elementwise_kernelILi128ELi2EZNS0_22gpu_kernel_impl_nocastINS0_13BinaryFunctorIiiiZZZNS0_19maximum_kernel_cudaERNS_18TensorIteratorBaseEENKUlvE_clEvENKUlvE1_clEvEUliiE_EEEEvS5_RKT_EUliE_EEviT1_,@"STO_CUDA_ENTRY STV_DEFAULT"
_ZN2at6native18elementwise_kernelILi128ELi2EZNS0_22gpu_kernel_impl_nocastINS0_13BinaryFunctorIiiiZZZNS0_19maximum_kernel_cudaERNS_18TensorIteratorBaseEENKUlvE_clEvENKUlvE1_clEvEUliiE_EEEEvS5_RKT_EUliE_EEviT1_:
.text._ZN2at6native18elementwise_kernelILi128ELi2EZNS0_22gpu_kernel_impl_nocastINS0_13BinaryFunctorIiiiZZZNS0_19maximum_kernel_cudaERNS_18TensorIteratorBaseEENKUlvE_clEvENKUlvE1_clEvEUliiE_EEEEvS5_RKT_EUliE_EEviT1_:
        /* <DEDUP_REMOVED lines=363> */
.L_x_37711:
        /* <DEDUP_REMOVED lines=12> */
[----:B--2---:R-:W-:-:S05]  /*1770*/  VIMNMX R11, R4, R7, !PT ;  /* 0x00000007040b7248 */ /* 0x004fca0007fe0100 */
[----:B------:R0:W-:Y:S02]  /*1780*/  STG.E desc[UR4][R2.64], R11 ;  /* 0x0000000b02007986 */ /* 0x0001e4000c101904 */
.L_x_37710:
[----:B------:R-:W-:Y:S05]  /*1790*/  BSYNC B0 ;  /* 0x0000000000007941 */ /* 0x000fea0003800000 */
.L_x_37709:
        /* <DEDUP_REMOVED lines=355> */
.L_x_37712:
        /* <DEDUP_REMOVED lines=11> */
[----:B--2---:R-:W-:-:S05]  /*2e80*/  VIMNMX R9, R4, R7, !PT ;  /* 0x0000000704097248 */ /* 0x004fca0007fe0100 */
[----:B------:R-:W-:Y:S01]  /*2e90*/  STG.E desc[UR4][R2.64], R9 ;  /* 0x0000000902007986 */ /* 0x000fe2000c101904 */
[----:B------:R-:W-:Y:S05]  /*2ea0*/  EXIT ;  /* 0x000000000000794d */ /* 0x000fea0003800000 */
.L_x_37713:
        /* <DEDUP_REMOVED lines=13> */
.L_x_42448:


//--------------------- .text._ZN2at6native27unrolled_elementwise_kernelINS0_13BinaryFunctorIiiiZZZNS0_19maximum_kernel_cudaERNS_18TensorIteratorBaseEENKUlvE_clEvENKUlvE1_clEvEUliiE_EESt5arrayIPcLm3EELi4E23TrivialOffsetCalculatorILi2EjESC_ILi1EjENS0_6memory15LoadWithoutCastENSF_16StoreWithoutCastEEEviT_T0_T2_T3_T4_T5_ --------------------------
	.section	.text._ZN2at6native27unrolled_elementwise_kernelINS0_13BinaryFunctorIiiiZZZNS0_19maximum_kernel_cudaERNS_18TensorIteratorBaseEENKUlvE_clEvENKUlvE1_clEvEUliiE_EESt5arrayIPcLm3EELi4E23TrivialOffsetCalculatorILi2EjESC_ILi1EjENS0_6memory15LoadWithoutCastENSF_16StoreWithoutCastEEEviT_T0_T2_T3_T4_T5_,"ax",@progbits
	.align	128
        .global         _ZN2at6native27unrolled_elementwise_kernelINS0_13BinaryFunctorIiiiZZZNS0_19maximum_kernel_cudaERNS_18TensorIteratorBaseEENKUlvE_clEvENKUlvE1_clEvEUliiE_EESt5arrayIPcLm3EELi4E23TrivialOffsetCalculatorILi2EjESC_ILi1EjENS0_6memory15LoadWithoutCastENSF_16StoreWithoutCastEEEviT_T0_T2_T3_T4_T5_
        .type           _ZN2at6native27unrolled_elementwise_kernelINS0_13BinaryFunctorIiiiZZZNS0_19maximum_kernel_cudaERNS_18TensorIteratorBaseEENKUlvE_clEvENKUlvE1_clEvEUliiE_EESt5arrayIPcLm3EELi4E23TrivialOffsetCalculatorILi2EjESC_ILi1EjENS0_6memory15LoadWithoutCastENSF_16StoreWithoutCastEEEviT_T0_T2_T3_T4_T5_,@function
        .size           _ZN2at6native27unrolled_elementwise_kernelINS0_13BinaryFunctorIiiiZZZNS0_19maximum_kernel_cudaERNS_18TensorIteratorBaseEENKUlvE_clEvENKUlvE1_clEvEUliiE_EESt5arrayIPcLm3EELi4E23TrivialOffsetCalculatorILi2EjESC_ILi1EjENS0_6memory15LoadWithoutCastENSF_16StoreWithoutCastEEEviT_T0_T2_T3_T4_T5_,(.L_x_42449 - _ZN2at6native27unrolled_elementwise_kernelINS0_13BinaryFunctorIiiiZZZNS0_19maximum_kernel_cudaERNS_18TensorIteratorBaseEENKUlvE_clEvENKUlvE1_clEvEUliiE_EESt5arrayIPcLm3EELi4E23TrivialOffsetCalculatorILi2EjESC_ILi1EjENS0_6memory15LoadWithoutCastENSF_16StoreWithoutCastEEEviT_T0_T2_T3_T4_T5_)
        .other          _ZN2at6native27unrolled_elementwise_kernelINS0_13BinaryFunctorIiiiZZZNS0_19maximum_kernel_cudaERNS_18TensorIteratorBaseEENKUlvE_clEvENKUlvE1_clEvEUliiE_EESt5arrayIPcLm3EELi4E23TrivialOffsetCalculatorILi2EjESC_ILi1EjENS0_6memory15LoadWithoutCastENSF_16StoreWithoutCastEEEviT_T0_T2_T3_T4_T5_,@"STO_CUDA_ENTRY STV_DEFAULT"
_ZN2at6native27unrolled_elementwise_kernelINS0_13BinaryFunctorIiiiZZZNS0_19maximum_kernel_cudaERNS_18TensorIteratorBaseEENKUlvE_clEvENKUlvE1_clEvEUliiE_EESt5arrayIPcLm3EELi4E23TrivialOffsetCalculatorILi2EjESC_ILi1EjENS0_6memory15LoadWithoutCastENSF_16StoreWithoutCastEEEviT_T0_T2_T3_T4_T5_:
.text._ZN2at6native27unrolled_elementwise_kernelINS0_13BinaryFunctorIiiiZZZNS0_19maximum_kernel_cudaERNS_18TensorIteratorBaseEENKUlvE_clEvENKUlvE1_clEvEUliiE_EESt5arrayIPcLm3EELi4E23TrivialOffsetCalculatorILi2EjESC_ILi1EjENS0_6memory15LoadWithoutCastENSF_16StoreWithoutCastEEEviT_T0_T2_T3_T4_T5_:
        /* <DEDUP_REMOVED lines=55> */
[----:B---3--:R-:W-:-:S05]  /*0370*/  VIMNMX R9, R9, R8, !PT ;  /* 0x0000000809097248 */ /* 0x008fca0007fe0100 */
[----:B------:R0:W-:Y:S01]  /*0380*/  @!P0 STG.E desc[UR4][R4.64], R9 ;  /* 0x0000000904008986 */ /* 0x0001e2000c101904 */
        /* <DEDUP_REMOVED lines=13> */
.L_x_37715:
[----:B------:R-:W-:Y:S05]  /*0460*/  BSYNC B0 ;  /* 0x0000000000007941 */ /* 0x000fea0003800000 */
.L_x_37714:
[----:B------:R-:W-:-:S13]  /*0470*/  ISETP.GE.AND P0, PT, R13, R6, PT ;  /* 0x000000060d00720c */ /* 0x000fda0003f06270 */
[----:B------:R-:W-:Y:S05]  /*0480*/  @P0 EXIT ;  /* 0x000000000000094d */ /* 0x000fea0003800000 */
[----:B0-----:R-:W0:Y:S01]  /*0490*/  LDC.64 R4, c[0x0][0x218] ;  /* 0x00008600ff047b82 */ /* 0x001e220000000a00 */
[----:B------:R-:W-:Y:S01]  /*04a0*/  IMAD R13, R0, 0x200, R13 ;  /* 0x00000200000d7824 */ /* 0x000fe200078e020d */
[----:B-----5:R-:W-:-:S03]  /*04b0*/  VIMNMX R7, R3, R2, !PT ;  /* 0x0000000203077248 */ /* 0x020fc60007fe0100 */
[----:B0-----:R-:W-:-:S05]  /*04c0*/  IMAD.WIDE.U32 R2, R13, 0x4, R4 ;  /* 0x000000040d027825 */ /* 0x001fca00078e0004 */
[----:B------:R-:W-:Y:S01]  /*04d0*/  STG.E desc[UR4][R2.64], R7 ;  /* 0x0000000702007986 */ /* 0x000fe2000c101904 */
[----:B------:R-:W-:Y:S05]  /*04e0*/  EXIT ;  /* 0x000000000000794d */ /* 0x000fea0003800000 */
.L_x_37716:
        /* <DEDUP_REMOVED lines=9> */
.L_x_42449:


//--------------------- .text._ZN2at6native29vectorized_elementwise_kernelILi2ENS0_13BinaryFunctorIiiiZZZNS0_19maximum_kernel_cudaERNS_18TensorIteratorBaseEENKUlvE_clEvENKUlvE1_clEvEUliiE_EESt5arrayIPcLm3EEEEviT0_T1_ --------------------------
	.section	.text._ZN2at6native29vectorized_elementwise_kernelILi2ENS0_13BinaryFunctorIiiiZZZNS0_19maximum_kernel_cudaERNS_18TensorIteratorBaseEENKUlvE_clEvENKUlvE1_clEvEUliiE_EESt5arrayIPcLm3EEEEviT0_T1_,"ax",@progbits
	.align	128
        .global         _ZN2at6native29vectorized_elementwise_kernelILi2ENS0_13BinaryFunctorIiiiZZZNS0_19maximum_kernel_cudaERNS_18TensorIteratorBaseEENKUlvE_clEvENKUlvE1_clEvEUliiE_EESt5arrayIPcLm3EEEEviT0_T1_
        .type           _ZN2at6native29vectorized_elementwise_kernelILi2ENS0_13BinaryFunctorIiiiZZZNS0_19maximum_kernel_cudaERNS_18TensorIteratorBaseEENKUlvE_clEvENKUlvE1_clEvEUliiE_EESt5arrayIPcLm3EEEEviT0_T1_,@function
        .size           _ZN2at6native29vectorized_elementwise_kernelILi2ENS0_13BinaryFunctorIiiiZZZNS0_19maximum_kernel_cudaERNS_18TensorIteratorBaseEENKUlvE_clEvENKUlvE1_clEvEUliiE_EESt5arrayIPcLm3EEEEviT0_T1_,(.L_x_42450 - _ZN2at6native29vectorized_elementwise_kernelILi2ENS0_13BinaryFunctorIiiiZZZNS0_19maximum_kernel_cudaERNS_18TensorIteratorBaseEENKUlvE_clEvENKUlvE1_clEvEUliiE_EESt5arrayIPcLm3EEEEviT0_T1_)
        .other          _ZN2at6native29vectorized_elementwise_kernelILi2ENS0_13BinaryFunctorIiiiZZZNS0_19maximum_kernel_cudaERNS_18TensorIteratorBaseEENKUlvE_clEvENKUlvE1_clEvEUliiE_EESt5arrayIPcLm3EEEEviT0_T1_,@"STO_CUDA_ENTRY STV_DEFAULT"
_ZN2at6native29vectorized_elementwise_kernelILi2ENS0_13BinaryFunctorIiiiZZZNS0_19maximum_kernel_cudaERNS_18TensorIteratorBaseEENKUlvE_clEvENKUlvE1_clEvEUliiE_EESt5arrayIPcLm3EEEEviT0_T1_:
.text._ZN2at6native29vectorized_elementwise_kernelILi2ENS0_13BinaryFunctorIiiiZZZNS0_19maximum_kernel_cudaERNS_18TensorIteratorBaseEENKUlvE_clEvENKUlvE1_clEvEUliiE_EESt5arrayIPcLm3EEEEviT0_T1_:
        /* <DEDUP_REMOVED lines=26> */
[----:B--2---:R-:W-:Y:S02]  /*01a0*/  VIMNMX R23, R23, R25, !PT ;  /* 0x0000001917177248 */ /* 0x004fe40007fe0100 */
[----:B------:R-:W-:Y:S02]  /*01b0*/  VIMNMX R22, R22, R24, !PT ;  /* 0x0000001816167248 */ /* 0x000fe40007fe0100 */
[----:B----4-:R-:W-:Y:S02]  /*01c0*/  VIMNMX R9, R13, R9, !PT ;  /* 0x000000090d097248 */ /* 0x010fe40007fe0100 */
[----:B------:R-:W-:Y:S02]  /*01d0*/  VIMNMX R8, R12, R8, !PT ;  /* 0x000000080c087248 */ /* 0x000fe40007fe0100 */
[----:B-----5:R-:W-:Y:S02]  /*01e0*/  VIMNMX R5, R5, R7, !PT ;  /* 0x0000000705057248 */ /* 0x020fe40007fe0100 */
[----:B------:R-:W-:Y:S01]  /*01f0*/  VIMNMX R4, R4, R6, !PT ;  /* 0x0000000604047248 */ /* 0x000fe20007fe0100 */
[----:B------:R-:W-:Y:S01]  /*0200*/  STG.E.64 desc[UR4][R20.64], R22 ;  /* 0x0000001614007986 */ /* 0x000fe2000c101b04 */
[----:B------:R-:W-:-:S02]  /*0210*/  VIMNMX R11, R11, R15, !PT ;  /* 0x0000000f0b0b7248 */ /* 0x000fc40007fe0100 */
[----:B------:R-:W-:Y:S01]  /*0220*/  VIMNMX R10, R10, R14, !PT ;  /* 0x0000000e0a0a7248 */ /* 0x000fe20007fe0100 */
[----:B------:R-:W-:Y:S04]  /*0230*/  STG.E.64 desc[UR4][R20.64+0x400], R8 ;  /* 0x0004000814007986 */ /* 0x000fe8000c101b04 */
[----:B------:R-:W-:Y:S04]  /*0240*/  STG.E.64 desc[UR4][R20.64+0x800], R4 ;  /* 0x0008000414007986 */ /* 0x000fe8000c101b04 */
[----:B------:R-:W-:Y:S01]  /*0250*/  STG.E.64 desc[UR4][R20.64+0xc00], R10 ;  /* 0x000c000a14007986 */ /* 0x000fe2000c101b04 */
[----:B------:R-:W-:Y:S05]  /*0260*/  EXIT ;  /* 0x000000000000794d */ /* 0x000fea0003800000 */
.L_x_37717:
        /* <DEDUP_REMOVED lines=90> */
[----:B----4-:R-:W-:-:S02]  /*0810*/  VIMNMX R29, R10, R9, !PT ;  /* 0x000000090a1d7248 */ /* 0x010fc40007fe0100 */
[----:B------:R-:W-:Y:S01]  /*0820*/  IADD3 R10, R3, 0x80, RZ ;  /* 0x00000080030a7810 */ /* 0x000fe20007ffe0ff */
[----:B0-----:R-:W-:-:S04]  /*0830*/  @!P0 IMAD.WIDE.U32 R8, R19, 0x4, R12 ;  /* 0x0000000413088825 */ /* 0x001fc800078e000c */
[----:B------:R-:W-:Y:S01]  /*0840*/  @!P0 IMAD.MOV.U32 R3, RZ, RZ, R10 ;  /* 0x000000ffff038224 */ /* 0x000fe200078e000a */
[----:B------:R0:W-:Y:S04]  /*0850*/  @!P0 STG.E desc[UR4][R8.64], R29 ;  /* 0x0000001d08008986 */ /* 0x0001e8000c101904 */
[----:B------:R-:W-:Y:S02]  /*0860*/  ISETP.GE.AND P0, PT, R3, R2, PT ;  /* 0x000000020300720c */ /* 0x000fe40003f06270 */
[----:B--2---:R-:W-:Y:S02]  /*0870*/  VIMNMX R21, R21, R22, !PT ;  /* 0x0000001615157248 */ /* 0x004fe40007fe0100 */
[----:B-----5:R-:W-:Y:S02]  /*0880*/  VIMNMX R4, R20, R4, !PT ;  /* 0x0000000414047248 */ /* 0x020fe40007fe0100 */
[----:B------:R-:W-:-:S02]  /*0890*/  VIMNMX R5, R11, R5, !PT ;  /* 0x000000050b057248 */ /* 0x000fc40007fe0100 */
[----:B---3--:R-:W-:Y:S02]  /*08a0*/  VIMNMX R24, R25, R24, !PT ;  /* 0x0000001819187248 */ /* 0x008fe40007fe0100 */
[----:B------:R-:W-:Y:S02]  /*08b0*/  VIMNMX R6, R23, R6, !PT ;  /* 0x0000000617067248 */ /* 0x000fe40007fe0100 */
[----:B------:R-:W-:Y:S02]  /*08c0*/  VIMNMX R27, R28, R27, !PT ;  /* 0x0000001b1c1b7248 */ /* 0x000fe40007fe0100 */
[----:B------:R-:W-:Y:S01]  /*08d0*/  VIMNMX R7, R7, R26, !PT ;  /* 0x0000001a07077248 */ /* 0x000fe20007fe0100 */
        /* <DEDUP_REMOVED lines=13> */
.L_x_37720:
[----:B------:R-:W-:-:S13]  /*09b0*/  ISETP.GE.AND P0, PT, R3, R2, PT ;  /* 0x000000020300720c */ /* 0x000fda0003f06270 */
[----:B------:R-:W-:Y:S05]  /*09c0*/  @P0 BRA `(.L_x_37722) ;  /* 0x0000000000300947 */ /* 0x000fea0003800000 */
[----:B0-----:R-:W0:Y:S01]  /*09d0*/  LDC.64 R8, c[0x0][0x218] ;  /* 0x00008600ff087b82 */ /* 0x001e220000000a00 */
[----:B------:R-:W-:Y:S01]  /*09e0*/  IADD3 R11, R0, R3, RZ ;  /* 0x00000003000b7210 */ /* 0x000fe20007ffe0ff */
[----:B------:R-:W-:-:S04]  /*09f0*/  VIADD R3, R3, 0x80 ;  /* 0x0000008003037836 */ /* 0x000fc80000000000 */
[----:B0-----:R-:W-:-:S05]  /*0a00*/  IMAD.WIDE.U32 R8, R11, 0x4, R8 ;  /* 0x000000040b087825 */ /* 0x001fca00078e0008 */
[----:B------:R1:W-:Y:S02]  /*0a10*/  STG.E desc[UR4][R8.64], R5 ;  /* 0x0000000508007986 */ /* 0x0003e4000c101904 */
.L_x_37721:
[----:B------:R-:W-:-:S13]  /*0a20*/  ISETP.GE.AND P0, PT, R3, R2, PT ;  /* 0x000000020300720c */ /* 0x000fda0003f06270 */
[----:B------:R-:W-:Y:S05]  /*0a30*/  @P0 BRA `(.L_x_37723) ;  /* 0x0000000000340947 */ /* 0x000fea0003800000 */
[----:B-1----:R-:W1:Y:S01]  /*0a40*/  LDC.64 R4, c[0x0][0x218] ;  /* 0x00008600ff047b82 */ /* 0x002e620000000a00 */
[----:B0-----:R-:W-:Y:S01]  /*0a50*/  IADD3 R9, R0, R3, RZ ;  /* 0x0000000300097210 */ /* 0x001fe20007ffe0ff */
[----:B------:R-:W-:-:S04]  /*0a60*/  VIADD R3, R3, 0x80 ;  /* 0x0000008003037836 */ /* 0x000fc80000000000 */
[----:B-1----:R-:W-:-:S05]  /*0a70*/  IMAD.WIDE.U32 R4, R9, 0x4, R4 ;  /* 0x0000000409047825 */ /* 0x002fca00078e0004 */
[----:B------:R1:W-:Y:S02]  /*0a80*/  STG.E desc[UR4][R4.64], R6 ;  /* 0x0000000604007986 */ /* 0x0003e4000c101904 */
.L_x_37722:
        /* <DEDUP_REMOVED lines=8> */
.L_x_37723:
[----:B------:R-:W-:Y:S05]  /*0b10*/  BSYNC B1 ;  /* 0x0000000000017941 */ /* 0x000fea0003800000 */
.L_x_37719:
[----:B------:R-:W-:-:S13]  /*0b20*/  ISETP.GE.AND P0, PT, R3, R2, PT ;  /* 0x000000020300720c */ /* 0x000fda0003f06270 */
[----:B-12---:R-:W1:Y:S01]  /*0b30*/  @!P0 LDC.64 R4, c[0x0][0x218] ;  /* 0x00008600ff048b82 */ /* 0x006e620000000a00 */
[----:B0-----:R-:W-:Y:S01]  /*0b40*/  @!P0 IADD3 R9, R0, R3, RZ ;  /* 0x0000000300098210 */ /* 0x001fe20007ffe0ff */
[----:B------:R-:W-:-:S04]  /*0b50*/  @!P0 VIADD R3, R3, 0x80 ;  /* 0x0000008003038836 */ /* 0x000fc80000000000 */
[----:B-1----:R-:W-:-:S05]  /*0b60*/  @!P0 IMAD.WIDE.U32 R4, R9, 0x4, R4 ;  /* 0x0000000409048825 */ /* 0x002fca00078e0004 */
[----:B------:R2:W-:Y:S02]  /*0b70*/  @!P0 STG.E desc[UR4][R4.64], R7 ;  /* 0x0000000704008986 */ /* 0x0005e4000c101904 */
.L_x_37724:
[----:B------:R-:W-:Y:S05]  /*0b80*/  BSYNC B0 ;  /* 0x0000000000007941 */ /* 0x000fea0003800000 */
.L_x_37718:
        /* <DEDUP_REMOVED lines=8> */
.L_x_37725:
        /* <DEDUP_REMOVED lines=15> */
.L_x_42450:


//--------------------- .text._ZN2at6native29vectorized_elementwise_kernelILi4ENS0_13BinaryFunctorIiiiZZZNS0_19maximum_kernel_cudaERNS_18TensorIteratorBaseEENKUlvE_clEvENKUlvE1_clEvEUliiE_EESt5arrayIPcLm3EEEEviT0_T1_ --------------------------
	.section	.text._ZN2at6native29vectorized_elementwise_kernelILi4ENS0_13BinaryFunctorIiiiZZZNS0_19maximum_kernel_cudaERNS_18TensorIteratorBaseEENKUlvE_clEvENKUlvE1_clEvEUliiE_EESt5arrayIPcLm3EEEEviT0_T1_,"ax",@progbits
	.align	128
        .global         _ZN2at6native29vectorized_elementwise_kernelILi4ENS0_13BinaryFunctorIiiiZZZNS0_19maximum_kernel_cudaERNS_18TensorIteratorBaseEENKUlvE_clEvENKUlvE1_clEvEUliiE_EESt5arrayIPcLm3EEEEviT0_T1_
        .type           _ZN2at6native29vectorized_elementwise_kernelILi4ENS0_13BinaryFunctorIiiiZZZNS0_19maximum_kernel_cudaERNS_18TensorIteratorBaseEENKUlvE_clEvENKUlvE1_clEvEUliiE_EESt5arrayIPcLm3EEEEviT0_T1_,@function
        .size           _ZN2at6native29vectorized_elementwise_kernelILi4ENS0_13BinaryFunctorIiiiZZZNS0_19maximum_kernel_cudaERNS_18TensorIteratorBaseEENKUlvE_clEvENKUlvE1_clEvEUliiE_EESt5arrayIPcLm3EEEEviT0_T1_,(.L_x_42451 - _ZN2at6native29vectorized_elementwise_kernelILi4ENS0_13BinaryFunctorIiiiZZZNS0_19maximum_kernel_cudaERNS_18TensorIteratorBaseEENKUlvE_clEvENKUlvE1_clEvEUliiE_EESt5arrayIPcLm3EEEEviT0_T1_)
        .other          _ZN2at6native29vectorized_elementwise_kernelILi4ENS0_13BinaryFunctorIiiiZZZNS0_19maximum_kernel_cudaERNS_18TensorIteratorBaseEENKUlvE_clEvENKUlvE1_clEvEUliiE_EESt5arrayIPcLm3EEEEviT0_T1_,@"STO_CUDA_ENTRY STV_DEFAULT"
_ZN2at6native29vectorized_elementwise_kernelILi4ENS0_13BinaryFunctorIiiiZZZNS0_19maximum_kernel_cudaERNS_18TensorIteratorBaseEENKUlvE_clEvENKUlvE1_clEvEUliiE_EESt5arrayIPcLm3EEEEviT0_T1_:
.text._ZN2at6native29vectorized_elementwise_kernelILi4ENS0_13BinaryFunctorIiiiZZZNS0_19maximum_kernel_cudaERNS_18TensorIteratorBaseEENKUlvE_clEvENKUlvE1_clEvEUliiE_EESt5arrayIPcLm3EEEEviT0_T1_:
        /* <DEDUP_REMOVED lines=22> */
[----:B--2---:R-:W-:Y:S02]  /*0160*/  VIMNMX R15, R15, R19, !PT ;  /* 0x000000130f0f7248 */ /* 0x004fe40007fe0100 */
[----:B------:R-:W-:Y:S02]  /*0170*/  VIMNMX R14, R14, R18, !PT ;  /* 0x000000120e0e7248 */ /* 0x000fe40007fe0100 */
[----:B------:R-:W-:Y:S02]  /*0180*/  VIMNMX R13, R13, R17, !PT ;  /* 0x000000110d0d7248 */ /* 0x000fe40007fe0100 */
[----:B------:R-:W-:Y:S02]  /*0190*/  VIMNMX R12, R12, R16, !PT ;  /* 0x000000100c0c7248 */ /* 0x000fe40007fe0100 */
[----:B----4-:R-:W-:Y:S02]  /*01a0*/  VIMNMX R7, R11, R7, !PT ;  /* 0x000000070b077248 */ /* 0x010fe40007fe0100 */
[----:B------:R-:W-:-:S02]  /*01b0*/  VIMNMX R6, R10, R6, !PT ;  /* 0x000000060a067248 */ /* 0x000fc40007fe0100 */
[----:B------:R-:W-:Y:S02]  /*01c0*/  VIMNMX R5, R9, R5, !PT ;  /* 0x0000000509057248 */ /* 0x000fe40007fe0100 */
[----:B------:R-:W-:Y:S01]  /*01d0*/  VIMNMX R4, R8, R4, !PT ;  /* 0x0000000408047248 */ /* 0x000fe20007fe0100 */
[----:B------:R-:W-:Y:S04]  /*01e0*/  STG.E.128 desc[UR4][R24.64], R12 ;  /* 0x0000000c18007986 */ /* 0x000fe8000c101d04 */
[----:B------:R-:W-:Y:S01]  /*01f0*/  STG.E.128 desc[UR4][R24.64+0x800], R4 ;  /* 0x0008000418007986 */ /* 0x000fe2000c101d04 */
[----:B------:R-:W-:Y:S05]  /*0200*/  EXIT ;  /* 0x000000000000794d */ /* 0x000fea0003800000 */
.L_x_37726:
        /* <DEDUP_REMOVED lines=116> */
.L_x_37729:
[----:B------:R-:W-:-:S13]  /*0950*/  ISETP.GE.AND P0, PT, R3, R2, PT ;  /* 0x000000020300720c */ /* 0x000fda0003f06270 */
[----:B------:R-:W-:Y:S05]  /*0960*/  @P0 BRA `(.L_x_37731) ;  /* 0x0000000000300947 */ /* 0x000fea0003800000 */
[----:B0-----:R-:W0:Y:S01]  /*0970*/  LDC.64 R8, c[0x0][0x218] ;  /* 0x00008600ff087b82 */ /* 0x001e220000000a00 */
[----:B------:R-:W-:Y:S01]  /*0980*/  IADD3 R11, R0, R3, RZ ;  /* 0x00000003000b7210 */ /* 0x000fe20007ffe0ff */
[----:B------:R-:W-:-:S04]  /*0990*/  VIADD R3, R3, 0x80 ;  /* 0x0000008003037836 */ /* 0x000fc80000000000 */
[----:B0-----:R-:W-:-:S05]  /*09a0*/  IMAD.WIDE.U32 R8, R11, 0x4, R8 ;  /* 0x000000040b087825 */ /* 0x001fca00078e0008 */
[----:B------:R1:W-:Y:S02]  /*09b0*/  STG.E desc[UR4][R8.64], R5 ;  /* 0x0000000508007986 */ /* 0x0003e4000c101904 */
.L_x_37730:
[----:B------:R-:W-:-:S13]  /*09c0*/  ISETP.GE.AND P0, PT, R3, R2, PT ;  /* 0x000000020300720c */ /* 0x000fda0003f06270 */
[----:B------:R-:W-:Y:S05]  /*09d0*/  @P0 BRA `(.L_x_37732) ;  /* 0x0000000000340947 */ /* 0x000fea0003800000 */
[----:B-1----:R-:W1:Y:S01]  /*09e0*/  LDC.64 R4, c[0x0][0x218] ;  /* 0x00008600ff047b82 */ /* 0x002e620000000a00 */
[----:B0-----:R-:W-:Y:S01]  /*09f0*/  IADD3 R9, R0, R3, RZ ;  /* 0x0000000300097210 */ /* 0x001fe20007ffe0ff */
[----:B------:R-:W-:-:S04]  /*0a00*/  VIADD R3, R3, 0x80 ;  /* 0x0000008003037836 */ /* 0x000fc80000000000 */
[----:B-1----:R-:W-:-:S05]  /*0a10*/  IMAD.WIDE.U32 R4, R9, 0x4, R4 ;  /* 0x0000000409047825 */ /* 0x002fca00078e0004 */
[----:B------:R1:W-:Y:S02]  /*0a20*/  STG.E desc[UR4][R4.64], R6 ;  /* 0x0000000604007986 */ /* 0x0003e4000c101904 */
.L_x_37731:
        /* <DEDUP_REMOVED lines=8> */
.L_x_37732:
[----:B------:R-:W-:Y:S05]  /*0ab0*/  BSYNC B1 ;  /* 0x0000000000017941 */ /* 0x000fea0003800000 */
.L_x_37728:
[----:B------:R-:W-:-:S13]  /*0ac0*/  ISETP.GE.AND P0, PT, R3, R2, PT ;  /* 0x000000020300720c */ /* 0x000fda0003f06270 */
[----:B-12---:R-:W1:Y:S01]  /*0ad0*/  @!P0 LDC.64 R4, c[0x0][0x218] ;  /* 0x00008600ff048b82 */ /* 0x006e620000000a00 */
[----:B0-----:R-:W-:Y:S01]  /*0ae0*/  @!P0 IADD3 R9, R0, R3, RZ ;  /* 0x0000000300098210 */ /* 0x001fe20007ffe0ff */
[----:B------:R-:W-:-:S04]  /*0af0*/  @!P0 VIADD R3, R3, 0x80 ;  /* 0x0000008003038836 */ /* 0x000fc80000000000 */
[----:B-1----:R-:W-:-:S05]  /*0b00*/  @!P0 IMAD.WIDE.U32 R4, R9, 0x4, R4 ;  /* 0x0000000409048825 */ /* 0x002fca00078e0004 */
[----:B------:R2:W-:Y:S02]  /*0b10*/  @!P0 STG.E desc[UR4][R4.64], R7 ;  /* 0x0000000704008986 */ /* 0x0005e4000c101904 */
.L_x_37733:
[----:B------:R-:W-:Y:S05]  /*0b20*/  BSYNC B0 ;  /* 0x0000000000007941 */ /* 0x000fea0003800000 */
.L_x_37727:
        /* <DEDUP_REMOVED lines=8> */
.L_x_37734:
        /* <DEDUP_REMOVED lines=13> */
.L_x_42451:


//--------------------- .text._ZN2at6native29vectorized_elementwise_kernelILi8ENS0_13BinaryFunctorIiiiZZZNS0_19maximum_kernel_cudaERNS_18TensorIteratorBaseEENKUlvE_clEvENKUlvE1_clEvEUliiE_EESt5arrayIPcLm3EEEEviT0_T1_ --------------------------
	.section	.text._ZN2at6native29vectorized_elementwise_kernelILi8ENS0_13BinaryFunctorIiiiZZZNS0_19maximum_kernel_cudaERNS_18TensorIteratorBaseEENKUlvE_clEvENKUlvE1_clEvEUliiE_EESt5arrayIPcLm3EEEEviT0_T1_,"ax",@progbits
	.align	128
        .global         _ZN2at6native29vectorized_elementwise_kernelILi8ENS0_13BinaryFunctorIiiiZZZNS0_19maximum_kernel_cudaERNS_18TensorIteratorBaseEENKUlvE_clEvENKUlvE1_clEvEUliiE_EESt5arrayIPcLm3EEEEviT0_T1_
        .type           _ZN2at6native29vectorized_elementwise_kernelILi8ENS0_13BinaryFunctorIiiiZZZNS0_19maximum_kernel_cudaERNS_18TensorIteratorBaseEENKUlvE_clEvENKUlvE1_clEvEUliiE_EESt5arrayIPcLm3EEEEviT0_T1_,@function
        .size           _ZN2at6native29vectorized_elementwise_kernelILi8ENS0_13BinaryFunctorIiiiZZZNS0_19maximum_kernel_cudaERNS_18TensorIteratorBaseEENKUlvE_clEvENKUlvE1_clEvEUliiE_EESt5arrayIPcLm3EEEEviT0_T1_,(.L_x_42452 - _ZN2at6native29vectorized_elementwise_kernelILi8ENS0_13BinaryFunctorIiiiZZZNS0_19maximum_kernel_cudaERNS_18TensorIteratorBaseEENKUlvE_clEvENKUlvE1_clEvEUliiE_EESt5arrayIPcLm3EEEEviT0_T1_)
        .other          _ZN2at6native29vectorized_elementwise_kernelILi8ENS0_13BinaryFunctorIiiiZZZNS0_19maximum_kernel_cudaERNS_18TensorIteratorBaseEENKUlvE_clEvENKUlvE1_clEvEUliiE_EESt5arrayIPcLm3EEEEviT0_T1_,@"STO_CUDA_ENTRY STV_DEFAULT"
_ZN2at6native29vectorized_elementwise_kernelILi8ENS0_13BinaryFunctorIiiiZZZNS0_19maximum_kernel_cudaERNS_18TensorIteratorBaseEENKUlvE_clEvENKUlvE1_clEvEUliiE_EESt5arrayIPcLm3EEEEviT0_T1_:
.text._ZN2at6native29vectorized_elementwise_kernelILi8ENS0_13BinaryFunctorIiiiZZZNS0_19maximum_kernel_cudaERNS_18TensorIteratorBaseEENKUlvE_clEvENKUlvE1_clEvEUliiE_EESt5arrayIPcLm3EEEEviT0_T1_:
        /* <DEDUP_REMOVED lines=33> */
.L_x_37735:
        /* <DEDUP_REMOVED lines=116> */
.L_x_37738:
[----:B------:R-:W-:-:S13]  /*0950*/  ISETP.GE.AND P0, PT, R3, R2, PT ;  /* 0x000000020300720c */ /* 0x000fda0003f06270 */
[----:B------:R-:W-:Y:S05]  /*0960*/  @P0 BRA `(.L_x_37740) ;  /* 0x0000000000300947 */ /* 0x000fea0003800000 */
[----:B0-----:R-:W0:Y:S01]  /*0970*/  LDC.64 R8, c[0x0][0x218] ;  /* 0x00008600ff087b82 */ /* 0x001e220000000a00 */
[----:B------:R-:W-:Y:S01]  /*0980*/  IADD3 R11, R0, R3, RZ ;  /* 0x00000003000b7210 */ /* 0x000fe20007ffe0ff */
[----:B------:R-:W-:-:S04]  /*0990*/  VIADD R3, R3, 0x80 ;  /* 0x0000008003037836 */ /* 0x000fc80000000000 */
[----:B0-----:R-:W-:-:S05]  /*09a0*/  IMAD.WIDE.U32 R8, R11, 0x4, R8 ;  /* 0x000000040b087825 */ /* 0x001fca00078e0008 */
[----:B------:R1:W-:Y:S02]  /*09b0*/  STG.E desc[UR4][R8.64], R5 ;  /* 0x0000000508007986 */ /* 0x0003e4000c101904 */
.L_x_37739:
[----:B------:R-:W-:-:S13]  /*09c0*/  ISETP.GE.AND P0, PT, R3, R2, PT ;  /* 0x000000020300720c */ /* 0x000fda0003f06270 */
[----:B------:R-:W-:Y:S05]  /*09d0*/  @P0 BRA `(.L_x_37741) ;  /* 0x0000000000340947 */ /* 0x000fea0003800000 */
[----:B-1----:R-:W1:Y:S01]  /*09e0*/  LDC.64 R4, c[0x0][0x218] ;  /* 0x00008600ff047b82 */ /* 0x002e620000000a00 */
[----:B0-----:R-:W-:Y:S01]  /*09f0*/  IADD3 R9, R0, R3, RZ ;  /* 0x0000000300097210 */ /* 0x001fe20007ffe0ff */
[----:B------:R-:W-:-:S04]  /*0a00*/  VIADD R3, R3, 0x80 ;  /* 0x0000008003037836 */ /* 0x000fc80000000000 */
[----:B-1----:R-:W-:-:S05]  /*0a10*/  IMAD.WIDE.U32 R4, R9, 0x4, R4 ;  /* 0x0000000409047825 */ /* 0x002fca00078e0004 */
[----:B------:R1:W-:Y:S02]  /*0a20*/  STG.E desc[UR4][R4.64], R6 ;  /* 0x0000000604007986 */ /* 0x0003e4000c101904 */
.L_x_37740:
        /* <DEDUP_REMOVED lines=8> */
.L_x_37741:
[----:B------:R-:W-:Y:S05]  /*0ab0*/  BSYNC B1 ;  /* 0x0000000000017941 */ /* 0x000fea0003800000 */
.L_x_37737:
[----:B------:R-:W-:-:S13]  /*0ac0*/  ISETP.GE.AND P0, PT, R3, R2, PT ;  /* 0x000000020300720c */ /* 0x000fda0003f06270 */
[----:B-12---:R-:W1:Y:S01]  /*0ad0*/  @!P0 LDC.64 R4, c[0x0][0x218] ;  /* 0x00008600ff048b82 */ /* 0x006e620000000a00 */
[----:B0-----:R-:W-:Y:S01]  /*0ae0*/  @!P0 IADD3 R9, R0, R3, RZ ;  /* 0x0000000300098210 */ /* 0x001fe20007ffe0ff */
[----:B------:R-:W-:-:S04]  /*0af0*/  @!P0 VIADD R3, R3, 0x80 ;  /* 0x0000008003038836 */ /* 0x000fc80000000000 */
[----:B-1----:R-:W-:-:S05]  /*0b00*/  @!P0 IMAD.WIDE.U32 R4, R9, 0x4, R4 ;  /* 0x0000000409048825 */ /* 0x002fca00078e0004 */
[----:B------:R2:W-:Y:S02]  /*0b10*/  @!P0 STG.E desc[UR4][R4.64], R7 ;  /* 0x0000000704008986 */ /* 0x0005e4000c101904 */
.L_x_37742:
[----:B------:R-:W-:Y:S05]  /*0b20*/  BSYNC B0 ;  /* 0x0000000000007941 */ /* 0x000fea0003800000 */
.L_x_37736:
        /* <DEDUP_REMOVED lines=8> */
.L_x_37743:
        /* <DEDUP_REMOVED lines=13> */
.L_x_42452:


//--------------------- .text._ZN2at6native18elementwise_kernelILi128ELi4EZNS0_15gpu_kernel_implINS0_13AUnaryFunctorIaaaZZZNS0_19maximum_kernel_cudaERNS_18TensorIteratorBaseEENKUlvE_clEvENKUlvE0_clEvEUlaaE_EEEEvS5_RKT_EUliE_EEviT1_ --------------------------
	.section	.text._ZN2at6native18elementwise_kernelILi128ELi4EZNS0_15gpu_kernel_implINS0_13AUnaryFunctorIaaaZZZNS0_19maximum_kernel_cudaERNS_18TensorIteratorBaseEENKUlvE_clEvENKUlvE0_clEvEUlaaE_EEEEvS5_RKT_EUliE_EEviT1_,"ax",@progbits
	.align	128
        .global         _ZN2at6native18elementwise_kernelILi128ELi4EZNS0_15gpu_kernel_implINS0_13AUnaryFunctorIaaaZZZNS0_19maximum_kernel_cudaERNS_18TensorIteratorBaseEENKUlvE_clEvENKUlvE0_clEvEUlaaE_EEEEvS5_RKT_EUliE_EEviT1_
        .type           _ZN2at6native18elementwise_kernelILi128ELi4EZNS0_15gpu_kernel_implINS0_13AUnaryFunctorIaaaZZZNS0_19maximum_kernel_cudaERNS_18TensorIteratorBaseEENKUlvE_clEvENKUlvE0_clEvEUlaaE_EEEEvS5_RKT_EUliE_EEviT1_,@function
        .size           _ZN2at6native18elementwise_kernelILi128ELi4EZNS0_15gpu_kernel_implINS0_13AUnaryFunctorIaaaZZZNS0_19maximum_kernel_cudaERNS_18TensorIteratorBaseEENKUlvE_clEvENKUlvE0_clEvEUlaaE_EEEEvS5_RKT_EUliE_EEviT1_,(.L_x_42453 - _ZN2at6native18elementwise_kernelILi128ELi4EZNS0_15gpu_kernel_implINS0_13AUnaryFunctorIaaaZZZNS0_19maximum_kernel_cudaERNS_18TensorIteratorBaseEENKUlvE_clEvENKUlvE0_clEvEUlaaE_EEEEvS5_RKT_EUliE_EEviT1_)
        .other          _ZN2at6native18elementwise_kernelILi128ELi4EZNS0_15gpu_kernel_implINS0_13AUnaryFunctorIaaaZZZNS0_19maximum_kernel_cudaERNS_18TensorIteratorBaseEENKUlvE_clEvENKUlvE0_clEvEUlaaE_EEEEvS5_RKT_EUliE_EEviT1_,@"STO_CUDA_ENTRY STV_DEFAULT"
_ZN2at6native18elementwise_kernelILi128ELi4EZNS0_15gpu_kernel_implINS0_13AUnaryFunctorIaaaZZZNS0_19maximum_kernel_cudaERNS_18TensorIteratorBaseEENKUlvE_clEvENKUlvE0_clEvEUlaaE_EEEEvS5_RKT_EUliE_EEviT1_:
.text._ZN2at6native18elementwise_kernelILi128ELi4EZNS0_15gpu_kernel_implINS0_13AUnaryFunctorIaaaZZZNS0_19maximum_kernel_cudaERNS_18TensorIteratorBaseEENKUlvE_clEvENKUlvE0_clEvEUlaaE_EEEEvS5_RKT_EUliE_EEviT1_:
        /* <DEDUP_REMOVED lines=315> */
.L_x_37746:
        /* <DEDUP_REMOVED lines=20> */
.L_x_37750:
[----:B------:R0:W5:Y:S01]  /*14f0*/  LDG.E.U8 R0, desc[UR36][R2.64] ;  /* 0x0000002402007981 */ /* 0x000162000c1e1100 */
[----:B------:R-:W-:Y:S05]  /*1500*/  BRA `(.L_x_37752) ;  /* 0x0000000c00547947 */ /* 0x000fea0003800000 */
.L_x_37749:
        /* <DEDUP_REMOVED lines=8> */
.L_x_37754:
[----:B------:R0:W5:Y:S01]  /*1590*/  LDG.E.U8 R0, desc[UR36][R2.64] ;  /* 0x0000002402007981 */ /* 0x000162000c1e1100 */
[----:B------:R-:W-:Y:S05]  /*15a0*/  BRA `(.L_x_37752) ;  /* 0x0000000c002c7947 */ /* 0x000fea0003800000 */
.L_x_37753:
[----:B------:R0:W5:Y:S01]  /*15b0*/  LDG.E.U16 R0, desc[UR36][R2.64] ;  /* 0x0000002402007981 */ /* 0x000162000c1e1500 */
[----:B------:R-:W-:Y:S05]  /*15c0*/  BRA `(.L_x_37752) ;  /* 0x0000000c00247947 */ /* 0x000fea0003800000 */
.L_x_37748:
        /* <DEDUP_REMOVED lines=9> */
.L_x_37756:
[----:B------:R-:W2:Y:S02]  /*1660*/  LDG.E.U16 R4, desc[UR36][R2.64] ;  /* 0x0000002402047981 */ /* 0x000ea4000c1e1500 */
[----:B--2---:R-:W-:-:S06]  /*1670*/  HADD2.F32 R4, -RZ, R4.H0_H0 ;  /* 0x20000004ff047230 */ /* 0x004fcc0000004100 */
[----:B------:R-:W0:Y:S02]  /*1680*/  F2I.FTZ.TRUNC.NTZ R4, R4 ;  /* 0x0000000400047305 */ /* 0x000e24000021f100 */
[----:B0-----:R-:W-:Y:S01]  /*1690*/  PRMT R0, R4, 0x7610, R0 ;  /* 0x0000761004007816 */ /* 0x001fe20000000000 */
[----:B------:R-:W-:Y:S06]  /*16a0*/  BRA `(.L_x_37752) ;  /* 0x0000000800ec7947 */ /* 0x000fec0003800000 */
.L_x_37755:
        /* <DEDUP_REMOVED lines=9> */
.L_x_37758:
[----:B------:R-:W2:Y:S02]  /*1740*/  LDG.E.U16 R2, desc[UR36][R2.64] ;  /* 0x0000002402027981 */ /* 0x000ea4000c1e1500 */
[----:B--2---:R-:W-:-:S06]  /*1750*/  HADD2.F32 R4, -RZ, R2.H0_H0 ;  /* 0x20000002ff047230 */ /* 0x004fcc0000004100 */
[----:B------:R-:W0:Y:S02]  /*1760*/  F2I.FTZ.TRUNC.NTZ R4, R4 ;  /* 0x0000000400047305 */ /* 0x000e24000021f100 */
[----:B0-----:R-:W-:Y:S01]  /*1770*/  PRMT R0, R4, 0x7610, R0 ;  /* 0x0000761004007816 */ /* 0x001fe20000000000 */
[----:B------:R-:W-:Y:S06]  /*1780*/  BRA `(.L_x_37752) ;  /* 0x0000000800b47947 */ /* 0x000fec0003800000 */
.L_x_37757:
[----:B------:R-:W2:Y:S02]  /*1790*/  LDG.E.64 R2, desc[UR36][R2.64] ;  /* 0x0000002402027981 */ /* 0x000ea4000c1e1b00 */
[----:B--2---:R0:W1:Y:S01]  /*17a0*/  F2I.F64.TRUNC R0, R2 ;  /* 0x0000000200007311 */ /* 0x004062000030d100 */
[----:B------:R-:W-:Y:S05]  /*17b0*/  BRA `(.L_x_37752) ;  /* 0x0000000800a87947 */ /* 0x000fea0003800000 */
.L_x_37747:
        /* <DEDUP_REMOVED lines=12> */
.L_x_37761:
[----:B------:R-:W2:Y:S02]  /*1880*/  LDG.E.64 R2, desc[UR36][R2.64] ;  /* 0x0000002402027981 */ /* 0x000ea4000c1e1b00 */
[----:B--2---:R3:W4:Y:S01]  /*1890*/  F2I.F64.TRUNC R0, R2 ;  /* 0x0000000200007311 */ /* 0x004722000030d100 */
[----:B------:R-:W-:Y:S05]  /*18a0*/  BRA `(.L_x_37752) ;  /* 0x00000008006c7947 */ /* 0x000fea0003800000 */
.L_x_37760:
        /* <DEDUP_REMOVED lines=28> */
.L_x_37763:
        /* <DEDUP_REMOVED lines=15> */
.L_x_37762:
[----:B------:R-:W2:Y:S02]  /*1b60*/  LDG.E.U16 R4, desc[UR36][R2.64] ;  /* 0x0000002402047981 */ /* 0x000ea4000c1e1500 */
[----:B--2---:R-:W-:-:S06]  /*1b70*/  IMAD.U32 R4, R4, 0x10000, RZ ;  /* 0x0001000004047824 */ /* 0x004fcc00078e00ff */
[----:B------:R-:W0:Y:S02]  /*1b80*/  F2I.FTZ.TRUNC.NTZ R4, R4 ;  /* 0x0000000400047305 */ /* 0x000e24000021f100 */
[----:B0-----:R-:W-:Y:S01]  /*1b90*/  PRMT R0, R4, 0x7610, R0 ;  /* 0x0000761004007816 */ /* 0x001fe20000000000 */
[----:B------:R-:W-:Y:S06]  /*1ba0*/  BRA `(.L_x_37752) ;  /* 0x0000000400ac7947 */ /* 0x000fec0003800000 */
.L_x_37759:
        /* <DEDUP_REMOVED lines=10> */
.L_x_37766:
        /* <DEDUP_REMOVED lines=21> */
.L_x_37770:
[----:B------:R-:W-:Y:S05]  /*1da0*/  BSYNC B1 ;  /* 0x0000000000017941 */ /* 0x000fea0003800000 */
.L_x_37769:
[----:B------:R-:W-:Y:S01]  /*1db0*/  IMAD.SHL.U32 R2, R2, 0x100000, RZ ;  /* 0x0010000002027824 */ /* 0x000fe200078e00ff */
[----:B------:R-:W-:-:S04]  /*1dc0*/  LEA R3, R0, 0x3b800000, 0x17 ;  /* 0x3b80000000037811 */ /* 0x000fc800078eb8ff */
[----:B------:R-:W-:-:S07]  /*1dd0*/  LOP3.LUT R4, R3, R2, R4, 0xfe, !PT ;  /* 0x0000000203047212 */ /* 0x000fce00078efe04 */
.L_x_37768:
[----:B------:R-:W-:Y:S05]  /*1de0*/  BSYNC B0 ;  /* 0x0000000000007941 */ /* 0x000fea0003800000 */
.L_x_37767:
[----:B------:R-:W0:Y:S02]  /*1df0*/  F2I.FTZ.TRUNC.NTZ R4, R4 ;  /* 0x0000000400047305 */ /* 0x000e24000021f100 */
[----:B0-----:R-:W-:Y:S01]  /*1e00*/  PRMT R0, R4, 0x7610, R0 ;  /* 0x0000761004007816 */ /* 0x001fe20000000000 */
[----:B------:R-:W-:Y:S06]  /*1e10*/  BRA `(.L_x_37752) ;  /* 0x0000000400107947 */ /* 0x000fec0003800000 */
.L_x_37765:
        /* <DEDUP_REMOVED lines=21> */
.L_x_37774:
[----:B------:R-:W-:Y:S05]  /*1f70*/  BSYNC B1 ;  /* 0x0000000000017941 */ /* 0x000fea0003800000 */
.L_x_37773:
[----:B------:R-:W-:Y:S01]  /*1f80*/  IMAD.SHL.U32 R2, R2, 0x200000, RZ ;  /* 0x0020000002027824 */ /* 0x000fe200078e00ff */
[----:B------:R-:W-:-:S04]  /*1f90*/  LEA R3, R0, 0x37800000, 0x17 ;  /* 0x3780000000037811 */ /* 0x000fc800078eb8ff */
[----:B------:R-:W-:-:S07]  /*1fa0*/  LOP3.LUT R4, R3, R2, R4, 0xfe, !PT ;  /* 0x0000000203047212 */ /* 0x000fce00078efe04 */
.L_x_37772:
[----:B------:R-:W-:Y:S05]  /*1fb0*/  BSYNC B0 ;  /* 0x0000000000007941 */ /* 0x000fea0003800000 */
.L_x_37771:
[----:B------:R-:W0:Y:S02]  /*1fc0*/  F2I.FTZ.TRUNC.NTZ R4, R4 ;  /* 0x0000000400047305 */ /* 0x000e24000021f100 */
[----:B0-----:R-:W-:Y:S01]  /*1fd0*/  PRMT R0, R4, 0x7610, R0 ;  /* 0x0000761004007816 */ /* 0x001fe20000000000 */
[----:B------:R-:W-:Y:S06]  /*1fe0*/  BRA `(.L_x_37752) ;  /* 0x00000000009c7947 */ /* 0x000fec0003800000 */
.L_x_37764:
        /* <DEDUP_REMOVED lines=14> */
.L_x_37778:
[----:B------:R-:W-:Y:S05]  /*20d0*/  BSYNC B0 ;  /* 0x0000000000007941 */ /* 0x000fea0003800000 */
.L_x_37777:
[----:B------:R-:W0:Y:S02]  /*20e0*/  F2I.FTZ.TRUNC.NTZ R4, R4 ;  /* 0x0000000400047305 */ /* 0x000e24000021f100 */
[----:B0-----:R-:W-:Y:S01]  /*20f0*/  PRMT R0, R4, 0x7610, R0 ;  /* 0x0000761004007816 */ /* 0x001fe20000000000 */
[----:B------:R-:W-:Y:S06]  /*2100*/  BRA `(.L_x_37752) ;  /* 0x0000000000547947 */ /* 0x000fec0003800000 */
.L_x_37751:
        /* <DEDUP_REMOVED lines=16> */
.L_x_37779:
[----:B------:R-:W-:Y:S01]  /*2210*/  PRMT R0, RZ, 0x7610, R0 ;  /* 0x00007610ff007816 */ /* 0x000fe20000000000 */
[----:B------:R-:W-:Y:S06]  /*2220*/  BRA `(.L_x_37752) ;  /* 0x00000000000c7947 */ /* 0x000fec0003800000 */
.L_x_37776:
[----:B------:R2:W5:Y:S01]  /*2230*/  LDG.E.U8 R0, desc[UR36][R2.64] ;  /* 0x0000002402007981 */ /* 0x000562000c1e1100 */
[----:B------:R-:W-:Y:S05]  /*2240*/  BRA `(.L_x_37752) ;  /* 0x0000000000047947 */ /* 0x000fea0003800000 */
.L_x_37775:
[----:B------:R1:W5:Y:S02]  /*2250*/  LDG.E.U8 R0, desc[UR36][R2.64] ;  /* 0x0000002402007981 */ /* 0x000364000c1e1100 */
.L_x_37752:
[----:B0123--:R-:W0:Y:S01]  /*2260*/  LDC.U8 R3, c[0x0][0x422] ;  /* 0x00010880ff037b82 */ /* 0x00fe220000000000 */
[----:B----45:R-:W-:Y:S01]  /*2270*/  LOP3.LUT R0, R0, 0xffff, RZ, 0xc0, !PT ;  /* 0x0000ffff00007812 */ /* 0x030fe200078ec0ff */
[----:B------:R-:W-:-:S03]  /*2280*/  ULDC.S8 UR4, c[0x0][0x421] ;  /* 0x0001084000047ab9 */ /* 0x000fc60000000200 */
[----:B------:R-:W-:-:S04]  /*2290*/  PRMT R0, R0, 0x8880, RZ ;  /* 0x0000888000007816 */ /* 0x000fc800000000ff */
        /* <DEDUP_REMOVED lines=14> */
.L_x_37783:
[----:B------:R3:W-:Y:S01]  /*2380*/  STG.E.U8 desc[UR36][R16.64], R5 ;  /* 0x0000000510007986 */ /* 0x0007e2000c101124 */
[----:B------:R-:W-:Y:S05]  /*2390*/  BRA `(.L_x_37785) ;  /* 0x0000000c005c7947 */ /* 0x000fea0003800000 */
.L_x_37782:
        /* <DEDUP_REMOVED lines=10> */
.L_x_37787:
[----:B------:R1:W-:Y:S01]  /*2440*/  STG.E desc[UR36][R16.64], R5 ;  /* 0x0000000510007986 */ /* 0x0003e2000c101924 */
[----:B------:R-:W-:Y:S05]  /*2450*/  BRA `(.L_x_37785) ;  /* 0x0000000c002c7947 */ /* 0x000fea0003800000 */
.L_x_37786:
[----:B------:R2:W-:Y:S01]  /*2460*/  STG.E.U16 desc[UR36][R16.64], R5 ;  /* 0x0000000510007986 */ /* 0x0005e2000c101524 */
[----:B------:R-:W-:Y:S05]  /*2470*/  BRA `(.L_x_37785) ;  /* 0x0000000c00247947 */ /* 0x000fea0003800000 */
.L_x_37781:
        /* <DEDUP_REMOVED lines=9> */
.L_x_37789:
[----:B------:R-:W0:Y:S02]  /*2510*/  I2F.S16 R0, R5 ;  /* 0x0000000500007306 */ /* 0x000e240000101400 */
[----:B0-----:R-:W-:-:S05]  /*2520*/  F2FP.F16.F32.PACK_AB R0, RZ, R0 ;  /* 0x00000000ff00723e */ /* 0x001fca00000000ff */
[----:B------:R0:W-:Y:S01]  /*2530*/  STG.E.U16 desc[UR36][R16.64], R0 ;  /* 0x0000000010007986 */ /* 0x0001e2000c101524 */
[----:B------:R-:W-:Y:S05]  /*2540*/  BRA `(.L_x_37785) ;  /* 0x0000000800f07947 */ /* 0x000fea0003800000 */
.L_x_37788:
        /* <DEDUP_REMOVED lines=10> */
.L_x_37791:
[----:B------:R-:W0:Y:S02]  /*25f0*/  I2F.S16 R5, R5 ;  /* 0x0000000500057306 */ /* 0x000e240000101400 */
[----:B0-----:R-:W-:-:S04]  /*2600*/  F2FP.F16.F32.PACK_AB R3, RZ, R5 ;  /* 0x00000005ff03723e */ /* 0x001fc800000000ff */
[----:B------:R-:W-:-:S05]  /*2610*/  PRMT R3, R3, 0x5410, RZ ;  /* 0x0000541003037816 */ /* 0x000fca00000000ff */
[----:B------:R0:W-:Y:S01]  /*2620*/  STG.E desc[UR36][R16.64], R3 ;  /* 0x0000000310007986 */ /* 0x0001e2000c101924 */
[----:B------:R-:W-:Y:S05]  /*2630*/  BRA `(.L_x_37785) ;  /* 0x0000000800b47947 */ /* 0x000fea0003800000 */
.L_x_37790:
[----:B------:R-:W0:Y:S02]  /*2640*/  I2F.F64.S16 R2, R5 ;  /* 0x0000000500027312 */ /* 0x000e240000101c00 */
[----:B0-----:R0:W-:Y:S01]  /*2650*/  STG.E.64 desc[UR36][R16.64], R2 ;  /* 0x0000000210007986 */ /* 0x0011e2000c101b24 */
[----:B------:R-:W-:Y:S05]  /*2660*/  BRA `(.L_x_37785) ;  /* 0x0000000800a87947 */ /* 0x000fea0003800000 */
.L_x_37780:
        /* <DEDUP_REMOVED lines=13> */
.L_x_37794:
[----:B------:R-:W0:Y:S01]  /*2740*/  I2F.F64.S16 R4, R5 ;  /* 0x0000000500047312 */ /* 0x000e220000101c00 */
[----:B------:R-:W-:-:S05]  /*2750*/  CS2R R6, SRZ ;  /* 0x0000000000067805 */ /* 0x000fca000001ff00 */
[----:B0-----:R0:W-:Y:S01]  /*2760*/  STG.E.128 desc[UR36][R16.64], R4 ;  /* 0x0000000410007986 */ /* 0x0011e2000c101d24 */
[----:B------:R-:W-:Y:S05]  /*2770*/  BRA `(.L_x_37785) ;  /* 0x0000000800647947 */ /* 0x000fea0003800000 */
.L_x_37793:
        /* <DEDUP_REMOVED lines=21> */
.L_x_37798:
[----:B------:R-:W-:Y:S05]  /*28d0*/  BSYNC B0 ;  /* 0x0000000000007941 */ /* 0x000fea0003800000 */
.L_x_37797:
[----:B------:R-:W-:-:S05]  /*28e0*/  LOP3.LUT R3, R0, R3, RZ, 0xfc, !PT ;  /* 0x0000000300037212 */ /* 0x000fca00078efcff */
[----:B------:R0:W-:Y:S01]  /*28f0*/  STG.E.U8 desc[UR36][R16.64], R3 ;  /* 0x0000000310007986 */ /* 0x0001e2000c101124 */
[----:B------:R-:W-:Y:S05]  /*2900*/  BRA `(.L_x_37785) ;  /* 0x0000000800007947 */ /* 0x000fea0003800000 */
.L_x_37796:
        /* <DEDUP_REMOVED lines=13> */
.L_x_37800:
[----:B------:R-:W-:Y:S01]  /*29e0*/  IMAD.MOV.U32 R0, RZ, RZ, 0x7f ;  /* 0x0000007fff007424 */ /* 0x000fe200078e00ff */
[----:B------:R-:W-:-:S04]  /*29f0*/  ISETP.GT.U32.AND P0, PT, R2, 0x7f800000, PT ;  /* 0x7f8000000200780c */ /* 0x000fc80003f04070 */
[----:B------:R-:W-:-:S09]  /*2a00*/  SEL R0, R0, 0x7c, P0 ;  /* 0x0000007c00007807 */ /* 0x000fd20000000000 */
.L_x_37801:
[----:B------:R-:W-:Y:S05]  /*2a10*/  BSYNC B0 ;  /* 0x0000000000007941 */ /* 0x000fea0003800000 */
.L_x_37799:
[----:B------:R-:W-:-:S04]  /*2a20*/  LOP3.LUT R2, R5, 0x80000000, RZ, 0xc0, !PT ;  /* 0x8000000005027812 */ /* 0x000fc800078ec0ff */
[----:B------:R-:W-:-:S04]  /*2a30*/  SHF.R.U32.HI R3, RZ, 0x18, R2 ;  /* 0x00000018ff037819 */ /* 0x000fc80000011602 */
[----:B------:R-:W-:-:S05]  /*2a40*/  LOP3.LUT R3, R0, R3, RZ, 0xfc, !PT ;  /* 0x0000000300037212 */ /* 0x000fca00078efcff */
[----:B------:R0:W-:Y:S01]  /*2a50*/  STG.E.U8 desc[UR36][R16.64], R3 ;  /* 0x0000000310007986 */ /* 0x0001e2000c101124 */
[----:B------:R-:W-:Y:S05]  /*2a60*/  BRA `(.L_x_37785) ;  /* 0x0000000400a87947 */ /* 0x000fea0003800000 */
.L_x_37795:
[----:B------:R-:W0:Y:S02]  /*2a70*/  I2F.S16 R0, R5 ;  /* 0x0000000500007306 */ /* 0x000e240000101400 */
[----:B0-----:R-:W-:-:S05]  /*2a80*/  F2FP.BF16.F32.PACK_AB R0, RZ, R0 ;  /* 0x00000000ff00723e */ /* 0x001fca00000010ff */
[----:B------:R0:W-:Y:S01]  /*2a90*/  STG.E.U16 desc[UR36][R16.64], R0 ;  /* 0x0000000010007986 */ /* 0x0001e2000c101524 */
[----:B------:R-:W-:Y:S05]  /*2aa0*/  BRA `(.L_x_37785) ;  /* 0x0000000400987947 */ /* 0x000fea0003800000 */
.L_x_37792:
        /* <DEDUP_REMOVED lines=10> */
.L_x_37804:
        /* <DEDUP_REMOVED lines=17> */
.L_x_37807:
[----:B------:R-:W-:-:S04]  /*2c60*/  LOP3.LUT R2, R5, 0x80000000, RZ, 0xc0, !PT ;  /* 0x8000000005027812 */ /* 0x000fc800078ec0ff */
[----:B------:R-:W-:-:S04]  /*2c70*/  SHF.R.U32.HI R3, RZ, 0x18, R2 ;  /* 0x00000018ff037819 */ /* 0x000fc80000011602 */
[----:B------:R-:W-:-:S04]  /*2c80*/  LOP3.LUT R0, R0, R3, RZ, 0xfc, !PT ;  /* 0x0000000300007212 */ /* 0x000fc800078efcff */
[----:B------:R-:W-:-:S07]  /*2c90*/  PRMT R8, R0, 0x7610, R8 ;  /* 0x0000761000087816 */ /* 0x000fce0000000008 */
.L_x_37806:
[----:B------:R-:W-:Y:S05]  /*2ca0*/  BSYNC B0 ;  /* 0x0000000000007941 */ /* 0x000fea0003800000 */
.L_x_37805:
[----:B------:R0:W-:Y:S01]  /*2cb0*/  STG.E.U8 desc[UR36][R16.64], R8 ;  /* 0x0000000810007986 */ /* 0x0001e2000c101124 */
[----:B------:R-:W-:Y:S05]  /*2cc0*/  BRA `(.L_x_37785) ;  /* 0x0000000400107947 */ /* 0x000fea0003800000 */
.L_x_37803:
        /* <DEDUP_REMOVED lines=17> */
.L_x_37810:
[----:B------:R-:W-:-:S04]  /*2de0*/  LOP3.LUT R2, R5, 0x80000000, RZ, 0xc0, !PT ;  /* 0x8000000005027812 */ /* 0x000fc800078ec0ff */
[----:B------:R-:W-:-:S04]  /*2df0*/  SHF.R.U32.HI R3, RZ, 0x18, R2 ;  /* 0x00000018ff037819 */ /* 0x000fc80000011602 */
[----:B------:R-:W-:-:S04]  /*2e00*/  LOP3.LUT R0, R0, R3, RZ, 0xfc, !PT ;  /* 0x0000000300007212 */ /* 0x000fc800078efcff */
[----:B------:R-:W-:-:S07]  /*2e10*/  PRMT R8, R0, 0x7610, R8 ;  /* 0x0000761000087816 */ /* 0x000fce0000000008 */
.L_x_37809:
[----:B------:R-:W-:Y:S05]  /*2e20*/  BSYNC B0 ;  /* 0x0000000000007941 */ /* 0x000fea0003800000 */
.L_x_37808:
[----:B------:R0:W-:Y:S01]  /*2e30*/  STG.E.U8 desc[UR36][R16.64], R8 ;  /* 0x0000000810007986 */ /* 0x0001e2000c101124 */
[----:B------:R-:W-:Y:S05]  /*2e40*/  BRA `(.L_x_37785) ;  /* 0x0000000000b07947 */ /* 0x000fea0003800000 */
.L_x_37802:
        /* <DEDUP_REMOVED lines=22> */
.L_x_37784:
        /* <DEDUP_REMOVED lines=16> */
.L_x_37813:
[----:B------:R-:W-:Y:S05]  /*30b0*/  BRA `(.L_x_37785) ;  /* 0x0000000000147947 */ /* 0x000fea0003800000 */
.L_x_37812:
[----:B------:R-:W-:-:S04]  /*30c0*/  PRMT R2, R5, 0x9910, RZ ;  /* 0x0000991005027816 */ /* 0x000fc800000000ff */
[----:B------:R-:W-:-:S05]  /*30d0*/  SHF.R.S32.HI R3, RZ, 0x1f, R2 ;  /* 0x0000001fff037819 */ /* 0x000fca0000011402 */
[----:B------:R0:W-:Y:S01]  /*30e0*/  STG.E.64 desc[UR36][R16.64], R2 ;  /* 0x0000000210007986 */ /* 0x0001e2000c101b24 */
[----:B------:R-:W-:Y:S05]  /*30f0*/  BRA `(.L_x_37785) ;  /* 0x0000000000047947 */ /* 0x000fea0003800000 */
.L_x_37811:
[----:B------:R0:W-:Y:S02]  /*3100*/  STG.E desc[UR36][R16.64], R5 ;  /* 0x0000000510007986 */ /* 0x0001e4000c101924 */
.L_x_37785:
[----:B------:R-:W-:-:S04]  /*3110*/  IMAD R18, R23, 0x200, R18 ;  /* 0x0000020017127824 */ /* 0x000fc800078e0212 */
[----:B------:R-:W-:-:S07]  /*3120*/  VIADD R19, R18, 0x80 ;  /* 0x0000008012137836 */ /* 0x000fce0000000000 */
.L_x_37745:
[----:B------:R-:W-:Y:S05]  /*3130*/  BSYNC B6 ;  /* 0x0000000000067941 */ /* 0x000fea0003800000 */
.L_x_37744:
        /* <DEDUP_REMOVED lines=307> */
.L_x_37816:
        /* <DEDUP_REMOVED lines=20> */
.L_x_37820:
[----:B------:R0:W5:Y:S01]  /*45b0*/  LDG.E.U8 R0, desc[UR36][R2.64] ;  /* 0x0000002402007981 */ /* 0x000162000c1e1100 */
[----:B------:R-:W-:Y:S05]  /*45c0*/  BRA `(.L_x_37822) ;  /* 0x0000000c00547947 */ /* 0x000fea0003800000 */
.L_x_37819:
        /* <DEDUP_REMOVED lines=8> */
.L_x_37824:
[----:B------:R0:W5:Y:S01]  /*4650*/  LDG.E.U8 R0, desc[UR36][R2.64] ;  /* 0x0000002402007981 */ /* 0x000162000c1e1100 */
[----:B------:R-:W-:Y:S05]  /*4660*/  BRA `(.L_x_37822) ;  /* 0x0000000c002c7947 */ /* 0x000fea0003800000 */
.L_x_37823:
[----:B------:R0:W5:Y:S01]  /*4670*/  LDG.E.U16 R0, desc[UR36][R2.64] ;  /* 0x0000002402007981 */ /* 0x000162000c1e1500 */
[----:B------:R-:W-:Y:S05]  /*4680*/  BRA `(.L_x_37822) ;  /* 0x0000000c00247947 */ /* 0x000fea0003800000 */
.L_x_37818:
        /* <DEDUP_REMOVED lines=9> */
.L_x_37826:
[----:B------:R-:W2:Y:S02]  /*4720*/  LDG.E.U16 R4, desc[UR36][R2.64] ;  /* 0x0000002402047981 */ /* 0x000ea4000c1e1500 */
[----:B--2---:R-:W-:-:S06]  /*4730*/  HADD2.F32 R4, -RZ, R4.H0_H0 ;  /* 0x20000004ff047230 */ /* 0x004fcc0000004100 */
[----:B------:R-:W0:Y:S02]  /*4740*/  F2I.FTZ.TRUNC.NTZ R4, R4 ;  /* 0x0000000400047305 */ /* 0x000e24000021f100 */
[----:B0-----:R-:W-:Y:S01]  /*4750*/  PRMT R0, R4, 0x7610, R0 ;  /* 0x0000761004007816 */ /* 0x001fe20000000000 */
[----:B------:R-:W-:Y:S06]  /*4760*/  BRA `(.L_x_37822) ;  /* 0x0000000800ec7947 */ /* 0x000fec0003800000 */
.L_x_37825:
        /* <DEDUP_REMOVED lines=9> */
.L_x_37828:
[----:B------:R-:W2:Y:S02]  /*4800*/  LDG.E.U16 R2, desc[UR36][R2.64] ;  /* 0x0000002402027981 */ /* 0x000ea4000c1e1500 */
[----:B--2---:R-:W-:-:S06]  /*4810*/  HADD2.F32 R4, -RZ, R2.H0_H0 ;  /* 0x20000002ff047230 */ /* 0x004fcc0000004100 */
[----:B------:R-:W0:Y:S02]  /*4820*/  F2I.FTZ.TRUNC.NTZ R4, R4 ;  /* 0x0000000400047305 */ /* 0x000e24000021f100 */
[----:B0-----:R-:W-:Y:S01]  /*4830*/  PRMT R0, R4, 0x7610, R0 ;  /* 0x0000761004007816 */ /* 0x001fe20000000000 */
[----:B------:R-:W-:Y:S06]  /*4840*/  BRA `(.L_x_37822) ;  /* 0x0000000800b47947 */ /* 0x000fec0003800000 */
.L_x_37827:
[----:B------:R-:W2:Y:S02]  /*4850*/  LDG.E.64 R2, desc[UR36][R2.64] ;  /* 0x0000002402027981 */ /* 0x000ea4000c1e1b00 */
[----:B--2---:R0:W1:Y:S01]  /*4860*/  F2I.F64.TRUNC R0, R2 ;  /* 0x0000000200007311 */ /* 0x004062000030d100 */
[----:B------:R-:W-:Y:S05]  /*4870*/  BRA `(.L_x_37822) ;  /* 0x0000000800a87947 */ /* 0x000fea0003800000 */
.L_x_37817:
        /* <DEDUP_REMOVED lines=12> */
.L_x_37831:
[----:B------:R-:W2:Y:S02]  /*4940*/  LDG.E.64 R2, desc[UR36][R2.64] ;  /* 0x0000002402027981 */ /* 0x000ea4000c1e1b00 */
[----:B--2---:R3:W4:Y:S01]  /*4950*/  F2I.F64.TRUNC R0, R2 ;  /* 0x0000000200007311 */ /* 0x004722000030d100 */
[----:B------:R-:W-:Y:S05]  /*4960*/  BRA `(.L_x_37822) ;  /* 0x00000008006c7947 */ /* 0x000fea0003800000 */
.L_x_37830:
        /* <DEDUP_REMOVED lines=28> */
.L_x_37833:
        /* <DEDUP_REMOVED lines=15> */
.L_x_37832:
[----:B------:R-:W2:Y:S02]  /*4c20*/  LDG.E.U16 R4, desc[UR36][R2.64] ;  /* 0x0000002402047981 */ /* 0x000ea4000c1e1500 */
[----:B--2---:R-:W-:-:S06]  /*4c30*/  IMAD.U32 R4, R4, 0x10000, RZ ;  /* 0x0001000004047824 */ /* 0x004fcc00078e00ff */
[----:B------:R-:W0:Y:S02]  /*4c40*/  F2I.FTZ.TRUNC.NTZ R4, R4 ;  /* 0x0000000400047305 */ /* 0x000e24000021f100 */
[----:B0-----:R-:W-:Y:S01]  /*4c50*/  PRMT R0, R4, 0x7610, R0 ;  /* 0x0000761004007816 */ /* 0x001fe20000000000 */
[----:B------:R-:W-:Y:S06]  /*4c60*/  BRA `(.L_x_37822) ;  /* 0x0000000400ac7947 */ /* 0x000fec0003800000 */
.L_x_37829:
        /* <DEDUP_REMOVED lines=10> */
.L_x_37836:
        /* <DEDUP_REMOVED lines=21> */
.L_x_37840:
[----:B------:R-:W-:Y:S05]  /*4e60*/  BSYNC B1 ;  /* 0x0000000000017941 */ /* 0x000fea0003800000 */
.L_x_37839:
[----:B------:R-:W-:Y:S01]  /*4e70*/  IMAD.SHL.U32 R2, R2, 0x100000, RZ ;  /* 0x0010000002027824 */ /* 0x000fe200078e00ff */
[----:B------:R-:W-:-:S04]  /*4e80*/  LEA R3, R0, 0x3b800000, 0x17 ;  /* 0x3b80000000037811 */ /* 0x000fc800078eb8ff */
[----:B------:R-:W-:-:S07]  /*4e90*/  LOP3.LUT R4, R3, R2, R4, 0xfe, !PT ;  /* 0x0000000203047212 */ /* 0x000fce00078efe04 */
.L_x_37838:
[----:B------:R-:W-:Y:S05]  /*4ea0*/  BSYNC B0 ;  /* 0x0000000000007941 */ /* 0x000fea0003800000 */
.L_x_37837:
[----:B------:R-:W0:Y:S02]  /*4eb0*/  F2I.FTZ.TRUNC.NTZ R4, R4 ;  /* 0x0000000400047305 */ /* 0x000e24000021f100 */
[----:B0-----:R-:W-:Y:S01]  /*4ec0*/  PRMT R0, R4, 0x7610, R0 ;  /* 0x0000761004007816 */ /* 0x001fe20000000000 */
[----:B------:R-:W-:Y:S06]  /*4ed0*/  BRA `(.L_x_37822) ;  /* 0x0000000400107947 */ /* 0x000fec0003800000 */
.L_x_37835:
        /* <DEDUP_REMOVED lines=21> */
.L_x_37844:
[----:B------:R-:W-:Y:S05]  /*5030*/  BSYNC B1 ;  /* 0x0000000000017941 */ /* 0x000fea0003800000 */
.L_x_37843:
[----:B------:R-:W-:Y:S01]  /*5040*/  IMAD.SHL.U32 R2, R2, 0x200000, RZ ;  /* 0x0020000002027824 */ /* 0x000fe200078e00ff */
[----:B------:R-:W-:-:S04]  /*5050*/  LEA R3, R0, 0x37800000, 0x17 ;  /* 0x3780000000037811 */ /* 0x000fc800078eb8ff */
[----:B------:R-:W-:-:S07]  /*5060*/  LOP3.LUT R4, R3, R2, R4, 0xfe, !PT ;  /* 0x0000000203047212 */ /* 0x000fce00078efe04 */
.L_x_37842:
[----:B------:R-:W-:Y:S05]  /*5070*/  BSYNC B0 ;  /* 0x0000000000007941 */ /* 0x000fea0003800000 */
.L_x_37841:
[----:B------:R-:W0:Y:S02]  /*5080*/  F2I.FTZ.TRUNC.NTZ R4, R4 ;  /* 0x0000000400047305 */ /* 0x000e24000021f100 */
[----:B0-----:R-:W-:Y:S01]  /*5090*/  PRMT R0, R4, 0x7610, R0 ;  /* 0x0000761004007816 */ /* 0x001fe20000000000 */
[----:B------:R-:W-:Y:S06]  /*50a0*/  BRA `(.L_x_37822) ;  /* 0x00000000009c7947 */ /* 0x000fec0003800000 */
.L_x_37834:
        /* <DEDUP_REMOVED lines=14> */
.L_x_37848:
[----:B------:R-:W-:Y:S05]  /*5190*/  BSYNC B0 ;  /* 0x0000000000007941 */ /* 0x000fea0003800000 */
.L_x_37847:
[----:B------:R-:W0:Y:S02]  /*51a0*/  F2I.FTZ.TRUNC.NTZ R4, R4 ;  /* 0x0000000400047305 */ /* 0x000e24000021f100 */
[----:B0-----:R-:W-:Y:S01]  /*51b0*/  PRMT R0, R4, 0x7610, R0 ;  /* 0x0000761004007816 */ /* 0x001fe20000000000 */
[----:B------:R-:W-:Y:S06]  /*51c0*/  BRA `(.L_x_37822) ;  /* 0x0000000000547947 */ /* 0x000fec0003800000 */
.L_x_37821:
        /* <DEDUP_REMOVED lines=16> */
.L_x_37849:
[----:B------:R-:W-:Y:S01]  /*52d0*/  PRMT R0, RZ, 0x7610, R0 ;  /* 0x00007610ff007816 */ /* 0x000fe20000000000 */
[----:B------:R-:W-:Y:S06]  /*52e0*/  BRA `(.L_x_37822) ;  /* 0x00000000000c7947 */ /* 0x000fec0003800000 */
.L_x_37846:
[----:B------:R2:W5:Y:S01]  /*52f0*/  LDG.E.U8 R0, desc[UR36][R2.64] ;  /* 0x0000002402007981 */ /* 0x000562000c1e1100 */
[----:B------:R-:W-:Y:S05]  /*5300*/  BRA `(.L_x_37822) ;  /* 0x0000000000047947 */ /* 0x000fea0003800000 */
.L_x_37845:
[----:B------:R1:W5:Y:S02]  /*5310*/  LDG.E.U8 R0, desc[UR36][R2.64] ;  /* 0x0000002402007981 */ /* 0x000364000c1e1100 */
.L_x_37822:
        /* <DEDUP_REMOVED lines=18> */
.L_x_37853:
[----:B------:R0:W-:Y:S01]  /*5440*/  STG.E.U8 desc[UR36][R16.64], R5 ;  /* 0x0000000510007986 */ /* 0x0001e2000c101124 */
[----:B------:R-:W-:Y:S05]  /*5450*/  BRA `(.L_x_37855) ;  /* 0x0000000c005c7947 */ /* 0x000fea0003800000 */
.L_x_37852:
        /* <DEDUP_REMOVED lines=10> */
.L_x_37857:
[----:B------:R0:W-:Y:S01]  /*5500*/  STG.E desc[UR36][R16.64], R5 ;  /* 0x0000000510007986 */ /* 0x0001e2000c101924 */
[----:B------:R-:W-:Y:S05]  /*5510*/  BRA `(.L_x_37855) ;  /* 0x0000000c002c7947 */ /* 0x000fea0003800000 */
.L_x_37856:
[----:B------:R0:W-:Y:S01]  /*5520*/  STG.E.U16 desc[UR36][R16.64], R5 ;  /* 0x0000000510007986 */ /* 0x0001e2000c101524 */
[----:B------:R-:W-:Y:S05]  /*5530*/  BRA `(.L_x_37855) ;  /* 0x0000000c00247947 */ /* 0x000fea0003800000 */
.L_x_37851:
        /* <DEDUP_REMOVED lines=9> */
.L_x_37859:
[----:B------:R-:W0:Y:S02]  /*55d0*/  I2F.S16 R0, R5 ;  /* 0x0000000500007306 */ /* 0x000e240000101400 */
[----:B0-----:R-:W-:-:S05]  /*55e0*/  F2FP.F16.F32.PACK_AB R0, RZ, R0 ;  /* 0x00000000ff00723e */ /* 0x001fca00000000ff */
[----:B------:R0:W-:Y:S01]  /*55f0*/  STG.E.U16 desc[UR36][R16.64], R0 ;  /* 0x0000000010007986 */ /* 0x0001e2000c101524 */
[----:B------:R-:W-:Y:S05]  /*5600*/  BRA `(.L_x_37855) ;  /* 0x0000000800f07947 */ /* 0x000fea0003800000 */
.L_x_37858:
        /* <DEDUP_REMOVED lines=10> */
.L_x_37861:
[----:B------:R-:W0:Y:S02]  /*56b0*/  I2F.S16 R5, R5 ;  /* 0x0000000500057306 */ /* 0x000e240000101400 */
[----:B0-----:R-:W-:-:S04]  /*56c0*/  F2FP.F16.F32.PACK_AB R3, RZ, R5 ;  /* 0x00000005ff03723e */ /* 0x001fc800000000ff */
[----:B------:R-:W-:-:S05]  /*56d0*/  PRMT R3, R3, 0x5410, RZ ;  /* 0x0000541003037816 */ /* 0x000fca00000000ff */
[----:B------:R0:W-:Y:S01]  /*56e0*/  STG.E desc[UR36][R16.64], R3 ;  /* 0x0000000310007986 */ /* 0x0001e2000c101924 */
[----:B------:R-:W-:Y:S05]  /*56f0*/  BRA `(.L_x_37855) ;  /* 0x0000000800b47947 */ /* 0x000fea0003800000 */
.L_x_37860:
[----:B------:R-:W0:Y:S02]  /*5700*/  I2F.F64.S16 R2, R5 ;  /* 0x0000000500027312 */ /* 0x000e240000101c00 */
[----:B0-----:R0:W-:Y:S01]  /*5710*/  STG.E.64 desc[UR36][R16.64], R2 ;  /* 0x0000000210007986 */ /* 0x0011e2000c101b24 */
[----:B------:R-:W-:Y:S05]  /*5720*/  BRA `(.L_x_37855) ;  /* 0x0000000800a87947 */ /* 0x000fea0003800000 */
.L_x_37850:
        /* <DEDUP_REMOVED lines=13> */
.L_x_37864:
[----:B------:R-:W0:Y:S01]  /*5800*/  I2F.F64.S16 R4, R5 ;  /* 0x0000000500047312 */ /* 0x000e220000101c00 */
[----:B------:R-:W-:-:S05]  /*5810*/  CS2R R6, SRZ ;  /* 0x0000000000067805 */ /* 0x000fca000001ff00 */
[----:B0-----:R0:W-:Y:S01]  /*5820*/  STG.E.128 desc[UR36][R16.64], R4 ;  /* 0x0000000410007986 */ /* 0x0011e2000c101d24 */
[----:B------:R-:W-:Y:S05]  /*5830*/  BRA `(.L_x_37855) ;  /* 0x0000000800647947 */ /* 0x000fea0003800000 */
.L_x_37863:
        /* <DEDUP_REMOVED lines=21> */
.L_x_37868:
[----:B------:R-:W-:Y:S05]  /*5990*/  BSYNC B0 ;  /* 0x0000000000007941 */ /* 0x000fea0003800000 */
.L_x_37867:
[----:B------:R-:W-:-:S05]  /*59a0*/  LOP3.LUT R3, R0, R3, RZ, 0xfc, !PT ;  /* 0x0000000300037212 */ /* 0x000fca00078efcff */
[----:B------:R0:W-:Y:S01]  /*59b0*/  STG.E.U8 desc[UR36][R16.64], R3 ;  /* 0x0000000310007986 */ /* 0x0001e2000c101124 */
[----:B------:R-:W-:Y:S05]  /*59c0*/  BRA `(.L_x_37855) ;  /* 0x0000000800007947 */ /* 0x000fea0003800000 */
.L_x_37866:
        /* <DEDUP_REMOVED lines=13> */
.L_x_37870:
[----:B------:R-:W-:Y:S01]  /*5aa0*/  IMAD.MOV.U32 R0, RZ, RZ, 0x7f ;  /* 0x0000007fff007424 */ /* 0x000fe200078e00ff */
[----:B------:R-:W-:-:S04]  /*5ab0*/  ISETP.GT.U32.AND P0, PT, R2, 0x7f800000, PT ;  /* 0x7f8000000200780c */ /* 0x000fc80003f04070 */
[----:B------:R-:W-:-:S09]  /*5ac0*/  SEL R0, R0, 0x7c, P0 ;  /* 0x0000007c00007807 */ /* 0x000fd20000000000 */
.L_x_37871:
[----:B------:R-:W-:Y:S05]  /*5ad0*/  BSYNC B0 ;  /* 0x0000000000007941 */ /* 0x000fea0003800000 */
.L_x_37869:
[----:B------:R-:W-:-:S04]  /*5ae0*/  LOP3.LUT R2, R5, 0x80000000, RZ, 0xc0, !PT ;  /* 0x8000000005027812 */ /* 0x000fc800078ec0ff */
[----:B------:R-:W-:-:S04]  /*5af0*/  SHF.R.U32.HI R3, RZ, 0x18, R2 ;  /* 0x00000018ff037819 */ /* 0x000fc80000011602 */
[----:B------:R-:W-:-:S05]  /*5b00*/  LOP3.LUT R3, R0, R3, RZ, 0xfc, !PT ;  /* 0x0000000300037212 */ /* 0x000fca00078efcff */
[----:B------:R0:W-:Y:S01]  /*5b10*/  STG.E.U8 desc[UR36][R16.64], R3 ;  /* 0x0000000310007986 */ /* 0x0001e2000c101124 */
[----:B------:R-:W-:Y:S05]  /*5b20*/  BRA `(.L_x_37855) ;  /* 0x0000000400a87947 */ /* 0x000fea0003800000 */
.L_x_37865:
[----:B------:R-:W0:Y:S02]  /*5b30*/  I2F.S16 R0, R5 ;  /* 0x0000000500007306 */ /* 0x000e240000101400 */
[----:B0-----:R-:W-:-:S05]  /*5b40*/  F2FP.BF16.F32.PACK_AB R0, RZ, R0 ;  /* 0x00000000ff00723e */ /* 0x001fca00000010ff */
[----:B------:R0:W-:Y:S01]  /*5b50*/  STG.E.U16 desc[UR36][R16.64], R0 ;  /* 0x0000000010007986 */ /* 0x0001e2000c101524 */
[----:B------:R-:W-:Y:S05]  /*5b60*/  BRA `(.L_x_37855) ;  /* 0x0000000400987947 */ /* 0x000fea0003800000 */
.L_x_37862:
        /* <DEDUP_REMOVED lines=10> */
.L_x_37874:
        /* <DEDUP_REMOVED lines=17> */
.L_x_37877:
[----:B------:R-:W-:-:S04]  /*5d20*/  LOP3.LUT R2, R5, 0x80000000, RZ, 0xc0, !PT ;  /* 0x8000000005027812 */ /* 0x000fc800078ec0ff */
[----:B------:R-:W-:-:S04]  /*5d30*/  SHF.R.U32.HI R3, RZ, 0x18, R2 ;  /* 0x00000018ff037819 */ /* 0x000fc80000011602 */
[----:B------:R-:W-:-:S04]  /*5d40*/  LOP3.LUT R0, R0, R3, RZ, 0xfc, !PT ;  /* 0x0000000300007212 */ /* 0x000fc800078efcff */
[----:B------:R-:W-:-:S07]  /*5d50*/  PRMT R8, R0, 0x7610, R8 ;  /* 0x0000761000087816 */ /* 0x000fce0000000008 */
.L_x_37876:
[----:B------:R-:W-:Y:S05]  /*5d60*/  BSYNC B0 ;  /* 0x0000000000007941 */ /* 0x000fea0003800000 */
.L_x_37875:
[----:B------:R3:W-:Y:S01]  /*5d70*/  STG.E.U8 desc[UR36][R16.64], R8 ;  /* 0x0000000810007986 */ /* 0x0007e2000c101124 */
[----:B------:R-:W-:Y:S05]  /*5d80*/  BRA `(.L_x_37855) ;  /* 0x0000000400107947 */ /* 0x000fea0003800000 */
.L_x_37873:
        /* <DEDUP_REMOVED lines=17> */
.L_x_37880:
[----:B------:R-:W-:-:S04]  /*5ea0*/  LOP3.LUT R2, R5, 0x80000000, RZ, 0xc0, !PT ;  /* 0x8000000005027812 */ /* 0x000fc800078ec0ff */
[----:B------:R-:W-:-:S04]  /*5eb0*/  SHF.R.U32.HI R3, RZ, 0x18, R2 ;  /* 0x00000018ff037819 */ /* 0x000fc80000011602 */
[----:B------:R-:W-:-:S04]  /*5ec0*/  LOP3.LUT R0, R0, R3, RZ, 0xfc, !PT ;  /* 0x0000000300007212 */ /* 0x000fc800078efcff */
[----:B------:R-:W-:-:S07]  /*5ed0*/  PRMT R8, R0, 0x7610, R8 ;  /* 0x0000761000087816 */ /* 0x000fce0000000008 */
.L_x_37879:
[----:B------:R-:W-:Y:S05]  /*5ee0*/  BSYNC B0 ;  /* 0x0000000000007941 */ /* 0x000fea0003800000 */
.L_x_37878:
[----:B------:R0:W-:Y:S01]  /*5ef0*/  STG.E.U8 desc[UR36][R16.64], R8 ;  /* 0x0000000810007986 */ /* 0x0001e2000c101124 */
[----:B------:R-:W-:Y:S05]  /*5f00*/  BRA `(.L_x_37855) ;  /* 0x0000000000b07947 */ /* 0x000fea0003800000 */
.L_x_37872:
        /* <DEDUP_REMOVED lines=22> */
.L_x_37854:
        /* <DEDUP_REMOVED lines=16> */
.L_x_37883:
[----:B------:R-:W-:Y:S05]  /*6170*/  BRA `(.L_x_37855) ;  /* 0x0000000000147947 */ /* 0x000fea0003800000 */
.L_x_37882:
[----:B------:R-:W-:-:S04]  /*6180*/  PRMT R2, R5, 0x9910, RZ ;  /* 0x0000991005027816 */ /* 0x000fc800000000ff */
[----:B------:R-:W-:-:S05]  /*6190*/  SHF.R.S32.HI R3, RZ, 0x1f, R2 ;  /* 0x0000001fff037819 */ /* 0x000fca0000011402 */
[----:B------:R2:W-:Y:S01]  /*61a0*/  STG.E.64 desc[UR36][R16.64], R2 ;  /* 0x0000000210007986 */ /* 0x0005e2000c101b24 */
[----:B------:R-:W-:Y:S05]  /*61b0*/  BRA `(.L_x_37855) ;  /* 0x0000000000047947 */ /* 0x000fea0003800000 */
.L_x_37881:
[----:B------:R0:W-:Y:S02]  /*61c0*/  STG.E desc[UR36][R16.64], R5 ;  /* 0x0000000510007986 */ /* 0x0001e4000c101924 */
.L_x_37855:
[----:B------:R-:W-:-:S07]  /*61d0*/  VIADD R19, R19, 0x80 ;  /* 0x0000008013137836 */ /* 0x000fce0000000000 */
.L_x_37815:
[----:B------:R-:W-:Y:S05]  /*61e0*/  BSYNC B6 ;  /* 0x0000000000067941 */ /* 0x000fea0003800000 */
.L_x_37814:
        /* <DEDUP_REMOVED lines=307> */
.L_x_37886:
        /* <DEDUP_REMOVED lines=20> */
.L_x_37890:
[----:B------:R0:W5:Y:S01]  /*7660*/  LDG.E.U8 R0, desc[UR36][R2.64] ;  /* 0x0000002402007981 */ /* 0x000162000c1e1100 */
[----:B------:R-:W-:Y:S05]  /*7670*/  BRA `(.L_x_37892) ;  /* 0x0000000c00547947 */ /* 0x000fea0003800000 */
.L_x_37889:
        /* <DEDUP_REMOVED lines=8> */
.L_x_37894:
[----:B------:R0:W5:Y:S01]  /*7700*/  LDG.E.U8 R0, desc[UR36][R2.64] ;  /* 0x0000002402007981 */ /* 0x000162000c1e1100 */
[----:B------:R-:W-:Y:S05]  /*7710*/  BRA `(.L_x_37892) ;  /* 0x0000000c002c7947 */ /* 0x000fea0003800000 */
.L_x_37893:
[----:B------:R0:W5:Y:S01]  /*7720*/  LDG.E.U16 R0, desc[UR36][R2.64] ;  /* 0x0000002402007981 */ /* 0x000162000c1e1500 */
[----:B------:R-:W-:Y:S05]  /*7730*/  BRA `(.L_x_37892) ;  /* 0x0000000c00247947 */ /* 0x000fea0003800000 */
.L_x_37888:
        /* <DEDUP_REMOVED lines=9> */
.L_x_37896:
[----:B------:R-:W2:Y:S02]  /*77d0*/  LDG.E.U16 R4, desc[UR36][R2.64] ;  /* 0x0000002402047981 */ /* 0x000ea4000c1e1500 */
[----:B--2---:R-:W-:-:S06]  /*77e0*/  HADD2.F32 R4, -RZ, R4.H0_H0 ;  /* 0x20000004ff047230 */ /* 0x004fcc0000004100 */
[----:B------:R-:W0:Y:S02]  /*77f0*/  F2I.FTZ.TRUNC.NTZ R4, R4 ;  /* 0x0000000400047305 */ /* 0x000e24000021f100 */
[----:B0-----:R-:W-:Y:S01]  /*7800*/  PRMT R0, R4, 0x7610, R0 ;  /* 0x0000761004007816 */ /* 0x001fe20000000000 */
[----:B------:R-:W-:Y:S06]  /*7810*/  BRA `(.L_x_37892) ;  /* 0x0000000800ec7947 */ /* 0x000fec0003800000 */
.L_x_37895:
        /* <DEDUP_REMOVED lines=9> */
.L_x_37898:
[----:B------:R-:W2:Y:S02]  /*78b0*/  LDG.E.U16 R2, desc[UR36][R2.64] ;  /* 0x0000002402027981 */ /* 0x000ea4000c1e1500 */
[----:B--2---:R-:W-:-:S06]  /*78c0*/  HADD2.F32 R4, -RZ, R2.H0_H0 ;  /* 0x20000002ff047230 */ /* 0x004fcc0000004100 */
[----:B------:R-:W0:Y:S02]  /*78d0*/  F2I.FTZ.TRUNC.NTZ R4, R4 ;  /* 0x0000000400047305 */ /* 0x000e24000021f100 */
[----:B0-----:R-:W-:Y:S01]  /*78e0*/  PRMT R0, R4, 0x7610, R0 ;  /* 0x0000761004007816 */ /* 0x001fe20000000000 */
[----:B------:R-:W-:Y:S06]  /*78f0*/  BRA `(.L_x_37892) ;  /* 0x0000000800b47947 */ /* 0x000fec0003800000 */
.L_x_37897:
[----:B------:R-:W2:Y:S02]  /*7900*/  LDG.E.64 R2, desc[UR36][R2.64] ;  /* 0x0000002402027981 */ /* 0x000ea4000c1e1b00 */
[----:B--2---:R0:W1:Y:S01]  /*7910*/  F2I.F64.TRUNC R0, R2 ;  /* 0x0000000200007311 */ /* 0x004062000030d100 */
[----:B------:R-:W-:Y:S05]  /*7920*/  BRA `(.L_x_37892) ;  /* 0x0000000800a87947 */ /* 0x000fea0003800000 */
.L_x_37887:
        /* <DEDUP_REMOVED lines=12> */
.L_x_37901:
[----:B------:R-:W2:Y:S02]  /*79f0*/  LDG.E.64 R2, desc[UR36][R2.64] ;  /* 0x0000002402027981 */ /* 0x000ea4000c1e1b00 */
[----:B--2---:R3:W4:Y:S01]  /*7a00*/  F2I.F64.TRUNC R0, R2 ;  /* 0x0000000200007311 */ /* 0x004722000030d100 */
[----:B------:R-:W-:Y:S05]  /*7a10*/  BRA `(.L_x_37892) ;  /* 0x00000008006c7947 */ /* 0x000fea0003800000 */
.L_x_37900:
        /* <DEDUP_REMOVED lines=28> */
.L_x_37903:
        /* <DEDUP_REMOVED lines=15> */
.L_x_37902:
[----:B------:R-:W2:Y:S02]  /*7cd0*/  LDG.E.U16 R4, desc[UR36][R2.64] ;  /* 0x0000002402047981 */ /* 0x000ea4000c1e1500 */
[----:B--2---:R-:W-:-:S06]  /*7ce0*/  IMAD.U32 R4, R4, 0x10000, RZ ;  /* 0x0001000004047824 */ /* 0x004fcc00078e00ff */
[----:B------:R-:W0:Y:S02]  /*7cf0*/  F2I.FTZ.TRUNC.NTZ R4, R4 ;  /* 0x0000000400047305 */ /* 0x000e24000021f100 */
[----:B0-----:R-:W-:Y:S01]  /*7d00*/  PRMT R0, R4, 0x7610, R0 ;  /* 0x0000761004007816 */ /* 0x001fe20000000000 */
[----:B------:R-:W-:Y:S06]  /*7d10*/  BRA `(.L_x_37892) ;  /* 0x0000000400ac7947 */ /* 0x000fec0003800000 */
.L_x_37899:
        /* <DEDUP_REMOVED lines=10> */
.L_x_37906:
        /* <DEDUP_REMOVED lines=21> */
.L_x_37910:
[----:B------:R-:W-:Y:S05]  /*7f10*/  BSYNC B1 ;  /* 0x0000000000017941 */ /* 0x000fea0003800000 */
.L_x_37909:
[----:B------:R-:W-:Y:S01]  /*7f20*/  IMAD.SHL.U32 R2, R2, 0x100000, RZ ;  /* 0x0010000002027824 */ /* 0x000fe200078e00ff */
[----:B------:R-:W-:-:S04]  /*7f30*/  LEA R3, R0, 0x3b800000, 0x17 ;  /* 0x3b80000000037811 */ /* 0x000fc800078eb8ff */
[----:B------:R-:W-:-:S07]  /*7f40*/  LOP3.LUT R4, R3, R2, R4, 0xfe, !PT ;  /* 0x0000000203047212 */ /* 0x000fce00078efe04 */
.L_x_37908:
[----:B------:R-:W-:Y:S05]  /*7f50*/  BSYNC B0 ;  /* 0x0000000000007941 */ /* 0x000fea0003800000 */
.L_x_37907:
[----:B------:R-:W0:Y:S02]  /*7f60*/  F2I.FTZ.TRUNC.NTZ R4, R4 ;  /* 0x0000000400047305 */ /* 0x000e24000021f100 */
[----:B0-----:R-:W-:Y:S01]  /*7f70*/  PRMT R0, R4, 0x7610, R0 ;  /* 0x0000761004007816 */ /* 0x001fe20000000000 */
[----:B------:R-:W-:Y:S06]  /*7f80*/  BRA `(.L_x_37892) ;  /* 0x0000000400107947 */ /* 0x000fec0003800000 */
.L_x_37905:
        /* <DEDUP_REMOVED lines=21> */
.L_x_37914:
[----:B------:R-:W-:Y:S05]  /*80e0*/  BSYNC B1 ;  /* 0x0000000000017941 */ /* 0x000fea0003800000 */
.L_x_37913:
[----:B------:R-:W-:Y:S01]  /*80f0*/  IMAD.SHL.U32 R2, R2, 0x200000, RZ ;  /* 0x0020000002027824 */ /* 0x000fe200078e00ff */
[----:B------:R-:W-:-:S04]  /*8100*/  LEA R3, R0, 0x37800000, 0x17 ;  /* 0x3780000000037811 */ /* 0x000fc800078eb8ff */
[----:B------:R-:W-:-:S07]  /*8110*/  LOP3.LUT R4, R3, R2, R4, 0xfe, !PT ;  /* 0x0000000203047212 */ /* 0x000fce00078efe04 */
.L_x_37912:
[----:B------:R-:W-:Y:S05]  /*8120*/  BSYNC B0 ;  /* 0x0000000000007941 */ /* 0x000fea0003800000 */
.L_x_37911:
[----:B------:R-:W0:Y:S02]  /*8130*/  F2I.FTZ.TRUNC.NTZ R4, R4 ;  /* 0x0000000400047305 */ /* 0x000e24000021f100 */
[----:B0-----:R-:W-:Y:S01]  /*8140*/  PRMT R0, R4, 0x7610, R0 ;  /* 0x0000761004007816 */ /* 0x001fe20000000000 */
[----:B------:R-:W-:Y:S06]  /*8150*/  BRA `(.L_x_37892) ;  /* 0x00000000009c7947 */ /* 0x000fec0003800000 */
.L_x_37904:
        /* <DEDUP_REMOVED lines=14> */
.L_x_37918:
[----:B------:R-:W-:Y:S05]  /*8240*/  BSYNC B0 ;  /* 0x0000000000007941 */ /* 0x000fea0003800000 */
.L_x_37917:
[----:B------:R-:W0:Y:S02]  /*8250*/  F2I.FTZ.TRUNC.NTZ R4, R4 ;  /* 0x0000000400047305 */ /* 0x000e24000021f100 */
[----:B0-----:R-:W-:Y:S01]  /*8260*/  PRMT R0, R4, 0x7610, R0 ;  /* 0x0000761004007816 */ /* 0x001fe20000000000 */
[----:B------:R-:W-:Y:S06]  /*8270*/  BRA `(.L_x_37892) ;  /* 0x0000000000547947 */ /* 0x000fec0003800000 */
.L_x_37891:
        /* <DEDUP_REMOVED lines=16> */
.L_x_37919:
[----:B------:R-:W-:Y:S01]  /*8380*/  PRMT R0, RZ, 0x7610, R0 ;  /* 0x00007610ff007816 */ /* 0x000fe20000000000 */
[----:B------:R-:W-:Y:S06]  /*8390*/  BRA `(.L_x_37892) ;  /* 0x00000000000c7947 */ /* 0x000fec0003800000 */
.L_x_37916:
[----:B------:R1:W5:Y:S01]  /*83a0*/  LDG.E.U8 R0, desc[UR36][R2.64] ;  /* 0x0000002402007981 */ /* 0x000362000c1e1100 */
[----:B------:R-:W-:Y:S05]  /*83b0*/  BRA `(.L_x_37892) ;  /* 0x0000000000047947 */ /* 0x000fea0003800000 */
.L_x_37915:
[----:B------:R2:W5:Y:S02]  /*83c0*/  LDG.E.U8 R0, desc[UR36][R2.64] ;  /* 0x0000002402007981 */ /* 0x000564000c1e1100 */
.L_x_37892:
        /* <DEDUP_REMOVED lines=18> */
.L_x_37923:
[----:B------:R3:W-:Y:S01]  /*84f0*/  STG.E.U8 desc[UR36][R16.64], R5 ;  /* 0x0000000510007986 */ /* 0x0007e2000c101124 */
[----:B------:R-:W-:Y:S05]  /*8500*/  BRA `(.L_x_37925) ;  /* 0x0000000c005c7947 */ /* 0x000fea0003800000 */
.L_x_37922:
        /* <DEDUP_REMOVED lines=10> */
.L_x_37927:
[----:B------:R2:W-:Y:S01]  /*85b0*/  STG.E desc[UR36][R16.64], R5 ;  /* 0x0000000510007986 */ /* 0x0005e2000c101924 */
[----:B------:R-:W-:Y:S05]  /*85c0*/  BRA `(.L_x_37925) ;  /* 0x0000000c002c7947 */ /* 0x000fea0003800000 */
.L_x_37926:
[----:B------:R0:W-:Y:S01]  /*85d0*/  STG.E.U16 desc[UR36][R16.64], R5 ;  /* 0x0000000510007986 */ /* 0x0001e2000c101524 */
[----:B------:R-:W-:Y:S05]  /*85e0*/  BRA `(.L_x_37925) ;  /* 0x0000000c00247947 */ /* 0x000fea0003800000 */
.L_x_37921:
        /* <DEDUP_REMOVED lines=9> */
.L_x_37929:
[----:B------:R-:W0:Y:S02]  /*8680*/  I2F.S16 R0, R5 ;  /* 0x0000000500007306 */ /* 0x000e240000101400 */
[----:B0-----:R-:W-:-:S05]  /*8690*/  F2FP.F16.F32.PACK_AB R0, RZ, R0 ;  /* 0x00000000ff00723e */ /* 0x001fca00000000ff */
[----:B------:R0:W-:Y:S01]  /*86a0*/  STG.E.U16 desc[UR36][R16.64], R0 ;  /* 0x0000000010007986 */ /* 0x0001e2000c101524 */
[----:B------:R-:W-:Y:S05]  /*86b0*/  BRA `(.L_x_37925) ;  /* 0x0000000800f07947 */ /* 0x000fea0003800000 */
.L_x_37928:
        /* <DEDUP_REMOVED lines=10> */
.L_x_37931:
[----:B------:R-:W0:Y:S02]  /*8760*/  I2F.S16 R5, R5 ;  /* 0x0000000500057306 */ /* 0x000e240000101400 */
[----:B0-----:R-:W-:-:S04]  /*8770*/  F2FP.F16.F32.PACK_AB R3, RZ, R5 ;  /* 0x00000005ff03723e */ /* 0x001fc800000000ff */
[----:B------:R-:W-:-:S05]  /*8780*/  PRMT R3, R3, 0x5410, RZ ;  /* 0x0000541003037816 */ /* 0x000fca00000000ff */
[----:B------:R0:W-:Y:S01]  /*8790*/  STG.E desc[UR36][R16.64], R3 ;  /* 0x0000000310007986 */ /* 0x0001e2000c101924 */
[----:B------:R-:W-:Y:S05]  /*87a0*/  BRA `(.L_x_37925) ;  /* 0x0000000800b47947 */ /* 0x000fea0003800000 */
.L_x_37930:
[----:B------:R-:W0:Y:S02]  /*87b0*/  I2F.F64.S16 R2, R5 ;  /* 0x0000000500027312 */ /* 0x000e240000101c00 */
[----:B0-----:R0:W-:Y:S01]  /*87c0*/  STG.E.64 desc[UR36][R16.64], R2 ;  /* 0x0000000210007986 */ /* 0x0011e2000c101b24 */
[----:B------:R-:W-:Y:S05]  /*87d0*/  BRA `(.L_x_37925) ;  /* 0x0000000800a87947 */ /* 0x000fea0003800000 */
.L_x_37920:
        /* <DEDUP_REMOVED lines=13> */
.L_x_37934:
[----:B------:R-:W0:Y:S01]  /*88b0*/  I2F.F64.S16 R4, R5 ;  /* 0x0000000500047312 */ /* 0x000e220000101c00 */
[----:B------:R-:W-:-:S05]  /*88c0*/  CS2R R6, SRZ ;  /* 0x0000000000067805 */ /* 0x000fca000001ff00 */
[----:B0-----:R0:W-:Y:S01]  /*88d0*/  STG.E.128 desc[UR36][R16.64], R4 ;  /* 0x0000000410007986 */ /* 0x0011e2000c101d24 */
[----:B------:R-:W-:Y:S05]  /*88e0*/  BRA `(.L_x_37925) ;  /* 0x0000000800647947 */ /* 0x000fea0003800000 */
.L_x_37933:
        /* <DEDUP_REMOVED lines=21> */
.L_x_37938:
[----:B------:R-:W-:Y:S05]  /*8a40*/  BSYNC B0 ;  /* 0x0000000000007941 */ /* 0x000fea0003800000 */
.L_x_37937:
[----:B------:R-:W-:-:S05]  /*8a50*/  LOP3.LUT R3, R0, R3, RZ, 0xfc, !PT ;  /* 0x0000000300037212 */ /* 0x000fca00078efcff */
[----:B------:R0:W-:Y:S01]  /*8a60*/  STG.E.U8 desc[UR36][R16.64], R3 ;  /* 0x0000000310007986 */ /* 0x0001e2000c101124 */
[----:B------:R-:W-:Y:S05]  /*8a70*/  BRA `(.L_x_37925) ;  /* 0x0000000800007947 */ /* 0x000fea0003800000 */
.L_x_37936:
        /* <DEDUP_REMOVED lines=13> */
.L_x_37940:
[----:B------:R-:W-:Y:S01]  /*8b50*/  IMAD.MOV.U32 R0, RZ, RZ, 0x7f ;  /* 0x0000007fff007424 */ /* 0x000fe200078e00ff */
[----:B------:R-:W-:-:S04]  /*8b60*/  ISETP.GT.U32.AND P0, PT, R2, 0x7f800000, PT ;  /* 0x7f8000000200780c */ /* 0x000fc80003f04070 */
[----:B------:R-:W-:-:S09]  /*8b70*/  SEL R0, R0, 0x7c, P0 ;  /* 0x0000007c00007807 */ /* 0x000fd20000000000 */
.L_x_37941:
[----:B------:R-:W-:Y:S05]  /*8b80*/  BSYNC B0 ;  /* 0x0000000000007941 */ /* 0x000fea0003800000 */
.L_x_37939:
[----:B------:R-:W-:-:S04]  /*8b90*/  LOP3.LUT R2, R5, 0x80000000, RZ, 0xc0, !PT ;  /* 0x8000000005027812 */ /* 0x000fc800078ec0ff */
[----:B------:R-:W-:-:S04]  /*8ba0*/  SHF.R.U32.HI R3, RZ, 0x18, R2 ;  /* 0x00000018ff037819 */ /* 0x000fc80000011602 */
[----:B------:R-:W-:-:S05]  /*8bb0*/  LOP3.LUT R3, R0, R3, RZ, 0xfc, !PT ;  /* 0x0000000300037212 */ /* 0x000fca00078efcff */
[----:B------:R0:W-:Y:S01]  /*8bc0*/  STG.E.U8 desc[UR36][R16.64], R3 ;  /* 0x0000000310007986 */ /* 0x0001e2000c101124 */
[----:B------:R-:W-:Y:S05]  /*8bd0*/  BRA `(.L_x_37925) ;  /* 0x0000000400a87947 */ /* 0x000fea0003800000 */
.L_x_37935:
[----:B------:R-:W0:Y:S02]  /*8be0*/  I2F.S16 R0, R5 ;  /* 0x0000000500007306 */ /* 0x000e240000101400 */
[----:B0-----:R-:W-:-:S05]  /*8bf0*/  F2FP.BF16.F32.PACK_AB R0, RZ, R0 ;  /* 0x00000000ff00723e */ /* 0x001fca00000010ff */
[----:B------:R0:W-:Y:S01]  /*8c00*/  STG.E.U16 desc[UR36][R16.64], R0 ;  /* 0x0000000010007986 */ /* 0x0001e2000c101524 */
[----:B------:R-:W-:Y:S05]  /*8c10*/  BRA `(.L_x_37925) ;  /* 0x0000000400987947 */ /* 0x000fea0003800000 */
.L_x_37932:
        /* <DEDUP_REMOVED lines=10> */
.L_x_37944:
        /* <DEDUP_REMOVED lines=17> */
.L_x_37947:
[----:B------:R-:W-:-:S04]  /*8dd0*/  LOP3.LUT R2, R5, 0x80000000, RZ, 0xc0, !PT ;  /* 0x8000000005027812 */ /* 0x000fc800078ec0ff */
[----:B------:R-:W-:-:S04]  /*8de0*/  SHF.R.U32.HI R3, RZ, 0x18, R2 ;  /* 0x00000018ff037819 */ /* 0x000fc80000011602 */
[----:B------:R-:W-:-:S04]  /*8df0*/  LOP3.LUT R0, R0, R3, RZ, 0xfc, !PT ;  /* 0x0000000300007212 */ /* 0x000fc800078efcff */
[----:B------:R-:W-:-:S07]  /*8e00*/  PRMT R8, R0, 0x7610, R8 ;  /* 0x0000761000087816 */ /* 0x000fce0000000008 */
.L_x_37946:
[----:B------:R-:W-:Y:S05]  /*8e10*/  BSYNC B0 ;  /* 0x0000000000007941 */ /* 0x000fea0003800000 */
.L_x_37945:
[----:B------:R0:W-:Y:S01]  /*8e20*/  STG.E.U8 desc[UR36][R16.64], R8 ;  /* 0x0000000810007986 */ /* 0x0001e2000c101124 */
[----:B------:R-:W-:Y:S05]  /*8e30*/  BRA `(.L_x_37925) ;  /* 0x0000000400107947 */ /* 0x000fea0003800000 */
.L_x_37943:
        /* <DEDUP_REMOVED lines=17> */
.L_x_37950:
[----:B------:R-:W-:-:S04]  /*8f50*/  LOP3.LUT R2, R5, 0x80000000, RZ, 0xc0, !PT ;  /* 0x8000000005027812 */ /* 0x000fc800078ec0ff */
[----:B------:R-:W-:-:S04]  /*8f60*/  SHF.R.U32.HI R3, RZ, 0x18, R2 ;  /* 0x00000018ff037819 */ /* 0x000fc80000011602 */
[----:B------:R-:W-:-:S04]  /*8f70*/  LOP3.LUT R0, R0, R3, RZ, 0xfc, !PT ;  /* 0x0000000300007212 */ /* 0x000fc800078efcff */
[----:B------:R-:W-:-:S07]  /*8f80*/  PRMT R8, R0, 0x7610, R8 ;  /* 0x0000761000087816 */ /* 0x000fce0000000008 */
.L_x_37949:
[----:B------:R-:W-:Y:S05]  /*8f90*/  BSYNC B0 ;  /* 0x0000000000007941 */ /* 0x000fea0003800000 */
.L_x_37948:
[----:B------:R0:W-:Y:S01]  /*8fa0*/  STG.E.U8 desc[UR36][R16.64], R8 ;  /* 0x0000000810007986 */ /* 0x0001e2000c101124 */
[----:B------:R-:W-:Y:S05]  /*8fb0*/  BRA `(.L_x_37925) ;  /* 0x0000000000b07947 */ /* 0x000fea0003800000 */
.L_x_37942:
        /* <DEDUP_REMOVED lines=22> */
.L_x_37924:
        /* <DEDUP_REMOVED lines=16> */
.L_x_37953:
[----:B------:R-:W-:Y:S05]  /*9220*/  BRA `(.L_x_37925) ;  /* 0x0000000000147947 */ /* 0x000fea0003800000 */
.L_x_37952:
[----:B------:R-:W-:-:S04]  /*9230*/  PRMT R2, R5, 0x9910, RZ ;  /* 0x0000991005027816 */ /* 0x000fc800000000ff */
[----:B------:R-:W-:-:S05]  /*9240*/  SHF.R.S32.HI R3, RZ, 0x1f, R2 ;  /* 0x0000001fff037819 */ /* 0x000fca0000011402 */
[----:B------:R0:W-:Y:S01]  /*9250*/  STG.E.64 desc[UR36][R16.64], R2 ;  /* 0x0000000210007986 */ /* 0x0001e2000c101b24 */
[----:B------:R-:W-:Y:S05]  /*9260*/  BRA `(.L_x_37925) ;  /* 0x0000000000047947 */ /* 0x000fea0003800000 */
.L_x_37951:
[----:B------:R0:W-:Y:S02]  /*9270*/  STG.E desc[UR36][R16.64], R5 ;  /* 0x0000000510007986 */ /* 0x0001e4000c101924 */
.L_x_37925:
[----:B------:R-:W-:-:S07]  /*9280*/  VIADD R19, R19, 0x80 ;  /* 0x0000008013137836 */ /* 0x000fce0000000000 */
.L_x_37885:
[----:B------:R-:W-:Y:S05]  /*9290*/  BSYNC B6 ;  /* 0x0000000000067941 */ /* 0x000fea0003800000 */
.L_x_37884:
        /* <DEDUP_REMOVED lines=306> */
.L_x_37954:
        /* <DEDUP_REMOVED lines=20> */
.L_x_37958:
[----:B------:R4:W5:Y:S01]  /*a700*/  LDG.E.U8 R0, desc[UR36][R2.64] ;  /* 0x0000002402007981 */ /* 0x000962000c1e1100 */
[----:B------:R-:W-:Y:S05]  /*a710*/  BRA `(.L_x_37960) ;  /* 0x0000000c00547947 */ /* 0x000fea0003800000 */
.L_x_37957:
        /* <DEDUP_REMOVED lines=8> */
.L_x_37962:
[----:B------:R2:W5:Y:S01]  /*a7a0*/  LDG.E.U8 R0, desc[UR36][R2.64] ;  /* 0x0000002402007981 */ /* 0x000562000c1e1100 */
[----:B------:R-:W-:Y:S05]  /*a7b0*/  BRA `(.L_x_37960) ;  /* 0x0000000c002c7947 */ /* 0x000fea0003800000 */
.L_x_37961:
[----:B------:R0:W5:Y:S01]  /*a7c0*/  LDG.E.U16 R0, desc[UR36][R2.64] ;  /* 0x0000002402007981 */ /* 0x000162000c1e1500 */
[----:B------:R-:W-:Y:S05]  /*a7d0*/  BRA `(.L_x_37960) ;  /* 0x0000000c00247947 */ /* 0x000fea0003800000 */
.L_x_37956:
        /* <DEDUP_REMOVED lines=9> */
.L_x_37964:
[----:B------:R-:W2:Y:S02]  /*a870*/  LDG.E.U16 R4, desc[UR36][R2.64] ;  /* 0x0000002402047981 */ /* 0x000ea4000c1e1500 */
[----:B--2---:R-:W-:-:S06]  /*a880*/  HADD2.F32 R4, -RZ, R4.H0_H0 ;  /* 0x20000004ff047230 */ /* 0x004fcc0000004100 */
[----:B------:R-:W0:Y:S02]  /*a890*/  F2I.FTZ.TRUNC.NTZ R4, R4 ;  /* 0x0000000400047305 */ /* 0x000e24000021f100 */
[----:B0-----:R-:W-:Y:S01]  /*a8a0*/  PRMT R0, R4, 0x7610, R0 ;  /* 0x0000761004007816 */ /* 0x001fe20000000000 */
[----:B------:R-:W-:Y:S06]  /*a8b0*/  BRA `(.L_x_37960) ;  /* 0x0000000800ec7947 */ /* 0x000fec0003800000 */
.L_x_37963:
        /* <DEDUP_REMOVED lines=9> */
.L_x_37966:
[----:B------:R-:W2:Y:S02]  /*a950*/  LDG.E.U16 R2, desc[UR36][R2.64] ;  /* 0x0000002402027981 */ /* 0x000ea4000c1e1500 */
[----:B--2---:R-:W-:-:S06]  /*a960*/  HADD2.F32 R4, -RZ, R2.H0_H0 ;  /* 0x20000002ff047230 */ /* 0x004fcc0000004100 */
[----:B------:R-:W0:Y:S02]  /*a970*/  F2I.FTZ.TRUNC.NTZ R4, R4 ;  /* 0x0000000400047305 */ /* 0x000e24000021f100 */
[----:B0-----:R-:W-:Y:S01]  /*a980*/  PRMT R0, R4, 0x7610, R0 ;  /* 0x0000761004007816 */ /* 0x001fe20000000000 */
[----:B------:R-:W-:Y:S06]  /*a990*/  BRA `(.L_x_37960) ;  /* 0x0000000800b47947 */ /* 0x000fec0003800000 */
.L_x_37965:
[----:B------:R-:W2:Y:S02]  /*a9a0*/  LDG.E.64 R2, desc[UR36][R2.64] ;  /* 0x0000002402027981 */ /* 0x000ea4000c1e1b00 */
[----:B--2---:R0:W1:Y:S01]  /*a9b0*/  F2I.F64.TRUNC R0, R2 ;  /* 0x0000000200007311 */ /* 0x004062000030d100 */
[----:B------:R-:W-:Y:S05]  /*a9c0*/  BRA `(.L_x_37960) ;  /* 0x0000000800a87947 */ /* 0x000fea0003800000 */
.L_x_37955:
        /* <DEDUP_REMOVED lines=12> */
.L_x_37969:
[----:B------:R-:W2:Y:S02]  /*aa90*/  LDG.E.64 R2, desc[UR36][R2.64] ;  /* 0x0000002402027981 */ /* 0x000ea4000c1e1b00 */
[----:B--2---:R0:W1:Y:S01]  /*aaa0*/  F2I.F64.TRUNC R0, R2 ;  /* 0x0000000200007311 */ /* 0x004062000030d100 */
[----:B------:R-:W-:Y:S05]  /*aab0*/  BRA `(.L_x_37960) ;  /* 0x00000008006c7947 */ /* 0x000fea0003800000 */
.L_x_37968:
        /* <DEDUP_REMOVED lines=28> */
.L_x_37971:
        /* <DEDUP_REMOVED lines=15> */
.L_x_37970:
[----:B------:R-:W2:Y:S02]  /*ad70*/  LDG.E.U16 R4, desc[UR36][R2.64] ;  /* 0x0000002402047981 */ /* 0x000ea4000c1e1500 */
[----:B--2---:R-:W-:-:S06]  /*ad80*/  IMAD.U32 R4, R4, 0x10000, RZ ;  /* 0x0001000004047824 */ /* 0x004fcc00078e00ff */
[----:B------:R-:W0:Y:S02]  /*ad90*/  F2I.FTZ.TRUNC.NTZ R4, R4 ;  /* 0x0000000400047305 */ /* 0x000e24000021f100 */
[----:B0-----:R-:W-:Y:S01]  /*ada0*/  PRMT R0, R4, 0x7610, R0 ;  /* 0x0000761004007816 */ /* 0x001fe20000000000 */
[----:B------:R-:W-:Y:S06]  /*adb0*/  BRA `(.L_x_37960) ;  /* 0x0000000400ac7947 */ /* 0x000fec0003800000 */
.L_x_37967:
        /* <DEDUP_REMOVED lines=10> */
.L_x_37974:
        /* <DEDUP_REMOVED lines=21> */
.L_x_37978:
[----:B------:R-:W-:Y:S05]  /*afb0*/  BSYNC B1 ;  /* 0x0000000000017941 */ /* 0x000fea0003800000 */
.L_x_37977:
[----:B------:R-:W-:Y:S01]  /*afc0*/  IMAD.SHL.U32 R2, R2, 0x100000, RZ ;  /* 0x0010000002027824 */ /* 0x000fe200078e00ff */
[----:B------:R-:W-:-:S04]  /*afd0*/  LEA R3, R0, 0x3b800000, 0x17 ;  /* 0x3b80000000037811 */ /* 0x000fc800078eb8ff */
[----:B------:R-:W-:-:S07]  /*afe0*/  LOP3.LUT R4, R3, R2, R4, 0xfe, !PT ;  /* 0x0000000203047212 */ /* 0x000fce00078efe04 */
.L_x_37976:
[----:B------:R-:W-:Y:S05]  /*aff0*/  BSYNC B0 ;  /* 0x0000000000007941 */ /* 0x000fea0003800000 */
.L_x_37975:
[----:B------:R-:W0:Y:S02]  /*b000*/  F2I.FTZ.TRUNC.NTZ R4, R4 ;  /* 0x0000000400047305 */ /* 0x000e24000021f100 */
[----:B0-----:R-:W-:Y:S01]  /*b010*/  PRMT R0, R4, 0x7610, R0 ;  /* 0x0000761004007816 */ /* 0x001fe20000000000 */
[----:B------:R-:W-:Y:S06]  /*b020*/  BRA `(.L_x_37960) ;  /* 0x0000000400107947 */ /* 0x000fec0003800000 */
.L_x_37973:
        /* <DEDUP_REMOVED lines=21> */
.L_x_37982:
[----:B------:R-:W-:Y:S05]  /*b180*/  BSYNC B1 ;  /* 0x0000000000017941 */ /* 0x000fea0003800000 */
.L_x_37981:
[----:B------:R-:W-:Y:S01]  /*b190*/  IMAD.SHL.U32 R2, R2, 0x200000, RZ ;  /* 0x0020000002027824 */ /* 0x000fe200078e00ff */
[----:B------:R-:W-:-:S04]  /*b1a0*/  LEA R3, R0, 0x37800000, 0x17 ;  /* 0x3780000000037811 */ /* 0x000fc800078eb8ff */
[----:B------:R-:W-:-:S07]  /*b1b0*/  LOP3.LUT R4, R3, R2, R4, 0xfe, !PT ;  /* 0x0000000203047212 */ /* 0x000fce00078efe04 */
.L_x_37980:
[----:B------:R-:W-:Y:S05]  /*b1c0*/  BSYNC B0 ;  /* 0x0000000000007941 */ /* 0x000fea0003800000 */
.L_x_37979:
[----:B------:R-:W0:Y:S02]  /*b1d0*/  F2I.FTZ.TRUNC.NTZ R4, R4 ;  /* 0x0000000400047305 */ /* 0x000e24000021f100 */
[----:B0-----:R-:W-:Y:S01]  /*b1e0*/  PRMT R0, R4, 0x7610, R0 ;  /* 0x0000761004007816 */ /* 0x001fe20000000000 */
[----:B------:R-:W-:Y:S06]  /*b1f0*/  BRA `(.L_x_37960) ;  /* 0x00000000009c7947 */ /* 0x000fec0003800000 */
.L_x_37972:
        /* <DEDUP_REMOVED lines=14> */
.L_x_37986:
[----:B------:R-:W-:Y:S05]  /*b2e0*/  BSYNC B0 ;  /* 0x0000000000007941 */ /* 0x000fea0003800000 */
.L_x_37985:
[----:B------:R-:W0:Y:S02]  /*b2f0*/  F2I.FTZ.TRUNC.NTZ R4, R4 ;  /* 0x0000000400047305 */ /* 0x000e24000021f100 */
[----:B0-----:R-:W-:Y:S01]  /*b300*/  PRMT R0, R4, 0x7610, R0 ;  /* 0x0000761004007816 */ /* 0x001fe20000000000 */
[----:B------:R-:W-:Y:S06]  /*b310*/  BRA `(.L_x_37960) ;  /* 0x0000000000547947 */ /* 0x000fec0003800000 */
.L_x_37959:
        /* <DEDUP_REMOVED lines=16> */
.L_x_37987:
[----:B------:R-:W-:Y:S01]  /*b420*/  PRMT R0, RZ, 0x7610, R0 ;  /* 0x00007610ff007816 */ /* 0x000fe20000000000 */
[----:B------:R-:W-:Y:S06]  /*b430*/  BRA `(.L_x_37960) ;  /* 0x00000000000c7947 */ /* 0x000fec0003800000 */
.L_x_37984:
[----:B------:R0:W5:Y:S01]  /*b440*/  LDG.E.U8 R0, desc[UR36][R2.64] ;  /* 0x0000002402007981 */ /* 0x000162000c1e1100 */
[----:B------:R-:W-:Y:S05]  /*b450*/  BRA `(.L_x_37960) ;  /* 0x0000000000047947 */ /* 0x000fea0003800000 */
.L_x_37983:
[----:B------:R0:W5:Y:S02]  /*b460*/  LDG.E.U8 R0, desc[UR36][R2.64] ;  /* 0x0000002402007981 */ /* 0x000164000c1e1100 */
.L_x_37960:
[----:B01234-:R-:W0:Y:S01]  /*b470*/  LDC.U8 R3, c[0x0][0x422] ;  /* 0x00010880ff037b82 */ /* 0x01fe220000000000 */
[----:B-----5:R-:W-:Y:S01]  /*b480*/  LOP3.LUT R0, R0, 0xffff, RZ, 0xc0, !PT ;  /* 0x0000ffff00007812 */ /* 0x020fe200078ec0ff */
        /* <DEDUP_REMOVED lines=16> */
.L_x_37991:
[----:B------:R-:W-:Y:S01]  /*b590*/  STG.E.U8 desc[UR36][R16.64], R5 ;  /* 0x0000000510007986 */ /* 0x000fe2000c101124 */
[----:B------:R-:W-:Y:S05]  /*b5a0*/  EXIT ;  /* 0x000000000000794d */ /* 0x000fea0003800000 */
.L_x_37990:
        /* <DEDUP_REMOVED lines=10> */
.L_x_37994:
[----:B------:R-:W-:Y:S01]  /*b650*/  STG.E desc[UR36][R16.64], R5 ;  /* 0x0000000510007986 */ /* 0x000fe2000c101924 */
[----:B------:R-:W-:Y:S05]  /*b660*/  EXIT ;  /* 0x000000000000794d */ /* 0x000fea0003800000 */
.L_x_37993:
[----:B------:R-:W-:Y:S01]  /*b670*/  STG.E.U16 desc[UR36][R16.64], R5 ;  /* 0x0000000510007986 */ /* 0x000fe2000c101524 */
[----:B------:R-:W-:Y:S05]  /*b680*/  EXIT ;  /* 0x000000000000794d */ /* 0x000fea0003800000 */
.L_x_37989:
        /* <DEDUP_REMOVED lines=9> */
.L_x_37996:
[----:B------:R-:W0:Y:S02]  /*b720*/  I2F.S16 R0, R5 ;  /* 0x0000000500007306 */ /* 0x000e240000101400 */
[----:B0-----:R-:W-:-:S05]  /*b730*/  F2FP.F16.F32.PACK_AB R0, RZ, R0 ;  /* 0x00000000ff00723e */ /* 0x001fca00000000ff */
[----:B------:R-:W-:Y:S01]  /*b740*/  STG.E.U16 desc[UR36][R16.64], R0 ;  /* 0x0000000010007986 */ /* 0x000fe2000c101524 */
[----:B------:R-:W-:Y:S05]  /*b750*/  EXIT ;  /* 0x000000000000794d */ /* 0x000fea0003800000 */
.L_x_37995:
        /* <DEDUP_REMOVED lines=10> */
.L_x_37998:
[----:B------:R-:W0:Y:S02]  /*b800*/  I2F.S16 R5, R5 ;  /* 0x0000000500057306 */ /* 0x000e240000101400 */
[----:B0-----:R-:W-:-:S04]  /*b810*/  F2FP.F16.F32.PACK_AB R3, RZ, R5 ;  /* 0x00000005ff03723e */ /* 0x001fc800000000ff */
[----:B------:R-:W-:-:S05]  /*b820*/  PRMT R3, R3, 0x5410, RZ ;  /* 0x0000541003037816 */ /* 0x000fca00000000ff */
[----:B------:R-:W-:Y:S01]  /*b830*/  STG.E desc[UR36][R16.64], R3 ;  /* 0x0000000310007986 */ /* 0x000fe2000c101924 */
[----:B------:R-:W-:Y:S05]  /*b840*/  EXIT ;  /* 0x000000000000794d */ /* 0x000fea0003800000 */
.L_x_37997:
[----:B------:R-:W0:Y:S02]  /*b850*/  I2F.F64.S16 R2, R5 ;  /* 0x0000000500027312 */ /* 0x000e240000101c00 */
[----:B0-----:R-:W-:Y:S01]  /*b860*/  STG.E.64 desc[UR36][R16.64], R2 ;  /* 0x0000000210007986 */ /* 0x001fe2000c101b24 */
[----:B------:R-:W-:Y:S05]  /*b870*/  EXIT ;  /* 0x000000000000794d */ /* 0x000fea0003800000 */
.L_x_37988:
        /* <DEDUP_REMOVED lines=13> */
.L_x_38001:
[----:B------:R-:W0:Y:S01]  /*b950*/  I2F.F64.S16 R4, R5 ;  /* 0x0000000500047312 */ /* 0x000e220000101c00 */
[----:B------:R-:W-:-:S05]  /*b960*/  CS2R R6, SRZ ;  /* 0x0000000000067805 */ /* 0x000fca000001ff00 */
[----:B0-----:R-:W-:Y:S01]  /*b970*/  STG.E.128 desc[UR36][R16.64], R4 ;  /* 0x0000000410007986 */ /* 0x001fe2000c101d24 */
[----:B------:R-:W-:Y:S05]  /*b980*/  EXIT ;  /* 0x000000000000794d */ /* 0x000fea0003800000 */
.L_x_38000:
        /* <DEDUP_REMOVED lines=21> */
.L_x_38005:
[----:B------:R-:W-:Y:S05]  /*bae0*/  BSYNC B0 ;  /* 0x0000000000007941 */ /* 0x000fea0003800000 */
.L_x_38004:
[----:B------:R-:W-:-:S05]  /*baf0*/  LOP3.LUT R3, R0, R3, RZ, 0xfc, !PT ;  /* 0x0000000300037212 */ /* 0x000fca00078efcff */
[----:B------:R-:W-:Y:S01]  /*bb00*/  STG.E.U8 desc[UR36][R16.64], R3 ;  /* 0x0000000310007986 */ /* 0x000fe2000c101124 */
[----:B------:R-:W-:Y:S05]  /*bb10*/  EXIT ;  /* 0x000000000000794d */ /* 0x000fea0003800000 */
.L_x_38003:
        /* <DEDUP_REMOVED lines=13> */
.L_x_38007:
[----:B------:R-:W-:Y:S01]  /*bbf0*/  IMAD.MOV.U32 R0, RZ, RZ, 0x7f ;  /* 0x0000007fff007424 */ /* 0x000fe200078e00ff */
[----:B------:R-:W-:-:S04]  /*bc00*/  ISETP.GT.U32.AND P0, PT, R2, 0x7f800000, PT ;  /* 0x7f8000000200780c */ /* 0x000fc80003f04070 */
[----:B------:R-:W-:-:S09]  /*bc10*/  SEL R0, R0, 0x7c, P0 ;  /* 0x0000007c00007807 */ /* 0x000fd20000000000 */
.L_x_38008:
[----:B------:R-:W-:Y:S05]  /*bc20*/  BSYNC B0 ;  /* 0x0000000000007941 */ /* 0x000fea0003800000 */
.L_x_38006:
[----:B------:R-:W-:-:S04]  /*bc30*/  LOP3.LUT R2, R5, 0x80000000, RZ, 0xc0, !PT ;  /* 0x8000000005027812 */ /* 0x000fc800078ec0ff */
[----:B------:R-:W-:-:S04]  /*bc40*/  SHF.R.U32.HI R3, RZ, 0x18, R2 ;  /* 0x00000018ff037819 */ /* 0x000fc80000011602 */
[----:B------:R-:W-:-:S05]  /*bc50*/  LOP3.LUT R3, R0, R3, RZ, 0xfc, !PT ;  /* 0x0000000300037212 */ /* 0x000fca00078efcff */
[----:B------:R-:W-:Y:S01]  /*bc60*/  STG.E.U8 desc[UR36][R16.64], R3 ;  /* 0x0000000310007986 */ /* 0x000fe2000c101124 */
[----:B------:R-:W-:Y:S05]  /*bc70*/  EXIT ;  /* 0x000000000000794d */ /* 0x000fea0003800000 */
.L_x_38002:
[----:B------:R-:W0:Y:S02]  /*bc80*/  I2F.S16 R0, R5 ;  /* 0x0000000500007306 */ /* 0x000e240000101400 */
[----:B0-----:R-:W-:-:S05]  /*bc90*/  F2FP.BF16.F32.PACK_AB R0, RZ, R0 ;  /* 0x00000000ff00723e */ /* 0x001fca00000010ff */
[----:B------:R-:W-:Y:S01]  /*bca0*/  STG.E.U16 desc[UR36][R16.64], R0 ;  /* 0x0000000010007986 */ /* 0x000fe2000c101524 */
[----:B------:R-:W-:Y:S05]  /*bcb0*/  EXIT ;  /* 0x000000000000794d */ /* 0x000fea0003800000 */
.L_x_37999:
        /* <DEDUP_REMOVED lines=10> */
.L_x_38011:
        /* <DEDUP_REMOVED lines=17> */
.L_x_38014:
[----:B------:R-:W-:-:S04]  /*be70*/  LOP3.LUT R2, R5, 0x80000000, RZ, 0xc0, !PT ;  /* 0x8000000005027812 */ /* 0x000fc800078ec0ff */
[----:B------:R-:W-:-:S04]  /*be80*/  SHF.R.U32.HI R3, RZ, 0x18, R2 ;  /* 0x00000018ff037819 */ /* 0x000fc80000011602 */
[----:B------:R-:W-:-:S04]  /*be90*/  LOP3.LUT R0, R0, R3, RZ, 0xfc, !PT ;  /* 0x0000000300007212 */ /* 0x000fc800078efcff */
[----:B------:R-:W-:-:S07]  /*bea0*/  PRMT R8, R0, 0x7610, R8 ;  /* 0x0000761000087816 */ /* 0x000fce0000000008 */
.L_x_38013:
[----:B------:R-:W-:Y:S05]  /*beb0*/  BSYNC B0 ;  /* 0x0000000000007941 */ /* 0x000fea0003800000 */
.L_x_38012:
[----:B------:R-:W-:Y:S01]  /*bec0*/  STG.E.U8 desc[UR36][R16.64], R8 ;  /* 0x0000000810007986 */ /* 0x000fe2000c101124 */
[----:B------:R-:W-:Y:S05]  /*bed0*/  EXIT ;  /* 0x000000000000794d */ /* 0x000fea0003800000 */
.L_x_38010:
        /* <DEDUP_REMOVED lines=17> */
.L_x_38017:
[----:B------:R-:W-:-:S04]  /*bff0*/  LOP3.LUT R2, R5, 0x80000000, RZ, 0xc0, !PT ;  /* 0x8000000005027812 */ /* 0x000fc800078ec0ff */
[----:B------:R-:W-:-:S04]  /*c000*/  SHF.R.U32.HI R3, RZ, 0x18, R2 ;  /* 0x00000018ff037819 */ /* 0x000fc80000011602 */
[----:B------:R-:W-:-:S04]  /*c010*/  LOP3.LUT R0, R0, R3, RZ, 0xfc, !PT ;  /* 0x0000000300007212 */ /* 0x000fc800078efcff */
[----:B------:R-:W-:-:S07]  /*c020*/  PRMT R8, R0, 0x7610, R8 ;  /* 0x0000761000087816 */ /* 0x000fce0000000008 */
.L_x_38016:
[----:B------:R-:W-:Y:S05]  /*c030*/  BSYNC B0 ;  /* 0x0000000000007941 */ /* 0x000fea0003800000 */
.L_x_38015:
[----:B------:R-:W-:Y:S01]  /*c040*/  STG.E.U8 desc[UR36][R16.64], R8 ;  /* 0x0000000810007986 */ /* 0x000fe2000c101124 */
[----:B------:R-:W-:Y:S05]  /*c050*/  EXIT ;  /* 0x000000000000794d */ /* 0x000fea0003800000 */
.L_x_38009:
        /* <DEDUP_REMOVED lines=22> */
.L_x_37992:
        /* <DEDUP_REMOVED lines=16> */
.L_x_38020:
[----:B------:R-:W-:Y:S05]  /*c2c0*/  EXIT ;  /* 0x000000000000794d */ /* 0x000fea0003800000 */
.L_x_38019:
[----:B------:R-:W-:-:S04]  /*c2d0*/  PRMT R2, R5, 0x9910, RZ ;  /* 0x0000991005027816 */ /* 0x000fc800000000ff */
[----:B------:R-:W-:-:S05]  /*c2e0*/  SHF.R.S32.HI R3, RZ, 0x1f, R2 ;  /* 0x0000001fff037819 */ /* 0x000fca0000011402 */
[----:B------:R-:W-:Y:S01]  /*c2f0*/  STG.E.64 desc[UR36][R16.64], R2 ;  /* 0x0000000210007986 */ /* 0x000fe2000c101b24 */
[----:B------:R-:W-:Y:S05]  /*c300*/  EXIT ;  /* 0x000000000000794d */ /* 0x000fea0003800000 */
.L_x_38018:
[----:B------:R-:W-:Y:S01]  /*c310*/  STG.E desc[UR36][R16.64], R5 ;  /* 0x0000000510007986 */ /* 0x000fe2000c101924 */
[----:B------:R-:W-:Y:S05]  /*c320*/  EXIT ;  /* 0x000000000000794d */ /* 0x000fea0003800000 */
.L_x_38021:
        /* <DEDUP_REMOVED lines=13> */
.L_x_42453:


//--------------------- .text._ZN2at6native27unrolled_elementwise_kernelINS0_13AUnaryFunctorIaaaZZZNS0_19maximum_kernel_cudaERNS_18TensorIteratorBaseEENKUlvE_clEvENKUlvE0_clEvEUlaaE_EESt5arrayIPcLm2EELi4E23TrivialOffsetCalculatorILi1EjESD_NS0_6memory12LoadWithCastILi1EEENSE_13StoreWithCastILi1EEEEEviT_T0_T2_T3_T4_T5_ --------------------------
	.section	.text._ZN2at6native27unrolled_elementwise_kernelINS0_13AUnaryFunctorIaaaZZZNS0_19maximum_kernel_cudaERNS_18TensorIteratorBaseEENKUlvE_clEvENKUlvE0_clEvEUlaaE_EESt5arrayIPcLm2EELi4E23TrivialOffsetCalculatorILi1EjESD_NS0_6memory12LoadWithCastILi1EEENSE_13StoreWithCastILi1EEEEEviT_T0_T2_T3_T4_T5_,"ax",@progbits
	.align	128
        .global         _ZN2at6native27unrolled_elementwise_kernelINS0_13AUnaryFunctorIaaaZZZNS0_19maximum_kernel_cudaERNS_18TensorIteratorBaseEENKUlvE_clEvENKUlvE0_clEvEUlaaE_EESt5arrayIPcLm2EELi4E23TrivialOffsetCalculatorILi1EjESD_NS0_6memory12LoadWithCastILi1EEENSE_13StoreWithCastILi1EEEEEviT_T0_T2_T3_T4_T5_
        .type           _ZN2at6native27unrolled_elementwise_kernelINS0_13AUnaryFunctorIaaaZZZNS0_19maximum_kernel_cudaERNS_18TensorIteratorBaseEENKUlvE_clEvENKUlvE0_clEvEUlaaE_EESt5arrayIPcLm2EELi4E23TrivialOffsetCalculatorILi1EjESD_NS0_6memory12LoadWithCastILi1EEENSE_13StoreWithCastILi1EEEEEviT_T0_T2_T3_T4_T5_,@function
        .size           _ZN2at6native27unrolled_elementwise_kernelINS0_13AUnaryFunctorIaaaZZZNS0_19maximum_kernel_cudaERNS_18TensorIteratorBaseEENKUlvE_clEvENKUlvE0_clEvEUlaaE_EESt5arrayIPcLm2EELi4E23TrivialOffsetCalculatorILi1EjESD_NS0_6memory12LoadWithCastILi1EEENSE_13StoreWithCastILi1EEEEEviT_T0_T2_T3_T4_T5_,(.L_x_42454 - _ZN2at6native27unrolled_elementwise_kernelINS0_13AUnaryFunctorIaaaZZZNS0_19maximum_kernel_cudaERNS_18TensorIteratorBaseEENKUlvE_clEvENKUlvE0_clEvEUlaaE_EESt5arrayIPcLm2EELi4E23TrivialOffsetCalculatorILi1EjESD_NS0_6memory12LoadWithCastILi1EEENSE_13StoreWithCastILi1EEEEEviT_T0_T2_T3_T4_T5_)
        .other          _ZN2at6native27unrolled_elementwise_kernelINS0_13AUnaryFunctorIaaaZZZNS0_19maximum_kernel_cudaERNS_18TensorIteratorBaseEENKUlvE_clEvENKUlvE0_clEvEUlaaE_EESt5arrayIPcLm2EELi4E23TrivialOffsetCalculatorILi1EjESD_NS0_6memory12LoadWithCastILi1EEENSE_13StoreWithCastILi1EEEEEviT_T0_T2_T3_T4_T5_,@"STO_CUDA_ENTRY STV_DEFAULT"
_ZN2at6native27unrolled_elementwise_kernelINS0_13AUnaryFunctorIaaaZZZNS0_19maximum_kernel_cudaERNS_18TensorIteratorBaseEENKUlvE_clEvENKUlvE0_clEvEUlaaE_EESt5arrayIPcLm2EELi4E23TrivialOffsetCalculatorILi1EjESD_NS0_6memory12LoadWithCastILi1EEENSE_13StoreWithCastILi1EEEEEviT_T0_T2_T3_T4_T5_:
.text._ZN2at6native27unrolled_elementwise_kernelINS0_13AUnaryFunctorIaaaZZZNS0_19maximum_kernel_cudaERNS_18TensorIteratorBaseEENKUlvE_clEvENKUlvE0_clEvEUlaaE_EESt5arrayIPcLm2EELi4E23TrivialOffsetCalculatorILi1EjESD_NS0_6memory12LoadWithCastILi1EEENSE_13StoreWithCastILi1EEEEEviT_T0_T2_T3_T4_T5_:
        /* <DEDUP_REMOVED lines=31> */
.L_x_38027:
[----:B------:R3:W5:Y:S01]  /*01f0*/  LDG.E.U8 R17, desc[UR36][R2.64] ;  /* 0x0000002402117981 */ /* 0x000762000c1e1100 */
[----:B------:R-:W-:Y:S05]  /*0200*/  BRA `(.L_x_38029) ;  /* 0x0000000c00587947 */ /* 0x000fea0003800000 */
.L_x_38026:
        /* <DEDUP_REMOVED lines=8> */
.L_x_38031:
[----:B------:R1:W5:Y:S01]  /*0290*/  LDG.E.U8 R17, desc[UR36][R2.64] ;  /* 0x0000002402117981 */ /* 0x000362000c1e1100 */
[----:B------:R-:W-:Y:S05]  /*02a0*/  BRA `(.L_x_38029) ;  /* 0x0000000c00307947 */ /* 0x000fea0003800000 */
.L_x_38030:
[----:B------:R2:W5:Y:S01]  /*02b0*/  LDG.E.U16 R17, desc[UR36][R2.64] ;  /* 0x0000002402117981 */ /* 0x000562000c1e1500 */
[----:B------:R-:W-:Y:S05]  /*02c0*/  BRA `(.L_x_38029) ;  /* 0x0000000c00287947 */ /* 0x000fea0003800000 */
.L_x_38025:
        /* <DEDUP_REMOVED lines=9> */
.L_x_38033:
[----:B------:R-:W2:Y:S02]  /*0360*/  LDG.E.U16 R0, desc[UR36][R2.64] ;  /* 0x0000002402007981 */ /* 0x000ea4000c1e1500 */
[----:B--2---:R-:W-:-:S06]  /*0370*/  HADD2.F32 R0, -RZ, R0.H0_H0 ;  /* 0x20000000ff007230 */ /* 0x004fcc0000004100 */
[----:B------:R-:W0:Y:S02]  /*0380*/  F2I.FTZ.TRUNC.NTZ R0, R0 ;  /* 0x0000000000007305 */ /* 0x000e24000021f100 */
[----:B0-----:R-:W-:Y:S01]  /*0390*/  PRMT R17, R0, 0x7610, R17 ;  /* 0x0000761000117816 */ /* 0x001fe20000000011 */
[----:B------:R-:W-:Y:S06]  /*03a0*/  BRA `(.L_x_38029) ;  /* 0x0000000800f07947 */ /* 0x000fec0003800000 */
.L_x_38032:
        /* <DEDUP_REMOVED lines=9> */
.L_x_38035:
[----:B------:R-:W2:Y:S02]  /*0440*/  LDG.E.U16 R2, desc[UR36][R2.64] ;  /* 0x0000002402027981 */ /* 0x000ea4000c1e1500 */
[----:B--2---:R-:W-:-:S06]  /*0450*/  HADD2.F32 R0, -RZ, R2.H0_H0 ;  /* 0x20000002ff007230 */ /* 0x004fcc0000004100 */
[----:B------:R-:W0:Y:S02]  /*0460*/  F2I.FTZ.TRUNC.NTZ R0, R0 ;  /* 0x0000000000007305 */ /* 0x000e24000021f100 */
[----:B0-----:R-:W-:Y:S01]  /*0470*/  PRMT R17, R0, 0x7610, R17 ;  /* 0x0000761000117816 */ /* 0x001fe20000000011 */
[----:B------:R-:W-:Y:S06]  /*0480*/  BRA `(.L_x_38029) ;  /* 0x0000000800b87947 */ /* 0x000fec0003800000 */
.L_x_38034:
[----:B------:R-:W2:Y:S02]  /*0490*/  LDG.E.64 R2, desc[UR36][R2.64] ;  /* 0x0000002402027981 */ /* 0x000ea4000c1e1b00 */
[----:B--2---:R0:W1:Y:S01]  /*04a0*/  F2I.F64.TRUNC R17, R2 ;  /* 0x0000000200117311 */ /* 0x004062000030d100 */
[----:B------:R-:W-:Y:S05]  /*04b0*/  BRA `(.L_x_38029) ;  /* 0x0000000800ac7947 */ /* 0x000fea0003800000 */
.L_x_38024:
        /* <DEDUP_REMOVED lines=12> */
.L_x_38038:
[----:B------:R-:W2:Y:S02]  /*0580*/  LDG.E.64 R2, desc[UR36][R2.64] ;  /* 0x0000002402027981 */ /* 0x000ea4000c1e1b00 */
[----:B--2---:R0:W1:Y:S01]  /*0590*/  F2I.F64.TRUNC R17, R2 ;  /* 0x0000000200117311 */ /* 0x004062000030d100 */
[----:B------:R-:W-:Y:S05]  /*05a0*/  BRA `(.L_x_38029) ;  /* 0x0000000800707947 */ /* 0x000fea0003800000 */
.L_x_38037:
        /* <DEDUP_REMOVED lines=28> */
.L_x_38040:
        /* <DEDUP_REMOVED lines=16> */
.L_x_38039:
[----:B------:R-:W2:Y:S02]  /*0870*/  LDG.E.U16 R0, desc[UR36][R2.64] ;  /* 0x0000002402007981 */ /* 0x000ea4000c1e1500 */
[----:B--2---:R-:W-:-:S06]  /*0880*/  IMAD.U32 R0, R0, 0x10000, RZ ;  /* 0x0001000000007824 */ /* 0x004fcc00078e00ff */
[----:B------:R-:W0:Y:S02]  /*0890*/  F2I.FTZ.TRUNC.NTZ R0, R0 ;  /* 0x0000000000007305 */ /* 0x000e24000021f100 */
[----:B0-----:R-:W-:Y:S01]  /*08a0*/  PRMT R17, R0, 0x7610, R17 ;  /* 0x0000761000117816 */ /* 0x001fe20000000011 */
[----:B------:R-:W-:Y:S06]  /*08b0*/  BRA `(.L_x_38029) ;  /* 0x0000000400ac7947 */ /* 0x000fec0003800000 */
.L_x_38036:
        /* <DEDUP_REMOVED lines=10> */
.L_x_38043:
        /* <DEDUP_REMOVED lines=21> */
.L_x_38047:
[----:B------:R-:W-:Y:S05]  /*0ab0*/  BSYNC B1 ;  /* 0x0000000000017941 */ /* 0x000fea0003800000 */
.L_x_38046:
[----:B------:R-:W-:Y:S01]  /*0ac0*/  LEA R3, R0, 0x3b800000, 0x17 ;  /* 0x3b80000000037811 */ /* 0x000fe200078eb8ff */
[----:B------:R-:W-:-:S05]  /*0ad0*/  IMAD.SHL.U32 R0, R2, 0x100000, RZ ;  /* 0x0010000002007824 */ /* 0x000fca00078e00ff */
[----:B------:R-:W-:-:S07]  /*0ae0*/  LOP3.LUT R0, R3, R0, R4, 0xfe, !PT ;  /* 0x0000000003007212 */ /* 0x000fce00078efe04 */
.L_x_38045:
[----:B------:R-:W-:Y:S05]  /*0af0*/  BSYNC B0 ;  /* 0x0000000000007941 */ /* 0x000fea0003800000 */
.L_x_38044:
[----:B------:R-:W0:Y:S02]  /*0b00*/  F2I.FTZ.TRUNC.NTZ R0, R0 ;  /* 0x0000000000007305 */ /* 0x000e24000021f100 */
[----:B0-----:R-:W-:Y:S01]  /*0b10*/  PRMT R17, R0, 0x7610, R17 ;  /* 0x0000761000117816 */ /* 0x001fe20000000011 */
[----:B------:R-:W-:Y:S06]  /*0b20*/  BRA `(.L_x_38029) ;  /* 0x0000000400107947 */ /* 0x000fec0003800000 */
.L_x_38042:
        /* <DEDUP_REMOVED lines=21> */
.L_x_38051:
[----:B------:R-:W-:Y:S05]  /*0c80*/  BSYNC B1 ;  /* 0x0000000000017941 */ /* 0x000fea0003800000 */
.L_x_38050:
[----:B------:R-:W-:Y:S01]  /*0c90*/  LEA R3, R0, 0x37800000, 0x17 ;  /* 0x3780000000037811 */ /* 0x000fe200078eb8ff */
[----:B------:R-:W-:-:S05]  /*0ca0*/  IMAD.SHL.U32 R0, R2, 0x200000, RZ ;  /* 0x0020000002007824 */ /* 0x000fca00078e00ff */
[----:B------:R-:W-:-:S07]  /*0cb0*/  LOP3.LUT R0, R3, R0, R4, 0xfe, !PT ;  /* 0x0000000003007212 */ /* 0x000fce00078efe04 */
.L_x_38049:
[----:B------:R-:W-:Y:S05]  /*0cc0*/  BSYNC B0 ;  /* 0x0000000000007941 */ /* 0x000fea0003800000 */
.L_x_38048:
[----:B------:R-:W0:Y:S02]  /*0cd0*/  F2I.FTZ.TRUNC.NTZ R0, R0 ;  /* 0x0000000000007305 */ /* 0x000e24000021f100 */
[----:B0-----:R-:W-:Y:S01]  /*0ce0*/  PRMT R17, R0, 0x7610, R17 ;  /* 0x0000761000117816 */ /* 0x001fe20000000011 */
[----:B------:R-:W-:Y:S06]  /*0cf0*/  BRA `(.L_x_38029) ;  /* 0x00000000009c7947 */ /* 0x000fec0003800000 */
.L_x_38041:
        /* <DEDUP_REMOVED lines=14> */
.L_x_38055:
[----:B------:R-:W-:Y:S05]  /*0de0*/  BSYNC B0 ;  /* 0x0000000000007941 */ /* 0x000fea0003800000 */
.L_x_38054:
[----:B------:R-:W0:Y:S02]  /*0df0*/  F2I.FTZ.TRUNC.NTZ R0, R0 ;  /* 0x0000000000007305 */ /* 0x000e24000021f100 */
[----:B0-----:R-:W-:Y:S01]  /*0e00*/  PRMT R17, R0, 0x7610, R17 ;  /* 0x0000761000117816 */ /* 0x001fe20000000011 */
[----:B------:R-:W-:Y:S06]  /*0e10*/  BRA `(.L_x_38029) ;  /* 0x0000000000547947 */ /* 0x000fec0003800000 */
.L_x_38028:
        /* <DEDUP_REMOVED lines=16> */
.L_x_38056:
[----:B------:R-:W-:Y:S01]  /*0f20*/  PRMT R17, RZ, 0x7610, R17 ;  /* 0x00007610ff117816 */ /* 0x000fe20000000011 */
[----:B------:R-:W-:Y:S06]  /*0f30*/  BRA `(.L_x_38029) ;  /* 0x00000000000c7947 */ /* 0x000fec0003800000 */
.L_x_38053:
[----:B------:R0:W5:Y:S01]  /*0f40*/  LDG.E.U8 R17, desc[UR36][R2.64] ;  /* 0x0000002402117981 */ /* 0x000162000c1e1100 */
[----:B------:R-:W-:Y:S05]  /*0f50*/  BRA `(.L_x_38029) ;  /* 0x0000000000047947 */ /* 0x000fea0003800000 */
.L_x_38052:
[----:B------:R0:W5:Y:S02]  /*0f60*/  LDG.E.U8 R17, desc[UR36][R2.64] ;  /* 0x0000002402117981 */ /* 0x000164000c1e1100 */
.L_x_38029:
[----:B------:R-:W2:Y:S02]  /*0f70*/  S2R R25, SR_TID.X ;  /* 0x0000000000197919 */ /* 0x000ea40000002100 */
[----:B--2---:R-:W-:-:S07]  /*0f80*/  VIADD R25, R25, 0x80 ;  /* 0x0000008019197836 */ /* 0x004fce0000000000 */
.L_x_38023:
[----:B------:R-:W-:Y:S05]  /*0f90*/  BSYNC B6 ;  /* 0x0000000000067941 */ /* 0x000fea0003800000 */
.L_x_38022:
        /* <DEDUP_REMOVED lines=23> */
.L_x_38062:
[----:B------:R0:W5:Y:S01]  /*1110*/  LDG.E.U8 R16, desc[UR36][R2.64] ;  /* 0x0000002402107981 */ /* 0x000162000c1e1100 */
[----:B------:R-:W-:Y:S05]  /*1120*/  BRA `(.L_x_38064) ;  /* 0x0000000c00547947 */ /* 0x000fea0003800000 */
.L_x_38061:
        /* <DEDUP_REMOVED lines=8> */
.L_x_38066:
[----:B------:R0:W5:Y:S01]  /*11b0*/  LDG.E.U8 R16, desc[UR36][R2.64] ;  /* 0x0000002402107981 */ /* 0x000162000c1e1100 */
[----:B------:R-:W-:Y:S05]  /*11c0*/  BRA `(.L_x_38064) ;  /* 0x0000000c002c7947 */ /* 0x000fea0003800000 */
.L_x_38065:
[----:B------:R0:W5:Y:S01]  /*11d0*/  LDG.E.U16 R16, desc[UR36][R2.64] ;  /* 0x0000002402107981 */ /* 0x000162000c1e1500 */
[----:B------:R-:W-:Y:S05]  /*11e0*/  BRA `(.L_x_38064) ;  /* 0x0000000c00247947 */ /* 0x000fea0003800000 */
.L_x_38060:
        /* <DEDUP_REMOVED lines=9> */
.L_x_38068:
[----:B------:R-:W2:Y:S02]  /*1280*/  LDG.E.U16 R0, desc[UR36][R2.64] ;  /* 0x0000002402007981 */ /* 0x000ea4000c1e1500 */
[----:B--2---:R-:W-:-:S06]  /*1290*/  HADD2.F32 R0, -RZ, R0.H0_H0 ;  /* 0x20000000ff007230 */ /* 0x004fcc0000004100 */
[----:B------:R-:W0:Y:S02]  /*12a0*/  F2I.FTZ.TRUNC.NTZ R0, R0 ;  /* 0x0000000000007305 */ /* 0x000e24000021f100 */
[----:B0-----:R-:W-:Y:S01]  /*12b0*/  PRMT R16, R0, 0x7610, R16 ;  /* 0x0000761000107816 */ /* 0x001fe20000000010 */
[----:B------:R-:W-:Y:S06]  /*12c0*/  BRA `(.L_x_38064) ;  /* 0x0000000800ec7947 */ /* 0x000fec0003800000 */
.L_x_38067:
        /* <DEDUP_REMOVED lines=9> */
.L_x_38070:
[----:B------:R-:W2:Y:S02]  /*1360*/  LDG.E.U16 R2, desc[UR36][R2.64] ;  /* 0x0000002402027981 */ /* 0x000ea4000c1e1500 */
[----:B--2---:R-:W-:-:S06]  /*1370*/  HADD2.F32 R0, -RZ, R2.H0_H0 ;  /* 0x20000002ff007230 */ /* 0x004fcc0000004100 */
[----:B------:R-:W0:Y:S02]  /*1380*/  F2I.FTZ.TRUNC.NTZ R0, R0 ;  /* 0x0000000000007305 */ /* 0x000e24000021f100 */
[----:B0-----:R-:W-:Y:S01]  /*1390*/  PRMT R16, R0, 0x7610, R16 ;  /* 0x0000761000107816 */ /* 0x001fe20000000010 */
[----:B------:R-:W-:Y:S06]  /*13a0*/  BRA `(.L_x_38064) ;  /* 0x0000000800b47947 */ /* 0x000fec0003800000 */
.L_x_38069:
[----:B------:R-:W2:Y:S02]  /*13b0*/  LDG.E.64 R2, desc[UR36][R2.64] ;  /* 0x0000002402027981 */ /* 0x000ea4000c1e1b00 */
[----:B--2---:R0:W1:Y:S01]  /*13c0*/  F2I.F64.TRUNC R16, R2 ;  /* 0x0000000200107311 */ /* 0x004062000030d100 */
[----:B------:R-:W-:Y:S05]  /*13d0*/  BRA `(.L_x_38064) ;  /* 0x0000000800a87947 */ /* 0x000fea0003800000 */
.L_x_38059:
        /* <DEDUP_REMOVED lines=12> */
.L_x_38073:
[----:B------:R-:W2:Y:S02]  /*14a0*/  LDG.E.64 R2, desc[UR36][R2.64] ;  /* 0x0000002402027981 */ /* 0x000ea4000c1e1b00 */
[----:B--2---:R0:W1:Y:S01]  /*14b0*/  F2I.F64.TRUNC R16, R2 ;  /* 0x0000000200107311 */ /* 0x004062000030d100 */
[----:B------:R-:W-:Y:S05]  /*14c0*/  BRA `(.L_x_38064) ;  /* 0x00000008006c7947 */ /* 0x000fea0003800000 */
.L_x_38072:
        /* <DEDUP_REMOVED lines=28> */
.L_x_38075:
        /* <DEDUP_REMOVED lines=15> */
.L_x_38074:
[----:B------:R-:W2:Y:S02]  /*1780*/  LDG.E.U16 R0, desc[UR36][R2.64] ;  /* 0x0000002402007981 */ /* 0x000ea4000c1e1500 */
[----:B--2---:R-:W-:-:S06]  /*1790*/  IMAD.U32 R0, R0, 0x10000, RZ ;  /* 0x0001000000007824 */ /* 0x004fcc00078e00ff */
[----:B------:R-:W0:Y:S02]  /*17a0*/  F2I.FTZ.TRUNC.NTZ R0, R0 ;  /* 0x0000000000007305 */ /* 0x000e24000021f100 */
[----:B0-----:R-:W-:Y:S01]  /*17b0*/  PRMT R16, R0, 0x7610, R16 ;  /* 0x0000761000107816 */ /* 0x001fe20000000010 */
[----:B------:R-:W-:Y:S06]  /*17c0*/  BRA `(.L_x_38064) ;  /* 0x0000000400ac7947 */ /* 0x000fec0003800000 */
.L_x_38071:
        /* <DEDUP_REMOVED lines=10> */
.L_x_38078:
        /* <DEDUP_REMOVED lines=21> */
.L_x_38082:
[----:B------:R-:W-:Y:S05]  /*19c0*/  BSYNC B1 ;  /* 0x0000000000017941 */ /* 0x000fea0003800000 */
.L_x_38081:
[----:B------:R-:W-:Y:S01]  /*19d0*/  LEA R3, R0, 0x3b800000, 0x17 ;  /* 0x3b80000000037811 */ /* 0x000fe200078eb8ff */
[----:B------:R-:W-:-:S05]  /*19e0*/  IMAD.SHL.U32 R0, R2, 0x100000, RZ ;  /* 0x0010000002007824 */ /* 0x000fca00078e00ff */
[----:B------:R-:W-:-:S07]  /*19f0*/  LOP3.LUT R0, R3, R0, R4, 0xfe, !PT ;  /* 0x0000000003007212 */ /* 0x000fce00078efe04 */
.L_x_38080:
[----:B------:R-:W-:Y:S05]  /*1a00*/  BSYNC B0 ;  /* 0x0000000000007941 */ /* 0x000fea0003800000 */
.L_x_38079:
[----:B------:R-:W0:Y:S02]  /*1a10*/  F2I.FTZ.TRUNC.NTZ R0, R0 ;  /* 0x0000000000007305 */ /* 0x000e24000021f100 */
[----:B0-----:R-:W-:Y:S01]  /*1a20*/  PRMT R16, R0, 0x7610, R16 ;  /* 0x0000761000107816 */ /* 0x001fe20000000010 */
[----:B------:R-:W-:Y:S06]  /*1a30*/  BRA `(.L_x_38064) ;  /* 0x0000000400107947 */ /* 0x000fec0003800000 */
.L_x_38077:
        /* <DEDUP_REMOVED lines=21> */
.L_x_38086:
[----:B------:R-:W-:Y:S05]  /*1b90*/  BSYNC B1 ;  /* 0x0000000000017941 */ /* 0x000fea0003800000 */
.L_x_38085:
[----:B------:R-:W-:Y:S01]  /*1ba0*/  LEA R3, R0, 0x37800000, 0x17 ;  /* 0x3780000000037811 */ /* 0x000fe200078eb8ff */
[----:B------:R-:W-:-:S05]  /*1bb0*/  IMAD.SHL.U32 R0, R2, 0x200000, RZ ;  /* 0x0020000002007824 */ /* 0x000fca00078e00ff */
[----:B------:R-:W-:-:S07]  /*1bc0*/  LOP3.LUT R0, R3, R0, R4, 0xfe, !PT ;  /* 0x0000000003007212 */ /* 0x000fce00078efe04 */
.L_x_38084:
[----:B------:R-:W-:Y:S05]  /*1bd0*/  BSYNC B0 ;  /* 0x0000000000007941 */ /* 0x000fea0003800000 */
.L_x_38083:
[----:B------:R-:W0:Y:S02]  /*1be0*/  F2I.FTZ.TRUNC.NTZ R0, R0 ;  /* 0x0000000000007305 */ /* 0x000e24000021f100 */
[----:B0-----:R-:W-:Y:S01]  /*1bf0*/  PRMT R16, R0, 0x7610, R16 ;  /* 0x0000761000107816 */ /* 0x001fe20000000010 */
[----:B------:R-:W-:Y:S06]  /*1c00*/  BRA `(.L_x_38064) ;  /* 0x00000000009c7947 */ /* 0x000fec0003800000 */
.L_x_38076:
        /* <DEDUP_REMOVED lines=14> */
.L_x_38090:
[----:B------:R-:W-:Y:S05]  /*1cf0*/  BSYNC B0 ;  /* 0x0000000000007941 */ /* 0x000fea0003800000 */
.L_x_38089:
[----:B------:R-:W0:Y:S02]  /*1d00*/  F2I.FTZ.TRUNC.NTZ R0, R0 ;  /* 0x0000000000007305 */ /* 0x000e24000021f100 */
[----:B0-----:R-:W-:Y:S01]  /*1d10*/  PRMT R16, R0, 0x7610, R16 ;  /* 0x0000761000107816 */ /* 0x001fe20000000010 */
[----:B------:R-:W-:Y:S06]  /*1d20*/  BRA `(.L_x_38064) ;  /* 0x0000000000547947 */ /* 0x000fec0003800000 */
.L_x_38063:
        /* <DEDUP_REMOVED lines=16> */
.L_x_38091:
[----:B------:R-:W-:Y:S01]  /*1e30*/  PRMT R16, RZ, 0x7610, R16 ;  /* 0x00007610ff107816 */ /* 0x000fe20000000010 */
[----:B------:R-:W-:Y:S06]  /*1e40*/  BRA `(.L_x_38064) ;  /* 0x00000000000c7947 */ /* 0x000fec0003800000 */
.L_x_38088:
[----:B------:R3:W5:Y:S01]  /*1e50*/  LDG.E.U8 R16, desc[UR36][R2.64] ;  /* 0x0000002402107981 */ /* 0x000762000c1e1100 */
[----:B------:R-:W-:Y:S05]  /*1e60*/  BRA `(.L_x_38064) ;  /* 0x0000000000047947 */ /* 0x000fea0003800000 */
.L_x_38087:
[----:B------:R2:W5:Y:S02]  /*1e70*/  LDG.E.U8 R16, desc[UR36][R2.64] ;  /* 0x0000002402107981 */ /* 0x000564000c1e1100 */
.L_x_38064:
[----:B------:R-:W-:-:S07]  /*1e80*/  VIADD R25, R25, 0x80 ;  /* 0x0000008019197836 */ /* 0x000fce0000000000 */
.L_x_38058:
[----:B------:R-:W-:Y:S05]  /*1e90*/  BSYNC B6 ;  /* 0x0000000000067941 */ /* 0x000fea0003800000 */
.L_x_38057:
        /* <DEDUP_REMOVED lines=25> */
.L_x_38097:
[----:B------:R0:W5:Y:S01]  /*2030*/  LDG.E.U8 R24, desc[UR36][R2.64] ;  /* 0x0000002402187981 */ /* 0x000162000c1e1100 */
[----:B------:R-:W-:Y:S05]  /*2040*/  BRA `(.L_x_38099) ;  /* 0x0000000c00547947 */ /* 0x000fea0003800000 */
.L_x_38096:
        /* <DEDUP_REMOVED lines=8> */
.L_x_38101:
[----:B------:R0:W5:Y:S01]  /*20d0*/  LDG.E.U8 R24, desc[UR36][R2.64] ;  /* 0x0000002402187981 */ /* 0x000162000c1e1100 */
[----:B------:R-:W-:Y:S05]  /*20e0*/  BRA `(.L_x_38099) ;  /* 0x0000000c002c7947 */ /* 0x000fea0003800000 */
.L_x_38100:
[----:B------:R0:W5:Y:S01]  /*20f0*/  LDG.E.U16 R24, desc[UR36][R2.64] ;  /* 0x0000002402187981 */ /* 0x000162000c1e1500 */
[----:B------:R-:W-:Y:S05]  /*2100*/  BRA `(.L_x_38099) ;  /* 0x0000000c00247947 */ /* 0x000fea0003800000 */
.L_x_38095:
        /* <DEDUP_REMOVED lines=9> */
.L_x_38103:
[----:B------:R-:W2:Y:S02]  /*21a0*/  LDG.E.U16 R0, desc[UR36][R2.64] ;  /* 0x0000002402007981 */ /* 0x000ea4000c1e1500 */
[----:B--2---:R-:W-:-:S06]  /*21b0*/  HADD2.F32 R0, -RZ, R0.H0_H0 ;  /* 0x20000000ff007230 */ /* 0x004fcc0000004100 */
[----:B------:R-:W0:Y:S02]  /*21c0*/  F2I.FTZ.TRUNC.NTZ R0, R0 ;  /* 0x0000000000007305 */ /* 0x000e24000021f100 */
[----:B0-----:R-:W-:Y:S01]  /*21d0*/  PRMT R24, R0, 0x7610, R24 ;  /* 0x0000761000187816 */ /* 0x001fe20000000018 */
[----:B------:R-:W-:Y:S06]  /*21e0*/  BRA `(.L_x_38099) ;  /* 0x0000000800ec7947 */ /* 0x000fec0003800000 */
.L_x_38102:
        /* <DEDUP_REMOVED lines=9> */
.L_x_38105:
[----:B------:R-:W2:Y:S02]  /*2280*/  LDG.E.U16 R2, desc[UR36][R2.64] ;  /* 0x0000002402027981 */ /* 0x000ea4000c1e1500 */
[----:B--2---:R-:W-:-:S06]  /*2290*/  HADD2.F32 R0, -RZ, R2.H0_H0 ;  /* 0x20000002ff007230 */ /* 0x004fcc0000004100 */
[----:B------:R-:W0:Y:S02]  /*22a0*/  F2I.FTZ.TRUNC.NTZ R0, R0 ;  /* 0x0000000000007305 */ /* 0x000e24000021f100 */
[----:B0-----:R-:W-:Y:S01]  /*22b0*/  PRMT R24, R0, 0x7610, R24 ;  /* 0x0000761000187816 */ /* 0x001fe20000000018 */
[----:B------:R-:W-:Y:S06]  /*22c0*/  BRA `(.L_x_38099) ;  /* 0x0000000800b47947 */ /* 0x000fec0003800000 */
.L_x_38104:
[----:B------:R-:W2:Y:S02]  /*22d0*/  LDG.E.64 R2, desc[UR36][R2.64] ;  /* 0x0000002402027981 */ /* 0x000ea4000c1e1b00 */
[----:B--2---:R0:W1:Y:S01]  /*22e0*/  F2I.F64.TRUNC R24, R2 ;  /* 0x0000000200187311 */ /* 0x004062000030d100 */
[----:B------:R-:W-:Y:S05]  /*22f0*/  BRA `(.L_x_38099) ;  /* 0x0000000800a87947 */ /* 0x000fea0003800000 */
.L_x_38094:
        /* <DEDUP_REMOVED lines=12> */
.L_x_38108:
[----:B------:R-:W2:Y:S02]  /*23c0*/  LDG.E.64 R2, desc[UR36][R2.64] ;  /* 0x0000002402027981 */ /* 0x000ea4000c1e1b00 */
[----:B--2---:R3:W4:Y:S01]  /*23d0*/  F2I.F64.TRUNC R24, R2 ;  /* 0x0000000200187311 */ /* 0x004722000030d100 */
[----:B------:R-:W-:Y:S05]  /*23e0*/  BRA `(.L_x_38099) ;  /* 0x00000008006c7947 */ /* 0x000fea0003800000 */
.L_x_38107:
        /* <DEDUP_REMOVED lines=28> */
.L_x_38110:
        /* <DEDUP_REMOVED lines=15> */
.L_x_38109:
[----:B------:R-:W2:Y:S02]  /*26a0*/  LDG.E.U16 R0, desc[UR36][R2.64] ;  /* 0x0000002402007981 */ /* 0x000ea4000c1e1500 */
[----:B--2---:R-:W-:-:S06]  /*26b0*/  IMAD.U32 R0, R0, 0x10000, RZ ;  /* 0x0001000000007824 */ /* 0x004fcc00078e00ff */
[----:B------:R-:W0:Y:S02]  /*26c0*/  F2I.FTZ.TRUNC.NTZ R0, R0 ;  /* 0x0000000000007305 */ /* 0x000e24000021f100 */
[----:B0-----:R-:W-:Y:S01]  /*26d0*/  PRMT R24, R0, 0x7610, R24 ;  /* 0x0000761000187816 */ /* 0x001fe20000000018 */
[----:B------:R-:W-:Y:S06]  /*26e0*/  BRA `(.L_x_38099) ;  /* 0x0000000400ac7947 */ /* 0x000fec0003800000 */
.L_x_38106:
        /* <DEDUP_REMOVED lines=10> */
.L_x_38113:
        /* <DEDUP_REMOVED lines=21> */
.L_x_38117:
[----:B------:R-:W-:Y:S05]  /*28e0*/  BSYNC B1 ;  /* 0x0000000000017941 */ /* 0x000fea0003800000 */
.L_x_38116:
[----:B------:R-:W-:Y:S01]  /*28f0*/  LEA R3, R0, 0x3b800000, 0x17 ;  /* 0x3b80000000037811 */ /* 0x000fe200078eb8ff */
[----:B------:R-:W-:-:S05]  /*2900*/  IMAD.SHL.U32 R0, R2, 0x100000, RZ ;  /* 0x0010000002007824 */ /* 0x000fca00078e00ff */
[----:B------:R-:W-:-:S07]  /*2910*/  LOP3.LUT R0, R3, R0, R4, 0xfe, !PT ;  /* 0x0000000003007212 */ /* 0x000fce00078efe04 */
.L_x_38115:
[----:B------:R-:W-:Y:S05]  /*2920*/  BSYNC B0 ;  /* 0x0000000000007941 */ /* 0x000fea0003800000 */
.L_x_38114:
[----:B------:R-:W0:Y:S02]  /*2930*/  F2I.FTZ.TRUNC.NTZ R0, R0 ;  /* 0x0000000000007305 */ /* 0x000e24000021f100 */
[----:B0-----:R-:W-:Y:S01]  /*2940*/  PRMT R24, R0, 0x7610, R24 ;  /* 0x0000761000187816 */ /* 0x001fe20000000018 */
[----:B------:R-:W-:Y:S06]  /*2950*/  BRA `(.L_x_38099) ;  /* 0x0000000400107947 */ /* 0x000fec0003800000 */
.L_x_38112:
        /* <DEDUP_REMOVED lines=21> */
.L_x_38121:
[----:B------:R-:W-:Y:S05]  /*2ab0*/  BSYNC B1 ;  /* 0x0000000000017941 */ /* 0x000fea0003800000 */
.L_x_38120:
[----:B------:R-:W-:Y:S01]  /*2ac0*/  LEA R3, R0, 0x37800000, 0x17 ;  /* 0x3780000000037811 */ /* 0x000fe200078eb8ff */
[----:B------:R-:W-:-:S05]  /*2ad0*/  IMAD.SHL.U32 R0, R2, 0x200000, RZ ;  /* 0x0020000002007824 */ /* 0x000fca00078e00ff */
[----:B------:R-:W-:-:S07]  /*2ae0*/  LOP3.LUT R0, R3, R0, R4, 0xfe, !PT ;  /* 0x0000000003007212 */ /* 0x000fce00078efe04 */
.L_x_38119:
[----:B------:R-:W-:Y:S05]  /*2af0*/  BSYNC B0 ;  /* 0x0000000000007941 */ /* 0x000fea0003800000 */
.L_x_38118:
[----:B------:R-:W0:Y:S02]  /*2b00*/  F2I.FTZ.TRUNC.NTZ R0, R0 ;  /* 0x0000000000007305 */ /* 0x000e24000021f100 */
[----:B0-----:R-:W-:Y:S01]  /*2b10*/  PRMT R24, R0, 0x7610, R24 ;  /* 0x0000761000187816 */ /* 0x001fe20000000018 */
[----:B------:R-:W-:Y:S06]  /*2b20*/  BRA `(.L_x_38099) ;  /* 0x00000000009c7947 */ /* 0x000fec0003800000 */
.L_x_38111:
        /* <DEDUP_REMOVED lines=14> */
.L_x_38125:
[----:B------:R-:W-:Y:S05]  /*2c10*/  BSYNC B0 ;  /* 0x0000000000007941 */ /* 0x000fea0003800000 */
.L_x_38124:
[----:B------:R-:W0:Y:S02]  /*2c20*/  F2I.FTZ.TRUNC.NTZ R0, R0 ;  /* 0x0000000000007305 */ /* 0x000e24000021f100 */
[----:B0-----:R-:W-:Y:S01]  /*2c30*/  PRMT R24, R0, 0x7610, R24 ;  /* 0x0000761000187816 */ /* 0x001fe20000000018 */
[----:B------:R-:W-:Y:S06]  /*2c40*/  BRA `(.L_x_38099) ;  /* 0x0000000000547947 */ /* 0x000fec0003800000 */
.L_x_38098:
        /* <DEDUP_REMOVED lines=16> */
.L_x_38126:
[----:B------:R-:W-:Y:S01]  /*2d50*/  PRMT R24, RZ, 0x7610, R24 ;  /* 0x00007610ff187816 */ /* 0x000fe20000000018 */
[----:B------:R-:W-:Y:S06]  /*2d60*/  BRA `(.L_x_38099) ;  /* 0x00000000000c7947 */ /* 0x000fec0003800000 */
.L_x_38123:
[----:B------:R2:W5:Y:S01]  /*2d70*/  LDG.E.U8 R24, desc[UR36][R2.64] ;  /* 0x0000002402187981 */ /* 0x000562000c1e1100 */
[----:B------:R-:W-:Y:S05]  /*2d80*/  BRA `(.L_x_38099) ;  /* 0x0000000000047947 */ /* 0x000fea0003800000 */
.L_x_38122:
[----:B------:R1:W5:Y:S02]  /*2d90*/  LDG.E.U8 R24, desc[UR36][R2.64] ;  /* 0x0000002402187981 */ /* 0x000364000c1e1100 */
.L_x_38099:
[----:B------:R-:W-:-:S07]  /*2da0*/  VIADD R25, R25, 0x80 ;  /* 0x0000008019197836 */ /* 0x000fce0000000000 */
.L_x_38093:
[----:B------:R-:W-:Y:S05]  /*2db0*/  BSYNC B6 ;  /* 0x0000000000067941 */ /* 0x000fea0003800000 */
.L_x_38092:
        /* <DEDUP_REMOVED lines=23> */
.L_x_38132:
[----:B------:R0:W5:Y:S01]  /*2f30*/  LDG.E.U8 R18, desc[UR36][R2.64] ;  /* 0x0000002402127981 */ /* 0x000162000c1e1100 */
[----:B------:R-:W-:Y:S05]  /*2f40*/  BRA `(.L_x_38128) ;  /* 0x0000000c00507947 */ /* 0x000fea0003800000 */
.L_x_38131:
        /* <DEDUP_REMOVED lines=8> */
.L_x_38135:
[----:B------:R0:W5:Y:S01]  /*2fd0*/  LDG.E.U8 R18, desc[UR36][R2.64] ;  /* 0x0000002402127981 */ /* 0x000162000c1e1100 */
[----:B------:R-:W-:Y:S05]  /*2fe0*/  BRA `(.L_x_38128) ;  /* 0x0000000c00287947 */ /* 0x000fea0003800000 */
.L_x_38134:
[----:B------:R0:W5:Y:S01]  /*2ff0*/  LDG.E.U16 R18, desc[UR36][R2.64] ;  /* 0x0000002402127981 */ /* 0x000162000c1e1500 */
[----:B------:R-:W-:Y:S05]  /*3000*/  BRA `(.L_x_38128) ;  /* 0x0000000c00207947 */ /* 0x000fea0003800000 */
.L_x_38130:
        /* <DEDUP_REMOVED lines=9> */
.L_x_38137:
[----:B------:R-:W2:Y:S02]  /*30a0*/  LDG.E.U16 R0, desc[UR36][R2.64] ;  /* 0x0000002402007981 */ /* 0x000ea4000c1e1500 */
[----:B--2---:R-:W-:-:S06]  /*30b0*/  HADD2.F32 R0, -RZ, R0.H0_H0 ;  /* 0x20000000ff007230 */ /* 0x004fcc0000004100 */
[----:B------:R-:W0:Y:S02]  /*30c0*/  F2I.FTZ.TRUNC.NTZ R0, R0 ;  /* 0x0000000000007305 */ /* 0x000e24000021f100 */
[----:B0-----:R-:W-:Y:S01]  /*30d0*/  PRMT R18, R0, 0x7610, R18 ;  /* 0x0000761000127816 */ /* 0x001fe20000000012 */
[----:B------:R-:W-:Y:S06]  /*30e0*/  BRA `(.L_x_38128) ;  /* 0x0000000800e87947 */ /* 0x000fec0003800000 */
.L_x_38136:
        /* <DEDUP_REMOVED lines=9> */
.L_x_38139:
[----:B------:R-:W2:Y:S02]  /*3180*/  LDG.E.U16 R2, desc[UR36][R2.64] ;  /* 0x0000002402027981 */ /* 0x000ea4000c1e1500 */
[----:B--2---:R-:W-:-:S06]  /*3190*/  HADD2.F32 R0, -RZ, R2.H0_H0 ;  /* 0x20000002ff007230 */ /* 0x004fcc0000004100 */
[----:B------:R-:W0:Y:S02]  /*31a0*/  F2I.FTZ.TRUNC.NTZ R0, R0 ;  /* 0x0000000000007305 */ /* 0x000e24000021f100 */
[----:B0-----:R-:W-:Y:S01]  /*31b0*/  PRMT R18, R0, 0x7610, R18 ;  /* 0x0000761000127816 */ /* 0x001fe20000000012 */
[----:B------:R-:W-:Y:S06]  /*31c0*/  BRA `(.L_x_38128) ;  /* 0x0000000800b07947 */ /* 0x000fec0003800000 */
.L_x_38138:
[----:B------:R-:W2:Y:S02]  /*31d0*/  LDG.E.64 R2, desc[UR36][R2.64] ;  /* 0x0000002402027981 */ /* 0x000ea4000c1e1b00 */
[----:B--2---:R0:W1:Y:S01]  /*31e0*/  F2I.F64.TRUNC R18, R2 ;  /* 0x0000000200127311 */ /* 0x004062000030d100 */
[----:B------:R-:W-:Y:S05]  /*31f0*/  BRA `(.L_x_38128) ;  /* 0x0000000800a47947 */ /* 0x000fea0003800000 */
.L_x_38129:
        /* <DEDUP_REMOVED lines=12> */
.L_x_38142:
[----:B------:R-:W2:Y:S02]  /*32c0*/  LDG.E.64 R2, desc[UR36][R2.64] ;  /* 0x0000002402027981 */ /* 0x000ea4000c1e1b00 */
[----:B--2---:R0:W1:Y:S01]  /*32d0*/  F2I.F64.TRUNC R18, R2 ;  /* 0x0000000200127311 */ /* 0x004062000030d100 */
[----:B------:R-:W-:Y:S05]  /*32e0*/  BRA `(.L_x_38128) ;  /* 0x0000000800687947 */ /* 0x000fea0003800000 */
.L_x_38141:
        /* <DEDUP_REMOVED lines=28> */
.L_x_38144:
        /* <DEDUP_REMOVED lines=15> */
.L_x_38143:
[----:B------:R-:W2:Y:S02]  /*35a0*/  LDG.E.U16 R0, desc[UR36][R2.64] ;  /* 0x0000002402007981 */ /* 0x000ea4000c1e1500 */
[----:B--2---:R-:W-:-:S06]  /*35b0*/  IMAD.U32 R0, R0, 0x10000, RZ ;  /* 0x0001000000007824 */ /* 0x004fcc00078e00ff */
[----:B------:R-:W0:Y:S02]  /*35c0*/  F2I.FTZ.TRUNC.NTZ R0, R0 ;  /* 0x0000000000007305 */ /* 0x000e24000021f100 */
[----:B0-----:R-:W-:Y:S01]  /*35d0*/  PRMT R18, R0, 0x7610, R18 ;  /* 0x0000761000127816 */ /* 0x001fe20000000012 */
[----:B------:R-:W-:Y:S06]  /*35e0*/  BRA `(.L_x_38128) ;  /* 0x0000000400a87947 */ /* 0x000fec0003800000 */
.L_x_38140:
        /* <DEDUP_REMOVED lines=10> */
.L_x_38147:
        /* <DEDUP_REMOVED lines=21> */
.L_x_38151:
[----:B------:R-:W-:Y:S05]  /*37e0*/  BSYNC B1 ;  /* 0x0000000000017941 */ /* 0x000fea0003800000 */
.L_x_38150:
[----:B------:R-:W-:Y:S01]  /*37f0*/  LEA R3, R0, 0x3b800000, 0x17 ;  /* 0x3b80000000037811 */ /* 0x000fe200078eb8ff */
[----:B------:R-:W-:-:S05]  /*3800*/  IMAD.SHL.U32 R0, R2, 0x100000, RZ ;  /* 0x0010000002007824 */ /* 0x000fca00078e00ff */
[----:B------:R-:W-:-:S07]  /*3810*/  LOP3.LUT R0, R3, R0, R4, 0xfe, !PT ;  /* 0x0000000003007212 */ /* 0x000fce00078efe04 */
.L_x_38149:
[----:B------:R-:W-:Y:S05]  /*3820*/  BSYNC B0 ;  /* 0x0000000000007941 */ /* 0x000fea0003800000 */
.L_x_38148:
[----:B------:R-:W0:Y:S02]  /*3830*/  F2I.FTZ.TRUNC.NTZ R0, R0 ;  /* 0x0000000000007305 */ /* 0x000e24000021f100 */
[----:B0-----:R-:W-:Y:S01]  /*3840*/  PRMT R18, R0, 0x7610, R18 ;  /* 0x0000761000127816 */ /* 0x001fe20000000012 */
[----:B------:R-:W-:Y:S06]  /*3850*/  BRA `(.L_x_38128) ;  /* 0x00000004000c7947 */ /* 0x000fec0003800000 */
.L_x_38146:
        /* <DEDUP_REMOVED lines=21> */
.L_x_38155:
[----:B------:R-:W-:Y:S05]  /*39b0*/  BSYNC B1 ;  /* 0x0000000000017941 */ /* 0x000fea0003800000 */
.L_x_38154:
[----:B------:R-:W-:Y:S01]  /*39c0*/  LEA R3, R0, 0x37800000, 0x17 ;  /* 0x3780000000037811 */ /* 0x000fe200078eb8ff */
[----:B------:R-:W-:-:S05]  /*39d0*/  IMAD.SHL.U32 R0, R2, 0x200000, RZ ;  /* 0x0020000002007824 */ /* 0x000fca00078e00ff */
[----:B------:R-:W-:-:S07]  /*39e0*/  LOP3.LUT R0, R3, R0, R4, 0xfe, !PT ;  /* 0x0000000003007212 */ /* 0x000fce00078efe04 */
.L_x_38153:
[----:B------:R-:W-:Y:S05]  /*39f0*/  BSYNC B0 ;  /* 0x0000000000007941 */ /* 0x000fea0003800000 */
.L_x_38152:
[----:B------:R-:W0:Y:S02]  /*3a00*/  F2I.FTZ.TRUNC.NTZ R0, R0 ;  /* 0x0000000000007305 */ /* 0x000e24000021f100 */
[----:B0-----:R-:W-:Y:S01]  /*3a10*/  PRMT R18, R0, 0x7610, R18 ;  /* 0x0000761000127816 */ /* 0x001fe20000000012 */
[----:B------:R-:W-:Y:S06]  /*3a20*/  BRA `(.L_x_38128) ;  /* 0x0000000000987947 */ /* 0x000fec0003800000 */
.L_x_38145:
        /* <DEDUP_REMOVED lines=14> */
.L_x_38159:
[----:B------:R-:W-:Y:S05]  /*3b10*/  BSYNC B0 ;  /* 0x0000000000007941 */ /* 0x000fea0003800000 */
.L_x_38158:
[----:B------:R-:W0:Y:S02]  /*3b20*/  F2I.FTZ.TRUNC.NTZ R0, R0 ;  /* 0x0000000000007305 */ /* 0x000e24000021f100 */
[----:B0-----:R-:W-:Y:S01]  /*3b30*/  PRMT R18, R0, 0x7610, R18 ;  /* 0x0000761000127816 */ /* 0x001fe20000000012 */
[----:B------:R-:W-:Y:S06]  /*3b40*/  BRA `(.L_x_38128) ;  /* 0x0000000000507947 */ /* 0x000fec0003800000 */
.L_x_38133:
        /* <DEDUP_REMOVED lines=16> */
.L_x_38160:
[----:B------:R-:W-:Y:S05]  /*3c50*/  BRA `(.L_x_38128) ;  /* 0x00000000000c7947 */ /* 0x000fea0003800000 */
.L_x_38157:
[----:B------:R0:W5:Y:S01]  /*3c60*/  LDG.E.U8 R18, desc[UR36][R2.64] ;  /* 0x0000002402127981 */ /* 0x000162000c1e1100 */
[----:B------:R-:W-:Y:S05]  /*3c70*/  BRA `(.L_x_38128) ;  /* 0x0000000000047947 */ /* 0x000fea0003800000 */
.L_x_38156:
[----:B------:R0:W5:Y:S02]  /*3c80*/  LDG.E.U8 R18, desc[UR36][R2.64] ;  /* 0x0000002402127981 */ /* 0x000164000c1e1100 */
.L_x_38128:
[----:B------:R-:W-:Y:S05]  /*3c90*/  BSYNC B6 ;  /* 0x0000000000067941 */ /* 0x000fea0003800000 */
.L_x_38127:
        /* <DEDUP_REMOVED lines=12> */
[C---:B------:R-:W-:Y:S02]  /*3d60*/  VIMNMX R3, R0.reuse, R3, !PT ;  /* 0x0000000300037248 */ /* 0x040fe40007fe0100 */
[C---:B------:R-:W-:Y:S02]  /*3d70*/  VIMNMX R18, R0.reuse, R5, !PT ;  /* 0x0000000500127248 */ /* 0x040fe40007fe0100 */
[----:B------:R-:W-:-:S02]  /*3d80*/  VIMNMX R17, R0, R17, !PT ;  /* 0x0000001100117248 */ /* 0x000fc40007fe0100 */
[----:B------:R-:W-:Y:S02]  /*3d90*/  VIMNMX R16, R0, R7, !PT ;  /* 0x0000000700107248 */ /* 0x000fe40007fe0100 */
        /* <DEDUP_REMOVED lines=23> */
.L_x_38166:
[----:B------:R0:W-:Y:S01]  /*3f10*/  STG.E.U8 desc[UR36][R8.64], R3 ;  /* 0x0000000308007986 */ /* 0x0001e2000c101124 */
[----:B------:R-:W-:Y:S05]  /*3f20*/  BRA `(.L_x_38162) ;  /* 0x0000000c00707947 */ /* 0x000fea0003800000 */
.L_x_38165:
        /* <DEDUP_REMOVED lines=11> */
.L_x_38169:
[----:B------:R-:W-:-:S05]  /*3fe0*/  PRMT R3, R3, 0x9910, RZ ;  /* 0x0000991003037816 */ /* 0x000fca00000000ff */
[----:B------:R0:W-:Y:S01]  /*3ff0*/  STG.E desc[UR36][R8.64], R3 ;  /* 0x0000000308007986 */ /* 0x0001e2000c101924 */
[----:B------:R-:W-:Y:S05]  /*4000*/  BRA `(.L_x_38162) ;  /* 0x0000000c00387947 */ /* 0x000fea0003800000 */
.L_x_38168:
[----:B------:R0:W-:Y:S01]  /*4010*/  STG.E.U16 desc[UR36][R8.64], R3 ;  /* 0x0000000308007986 */ /* 0x0001e2000c101524 */
[----:B------:R-:W-:Y:S05]  /*4020*/  BRA `(.L_x_38162) ;  /* 0x0000000c00307947 */ /* 0x000fea0003800000 */
.L_x_38164:
        /* <DEDUP_REMOVED lines=9> */
.L_x_38171:
[----:B------:R-:W0:Y:S02]  /*40c0*/  I2F.S16 R0, R3 ;  /* 0x0000000300007306 */ /* 0x000e240000101400 */
[----:B0-----:R-:W-:-:S05]  /*40d0*/  F2FP.F16.F32.PACK_AB R0, RZ, R0 ;  /* 0x00000000ff00723e */ /* 0x001fca00000000ff */
[----:B------:R0:W-:Y:S01]  /*40e0*/  STG.E.U16 desc[UR36][R8.64], R0 ;  /* 0x0000000008007986 */ /* 0x0001e2000c101524 */
[----:B------:R-:W-:Y:S05]  /*40f0*/  BRA `(.L_x_38162) ;  /* 0x0000000800fc7947 */ /* 0x000fea0003800000 */
.L_x_38170:
        /* <DEDUP_REMOVED lines=10> */
.L_x_38173:
[----:B------:R-:W0:Y:S02]  /*41a0*/  I2F.S16 R3, R3 ;  /* 0x0000000300037306 */ /* 0x000e240000101400 */
[----:B0-----:R-:W-:-:S04]  /*41b0*/  F2FP.F16.F32.PACK_AB R3, RZ, R3 ;  /* 0x00000003ff03723e */ /* 0x001fc800000000ff */
[----:B------:R-:W-:-:S05]  /*41c0*/  PRMT R3, R3, 0x5410, RZ ;  /* 0x0000541003037816 */ /* 0x000fca00000000ff */
[----:B------:R0:W-:Y:S01]  /*41d0*/  STG.E desc[UR36][R8.64], R3 ;  /* 0x0000000308007986 */ /* 0x0001e2000c101924 */
[----:B------:R-:W-:Y:S05]  /*41e0*/  BRA `(.L_x_38162) ;  /* 0x0000000800c07947 */ /* 0x000fea0003800000 */
.L_x_38172:
[----:B------:R-:W0:Y:S02]  /*41f0*/  I2F.F64.S16 R4, R3 ;  /* 0x0000000300047312 */ /* 0x000e240000101c00 */
[----:B0-----:R0:W-:Y:S01]  /*4200*/  STG.E.64 desc[UR36][R8.64], R4 ;  /* 0x0000000408007986 */ /* 0x0011e2000c101b24 */
[----:B------:R-:W-:Y:S05]  /*4210*/  BRA `(.L_x_38162) ;  /* 0x0000000800b47947 */ /* 0x000fea0003800000 */
.L_x_38163:
        /* <DEDUP_REMOVED lines=13> */
.L_x_38176:
[----:B------:R-:W0:Y:S01]  /*42f0*/  I2F.F64.S16 R4, R3 ;  /* 0x0000000300047312 */ /* 0x000e220000101c00 */
[----:B------:R-:W-:-:S05]  /*4300*/  CS2R R6, SRZ ;  /* 0x0000000000067805 */ /* 0x000fca000001ff00 */
[----:B0-----:R0:W-:Y:S01]  /*4310*/  STG.E.128 desc[UR36][R8.64], R4 ;  /* 0x0000000408007986 */ /* 0x0011e2000c101d24 */
[----:B------:R-:W-:Y:S05]  /*4320*/  BRA `(.L_x_38162) ;  /* 0x0000000800707947 */ /* 0x000fea0003800000 */
.L_x_38175:
        /* <DEDUP_REMOVED lines=21> */
.L_x_38180:
[----:B------:R-:W-:Y:S05]  /*4480*/  BSYNC B0 ;  /* 0x0000000000007941 */ /* 0x000fea0003800000 */
.L_x_38179:
[----:B------:R-:W-:-:S05]  /*4490*/  LOP3.LUT R5, R0, R5, RZ, 0xfc, !PT ;  /* 0x0000000500057212 */ /* 0x000fca00078efcff */
[----:B------:R0:W-:Y:S01]  /*44a0*/  STG.E.U8 desc[UR36][R8.64], R5 ;  /* 0x0000000508007986 */ /* 0x0001e2000c101124 */
[----:B------:R-:W-:Y:S05]  /*44b0*/  BRA `(.L_x_38162) ;  /* 0x00000008000c7947 */ /* 0x000fea0003800000 */
.L_x_38178:
        /* <DEDUP_REMOVED lines=13> */
.L_x_38182:
[----:B------:R-:W-:Y:S01]  /*4590*/  IMAD.MOV.U32 R0, RZ, RZ, 0x7f ;  /* 0x0000007fff007424 */ /* 0x000fe200078e00ff */
[----:B------:R-:W-:-:S04]  /*45a0*/  ISETP.GT.U32.AND P0, PT, R4, 0x7f800000, PT ;  /* 0x7f8000000400780c */ /* 0x000fc80003f04070 */
[----:B------:R-:W-:-:S09]  /*45b0*/  SEL R0, R0, 0x7c, P0 ;  /* 0x0000007c00007807 */ /* 0x000fd20000000000 */
.L_x_38183:
[----:B------:R-:W-:Y:S05]  /*45c0*/  BSYNC B0 ;  /* 0x0000000000007941 */ /* 0x000fea0003800000 */
.L_x_38181:
[----:B------:R-:W-:-:S04]  /*45d0*/  LOP3.LUT R3, R5, 0x80000000, RZ, 0xc0, !PT ;  /* 0x8000000005037812 */ /* 0x000fc800078ec0ff */
[----:B------:R-:W-:-:S04]  /*45e0*/  SHF.R.U32.HI R3, RZ, 0x18, R3 ;  /* 0x00000018ff037819 */ /* 0x000fc80000011603 */
[----:B------:R-:W-:-:S05]  /*45f0*/  LOP3.LUT R3, R0, R3, RZ, 0xfc, !PT ;  /* 0x0000000300037212 */ /* 0x000fca00078efcff */
[----:B------:R0:W-:Y:S01]  /*4600*/  STG.E.U8 desc[UR36][R8.64], R3 ;  /* 0x0000000308007986 */ /* 0x0001e2000c101124 */
[----:B------:R-:W-:Y:S05]  /*4610*/  BRA `(.L_x_38162) ;  /* 0x0000000400b47947 */ /* 0x000fea0003800000 */
.L_x_38177:
[----:B------:R-:W0:Y:S02]  /*4620*/  I2F.S16 R0, R3 ;  /* 0x0000000300007306 */ /* 0x000e240000101400 */
[----:B0-----:R-:W-:-:S05]  /*4630*/  F2FP.BF16.F32.PACK_AB R0, RZ, R0 ;  /* 0x00000000ff00723e */ /* 0x001fca00000010ff */
[----:B------:R0:W-:Y:S01]  /*4640*/  STG.E.U16 desc[UR36][R8.64], R0 ;  /* 0x0000000008007986 */ /* 0x0001e2000c101524 */
[----:B------:R-:W-:Y:S05]  /*4650*/  BRA `(.L_x_38162) ;  /* 0x0000000400a47947 */ /* 0x000fea0003800000 */
.L_x_38174:
        /* <DEDUP_REMOVED lines=10> */
.L_x_38186:
        /* <DEDUP_REMOVED lines=17> */
.L_x_38189:
[----:B------:R-:W-:-:S04]  /*4810*/  LOP3.LUT R3, R3, 0x80000000, RZ, 0xc0, !PT ;  /* 0x8000000003037812 */ /* 0x000fc800078ec0ff */
[----:B------:R-:W-:-:S04]  /*4820*/  SHF.R.U32.HI R3, RZ, 0x18, R3 ;  /* 0x00000018ff037819 */ /* 0x000fc80000011603 */
[----:B------:R-:W-:-:S04]  /*4830*/  LOP3.LUT R0, R0, R3, RZ, 0xfc, !PT ;  /* 0x0000000300007212 */ /* 0x000fc800078efcff */
[----:B------:R-:W-:-:S07]  /*4840*/  PRMT R4, R0, 0x7610, R4 ;  /* 0x0000761000047816 */ /* 0x000fce0000000004 */
.L_x_38188:
[----:B------:R-:W-:Y:S05]  /*4850*/  BSYNC B0 ;  /* 0x0000000000007941 */ /* 0x000fea0003800000 */
.L_x_38187:
[----:B------:R4:W-:Y:S01]  /*4860*/  STG.E.U8 desc[UR36][R8.64], R4 ;  /* 0x0000000408007986 */ /* 0x0009e2000c101124 */
[----:B------:R-:W-:Y:S05]  /*4870*/  BRA `(.L_x_38162) ;  /* 0x00000004001c7947 */ /* 0x000fea0003800000 */
.L_x_38185:
        /* <DEDUP_REMOVED lines=17> */
.L_x_38192:
[----:B------:R-:W-:-:S04]  /*4990*/  LOP3.LUT R3, R3, 0x80000000, RZ, 0xc0, !PT ;  /* 0x8000000003037812 */ /* 0x000fc800078ec0ff */
[----:B------:R-:W-:-:S04]  /*49a0*/  SHF.R.U32.HI R3, RZ, 0x18, R3 ;  /* 0x00000018ff037819 */ /* 0x000fc80000011603 */
[----:B------:R-:W-:-:S04]  /*49b0*/  LOP3.LUT R0, R0, R3, RZ, 0xfc, !PT ;  /* 0x0000000300007212 */ /* 0x000fc800078efcff */
[----:B------:R-:W-:-:S07]  /*49c0*/  PRMT R4, R0, 0x7610, R4 ;  /* 0x0000761000047816 */ /* 0x000fce0000000004 */
.L_x_38191:
[----:B------:R-:W-:Y:S05]  /*49d0*/  BSYNC B0 ;  /* 0x0000000000007941 */ /* 0x000fea0003800000 */
.L_x_38190:
[----:B------:R0:W-:Y:S01]  /*49e0*/  STG.E.U8 desc[UR36][R8.64], R4 ;  /* 0x0000000408007986 */ /* 0x0001e2000c101124 */
[----:B------:R-:W-:Y:S05]  /*49f0*/  BRA `(.L_x_38162) ;  /* 0x0000000000bc7947 */ /* 0x000fea0003800000 */
.L_x_38184:
        /* <DEDUP_REMOVED lines=23> */
.L_x_38167:
        /* <DEDUP_REMOVED lines=16> */
.L_x_38195:
[----:B------:R-:W-:Y:S05]  /*4c70*/  BRA `(.L_x_38162) ;  /* 0x00000000001c7947 */ /* 0x000fea0003800000 */
.L_x_38194:
[----:B------:R-:W-:-:S05]  /*4c80*/  PRMT R3, R3, 0x9910, RZ ;  /* 0x0000991003037816 */ /* 0x000fca00000000ff */
[----:B------:R-:W-:-:S05]  /*4c90*/  IMAD.MOV.U32 R4, RZ, RZ, R3 ;  /* 0x000000ffff047224 */ /* 0x000fca00078e0003 */
[----:B------:R-:W-:-:S05]  /*4ca0*/  SHF.R.S32.HI R5, RZ, 0x1f, R4 ;  /* 0x0000001fff057819 */ /* 0x000fca0000011404 */
[----:B------:R3:W-:Y:S01]  /*4cb0*/  STG.E.64 desc[UR36][R8.64], R4 ;  /* 0x0000000408007986 */ /* 0x0007e2000c101b24 */
[----:B------:R-:W-:Y:S05]  /*4cc0*/  BRA `(.L_x_38162) ;  /* 0x0000000000087947 */ /* 0x000fea0003800000 */
.L_x_38193:
[----:B------:R-:W-:-:S05]  /*4cd0*/  PRMT R3, R3, 0x9910, RZ ;  /* 0x0000991003037816 */ /* 0x000fca00000000ff */
[----:B------:R0:W-:Y:S02]  /*4ce0*/  STG.E desc[UR36][R8.64], R3 ;  /* 0x0000000308007986 */ /* 0x0001e4000c101924 */
.L_x_38162:
[----:B------:R-:W-:Y:S05]  /*4cf0*/  BSYNC B6 ;  /* 0x0000000000067941 */ /* 0x000fea0003800000 */
.L_x_38161:
        /* <DEDUP_REMOVED lines=23> */
.L_x_38201:
[----:B------:R0:W-:Y:S01]  /*4e70*/  STG.E.U8 desc[UR36][R8.64], R18 ;  /* 0x0000001208007986 */ /* 0x0001e2000c101124 */
[----:B------:R-:W-:Y:S05]  /*4e80*/  BRA `(.L_x_38203) ;  /* 0x0000000c00647947 */ /* 0x000fea0003800000 */
.L_x_38200:
        /* <DEDUP_REMOVED lines=10> */
.L_x_38205:
[----:B------:R-:W-:-:S05]  /*4f30*/  PRMT R3, R18, 0x9910, RZ ;  /* 0x0000991012037816 */ /* 0x000fca00000000ff */
[----:B------:R0:W-:Y:S01]  /*4f40*/  STG.E desc[UR36][R8.64], R3 ;  /* 0x0000000308007986 */ /* 0x0001e2000c101924 */
[----:B------:R-:W-:Y:S05]  /*4f50*/  BRA `(.L_x_38203) ;  /* 0x0000000c00307947 */ /* 0x000fea0003800000 */
.L_x_38204:
[----:B------:R0:W-:Y:S01]  /*4f60*/  STG.E.U16 desc[UR36][R8.64], R18 ;  /* 0x0000001208007986 */ /* 0x0001e2000c101524 */
[----:B------:R-:W-:Y:S05]  /*4f70*/  BRA `(.L_x_38203) ;  /* 0x0000000c00287947 */ /* 0x000fea0003800000 */
.L_x_38199:
        /* <DEDUP_REMOVED lines=9> */
.L_x_38207:
[----:B------:R-:W0:Y:S02]  /*5010*/  I2F.S16 R0, R18 ;  /* 0x0000001200007306 */ /* 0x000e240000101400 */
[----:B0-----:R-:W-:-:S05]  /*5020*/  F2FP.F16.F32.PACK_AB R0, RZ, R0 ;  /* 0x00000000ff00723e */ /* 0x001fca00000000ff */
[----:B------:R0:W-:Y:S01]  /*5030*/  STG.E.U16 desc[UR36][R8.64], R0 ;  /* 0x0000000008007986 */ /* 0x0001e2000c101524 */
[----:B------:R-:W-:Y:S05]  /*5040*/  BRA `(.L_x_38203) ;  /* 0x0000000800f47947 */ /* 0x000fea0003800000 */
.L_x_38206:
        /* <DEDUP_REMOVED lines=10> */
.L_x_38209:
[----:B------:R-:W0:Y:S02]  /*50f0*/  I2F.S16 R18, R18 ;  /* 0x0000001200127306 */ /* 0x000e240000101400 */
[----:B0-----:R-:W-:-:S04]  /*5100*/  F2FP.F16.F32.PACK_AB R3, RZ, R18 ;  /* 0x00000012ff03723e */ /* 0x001fc800000000ff */
[----:B------:R-:W-:-:S05]  /*5110*/  PRMT R3, R3, 0x5410, RZ ;  /* 0x0000541003037816 */ /* 0x000fca00000000ff */
[----:B------:R0:W-:Y:S01]  /*5120*/  STG.E desc[UR36][R8.64], R3 ;  /* 0x0000000308007986 */ /* 0x0001e2000c101924 */
[----:B------:R-:W-:Y:S05]  /*5130*/  BRA `(.L_x_38203) ;  /* 0x0000000800b87947 */ /* 0x000fea0003800000 */
.L_x_38208:
[----:B------:R-:W0:Y:S02]  /*5140*/  I2F.F64.S16 R4, R18 ;  /* 0x0000001200047312 */ /* 0x000e240000101c00 */
[----:B0-----:R0:W-:Y:S01]  /*5150*/  STG.E.64 desc[UR36][R8.64], R4 ;  /* 0x0000000408007986 */ /* 0x0011e2000c101b24 */
[----:B------:R-:W-:Y:S05]  /*5160*/  BRA `(.L_x_38203) ;  /* 0x0000000800ac7947 */ /* 0x000fea0003800000 */
.L_x_38198:
        /* <DEDUP_REMOVED lines=13> */
.L_x_38212:
[----:B------:R-:W0:Y:S01]  /*5240*/  I2F.F64.S16 R4, R18 ;  /* 0x0000001200047312 */ /* 0x000e220000101c00 */
[----:B------:R-:W-:-:S05]  /*5250*/  CS2R R6, SRZ ;  /* 0x0000000000067805 */ /* 0x000fca000001ff00 */
[----:B0-----:R0:W-:Y:S01]  /*5260*/  STG.E.128 desc[UR36][R8.64], R4 ;  /* 0x0000000408007986 */ /* 0x0011e2000c101d24 */
[----:B------:R-:W-:Y:S05]  /*5270*/  BRA `(.L_x_38203) ;  /* 0x0000000800687947 */ /* 0x000fea0003800000 */
.L_x_38211:
        /* <DEDUP_REMOVED lines=21> */
.L_x_38216:
[----:B------:R-:W-:Y:S05]  /*53d0*/  BSYNC B0 ;  /* 0x0000000000007941 */ /* 0x000fea0003800000 */
.L_x_38215:
[----:B------:R-:W-:-:S05]  /*53e0*/  LOP3.LUT R5, R0, R5, RZ, 0xfc, !PT ;  /* 0x0000000500057212 */ /* 0x000fca00078efcff */
[----:B------:R0:W-:Y:S01]  /*53f0*/  STG.E.U8 desc[UR36][R8.64], R5 ;  /* 0x0000000508007986 */ /* 0x0001e2000c101124 */
[----:B------:R-:W-:Y:S05]  /*5400*/  BRA `(.L_x_38203) ;  /* 0x0000000800047947 */ /* 0x000fea0003800000 */
.L_x_38214:
        /* <DEDUP_REMOVED lines=13> */
.L_x_38218:
[----:B------:R-:W-:Y:S01]  /*54e0*/  IMAD.MOV.U32 R0, RZ, RZ, 0x7f ;  /* 0x0000007fff007424 */ /* 0x000fe200078e00ff */
[----:B------:R-:W-:-:S04]  /*54f0*/  ISETP.GT.U32.AND P0, PT, R3, 0x7f800000, PT ;  /* 0x7f8000000300780c */ /* 0x000fc80003f04070 */
[----:B------:R-:W-:-:S09]  /*5500*/  SEL R0, R0, 0x7c, P0 ;  /* 0x0000007c00007807 */ /* 0x000fd20000000000 */
.L_x_38219:
[----:B------:R-:W-:Y:S05]  /*5510*/  BSYNC B0 ;  /* 0x0000000000007941 */ /* 0x000fea0003800000 */
.L_x_38217:
[----:B------:R-:W-:-:S04]  /*5520*/  LOP3.LUT R3, R5, 0x80000000, RZ, 0xc0, !PT ;  /* 0x8000000005037812 */ /* 0x000fc800078ec0ff */
[----:B------:R-:W-:-:S04]  /*5530*/  SHF.R.U32.HI R3, RZ, 0x18, R3 ;  /* 0x00000018ff037819 */ /* 0x000fc80000011603 */
[----:B------:R-:W-:-:S05]  /*5540*/  LOP3.LUT R3, R0, R3, RZ, 0xfc, !PT ;  /* 0x0000000300037212 */ /* 0x000fca00078efcff */
[----:B------:R0:W-:Y:S01]  /*5550*/  STG.E.U8 desc[UR36][R8.64], R3 ;  /* 0x0000000308007986 */ /* 0x0001e2000c101124 */
[----:B------:R-:W-:Y:S05]  /*5560*/  BRA `(.L_x_38203) ;  /* 0x0000000400ac7947 */ /* 0x000fea0003800000 */
.L_x_38213:
[----:B------:R-:W0:Y:S02]  /*5570*/  I2F.S16 R0, R18 ;  /* 0x0000001200007306 */ /* 0x000e240000101400 */
[----:B0-----:R-:W-:-:S05]  /*5580*/  F2FP.BF16.F32.PACK_AB R0, RZ, R0 ;  /* 0x00000000ff00723e */ /* 0x001fca00000010ff */
[----:B------:R0:W-:Y:S01]  /*5590*/  STG.E.U16 desc[UR36][R8.64], R0 ;  /* 0x0000000008007986 */ /* 0x0001e2000c101524 */
[----:B------:R-:W-:Y:S05]  /*55a0*/  BRA `(.L_x_38203) ;  /* 0x00000004009c7947 */ /* 0x000fea0003800000 */
.L_x_38210:
        /* <DEDUP_REMOVED lines=10> */
.L_x_38222:
        /* <DEDUP_REMOVED lines=17> */
.L_x_38225:
[----:B------:R-:W-:-:S04]  /*5760*/  LOP3.LUT R3, R5, 0x80000000, RZ, 0xc0, !PT ;  /* 0x8000000005037812 */ /* 0x000fc800078ec0ff */
[----:B------:R-:W-:-:S04]  /*5770*/  SHF.R.U32.HI R3, RZ, 0x18, R3 ;  /* 0x00000018ff037819 */ /* 0x000fc80000011603 */
[----:B------:R-:W-:-:S04]  /*5780*/  LOP3.LUT R0, R0, R3, RZ, 0xfc, !PT ;  /* 0x0000000300007212 */ /* 0x000fc800078efcff */
[----:B------:R-:W-:-:S07]  /*5790*/  PRMT R4, R0, 0x7610, R4 ;  /* 0x0000761000047816 */ /* 0x000fce0000000004 */
.L_x_38224:
[----:B------:R-:W-:Y:S05]  /*57a0*/  BSYNC B0 ;  /* 0x0000000000007941 */ /* 0x000fea0003800000 */
.L_x_38223:
[----:B------:R3:W-:Y:S01]  /*57b0*/  STG.E.U8 desc[UR36][R8.64], R4 ;  /* 0x0000000408007986 */ /* 0x0007e2000c101124 */
[----:B------:R-:W-:Y:S05]  /*57c0*/  BRA `(.L_x_38203) ;  /* 0x0000000400147947 */ /* 0x000fea0003800000 */
.L_x_38221:
        /* <DEDUP_REMOVED lines=17> */
.L_x_38228:
[----:B------:R-:W-:-:S04]  /*58e0*/  LOP3.LUT R3, R5, 0x80000000, RZ, 0xc0, !PT ;  /* 0x8000000005037812 */ /* 0x000fc800078ec0ff */
[----:B------:R-:W-:-:S04]  /*58f0*/  SHF.R.U32.HI R3, RZ, 0x18, R3 ;  /* 0x00000018ff037819 */ /* 0x000fc80000011603 */
[----:B------:R-:W-:-:S04]  /*5900*/  LOP3.LUT R0, R0, R3, RZ, 0xfc, !PT ;  /* 0x0000000300007212 */ /* 0x000fc800078efcff */
[----:B------:R-:W-:-:S07]  /*5910*/  PRMT R4, R0, 0x7610, R4 ;  /* 0x0000761000047816 */ /* 0x000fce0000000004 */
.L_x_38227:
[----:B------:R-:W-:Y:S05]  /*5920*/  BSYNC B0 ;  /* 0x0000000000007941 */ /* 0x000fea0003800000 */
.L_x_38226:
[----:B------:R0:W-:Y:S01]  /*5930*/  STG.E.U8 desc[UR36][R8.64], R4 ;  /* 0x0000000408007986 */ /* 0x0001e2000c101124 */
[----:B------:R-:W-:Y:S05]  /*5940*/  BRA `(.L_x_38203) ;  /* 0x0000000000b47947 */ /* 0x000fea0003800000 */
.L_x_38220:
        /* <DEDUP_REMOVED lines=22> */
.L_x_38202:
        /* <DEDUP_REMOVED lines=16> */
.L_x_38231:
[----:B------:R-:W-:Y:S05]  /*5bb0*/  BRA `(.L_x_38203) ;  /* 0x0000000000187947 */ /* 0x000fea0003800000 */
.L_x_38230:
[----:B------:R-:W-:-:S04]  /*5bc0*/  PRMT R4, R18, 0x9910, RZ ;  /* 0x0000991012047816 */ /* 0x000fc800000000ff */
[----:B------:R-:W-:-:S05]  /*5bd0*/  SHF.R.S32.HI R5, RZ, 0x1f, R4 ;  /* 0x0000001fff057819 */ /* 0x000fca0000011404 */
[----:B------:R2:W-:Y:S01]  /*5be0*/  STG.E.64 desc[UR36][R8.64], R4 ;  /* 0x0000000408007986 */ /* 0x0005e2000c101b24 */
[----:B------:R-:W-:Y:S05]  /*5bf0*/  BRA `(.L_x_38203) ;  /* 0x0000000000087947 */ /* 0x000fea0003800000 */
.L_x_38229:
[----:B------:R-:W-:-:S05]  /*5c00*/  PRMT R3, R18, 0x9910, RZ ;  /* 0x0000991012037816 */ /* 0x000fca00000000ff */
[----:B------:R0:W-:Y:S02]  /*5c10*/  STG.E desc[UR36][R8.64], R3 ;  /* 0x0000000308007986 */ /* 0x0001e4000c101924 */
.L_x_38203:
        /* <DEDUP_REMOVED lines=23> */
.L_x_38235:
[----:B------:R3:W-:Y:S01]  /*5d90*/  STG.E.U8 desc[UR36][R8.64], R17 ;  /* 0x0000001108007986 */ /* 0x0007e2000c101124 */
[----:B------:R-:W-:Y:S05]  /*5da0*/  BRA `(.L_x_38237) ;  /* 0x0000000c00647947 */ /* 0x000fea0003800000 */
.L_x_38234:
        /* <DEDUP_REMOVED lines=10> */
.L_x_38239:
[----:B------:R-:W-:-:S05]  /*5e50*/  PRMT R3, R17, 0x9910, RZ ;  /* 0x0000991011037816 */ /* 0x000fca00000000ff */
[----:B------:R2:W-:Y:S01]  /*5e60*/  STG.E desc[UR36][R8.64], R3 ;  /* 0x0000000308007986 */ /* 0x0005e2000c101924 */
[----:B------:R-:W-:Y:S05]  /*5e70*/  BRA `(.L_x_38237) ;  /* 0x0000000c00307947 */ /* 0x000fea0003800000 */
.L_x_38238:
[----:B------:R0:W-:Y:S01]  /*5e80*/  STG.E.U16 desc[UR36][R8.64], R17 ;  /* 0x0000001108007986 */ /* 0x0001e2000c101524 */
[----:B------:R-:W-:Y:S05]  /*5e90*/  BRA `(.L_x_38237) ;  /* 0x0000000c00287947 */ /* 0x000fea0003800000 */
.L_x_38233:
        /* <DEDUP_REMOVED lines=9> */
.L_x_38241:
[----:B------:R-:W0:Y:S02]  /*5f30*/  I2F.S16 R0, R17 ;  /* 0x0000001100007306 */ /* 0x000e240000101400 */
[----:B0-----:R-:W-:-:S05]  /*5f40*/  F2FP.F16.F32.PACK_AB R0, RZ, R0 ;  /* 0x00000000ff00723e */ /* 0x001fca00000000ff */
[----:B------:R0:W-:Y:S01]  /*5f50*/  STG.E.U16 desc[UR36][R8.64], R0 ;  /* 0x0000000008007986 */ /* 0x0001e2000c101524 */
[----:B------:R-:W-:Y:S05]  /*5f60*/  BRA `(.L_x_38237) ;  /* 0x0000000800f47947 */ /* 0x000fea0003800000 */
.L_x_38240:
        /* <DEDUP_REMOVED lines=10> */
.L_x_38243:
[----:B------:R-:W0:Y:S02]  /*6010*/  I2F.S16 R17, R17 ;  /* 0x0000001100117306 */ /* 0x000e240000101400 */
[----:B0-----:R-:W-:-:S04]  /*6020*/  F2FP.F16.F32.PACK_AB R3, RZ, R17 ;  /* 0x00000011ff03723e */ /* 0x001fc800000000ff */
[----:B------:R-:W-:-:S05]  /*6030*/  PRMT R3, R3, 0x5410, RZ ;  /* 0x0000541003037816 */ /* 0x000fca00000000ff */
[----:B------:R0:W-:Y:S01]  /*6040*/  STG.E desc[UR36][R8.64], R3 ;  /* 0x0000000308007986 */ /* 0x0001e2000c101924 */
[----:B------:R-:W-:Y:S05]  /*6050*/  BRA `(.L_x_38237) ;  /* 0x0000000800b87947 */ /* 0x000fea0003800000 */
.L_x_38242:
[----:B------:R-:W0:Y:S02]  /*6060*/  I2F.F64.S16 R4, R17 ;  /* 0x0000001100047312 */ /* 0x000e240000101c00 */
[----:B0-----:R0:W-:Y:S01]  /*6070*/  STG.E.64 desc[UR36][R8.64], R4 ;  /* 0x0000000408007986 */ /* 0x0011e2000c101b24 */
[----:B------:R-:W-:Y:S05]  /*6080*/  BRA `(.L_x_38237) ;  /* 0x0000000800ac7947 */ /* 0x000fea0003800000 */
.L_x_38232:
        /* <DEDUP_REMOVED lines=13> */
.L_x_38246:
[----:B------:R-:W0:Y:S01]  /*6160*/  I2F.F64.S16 R4, R17 ;  /* 0x0000001100047312 */ /* 0x000e220000101c00 */
[----:B------:R-:W-:-:S05]  /*6170*/  CS2R R6, SRZ ;  /* 0x0000000000067805 */ /* 0x000fca000001ff00 */
[----:B0-----:R0:W-:Y:S01]  /*6180*/  STG.E.128 desc[UR36][R8.64], R4 ;  /* 0x0000000408007986 */ /* 0x0011e2000c101d24 */
[----:B------:R-:W-:Y:S05]  /*6190*/  BRA `(.L_x_38237) ;  /* 0x0000000800687947 */ /* 0x000fea0003800000 */
.L_x_38245:
        /* <DEDUP_REMOVED lines=21> */
.L_x_38250:
[----:B------:R-:W-:Y:S05]  /*62f0*/  BSYNC B0 ;  /* 0x0000000000007941 */ /* 0x000fea0003800000 */
.L_x_38249:
[----:B------:R-:W-:-:S05]  /*6300*/  LOP3.LUT R5, R0, R5, RZ, 0xfc, !PT ;  /* 0x0000000500057212 */ /* 0x000fca00078efcff */
[----:B------:R0:W-:Y:S01]  /*6310*/  STG.E.U8 desc[UR36][R8.64], R5 ;  /* 0x0000000508007986 */ /* 0x0001e2000c101124 */
[----:B------:R-:W-:Y:S05]  /*6320*/  BRA `(.L_x_38237) ;  /* 0x0000000800047947 */ /* 0x000fea0003800000 */
.L_x_38248:
        /* <DEDUP_REMOVED lines=13> */
.L_x_38252:
[----:B------:R-:W-:Y:S01]  /*6400*/  IMAD.MOV.U32 R0, RZ, RZ, 0x7f ;  /* 0x0000007fff007424 */ /* 0x000fe200078e00ff */
[----:B------:R-:W-:-:S04]  /*6410*/  ISETP.GT.U32.AND P0, PT, R3, 0x7f800000, PT ;  /* 0x7f8000000300780c */ /* 0x000fc80003f04070 */
[----:B------:R-:W-:-:S09]  /*6420*/  SEL R0, R0, 0x7c, P0 ;  /* 0x0000007c00007807 */ /* 0x000fd20000000000 */
.L_x_38253:
[----:B------:R-:W-:Y:S05]  /*6430*/  BSYNC B0 ;  /* 0x0000000000007941 */ /* 0x000fea0003800000 */
.L_x_38251:
[----:B------:R-:W-:-:S04]  /*6440*/  LOP3.LUT R3, R17, 0x80000000, RZ, 0xc0, !PT ;  /* 0x8000000011037812 */ /* 0x000fc800078ec0ff */
[----:B------:R-:W-:-:S04]  /*6450*/  SHF.R.U32.HI R3, RZ, 0x18, R3 ;  /* 0x00000018ff037819 */ /* 0x000fc80000011603 */
[----:B------:R-:W-:-:S05]  /*6460*/  LOP3.LUT R3, R0, R3, RZ, 0xfc, !PT ;  /* 0x0000000300037212 */ /* 0x000fca00078efcff */
[----:B------:R0:W-:Y:S01]  /*6470*/  STG.E.U8 desc[UR36][R8.64], R3 ;  /* 0x0000000308007986 */ /* 0x0001e2000c101124 */
[----:B------:R-:W-:Y:S05]  /*6480*/  BRA `(.L_x_38237) ;  /* 0x0000000400ac7947 */ /* 0x000fea0003800000 */
.L_x_38247:
[----:B------:R-:W0:Y:S02]  /*6490*/  I2F.S16 R0, R17 ;  /* 0x0000001100007306 */ /* 0x000e240000101400 */
[----:B0-----:R-:W-:-:S05]  /*64a0*/  F2FP.BF16.F32.PACK_AB R0, RZ, R0 ;  /* 0x00000000ff00723e */ /* 0x001fca00000010ff */
[----:B------:R0:W-:Y:S01]  /*64b0*/  STG.E.U16 desc[UR36][R8.64], R0 ;  /* 0x0000000008007986 */ /* 0x0001e2000c101524 */
[----:B------:R-:W-:Y:S05]  /*64c0*/  BRA `(.L_x_38237) ;  /* 0x00000004009c7947 */ /* 0x000fea0003800000 */
.L_x_38244:
        /* <DEDUP_REMOVED lines=10> */
.L_x_38256:
        /* <DEDUP_REMOVED lines=17> */
.L_x_38259:
[----:B------:R-:W-:-:S04]  /*6680*/  LOP3.LUT R3, R17, 0x80000000, RZ, 0xc0, !PT ;  /* 0x8000000011037812 */ /* 0x000fc800078ec0ff */
[----:B------:R-:W-:-:S04]  /*6690*/  SHF.R.U32.HI R3, RZ, 0x18, R3 ;  /* 0x00000018ff037819 */ /* 0x000fc80000011603 */
[----:B------:R-:W-:-:S04]  /*66a0*/  LOP3.LUT R0, R0, R3, RZ, 0xfc, !PT ;  /* 0x0000000300007212 */ /* 0x000fc800078efcff */
[----:B------:R-:W-:-:S07]  /*66b0*/  PRMT R4, R0, 0x7610, R4 ;  /* 0x0000761000047816 */ /* 0x000fce0000000004 */
.L_x_38258:
[----:B------:R-:W-:Y:S05]  /*66c0*/  BSYNC B0 ;  /* 0x0000000000007941 */ /* 0x000fea0003800000 */
.L_x_38257:
[----:B------:R0:W-:Y:S01]  /*66d0*/  STG.E.U8 desc[UR36][R8.64], R4 ;  /* 0x0000000408007986 */ /* 0x0001e2000c101124 */
[----:B------:R-:W-:Y:S05]  /*66e0*/  BRA `(.L_x_38237) ;  /* 0x0000000400147947 */ /* 0x000fea0003800000 */
.L_x_38255:
        /* <DEDUP_REMOVED lines=17> */
.L_x_38262:
[----:B------:R-:W-:-:S04]  /*6800*/  LOP3.LUT R3, R17, 0x80000000, RZ, 0xc0, !PT ;  /* 0x8000000011037812 */ /* 0x000fc800078ec0ff */
[----:B------:R-:W-:-:S04]  /*6810*/  SHF.R.U32.HI R3, RZ, 0x18, R3 ;  /* 0x00000018ff037819 */ /* 0x000fc80000011603 */
[----:B------:R-:W-:-:S04]  /*6820*/  LOP3.LUT R0, R0, R3, RZ, 0xfc, !PT ;  /* 0x0000000300007212 */ /* 0x000fc800078efcff */
[----:B------:R-:W-:-:S07]  /*6830*/  PRMT R4, R0, 0x7610, R4 ;  /* 0x0000761000047816 */ /* 0x000fce0000000004 */
.L_x_38261:
[----:B------:R-:W-:Y:S05]  /*6840*/  BSYNC B0 ;  /* 0x0000000000007941 */ /* 0x000fea0003800000 */
.L_x_38260:
[----:B------:R0:W-:Y:S01]  /*6850*/  STG.E.U8 desc[UR36][R8.64], R4 ;  /* 0x0000000408007986 */ /* 0x0001e2000c101124 */
[----:B------:R-:W-:Y:S05]  /*6860*/  BRA `(.L_x_38237) ;  /* 0x0000000000b47947 */ /* 0x000fea0003800000 */
.L_x_38254:
        /* <DEDUP_REMOVED lines=22> */
.L_x_38236:
        /* <DEDUP_REMOVED lines=16> */
.L_x_38265:
[----:B------:R-:W-:Y:S05]  /*6ad0*/  BRA `(.L_x_38237) ;  /* 0x0000000000187947 */ /* 0x000fea0003800000 */
.L_x_38264:
[----:B------:R-:W-:-:S04]  /*6ae0*/  PRMT R4, R17, 0x9910, RZ ;  /* 0x0000991011047816 */ /* 0x000fc800000000ff */
[----:B------:R-:W-:-:S05]  /*6af0*/  SHF.R.S32.HI R5, RZ, 0x1f, R4 ;  /* 0x0000001fff057819 */ /* 0x000fca0000011404 */
[----:B------:R0:W-:Y:S01]  /*6b00*/  STG.E.64 desc[UR36][R8.64], R4 ;  /* 0x0000000408007986 */ /* 0x0001e2000c101b24 */
[----:B------:R-:W-:Y:S05]  /*6b10*/  BRA `(.L_x_38237) ;  /* 0x0000000000087947 */ /* 0x000fea0003800000 */
.L_x_38263:
[----:B------:R-:W-:-:S05]  /*6b20*/  PRMT R3, R17, 0x9910, RZ ;  /* 0x0000991011037816 */ /* 0x000fca00000000ff */
[----:B------:R0:W-:Y:S02]  /*6b30*/  STG.E desc[UR36][R8.64], R3 ;  /* 0x0000000308007986 */ /* 0x0001e4000c101924 */
.L_x_38237:
[----:B------:R-:W-:-:S07]  /*6b40*/  VIADD R2, R2, 0x80 ;  /* 0x0000008002027836 */ /* 0x000fce0000000000 */
.L_x_38197:
[----:B------:R-:W-:Y:S05]  /*6b50*/  BSYNC B6 ;  /* 0x0000000000067941 */ /* 0x000fea0003800000 */
.L_x_38196:
        /* <DEDUP_REMOVED lines=21> */
.L_x_38269:
[----:B------:R-:W-:Y:S01]  /*6cb0*/  STG.E.U8 desc[UR36][R2.64], R16 ;  /* 0x0000001002007986 */ /* 0x000fe2000c101124 */
[----:B------:R-:W-:Y:S05]  /*6cc0*/  EXIT ;  /* 0x000000000000794d */ /* 0x000fea0003800000 */
.L_x_38268:
        /* <DEDUP_REMOVED lines=10> */
.L_x_38272:
[----:B------:R-:W-:-:S05]  /*6d70*/  PRMT R5, R16, 0x9910, RZ ;  /* 0x0000991010057816 */ /* 0x000fca00000000ff */
[----:B------:R-:W-:Y:S01]  /*6d80*/  STG.E desc[UR36][R2.64], R5 ;  /* 0x0000000502007986 */ /* 0x000fe2000c101924 */
[----:B------:R-:W-:Y:S05]  /*6d90*/  EXIT ;  /* 0x000000000000794d */ /* 0x000fea0003800000 */
.L_x_38271:
[----:B------:R-:W-:Y:S01]  /*6da0*/  STG.E.U16 desc[UR36][R2.64], R16 ;  /* 0x0000001002007986 */ /* 0x000fe2000c101524 */
[----:B------:R-:W-:Y:S05]  /*6db0*/  EXIT ;  /* 0x000000000000794d */ /* 0x000fea0003800000 */
.L_x_38267:
        /* <DEDUP_REMOVED lines=9> */
.L_x_38274:
[----:B------:R-:W0:Y:S02]  /*6e50*/  I2F.S16 R0, R16 ;  /* 0x0000001000007306 */ /* 0x000e240000101400 */
[----:B0-----:R-:W-:-:S05]  /*6e60*/  F2FP.F16.F32.PACK_AB R0, RZ, R0 ;  /* 0x00000000ff00723e */ /* 0x001fca00000000ff */
[----:B------:R-:W-:Y:S01]  /*6e70*/  STG.E.U16 desc[UR36][R2.64], R0 ;  /* 0x0000000002007986 */ /* 0x000fe2000c101524 */
[----:B------:R-:W-:Y:S05]  /*6e80*/  EXIT ;  /* 0x000000000000794d */ /* 0x000fea0003800000 */
.L_x_38273:
        /* <DEDUP_REMOVED lines=10> */
.L_x_38276:
[----:B------:R-:W0:Y:S02]  /*6f30*/  I2F.S16 R16, R16 ;  /* 0x0000001000107306 */ /* 0x000e240000101400 */
[----:B0-----:R-:W-:-:S04]  /*6f40*/  F2FP.F16.F32.PACK_AB R5, RZ, R16 ;  /* 0x00000010ff05723e */ /* 0x001fc800000000ff */
[----:B------:R-:W-:-:S05]  /*6f50*/  PRMT R5, R5, 0x5410, RZ ;  /* 0x0000541005057816 */ /* 0x000fca00000000ff */
[----:B------:R-:W-:Y:S01]  /*6f60*/  STG.E desc[UR36][R2.64], R5 ;  /* 0x0000000502007986 */ /* 0x000fe2000c101924 */
[----:B------:R-:W-:Y:S05]  /*6f70*/  EXIT ;  /* 0x000000000000794d */ /* 0x000fea0003800000 */
.L_x_38275:
[----:B------:R-:W0:Y:S02]  /*6f80*/  I2F.F64.S16 R16, R16 ;  /* 0x0000001000107312 */ /* 0x000e240000101c00 */
[----:B0-----:R-:W-:Y:S01]  /*6f90*/  STG.E.64 desc[UR36][R2.64], R16 ;  /* 0x0000001002007986 */ /* 0x001fe2000c101b24 */
[----:B------:R-:W-:Y:S05]  /*6fa0*/  EXIT ;  /* 0x000000000000794d */ /* 0x000fea0003800000 */
.L_x_38266:
        /* <DEDUP_REMOVED lines=13> */
.L_x_38279:
[----:B------:R-:W0:Y:S01]  /*7080*/  I2F.F64.S16 R16, R16 ;  /* 0x0000001000107312 */ /* 0x000e220000101c00 */
[----:B------:R-:W-:-:S05]  /*7090*/  CS2R R18, SRZ ;  /* 0x0000000000127805 */ /* 0x000fca000001ff00 */
[----:B0-----:R-:W-:Y:S01]  /*70a0*/  STG.E.128 desc[UR36][R2.64], R16 ;  /* 0x0000001002007986 */ /* 0x001fe2000c101d24 */
[----:B------:R-:W-:Y:S05]  /*70b0*/  EXIT ;  /* 0x000000000000794d */ /* 0x000fea0003800000 */
.L_x_38278:
        /* <DEDUP_REMOVED lines=21> */
.L_x_38283:
[----:B------:R-:W-:Y:S05]  /*7210*/  BSYNC B0 ;  /* 0x0000000000007941 */ /* 0x000fea0003800000 */
.L_x_38282:
[----:B------:R-:W-:-:S05]  /*7220*/  LOP3.LUT R5, R0, R5, RZ, 0xfc, !PT ;  /* 0x0000000500057212 */ /* 0x000fca00078efcff */
[----:B------:R-:W-:Y:S01]  /*7230*/  STG.E.U8 desc[UR36][R2.64], R5 ;  /* 0x0000000502007986 */ /* 0x000fe2000c101124 */
[----:B------:R-:W-:Y:S05]  /*7240*/  EXIT ;  /* 0x000000000000794d */ /* 0x000fea0003800000 */
.L_x_38281:
        /* <DEDUP_REMOVED lines=13> */
.L_x_38285:
[----:B------:R-:W-:Y:S01]  /*7320*/  IMAD.MOV.U32 R0, RZ, RZ, 0x7f ;  /* 0x0000007fff007424 */ /* 0x000fe200078e00ff */
[----:B------:R-:W-:-:S04]  /*7330*/  ISETP.GT.U32.AND P0, PT, R4, 0x7f800000, PT ;  /* 0x7f8000000400780c */ /* 0x000fc80003f04070 */
[----:B------:R-:W-:-:S09]  /*7340*/  SEL R0, R0, 0x7c, P0 ;  /* 0x0000007c00007807 */ /* 0x000fd20000000000 */
.L_x_38286:
[----:B------:R-:W-:Y:S05]  /*7350*/  BSYNC B0 ;  /* 0x0000000000007941 */ /* 0x000fea0003800000 */
.L_x_38284:
[----:B------:R-:W-:-:S04]  /*7360*/  LOP3.LUT R4, R5, 0x80000000, RZ, 0xc0, !PT ;  /* 0x8000000005047812 */ /* 0x000fc800078ec0ff */
[----:B------:R-:W-:-:S04]  /*7370*/  SHF.R.U32.HI R5, RZ, 0x18, R4 ;  /* 0x00000018ff057819 */ /* 0x000fc80000011604 */
[----:B------:R-:W-:-:S05]  /*7380*/  LOP3.LUT R5, R0, R5, RZ, 0xfc, !PT ;  /* 0x0000000500057212 */ /* 0x000fca00078efcff */
[----:B------:R-:W-:Y:S01]  /*7390*/  STG.E.U8 desc[UR36][R2.64], R5 ;  /* 0x0000000502007986 */ /* 0x000fe2000c101124 */
[----:B------:R-:W-:Y:S05]  /*73a0*/  EXIT ;  /* 0x000000000000794d */ /* 0x000fea0003800000 */
.L_x_38280:
[----:B------:R-:W0:Y:S02]  /*73b0*/  I2F.S16 R0, R16 ;  /* 0x0000001000007306 */ /* 0x000e240000101400 */
[----:B0-----:R-:W-:-:S05]  /*73c0*/  F2FP.BF16.F32.PACK_AB R0, RZ, R0 ;  /* 0x00000000ff00723e */ /* 0x001fca00000010ff */
[----:B------:R-:W-:Y:S01]  /*73d0*/  STG.E.U16 desc[UR36][R2.64], R0 ;  /* 0x0000000002007986 */ /* 0x000fe2000c101524 */
[----:B------:R-:W-:Y:S05]  /*73e0*/  EXIT ;  /* 0x000000000000794d */ /* 0x000fea0003800000 */
.L_x_38277:
        /* <DEDUP_REMOVED lines=10> */
.L_x_38289:
        /* <DEDUP_REMOVED lines=17> */
.L_x_38292:
[----:B------:R-:W-:-:S04]  /*75a0*/  LOP3.LUT R0, R7, 0x80000000, RZ, 0xc0, !PT ;  /* 0x8000000007007812 */ /* 0x000fc800078ec0ff */
[----:B------:R-:W-:-:S04]  /*75b0*/  SHF.R.U32.HI R5, RZ, 0x18, R0 ;  /* 0x00000018ff057819 */ /* 0x000fc80000011600 */
[----:B------:R-:W-:-:S04]  /*75c0*/  LOP3.LUT R4, R4, R5, RZ, 0xfc, !PT ;  /* 0x0000000504047212 */ /* 0x000fc800078efcff */
[----:B------:R-:W-:-:S07]  /*75d0*/  PRMT R0, R4, 0x7610, R0 ;  /* 0x0000761004007816 */ /* 0x000fce0000000000 */
.L_x_38291:
[----:B------:R-:W-:Y:S05]  /*75e0*/  BSYNC B0 ;  /* 0x0000000000007941 */ /* 0x000fea0003800000 */
.L_x_38290:
[----:B------:R-:W-:Y:S01]  /*75f0*/  STG.E.U8 desc[UR36][R2.64], R0 ;  /* 0x0000000002007986 */ /* 0x000fe2000c101124 */
[----:B------:R-:W-:Y:S05]  /*7600*/  EXIT ;  /* 0x000000000000794d */ /* 0x000fea0003800000 */
.L_x_38288:
        /* <DEDUP_REMOVED lines=17> */
.L_x_38295:
[----:B------:R-:W-:-:S04]  /*7720*/  LOP3.LUT R0, R7, 0x80000000, RZ, 0xc0, !PT ;  /* 0x8000000007007812 */ /* 0x000fc800078ec0ff */
[----:B------:R-:W-:-:S04]  /*7730*/  SHF.R.U32.HI R5, RZ, 0x18, R0 ;  /* 0x00000018ff057819 */ /* 0x000fc80000011600 */
[----:B------:R-:W-:-:S04]  /*7740*/  LOP3.LUT R4, R4, R5, RZ, 0xfc, !PT ;  /* 0x0000000504047212 */ /* 0x000fc800078efcff */
[----:B------:R-:W-:-:S07]  /*7750*/  PRMT R0, R4, 0x7610, R0 ;  /* 0x0000761004007816 */ /* 0x000fce0000000000 */
.L_x_38294:
[----:B------:R-:W-:Y:S05]  /*7760*/  BSYNC B0 ;  /* 0x0000000000007941 */ /* 0x000fea0003800000 */
.L_x_38293:
[----:B------:R-:W-:Y:S01]  /*7770*/  STG.E.U8 desc[UR36][R2.64], R0 ;  /* 0x0000000002007986 */ /* 0x000fe2000c101124 */
[----:B------:R-:W-:Y:S05]  /*7780*/  EXIT ;  /* 0x000000000000794d */ /* 0x000fea0003800000 */
.L_x_38287:
        /* <DEDUP_REMOVED lines=22> */
.L_x_38270:
        /* <DEDUP_REMOVED lines=16> */
.L_x_38298:
[----:B------:R-:W-:Y:S05]  /*79f0*/  EXIT ;  /* 0x000000000000794d */ /* 0x000fea0003800000 */
.L_x_38297:
[----:B------:R-:W-:-:S04]  /*7a00*/  PRMT R4, R16, 0x9910, RZ ;  /* 0x0000991010047816 */ /* 0x000fc800000000ff */
[----:B------:R-:W-:-:S05]  /*7a10*/  SHF.R.S32.HI R5, RZ, 0x1f, R4 ;  /* 0x0000001fff057819 */ /* 0x000fca0000011404 */
[----:B------:R-:W-:Y:S01]  /*7a20*/  STG.E.64 desc[UR36][R2.64], R4 ;  /* 0x0000000402007986 */ /* 0x000fe2000c101b24 */
[----:B------:R-:W-:Y:S05]  /*7a30*/  EXIT ;  /* 0x000000000000794d */ /* 0x000fea0003800000 */
.L_x_38296:
[----:B------:R-:W-:-:S05]  /*7a40*/  PRMT R5, R16, 0x9910, RZ ;  /* 0x0000991010057816 */ /* 0x000fca00000000ff */
[----:B------:R-:W-:Y:S01]  /*7a50*/  STG.E desc[UR36][R2.64], R5 ;  /* 0x0000000502007986 */ /* 0x000fe2000c101924 */
[----:B------:R-:W-:Y:S05]  /*7a60*/  EXIT ;  /* 0x000000000000794d */ /* 0x000fea0003800000 */
.L_x_38299:
        /* <DEDUP_REMOVED lines=9> */
.L_x_42454:


//--------------------- .text._ZN2at6native18elementwise_kernelILi128ELi4EZNS0_22gpu_kernel_impl_nocastINS0_13AUnaryFunctorIaaaZZZNS0_19maximum_kernel_cudaERNS_18TensorIteratorBaseEENKUlvE_clEvENKUlvE0_clEvEUlaaE_EEEEvS5_RKT_EUliE_EEviT1_ --------------------------
	.section	.text._ZN2at6native18elementwise_kernelILi128ELi4EZNS0_22gpu_kernel_impl_nocastINS0_13AUnaryFunctorIaaaZZZNS0_19maximum_kernel_cudaERNS_18TensorIteratorBaseEENKUlvE_clEvENKUlvE0_clEvEUlaaE_EEEEvS5_RKT_EUliE_EEviT1_,"ax",@progbits
	.align	128
        .global         _ZN2at6native18elementwise_kernelILi128ELi4EZNS0_22gpu_kernel_impl_nocastINS0_13AUnaryFunctorIaaaZZZNS0_19maximum_kernel_cudaERNS_18TensorIteratorBaseEENKUlvE_clEvENKUlvE0_clEvEUlaaE_EEEEvS5_RKT_EUliE_EEviT1_
        .type           _ZN2at6native18elementwise_kernelILi128ELi4EZNS0_22gpu_kernel_impl_nocastINS0_13AUnaryFunctorIaaaZZZNS0_19maximum_kernel_cudaERNS_18TensorIteratorBaseEENKUlvE_clEvENKUlvE0_clEvEUlaaE_EEEEvS5_RKT_EUliE_EEviT1_,@function
        .size           _ZN2at6native18elementwise_kernelILi128ELi4EZNS0_22gpu_kernel_impl_nocastINS0_13AUnaryFunctorIaaaZZZNS0_19maximum_kernel_cudaERNS_18TensorIteratorBaseEENKUlvE_clEvENKUlvE0_clEvEUlaaE_EEEEvS5_RKT_EUliE_EEviT1_,(.L_x_42455 - _ZN2at6native18elementwise_kernelILi128ELi4EZNS0_22gpu_kernel_impl_nocastINS0_13AUnaryFunctorIaaaZZZNS0_19maximum_kernel_cudaERNS_18TensorIteratorBaseEENKUlvE_clEvENKUlvE0_clEvEUlaaE_EEEEvS5_RKT_EUliE_EEviT1_)
        .other          _ZN2at6native18elementwise_kernelILi128ELi4EZNS0_22gpu_kernel_impl_nocastINS0_13AUnaryFunctorIaaaZZZNS0_19maximum_kernel_cudaERNS_18TensorIteratorBaseEENKUlvE_clEvENKUlvE0_clEvEUlaaE_EEEEvS5_RKT_EUliE_EEviT1_,@"STO_CUDA_ENTRY STV_DEFAULT"
_ZN2at6native18elementwise_kernelILi128ELi4EZNS0_22gpu_kernel_impl_nocastINS0_13AUnaryFunctorIaaaZZZNS0_19maximum_kernel_cudaERNS_18TensorIteratorBaseEENKUlvE_clEvENKUlvE0_clEvEUlaaE_EEEEvS5_RKT_EUliE_EEviT1_:
.text._ZN2at6native18elementwise_kernelILi128ELi4EZNS0_22gpu_kernel_impl_nocastINS0_13AUnaryFunctorIaaaZZZNS0_19maximum_kernel_cudaERNS_18TensorIteratorBaseEENKUlvE_clEvENKUlvE0_clEvEUlaaE_EEEEvS5_RKT_EUliE_EEviT1_:
        /* <DEDUP_REMOVED lines=312> */
.L_x_38302:
        /* <DEDUP_REMOVED lines=9> */
[----:B--2---:R-:W-:-:S05]  /*1410*/  VIMNMX R7, R4, UR4, !PT ;  /* 0x0000000404077c48 */ /* 0x004fca000ffe0100 */
[----:B------:R0:W-:Y:S02]  /*1420*/  STG.E.U8 desc[UR6][R2.64], R7 ;  /* 0x0000000702007986 */ /* 0x0001e4000c101106 */
.L_x_38301:
[----:B------:R-:W-:Y:S05]  /*1430*/  BSYNC B0 ;  /* 0x0000000000007941 */ /* 0x000fea0003800000 */
.L_x_38300:
        /* <DEDUP_REMOVED lines=305> */
.L_x_38305:
        /* <DEDUP_REMOVED lines=10> */
[----:B--2---:R-:W-:-:S05]  /*27f0*/  VIMNMX R7, R4, UR4, !PT ;  /* 0x0000000404077c48 */ /* 0x004fca000ffe0100 */
        /* <DEDUP_REMOVED lines=304> */
.L_x_38306:
        /* <DEDUP_REMOVED lines=11> */
.L_x_38304:
[----:B------:R-:W-:Y:S05]  /*3bb0*/  BSYNC B0 ;  /* 0x0000000000007941 */ /* 0x000fea0003800000 */
.L_x_38303:
        /* <DEDUP_REMOVED lines=304> */
.L_x_38307:
        /* <DEDUP_REMOVED lines=8> */
[----:B--2---:R-:W-:-:S05]  /*4f40*/  VIMNMX R7, R4, UR4, !PT ;  /* 0x0000000404077c48 */ /* 0x004fca000ffe0100 */
[----:B------:R-:W-:Y:S01]  /*4f50*/  STG.E.U8 desc[UR6][R2.64], R7 ;  /* 0x0000000702007986 */ /* 0x000fe2000c101106 */
[----:B------:R-:W-:Y:S05]  /*4f60*/  EXIT ;  /* 0x000000000000794d */ /* 0x000fea0003800000 */
.L_x_38308:
        /* <DEDUP_REMOVED lines=9> */
.L_x_42455:


//--------------------- .text._ZN2at6native27unrolled_elementwise_kernelINS0_13AUnaryFunctorIaaaZZZNS0_19maximum_kernel_cudaERNS_18TensorIteratorBaseEENKUlvE_clEvENKUlvE0_clEvEUlaaE_EESt5arrayIPcLm2EELi4E23TrivialOffsetCalculatorILi1EjESD_NS0_6memory15LoadWithoutCastENSE_16StoreWithoutCastEEEviT_T0_T2_T3_T4_T5_ --------------------------
	.section	.text._ZN2at6native27unrolled_elementwise_kernelINS0_13AUnaryFunctorIaaaZZZNS0_19maximum_kernel_cudaERNS_18TensorIteratorBaseEENKUlvE_clEvENKUlvE0_clEvEUlaaE_EESt5arrayIPcLm2EELi4E23TrivialOffsetCalculatorILi1EjESD_NS0_6memory15LoadWithoutCastENSE_16StoreWithoutCastEEEviT_T0_T2_T3_T4_T5_,"ax",@progbits
	.align	128
        .global         _ZN2at6native27unrolled_elementwise_kernelINS0_13AUnaryFunctorIaaaZZZNS0_19maximum_kernel_cudaERNS_18TensorIteratorBaseEENKUlvE_clEvENKUlvE0_clEvEUlaaE_EESt5arrayIPcLm2EELi4E23TrivialOffsetCalculatorILi1EjESD_NS0_6memory15LoadWithoutCastENSE_16StoreWithoutCastEEEviT_T0_T2_T3_T4_T5_
        .type           _ZN2at6native27unrolled_elementwise_kernelINS0_13AUnaryFunctorIaaaZZZNS0_19maximum_kernel_cudaERNS_18TensorIteratorBaseEENKUlvE_clEvENKUlvE0_clEvEUlaaE_EESt5arrayIPcLm2EELi4E23TrivialOffsetCalculatorILi1EjESD_NS0_6memory15LoadWithoutCastENSE_16StoreWithoutCastEEEviT_T0_T2_T3_T4_T5_,@function
        .size           _ZN2at6native27unrolled_elementwise_kernelINS0_13AUnaryFunctorIaaaZZZNS0_19maximum_kernel_cudaERNS_18TensorIteratorBaseEENKUlvE_clEvENKUlvE0_clEvEUlaaE_EESt5arrayIPcLm2EELi4E23TrivialOffsetCalculatorILi1EjESD_NS0_6memory15LoadWithoutCastENSE_16StoreWithoutCastEEEviT_T0_T2_T3_T4_T5_,(.L_x_42456 - _ZN2at6native27unrolled_elementwise_kernelINS0_13AUnaryFunctorIaaaZZZNS0_19maximum_kernel_cudaERNS_18TensorIteratorBaseEENKUlvE_clEvENKUlvE0_clEvEUlaaE_EESt5arrayIPcLm2EELi4E23TrivialOffsetCalculatorILi1EjESD_NS0_6memory15LoadWithoutCastENSE_16StoreWithoutCastEEEviT_T0_T2_T3_T4_T5_)
        .other          _ZN2at6native27unrolled_elementwise_kernelINS0_13AUnaryFunctorIaaaZZZNS0_19maximum_kernel_cudaERNS_18TensorIteratorBaseEENKUlvE_clEvENKUlvE0_clEvEUlaaE_EESt5arrayIPcLm2EELi4E23TrivialOffsetCalculatorILi1EjESD_NS0_6memory15LoadWithoutCastENSE_16StoreWithoutCastEEEviT_T0_T2_T3_T4_T5_,@"STO_CUDA_ENTRY STV_DEFAULT"
_ZN2at6native27unrolled_elementwise_kernelINS0_13AUnaryFunctorIaaaZZZNS0_19maximum_kernel_cudaERNS_18TensorIteratorBaseEENKUlvE_clEvENKUlvE0_clEvEUlaaE_EESt5arrayIPcLm2EELi4E23TrivialOffsetCalculatorILi1EjESD_NS0_6memory15LoadWithoutCastENSE_16StoreWithoutCastEEEviT_T0_T2_T3_T4_T5_:
.text._ZN2at6native27unrolled_elementwise_kernelINS0_13AUnaryFunctorIaaaZZZNS0_19maximum_kernel_cudaERNS_18TensorIteratorBaseEENKUlvE_clEvENKUlvE0_clEvEUlaaE_EESt5arrayIPcLm2EELi4E23TrivialOffsetCalculatorILi1EjESD_NS0_6memory15LoadWithoutCastENSE_16StoreWithoutCastEEEviT_T0_T2_T3_T4_T5_:
        /* <DEDUP_REMOVED lines=46> */
[----:B--2---:R-:W-:-:S05]  /*02e0*/  VIMNMX R3, R12, UR4, !PT ;  /* 0x000000040c037c48 */ /* 0x004fca000ffe0100 */
[----:B------:R0:W-:Y:S01]  /*02f0*/  @!P0 STG.E.U8 desc[UR6][R10.64], R3 ;  /* 0x000000030a008986 */ /* 0x0001e2000c101106 */
[----:B----4-:R-:W-:Y:S02]  /*0300*/  VIMNMX R15, R15, UR4, !PT ;  /* 0x000000040f0f7c48 */ /* 0x010fe4000ffe0100 */
[----:B-----5:R-:W-:Y:S02]  /*0310*/  VIMNMX R13, R13, UR4, !PT ;  /* 0x000000040d0d7c48 */ /* 0x020fe4000ffe0100 */
[----:B------:R-:W-:Y:S01]  /*0320*/  VIMNMX R9, R14, UR4, !PT ;  /* 0x000000040e097c48 */ /* 0x000fe2000ffe0100 */
        /* <DEDUP_REMOVED lines=13> */
.L_x_38310:
[----:B------:R-:W-:Y:S05]  /*0400*/  BSYNC B0 ;  /* 0x0000000000007941 */ /* 0x000fea0003800000 */
.L_x_38309:
        /* <DEDUP_REMOVED lines=8> */
.L_x_38311:
        /* <DEDUP_REMOVED lines=15> */
.L_x_42456:


//--------------------- .text._ZN2at6native29vectorized_elementwise_kernelILi2ENS0_13AUnaryFunctorIaaaZZZNS0_19maximum_kernel_cudaERNS_18TensorIteratorBaseEENKUlvE_clEvENKUlvE0_clEvEUlaaE_EESt5arrayIPcLm2EEEEviT0_T1_ --------------------------
	.section	.text._ZN2at6native29vectorized_elementwise_kernelILi2ENS0_13AUnaryFunctorIaaaZZZNS0_19maximum_kernel_cudaERNS_18TensorIteratorBaseEENKUlvE_clEvENKUlvE0_clEvEUlaaE_EESt5arrayIPcLm2EEEEviT0_T1_,"ax",@progbits
	.align	128
        .global         _ZN2at6native29vectorized_elementwise_kernelILi2ENS0_13AUnaryFunctorIaaaZZZNS0_19maximum_kernel_cudaERNS_18TensorIteratorBaseEENKUlvE_clEvENKUlvE0_clEvEUlaaE_EESt5arrayIPcLm2EEEEviT0_T1_
        .type           _ZN2at6native29vectorized_elementwise_kernelILi2ENS0_13AUnaryFunctorIaaaZZZNS0_19maximum_kernel_cudaERNS_18TensorIteratorBaseEENKUlvE_clEvENKUlvE0_clEvEUlaaE_EESt5arrayIPcLm2EEEEviT0_T1_,@function
        .size           _ZN2at6native29vectorized_elementwise_kernelILi2ENS0_13AUnaryFunctorIaaaZZZNS0_19maximum_kernel_cudaERNS_18TensorIteratorBaseEENKUlvE_clEvENKUlvE0_clEvEUlaaE_EESt5arrayIPcLm2EEEEviT0_T1_,(.L_x_42457 - _ZN2at6native29vectorized_elementwise_kernelILi2ENS0_13AUnaryFunctorIaaaZZZNS0_19maximum_kernel_cudaERNS_18TensorIteratorBaseEENKUlvE_clEvENKUlvE0_clEvEUlaaE_EESt5arrayIPcLm2EEEEviT0_T1_)
        .other          _ZN2at6native29vectorized_elementwise_kernelILi2ENS0_13AUnaryFunctorIaaaZZZNS0_19maximum_kernel_cudaERNS_18TensorIteratorBaseEENKUlvE_clEvENKUlvE0_clEvEUlaaE_EESt5arrayIPcLm2EEEEviT0_T1_,@"STO_CUDA_ENTRY STV_DEFAULT"
_ZN2at6native29vectorized_elementwise_kernelILi2ENS0_13AUnaryFunctorIaaaZZZNS0_19maximum_kernel_cudaERNS_18TensorIteratorBaseEENKUlvE_clEvENKUlvE0_clEvEUlaaE_EESt5arrayIPcLm2EEEEviT0_T1_:
.text._ZN2at6native29vectorized_elementwise_kernelILi2ENS0_13AUnaryFunctorIaaaZZZNS0_19maximum_kernel_cudaERNS_18TensorIteratorBaseEENKUlvE_clEvENKUlvE0_clEvEUlaaE_EESt5arrayIPcLm2EEEEviT0_T1_:
        /* <DEDUP_REMOVED lines=40> */
[----:B------:R-:W-:Y:S01]  /*0280*/  VIMNMX R0, R0, UR5, !PT ;  /* 0x0000000500007c48 */ /* 0x000fe2000ffe0100 */
[----:B------:R-:W-:Y:S01]  /*0290*/  IMAD.MOV.U32 R9, RZ, RZ, R12 ;  /* 0x000000ffff097224 */ /* 0x000fe200078e000c */
[----:B------:R-:W-:Y:S01]  /*02a0*/  VIMNMX R5, R4, UR5, !PT ;  /* 0x0000000504057c48 */ /* 0x000fe2000ffe0100 */
[----:B------:R-:W-:Y:S01]  /*02b0*/  IMAD.MOV.U32 R10, RZ, RZ, R13 ;  /* 0x000000ffff0a7224 */ /* 0x000fe200078e000d */
[----:B------:R-:W-:Y:S01]  /*02c0*/  VIMNMX R6, R6, UR5, !PT ;  /* 0x0000000506067c48 */ /* 0x000fe2000ffe0100 */
[----:B------:R-:W-:Y:S01]  /*02d0*/  IMAD.MOV.U32 R11, RZ, RZ, R14 ;  /* 0x000000ffff0b7224 */ /* 0x000fe200078e000e */
[----:B------:R-:W-:-:S02]  /*02e0*/  VIMNMX R7, R7, UR5, !PT ;  /* 0x0000000507077c48 */ /* 0x000fc4000ffe0100 */
[----:B------:R-:W-:Y:S02]  /*02f0*/  VIMNMX R8, R8, UR5, !PT ;  /* 0x0000000508087c48 */ /* 0x000fe4000ffe0100 */
[----:B------:R-:W-:Y:S02]  /*0300*/  VIMNMX R9, R9, UR5, !PT ;  /* 0x0000000509097c48 */ /* 0x000fe4000ffe0100 */
[----:B------:R-:W-:Y:S02]  /*0310*/  VIMNMX R10, R10, UR5, !PT ;  /* 0x000000050a0a7c48 */ /* 0x000fe4000ffe0100 */
[----:B------:R-:W-:Y:S02]  /*0320*/  VIMNMX R11, R11, UR5, !PT ;  /* 0x000000050b0b7c48 */ /* 0x000fe4000ffe0100 */
        /* <DEDUP_REMOVED lines=9> */
.L_x_38312:
        /* <DEDUP_REMOVED lines=73> */
[----:B--2---:R-:W-:Y:S02]  /*0850*/  VIMNMX R7, R16, UR5, !PT ;  /* 0x0000000510077c48 */ /* 0x004fe4000ffe0100 */
[----:B-1----:R-:W-:Y:S02]  /*0860*/  VIMNMX R11, R20, UR5, !PT ;  /* 0x00000005140b7c48 */ /* 0x002fe4000ffe0100 */
[----:B---3--:R-:W-:-:S05]  /*0870*/  VIMNMX R21, R21, UR5, !PT ;  /* 0x0000000515157c48 */ /* 0x008fca000ffe0100 */
[----:B------:R0:W-:Y:S01]  /*0880*/  @!P0 STG.E.U8 desc[UR10][R8.64], R21 ;  /* 0x0000001508008986 */ /* 0x0001e2000c10110a */
[----:B------:R-:W-:Y:S02]  /*0890*/  ISETP.GE.AND P0, PT, R14, R15, PT ;  /* 0x0000000f0e00720c */ /* 0x000fe40003f06270 */
[----:B-----5:R-:W-:Y:S02]  /*08a0*/  VIMNMX R13, R22, UR5, !PT ;  /* 0x00000005160d7c48 */ /* 0x020fe4000ffe0100 */
[----:B------:R-:W-:Y:S02]  /*08b0*/  VIMNMX R17, R24, UR5, !PT ;  /* 0x0000000518117c48 */ /* 0x000fe4000ffe0100 */
[----:B------:R-:W-:Y:S02]  /*08c0*/  VIMNMX R19, R2, UR5, !PT ;  /* 0x0000000502137c48 */ /* 0x000fe4000ffe0100 */
[----:B----4-:R-:W-:Y:S02]  /*08d0*/  VIMNMX R2, R3, UR5, !PT ;  /* 0x0000000503027c48 */ /* 0x010fe4000ffe0100 */
[----:B------:R-:W-:-:S03]  /*08e0*/  VIMNMX R0, R0, UR5, !PT ;  /* 0x0000000500007c48 */ /* 0x000fc6000ffe0100 */
        /* <DEDUP_REMOVED lines=15> */
.L_x_38315:
        /* <DEDUP_REMOVED lines=8> */
.L_x_38316:
        /* <DEDUP_REMOVED lines=8> */
.L_x_38317:
        /* <DEDUP_REMOVED lines=9> */
.L_x_38318:
[----:B------:R-:W-:Y:S05]  /*0b70*/  BSYNC B1 ;  /* 0x0000000000017941 */ /* 0x000fea0003800000 */
.L_x_38314:
[----:B------:R-:W-:-:S13]  /*0b80*/  ISETP.GE.AND P0, PT, R14, R15, PT ;  /* 0x0000000f0e00720c */ /* 0x000fda0003f06270 */
[----:B0-----:R-:W0:Y:S01]  /*0b90*/  @!P0 LDC.64 R6, c[0x0][0x218] ;  /* 0x00008600ff068b82 */ /* 0x001e220000000a00 */
[C---:B-12---:R-:W-:Y:S02]  /*0ba0*/  @!P0 VIADD R5, R14.reuse, UR4 ;  /* 0x000000040e058c36 */ /* 0x046fe40008000000 */
[----:B------:R-:W-:-:S03]  /*0bb0*/  @!P0 VIADD R14, R14, 0x80 ;  /* 0x000000800e0e8836 */ /* 0x000fc60000000000 */
[----:B0-----:R-:W-:-:S05]  /*0bc0*/  @!P0 IADD3 R4, P1, R5, R6, RZ ;  /* 0x0000000605048210 */ /* 0x001fca0007f3e0ff */
[----:B------:R-:W-:-:S05]  /*0bd0*/  @!P0 IMAD.X R5, RZ, RZ, R7, P1 ;  /* 0x000000ffff058224 */ /* 0x000fca00008e0607 */
[----:B------:R2:W-:Y:S03]  /*0be0*/  @!P0 STG.E.U8 desc[UR10][R4.64], R2 ;  /* 0x0000000204008986 */ /* 0x0005e6000c10110a */
.L_x_38319:
[----:B------:R-:W-:Y:S05]  /*0bf0*/  BSYNC B0 ;  /* 0x0000000000007941 */ /* 0x000fea0003800000 */
.L_x_38313:
        /* <DEDUP_REMOVED lines=9> */
.L_x_38320:
        /* <DEDUP_REMOVED lines=15> */
.L_x_42457:


//--------------------- .text._ZN2at6native29vectorized_elementwise_kernelILi4ENS0_13AUnaryFunctorIaaaZZZNS0_19maximum_kernel_cudaERNS_18TensorIteratorBaseEENKUlvE_clEvENKUlvE0_clEvEUlaaE_EESt5arrayIPcLm2EEEEviT0_T1_ --------------------------
	.section	.text._ZN2at6native29vectorized_elementwise_kernelILi4ENS0_13AUnaryFunctorIaaaZZZNS0_19maximum_kernel_cudaERNS_18TensorIteratorBaseEENKUlvE_clEvENKUlvE0_clEvEUlaaE_EESt5arrayIPcLm2EEEEviT0_T1_,"ax",@progbits
	.align	128
        .global         _ZN2at6native29vectorized_elementwise_kernelILi4ENS0_13AUnaryFunctorIaaaZZZNS0_19maximum_kernel_cudaERNS_18TensorIteratorBaseEENKUlvE_clEvENKUlvE0_clEvEUlaaE_EESt5arrayIPcLm2EEEEviT0_T1_
        .type           _ZN2at6native29vectorized_elementwise_kernelILi4ENS0_13AUnaryFunctorIaaaZZZNS0_19maximum_kernel_cudaERNS_18TensorIteratorBaseEENKUlvE_clEvENKUlvE0_clEvEUlaaE_EESt5arrayIPcLm2EEEEviT0_T1_,@function
        .size           _ZN2at6native29vectorized_elementwise_kernelILi4ENS0_13AUnaryFunctorIaaaZZZNS0_19maximum_kernel_cudaERNS_18TensorIteratorBaseEENKUlvE_clEvENKUlvE0_clEvEUlaaE_EESt5arrayIPcLm2EEEEviT0_T1_,(.L_x_42458 - _ZN2at6native29vectorized_elementwise_kernelILi4ENS0_13AUnaryFunctorIaaaZZZNS0_19maximum_kernel_cudaERNS_18TensorIteratorBaseEENKUlvE_clEvENKUlvE0_clEvEUlaaE_EESt5arrayIPcLm2EEEEviT0_T1_)
        .other          _ZN2at6native29vectorized_elementwise_kernelILi4ENS0_13AUnaryFunctorIaaaZZZNS0_19maximum_kernel_cudaERNS_18TensorIteratorBaseEENKUlvE_clEvENKUlvE0_clEvEUlaaE_EESt5arrayIPcLm2EEEEviT0_T1_,@"STO_CUDA_ENTRY STV_DEFAULT"
_ZN2at6native29vectorized_elementwise_kernelILi4ENS0_13AUnaryFunctorIaaaZZZNS0_19maximum_kernel_cudaERNS_18TensorIteratorBaseEENKUlvE_clEvENKUlvE0_clEvEUlaaE_EESt5arrayIPcLm2EEEEviT0_T1_:
.text._ZN2at6native29vectorized_elementwise_kernelILi4ENS0_13AUnaryFunctorIaaaZZZNS0_19maximum_kernel_cudaERNS_18TensorIteratorBaseEENKUlvE_clEvENKUlvE0_clEvEUlaaE_EESt5arrayIPcLm2EEEEviT0_T1_:
        /* <DEDUP_REMOVED lines=26> */
[----:B------:R-:W-:Y:S01]  /*01a0*/  VIMNMX R0, R0, UR5, !PT ;  /* 0x0000000500007c48 */ /* 0x000fe2000ffe0100 */
[----:B------:R-:W-:Y:S01]  /*01b0*/  IMAD.MOV.U32 R2, RZ, RZ, R6 ;  /* 0x000000ffff027224 */ /* 0x000fe200078e0006 */
[----:B------:R-:W-:Y:S01]  /*01c0*/  VIMNMX R3, R4, UR5, !PT ;  /* 0x0000000504037c48 */ /* 0x000fe2000ffe0100 */
[----:B------:R-:W-:Y:S01]  /*01d0*/  IMAD.MOV.U32 R6, RZ, RZ, R7 ;  /* 0x000000ffff067224 */ /* 0x000fe200078e0007 */
[----:B------:R-:W-:-:S02]  /*01e0*/  PRMT R4, R9, 0xaaa2, RZ ;  /* 0x0000aaa209047816 */ /* 0x000fc400000000ff */
[----:B------:R-:W-:Y:S01]  /*01f0*/  PRMT R11, R3, 0x7604, R0 ;  /* 0x00007604030b7816 */ /* 0x000fe20000000000 */
[----:B------:R-:W-:Y:S01]  /*0200*/  IMAD.U32 R3, RZ, RZ, UR7 ;  /* 0x00000007ff037e24 */ /* 0x000fe2000f8e00ff */
[C---:B------:R-:W-:Y:S02]  /*0210*/  PRMT R0, R8.reuse, 0xaaa2, RZ ;  /* 0x0000aaa208007816 */ /* 0x040fe400000000ff */
[----:B------:R-:W-:Y:S02]  /*0220*/  PRMT R8, R8, 0xbbb3, RZ ;  /* 0x0000bbb308087816 */ /* 0x000fe400000000ff */
[----:B------:R-:W-:Y:S02]  /*0230*/  VIMNMX R2, R2, UR5, !PT ;  /* 0x0000000502027c48 */ /* 0x000fe4000ffe0100 */
[----:B------:R-:W-:Y:S02]  /*0240*/  VIMNMX R7, R6, UR5, !PT ;  /* 0x0000000506077c48 */ /* 0x000fe4000ffe0100 */
[----:B------:R-:W-:Y:S01]  /*0250*/  VIMNMX R6, R4, UR5, !PT ;  /* 0x0000000504067c48 */ /* 0x000fe2000ffe0100 */
[----:B------:R-:W-:Y:S01]  /*0260*/  IMAD.MOV.U32 R4, RZ, RZ, R8 ;  /* 0x000000ffff047224 */ /* 0x000fe200078e0008 */
[----:B------:R-:W-:Y:S01]  /*0270*/  PRMT R13, R7, 0x7604, R2 ;  /* 0x00007604070d7816 */ /* 0x000fe20000000002 */
[----:B------:R-:W-:Y:S01]  /*0280*/  IMAD.U32 R2, RZ, RZ, UR6 ;  /* 0x00000006ff027e24 */ /* 0x000fe2000f8e00ff */
[----:B------:R-:W-:-:S02]  /*0290*/  PRMT R7, R9, 0xbbb3, RZ ;  /* 0x0000bbb309077816 */ /* 0x000fc400000000ff */
[----:B------:R-:W-:Y:S01]  /*02a0*/  VIMNMX R0, R0, UR5, !PT ;  /* 0x0000000500007c48 */ /* 0x000fe2000ffe0100 */
[----:B------:R-:W-:Y:S01]  /*02b0*/  IMAD.WIDE R2, R5, 0x4, R2 ;  /* 0x0000000405027825 */ /* 0x000fe200078e0202 */
[----:B------:R-:W-:Y:S02]  /*02c0*/  PRMT R6, R6, 0x7054, R13 ;  /* 0x0000705406067816 */ /* 0x000fe4000000000d */
[----:B------:R-:W-:Y:S02]  /*02d0*/  PRMT R11, R0, 0x7054, R11 ;  /* 0x00007054000b7816 */ /* 0x000fe4000000000b */
[----:B------:R-:W-:Y:S02]  /*02e0*/  VIMNMX R4, R4, UR5, !PT ;  /* 0x0000000504047c48 */ /* 0x000fe4000ffe0100 */
[----:B------:R-:W-:Y:S02]  /*02f0*/  VIMNMX R7, R7, UR5, !PT ;  /* 0x0000000507077c48 */ /* 0x000fe4000ffe0100 */
[----:B------:R-:W-:-:S02]  /*0300*/  PRMT R11, R4, 0x654, R11 ;  /* 0x00000654040b7816 */ /* 0x000fc4000000000b */
[----:B------:R-:W-:-:S03]  /*0310*/  PRMT R7, R7, 0x654, R6 ;  /* 0x0000065407077816 */ /* 0x000fc60000000006 */
[----:B------:R-:W-:Y:S04]  /*0320*/  STG.E desc[UR10][R2.64], R11 ;  /* 0x0000000b02007986 */ /* 0x000fe8000c10190a */
[----:B------:R-:W-:Y:S01]  /*0330*/  STG.E desc[UR10][R2.64+0x200], R7 ;  /* 0x0002000702007986 */ /* 0x000fe2000c10190a */
[----:B------:R-:W-:Y:S05]  /*0340*/  EXIT ;  /* 0x000000000000794d */ /* 0x000fea0003800000 */
.L_x_38321:
        /* <DEDUP_REMOVED lines=98> */
.L_x_38324:
        /* <DEDUP_REMOVED lines=8> */
.L_x_38325:
        /* <DEDUP_REMOVED lines=8> */
.L_x_38326:
        /* <DEDUP_REMOVED lines=9> */
.L_x_38327:
[----:B------:R-:W-:Y:S05]  /*0b00*/  BSYNC B1 ;  /* 0x0000000000017941 */ /* 0x000fea0003800000 */
.L_x_38323:
[----:B------:R-:W-:-:S13]  /*0b10*/  ISETP.GE.AND P0, PT, R14, R15, PT ;  /* 0x0000000f0e00720c */ /* 0x000fda0003f06270 */
[----:B0-----:R-:W0:Y:S01]  /*0b20*/  @!P0 LDC.64 R6, c[0x0][0x218] ;  /* 0x00008600ff068b82 */ /* 0x001e220000000a00 */
[C---:B-12---:R-:W-:Y:S02]  /*0b30*/  @!P0 VIADD R5, R14.reuse, UR4 ;  /* 0x000000040e058c36 */ /* 0x046fe40008000000 */
[----:B------:R-:W-:-:S03]  /*0b40*/  @!P0 VIADD R14, R14, 0x80 ;  /* 0x000000800e0e8836 */ /* 0x000fc60000000000 */
[----:B0-----:R-:W-:-:S05]  /*0b50*/  @!P0 IADD3 R4, P1, R5, R6, RZ ;  /* 0x0000000605048210 */ /* 0x001fca0007f3e0ff */
[----:B------:R-:W-:-:S05]  /*0b60*/  @!P0 IMAD.X R5, RZ, RZ, R7, P1 ;  /* 0x000000ffff058224 */ /* 0x000fca00008e0607 */
[----:B------:R2:W-:Y:S03]  /*0b70*/  @!P0 STG.E.U8 desc[UR10][R4.64], R2 ;  /* 0x0000000204008986 */ /* 0x0005e6000c10110a */
.L_x_38328:
[----:B------:R-:W-:Y:S05]  /*0b80*/  BSYNC B0 ;  /* 0x0000000000007941 */ /* 0x000fea0003800000 */
.L_x_38322:
        /* <DEDUP_REMOVED lines=9> */
.L_x_38329:
        /* <DEDUP_REMOVED lines=14> */
.L_x_42458:


//--------------------- .text._ZN2at6native29vectorized_elementwise_kernelILi8ENS0_13AUnaryFunctorIaaaZZZNS0_19maximum_kernel_cudaERNS_18TensorIteratorBaseEENKUlvE_clEvENKUlvE0_clEvEUlaaE_EESt5arrayIPcLm2EEEEviT0_T1_ --------------------------
	.section	.text._ZN2at6native29vectorized_elementwise_kernelILi8ENS0_13AUnaryFunctorIaaaZZZNS0_19maximum_kernel_cudaERNS_18TensorIteratorBaseEENKUlvE_clEvENKUlvE0_clEvEUlaaE_EESt5arrayIPcLm2EEEEviT0_T1_,"ax",@progbits
	.align	128
        .global         _ZN2at6native29vectorized_elementwise_kernelILi8ENS0_13AUnaryFunctorIaaaZZZNS0_19maximum_kernel_cudaERNS_18TensorIteratorBaseEENKUlvE_clEvENKUlvE0_clEvEUlaaE_EESt5arrayIPcLm2EEEEviT0_T1_
        .type           _ZN2at6native29vectorized_elementwise_kernelILi8ENS0_13AUnaryFunctorIaaaZZZNS0_19maximum_kernel_cudaERNS_18TensorIteratorBaseEENKUlvE_clEvENKUlvE0_clEvEUlaaE_EESt5arrayIPcLm2EEEEviT0_T1_,@function
        .size           _ZN2at6native29vectorized_elementwise_kernelILi8ENS0_13AUnaryFunctorIaaaZZZNS0_19maximum_kernel_cudaERNS_18TensorIteratorBaseEENKUlvE_clEvENKUlvE0_clEvEUlaaE_EESt5arrayIPcLm2EEEEviT0_T1_,(.L_x_42459 - _ZN2at6native29vectorized_elementwise_kernelILi8ENS0_13AUnaryFunctorIaaaZZZNS0_19maximum_kernel_cudaERNS_18TensorIteratorBaseEENKUlvE_clEvENKUlvE0_clEvEUlaaE_EESt5arrayIPcLm2EEEEviT0_T1_)
        .other          _ZN2at6native29vectorized_elementwise_kernelILi8ENS0_13AUnaryFunctorIaaaZZZNS0_19maximum_kernel_cudaERNS_18TensorIteratorBaseEENKUlvE_clEvENKUlvE0_clEvEUlaaE_EESt5arrayIPcLm2EEEEviT0_T1_,@"STO_CUDA_ENTRY STV_DEFAULT"
_ZN2at6native29vectorized_elementwise_kernelILi8ENS0_13AUnaryFunctorIaaaZZZNS0_19maximum_kernel_cudaERNS_18TensorIteratorBaseEENKUlvE_clEvENKUlvE0_clEvEUlaaE_EESt5arrayIPcLm2EEEEviT0_T1_:
.text._ZN2at6native29vectorized_elementwise_kernelILi8ENS0_13AUnaryFunctorIaaaZZZNS0_19maximum_kernel_cudaERNS_18TensorIteratorBaseEENKUlvE_clEvENKUlvE0_clEvEUlaaE_EESt5arrayIPcLm2EEEEviT0_T1_:
        /* <DEDUP_REMOVED lines=37> */
[----:B------:R-:W-:Y:S02]  /*0250*/  VIMNMX R6, R6, UR5, !PT ;  /* 0x0000000506067c48 */ /* 0x000fe4000ffe0100 */
        /* <DEDUP_REMOVED lines=9> */
[----:B------:R-:W-:Y:S02]  /*02f0*/  VIMNMX R7, R7, UR5, !PT ;  /* 0x0000000507077c48 */ /* 0x000fe4000ffe0100 */
[----:B------:R-:W-:Y:S02]  /*0300*/  PRMT R8, R8, 0x8880, RZ ;  /* 0x0000888008087816 */ /* 0x000fe400000000ff */
[----:B------:R-:W-:Y:S02]  /*0310*/  PRMT R12, R4, 0x8880, RZ ;  /* 0x00008880040c7816 */ /* 0x000fe400000000ff */
[----:B------:R-:W-:Y:S01]  /*0320*/  PRMT R9, R9, 0x8880, RZ ;  /* 0x0000888009097816 */ /* 0x000fe200000000ff */
[----:B------:R-:W-:Y:S01]  /*0330*/  IMAD.MOV.U32 R4, RZ, RZ, R8 ;  /* 0x000000ffff047224 */ /* 0x000fe200078e0008 */
[----:B------:R-:W-:Y:S01]  /*0340*/  LOP3.LUT R11, R7, 0xff, RZ, 0xc0, !PT ;  /* 0x000000ff070b7812 */ /* 0x000fe200078ec0ff */
[----:B------:R-:W-:Y:S01]  /*0350*/  IMAD.MOV.U32 R7, RZ, RZ, R12 ;  /* 0x000000ffff077224 */ /* 0x000fe200078e000c */
[----:B------:R-:W-:-:S02]  /*0360*/  VIMNMX R9, R9, UR5, !PT ;  /* 0x0000000509097c48 */ /* 0x000fc4000ffe0100 */
[----:B------:R-:W-:Y:S02]  /*0370*/  VIMNMX R10, R10, UR5, !PT ;  /* 0x000000050a0a7c48 */ /* 0x000fe4000ffe0100 */
[----:B------:R-:W-:Y:S02]  /*0380*/  LOP3.LUT R9, R9, 0xff, RZ, 0xc0, !PT ;  /* 0x000000ff09097812 */ /* 0x000fe400078ec0ff */
[----:B------:R-:W-:Y:S02]  /*0390*/  VIMNMX R0, R0, UR5, !PT ;  /* 0x0000000500007c48 */ /* 0x000fe4000ffe0100 */
[----:B------:R-:W-:Y:S02]  /*03a0*/  VIMNMX R6, R6, UR5, !PT ;  /* 0x0000000506067c48 */ /* 0x000fe4000ffe0100 */
[----:B------:R-:W-:Y:S02]  /*03b0*/  LOP3.LUT R10, R10, 0xff, RZ, 0xc0, !PT ;  /* 0x000000ff0a0a7812 */ /* 0x000fe400078ec0ff */
[----:B------:R-:W-:-:S02]  /*03c0*/  VIMNMX R4, R4, UR5, !PT ;  /* 0x0000000504047c48 */ /* 0x000fc4000ffe0100 */
[----:B------:R-:W-:Y:S02]  /*03d0*/  VIMNMX R7, R7, UR5, !PT ;  /* 0x0000000507077c48 */ /* 0x000fe4000ffe0100 */
        /* <DEDUP_REMOVED lines=8> */
.L_x_38330:
        /* <DEDUP_REMOVED lines=78> */
[----:B------:R-:W-:Y:S02]  /*0940*/  VIMNMX R13, R22, UR5, !PT ;  /* 0x00000005160d7c48 */ /* 0x000fe4000ffe0100 */
[----:B------:R-:W-:Y:S02]  /*0950*/  VIMNMX R17, R24, UR5, !PT ;  /* 0x0000000518117c48 */ /* 0x000fe4000ffe0100 */
[----:B------:R-:W-:Y:S02]  /*0960*/  VIMNMX R19, R2, UR5, !PT ;  /* 0x0000000502137c48 */ /* 0x000fe4000ffe0100 */
[----:B-----5:R-:W-:Y:S02]  /*0970*/  VIMNMX R2, R3, UR5, !PT ;  /* 0x0000000503027c48 */ /* 0x020fe4000ffe0100 */
        /* <DEDUP_REMOVED lines=16> */
.L_x_38333:
        /* <DEDUP_REMOVED lines=8> */
.L_x_38334:
        /* <DEDUP_REMOVED lines=8> */
.L_x_38335:
        /* <DEDUP_REMOVED lines=9> */
.L_x_38336:
[----:B------:R-:W-:Y:S05]  /*0c10*/  BSYNC B1 ;  /* 0x0000000000017941 */ /* 0x000fea0003800000 */
.L_x_38332:
[----:B------:R-:W-:-:S13]  /*0c20*/  ISETP.GE.AND P0, PT, R14, R15, PT ;  /* 0x0000000f0e00720c */ /* 0x000fda0003f06270 */
[----:B0-----:R-:W0:Y:S01]  /*0c30*/  @!P0 LDC.64 R6, c[0x0][0x218] ;  /* 0x00008600ff068b82 */ /* 0x001e220000000a00 */
[C---:B-12---:R-:W-:Y:S02]  /*0c40*/  @!P0 VIADD R5, R14.reuse, UR4 ;  /* 0x000000040e058c36 */ /* 0x046fe40008000000 */
[----:B------:R-:W-:-:S03]  /*0c50*/  @!P0 VIADD R14, R14, 0x80 ;  /* 0x000000800e0e8836 */ /* 0x000fc60000000000 */
[----:B0-----:R-:W-:-:S05]  /*0c60*/  @!P0 IADD3 R4, P1, R5, R6, RZ ;  /* 0x0000000605048210 */ /* 0x001fca0007f3e0ff */
[----:B------:R-:W-:-:S05]  /*0c70*/  @!P0 IMAD.X R5, RZ, RZ, R7, P1 ;  /* 0x000000ffff058224 */ /* 0x000fca00008e0607 */
[----:B------:R2:W-:Y:S03]  /*0c80*/  @!P0 STG.E.U8 desc[UR10][R4.64], R2 ;  /* 0x0000000204008986 */ /* 0x0005e6000c10110a */
.L_x_38337:
[----:B------:R-:W-:Y:S05]  /*0c90*/  BSYNC B0 ;  /* 0x0000000000007941 */ /* 0x000fea0003800000 */
.L_x_38331:
        /* <DEDUP_REMOVED lines=9> */
.L_x_38338:
        /* <DEDUP_REMOVED lines=13> */
.L_x_42459:


//--------------------- .text._ZN2at6native18elementwise_kernelILi128ELi4EZNS0_15gpu_kernel_implINS0_13BinaryFunctorIaaaZZZNS0_19maximum_kernel_cudaERNS_18TensorIteratorBaseEENKUlvE_clEvENKUlvE0_clEvEUlaaE_EEEEvS5_RKT_EUliE_EEviT1_ --------------------------
	.section	.text._ZN2at6native18elementwise_kernelILi128ELi4EZNS0_15gpu_kernel_implINS0_13BinaryFunctorIaaaZZZNS0_19maximum_kernel_cudaERNS_18TensorIteratorBaseEENKUlvE_clEvENKUlvE0_clEvEUlaaE_EEEEvS5_RKT_EUliE_EEviT1_,"ax",@progbits
	.align	128
        .global         _ZN2at6native18elementwise_kernelILi128ELi4EZNS0_15gpu_kernel_implINS0_13BinaryFunctorIaaaZZZNS0_19maximum_kernel_cudaERNS_18TensorIteratorBaseEENKUlvE_clEvENKUlvE0_clEvEUlaaE_EEEEvS5_RKT_EUliE_EEviT1_
        .type           _ZN2at6native18elementwise_kernelILi128ELi4EZNS0_15gpu_kernel_implINS0_13BinaryFunctorIaaaZZZNS0_19maximum_kernel_cudaERNS_18TensorIteratorBaseEENKUlvE_clEvENKUlvE0_clEvEUlaaE_EEEEvS5_RKT_EUliE_EEviT1_,@function
        .size           _ZN2at6native18elementwise_kernelILi128ELi4EZNS0_15gpu_kernel_implINS0_13BinaryFunctorIaaaZZZNS0_19maximum_kernel_cudaERNS_18TensorIteratorBaseEENKUlvE_clEvENKUlvE0_clEvEUlaaE_EEEEvS5_RKT_EUliE_EEviT1_,(.L_x_42460 - _ZN2at6native18elementwise_kernelILi128ELi4EZNS0_15gpu_kernel_implINS0_13BinaryFunctorIaaaZZZNS0_19maximum_kernel_cudaERNS_18TensorIteratorBaseEENKUlvE_clEvENKUlvE0_clEvEUlaaE_EEEEvS5_RKT_EUliE_EEviT1_)
        .other          _ZN2at6native18elementwise_kernelILi128ELi4EZNS0_15gpu_kernel_implINS0_13BinaryFunctorIaaaZZZNS0_19maximum_kernel_cudaERNS_18TensorIteratorBaseEENKUlvE_clEvENKUlvE0_clEvEUlaaE_EEEEvS5_RKT_EUliE_EEviT1_,@"STO_CUDA_ENTRY STV_DEFAULT"
_ZN2at6native18elementwise_kernelILi128ELi4EZNS0_15gpu_kernel_implINS0_13BinaryFunctorIaaaZZZNS0_19maximum_kernel_cudaERNS_18TensorIteratorBaseEENKUlvE_clEvENKUlvE0_clEvEUlaaE_EEEEvS5_RKT_EUliE_EEviT1_:
.text._ZN2at6native18elementwise_kernelILi128ELi4EZNS0_15gpu_kernel_implINS0_13BinaryFunctorIaaaZZZNS0_19maximum_kernel_cudaERNS_18TensorIteratorBaseEENKUlvE_clEvENKUlvE0_clEvEUlaaE_EEEEvS5_RKT_EUliE_EEviT1_:
        /* <DEDUP_REMOVED lines=365> */
.L_x_38341:
        /* <DEDUP_REMOVED lines=20> */
.L_x_38345:
[----:B------:R0:W5:Y:S01]  /*1810*/  LDG.E.U8 R19, desc[UR36][R2.64] ;  /* 0x0000002402137981 */ /* 0x000162000c1e1100 */
[----:B------:R-:W-:Y:S05]  /*1820*/  BRA `(.L_x_38347) ;  /* 0x0000000c00547947 */ /* 0x000fea0003800000 */
.L_x_38344:
        /* <DEDUP_REMOVED lines=8> */
.L_x_38349:
[----:B------:R0:W5:Y:S01]  /*18b0*/  LDG.E.U8 R19, desc[UR36][R2.64] ;  /* 0x0000002402137981 */ /* 0x000162000c1e1100 */
[----:B------:R-:W-:Y:S05]  /*18c0*/  BRA `(.L_x_38347) ;  /* 0x0000000c002c7947 */ /* 0x000fea0003800000 */
.L_x_38348:
[----:B------:R0:W5:Y:S01]  /*18d0*/  LDG.E.U16 R19, desc[UR36][R2.64] ;  /* 0x0000002402137981 */ /* 0x000162000c1e1500 */
[----:B------:R-:W-:Y:S05]  /*18e0*/  BRA `(.L_x_38347) ;  /* 0x0000000c00247947 */ /* 0x000fea0003800000 */
.L_x_38343:
        /* <DEDUP_REMOVED lines=9> */
.L_x_38351:
[----:B------:R-:W2:Y:S02]  /*1980*/  LDG.E.U16 R0, desc[UR36][R2.64] ;  /* 0x0000002402007981 */ /* 0x000ea4000c1e1500 */
[----:B--2---:R-:W-:-:S06]  /*1990*/  HADD2.F32 R0, -RZ, R0.H0_H0 ;  /* 0x20000000ff007230 */ /* 0x004fcc0000004100 */
[----:B------:R-:W0:Y:S02]  /*19a0*/  F2I.FTZ.TRUNC.NTZ R0, R0 ;  /* 0x0000000000007305 */ /* 0x000e24000021f100 */
[----:B0-----:R-:W-:Y:S01]  /*19b0*/  PRMT R19, R0, 0x7610, R19 ;  /* 0x0000761000137816 */ /* 0x001fe20000000013 */
[----:B------:R-:W-:Y:S06]  /*19c0*/  BRA `(.L_x_38347) ;  /* 0x0000000800ec7947 */ /* 0x000fec0003800000 */
.L_x_38350:
        /* <DEDUP_REMOVED lines=9> */
.L_x_38353:
[----:B------:R-:W2:Y:S02]  /*1a60*/  LDG.E.U16 R2, desc[UR36][R2.64] ;  /* 0x0000002402027981 */ /* 0x000ea4000c1e1500 */
[----:B--2---:R-:W-:-:S06]  /*1a70*/  HADD2.F32 R0, -RZ, R2.H0_H0 ;  /* 0x20000002ff007230 */ /* 0x004fcc0000004100 */
[----:B------:R-:W0:Y:S02]  /*1a80*/  F2I.FTZ.TRUNC.NTZ R0, R0 ;  /* 0x0000000000007305 */ /* 0x000e24000021f100 */
[----:B0-----:R-:W-:Y:S01]  /*1a90*/  PRMT R19, R0, 0x7610, R19 ;  /* 0x0000761000137816 */ /* 0x001fe20000000013 */
[----:B------:R-:W-:Y:S06]  /*1aa0*/  BRA `(.L_x_38347) ;  /* 0x0000000800b47947 */ /* 0x000fec0003800000 */
.L_x_38352:
[----:B------:R-:W2:Y:S02]  /*1ab0*/  LDG.E.64 R2, desc[UR36][R2.64] ;  /* 0x0000002402027981 */ /* 0x000ea4000c1e1b00 */
[----:B--2---:R0:W1:Y:S01]  /*1ac0*/  F2I.F64.TRUNC R19, R2 ;  /* 0x0000000200137311 */ /* 0x004062000030d100 */
[----:B------:R-:W-:Y:S05]  /*1ad0*/  BRA `(.L_x_38347) ;  /* 0x0000000800a87947 */ /* 0x000fea0003800000 */
.L_x_38342:
        /* <DEDUP_REMOVED lines=12> */
.L_x_38356:
[----:B------:R-:W2:Y:S02]  /*1ba0*/  LDG.E.64 R2, desc[UR36][R2.64] ;  /* 0x0000002402027981 */ /* 0x000ea4000c1e1b00 */
[----:B--2---:R3:W4:Y:S01]  /*1bb0*/  F2I.F64.TRUNC R19, R2 ;  /* 0x0000000200137311 */ /* 0x004722000030d100 */
[----:B------:R-:W-:Y:S05]  /*1bc0*/  BRA `(.L_x_38347) ;  /* 0x00000008006c7947 */ /* 0x000fea0003800000 */
.L_x_38355:
        /* <DEDUP_REMOVED lines=28> */
.L_x_38358:
        /* <DEDUP_REMOVED lines=15> */
.L_x_38357:
[----:B------:R-:W2:Y:S02]  /*1e80*/  LDG.E.U16 R0, desc[UR36][R2.64] ;  /* 0x0000002402007981 */ /* 0x000ea4000c1e1500 */
[----:B--2---:R-:W-:-:S06]  /*1e90*/  IMAD.U32 R0, R0, 0x10000, RZ ;  /* 0x0001000000007824 */ /* 0x004fcc00078e00ff */
[----:B------:R-:W0:Y:S02]  /*1ea0*/  F2I.FTZ.TRUNC.NTZ R0, R0 ;  /* 0x0000000000007305 */ /* 0x000e24000021f100 */
[----:B0-----:R-:W-:Y:S01]  /*1eb0*/  PRMT R19, R0, 0x7610, R19 ;  /* 0x0000761000137816 */ /* 0x001fe20000000013 */
[----:B------:R-:W-:Y:S06]  /*1ec0*/  BRA `(.L_x_38347) ;  /* 0x0000000400ac7947 */ /* 0x000fec0003800000 */
.L_x_38354:
        /* <DEDUP_REMOVED lines=10> */
.L_x_38361:
        /* <DEDUP_REMOVED lines=21> */
.L_x_38365:
[----:B------:R-:W-:Y:S05]  /*20c0*/  BSYNC B1 ;  /* 0x0000000000017941 */ /* 0x000fea0003800000 */
.L_x_38364:
[----:B------:R-:W-:Y:S01]  /*20d0*/  LEA R3, R0, 0x3b800000, 0x17 ;  /* 0x3b80000000037811 */ /* 0x000fe200078eb8ff */
[----:B------:R-:W-:-:S05]  /*20e0*/  IMAD.SHL.U32 R0, R2, 0x100000, RZ ;  /* 0x0010000002007824 */ /* 0x000fca00078e00ff */
[----:B------:R-:W-:-:S07]  /*20f0*/  LOP3.LUT R0, R3, R0, R4, 0xfe, !PT ;  /* 0x0000000003007212 */ /* 0x000fce00078efe04 */
.L_x_38363:
[----:B------:R-:W-:Y:S05]  /*2100*/  BSYNC B0 ;  /* 0x0000000000007941 */ /* 0x000fea0003800000 */
.L_x_38362:
[----:B------:R-:W0:Y:S02]  /*2110*/  F2I.FTZ.TRUNC.NTZ R0, R0 ;  /* 0x0000000000007305 */ /* 0x000e24000021f100 */
[----:B0-----:R-:W-:Y:S01]  /*2120*/  PRMT R19, R0, 0x7610, R19 ;  /* 0x0000761000137816 */ /* 0x001fe20000000013 */
[----:B------:R-:W-:Y:S06]  /*2130*/  BRA `(.L_x_38347) ;  /* 0x0000000400107947 */ /* 0x000fec0003800000 */
.L_x_38360:
        /* <DEDUP_REMOVED lines=21> */
.L_x_38369:
[----:B------:R-:W-:Y:S05]  /*2290*/  BSYNC B1 ;  /* 0x0000000000017941 */ /* 0x000fea0003800000 */
.L_x_38368:
[----:B------:R-:W-:Y:S01]  /*22a0*/  LEA R3, R0, 0x37800000, 0x17 ;  /* 0x3780000000037811 */ /* 0x000fe200078eb8ff */
[----:B------:R-:W-:-:S05]  /*22b0*/  IMAD.SHL.U32 R0, R2, 0x200000, RZ ;  /* 0x0020000002007824 */ /* 0x000fca00078e00ff */
[----:B------:R-:W-:-:S07]  /*22c0*/  LOP3.LUT R0, R3, R0, R4, 0xfe, !PT ;  /* 0x0000000003007212 */ /* 0x000fce00078efe04 */
.L_x_38367:
[----:B------:R-:W-:Y:S05]  /*22d0*/  BSYNC B0 ;  /* 0x0000000000007941 */ /* 0x000fea0003800000 */
.L_x_38366:
[----:B------:R-:W0:Y:S02]  /*22e0*/  F2I.FTZ.TRUNC.NTZ R0, R0 ;  /* 0x0000000000007305 */ /* 0x000e24000021f100 */
[----:B0-----:R-:W-:Y:S01]  /*22f0*/  PRMT R19, R0, 0x7610, R19 ;  /* 0x0000761000137816 */ /* 0x001fe20000000013 */
[----:B------:R-:W-:Y:S06]  /*2300*/  BRA `(.L_x_38347) ;  /* 0x00000000009c7947 */ /* 0x000fec0003800000 */
.L_x_38359:
        /* <DEDUP_REMOVED lines=14> */
.L_x_38373:
[----:B------:R-:W-:Y:S05]  /*23f0*/  BSYNC B0 ;  /* 0x0000000000007941 */ /* 0x000fea0003800000 */
.L_x_38372:
[----:B------:R-:W0:Y:S02]  /*2400*/  F2I.FTZ.TRUNC.NTZ R0, R0 ;  /* 0x0000000000007305 */ /* 0x000e24000021f100 */
[----:B0-----:R-:W-:Y:S01]  /*2410*/  PRMT R19, R0, 0x7610, R19 ;  /* 0x0000761000137816 */ /* 0x001fe20000000013 */
[----:B------:R-:W-:Y:S06]  /*2420*/  BRA `(.L_x_38347) ;  /* 0x0000000000547947 */ /* 0x000fec0003800000 */
.L_x_38346:
        /* <DEDUP_REMOVED lines=16> */
.L_x_38374:
[----:B------:R-:W-:Y:S01]  /*2530*/  PRMT R19, RZ, 0x7610, R19 ;  /* 0x00007610ff137816 */ /* 0x000fe20000000013 */
[----:B------:R-:W-:Y:S06]  /*2540*/  BRA `(.L_x_38347) ;  /* 0x00000000000c7947 */ /* 0x000fec0003800000 */
.L_x_38371:
[----:B------:R2:W5:Y:S01]  /*2550*/  LDG.E.U8 R19, desc[UR36][R2.64] ;  /* 0x0000002402137981 */ /* 0x000562000c1e1100 */
[----:B------:R-:W-:Y:S05]  /*2560*/  BRA `(.L_x_38347) ;  /* 0x0000000000047947 */ /* 0x000fea0003800000 */
.L_x_38370:
[----:B------:R1:W5:Y:S02]  /*2570*/  LDG.E.U8 R19, desc[UR36][R2.64] ;  /* 0x0000002402137981 */ /* 0x000364000c1e1100 */
.L_x_38347:
        /* <DEDUP_REMOVED lines=17> */
.L_x_38378:
[----:B------:R3:W5:Y:S01]  /*2690*/  LDG.E.U8 R0, desc[UR36][R2.64] ;  /* 0x0000002402007981 */ /* 0x000762000c1e1100 */
[----:B------:R-:W-:Y:S05]  /*26a0*/  BRA `(.L_x_38380) ;  /* 0x0000000c00547947 */ /* 0x000fea0003800000 */
.L_x_38377:
        /* <DEDUP_REMOVED lines=8> */
.L_x_38382:
[----:B------:R1:W5:Y:S01]  /*2730*/  LDG.E.U8 R0, desc[UR36][R2.64] ;  /* 0x0000002402007981 */ /* 0x000362000c1e1100 */
[----:B------:R-:W-:Y:S05]  /*2740*/  BRA `(.L_x_38380) ;  /* 0x0000000c002c7947 */ /* 0x000fea0003800000 */
.L_x_38381:
[----:B------:R2:W5:Y:S01]  /*2750*/  LDG.E.U16 R0, desc[UR36][R2.64] ;  /* 0x0000002402007981 */ /* 0x000562000c1e1500 */
[----:B------:R-:W-:Y:S05]  /*2760*/  BRA `(.L_x_38380) ;  /* 0x0000000c00247947 */ /* 0x000fea0003800000 */
.L_x_38376:
        /* <DEDUP_REMOVED lines=9> */
.L_x_38384:
[----:B------:R-:W2:Y:S02]  /*2800*/  LDG.E.U16 R4, desc[UR36][R2.64] ;  /* 0x0000002402047981 */ /* 0x000ea4000c1e1500 */
[----:B--2---:R-:W-:-:S06]  /*2810*/  HADD2.F32 R4, -RZ, R4.H0_H0 ;  /* 0x20000004ff047230 */ /* 0x004fcc0000004100 */
[----:B------:R-:W0:Y:S02]  /*2820*/  F2I.FTZ.TRUNC.NTZ R4, R4 ;  /* 0x0000000400047305 */ /* 0x000e24000021f100 */
[----:B0-----:R-:W-:Y:S01]  /*2830*/  PRMT R0, R4, 0x7610, R0 ;  /* 0x0000761004007816 */ /* 0x001fe20000000000 */
[----:B------:R-:W-:Y:S06]  /*2840*/  BRA `(.L_x_38380) ;  /* 0x0000000800ec7947 */ /* 0x000fec0003800000 */
.L_x_38383:
        /* <DEDUP_REMOVED lines=9> */
.L_x_38386:
[----:B------:R-:W2:Y:S02]  /*28e0*/  LDG.E.U16 R2, desc[UR36][R2.64] ;  /* 0x0000002402027981 */ /* 0x000ea4000c1e1500 */
[----:B--2---:R-:W-:-:S06]  /*28f0*/  HADD2.F32 R4, -RZ, R2.H0_H0 ;  /* 0x20000002ff047230 */ /* 0x004fcc0000004100 */
[----:B------:R-:W0:Y:S02]  /*2900*/  F2I.FTZ.TRUNC.NTZ R4, R4 ;  /* 0x0000000400047305 */ /* 0x000e24000021f100 */
[----:B0-----:R-:W-:Y:S01]  /*2910*/  PRMT R0, R4, 0x7610, R0 ;  /* 0x0000761004007816 */ /* 0x001fe20000000000 */
[----:B------:R-:W-:Y:S06]  /*2920*/  BRA `(.L_x_38380) ;  /* 0x0000000800b47947 */ /* 0x000fec0003800000 */
.L_x_38385:
[----:B------:R-:W2:Y:S02]  /*2930*/  LDG.E.64 R2, desc[UR36][R2.64] ;  /* 0x0000002402027981 */ /* 0x000ea4000c1e1b00 */
[----:B--2---:R0:W1:Y:S01]  /*2940*/  F2I.F64.TRUNC R0, R2 ;  /* 0x0000000200007311 */ /* 0x004062000030d100 */
[----:B------:R-:W-:Y:S05]  /*2950*/  BRA `(.L_x_38380) ;  /* 0x0000000800a87947 */ /* 0x000fea0003800000 */
.L_x_38375:
        /* <DEDUP_REMOVED lines=12> */
.L_x_38389:
[----:B------:R-:W2:Y:S02]  /*2a20*/  LDG.E.64 R2, desc[UR36][R2.64] ;  /* 0x0000002402027981 */ /* 0x000ea4000c1e1b00 */
[----:B--2---:R0:W1:Y:S01]  /*2a30*/  F2I.F64.TRUNC R0, R2 ;  /* 0x0000000200007311 */ /* 0x004062000030d100 */
[----:B------:R-:W-:Y:S05]  /*2a40*/  BRA `(.L_x_38380) ;  /* 0x00000008006c7947 */ /* 0x000fea0003800000 */
.L_x_38388:
        /* <DEDUP_REMOVED lines=28> */
.L_x_38391:
        /* <DEDUP_REMOVED lines=15> */
.L_x_38390:
[----:B------:R-:W2:Y:S02]  /*2d00*/  LDG.E.U16 R4, desc[UR36][R2.64] ;  /* 0x0000002402047981 */ /* 0x000ea4000c1e1500 */
[----:B--2---:R-:W-:-:S06]  /*2d10*/  IMAD.U32 R4, R4, 0x10000, RZ ;  /* 0x0001000004047824 */ /* 0x004fcc00078e00ff */
[----:B------:R-:W0:Y:S02]  /*2d20*/  F2I.FTZ.TRUNC.NTZ R4, R4 ;  /* 0x0000000400047305 */ /* 0x000e24000021f100 */
[----:B0-----:R-:W-:Y:S01]  /*2d30*/  PRMT R0, R4, 0x7610, R0 ;  /* 0x0000761004007816 */ /* 0x001fe20000000000 */
[----:B------:R-:W-:Y:S06]  /*2d40*/  BRA `(.L_x_38380) ;  /* 0x0000000400ac7947 */ /* 0x000fec0003800000 */
.L_x_38387:
        /* <DEDUP_REMOVED lines=10> */
.L_x_38394:
        /* <DEDUP_REMOVED lines=21> */
.L_x_38398:
[----:B------:R-:W-:Y:S05]  /*2f40*/  BSYNC B1 ;  /* 0x0000000000017941 */ /* 0x000fea0003800000 */
.L_x_38397:
[----:B------:R-:W-:Y:S01]  /*2f50*/  IMAD.SHL.U32 R2, R2, 0x100000, RZ ;  /* 0x0010000002027824 */ /* 0x000fe200078e00ff */
[----:B------:R-:W-:-:S04]  /*2f60*/  LEA R3, R0, 0x3b800000, 0x17 ;  /* 0x3b80000000037811 */ /* 0x000fc800078eb8ff */
[----:B------:R-:W-:-:S07]  /*2f70*/  LOP3.LUT R4, R3, R2, R4, 0xfe, !PT ;  /* 0x0000000203047212 */ /* 0x000fce00078efe04 */
.L_x_38396:
[----:B------:R-:W-:Y:S05]  /*2f80*/  BSYNC B0 ;  /* 0x0000000000007941 */ /* 0x000fea0003800000 */
.L_x_38395:
[----:B------:R-:W0:Y:S02]  /*2f90*/  F2I.FTZ.TRUNC.NTZ R4, R4 ;  /* 0x0000000400047305 */ /* 0x000e24000021f100 */
[----:B0-----:R-:W-:Y:S01]  /*2fa0*/  PRMT R0, R4, 0x7610, R0 ;  /* 0x0000761004007816 */ /* 0x001fe20000000000 */
[----:B------:R-:W-:Y:S06]  /*2fb0*/  BRA `(.L_x_38380) ;  /* 0x0000000400107947 */ /* 0x000fec0003800000 */
.L_x_38393:
        /* <DEDUP_REMOVED lines=21> */
.L_x_38402:
[----:B------:R-:W-:Y:S05]  /*3110*/  BSYNC B1 ;  /* 0x0000000000017941 */ /* 0x000fea0003800000 */
.L_x_38401:
[----:B------:R-:W-:Y:S01]  /*3120*/  IMAD.SHL.U32 R2, R2, 0x200000, RZ ;  /* 0x0020000002027824 */ /* 0x000fe200078e00ff */
[----:B------:R-:W-:-:S04]  /*3130*/  LEA R3, R0, 0x37800000, 0x17 ;  /* 0x3780000000037811 */ /* 0x000fc800078eb8ff */
[----:B------:R-:W-:-:S07]  /*3140*/  LOP3.LUT R4, R3, R2, R4, 0xfe, !PT ;  /* 0x0000000203047212 */ /* 0x000fce00078efe04 */
.L_x_38400:
[----:B------:R-:W-:Y:S05]  /*3150*/  BSYNC B0 ;  /* 0x0000000000007941 */ /* 0x000fea0003800000 */
.L_x_38399:
[----:B------:R-:W0:Y:S02]  /*3160*/  F2I.FTZ.TRUNC.NTZ R4, R4 ;  /* 0x0000000400047305 */ /* 0x000e24000021f100 */
[----:B0-----:R-:W-:Y:S01]  /*3170*/  PRMT R0, R4, 0x7610, R0 ;  /* 0x0000761004007816 */ /* 0x001fe20000000000 */
[----:B------:R-:W-:Y:S06]  /*3180*/  BRA `(.L_x_38380) ;  /* 0x00000000009c7947 */ /* 0x000fec0003800000 */
.L_x_38392:
        /* <DEDUP_REMOVED lines=14> */
.L_x_38406:
[----:B------:R-:W-:Y:S05]  /*3270*/  BSYNC B0 ;  /* 0x0000000000007941 */ /* 0x000fea0003800000 */
.L_x_38405:
[----:B------:R-:W0:Y:S02]  /*3280*/  F2I.FTZ.TRUNC.NTZ R4, R4 ;  /* 0x0000000400047305 */ /* 0x000e24000021f100 */
[----:B0-----:R-:W-:Y:S01]  /*3290*/  PRMT R0, R4, 0x7610, R0 ;  /* 0x0000761004007816 */ /* 0x001fe20000000000 */
[----:B------:R-:W-:Y:S06]  /*32a0*/  BRA `(.L_x_38380) ;  /* 0x0000000000547947 */ /* 0x000fec0003800000 */
.L_x_38379:
        /* <DEDUP_REMOVED lines=16> */
.L_x_38407:
[----:B------:R-:W-:Y:S01]  /*33b0*/  PRMT R0, RZ, 0x7610, R0 ;  /* 0x00007610ff007816 */ /* 0x000fe20000000000 */
[----:B------:R-:W-:Y:S06]  /*33c0*/  BRA `(.L_x_38380) ;  /* 0x00000000000c7947 */ /* 0x000fec0003800000 */
.L_x_38404:
[----:B------:R0:W5:Y:S01]  /*33d0*/  LDG.E.U8 R0, desc[UR36][R2.64] ;  /* 0x0000002402007981 */ /* 0x000162000c1e1100 */
[----:B------:R-:W-:Y:S05]  /*33e0*/  BRA `(.L_x_38380) ;  /* 0x0000000000047947 */ /* 0x000fea0003800000 */
.L_x_38403:
[----:B------:R0:W5:Y:S02]  /*33f0*/  LDG.E.U8 R0, desc[UR36][R2.64] ;  /* 0x0000002402007981 */ /* 0x000164000c1e1100 */
.L_x_38380:
[----:B------:R-:W0:Y:S01]  /*3400*/  LDC.U8 R4, c[0x0][0x491] ;  /* 0x00012440ff047b82 */ /* 0x000e220000000000 */
[----:B-1---5:R-:W-:Y:S02]  /*3410*/  LOP3.LUT R0, R0, 0xffff, RZ, 0xc0, !PT ;  /* 0x0000ffff00007812 */ /* 0x022fe400078ec0ff */
[----:B------:R-:W-:Y:S02]  /*3420*/  LOP3.LUT R19, R19, 0xffff, RZ, 0xc0, !PT ;  /* 0x0000ffff13137812 */ /* 0x000fe400078ec0ff */
[----:B------:R-:W-:Y:S02]  /*3430*/  PRMT R0, R0, 0x8880, RZ ;  /* 0x0000888000007816 */ /* 0x000fe400000000ff */
        /* <DEDUP_REMOVED lines=15> */
.L_x_38411:
[----:B------:R1:W-:Y:S01]  /*3530*/  STG.E.U8 desc[UR36][R16.64], R5 ;  /* 0x0000000510007986 */ /* 0x0003e2000c101124 */
[----:B------:R-:W-:Y:S05]  /*3540*/  BRA `(.L_x_38413) ;  /* 0x0000000c005c7947 */ /* 0x000fea0003800000 */
.L_x_38410:
        /* <DEDUP_REMOVED lines=10> */
.L_x_38415:
[----:B------:R3:W-:Y:S01]  /*35f0*/  STG.E desc[UR36][R16.64], R5 ;  /* 0x0000000510007986 */ /* 0x0007e2000c101924 */
[----:B------:R-:W-:Y:S05]  /*3600*/  BRA `(.L_x_38413) ;  /* 0x0000000c002c7947 */ /* 0x000fea0003800000 */
.L_x_38414:
[----:B------:R2:W-:Y:S01]  /*3610*/  STG.E.U16 desc[UR36][R16.64], R5 ;  /* 0x0000000510007986 */ /* 0x0005e2000c101524 */
[----:B------:R-:W-:Y:S05]  /*3620*/  BRA `(.L_x_38413) ;  /* 0x0000000c00247947 */ /* 0x000fea0003800000 */
.L_x_38409:
        /* <DEDUP_REMOVED lines=9> */
.L_x_38417:
[----:B------:R-:W0:Y:S02]  /*36c0*/  I2F.S16 R0, R5 ;  /* 0x0000000500007306 */ /* 0x000e240000101400 */
[----:B0-----:R-:W-:-:S05]  /*36d0*/  F2FP.F16.F32.PACK_AB R0, RZ, R0 ;  /* 0x00000000ff00723e */ /* 0x001fca00000000ff */
[----:B------:R0:W-:Y:S01]  /*36e0*/  STG.E.U16 desc[UR36][R16.64], R0 ;  /* 0x0000000010007986 */ /* 0x0001e2000c101524 */
[----:B------:R-:W-:Y:S05]  /*36f0*/  BRA `(.L_x_38413) ;  /* 0x0000000800f07947 */ /* 0x000fea0003800000 */
.L_x_38416:
        /* <DEDUP_REMOVED lines=10> */
.L_x_38419:
[----:B------:R-:W0:Y:S02]  /*37a0*/  I2F.S16 R5, R5 ;  /* 0x0000000500057306 */ /* 0x000e240000101400 */
[----:B0-----:R-:W-:-:S04]  /*37b0*/  F2FP.F16.F32.PACK_AB R3, RZ, R5 ;  /* 0x00000005ff03723e */ /* 0x001fc800000000ff */
[----:B------:R-:W-:-:S05]  /*37c0*/  PRMT R3, R3, 0x5410, RZ ;  /* 0x0000541003037816 */ /* 0x000fca00000000ff */
[----:B------:R0:W-:Y:S01]  /*37d0*/  STG.E desc[UR36][R16.64], R3 ;  /* 0x0000000310007986 */ /* 0x0001e2000c101924 */
[----:B------:R-:W-:Y:S05]  /*37e0*/  BRA `(.L_x_38413) ;  /* 0x0000000800b47947 */ /* 0x000fea0003800000 */
.L_x_38418:
[----:B------:R-:W0:Y:S02]  /*37f0*/  I2F.F64.S16 R2, R5 ;  /* 0x0000000500027312 */ /* 0x000e240000101c00 */
[----:B0-----:R0:W-:Y:S01]  /*3800*/  STG.E.64 desc[UR36][R16.64], R2 ;  /* 0x0000000210007986 */ /* 0x0011e2000c101b24 */
[----:B------:R-:W-:Y:S05]  /*3810*/  BRA `(.L_x_38413) ;  /* 0x0000000800a87947 */ /* 0x000fea0003800000 */
.L_x_38408:
        /* <DEDUP_REMOVED lines=13> */
.L_x_38422:
[----:B------:R-:W0:Y:S01]  /*38f0*/  I2F.F64.S16 R4, R5 ;  /* 0x0000000500047312 */ /* 0x000e220000101c00 */
[----:B------:R-:W-:-:S05]  /*3900*/  CS2R R6, SRZ ;  /* 0x0000000000067805 */ /* 0x000fca000001ff00 */
[----:B0-----:R0:W-:Y:S01]  /*3910*/  STG.E.128 desc[UR36][R16.64], R4 ;  /* 0x0000000410007986 */ /* 0x0011e2000c101d24 */
[----:B------:R-:W-:Y:S05]  /*3920*/  BRA `(.L_x_38413) ;  /* 0x0000000800647947 */ /* 0x000fea0003800000 */
.L_x_38421:
        /* <DEDUP_REMOVED lines=21> */
.L_x_38426:
[----:B------:R-:W-:Y:S05]  /*3a80*/  BSYNC B0 ;  /* 0x0000000000007941 */ /* 0x000fea0003800000 */
.L_x_38425:
[----:B------:R-:W-:-:S05]  /*3a90*/  LOP3.LUT R3, R0, R3, RZ, 0xfc, !PT ;  /* 0x0000000300037212 */ /* 0x000fca00078efcff */
[----:B------:R0:W-:Y:S01]  /*3aa0*/  STG.E.U8 desc[UR36][R16.64], R3 ;  /* 0x0000000310007986 */ /* 0x0001e2000c101124 */
[----:B------:R-:W-:Y:S05]  /*3ab0*/  BRA `(.L_x_38413) ;  /* 0x0000000800007947 */ /* 0x000fea0003800000 */
.L_x_38424:
        /* <DEDUP_REMOVED lines=13> */
.L_x_38428:
[----:B------:R-:W-:Y:S01]  /*3b90*/  IMAD.MOV.U32 R0, RZ, RZ, 0x7f ;  /* 0x0000007fff007424 */ /* 0x000fe200078e00ff */
[----:B------:R-:W-:-:S04]  /*3ba0*/  ISETP.GT.U32.AND P0, PT, R2, 0x7f800000, PT ;  /* 0x7f8000000200780c */ /* 0x000fc80003f04070 */
[----:B------:R-:W-:-:S09]  /*3bb0*/  SEL R0, R0, 0x7c, P0 ;  /* 0x0000007c00007807 */ /* 0x000fd20000000000 */
.L_x_38429:
[----:B------:R-:W-:Y:S05]  /*3bc0*/  BSYNC B0 ;  /* 0x0000000000007941 */ /* 0x000fea0003800000 */
.L_x_38427:
[----:B------:R-:W-:-:S04]  /*3bd0*/  LOP3.LUT R2, R5, 0x80000000, RZ, 0xc0, !PT ;  /* 0x8000000005027812 */ /* 0x000fc800078ec0ff */
[----:B------:R-:W-:-:S04]  /*3be0*/  SHF.R.U32.HI R3, RZ, 0x18, R2 ;  /* 0x00000018ff037819 */ /* 0x000fc80000011602 */
[----:B------:R-:W-:-:S05]  /*3bf0*/  LOP3.LUT R3, R0, R3, RZ, 0xfc, !PT ;  /* 0x0000000300037212 */ /* 0x000fca00078efcff */
[----:B------:R0:W-:Y:S01]  /*3c00*/  STG.E.U8 desc[UR36][R16.64], R3 ;  /* 0x0000000310007986 */ /* 0x0001e2000c101124 */
[----:B------:R-:W-:Y:S05]  /*3c10*/  BRA `(.L_x_38413) ;  /* 0x0000000400a87947 */ /* 0x000fea0003800000 */
.L_x_38423:
[----:B------:R-:W0:Y:S02]  /*3c20*/  I2F.S16 R0, R5 ;  /* 0x0000000500007306 */ /* 0x000e240000101400 */
[----:B0-----:R-:W-:-:S05]  /*3c30*/  F2FP.BF16.F32.PACK_AB R0, RZ, R0 ;  /* 0x00000000ff00723e */ /* 0x001fca00000010ff */
[----:B------:R0:W-:Y:S01]  /*3c40*/  STG.E.U16 desc[UR36][R16.64], R0 ;  /* 0x0000000010007986 */ /* 0x0001e2000c101524 */
[----:B------:R-:W-:Y:S05]  /*3c50*/  BRA `(.L_x_38413) ;  /* 0x0000000400987947 */ /* 0x000fea0003800000 */
.L_x_38420:
        /* <DEDUP_REMOVED lines=10> */
.L_x_38432:
        /* <DEDUP_REMOVED lines=17> */
.L_x_38435:
[----:B------:R-:W-:-:S04]  /*3e10*/  LOP3.LUT R2, R5, 0x80000000, RZ, 0xc0, !PT ;  /* 0x8000000005027812 */ /* 0x000fc800078ec0ff */
[----:B------:R-:W-:-:S04]  /*3e20*/  SHF.R.U32.HI R3, RZ, 0x18, R2 ;  /* 0x00000018ff037819 */ /* 0x000fc80000011602 */
[----:B------:R-:W-:-:S04]  /*3e30*/  LOP3.LUT R0, R0, R3, RZ, 0xfc, !PT ;  /* 0x0000000300007212 */ /* 0x000fc800078efcff */
[----:B------:R-:W-:-:S07]  /*3e40*/  PRMT R8, R0, 0x7610, R8 ;  /* 0x0000761000087816 */ /* 0x000fce0000000008 */
.L_x_38434:
[----:B------:R-:W-:Y:S05]  /*3e50*/  BSYNC B0 ;  /* 0x0000000000007941 */ /* 0x000fea0003800000 */
.L_x_38433:
[----:B------:R0:W-:Y:S01]  /*3e60*/  STG.E.U8 desc[UR36][R16.64], R8 ;  /* 0x0000000810007986 */ /* 0x0001e2000c101124 */
[----:B------:R-:W-:Y:S05]  /*3e70*/  BRA `(.L_x_38413) ;  /* 0x0000000400107947 */ /* 0x000fea0003800000 */
.L_x_38431:
        /* <DEDUP_REMOVED lines=17> */
.L_x_38438:
[----:B------:R-:W-:-:S04]  /*3f90*/  LOP3.LUT R2, R5, 0x80000000, RZ, 0xc0, !PT ;  /* 0x8000000005027812 */ /* 0x000fc800078ec0ff */
[----:B------:R-:W-:-:S04]  /*3fa0*/  SHF.R.U32.HI R3, RZ, 0x18, R2 ;  /* 0x00000018ff037819 */ /* 0x000fc80000011602 */
[----:B------:R-:W-:-:S04]  /*3fb0*/  LOP3.LUT R0, R0, R3, RZ, 0xfc, !PT ;  /* 0x0000000300007212 */ /* 0x000fc800078efcff */
[----:B------:R-:W-:-:S07]  /*3fc0*/  PRMT R8, R0, 0x7610, R8 ;  /* 0x0000761000087816 */ /* 0x000fce0000000008 */
.L_x_38437:
[----:B------:R-:W-:Y:S05]  /*3fd0*/  BSYNC B0 ;  /* 0x0000000000007941 */ /* 0x000fea0003800000 */
.L_x_38436:
[----:B------:R0:W-:Y:S01]  /*3fe0*/  STG.E.U8 desc[UR36][R16.64], R8 ;  /* 0x0000000810007986 */ /* 0x0001e2000c101124 */
[----:B------:R-:W-:Y:S05]  /*3ff0*/  BRA `(.L_x_38413) ;  /* 0x0000000000b07947 */ /* 0x000fea0003800000 */
.L_x_38430:
        /* <DEDUP_REMOVED lines=22> */
.L_x_38412:
        /* <DEDUP_REMOVED lines=16> */
.L_x_38441:
[----:B------:R-:W-:Y:S05]  /*4260*/  BRA `(.L_x_38413) ;  /* 0x0000000000147947 */ /* 0x000fea0003800000 */
.L_x_38440:
[----:B------:R-:W-:-:S04]  /*4270*/  PRMT R2, R5, 0x9910, RZ ;  /* 0x0000991005027816 */ /* 0x000fc800000000ff */
[----:B------:R-:W-:-:S05]  /*4280*/  SHF.R.S32.HI R3, RZ, 0x1f, R2 ;  /* 0x0000001fff037819 */ /* 0x000fca0000011402 */
[----:B------:R0:W-:Y:S01]  /*4290*/  STG.E.64 desc[UR36][R16.64], R2 ;  /* 0x0000000210007986 */ /* 0x0001e2000c101b24 */
[----:B------:R-:W-:Y:S05]  /*42a0*/  BRA `(.L_x_38413) ;  /* 0x0000000000047947 */ /* 0x000fea0003800000 */
.L_x_38439:
[----:B------:R0:W-:Y:S02]  /*42b0*/  STG.E desc[UR36][R16.64], R5 ;  /* 0x0000000510007986 */ /* 0x0001e4000c101924 */
.L_x_38413:
[----:B------:R-:W-:-:S04]  /*42c0*/  IMAD R18, R18, 0x200, R23 ;  /* 0x0000020012127824 */ /* 0x000fc800078e0217 */
[----:B------:R-:W-:-:S07]  /*42d0*/  VIADD R19, R18, 0x80 ;  /* 0x0000008012137836 */ /* 0x000fce0000000000 */
.L_x_38340:
[----:B------:R-:W-:Y:S05]  /*42e0*/  BSYNC B6 ;  /* 0x0000000000067941 */ /* 0x000fea0003800000 */
.L_x_38339:
        /* <DEDUP_REMOVED lines=358> */
.L_x_38444:
        /* <DEDUP_REMOVED lines=20> */
.L_x_38448:
[----:B------:R0:W5:Y:S01]  /*5a90*/  LDG.E.U8 R22, desc[UR36][R2.64] ;  /* 0x0000002402167981 */ /* 0x000162000c1e1100 */
[----:B------:R-:W-:Y:S05]  /*5aa0*/  BRA `(.L_x_38450) ;  /* 0x0000000c00547947 */ /* 0x000fea0003800000 */
.L_x_38447:
        /* <DEDUP_REMOVED lines=8> */
.L_x_38452:
[----:B------:R0:W5:Y:S01]  /*5b30*/  LDG.E.U8 R22, desc[UR36][R2.64] ;  /* 0x0000002402167981 */ /* 0x000162000c1e1100 */
[----:B------:R-:W-:Y:S05]  /*5b40*/  BRA `(.L_x_38450) ;  /* 0x0000000c002c7947 */ /* 0x000fea0003800000 */
.L_x_38451:
[----:B------:R0:W5:Y:S01]  /*5b50*/  LDG.E.U16 R22, desc[UR36][R2.64] ;  /* 0x0000002402167981 */ /* 0x000162000c1e1500 */
[----:B------:R-:W-:Y:S05]  /*5b60*/  BRA `(.L_x_38450) ;  /* 0x0000000c00247947 */ /* 0x000fea0003800000 */
.L_x_38446:
        /* <DEDUP_REMOVED lines=9> */
.L_x_38454:
[----:B------:R-:W2:Y:S02]  /*5c00*/  LDG.E.U16 R0, desc[UR36][R2.64] ;  /* 0x0000002402007981 */ /* 0x000ea4000c1e1500 */
[----:B--2---:R-:W-:-:S06]  /*5c10*/  HADD2.F32 R0, -RZ, R0.H0_H0 ;  /* 0x20000000ff007230 */ /* 0x004fcc0000004100 */
[----:B------:R-:W0:Y:S02]  /*5c20*/  F2I.FTZ.TRUNC.NTZ R0, R0 ;  /* 0x0000000000007305 */ /* 0x000e24000021f100 */
[----:B0-----:R-:W-:Y:S01]  /*5c30*/  PRMT R22, R0, 0x7610, R22 ;  /* 0x0000761000167816 */ /* 0x001fe20000000016 */
[----:B------:R-:W-:Y:S06]  /*5c40*/  BRA `(.L_x_38450) ;  /* 0x0000000800ec7947 */ /* 0x000fec0003800000 */
.L_x_38453:
        /* <DEDUP_REMOVED lines=9> */
.L_x_38456:
[----:B------:R-:W2:Y:S02]  /*5ce0*/  LDG.E.U16 R2, desc[UR36][R2.64] ;  /* 0x0000002402027981 */ /* 0x000ea4000c1e1500 */
[----:B--2---:R-:W-:-:S06]  /*5cf0*/  HADD2.F32 R0, -RZ, R2.H0_H0 ;  /* 0x20000002ff007230 */ /* 0x004fcc0000004100 */
[----:B------:R-:W0:Y:S02]  /*5d00*/  F2I.FTZ.TRUNC.NTZ R0, R0 ;  /* 0x0000000000007305 */ /* 0x000e24000021f100 */
[----:B0-----:R-:W-:Y:S01]  /*5d10*/  PRMT R22, R0, 0x7610, R22 ;  /* 0x0000761000167816 */ /* 0x001fe20000000016 */
[----:B------:R-:W-:Y:S06]  /*5d20*/  BRA `(.L_x_38450) ;  /* 0x0000000800b47947 */ /* 0x000fec0003800000 */
.L_x_38455:
[----:B------:R-:W2:Y:S02]  /*5d30*/  LDG.E.64 R2, desc[UR36][R2.64] ;  /* 0x0000002402027981 */ /* 0x000ea4000c1e1b00 */
[----:B--2---:R0:W1:Y:S01]  /*5d40*/  F2I.F64.TRUNC R22, R2 ;  /* 0x0000000200167311 */ /* 0x004062000030d100 */
[----:B------:R-:W-:Y:S05]  /*5d50*/  BRA `(.L_x_38450) ;  /* 0x0000000800a87947 */ /* 0x000fea0003800000 */
.L_x_38445:
        /* <DEDUP_REMOVED lines=12> */
.L_x_38459:
[----:B------:R-:W2:Y:S02]  /*5e20*/  LDG.E.64 R2, desc[UR36][R2.64] ;  /* 0x0000002402027981 */ /* 0x000ea4000c1e1b00 */
[----:B--2---:R0:W1:Y:S01]  /*5e30*/  F2I.F64.TRUNC R22, R2 ;  /* 0x0000000200167311 */ /* 0x004062000030d100 */
[----:B------:R-:W-:Y:S05]  /*5e40*/  BRA `(.L_x_38450) ;  /* 0x00000008006c7947 */ /* 0x000fea0003800000 */
.L_x_38458:
        /* <DEDUP_REMOVED lines=28> */
.L_x_38461:
        /* <DEDUP_REMOVED lines=15> */
.L_x_38460:
[----:B------:R-:W2:Y:S02]  /*6100*/  LDG.E.U16 R0, desc[UR36][R2.64] ;  /* 0x0000002402007981 */ /* 0x000ea4000c1e1500 */
[----:B--2---:R-:W-:-:S06]  /*6110*/  IMAD.U32 R0, R0, 0x10000, RZ ;  /* 0x0001000000007824 */ /* 0x004fcc00078e00ff */
[----:B------:R-:W0:Y:S02]  /*6120*/  F2I.FTZ.TRUNC.NTZ R0, R0 ;  /* 0x0000000000007305 */ /* 0x000e24000021f100 */
[----:B0-----:R-:W-:Y:S01]  /*6130*/  PRMT R22, R0, 0x7610, R22 ;  /* 0x0000761000167816 */ /* 0x001fe20000000016 */
[----:B------:R-:W-:Y:S06]  /*6140*/  BRA `(.L_x_38450) ;  /* 0x0000000400ac7947 */ /* 0x000fec0003800000 */
.L_x_38457:
        /* <DEDUP_REMOVED lines=10> */
.L_x_38464:
        /* <DEDUP_REMOVED lines=21> */
.L_x_38468:
[----:B------:R-:W-:Y:S05]  /*6340*/  BSYNC B1 ;  /* 0x0000000000017941 */ /* 0x000fea0003800000 */
.L_x_38467:
[----:B------:R-:W-:Y:S01]  /*6350*/  LEA R3, R0, 0x3b800000, 0x17 ;  /* 0x3b80000000037811 */ /* 0x000fe200078eb8ff */
[----:B------:R-:W-:-:S05]  /*6360*/  IMAD.SHL.U32 R0, R2, 0x100000, RZ ;  /* 0x0010000002007824 */ /* 0x000fca00078e00ff */
[----:B------:R-:W-:-:S07]  /*6370*/  LOP3.LUT R0, R3, R0, R4, 0xfe, !PT ;  /* 0x0000000003007212 */ /* 0x000fce00078efe04 */
.L_x_38466:
[----:B------:R-:W-:Y:S05]  /*6380*/  BSYNC B0 ;  /* 0x0000000000007941 */ /* 0x000fea0003800000 */
.L_x_38465:
[----:B------:R-:W0:Y:S02]  /*6390*/  F2I.FTZ.TRUNC.NTZ R0, R0 ;  /* 0x0000000000007305 */ /* 0x000e24000021f100 */
[----:B0-----:R-:W-:Y:S01]  /*63a0*/  PRMT R22, R0, 0x7610, R22 ;  /* 0x0000761000167816 */ /* 0x001fe20000000016 */
[----:B------:R-:W-:Y:S06]  /*63b0*/  BRA `(.L_x_38450) ;  /* 0x0000000400107947 */ /* 0x000fec0003800000 */
.L_x_38463:
        /* <DEDUP_REMOVED lines=21> */
.L_x_38472:
[----:B------:R-:W-:Y:S05]  /*6510*/  BSYNC B1 ;  /* 0x0000000000017941 */ /* 0x000fea0003800000 */
.L_x_38471:
[----:B------:R-:W-:Y:S01]  /*6520*/  LEA R3, R0, 0x37800000, 0x17 ;  /* 0x3780000000037811 */ /* 0x000fe200078eb8ff */
[----:B------:R-:W-:-:S05]  /*6530*/  IMAD.SHL.U32 R0, R2, 0x200000, RZ ;  /* 0x0020000002007824 */ /* 0x000fca00078e00ff */
[----:B------:R-:W-:-:S07]  /*6540*/  LOP3.LUT R0, R3, R0, R4, 0xfe, !PT ;  /* 0x0000000003007212 */ /* 0x000fce00078efe04 */
.L_x_38470:
[----:B------:R-:W-:Y:S05]  /*6550*/  BSYNC B0 ;  /* 0x0000000000007941 */ /* 0x000fea0003800000 */
.L_x_38469:
[----:B------:R-:W0:Y:S02]  /*6560*/  F2I.FTZ.TRUNC.NTZ R0, R0 ;  /* 0x0000000000007305 */ /* 0x000e24000021f100 */
[----:B0-----:R-:W-:Y:S01]  /*6570*/  PRMT R22, R0, 0x7610, R22 ;  /* 0x0000761000167816 */ /* 0x001fe20000000016 */
[----:B------:R-:W-:Y:S06]  /*6580*/  BRA `(.L_x_38450) ;  /* 0x00000000009c7947 */ /* 0x000fec0003800000 */
.L_x_38462:
        /* <DEDUP_REMOVED lines=14> */
.L_x_38476:
[----:B------:R-:W-:Y:S05]  /*6670*/  BSYNC B0 ;  /* 0x0000000000007941 */ /* 0x000fea0003800000 */
.L_x_38475:
[----:B------:R-:W0:Y:S02]  /*6680*/  F2I.FTZ.TRUNC.NTZ R0, R0 ;  /* 0x0000000000007305 */ /* 0x000e24000021f100 */
[----:B0-----:R-:W-:Y:S01]  /*6690*/  PRMT R22, R0, 0x7610, R22 ;  /* 0x0000761000167816 */ /* 0x001fe20000000016 */
[----:B------:R-:W-:Y:S06]  /*66a0*/  BRA `(.L_x_38450) ;  /* 0x0000000000547947 */ /* 0x000fec0003800000 */
.L_x_38449:
        /* <DEDUP_REMOVED lines=16> */
.L_x_38477:
[----:B------:R-:W-:Y:S01]  /*67b0*/  PRMT R22, RZ, 0x7610, R22 ;  /* 0x00007610ff167816 */ /* 0x000fe20000000016 */
[----:B------:R-:W-:Y:S06]  /*67c0*/  BRA `(.L_x_38450) ;  /* 0x00000000000c7947 */ /* 0x000fec0003800000 */
.L_x_38474:
[----:B------:R3:W5:Y:S01]  /*67d0*/  LDG.E.U8 R22, desc[UR36][R2.64] ;  /* 0x0000002402167981 */ /* 0x000762000c1e1100 */
[----:B------:R-:W-:Y:S05]  /*67e0*/  BRA `(.L_x_38450) ;  /* 0x0000000000047947 */ /* 0x000fea0003800000 */
.L_x_38473:
[----:B------:R4:W5:Y:S02]  /*67f0*/  LDG.E.U8 R22, desc[UR36][R2.64] ;  /* 0x0000002402167981 */ /* 0x000964000c1e1100 */
.L_x_38450:
        /* <DEDUP_REMOVED lines=17> */
.L_x_38481:
[----:B------:R4:W5:Y:S01]  /*6910*/  LDG.E.U8 R0, desc[UR36][R2.64] ;  /* 0x0000002402007981 */ /* 0x000962000c1e1100 */
[----:B------:R-:W-:Y:S05]  /*6920*/  BRA `(.L_x_38483) ;  /* 0x0000000c00547947 */ /* 0x000fea0003800000 */
.L_x_38480:
        /* <DEDUP_REMOVED lines=8> */
.L_x_38485:
[----:B------:R2:W5:Y:S01]  /*69b0*/  LDG.E.U8 R0, desc[UR36][R2.64] ;  /* 0x0000002402007981 */ /* 0x000562000c1e1100 */
[----:B------:R-:W-:Y:S05]  /*69c0*/  BRA `(.L_x_38483) ;  /* 0x0000000c002c7947 */ /* 0x000fea0003800000 */
.L_x_38484:
[----:B------:R0:W5:Y:S01]  /*69d0*/  LDG.E.U16 R0, desc[UR36][R2.64] ;  /* 0x0000002402007981 */ /* 0x000162000c1e1500 */
[----:B------:R-:W-:Y:S05]  /*69e0*/  BRA `(.L_x_38483) ;  /* 0x0000000c00247947 */ /* 0x000fea0003800000 */
.L_x_38479:
        /* <DEDUP_REMOVED lines=9> */
.L_x_38487:
[----:B------:R-:W2:Y:S02]  /*6a80*/  LDG.E.U16 R4, desc[UR36][R2.64] ;  /* 0x0000002402047981 */ /* 0x000ea4000c1e1500 */
[----:B--2---:R-:W-:-:S06]  /*6a90*/  HADD2.F32 R4, -RZ, R4.H0_H0 ;  /* 0x20000004ff047230 */ /* 0x004fcc0000004100 */
[----:B------:R-:W0:Y:S02]  /*6aa0*/  F2I.FTZ.TRUNC.NTZ R4, R4 ;  /* 0x0000000400047305 */ /* 0x000e24000021f100 */
[----:B0-----:R-:W-:Y:S01]  /*6ab0*/  PRMT R0, R4, 0x7610, R0 ;  /* 0x0000761004007816 */ /* 0x001fe20000000000 */
[----:B------:R-:W-:Y:S06]  /*6ac0*/  BRA `(.L_x_38483) ;  /* 0x0000000800ec7947 */ /* 0x000fec0003800000 */
.L_x_38486:
        /* <DEDUP_REMOVED lines=9> */
.L_x_38489:
[----:B------:R-:W2:Y:S02]  /*6b60*/  LDG.E.U16 R2, desc[UR36][R2.64] ;  /* 0x0000002402027981 */ /* 0x000ea4000c1e1500 */
[----:B--2---:R-:W-:-:S06]  /*6b70*/  HADD2.F32 R4, -RZ, R2.H0_H0 ;  /* 0x20000002ff047230 */ /* 0x004fcc0000004100 */
[----:B------:R-:W0:Y:S02]  /*6b80*/  F2I.FTZ.TRUNC.NTZ R4, R4 ;  /* 0x0000000400047305 */ /* 0x000e24000021f100 */
[----:B0-----:R-:W-:Y:S01]  /*6b90*/  PRMT R0, R4, 0x7610, R0 ;  /* 0x0000761004007816 */ /* 0x001fe20000000000 */
[----:B------:R-:W-:Y:S06]  /*6ba0*/  BRA `(.L_x_38483) ;  /* 0x0000000800b47947 */ /* 0x000fec0003800000 */
.L_x_38488:
[----:B------:R-:W2:Y:S02]  /*6bb0*/  LDG.E.64 R2, desc[UR36][R2.64] ;  /* 0x0000002402027981 */ /* 0x000ea4000c1e1b00 */
[----:B--2---:R0:W1:Y:S01]  /*6bc0*/  F2I.F64.TRUNC R0, R2 ;  /* 0x0000000200007311 */ /* 0x004062000030d100 */
[----:B------:R-:W-:Y:S05]  /*6bd0*/  BRA `(.L_x_38483) ;  /* 0x0000000800a87947 */ /* 0x000fea0003800000 */
.L_x_38478:
        /* <DEDUP_REMOVED lines=12> */
.L_x_38492:
[----:B------:R-:W2:Y:S02]  /*6ca0*/  LDG.E.64 R2, desc[UR36][R2.64] ;  /* 0x0000002402027981 */ /* 0x000ea4000c1e1b00 */
[----:B--2---:R0:W1:Y:S01]  /*6cb0*/  F2I.F64.TRUNC R0, R2 ;  /* 0x0000000200007311 */ /* 0x004062000030d100 */
[----:B------:R-:W-:Y:S05]  /*6cc0*/  BRA `(.L_x_38483) ;  /* 0x00000008006c7947 */ /* 0x000fea0003800000 */
.L_x_38491:
        /* <DEDUP_REMOVED lines=28> */
.L_x_38494:
        /* <DEDUP_REMOVED lines=15> */
.L_x_38493:
[----:B------:R-:W2:Y:S02]  /*6f80*/  LDG.E.U16 R4, desc[UR36][R2.64] ;  /* 0x0000002402047981 */ /* 0x000ea4000c1e1500 */
[----:B--2---:R-:W-:-:S06]  /*6f90*/  IMAD.U32 R4, R4, 0x10000, RZ ;  /* 0x0001000004047824 */ /* 0x004fcc00078e00ff */
[----:B------:R-:W0:Y:S02]  /*6fa0*/  F2I.FTZ.TRUNC.NTZ R4, R4 ;  /* 0x0000000400047305 */ /* 0x000e24000021f100 */
[----:B0-----:R-:W-:Y:S01]  /*6fb0*/  PRMT R0, R4, 0x7610, R0 ;  /* 0x0000761004007816 */ /* 0x001fe20000000000 */
[----:B------:R-:W-:Y:S06]  /*6fc0*/  BRA `(.L_x_38483) ;  /* 0x0000000400ac7947 */ /* 0x000fec0003800000 */
.L_x_38490:
        /* <DEDUP_REMOVED lines=10> */
.L_x_38497:
        /* <DEDUP_REMOVED lines=21> */
.L_x_38501:
[----:B------:R-:W-:Y:S05]  /*71c0*/  BSYNC B1 ;  /* 0x0000000000017941 */ /* 0x000fea0003800000 */
.L_x_38500:
[----:B------:R-:W-:Y:S01]  /*71d0*/  IMAD.SHL.U32 R2, R2, 0x100000, RZ ;  /* 0x0010000002027824 */ /* 0x000fe200078e00ff */
[----:B------:R-:W-:-:S04]  /*71e0*/  LEA R3, R0, 0x3b800000, 0x17 ;  /* 0x3b80000000037811 */ /* 0x000fc800078eb8ff */
[----:B------:R-:W-:-:S07]  /*71f0*/  LOP3.LUT R4, R3, R2, R4, 0xfe, !PT ;  /* 0x0000000203047212 */ /* 0x000fce00078efe04 */
.L_x_38499:
[----:B------:R-:W-:Y:S05]  /*7200*/  BSYNC B0 ;  /* 0x0000000000007941 */ /* 0x000fea0003800000 */
.L_x_38498:
[----:B------:R-:W0:Y:S02]  /*7210*/  F2I.FTZ.TRUNC.NTZ R4, R4 ;  /* 0x0000000400047305 */ /* 0x000e24000021f100 */
[----:B0-----:R-:W-:Y:S01]  /*7220*/  PRMT R0, R4, 0x7610, R0 ;  /* 0x0000761004007816 */ /* 0x001fe20000000000 */
[----:B------:R-:W-:Y:S06]  /*7230*/  BRA `(.L_x_38483) ;  /* 0x0000000400107947 */ /* 0x000fec0003800000 */
.L_x_38496:
        /* <DEDUP_REMOVED lines=21> */
.L_x_38505:
[----:B------:R-:W-:Y:S05]  /*7390*/  BSYNC B1 ;  /* 0x0000000000017941 */ /* 0x000fea0003800000 */
.L_x_38504:
[----:B------:R-:W-:Y:S01]  /*73a0*/  IMAD.SHL.U32 R2, R2, 0x200000, RZ ;  /* 0x0020000002027824 */ /* 0x000fe200078e00ff */
[----:B------:R-:W-:-:S04]  /*73b0*/  LEA R3, R0, 0x37800000, 0x17 ;  /* 0x3780000000037811 */ /* 0x000fc800078eb8ff */
[----:B------:R-:W-:-:S07]  /*73c0*/  LOP3.LUT R4, R3, R2, R4, 0xfe, !PT ;  /* 0x0000000203047212 */ /* 0x000fce00078efe04 */
.L_x_38503:
[----:B------:R-:W-:Y:S05]  /*73d0*/  BSYNC B0 ;  /* 0x0000000000007941 */ /* 0x000fea0003800000 */
.L_x_38502:
[----:B------:R-:W0:Y:S02]  /*73e0*/  F2I.FTZ.TRUNC.NTZ R4, R4 ;  /* 0x0000000400047305 */ /* 0x000e24000021f100 */
[----:B0-----:R-:W-:Y:S01]  /*73f0*/  PRMT R0, R4, 0x7610, R0 ;  /* 0x0000761004007816 */ /* 0x001fe20000000000 */
[----:B------:R-:W-:Y:S06]  /*7400*/  BRA `(.L_x_38483) ;  /* 0x00000000009c7947 */ /* 0x000fec0003800000 */
.L_x_38495:
        /* <DEDUP_REMOVED lines=14> */
.L_x_38509:
[----:B------:R-:W-:Y:S05]  /*74f0*/  BSYNC B0 ;  /* 0x0000000000007941 */ /* 0x000fea0003800000 */
.L_x_38508:
[----:B------:R-:W0:Y:S02]  /*7500*/  F2I.FTZ.TRUNC.NTZ R4, R4 ;  /* 0x0000000400047305 */ /* 0x000e24000021f100 */
[----:B0-----:R-:W-:Y:S01]  /*7510*/  PRMT R0, R4, 0x7610, R0 ;  /* 0x0000761004007816 */ /* 0x001fe20000000000 */
[----:B------:R-:W-:Y:S06]  /*7520*/  BRA `(.L_x_38483) ;  /* 0x0000000000547947 */ /* 0x000fec0003800000 */
.L_x_38482:
        /* <DEDUP_REMOVED lines=16> */
.L_x_38510:
[----:B------:R-:W-:Y:S01]  /*7630*/  PRMT R0, RZ, 0x7610, R0 ;  /* 0x00007610ff007816 */ /* 0x000fe20000000000 */
[----:B------:R-:W-:Y:S06]  /*7640*/  BRA `(.L_x_38483) ;  /* 0x00000000000c7947 */ /* 0x000fec0003800000 */
.L_x_38507:
[----:B------:R0:W5:Y:S01]  /*7650*/  LDG.E.U8 R0, desc[UR36][R2.64] ;  /* 0x0000002402007981 */ /* 0x000162000c1e1100 */
[----:B------:R-:W-:Y:S05]  /*7660*/  BRA `(.L_x_38483) ;  /* 0x0000000000047947 */ /* 0x000fea0003800000 */
.L_x_38506:
[----:B------:R0:W5:Y:S02]  /*7670*/  LDG.E.U8 R0, desc[UR36][R2.64] ;  /* 0x0000002402007981 */ /* 0x000164000c1e1100 */
.L_x_38483:
        /* <DEDUP_REMOVED lines=19> */
.L_x_38514:
[----:B------:R0:W-:Y:S01]  /*77b0*/  STG.E.U8 desc[UR36][R16.64], R5 ;  /* 0x0000000510007986 */ /* 0x0001e2000c101124 */
[----:B------:R-:W-:Y:S05]  /*77c0*/  BRA `(.L_x_38516) ;  /* 0x0000000c005c7947 */ /* 0x000fea0003800000 */
.L_x_38513:
        /* <DEDUP_REMOVED lines=10> */
.L_x_38518:
[----:B------:R3:W-:Y:S01]  /*7870*/  STG.E desc[UR36][R16.64], R5 ;  /* 0x0000000510007986 */ /* 0x0007e2000c101924 */
[----:B------:R-:W-:Y:S05]  /*7880*/  BRA `(.L_x_38516) ;  /* 0x0000000c002c7947 */ /* 0x000fea0003800000 */
.L_x_38517:
[----:B------:R2:W-:Y:S01]  /*7890*/  STG.E.U16 desc[UR36][R16.64], R5 ;  /* 0x0000000510007986 */ /* 0x0005e2000c101524 */
[----:B------:R-:W-:Y:S05]  /*78a0*/  BRA `(.L_x_38516) ;  /* 0x0000000c00247947 */ /* 0x000fea0003800000 */
.L_x_38512:
        /* <DEDUP_REMOVED lines=9> */
.L_x_38520:
[----:B------:R-:W0:Y:S02]  /*7940*/  I2F.S16 R0, R5 ;  /* 0x0000000500007306 */ /* 0x000e240000101400 */
[----:B0-----:R-:W-:-:S05]  /*7950*/  F2FP.F16.F32.PACK_AB R0, RZ, R0 ;  /* 0x00000000ff00723e */ /* 0x001fca00000000ff */
[----:B------:R0:W-:Y:S01]  /*7960*/  STG.E.U16 desc[UR36][R16.64], R0 ;  /* 0x0000000010007986 */ /* 0x0001e2000c101524 */
[----:B------:R-:W-:Y:S05]  /*7970*/  BRA `(.L_x_38516) ;  /* 0x0000000800f07947 */ /* 0x000fea0003800000 */
.L_x_38519:
        /* <DEDUP_REMOVED lines=10> */
.L_x_38522:
[----:B------:R-:W0:Y:S02]  /*7a20*/  I2F.S16 R5, R5 ;  /* 0x0000000500057306 */ /* 0x000e240000101400 */
[----:B0-----:R-:W-:-:S04]  /*7a30*/  F2FP.F16.F32.PACK_AB R3, RZ, R5 ;  /* 0x00000005ff03723e */ /* 0x001fc800000000ff */
[----:B------:R-:W-:-:S05]  /*7a40*/  PRMT R3, R3, 0x5410, RZ ;  /* 0x0000541003037816 */ /* 0x000fca00000000ff */
[----:B------:R0:W-:Y:S01]  /*7a50*/  STG.E desc[UR36][R16.64], R3 ;  /* 0x0000000310007986 */ /* 0x0001e2000c101924 */
[----:B------:R-:W-:Y:S05]  /*7a60*/  BRA `(.L_x_38516) ;  /* 0x0000000800b47947 */ /* 0x000fea0003800000 */
.L_x_38521:
[----:B------:R-:W0:Y:S02]  /*7a70*/  I2F.F64.S16 R2, R5 ;  /* 0x0000000500027312 */ /* 0x000e240000101c00 */
[----:B0-----:R0:W-:Y:S01]  /*7a80*/  STG.E.64 desc[UR36][R16.64], R2 ;  /* 0x0000000210007986 */ /* 0x0011e2000c101b24 */
[----:B------:R-:W-:Y:S05]  /*7a90*/  BRA `(.L_x_38516) ;  /* 0x0000000800a87947 */ /* 0x000fea0003800000 */
.L_x_38511:
        /* <DEDUP_REMOVED lines=13> */
.L_x_38525:
[----:B------:R-:W0:Y:S01]  /*7b70*/  I2F.F64.S16 R4, R5 ;  /* 0x0000000500047312 */ /* 0x000e220000101c00 */
[----:B------:R-:W-:-:S05]  /*7b80*/  CS2R R6, SRZ ;  /* 0x0000000000067805 */ /* 0x000fca000001ff00 */
[----:B0-----:R0:W-:Y:S01]  /*7b90*/  STG.E.128 desc[UR36][R16.64], R4 ;  /* 0x0000000410007986 */ /* 0x0011e2000c101d24 */
[----:B------:R-:W-:Y:S05]  /*7ba0*/  BRA `(.L_x_38516) ;  /* 0x0000000800647947 */ /* 0x000fea0003800000 */
.L_x_38524:
        /* <DEDUP_REMOVED lines=21> */
.L_x_38529:
[----:B------:R-:W-:Y:S05]  /*7d00*/  BSYNC B0 ;  /* 0x0000000000007941 */ /* 0x000fea0003800000 */
.L_x_38528:
[----:B------:R-:W-:-:S05]  /*7d10*/  LOP3.LUT R3, R0, R3, RZ, 0xfc, !PT ;  /* 0x0000000300037212 */ /* 0x000fca00078efcff */
[----:B------:R0:W-:Y:S01]  /*7d20*/  STG.E.U8 desc[UR36][R16.64], R3 ;  /* 0x0000000310007986 */ /* 0x0001e2000c101124 */
[----:B------:R-:W-:Y:S05]  /*7d30*/  BRA `(.L_x_38516) ;  /* 0x0000000800007947 */ /* 0x000fea0003800000 */
.L_x_38527:
        /* <DEDUP_REMOVED lines=13> */
.L_x_38531:
[----:B------:R-:W-:Y:S01]  /*7e10*/  IMAD.MOV.U32 R0, RZ, RZ, 0x7f ;  /* 0x0000007fff007424 */ /* 0x000fe200078e00ff */
[----:B------:R-:W-:-:S04]  /*7e20*/  ISETP.GT.U32.AND P0, PT, R2, 0x7f800000, PT ;  /* 0x7f8000000200780c */ /* 0x000fc80003f04070 */
[----:B------:R-:W-:-:S09]  /*7e30*/  SEL R0, R0, 0x7c, P0 ;  /* 0x0000007c00007807 */ /* 0x000fd20000000000 */
.L_x_38532:
[----:B------:R-:W-:Y:S05]  /*7e40*/  BSYNC B0 ;  /* 0x0000000000007941 */ /* 0x000fea0003800000 */
.L_x_38530:
[----:B------:R-:W-:-:S04]  /*7e50*/  LOP3.LUT R2, R5, 0x80000000, RZ, 0xc0, !PT ;  /* 0x8000000005027812 */ /* 0x000fc800078ec0ff */
[----:B------:R-:W-:-:S04]  /*7e60*/  SHF.R.U32.HI R3, RZ, 0x18, R2 ;  /* 0x00000018ff037819 */ /* 0x000fc80000011602 */
[----:B------:R-:W-:-:S05]  /*7e70*/  LOP3.LUT R3, R0, R3, RZ, 0xfc, !PT ;  /* 0x0000000300037212 */ /* 0x000fca00078efcff */
[----:B------:R0:W-:Y:S01]  /*7e80*/  STG.E.U8 desc[UR36][R16.64], R3 ;  /* 0x0000000310007986 */ /* 0x0001e2000c101124 */
[----:B------:R-:W-:Y:S05]  /*7e90*/  BRA `(.L_x_38516) ;  /* 0x0000000400a87947 */ /* 0x000fea0003800000 */
.L_x_38526:
[----:B------:R-:W0:Y:S02]  /*7ea0*/  I2F.S16 R0, R5 ;  /* 0x0000000500007306 */ /* 0x000e240000101400 */
[----:B0-----:R-:W-:-:S05]  /*7eb0*/  F2FP.BF16.F32.PACK_AB R0, RZ, R0 ;  /* 0x00000000ff00723e */ /* 0x001fca00000010ff */
[----:B------:R0:W-:Y:S01]  /*7ec0*/  STG.E.U16 desc[UR36][R16.64], R0 ;  /* 0x0000000010007986 */ /* 0x0001e2000c101524 */
[----:B------:R-:W-:Y:S05]  /*7ed0*/  BRA `(.L_x_38516) ;  /* 0x0000000400987947 */ /* 0x000fea0003800000 */
.L_x_38523:
        /* <DEDUP_REMOVED lines=10> */
.L_x_38535:
        /* <DEDUP_REMOVED lines=17> */
.L_x_38538:
[----:B------:R-:W-:-:S04]  /*8090*/  LOP3.LUT R2, R5, 0x80000000, RZ, 0xc0, !PT ;  /* 0x8000000005027812 */ /* 0x000fc800078ec0ff */
[----:B------:R-:W-:-:S04]  /*80a0*/  SHF.R.U32.HI R3, RZ, 0x18, R2 ;  /* 0x00000018ff037819 */ /* 0x000fc80000011602 */
[----:B------:R-:W-:-:S04]  /*80b0*/  LOP3.LUT R0, R0, R3, RZ, 0xfc, !PT ;  /* 0x0000000300007212 */ /* 0x000fc800078efcff */
[----:B------:R-:W-:-:S07]  /*80c0*/  PRMT R8, R0, 0x7610, R8 ;  /* 0x0000761000087816 */ /* 0x000fce0000000008 */
.L_x_38537:
[----:B------:R-:W-:Y:S05]  /*80d0*/  BSYNC B0 ;  /* 0x0000000000007941 */ /* 0x000fea0003800000 */
.L_x_38536:
[----:B------:R0:W-:Y:S01]  /*80e0*/  STG.E.U8 desc[UR36][R16.64], R8 ;  /* 0x0000000810007986 */ /* 0x0001e2000c101124 */
[----:B------:R-:W-:Y:S05]  /*80f0*/  BRA `(.L_x_38516) ;  /* 0x0000000400107947 */ /* 0x000fea0003800000 */
.L_x_38534:
        /* <DEDUP_REMOVED lines=17> */
.L_x_38541:
[----:B------:R-:W-:-:S04]  /*8210*/  LOP3.LUT R2, R5, 0x80000000, RZ, 0xc0, !PT ;  /* 0x8000000005027812 */ /* 0x000fc800078ec0ff */
[----:B------:R-:W-:-:S04]  /*8220*/  SHF.R.U32.HI R3, RZ, 0x18, R2 ;  /* 0x00000018ff037819 */ /* 0x000fc80000011602 */
[----:B------:R-:W-:-:S04]  /*8230*/  LOP3.LUT R0, R0, R3, RZ, 0xfc, !PT ;  /* 0x0000000300007212 */ /* 0x000fc800078efcff */
[----:B------:R-:W-:-:S07]  /*8240*/  PRMT R8, R0, 0x7610, R8 ;  /* 0x0000761000087816 */ /* 0x000fce0000000008 */
.L_x_38540:
[----:B------:R-:W-:Y:S05]  /*8250*/  BSYNC B0 ;  /* 0x0000000000007941 */ /* 0x000fea0003800000 */
.L_x_38539:
[----:B------:R0:W-:Y:S01]  /*8260*/  STG.E.U8 desc[UR36][R16.64], R8 ;  /* 0x0000000810007986 */ /* 0x0001e2000c101124 */
[----:B------:R-:W-:Y:S05]  /*8270*/  BRA `(.L_x_38516) ;  /* 0x0000000000b07947 */ /* 0x000fea0003800000 */
.L_x_38533:
        /* <DEDUP_REMOVED lines=22> */
.L_x_38515:
        /* <DEDUP_REMOVED lines=16> */
.L_x_38544:
[----:B------:R-:W-:Y:S05]  /*84e0*/  BRA `(.L_x_38516) ;  /* 0x0000000000147947 */ /* 0x000fea0003800000 */
.L_x_38543:
[----:B------:R-:W-:-:S04]  /*84f0*/  PRMT R2, R5, 0x9910, RZ ;  /* 0x0000991005027816 */ /* 0x000fc800000000ff */
[----:B------:R-:W-:-:S05]  /*8500*/  SHF.R.S32.HI R3, RZ, 0x1f, R2 ;  /* 0x0000001fff037819 */ /* 0x000fca0000011402 */
[----:B------:R0:W-:Y:S01]  /*8510*/  STG.E.64 desc[UR36][R16.64], R2 ;  /* 0x0000000210007986 */ /* 0x0001e2000c101b24 */
[----:B------:R-:W-:Y:S05]  /*8520*/  BRA `(.L_x_38516) ;  /* 0x0000000000047947 */ /* 0x000fea0003800000 */
.L_x_38542:
[----:B------:R0:W-:Y:S02]  /*8530*/  STG.E desc[UR36][R16.64], R5 ;  /* 0x0000000510007986 */ /* 0x0001e4000c101924 */
.L_x_38516:
[----:B------:R-:W-:-:S07]  /*8540*/  VIADD R19, R19, 0x80 ;  /* 0x0000008013137836 */ /* 0x000fce0000000000 */
.L_x_38443:
[----:B------:R-:W-:Y:S05]  /*8550*/  BSYNC B6 ;  /* 0x0000000000067941 */ /* 0x000fea0003800000 */
.L_x_38442:
        /* <DEDUP_REMOVED lines=358> */
.L_x_38547:
        /* <DEDUP_REMOVED lines=20> */
.L_x_38551:
[----:B------:R0:W5:Y:S01]  /*9d00*/  LDG.E.U8 R22, desc[UR36][R2.64] ;  /* 0x0000002402167981 */ /* 0x000162000c1e1100 */
[----:B------:R-:W-:Y:S05]  /*9d10*/  BRA `(.L_x_38553) ;  /* 0x0000000c00547947 */ /* 0x000fea0003800000 */
.L_x_38550:
        /* <DEDUP_REMOVED lines=8> */
.L_x_38555:
[----:B------:R0:W5:Y:S01]  /*9da0*/  LDG.E.U8 R22, desc[UR36][R2.64] ;  /* 0x0000002402167981 */ /* 0x000162000c1e1100 */
[----:B------:R-:W-:Y:S05]  /*9db0*/  BRA `(.L_x_38553) ;  /* 0x0000000c002c7947 */ /* 0x000fea0003800000 */
.L_x_38554:
[----:B------:R0:W5:Y:S01]  /*9dc0*/  LDG.E.U16 R22, desc[UR36][R2.64] ;  /* 0x0000002402167981 */ /* 0x000162000c1e1500 */
[----:B------:R-:W-:Y:S05]  /*9dd0*/  BRA `(.L_x_38553) ;  /* 0x0000000c00247947 */ /* 0x000fea0003800000 */
.L_x_38549:
        /* <DEDUP_REMOVED lines=9> */
.L_x_38557:
[----:B------:R-:W2:Y:S02]  /*9e70*/  LDG.E.U16 R0, desc[UR36][R2.64] ;  /* 0x0000002402007981 */ /* 0x000ea4000c1e1500 */
[----:B--2---:R-:W-:-:S06]  /*9e80*/  HADD2.F32 R0, -RZ, R0.H0_H0 ;  /* 0x20000000ff007230 */ /* 0x004fcc0000004100 */
[----:B------:R-:W0:Y:S02]  /*9e90*/  F2I.FTZ.TRUNC.NTZ R0, R0 ;  /* 0x0000000000007305 */ /* 0x000e24000021f100 */
[----:B0-----:R-:W-:Y:S01]  /*9ea0*/  PRMT R22, R0, 0x7610, R22 ;  /* 0x0000761000167816 */ /* 0x001fe20000000016 */
[----:B------:R-:W-:Y:S06]  /*9eb0*/  BRA `(.L_x_38553) ;  /* 0x0000000800ec7947 */ /* 0x000fec0003800000 */
.L_x_38556:
        /* <DEDUP_REMOVED lines=9> */
.L_x_38559:
[----:B------:R-:W2:Y:S02]  /*9f50*/  LDG.E.U16 R2, desc[UR36][R2.64] ;  /* 0x0000002402027981 */ /* 0x000ea4000c1e1500 */
[----:B--2---:R-:W-:-:S06]  /*9f60*/  HADD2.F32 R0, -RZ, R2.H0_H0 ;  /* 0x20000002ff007230 */ /* 0x004fcc0000004100 */
[----:B------:R-:W0:Y:S02]  /*9f70*/  F2I.FTZ.TRUNC.NTZ R0, R0 ;  /* 0x0000000000007305 */ /* 0x000e24000021f100 */
[----:B0-----:R-:W-:Y:S01]  /*9f80*/  PRMT R22, R0, 0x7610, R22 ;  /* 0x0000761000167816 */ /* 0x001fe20000000016 */
[----:B------:R-:W-:Y:S06]  /*9f90*/  BRA `(.L_x_38553) ;  /* 0x0000000800b47947 */ /* 0x000fec0003800000 */
.L_x_38558:
[----:B------:R-:W2:Y:S02]  /*9fa0*/  LDG.E.64 R2, desc[UR36][R2.64] ;  /* 0x0000002402027981 */ /* 0x000ea4000c1e1b00 */
[----:B--2---:R2:W3:Y:S01]  /*9fb0*/  F2I.F64.TRUNC R22, R2 ;  /* 0x0000000200167311 */ /* 0x0044e2000030d100 */
[----:B------:R-:W-:Y:S05]  /*9fc0*/  BRA `(.L_x_38553) ;  /* 0x0000000800a87947 */ /* 0x000fea0003800000 */
.L_x_38548:
        /* <DEDUP_REMOVED lines=12> */
.L_x_38562:
[----:B------:R-:W2:Y:S02]  /*a090*/  LDG.E.64 R2, desc[UR36][R2.64] ;  /* 0x0000002402027981 */ /* 0x000ea4000c1e1b00 */
[----:B--2---:R0:W1:Y:S01]  /*a0a0*/  F2I.F64.TRUNC R22, R2 ;  /* 0x0000000200167311 */ /* 0x004062000030d100 */
[----:B------:R-:W-:Y:S05]  /*a0b0*/  BRA `(.L_x_38553) ;  /* 0x00000008006c7947 */ /* 0x000fea0003800000 */
.L_x_38561:
        /* <DEDUP_REMOVED lines=28> */
.L_x_38564:
        /* <DEDUP_REMOVED lines=15> */
.L_x_38563:
[----:B------:R-:W2:Y:S02]  /*a370*/  LDG.E.U16 R0, desc[UR36][R2.64] ;  /* 0x0000002402007981 */ /* 0x000ea4000c1e1500 */
[----:B--2---:R-:W-:-:S06]  /*a380*/  IMAD.U32 R0, R0, 0x10000, RZ ;  /* 0x0001000000007824 */ /* 0x004fcc00078e00ff */
[----:B------:R-:W0:Y:S02]  /*a390*/  F2I.FTZ.TRUNC.NTZ R0, R0 ;  /* 0x0000000000007305 */ /* 0x000e24000021f100 */
[----:B0-----:R-:W-:Y:S01]  /*a3a0*/  PRMT R22, R0, 0x7610, R22 ;  /* 0x0000761000167816 */ /* 0x001fe20000000016 */
[----:B------:R-:W-:Y:S06]  /*a3b0*/  BRA `(.L_x_38553) ;  /* 0x0000000400ac7947 */ /* 0x000fec0003800000 */
.L_x_38560:
        /* <DEDUP_REMOVED lines=10> */
.L_x_38567:
        /* <DEDUP_REMOVED lines=21> */
.L_x_38571:
[----:B------:R-:W-:Y:S05]  /*a5b0*/  BSYNC B1 ;  /* 0x0000000000017941 */ /* 0x000fea0003800000 */
.L_x_38570:
[----:B------:R-:W-:Y:S01]  /*a5c0*/  LEA R3, R0, 0x3b800000, 0x17 ;  /* 0x3b80000000037811 */ /* 0x000fe200078eb8ff */
[----:B------:R-:W-:-:S05]  /*a5d0*/  IMAD.SHL.U32 R0, R2, 0x100000, RZ ;  /* 0x0010000002007824 */ /* 0x000fca00078e00ff */
[----:B------:R-:W-:-:S07]  /*a5e0*/  LOP3.LUT R0, R3, R0, R4, 0xfe, !PT ;  /* 0x0000000003007212 */ /* 0x000fce00078efe04 */
.L_x_38569:
[----:B------:R-:W-:Y:S05]  /*a5f0*/  BSYNC B0 ;  /* 0x0000000000007941 */ /* 0x000fea0003800000 */
.L_x_38568:
[----:B------:R-:W0:Y:S02]  /*a600*/  F2I.FTZ.TRUNC.NTZ R0, R0 ;  /* 0x0000000000007305 */ /* 0x000e24000021f100 */
[----:B0-----:R-:W-:Y:S01]  /*a610*/  PRMT R22, R0, 0x7610, R22 ;  /* 0x0000761000167816 */ /* 0x001fe20000000016 */
[----:B------:R-:W-:Y:S06]  /*a620*/  BRA `(.L_x_38553) ;  /* 0x0000000400107947 */ /* 0x000fec0003800000 */
.L_x_38566:
        /* <DEDUP_REMOVED lines=21> */
.L_x_38575:
[----:B------:R-:W-:Y:S05]  /*a780*/  BSYNC B1 ;  /* 0x0000000000017941 */ /* 0x000fea0003800000 */
.L_x_38574:
[----:B------:R-:W-:Y:S01]  /*a790*/  LEA R3, R0, 0x37800000, 0x17 ;  /* 0x3780000000037811 */ /* 0x000fe200078eb8ff */
[----:B------:R-:W-:-:S05]  /*a7a0*/  IMAD.SHL.U32 R0, R2, 0x200000, RZ ;  /* 0x0020000002007824 */ /* 0x000fca00078e00ff */
[----:B------:R-:W-:-:S07]  /*a7b0*/  LOP3.LUT R0, R3, R0, R4, 0xfe, !PT ;  /* 0x0000000003007212 */ /* 0x000fce00078efe04 */
.L_x_38573:
[----:B------:R-:W-:Y:S05]  /*a7c0*/  BSYNC B0 ;  /* 0x0000000000007941 */ /* 0x000fea0003800000 */
.L_x_38572:
[----:B------:R-:W0:Y:S02]  /*a7d0*/  F2I.FTZ.TRUNC.NTZ R0, R0 ;  /* 0x0000000000007305 */ /* 0x000e24000021f100 */
[----:B0-----:R-:W-:Y:S01]  /*a7e0*/  PRMT R22, R0, 0x7610, R22 ;  /* 0x0000761000167816 */ /* 0x001fe20000000016 */
[----:B------:R-:W-:Y:S06]  /*a7f0*/  BRA `(.L_x_38553) ;  /* 0x00000000009c7947 */ /* 0x000fec0003800000 */
.L_x_38565:
        /* <DEDUP_REMOVED lines=14> */
.L_x_38579:
[----:B------:R-:W-:Y:S05]  /*a8e0*/  BSYNC B0 ;  /* 0x0000000000007941 */ /* 0x000fea0003800000 */
.L_x_38578:
[----:B------:R-:W0:Y:S02]  /*a8f0*/  F2I.FTZ.TRUNC.NTZ R0, R0 ;  /* 0x0000000000007305 */ /* 0x000e24000021f100 */
[----:B0-----:R-:W-:Y:S01]  /*a900*/  PRMT R22, R0, 0x7610, R22 ;  /* 0x0000761000167816 */ /* 0x001fe20000000016 */
[----:B------:R-:W-:Y:S06]  /*a910*/  BRA `(.L_x_38553) ;  /* 0x0000000000547947 */ /* 0x000fec0003800000 */
.L_x_38552:
        /* <DEDUP_REMOVED lines=16> */
.L_x_38580:
[----:B------:R-:W-:Y:S01]  /*aa20*/  PRMT R22, RZ, 0x7610, R22 ;  /* 0x00007610ff167816 */ /* 0x000fe20000000016 */
[----:B------:R-:W-:Y:S06]  /*aa30*/  BRA `(.L_x_38553) ;  /* 0x00000000000c7947 */ /* 0x000fec0003800000 */
.L_x_38577:
[----:B------:R0:W5:Y:S01]  /*aa40*/  LDG.E.U8 R22, desc[UR36][R2.64] ;  /* 0x0000002402167981 */ /* 0x000162000c1e1100 */
[----:B------:R-:W-:Y:S05]  /*aa50*/  BRA `(.L_x_38553) ;  /* 0x0000000000047947 */ /* 0x000fea0003800000 */
.L_x_38576:
[----:B------:R0:W5:Y:S02]  /*aa60*/  LDG.E.U8 R22, desc[UR36][R2.64] ;  /* 0x0000002402167981 */ /* 0x000164000c1e1100 */
.L_x_38553:
        /* <DEDUP_REMOVED lines=17> */
.L_x_38584:
[----:B------:R0:W5:Y:S01]  /*ab80*/  LDG.E.U8 R0, desc[UR36][R2.64] ;  /* 0x0000002402007981 */ /* 0x000162000c1e1100 */
[----:B------:R-:W-:Y:S05]  /*ab90*/  BRA `(.L_x_38586) ;  /* 0x0000000c00547947 */ /* 0x000fea0003800000 */
.L_x_38583:
        /* <DEDUP_REMOVED lines=8> */
.L_x_38588:
[----:B------:R0:W5:Y:S01]  /*ac20*/  LDG.E.U8 R0, desc[UR36][R2.64] ;  /* 0x0000002402007981 */ /* 0x000162000c1e1100 */
[----:B------:R-:W-:Y:S05]  /*ac30*/  BRA `(.L_x_38586) ;  /* 0x0000000c002c7947 */ /* 0x000fea0003800000 */
.L_x_38587:
[----:B------:R0:W5:Y:S01]  /*ac40*/  LDG.E.U16 R0, desc[UR36][R2.64] ;  /* 0x0000002402007981 */ /* 0x000162000c1e1500 */
[----:B------:R-:W-:Y:S05]  /*ac50*/  BRA `(.L_x_38586) ;  /* 0x0000000c00247947 */ /* 0x000fea0003800000 */
.L_x_38582:
        /* <DEDUP_REMOVED lines=9> */
.L_x_38590:
[----:B------:R-:W2:Y:S02]  /*acf0*/  LDG.E.U16 R4, desc[UR36][R2.64] ;  /* 0x0000002402047981 */ /* 0x000ea4000c1e1500 */
[----:B--2---:R-:W-:-:S06]  /*ad00*/  HADD2.F32 R4, -RZ, R4.H0_H0 ;  /* 0x20000004ff047230 */ /* 0x004fcc0000004100 */
[----:B------:R-:W0:Y:S02]  /*ad10*/  F2I.FTZ.TRUNC.NTZ R4, R4 ;  /* 0x0000000400047305 */ /* 0x000e24000021f100 */
[----:B0-----:R-:W-:Y:S01]  /*ad20*/  PRMT R0, R4, 0x7610, R0 ;  /* 0x0000761004007816 */ /* 0x001fe20000000000 */
[----:B------:R-:W-:Y:S06]  /*ad30*/  BRA `(.L_x_38586) ;  /* 0x0000000800ec7947 */ /* 0x000fec0003800000 */
.L_x_38589:
        /* <DEDUP_REMOVED lines=9> */
.L_x_38592:
[----:B------:R-:W2:Y:S02]  /*add0*/  LDG.E.U16 R2, desc[UR36][R2.64] ;  /* 0x0000002402027981 */ /* 0x000ea4000c1e1500 */
[----:B--2---:R-:W-:-:S06]  /*ade0*/  HADD2.F32 R4, -RZ, R2.H0_H0 ;  /* 0x20000002ff047230 */ /* 0x004fcc0000004100 */
[----:B------:R-:W0:Y:S02]  /*adf0*/  F2I.FTZ.TRUNC.NTZ R4, R4 ;  /* 0x0000000400047305 */ /* 0x000e24000021f100 */
[----:B0-----:R-:W-:Y:S01]  /*ae00*/  PRMT R0, R4, 0x7610, R0 ;  /* 0x0000761004007816 */ /* 0x001fe20000000000 */
[----:B------:R-:W-:Y:S06]  /*ae10*/  BRA `(.L_x_38586) ;  /* 0x0000000800b47947 */ /* 0x000fec0003800000 */
.L_x_38591:
[----:B------:R-:W2:Y:S02]  /*ae20*/  LDG.E.64 R2, desc[UR36][R2.64] ;  /* 0x0000002402027981 */ /* 0x000ea4000c1e1b00 */
[----:B--2---:R0:W1:Y:S01]  /*ae30*/  F2I.F64.TRUNC R0, R2 ;  /* 0x0000000200007311 */ /* 0x004062000030d100 */
[----:B------:R-:W-:Y:S05]  /*ae40*/  BRA `(.L_x_38586) ;  /* 0x0000000800a87947 */ /* 0x000fea0003800000 */
.L_x_38581:
        /* <DEDUP_REMOVED lines=12> */
.L_x_38595:
[----:B------:R-:W2:Y:S02]  /*af10*/  LDG.E.64 R2, desc[UR36][R2.64] ;  /* 0x0000002402027981 */ /* 0x000ea4000c1e1b00 */
[----:B--2---:R0:W1:Y:S01]  /*af20*/  F2I.F64.TRUNC R0, R2 ;  /* 0x0000000200007311 */ /* 0x004062000030d100 */
[----:B------:R-:W-:Y:S05]  /*af30*/  BRA `(.L_x_38586) ;  /* 0x00000008006c7947 */ /* 0x000fea0003800000 */
.L_x_38594:
        /* <DEDUP_REMOVED lines=28> */
.L_x_38597:
        /* <DEDUP_REMOVED lines=15> */
.L_x_38596:
[----:B------:R-:W2:Y:S02]  /*b1f0*/  LDG.E.U16 R4, desc[UR36][R2.64] ;  /* 0x0000002402047981 */ /* 0x000ea4000c1e1500 */
[----:B--2---:R-:W-:-:S06]  /*b200*/  IMAD.U32 R4, R4, 0x10000, RZ ;  /* 0x0001000004047824 */ /* 0x004fcc00078e00ff */
[----:B------:R-:W0:Y:S02]  /*b210*/  F2I.FTZ.TRUNC.NTZ R4, R4 ;  /* 0x0000000400047305 */ /* 0x000e24000021f100 */
[----:B0-----:R-:W-:Y:S01]  /*b220*/  PRMT R0, R4, 0x7610, R0 ;  /* 0x0000761004007816 */ /* 0x001fe20000000000 */
[----:B------:R-:W-:Y:S06]  /*b230*/  BRA `(.L_x_38586) ;  /* 0x0000000400ac7947 */ /* 0x000fec0003800000 */
.L_x_38593:
        /* <DEDUP_REMOVED lines=10> */
.L_x_38600:
        /* <DEDUP_REMOVED lines=21> */
.L_x_38604:
[----:B------:R-:W-:Y:S05]  /*b430*/  BSYNC B1 ;  /* 0x0000000000017941 */ /* 0x000fea0003800000 */
.L_x_38603:
[----:B------:R-:W-:Y:S01]  /*b440*/  IMAD.SHL.U32 R2, R2, 0x100000, RZ ;  /* 0x0010000002027824 */ /* 0x000fe200078e00ff */
[----:B------:R-:W-:-:S04]  /*b450*/  LEA R3, R0, 0x3b800000, 0x17 ;  /* 0x3b80000000037811 */ /* 0x000fc800078eb8ff */
[----:B------:R-:W-:-:S07]  /*b460*/  LOP3.LUT R4, R3, R2, R4, 0xfe, !PT ;  /* 0x0000000203047212 */ /* 0x000fce00078efe04 */
.L_x_38602:
[----:B------:R-:W-:Y:S05]  /*b470*/  BSYNC B0 ;  /* 0x0000000000007941 */ /* 0x000fea0003800000 */
.L_x_38601:
[----:B------:R-:W0:Y:S02]  /*b480*/  F2I.FTZ.TRUNC.NTZ R4, R4 ;  /* 0x0000000400047305 */ /* 0x000e24000021f100 */
[----:B0-----:R-:W-:Y:S01]  /*b490*/  PRMT R0, R4, 0x7610, R0 ;  /* 0x0000761004007816 */ /* 0x001fe20000000000 */
[----:B------:R-:W-:Y:S06]  /*b4a0*/  BRA `(.L_x_38586) ;  /* 0x0000000400107947 */ /* 0x000fec0003800000 */
.L_x_38599:
        /* <DEDUP_REMOVED lines=21> */
.L_x_38608:
[----:B------:R-:W-:Y:S05]  /*b600*/  BSYNC B1 ;  /* 0x0000000000017941 */ /* 0x000fea0003800000 */
.L_x_38607:
[----:B------:R-:W-:Y:S01]  /*b610*/  IMAD.SHL.U32 R2, R2, 0x200000, RZ ;  /* 0x0020000002027824 */ /* 0x000fe200078e00ff */
[----:B------:R-:W-:-:S04]  /*b620*/  LEA R3, R0, 0x37800000, 0x17 ;  /* 0x3780000000037811 */ /* 0x000fc800078eb8ff */
[----:B------:R-:W-:-:S07]  /*b630*/  LOP3.LUT R4, R3, R2, R4, 0xfe, !PT ;  /* 0x0000000203047212 */ /* 0x000fce00078efe04 */
.L_x_38606:
[----:B------:R-:W-:Y:S05]  /*b640*/  BSYNC B0 ;  /* 0x0000000000007941 */ /* 0x000fea0003800000 */
.L_x_38605:
[----:B------:R-:W0:Y:S02]  /*b650*/  F2I.FTZ.TRUNC.NTZ R4, R4 ;  /* 0x0000000400047305 */ /* 0x000e24000021f100 */
[----:B0-----:R-:W-:Y:S01]  /*b660*/  PRMT R0, R4, 0x7610, R0 ;  /* 0x0000761004007816 */ /* 0x001fe20000000000 */
[----:B------:R-:W-:Y:S06]  /*b670*/  BRA `(.L_x_38586) ;  /* 0x00000000009c7947 */ /* 0x000fec0003800000 */
.L_x_38598:
        /* <DEDUP_REMOVED lines=14> */
.L_x_38612:
[----:B------:R-:W-:Y:S05]  /*b760*/  BSYNC B0 ;  /* 0x0000000000007941 */ /* 0x000fea0003800000 */
.L_x_38611:
[----:B------:R-:W0:Y:S02]  /*b770*/  F2I.FTZ.TRUNC.NTZ R4, R4 ;  /* 0x0000000400047305 */ /* 0x000e24000021f100 */
[----:B0-----:R-:W-:Y:S01]  /*b780*/  PRMT R0, R4, 0x7610, R0 ;  /* 0x0000761004007816 */ /* 0x001fe20000000000 */
[----:B------:R-:W-:Y:S06]  /*b790*/  BRA `(.L_x_38586) ;  /* 0x0000000000547947 */ /* 0x000fec0003800000 */
.L_x_38585:
        /* <DEDUP_REMOVED lines=16> */
.L_x_38613:
[----:B------:R-:W-:Y:S01]  /*b8a0*/  PRMT R0, RZ, 0x7610, R0 ;  /* 0x00007610ff007816 */ /* 0x000fe20000000000 */
[----:B------:R-:W-:Y:S06]  /*b8b0*/  BRA `(.L_x_38586) ;  /* 0x00000000000c7947 */ /* 0x000fec0003800000 */
.L_x_38610:
[----:B------:R0:W5:Y:S01]  /*b8c0*/  LDG.E.U8 R0, desc[UR36][R2.64] ;  /* 0x0000002402007981 */ /* 0x000162000c1e1100 */
[----:B------:R-:W-:Y:S05]  /*b8d0*/  BRA `(.L_x_38586) ;  /* 0x0000000000047947 */ /* 0x000fea0003800000 */
.L_x_38609:
[----:B------:R0:W5:Y:S02]  /*b8e0*/  LDG.E.U8 R0, desc[UR36][R2.64] ;  /* 0x0000002402007981 */ /* 0x000164000c1e1100 */
.L_x_38586:
[----:B------:R-:W2:Y:S01]  /*b8f0*/  LDC.U8 R4, c[0x0][0x491] ;  /* 0x00012440ff047b82 */ /* 0x000ea20000000000 */
[----:B-1--45:R-:W-:Y:S02]  /*b900*/  LOP3.LUT R0, R0, 0xffff, RZ, 0xc0, !PT ;  /* 0x0000ffff00007812 */ /* 0x032fe400078ec0ff */
[----:B---3--:R-:W-:Y:S02]  /*b910*/  LOP3.LUT R22, R22, 0xffff, RZ, 0xc0, !PT ;  /* 0x0000ffff16167812 */ /* 0x008fe400078ec0ff */
[----:B------:R-:W-:Y:S02]  /*b920*/  PRMT R0, R0, 0x8880, RZ ;  /* 0x0000888000007816 */ /* 0x000fe400000000ff */
[----:B0-----:R-:W-:-:S04]  /*b930*/  PRMT R3, R22, 0x8880, RZ ;  /* 0x0000888016037816 */ /* 0x001fc800000000ff */
        /* <DEDUP_REMOVED lines=14> */
.L_x_38617:
[----:B------:R0:W-:Y:S01]  /*ba20*/  STG.E.U8 desc[UR36][R16.64], R5 ;  /* 0x0000000510007986 */ /* 0x0001e2000c101124 */
[----:B------:R-:W-:Y:S05]  /*ba30*/  BRA `(.L_x_38619) ;  /* 0x0000000c005c7947 */ /* 0x000fea0003800000 */
.L_x_38616:
        /* <DEDUP_REMOVED lines=10> */
.L_x_38621:
[----:B------:R0:W-:Y:S01]  /*bae0*/  STG.E desc[UR36][R16.64], R5 ;  /* 0x0000000510007986 */ /* 0x0001e2000c101924 */
[----:B------:R-:W-:Y:S05]  /*baf0*/  BRA `(.L_x_38619) ;  /* 0x0000000c002c7947 */ /* 0x000fea0003800000 */
.L_x_38620:
[----:B------:R0:W-:Y:S01]  /*bb00*/  STG.E.U16 desc[UR36][R16.64], R5 ;  /* 0x0000000510007986 */ /* 0x0001e2000c101524 */
[----:B------:R-:W-:Y:S05]  /*bb10*/  BRA `(.L_x_38619) ;  /* 0x0000000c00247947 */ /* 0x000fea0003800000 */
.L_x_38615:
        /* <DEDUP_REMOVED lines=9> */
.L_x_38623:
[----:B------:R-:W0:Y:S02]  /*bbb0*/  I2F.S16 R0, R5 ;  /* 0x0000000500007306 */ /* 0x000e240000101400 */
[----:B0-----:R-:W-:-:S05]  /*bbc0*/  F2FP.F16.F32.PACK_AB R0, RZ, R0 ;  /* 0x00000000ff00723e */ /* 0x001fca00000000ff */
[----:B------:R0:W-:Y:S01]  /*bbd0*/  STG.E.U16 desc[UR36][R16.64], R0 ;  /* 0x0000000010007986 */ /* 0x0001e2000c101524 */
[----:B------:R-:W-:Y:S05]  /*bbe0*/  BRA `(.L_x_38619) ;  /* 0x0000000800f07947 */ /* 0x000fea0003800000 */
.L_x_38622:
        /* <DEDUP_REMOVED lines=10> */
.L_x_38625:
[----:B------:R-:W0:Y:S02]  /*bc90*/  I2F.S16 R5, R5 ;  /* 0x0000000500057306 */ /* 0x000e240000101400 */
[----:B0-----:R-:W-:-:S04]  /*bca0*/  F2FP.F16.F32.PACK_AB R3, RZ, R5 ;  /* 0x00000005ff03723e */ /* 0x001fc800000000ff */
[----:B------:R-:W-:-:S05]  /*bcb0*/  PRMT R3, R3, 0x5410, RZ ;  /* 0x0000541003037816 */ /* 0x000fca00000000ff */
[----:B------:R0:W-:Y:S01]  /*bcc0*/  STG.E desc[UR36][R16.64], R3 ;  /* 0x0000000310007986 */ /* 0x0001e2000c101924 */
[----:B------:R-:W-:Y:S05]  /*bcd0*/  BRA `(.L_x_38619) ;  /* 0x0000000800b47947 */ /* 0x000fea0003800000 */
.L_x_38624:
[----:B------:R-:W0:Y:S02]  /*bce0*/  I2F.F64.S16 R2, R5 ;  /* 0x0000000500027312 */ /* 0x000e240000101c00 */
[----:B0-----:R0:W-:Y:S01]  /*bcf0*/  STG.E.64 desc[UR36][R16.64], R2 ;  /* 0x0000000210007986 */ /* 0x0011e2000c101b24 */
[----:B------:R-:W-:Y:S05]  /*bd00*/  BRA `(.L_x_38619) ;  /* 0x0000000800a87947 */ /* 0x000fea0003800000 */
.L_x_38614:
        /* <DEDUP_REMOVED lines=13> */
.L_x_38628:
[----:B------:R-:W0:Y:S01]  /*bde0*/  I2F.F64.S16 R4, R5 ;  /* 0x0000000500047312 */ /* 0x000e220000101c00 */
[----:B------:R-:W-:-:S05]  /*bdf0*/  CS2R R6, SRZ ;  /* 0x0000000000067805 */ /* 0x000fca000001ff00 */
[----:B0-----:R0:W-:Y:S01]  /*be00*/  STG.E.128 desc[UR36][R16.64], R4 ;  /* 0x0000000410007986 */ /* 0x0011e2000c101d24 */
[----:B------:R-:W-:Y:S05]  /*be10*/  BRA `(.L_x_38619) ;  /* 0x0000000800647947 */ /* 0x000fea0003800000 */
.L_x_38627:
        /* <DEDUP_REMOVED lines=21> */
.L_x_38632:
[----:B------:R-:W-:Y:S05]  /*bf70*/  BSYNC B0 ;  /* 0x0000000000007941 */ /* 0x000fea0003800000 */
.L_x_38631:
[----:B------:R-:W-:-:S05]  /*bf80*/  LOP3.LUT R3, R0, R3, RZ, 0xfc, !PT ;  /* 0x0000000300037212 */ /* 0x000fca00078efcff */
[----:B------:R0:W-:Y:S01]  /*bf90*/  STG.E.U8 desc[UR36][R16.64], R3 ;  /* 0x0000000310007986 */ /* 0x0001e2000c101124 */
[----:B------:R-:W-:Y:S05]  /*bfa0*/  BRA `(.L_x_38619) ;  /* 0x0000000800007947 */ /* 0x000fea0003800000 */
.L_x_38630:
        /* <DEDUP_REMOVED lines=13> */
.L_x_38634:
[----:B------:R-:W-:Y:S01]  /*c080*/  IMAD.MOV.U32 R0, RZ, RZ, 0x7f ;  /* 0x0000007fff007424 */ /* 0x000fe200078e00ff */
[----:B------:R-:W-:-:S04]  /*c090*/  ISETP.GT.U32.AND P0, PT, R2, 0x7f800000, PT ;  /* 0x7f8000000200780c */ /* 0x000fc80003f04070 */
[----:B------:R-:W-:-:S09]  /*c0a0*/  SEL R0, R0, 0x7c, P0 ;  /* 0x0000007c00007807 */ /* 0x000fd20000000000 */
.L_x_38635:
[----:B------:R-:W-:Y:S05]  /*c0b0*/  BSYNC B0 ;  /* 0x0000000000007941 */ /* 0x000fea0003800000 */
.L_x_38633:
[----:B------:R-:W-:-:S04]  /*c0c0*/  LOP3.LUT R2, R5, 0x80000000, RZ, 0xc0, !PT ;  /* 0x8000000005027812 */ /* 0x000fc800078ec0ff */
[----:B------:R-:W-:-:S04]  /*c0d0*/  SHF.R.U32.HI R3, RZ, 0x18, R2 ;  /* 0x00000018ff037819 */ /* 0x000fc80000011602 */
[----:B------:R-:W-:-:S05]  /*c0e0*/  LOP3.LUT R3, R0, R3, RZ, 0xfc, !PT ;  /* 0x0000000300037212 */ /* 0x000fca00078efcff */
[----:B------:R0:W-:Y:S01]  /*c0f0*/  STG.E.U8 desc[UR36][R16.64], R3 ;  /* 0x0000000310007986 */ /* 0x0001e2000c101124 */
[----:B------:R-:W-:Y:S05]  /*c100*/  BRA `(.L_x_38619) ;  /* 0x0000000400a87947 */ /* 0x000fea0003800000 */
.L_x_38629:
[----:B------:R-:W0:Y:S02]  /*c110*/  I2F.S16 R0, R5 ;  /* 0x0000000500007306 */ /* 0x000e240000101400 */
[----:B0-----:R-:W-:-:S05]  /*c120*/  F2FP.BF16.F32.PACK_AB R0, RZ, R0 ;  /* 0x00000000ff00723e */ /* 0x001fca00000010ff */
[----:B------:R0:W-:Y:S01]  /*c130*/  STG.E.U16 desc[UR36][R16.64], R0 ;  /* 0x0000000010007986 */ /* 0x0001e2000c101524 */
[----:B------:R-:W-:Y:S05]  /*c140*/  BRA `(.L_x_38619) ;  /* 0x0000000400987947 */ /* 0x000fea0003800000 */
.L_x_38626:
        /* <DEDUP_REMOVED lines=10> */
.L_x_38638:
        /* <DEDUP_REMOVED lines=17> */
.L_x_38641:
[----:B------:R-:W-:-:S04]  /*c300*/  LOP3.LUT R2, R5, 0x80000000, RZ, 0xc0, !PT ;  /* 0x8000000005027812 */ /* 0x000fc800078ec0ff */
[----:B------:R-:W-:-:S04]  /*c310*/  SHF.R.U32.HI R3, RZ, 0x18, R2 ;  /* 0x00000018ff037819 */ /* 0x000fc80000011602 */
[----:B------:R-:W-:-:S04]  /*c320*/  LOP3.LUT R0, R0, R3, RZ, 0xfc, !PT ;  /* 0x0000000300007212 */ /* 0x000fc800078efcff */
[----:B------:R-:W-:-:S07]  /*c330*/  PRMT R8, R0, 0x7610, R8 ;  /* 0x0000761000087816 */ /* 0x000fce0000000008 */
.L_x_38640:
[----:B------:R-:W-:Y:S05]  /*c340*/  BSYNC B0 ;  /* 0x0000000000007941 */ /* 0x000fea0003800000 */
.L_x_38639:
[----:B------:R3:W-:Y:S01]  /*c350*/  STG.E.U8 desc[UR36][R16.64], R8 ;  /* 0x0000000810007986 */ /* 0x0007e2000c101124 */
[----:B------:R-:W-:Y:S05]  /*c360*/  BRA `(.L_x_38619) ;  /* 0x0000000400107947 */ /* 0x000fea0003800000 */
.L_x_38637:
        /* <DEDUP_REMOVED lines=17> */
.L_x_38644:
[----:B------:R-:W-:-:S04]  /*c480*/  LOP3.LUT R2, R5, 0x80000000, RZ, 0xc0, !PT ;  /* 0x8000000005027812 */ /* 0x000fc800078ec0ff */
[----:B------:R-:W-:-:S04]  /*c490*/  SHF.R.U32.HI R3, RZ, 0x18, R2 ;  /* 0x00000018ff037819 */ /* 0x000fc80000011602 */
[----:B------:R-:W-:-:S04]  /*c4a0*/  LOP3.LUT R0, R0, R3, RZ, 0xfc, !PT ;  /* 0x0000000300007212 */ /* 0x000fc800078efcff */
[----:B------:R-:W-:-:S07]  /*c4b0*/  PRMT R8, R0, 0x7610, R8 ;  /* 0x0000761000087816 */ /* 0x000fce0000000008 */
.L_x_38643:
[----:B------:R-:W-:Y:S05]  /*c4c0*/  BSYNC B0 ;  /* 0x0000000000007941 */ /* 0x000fea0003800000 */
.L_x_38642:
[----:B------:R0:W-:Y:S01]  /*c4d0*/  STG.E.U8 desc[UR36][R16.64], R8 ;  /* 0x0000000810007986 */ /* 0x0001e2000c101124 */
[----:B------:R-:W-:Y:S05]  /*c4e0*/  BRA `(.L_x_38619) ;  /* 0x0000000000b07947 */ /* 0x000fea0003800000 */
.L_x_38636:
        /* <DEDUP_REMOVED lines=22> */
.L_x_38618:
        /* <DEDUP_REMOVED lines=16> */
.L_x_38647:
[----:B------:R-:W-:Y:S05]  /*c750*/  BRA `(.L_x_38619) ;  /* 0x0000000000147947 */ /* 0x000fea0003800000 */
.L_x_38646:
[----:B------:R-:W-:-:S04]  /*c760*/  PRMT R2, R5, 0x9910, RZ ;  /* 0x0000991005027816 */ /* 0x000fc800000000ff */
[----:B------:R-:W-:-:S05]  /*c770*/  SHF.R.S32.HI R3, RZ, 0x1f, R2 ;  /* 0x0000001fff037819 */ /* 0x000fca0000011402 */
[----:B------:R1:W-:Y:S01]  /*c780*/  STG.E.64 desc[UR36][R16.64], R2 ;  /* 0x0000000210007986 */ /* 0x0003e2000c101b24 */
[----:B------:R-:W-:Y:S05]  /*c790*/  BRA `(.L_x_38619) ;  /* 0x0000000000047947 */ /* 0x000fea0003800000 */
.L_x_38645:
[----:B------:R0:W-:Y:S02]  /*c7a0*/  STG.E desc[UR36][R16.64], R5 ;  /* 0x0000000510007986 */ /* 0x0001e4000c101924 */
.L_x_38619:
[----:B------:R-:W-:-:S07]  /*c7b0*/  VIADD R19, R19, 0x80 ;  /* 0x0000008013137836 */ /* 0x000fce0000000000 */
.L_x_38546:
[----:B------:R-:W-:Y:S05]  /*c7c0*/  BSYNC B6 ;  /* 0x0000000000067941 */ /* 0x000fea0003800000 */
.L_x_38545:
        /* <DEDUP_REMOVED lines=357> */
.L_x_38648:
        /* <DEDUP_REMOVED lines=20> */
.L_x_38652:
[----:B------:R0:W5:Y:S01]  /*df60*/  LDG.E.U8 R19, desc[UR36][R2.64] ;  /* 0x0000002402137981 */ /* 0x000162000c1e1100 */
[----:B------:R-:W-:Y:S05]  /*df70*/  BRA `(.L_x_38654) ;  /* 0x0000000c00547947 */ /* 0x000fea0003800000 */
.L_x_38651:
        /* <DEDUP_REMOVED lines=8> */
.L_x_38656:
[----:B------:R0:W5:Y:S01]  /*e000*/  LDG.E.U8 R19, desc[UR36][R2.64] ;  /* 0x0000002402137981 */ /* 0x000162000c1e1100 */
[----:B------:R-:W-:Y:S05]  /*e010*/  BRA `(.L_x_38654) ;  /* 0x0000000c002c7947 */ /* 0x000fea0003800000 */
.L_x_38655:
[----:B------:R0:W5:Y:S01]  /*e020*/  LDG.E.U16 R19, desc[UR36][R2.64] ;  /* 0x0000002402137981 */ /* 0x000162000c1e1500 */
[----:B------:R-:W-:Y:S05]  /*e030*/  BRA `(.L_x_38654) ;  /* 0x0000000c00247947 */ /* 0x000fea0003800000 */
.L_x_38650:
        /* <DEDUP_REMOVED lines=9> */
.L_x_38658:
[----:B------:R-:W2:Y:S02]  /*e0d0*/  LDG.E.U16 R0, desc[UR36][R2.64] ;  /* 0x0000002402007981 */ /* 0x000ea4000c1e1500 */
[----:B--2---:R-:W-:-:S06]  /*e0e0*/  HADD2.F32 R0, -RZ, R0.H0_H0 ;  /* 0x20000000ff007230 */ /* 0x004fcc0000004100 */
[----:B------:R-:W0:Y:S02]  /*e0f0*/  F2I.FTZ.TRUNC.NTZ R0, R0 ;  /* 0x0000000000007305 */ /* 0x000e24000021f100 */
[----:B0-----:R-:W-:Y:S01]  /*e100*/  PRMT R19, R0, 0x7610, R19 ;  /* 0x0000761000137816 */ /* 0x001fe20000000013 */
[----:B------:R-:W-:Y:S06]  /*e110*/  BRA `(.L_x_38654) ;  /* 0x0000000800ec7947 */ /* 0x000fec0003800000 */
.L_x_38657:
        /* <DEDUP_REMOVED lines=9> */
.L_x_38660:
[----:B------:R-:W2:Y:S02]  /*e1b0*/  LDG.E.U16 R2, desc[UR36][R2.64] ;  /* 0x0000002402027981 */ /* 0x000ea4000c1e1500 */
[----:B--2---:R-:W-:-:S06]  /*e1c0*/  HADD2.F32 R0, -RZ, R2.H0_H0 ;  /* 0x20000002ff007230 */ /* 0x004fcc0000004100 */
[----:B------:R-:W0:Y:S02]  /*e1d0*/  F2I.FTZ.TRUNC.NTZ R0, R0 ;  /* 0x0000000000007305 */ /* 0x000e24000021f100 */
[----:B0-----:R-:W-:Y:S01]  /*e1e0*/  PRMT R19, R0, 0x7610, R19 ;  /* 0x0000761000137816 */ /* 0x001fe20000000013 */
[----:B------:R-:W-:Y:S06]  /*e1f0*/  BRA `(.L_x_38654) ;  /* 0x0000000800b47947 */ /* 0x000fec0003800000 */
.L_x_38659:
[----:B------:R-:W2:Y:S02]  /*e200*/  LDG.E.64 R2, desc[UR36][R2.64] ;  /* 0x0000002402027981 */ /* 0x000ea4000c1e1b00 */
[----:B--2---:R0:W1:Y:S01]  /*e210*/  F2I.F64.TRUNC R19, R2 ;  /* 0x0000000200137311 */ /* 0x004062000030d100 */
[----:B------:R-:W-:Y:S05]  /*e220*/  BRA `(.L_x_38654) ;  /* 0x0000000800a87947 */ /* 0x000fea0003800000 */
.L_x_38649:
        /* <DEDUP_REMOVED lines=12> */
.L_x_38663:
[----:B------:R-:W2:Y:S02]  /*e2f0*/  LDG.E.64 R2, desc[UR36][R2.64] ;  /* 0x0000002402027981 */ /* 0x000ea4000c1e1b00 */
[----:B--2---:R0:W1:Y:S01]  /*e300*/  F2I.F64.TRUNC R19, R2 ;  /* 0x0000000200137311 */ /* 0x004062000030d100 */
[----:B------:R-:W-:Y:S05]  /*e310*/  BRA `(.L_x_38654) ;  /* 0x00000008006c7947 */ /* 0x000fea0003800000 */
.L_x_38662:
        /* <DEDUP_REMOVED lines=28> */
.L_x_38665:
        /* <DEDUP_REMOVED lines=15> */
.L_x_38664:
[----:B------:R-:W2:Y:S02]  /*e5d0*/  LDG.E.U16 R0, desc[UR36][R2.64] ;  /* 0x0000002402007981 */ /* 0x000ea4000c1e1500 */
[----:B--2---:R-:W-:-:S06]  /*e5e0*/  IMAD.U32 R0, R0, 0x10000, RZ ;  /* 0x0001000000007824 */ /* 0x004fcc00078e00ff */
[----:B------:R-:W0:Y:S02]  /*e5f0*/  F2I.FTZ.TRUNC.NTZ R0, R0 ;  /* 0x0000000000007305 */ /* 0x000e24000021f100 */
[----:B0-----:R-:W-:Y:S01]  /*e600*/  PRMT R19, R0, 0x7610, R19 ;  /* 0x0000761000137816 */ /* 0x001fe20000000013 */
[----:B------:R-:W-:Y:S06]  /*e610*/  BRA `(.L_x_38654) ;  /* 0x0000000400ac7947 */ /* 0x000fec0003800000 */
.L_x_38661:
        /* <DEDUP_REMOVED lines=10> */
.L_x_38668:
        /* <DEDUP_REMOVED lines=21> */
.L_x_38672:
[----:B------:R-:W-:Y:S05]  /*e810*/  BSYNC B1 ;  /* 0x0000000000017941 */ /* 0x000fea0003800000 */
.L_x_38671:
[----:B------:R-:W-:Y:S01]  /*e820*/  LEA R3, R0, 0x3b800000, 0x17 ;  /* 0x3b80000000037811 */ /* 0x000fe200078eb8ff */
[----:B------:R-:W-:-:S05]  /*e830*/  IMAD.SHL.U32 R0, R2, 0x100000, RZ ;  /* 0x0010000002007824 */ /* 0x000fca00078e00ff */
[----:B------:R-:W-:-:S07]  /*e840*/  LOP3.LUT R0, R3, R0, R4, 0xfe, !PT ;  /* 0x0000000003007212 */ /* 0x000fce00078efe04 */
.L_x_38670:
[----:B------:R-:W-:Y:S05]  /*e850*/  BSYNC B0 ;  /* 0x0000000000007941 */ /* 0x000fea0003800000 */
.L_x_38669:
[----:B------:R-:W0:Y:S02]  /*e860*/  F2I.FTZ.TRUNC.NTZ R0, R0 ;  /* 0x0000000000007305 */ /* 0x000e24000021f100 */
[----:B0-----:R-:W-:Y:S01]  /*e870*/  PRMT R19, R0, 0x7610, R19 ;  /* 0x0000761000137816 */ /* 0x001fe20000000013 */
[----:B------:R-:W-:Y:S06]  /*e880*/  BRA `(.L_x_38654) ;  /* 0x0000000400107947 */ /* 0x000fec0003800000 */
.L_x_38667:
        /* <DEDUP_REMOVED lines=21> */
.L_x_38676:
[----:B------:R-:W-:Y:S05]  /*e9e0*/  BSYNC B1 ;  /* 0x0000000000017941 */ /* 0x000fea0003800000 */
.L_x_38675:
[----:B------:R-:W-:Y:S01]  /*e9f0*/  LEA R3, R0, 0x37800000, 0x17 ;  /* 0x3780000000037811 */ /* 0x000fe200078eb8ff */
[----:B------:R-:W-:-:S05]  /*ea00*/  IMAD.SHL.U32 R0, R2, 0x200000, RZ ;  /* 0x0020000002007824 */ /* 0x000fca00078e00ff */
[----:B------:R-:W-:-:S07]  /*ea10*/  LOP3.LUT R0, R3, R0, R4, 0xfe, !PT ;  /* 0x0000000003007212 */ /* 0x000fce00078efe04 */
.L_x_38674:
[----:B------:R-:W-:Y:S05]  /*ea20*/  BSYNC B0 ;  /* 0x0000000000007941 */ /* 0x000fea0003800000 */
.L_x_38673:
[----:B------:R-:W0:Y:S02]  /*ea30*/  F2I.FTZ.TRUNC.NTZ R0, R0 ;  /* 0x0000000000007305 */ /* 0x000e24000021f100 */
[----:B0-----:R-:W-:Y:S01]  /*ea40*/  PRMT R19, R0, 0x7610, R19 ;  /* 0x0000761000137816 */ /* 0x001fe20000000013 */
[----:B------:R-:W-:Y:S06]  /*ea50*/  BRA `(.L_x_38654) ;  /* 0x00000000009c7947 */ /* 0x000fec0003800000 */
.L_x_38666:
        /* <DEDUP_REMOVED lines=14> */
.L_x_38680:
[----:B------:R-:W-:Y:S05]  /*eb40*/  BSYNC B0 ;  /* 0x0000000000007941 */ /* 0x000fea0003800000 */
.L_x_38679:
[----:B------:R-:W0:Y:S02]  /*eb50*/  F2I.FTZ.TRUNC.NTZ R0, R0 ;  /* 0x0000000000007305 */ /* 0x000e24000021f100 */
[----:B0-----:R-:W-:Y:S01]  /*eb60*/  PRMT R19, R0, 0x7610, R19 ;  /* 0x0000761000137816 */ /* 0x001fe20000000013 */
[----:B------:R-:W-:Y:S06]  /*eb70*/  BRA `(.L_x_38654) ;  /* 0x0000000000547947 */ /* 0x000fec0003800000 */
.L_x_38653:
        /* <DEDUP_REMOVED lines=16> */
.L_x_38681:
[----:B------:R-:W-:Y:S01]  /*ec80*/  PRMT R19, RZ, 0x7610, R19 ;  /* 0x00007610ff137816 */ /* 0x000fe20000000013 */
[----:B------:R-:W-:Y:S06]  /*ec90*/  BRA `(.L_x_38654) ;  /* 0x00000000000c7947 */ /* 0x000fec0003800000 */
.L_x_38678:
[----:B------:R2:W5:Y:S01]  /*eca0*/  LDG.E.U8 R19, desc[UR36][R2.64] ;  /* 0x0000002402137981 */ /* 0x000562000c1e1100 */
[----:B------:R-:W-:Y:S05]  /*ecb0*/  BRA `(.L_x_38654) ;  /* 0x0000000000047947 */ /* 0x000fea0003800000 */
.L_x_38677:
[----:B------:R3:W5:Y:S02]  /*ecc0*/  LDG.E.U8 R19, desc[UR36][R2.64] ;  /* 0x0000002402137981 */ /* 0x000764000c1e1100 */
.L_x_38654:
        /* <DEDUP_REMOVED lines=17> */
.L_x_38685:
[----:B------:R1:W5:Y:S01]  /*ede0*/  LDG.E.U8 R0, desc[UR36][R2.64] ;  /* 0x0000002402007981 */ /* 0x000362000c1e1100 */
[----:B------:R-:W-:Y:S05]  /*edf0*/  BRA `(.L_x_38687) ;  /* 0x0000000c00547947 */ /* 0x000fea0003800000 */
.L_x_38684:
        /* <DEDUP_REMOVED lines=8> */
.L_x_38689:
[----:B------:R3:W5:Y:S01]  /*ee80*/  LDG.E.U8 R0, desc[UR36][R2.64] ;  /* 0x0000002402007981 */ /* 0x000762000c1e1100 */
[----:B------:R-:W-:Y:S05]  /*ee90*/  BRA `(.L_x_38687) ;  /* 0x0000000c002c7947 */ /* 0x000fea0003800000 */
.L_x_38688:
[----:B------:R4:W5:Y:S01]  /*eea0*/  LDG.E.U16 R0, desc[UR36][R2.64] ;  /* 0x0000002402007981 */ /* 0x000962000c1e1500 */
[----:B------:R-:W-:Y:S05]  /*eeb0*/  BRA `(.L_x_38687) ;  /* 0x0000000c00247947 */ /* 0x000fea0003800000 */
.L_x_38683:
        /* <DEDUP_REMOVED lines=9> */
.L_x_38691:
[----:B------:R-:W2:Y:S02]  /*ef50*/  LDG.E.U16 R4, desc[UR36][R2.64] ;  /* 0x0000002402047981 */ /* 0x000ea4000c1e1500 */
[----:B--2---:R-:W-:-:S06]  /*ef60*/  HADD2.F32 R4, -RZ, R4.H0_H0 ;  /* 0x20000004ff047230 */ /* 0x004fcc0000004100 */
[----:B------:R-:W0:Y:S02]  /*ef70*/  F2I.FTZ.TRUNC.NTZ R4, R4 ;  /* 0x0000000400047305 */ /* 0x000e24000021f100 */
[----:B0-----:R-:W-:Y:S01]  /*ef80*/  PRMT R0, R4, 0x7610, R0 ;  /* 0x0000761004007816 */ /* 0x001fe20000000000 */
[----:B------:R-:W-:Y:S06]  /*ef90*/  BRA `(.L_x_38687) ;  /* 0x0000000800ec7947 */ /* 0x000fec0003800000 */
.L_x_38690:
        /* <DEDUP_REMOVED lines=9> */
.L_x_38693:
[----:B------:R-:W2:Y:S02]  /*f030*/  LDG.E.U16 R2, desc[UR36][R2.64] ;  /* 0x0000002402027981 */ /* 0x000ea4000c1e1500 */
[----:B--2---:R-:W-:-:S06]  /*f040*/  HADD2.F32 R4, -RZ, R2.H0_H0 ;  /* 0x20000002ff047230 */ /* 0x004fcc0000004100 */
[----:B------:R-:W0:Y:S02]  /*f050*/  F2I.FTZ.TRUNC.NTZ R4, R4 ;  /* 0x0000000400047305 */ /* 0x000e24000021f100 */
[----:B0-----:R-:W-:Y:S01]  /*f060*/  PRMT R0, R4, 0x7610, R0 ;  /* 0x0000761004007816 */ /* 0x001fe20000000000 */
[----:B------:R-:W-:Y:S06]  /*f070*/  BRA `(.L_x_38687) ;  /* 0x0000000800b47947 */ /* 0x000fec0003800000 */
.L_x_38692:
[----:B------:R-:W2:Y:S02]  /*f080*/  LDG.E.64 R2, desc[UR36][R2.64] ;  /* 0x0000002402027981 */ /* 0x000ea4000c1e1b00 */
[----:B--2---:R0:W1:Y:S01]  /*f090*/  F2I.F64.TRUNC R0, R2 ;  /* 0x0000000200007311 */ /* 0x004062000030d100 */
[----:B------:R-:W-:Y:S05]  /*f0a0*/  BRA `(.L_x_38687) ;  /* 0x0000000800a87947 */ /* 0x000fea0003800000 */
.L_x_38682:
        /* <DEDUP_REMOVED lines=12> */
.L_x_38696:
[----:B------:R-:W2:Y:S02]  /*f170*/  LDG.E.64 R2, desc[UR36][R2.64] ;  /* 0x0000002402027981 */ /* 0x000ea4000c1e1b00 */
[----:B--2---:R0:W1:Y:S01]  /*f180*/  F2I.F64.TRUNC R0, R2 ;  /* 0x0000000200007311 */ /* 0x004062000030d100 */
[----:B------:R-:W-:Y:S05]  /*f190*/  BRA `(.L_x_38687) ;  /* 0x00000008006c7947 */ /* 0x000fea0003800000 */
.L_x_38695:
        /* <DEDUP_REMOVED lines=28> */
.L_x_38698:
        /* <DEDUP_REMOVED lines=15> */
.L_x_38697:
[----:B------:R-:W2:Y:S02]  /*f450*/  LDG.E.U16 R4, desc[UR36][R2.64] ;  /* 0x0000002402047981 */ /* 0x000ea4000c1e1500 */
[----:B--2---:R-:W-:-:S06]  /*f460*/  IMAD.U32 R4, R4, 0x10000, RZ ;  /* 0x0001000004047824 */ /* 0x004fcc00078e00ff */
[----:B------:R-:W0:Y:S02]  /*f470*/  F2I.FTZ.TRUNC.NTZ R4, R4 ;  /* 0x0000000400047305 */ /* 0x000e24000021f100 */
[----:B0-----:R-:W-:Y:S01]  /*f480*/  PRMT R0, R4, 0x7610, R0 ;  /* 0x0000761004007816 */ /* 0x001fe20000000000 */
[----:B------:R-:W-:Y:S06]  /*f490*/  BRA `(.L_x_38687) ;  /* 0x0000000400ac7947 */ /* 0x000fec0003800000 */
.L_x_38694:
        /* <DEDUP_REMOVED lines=10> */
.L_x_38701:
        /* <DEDUP_REMOVED lines=21> */
.L_x_38705:
[----:B------:R-:W-:Y:S05]  /*f690*/  BSYNC B1 ;  /* 0x0000000000017941 */ /* 0x000fea0003800000 */
.L_x_38704:
[----:B------:R-:W-:Y:S01]  /*f6a0*/  IMAD.SHL.U32 R2, R2, 0x100000, RZ ;  /* 0x0010000002027824 */ /* 0x000fe200078e00ff */
[----:B------:R-:W-:-:S04]  /*f6b0*/  LEA R3, R0, 0x3b800000, 0x17 ;  /* 0x3b80000000037811 */ /* 0x000fc800078eb8ff */
[----:B------:R-:W-:-:S07]  /*f6c0*/  LOP3.LUT R4, R3, R2, R4, 0xfe, !PT ;  /* 0x0000000203047212 */ /* 0x000fce00078efe04 */
.L_x_38703:
[----:B------:R-:W-:Y:S05]  /*f6d0*/  BSYNC B0 ;  /* 0x0000000000007941 */ /* 0x000fea0003800000 */
.L_x_38702:
[----:B------:R-:W0:Y:S02]  /*f6e0*/  F2I.FTZ.TRUNC.NTZ R4, R4 ;  /* 0x0000000400047305 */ /* 0x000e24000021f100 */
[----:B0-----:R-:W-:Y:S01]  /*f6f0*/  PRMT R0, R4, 0x7610, R0 ;  /* 0x0000761004007816 */ /* 0x001fe20000000000 */
[----:B------:R-:W-:Y:S06]  /*f700*/  BRA `(.L_x_38687) ;  /* 0x0000000400107947 */ /* 0x000fec0003800000 */
.L_x_38700:
        /* <DEDUP_REMOVED lines=21> */
.L_x_38709:
[----:B------:R-:W-:Y:S05]  /*f860*/  BSYNC B1 ;  /* 0x0000000000017941 */ /* 0x000fea0003800000 */
.L_x_38708:
[----:B------:R-:W-:Y:S01]  /*f870*/  IMAD.SHL.U32 R2, R2, 0x200000, RZ ;  /* 0x0020000002027824 */ /* 0x000fe200078e00ff */
[----:B------:R-:W-:-:S04]  /*f880*/  LEA R3, R0, 0x37800000, 0x17 ;  /* 0x3780000000037811 */ /* 0x000fc800078eb8ff */
[----:B------:R-:W-:-:S07]  /*f890*/  LOP3.LUT R4, R3, R2, R4, 0xfe, !PT ;  /* 0x0000000203047212 */ /* 0x000fce00078efe04 */
.L_x_38707:
[----:B------:R-:W-:Y:S05]  /*f8a0*/  BSYNC B0 ;  /* 0x0000000000007941 */ /* 0x000fea0003800000 */
.L_x_38706:
[----:B------:R-:W0:Y:S02]  /*f8b0*/  F2I.FTZ.TRUNC.NTZ R4, R4 ;  /* 0x0000000400047305 */ /* 0x000e24000021f100 */
[----:B0-----:R-:W-:Y:S01]  /*f8c0*/  PRMT R0, R4, 0x7610, R0 ;  /* 0x0000761004007816 */ /* 0x001fe20000000000 */
[----:B------:R-:W-:Y:S06]  /*f8d0*/  BRA `(.L_x_38687) ;  /* 0x00000000009c7947 */ /* 0x000fec0003800000 */
.L_x_38699:
        /* <DEDUP_REMOVED lines=14> */
.L_x_38713:
[----:B------:R-:W-:Y:S05]  /*f9c0*/  BSYNC B0 ;  /* 0x0000000000007941 */ /* 0x000fea0003800000 */
.L_x_38712:
[----:B------:R-:W0:Y:S02]  /*f9d0*/  F2I.FTZ.TRUNC.NTZ R4, R4 ;  /* 0x0000000400047305 */ /* 0x000e24000021f100 */
[----:B0-----:R-:W-:Y:S01]  /*f9e0*/  PRMT R0, R4, 0x7610, R0 ;  /* 0x0000761004007816 */ /* 0x001fe20000000000 */
[----:B------:R-:W-:Y:S06]  /*f9f0*/  BRA `(.L_x_38687) ;  /* 0x0000000000547947 */ /* 0x000fec0003800000 */
.L_x_38686:
        /* <DEDUP_REMOVED lines=16> */
.L_x_38714:
[----:B------:R-:W-:Y:S01]  /*fb00*/  PRMT R0, RZ, 0x7610, R0 ;  /* 0x00007610ff007816 */ /* 0x000fe20000000000 */
[----:B------:R-:W-:Y:S06]  /*fb10*/  BRA `(.L_x_38687) ;  /* 0x00000000000c7947 */ /* 0x000fec0003800000 */
.L_x_38711:
[----:B------:R0:W5:Y:S01]  /*fb20*/  LDG.E.U8 R0, desc[UR36][R2.64] ;  /* 0x0000002402007981 */ /* 0x000162000c1e1100 */
[----:B------:R-:W-:Y:S05]  /*fb30*/  BRA `(.L_x_38687) ;  /* 0x0000000000047947 */ /* 0x000fea0003800000 */
.L_x_38710:
[----:B------:R0:W5:Y:S02]  /*fb40*/  LDG.E.U8 R0, desc[UR36][R2.64] ;  /* 0x0000002402007981 */ /* 0x000164000c1e1100 */
.L_x_38687:
        /* <DEDUP_REMOVED lines=19> */
.L_x_38718:
[----:B------:R-:W-:Y:S01]  /*fc80*/  STG.E.U8 desc[UR36][R16.64], R5 ;  /* 0x0000000510007986 */ /* 0x000fe2000c101124 */
[----:B------:R-:W-:Y:S05]  /*fc90*/  EXIT ;  /* 0x000000000000794d */ /* 0x000fea0003800000 */
.L_x_38717:
        /* <DEDUP_REMOVED lines=10> */
.L_x_38721:
[----:B------:R-:W-:Y:S01]  /*fd40*/  STG.E desc[UR36][R16.64], R5 ;  /* 0x0000000510007986 */ /* 0x000fe2000c101924 */
[----:B------:R-:W-:Y:S05]  /*fd50*/  EXIT ;  /* 0x000000000000794d */ /* 0x000fea0003800000 */
.L_x_38720:
[----:B------:R-:W-:Y:S01]  /*fd60*/  STG.E.U16 desc[UR36][R16.64], R5 ;  /* 0x0000000510007986 */ /* 0x000fe2000c101524 */
[----:B------:R-:W-:Y:S05]  /*fd70*/  EXIT ;  /* 0x000000000000794d */ /* 0x000fea0003800000 */
.L_x_38716:
        /* <DEDUP_REMOVED lines=9> */
.L_x_38723:
[----:B------:R-:W0:Y:S02]  /*fe10*/  I2F.S16 R0, R5 ;  /* 0x0000000500007306 */ /* 0x000e240000101400 */
[----:B0-----:R-:W-:-:S05]  /*fe20*/  F2FP.F16.F32.PACK_AB R0, RZ, R0 ;  /* 0x00000000ff00723e */ /* 0x001fca00000000ff */
[----:B------:R-:W-:Y:S01]  /*fe30*/  STG.E.U16 desc[UR36][R16.64], R0 ;  /* 0x0000000010007986 */ /* 0x000fe2000c101524 */
[----:B------:R-:W-:Y:S05]  /*fe40*/  EXIT ;  /* 0x000000000000794d */ /* 0x000fea0003800000 */
.L_x_38722:
        /* <DEDUP_REMOVED lines=10> */
.L_x_38725:
[----:B------:R-:W0:Y:S02]  /*fef0*/  I2F.S16 R5, R5 ;  /* 0x0000000500057306 */ /* 0x000e240000101400 */
[----:B0-----:R-:W-:-:S04]  /*ff00*/  F2FP.F16.F32.PACK_AB R3, RZ, R5 ;  /* 0x00000005ff03723e */ /* 0x001fc800000000ff */
[----:B------:R-:W-:-:S05]  /*ff10*/  PRMT R3, R3, 0x5410, RZ ;  /* 0x0000541003037816 */ /* 0x000fca00000000ff */
[----:B------:R-:W-:Y:S01]  /*ff20*/  STG.E desc[UR36][R16.64], R3 ;  /* 0x0000000310007986 */ /* 0x000fe2000c101924 */
[----:B------:R-:W-:Y:S05]  /*ff30*/  EXIT ;  /* 0x000000000000794d */ /* 0x000fea0003800000 */
.L_x_38724:
[----:B------:R-:W0:Y:S02]  /*ff40*/  I2F.F64.S16 R2, R5 ;  /* 0x0000000500027312 */ /* 0x000e240000101c00 */
[----:B0-----:R-:W-:Y:S01]  /*ff50*/  STG.E.64 desc[UR36][R16.64], R2 ;  /* 0x0000000210007986 */ /* 0x001fe2000c101b24 */
[----:B------:R-:W-:Y:S05]  /*ff60*/  EXIT ;  /* 0x000000000000794d */ /* 0x000fea0003800000 */
.L_x_38715:
        /* <DEDUP_REMOVED lines=13> */
.L_x_38728:
[----:B------:R-:W0:Y:S01]  /*10040*/  I2F.F64.S16 R4, R5 ;  /* 0x0000000500047312 */ /* 0x000e220000101c00 */
[----:B------:R-:W-:-:S05]  /*10050*/  CS2R R6, SRZ ;  /* 0x0000000000067805 */ /* 0x000fca000001ff00 */
[----:B0-----:R-:W-:Y:S01]  /*10060*/  STG.E.128 desc[UR36][R16.64], R4 ;  /* 0x0000000410007986 */ /* 0x001fe2000c101d24 */
[----:B------:R-:W-:Y:S05]  /*10070*/  EXIT ;  /* 0x000000000000794d */ /* 0x000fea0003800000 */
.L_x_38727:
        /* <DEDUP_REMOVED lines=21> */
.L_x_38732:
[----:B------:R-:W-:Y:S05]  /*101d0*/  BSYNC B0 ;  /* 0x0000000000007941 */ /* 0x000fea0003800000 */
.L_x_38731:
[----:B------:R-:W-:-:S05]  /*101e0*/  LOP3.LUT R3, R0, R3, RZ, 0xfc, !PT ;  /* 0x0000000300037212 */ /* 0x000fca00078efcff */
[----:B------:R-:W-:Y:S01]  /*101f0*/  STG.E.U8 desc[UR36][R16.64], R3 ;  /* 0x0000000310007986 */ /* 0x000fe2000c101124 */
[----:B------:R-:W-:Y:S05]  /*10200*/  EXIT ;  /* 0x000000000000794d */ /* 0x000fea0003800000 */
.L_x_38730:
        /* <DEDUP_REMOVED lines=13> */
.L_x_38734:
[----:B------:R-:W-:Y:S01]  /*102e0*/  IMAD.MOV.U32 R0, RZ, RZ, 0x7f ;  /* 0x0000007fff007424 */ /* 0x000fe200078e00ff */
[----:B------:R-:W-:-:S04]  /*102f0*/  ISETP.GT.U32.AND P0, PT, R2, 0x7f800000, PT ;  /* 0x7f8000000200780c */ /* 0x000fc80003f04070 */
[----:B------:R-:W-:-:S09]  /*10300*/  SEL R0, R0, 0x7c, P0 ;  /* 0x0000007c00007807 */ /* 0x000fd20000000000 */
.L_x_38735:
[----:B------:R-:W-:Y:S05]  /*10310*/  BSYNC B0 ;  /* 0x0000000000007941 */ /* 0x000fea0003800000 */
.L_x_38733:
[----:B------:R-:W-:-:S04]  /*10320*/  LOP3.LUT R2, R5, 0x80000000, RZ, 0xc0, !PT ;  /* 0x8000000005027812 */ /* 0x000fc800078ec0ff */
[----:B------:R-:W-:-:S04]  /*10330*/  SHF.R.U32.HI R3, RZ, 0x18, R2 ;  /* 0x00000018ff037819 */ /* 0x000fc80000011602 */
[----:B------:R-:W-:-:S05]  /*10340*/  LOP3.LUT R3, R0, R3, RZ, 0xfc, !PT ;  /* 0x0000000300037212 */ /* 0x000fca00078efcff */
[----:B------:R-:W-:Y:S01]  /*10350*/  STG.E.U8 desc[UR36][R16.64], R3 ;  /* 0x0000000310007986 */ /* 0x000fe2000c101124 */
[----:B------:R-:W-:Y:S05]  /*10360*/  EXIT ;  /* 0x000000000000794d */ /* 0x000fea0003800000 */
.L_x_38729:
[----:B------:R-:W0:Y:S02]  /*10370*/  I2F.S16 R0, R5 ;  /* 0x0000000500007306 */ /* 0x000e240000101400 */
[----:B0-----:R-:W-:-:S05]  /*10380*/  F2FP.BF16.F32.PACK_AB R0, RZ, R0 ;  /* 0x00000000ff00723e */ /* 0x001fca00000010ff */
[----:B------:R-:W-:Y:S01]  /*10390*/  STG.E.U16 desc[UR36][R16.64], R0 ;  /* 0x0000000010007986 */ /* 0x000fe2000c101524 */
[----:B------:R-:W-:Y:S05]  /*103a0*/  EXIT ;  /* 0x000000000000794d */ /* 0x000fea0003800000 */
.L_x_38726:
        /* <DEDUP_REMOVED lines=10> */
.L_x_38738:
        /* <DEDUP_REMOVED lines=17> */
.L_x_38741:
[----:B------:R-:W-:-:S04]  /*10560*/  LOP3.LUT R2, R5, 0x80000000, RZ, 0xc0, !PT ;  /* 0x8000000005027812 */ /* 0x000fc800078ec0ff */
[----:B------:R-:W-:-:S04]  /*10570*/  SHF.R.U32.HI R3, RZ, 0x18, R2 ;  /* 0x00000018ff037819 */ /* 0x000fc80000011602 */
[----:B------:R-:W-:-:S04]  /*10580*/  LOP3.LUT R0, R0, R3, RZ, 0xfc, !PT ;  /* 0x0000000300007212 */ /* 0x000fc800078efcff */
[----:B------:R-:W-:-:S07]  /*10590*/  PRMT R8, R0, 0x7610, R8 ;  /* 0x0000761000087816 */ /* 0x000fce0000000008 */
.L_x_38740:
[----:B------:R-:W-:Y:S05]  /*105a0*/  BSYNC B0 ;  /* 0x0000000000007941 */ /* 0x000fea0003800000 */
.L_x_38739:
[----:B------:R-:W-:Y:S01]  /*105b0*/  STG.E.U8 desc[UR36][R16.64], R8 ;  /* 0x0000000810007986 */ /* 0x000fe2000c101124 */
[----:B------:R-:W-:Y:S05]  /*105c0*/  EXIT ;  /* 0x000000000000794d */ /* 0x000fea0003800000 */
.L_x_38737:
        /* <DEDUP_REMOVED lines=17> */
.L_x_38744:
[----:B------:R-:W-:-:S04]  /*106e0*/  LOP3.LUT R2, R5, 0x80000000, RZ, 0xc0, !PT ;  /* 0x8000000005027812 */ /* 0x000fc800078ec0ff */
[----:B------:R-:W-:-:S04]  /*106f0*/  SHF.R.U32.HI R3, RZ, 0x18, R2 ;  /* 0x00000018ff037819 */ /* 0x000fc80000011602 */
[----:B------:R-:W-:-:S04]  /*10700*/  LOP3.LUT R0, R0, R3, RZ, 0xfc, !PT ;  /* 0x0000000300007212 */ /* 0x000fc800078efcff */
[----:B------:R-:W-:-:S07]  /*10710*/  PRMT R8, R0, 0x7610, R8 ;  /* 0x0000761000087816 */ /* 0x000fce0000000008 */
.L_x_38743:
[----:B------:R-:W-:Y:S05]  /*10720*/  BSYNC B0 ;  /* 0x0000000000007941 */ /* 0x000fea0003800000 */
.L_x_38742:
[----:B------:R-:W-:Y:S01]  /*10730*/  STG.E.U8 desc[UR36][R16.64], R8 ;  /* 0x0000000810007986 */ /* 0x000fe2000c101124 */
[----:B------:R-:W-:Y:S05]  /*10740*/  EXIT ;  /* 0x000000000000794d */ /* 0x000fea0003800000 */
.L_x_38736:
        /* <DEDUP_REMOVED lines=22> */
.L_x_38719:
        /* <DEDUP_REMOVED lines=16> */
.L_x_38747:
[----:B------:R-:W-:Y:S05]  /*109b0*/  EXIT ;  /* 0x000000000000794d */ /* 0x000fea0003800000 */
.L_x_38746:
[----:B------:R-:W-:-:S04]  /*109c0*/  PRMT R2, R5, 0x9910, RZ ;  /* 0x0000991005027816 */ /* 0x000fc800000000ff */
[----:B------:R-:W-:-:S05]  /*109d0*/  SHF.R.S32.HI R3, RZ, 0x1f, R2 ;  /* 0x0000001fff037819 */ /* 0x000fca0000011402 */
[----:B------:R-:W-:Y:S01]  /*109e0*/  STG.E.64 desc[UR36][R16.64], R2 ;  /* 0x0000000210007986 */ /* 0x000fe2000c101b24 */
[----:B------:R-:W-:Y:S05]  /*109f0*/  EXIT ;  /* 0x000000000000794d */ /* 0x000fea0003800000 */
.L_x_38745:
[----:B------:R-:W-:Y:S01]  /*10a00*/  STG.E desc[UR36][R16.64], R5 ;  /* 0x0000000510007986 */ /* 0x000fe2000c101924 */
[----:B------:R-:W-:Y:S05]  /*10a10*/  EXIT ;  /* 0x000000000000794d */ /* 0x000fea0003800000 */
.L_x_38748:
        /* <DEDUP_REMOVED lines=14> */
.L_x_42460:


//--------------------- .text._ZN2at6native27unrolled_elementwise_kernelINS0_13BinaryFunctorIaaaZZZNS0_19maximum_kernel_cudaERNS_18TensorIteratorBaseEENKUlvE_clEvENKUlvE0_clEvEUlaaE_EESt5arrayIPcLm3EELi4E23TrivialOffsetCalculatorILi2EjESC_ILi1EjENS0_6memory12LoadWithCastILi2EEENSF_13StoreWithCastILi1EEEEEviT_T0_T2_T3_T4_T5_ --------------------------
	.section	.text._ZN2at6native27unrolled_elementwise_kernelINS0_13BinaryFunctorIaaaZZZNS0_19maximum_kernel_cudaERNS_18TensorIteratorBaseEENKUlvE_clEvENKUlvE0_clEvEUlaaE_EESt5arrayIPcLm3EELi4E23TrivialOffsetCalculatorILi2EjESC_ILi1EjENS0_6memory12LoadWithCastILi2EEENSF_13StoreWithCastILi1EEEEEviT_T0_T2_T3_T4_T5_,"ax",@progbits
	.align	128
        .global         _ZN2at6native27unrolled_elementwise_kernelINS0_13BinaryFunctorIaaaZZZNS0_19maximum_kernel_cudaERNS_18TensorIteratorBaseEENKUlvE_clEvENKUlvE0_clEvEUlaaE_EESt5arrayIPcLm3EELi4E23TrivialOffsetCalculatorILi2EjESC_ILi1EjENS0_6memory12LoadWithCastILi2EEENSF_13StoreWithCastILi1EEEEEviT_T0_T2_T3_T4_T5_
        .type           _ZN2at6native27unrolled_elementwise_kernelINS0_13BinaryFunctorIaaaZZZNS0_19maximum_kernel_cudaERNS_18TensorIteratorBaseEENKUlvE_clEvENKUlvE0_clEvEUlaaE_EESt5arrayIPcLm3EELi4E23TrivialOffsetCalculatorILi2EjESC_ILi1EjENS0_6memory12LoadWithCastILi2EEENSF_13StoreWithCastILi1EEEEEviT_T0_T2_T3_T4_T5_,@function
        .size           _ZN2at6native27unrolled_elementwise_kernelINS0_13BinaryFunctorIaaaZZZNS0_19maximum_kernel_cudaERNS_18TensorIteratorBaseEENKUlvE_clEvENKUlvE0_clEvEUlaaE_EESt5arrayIPcLm3EELi4E23TrivialOffsetCalculatorILi2EjESC_ILi1EjENS0_6memory12LoadWithCastILi2EEENSF_13StoreWithCastILi1EEEEEviT_T0_T2_T3_T4_T5_,(.L_x_42461 - _ZN2at6native27unrolled_elementwise_kernelINS0_13BinaryFunctorIaaaZZZNS0_19maximum_kernel_cudaERNS_18TensorIteratorBaseEENKUlvE_clEvENKUlvE0_clEvEUlaaE_EESt5arrayIPcLm3EELi4E23TrivialOffsetCalculatorILi2EjESC_ILi1EjENS0_6memory12LoadWithCastILi2EEENSF_13StoreWithCastILi1EEEEEviT_T0_T2_T3_T4_T5_)
        .other          _ZN2at6native27unrolled_elementwise_kernelINS0_13BinaryFunctorIaaaZZZNS0_19maximum_kernel_cudaERNS_18TensorIteratorBaseEENKUlvE_clEvENKUlvE0_clEvEUlaaE_EESt5arrayIPcLm3EELi4E23TrivialOffsetCalculatorILi2EjESC_ILi1EjENS0_6memory12LoadWithCastILi2EEENSF_13StoreWithCastILi1EEEEEviT_T0_T2_T3_T4_T5_,@"STO_CUDA_ENTRY STV_DEFAULT"
_ZN2at6native27unrolled_elementwise_kernelINS0_13BinaryFunctorIaaaZZZNS0_19maximum_kernel_cudaERNS_18TensorIteratorBaseEENKUlvE_clEvENKUlvE0_clEvEUlaaE_EESt5arrayIPcLm3EELi4E23TrivialOffsetCalculatorILi2EjESC_ILi1EjENS0_6memory12LoadWithCastILi2EEENSF_13StoreWithCastILi1EEEEEviT_T0_T2_T3_T4_T5_:
.text._ZN2at6native27unrolled_elementwise_kernelINS0_13BinaryFunctorIaaaZZZNS0_19maximum_kernel_cudaERNS_18TensorIteratorBaseEENKUlvE_clEvENKUlvE0_clEvEUlaaE_EESt5arrayIPcLm3EELi4E23TrivialOffsetCalculatorILi2EjESC_ILi1EjENS0_6memory12LoadWithCastILi2EEENSF_13StoreWithCastILi1EEEEEviT_T0_T2_T3_T4_T5_:
        /* <DEDUP_REMOVED lines=33> */
.L_x_38754:
[----:B------:R3:W5:Y:S01]  /*0210*/  LDG.E.U8 R18, desc[UR36][R4.64] ;  /* 0x0000002404127981 */ /* 0x000762000c1e1100 */
[----:B------:R-:W-:Y:S05]  /*0220*/  BRA `(.L_x_38756) ;  /* 0x0000000c00587947 */ /* 0x000fea0003800000 */
.L_x_38753:
        /* <DEDUP_REMOVED lines=8> */
.L_x_38758:
[----:B------:R1:W5:Y:S01]  /*02b0*/  LDG.E.U8 R18, desc[UR36][R4.64] ;  /* 0x0000002404127981 */ /* 0x000362000c1e1100 */
[----:B------:R-:W-:Y:S05]  /*02c0*/  BRA `(.L_x_38756) ;  /* 0x0000000c00307947 */ /* 0x000fea0003800000 */
.L_x_38757:
[----:B------:R2:W5:Y:S01]  /*02d0*/  LDG.E.U16 R18, desc[UR36][R4.64] ;  /* 0x0000002404127981 */ /* 0x000562000c1e1500 */
[----:B------:R-:W-:Y:S05]  /*02e0*/  BRA `(.L_x_38756) ;  /* 0x0000000c00287947 */ /* 0x000fea0003800000 */
.L_x_38752:
        /* <DEDUP_REMOVED lines=9> */
.L_x_38760:
[----:B------:R-:W2:Y:S02]  /*0380*/  LDG.E.U16 R0, desc[UR36][R4.64] ;  /* 0x0000002404007981 */ /* 0x000ea4000c1e1500 */
[----:B--2---:R-:W-:-:S06]  /*0390*/  HADD2.F32 R0, -RZ, R0.H0_H0 ;  /* 0x20000000ff007230 */ /* 0x004fcc0000004100 */
[----:B------:R-:W0:Y:S02]  /*03a0*/  F2I.FTZ.TRUNC.NTZ R0, R0 ;  /* 0x0000000000007305 */ /* 0x000e24000021f100 */
[----:B0-----:R-:W-:Y:S01]  /*03b0*/  PRMT R18, R0, 0x7610, R18 ;  /* 0x0000761000127816 */ /* 0x001fe20000000012 */
[----:B------:R-:W-:Y:S06]  /*03c0*/  BRA `(.L_x_38756) ;  /* 0x0000000800f07947 */ /* 0x000fec0003800000 */
.L_x_38759:
        /* <DEDUP_REMOVED lines=9> */
.L_x_38762:
[----:B------:R-:W2:Y:S02]  /*0460*/  LDG.E.U16 R4, desc[UR36][R4.64] ;  /* 0x0000002404047981 */ /* 0x000ea4000c1e1500 */
[----:B--2---:R-:W-:-:S06]  /*0470*/  HADD2.F32 R0, -RZ, R4.H0_H0 ;  /* 0x20000004ff007230 */ /* 0x004fcc0000004100 */
[----:B------:R-:W0:Y:S02]  /*0480*/  F2I.FTZ.TRUNC.NTZ R0, R0 ;  /* 0x0000000000007305 */ /* 0x000e24000021f100 */
[----:B0-----:R-:W-:Y:S01]  /*0490*/  PRMT R18, R0, 0x7610, R18 ;  /* 0x0000761000127816 */ /* 0x001fe20000000012 */
[----:B------:R-:W-:Y:S06]  /*04a0*/  BRA `(.L_x_38756) ;  /* 0x0000000800b87947 */ /* 0x000fec0003800000 */
.L_x_38761:
[----:B------:R-:W2:Y:S02]  /*04b0*/  LDG.E.64 R4, desc[UR36][R4.64] ;  /* 0x0000002404047981 */ /* 0x000ea4000c1e1b00 */
[----:B--2---:R0:W1:Y:S01]  /*04c0*/  F2I.F64.TRUNC R18, R4 ;  /* 0x0000000400127311 */ /* 0x004062000030d100 */
[----:B------:R-:W-:Y:S05]  /*04d0*/  BRA `(.L_x_38756) ;  /* 0x0000000800ac7947 */ /* 0x000fea0003800000 */
.L_x_38751:
        /* <DEDUP_REMOVED lines=12> */
.L_x_38765:
[----:B------:R-:W2:Y:S02]  /*05a0*/  LDG.E.64 R4, desc[UR36][R4.64] ;  /* 0x0000002404047981 */ /* 0x000ea4000c1e1b00 */
[----:B--2---:R0:W1:Y:S01]  /*05b0*/  F2I.F64.TRUNC R18, R4 ;  /* 0x0000000400127311 */ /* 0x004062000030d100 */
[----:B------:R-:W-:Y:S05]  /*05c0*/  BRA `(.L_x_38756) ;  /* 0x0000000800707947 */ /* 0x000fea0003800000 */
.L_x_38764:
        /* <DEDUP_REMOVED lines=28> */
.L_x_38767:
        /* <DEDUP_REMOVED lines=16> */
.L_x_38766:
[----:B------:R-:W2:Y:S02]  /*0890*/  LDG.E.U16 R0, desc[UR36][R4.64] ;  /* 0x0000002404007981 */ /* 0x000ea4000c1e1500 */
[----:B--2---:R-:W-:-:S06]  /*08a0*/  IMAD.U32 R0, R0, 0x10000, RZ ;  /* 0x0001000000007824 */ /* 0x004fcc00078e00ff */
[----:B------:R-:W0:Y:S02]  /*08b0*/  F2I.FTZ.TRUNC.NTZ R0, R0 ;  /* 0x0000000000007305 */ /* 0x000e24000021f100 */
[----:B0-----:R-:W-:Y:S01]  /*08c0*/  PRMT R18, R0, 0x7610, R18 ;  /* 0x0000761000127816 */ /* 0x001fe20000000012 */
[----:B------:R-:W-:Y:S06]  /*08d0*/  BRA `(.L_x_38756) ;  /* 0x0000000400ac7947 */ /* 0x000fec0003800000 */
.L_x_38763:
        /* <DEDUP_REMOVED lines=10> */
.L_x_38770:
        /* <DEDUP_REMOVED lines=21> */
.L_x_38774:
[----:B------:R-:W-:Y:S05]  /*0ad0*/  BSYNC B1 ;  /* 0x0000000000017941 */ /* 0x000fea0003800000 */
.L_x_38773:
[----:B------:R-:W-:Y:S01]  /*0ae0*/  LEA R5, R0, 0x3b800000, 0x17 ;  /* 0x3b80000000057811 */ /* 0x000fe200078eb8ff */
[----:B------:R-:W-:-:S05]  /*0af0*/  IMAD.SHL.U32 R0, R3, 0x100000, RZ ;  /* 0x0010000003007824 */ /* 0x000fca00078e00ff */
[----:B------:R-:W-:-:S07]  /*0b00*/  LOP3.LUT R0, R5, R0, R6, 0xfe, !PT ;  /* 0x0000000005007212 */ /* 0x000fce00078efe06 */
.L_x_38772:
[----:B------:R-:W-:Y:S05]  /*0b10*/  BSYNC B0 ;  /* 0x0000000000007941 */ /* 0x000fea0003800000 */
.L_x_38771:
[----:B------:R-:W0:Y:S02]  /*0b20*/  F2I.FTZ.TRUNC.NTZ R0, R0 ;  /* 0x0000000000007305 */ /* 0x000e24000021f100 */
[----:B0-----:R-:W-:Y:S01]  /*0b30*/  PRMT R18, R0, 0x7610, R18 ;  /* 0x0000761000127816 */ /* 0x001fe20000000012 */
[----:B------:R-:W-:Y:S06]  /*0b40*/  BRA `(.L_x_38756) ;  /* 0x0000000400107947 */ /* 0x000fec0003800000 */
.L_x_38769:
        /* <DEDUP_REMOVED lines=21> */
.L_x_38778:
[----:B------:R-:W-:Y:S05]  /*0ca0*/  BSYNC B1 ;  /* 0x0000000000017941 */ /* 0x000fea0003800000 */
.L_x_38777:
[----:B------:R-:W-:Y:S01]  /*0cb0*/  LEA R5, R0, 0x37800000, 0x17 ;  /* 0x3780000000057811 */ /* 0x000fe200078eb8ff */
[----:B------:R-:W-:-:S05]  /*0cc0*/  IMAD.SHL.U32 R0, R3, 0x200000, RZ ;  /* 0x0020000003007824 */ /* 0x000fca00078e00ff */
[----:B------:R-:W-:-:S07]  /*0cd0*/  LOP3.LUT R0, R5, R0, R6, 0xfe, !PT ;  /* 0x0000000005007212 */ /* 0x000fce00078efe06 */
.L_x_38776:
[----:B------:R-:W-:Y:S05]  /*0ce0*/  BSYNC B0 ;  /* 0x0000000000007941 */ /* 0x000fea0003800000 */
.L_x_38775:
[----:B------:R-:W0:Y:S02]  /*0cf0*/  F2I.FTZ.TRUNC.NTZ R0, R0 ;  /* 0x0000000000007305 */ /* 0x000e24000021f100 */
[----:B0-----:R-:W-:Y:S01]  /*0d00*/  PRMT R18, R0, 0x7610, R18 ;  /* 0x0000761000127816 */ /* 0x001fe20000000012 */
[----:B------:R-:W-:Y:S06]  /*0d10*/  BRA `(.L_x_38756) ;  /* 0x00000000009c7947 */ /* 0x000fec0003800000 */
.L_x_38768:
        /* <DEDUP_REMOVED lines=14> */
.L_x_38782:
[----:B------:R-:W-:Y:S05]  /*0e00*/  BSYNC B0 ;  /* 0x0000000000007941 */ /* 0x000fea0003800000 */
.L_x_38781:
[----:B------:R-:W0:Y:S02]  /*0e10*/  F2I.FTZ.TRUNC.NTZ R0, R0 ;  /* 0x0000000000007305 */ /* 0x000e24000021f100 */
[----:B0-----:R-:W-:Y:S01]  /*0e20*/  PRMT R18, R0, 0x7610, R18 ;  /* 0x0000761000127816 */ /* 0x001fe20000000012 */
[----:B------:R-:W-:Y:S06]  /*0e30*/  BRA `(.L_x_38756) ;  /* 0x0000000000547947 */ /* 0x000fec0003800000 */
.L_x_38755:
        /* <DEDUP_REMOVED lines=16> */
.L_x_38783:
[----:B------:R-:W-:Y:S01]  /*0f40*/  PRMT R18, RZ, 0x7610, R18 ;  /* 0x00007610ff127816 */ /* 0x000fe20000000012 */
[----:B------:R-:W-:Y:S06]  /*0f50*/  BRA `(.L_x_38756) ;  /* 0x00000000000c7947 */ /* 0x000fec0003800000 */
.L_x_38780:
[----:B------:R0:W5:Y:S01]  /*0f60*/  LDG.E.U8 R18, desc[UR36][R4.64] ;  /* 0x0000002404127981 */ /* 0x000162000c1e1100 */
[----:B------:R-:W-:Y:S05]  /*0f70*/  BRA `(.L_x_38756) ;  /* 0x0000000000047947 */ /* 0x000fea0003800000 */
.L_x_38779:
[----:B------:R0:W5:Y:S02]  /*0f80*/  LDG.E.U8 R18, desc[UR36][R4.64] ;  /* 0x0000002404127981 */ /* 0x000164000c1e1100 */
.L_x_38756:
        /* <DEDUP_REMOVED lines=18> */
.L_x_38787:
[----:B------:R1:W5:Y:S01]  /*10b0*/  LDG.E.U8 R19, desc[UR36][R4.64] ;  /* 0x0000002404137981 */ /* 0x000362000c1e1100 */
[----:B------:R-:W-:Y:S05]  /*10c0*/  BRA `(.L_x_38789) ;  /* 0x0000000c00547947 */ /* 0x000fea0003800000 */
.L_x_38786:
        /* <DEDUP_REMOVED lines=8> */
.L_x_38791:
[----:B------:R3:W5:Y:S01]  /*1150*/  LDG.E.U8 R19, desc[UR36][R4.64] ;  /* 0x0000002404137981 */ /* 0x000762000c1e1100 */
[----:B------:R-:W-:Y:S05]  /*1160*/  BRA `(.L_x_38789) ;  /* 0x0000000c002c7947 */ /* 0x000fea0003800000 */
.L_x_38790:
[----:B------:R2:W5:Y:S01]  /*1170*/  LDG.E.U16 R19, desc[UR36][R4.64] ;  /* 0x0000002404137981 */ /* 0x000562000c1e1500 */
[----:B------:R-:W-:Y:S05]  /*1180*/  BRA `(.L_x_38789) ;  /* 0x0000000c00247947 */ /* 0x000fea0003800000 */
.L_x_38785:
        /* <DEDUP_REMOVED lines=9> */
.L_x_38793:
[----:B------:R-:W2:Y:S02]  /*1220*/  LDG.E.U16 R0, desc[UR36][R4.64] ;  /* 0x0000002404007981 */ /* 0x000ea4000c1e1500 */
[----:B--2---:R-:W-:-:S06]  /*1230*/  HADD2.F32 R0, -RZ, R0.H0_H0 ;  /* 0x20000000ff007230 */ /* 0x004fcc0000004100 */
[----:B------:R-:W0:Y:S02]  /*1240*/  F2I.FTZ.TRUNC.NTZ R0, R0 ;  /* 0x0000000000007305 */ /* 0x000e24000021f100 */
[----:B0-----:R-:W-:Y:S01]  /*1250*/  PRMT R19, R0, 0x7610, R19 ;  /* 0x0000761000137816 */ /* 0x001fe20000000013 */
[----:B------:R-:W-:Y:S06]  /*1260*/  BRA `(.L_x_38789) ;  /* 0x0000000800ec7947 */ /* 0x000fec0003800000 */
.L_x_38792:
        /* <DEDUP_REMOVED lines=9> */
.L_x_38795:
[----:B------:R-:W2:Y:S02]  /*1300*/  LDG.E.U16 R4, desc[UR36][R4.64] ;  /* 0x0000002404047981 */ /* 0x000ea4000c1e1500 */
[----:B--2---:R-:W-:-:S06]  /*1310*/  HADD2.F32 R0, -RZ, R4.H0_H0 ;  /* 0x20000004ff007230 */ /* 0x004fcc0000004100 */
[----:B------:R-:W0:Y:S02]  /*1320*/  F2I.FTZ.TRUNC.NTZ R0, R0 ;  /* 0x0000000000007305 */ /* 0x000e24000021f100 */
[----:B0-----:R-:W-:Y:S01]  /*1330*/  PRMT R19, R0, 0x7610, R19 ;  /* 0x0000761000137816 */ /* 0x001fe20000000013 */
[----:B------:R-:W-:Y:S06]  /*1340*/  BRA `(.L_x_38789) ;  /* 0x0000000800b47947 */ /* 0x000fec0003800000 */
.L_x_38794:
[----:B------:R-:W2:Y:S02]  /*1350*/  LDG.E.64 R4, desc[UR36][R4.64] ;  /* 0x0000002404047981 */ /* 0x000ea4000c1e1b00 */
[----:B--2---:R0:W1:Y:S01]  /*1360*/  F2I.F64.TRUNC R19, R4 ;  /* 0x0000000400137311 */ /* 0x004062000030d100 */
[----:B------:R-:W-:Y:S05]  /*1370*/  BRA `(.L_x_38789) ;  /* 0x0000000800a87947 */ /* 0x000fea0003800000 */
.L_x_38784:
        /* <DEDUP_REMOVED lines=12> */
.L_x_38798:
[----:B------:R-:W2:Y:S02]  /*1440*/  LDG.E.64 R4, desc[UR36][R4.64] ;  /* 0x0000002404047981 */ /* 0x000ea4000c1e1b00 */
[----:B--2---:R0:W1:Y:S01]  /*1450*/  F2I.F64.TRUNC R19, R4 ;  /* 0x0000000400137311 */ /* 0x004062000030d100 */
[----:B------:R-:W-:Y:S05]  /*1460*/  BRA `(.L_x_38789) ;  /* 0x00000008006c7947 */ /* 0x000fea0003800000 */
.L_x_38797:
        /* <DEDUP_REMOVED lines=28> */
.L_x_38800:
        /* <DEDUP_REMOVED lines=15> */
.L_x_38799:
[----:B------:R-:W2:Y:S02]  /*1720*/  LDG.E.U16 R0, desc[UR36][R4.64] ;  /* 0x0000002404007981 */ /* 0x000ea4000c1e1500 */
[----:B--2---:R-:W-:-:S06]  /*1730*/  IMAD.U32 R0, R0, 0x10000, RZ ;  /* 0x0001000000007824 */ /* 0x004fcc00078e00ff */
[----:B------:R-:W0:Y:S02]  /*1740*/  F2I.FTZ.TRUNC.NTZ R0, R0 ;  /* 0x0000000000007305 */ /* 0x000e24000021f100 */
[----:B0-----:R-:W-:Y:S01]  /*1750*/  PRMT R19, R0, 0x7610, R19 ;  /* 0x0000761000137816 */ /* 0x001fe20000000013 */
[----:B------:R-:W-:Y:S06]  /*1760*/  BRA `(.L_x_38789) ;  /* 0x0000000400ac7947 */ /* 0x000fec0003800000 */
.L_x_38796:
        /* <DEDUP_REMOVED lines=10> */
.L_x_38803:
        /* <DEDUP_REMOVED lines=21> */
.L_x_38807:
[----:B------:R-:W-:Y:S05]  /*1960*/  BSYNC B1 ;  /* 0x0000000000017941 */ /* 0x000fea0003800000 */
.L_x_38806:
[----:B------:R-:W-:Y:S01]  /*1970*/  LEA R5, R0, 0x3b800000, 0x17 ;  /* 0x3b80000000057811 */ /* 0x000fe200078eb8ff */
[----:B------:R-:W-:-:S05]  /*1980*/  IMAD.SHL.U32 R0, R3, 0x100000, RZ ;  /* 0x0010000003007824 */ /* 0x000fca00078e00ff */
[----:B------:R-:W-:-:S07]  /*1990*/  LOP3.LUT R0, R5, R0, R6, 0xfe, !PT ;  /* 0x0000000005007212 */ /* 0x000fce00078efe06 */
.L_x_38805:
[----:B------:R-:W-:Y:S05]  /*19a0*/  BSYNC B0 ;  /* 0x0000000000007941 */ /* 0x000fea0003800000 */
.L_x_38804:
[----:B------:R-:W0:Y:S02]  /*19b0*/  F2I.FTZ.TRUNC.NTZ R0, R0 ;  /* 0x0000000000007305 */ /* 0x000e24000021f100 */
[----:B0-----:R-:W-:Y:S01]  /*19c0*/  PRMT R19, R0, 0x7610, R19 ;  /* 0x0000761000137816 */ /* 0x001fe20000000013 */
[----:B------:R-:W-:Y:S06]  /*19d0*/  BRA `(.L_x_38789) ;  /* 0x0000000400107947 */ /* 0x000fec0003800000 */
.L_x_38802:
        /* <DEDUP_REMOVED lines=21> */
.L_x_38811:
[----:B------:R-:W-:Y:S05]  /*1b30*/  BSYNC B1 ;  /* 0x0000000000017941 */ /* 0x000fea0003800000 */
.L_x_38810:
[----:B------:R-:W-:Y:S01]  /*1b40*/  LEA R5, R0, 0x37800000, 0x17 ;  /* 0x3780000000057811 */ /* 0x000fe200078eb8ff */
[----:B------:R-:W-:-:S05]  /*1b50*/  IMAD.SHL.U32 R0, R3, 0x200000, RZ ;  /* 0x0020000003007824 */ /* 0x000fca00078e00ff */
[----:B------:R-:W-:-:S07]  /*1b60*/  LOP3.LUT R0, R5, R0, R6, 0xfe, !PT ;  /* 0x0000000005007212 */ /* 0x000fce00078efe06 */
.L_x_38809:
[----:B------:R-:W-:Y:S05]  /*1b70*/  BSYNC B0 ;  /* 0x0000000000007941 */ /* 0x000fea0003800000 */
.L_x_38808:
[----:B------:R-:W0:Y:S02]  /*1b80*/  F2I.FTZ.TRUNC.NTZ R0, R0 ;  /* 0x0000000000007305 */ /* 0x000e24000021f100 */
[----:B0-----:R-:W-:Y:S01]  /*1b90*/  PRMT R19, R0, 0x7610, R19 ;  /* 0x0000761000137816 */ /* 0x001fe20000000013 */
[----:B------:R-:W-:Y:S06]  /*1ba0*/  BRA `(.L_x_38789) ;  /* 0x00000000009c7947 */ /* 0x000fec0003800000 */
.L_x_38801:
        /* <DEDUP_REMOVED lines=14> */
.L_x_38815:
[----:B------:R-:W-:Y:S05]  /*1c90*/  BSYNC B0 ;  /* 0x0000000000007941 */ /* 0x000fea0003800000 */
.L_x_38814:
[----:B------:R-:W0:Y:S02]  /*1ca0*/  F2I.FTZ.TRUNC.NTZ R0, R0 ;  /* 0x0000000000007305 */ /* 0x000e24000021f100 */
[----:B0-----:R-:W-:Y:S01]  /*1cb0*/  PRMT R19, R0, 0x7610, R19 ;  /* 0x0000761000137816 */ /* 0x001fe20000000013 */
[----:B------:R-:W-:Y:S06]  /*1cc0*/  BRA `(.L_x_38789) ;  /* 0x0000000000547947 */ /* 0x000fec0003800000 */
.L_x_38788:
        /* <DEDUP_REMOVED lines=16> */
.L_x_38816:
[----:B------:R-:W-:Y:S01]  /*1dd0*/  PRMT R19, RZ, 0x7610, R19 ;  /* 0x00007610ff137816 */ /* 0x000fe20000000013 */
[----:B------:R-:W-:Y:S06]  /*1de0*/  BRA `(.L_x_38789) ;  /* 0x00000000000c7947 */ /* 0x000fec0003800000 */
.L_x_38813:
[----:B------:R0:W5:Y:S01]  /*1df0*/  LDG.E.U8 R19, desc[UR36][R4.64] ;  /* 0x0000002404137981 */ /* 0x000162000c1e1100 */
[----:B------:R-:W-:Y:S05]  /*1e00*/  BRA `(.L_x_38789) ;  /* 0x0000000000047947 */ /* 0x000fea0003800000 */
.L_x_38812:
[----:B------:R0:W5:Y:S02]  /*1e10*/  LDG.E.U8 R19, desc[UR36][R4.64] ;  /* 0x0000002404137981 */ /* 0x000164000c1e1100 */
.L_x_38789:
[----:B------:R-:W2:Y:S02]  /*1e20*/  S2R R27, SR_TID.X ;  /* 0x00000000001b7919 */ /* 0x000ea40000002100 */
[----:B--2---:R-:W-:-:S07]  /*1e30*/  VIADD R27, R27, 0x80 ;  /* 0x000000801b1b7836 */ /* 0x004fce0000000000 */
.L_x_38750:
[----:B------:R-:W-:Y:S05]  /*1e40*/  BSYNC B6 ;  /* 0x0000000000067941 */ /* 0x000fea0003800000 */
.L_x_38749:
        /* <DEDUP_REMOVED lines=23> */
.L_x_38822:
[----:B------:R0:W5:Y:S01]  /*1fc0*/  LDG.E.U8 R17, desc[UR36][R4.64] ;  /* 0x0000002404117981 */ /* 0x000162000c1e1100 */
[----:B------:R-:W-:Y:S05]  /*1fd0*/  BRA `(.L_x_38824) ;  /* 0x0000000c00547947 */ /* 0x000fea0003800000 */
.L_x_38821:
        /* <DEDUP_REMOVED lines=8> */
.L_x_38826:
[----:B------:R0:W5:Y:S01]  /*2060*/  LDG.E.U8 R17, desc[UR36][R4.64] ;  /* 0x0000002404117981 */ /* 0x000162000c1e1100 */
[----:B------:R-:W-:Y:S05]  /*2070*/  BRA `(.L_x_38824) ;  /* 0x0000000c002c7947 */ /* 0x000fea0003800000 */
.L_x_38825:
[----:B------:R0:W5:Y:S01]  /*2080*/  LDG.E.U16 R17, desc[UR36][R4.64] ;  /* 0x0000002404117981 */ /* 0x000162000c1e1500 */
[----:B------:R-:W-:Y:S05]  /*2090*/  BRA `(.L_x_38824) ;  /* 0x0000000c00247947 */ /* 0x000fea0003800000 */
.L_x_38820:
        /* <DEDUP_REMOVED lines=9> */
.L_x_38828:
[----:B------:R-:W2:Y:S02]  /*2130*/  LDG.E.U16 R0, desc[UR36][R4.64] ;  /* 0x0000002404007981 */ /* 0x000ea4000c1e1500 */
[----:B--2---:R-:W-:-:S06]  /*2140*/  HADD2.F32 R0, -RZ, R0.H0_H0 ;  /* 0x20000000ff007230 */ /* 0x004fcc0000004100 */
[----:B------:R-:W0:Y:S02]  /*2150*/  F2I.FTZ.TRUNC.NTZ R0, R0 ;  /* 0x0000000000007305 */ /* 0x000e24000021f100 */
[----:B0-----:R-:W-:Y:S01]  /*2160*/  PRMT R17, R0, 0x7610, R17 ;  /* 0x0000761000117816 */ /* 0x001fe20000000011 */
[----:B------:R-:W-:Y:S06]  /*2170*/  BRA `(.L_x_38824) ;  /* 0x0000000800ec7947 */ /* 0x000fec0003800000 */
.L_x_38827:
        /* <DEDUP_REMOVED lines=9> */
.L_x_38830:
[----:B------:R-:W2:Y:S02]  /*2210*/  LDG.E.U16 R4, desc[UR36][R4.64] ;  /* 0x0000002404047981 */ /* 0x000ea4000c1e1500 */
[----:B--2---:R-:W-:-:S06]  /*2220*/  HADD2.F32 R0, -RZ, R4.H0_H0 ;  /* 0x20000004ff007230 */ /* 0x004fcc0000004100 */
[----:B------:R-:W0:Y:S02]  /*2230*/  F2I.FTZ.TRUNC.NTZ R0, R0 ;  /* 0x0000000000007305 */ /* 0x000e24000021f100 */
[----:B0-----:R-:W-:Y:S01]  /*2240*/  PRMT R17, R0, 0x7610, R17 ;  /* 0x0000761000117816 */ /* 0x001fe20000000011 */
[----:B------:R-:W-:Y:S06]  /*2250*/  BRA `(.L_x_38824) ;  /* 0x0000000800b47947 */ /* 0x000fec0003800000 */
.L_x_38829:
[----:B------:R-:W2:Y:S02]  /*2260*/  LDG.E.64 R4, desc[UR36][R4.64] ;  /* 0x0000002404047981 */ /* 0x000ea4000c1e1b00 */
[----:B--2---:R0:W1:Y:S01]  /*2270*/  F2I.F64.TRUNC R17, R4 ;  /* 0x0000000400117311 */ /* 0x004062000030d100 */
[----:B------:R-:W-:Y:S05]  /*2280*/  BRA `(.L_x_38824) ;  /* 0x0000000800a87947 */ /* 0x000fea0003800000 */
.L_x_38819:
        /* <DEDUP_REMOVED lines=12> */
.L_x_38833:
[----:B------:R-:W2:Y:S02]  /*2350*/  LDG.E.64 R4, desc[UR36][R4.64] ;  /* 0x0000002404047981 */ /* 0x000ea4000c1e1b00 */
[----:B--2---:R0:W1:Y:S01]  /*2360*/  F2I.F64.TRUNC R17, R4 ;  /* 0x0000000400117311 */ /* 0x004062000030d100 */
[----:B------:R-:W-:Y:S05]  /*2370*/  BRA `(.L_x_38824) ;  /* 0x00000008006c7947 */ /* 0x000fea0003800000 */
.L_x_38832:
        /* <DEDUP_REMOVED lines=28> */
.L_x_38835:
        /* <DEDUP_REMOVED lines=15> */
.L_x_38834:
[----:B------:R-:W2:Y:S02]  /*2630*/  LDG.E.U16 R0, desc[UR36][R4.64] ;  /* 0x0000002404007981 */ /* 0x000ea4000c1e1500 */
[----:B--2---:R-:W-:-:S06]  /*2640*/  IMAD.U32 R0, R0, 0x10000, RZ ;  /* 0x0001000000007824 */ /* 0x004fcc00078e00ff */
[----:B------:R-:W0:Y:S02]  /*2650*/  F2I.FTZ.TRUNC.NTZ R0, R0 ;  /* 0x0000000000007305 */ /* 0x000e24000021f100 */
[----:B0-----:R-:W-:Y:S01]  /*2660*/  PRMT R17, R0, 0x7610, R17 ;  /* 0x0000761000117816 */ /* 0x001fe20000000011 */
[----:B------:R-:W-:Y:S06]  /*2670*/  BRA `(.L_x_38824) ;  /* 0x0000000400ac7947 */ /* 0x000fec0003800000 */
.L_x_38831:
        /* <DEDUP_REMOVED lines=10> */
.L_x_38838:
        /* <DEDUP_REMOVED lines=21> */
.L_x_38842:
[----:B------:R-:W-:Y:S05]  /*2870*/  BSYNC B1 ;  /* 0x0000000000017941 */ /* 0x000fea0003800000 */
.L_x_38841:
[----:B------:R-:W-:Y:S01]  /*2880*/  LEA R5, R0, 0x3b800000, 0x17 ;  /* 0x3b80000000057811 */ /* 0x000fe200078eb8ff */
[----:B------:R-:W-:-:S05]  /*2890*/  IMAD.SHL.U32 R0, R3, 0x100000, RZ ;  /* 0x0010000003007824 */ /* 0x000fca00078e00ff */
[----:B------:R-:W-:-:S07]  /*28a0*/  LOP3.LUT R0, R5, R0, R6, 0xfe, !PT ;  /* 0x0000000005007212 */ /* 0x000fce00078efe06 */
.L_x_38840:
[----:B------:R-:W-:Y:S05]  /*28b0*/  BSYNC B0 ;  /* 0x0000000000007941 */ /* 0x000fea0003800000 */
.L_x_38839:
[----:B------:R-:W0:Y:S02]  /*28c0*/  F2I.FTZ.TRUNC.NTZ R0, R0 ;  /* 0x0000000000007305 */ /* 0x000e24000021f100 */
[----:B0-----:R-:W-:Y:S01]  /*28d0*/  PRMT R17, R0, 0x7610, R17 ;  /* 0x0000761000117816 */ /* 0x001fe20000000011 */
[----:B------:R-:W-:Y:S06]  /*28e0*/  BRA `(.L_x_38824) ;  /* 0x0000000400107947 */ /* 0x000fec0003800000 */
.L_x_38837:
        /* <DEDUP_REMOVED lines=21> */
.L_x_38846:
[----:B------:R-:W-:Y:S05]  /*2a40*/  BSYNC B1 ;  /* 0x0000000000017941 */ /* 0x000fea0003800000 */
.L_x_38845:
[----:B------:R-:W-:Y:S01]  /*2a50*/  LEA R5, R0, 0x37800000, 0x17 ;  /* 0x3780000000057811 */ /* 0x000fe200078eb8ff */
[----:B------:R-:W-:-:S05]  /*2a60*/  IMAD.SHL.U32 R0, R3, 0x200000, RZ ;  /* 0x0020000003007824 */ /* 0x000fca00078e00ff */
[----:B------:R-:W-:-:S07]  /*2a70*/  LOP3.LUT R0, R5, R0, R6, 0xfe, !PT ;  /* 0x0000000005007212 */ /* 0x000fce00078efe06 */
.L_x_38844:
[----:B------:R-:W-:Y:S05]  /*2a80*/  BSYNC B0 ;  /* 0x0000000000007941 */ /* 0x000fea0003800000 */
.L_x_38843:
[----:B------:R-:W0:Y:S02]  /*2a90*/  F2I.FTZ.TRUNC.NTZ R0, R0 ;  /* 0x0000000000007305 */ /* 0x000e24000021f100 */
[----:B0-----:R-:W-:Y:S01]  /*2aa0*/  PRMT R17, R0, 0x7610, R17 ;  /* 0x0000761000117816 */ /* 0x001fe20000000011 */
[----:B------:R-:W-:Y:S06]  /*2ab0*/  BRA `(.L_x_38824) ;  /* 0x00000000009c7947 */ /* 0x000fec0003800000 */
.L_x_38836:
        /* <DEDUP_REMOVED lines=14> */
.L_x_38850:
[----:B------:R-:W-:Y:S05]  /*2ba0*/  BSYNC B0 ;  /* 0x0000000000007941 */ /* 0x000fea0003800000 */
.L_x_38849:
[----:B------:R-:W0:Y:S02]  /*2bb0*/  F2I.FTZ.TRUNC.NTZ R0, R0 ;  /* 0x0000000000007305 */ /* 0x000e24000021f100 */
[----:B0-----:R-:W-:Y:S01]  /*2bc0*/  PRMT R17, R0, 0x7610, R17 ;  /* 0x0000761000117816 */ /* 0x001fe20000000011 */
[----:B------:R-:W-:Y:S06]  /*2bd0*/  BRA `(.L_x_38824) ;  /* 0x0000000000547947 */ /* 0x000fec0003800000 */
.L_x_38823:
        /* <DEDUP_REMOVED lines=16> */
.L_x_38851:
[----:B------:R-:W-:Y:S01]  /*2ce0*/  PRMT R17, RZ, 0x7610, R17 ;  /* 0x00007610ff117816 */ /* 0x000fe20000000011 */
[----:B------:R-:W-:Y:S06]  /*2cf0*/  BRA `(.L_x_38824) ;  /* 0x00000000000c7947 */ /* 0x000fec0003800000 */
.L_x_38848:
[----:B------:R2:W5:Y:S01]  /*2d00*/  LDG.E.U8 R17, desc[UR36][R4.64] ;  /* 0x0000002404117981 */ /* 0x000562000c1e1100 */
[----:B------:R-:W-:Y:S05]  /*2d10*/  BRA `(.L_x_38824) ;  /* 0x0000000000047947 */ /* 0x000fea0003800000 */
.L_x_38847:
[----:B------:R3:W5:Y:S02]  /*2d20*/  LDG.E.U8 R17, desc[UR36][R4.64] ;  /* 0x0000002404117981 */ /* 0x000764000c1e1100 */
.L_x_38824:
        /* <DEDUP_REMOVED lines=18> */
.L_x_38855:
[----:B------:R0:W5:Y:S01]  /*2e50*/  LDG.E.U8 R22, desc[UR36][R4.64] ;  /* 0x0000002404167981 */ /* 0x000162000c1e1100 */
[----:B------:R-:W-:Y:S05]  /*2e60*/  BRA `(.L_x_38857) ;  /* 0x0000000c00547947 */ /* 0x000fea0003800000 */
.L_x_38854:
        /* <DEDUP_REMOVED lines=8> */
.L_x_38859:
[----:B------:R0:W5:Y:S01]  /*2ef0*/  LDG.E.U8 R22, desc[UR36][R4.64] ;  /* 0x0000002404167981 */ /* 0x000162000c1e1100 */
[----:B------:R-:W-:Y:S05]  /*2f00*/  BRA `(.L_x_38857) ;  /* 0x0000000c002c7947 */ /* 0x000fea0003800000 */
.L_x_38858:
[----:B------:R0:W5:Y:S01]  /*2f10*/  LDG.E.U16 R22, desc[UR36][R4.64] ;  /* 0x0000002404167981 */ /* 0x000162000c1e1500 */
[----:B------:R-:W-:Y:S05]  /*2f20*/  BRA `(.L_x_38857) ;  /* 0x0000000c00247947 */ /* 0x000fea0003800000 */
.L_x_38853:
        /* <DEDUP_REMOVED lines=9> */
.L_x_38861:
[----:B------:R-:W2:Y:S02]  /*2fc0*/  LDG.E.U16 R0, desc[UR36][R4.64] ;  /* 0x0000002404007981 */ /* 0x000ea4000c1e1500 */
[----:B--2---:R-:W-:-:S06]  /*2fd0*/  HADD2.F32 R0, -RZ, R0.H0_H0 ;  /* 0x20000000ff007230 */ /* 0x004fcc0000004100 */
[----:B------:R-:W0:Y:S02]  /*2fe0*/  F2I.FTZ.TRUNC.NTZ R0, R0 ;  /* 0x0000000000007305 */ /* 0x000e24000021f100 */
[----:B0-----:R-:W-:Y:S01]  /*2ff0*/  PRMT R22, R0, 0x7610, R22 ;  /* 0x0000761000167816 */ /* 0x001fe20000000016 */
[----:B------:R-:W-:Y:S06]  /*3000*/  BRA `(.L_x_38857) ;  /* 0x0000000800ec7947 */ /* 0x000fec0003800000 */
.L_x_38860:
        /* <DEDUP_REMOVED lines=9> */
.L_x_38863:
[----:B------:R-:W2:Y:S02]  /*30a0*/  LDG.E.U16 R4, desc[UR36][R4.64] ;  /* 0x0000002404047981 */ /* 0x000ea4000c1e1500 */
[----:B--2---:R-:W-:-:S06]  /*30b0*/  HADD2.F32 R0, -RZ, R4.H0_H0 ;  /* 0x20000004ff007230 */ /* 0x004fcc0000004100 */
[----:B------:R-:W0:Y:S02]  /*30c0*/  F2I.FTZ.TRUNC.NTZ R0, R0 ;  /* 0x0000000000007305 */ /* 0x000e24000021f100 */
[----:B0-----:R-:W-:Y:S01]  /*30d0*/  PRMT R22, R0, 0x7610, R22 ;  /* 0x0000761000167816 */ /* 0x001fe20000000016 */
[----:B------:R-:W-:Y:S06]  /*30e0*/  BRA `(.L_x_38857) ;  /* 0x0000000800b47947 */ /* 0x000fec0003800000 */
.L_x_38862:
[----:B------:R-:W2:Y:S02]  /*30f0*/  LDG.E.64 R4, desc[UR36][R4.64] ;  /* 0x0000002404047981 */ /* 0x000ea4000c1e1b00 */
[----:B--2---:R0:W2:Y:S01]  /*3100*/  F2I.F64.TRUNC R22, R4 ;  /* 0x0000000400167311 */ /* 0x0040a2000030d100 */
[----:B------:R-:W-:Y:S05]  /*3110*/  BRA `(.L_x_38857) ;  /* 0x0000000800a87947 */ /* 0x000fea0003800000 */
.L_x_38852:
        /* <DEDUP_REMOVED lines=12> */
.L_x_38866:
[----:B------:R-:W2:Y:S02]  /*31e0*/  LDG.E.64 R4, desc[UR36][R4.64] ;  /* 0x0000002404047981 */ /* 0x000ea4000c1e1b00 */
[----:B--2---:R4:W0:Y:S01]  /*31f0*/  F2I.F64.TRUNC R22, R4 ;  /* 0x0000000400167311 */ /* 0x004822000030d100 */
[----:B------:R-:W-:Y:S05]  /*3200*/  BRA `(.L_x_38857) ;  /* 0x00000008006c7947 */ /* 0x000fea0003800000 */
.L_x_38865:
        /* <DEDUP_REMOVED lines=28> */
.L_x_38868:
        /* <DEDUP_REMOVED lines=15> */
.L_x_38867:
[----:B------:R-:W2:Y:S02]  /*34c0*/  LDG.E.U16 R0, desc[UR36][R4.64] ;  /* 0x0000002404007981 */ /* 0x000ea4000c1e1500 */
[----:B--2---:R-:W-:-:S06]  /*34d0*/  IMAD.U32 R0, R0, 0x10000, RZ ;  /* 0x0001000000007824 */ /* 0x004fcc00078e00ff */
[----:B------:R-:W0:Y:S02]  /*34e0*/  F2I.FTZ.TRUNC.NTZ R0, R0 ;  /* 0x0000000000007305 */ /* 0x000e24000021f100 */
[----:B0-----:R-:W-:Y:S01]  /*34f0*/  PRMT R22, R0, 0x7610, R22 ;  /* 0x0000761000167816 */ /* 0x001fe20000000016 */
[----:B------:R-:W-:Y:S06]  /*3500*/  BRA `(.L_x_38857) ;  /* 0x0000000400ac7947 */ /* 0x000fec0003800000 */
.L_x_38864:
        /* <DEDUP_REMOVED lines=10> */
.L_x_38871:
        /* <DEDUP_REMOVED lines=21> */
.L_x_38875:
[----:B------:R-:W-:Y:S05]  /*3700*/  BSYNC B1 ;  /* 0x0000000000017941 */ /* 0x000fea0003800000 */
.L_x_38874:
[----:B------:R-:W-:Y:S01]  /*3710*/  LEA R5, R0, 0x3b800000, 0x17 ;  /* 0x3b80000000057811 */ /* 0x000fe200078eb8ff */
[----:B------:R-:W-:-:S05]  /*3720*/  IMAD.SHL.U32 R0, R3, 0x100000, RZ ;  /* 0x0010000003007824 */ /* 0x000fca00078e00ff */
[----:B------:R-:W-:-:S07]  /*3730*/  LOP3.LUT R0, R5, R0, R6, 0xfe, !PT ;  /* 0x0000000005007212 */ /* 0x000fce00078efe06 */
.L_x_38873:
[----:B------:R-:W-:Y:S05]  /*3740*/  BSYNC B0 ;  /* 0x0000000000007941 */ /* 0x000fea0003800000 */
.L_x_38872:
[----:B------:R-:W0:Y:S02]  /*3750*/  F2I.FTZ.TRUNC.NTZ R0, R0 ;  /* 0x0000000000007305 */ /* 0x000e24000021f100 */
[----:B0-----:R-:W-:Y:S01]  /*3760*/  PRMT R22, R0, 0x7610, R22 ;  /* 0x0000761000167816 */ /* 0x001fe20000000016 */
[----:B------:R-:W-:Y:S06]  /*3770*/  BRA `(.L_x_38857) ;  /* 0x0000000400107947 */ /* 0x000fec0003800000 */
.L_x_38870:
        /* <DEDUP_REMOVED lines=21> */
.L_x_38879:
[----:B------:R-:W-:Y:S05]  /*38d0*/  BSYNC B1 ;  /* 0x0000000000017941 */ /* 0x000fea0003800000 */
.L_x_38878:
[----:B------:R-:W-:Y:S01]  /*38e0*/  LEA R5, R0, 0x37800000, 0x17 ;  /* 0x3780000000057811 */ /* 0x000fe200078eb8ff */
[----:B------:R-:W-:-:S05]  /*38f0*/  IMAD.SHL.U32 R0, R3, 0x200000, RZ ;  /* 0x0020000003007824 */ /* 0x000fca00078e00ff */
[----:B------:R-:W-:-:S07]  /*3900*/  LOP3.LUT R0, R5, R0, R6, 0xfe, !PT ;  /* 0x0000000005007212 */ /* 0x000fce00078efe06 */
.L_x_38877:
[----:B------:R-:W-:Y:S05]  /*3910*/  BSYNC B0 ;  /* 0x0000000000007941 */ /* 0x000fea0003800000 */
.L_x_38876:
[----:B------:R-:W0:Y:S02]  /*3920*/  F2I.FTZ.TRUNC.NTZ R0, R0 ;  /* 0x0000000000007305 */ /* 0x000e24000021f100 */
[----:B0-----:R-:W-:Y:S01]  /*3930*/  PRMT R22, R0, 0x7610, R22 ;  /* 0x0000761000167816 */ /* 0x001fe20000000016 */
[----:B------:R-:W-:Y:S06]  /*3940*/  BRA `(.L_x_38857) ;  /* 0x00000000009c7947 */ /* 0x000fec0003800000 */
.L_x_38869:
        /* <DEDUP_REMOVED lines=14> */
.L_x_38883:
[----:B------:R-:W-:Y:S05]  /*3a30*/  BSYNC B0 ;  /* 0x0000000000007941 */ /* 0x000fea0003800000 */
.L_x_38882:
[----:B------:R-:W0:Y:S02]  /*3a40*/  F2I.FTZ.TRUNC.NTZ R0, R0 ;  /* 0x0000000000007305 */ /* 0x000e24000021f100 */
[----:B0-----:R-:W-:Y:S01]  /*3a50*/  PRMT R22, R0, 0x7610, R22 ;  /* 0x0000761000167816 */ /* 0x001fe20000000016 */
[----:B------:R-:W-:Y:S06]  /*3a60*/  BRA `(.L_x_38857) ;  /* 0x0000000000547947 */ /* 0x000fec0003800000 */
.L_x_38856:
        /* <DEDUP_REMOVED lines=16> */
.L_x_38884:
[----:B------:R-:W-:Y:S01]  /*3b70*/  PRMT R22, RZ, 0x7610, R22 ;  /* 0x00007610ff167816 */ /* 0x000fe20000000016 */
[----:B------:R-:W-:Y:S06]  /*3b80*/  BRA `(.L_x_38857) ;  /* 0x00000000000c7947 */ /* 0x000fec0003800000 */
.L_x_38881:
[----:B------:R2:W5:Y:S01]  /*3b90*/  LDG.E.U8 R22, desc[UR36][R4.64] ;  /* 0x0000002404167981 */ /* 0x000562000c1e1100 */
[----:B------:R-:W-:Y:S05]  /*3ba0*/  BRA `(.L_x_38857) ;  /* 0x0000000000047947 */ /* 0x000fea0003800000 */
.L_x_38880:
[----:B------:R3:W5:Y:S02]  /*3bb0*/  LDG.E.U8 R22, desc[UR36][R4.64] ;  /* 0x0000002404167981 */ /* 0x000764000c1e1100 */
.L_x_38857:
[----:B------:R-:W-:-:S07]  /*3bc0*/  VIADD R27, R27, 0x80 ;  /* 0x000000801b1b7836 */ /* 0x000fce0000000000 */
.L_x_38818:
[----:B------:R-:W-:Y:S05]  /*3bd0*/  BSYNC B6 ;  /* 0x0000000000067941 */ /* 0x000fea0003800000 */
.L_x_38817:
        /* <DEDUP_REMOVED lines=25> */
.L_x_38890:
[----:B------:R0:W5:Y:S01]  /*3d70*/  LDG.E.U8 R24, desc[UR36][R4.64] ;  /* 0x0000002404187981 */ /* 0x000162000c1e1100 */
[----:B------:R-:W-:Y:S05]  /*3d80*/  BRA `(.L_x_38892) ;  /* 0x0000000c00547947 */ /* 0x000fea0003800000 */
.L_x_38889:
        /* <DEDUP_REMOVED lines=8> */
.L_x_38894:
[----:B------:R0:W5:Y:S01]  /*3e10*/  LDG.E.U8 R24, desc[UR36][R4.64] ;  /* 0x0000002404187981 */ /* 0x000162000c1e1100 */
[----:B------:R-:W-:Y:S05]  /*3e20*/  BRA `(.L_x_38892) ;  /* 0x0000000c002c7947 */ /* 0x000fea0003800000 */
.L_x_38893:
[----:B------:R0:W5:Y:S01]  /*3e30*/  LDG.E.U16 R24, desc[UR36][R4.64] ;  /* 0x0000002404187981 */ /* 0x000162000c1e1500 */
[----:B------:R-:W-:Y:S05]  /*3e40*/  BRA `(.L_x_38892) ;  /* 0x0000000c00247947 */ /* 0x000fea0003800000 */
.L_x_38888:
        /* <DEDUP_REMOVED lines=9> */
.L_x_38896:
[----:B------:R-:W2:Y:S02]  /*3ee0*/  LDG.E.U16 R0, desc[UR36][R4.64] ;  /* 0x0000002404007981 */ /* 0x000ea4000c1e1500 */
[----:B--2---:R-:W-:-:S06]  /*3ef0*/  HADD2.F32 R0, -RZ, R0.H0_H0 ;  /* 0x20000000ff007230 */ /* 0x004fcc0000004100 */
[----:B------:R-:W0:Y:S02]  /*3f00*/  F2I.FTZ.TRUNC.NTZ R0, R0 ;  /* 0x0000000000007305 */ /* 0x000e24000021f100 */
[----:B0-----:R-:W-:Y:S01]  /*3f10*/  PRMT R24, R0, 0x7610, R24 ;  /* 0x0000761000187816 */ /* 0x001fe20000000018 */
[----:B------:R-:W-:Y:S06]  /*3f20*/  BRA `(.L_x_38892) ;  /* 0x0000000800ec7947 */ /* 0x000fec0003800000 */
.L_x_38895:
        /* <DEDUP_REMOVED lines=9> */
.L_x_38898:
[----:B------:R-:W2:Y:S02]  /*3fc0*/  LDG.E.U16 R4, desc[UR36][R4.64] ;  /* 0x0000002404047981 */ /* 0x000ea4000c1e1500 */
[----:B--2---:R-:W-:-:S06]  /*3fd0*/  HADD2.F32 R0, -RZ, R4.H0_H0 ;  /* 0x20000004ff007230 */ /* 0x004fcc0000004100 */
[----:B------:R-:W0:Y:S02]  /*3fe0*/  F2I.FTZ.TRUNC.NTZ R0, R0 ;  /* 0x0000000000007305 */ /* 0x000e24000021f100 */
[----:B0-----:R-:W-:Y:S01]  /*3ff0*/  PRMT R24, R0, 0x7610, R24 ;  /* 0x0000761000187816 */ /* 0x001fe20000000018 */
[----:B------:R-:W-:Y:S06]  /*4000*/  BRA `(.L_x_38892) ;  /* 0x0000000800b47947 */ /* 0x000fec0003800000 */
.L_x_38897:
[----:B------:R-:W2:Y:S02]  /*4010*/  LDG.E.64 R4, desc[UR36][R4.64] ;  /* 0x0000002404047981 */ /* 0x000ea4000c1e1b00 */
[----:B--2---:R0:W1:Y:S01]  /*4020*/  F2I.F64.TRUNC R24, R4 ;  /* 0x0000000400187311 */ /* 0x004062000030d100 */
[----:B------:R-:W-:Y:S05]  /*4030*/  BRA `(.L_x_38892) ;  /* 0x0000000800a87947 */ /* 0x000fea0003800000 */
.L_x_38887:
        /* <DEDUP_REMOVED lines=12> */
.L_x_38901:
[----:B------:R-:W2:Y:S02]  /*4100*/  LDG.E.64 R4, desc[UR36][R4.64] ;  /* 0x0000002404047981 */ /* 0x000ea4000c1e1b00 */
[----:B--2---:R0:W1:Y:S01]  /*4110*/  F2I.F64.TRUNC R24, R4 ;  /* 0x0000000400187311 */ /* 0x004062000030d100 */
[----:B------:R-:W-:Y:S05]  /*4120*/  BRA `(.L_x_38892) ;  /* 0x00000008006c7947 */ /* 0x000fea0003800000 */
.L_x_38900:
        /* <DEDUP_REMOVED lines=28> */
.L_x_38903:
        /* <DEDUP_REMOVED lines=15> */
.L_x_38902:
[----:B------:R-:W2:Y:S02]  /*43e0*/  LDG.E.U16 R0, desc[UR36][R4.64] ;  /* 0x0000002404007981 */ /* 0x000ea4000c1e1500 */
[----:B--2---:R-:W-:-:S06]  /*43f0*/  IMAD.U32 R0, R0, 0x10000, RZ ;  /* 0x0001000000007824 */ /* 0x004fcc00078e00ff */
[----:B------:R-:W0:Y:S02]  /*4400*/  F2I.FTZ.TRUNC.NTZ R0, R0 ;  /* 0x0000000000007305 */ /* 0x000e24000021f100 */
[----:B0-----:R-:W-:Y:S01]  /*4410*/  PRMT R24, R0, 0x7610, R24 ;  /* 0x0000761000187816 */ /* 0x001fe20000000018 */
[----:B------:R-:W-:Y:S06]  /*4420*/  BRA `(.L_x_38892) ;  /* 0x0000000400ac7947 */ /* 0x000fec0003800000 */
.L_x_38899:
        /* <DEDUP_REMOVED lines=10> */
.L_x_38906:
        /* <DEDUP_REMOVED lines=21> */
.L_x_38910:
[----:B------:R-:W-:Y:S05]  /*4620*/  BSYNC B1 ;  /* 0x0000000000017941 */ /* 0x000fea0003800000 */
.L_x_38909:
[----:B------:R-:W-:Y:S01]  /*4630*/  LEA R5, R0, 0x3b800000, 0x17 ;  /* 0x3b80000000057811 */ /* 0x000fe200078eb8ff */
[----:B------:R-:W-:-:S05]  /*4640*/  IMAD.SHL.U32 R0, R3, 0x100000, RZ ;  /* 0x0010000003007824 */ /* 0x000fca00078e00ff */
[----:B------:R-:W-:-:S07]  /*4650*/  LOP3.LUT R0, R5, R0, R6, 0xfe, !PT ;  /* 0x0000000005007212 */ /* 0x000fce00078efe06 */
.L_x_38908:
[----:B------:R-:W-:Y:S05]  /*4660*/  BSYNC B0 ;  /* 0x0000000000007941 */ /* 0x000fea0003800000 */
.L_x_38907:
[----:B------:R-:W0:Y:S02]  /*4670*/  F2I.FTZ.TRUNC.NTZ R0, R0 ;  /* 0x0000000000007305 */ /* 0x000e24000021f100 */
[----:B0-----:R-:W-:Y:S01]  /*4680*/  PRMT R24, R0, 0x7610, R24 ;  /* 0x0000761000187816 */ /* 0x001fe20000000018 */
[----:B------:R-:W-:Y:S06]  /*4690*/  BRA `(.L_x_38892) ;  /* 0x0000000400107947 */ /* 0x000fec0003800000 */
.L_x_38905:
        /* <DEDUP_REMOVED lines=21> */
.L_x_38914:
[----:B------:R-:W-:Y:S05]  /*47f0*/  BSYNC B1 ;  /* 0x0000000000017941 */ /* 0x000fea0003800000 */
.L_x_38913:
[----:B------:R-:W-:Y:S01]  /*4800*/  LEA R5, R0, 0x37800000, 0x17 ;  /* 0x3780000000057811 */ /* 0x000fe200078eb8ff */
[----:B------:R-:W-:-:S05]  /*4810*/  IMAD.SHL.U32 R0, R3, 0x200000, RZ ;  /* 0x0020000003007824 */ /* 0x000fca00078e00ff */
[----:B------:R-:W-:-:S07]  /*4820*/  LOP3.LUT R0, R5, R0, R6, 0xfe, !PT ;  /* 0x0000000005007212 */ /* 0x000fce00078efe06 */
.L_x_38912:
[----:B------:R-:W-:Y:S05]  /*4830*/  BSYNC B0 ;  /* 0x0000000000007941 */ /* 0x000fea0003800000 */
.L_x_38911:
[----:B------:R-:W0:Y:S02]  /*4840*/  F2I.FTZ.TRUNC.NTZ R0, R0 ;  /* 0x0000000000007305 */ /* 0x000e24000021f100 */
[----:B0-----:R-:W-:Y:S01]  /*4850*/  PRMT R24, R0, 0x7610, R24 ;  /* 0x0000761000187816 */ /* 0x001fe20000000018 */
[----:B------:R-:W-:Y:S06]  /*4860*/  BRA `(.L_x_38892) ;  /* 0x00000000009c7947 */ /* 0x000fec0003800000 */
.L_x_38904:
        /* <DEDUP_REMOVED lines=14> */
.L_x_38918:
[----:B------:R-:W-:Y:S05]  /*4950*/  BSYNC B0 ;  /* 0x0000000000007941 */ /* 0x000fea0003800000 */
.L_x_38917:
[----:B------:R-:W0:Y:S02]  /*4960*/  F2I.FTZ.TRUNC.NTZ R0, R0 ;  /* 0x0000000000007305 */ /* 0x000e24000021f100 */
[----:B0-----:R-:W-:Y:S01]  /*4970*/  PRMT R24, R0, 0x7610, R24 ;  /* 0x0000761000187816 */ /* 0x001fe20000000018 */
[----:B------:R-:W-:Y:S06]  /*4980*/  BRA `(.L_x_38892) ;  /* 0x0000000000547947 */ /* 0x000fec0003800000 */
.L_x_38891:
        /* <DEDUP_REMOVED lines=16> */
.L_x_38919:
[----:B------:R-:W-:Y:S01]  /*4a90*/  PRMT R24, RZ, 0x7610, R24 ;  /* 0x00007610ff187816 */ /* 0x000fe20000000018 */
[----:B------:R-:W-:Y:S06]  /*4aa0*/  BRA `(.L_x_38892) ;  /* 0x00000000000c7947 */ /* 0x000fec0003800000 */
.L_x_38916:
[----:B------:R3:W5:Y:S01]  /*4ab0*/  LDG.E.U8 R24, desc[UR36][R4.64] ;  /* 0x0000002404187981 */ /* 0x000762000c1e1100 */
[----:B------:R-:W-:Y:S05]  /*4ac0*/  BRA `(.L_x_38892) ;  /* 0x0000000000047947 */ /* 0x000fea0003800000 */
.L_x_38915:
[----:B------:R4:W5:Y:S02]  /*4ad0*/  LDG.E.U8 R24, desc[UR36][R4.64] ;  /* 0x0000002404187981 */ /* 0x000964000c1e1100 */
.L_x_38892:
        /* <DEDUP_REMOVED lines=19> */
.L_x_38923:
[----:B------:R0:W5:Y:S01]  /*4c10*/  LDG.E.U8 R25, desc[UR36][R4.64] ;  /* 0x0000002404197981 */ /* 0x000162000c1e1100 */
[----:B------:R-:W-:Y:S05]  /*4c20*/  BRA `(.L_x_38925) ;  /* 0x0000000c00547947 */ /* 0x000fea0003800000 */
.L_x_38922:
        /* <DEDUP_REMOVED lines=8> */
.L_x_38927:
[----:B------:R0:W5:Y:S01]  /*4cb0*/  LDG.E.U8 R25, desc[UR36][R4.64] ;  /* 0x0000002404197981 */ /* 0x000162000c1e1100 */
[----:B------:R-:W-:Y:S05]  /*4cc0*/  BRA `(.L_x_38925) ;  /* 0x0000000c002c7947 */ /* 0x000fea0003800000 */
.L_x_38926:
[----:B------:R0:W5:Y:S01]  /*4cd0*/  LDG.E.U16 R25, desc[UR36][R4.64] ;  /* 0x0000002404197981 */ /* 0x000162000c1e1500 */
[----:B------:R-:W-:Y:S05]  /*4ce0*/  BRA `(.L_x_38925) ;  /* 0x0000000c00247947 */ /* 0x000fea0003800000 */
.L_x_38921:
        /* <DEDUP_REMOVED lines=9> */
.L_x_38929:
[----:B------:R-:W2:Y:S02]  /*4d80*/  LDG.E.U16 R0, desc[UR36][R4.64] ;  /* 0x0000002404007981 */ /* 0x000ea4000c1e1500 */
[----:B--2---:R-:W-:-:S06]  /*4d90*/  HADD2.F32 R0, -RZ, R0.H0_H0 ;  /* 0x20000000ff007230 */ /* 0x004fcc0000004100 */
[----:B------:R-:W0:Y:S02]  /*4da0*/  F2I.FTZ.TRUNC.NTZ R0, R0 ;  /* 0x0000000000007305 */ /* 0x000e24000021f100 */
[----:B0-----:R-:W-:Y:S01]  /*4db0*/  PRMT R25, R0, 0x7610, R25 ;  /* 0x0000761000197816 */ /* 0x001fe20000000019 */
[----:B------:R-:W-:Y:S06]  /*4dc0*/  BRA `(.L_x_38925) ;  /* 0x0000000800ec7947 */ /* 0x000fec0003800000 */
.L_x_38928:
        /* <DEDUP_REMOVED lines=9> */
.L_x_38931:
[----:B------:R-:W2:Y:S02]  /*4e60*/  LDG.E.U16 R4, desc[UR36][R4.64] ;  /* 0x0000002404047981 */ /* 0x000ea4000c1e1500 */
[----:B--2---:R-:W-:-:S06]  /*4e70*/  HADD2.F32 R0, -RZ, R4.H0_H0 ;  /* 0x20000004ff007230 */ /* 0x004fcc0000004100 */
[----:B------:R-:W0:Y:S02]  /*4e80*/  F2I.FTZ.TRUNC.NTZ R0, R0 ;  /* 0x0000000000007305 */ /* 0x000e24000021f100 */
[----:B0-----:R-:W-:Y:S01]  /*4e90*/  PRMT R25, R0, 0x7610, R25 ;  /* 0x0000761000197816 */ /* 0x001fe20000000019 */
[----:B------:R-:W-:Y:S06]  /*4ea0*/  BRA `(.L_x_38925) ;  /* 0x0000000800b47947 */ /* 0x000fec0003800000 */
.L_x_38930:
[----:B------:R-:W2:Y:S02]  /*4eb0*/  LDG.E.64 R4, desc[UR36][R4.64] ;  /* 0x0000002404047981 */ /* 0x000ea4000c1e1b00 */
[----:B--2---:R0:W1:Y:S01]  /*4ec0*/  F2I.F64.TRUNC R25, R4 ;  /* 0x0000000400197311 */ /* 0x004062000030d100 */
[----:B------:R-:W-:Y:S05]  /*4ed0*/  BRA `(.L_x_38925) ;  /* 0x0000000800a87947 */ /* 0x000fea0003800000 */
.L_x_38920:
        /* <DEDUP_REMOVED lines=12> */
.L_x_38934:
[----:B------:R-:W2:Y:S02]  /*4fa0*/  LDG.E.64 R4, desc[UR36][R4.64] ;  /* 0x0000002404047981 */ /* 0x000ea4000c1e1b00 */
[----:B--2---:R3:W4:Y:S01]  /*4fb0*/  F2I.F64.TRUNC R25, R4 ;  /* 0x0000000400197311 */ /* 0x004722000030d100 */
[----:B------:R-:W-:Y:S05]  /*4fc0*/  BRA `(.L_x_38925) ;  /* 0x00000008006c7947 */ /* 0x000fea0003800000 */
.L_x_38933:
        /* <DEDUP_REMOVED lines=28> */
.L_x_38936:
        /* <DEDUP_REMOVED lines=15> */
.L_x_38935:
[----:B------:R-:W2:Y:S02]  /*5280*/  LDG.E.U16 R0, desc[UR36][R4.64] ;  /* 0x0000002404007981 */ /* 0x000ea4000c1e1500 */
[----:B--2---:R-:W-:-:S06]  /*5290*/  IMAD.U32 R0, R0, 0x10000, RZ ;  /* 0x0001000000007824 */ /* 0x004fcc00078e00ff */
[----:B------:R-:W0:Y:S02]  /*52a0*/  F2I.FTZ.TRUNC.NTZ R0, R0 ;  /* 0x0000000000007305 */ /* 0x000e24000021f100 */
[----:B0-----:R-:W-:Y:S01]  /*52b0*/  PRMT R25, R0, 0x7610, R25 ;  /* 0x0000761000197816 */ /* 0x001fe20000000019 */
[----:B------:R-:W-:Y:S06]  /*52c0*/  BRA `(.L_x_38925) ;  /* 0x0000000400ac7947 */ /* 0x000fec0003800000 */
.L_x_38932:
        /* <DEDUP_REMOVED lines=10> */
.L_x_38939:
        /* <DEDUP_REMOVED lines=21> */
.L_x_38943:
[----:B------:R-:W-:Y:S05]  /*54c0*/  BSYNC B1 ;  /* 0x0000000000017941 */ /* 0x000fea0003800000 */
.L_x_38942:
[----:B------:R-:W-:Y:S01]  /*54d0*/  LEA R5, R0, 0x3b800000, 0x17 ;  /* 0x3b80000000057811 */ /* 0x000fe200078eb8ff */
[----:B------:R-:W-:-:S05]  /*54e0*/  IMAD.SHL.U32 R0, R3, 0x100000, RZ ;  /* 0x0010000003007824 */ /* 0x000fca00078e00ff */
[----:B------:R-:W-:-:S07]  /*54f0*/  LOP3.LUT R0, R5, R0, R6, 0xfe, !PT ;  /* 0x0000000005007212 */ /* 0x000fce00078efe06 */
.L_x_38941:
[----:B------:R-:W-:Y:S05]  /*5500*/  BSYNC B0 ;  /* 0x0000000000007941 */ /* 0x000fea0003800000 */
.L_x_38940:
[----:B------:R-:W0:Y:S02]  /*5510*/  F2I.FTZ.TRUNC.NTZ R0, R0 ;  /* 0x0000000000007305 */ /* 0x000e24000021f100 */
[----:B0-----:R-:W-:Y:S01]  /*5520*/  PRMT R25, R0, 0x7610, R25 ;  /* 0x0000761000197816 */ /* 0x001fe20000000019 */
[----:B------:R-:W-:Y:S06]  /*5530*/  BRA `(.L_x_38925) ;  /* 0x0000000400107947 */ /* 0x000fec0003800000 */
.L_x_38938:
        /* <DEDUP_REMOVED lines=21> */
.L_x_38947:
[----:B------:R-:W-:Y:S05]  /*5690*/  BSYNC B1 ;  /* 0x0000000000017941 */ /* 0x000fea0003800000 */
.L_x_38946:
[----:B------:R-:W-:Y:S01]  /*56a0*/  LEA R5, R0, 0x37800000, 0x17 ;  /* 0x3780000000057811 */ /* 0x000fe200078eb8ff */
[----:B------:R-:W-:-:S05]  /*56b0*/  IMAD.SHL.U32 R0, R3, 0x200000, RZ ;  /* 0x0020000003007824 */ /* 0x000fca00078e00ff */
[----:B------:R-:W-:-:S07]  /*56c0*/  LOP3.LUT R0, R5, R0, R6, 0xfe, !PT ;  /* 0x0000000005007212 */ /* 0x000fce00078efe06 */
.L_x_38945:
[----:B------:R-:W-:Y:S05]  /*56d0*/  BSYNC B0 ;  /* 0x0000000000007941 */ /* 0x000fea0003800000 */
.L_x_38944:
[----:B------:R-:W0:Y:S02]  /*56e0*/  F2I.FTZ.TRUNC.NTZ R0, R0 ;  /* 0x0000000000007305 */ /* 0x000e24000021f100 */
[----:B0-----:R-:W-:Y:S01]  /*56f0*/  PRMT R25, R0, 0x7610, R25 ;  /* 0x0000761000197816 */ /* 0x001fe20000000019 */
[----:B------:R-:W-:Y:S06]  /*5700*/  BRA `(.L_x_38925) ;  /* 0x00000000009c7947 */ /* 0x000fec0003800000 */
.L_x_38937:
        /* <DEDUP_REMOVED lines=14> */
.L_x_38951:
[----:B------:R-:W-:Y:S05]  /*57f0*/  BSYNC B0 ;  /* 0x0000000000007941 */ /* 0x000fea0003800000 */
.L_x_38950:
[----:B------:R-:W0:Y:S02]  /*5800*/  F2I.FTZ.TRUNC.NTZ R0, R0 ;  /* 0x0000000000007305 */ /* 0x000e24000021f100 */
[----:B0-----:R-:W-:Y:S01]  /*5810*/  PRMT R25, R0, 0x7610, R25 ;  /* 0x0000761000197816 */ /* 0x001fe20000000019 */
[----:B------:R-:W-:Y:S06]  /*5820*/  BRA `(.L_x_38925) ;  /* 0x0000000000547947 */ /* 0x000fec0003800000 */
.L_x_38924:
        /* <DEDUP_REMOVED lines=16> */
.L_x_38952:
[----:B------:R-:W-:Y:S01]  /*5930*/  PRMT R25, RZ, 0x7610, R25 ;  /* 0x00007610ff197816 */ /* 0x000fe20000000019 */
[----:B------:R-:W-:Y:S06]  /*5940*/  BRA `(.L_x_38925) ;  /* 0x00000000000c7947 */ /* 0x000fec0003800000 */
.L_x_38949:
[----:B------:R1:W5:Y:S01]  /*5950*/  LDG.E.U8 R25, desc[UR36][R4.64] ;  /* 0x0000002404197981 */ /* 0x000362000c1e1100 */
[----:B------:R-:W-:Y:S05]  /*5960*/  BRA `(.L_x_38925) ;  /* 0x0000000000047947 */ /* 0x000fea0003800000 */
.L_x_38948:
[----:B------:R2:W5:Y:S02]  /*5970*/  LDG.E.U8 R25, desc[UR36][R4.64] ;  /* 0x0000002404197981 */ /* 0x000564000c1e1100 */
.L_x_38925:
[----:B------:R-:W-:-:S07]  /*5980*/  VIADD R27, R27, 0x80 ;  /* 0x000000801b1b7836 */ /* 0x000fce0000000000 */
.L_x_38886:
[----:B------:R-:W-:Y:S05]  /*5990*/  BSYNC B6 ;  /* 0x0000000000067941 */ /* 0x000fea0003800000 */
.L_x_38885:
        /* <DEDUP_REMOVED lines=23> */
.L_x_38958:
[----:B------:R0:W5:Y:S01]  /*5b10*/  LDG.E.U8 R26, desc[UR36][R4.64] ;  /* 0x00000024041a7981 */ /* 0x000162000c1e1100 */
[----:B------:R-:W-:Y:S05]  /*5b20*/  BRA `(.L_x_38960) ;  /* 0x0000000c00587947 */ /* 0x000fea0003800000 */
.L_x_38957:
        /* <DEDUP_REMOVED lines=8> */
.L_x_38962:
[----:B------:R3:W5:Y:S01]  /*5bb0*/  LDG.E.U8 R26, desc[UR36][R4.64] ;  /* 0x00000024041a7981 */ /* 0x000762000c1e1100 */
[----:B------:R-:W-:Y:S05]  /*5bc0*/  BRA `(.L_x_38960) ;  /* 0x0000000c00307947 */ /* 0x000fea0003800000 */
.L_x_38961:
[----:B------:R2:W5:Y:S01]  /*5bd0*/  LDG.E.U16 R26, desc[UR36][R4.64] ;  /* 0x00000024041a7981 */ /* 0x000562000c1e1500 */
[----:B------:R-:W-:Y:S05]  /*5be0*/  BRA `(.L_x_38960) ;  /* 0x0000000c00287947 */ /* 0x000fea0003800000 */
.L_x_38956:
        /* <DEDUP_REMOVED lines=9> */
.L_x_38964:
[----:B------:R-:W2:Y:S02]  /*5c80*/  LDG.E.U16 R0, desc[UR36][R4.64] ;  /* 0x0000002404007981 */ /* 0x000ea4000c1e1500 */
[----:B--2---:R-:W-:-:S06]  /*5c90*/  HADD2.F32 R0, -RZ, R0.H0_H0 ;  /* 0x20000000ff007230 */ /* 0x004fcc0000004100 */
[----:B------:R-:W0:Y:S02]  /*5ca0*/  F2I.FTZ.TRUNC.NTZ R0, R0 ;  /* 0x0000000000007305 */ /* 0x000e24000021f100 */
[----:B0-----:R-:W-:Y:S01]  /*5cb0*/  PRMT R26, R0, 0x7610, R26 ;  /* 0x00007610001a7816 */ /* 0x001fe2000000001a */
[----:B------:R-:W-:Y:S06]  /*5cc0*/  BRA `(.L_x_38960) ;  /* 0x0000000800f07947 */ /* 0x000fec0003800000 */
.L_x_38963:
        /* <DEDUP_REMOVED lines=9> */
.L_x_38966:
[----:B------:R-:W2:Y:S02]  /*5d60*/  LDG.E.U16 R4, desc[UR36][R4.64] ;  /* 0x0000002404047981 */ /* 0x000ea4000c1e1500 */
[----:B--2---:R-:W-:-:S06]  /*5d70*/  HADD2.F32 R0, -RZ, R4.H0_H0 ;  /* 0x20000004ff007230 */ /* 0x004fcc0000004100 */
[----:B------:R-:W0:Y:S02]  /*5d80*/  F2I.FTZ.TRUNC.NTZ R0, R0 ;  /* 0x0000000000007305 */ /* 0x000e24000021f100 */
[----:B0-----:R-:W-:Y:S01]  /*5d90*/  PRMT R26, R0, 0x7610, R26 ;  /* 0x00007610001a7816 */ /* 0x001fe2000000001a */
[----:B------:R-:W-:Y:S06]  /*5da0*/  BRA `(.L_x_38960) ;  /* 0x0000000800b87947 */ /* 0x000fec0003800000 */
.L_x_38965:
[----:B------:R-:W2:Y:S02]  /*5db0*/  LDG.E.64 R2, desc[UR36][R4.64] ;  /* 0x0000002404027981 */ /* 0x000ea4000c1e1b00 */
[----:B--2---:R-:W0:Y:S02]  /*5dc0*/  F2I.F64.TRUNC R2, R2 ;  /* 0x0000000200027311 */ /* 0x004e24000030d100 */
[----:B0-----:R-:W-:Y:S01]  /*5dd0*/  PRMT R26, R2, 0x7610, R26 ;  /* 0x00007610021a7816 */ /* 0x001fe2000000001a */
[----:B------:R-:W-:Y:S06]  /*5de0*/  BRA `(.L_x_38960) ;  /* 0x0000000800a87947 */ /* 0x000fec0003800000 */
.L_x_38955:
        /* <DEDUP_REMOVED lines=12> */
.L_x_38969:
[----:B------:R-:W2:Y:S02]  /*5eb0*/  LDG.E.64 R4, desc[UR36][R4.64] ;  /* 0x0000002404047981 */ /* 0x000ea4000c1e1b00 */
[----:B--2---:R0:W1:Y:S01]  /*5ec0*/  F2I.F64.TRUNC R26, R4 ;  /* 0x00000004001a7311 */ /* 0x004062000030d100 */
[----:B------:R-:W-:Y:S05]  /*5ed0*/  BRA `(.L_x_38960) ;  /* 0x00000008006c7947 */ /* 0x000fea0003800000 */
.L_x_38968:
        /* <DEDUP_REMOVED lines=28> */
.L_x_38971:
        /* <DEDUP_REMOVED lines=15> */
.L_x_38970:
[----:B------:R-:W2:Y:S02]  /*6190*/  LDG.E.U16 R0, desc[UR36][R4.64] ;  /* 0x0000002404007981 */ /* 0x000ea4000c1e1500 */
[----:B--2---:R-:W-:-:S06]  /*61a0*/  IMAD.U32 R0, R0, 0x10000, RZ ;  /* 0x0001000000007824 */ /* 0x004fcc00078e00ff */
[----:B------:R-:W0:Y:S02]  /*61b0*/  F2I.FTZ.TRUNC.NTZ R0, R0 ;  /* 0x0000000000007305 */ /* 0x000e24000021f100 */
[----:B0-----:R-:W-:Y:S01]  /*61c0*/  PRMT R26, R0, 0x7610, R26 ;  /* 0x00007610001a7816 */ /* 0x001fe2000000001a */
[----:B------:R-:W-:Y:S06]  /*61d0*/  BRA `(.L_x_38960) ;  /* 0x0000000400ac7947 */ /* 0x000fec0003800000 */
.L_x_38967:
        /* <DEDUP_REMOVED lines=10> */
.L_x_38974:
        /* <DEDUP_REMOVED lines=21> */
.L_x_38978:
[----:B------:R-:W-:Y:S05]  /*63d0*/  BSYNC B1 ;  /* 0x0000000000017941 */ /* 0x000fea0003800000 */
.L_x_38977:
[----:B------:R-:W-:Y:S01]  /*63e0*/  LEA R3, R0, 0x3b800000, 0x17 ;  /* 0x3b80000000037811 */ /* 0x000fe200078eb8ff */
[----:B------:R-:W-:-:S05]  /*63f0*/  IMAD.SHL.U32 R0, R2, 0x100000, RZ ;  /* 0x0010000002007824 */ /* 0x000fca00078e00ff */
[----:B------:R-:W-:-:S07]  /*6400*/  LOP3.LUT R0, R3, R0, R4, 0xfe, !PT ;  /* 0x0000000003007212 */ /* 0x000fce00078efe04 */
.L_x_38976:
[----:B------:R-:W-:Y:S05]  /*6410*/  BSYNC B0 ;  /* 0x0000000000007941 */ /* 0x000fea0003800000 */
.L_x_38975:
[----:B------:R-:W0:Y:S02]  /*6420*/  F2I.FTZ.TRUNC.NTZ R0, R0 ;  /* 0x0000000000007305 */ /* 0x000e24000021f100 */
[----:B0-----:R-:W-:Y:S01]  /*6430*/  PRMT R26, R0, 0x7610, R26 ;  /* 0x00007610001a7816 */ /* 0x001fe2000000001a */
[----:B------:R-:W-:Y:S06]  /*6440*/  BRA `(.L_x_38960) ;  /* 0x0000000400107947 */ /* 0x000fec0003800000 */
.L_x_38973:
        /* <DEDUP_REMOVED lines=21> */
.L_x_38982:
[----:B------:R-:W-:Y:S05]  /*65a0*/  BSYNC B1 ;  /* 0x0000000000017941 */ /* 0x000fea0003800000 */
.L_x_38981:
[----:B------:R-:W-:Y:S01]  /*65b0*/  LEA R3, R0, 0x37800000, 0x17 ;  /* 0x3780000000037811 */ /* 0x000fe200078eb8ff */
[----:B------:R-:W-:-:S05]  /*65c0*/  IMAD.SHL.U32 R0, R2, 0x200000, RZ ;  /* 0x0020000002007824 */ /* 0x000fca00078e00ff */
[----:B------:R-:W-:-:S07]  /*65d0*/  LOP3.LUT R0, R3, R0, R4, 0xfe, !PT ;  /* 0x0000000003007212 */ /* 0x000fce00078efe04 */
.L_x_38980:
[----:B------:R-:W-:Y:S05]  /*65e0*/  BSYNC B0 ;  /* 0x0000000000007941 */ /* 0x000fea0003800000 */
.L_x_38979:
[----:B------:R-:W0:Y:S02]  /*65f0*/  F2I.FTZ.TRUNC.NTZ R0, R0 ;  /* 0x0000000000007305 */ /* 0x000e24000021f100 */
[----:B0-----:R-:W-:Y:S01]  /*6600*/  PRMT R26, R0, 0x7610, R26 ;  /* 0x00007610001a7816 */ /* 0x001fe2000000001a */
[----:B------:R-:W-:Y:S06]  /*6610*/  BRA `(.L_x_38960) ;  /* 0x00000000009c7947 */ /* 0x000fec0003800000 */
.L_x_38972:
        /* <DEDUP_REMOVED lines=14> */
.L_x_38986:
[----:B------:R-:W-:Y:S05]  /*6700*/  BSYNC B0 ;  /* 0x0000000000007941 */ /* 0x000fea0003800000 */
.L_x_38985:
[----:B------:R-:W0:Y:S02]  /*6710*/  F2I.FTZ.TRUNC.NTZ R0, R0 ;  /* 0x0000000000007305 */ /* 0x000e24000021f100 */
[----:B0-----:R-:W-:Y:S01]  /*6720*/  PRMT R26, R0, 0x7610, R26 ;  /* 0x00007610001a7816 */ /* 0x001fe2000000001a */
[----:B------:R-:W-:Y:S06]  /*6730*/  BRA `(.L_x_38960) ;  /* 0x0000000000547947 */ /* 0x000fec0003800000 */
.L_x_38959:
        /* <DEDUP_REMOVED lines=16> */
.L_x_38987:
[----:B------:R-:W-:Y:S01]  /*6840*/  PRMT R26, RZ, 0x7610, R26 ;  /* 0x00007610ff1a7816 */ /* 0x000fe2000000001a */
[----:B------:R-:W-:Y:S06]  /*6850*/  BRA `(.L_x_38960) ;  /* 0x00000000000c7947 */ /* 0x000fec0003800000 */
.L_x_38984:
[----:B------:R0:W5:Y:S01]  /*6860*/  LDG.E.U8 R26, desc[UR36][R4.64] ;  /* 0x00000024041a7981 */ /* 0x000162000c1e1100 */
[----:B------:R-:W-:Y:S05]  /*6870*/  BRA `(.L_x_38960) ;  /* 0x0000000000047947 */ /* 0x000fea0003800000 */
.L_x_38983:
[----:B------:R0:W5:Y:S02]  /*6880*/  LDG.E.U8 R26, desc[UR36][R4.64] ;  /* 0x00000024041a7981 */ /* 0x000164000c1e1100 */
.L_x_38960:
        /* <DEDUP_REMOVED lines=19> */
.L_x_38991:
[----:B------:R0:W5:Y:S01]  /*69c0*/  LDG.E.U8 R23, desc[UR36][R2.64] ;  /* 0x0000002402177981 */ /* 0x000162000c1e1100 */
[----:B------:R-:W-:Y:S05]  /*69d0*/  BRA `(.L_x_38954) ;  /* 0x0000000c00507947 */ /* 0x000fea0003800000 */
.L_x_38990:
        /* <DEDUP_REMOVED lines=8> */
.L_x_38994:
[----:B------:R0:W5:Y:S01]  /*6a60*/  LDG.E.U8 R23, desc[UR36][R2.64] ;  /* 0x0000002402177981 */ /* 0x000162000c1e1100 */
[----:B------:R-:W-:Y:S05]  /*6a70*/  BRA `(.L_x_38954) ;  /* 0x0000000c00287947 */ /* 0x000fea0003800000 */
.L_x_38993:
[----:B------:R0:W5:Y:S01]  /*6a80*/  LDG.E.U16 R23, desc[UR36][R2.64] ;  /* 0x0000002402177981 */ /* 0x000162000c1e1500 */
[----:B------:R-:W-:Y:S05]  /*6a90*/  BRA `(.L_x_38954) ;  /* 0x0000000c00207947 */ /* 0x000fea0003800000 */
.L_x_38989:
        /* <DEDUP_REMOVED lines=9> */
.L_x_38996:
[----:B------:R-:W2:Y:S02]  /*6b30*/  LDG.E.U16 R0, desc[UR36][R2.64] ;  /* 0x0000002402007981 */ /* 0x000ea4000c1e1500 */
[----:B--2---:R-:W-:-:S06]  /*6b40*/  HADD2.F32 R0, -RZ, R0.H0_H0 ;  /* 0x20000000ff007230 */ /* 0x004fcc0000004100 */
[----:B------:R-:W0:Y:S02]  /*6b50*/  F2I.FTZ.TRUNC.NTZ R0, R0 ;  /* 0x0000000000007305 */ /* 0x000e24000021f100 */
[----:B0-----:R-:W-:Y:S01]  /*6b60*/  PRMT R23, R0, 0x7610, R23 ;  /* 0x0000761000177816 */ /* 0x001fe20000000017 */
[----:B------:R-:W-:Y:S06]  /*6b70*/  BRA `(.L_x_38954) ;  /* 0x0000000800e87947 */ /* 0x000fec0003800000 */
.L_x_38995:
        /* <DEDUP_REMOVED lines=9> */
.L_x_38998:
[----:B------:R-:W2:Y:S02]  /*6c10*/  LDG.E.U16 R2, desc[UR36][R2.64] ;  /* 0x0000002402027981 */ /* 0x000ea4000c1e1500 */
[----:B--2---:R-:W-:-:S06]  /*6c20*/  HADD2.F32 R0, -RZ, R2.H0_H0 ;  /* 0x20000002ff007230 */ /* 0x004fcc0000004100 */
[----:B------:R-:W0:Y:S02]  /*6c30*/  F2I.FTZ.TRUNC.NTZ R0, R0 ;  /* 0x0000000000007305 */ /* 0x000e24000021f100 */
[----:B0-----:R-:W-:Y:S01]  /*6c40*/  PRMT R23, R0, 0x7610, R23 ;  /* 0x0000761000177816 */ /* 0x001fe20000000017 */
[----:B------:R-:W-:Y:S06]  /*6c50*/  BRA `(.L_x_38954) ;  /* 0x0000000800b07947 */ /* 0x000fec0003800000 */
.L_x_38997:
[----:B------:R-:W2:Y:S02]  /*6c60*/  LDG.E.64 R2, desc[UR36][R2.64] ;  /* 0x0000002402027981 */ /* 0x000ea4000c1e1b00 */
[----:B--2---:R0:W1:Y:S01]  /*6c70*/  F2I.F64.TRUNC R23, R2 ;  /* 0x0000000200177311 */ /* 0x004062000030d100 */
[----:B------:R-:W-:Y:S05]  /*6c80*/  BRA `(.L_x_38954) ;  /* 0x0000000800a47947 */ /* 0x000fea0003800000 */
.L_x_38988:
        /* <DEDUP_REMOVED lines=12> */
.L_x_39001:
[----:B------:R-:W2:Y:S02]  /*6d50*/  LDG.E.64 R2, desc[UR36][R2.64] ;  /* 0x0000002402027981 */ /* 0x000ea4000c1e1b00 */
[----:B--2---:R0:W1:Y:S01]  /*6d60*/  F2I.F64.TRUNC R23, R2 ;  /* 0x0000000200177311 */ /* 0x004062000030d100 */
[----:B------:R-:W-:Y:S05]  /*6d70*/  BRA `(.L_x_38954) ;  /* 0x0000000800687947 */ /* 0x000fea0003800000 */
.L_x_39000:
        /* <DEDUP_REMOVED lines=28> */
.L_x_39003:
        /* <DEDUP_REMOVED lines=15> */
.L_x_39002:
[----:B------:R-:W2:Y:S02]  /*7030*/  LDG.E.U16 R0, desc[UR36][R2.64] ;  /* 0x0000002402007981 */ /* 0x000ea4000c1e1500 */
[----:B--2---:R-:W-:-:S06]  /*7040*/  IMAD.U32 R0, R0, 0x10000, RZ ;  /* 0x0001000000007824 */ /* 0x004fcc00078e00ff */
[----:B------:R-:W0:Y:S02]  /*7050*/  F2I.FTZ.TRUNC.NTZ R0, R0 ;  /* 0x0000000000007305 */ /* 0x000e24000021f100 */
[----:B0-----:R-:W-:Y:S01]  /*7060*/  PRMT R23, R0, 0x7610, R23 ;  /* 0x0000761000177816 */ /* 0x001fe20000000017 */
[----:B------:R-:W-:Y:S06]  /*7070*/  BRA `(.L_x_38954) ;  /* 0x0000000400a87947 */ /* 0x000fec0003800000 */
.L_x_38999:
        /* <DEDUP_REMOVED lines=10> */
.L_x_39006:
        /* <DEDUP_REMOVED lines=21> */
.L_x_39010:
[----:B------:R-:W-:Y:S05]  /*7270*/  BSYNC B1 ;  /* 0x0000000000017941 */ /* 0x000fea0003800000 */
.L_x_39009:
[----:B------:R-:W-:Y:S01]  /*7280*/  LEA R3, R0, 0x3b800000, 0x17 ;  /* 0x3b80000000037811 */ /* 0x000fe200078eb8ff */
[----:B------:R-:W-:-:S05]  /*7290*/  IMAD.SHL.U32 R0, R2, 0x100000, RZ ;  /* 0x0010000002007824 */ /* 0x000fca00078e00ff */
[----:B------:R-:W-:-:S07]  /*72a0*/  LOP3.LUT R0, R3, R0, R4, 0xfe, !PT ;  /* 0x0000000003007212 */ /* 0x000fce00078efe04 */
.L_x_39008:
[----:B------:R-:W-:Y:S05]  /*72b0*/  BSYNC B0 ;  /* 0x0000000000007941 */ /* 0x000fea0003800000 */
.L_x_39007:
[----:B------:R-:W0:Y:S02]  /*72c0*/  F2I.FTZ.TRUNC.NTZ R0, R0 ;  /* 0x0000000000007305 */ /* 0x000e24000021f100 */
[----:B0-----:R-:W-:Y:S01]  /*72d0*/  PRMT R23, R0, 0x7610, R23 ;  /* 0x0000761000177816 */ /* 0x001fe20000000017 */
[----:B------:R-:W-:Y:S06]  /*72e0*/  BRA `(.L_x_38954) ;  /* 0x00000004000c7947 */ /* 0x000fec0003800000 */
.L_x_39005:
        /* <DEDUP_REMOVED lines=21> */
.L_x_39014:
[----:B------:R-:W-:Y:S05]  /*7440*/  BSYNC B1 ;  /* 0x0000000000017941 */ /* 0x000fea0003800000 */
.L_x_39013:
[----:B------:R-:W-:Y:S01]  /*7450*/  LEA R3, R0, 0x37800000, 0x17 ;  /* 0x3780000000037811 */ /* 0x000fe200078eb8ff */
[----:B------:R-:W-:-:S05]  /*7460*/  IMAD.SHL.U32 R0, R2, 0x200000, RZ ;  /* 0x0020000002007824 */ /* 0x000fca00078e00ff */
[----:B------:R-:W-:-:S07]  /*7470*/  LOP3.LUT R0, R3, R0, R4, 0xfe, !PT ;  /* 0x0000000003007212 */ /* 0x000fce00078efe04 */
.L_x_39012:
[----:B------:R-:W-:Y:S05]  /*7480*/  BSYNC B0 ;  /* 0x0000000000007941 */ /* 0x000fea0003800000 */
.L_x_39011:
[----:B------:R-:W0:Y:S02]  /*7490*/  F2I.FTZ.TRUNC.NTZ R0, R0 ;  /* 0x0000000000007305 */ /* 0x000e24000021f100 */
[----:B0-----:R-:W-:Y:S01]  /*74a0*/  PRMT R23, R0, 0x7610, R23 ;  /* 0x0000761000177816 */ /* 0x001fe20000000017 */
[----:B------:R-:W-:Y:S06]  /*74b0*/  BRA `(.L_x_38954) ;  /* 0x0000000000987947 */ /* 0x000fec0003800000 */
.L_x_39004:
        /* <DEDUP_REMOVED lines=14> */
.L_x_39018:
[----:B------:R-:W-:Y:S05]  /*75a0*/  BSYNC B0 ;  /* 0x0000000000007941 */ /* 0x000fea0003800000 */
.L_x_39017:
[----:B------:R-:W0:Y:S02]  /*75b0*/  F2I.FTZ.TRUNC.NTZ R0, R0 ;  /* 0x0000000000007305 */ /* 0x000e24000021f100 */
[----:B0-----:R-:W-:Y:S01]  /*75c0*/  PRMT R23, R0, 0x7610, R23 ;  /* 0x0000761000177816 */ /* 0x001fe20000000017 */
[----:B------:R-:W-:Y:S06]  /*75d0*/  BRA `(.L_x_38954) ;  /* 0x0000000000507947 */ /* 0x000fec0003800000 */
.L_x_38992:
        /* <DEDUP_REMOVED lines=16> */
.L_x_39019:
[----:B------:R-:W-:Y:S05]  /*76e0*/  BRA `(.L_x_38954) ;  /* 0x00000000000c7947 */ /* 0x000fea0003800000 */
.L_x_39016:
[----:B------:R0:W5:Y:S01]  /*76f0*/  LDG.E.U8 R23, desc[UR36][R2.64] ;  /* 0x0000002402177981 */ /* 0x000162000c1e1100 */
[----:B------:R-:W-:Y:S05]  /*7700*/  BRA `(.L_x_38954) ;  /* 0x0000000000047947 */ /* 0x000fea0003800000 */
.L_x_39015:
[----:B------:R0:W5:Y:S02]  /*7710*/  LDG.E.U8 R23, desc[UR36][R2.64] ;  /* 0x0000002402177981 */ /* 0x000164000c1e1100 */
.L_x_38954:
[----:B------:R-:W-:Y:S05]  /*7720*/  BSYNC B6 ;  /* 0x0000000000067941 */ /* 0x000fea0003800000 */
.L_x_38953:
        /* <DEDUP_REMOVED lines=22> */
[----:B------:R-:W-:Y:S02]  /*7890*/  VIMNMX R19, R19, R2, !PT ;  /* 0x0000000213137248 */ /* 0x000fe40007fe0100 */
[----:B------:R-:W-:-:S02]  /*78a0*/  VIMNMX R3, R0, R3, !PT ;  /* 0x0000000300037248 */ /* 0x000fc40007fe0100 */
[----:B------:R-:W-:Y:S02]  /*78b0*/  VIMNMX R18, R18, R5, !PT ;  /* 0x0000000512127248 */ /* 0x000fe40007fe0100 */
[----:B------:R-:W-:-:S03]  /*78c0*/  VIMNMX R2, R4, R7, !PT ;  /* 0x0000000704027248 */ /* 0x000fc60007fe0100 */
        /* <DEDUP_REMOVED lines=22> */
.L_x_39025:
[----:B------:R0:W-:Y:S01]  /*7a30*/  STG.E.U8 desc[UR36][R8.64], R3 ;  /* 0x0000000308007986 */ /* 0x0001e2000c101124 */
[----:B------:R-:W-:Y:S05]  /*7a40*/  BRA `(.L_x_39021) ;  /* 0x0000000c00707947 */ /* 0x000fea0003800000 */
.L_x_39024:
        /* <DEDUP_REMOVED lines=11> */
.L_x_39028:
[----:B------:R-:W-:-:S05]  /*7b00*/  PRMT R3, R3, 0x9910, RZ ;  /* 0x0000991003037816 */ /* 0x000fca00000000ff */
[----:B------:R0:W-:Y:S01]  /*7b10*/  STG.E desc[UR36][R8.64], R3 ;  /* 0x0000000308007986 */ /* 0x0001e2000c101924 */
[----:B------:R-:W-:Y:S05]  /*7b20*/  BRA `(.L_x_39021) ;  /* 0x0000000c00387947 */ /* 0x000fea0003800000 */
.L_x_39027:
[----:B------:R0:W-:Y:S01]  /*7b30*/  STG.E.U16 desc[UR36][R8.64], R3 ;  /* 0x0000000308007986 */ /* 0x0001e2000c101524 */
[----:B------:R-:W-:Y:S05]  /*7b40*/  BRA `(.L_x_39021) ;  /* 0x0000000c00307947 */ /* 0x000fea0003800000 */
.L_x_39023:
        /* <DEDUP_REMOVED lines=9> */
.L_x_39030:
[----:B------:R-:W0:Y:S02]  /*7be0*/  I2F.S16 R0, R3 ;  /* 0x0000000300007306 */ /* 0x000e240000101400 */
[----:B0-----:R-:W-:-:S05]  /*7bf0*/  F2FP.F16.F32.PACK_AB R0, RZ, R0 ;  /* 0x00000000ff00723e */ /* 0x001fca00000000ff */
[----:B------:R0:W-:Y:S01]  /*7c00*/  STG.E.U16 desc[UR36][R8.64], R0 ;  /* 0x0000000008007986 */ /* 0x0001e2000c101524 */
[----:B------:R-:W-:Y:S05]  /*7c10*/  BRA `(.L_x_39021) ;  /* 0x0000000800fc7947 */ /* 0x000fea0003800000 */
.L_x_39029:
        /* <DEDUP_REMOVED lines=10> */
.L_x_39032:
[----:B------:R-:W0:Y:S02]  /*7cc0*/  I2F.S16 R3, R3 ;  /* 0x0000000300037306 */ /* 0x000e240000101400 */
[----:B0-----:R-:W-:-:S04]  /*7cd0*/  F2FP.F16.F32.PACK_AB R3, RZ, R3 ;  /* 0x00000003ff03723e */ /* 0x001fc800000000ff */
[----:B------:R-:W-:-:S05]  /*7ce0*/  PRMT R3, R3, 0x5410, RZ ;  /* 0x0000541003037816 */ /* 0x000fca00000000ff */
[----:B------:R4:W-:Y:S01]  /*7cf0*/  STG.E desc[UR36][R8.64], R3 ;  /* 0x0000000308007986 */ /* 0x0009e2000c101924 */
[----:B------:R-:W-:Y:S05]  /*7d00*/  BRA `(.L_x_39021) ;  /* 0x0000000800c07947 */ /* 0x000fea0003800000 */
.L_x_39031:
[----:B------:R-:W0:Y:S02]  /*7d10*/  I2F.F64.S16 R4, R3 ;  /* 0x0000000300047312 */ /* 0x000e240000101c00 */
[----:B0-----:R0:W-:Y:S01]  /*7d20*/  STG.E.64 desc[UR36][R8.64], R4 ;  /* 0x0000000408007986 */ /* 0x0011e2000c101b24 */
[----:B------:R-:W-:Y:S05]  /*7d30*/  BRA `(.L_x_39021) ;  /* 0x0000000800b47947 */ /* 0x000fea0003800000 */
.L_x_39022:
        /* <DEDUP_REMOVED lines=13> */
.L_x_39035:
[----:B------:R-:W0:Y:S01]  /*7e10*/  I2F.F64.S16 R4, R3 ;  /* 0x0000000300047312 */ /* 0x000e220000101c00 */
[----:B------:R-:W-:-:S05]  /*7e20*/  CS2R R6, SRZ ;  /* 0x0000000000067805 */ /* 0x000fca000001ff00 */
[----:B0-----:R0:W-:Y:S01]  /*7e30*/  STG.E.128 desc[UR36][R8.64], R4 ;  /* 0x0000000408007986 */ /* 0x0011e2000c101d24 */
[----:B------:R-:W-:Y:S05]  /*7e40*/  BRA `(.L_x_39021) ;  /* 0x0000000800707947 */ /* 0x000fea0003800000 */
.L_x_39034:
        /* <DEDUP_REMOVED lines=21> */
.L_x_39039:
[----:B------:R-:W-:Y:S05]  /*7fa0*/  BSYNC B0 ;  /* 0x0000000000007941 */ /* 0x000fea0003800000 */
.L_x_39038:
[----:B------:R-:W-:-:S05]  /*7fb0*/  LOP3.LUT R5, R0, R5, RZ, 0xfc, !PT ;  /* 0x0000000500057212 */ /* 0x000fca00078efcff */
[----:B------:R0:W-:Y:S01]  /*7fc0*/  STG.E.U8 desc[UR36][R8.64], R5 ;  /* 0x0000000508007986 */ /* 0x0001e2000c101124 */
[----:B------:R-:W-:Y:S05]  /*7fd0*/  BRA `(.L_x_39021) ;  /* 0x00000008000c7947 */ /* 0x000fea0003800000 */
.L_x_39037:
        /* <DEDUP_REMOVED lines=13> */
.L_x_39041:
[----:B------:R-:W-:Y:S01]  /*80b0*/  IMAD.MOV.U32 R0, RZ, RZ, 0x7f ;  /* 0x0000007fff007424 */ /* 0x000fe200078e00ff */
[----:B------:R-:W-:-:S04]  /*80c0*/  ISETP.GT.U32.AND P0, PT, R4, 0x7f800000, PT ;  /* 0x7f8000000400780c */ /* 0x000fc80003f04070 */
[----:B------:R-:W-:-:S09]  /*80d0*/  SEL R0, R0, 0x7c, P0 ;  /* 0x0000007c00007807 */ /* 0x000fd20000000000 */
.L_x_39042:
[----:B------:R-:W-:Y:S05]  /*80e0*/  BSYNC B0 ;  /* 0x0000000000007941 */ /* 0x000fea0003800000 */
.L_x_39040:
[----:B------:R-:W-:-:S04]  /*80f0*/  LOP3.LUT R3, R5, 0x80000000, RZ, 0xc0, !PT ;  /* 0x8000000005037812 */ /* 0x000fc800078ec0ff */
[----:B------:R-:W-:-:S04]  /*8100*/  SHF.R.U32.HI R3, RZ, 0x18, R3 ;  /* 0x00000018ff037819 */ /* 0x000fc80000011603 */
[----:B------:R-:W-:-:S05]  /*8110*/  LOP3.LUT R3, R0, R3, RZ, 0xfc, !PT ;  /* 0x0000000300037212 */ /* 0x000fca00078efcff */
[----:B------:R0:W-:Y:S01]  /*8120*/  STG.E.U8 desc[UR36][R8.64], R3 ;  /* 0x0000000308007986 */ /* 0x0001e2000c101124 */
[----:B------:R-:W-:Y:S05]  /*8130*/  BRA `(.L_x_39021) ;  /* 0x0000000400b47947 */ /* 0x000fea0003800000 */
.L_x_39036:
[----:B------:R-:W0:Y:S02]  /*8140*/  I2F.S16 R0, R3 ;  /* 0x0000000300007306 */ /* 0x000e240000101400 */
[----:B0-----:R-:W-:-:S05]  /*8150*/  F2FP.BF16.F32.PACK_AB R0, RZ, R0 ;  /* 0x00000000ff00723e */ /* 0x001fca00000010ff */
[----:B------:R0:W-:Y:S01]  /*8160*/  STG.E.U16 desc[UR36][R8.64], R0 ;  /* 0x0000000008007986 */ /* 0x0001e2000c101524 */
[----:B------:R-:W-:Y:S05]  /*8170*/  BRA `(.L_x_39021) ;  /* 0x0000000400a47947 */ /* 0x000fea0003800000 */
.L_x_39033:
        /* <DEDUP_REMOVED lines=10> */
.L_x_39045:
        /* <DEDUP_REMOVED lines=17> */
.L_x_39048:
[----:B------:R-:W-:-:S04]  /*8330*/  LOP3.LUT R3, R3, 0x80000000, RZ, 0xc0, !PT ;  /* 0x8000000003037812 */ /* 0x000fc800078ec0ff */
[----:B------:R-:W-:-:S04]  /*8340*/  SHF.R.U32.HI R3, RZ, 0x18, R3 ;  /* 0x00000018ff037819 */ /* 0x000fc80000011603 */
[----:B------:R-:W-:-:S04]  /*8350*/  LOP3.LUT R0, R0, R3, RZ, 0xfc, !PT ;  /* 0x0000000300007212 */ /* 0x000fc800078efcff */
[----:B------:R-:W-:-:S07]  /*8360*/  PRMT R4, R0, 0x7610, R4 ;  /* 0x0000761000047816 */ /* 0x000fce0000000004 */
.L_x_39047:
[----:B------:R-:W-:Y:S05]  /*8370*/  BSYNC B0 ;  /* 0x0000000000007941 */ /* 0x000fea0003800000 */
.L_x_39046:
[----:B------:R0:W-:Y:S01]  /*8380*/  STG.E.U8 desc[UR36][R8.64], R4 ;  /* 0x0000000408007986 */ /* 0x0001e2000c101124 */
[----:B------:R-:W-:Y:S05]  /*8390*/  BRA `(.L_x_39021) ;  /* 0x00000004001c7947 */ /* 0x000fea0003800000 */
.L_x_39044:
        /* <DEDUP_REMOVED lines=17> */
.L_x_39051:
[----:B------:R-:W-:-:S04]  /*84b0*/  LOP3.LUT R3, R3, 0x80000000, RZ, 0xc0, !PT ;  /* 0x8000000003037812 */ /* 0x000fc800078ec0ff */
[----:B------:R-:W-:-:S04]  /*84c0*/  SHF.R.U32.HI R3, RZ, 0x18, R3 ;  /* 0x00000018ff037819 */ /* 0x000fc80000011603 */
[----:B------:R-:W-:-:S04]  /*84d0*/  LOP3.LUT R0, R0, R3, RZ, 0xfc, !PT ;  /* 0x0000000300007212 */ /* 0x000fc800078efcff */
[----:B------:R-:W-:-:S07]  /*84e0*/  PRMT R4, R0, 0x7610, R4 ;  /* 0x0000761000047816 */ /* 0x000fce0000000004 */
.L_x_39050:
[----:B------:R-:W-:Y:S05]  /*84f0*/  BSYNC B0 ;  /* 0x0000000000007941 */ /* 0x000fea0003800000 */
.L_x_39049:
[----:B------:R0:W-:Y:S01]  /*8500*/  STG.E.U8 desc[UR36][R8.64], R4 ;  /* 0x0000000408007986 */ /* 0x0001e2000c101124 */
[----:B------:R-:W-:Y:S05]  /*8510*/  BRA `(.L_x_39021) ;  /* 0x0000000000bc7947 */ /* 0x000fea0003800000 */
.L_x_39043:
        /* <DEDUP_REMOVED lines=23> */
.L_x_39026:
        /* <DEDUP_REMOVED lines=16> */
.L_x_39054:
[----:B------:R-:W-:Y:S05]  /*8790*/  BRA `(.L_x_39021) ;  /* 0x00000000001c7947 */ /* 0x000fea0003800000 */
.L_x_39053:
[----:B------:R-:W-:-:S05]  /*87a0*/  PRMT R3, R3, 0x9910, RZ ;  /* 0x0000991003037816 */ /* 0x000fca00000000ff */
[----:B------:R-:W-:-:S05]  /*87b0*/  IMAD.MOV.U32 R4, RZ, RZ, R3 ;  /* 0x000000ffff047224 */ /* 0x000fca00078e0003 */
[----:B------:R-:W-:-:S05]  /*87c0*/  SHF.R.S32.HI R5, RZ, 0x1f, R4 ;  /* 0x0000001fff057819 */ /* 0x000fca0000011404 */
[----:B------:R0:W-:Y:S01]  /*87d0*/  STG.E.64 desc[UR36][R8.64], R4 ;  /* 0x0000000408007986 */ /* 0x0001e2000c101b24 */
[----:B------:R-:W-:Y:S05]  /*87e0*/  BRA `(.L_x_39021) ;  /* 0x0000000000087947 */ /* 0x000fea0003800000 */
.L_x_39052:
[----:B------:R-:W-:-:S05]  /*87f0*/  PRMT R3, R3, 0x9910, RZ ;  /* 0x0000991003037816 */ /* 0x000fca00000000ff */
[----:B------:R0:W-:Y:S02]  /*8800*/  STG.E desc[UR36][R8.64], R3 ;  /* 0x0000000308007986 */ /* 0x0001e4000c101924 */
.L_x_39021:
[----:B------:R-:W-:Y:S05]  /*8810*/  BSYNC B6 ;  /* 0x0000000000067941 */ /* 0x000fea0003800000 */
.L_x_39020:
        /* <DEDUP_REMOVED lines=23> */
.L_x_39060:
[----:B------:R0:W-:Y:S01]  /*8990*/  STG.E.U8 desc[UR36][R8.64], R19 ;  /* 0x0000001308007986 */ /* 0x0001e2000c101124 */
[----:B------:R-:W-:Y:S05]  /*89a0*/  BRA `(.L_x_39062) ;  /* 0x0000000c00647947 */ /* 0x000fea0003800000 */
.L_x_39059:
        /* <DEDUP_REMOVED lines=10> */
.L_x_39064:
[----:B------:R-:W-:-:S05]  /*8a50*/  PRMT R3, R19, 0x9910, RZ ;  /* 0x0000991013037816 */ /* 0x000fca00000000ff */
[----:B------:R0:W-:Y:S01]  /*8a60*/  STG.E desc[UR36][R8.64], R3 ;  /* 0x0000000308007986 */ /* 0x0001e2000c101924 */
[----:B------:R-:W-:Y:S05]  /*8a70*/  BRA `(.L_x_39062) ;  /* 0x0000000c00307947 */ /* 0x000fea0003800000 */
.L_x_39063:
[----:B------:R0:W-:Y:S01]  /*8a80*/  STG.E.U16 desc[UR36][R8.64], R19 ;  /* 0x0000001308007986 */ /* 0x0001e2000c101524 */
[----:B------:R-:W-:Y:S05]  /*8a90*/  BRA `(.L_x_39062) ;  /* 0x0000000c00287947 */ /* 0x000fea0003800000 */
.L_x_39058:
        /* <DEDUP_REMOVED lines=9> */
.L_x_39066:
[----:B------:R-:W0:Y:S02]  /*8b30*/  I2F.S16 R0, R19 ;  /* 0x0000001300007306 */ /* 0x000e240000101400 */
[----:B0-----:R-:W-:-:S05]  /*8b40*/  F2FP.F16.F32.PACK_AB R0, RZ, R0 ;  /* 0x00000000ff00723e */ /* 0x001fca00000000ff */
[----:B------:R0:W-:Y:S01]  /*8b50*/  STG.E.U16 desc[UR36][R8.64], R0 ;  /* 0x0000000008007986 */ /* 0x0001e2000c101524 */
[----:B------:R-:W-:Y:S05]  /*8b60*/  BRA `(.L_x_39062) ;  /* 0x0000000800f47947 */ /* 0x000fea0003800000 */
.L_x_39065:
        /* <DEDUP_REMOVED lines=10> */
.L_x_39068:
[----:B------:R-:W0:Y:S02]  /*8c10*/  I2F.S16 R19, R19 ;  /* 0x0000001300137306 */ /* 0x000e240000101400 */
[----:B0-----:R-:W-:-:S04]  /*8c20*/  F2FP.F16.F32.PACK_AB R3, RZ, R19 ;  /* 0x00000013ff03723e */ /* 0x001fc800000000ff */
[----:B------:R-:W-:-:S05]  /*8c30*/  PRMT R3, R3, 0x5410, RZ ;  /* 0x0000541003037816 */ /* 0x000fca00000000ff */
[----:B------:R3:W-:Y:S01]  /*8c40*/  STG.E desc[UR36][R8.64], R3 ;  /* 0x0000000308007986 */ /* 0x0007e2000c101924 */
[----:B------:R-:W-:Y:S05]  /*8c50*/  BRA `(.L_x_39062) ;  /* 0x0000000800b87947 */ /* 0x000fea0003800000 */
.L_x_39067:
[----:B------:R-:W0:Y:S02]  /*8c60*/  I2F.F64.S16 R4, R19 ;  /* 0x0000001300047312 */ /* 0x000e240000101c00 */
[----:B0-----:R4:W-:Y:S01]  /*8c70*/  STG.E.64 desc[UR36][R8.64], R4 ;  /* 0x0000000408007986 */ /* 0x0019e2000c101b24 */
[----:B------:R-:W-:Y:S05]  /*8c80*/  BRA `(.L_x_39062) ;  /* 0x0000000800ac7947 */ /* 0x000fea0003800000 */
.L_x_39057:
        /* <DEDUP_REMOVED lines=13> */
.L_x_39071:
[----:B------:R-:W0:Y:S01]  /*8d60*/  I2F.F64.S16 R4, R19 ;  /* 0x0000001300047312 */ /* 0x000e220000101c00 */
[----:B------:R-:W-:-:S05]  /*8d70*/  CS2R R6, SRZ ;  /* 0x0000000000067805 */ /* 0x000fca000001ff00 */
[----:B0-----:R0:W-:Y:S01]  /*8d80*/  STG.E.128 desc[UR36][R8.64], R4 ;  /* 0x0000000408007986 */ /* 0x0011e2000c101d24 */
[----:B------:R-:W-:Y:S05]  /*8d90*/  BRA `(.L_x_39062) ;  /* 0x0000000800687947 */ /* 0x000fea0003800000 */
.L_x_39070:
        /* <DEDUP_REMOVED lines=21> */
.L_x_39075:
[----:B------:R-:W-:Y:S05]  /*8ef0*/  BSYNC B0 ;  /* 0x0000000000007941 */ /* 0x000fea0003800000 */
.L_x_39074:
[----:B------:R-:W-:-:S05]  /*8f00*/  LOP3.LUT R5, R0, R5, RZ, 0xfc, !PT ;  /* 0x0000000500057212 */ /* 0x000fca00078efcff */
[----:B------:R0:W-:Y:S01]  /*8f10*/  STG.E.U8 desc[UR36][R8.64], R5 ;  /* 0x0000000508007986 */ /* 0x0001e2000c101124 */
[----:B------:R-:W-:Y:S05]  /*8f20*/  BRA `(.L_x_39062) ;  /* 0x0000000800047947 */ /* 0x000fea0003800000 */
.L_x_39073:
        /* <DEDUP_REMOVED lines=13> */
.L_x_39077:
[----:B------:R-:W-:Y:S01]  /*9000*/  IMAD.MOV.U32 R0, RZ, RZ, 0x7f ;  /* 0x0000007fff007424 */ /* 0x000fe200078e00ff */
[----:B------:R-:W-:-:S04]  /*9010*/  ISETP.GT.U32.AND P0, PT, R3, 0x7f800000, PT ;  /* 0x7f8000000300780c */ /* 0x000fc80003f04070 */
[----:B------:R-:W-:-:S09]  /*9020*/  SEL R0, R0, 0x7c, P0 ;  /* 0x0000007c00007807 */ /* 0x000fd20000000000 */
.L_x_39078:
[----:B------:R-:W-:Y:S05]  /*9030*/  BSYNC B0 ;  /* 0x0000000000007941 */ /* 0x000fea0003800000 */
.L_x_39076:
[----:B------:R-:W-:-:S04]  /*9040*/  LOP3.LUT R3, R19, 0x80000000, RZ, 0xc0, !PT ;  /* 0x8000000013037812 */ /* 0x000fc800078ec0ff */
[----:B------:R-:W-:-:S04]  /*9050*/  SHF.R.U32.HI R3, RZ, 0x18, R3 ;  /* 0x00000018ff037819 */ /* 0x000fc80000011603 */
[----:B------:R-:W-:-:S05]  /*9060*/  LOP3.LUT R3, R0, R3, RZ, 0xfc, !PT ;  /* 0x0000000300037212 */ /* 0x000fca00078efcff */
[----:B------:R0:W-:Y:S01]  /*9070*/  STG.E.U8 desc[UR36][R8.64], R3 ;  /* 0x0000000308007986 */ /* 0x0001e2000c101124 */
[----:B------:R-:W-:Y:S05]  /*9080*/  BRA `(.L_x_39062) ;  /* 0x0000000400ac7947 */ /* 0x000fea0003800000 */
.L_x_39072:
[----:B------:R-:W0:Y:S02]  /*9090*/  I2F.S16 R0, R19 ;  /* 0x0000001300007306 */ /* 0x000e240000101400 */
[----:B0-----:R-:W-:-:S05]  /*90a0*/  F2FP.BF16.F32.PACK_AB R0, RZ, R0 ;  /* 0x00000000ff00723e */ /* 0x001fca00000010ff */
[----:B------:R0:W-:Y:S01]  /*90b0*/  STG.E.U16 desc[UR36][R8.64], R0 ;  /* 0x0000000008007986 */ /* 0x0001e2000c101524 */
[----:B------:R-:W-:Y:S05]  /*90c0*/  BRA `(.L_x_39062) ;  /* 0x00000004009c7947 */ /* 0x000fea0003800000 */
.L_x_39069:
        /* <DEDUP_REMOVED lines=10> */
.L_x_39081:
        /* <DEDUP_REMOVED lines=17> */
.L_x_39084:
[----:B------:R-:W-:-:S04]  /*9280*/  LOP3.LUT R3, R19, 0x80000000, RZ, 0xc0, !PT ;  /* 0x8000000013037812 */ /* 0x000fc800078ec0ff */
[----:B------:R-:W-:-:S04]  /*9290*/  SHF.R.U32.HI R3, RZ, 0x18, R3 ;  /* 0x00000018ff037819 */ /* 0x000fc80000011603 */
[----:B------:R-:W-:-:S04]  /*92a0*/  LOP3.LUT R0, R0, R3, RZ, 0xfc, !PT ;  /* 0x0000000300007212 */ /* 0x000fc800078efcff */
[----:B------:R-:W-:-:S07]  /*92b0*/  PRMT R4, R0, 0x7610, R4 ;  /* 0x0000761000047816 */ /* 0x000fce0000000004 */
.L_x_39083:
[----:B------:R-:W-:Y:S05]  /*92c0*/  BSYNC B0 ;  /* 0x0000000000007941 */ /* 0x000fea0003800000 */
.L_x_39082:
[----:B------:R0:W-:Y:S01]  /*92d0*/  STG.E.U8 desc[UR36][R8.64], R4 ;  /* 0x0000000408007986 */ /* 0x0001e2000c101124 */
[----:B------:R-:W-:Y:S05]  /*92e0*/  BRA `(.L_x_39062) ;  /* 0x0000000400147947 */ /* 0x000fea0003800000 */
.L_x_39080:
        /* <DEDUP_REMOVED lines=17> */
.L_x_39087:
[----:B------:R-:W-:-:S04]  /*9400*/  LOP3.LUT R3, R19, 0x80000000, RZ, 0xc0, !PT ;  /* 0x8000000013037812 */ /* 0x000fc800078ec0ff */
[----:B------:R-:W-:-:S04]  /*9410*/  SHF.R.U32.HI R3, RZ, 0x18, R3 ;  /* 0x00000018ff037819 */ /* 0x000fc80000011603 */
[----:B------:R-:W-:-:S04]  /*9420*/  LOP3.LUT R0, R0, R3, RZ, 0xfc, !PT ;  /* 0x0000000300007212 */ /* 0x000fc800078efcff */
[----:B------:R-:W-:-:S07]  /*9430*/  PRMT R4, R0, 0x7610, R4 ;  /* 0x0000761000047816 */ /* 0x000fce0000000004 */
.L_x_39086:
[----:B------:R-:W-:Y:S05]  /*9440*/  BSYNC B0 ;  /* 0x0000000000007941 */ /* 0x000fea0003800000 */
.L_x_39085:
[----:B------:R0:W-:Y:S01]  /*9450*/  STG.E.U8 desc[UR36][R8.64], R4 ;  /* 0x0000000408007986 */ /* 0x0001e2000c101124 */
[----:B------:R-:W-:Y:S05]  /*9460*/  BRA `(.L_x_39062) ;  /* 0x0000000000b47947 */ /* 0x000fea0003800000 */
.L_x_39079:
        /* <DEDUP_REMOVED lines=22> */
.L_x_39061:
        /* <DEDUP_REMOVED lines=16> */
.L_x_39090:
[----:B------:R-:W-:Y:S05]  /*96d0*/  BRA `(.L_x_39062) ;  /* 0x0000000000187947 */ /* 0x000fea0003800000 */
.L_x_39089:
[----:B------:R-:W-:-:S04]  /*96e0*/  PRMT R4, R19, 0x9910, RZ ;  /* 0x0000991013047816 */ /* 0x000fc800000000ff */
[----:B------:R-:W-:-:S05]  /*96f0*/  SHF.R.S32.HI R5, RZ, 0x1f, R4 ;  /* 0x0000001fff057819 */ /* 0x000fca0000011404 */
[----:B------:R0:W-:Y:S01]  /*9700*/  STG.E.64 desc[UR36][R8.64], R4 ;  /* 0x0000000408007986 */ /* 0x0001e2000c101b24 */
[----:B------:R-:W-:Y:S05]  /*9710*/  BRA `(.L_x_39062) ;  /* 0x0000000000087947 */ /* 0x000fea0003800000 */
.L_x_39088:
[----:B------:R-:W-:-:S05]  /*9720*/  PRMT R3, R19, 0x9910, RZ ;  /* 0x0000991013037816 */ /* 0x000fca00000000ff */
[----:B------:R0:W-:Y:S02]  /*9730*/  STG.E desc[UR36][R8.64], R3 ;  /* 0x0000000308007986 */ /* 0x0001e4000c101924 */
.L_x_39062:
        /* <DEDUP_REMOVED lines=23> */
.L_x_39094:
[----:B------:R0:W-:Y:S01]  /*98b0*/  STG.E.U8 desc[UR36][R8.64], R18 ;  /* 0x0000001208007986 */ /* 0x0001e2000c101124 */
[----:B------:R-:W-:Y:S05]  /*98c0*/  BRA `(.L_x_39096) ;  /* 0x0000000c00647947 */ /* 0x000fea0003800000 */
.L_x_39093:
        /* <DEDUP_REMOVED lines=10> */
.L_x_39098:
[----:B------:R-:W-:-:S05]  /*9970*/  PRMT R3, R18, 0x9910, RZ ;  /* 0x0000991012037816 */ /* 0x000fca00000000ff */
[----:B------:R0:W-:Y:S01]  /*9980*/  STG.E desc[UR36][R8.64], R3 ;  /* 0x0000000308007986 */ /* 0x0001e2000c101924 */
[----:B------:R-:W-:Y:S05]  /*9990*/  BRA `(.L_x_39096) ;  /* 0x0000000c00307947 */ /* 0x000fea0003800000 */
.L_x_39097:
[----:B------:R0:W-:Y:S01]  /*99a0*/  STG.E.U16 desc[UR36][R8.64], R18 ;  /* 0x0000001208007986 */ /* 0x0001e2000c101524 */
[----:B------:R-:W-:Y:S05]  /*99b0*/  BRA `(.L_x_39096) ;  /* 0x0000000c00287947 */ /* 0x000fea0003800000 */
.L_x_39092:
        /* <DEDUP_REMOVED lines=9> */
.L_x_39100:
[----:B------:R-:W0:Y:S02]  /*9a50*/  I2F.S16 R0, R18 ;  /* 0x0000001200007306 */ /* 0x000e240000101400 */
[----:B0-----:R-:W-:-:S05]  /*9a60*/  F2FP.F16.F32.PACK_AB R0, RZ, R0 ;  /* 0x00000000ff00723e */ /* 0x001fca00000000ff */
[----:B------:R4:W-:Y:S01]  /*9a70*/  STG.E.U16 desc[UR36][R8.64], R0 ;  /* 0x0000000008007986 */ /* 0x0009e2000c101524 */
[----:B------:R-:W-:Y:S05]  /*9a80*/  BRA `(.L_x_39096) ;  /* 0x0000000800f47947 */ /* 0x000fea0003800000 */
.L_x_39099:
        /* <DEDUP_REMOVED lines=10> */
.L_x_39102:
[----:B------:R-:W0:Y:S02]  /*9b30*/  I2F.S16 R18, R18 ;  /* 0x0000001200127306 */ /* 0x000e240000101400 */
[----:B0-----:R-:W-:-:S04]  /*9b40*/  F2FP.F16.F32.PACK_AB R3, RZ, R18 ;  /* 0x00000012ff03723e */ /* 0x001fc800000000ff */
[----:B------:R-:W-:-:S05]  /*9b50*/  PRMT R3, R3, 0x5410, RZ ;  /* 0x0000541003037816 */ /* 0x000fca00000000ff */
[----:B------:R2:W-:Y:S01]  /*9b60*/  STG.E desc[UR36][R8.64], R3 ;  /* 0x0000000308007986 */ /* 0x0005e2000c101924 */
[----:B------:R-:W-:Y:S05]  /*9b70*/  BRA `(.L_x_39096) ;  /* 0x0000000800b87947 */ /* 0x000fea0003800000 */
.L_x_39101:
[----:B------:R-:W0:Y:S02]  /*9b80*/  I2F.F64.S16 R18, R18 ;  /* 0x0000001200127312 */ /* 0x000e240000101c00 */
[----:B0-----:R0:W-:Y:S01]  /*9b90*/  STG.E.64 desc[UR36][R8.64], R18 ;  /* 0x0000001208007986 */ /* 0x0011e2000c101b24 */
[----:B------:R-:W-:Y:S05]  /*9ba0*/  BRA `(.L_x_39096) ;  /* 0x0000000800ac7947 */ /* 0x000fea0003800000 */
.L_x_39091:
        /* <DEDUP_REMOVED lines=13> */
.L_x_39105:
[----:B------:R-:W0:Y:S01]  /*9c80*/  I2F.F64.S16 R4, R18 ;  /* 0x0000001200047312 */ /* 0x000e220000101c00 */
[----:B------:R-:W-:-:S05]  /*9c90*/  CS2R R6, SRZ ;  /* 0x0000000000067805 */ /* 0x000fca000001ff00 */
[----:B0-----:R0:W-:Y:S01]  /*9ca0*/  STG.E.128 desc[UR36][R8.64], R4 ;  /* 0x0000000408007986 */ /* 0x0011e2000c101d24 */
[----:B------:R-:W-:Y:S05]  /*9cb0*/  BRA `(.L_x_39096) ;  /* 0x0000000800687947 */ /* 0x000fea0003800000 */
.L_x_39104:
        /* <DEDUP_REMOVED lines=21> */
.L_x_39109:
[----:B------:R-:W-:Y:S05]  /*9e10*/  BSYNC B0 ;  /* 0x0000000000007941 */ /* 0x000fea0003800000 */
.L_x_39108:
[----:B------:R-:W-:-:S05]  /*9e20*/  LOP3.LUT R5, R0, R5, RZ, 0xfc, !PT ;  /* 0x0000000500057212 */ /* 0x000fca00078efcff */
[----:B------:R0:W-:Y:S01]  /*9e30*/  STG.E.U8 desc[UR36][R8.64], R5 ;  /* 0x0000000508007986 */ /* 0x0001e2000c101124 */
[----:B------:R-:W-:Y:S05]  /*9e40*/  BRA `(.L_x_39096) ;  /* 0x0000000800047947 */ /* 0x000fea0003800000 */
.L_x_39107:
        /* <DEDUP_REMOVED lines=13> */
.L_x_39111:
[----:B------:R-:W-:Y:S01]  /*9f20*/  IMAD.MOV.U32 R0, RZ, RZ, 0x7f ;  /* 0x0000007fff007424 */ /* 0x000fe200078e00ff */
[----:B------:R-:W-:-:S04]  /*9f30*/  ISETP.GT.U32.AND P0, PT, R3, 0x7f800000, PT ;  /* 0x7f8000000300780c */ /* 0x000fc80003f04070 */
[----:B------:R-:W-:-:S09]  /*9f40*/  SEL R0, R0, 0x7c, P0 ;  /* 0x0000007c00007807 */ /* 0x000fd20000000000 */
.L_x_39112:
[----:B------:R-:W-:Y:S05]  /*9f50*/  BSYNC B0 ;  /* 0x0000000000007941 */ /* 0x000fea0003800000 */
.L_x_39110:
[----:B------:R-:W-:-:S04]  /*9f60*/  LOP3.LUT R3, R5, 0x80000000, RZ, 0xc0, !PT ;  /* 0x8000000005037812 */ /* 0x000fc800078ec0ff */
[----:B------:R-:W-:-:S04]  /*9f70*/  SHF.R.U32.HI R3, RZ, 0x18, R3 ;  /* 0x00000018ff037819 */ /* 0x000fc80000011603 */
[----:B------:R-:W-:-:S05]  /*9f80*/  LOP3.LUT R3, R0, R3, RZ, 0xfc, !PT ;  /* 0x0000000300037212 */ /* 0x000fca00078efcff */
[----:B------:R0:W-:Y:S01]  /*9f90*/  STG.E.U8 desc[UR36][R8.64], R3 ;  /* 0x0000000308007986 */ /* 0x0001e2000c101124 */
[----:B------:R-:W-:Y:S05]  /*9fa0*/  BRA `(.L_x_39096) ;  /* 0x0000000400ac7947 */ /* 0x000fea0003800000 */
.L_x_39106:
[----:B------:R-:W0:Y:S02]  /*9fb0*/  I2F.S16 R0, R18 ;  /* 0x0000001200007306 */ /* 0x000e240000101400 */
[----:B0-----:R-:W-:-:S05]  /*9fc0*/  F2FP.BF16.F32.PACK_AB R0, RZ, R0 ;  /* 0x00000000ff00723e */ /* 0x001fca00000010ff */
[----:B------:R0:W-:Y:S01]  /*9fd0*/  STG.E.U16 desc[UR36][R8.64], R0 ;  /* 0x0000000008007986 */ /* 0x0001e2000c101524 */
[----:B------:R-:W-:Y:S05]  /*9fe0*/  BRA `(.L_x_39096) ;  /* 0x00000004009c7947 */ /* 0x000fea0003800000 */
.L_x_39103:
        /* <DEDUP_REMOVED lines=10> */
.L_x_39115:
        /* <DEDUP_REMOVED lines=17> */
.L_x_39118:
[----:B------:R-:W-:-:S04]  /*a1a0*/  LOP3.LUT R3, R5, 0x80000000, RZ, 0xc0, !PT ;  /* 0x8000000005037812 */ /* 0x000fc800078ec0ff */
[----:B------:R-:W-:-:S04]  /*a1b0*/  SHF.R.U32.HI R3, RZ, 0x18, R3 ;  /* 0x00000018ff037819 */ /* 0x000fc80000011603 */
[----:B------:R-:W-:-:S04]  /*a1c0*/  LOP3.LUT R0, R0, R3, RZ, 0xfc, !PT ;  /* 0x0000000300007212 */ /* 0x000fc800078efcff */
[----:B------:R-:W-:-:S07]  /*a1d0*/  PRMT R4, R0, 0x7610, R4 ;  /* 0x0000761000047816 */ /* 0x000fce0000000004 */
.L_x_39117:
[----:B------:R-:W-:Y:S05]  /*a1e0*/  BSYNC B0 ;  /* 0x0000000000007941 */ /* 0x000fea0003800000 */
.L_x_39116:
[----:B------:R0:W-:Y:S01]  /*a1f0*/  STG.E.U8 desc[UR36][R8.64], R4 ;  /* 0x0000000408007986 */ /* 0x0001e2000c101124 */
[----:B------:R-:W-:Y:S05]  /*a200*/  BRA `(.L_x_39096) ;  /* 0x0000000400147947 */ /* 0x000fea0003800000 */
.L_x_39114:
        /* <DEDUP_REMOVED lines=17> */
.L_x_39121:
[----:B------:R-:W-:-:S04]  /*a320*/  LOP3.LUT R3, R5, 0x80000000, RZ, 0xc0, !PT ;  /* 0x8000000005037812 */ /* 0x000fc800078ec0ff */
[----:B------:R-:W-:-:S04]  /*a330*/  SHF.R.U32.HI R3, RZ, 0x18, R3 ;  /* 0x00000018ff037819 */ /* 0x000fc80000011603 */
[----:B------:R-:W-:-:S04]  /*a340*/  LOP3.LUT R0, R0, R3, RZ, 0xfc, !PT ;  /* 0x0000000300007212 */ /* 0x000fc800078efcff */
[----:B------:R-:W-:-:S07]  /*a350*/  PRMT R4, R0, 0x7610, R4 ;  /* 0x0000761000047816 */ /* 0x000fce0000000004 */
.L_x_39120:
[----:B------:R-:W-:Y:S05]  /*a360*/  BSYNC B0 ;  /* 0x0000000000007941 */ /* 0x000fea0003800000 */
.L_x_39119:
[----:B------:R0:W-:Y:S01]  /*a370*/  STG.E.U8 desc[UR36][R8.64], R4 ;  /* 0x0000000408007986 */ /* 0x0001e2000c101124 */
[----:B------:R-:W-:Y:S05]  /*a380*/  BRA `(.L_x_39096) ;  /* 0x0000000000b47947 */ /* 0x000fea0003800000 */
.L_x_39113:
        /* <DEDUP_REMOVED lines=22> */
.L_x_39095:
        /* <DEDUP_REMOVED lines=16> */
.L_x_39124:
[----:B------:R-:W-:Y:S05]  /*a5f0*/  BRA `(.L_x_39096) ;  /* 0x0000000000187947 */ /* 0x000fea0003800000 */
.L_x_39123:
[----:B------:R-:W-:-:S04]  /*a600*/  PRMT R4, R18, 0x9910, RZ ;  /* 0x0000991012047816 */ /* 0x000fc800000000ff */
[----:B------:R-:W-:-:S05]  /*a610*/  SHF.R.S32.HI R5, RZ, 0x1f, R4 ;  /* 0x0000001fff057819 */ /* 0x000fca0000011404 */
[----:B------:R0:W-:Y:S01]  /*a620*/  STG.E.64 desc[UR36][R8.64], R4 ;  /* 0x0000000408007986 */ /* 0x0001e2000c101b24 */
[----:B------:R-:W-:Y:S05]  /*a630*/  BRA `(.L_x_39096) ;  /* 0x0000000000087947 */ /* 0x000fea0003800000 */
.L_x_39122:
[----:B------:R-:W-:-:S05]  /*a640*/  PRMT R3, R18, 0x9910, RZ ;  /* 0x0000991012037816 */ /* 0x000fca00000000ff */
[----:B------:R0:W-:Y:S02]  /*a650*/  STG.E desc[UR36][R8.64], R3 ;  /* 0x0000000308007986 */ /* 0x0001e4000c101924 */
.L_x_39096:
[----:B------:R-:W-:-:S07]  /*a660*/  VIADD R27, R27, 0x80 ;  /* 0x000000801b1b7836 */ /* 0x000fce0000000000 */
.L_x_39056:
[----:B------:R-:W-:Y:S05]  /*a670*/  BSYNC B6 ;  /* 0x0000000000067941 */ /* 0x000fea0003800000 */
.L_x_39055:
        /* <DEDUP_REMOVED lines=21> */
.L_x_39128:
[----:B------:R-:W-:Y:S01]  /*a7d0*/  STG.E.U8 desc[UR36][R4.64], R2 ;  /* 0x0000000204007986 */ /* 0x000fe2000c101124 */
[----:B------:R-:W-:Y:S05]  /*a7e0*/  EXIT ;  /* 0x000000000000794d */ /* 0x000fea0003800000 */
.L_x_39127:
        /* <DEDUP_REMOVED lines=10> */
.L_x_39131:
[----:B------:R-:W-:-:S05]  /*a890*/  PRMT R3, R2, 0x9910, RZ ;  /* 0x0000991002037816 */ /* 0x000fca00000000ff */
[----:B------:R-:W-:Y:S01]  /*a8a0*/  STG.E desc[UR36][R4.64], R3 ;  /* 0x0000000304007986 */ /* 0x000fe2000c101924 */
[----:B------:R-:W-:Y:S05]  /*a8b0*/  EXIT ;  /* 0x000000000000794d */ /* 0x000fea0003800000 */
.L_x_39130:
[----:B------:R-:W-:Y:S01]  /*a8c0*/  STG.E.U16 desc[UR36][R4.64], R2 ;  /* 0x0000000204007986 */ /* 0x000fe2000c101524 */
[----:B------:R-:W-:Y:S05]  /*a8d0*/  EXIT ;  /* 0x000000000000794d */ /* 0x000fea0003800000 */
.L_x_39126:
        /* <DEDUP_REMOVED lines=9> */
.L_x_39133:
[----:B------:R-:W0:Y:S02]  /*a970*/  I2F.S16 R0, R2 ;  /* 0x0000000200007306 */ /* 0x000e240000101400 */
[----:B0-----:R-:W-:-:S05]  /*a980*/  F2FP.F16.F32.PACK_AB R0, RZ, R0 ;  /* 0x00000000ff00723e */ /* 0x001fca00000000ff */
[----:B------:R-:W-:Y:S01]  /*a990*/  STG.E.U16 desc[UR36][R4.64], R0 ;  /* 0x0000000004007986 */ /* 0x000fe2000c101524 */
[----:B------:R-:W-:Y:S05]  /*a9a0*/  EXIT ;  /* 0x000000000000794d */ /* 0x000fea0003800000 */
.L_x_39132:
        /* <DEDUP_REMOVED lines=10> */
.L_x_39135:
[----:B------:R-:W0:Y:S02]  /*aa50*/  I2F.S16 R2, R2 ;  /* 0x0000000200027306 */ /* 0x000e240000101400 */
[----:B0-----:R-:W-:-:S04]  /*aa60*/  F2FP.F16.F32.PACK_AB R3, RZ, R2 ;  /* 0x00000002ff03723e */ /* 0x001fc800000000ff */
[----:B------:R-:W-:-:S05]  /*aa70*/  PRMT R3, R3, 0x5410, RZ ;  /* 0x0000541003037816 */ /* 0x000fca00000000ff */
[----:B------:R-:W-:Y:S01]  /*aa80*/  STG.E desc[UR36][R4.64], R3 ;  /* 0x0000000304007986 */ /* 0x000fe2000c101924 */
[----:B------:R-:W-:Y:S05]  /*aa90*/  EXIT ;  /* 0x000000000000794d */ /* 0x000fea0003800000 */
.L_x_39134:
[----:B------:R-:W0:Y:S02]  /*aaa0*/  I2F.F64.S16 R2, R2 ;  /* 0x0000000200027312 */ /* 0x000e240000101c00 */
[----:B0-----:R-:W-:Y:S01]  /*aab0*/  STG.E.64 desc[UR36][R4.64], R2 ;  /* 0x0000000204007986 */ /* 0x001fe2000c101b24 */
[----:B------:R-:W-:Y:S05]  /*aac0*/  EXIT ;  /* 0x000000000000794d */ /* 0x000fea0003800000 */
.L_x_39125:
        /* <DEDUP_REMOVED lines=13> */
.L_x_39138:
[----:B------:R-:W0:Y:S01]  /*aba0*/  I2F.F64.S16 R8, R2 ;  /* 0x0000000200087312 */ /* 0x000e220000101c00 */
[----:B------:R-:W-:-:S05]  /*abb0*/  CS2R R10, SRZ ;  /* 0x00000000000a7805 */ /* 0x000fca000001ff00 */
[----:B0-----:R-:W-:Y:S01]  /*abc0*/  STG.E.128 desc[UR36][R4.64], R8 ;  /* 0x0000000804007986 */ /* 0x001fe2000c101d24 */
[----:B------:R-:W-:Y:S05]  /*abd0*/  EXIT ;  /* 0x000000000000794d */ /* 0x000fea0003800000 */
.L_x_39137:
        /* <DEDUP_REMOVED lines=21> */
.L_x_39142:
[----:B------:R-:W-:Y:S05]  /*ad30*/  BSYNC B0 ;  /* 0x0000000000007941 */ /* 0x000fea0003800000 */
.L_x_39141:
[----:B------:R-:W-:-:S05]  /*ad40*/  LOP3.LUT R3, R0, R3, RZ, 0xfc, !PT ;  /* 0x0000000300037212 */ /* 0x000fca00078efcff */
[----:B------:R-:W-:Y:S01]  /*ad50*/  STG.E.U8 desc[UR36][R4.64], R3 ;  /* 0x0000000304007986 */ /* 0x000fe2000c101124 */
[----:B------:R-:W-:Y:S05]  /*ad60*/  EXIT ;  /* 0x000000000000794d */ /* 0x000fea0003800000 */
.L_x_39140:
        /* <DEDUP_REMOVED lines=13> */
.L_x_39144:
[----:B------:R-:W-:Y:S01]  /*ae40*/  IMAD.MOV.U32 R0, RZ, RZ, 0x7f ;  /* 0x0000007fff007424 */ /* 0x000fe200078e00ff */
[----:B------:R-:W-:-:S04]  /*ae50*/  ISETP.GT.U32.AND P0, PT, R3, 0x7f800000, PT ;  /* 0x7f8000000300780c */ /* 0x000fc80003f04070 */
[----:B------:R-:W-:-:S09]  /*ae60*/  SEL R0, R0, 0x7c, P0 ;  /* 0x0000007c00007807 */ /* 0x000fd20000000000 */
.L_x_39145:
[----:B------:R-:W-:Y:S05]  /*ae70*/  BSYNC B0 ;  /* 0x0000000000007941 */ /* 0x000fea0003800000 */
.L_x_39143:
[----:B------:R-:W-:-:S04]  /*ae80*/  LOP3.LUT R2, R7, 0x80000000, RZ, 0xc0, !PT ;  /* 0x8000000007027812 */ /* 0x000fc800078ec0ff */
[----:B------:R-:W-:-:S04]  /*ae90*/  SHF.R.U32.HI R3, RZ, 0x18, R2 ;  /* 0x00000018ff037819 */ /* 0x000fc80000011602 */
[----:B------:R-:W-:-:S05]  /*aea0*/  LOP3.LUT R3, R0, R3, RZ, 0xfc, !PT ;  /* 0x0000000300037212 */ /* 0x000fca00078efcff */
[----:B------:R-:W-:Y:S01]  /*aeb0*/  STG.E.U8 desc[UR36][R4.64], R3 ;  /* 0x0000000304007986 */ /* 0x000fe2000c101124 */
[----:B------:R-:W-:Y:S05]  /*aec0*/  EXIT ;  /* 0x000000000000794d */ /* 0x000fea0003800000 */
.L_x_39139:
[----:B------:R-:W0:Y:S02]  /*aed0*/  I2F.S16 R0, R2 ;  /* 0x0000000200007306 */ /* 0x000e240000101400 */
[----:B0-----:R-:W-:-:S05]  /*aee0*/  F2FP.BF16.F32.PACK_AB R0, RZ, R0 ;  /* 0x00000000ff00723e */ /* 0x001fca00000010ff */
[----:B------:R-:W-:Y:S01]  /*aef0*/  STG.E.U16 desc[UR36][R4.64], R0 ;  /* 0x0000000004007986 */ /* 0x000fe2000c101524 */
[----:B------:R-:W-:Y:S05]  /*af00*/  EXIT ;  /* 0x000000000000794d */ /* 0x000fea0003800000 */
.L_x_39136:
        /* <DEDUP_REMOVED lines=10> */
.L_x_39148:
        /* <DEDUP_REMOVED lines=17> */
.L_x_39151:
[----:B------:R-:W-:-:S04]  /*b0c0*/  LOP3.LUT R0, R7, 0x80000000, RZ, 0xc0, !PT ;  /* 0x8000000007007812 */ /* 0x000fc800078ec0ff */
[----:B------:R-:W-:-:S04]  /*b0d0*/  SHF.R.U32.HI R3, RZ, 0x18, R0 ;  /* 0x00000018ff037819 */ /* 0x000fc80000011600 */
[----:B------:R-:W-:-:S04]  /*b0e0*/  LOP3.LUT R2, R2, R3, RZ, 0xfc, !PT ;  /* 0x0000000302027212 */ /* 0x000fc800078efcff */
[----:B------:R-:W-:-:S07]  /*b0f0*/  PRMT R0, R2, 0x7610, R0 ;  /* 0x0000761002007816 */ /* 0x000fce0000000000 */
.L_x_39150:
[----:B------:R-:W-:Y:S05]  /*b100*/  BSYNC B0 ;  /* 0x0000000000007941 */ /* 0x000fea0003800000 */
.L_x_39149:
[----:B------:R-:W-:Y:S01]  /*b110*/  STG.E.U8 desc[UR36][R4.64], R0 ;  /* 0x0000000004007986 */ /* 0x000fe2000c101124 */
[----:B------:R-:W-:Y:S05]  /*b120*/  EXIT ;  /* 0x000000000000794d */ /* 0x000fea0003800000 */
.L_x_39147:
        /* <DEDUP_REMOVED lines=17> */
.L_x_39154:
[----:B------:R-:W-:-:S04]  /*b240*/  LOP3.LUT R0, R7, 0x80000000, RZ, 0xc0, !PT ;  /* 0x8000000007007812 */ /* 0x000fc800078ec0ff */
[----:B------:R-:W-:-:S04]  /*b250*/  SHF.R.U32.HI R3, RZ, 0x18, R0 ;  /* 0x00000018ff037819 */ /* 0x000fc80000011600 */
[----:B------:R-:W-:-:S04]  /*b260*/  LOP3.LUT R2, R2, R3, RZ, 0xfc, !PT ;  /* 0x0000000302027212 */ /* 0x000fc800078efcff */
[----:B------:R-:W-:-:S07]  /*b270*/  PRMT R0, R2, 0x7610, R0 ;  /* 0x0000761002007816 */ /* 0x000fce0000000000 */
.L_x_39153:
[----:B------:R-:W-:Y:S05]  /*b280*/  BSYNC B0 ;  /* 0x0000000000007941 */ /* 0x000fea0003800000 */
.L_x_39152:
[----:B------:R-:W-:Y:S01]  /*b290*/  STG.E.U8 desc[UR36][R4.64], R0 ;  /* 0x0000000004007986 */ /* 0x000fe2000c101124 */
[----:B------:R-:W-:Y:S05]  /*b2a0*/  EXIT ;  /* 0x000000000000794d */ /* 0x000fea0003800000 */
.L_x_39146:
        /* <DEDUP_REMOVED lines=22> */
.L_x_39129:
        /* <DEDUP_REMOVED lines=16> */
.L_x_39157:
[----:B------:R-:W-:Y:S05]  /*b510*/  EXIT ;  /* 0x000000000000794d */ /* 0x000fea0003800000 */
.L_x_39156:
[----:B------:R-:W-:-:S04]  /*b520*/  PRMT R2, R2, 0x9910, RZ ;  /* 0x0000991002027816 */ /* 0x000fc800000000ff */
[----:B------:R-:W-:-:S05]  /*b530*/  SHF.R.S32.HI R3, RZ, 0x1f, R2 ;  /* 0x0000001fff037819 */ /* 0x000fca0000011402 */
[----:B------:R-:W-:Y:S01]  /*b540*/  STG.E.64 desc[UR36][R4.64], R2 ;  /* 0x0000000204007986 */ /* 0x000fe2000c101b24 */
[----:B------:R-:W-:Y:S05]  /*b550*/  EXIT ;  /* 0x000000000000794d */ /* 0x000fea0003800000 */
.L_x_39155:
[----:B------:R-:W-:-:S05]  /*b560*/  PRMT R3, R2, 0x9910, RZ ;  /* 0x0000991002037816 */ /* 0x000fca00000000ff */
[----:B------:R-:W-:Y:S01]  /*b570*/  STG.E desc[UR36][R4.64], R3 ;  /* 0x0000000304007986 */ /* 0x000fe2000c101924 */
[----:B------:R-:W-:Y:S05]  /*b580*/  EXIT ;  /* 0x000000000000794d */ /* 0x000fea0003800000 */
.L_x_39158:
        /* <DEDUP_REMOVED lines=15> */
.L_x_42461:


//--------------------- .text._ZN2at6native18elementwise_kernelILi128ELi4EZNS0_22gpu_kernel_impl_nocastINS0_13BinaryFunctorIaaaZZZNS0_19maximum_kernel_cudaERNS_18TensorIteratorBaseEENKUlvE_clEvENKUlvE0_clEvEUlaaE_EEEEvS5_RKT_EUliE_EEviT1_ --------------------------
	.section	.text._ZN2at6native18elementwise_kernelILi128ELi4EZNS0_22gpu_kernel_impl_nocastINS0_13BinaryFunctorIaaaZZZNS0_19maximum_kernel_cudaERNS_18TensorIteratorBaseEENKUlvE_clEvENKUlvE0_clEvEUlaaE_EEEEvS5_RKT_EUliE_EEviT1_,"ax",@progbits
	.align	128
        .global         _ZN2at6native18elementwise_kernelILi128ELi4EZNS0_22gpu_kernel_impl_nocastINS0_13BinaryFunctorIaaaZZZNS0_19maximum_kernel_cudaERNS_18TensorIteratorBaseEENKUlvE_clEvENKUlvE0_clEvEUlaaE_EEEEvS5_RKT_EUliE_EEviT1_
        .type           _ZN2at6native18elementwise_kernelILi128ELi4EZNS0_22gpu_kernel_impl_nocastINS0_13BinaryFunctorIaaaZZZNS0_19maximum_kernel_cudaERNS_18TensorIteratorBaseEENKUlvE_clEvENKUlvE0_clEvEUlaaE_EEEEvS5_RKT_EUliE_EEviT1_,@function
        .size           _ZN2at6native18elementwise_kernelILi128ELi4EZNS0_22gpu_kernel_impl_nocastINS0_13BinaryFunctorIaaaZZZNS0_19maximum_kernel_cudaERNS_18TensorIteratorBaseEENKUlvE_clEvENKUlvE0_clEvEUlaaE_EEEEvS5_RKT_EUliE_EEviT1_,(.L_x_42462 - _ZN2at6native18elementwise_kernelILi128ELi4EZNS0_22gpu_kernel_impl_nocastINS0_13BinaryFunctorIaaaZZZNS0_19maximum_kernel_cudaERNS_18TensorIteratorBaseEENKUlvE_clEvENKUlvE0_clEvEUlaaE_EEEEvS5_RKT_EUliE_EEviT1_)
        .other          _ZN2at6native18elementwise_kernelILi128ELi4EZNS0_22gpu_kernel_impl_nocastINS0_13BinaryFunctorIaaaZZZNS0_19maximum_kernel_cudaERNS_18TensorIteratorBaseEENKUlvE_clEvENKUlvE0_clEvEUlaaE_EEEEvS5_RKT_EUliE_EEviT1_,@"STO_CUDA_ENTRY STV_DEFAULT"
_ZN2at6native18elementwise_kernelILi128ELi4EZNS0_22gpu_kernel_impl_nocastINS0_13BinaryFunctorIaaaZZZNS0_19maximum_kernel_cudaERNS_18TensorIteratorBaseEENKUlvE_clEvENKUlvE0_clEvEUlaaE_EEEEvS5_RKT_EUliE_EEviT1_:
.text._ZN2at6native18elementwise_kernelILi128ELi4EZNS0_22gpu_kernel_impl_nocastINS0_13BinaryFunctorIaaaZZZNS0_19maximum_kernel_cudaERNS_18TensorIteratorBaseEENKUlvE_clEvENKUlvE0_clEvEUlaaE_EEEEvS5_RKT_EUliE_EEviT1_:
        /* <DEDUP_REMOVED lines=363> */
.L_x_39161:
        /* <DEDUP_REMOVED lines=12> */
[----:B--2---:R-:W-:-:S05]  /*1770*/  VIMNMX R11, R6, R9, !PT ;  /* 0x00000009060b7248 */ /* 0x004fca0007fe0100 */
[----:B------:R0:W-:Y:S02]  /*1780*/  STG.E.U8 desc[UR4][R4.64], R11 ;  /* 0x0000000b04007986 */ /* 0x0001e4000c101104 */
.L_x_39160:
[----:B------:R-:W-:Y:S05]  /*1790*/  BSYNC B0 ;  /* 0x0000000000007941 */ /* 0x000fea0003800000 */
.L_x_39159:
        /* <DEDUP_REMOVED lines=356> */
.L_x_39164:
        /* <DEDUP_REMOVED lines=13> */
[----:B--2---:R-:W-:-:S05]  /*2eb0*/  VIMNMX R11, R6, R9, !PT ;  /* 0x00000009060b7248 */ /* 0x004fca0007fe0100 */
        /* <DEDUP_REMOVED lines=355> */
.L_x_39165:
        /* <DEDUP_REMOVED lines=14> */
.L_x_39163:
[----:B------:R-:W-:Y:S05]  /*45d0*/  BSYNC B0 ;  /* 0x0000000000007941 */ /* 0x000fea0003800000 */
.L_x_39162:
        /* <DEDUP_REMOVED lines=355> */
.L_x_39166:
        /* <DEDUP_REMOVED lines=11> */
[----:B--2---:R-:W-:-:S05]  /*5cc0*/  VIMNMX R9, R2, R7, !PT ;  /* 0x0000000702097248 */ /* 0x004fca0007fe0100 */
[----:B------:R-:W-:Y:S01]  /*5cd0*/  STG.E.U8 desc[UR4][R4.64], R9 ;  /* 0x0000000904007986 */ /* 0x000fe2000c101104 */
[----:B------:R-:W-:Y:S05]  /*5ce0*/  EXIT ;  /* 0x000000000000794d */ /* 0x000fea0003800000 */
.L_x_39167:
        /* <DEDUP_REMOVED lines=9> */
.L_x_42462:


//--------------------- .text._ZN2at6native27unrolled_elementwise_kernelINS0_13BinaryFunctorIaaaZZZNS0_19maximum_kernel_cudaERNS_18TensorIteratorBaseEENKUlvE_clEvENKUlvE0_clEvEUlaaE_EESt5arrayIPcLm3EELi4E23TrivialOffsetCalculatorILi2EjESC_ILi1EjENS0_6memory15LoadWithoutCastENSF_16StoreWithoutCastEEEviT_T0_T2_T3_T4_T5_ --------------------------
	.section	.text._ZN2at6native27unrolled_elementwise_kernelINS0_13BinaryFunctorIaaaZZZNS0_19maximum_kernel_cudaERNS_18TensorIteratorBaseEENKUlvE_clEvENKUlvE0_clEvEUlaaE_EESt5arrayIPcLm3EELi4E23TrivialOffsetCalculatorILi2EjESC_ILi1EjENS0_6memory15LoadWithoutCastENSF_16StoreWithoutCastEEEviT_T0_T2_T3_T4_T5_,"ax",@progbits
	.align	128
        .global         _ZN2at6native27unrolled_elementwise_kernelINS0_13BinaryFunctorIaaaZZZNS0_19maximum_kernel_cudaERNS_18TensorIteratorBaseEENKUlvE_clEvENKUlvE0_clEvEUlaaE_EESt5arrayIPcLm3EELi4E23TrivialOffsetCalculatorILi2EjESC_ILi1EjENS0_6memory15LoadWithoutCastENSF_16StoreWithoutCastEEEviT_T0_T2_T3_T4_T5_
        .type           _ZN2at6native27unrolled_elementwise_kernelINS0_13BinaryFunctorIaaaZZZNS0_19maximum_kernel_cudaERNS_18TensorIteratorBaseEENKUlvE_clEvENKUlvE0_clEvEUlaaE_EESt5arrayIPcLm3EELi4E23TrivialOffsetCalculatorILi2EjESC_ILi1EjENS0_6memory15LoadWithoutCastENSF_16StoreWithoutCastEEEviT_T0_T2_T3_T4_T5_,@function
        .size           _ZN2at6native27unrolled_elementwise_kernelINS0_13BinaryFunctorIaaaZZZNS0_19maximum_kernel_cudaERNS_18TensorIteratorBaseEENKUlvE_clEvENKUlvE0_clEvEUlaaE_EESt5arrayIPcLm3EELi4E23TrivialOffsetCalculatorILi2EjESC_ILi1EjENS0_6memory15LoadWithoutCastENSF_16StoreWithoutCastEEEviT_T0_T2_T3_T4_T5_,(.L_x_42463 - _ZN2at6native27unrolled_elementwise_kernelINS0_13BinaryFunctorIaaaZZZNS0_19maximum_kernel_cudaERNS_18TensorIteratorBaseEENKUlvE_clEvENKUlvE0_clEvEUlaaE_EESt5arrayIPcLm3EELi4E23TrivialOffsetCalculatorILi2EjESC_ILi1EjENS0_6memory15LoadWithoutCastENSF_16StoreWithoutCastEEEviT_T0_T2_T3_T4_T5_)
        .other          _ZN2at6native27unrolled_elementwise_kernelINS0_13BinaryFunctorIaaaZZZNS0_19maximum_kernel_cudaERNS_18TensorIteratorBaseEENKUlvE_clEvENKUlvE0_clEvEUlaaE_EESt5arrayIPcLm3EELi4E23TrivialOffsetCalculatorILi2EjESC_ILi1EjENS0_6memory15LoadWithoutCastENSF_16StoreWithoutCastEEEviT_T0_T2_T3_T4_T5_,@"STO_CUDA_ENTRY STV_DEFAULT"
_ZN2at6native27unrolled_elementwise_kernelINS0_13BinaryFunctorIaaaZZZNS0_19maximum_kernel_cudaERNS_18TensorIteratorBaseEENKUlvE_clEvENKUlvE0_clEvEUlaaE_EESt5arrayIPcLm3EELi4E23TrivialOffsetCalculatorILi2EjESC_ILi1EjENS0_6memory15LoadWithoutCastENSF_16StoreWithoutCastEEEviT_T0_T2_T3_T4_T5_:
.text._ZN2at6native27unrolled_elementwise_kernelINS0_13BinaryFunctorIaaaZZZNS0_19maximum_kernel_cudaERNS_18TensorIteratorBaseEENKUlvE_clEvENKUlvE0_clEvEUlaaE_EESt5arrayIPcLm3EELi4E23TrivialOffsetCalculatorILi2EjESC_ILi1EjENS0_6memory15LoadWithoutCastENSF_16StoreWithoutCastEEEviT_T0_T2_T3_T4_T5_:
        /* <DEDUP_REMOVED lines=64> */
[----:B----4-:R-:W-:-:S05]  /*0400*/  VIMNMX R7, R7, R6, !PT ;  /* 0x0000000607077248 */ /* 0x010fca0007fe0100 */
[----:B------:R0:W-:Y:S01]  /*0410*/  @!P0 STG.E.U8 desc[UR4][R8.64], R7 ;  /* 0x0000000708008986 */ /* 0x0001e2000c101104 */
[----:B--2---:R-:W-:Y:S02]  /*0420*/  VIMNMX R11, R11, R10, !PT ;  /* 0x0000000a0b0b7248 */ /* 0x004fe40007fe0100 */
[----:B---3--:R-:W-:-:S03]  /*0430*/  VIMNMX R21, R21, R18, !PT ;  /* 0x0000001215157248 */ /* 0x008fc60007fe0100 */
        /* <DEDUP_REMOVED lines=13> */
.L_x_39169:
[----:B------:R-:W-:Y:S05]  /*0510*/  BSYNC B0 ;  /* 0x0000000000007941 */ /* 0x000fea0003800000 */
.L_x_39168:
[----:B------:R-:W-:-:S13]  /*0520*/  ISETP.GE.AND P0, PT, R5, R4, PT ;  /* 0x000000040500720c */ /* 0x000fda0003f06270 */
[----:B------:R-:W-:Y:S05]  /*0530*/  @P0 EXIT ;  /* 0x000000000000094d */ /* 0x000fea0003800000 */
[----:B------:R-:W-:Y:S01]  /*0540*/  IMAD R0, R0, 0x200, R5 ;  /* 0x0000020000007824 */ /* 0x000fe200078e0205 */
[----:B------:R-:W-:Y:S01]  /*0550*/  ULDC.64 UR6, c[0x0][0x218] ;  /* 0x0000860000067ab9 */ /* 0x000fe20000000a00 */
[----:B-----5:R-:W-:-:S03]  /*0560*/  VIMNMX R13, R13, R12, !PT ;  /* 0x0000000c0d0d7248 */ /* 0x020fc60007fe0100 */
[----:B0-----:R-:W-:-:S05]  /*0570*/  IADD3 R2, P0, R0, UR6, RZ ;  /* 0x0000000600027c10 */ /* 0x001fca000ff1e0ff */
[----:B------:R-:W-:-:S05]  /*0580*/  IMAD.X R3, RZ, RZ, UR7, P0 ;  /* 0x00000007ff037e24 */ /* 0x000fca00080e06ff */
[----:B------:R-:W-:Y:S01]  /*0590*/  STG.E.U8 desc[UR4][R2.64], R13 ;  /* 0x0000000d02007986 */ /* 0x000fe2000c101104 */
[----:B------:R-:W-:Y:S05]  /*05a0*/  EXIT ;  /* 0x000000000000794d */ /* 0x000fea0003800000 */
.L_x_39170:
        /* <DEDUP_REMOVED lines=13> */
.L_x_42463:


//--------------------- .text._ZN2at6native29vectorized_elementwise_kernelILi2ENS0_13BinaryFunctorIaaaZZZNS0_19maximum_kernel_cudaERNS_18TensorIteratorBaseEENKUlvE_clEvENKUlvE0_clEvEUlaaE_EESt5arrayIPcLm3EEEEviT0_T1_ --------------------------
	.section	.text._ZN2at6native29vectorized_elementwise_kernelILi2ENS0_13BinaryFunctorIaaaZZZNS0_19maximum_kernel_cudaERNS_18TensorIteratorBaseEENKUlvE_clEvENKUlvE0_clEvEUlaaE_EESt5arrayIPcLm3EEEEviT0_T1_,"ax",@progbits
	.align	128
        .global         _ZN2at6native29vectorized_elementwise_kernelILi2ENS0_13BinaryFunctorIaaaZZZNS0_19maximum_kernel_cudaERNS_18TensorIteratorBaseEENKUlvE_clEvENKUlvE0_clEvEUlaaE_EESt5arrayIPcLm3EEEEviT0_T1_
        .type           _ZN2at6native29vectorized_elementwise_kernelILi2ENS0_13BinaryFunctorIaaaZZZNS0_19maximum_kernel_cudaERNS_18TensorIteratorBaseEENKUlvE_clEvENKUlvE0_clEvEUlaaE_EESt5arrayIPcLm3EEEEviT0_T1_,@function
        .size           _ZN2at6native29vectorized_elementwise_kernelILi2ENS0_13BinaryFunctorIaaaZZZNS0_19maximum_kernel_cudaERNS_18TensorIteratorBaseEENKUlvE_clEvENKUlvE0_clEvEUlaaE_EESt5arrayIPcLm3EEEEviT0_T1_,(.L_x_42464 - _ZN2at6native29vectorized_elementwise_kernelILi2ENS0_13BinaryFunctorIaaaZZZNS0_19maximum_kernel_cudaERNS_18TensorIteratorBaseEENKUlvE_clEvENKUlvE0_clEvEUlaaE_EESt5arrayIPcLm3EEEEviT0_T1_)
        .other          _ZN2at6native29vectorized_elementwise_kernelILi2ENS0_13BinaryFunctorIaaaZZZNS0_19maximum_kernel_cudaERNS_18TensorIteratorBaseEENKUlvE_clEvENKUlvE0_clEvEUlaaE_EESt5arrayIPcLm3EEEEviT0_T1_,@"STO_CUDA_ENTRY STV_DEFAULT"
_ZN2at6native29vectorized_elementwise_kernelILi2ENS0_13BinaryFunctorIaaaZZZNS0_19maximum_kernel_cudaERNS_18TensorIteratorBaseEENKUlvE_clEvENKUlvE0_clEvEUlaaE_EESt5arrayIPcLm3EEEEviT0_T1_:
.text._ZN2at6native29vectorized_elementwise_kernelILi2ENS0_13BinaryFunctorIaaaZZZNS0_19maximum_kernel_cudaERNS_18TensorIteratorBaseEENKUlvE_clEvENKUlvE0_clEvEUlaaE_EESt5arrayIPcLm3EEEEviT0_T1_:
        /* <DEDUP_REMOVED lines=45> */
[----:B------:R-:W-:Y:S02]  /*02d0*/  VIMNMX R7, R7, R8, !PT ;  /* 0x0000000807077248 */ /* 0x000fe40007fe0100 */
[----:B------:R-:W-:Y:S02]  /*02e0*/  VIMNMX R8, R9, R10, !PT ;  /* 0x0000000a09087248 */ /* 0x000fe40007fe0100 */
[----:B------:R-:W-:-:S02]  /*02f0*/  VIMNMX R9, R11, R12, !PT ;  /* 0x0000000c0b097248 */ /* 0x000fc40007fe0100 */
[----:B------:R-:W-:Y:S02]  /*0300*/  VIMNMX R10, R13, R14, !PT ;  /* 0x0000000e0d0a7248 */ /* 0x000fe40007fe0100 */
        /* <DEDUP_REMOVED lines=13> */
[----:B------:R-:W-:Y:S01]  /*03e0*/  VIMNMX R0, R0, R5, !PT ;  /* 0x0000000500007248 */ /* 0x000fe20007fe0100 */
[----:B------:R-:W-:Y:S01]  /*03f0*/  IMAD.MOV.U32 R11, RZ, RZ, R14 ;  /* 0x000000ffff0b7224 */ /* 0x000fe200078e000e */
[----:B------:R-:W-:Y:S01]  /*0400*/  PRMT R7, R8, 0x7604, R7 ;  /* 0x0000760408077816 */ /* 0x000fe20000000007 */
[----:B------:R-:W-:Y:S01]  /*0410*/  IMAD.MOV.U32 R13, RZ, RZ, R16 ;  /* 0x000000ffff0d7224 */ /* 0x000fe200078e0010 */
[----:B------:R-:W-:Y:S01]  /*0420*/  PRMT R9, R10, 0x7604, R9 ;  /* 0x000076040a097816 */ /* 0x000fe20000000009 */
[----:B------:R-:W-:Y:S01]  /*0430*/  IMAD.MOV.U32 R15, RZ, RZ, R18 ;  /* 0x000000ffff0f7224 */ /* 0x000fe200078e0012 */
[----:B------:R-:W-:Y:S01]  /*0440*/  VIMNMX R11, R4, R11, !PT ;  /* 0x0000000b040b7248 */ /* 0x000fe20007fe0100 */
[----:B------:R-:W-:Y:S01]  /*0450*/  STG.E.U16 desc[UR12][R2.64], R7 ;  /* 0x0000000702007986 */ /* 0x000fe2000c10150c */
[----:B------:R-:W-:-:S02]  /*0460*/  VIMNMX R6, R6, R13, !PT ;  /* 0x0000000d06067248 */ /* 0x000fc40007fe0100 */
[----:B------:R-:W-:Y:S01]  /*0470*/  VIMNMX R15, R12, R15, !PT ;  /* 0x0000000f0c0f7248 */ /* 0x000fe20007fe0100 */
[----:B------:R-:W-:Y:S01]  /*0480*/  STG.E.U16 desc[UR12][R2.64+0x100], R9 ;  /* 0x0001000902007986 */ /* 0x000fe2000c10150c */
[----:B------:R-:W-:Y:S02]  /*0490*/  PRMT R11, R11, 0x7604, R0 ;  /* 0x000076040b0b7816 */ /* 0x000fe40000000000 */
[----:B------:R-:W-:-:S03]  /*04a0*/  PRMT R15, R15, 0x7604, R6 ;  /* 0x000076040f0f7816 */ /* 0x000fc60000000006 */
[----:B------:R-:W-:Y:S04]  /*04b0*/  STG.E.U16 desc[UR12][R2.64+0x200], R11 ;  /* 0x0002000b02007986 */ /* 0x000fe8000c10150c */
[----:B------:R-:W-:Y:S01]  /*04c0*/  STG.E.U16 desc[UR12][R2.64+0x300], R15 ;  /* 0x0003000f02007986 */ /* 0x000fe2000c10150c */
[----:B------:R-:W-:Y:S05]  /*04d0*/  EXIT ;  /* 0x000000000000794d */ /* 0x000fea0003800000 */
.L_x_39171:
        /* <DEDUP_REMOVED lines=107> */
[----:B----4-:R-:W-:Y:S01]  /*0b90*/  VIMNMX R13, R8, R5, !PT ;  /* 0x00000005080d7248 */ /* 0x010fe20007fe0100 */
[----:B------:R-:W-:-:S04]  /*0ba0*/  VIADD R5, R4, 0x80 ;  /* 0x0000008004057836 */ /* 0x000fc80000000000 */
[----:B------:R-:W-:Y:S01]  /*0bb0*/  @!P0 IMAD.MOV.U32 R4, RZ, RZ, R5 ;  /* 0x000000ffff048224 */ /* 0x000fe200078e0005 */
[----:B------:R0:W-:Y:S04]  /*0bc0*/  @!P0 STG.E.U8 desc[UR12][R10.64], R13 ;  /* 0x0000000d0a008986 */ /* 0x0001e8000c10110c */
[----:B------:R-:W-:Y:S02]  /*0bd0*/  ISETP.GE.AND P0, PT, R4, R3, PT ;  /* 0x000000030400720c */ /* 0x000fe40003f06270 */
[----:B------:R-:W-:Y:S02]  /*0be0*/  VIMNMX R5, R7, R2, !PT ;  /* 0x0000000207057248 */ /* 0x000fe40007fe0100 */
[----:B------:R-:W-:Y:S02]  /*0bf0*/  VIMNMX R9, R9, R6, !PT ;  /* 0x0000000609097248 */ /* 0x000fe40007fe0100 */
[----:B-----5:R-:W-:-:S02]  /*0c00*/  VIMNMX R23, R23, R20, !PT ;  /* 0x0000001417177248 */ /* 0x020fc40007fe0100 */
[----:B---3--:R-:W-:Y:S02]  /*0c10*/  VIMNMX R29, R29, R22, !PT ;  /* 0x000000161d1d7248 */ /* 0x008fe40007fe0100 */
[----:B------:R-:W-:Y:S02]  /*0c20*/  VIMNMX R21, R21, R24, !PT ;  /* 0x0000001815157248 */ /* 0x000fe40007fe0100 */
[----:B--2---:R-:W-:Y:S02]  /*0c30*/  VIMNMX R0, R25, R0, !PT ;  /* 0x0000000019007248 */ /* 0x004fe40007fe0100 */
[----:B------:R-:W-:Y:S01]  /*0c40*/  VIMNMX R26, R27, R26, !PT ;  /* 0x0000001a1b1a7248 */ /* 0x000fe20007fe0100 */
        /* <DEDUP_REMOVED lines=15> */
.L_x_39174:
        /* <DEDUP_REMOVED lines=8> */
.L_x_39175:
        /* <DEDUP_REMOVED lines=8> */
.L_x_39176:
        /* <DEDUP_REMOVED lines=9> */
.L_x_39177:
[----:B------:R-:W-:Y:S05]  /*0ed0*/  BSYNC B1 ;  /* 0x0000000000017941 */ /* 0x000fea0003800000 */
.L_x_39173:
[----:B------:R-:W-:-:S13]  /*0ee0*/  ISETP.GE.AND P0, PT, R4, R3, PT ;  /* 0x000000030400720c */ /* 0x000fda0003f06270 */
[----:B------:R-:W3:Y:S01]  /*0ef0*/  @!P0 LDC.64 R8, c[0x0][0x218] ;  /* 0x00008600ff088b82 */ /* 0x000ee20000000a00 */
[C---:B012---:R-:W-:Y:S02]  /*0f00*/  @!P0 VIADD R7, R4.reuse, UR4 ;  /* 0x0000000404078c36 */ /* 0x047fe40008000000 */
[----:B------:R-:W-:-:S03]  /*0f10*/  @!P0 VIADD R4, R4, 0x80 ;  /* 0x0000008004048836 */ /* 0x000fc60000000000 */
[----:B---3--:R-:W-:-:S05]  /*0f20*/  @!P0 IADD3 R6, P1, R7, R8, RZ ;  /* 0x0000000807068210 */ /* 0x008fca0007f3e0ff */
[----:B------:R-:W-:-:S05]  /*0f30*/  @!P0 IMAD.X R7, RZ, RZ, R9, P1 ;  /* 0x000000ffff078224 */ /* 0x000fca00008e0609 */
[----:B------:R2:W-:Y:S03]  /*0f40*/  @!P0 STG.E.U8 desc[UR12][R6.64], R0 ;  /* 0x0000000006008986 */ /* 0x0005e6000c10110c */
.L_x_39178:
[----:B------:R-:W-:Y:S05]  /*0f50*/  BSYNC B0 ;  /* 0x0000000000007941 */ /* 0x000fea0003800000 */
.L_x_39172:
        /* <DEDUP_REMOVED lines=9> */
.L_x_39179:
        /* <DEDUP_REMOVED lines=9> */
.L_x_42464:


//--------------------- .text._ZN2at6native29vectorized_elementwise_kernelILi4ENS0_13BinaryFunctorIaaaZZZNS0_19maximum_kernel_cudaERNS_18TensorIteratorBaseEENKUlvE_clEvENKUlvE0_clEvEUlaaE_EESt5arrayIPcLm3EEEEviT0_T1_ --------------------------
	.section	.text._ZN2at6native29vectorized_elementwise_kernelILi4ENS0_13BinaryFunctorIaaaZZZNS0_19maximum_kernel_cudaERNS_18TensorIteratorBaseEENKUlvE_clEvENKUlvE0_clEvEUlaaE_EESt5arrayIPcLm3EEEEviT0_T1_,"ax",@progbits
	.align	128
        .global         _ZN2at6native29vectorized_elementwise_kernelILi4ENS0_13BinaryFunctorIaaaZZZNS0_19maximum_kernel_cudaERNS_18TensorIteratorBaseEENKUlvE_clEvENKUlvE0_clEvEUlaaE_EESt5arrayIPcLm3EEEEviT0_T1_
        .type           _ZN2at6native29vectorized_elementwise_kernelILi4ENS0_13BinaryFunctorIaaaZZZNS0_19maximum_kernel_cudaERNS_18TensorIteratorBaseEENKUlvE_clEvENKUlvE0_clEvEUlaaE_EESt5arrayIPcLm3EEEEviT0_T1_,@function
        .size           _ZN2at6native29vectorized_elementwise_kernelILi4ENS0_13BinaryFunctorIaaaZZZNS0_19maximum_kernel_cudaERNS_18TensorIteratorBaseEENKUlvE_clEvENKUlvE0_clEvEUlaaE_EESt5arrayIPcLm3EEEEviT0_T1_,(.L_x_42465 - _ZN2at6native29vectorized_elementwise_kernelILi4ENS0_13BinaryFunctorIaaaZZZNS0_19maximum_kernel_cudaERNS_18TensorIteratorBaseEENKUlvE_clEvENKUlvE0_clEvEUlaaE_EESt5arrayIPcLm3EEEEviT0_T1_)
        .other          _ZN2at6native29vectorized_elementwise_kernelILi4ENS0_13BinaryFunctorIaaaZZZNS0_19maximum_kernel_cudaERNS_18TensorIteratorBaseEENKUlvE_clEvENKUlvE0_clEvEUlaaE_EESt5arrayIPcLm3EEEEviT0_T1_,@"STO_CUDA_ENTRY STV_DEFAULT"
_ZN2at6native29vectorized_elementwise_kernelILi4ENS0_13BinaryFunctorIaaaZZZNS0_19maximum_kernel_cudaERNS_18TensorIteratorBaseEENKUlvE_clEvENKUlvE0_clEvEUlaaE_EESt5arrayIPcLm3EEEEviT0_T1_:
.text._ZN2at6native29vectorized_elementwise_kernelILi4ENS0_13BinaryFunctorIaaaZZZNS0_19maximum_kernel_cudaERNS_18TensorIteratorBaseEENKUlvE_clEvENKUlvE0_clEvEUlaaE_EESt5arrayIPcLm3EEEEviT0_T1_:
        /* <DEDUP_REMOVED lines=43> */
[----:B------:R-:W-:Y:S02]  /*02b0*/  VIMNMX R4, R4, R7, !PT ;  /* 0x0000000704047248 */ /* 0x000fe40007fe0100 */
[----:B------:R-:W-:Y:S02]  /*02c0*/  VIMNMX R9, R8, R9, !PT ;  /* 0x0000000908097248 */ /* 0x000fe40007fe0100 */
[----:B------:R-:W-:Y:S02]  /*02d0*/  PRMT R7, R2, 0xaaa2, RZ ;  /* 0x0000aaa202077816 */ /* 0x000fe400000000ff */
[----:B------:R-:W-:Y:S02]  /*02e0*/  PRMT R8, R5, 0xaaa2, RZ ;  /* 0x0000aaa205087816 */ /* 0x000fe400000000ff */
[----:B------:R-:W-:-:S02]  /*02f0*/  VIMNMX R10, R10, R11, !PT ;  /* 0x0000000b0a0a7248 */ /* 0x000fc40007fe0100 */
[----:B------:R-:W-:Y:S02]  /*0300*/  VIMNMX R13, R12, R13, !PT ;  /* 0x0000000d0c0d7248 */ /* 0x000fe40007fe0100 */
[----:B------:R-:W-:Y:S02]  /*0310*/  PRMT R11, R3, 0xaaa2, RZ ;  /* 0x0000aaa2030b7816 */ /* 0x000fe400000000ff */
[----:B------:R-:W-:Y:S02]  /*0320*/  PRMT R12, R6, 0xaaa2, RZ ;  /* 0x0000aaa2060c7816 */ /* 0x000fe400000000ff */
[----:B------:R-:W-:Y:S02]  /*0330*/  VIMNMX R7, R7, R8, !PT ;  /* 0x0000000807077248 */ /* 0x000fe40007fe0100 */
[----:B------:R-:W-:Y:S02]  /*0340*/  PRMT R8, R9, 0x7604, R4 ;  /* 0x0000760409087816 */ /* 0x000fe40000000004 */
[----:B------:R-:W-:-:S02]  /*0350*/  VIMNMX R11, R11, R12, !PT ;  /* 0x0000000c0b0b7248 */ /* 0x000fc40007fe0100 */
        /* <DEDUP_REMOVED lines=10> */
[----:B------:R-:W-:Y:S01]  /*0400*/  VIMNMX R2, R2, R3, !PT ;  /* 0x0000000302027248 */ /* 0x000fe20007fe0100 */
[----:B------:R-:W-:Y:S01]  /*0410*/  IMAD.U32 R5, RZ, RZ, UR6 ;  /* 0x00000006ff057e24 */ /* 0x000fe2000f8e00ff */
[----:B------:R-:W-:-:S02]  /*0420*/  VIMNMX R6, R6, R9, !PT ;  /* 0x0000000906067248 */ /* 0x000fc40007fe0100 */
[----:B------:R-:W-:Y:S01]  /*0430*/  PRMT R11, R11, 0x7054, R10 ;  /* 0x000070540b0b7816 */ /* 0x000fe2000000000a */
[----:B------:R-:W-:Y:S01]  /*0440*/  IMAD.WIDE R4, R0, 0x4, R4 ;  /* 0x0000000400047825 */ /* 0x000fe200078e0204 */
[----:B------:R-:W-:Y:S02]  /*0450*/  PRMT R7, R2, 0x654, R7 ;  /* 0x0000065402077816 */ /* 0x000fe40000000007 */
[----:B------:R-:W-:-:S03]  /*0460*/  PRMT R11, R6, 0x654, R11 ;  /* 0x00000654060b7816 */ /* 0x000fc6000000000b */
[----:B------:R-:W-:Y:S04]  /*0470*/  STG.E desc[UR12][R4.64], R7 ;  /* 0x0000000704007986 */ /* 0x000fe8000c10190c */
[----:B------:R-:W-:Y:S01]  /*0480*/  STG.E desc[UR12][R4.64+0x200], R11 ;  /* 0x0002000b04007986 */ /* 0x000fe2000c10190c */
[----:B------:R-:W-:Y:S05]  /*0490*/  EXIT ;  /* 0x000000000000794d */ /* 0x000fea0003800000 */
.L_x_39180:
        /* <DEDUP_REMOVED lines=115> */
[----:B------:R-:W-:Y:S02]  /*0bd0*/  VIMNMX R29, R29, R22, !PT ;  /* 0x000000161d1d7248 */ /* 0x000fe40007fe0100 */
[----:B--2---:R-:W-:Y:S02]  /*0be0*/  VIMNMX R21, R21, R24, !PT ;  /* 0x0000001815157248 */ /* 0x004fe40007fe0100 */
[----:B---3--:R-:W-:Y:S02]  /*0bf0*/  VIMNMX R0, R25, R0, !PT ;  /* 0x0000000019007248 */ /* 0x008fe40007fe0100 */
[----:B------:R-:W-:Y:S01]  /*0c00*/  VIMNMX R26, R27, R26, !PT ;  /* 0x0000001a1b1a7248 */ /* 0x000fe20007fe0100 */
        /* <DEDUP_REMOVED lines=15> */
.L_x_39183:
        /* <DEDUP_REMOVED lines=8> */
.L_x_39184:
        /* <DEDUP_REMOVED lines=8> */
.L_x_39185:
        /* <DEDUP_REMOVED lines=9> */
.L_x_39186:
[----:B------:R-:W-:Y:S05]  /*0e90*/  BSYNC B1 ;  /* 0x0000000000017941 */ /* 0x000fea0003800000 */
.L_x_39182:
[----:B------:R-:W-:-:S13]  /*0ea0*/  ISETP.GE.AND P0, PT, R4, R3, PT ;  /* 0x000000030400720c */ /* 0x000fda0003f06270 */
[----:B------:R-:W3:Y:S01]  /*0eb0*/  @!P0 LDC.64 R8, c[0x0][0x218] ;  /* 0x00008600ff088b82 */ /* 0x000ee20000000a00 */
[C---:B012---:R-:W-:Y:S02]  /*0ec0*/  @!P0 VIADD R7, R4.reuse, UR4 ;  /* 0x0000000404078c36 */ /* 0x047fe40008000000 */
[----:B------:R-:W-:-:S03]  /*0ed0*/  @!P0 VIADD R4, R4, 0x80 ;  /* 0x0000008004048836 */ /* 0x000fc60000000000 */
[----:B---3--:R-:W-:-:S05]  /*0ee0*/  @!P0 IADD3 R6, P1, R7, R8, RZ ;  /* 0x0000000807068210 */ /* 0x008fca0007f3e0ff */
[----:B------:R-:W-:-:S05]  /*0ef0*/  @!P0 IMAD.X R7, RZ, RZ, R9, P1 ;  /* 0x000000ffff078224 */ /* 0x000fca00008e0609 */
[----:B------:R2:W-:Y:S03]  /*0f00*/  @!P0 STG.E.U8 desc[UR12][R6.64], R0 ;  /* 0x0000000006008986 */ /* 0x0005e6000c10110c */
.L_x_39187:
[----:B------:R-:W-:Y:S05]  /*0f10*/  BSYNC B0 ;  /* 0x0000000000007941 */ /* 0x000fea0003800000 */
.L_x_39181:
        /* <DEDUP_REMOVED lines=9> */
.L_x_39188:
        /* <DEDUP_REMOVED lines=13> */
.L_x_42465:


//--------------------- .text._ZN2at6native29vectorized_elementwise_kernelILi8ENS0_13BinaryFunctorIaaaZZZNS0_19maximum_kernel_cudaERNS_18TensorIteratorBaseEENKUlvE_clEvENKUlvE0_clEvEUlaaE_EESt5arrayIPcLm3EEEEviT0_T1_ --------------------------
	.section	.text._ZN2at6native29vectorized_elementwise_kernelILi8ENS0_13BinaryFunctorIaaaZZZNS0_19maximum_kernel_cudaERNS_18TensorIteratorBaseEENKUlvE_clEvENKUlvE0_clEvEUlaaE_EESt5arrayIPcLm3EEEEviT0_T1_,"ax",@progbits
	.align	128
        .global         _ZN2at6native29vectorized_elementwise_kernelILi8ENS0_13BinaryFunctorIaaaZZZNS0_19maximum_kernel_cudaERNS_18TensorIteratorBaseEENKUlvE_clEvENKUlvE0_clEvEUlaaE_EESt5arrayIPcLm3EEEEviT0_T1_
        .type           _ZN2at6native29vectorized_elementwise_kernelILi8ENS0_13BinaryFunctorIaaaZZZNS0_19maximum_kernel_cudaERNS_18TensorIteratorBaseEENKUlvE_clEvENKUlvE0_clEvEUlaaE_EESt5arrayIPcLm3EEEEviT0_T1_,@function
        .size           _ZN2at6native29vectorized_elementwise_kernelILi8ENS0_13BinaryFunctorIaaaZZZNS0_19maximum_kernel_cudaERNS_18TensorIteratorBaseEENKUlvE_clEvENKUlvE0_clEvEUlaaE_EESt5arrayIPcLm3EEEEviT0_T1_,(.L_x_42466 - _ZN2at6native29vectorized_elementwise_kernelILi8ENS0_13BinaryFunctorIaaaZZZNS0_19maximum_kernel_cudaERNS_18TensorIteratorBaseEENKUlvE_clEvENKUlvE0_clEvEUlaaE_EESt5arrayIPcLm3EEEEviT0_T1_)
        .other          _ZN2at6native29vectorized_elementwise_kernelILi8ENS0_13BinaryFunctorIaaaZZZNS0_19maximum_kernel_cudaERNS_18TensorIteratorBaseEENKUlvE_clEvENKUlvE0_clEvEUlaaE_EESt5arrayIPcLm3EEEEviT0_T1_,@"STO_CUDA_ENTRY STV_DEFAULT"
_ZN2at6native29vectorized_elementwise_kernelILi8ENS0_13BinaryFunctorIaaaZZZNS0_19maximum_kernel_cudaERNS_18TensorIteratorBaseEENKUlvE_clEvENKUlvE0_clEvEUlaaE_EESt5arrayIPcLm3EEEEviT0_T1_:
.text._ZN2at6native29vectorized_elementwise_kernelILi8ENS0_13BinaryFunctorIaaaZZZNS0_19maximum_kernel_cudaERNS_18TensorIteratorBaseEENKUlvE_clEvENKUlvE0_clEvEUlaaE_EESt5arrayIPcLm3EEEEviT0_T1_:
        /* <DEDUP_REMOVED lines=34> */
[----:B------:R-:W-:Y:S02]  /*0220*/  VIMNMX R2, R2, R3, !PT ;  /* 0x0000000302027248 */ /* 0x000fe40007fe0100 */
        /* <DEDUP_REMOVED lines=15> */
[----:B------:R-:W-:-:S02]  /*0320*/  VIMNMX R3, R3, R14, !PT ;  /* 0x0000000e03037248 */ /* 0x000fc40007fe0100 */
[----:B------:R-:W-:Y:S02]  /*0330*/  SHF.R.U32.HI R6, RZ, 0x8, R6 ;  /* 0x00000008ff067819 */ /* 0x000fe40000011606 */
[----:B------:R-:W-:Y:S02]  /*0340*/  LOP3.LUT R13, R13, 0xffff, RZ, 0xc0, !PT ;  /* 0x0000ffff0d0d7812 */ /* 0x000fe400078ec0ff */
[----:B------:R-:W-:Y:S02]  /*0350*/  VIMNMX R5, R5, R4, !PT ;  /* 0x0000000405057248 */ /* 0x000fe40007fe0100 */
[----:B------:R-:W-:Y:S02]  /*0360*/  PRMT R14, R8, 0x8880, RZ ;  /* 0x00008880080e7816 */ /* 0x000fe400000000ff */
[----:B------:R-:W-:Y:S02]  /*0370*/  VIMNMX R4, R15, R16, !PT ;  /* 0x000000100f047248 */ /* 0x000fe40007fe0100 */
        /* <DEDUP_REMOVED lines=19> */
[----:B------:R-:W-:Y:S02]  /*04b0*/  VIMNMX R9, R9, R10, !PT ;  /* 0x0000000a09097248 */ /* 0x000fe40007fe0100 */
[----:B------:R-:W-:Y:S01]  /*04c0*/  VIMNMX R8, R6, R7, !PT ;  /* 0x0000000706087248 */ /* 0x000fe20007fe0100 */
[----:B------:R-:W-:Y:S01]  /*04d0*/  IMAD.U32 R6, RZ, RZ, UR5 ;  /* 0x00000005ff067e24 */ /* 0x000fe2000f8e00ff */
[----:B------:R-:W-:Y:S01]  /*04e0*/  LOP3.LUT R15, R2, 0xff, RZ, 0xc0, !PT ;  /* 0x000000ff020f7812 */ /* 0x000fe200078ec0ff */
[----:B------:R-:W-:Y:S01]  /*04f0*/  IMAD.U32 R7, RZ, RZ, UR6 ;  /* 0x00000006ff077e24 */ /* 0x000fe2000f8e00ff */
[----:B------:R-:W-:Y:S02]  /*0500*/  LOP3.LUT R10, R5, 0xff, RZ, 0xc0, !PT ;  /* 0x000000ff050a7812 */ /* 0x000fe400078ec0ff */
[----:B------:R-:W-:Y:S01]  /*0510*/  VIMNMX R11, R11, R12, !PT ;  /* 0x0000000c0b0b7248 */ /* 0x000fe20007fe0100 */
[----:B------:R-:W-:Y:S01]  /*0520*/  IMAD.WIDE R6, R0, 0x8, R6 ;  /* 0x0000000800067825 */ /* 0x000fe200078e0206 */
[----:B------:R-:W-:-:S02]  /*0530*/  VIMNMX R13, R13, R14, !PT ;  /* 0x0000000e0d0d7248 */ /* 0x000fc40007fe0100 */
        /* <DEDUP_REMOVED lines=10> */
.L_x_39189:
        /* <DEDUP_REMOVED lines=134> */
.L_x_39192:
        /* <DEDUP_REMOVED lines=8> */
.L_x_39193:
        /* <DEDUP_REMOVED lines=8> */
.L_x_39194:
        /* <DEDUP_REMOVED lines=9> */
.L_x_39195:
[----:B------:R-:W-:Y:S05]  /*0fd0*/  BSYNC B1 ;  /* 0x0000000000017941 */ /* 0x000fea0003800000 */
.L_x_39191:
[----:B------:R-:W-:-:S13]  /*0fe0*/  ISETP.GE.AND P0, PT, R4, R3, PT ;  /* 0x000000030400720c */ /* 0x000fda0003f06270 */
[----:B------:R-:W3:Y:S01]  /*0ff0*/  @!P0 LDC.64 R8, c[0x0][0x218] ;  /* 0x00008600ff088b82 */ /* 0x000ee20000000a00 */
[C---:B012---:R-:W-:Y:S02]  /*1000*/  @!P0 VIADD R7, R4.reuse, UR4 ;  /* 0x0000000404078c36 */ /* 0x047fe40008000000 */
[----:B------:R-:W-:-:S03]  /*1010*/  @!P0 VIADD R4, R4, 0x80 ;  /* 0x0000008004048836 */ /* 0x000fc60000000000 */
[----:B---3--:R-:W-:-:S05]  /*1020*/  @!P0 IADD3 R6, P1, R7, R8, RZ ;  /* 0x0000000807068210 */ /* 0x008fca0007f3e0ff */
[----:B------:R-:W-:-:S05]  /*1030*/  @!P0 IMAD.X R7, RZ, RZ, R9, P1 ;  /* 0x000000ffff078224 */ /* 0x000fca00008e0609 */
[----:B------:R2:W-:Y:S03]  /*1040*/  @!P0 STG.E.U8 desc[UR12][R6.64], R0 ;  /* 0x0000000006008986 */ /* 0x0005e6000c10110c */
.L_x_39196:
[----:B------:R-:W-:Y:S05]  /*1050*/  BSYNC B0 ;  /* 0x0000000000007941 */ /* 0x000fea0003800000 */
.L_x_39190:
        /* <DEDUP_REMOVED lines=9> */
.L_x_39197:
        /* <DEDUP_REMOVED lines=9> */
.L_x_42466:


//--------------------- .text._ZN2at6native18elementwise_kernelILi128ELi4EZNS0_15gpu_kernel_implINS0_13AUnaryFunctorIhhhZZZNS0_19maximum_kernel_cudaERNS_18TensorIteratorBaseEENKUlvE_clEvENKUlvE_clEvEUlhhE_EEEEvS5_RKT_EUliE_EEviT1_ --------------------------
	.section	.text._ZN2at6native18elementwise_kernelILi128ELi4EZNS0_15gpu_kernel_implINS0_13AUnaryFunctorIhhhZZZNS0_19maximum_kernel_cudaERNS_18TensorIteratorBaseEENKUlvE_clEvENKUlvE_clEvEUlhhE_EEEEvS5_RKT_EUliE_EEviT1_,"ax",@progbits
	.align	128
        .global         _ZN2at6native18elementwise_kernelILi128ELi4EZNS0_15gpu_kernel_implINS0_13AUnaryFunctorIhhhZZZNS0_19maximum_kernel_cudaERNS_18TensorIteratorBaseEENKUlvE_clEvENKUlvE_clEvEUlhhE_EEEEvS5_RKT_EUliE_EEviT1_
        .type           _ZN2at6native18elementwise_kernelILi128ELi4EZNS0_15gpu_kernel_implINS0_13AUnaryFunctorIhhhZZZNS0_19maximum_kernel_cudaERNS_18TensorIteratorBaseEENKUlvE_clEvENKUlvE_clEvEUlhhE_EEEEvS5_RKT_EUliE_EEviT1_,@function
        .size           _ZN2at6native18elementwise_kernelILi128ELi4EZNS0_15gpu_kernel_implINS0_13AUnaryFunctorIhhhZZZNS0_19maximum_kernel_cudaERNS_18TensorIteratorBaseEENKUlvE_clEvENKUlvE_clEvEUlhhE_EEEEvS5_RKT_EUliE_EEviT1_,(.L_x_42467 - _ZN2at6native18elementwise_kernelILi128ELi4EZNS0_15gpu_kernel_implINS0_13AUnaryFunctorIhhhZZZNS0_19maximum_kernel_cudaERNS_18TensorIteratorBaseEENKUlvE_clEvENKUlvE_clEvEUlhhE_EEEEvS5_RKT_EUliE_EEviT1_)
        .other          _ZN2at6native18elementwise_kernelILi128ELi4EZNS0_15gpu_kernel_implINS0_13AUnaryFunctorIhhhZZZNS0_19maximum_kernel_cudaERNS_18TensorIteratorBaseEENKUlvE_clEvENKUlvE_clEvEUlhhE_EEEEvS5_RKT_EUliE_EEviT1_,@"STO_CUDA_ENTRY STV_DEFAULT"
_ZN2at6native18elementwise_kernelILi128ELi4EZNS0_15gpu_kernel_implINS0_13AUnaryFunctorIhhhZZZNS0_19maximum_kernel_cudaERNS_18TensorIteratorBaseEENKUlvE_clEvENKUlvE_clEvEUlhhE_EEEEvS5_RKT_EUliE_EEviT1_:
.text._ZN2at6native18elementwise_kernelILi128ELi4EZNS0_15gpu_kernel_implINS0_13AUnaryFunctorIhhhZZZNS0_19maximum_kernel_cudaERNS_18TensorIteratorBaseEENKUlvE_clEvENKUlvE_clEvEUlhhE_EEEEvS5_RKT_EUliE_EEviT1_:
        /* <DEDUP_REMOVED lines=315> */
.L_x_39200:
        /* <DEDUP_REMOVED lines=20> */
.L_x_39204:
[----:B------:R0:W5:Y:S01]  /*14f0*/  LDG.E.U8 R0, desc[UR36][R4.64] ;  /* 0x0000002404007981 */ /* 0x000162000c1e1100 */
[----:B------:R-:W-:Y:S05]  /*1500*/  BRA `(.L_x_39206) ;  /* 0x0000000c00647947 */ /* 0x000fea0003800000 */
.L_x_39203:
        /* <DEDUP_REMOVED lines=8> */
.L_x_39208:
[----:B------:R3:W5:Y:S01]  /*1590*/  LDG.E.U8 R0, desc[UR36][R4.64] ;  /* 0x0000002404007981 */ /* 0x000762000c1e1100 */
[----:B------:R-:W-:Y:S05]  /*15a0*/  BRA `(.L_x_39206) ;  /* 0x0000000c003c7947 */ /* 0x000fea0003800000 */
.L_x_39207:
[----:B------:R0:W5:Y:S01]  /*15b0*/  LDG.E.U16 R0, desc[UR36][R4.64] ;  /* 0x0000002404007981 */ /* 0x000162000c1e1500 */
[----:B------:R-:W-:Y:S05]  /*15c0*/  BRA `(.L_x_39206) ;  /* 0x0000000c00347947 */ /* 0x000fea0003800000 */
.L_x_39202:
        /* <DEDUP_REMOVED lines=10> */
.L_x_39210:
[----:B------:R-:W2:Y:S02]  /*1670*/  LDG.E.U16 R2, desc[UR36][R4.64] ;  /* 0x0000002404027981 */ /* 0x000ea4000c1e1500 */
[----:B--2---:R-:W-:-:S06]  /*1680*/  HADD2.F32 R2, -RZ, R2.H0_H0 ;  /* 0x20000002ff027230 */ /* 0x004fcc0000004100 */
[----:B------:R-:W0:Y:S02]  /*1690*/  F2I.S64.TRUNC R2, R2 ;  /* 0x0000000200027311 */ /* 0x000e24000020d900 */
[----:B0-----:R-:W-:Y:S01]  /*16a0*/  PRMT R0, R2, 0x7610, R0 ;  /* 0x0000761002007816 */ /* 0x001fe20000000000 */
[----:B------:R-:W-:Y:S06]  /*16b0*/  BRA `(.L_x_39206) ;  /* 0x0000000800f87947 */ /* 0x000fec0003800000 */
.L_x_39209:
        /* <DEDUP_REMOVED lines=10> */
.L_x_39212:
[----:B------:R-:W2:Y:S02]  /*1760*/  LDG.E.U16 R4, desc[UR36][R4.64] ;  /* 0x0000002404047981 */ /* 0x000ea4000c1e1500 */
[----:B--2---:R-:W-:-:S06]  /*1770*/  HADD2.F32 R2, -RZ, R4.H0_H0 ;  /* 0x20000004ff027230 */ /* 0x004fcc0000004100 */
[----:B------:R-:W0:Y:S02]  /*1780*/  F2I.S64.TRUNC R2, R2 ;  /* 0x0000000200027311 */ /* 0x000e24000020d900 */
[----:B0-----:R-:W-:Y:S01]  /*1790*/  PRMT R0, R2, 0x7610, R0 ;  /* 0x0000761002007816 */ /* 0x001fe20000000000 */
[----:B------:R-:W-:Y:S06]  /*17a0*/  BRA `(.L_x_39206) ;  /* 0x0000000800bc7947 */ /* 0x000fec0003800000 */
.L_x_39211:
[----:B------:R-:W2:Y:S02]  /*17b0*/  LDG.E.64 R2, desc[UR36][R4.64] ;  /* 0x0000002404027981 */ /* 0x000ea4000c1e1b00 */
[----:B--2---:R-:W0:Y:S02]  /*17c0*/  F2I.S64.F64.TRUNC R2, R2 ;  /* 0x0000000200027311 */ /* 0x004e24000030d900 */
[----:B0-----:R-:W-:Y:S01]  /*17d0*/  PRMT R0, R2, 0x7610, R0 ;  /* 0x0000761002007816 */ /* 0x001fe20000000000 */
[----:B------:R-:W-:Y:S06]  /*17e0*/  BRA `(.L_x_39206) ;  /* 0x0000000800ac7947 */ /* 0x000fec0003800000 */
.L_x_39201:
        /* <DEDUP_REMOVED lines=12> */
.L_x_39215:
[----:B------:R-:W2:Y:S02]  /*18b0*/  LDG.E.64 R4, desc[UR36][R4.64] ;  /* 0x0000002404047981 */ /* 0x000ea4000c1e1b00 */
[----:B--2---:R-:W0:Y:S02]  /*18c0*/  F2I.S64.F64.TRUNC R2, R4 ;  /* 0x0000000400027311 */ /* 0x004e24000030d900 */
[----:B0-----:R-:W-:Y:S01]  /*18d0*/  PRMT R0, R2, 0x7610, R0 ;  /* 0x0000761002007816 */ /* 0x001fe20000000000 */
[----:B------:R-:W-:Y:S06]  /*18e0*/  BRA `(.L_x_39206) ;  /* 0x00000008006c7947 */ /* 0x000fec0003800000 */
.L_x_39214:
        /* <DEDUP_REMOVED lines=28> */
.L_x_39217:
        /* <DEDUP_REMOVED lines=15> */
.L_x_39216:
[----:B------:R-:W2:Y:S02]  /*1ba0*/  LDG.E.U16 R2, desc[UR36][R4.64] ;  /* 0x0000002404027981 */ /* 0x000ea4000c1e1500 */
[----:B--2---:R-:W-:-:S06]  /*1bb0*/  IMAD.U32 R2, R2, 0x10000, RZ ;  /* 0x0001000002027824 */ /* 0x004fcc00078e00ff */
[----:B------:R-:W0:Y:S02]  /*1bc0*/  F2I.S64.TRUNC R2, R2 ;  /* 0x0000000200027311 */ /* 0x000e24000020d900 */
[----:B0-----:R-:W-:Y:S01]  /*1bd0*/  PRMT R0, R2, 0x7610, R0 ;  /* 0x0000761002007816 */ /* 0x001fe20000000000 */
[----:B------:R-:W-:Y:S06]  /*1be0*/  BRA `(.L_x_39206) ;  /* 0x0000000400ac7947 */ /* 0x000fec0003800000 */
.L_x_39213:
        /* <DEDUP_REMOVED lines=10> */
.L_x_39220:
        /* <DEDUP_REMOVED lines=21> */
.L_x_39224:
[----:B------:R-:W-:Y:S05]  /*1de0*/  BSYNC B1 ;  /* 0x0000000000017941 */ /* 0x000fea0003800000 */
.L_x_39223:
[----:B------:R-:W-:Y:S01]  /*1df0*/  IMAD.SHL.U32 R2, R2, 0x100000, RZ ;  /* 0x0010000002027824 */ /* 0x000fe200078e00ff */
[----:B------:R-:W-:-:S04]  /*1e00*/  LEA R3, R0, 0x3b800000, 0x17 ;  /* 0x3b80000000037811 */ /* 0x000fc800078eb8ff */
[----:B------:R-:W-:-:S07]  /*1e10*/  LOP3.LUT R2, R3, R2, R4, 0xfe, !PT ;  /* 0x0000000203027212 */ /* 0x000fce00078efe04 */
.L_x_39222:
[----:B------:R-:W-:Y:S05]  /*1e20*/  BSYNC B0 ;  /* 0x0000000000007941 */ /* 0x000fea0003800000 */
.L_x_39221:
[----:B------:R-:W0:Y:S02]  /*1e30*/  F2I.S64.TRUNC R2, R2 ;  /* 0x0000000200027311 */ /* 0x000e24000020d900 */
[----:B0-----:R-:W-:Y:S01]  /*1e40*/  PRMT R0, R2, 0x7610, R0 ;  /* 0x0000761002007816 */ /* 0x001fe20000000000 */
[----:B------:R-:W-:Y:S06]  /*1e50*/  BRA `(.L_x_39206) ;  /* 0x0000000400107947 */ /* 0x000fec0003800000 */
.L_x_39219:
        /* <DEDUP_REMOVED lines=21> */
.L_x_39228:
[----:B------:R-:W-:Y:S05]  /*1fb0*/  BSYNC B1 ;  /* 0x0000000000017941 */ /* 0x000fea0003800000 */
.L_x_39227:
[----:B------:R-:W-:Y:S01]  /*1fc0*/  IMAD.SHL.U32 R2, R2, 0x200000, RZ ;  /* 0x0020000002027824 */ /* 0x000fe200078e00ff */
[----:B------:R-:W-:-:S04]  /*1fd0*/  LEA R3, R0, 0x37800000, 0x17 ;  /* 0x3780000000037811 */ /* 0x000fc800078eb8ff */
[----:B------:R-:W-:-:S07]  /*1fe0*/  LOP3.LUT R2, R3, R2, R4, 0xfe, !PT ;  /* 0x0000000203027212 */ /* 0x000fce00078efe04 */
.L_x_39226:
[----:B------:R-:W-:Y:S05]  /*1ff0*/  BSYNC B0 ;  /* 0x0000000000007941 */ /* 0x000fea0003800000 */
.L_x_39225:
[----:B------:R-:W0:Y:S02]  /*2000*/  F2I.S64.TRUNC R2, R2 ;  /* 0x0000000200027311 */ /* 0x000e24000020d900 */
[----:B0-----:R-:W-:Y:S01]  /*2010*/  PRMT R0, R2, 0x7610, R0 ;  /* 0x0000761002007816 */ /* 0x001fe20000000000 */
[----:B------:R-:W-:Y:S06]  /*2020*/  BRA `(.L_x_39206) ;  /* 0x00000000009c7947 */ /* 0x000fec0003800000 */
.L_x_39218:
        /* <DEDUP_REMOVED lines=14> */
.L_x_39232:
[----:B------:R-:W-:Y:S05]  /*2110*/  BSYNC B0 ;  /* 0x0000000000007941 */ /* 0x000fea0003800000 */
.L_x_39231:
[----:B------:R-:W0:Y:S02]  /*2120*/  F2I.S64.TRUNC R2, R2 ;  /* 0x0000000200027311 */ /* 0x000e24000020d900 */
[----:B0-----:R-:W-:Y:S01]  /*2130*/  PRMT R0, R2, 0x7610, R0 ;  /* 0x0000761002007816 */ /* 0x001fe20000000000 */
[----:B------:R-:W-:Y:S06]  /*2140*/  BRA `(.L_x_39206) ;  /* 0x0000000000547947 */ /* 0x000fec0003800000 */
.L_x_39205:
        /* <DEDUP_REMOVED lines=16> */
.L_x_39233:
[----:B------:R-:W-:Y:S01]  /*2250*/  PRMT R0, RZ, 0x7610, R0 ;  /* 0x00007610ff007816 */ /* 0x000fe20000000000 */
[----:B------:R-:W-:Y:S06]  /*2260*/  BRA `(.L_x_39206) ;  /* 0x00000000000c7947 */ /* 0x000fec0003800000 */
.L_x_39230:
[----:B------:R2:W5:Y:S01]  /*2270*/  LDG.E.U8 R0, desc[UR36][R4.64] ;  /* 0x0000002404007981 */ /* 0x000562000c1e1100 */
[----:B------:R-:W-:Y:S05]  /*2280*/  BRA `(.L_x_39206) ;  /* 0x0000000000047947 */ /* 0x000fea0003800000 */
.L_x_39229:
[----:B------:R1:W5:Y:S02]  /*2290*/  LDG.E.U8 R0, desc[UR36][R4.64] ;  /* 0x0000002404007981 */ /* 0x000364000c1e1100 */
.L_x_39206:
[----:B------:R-:W0:Y:S01]  /*22a0*/  LDC.U8 R3, c[0x0][0x422] ;  /* 0x00010880ff037b82 */ /* 0x000e220000000000 */
[----:B-----5:R-:W-:Y:S01]  /*22b0*/  LOP3.LUT R0, R0, 0xff, RZ, 0xc0, !PT ;  /* 0x000000ff00007812 */ /* 0x020fe200078ec0ff */
[----:B------:R-:W-:-:S03]  /*22c0*/  ULDC.U8 UR4, c[0x0][0x421] ;  /* 0x0001084000047ab9 */ /* 0x000fc60000000000 */
[----:B01234-:R-:W-:Y:S02]  /*22d0*/  VIMNMX.U32 R5, R0, UR4, !PT ;  /* 0x0000000400057c48 */ /* 0x01ffe4000ffe0000 */
        /* <DEDUP_REMOVED lines=13> */
.L_x_39237:
[----:B------:R3:W-:Y:S01]  /*23b0*/  STG.E.U8 desc[UR36][R16.64], R5 ;  /* 0x0000000510007986 */ /* 0x0007e2000c101124 */
[----:B------:R-:W-:Y:S05]  /*23c0*/  BRA `(.L_x_39239) ;  /* 0x0000000c005c7947 */ /* 0x000fea0003800000 */
.L_x_39236:
        /* <DEDUP_REMOVED lines=10> */
.L_x_39241:
[----:B------:R1:W-:Y:S01]  /*2470*/  STG.E desc[UR36][R16.64], R5 ;  /* 0x0000000510007986 */ /* 0x0003e2000c101924 */
[----:B------:R-:W-:Y:S05]  /*2480*/  BRA `(.L_x_39239) ;  /* 0x0000000c002c7947 */ /* 0x000fea0003800000 */
.L_x_39240:
[----:B------:R2:W-:Y:S01]  /*2490*/  STG.E.U16 desc[UR36][R16.64], R5 ;  /* 0x0000000510007986 */ /* 0x0005e2000c101524 */
[----:B------:R-:W-:Y:S05]  /*24a0*/  BRA `(.L_x_39239) ;  /* 0x0000000c00247947 */ /* 0x000fea0003800000 */
.L_x_39235:
        /* <DEDUP_REMOVED lines=9> */
.L_x_39243:
[----:B------:R-:W0:Y:S02]  /*2540*/  I2F.U16 R0, R5 ;  /* 0x0000000500007306 */ /* 0x000e240000101000 */
[----:B0-----:R-:W-:-:S05]  /*2550*/  F2FP.F16.F32.PACK_AB R0, RZ, R0 ;  /* 0x00000000ff00723e */ /* 0x001fca00000000ff */
[----:B------:R0:W-:Y:S01]  /*2560*/  STG.E.U16 desc[UR36][R16.64], R0 ;  /* 0x0000000010007986 */ /* 0x0001e2000c101524 */
[----:B------:R-:W-:Y:S05]  /*2570*/  BRA `(.L_x_39239) ;  /* 0x0000000800f07947 */ /* 0x000fea0003800000 */
.L_x_39242:
        /* <DEDUP_REMOVED lines=10> */
.L_x_39245:
[----:B------:R-:W0:Y:S02]  /*2620*/  I2F.U16 R5, R5 ;  /* 0x0000000500057306 */ /* 0x000e240000101000 */
[----:B0-----:R-:W-:-:S04]  /*2630*/  F2FP.F16.F32.PACK_AB R3, RZ, R5 ;  /* 0x00000005ff03723e */ /* 0x001fc800000000ff */
[----:B------:R-:W-:-:S05]  /*2640*/  PRMT R3, R3, 0x5410, RZ ;  /* 0x0000541003037816 */ /* 0x000fca00000000ff */
[----:B------:R0:W-:Y:S01]  /*2650*/  STG.E desc[UR36][R16.64], R3 ;  /* 0x0000000310007986 */ /* 0x0001e2000c101924 */
[----:B------:R-:W-:Y:S05]  /*2660*/  BRA `(.L_x_39239) ;  /* 0x0000000800b47947 */ /* 0x000fea0003800000 */
.L_x_39244:
[----:B------:R-:W0:Y:S02]  /*2670*/  I2F.F64.U16 R2, R5 ;  /* 0x0000000500027312 */ /* 0x000e240000101800 */
[----:B0-----:R0:W-:Y:S01]  /*2680*/  STG.E.64 desc[UR36][R16.64], R2 ;  /* 0x0000000210007986 */ /* 0x0011e2000c101b24 */
[----:B------:R-:W-:Y:S05]  /*2690*/  BRA `(.L_x_39239) ;  /* 0x0000000800a87947 */ /* 0x000fea0003800000 */
.L_x_39234:
        /* <DEDUP_REMOVED lines=13> */
.L_x_39248:
[----:B------:R-:W0:Y:S01]  /*2770*/  I2F.F64.U16 R4, R5 ;  /* 0x0000000500047312 */ /* 0x000e220000101800 */
[----:B------:R-:W-:-:S05]  /*2780*/  CS2R R6, SRZ ;  /* 0x0000000000067805 */ /* 0x000fca000001ff00 */
[----:B0-----:R0:W-:Y:S01]  /*2790*/  STG.E.128 desc[UR36][R16.64], R4 ;  /* 0x0000000410007986 */ /* 0x0011e2000c101d24 */
[----:B------:R-:W-:Y:S05]  /*27a0*/  BRA `(.L_x_39239) ;  /* 0x0000000800647947 */ /* 0x000fea0003800000 */
.L_x_39247:
        /* <DEDUP_REMOVED lines=21> */
.L_x_39252:
[----:B------:R-:W-:Y:S05]  /*2900*/  BSYNC B0 ;  /* 0x0000000000007941 */ /* 0x000fea0003800000 */
.L_x_39251:
[----:B------:R-:W-:-:S05]  /*2910*/  LOP3.LUT R3, R0, R3, RZ, 0xfc, !PT ;  /* 0x0000000300037212 */ /* 0x000fca00078efcff */
[----:B------:R0:W-:Y:S01]  /*2920*/  STG.E.U8 desc[UR36][R16.64], R3 ;  /* 0x0000000310007986 */ /* 0x0001e2000c101124 */
[----:B------:R-:W-:Y:S05]  /*2930*/  BRA `(.L_x_39239) ;  /* 0x0000000800007947 */ /* 0x000fea0003800000 */
.L_x_39250:
        /* <DEDUP_REMOVED lines=13> */
.L_x_39254:
[----:B------:R-:W-:Y:S01]  /*2a10*/  IMAD.MOV.U32 R0, RZ, RZ, 0x7f ;  /* 0x0000007fff007424 */ /* 0x000fe200078e00ff */
[----:B------:R-:W-:-:S04]  /*2a20*/  ISETP.GT.U32.AND P0, PT, R2, 0x7f800000, PT ;  /* 0x7f8000000200780c */ /* 0x000fc80003f04070 */
[----:B------:R-:W-:-:S09]  /*2a30*/  SEL R0, R0, 0x7c, P0 ;  /* 0x0000007c00007807 */ /* 0x000fd20000000000 */
.L_x_39255:
[----:B------:R-:W-:Y:S05]  /*2a40*/  BSYNC B0 ;  /* 0x0000000000007941 */ /* 0x000fea0003800000 */
.L_x_39253:
[----:B------:R-:W-:-:S04]  /*2a50*/  LOP3.LUT R2, R5, 0x80000000, RZ, 0xc0, !PT ;  /* 0x8000000005027812 */ /* 0x000fc800078ec0ff */
[----:B------:R-:W-:-:S04]  /*2a60*/  SHF.R.U32.HI R3, RZ, 0x18, R2 ;  /* 0x00000018ff037819 */ /* 0x000fc80000011602 */
[----:B------:R-:W-:-:S05]  /*2a70*/  LOP3.LUT R3, R0, R3, RZ, 0xfc, !PT ;  /* 0x0000000300037212 */ /* 0x000fca00078efcff */
[----:B------:R0:W-:Y:S01]  /*2a80*/  STG.E.U8 desc[UR36][R16.64], R3 ;  /* 0x0000000310007986 */ /* 0x0001e2000c101124 */
[----:B------:R-:W-:Y:S05]  /*2a90*/  BRA `(.L_x_39239) ;  /* 0x0000000400a87947 */ /* 0x000fea0003800000 */
.L_x_39249:
[----:B------:R-:W0:Y:S02]  /*2aa0*/  I2F.U16 R0, R5 ;  /* 0x0000000500007306 */ /* 0x000e240000101000 */
[----:B0-----:R-:W-:-:S05]  /*2ab0*/  F2FP.BF16.F32.PACK_AB R0, RZ, R0 ;  /* 0x00000000ff00723e */ /* 0x001fca00000010ff */
[----:B------:R0:W-:Y:S01]  /*2ac0*/  STG.E.U16 desc[UR36][R16.64], R0 ;  /* 0x0000000010007986 */ /* 0x0001e2000c101524 */
[----:B------:R-:W-:Y:S05]  /*2ad0*/  BRA `(.L_x_39239) ;  /* 0x0000000400987947 */ /* 0x000fea0003800000 */
.L_x_39246:
        /* <DEDUP_REMOVED lines=10> */
.L_x_39258:
        /* <DEDUP_REMOVED lines=17> */
.L_x_39261:
[----:B------:R-:W-:-:S04]  /*2c90*/  LOP3.LUT R2, R5, 0x80000000, RZ, 0xc0, !PT ;  /* 0x8000000005027812 */ /* 0x000fc800078ec0ff */
[----:B------:R-:W-:-:S04]  /*2ca0*/  SHF.R.U32.HI R3, RZ, 0x18, R2 ;  /* 0x00000018ff037819 */ /* 0x000fc80000011602 */
[----:B------:R-:W-:-:S04]  /*2cb0*/  LOP3.LUT R0, R0, R3, RZ, 0xfc, !PT ;  /* 0x0000000300007212 */ /* 0x000fc800078efcff */
[----:B------:R-:W-:-:S07]  /*2cc0*/  PRMT R8, R0, 0x7610, R8 ;  /* 0x0000761000087816 */ /* 0x000fce0000000008 */
.L_x_39260:
[----:B------:R-:W-:Y:S05]  /*2cd0*/  BSYNC B0 ;  /* 0x0000000000007941 */ /* 0x000fea0003800000 */
.L_x_39259:
[----:B------:R0:W-:Y:S01]  /*2ce0*/  STG.E.U8 desc[UR36][R16.64], R8 ;  /* 0x0000000810007986 */ /* 0x0001e2000c101124 */
[----:B------:R-:W-:Y:S05]  /*2cf0*/  BRA `(.L_x_39239) ;  /* 0x0000000400107947 */ /* 0x000fea0003800000 */
.L_x_39257:
        /* <DEDUP_REMOVED lines=17> */
.L_x_39264:
[----:B------:R-:W-:-:S04]  /*2e10*/  LOP3.LUT R2, R5, 0x80000000, RZ, 0xc0, !PT ;  /* 0x8000000005027812 */ /* 0x000fc800078ec0ff */
[----:B------:R-:W-:-:S04]  /*2e20*/  SHF.R.U32.HI R3, RZ, 0x18, R2 ;  /* 0x00000018ff037819 */ /* 0x000fc80000011602 */
[----:B------:R-:W-:-:S04]  /*2e30*/  LOP3.LUT R0, R0, R3, RZ, 0xfc, !PT ;  /* 0x0000000300007212 */ /* 0x000fc800078efcff */
[----:B------:R-:W-:-:S07]  /*2e40*/  PRMT R8, R0, 0x7610, R8 ;  /* 0x0000761000087816 */ /* 0x000fce0000000008 */
.L_x_39263:
[----:B------:R-:W-:Y:S05]  /*2e50*/  BSYNC B0 ;  /* 0x0000000000007941 */ /* 0x000fea0003800000 */
.L_x_39262:
[----:B------:R0:W-:Y:S01]  /*2e60*/  STG.E.U8 desc[UR36][R16.64], R8 ;  /* 0x0000000810007986 */ /* 0x0001e2000c101124 */
[----:B------:R-:W-:Y:S05]  /*2e70*/  BRA `(.L_x_39239) ;  /* 0x0000000000b07947 */ /* 0x000fea0003800000 */
.L_x_39256:
        /* <DEDUP_REMOVED lines=22> */
.L_x_39238:
        /* <DEDUP_REMOVED lines=16> */
.L_x_39267:
[----:B------:R-:W-:Y:S05]  /*30e0*/  BRA `(.L_x_39239) ;  /* 0x0000000000147947 */ /* 0x000fea0003800000 */
.L_x_39266:
[----:B------:R-:W-:Y:S02]  /*30f0*/  IMAD.MOV.U32 R2, RZ, RZ, R5 ;  /* 0x000000ffff027224 */ /* 0x000fe400078e0005 */
[----:B------:R-:W-:-:S05]  /*3100*/  IMAD.MOV.U32 R3, RZ, RZ, RZ ;  /* 0x000000ffff037224 */ /* 0x000fca00078e00ff */
[----:B------:R0:W-:Y:S01]  /*3110*/  STG.E.64 desc[UR36][R16.64], R2 ;  /* 0x0000000210007986 */ /* 0x0001e2000c101b24 */
[----:B------:R-:W-:Y:S05]  /*3120*/  BRA `(.L_x_39239) ;  /* 0x0000000000047947 */ /* 0x000fea0003800000 */
.L_x_39265:
[----:B------:R0:W-:Y:S02]  /*3130*/  STG.E desc[UR36][R16.64], R5 ;  /* 0x0000000510007986 */ /* 0x0001e4000c101924 */
.L_x_39239:
[----:B------:R-:W-:-:S04]  /*3140*/  IMAD R18, R23, 0x200, R18 ;  /* 0x0000020017127824 */ /* 0x000fc800078e0212 */
[----:B------:R-:W-:-:S07]  /*3150*/  VIADD R19, R18, 0x80 ;  /* 0x0000008012137836 */ /* 0x000fce0000000000 */
.L_x_39199:
[----:B------:R-:W-:Y:S05]  /*3160*/  BSYNC B6 ;  /* 0x0000000000067941 */ /* 0x000fea0003800000 */
.L_x_39198:
        /* <DEDUP_REMOVED lines=307> */
.L_x_39270:
        /* <DEDUP_REMOVED lines=20> */
.L_x_39274:
[----:B------:R0:W5:Y:S01]  /*45e0*/  LDG.E.U8 R0, desc[UR36][R4.64] ;  /* 0x0000002404007981 */ /* 0x000162000c1e1100 */
[----:B------:R-:W-:Y:S05]  /*45f0*/  BRA `(.L_x_39276) ;  /* 0x0000000c00647947 */ /* 0x000fea0003800000 */
.L_x_39273:
        /* <DEDUP_REMOVED lines=8> */
.L_x_39278:
[----:B------:R4:W5:Y:S01]  /*4680*/  LDG.E.U8 R0, desc[UR36][R4.64] ;  /* 0x0000002404007981 */ /* 0x000962000c1e1100 */
[----:B------:R-:W-:Y:S05]  /*4690*/  BRA `(.L_x_39276) ;  /* 0x0000000c003c7947 */ /* 0x000fea0003800000 */
.L_x_39277:
[----:B------:R3:W5:Y:S01]  /*46a0*/  LDG.E.U16 R0, desc[UR36][R4.64] ;  /* 0x0000002404007981 */ /* 0x000762000c1e1500 */
[----:B------:R-:W-:Y:S05]  /*46b0*/  BRA `(.L_x_39276) ;  /* 0x0000000c00347947 */ /* 0x000fea0003800000 */
.L_x_39272:
        /* <DEDUP_REMOVED lines=10> */
.L_x_39280:
[----:B------:R-:W2:Y:S02]  /*4760*/  LDG.E.U16 R2, desc[UR36][R4.64] ;  /* 0x0000002404027981 */ /* 0x000ea4000c1e1500 */
[----:B--2---:R-:W-:-:S06]  /*4770*/  HADD2.F32 R2, -RZ, R2.H0_H0 ;  /* 0x20000002ff027230 */ /* 0x004fcc0000004100 */
[----:B------:R-:W0:Y:S02]  /*4780*/  F2I.S64.TRUNC R2, R2 ;  /* 0x0000000200027311 */ /* 0x000e24000020d900 */
[----:B0-----:R-:W-:Y:S01]  /*4790*/  PRMT R0, R2, 0x7610, R0 ;  /* 0x0000761002007816 */ /* 0x001fe20000000000 */
[----:B------:R-:W-:Y:S06]  /*47a0*/  BRA `(.L_x_39276) ;  /* 0x0000000800f87947 */ /* 0x000fec0003800000 */
.L_x_39279:
        /* <DEDUP_REMOVED lines=10> */
.L_x_39282:
[----:B------:R-:W2:Y:S02]  /*4850*/  LDG.E.U16 R4, desc[UR36][R4.64] ;  /* 0x0000002404047981 */ /* 0x000ea4000c1e1500 */
[----:B--2---:R-:W-:-:S06]  /*4860*/  HADD2.F32 R2, -RZ, R4.H0_H0 ;  /* 0x20000004ff027230 */ /* 0x004fcc0000004100 */
[----:B------:R-:W0:Y:S02]  /*4870*/  F2I.S64.TRUNC R2, R2 ;  /* 0x0000000200027311 */ /* 0x000e24000020d900 */
[----:B0-----:R-:W-:Y:S01]  /*4880*/  PRMT R0, R2, 0x7610, R0 ;  /* 0x0000761002007816 */ /* 0x001fe20000000000 */
[----:B------:R-:W-:Y:S06]  /*4890*/  BRA `(.L_x_39276) ;  /* 0x0000000800bc7947 */ /* 0x000fec0003800000 */
.L_x_39281:
[----:B------:R-:W2:Y:S02]  /*48a0*/  LDG.E.64 R2, desc[UR36][R4.64] ;  /* 0x0000002404027981 */ /* 0x000ea4000c1e1b00 */
[----:B--2---:R-:W0:Y:S02]  /*48b0*/  F2I.S64.F64.TRUNC R2, R2 ;  /* 0x0000000200027311 */ /* 0x004e24000030d900 */
[----:B0-----:R-:W-:Y:S01]  /*48c0*/  PRMT R0, R2, 0x7610, R0 ;  /* 0x0000761002007816 */ /* 0x001fe20000000000 */
[----:B------:R-:W-:Y:S06]  /*48d0*/  BRA `(.L_x_39276) ;  /* 0x0000000800ac7947 */ /* 0x000fec0003800000 */
.L_x_39271:
        /* <DEDUP_REMOVED lines=12> */
.L_x_39285:
[----:B------:R-:W2:Y:S02]  /*49a0*/  LDG.E.64 R4, desc[UR36][R4.64] ;  /* 0x0000002404047981 */ /* 0x000ea4000c1e1b00 */
[----:B--2---:R-:W0:Y:S02]  /*49b0*/  F2I.S64.F64.TRUNC R2, R4 ;  /* 0x0000000400027311 */ /* 0x004e24000030d900 */
[----:B0-----:R-:W-:Y:S01]  /*49c0*/  PRMT R0, R2, 0x7610, R0 ;  /* 0x0000761002007816 */ /* 0x001fe20000000000 */
[----:B------:R-:W-:Y:S06]  /*49d0*/  BRA `(.L_x_39276) ;  /* 0x00000008006c7947 */ /* 0x000fec0003800000 */
.L_x_39284:
        /* <DEDUP_REMOVED lines=28> */
.L_x_39287:
        /* <DEDUP_REMOVED lines=15> */
.L_x_39286:
[----:B------:R-:W2:Y:S02]  /*4c90*/  LDG.E.U16 R2, desc[UR36][R4.64] ;  /* 0x0000002404027981 */ /* 0x000ea4000c1e1500 */
[----:B--2---:R-:W-:-:S06]  /*4ca0*/  IMAD.U32 R2, R2, 0x10000, RZ ;  /* 0x0001000002027824 */ /* 0x004fcc00078e00ff */
[----:B------:R-:W0:Y:S02]  /*4cb0*/  F2I.S64.TRUNC R2, R2 ;  /* 0x0000000200027311 */ /* 0x000e24000020d900 */
[----:B0-----:R-:W-:Y:S01]  /*4cc0*/  PRMT R0, R2, 0x7610, R0 ;  /* 0x0000761002007816 */ /* 0x001fe20000000000 */
[----:B------:R-:W-:Y:S06]  /*4cd0*/  BRA `(.L_x_39276) ;  /* 0x0000000400ac7947 */ /* 0x000fec0003800000 */
.L_x_39283:
        /* <DEDUP_REMOVED lines=10> */
.L_x_39290:
        /* <DEDUP_REMOVED lines=21> */
.L_x_39294:
[----:B------:R-:W-:Y:S05]  /*4ed0*/  BSYNC B1 ;  /* 0x0000000000017941 */ /* 0x000fea0003800000 */
.L_x_39293:
[----:B------:R-:W-:Y:S01]  /*4ee0*/  IMAD.SHL.U32 R2, R2, 0x100000, RZ ;  /* 0x0010000002027824 */ /* 0x000fe200078e00ff */
[----:B------:R-:W-:-:S04]  /*4ef0*/  LEA R3, R0, 0x3b800000, 0x17 ;  /* 0x3b80000000037811 */ /* 0x000fc800078eb8ff */
[----:B------:R-:W-:-:S07]  /*4f00*/  LOP3.LUT R2, R3, R2, R4, 0xfe, !PT ;  /* 0x0000000203027212 */ /* 0x000fce00078efe04 */
.L_x_39292:
[----:B------:R-:W-:Y:S05]  /*4f10*/  BSYNC B0 ;  /* 0x0000000000007941 */ /* 0x000fea0003800000 */
.L_x_39291:
[----:B------:R-:W0:Y:S02]  /*4f20*/  F2I.S64.TRUNC R2, R2 ;  /* 0x0000000200027311 */ /* 0x000e24000020d900 */
[----:B0-----:R-:W-:Y:S01]  /*4f30*/  PRMT R0, R2, 0x7610, R0 ;  /* 0x0000761002007816 */ /* 0x001fe20000000000 */
[----:B------:R-:W-:Y:S06]  /*4f40*/  BRA `(.L_x_39276) ;  /* 0x0000000400107947 */ /* 0x000fec0003800000 */
.L_x_39289:
        /* <DEDUP_REMOVED lines=21> */
.L_x_39298:
[----:B------:R-:W-:Y:S05]  /*50a0*/  BSYNC B1 ;  /* 0x0000000000017941 */ /* 0x000fea0003800000 */
.L_x_39297:
[----:B------:R-:W-:Y:S01]  /*50b0*/  IMAD.SHL.U32 R2, R2, 0x200000, RZ ;  /* 0x0020000002027824 */ /* 0x000fe200078e00ff */
[----:B------:R-:W-:-:S04]  /*50c0*/  LEA R3, R0, 0x37800000, 0x17 ;  /* 0x3780000000037811 */ /* 0x000fc800078eb8ff */
[----:B------:R-:W-:-:S07]  /*50d0*/  LOP3.LUT R2, R3, R2, R4, 0xfe, !PT ;  /* 0x0000000203027212 */ /* 0x000fce00078efe04 */
.L_x_39296:
[----:B------:R-:W-:Y:S05]  /*50e0*/  BSYNC B0 ;  /* 0x0000000000007941 */ /* 0x000fea0003800000 */
.L_x_39295:
[----:B------:R-:W0:Y:S02]  /*50f0*/  F2I.S64.TRUNC R2, R2 ;  /* 0x0000000200027311 */ /* 0x000e24000020d900 */
[----:B0-----:R-:W-:Y:S01]  /*5100*/  PRMT R0, R2, 0x7610, R0 ;  /* 0x0000761002007816 */ /* 0x001fe20000000000 */
[----:B------:R-:W-:Y:S06]  /*5110*/  BRA `(.L_x_39276) ;  /* 0x00000000009c7947 */ /* 0x000fec0003800000 */
.L_x_39288:
        /* <DEDUP_REMOVED lines=14> */
.L_x_39302:
[----:B------:R-:W-:Y:S05]  /*5200*/  BSYNC B0 ;  /* 0x0000000000007941 */ /* 0x000fea0003800000 */
.L_x_39301:
[----:B------:R-:W0:Y:S02]  /*5210*/  F2I.S64.TRUNC R2, R2 ;  /* 0x0000000200027311 */ /* 0x000e24000020d900 */
[----:B0-----:R-:W-:Y:S01]  /*5220*/  PRMT R0, R2, 0x7610, R0 ;  /* 0x0000761002007816 */ /* 0x001fe20000000000 */
[----:B------:R-:W-:Y:S06]  /*5230*/  BRA `(.L_x_39276) ;  /* 0x0000000000547947 */ /* 0x000fec0003800000 */
.L_x_39275:
        /* <DEDUP_REMOVED lines=16> */
.L_x_39303:
[----:B------:R-:W-:Y:S01]  /*5340*/  PRMT R0, RZ, 0x7610, R0 ;  /* 0x00007610ff007816 */ /* 0x000fe20000000000 */
[----:B------:R-:W-:Y:S06]  /*5350*/  BRA `(.L_x_39276) ;  /* 0x00000000000c7947 */ /* 0x000fec0003800000 */
.L_x_39300:
[----:B------:R2:W5:Y:S01]  /*5360*/  LDG.E.U8 R0, desc[UR36][R4.64] ;  /* 0x0000002404007981 */ /* 0x000562000c1e1100 */
[----:B------:R-:W-:Y:S05]  /*5370*/  BRA `(.L_x_39276) ;  /* 0x0000000000047947 */ /* 0x000fea0003800000 */
.L_x_39299:
[----:B------:R1:W5:Y:S02]  /*5380*/  LDG.E.U8 R0, desc[UR36][R4.64] ;  /* 0x0000002404007981 */ /* 0x000364000c1e1100 */
.L_x_39276:
[----:B01234-:R-:W0:Y:S01]  /*5390*/  LDC.U8 R4, c[0x0][0x422] ;  /* 0x00010880ff047b82 */ /* 0x01fe220000000000 */
[----:B-----5:R-:W-:Y:S01]  /*53a0*/  LOP3.LUT R0, R0, 0xff, RZ, 0xc0, !PT ;  /* 0x000000ff00007812 */ /* 0x020fe200078ec0ff */
[----:B------:R-:W-:-:S03]  /*53b0*/  ULDC.U8 UR4, c[0x0][0x421] ;  /* 0x0001084000047ab9 */ /* 0x000fc60000000000 */
[----:B------:R-:W-:Y:S02]  /*53c0*/  VIMNMX.U32 R2, R0, UR4, !PT ;  /* 0x0000000400027c48 */ /* 0x000fe4000ffe0000 */
        /* <DEDUP_REMOVED lines=13> */
.L_x_39307:
[----:B------:R0:W-:Y:S01]  /*54a0*/  STG.E.U8 desc[UR36][R16.64], R2 ;  /* 0x0000000210007986 */ /* 0x0001e2000c101124 */
[----:B------:R-:W-:Y:S05]  /*54b0*/  BRA `(.L_x_39309) ;  /* 0x0000000c00547947 */ /* 0x000fea0003800000 */
.L_x_39306:
        /* <DEDUP_REMOVED lines=9> */
.L_x_39311:
[----:B------:R0:W-:Y:S01]  /*5550*/  STG.E desc[UR36][R16.64], R2 ;  /* 0x0000000210007986 */ /* 0x0001e2000c101924 */
[----:B------:R-:W-:Y:S05]  /*5560*/  BRA `(.L_x_39309) ;  /* 0x0000000c00287947 */ /* 0x000fea0003800000 */
.L_x_39310:
[----:B------:R0:W-:Y:S01]  /*5570*/  STG.E.U16 desc[UR36][R16.64], R2 ;  /* 0x0000000210007986 */ /* 0x0001e2000c101524 */
[----:B------:R-:W-:Y:S05]  /*5580*/  BRA `(.L_x_39309) ;  /* 0x0000000c00207947 */ /* 0x000fea0003800000 */
.L_x_39305:
        /* <DEDUP_REMOVED lines=9> */
.L_x_39313:
[----:B------:R-:W0:Y:S02]  /*5620*/  I2F.U16 R0, R2 ;  /* 0x0000000200007306 */ /* 0x000e240000101000 */
[----:B0-----:R-:W-:-:S05]  /*5630*/  F2FP.F16.F32.PACK_AB R0, RZ, R0 ;  /* 0x00000000ff00723e */ /* 0x001fca00000000ff */
[----:B------:R0:W-:Y:S01]  /*5640*/  STG.E.U16 desc[UR36][R16.64], R0 ;  /* 0x0000000010007986 */ /* 0x0001e2000c101524 */
[----:B------:R-:W-:Y:S05]  /*5650*/  BRA `(.L_x_39309) ;  /* 0x0000000800ec7947 */ /* 0x000fea0003800000 */
.L_x_39312:
        /* <DEDUP_REMOVED lines=10> */
.L_x_39315:
[----:B------:R-:W0:Y:S02]  /*5700*/  I2F.U16 R2, R2 ;  /* 0x0000000200027306 */ /* 0x000e240000101000 */
[----:B0-----:R-:W-:-:S04]  /*5710*/  F2FP.F16.F32.PACK_AB R3, RZ, R2 ;  /* 0x00000002ff03723e */ /* 0x001fc800000000ff */
[----:B------:R-:W-:-:S05]  /*5720*/  PRMT R3, R3, 0x5410, RZ ;  /* 0x0000541003037816 */ /* 0x000fca00000000ff */
[----:B------:R0:W-:Y:S01]  /*5730*/  STG.E desc[UR36][R16.64], R3 ;  /* 0x0000000310007986 */ /* 0x0001e2000c101924 */
[----:B------:R-:W-:Y:S05]  /*5740*/  BRA `(.L_x_39309) ;  /* 0x0000000800b07947 */ /* 0x000fea0003800000 */
.L_x_39314:
[----:B------:R-:W0:Y:S02]  /*5750*/  I2F.F64.U16 R2, R2 ;  /* 0x0000000200027312 */ /* 0x000e240000101800 */
[----:B0-----:R0:W-:Y:S01]  /*5760*/  STG.E.64 desc[UR36][R16.64], R2 ;  /* 0x0000000210007986 */ /* 0x0011e2000c101b24 */
[----:B------:R-:W-:Y:S05]  /*5770*/  BRA `(.L_x_39309) ;  /* 0x0000000800a47947 */ /* 0x000fea0003800000 */
.L_x_39304:
        /* <DEDUP_REMOVED lines=13> */
.L_x_39318:
[----:B------:R-:W0:Y:S01]  /*5850*/  I2F.F64.U16 R4, R2 ;  /* 0x0000000200047312 */ /* 0x000e220000101800 */
[----:B------:R-:W-:-:S05]  /*5860*/  CS2R R6, SRZ ;  /* 0x0000000000067805 */ /* 0x000fca000001ff00 */
[----:B0-----:R0:W-:Y:S01]  /*5870*/  STG.E.128 desc[UR36][R16.64], R4 ;  /* 0x0000000410007986 */ /* 0x0011e2000c101d24 */
[----:B------:R-:W-:Y:S05]  /*5880*/  BRA `(.L_x_39309) ;  /* 0x0000000800607947 */ /* 0x000fea0003800000 */
.L_x_39317:
        /* <DEDUP_REMOVED lines=21> */
.L_x_39322:
[----:B------:R-:W-:Y:S05]  /*59e0*/  BSYNC B0 ;  /* 0x0000000000007941 */ /* 0x000fea0003800000 */
.L_x_39321:
[----:B------:R-:W-:-:S05]  /*59f0*/  LOP3.LUT R3, R0, R3, RZ, 0xfc, !PT ;  /* 0x0000000300037212 */ /* 0x000fca00078efcff */
[----:B------:R0:W-:Y:S01]  /*5a00*/  STG.E.U8 desc[UR36][R16.64], R3 ;  /* 0x0000000310007986 */ /* 0x0001e2000c101124 */
[----:B------:R-:W-:Y:S05]  /*5a10*/  BRA `(.L_x_39309) ;  /* 0x0000000400fc7947 */ /* 0x000fea0003800000 */
.L_x_39320:
        /* <DEDUP_REMOVED lines=13> */
.L_x_39324:
[----:B------:R-:W-:Y:S01]  /*5af0*/  IMAD.MOV.U32 R0, RZ, RZ, 0x7f ;  /* 0x0000007fff007424 */ /* 0x000fe200078e00ff */
[----:B------:R-:W-:-:S04]  /*5b00*/  ISETP.GT.U32.AND P0, PT, R3, 0x7f800000, PT ;  /* 0x7f8000000300780c */ /* 0x000fc80003f04070 */
[----:B------:R-:W-:-:S09]  /*5b10*/  SEL R0, R0, 0x7c, P0 ;  /* 0x0000007c00007807 */ /* 0x000fd20000000000 */
.L_x_39325:
[----:B------:R-:W-:Y:S05]  /*5b20*/  BSYNC B0 ;  /* 0x0000000000007941 */ /* 0x000fea0003800000 */
.L_x_39323:
[----:B------:R-:W-:-:S04]  /*5b30*/  LOP3.LUT R2, R5, 0x80000000, RZ, 0xc0, !PT ;  /* 0x8000000005027812 */ /* 0x000fc800078ec0ff */
[----:B------:R-:W-:-:S04]  /*5b40*/  SHF.R.U32.HI R3, RZ, 0x18, R2 ;  /* 0x00000018ff037819 */ /* 0x000fc80000011602 */
[----:B------:R-:W-:-:S05]  /*5b50*/  LOP3.LUT R3, R0, R3, RZ, 0xfc, !PT ;  /* 0x0000000300037212 */ /* 0x000fca00078efcff */
[----:B------:R0:W-:Y:S01]  /*5b60*/  STG.E.U8 desc[UR36][R16.64], R3 ;  /* 0x0000000310007986 */ /* 0x0001e2000c101124 */
[----:B------:R-:W-:Y:S05]  /*5b70*/  BRA `(.L_x_39309) ;  /* 0x0000000400a47947 */ /* 0x000fea0003800000 */
.L_x_39319:
[----:B------:R-:W0:Y:S02]  /*5b80*/  I2F.U16 R0, R2 ;  /* 0x0000000200007306 */ /* 0x000e240000101000 */
[----:B0-----:R-:W-:-:S05]  /*5b90*/  F2FP.BF16.F32.PACK_AB R0, RZ, R0 ;  /* 0x00000000ff00723e */ /* 0x001fca00000010ff */
[----:B------:R0:W-:Y:S01]  /*5ba0*/  STG.E.U16 desc[UR36][R16.64], R0 ;  /* 0x0000000010007986 */ /* 0x0001e2000c101524 */
[----:B------:R-:W-:Y:S05]  /*5bb0*/  BRA `(.L_x_39309) ;  /* 0x0000000400947947 */ /* 0x000fea0003800000 */
.L_x_39316:
        /* <DEDUP_REMOVED lines=10> */
.L_x_39328:
        /* <DEDUP_REMOVED lines=17> */
.L_x_39331:
[----:B------:R-:W-:-:S04]  /*5d70*/  LOP3.LUT R2, R5, 0x80000000, RZ, 0xc0, !PT ;  /* 0x8000000005027812 */ /* 0x000fc800078ec0ff */
[----:B------:R-:W-:-:S04]  /*5d80*/  SHF.R.U32.HI R3, RZ, 0x18, R2 ;  /* 0x00000018ff037819 */ /* 0x000fc80000011602 */
[----:B------:R-:W-:-:S04]  /*5d90*/  LOP3.LUT R0, R0, R3, RZ, 0xfc, !PT ;  /* 0x0000000300007212 */ /* 0x000fc800078efcff */
[----:B------:R-:W-:-:S07]  /*5da0*/  PRMT R8, R0, 0x7610, R8 ;  /* 0x0000761000087816 */ /* 0x000fce0000000008 */
.L_x_39330:
[----:B------:R-:W-:Y:S05]  /*5db0*/  BSYNC B0 ;  /* 0x0000000000007941 */ /* 0x000fea0003800000 */
.L_x_39329:
[----:B------:R3:W-:Y:S01]  /*5dc0*/  STG.E.U8 desc[UR36][R16.64], R8 ;  /* 0x0000000810007986 */ /* 0x0007e2000c101124 */
[----:B------:R-:W-:Y:S05]  /*5dd0*/  BRA `(.L_x_39309) ;  /* 0x00000004000c7947 */ /* 0x000fea0003800000 */
.L_x_39327:
        /* <DEDUP_REMOVED lines=17> */
.L_x_39334:
[----:B------:R-:W-:-:S04]  /*5ef0*/  LOP3.LUT R2, R5, 0x80000000, RZ, 0xc0, !PT ;  /* 0x8000000005027812 */ /* 0x000fc800078ec0ff */
[----:B------:R-:W-:-:S04]  /*5f00*/  SHF.R.U32.HI R3, RZ, 0x18, R2 ;  /* 0x00000018ff037819 */ /* 0x000fc80000011602 */
[----:B------:R-:W-:-:S04]  /*5f10*/  LOP3.LUT R0, R0, R3, RZ, 0xfc, !PT ;  /* 0x0000000300007212 */ /* 0x000fc800078efcff */
[----:B------:R-:W-:-:S07]  /*5f20*/  PRMT R8, R0, 0x7610, R8 ;  /* 0x0000761000087816 */ /* 0x000fce0000000008 */
.L_x_39333:
[----:B------:R-:W-:Y:S05]  /*5f30*/  BSYNC B0 ;  /* 0x0000000000007941 */ /* 0x000fea0003800000 */
.L_x_39332:
[----:B------:R0:W-:Y:S01]  /*5f40*/  STG.E.U8 desc[UR36][R16.64], R8 ;  /* 0x0000000810007986 */ /* 0x0001e2000c101124 */
[----:B------:R-:W-:Y:S05]  /*5f50*/  BRA `(.L_x_39309) ;  /* 0x0000000000ac7947 */ /* 0x000fea0003800000 */
.L_x_39326:
        /* <DEDUP_REMOVED lines=22> */
.L_x_39308:
        /* <DEDUP_REMOVED lines=16> */
.L_x_39337:
[----:B------:R-:W-:Y:S05]  /*61c0*/  BRA `(.L_x_39309) ;  /* 0x0000000000107947 */ /* 0x000fea0003800000 */
.L_x_39336:
[----:B------:R-:W-:-:S05]  /*61d0*/  IMAD.MOV.U32 R3, RZ, RZ, RZ ;  /* 0x000000ffff037224 */ /* 0x000fca00078e00ff */
[----:B------:R2:W-:Y:S01]  /*61e0*/  STG.E.64 desc[UR36][R16.64], R2 ;  /* 0x0000000210007986 */ /* 0x0005e2000c101b24 */
[----:B------:R-:W-:Y:S05]  /*61f0*/  BRA `(.L_x_39309) ;  /* 0x0000000000047947 */ /* 0x000fea0003800000 */
.L_x_39335:
[----:B------:R0:W-:Y:S02]  /*6200*/  STG.E desc[UR36][R16.64], R2 ;  /* 0x0000000210007986 */ /* 0x0001e4000c101924 */
.L_x_39309:
[----:B------:R-:W-:-:S07]  /*6210*/  VIADD R19, R19, 0x80 ;  /* 0x0000008013137836 */ /* 0x000fce0000000000 */
.L_x_39269:
[----:B------:R-:W-:Y:S05]  /*6220*/  BSYNC B6 ;  /* 0x0000000000067941 */ /* 0x000fea0003800000 */
.L_x_39268:
        /* <DEDUP_REMOVED lines=307> */
.L_x_39340:
        /* <DEDUP_REMOVED lines=20> */
.L_x_39344:
[----:B------:R0:W5:Y:S01]  /*76a0*/  LDG.E.U8 R0, desc[UR36][R4.64] ;  /* 0x0000002404007981 */ /* 0x000162000c1e1100 */
[----:B------:R-:W-:Y:S05]  /*76b0*/  BRA `(.L_x_39346) ;  /* 0x0000000c00647947 */ /* 0x000fea0003800000 */
.L_x_39343:
        /* <DEDUP_REMOVED lines=8> */
.L_x_39348:
[----:B------:R4:W5:Y:S01]  /*7740*/  LDG.E.U8 R0, desc[UR36][R4.64] ;  /* 0x0000002404007981 */ /* 0x000962000c1e1100 */
[----:B------:R-:W-:Y:S05]  /*7750*/  BRA `(.L_x_39346) ;  /* 0x0000000c003c7947 */ /* 0x000fea0003800000 */
.L_x_39347:
[----:B------:R3:W5:Y:S01]  /*7760*/  LDG.E.U16 R0, desc[UR36][R4.64] ;  /* 0x0000002404007981 */ /* 0x000762000c1e1500 */
[----:B------:R-:W-:Y:S05]  /*7770*/  BRA `(.L_x_39346) ;  /* 0x0000000c00347947 */ /* 0x000fea0003800000 */
.L_x_39342:
        /* <DEDUP_REMOVED lines=10> */
.L_x_39350:
[----:B------:R-:W2:Y:S02]  /*7820*/  LDG.E.U16 R2, desc[UR36][R4.64] ;  /* 0x0000002404027981 */ /* 0x000ea4000c1e1500 */
[----:B--2---:R-:W-:-:S06]  /*7830*/  HADD2.F32 R2, -RZ, R2.H0_H0 ;  /* 0x20000002ff027230 */ /* 0x004fcc0000004100 */
[----:B------:R-:W0:Y:S02]  /*7840*/  F2I.S64.TRUNC R2, R2 ;  /* 0x0000000200027311 */ /* 0x000e24000020d900 */
[----:B0-----:R-:W-:Y:S01]  /*7850*/  PRMT R0, R2, 0x7610, R0 ;  /* 0x0000761002007816 */ /* 0x001fe20000000000 */
[----:B------:R-:W-:Y:S06]  /*7860*/  BRA `(.L_x_39346) ;  /* 0x0000000800f87947 */ /* 0x000fec0003800000 */
.L_x_39349:
        /* <DEDUP_REMOVED lines=10> */
.L_x_39352:
[----:B------:R-:W2:Y:S02]  /*7910*/  LDG.E.U16 R4, desc[UR36][R4.64] ;  /* 0x0000002404047981 */ /* 0x000ea4000c1e1500 */
[----:B--2---:R-:W-:-:S06]  /*7920*/  HADD2.F32 R2, -RZ, R4.H0_H0 ;  /* 0x20000004ff027230 */ /* 0x004fcc0000004100 */
[----:B------:R-:W0:Y:S02]  /*7930*/  F2I.S64.TRUNC R2, R2 ;  /* 0x0000000200027311 */ /* 0x000e24000020d900 */
[----:B0-----:R-:W-:Y:S01]  /*7940*/  PRMT R0, R2, 0x7610, R0 ;  /* 0x0000761002007816 */ /* 0x001fe20000000000 */
[----:B------:R-:W-:Y:S06]  /*7950*/  BRA `(.L_x_39346) ;  /* 0x0000000800bc7947 */ /* 0x000fec0003800000 */
.L_x_39351:
[----:B------:R-:W2:Y:S02]  /*7960*/  LDG.E.64 R2, desc[UR36][R4.64] ;  /* 0x0000002404027981 */ /* 0x000ea4000c1e1b00 */
[----:B--2---:R-:W0:Y:S02]  /*7970*/  F2I.S64.F64.TRUNC R2, R2 ;  /* 0x0000000200027311 */ /* 0x004e24000030d900 */
[----:B0-----:R-:W-:Y:S01]  /*7980*/  PRMT R0, R2, 0x7610, R0 ;  /* 0x0000761002007816 */ /* 0x001fe20000000000 */
[----:B------:R-:W-:Y:S06]  /*7990*/  BRA `(.L_x_39346) ;  /* 0x0000000800ac7947 */ /* 0x000fec0003800000 */
.L_x_39341:
        /* <DEDUP_REMOVED lines=12> */
.L_x_39355:
[----:B------:R-:W2:Y:S02]  /*7a60*/  LDG.E.64 R4, desc[UR36][R4.64] ;  /* 0x0000002404047981 */ /* 0x000ea4000c1e1b00 */
[----:B--2---:R-:W0:Y:S02]  /*7a70*/  F2I.S64.F64.TRUNC R2, R4 ;  /* 0x0000000400027311 */ /* 0x004e24000030d900 */
[----:B0-----:R-:W-:Y:S01]  /*7a80*/  PRMT R0, R2, 0x7610, R0 ;  /* 0x0000761002007816 */ /* 0x001fe20000000000 */
[----:B------:R-:W-:Y:S06]  /*7a90*/  BRA `(.L_x_39346) ;  /* 0x00000008006c7947 */ /* 0x000fec0003800000 */
.L_x_39354:
        /* <DEDUP_REMOVED lines=28> */
.L_x_39357:
        /* <DEDUP_REMOVED lines=15> */
.L_x_39356:
[----:B------:R-:W2:Y:S02]  /*7d50*/  LDG.E.U16 R2, desc[UR36][R4.64] ;  /* 0x0000002404027981 */ /* 0x000ea4000c1e1500 */
[----:B--2---:R-:W-:-:S06]  /*7d60*/  IMAD.U32 R2, R2, 0x10000, RZ ;  /* 0x0001000002027824 */ /* 0x004fcc00078e00ff */
[----:B------:R-:W0:Y:S02]  /*7d70*/  F2I.S64.TRUNC R2, R2 ;  /* 0x0000000200027311 */ /* 0x000e24000020d900 */
[----:B0-----:R-:W-:Y:S01]  /*7d80*/  PRMT R0, R2, 0x7610, R0 ;  /* 0x0000761002007816 */ /* 0x001fe20000000000 */
[----:B------:R-:W-:Y:S06]  /*7d90*/  BRA `(.L_x_39346) ;  /* 0x0000000400ac7947 */ /* 0x000fec0003800000 */
.L_x_39353:
        /* <DEDUP_REMOVED lines=10> */
.L_x_39360:
        /* <DEDUP_REMOVED lines=21> */
.L_x_39364:
[----:B------:R-:W-:Y:S05]  /*7f90*/  BSYNC B1 ;  /* 0x0000000000017941 */ /* 0x000fea0003800000 */
.L_x_39363:
[----:B------:R-:W-:Y:S01]  /*7fa0*/  IMAD.SHL.U32 R2, R2, 0x100000, RZ ;  /* 0x0010000002027824 */ /* 0x000fe200078e00ff */
[----:B------:R-:W-:-:S04]  /*7fb0*/  LEA R3, R0, 0x3b800000, 0x17 ;  /* 0x3b80000000037811 */ /* 0x000fc800078eb8ff */
[----:B------:R-:W-:-:S07]  /*7fc0*/  LOP3.LUT R2, R3, R2, R4, 0xfe, !PT ;  /* 0x0000000203027212 */ /* 0x000fce00078efe04 */
.L_x_39362:
[----:B------:R-:W-:Y:S05]  /*7fd0*/  BSYNC B0 ;  /* 0x0000000000007941 */ /* 0x000fea0003800000 */
.L_x_39361:
[----:B------:R-:W0:Y:S02]  /*7fe0*/  F2I.S64.TRUNC R2, R2 ;  /* 0x0000000200027311 */ /* 0x000e24000020d900 */
[----:B0-----:R-:W-:Y:S01]  /*7ff0*/  PRMT R0, R2, 0x7610, R0 ;  /* 0x0000761002007816 */ /* 0x001fe20000000000 */
[----:B------:R-:W-:Y:S06]  /*8000*/  BRA `(.L_x_39346) ;  /* 0x0000000400107947 */ /* 0x000fec0003800000 */
.L_x_39359:
        /* <DEDUP_REMOVED lines=21> */
.L_x_39368:
[----:B------:R-:W-:Y:S05]  /*8160*/  BSYNC B1 ;  /* 0x0000000000017941 */ /* 0x000fea0003800000 */
.L_x_39367:
[----:B------:R-:W-:Y:S01]  /*8170*/  IMAD.SHL.U32 R2, R2, 0x200000, RZ ;  /* 0x0020000002027824 */ /* 0x000fe200078e00ff */
[----:B------:R-:W-:-:S04]  /*8180*/  LEA R3, R0, 0x37800000, 0x17 ;  /* 0x3780000000037811 */ /* 0x000fc800078eb8ff */
[----:B------:R-:W-:-:S07]  /*8190*/  LOP3.LUT R2, R3, R2, R4, 0xfe, !PT ;  /* 0x0000000203027212 */ /* 0x000fce00078efe04 */
.L_x_39366:
[----:B------:R-:W-:Y:S05]  /*81a0*/  BSYNC B0 ;  /* 0x0000000000007941 */ /* 0x000fea0003800000 */
.L_x_39365:
[----:B------:R-:W0:Y:S02]  /*81b0*/  F2I.S64.TRUNC R2, R2 ;  /* 0x0000000200027311 */ /* 0x000e24000020d900 */
[----:B0-----:R-:W-:Y:S01]  /*81c0*/  PRMT R0, R2, 0x7610, R0 ;  /* 0x0000761002007816 */ /* 0x001fe20000000000 */
[----:B------:R-:W-:Y:S06]  /*81d0*/  BRA `(.L_x_39346) ;  /* 0x00000000009c7947 */ /* 0x000fec0003800000 */
.L_x_39358:
        /* <DEDUP_REMOVED lines=14> */
.L_x_39372:
[----:B------:R-:W-:Y:S05]  /*82c0*/  BSYNC B0 ;  /* 0x0000000000007941 */ /* 0x000fea0003800000 */
.L_x_39371:
[----:B------:R-:W0:Y:S02]  /*82d0*/  F2I.S64.TRUNC R2, R2 ;  /* 0x0000000200027311 */ /* 0x000e24000020d900 */
[----:B0-----:R-:W-:Y:S01]  /*82e0*/  PRMT R0, R2, 0x7610, R0 ;  /* 0x0000761002007816 */ /* 0x001fe20000000000 */
[----:B------:R-:W-:Y:S06]  /*82f0*/  BRA `(.L_x_39346) ;  /* 0x0000000000547947 */ /* 0x000fec0003800000 */
.L_x_39345:
        /* <DEDUP_REMOVED lines=16> */
.L_x_39373:
[----:B------:R-:W-:Y:S01]  /*8400*/  PRMT R0, RZ, 0x7610, R0 ;  /* 0x00007610ff007816 */ /* 0x000fe20000000000 */
[----:B------:R-:W-:Y:S06]  /*8410*/  BRA `(.L_x_39346) ;  /* 0x00000000000c7947 */ /* 0x000fec0003800000 */
.L_x_39370:
[----:B------:R1:W5:Y:S01]  /*8420*/  LDG.E.U8 R0, desc[UR36][R4.64] ;  /* 0x0000002404007981 */ /* 0x000362000c1e1100 */
[----:B------:R-:W-:Y:S05]  /*8430*/  BRA `(.L_x_39346) ;  /* 0x0000000000047947 */ /* 0x000fea0003800000 */
.L_x_39369:
[----:B------:R2:W5:Y:S02]  /*8440*/  LDG.E.U8 R0, desc[UR36][R4.64] ;  /* 0x0000002404007981 */ /* 0x000564000c1e1100 */
.L_x_39346:
        /* <DEDUP_REMOVED lines=17> */
.L_x_39377:
[----:B------:R3:W-:Y:S01]  /*8560*/  STG.E.U8 desc[UR36][R16.64], R2 ;  /* 0x0000000210007986 */ /* 0x0007e2000c101124 */
[----:B------:R-:W-:Y:S05]  /*8570*/  BRA `(.L_x_39379) ;  /* 0x0000000c00547947 */ /* 0x000fea0003800000 */
.L_x_39376:
        /* <DEDUP_REMOVED lines=9> */
.L_x_39381:
[----:B------:R2:W-:Y:S01]  /*8610*/  STG.E desc[UR36][R16.64], R2 ;  /* 0x0000000210007986 */ /* 0x0005e2000c101924 */
[----:B------:R-:W-:Y:S05]  /*8620*/  BRA `(.L_x_39379) ;  /* 0x0000000c00287947 */ /* 0x000fea0003800000 */
.L_x_39380:
[----:B------:R0:W-:Y:S01]  /*8630*/  STG.E.U16 desc[UR36][R16.64], R2 ;  /* 0x0000000210007986 */ /* 0x0001e2000c101524 */
[----:B------:R-:W-:Y:S05]  /*8640*/  BRA `(.L_x_39379) ;  /* 0x0000000c00207947 */ /* 0x000fea0003800000 */
.L_x_39375:
        /* <DEDUP_REMOVED lines=9> */
.L_x_39383:
[----:B------:R-:W0:Y:S02]  /*86e0*/  I2F.U16 R0, R2 ;  /* 0x0000000200007306 */ /* 0x000e240000101000 */
[----:B0-----:R-:W-:-:S05]  /*86f0*/  F2FP.F16.F32.PACK_AB R0, RZ, R0 ;  /* 0x00000000ff00723e */ /* 0x001fca00000000ff */
[----:B------:R0:W-:Y:S01]  /*8700*/  STG.E.U16 desc[UR36][R16.64], R0 ;  /* 0x0000000010007986 */ /* 0x0001e2000c101524 */
[----:B------:R-:W-:Y:S05]  /*8710*/  BRA `(.L_x_39379) ;  /* 0x0000000800ec7947 */ /* 0x000fea0003800000 */
.L_x_39382:
        /* <DEDUP_REMOVED lines=10> */
.L_x_39385:
[----:B------:R-:W0:Y:S02]  /*87c0*/  I2F.U16 R2, R2 ;  /* 0x0000000200027306 */ /* 0x000e240000101000 */
[----:B0-----:R-:W-:-:S04]  /*87d0*/  F2FP.F16.F32.PACK_AB R3, RZ, R2 ;  /* 0x00000002ff03723e */ /* 0x001fc800000000ff */
[----:B------:R-:W-:-:S05]  /*87e0*/  PRMT R3, R3, 0x5410, RZ ;  /* 0x0000541003037816 */ /* 0x000fca00000000ff */
[----:B------:R0:W-:Y:S01]  /*87f0*/  STG.E desc[UR36][R16.64], R3 ;  /* 0x0000000310007986 */ /* 0x0001e2000c101924 */
[----:B------:R-:W-:Y:S05]  /*8800*/  BRA `(.L_x_39379) ;  /* 0x0000000800b07947 */ /* 0x000fea0003800000 */
.L_x_39384:
[----:B------:R-:W0:Y:S02]  /*8810*/  I2F.F64.U16 R2, R2 ;  /* 0x0000000200027312 */ /* 0x000e240000101800 */
[----:B0-----:R0:W-:Y:S01]  /*8820*/  STG.E.64 desc[UR36][R16.64], R2 ;  /* 0x0000000210007986 */ /* 0x0011e2000c101b24 */
[----:B------:R-:W-:Y:S05]  /*8830*/  BRA `(.L_x_39379) ;  /* 0x0000000800a47947 */ /* 0x000fea0003800000 */
.L_x_39374:
        /* <DEDUP_REMOVED lines=13> */
.L_x_39388:
[----:B------:R-:W0:Y:S01]  /*8910*/  I2F.F64.U16 R4, R2 ;  /* 0x0000000200047312 */ /* 0x000e220000101800 */
[----:B------:R-:W-:-:S05]  /*8920*/  CS2R R6, SRZ ;  /* 0x0000000000067805 */ /* 0x000fca000001ff00 */
[----:B0-----:R0:W-:Y:S01]  /*8930*/  STG.E.128 desc[UR36][R16.64], R4 ;  /* 0x0000000410007986 */ /* 0x0011e2000c101d24 */
[----:B------:R-:W-:Y:S05]  /*8940*/  BRA `(.L_x_39379) ;  /* 0x0000000800607947 */ /* 0x000fea0003800000 */
.L_x_39387:
        /* <DEDUP_REMOVED lines=21> */
.L_x_39392:
[----:B------:R-:W-:Y:S05]  /*8aa0*/  BSYNC B0 ;  /* 0x0000000000007941 */ /* 0x000fea0003800000 */
.L_x_39391:
[----:B------:R-:W-:-:S05]  /*8ab0*/  LOP3.LUT R3, R0, R3, RZ, 0xfc, !PT ;  /* 0x0000000300037212 */ /* 0x000fca00078efcff */
[----:B------:R0:W-:Y:S01]  /*8ac0*/  STG.E.U8 desc[UR36][R16.64], R3 ;  /* 0x0000000310007986 */ /* 0x0001e2000c101124 */
[----:B------:R-:W-:Y:S05]  /*8ad0*/  BRA `(.L_x_39379) ;  /* 0x0000000400fc7947 */ /* 0x000fea0003800000 */
.L_x_39390:
        /* <DEDUP_REMOVED lines=13> */
.L_x_39394:
[----:B------:R-:W-:Y:S01]  /*8bb0*/  IMAD.MOV.U32 R0, RZ, RZ, 0x7f ;  /* 0x0000007fff007424 */ /* 0x000fe200078e00ff */
[----:B------:R-:W-:-:S04]  /*8bc0*/  ISETP.GT.U32.AND P0, PT, R3, 0x7f800000, PT ;  /* 0x7f8000000300780c */ /* 0x000fc80003f04070 */
[----:B------:R-:W-:-:S09]  /*8bd0*/  SEL R0, R0, 0x7c, P0 ;  /* 0x0000007c00007807 */ /* 0x000fd20000000000 */
.L_x_39395:
[----:B------:R-:W-:Y:S05]  /*8be0*/  BSYNC B0 ;  /* 0x0000000000007941 */ /* 0x000fea0003800000 */
.L_x_39393:
[----:B------:R-:W-:-:S04]  /*8bf0*/  LOP3.LUT R2, R5, 0x80000000, RZ, 0xc0, !PT ;  /* 0x8000000005027812 */ /* 0x000fc800078ec0ff */
[----:B------:R-:W-:-:S04]  /*8c00*/  SHF.R.U32.HI R3, RZ, 0x18, R2 ;  /* 0x00000018ff037819 */ /* 0x000fc80000011602 */
[----:B------:R-:W-:-:S05]  /*8c10*/  LOP3.LUT R3, R0, R3, RZ, 0xfc, !PT ;  /* 0x0000000300037212 */ /* 0x000fca00078efcff */
[----:B------:R0:W-:Y:S01]  /*8c20*/  STG.E.U8 desc[UR36][R16.64], R3 ;  /* 0x0000000310007986 */ /* 0x0001e2000c101124 */
[----:B------:R-:W-:Y:S05]  /*8c30*/  BRA `(.L_x_39379) ;  /* 0x0000000400a47947 */ /* 0x000fea0003800000 */
.L_x_39389:
[----:B------:R-:W0:Y:S02]  /*8c40*/  I2F.U16 R0, R2 ;  /* 0x0000000200007306 */ /* 0x000e240000101000 */
[----:B0-----:R-:W-:-:S05]  /*8c50*/  F2FP.BF16.F32.PACK_AB R0, RZ, R0 ;  /* 0x00000000ff00723e */ /* 0x001fca00000010ff */
[----:B------:R0:W-:Y:S01]  /*8c60*/  STG.E.U16 desc[UR36][R16.64], R0 ;  /* 0x0000000010007986 */ /* 0x0001e2000c101524 */
[----:B------:R-:W-:Y:S05]  /*8c70*/  BRA `(.L_x_39379) ;  /* 0x0000000400947947 */ /* 0x000fea0003800000 */
.L_x_39386:
        /* <DEDUP_REMOVED lines=10> */
.L_x_39398:
        /* <DEDUP_REMOVED lines=17> */
.L_x_39401:
[----:B------:R-:W-:-:S04]  /*8e30*/  LOP3.LUT R2, R5, 0x80000000, RZ, 0xc0, !PT ;  /* 0x8000000005027812 */ /* 0x000fc800078ec0ff */
[----:B------:R-:W-:-:S04]  /*8e40*/  SHF.R.U32.HI R3, RZ, 0x18, R2 ;  /* 0x00000018ff037819 */ /* 0x000fc80000011602 */
[----:B------:R-:W-:-:S04]  /*8e50*/  LOP3.LUT R0, R0, R3, RZ, 0xfc, !PT ;  /* 0x0000000300007212 */ /* 0x000fc800078efcff */
[----:B------:R-:W-:-:S07]  /*8e60*/  PRMT R8, R0, 0x7610, R8 ;  /* 0x0000761000087816 */ /* 0x000fce0000000008 */
.L_x_39400:
[----:B------:R-:W-:Y:S05]  /*8e70*/  BSYNC B0 ;  /* 0x0000000000007941 */ /* 0x000fea0003800000 */
.L_x_39399:
[----:B------:R0:W-:Y:S01]  /*8e80*/  STG.E.U8 desc[UR36][R16.64], R8 ;  /* 0x0000000810007986 */ /* 0x0001e2000c101124 */
[----:B------:R-:W-:Y:S05]  /*8e90*/  BRA `(.L_x_39379) ;  /* 0x00000004000c7947 */ /* 0x000fea0003800000 */
.L_x_39397:
        /* <DEDUP_REMOVED lines=17> */
.L_x_39404:
[----:B------:R-:W-:-:S04]  /*8fb0*/  LOP3.LUT R2, R5, 0x80000000, RZ, 0xc0, !PT ;  /* 0x8000000005027812 */ /* 0x000fc800078ec0ff */
[----:B------:R-:W-:-:S04]  /*8fc0*/  SHF.R.U32.HI R3, RZ, 0x18, R2 ;  /* 0x00000018ff037819 */ /* 0x000fc80000011602 */
[----:B------:R-:W-:-:S04]  /*8fd0*/  LOP3.LUT R0, R0, R3, RZ, 0xfc, !PT ;  /* 0x0000000300007212 */ /* 0x000fc800078efcff */
[----:B------:R-:W-:-:S07]  /*8fe0*/  PRMT R8, R0, 0x7610, R8 ;  /* 0x0000761000087816 */ /* 0x000fce0000000008 */
.L_x_39403:
[----:B------:R-:W-:Y:S05]  /*8ff0*/  BSYNC B0 ;  /* 0x0000000000007941 */ /* 0x000fea0003800000 */
.L_x_39402:
[----:B------:R0:W-:Y:S01]  /*9000*/  STG.E.U8 desc[UR36][R16.64], R8 ;  /* 0x0000000810007986 */ /* 0x0001e2000c101124 */
[----:B------:R-:W-:Y:S05]  /*9010*/  BRA `(.L_x_39379) ;  /* 0x0000000000ac7947 */ /* 0x000fea0003800000 */
.L_x_39396:
        /* <DEDUP_REMOVED lines=22> */
.L_x_39378:
        /* <DEDUP_REMOVED lines=16> */
.L_x_39407:
[----:B------:R-:W-:Y:S05]  /*9280*/  BRA `(.L_x_39379) ;  /* 0x0000000000107947 */ /* 0x000fea0003800000 */
.L_x_39406:
[----:B------:R-:W-:-:S05]  /*9290*/  IMAD.MOV.U32 R3, RZ, RZ, RZ ;  /* 0x000000ffff037224 */ /* 0x000fca00078e00ff */
[----:B------:R0:W-:Y:S01]  /*92a0*/  STG.E.64 desc[UR36][R16.64], R2 ;  /* 0x0000000210007986 */ /* 0x0001e2000c101b24 */
[----:B------:R-:W-:Y:S05]  /*92b0*/  BRA `(.L_x_39379) ;  /* 0x0000000000047947 */ /* 0x000fea0003800000 */
.L_x_39405:
[----:B------:R0:W-:Y:S02]  /*92c0*/  STG.E desc[UR36][R16.64], R2 ;  /* 0x0000000210007986 */ /* 0x0001e4000c101924 */
.L_x_39379:
[----:B------:R-:W-:-:S07]  /*92d0*/  VIADD R19, R19, 0x80 ;  /* 0x0000008013137836 */ /* 0x000fce0000000000 */
.L_x_39339:
[----:B------:R-:W-:Y:S05]  /*92e0*/  BSYNC B6 ;  /* 0x0000000000067941 */ /* 0x000fea0003800000 */
.L_x_39338:
        /* <DEDUP_REMOVED lines=306> */
.L_x_39408:
        /* <DEDUP_REMOVED lines=20> */
.L_x_39412:
[----:B------:R4:W5:Y:S01]  /*a750*/  LDG.E.U8 R0, desc[UR36][R4.64] ;  /* 0x0000002404007981 */ /* 0x000962000c1e1100 */
[----:B------:R-:W-:Y:S05]  /*a760*/  BRA `(.L_x_39414) ;  /* 0x0000000c00647947 */ /* 0x000fea0003800000 */
.L_x_39411:
        /* <DEDUP_REMOVED lines=8> */
.L_x_39416:
[----:B------:R2:W5:Y:S01]  /*a7f0*/  LDG.E.U8 R0, desc[UR36][R4.64] ;  /* 0x0000002404007981 */ /* 0x000562000c1e1100 */
[----:B------:R-:W-:Y:S05]  /*a800*/  BRA `(.L_x_39414) ;  /* 0x0000000c003c7947 */ /* 0x000fea0003800000 */
.L_x_39415:
[----:B------:R0:W5:Y:S01]  /*a810*/  LDG.E.U16 R0, desc[UR36][R4.64] ;  /* 0x0000002404007981 */ /* 0x000162000c1e1500 */
[----:B------:R-:W-:Y:S05]  /*a820*/  BRA `(.L_x_39414) ;  /* 0x0000000c00347947 */ /* 0x000fea0003800000 */
.L_x_39410:
        /* <DEDUP_REMOVED lines=10> */
.L_x_39418:
[----:B------:R-:W2:Y:S02]  /*a8d0*/  LDG.E.U16 R2, desc[UR36][R4.64] ;  /* 0x0000002404027981 */ /* 0x000ea4000c1e1500 */
[----:B--2---:R-:W-:-:S06]  /*a8e0*/  HADD2.F32 R2, -RZ, R2.H0_H0 ;  /* 0x20000002ff027230 */ /* 0x004fcc0000004100 */
[----:B------:R-:W0:Y:S02]  /*a8f0*/  F2I.S64.TRUNC R2, R2 ;  /* 0x0000000200027311 */ /* 0x000e24000020d900 */
[----:B0-----:R-:W-:Y:S01]  /*a900*/  PRMT R0, R2, 0x7610, R0 ;  /* 0x0000761002007816 */ /* 0x001fe20000000000 */
[----:B------:R-:W-:Y:S06]  /*a910*/  BRA `(.L_x_39414) ;  /* 0x0000000800f87947 */ /* 0x000fec0003800000 */
.L_x_39417:
        /* <DEDUP_REMOVED lines=10> */
.L_x_39420:
[----:B------:R-:W2:Y:S02]  /*a9c0*/  LDG.E.U16 R4, desc[UR36][R4.64] ;  /* 0x0000002404047981 */ /* 0x000ea4000c1e1500 */
[----:B--2---:R-:W-:-:S06]  /*a9d0*/  HADD2.F32 R2, -RZ, R4.H0_H0 ;  /* 0x20000004ff027230 */ /* 0x004fcc0000004100 */
[----:B------:R-:W0:Y:S02]  /*a9e0*/  F2I.S64.TRUNC R2, R2 ;  /* 0x0000000200027311 */ /* 0x000e24000020d900 */
[----:B0-----:R-:W-:Y:S01]  /*a9f0*/  PRMT R0, R2, 0x7610, R0 ;  /* 0x0000761002007816 */ /* 0x001fe20000000000 */
[----:B------:R-:W-:Y:S06]  /*aa00*/  BRA `(.L_x_39414) ;  /* 0x0000000800bc7947 */ /* 0x000fec0003800000 */
.L_x_39419:
[----:B------:R-:W2:Y:S02]  /*aa10*/  LDG.E.64 R2, desc[UR36][R4.64] ;  /* 0x0000002404027981 */ /* 0x000ea4000c1e1b00 */
[----:B--2---:R-:W0:Y:S02]  /*aa20*/  F2I.S64.F64.TRUNC R2, R2 ;  /* 0x0000000200027311 */ /* 0x004e24000030d900 */
[----:B0-----:R-:W-:Y:S01]  /*aa30*/  PRMT R0, R2, 0x7610, R0 ;  /* 0x0000761002007816 */ /* 0x001fe20000000000 */
[----:B------:R-:W-:Y:S06]  /*aa40*/  BRA `(.L_x_39414) ;  /* 0x0000000800ac7947 */ /* 0x000fec0003800000 */
.L_x_39409:
        /* <DEDUP_REMOVED lines=12> */
.L_x_39423:
[----:B------:R-:W2:Y:S02]  /*ab10*/  LDG.E.64 R4, desc[UR36][R4.64] ;  /* 0x0000002404047981 */ /* 0x000ea4000c1e1b00 */
[----:B--2---:R-:W0:Y:S02]  /*ab20*/  F2I.S64.F64.TRUNC R2, R4 ;  /* 0x0000000400027311 */ /* 0x004e24000030d900 */
[----:B0-----:R-:W-:Y:S01]  /*ab30*/  PRMT R0, R2, 0x7610, R0 ;  /* 0x0000761002007816 */ /* 0x001fe20000000000 */
[----:B------:R-:W-:Y:S06]  /*ab40*/  BRA `(.L_x_39414) ;  /* 0x00000008006c7947 */ /* 0x000fec0003800000 */
.L_x_39422:
        /* <DEDUP_REMOVED lines=28> */
.L_x_39425:
        /* <DEDUP_REMOVED lines=15> */
.L_x_39424:
[----:B------:R-:W2:Y:S02]  /*ae00*/  LDG.E.U16 R2, desc[UR36][R4.64] ;  /* 0x0000002404027981 */ /* 0x000ea4000c1e1500 */
[----:B--2---:R-:W-:-:S06]  /*ae10*/  IMAD.U32 R2, R2, 0x10000, RZ ;  /* 0x0001000002027824 */ /* 0x004fcc00078e00ff */
[----:B------:R-:W0:Y:S02]  /*ae20*/  F2I.S64.TRUNC R2, R2 ;  /* 0x0000000200027311 */ /* 0x000e24000020d900 */
[----:B0-----:R-:W-:Y:S01]  /*ae30*/  PRMT R0, R2, 0x7610, R0 ;  /* 0x0000761002007816 */ /* 0x001fe20000000000 */
[----:B------:R-:W-:Y:S06]  /*ae40*/  BRA `(.L_x_39414) ;  /* 0x0000000400ac7947 */ /* 0x000fec0003800000 */
.L_x_39421:
        /* <DEDUP_REMOVED lines=10> */
.L_x_39428:
        /* <DEDUP_REMOVED lines=21> */
.L_x_39432:
[----:B------:R-:W-:Y:S05]  /*b040*/  BSYNC B1 ;  /* 0x0000000000017941 */ /* 0x000fea0003800000 */
.L_x_39431:
[----:B------:R-:W-:Y:S01]  /*b050*/  IMAD.SHL.U32 R2, R2, 0x100000, RZ ;  /* 0x0010000002027824 */ /* 0x000fe200078e00ff */
[----:B------:R-:W-:-:S04]  /*b060*/  LEA R3, R0, 0x3b800000, 0x17 ;  /* 0x3b80000000037811 */ /* 0x000fc800078eb8ff */
[----:B------:R-:W-:-:S07]  /*b070*/  LOP3.LUT R2, R3, R2, R4, 0xfe, !PT ;  /* 0x0000000203027212 */ /* 0x000fce00078efe04 */
.L_x_39430:
[----:B------:R-:W-:Y:S05]  /*b080*/  BSYNC B0 ;  /* 0x0000000000007941 */ /* 0x000fea0003800000 */
.L_x_39429:
[----:B------:R-:W0:Y:S02]  /*b090*/  F2I.S64.TRUNC R2, R2 ;  /* 0x0000000200027311 */ /* 0x000e24000020d900 */
[----:B0-----:R-:W-:Y:S01]  /*b0a0*/  PRMT R0, R2, 0x7610, R0 ;  /* 0x0000761002007816 */ /* 0x001fe20000000000 */
[----:B------:R-:W-:Y:S06]  /*b0b0*/  BRA `(.L_x_39414) ;  /* 0x0000000400107947 */ /* 0x000fec0003800000 */
.L_x_39427:
        /* <DEDUP_REMOVED lines=21> */
.L_x_39436:
[----:B------:R-:W-:Y:S05]  /*b210*/  BSYNC B1 ;  /* 0x0000000000017941 */ /* 0x000fea0003800000 */
.L_x_39435:
[----:B------:R-:W-:Y:S01]  /*b220*/  IMAD.SHL.U32 R2, R2, 0x200000, RZ ;  /* 0x0020000002027824 */ /* 0x000fe200078e00ff */
[----:B------:R-:W-:-:S04]  /*b230*/  LEA R3, R0, 0x37800000, 0x17 ;  /* 0x3780000000037811 */ /* 0x000fc800078eb8ff */
[----:B------:R-:W-:-:S07]  /*b240*/  LOP3.LUT R2, R3, R2, R4, 0xfe, !PT ;  /* 0x0000000203027212 */ /* 0x000fce00078efe04 */
.L_x_39434:
[----:B------:R-:W-:Y:S05]  /*b250*/  BSYNC B0 ;  /* 0x0000000000007941 */ /* 0x000fea0003800000 */
.L_x_39433:
[----:B------:R-:W0:Y:S02]  /*b260*/  F2I.S64.TRUNC R2, R2 ;  /* 0x0000000200027311 */ /* 0x000e24000020d900 */
[----:B0-----:R-:W-:Y:S01]  /*b270*/  PRMT R0, R2, 0x7610, R0 ;  /* 0x0000761002007816 */ /* 0x001fe20000000000 */
[----:B------:R-:W-:Y:S06]  /*b280*/  BRA `(.L_x_39414) ;  /* 0x00000000009c7947 */ /* 0x000fec0003800000 */
.L_x_39426:
        /* <DEDUP_REMOVED lines=14> */
.L_x_39440:
[----:B------:R-:W-:Y:S05]  /*b370*/  BSYNC B0 ;  /* 0x0000000000007941 */ /* 0x000fea0003800000 */
.L_x_39439:
[----:B------:R-:W0:Y:S02]  /*b380*/  F2I.S64.TRUNC R2, R2 ;  /* 0x0000000200027311 */ /* 0x000e24000020d900 */
[----:B0-----:R-:W-:Y:S01]  /*b390*/  PRMT R0, R2, 0x7610, R0 ;  /* 0x0000761002007816 */ /* 0x001fe20000000000 */
[----:B------:R-:W-:Y:S06]  /*b3a0*/  BRA `(.L_x_39414) ;  /* 0x0000000000547947 */ /* 0x000fec0003800000 */
.L_x_39413:
        /* <DEDUP_REMOVED lines=16> */
.L_x_39441:
[----:B------:R-:W-:Y:S01]  /*b4b0*/  PRMT R0, RZ, 0x7610, R0 ;  /* 0x00007610ff007816 */ /* 0x000fe20000000000 */
[----:B------:R-:W-:Y:S06]  /*b4c0*/  BRA `(.L_x_39414) ;  /* 0x00000000000c7947 */ /* 0x000fec0003800000 */
.L_x_39438:
[----:B------:R0:W5:Y:S01]  /*b4d0*/  LDG.E.U8 R0, desc[UR36][R4.64] ;  /* 0x0000002404007981 */ /* 0x000162000c1e1100 */
[----:B------:R-:W-:Y:S05]  /*b4e0*/  BRA `(.L_x_39414) ;  /* 0x0000000000047947 */ /* 0x000fea0003800000 */
.L_x_39437:
[----:B------:R0:W5:Y:S02]  /*b4f0*/  LDG.E.U8 R0, desc[UR36][R4.64] ;  /* 0x0000002404007981 */ /* 0x000164000c1e1100 */
.L_x_39414:
        /* <DEDUP_REMOVED lines=17> */
.L_x_39445:
[----:B------:R-:W-:Y:S01]  /*b610*/  STG.E.U8 desc[UR36][R16.64], R2 ;  /* 0x0000000210007986 */ /* 0x000fe2000c101124 */
[----:B------:R-:W-:Y:S05]  /*b620*/  EXIT ;  /* 0x000000000000794d */ /* 0x000fea0003800000 */
.L_x_39444:
        /* <DEDUP_REMOVED lines=9> */
.L_x_39448:
[----:B------:R-:W-:Y:S01]  /*b6c0*/  STG.E desc[UR36][R16.64], R2 ;  /* 0x0000000210007986 */ /* 0x000fe2000c101924 */
[----:B------:R-:W-:Y:S05]  /*b6d0*/  EXIT ;  /* 0x000000000000794d */ /* 0x000fea0003800000 */
.L_x_39447:
[----:B------:R-:W-:Y:S01]  /*b6e0*/  STG.E.U16 desc[UR36][R16.64], R2 ;  /* 0x0000000210007986 */ /* 0x000fe2000c101524 */
[----:B------:R-:W-:Y:S05]  /*b6f0*/  EXIT ;  /* 0x000000000000794d */ /* 0x000fea0003800000 */
.L_x_39443:
        /* <DEDUP_REMOVED lines=9> */
.L_x_39450:
[----:B------:R-:W0:Y:S02]  /*b790*/  I2F.U16 R0, R2 ;  /* 0x0000000200007306 */ /* 0x000e240000101000 */
[----:B0-----:R-:W-:-:S05]  /*b7a0*/  F2FP.F16.F32.PACK_AB R0, RZ, R0 ;  /* 0x00000000ff00723e */ /* 0x001fca00000000ff */
[----:B------:R-:W-:Y:S01]  /*b7b0*/  STG.E.U16 desc[UR36][R16.64], R0 ;  /* 0x0000000010007986 */ /* 0x000fe2000c101524 */
[----:B------:R-:W-:Y:S05]  /*b7c0*/  EXIT ;  /* 0x000000000000794d */ /* 0x000fea0003800000 */
.L_x_39449:
        /* <DEDUP_REMOVED lines=10> */
.L_x_39452:
[----:B------:R-:W0:Y:S02]  /*b870*/  I2F.U16 R2, R2 ;  /* 0x0000000200027306 */ /* 0x000e240000101000 */
[----:B0-----:R-:W-:-:S04]  /*b880*/  F2FP.F16.F32.PACK_AB R3, RZ, R2 ;  /* 0x00000002ff03723e */ /* 0x001fc800000000ff */
[----:B------:R-:W-:-:S05]  /*b890*/  PRMT R3, R3, 0x5410, RZ ;  /* 0x0000541003037816 */ /* 0x000fca00000000ff */
[----:B------:R-:W-:Y:S01]  /*b8a0*/  STG.E desc[UR36][R16.64], R3 ;  /* 0x0000000310007986 */ /* 0x000fe2000c101924 */
[----:B------:R-:W-:Y:S05]  /*b8b0*/  EXIT ;  /* 0x000000000000794d */ /* 0x000fea0003800000 */
.L_x_39451:
[----:B------:R-:W0:Y:S02]  /*b8c0*/  I2F.F64.U16 R2, R2 ;  /* 0x0000000200027312 */ /* 0x000e240000101800 */
[----:B0-----:R-:W-:Y:S01]  /*b8d0*/  STG.E.64 desc[UR36][R16.64], R2 ;  /* 0x0000000210007986 */ /* 0x001fe2000c101b24 */
[----:B------:R-:W-:Y:S05]  /*b8e0*/  EXIT ;  /* 0x000000000000794d */ /* 0x000fea0003800000 */
.L_x_39442:
        /* <DEDUP_REMOVED lines=13> */
.L_x_39455:
[----:B------:R-:W0:Y:S01]  /*b9c0*/  I2F.F64.U16 R4, R2 ;  /* 0x0000000200047312 */ /* 0x000e220000101800 */
[----:B------:R-:W-:-:S05]  /*b9d0*/  CS2R R6, SRZ ;  /* 0x0000000000067805 */ /* 0x000fca000001ff00 */
[----:B0-----:R-:W-:Y:S01]  /*b9e0*/  STG.E.128 desc[UR36][R16.64], R4 ;  /* 0x0000000410007986 */ /* 0x001fe2000c101d24 */
[----:B------:R-:W-:Y:S05]  /*b9f0*/  EXIT ;  /* 0x000000000000794d */ /* 0x000fea0003800000 */
.L_x_39454:
        /* <DEDUP_REMOVED lines=21> */
.L_x_39459:
[----:B------:R-:W-:Y:S05]  /*bb50*/  BSYNC B0 ;  /* 0x0000000000007941 */ /* 0x000fea0003800000 */
.L_x_39458:
[----:B------:R-:W-:-:S05]  /*bb60*/  LOP3.LUT R3, R0, R3, RZ, 0xfc, !PT ;  /* 0x0000000300037212 */ /* 0x000fca00078efcff */
[----:B------:R-:W-:Y:S01]  /*bb70*/  STG.E.U8 desc[UR36][R16.64], R3 ;  /* 0x0000000310007986 */ /* 0x000fe2000c101124 */
[----:B------:R-:W-:Y:S05]  /*bb80*/  EXIT ;  /* 0x000000000000794d */ /* 0x000fea0003800000 */
.L_x_39457:
        /* <DEDUP_REMOVED lines=13> */
.L_x_39461:
[----:B------:R-:W-:Y:S01]  /*bc60*/  IMAD.MOV.U32 R0, RZ, RZ, 0x7f ;  /* 0x0000007fff007424 */ /* 0x000fe200078e00ff */
[----:B------:R-:W-:-:S04]  /*bc70*/  ISETP.GT.U32.AND P0, PT, R3, 0x7f800000, PT ;  /* 0x7f8000000300780c */ /* 0x000fc80003f04070 */
[----:B------:R-:W-:-:S09]  /*bc80*/  SEL R0, R0, 0x7c, P0 ;  /* 0x0000007c00007807 */ /* 0x000fd20000000000 */
.L_x_39462:
[----:B------:R-:W-:Y:S05]  /*bc90*/  BSYNC B0 ;  /* 0x0000000000007941 */ /* 0x000fea0003800000 */
.L_x_39460:
[----:B------:R-:W-:-:S04]  /*bca0*/  LOP3.LUT R2, R5, 0x80000000, RZ, 0xc0, !PT ;  /* 0x8000000005027812 */ /* 0x000fc800078ec0ff */
[----:B------:R-:W-:-:S04]  /*bcb0*/  SHF.R.U32.HI R3, RZ, 0x18, R2 ;  /* 0x00000018ff037819 */ /* 0x000fc80000011602 */
[----:B------:R-:W-:-:S05]  /*bcc0*/  LOP3.LUT R3, R0, R3, RZ, 0xfc, !PT ;  /* 0x0000000300037212 */ /* 0x000fca00078efcff */
[----:B------:R-:W-:Y:S01]  /*bcd0*/  STG.E.U8 desc[UR36][R16.64], R3 ;  /* 0x0000000310007986 */ /* 0x000fe2000c101124 */
[----:B------:R-:W-:Y:S05]  /*bce0*/  EXIT ;  /* 0x000000000000794d */ /* 0x000fea0003800000 */
.L_x_39456:
[----:B------:R-:W0:Y:S02]  /*bcf0*/  I2F.U16 R0, R2 ;  /* 0x0000000200007306 */ /* 0x000e240000101000 */
[----:B0-----:R-:W-:-:S05]  /*bd00*/  F2FP.BF16.F32.PACK_AB R0, RZ, R0 ;  /* 0x00000000ff00723e */ /* 0x001fca00000010ff */
[----:B------:R-:W-:Y:S01]  /*bd10*/  STG.E.U16 desc[UR36][R16.64], R0 ;  /* 0x0000000010007986 */ /* 0x000fe2000c101524 */
[----:B------:R-:W-:Y:S05]  /*bd20*/  EXIT ;  /* 0x000000000000794d */ /* 0x000fea0003800000 */
.L_x_39453:
        /* <DEDUP_REMOVED lines=10> */
.L_x_39465:
        /* <DEDUP_REMOVED lines=17> */
.L_x_39468:
[----:B------:R-:W-:-:S04]  /*bee0*/  LOP3.LUT R2, R5, 0x80000000, RZ, 0xc0, !PT ;  /* 0x8000000005027812 */ /* 0x000fc800078ec0ff */
[----:B------:R-:W-:-:S04]  /*bef0*/  SHF.R.U32.HI R3, RZ, 0x18, R2 ;  /* 0x00000018ff037819 */ /* 0x000fc80000011602 */
[----:B------:R-:W-:-:S04]  /*bf00*/  LOP3.LUT R0, R0, R3, RZ, 0xfc, !PT ;  /* 0x0000000300007212 */ /* 0x000fc800078efcff */
[----:B------:R-:W-:-:S07]  /*bf10*/  PRMT R8, R0, 0x7610, R8 ;  /* 0x0000761000087816 */ /* 0x000fce0000000008 */
.L_x_39467:
[----:B------:R-:W-:Y:S05]  /*bf20*/  BSYNC B0 ;  /* 0x0000000000007941 */ /* 0x000fea0003800000 */
.L_x_39466:
[----:B------:R-:W-:Y:S01]  /*bf30*/  STG.E.U8 desc[UR36][R16.64], R8 ;  /* 0x0000000810007986 */ /* 0x000fe2000c101124 */
[----:B------:R-:W-:Y:S05]  /*bf40*/  EXIT ;  /* 0x000000000000794d */ /* 0x000fea0003800000 */
.L_x_39464:
        /* <DEDUP_REMOVED lines=17> */
.L_x_39471:
[----:B------:R-:W-:-:S04]  /*c060*/  LOP3.LUT R2, R5, 0x80000000, RZ, 0xc0, !PT ;  /* 0x8000000005027812 */ /* 0x000fc800078ec0ff */
[----:B------:R-:W-:-:S04]  /*c070*/  SHF.R.U32.HI R3, RZ, 0x18, R2 ;  /* 0x00000018ff037819 */ /* 0x000fc80000011602 */
[----:B------:R-:W-:-:S04]  /*c080*/  LOP3.LUT R0, R0, R3, RZ, 0xfc, !PT ;  /* 0x0000000300007212 */ /* 0x000fc800078efcff */
[----:B------:R-:W-:-:S07]  /*c090*/  PRMT R8, R0, 0x7610, R8 ;  /* 0x0000761000087816 */ /* 0x000fce0000000008 */
.L_x_39470:
[----:B------:R-:W-:Y:S05]  /*c0a0*/  BSYNC B0 ;  /* 0x0000000000007941 */ /* 0x000fea0003800000 */
.L_x_39469:
[----:B------:R-:W-:Y:S01]  /*c0b0*/  STG.E.U8 desc[UR36][R16.64], R8 ;  /* 0x0000000810007986 */ /* 0x000fe2000c101124 */
[----:B------:R-:W-:Y:S05]  /*c0c0*/  EXIT ;  /* 0x000000000000794d */ /* 0x000fea0003800000 */
.L_x_39463:
        /* <DEDUP_REMOVED lines=22> */
.L_x_39446:
        /* <DEDUP_REMOVED lines=16> */
.L_x_39474:
[----:B------:R-:W-:Y:S05]  /*c330*/  EXIT ;  /* 0x000000000000794d */ /* 0x000fea0003800000 */
.L_x_39473:
[----:B------:R-:W-:-:S05]  /*c340*/  IMAD.MOV.U32 R3, RZ, RZ, RZ ;  /* 0x000000ffff037224 */ /* 0x000fca00078e00ff */
[----:B------:R-:W-:Y:S01]  /*c350*/  STG.E.64 desc[UR36][R16.64], R2 ;  /* 0x0000000210007986 */ /* 0x000fe2000c101b24 */
[----:B------:R-:W-:Y:S05]  /*c360*/  EXIT ;  /* 0x000000000000794d */ /* 0x000fea0003800000 */
.L_x_39472:
[----:B------:R-:W-:Y:S01]  /*c370*/  STG.E desc[UR36][R16.64], R2 ;  /* 0x0000000210007986 */ /* 0x000fe2000c101924 */
[----:B------:R-:W-:Y:S05]  /*c380*/  EXIT ;  /* 0x000000000000794d */ /* 0x000fea0003800000 */
.L_x_39475:
        /* <DEDUP_REMOVED lines=15> */
.L_x_42467:


//--------------------- .text._ZN2at6native27unrolled_elementwise_kernelINS0_13AUnaryFunctorIhhhZZZNS0_19maximum_kernel_cudaERNS_18TensorIteratorBaseEENKUlvE_clEvENKUlvE_clEvEUlhhE_EESt5arrayIPcLm2EELi4E23TrivialOffsetCalculatorILi1EjESD_NS0_6memory12LoadWithCastILi1EEENSE_13StoreWithCastILi1EEEEEviT_T0_T2_T3_T4_T5_ --------------------------
	.section	.text._ZN2at6native27unrolled_elementwise_kernelINS0_13AUnaryFunctorIhhhZZZNS0_19maximum_kernel_cudaERNS_18TensorIteratorBaseEENKUlvE_clEvENKUlvE_clEvEUlhhE_EESt5arrayIPcLm2EELi4E23TrivialOffsetCalculatorILi1EjESD_NS0_6memory12LoadWithCastILi1EEENSE_13StoreWithCastILi1EEEEEviT_T0_T2_T3_T4_T5_,"ax",@progbits
	.align	128
        .global         _ZN2at6native27unrolled_elementwise_kernelINS0_13AUnaryFunctorIhhhZZZNS0_19maximum_kernel_cudaERNS_18TensorIteratorBaseEENKUlvE_clEvENKUlvE_clEvEUlhhE_EESt5arrayIPcLm2EELi4E23TrivialOffsetCalculatorILi1EjESD_NS0_6memory12LoadWithCastILi1EEENSE_13StoreWithCastILi1EEEEEviT_T0_T2_T3_T4_T5_
        .type           _ZN2at6native27unrolled_elementwise_kernelINS0_13AUnaryFunctorIhhhZZZNS0_19maximum_kernel_cudaERNS_18TensorIteratorBaseEENKUlvE_clEvENKUlvE_clEvEUlhhE_EESt5arrayIPcLm2EELi4E23TrivialOffsetCalculatorILi1EjESD_NS0_6memory12LoadWithCastILi1EEENSE_13StoreWithCastILi1EEEEEviT_T0_T2_T3_T4_T5_,@function
        .size           _ZN2at6native27unrolled_elementwise_kernelINS0_13AUnaryFunctorIhhhZZZNS0_19maximum_kernel_cudaERNS_18TensorIteratorBaseEENKUlvE_clEvENKUlvE_clEvEUlhhE_EESt5arrayIPcLm2EELi4E23TrivialOffsetCalculatorILi1EjESD_NS0_6memory12LoadWithCastILi1EEENSE_13StoreWithCastILi1EEEEEviT_T0_T2_T3_T4_T5_,(.L_x_42468 - _ZN2at6native27unrolled_elementwise_kernelINS0_13AUnaryFunctorIhhhZZZNS0_19maximum_kernel_cudaERNS_18TensorIteratorBaseEENKUlvE_clEvENKUlvE_clEvEUlhhE_EESt5arrayIPcLm2EELi4E23TrivialOffsetCalculatorILi1EjESD_NS0_6memory12LoadWithCastILi1EEENSE_13StoreWithCastILi1EEEEEviT_T0_T2_T3_T4_T5_)
        .other          _ZN2at6native27unrolled_elementwise_kernelINS0_13AUnaryFunctorIhhhZZZNS0_19maximum_kernel_cudaERNS_18TensorIteratorBaseEENKUlvE_clEvENKUlvE_clEvEUlhhE_EESt5arrayIPcLm2EELi4E23TrivialOffsetCalculatorILi1EjESD_NS0_6memory12LoadWithCastILi1EEENSE_13StoreWithCastILi1EEEEEviT_T0_T2_T3_T4_T5_,@"STO_CUDA_ENTRY STV_DEFAULT"
_ZN2at6native27unrolled_elementwise_kernelINS0_13AUnaryFunctorIhhhZZZNS0_19maximum_kernel_cudaERNS_18TensorIteratorBaseEENKUlvE_clEvENKUlvE_clEvEUlhhE_EESt5arrayIPcLm2EELi4E23TrivialOffsetCalculatorILi1EjESD_NS0_6memory12LoadWithCastILi1EEENSE_13StoreWithCastILi1EEEEEviT_T0_T2_T3_T4_T5_:
.text._ZN2at6native27unrolled_elementwise_kernelINS0_13AUnaryFunctorIhhhZZZNS0_19maximum_kernel_cudaERNS_18TensorIteratorBaseEENKUlvE_clEvENKUlvE_clEvEUlhhE_EESt5arrayIPcLm2EELi4E23TrivialOffsetCalculatorILi1EjESD_NS0_6memory12LoadWithCastILi1EEENSE_13StoreWithCastILi1EEEEEviT_T0_T2_T3_T4_T5_:
        /* <DEDUP_REMOVED lines=31> */
.L_x_39481:
[----:B------:R3:W5:Y:S01]  /*01f0*/  LDG.E.U8 R18, desc[UR36][R4.64] ;  /* 0x0000002404127981 */ /* 0x000762000c1e1100 */
[----:B------:R-:W-:Y:S05]  /*0200*/  BRA `(.L_x_39483) ;  /* 0x0000000c00687947 */ /* 0x000fea0003800000 */
.L_x_39480:
        /* <DEDUP_REMOVED lines=8> */
.L_x_39485:
[----:B------:R1:W5:Y:S01]  /*0290*/  LDG.E.U8 R18, desc[UR36][R4.64] ;  /* 0x0000002404127981 */ /* 0x000362000c1e1100 */
[----:B------:R-:W-:Y:S05]  /*02a0*/  BRA `(.L_x_39483) ;  /* 0x0000000c00407947 */ /* 0x000fea0003800000 */
.L_x_39484:
[----:B------:R2:W5:Y:S01]  /*02b0*/  LDG.E.U16 R18, desc[UR36][R4.64] ;  /* 0x0000002404127981 */ /* 0x000562000c1e1500 */
[----:B------:R-:W-:Y:S05]  /*02c0*/  BRA `(.L_x_39483) ;  /* 0x0000000c00387947 */ /* 0x000fea0003800000 */
.L_x_39479:
        /* <DEDUP_REMOVED lines=10> */
.L_x_39487:
[----:B------:R-:W2:Y:S02]  /*0370*/  LDG.E.U16 R2, desc[UR36][R4.64] ;  /* 0x0000002404027981 */ /* 0x000ea4000c1e1500 */
[----:B--2---:R-:W-:-:S06]  /*0380*/  HADD2.F32 R2, -RZ, R2.H0_H0 ;  /* 0x20000002ff027230 */ /* 0x004fcc0000004100 */
[----:B------:R-:W0:Y:S02]  /*0390*/  F2I.S64.TRUNC R2, R2 ;  /* 0x0000000200027311 */ /* 0x000e24000020d900 */
[----:B0-----:R-:W-:Y:S01]  /*03a0*/  PRMT R18, R2, 0x7610, R18 ;  /* 0x0000761002127816 */ /* 0x001fe20000000012 */
[----:B------:R-:W-:Y:S06]  /*03b0*/  BRA `(.L_x_39483) ;  /* 0x0000000800fc7947 */ /* 0x000fec0003800000 */
.L_x_39486:
        /* <DEDUP_REMOVED lines=10> */
.L_x_39489:
[----:B------:R-:W2:Y:S02]  /*0460*/  LDG.E.U16 R4, desc[UR36][R4.64] ;  /* 0x0000002404047981 */ /* 0x000ea4000c1e1500 */
[----:B--2---:R-:W-:-:S06]  /*0470*/  HADD2.F32 R2, -RZ, R4.H0_H0 ;  /* 0x20000004ff027230 */ /* 0x004fcc0000004100 */
[----:B------:R-:W0:Y:S02]  /*0480*/  F2I.S64.TRUNC R2, R2 ;  /* 0x0000000200027311 */ /* 0x000e24000020d900 */
[----:B0-----:R-:W-:Y:S01]  /*0490*/  PRMT R18, R2, 0x7610, R18 ;  /* 0x0000761002127816 */ /* 0x001fe20000000012 */
[----:B------:R-:W-:Y:S06]  /*04a0*/  BRA `(.L_x_39483) ;  /* 0x0000000800c07947 */ /* 0x000fec0003800000 */
.L_x_39488:
[----:B------:R-:W2:Y:S02]  /*04b0*/  LDG.E.64 R2, desc[UR36][R4.64] ;  /* 0x0000002404027981 */ /* 0x000ea4000c1e1b00 */
[----:B--2---:R-:W0:Y:S02]  /*04c0*/  F2I.S64.F64.TRUNC R2, R2 ;  /* 0x0000000200027311 */ /* 0x004e24000030d900 */
[----:B0-----:R-:W-:Y:S01]  /*04d0*/  PRMT R18, R2, 0x7610, R18 ;  /* 0x0000761002127816 */ /* 0x001fe20000000012 */
[----:B------:R-:W-:Y:S06]  /*04e0*/  BRA `(.L_x_39483) ;  /* 0x0000000800b07947 */ /* 0x000fec0003800000 */
.L_x_39478:
        /* <DEDUP_REMOVED lines=12> */
.L_x_39492:
[----:B------:R-:W2:Y:S02]  /*05b0*/  LDG.E.64 R4, desc[UR36][R4.64] ;  /* 0x0000002404047981 */ /* 0x000ea4000c1e1b00 */
[----:B--2---:R-:W0:Y:S02]  /*05c0*/  F2I.S64.F64.TRUNC R2, R4 ;  /* 0x0000000400027311 */ /* 0x004e24000030d900 */
[----:B0-----:R-:W-:Y:S01]  /*05d0*/  PRMT R18, R2, 0x7610, R18 ;  /* 0x0000761002127816 */ /* 0x001fe20000000012 */
[----:B------:R-:W-:Y:S06]  /*05e0*/  BRA `(.L_x_39483) ;  /* 0x0000000800707947 */ /* 0x000fec0003800000 */
.L_x_39491:
        /* <DEDUP_REMOVED lines=28> */
.L_x_39494:
        /* <DEDUP_REMOVED lines=16> */
.L_x_39493:
[----:B------:R-:W2:Y:S02]  /*08b0*/  LDG.E.U16 R2, desc[UR36][R4.64] ;  /* 0x0000002404027981 */ /* 0x000ea4000c1e1500 */
[----:B--2---:R-:W-:-:S06]  /*08c0*/  IMAD.U32 R2, R2, 0x10000, RZ ;  /* 0x0001000002027824 */ /* 0x004fcc00078e00ff */
[----:B------:R-:W0:Y:S02]  /*08d0*/  F2I.S64.TRUNC R2, R2 ;  /* 0x0000000200027311 */ /* 0x000e24000020d900 */
[----:B0-----:R-:W-:Y:S01]  /*08e0*/  PRMT R18, R2, 0x7610, R18 ;  /* 0x0000761002127816 */ /* 0x001fe20000000012 */
[----:B------:R-:W-:Y:S06]  /*08f0*/  BRA `(.L_x_39483) ;  /* 0x0000000400ac7947 */ /* 0x000fec0003800000 */
.L_x_39490:
        /* <DEDUP_REMOVED lines=10> */
.L_x_39497:
        /* <DEDUP_REMOVED lines=21> */
.L_x_39501:
[----:B------:R-:W-:Y:S05]  /*0af0*/  BSYNC B1 ;  /* 0x0000000000017941 */ /* 0x000fea0003800000 */
.L_x_39500:
[----:B------:R-:W-:Y:S01]  /*0b00*/  IMAD.SHL.U32 R2, R2, 0x100000, RZ ;  /* 0x0010000002027824 */ /* 0x000fe200078e00ff */
[----:B------:R-:W-:-:S04]  /*0b10*/  LEA R3, R0, 0x3b800000, 0x17 ;  /* 0x3b80000000037811 */ /* 0x000fc800078eb8ff */
[----:B------:R-:W-:-:S07]  /*0b20*/  LOP3.LUT R2, R3, R2, R4, 0xfe, !PT ;  /* 0x0000000203027212 */ /* 0x000fce00078efe04 */
.L_x_39499:
[----:B------:R-:W-:Y:S05]  /*0b30*/  BSYNC B0 ;  /* 0x0000000000007941 */ /* 0x000fea0003800000 */
.L_x_39498:
[----:B------:R-:W0:Y:S02]  /*0b40*/  F2I.S64.TRUNC R2, R2 ;  /* 0x0000000200027311 */ /* 0x000e24000020d900 */
[----:B0-----:R-:W-:Y:S01]  /*0b50*/  PRMT R18, R2, 0x7610, R18 ;  /* 0x0000761002127816 */ /* 0x001fe20000000012 */
[----:B------:R-:W-:Y:S06]  /*0b60*/  BRA `(.L_x_39483) ;  /* 0x0000000400107947 */ /* 0x000fec0003800000 */
.L_x_39496:
        /* <DEDUP_REMOVED lines=21> */
.L_x_39505:
[----:B------:R-:W-:Y:S05]  /*0cc0*/  BSYNC B1 ;  /* 0x0000000000017941 */ /* 0x000fea0003800000 */
.L_x_39504:
[----:B------:R-:W-:Y:S01]  /*0cd0*/  IMAD.SHL.U32 R2, R2, 0x200000, RZ ;  /* 0x0020000002027824 */ /* 0x000fe200078e00ff */
[----:B------:R-:W-:-:S04]  /*0ce0*/  LEA R3, R0, 0x37800000, 0x17 ;  /* 0x3780000000037811 */ /* 0x000fc800078eb8ff */
[----:B------:R-:W-:-:S07]  /*0cf0*/  LOP3.LUT R2, R3, R2, R4, 0xfe, !PT ;  /* 0x0000000203027212 */ /* 0x000fce00078efe04 */
.L_x_39503:
[----:B------:R-:W-:Y:S05]  /*0d00*/  BSYNC B0 ;  /* 0x0000000000007941 */ /* 0x000fea0003800000 */
.L_x_39502:
[----:B------:R-:W0:Y:S02]  /*0d10*/  F2I.S64.TRUNC R2, R2 ;  /* 0x0000000200027311 */ /* 0x000e24000020d900 */
[----:B0-----:R-:W-:Y:S01]  /*0d20*/  PRMT R18, R2, 0x7610, R18 ;  /* 0x0000761002127816 */ /* 0x001fe20000000012 */
[----:B------:R-:W-:Y:S06]  /*0d30*/  BRA `(.L_x_39483) ;  /* 0x00000000009c7947 */ /* 0x000fec0003800000 */
.L_x_39495:
        /* <DEDUP_REMOVED lines=14> */
.L_x_39509:
[----:B------:R-:W-:Y:S05]  /*0e20*/  BSYNC B0 ;  /* 0x0000000000007941 */ /* 0x000fea0003800000 */
.L_x_39508:
[----:B------:R-:W0:Y:S02]  /*0e30*/  F2I.S64.TRUNC R2, R2 ;  /* 0x0000000200027311 */ /* 0x000e24000020d900 */
[----:B0-----:R-:W-:Y:S01]  /*0e40*/  PRMT R18, R2, 0x7610, R18 ;  /* 0x0000761002127816 */ /* 0x001fe20000000012 */
[----:B------:R-:W-:Y:S06]  /*0e50*/  BRA `(.L_x_39483) ;  /* 0x0000000000547947 */ /* 0x000fec0003800000 */
.L_x_39482:
        /* <DEDUP_REMOVED lines=16> */
.L_x_39510:
[----:B------:R-:W-:Y:S01]  /*0f60*/  PRMT R18, RZ, 0x7610, R18 ;  /* 0x00007610ff127816 */ /* 0x000fe20000000012 */
[----:B------:R-:W-:Y:S06]  /*0f70*/  BRA `(.L_x_39483) ;  /* 0x00000000000c7947 */ /* 0x000fec0003800000 */
.L_x_39507:
[----:B------:R0:W5:Y:S01]  /*0f80*/  LDG.E.U8 R18, desc[UR36][R4.64] ;  /* 0x0000002404127981 */ /* 0x000162000c1e1100 */
[----:B------:R-:W-:Y:S05]  /*0f90*/  BRA `(.L_x_39483) ;  /* 0x0000000000047947 */ /* 0x000fea0003800000 */
.L_x_39506:
[----:B------:R0:W5:Y:S02]  /*0fa0*/  LDG.E.U8 R18, desc[UR36][R4.64] ;  /* 0x0000002404127981 */ /* 0x000164000c1e1100 */
.L_x_39483:
[----:B------:R-:W1:Y:S02]  /*0fb0*/  S2R R19, SR_TID.X ;  /* 0x0000000000137919 */ /* 0x000e640000002100 */
[----:B-1----:R-:W-:-:S07]  /*0fc0*/  VIADD R19, R19, 0x80 ;  /* 0x0000008013137836 */ /* 0x002fce0000000000 */
.L_x_39477:
[----:B------:R-:W-:Y:S05]  /*0fd0*/  BSYNC B6 ;  /* 0x0000000000067941 */ /* 0x000fea0003800000 */
.L_x_39476:
        /* <DEDUP_REMOVED lines=23> */
.L_x_39516:
[----:B------:R0:W5:Y:S01]  /*1150*/  LDG.E.U8 R17, desc[UR36][R4.64] ;  /* 0x0000002404117981 */ /* 0x000162000c1e1100 */
[----:B------:R-:W-:Y:S05]  /*1160*/  BRA `(.L_x_39518) ;  /* 0x0000000c00647947 */ /* 0x000fea0003800000 */
.L_x_39515:
        /* <DEDUP_REMOVED lines=8> */
.L_x_39520:
[----:B------:R4:W5:Y:S01]  /*11f0*/  LDG.E.U8 R17, desc[UR36][R4.64] ;  /* 0x0000002404117981 */ /* 0x000962000c1e1100 */
[----:B------:R-:W-:Y:S05]  /*1200*/  BRA `(.L_x_39518) ;  /* 0x0000000c003c7947 */ /* 0x000fea0003800000 */
.L_x_39519:
[----:B------:R0:W5:Y:S01]  /*1210*/  LDG.E.U16 R17, desc[UR36][R4.64] ;  /* 0x0000002404117981 */ /* 0x000162000c1e1500 */
[----:B------:R-:W-:Y:S05]  /*1220*/  BRA `(.L_x_39518) ;  /* 0x0000000c00347947 */ /* 0x000fea0003800000 */
.L_x_39514:
        /* <DEDUP_REMOVED lines=10> */
.L_x_39522:
[----:B------:R-:W2:Y:S02]  /*12d0*/  LDG.E.U16 R2, desc[UR36][R4.64] ;  /* 0x0000002404027981 */ /* 0x000ea4000c1e1500 */
[----:B--2---:R-:W-:-:S06]  /*12e0*/  HADD2.F32 R2, -RZ, R2.H0_H0 ;  /* 0x20000002ff027230 */ /* 0x004fcc0000004100 */
[----:B------:R-:W0:Y:S02]  /*12f0*/  F2I.S64.TRUNC R2, R2 ;  /* 0x0000000200027311 */ /* 0x000e24000020d900 */
[----:B0-----:R-:W-:Y:S01]  /*1300*/  PRMT R17, R2, 0x7610, R17 ;  /* 0x0000761002117816 */ /* 0x001fe20000000011 */
[----:B------:R-:W-:Y:S06]  /*1310*/  BRA `(.L_x_39518) ;  /* 0x0000000800f87947 */ /* 0x000fec0003800000 */
.L_x_39521:
        /* <DEDUP_REMOVED lines=10> */
.L_x_39524:
[----:B------:R-:W2:Y:S02]  /*13c0*/  LDG.E.U16 R4, desc[UR36][R4.64] ;  /* 0x0000002404047981 */ /* 0x000ea4000c1e1500 */
[----:B--2---:R-:W-:-:S06]  /*13d0*/  HADD2.F32 R2, -RZ, R4.H0_H0 ;  /* 0x20000004ff027230 */ /* 0x004fcc0000004100 */
[----:B------:R-:W0:Y:S02]  /*13e0*/  F2I.S64.TRUNC R2, R2 ;  /* 0x0000000200027311 */ /* 0x000e24000020d900 */
[----:B0-----:R-:W-:Y:S01]  /*13f0*/  PRMT R17, R2, 0x7610, R17 ;  /* 0x0000761002117816 */ /* 0x001fe20000000011 */
[----:B------:R-:W-:Y:S06]  /*1400*/  BRA `(.L_x_39518) ;  /* 0x0000000800bc7947 */ /* 0x000fec0003800000 */
.L_x_39523:
[----:B------:R-:W2:Y:S02]  /*1410*/  LDG.E.64 R2, desc[UR36][R4.64] ;  /* 0x0000002404027981 */ /* 0x000ea4000c1e1b00 */
[----:B--2---:R-:W0:Y:S02]  /*1420*/  F2I.S64.F64.TRUNC R2, R2 ;  /* 0x0000000200027311 */ /* 0x004e24000030d900 */
[----:B0-----:R-:W-:Y:S01]  /*1430*/  PRMT R17, R2, 0x7610, R17 ;  /* 0x0000761002117816 */ /* 0x001fe20000000011 */
[----:B------:R-:W-:Y:S06]  /*1440*/  BRA `(.L_x_39518) ;  /* 0x0000000800ac7947 */ /* 0x000fec0003800000 */
.L_x_39513:
        /* <DEDUP_REMOVED lines=12> */
.L_x_39527:
[----:B------:R-:W2:Y:S02]  /*1510*/  LDG.E.64 R4, desc[UR36][R4.64] ;  /* 0x0000002404047981 */ /* 0x000ea4000c1e1b00 */
[----:B--2---:R-:W0:Y:S02]  /*1520*/  F2I.S64.F64.TRUNC R2, R4 ;  /* 0x0000000400027311 */ /* 0x004e24000030d900 */
[----:B0-----:R-:W-:Y:S01]  /*1530*/  PRMT R17, R2, 0x7610, R17 ;  /* 0x0000761002117816 */ /* 0x001fe20000000011 */
[----:B------:R-:W-:Y:S06]  /*1540*/  BRA `(.L_x_39518) ;  /* 0x00000008006c7947 */ /* 0x000fec0003800000 */
.L_x_39526:
        /* <DEDUP_REMOVED lines=28> */
.L_x_39529:
        /* <DEDUP_REMOVED lines=15> */
.L_x_39528:
[----:B------:R-:W2:Y:S02]  /*1800*/  LDG.E.U16 R2, desc[UR36][R4.64] ;  /* 0x0000002404027981 */ /* 0x000ea4000c1e1500 */
[----:B--2---:R-:W-:-:S06]  /*1810*/  IMAD.U32 R2, R2, 0x10000, RZ ;  /* 0x0001000002027824 */ /* 0x004fcc00078e00ff */
[----:B------:R-:W0:Y:S02]  /*1820*/  F2I.S64.TRUNC R2, R2 ;  /* 0x0000000200027311 */ /* 0x000e24000020d900 */
[----:B0-----:R-:W-:Y:S01]  /*1830*/  PRMT R17, R2, 0x7610, R17 ;  /* 0x0000761002117816 */ /* 0x001fe20000000011 */
[----:B------:R-:W-:Y:S06]  /*1840*/  BRA `(.L_x_39518) ;  /* 0x0000000400ac7947 */ /* 0x000fec0003800000 */
.L_x_39525:
        /* <DEDUP_REMOVED lines=10> */
.L_x_39532:
        /* <DEDUP_REMOVED lines=21> */
.L_x_39536:
[----:B------:R-:W-:Y:S05]  /*1a40*/  BSYNC B1 ;  /* 0x0000000000017941 */ /* 0x000fea0003800000 */
.L_x_39535:
[----:B------:R-:W-:Y:S01]  /*1a50*/  IMAD.SHL.U32 R2, R2, 0x100000, RZ ;  /* 0x0010000002027824 */ /* 0x000fe200078e00ff */
[----:B------:R-:W-:-:S04]  /*1a60*/  LEA R3, R0, 0x3b800000, 0x17 ;  /* 0x3b80000000037811 */ /* 0x000fc800078eb8ff */
[----:B------:R-:W-:-:S07]  /*1a70*/  LOP3.LUT R2, R3, R2, R4, 0xfe, !PT ;  /* 0x0000000203027212 */ /* 0x000fce00078efe04 */
.L_x_39534:
[----:B------:R-:W-:Y:S05]  /*1a80*/  BSYNC B0 ;  /* 0x0000000000007941 */ /* 0x000fea0003800000 */
.L_x_39533:
[----:B------:R-:W0:Y:S02]  /*1a90*/  F2I.S64.TRUNC R2, R2 ;  /* 0x0000000200027311 */ /* 0x000e24000020d900 */
[----:B0-----:R-:W-:Y:S01]  /*1aa0*/  PRMT R17, R2, 0x7610, R17 ;  /* 0x0000761002117816 */ /* 0x001fe20000000011 */
[----:B------:R-:W-:Y:S06]  /*1ab0*/  BRA `(.L_x_39518) ;  /* 0x0000000400107947 */ /* 0x000fec0003800000 */
.L_x_39531:
        /* <DEDUP_REMOVED lines=21> */
.L_x_39540:
[----:B------:R-:W-:Y:S05]  /*1c10*/  BSYNC B1 ;  /* 0x0000000000017941 */ /* 0x000fea0003800000 */
.L_x_39539:
[----:B------:R-:W-:Y:S01]  /*1c20*/  IMAD.SHL.U32 R2, R2, 0x200000, RZ ;  /* 0x0020000002027824 */ /* 0x000fe200078e00ff */
[----:B------:R-:W-:-:S04]  /*1c30*/  LEA R3, R0, 0x37800000, 0x17 ;  /* 0x3780000000037811 */ /* 0x000fc800078eb8ff */
[----:B------:R-:W-:-:S07]  /*1c40*/  LOP3.LUT R2, R3, R2, R4, 0xfe, !PT ;  /* 0x0000000203027212 */ /* 0x000fce00078efe04 */
.L_x_39538:
[----:B------:R-:W-:Y:S05]  /*1c50*/  BSYNC B0 ;  /* 0x0000000000007941 */ /* 0x000fea0003800000 */
.L_x_39537:
[----:B------:R-:W0:Y:S02]  /*1c60*/  F2I.S64.TRUNC R2, R2 ;  /* 0x0000000200027311 */ /* 0x000e24000020d900 */
[----:B0-----:R-:W-:Y:S01]  /*1c70*/  PRMT R17, R2, 0x7610, R17 ;  /* 0x0000761002117816 */ /* 0x001fe20000000011 */
[----:B------:R-:W-:Y:S06]  /*1c80*/  BRA `(.L_x_39518) ;  /* 0x00000000009c7947 */ /* 0x000fec0003800000 */
.L_x_39530:
        /* <DEDUP_REMOVED lines=14> */
.L_x_39544:
[----:B------:R-:W-:Y:S05]  /*1d70*/  BSYNC B0 ;  /* 0x0000000000007941 */ /* 0x000fea0003800000 */
.L_x_39543:
[----:B------:R-:W0:Y:S02]  /*1d80*/  F2I.S64.TRUNC R2, R2 ;  /* 0x0000000200027311 */ /* 0x000e24000020d900 */
[----:B0-----:R-:W-:Y:S01]  /*1d90*/  PRMT R17, R2, 0x7610, R17 ;  /* 0x0000761002117816 */ /* 0x001fe20000000011 */
[----:B------:R-:W-:Y:S06]  /*1da0*/  BRA `(.L_x_39518) ;  /* 0x0000000000547947 */ /* 0x000fec0003800000 */
.L_x_39517:
        /* <DEDUP_REMOVED lines=16> */
.L_x_39545:
[----:B------:R-:W-:Y:S01]  /*1eb0*/  PRMT R17, RZ, 0x7610, R17 ;  /* 0x00007610ff117816 */ /* 0x000fe20000000011 */
[----:B------:R-:W-:Y:S06]  /*1ec0*/  BRA `(.L_x_39518) ;  /* 0x00000000000c7947 */ /* 0x000fec0003800000 */
.L_x_39542:
[----:B------:R1:W5:Y:S01]  /*1ed0*/  LDG.E.U8 R17, desc[UR36][R4.64] ;  /* 0x0000002404117981 */ /* 0x000362000c1e1100 */
[----:B------:R-:W-:Y:S05]  /*1ee0*/  BRA `(.L_x_39518) ;  /* 0x0000000000047947 */ /* 0x000fea0003800000 */
.L_x_39541:
[----:B------:R0:W5:Y:S02]  /*1ef0*/  LDG.E.U8 R17, desc[UR36][R4.64] ;  /* 0x0000002404117981 */ /* 0x000164000c1e1100 */
.L_x_39518:
[----:B------:R-:W-:-:S07]  /*1f00*/  VIADD R19, R19, 0x80 ;  /* 0x0000008013137836 */ /* 0x000fce0000000000 */
.L_x_39512:
[----:B------:R-:W-:Y:S05]  /*1f10*/  BSYNC B6 ;  /* 0x0000000000067941 */ /* 0x000fea0003800000 */
.L_x_39511:
        /* <DEDUP_REMOVED lines=25> */
.L_x_39551:
[----:B------:R0:W5:Y:S01]  /*20b0*/  LDG.E.U8 R25, desc[UR36][R4.64] ;  /* 0x0000002404197981 */ /* 0x000162000c1e1100 */
[----:B------:R-:W-:Y:S05]  /*20c0*/  BRA `(.L_x_39553) ;  /* 0x0000000c00647947 */ /* 0x000fea0003800000 */
.L_x_39550:
        /* <DEDUP_REMOVED lines=8> */
.L_x_39555:
[----:B------:R3:W5:Y:S01]  /*2150*/  LDG.E.U8 R25, desc[UR36][R4.64] ;  /* 0x0000002404197981 */ /* 0x000762000c1e1100 */
[----:B------:R-:W-:Y:S05]  /*2160*/  BRA `(.L_x_39553) ;  /* 0x0000000c003c7947 */ /* 0x000fea0003800000 */
.L_x_39554:
[----:B------:R0:W5:Y:S01]  /*2170*/  LDG.E.U16 R25, desc[UR36][R4.64] ;  /* 0x0000002404197981 */ /* 0x000162000c1e1500 */
[----:B------:R-:W-:Y:S05]  /*2180*/  BRA `(.L_x_39553) ;  /* 0x0000000c00347947 */ /* 0x000fea0003800000 */
.L_x_39549:
        /* <DEDUP_REMOVED lines=10> */
.L_x_39557:
[----:B------:R-:W2:Y:S02]  /*2230*/  LDG.E.U16 R2, desc[UR36][R4.64] ;  /* 0x0000002404027981 */ /* 0x000ea4000c1e1500 */
[----:B--2---:R-:W-:-:S06]  /*2240*/  HADD2.F32 R2, -RZ, R2.H0_H0 ;  /* 0x20000002ff027230 */ /* 0x004fcc0000004100 */
[----:B------:R-:W0:Y:S02]  /*2250*/  F2I.S64.TRUNC R2, R2 ;  /* 0x0000000200027311 */ /* 0x000e24000020d900 */
[----:B0-----:R-:W-:Y:S01]  /*2260*/  PRMT R25, R2, 0x7610, R25 ;  /* 0x0000761002197816 */ /* 0x001fe20000000019 */
[----:B------:R-:W-:Y:S06]  /*2270*/  BRA `(.L_x_39553) ;  /* 0x0000000800f87947 */ /* 0x000fec0003800000 */
.L_x_39556:
        /* <DEDUP_REMOVED lines=10> */
.L_x_39559:
[----:B------:R-:W2:Y:S02]  /*2320*/  LDG.E.U16 R4, desc[UR36][R4.64] ;  /* 0x0000002404047981 */ /* 0x000ea4000c1e1500 */
[----:B--2---:R-:W-:-:S06]  /*2330*/  HADD2.F32 R2, -RZ, R4.H0_H0 ;  /* 0x20000004ff027230 */ /* 0x004fcc0000004100 */
[----:B------:R-:W0:Y:S02]  /*2340*/  F2I.S64.TRUNC R2, R2 ;  /* 0x0000000200027311 */ /* 0x000e24000020d900 */
[----:B0-----:R-:W-:Y:S01]  /*2350*/  PRMT R25, R2, 0x7610, R25 ;  /* 0x0000761002197816 */ /* 0x001fe20000000019 */
[----:B------:R-:W-:Y:S06]  /*2360*/  BRA `(.L_x_39553) ;  /* 0x0000000800bc7947 */ /* 0x000fec0003800000 */
.L_x_39558:
[----:B------:R-:W2:Y:S02]  /*2370*/  LDG.E.64 R2, desc[UR36][R4.64] ;  /* 0x0000002404027981 */ /* 0x000ea4000c1e1b00 */
[----:B--2---:R-:W0:Y:S02]  /*2380*/  F2I.S64.F64.TRUNC R2, R2 ;  /* 0x0000000200027311 */ /* 0x004e24000030d900 */
[----:B0-----:R-:W-:Y:S01]  /*2390*/  PRMT R25, R2, 0x7610, R25 ;  /* 0x0000761002197816 */ /* 0x001fe20000000019 */
[----:B------:R-:W-:Y:S06]  /*23a0*/  BRA `(.L_x_39553) ;  /* 0x0000000800ac7947 */ /* 0x000fec0003800000 */
.L_x_39548:
        /* <DEDUP_REMOVED lines=12> */
.L_x_39562:
[----:B------:R-:W2:Y:S02]  /*2470*/  LDG.E.64 R4, desc[UR36][R4.64] ;  /* 0x0000002404047981 */ /* 0x000ea4000c1e1b00 */
[----:B--2---:R-:W0:Y:S02]  /*2480*/  F2I.S64.F64.TRUNC R2, R4 ;  /* 0x0000000400027311 */ /* 0x004e24000030d900 */
[----:B0-----:R-:W-:Y:S01]  /*2490*/  PRMT R25, R2, 0x7610, R25 ;  /* 0x0000761002197816 */ /* 0x001fe20000000019 */
[----:B------:R-:W-:Y:S06]  /*24a0*/  BRA `(.L_x_39553) ;  /* 0x00000008006c7947 */ /* 0x000fec0003800000 */
.L_x_39561:
        /* <DEDUP_REMOVED lines=28> */
.L_x_39564:
        /* <DEDUP_REMOVED lines=15> */
.L_x_39563:
[----:B------:R-:W2:Y:S02]  /*2760*/  LDG.E.U16 R2, desc[UR36][R4.64] ;  /* 0x0000002404027981 */ /* 0x000ea4000c1e1500 */
[----:B--2---:R-:W-:-:S06]  /*2770*/  IMAD.U32 R2, R2, 0x10000, RZ ;  /* 0x0001000002027824 */ /* 0x004fcc00078e00ff */
[----:B------:R-:W0:Y:S02]  /*2780*/  F2I.S64.TRUNC R2, R2 ;  /* 0x0000000200027311 */ /* 0x000e24000020d900 */
[----:B0-----:R-:W-:Y:S01]  /*2790*/  PRMT R25, R2, 0x7610, R25 ;  /* 0x0000761002197816 */ /* 0x001fe20000000019 */
[----:B------:R-:W-:Y:S06]  /*27a0*/  BRA `(.L_x_39553) ;  /* 0x0000000400ac7947 */ /* 0x000fec0003800000 */
.L_x_39560:
        /* <DEDUP_REMOVED lines=10> */
.L_x_39567:
        /* <DEDUP_REMOVED lines=21> */
.L_x_39571:
[----:B------:R-:W-:Y:S05]  /*29a0*/  BSYNC B1 ;  /* 0x0000000000017941 */ /* 0x000fea0003800000 */
.L_x_39570:
[----:B------:R-:W-:Y:S01]  /*29b0*/  IMAD.SHL.U32 R2, R2, 0x100000, RZ ;  /* 0x0010000002027824 */ /* 0x000fe200078e00ff */
[----:B------:R-:W-:-:S04]  /*29c0*/  LEA R3, R0, 0x3b800000, 0x17 ;  /* 0x3b80000000037811 */ /* 0x000fc800078eb8ff */
[----:B------:R-:W-:-:S07]  /*29d0*/  LOP3.LUT R2, R3, R2, R4, 0xfe, !PT ;  /* 0x0000000203027212 */ /* 0x000fce00078efe04 */
.L_x_39569:
[----:B------:R-:W-:Y:S05]  /*29e0*/  BSYNC B0 ;  /* 0x0000000000007941 */ /* 0x000fea0003800000 */
.L_x_39568:
[----:B------:R-:W0:Y:S02]  /*29f0*/  F2I.S64.TRUNC R2, R2 ;  /* 0x0000000200027311 */ /* 0x000e24000020d900 */
[----:B0-----:R-:W-:Y:S01]  /*2a00*/  PRMT R25, R2, 0x7610, R25 ;  /* 0x0000761002197816 */ /* 0x001fe20000000019 */
[----:B------:R-:W-:Y:S06]  /*2a10*/  BRA `(.L_x_39553) ;  /* 0x0000000400107947 */ /* 0x000fec0003800000 */
.L_x_39566:
        /* <DEDUP_REMOVED lines=21> */
.L_x_39575:
[----:B------:R-:W-:Y:S05]  /*2b70*/  BSYNC B1 ;  /* 0x0000000000017941 */ /* 0x000fea0003800000 */
.L_x_39574:
[----:B------:R-:W-:Y:S01]  /*2b80*/  IMAD.SHL.U32 R2, R2, 0x200000, RZ ;  /* 0x0020000002027824 */ /* 0x000fe200078e00ff */
[----:B------:R-:W-:-:S04]  /*2b90*/  LEA R3, R0, 0x37800000, 0x17 ;  /* 0x3780000000037811 */ /* 0x000fc800078eb8ff */
[----:B------:R-:W-:-:S07]  /*2ba0*/  LOP3.LUT R2, R3, R2, R4, 0xfe, !PT ;  /* 0x0000000203027212 */ /* 0x000fce00078efe04 */
.L_x_39573:
[----:B------:R-:W-:Y:S05]  /*2bb0*/  BSYNC B0 ;  /* 0x0000000000007941 */ /* 0x000fea0003800000 */
.L_x_39572:
[----:B------:R-:W0:Y:S02]  /*2bc0*/  F2I.S64.TRUNC R2, R2 ;  /* 0x0000000200027311 */ /* 0x000e24000020d900 */
[----:B0-----:R-:W-:Y:S01]  /*2bd0*/  PRMT R25, R2, 0x7610, R25 ;  /* 0x0000761002197816 */ /* 0x001fe20000000019 */
[----:B------:R-:W-:Y:S06]  /*2be0*/  BRA `(.L_x_39553) ;  /* 0x00000000009c7947 */ /* 0x000fec0003800000 */
.L_x_39565:
        /* <DEDUP_REMOVED lines=14> */
.L_x_39579:
[----:B------:R-:W-:Y:S05]  /*2cd0*/  BSYNC B0 ;  /* 0x0000000000007941 */ /* 0x000fea0003800000 */
.L_x_39578:
[----:B------:R-:W0:Y:S02]  /*2ce0*/  F2I.S64.TRUNC R2, R2 ;  /* 0x0000000200027311 */ /* 0x000e24000020d900 */
[----:B0-----:R-:W-:Y:S01]  /*2cf0*/  PRMT R25, R2, 0x7610, R25 ;  /* 0x0000761002197816 */ /* 0x001fe20000000019 */
[----:B------:R-:W-:Y:S06]  /*2d00*/  BRA `(.L_x_39553) ;  /* 0x0000000000547947 */ /* 0x000fec0003800000 */
.L_x_39552:
        /* <DEDUP_REMOVED lines=16> */
.L_x_39580:
[----:B------:R-:W-:Y:S01]  /*2e10*/  PRMT R25, RZ, 0x7610, R25 ;  /* 0x00007610ff197816 */ /* 0x000fe20000000019 */
[----:B------:R-:W-:Y:S06]  /*2e20*/  BRA `(.L_x_39553) ;  /* 0x00000000000c7947 */ /* 0x000fec0003800000 */
.L_x_39577:
[----:B------:R2:W5:Y:S01]  /*2e30*/  LDG.E.U8 R25, desc[UR36][R4.64] ;  /* 0x0000002404197981 */ /* 0x000562000c1e1100 */
[----:B------:R-:W-:Y:S05]  /*2e40*/  BRA `(.L_x_39553) ;  /* 0x0000000000047947 */ /* 0x000fea0003800000 */
.L_x_39576:
[----:B------:R1:W5:Y:S02]  /*2e50*/  LDG.E.U8 R25, desc[UR36][R4.64] ;  /* 0x0000002404197981 */ /* 0x000364000c1e1100 */
.L_x_39553:
[----:B------:R-:W-:-:S07]  /*2e60*/  VIADD R19, R19, 0x80 ;  /* 0x0000008013137836 */ /* 0x000fce0000000000 */
.L_x_39547:
[----:B------:R-:W-:Y:S05]  /*2e70*/  BSYNC B6 ;  /* 0x0000000000067941 */ /* 0x000fea0003800000 */
.L_x_39546:
        /* <DEDUP_REMOVED lines=23> */
.L_x_39586:
[----:B------:R0:W5:Y:S01]  /*2ff0*/  LDG.E.U8 R24, desc[UR36][R4.64] ;  /* 0x0000002404187981 */ /* 0x000162000c1e1100 */
[----:B------:R-:W-:Y:S05]  /*3000*/  BRA `(.L_x_39582) ;  /* 0x0000000c00607947 */ /* 0x000fea0003800000 */
.L_x_39585:
        /* <DEDUP_REMOVED lines=8> */
.L_x_39589:
[----:B------:R0:W5:Y:S01]  /*3090*/  LDG.E.U8 R24, desc[UR36][R4.64] ;  /* 0x0000002404187981 */ /* 0x000162000c1e1100 */
[----:B------:R-:W-:Y:S05]  /*30a0*/  BRA `(.L_x_39582) ;  /* 0x0000000c00387947 */ /* 0x000fea0003800000 */
.L_x_39588:
[----:B------:R0:W5:Y:S01]  /*30b0*/  LDG.E.U16 R24, desc[UR36][R4.64] ;  /* 0x0000002404187981 */ /* 0x000162000c1e1500 */
[----:B------:R-:W-:Y:S05]  /*30c0*/  BRA `(.L_x_39582) ;  /* 0x0000000c00307947 */ /* 0x000fea0003800000 */
.L_x_39584:
        /* <DEDUP_REMOVED lines=10> */
.L_x_39591:
[----:B------:R-:W2:Y:S02]  /*3170*/  LDG.E.U16 R2, desc[UR36][R4.64] ;  /* 0x0000002404027981 */ /* 0x000ea4000c1e1500 */
[----:B--2---:R-:W-:-:S06]  /*3180*/  HADD2.F32 R2, -RZ, R2.H0_H0 ;  /* 0x20000002ff027230 */ /* 0x004fcc0000004100 */
[----:B------:R-:W0:Y:S02]  /*3190*/  F2I.S64.TRUNC R2, R2 ;  /* 0x0000000200027311 */ /* 0x000e24000020d900 */
[----:B0-----:R-:W-:Y:S01]  /*31a0*/  PRMT R24, R2, 0x7610, R24 ;  /* 0x0000761002187816 */ /* 0x001fe20000000018 */
[----:B------:R-:W-:Y:S06]  /*31b0*/  BRA `(.L_x_39582) ;  /* 0x0000000800f47947 */ /* 0x000fec0003800000 */
.L_x_39590:
        /* <DEDUP_REMOVED lines=10> */
.L_x_39593:
[----:B------:R-:W2:Y:S02]  /*3260*/  LDG.E.U16 R4, desc[UR36][R4.64] ;  /* 0x0000002404047981 */ /* 0x000ea4000c1e1500 */
[----:B--2---:R-:W-:-:S06]  /*3270*/  HADD2.F32 R2, -RZ, R4.H0_H0 ;  /* 0x20000004ff027230 */ /* 0x004fcc0000004100 */
[----:B------:R-:W0:Y:S02]  /*3280*/  F2I.S64.TRUNC R2, R2 ;  /* 0x0000000200027311 */ /* 0x000e24000020d900 */
[----:B0-----:R-:W-:Y:S01]  /*3290*/  PRMT R24, R2, 0x7610, R24 ;  /* 0x0000761002187816 */ /* 0x001fe20000000018 */
[----:B------:R-:W-:Y:S06]  /*32a0*/  BRA `(.L_x_39582) ;  /* 0x0000000800b87947 */ /* 0x000fec0003800000 */
.L_x_39592:
[----:B------:R-:W2:Y:S02]  /*32b0*/  LDG.E.64 R2, desc[UR36][R4.64] ;  /* 0x0000002404027981 */ /* 0x000ea4000c1e1b00 */
[----:B--2---:R-:W0:Y:S02]  /*32c0*/  F2I.S64.F64.TRUNC R2, R2 ;  /* 0x0000000200027311 */ /* 0x004e24000030d900 */
[----:B0-----:R-:W-:Y:S01]  /*32d0*/  PRMT R24, R2, 0x7610, R24 ;  /* 0x0000761002187816 */ /* 0x001fe20000000018 */
[----:B------:R-:W-:Y:S06]  /*32e0*/  BRA `(.L_x_39582) ;  /* 0x0000000800a87947 */ /* 0x000fec0003800000 */
.L_x_39583:
        /* <DEDUP_REMOVED lines=12> */
.L_x_39596:
[----:B------:R-:W2:Y:S02]  /*33b0*/  LDG.E.64 R4, desc[UR36][R4.64] ;  /* 0x0000002404047981 */ /* 0x000ea4000c1e1b00 */
[----:B--2---:R-:W0:Y:S02]  /*33c0*/  F2I.S64.F64.TRUNC R2, R4 ;  /* 0x0000000400027311 */ /* 0x004e24000030d900 */
[----:B0-----:R-:W-:Y:S01]  /*33d0*/  PRMT R24, R2, 0x7610, R24 ;  /* 0x0000761002187816 */ /* 0x001fe20000000018 */
[----:B------:R-:W-:Y:S06]  /*33e0*/  BRA `(.L_x_39582) ;  /* 0x0000000800687947 */ /* 0x000fec0003800000 */
.L_x_39595:
        /* <DEDUP_REMOVED lines=28> */
.L_x_39598:
        /* <DEDUP_REMOVED lines=15> */
.L_x_39597:
[----:B------:R-:W2:Y:S02]  /*36a0*/  LDG.E.U16 R2, desc[UR36][R4.64] ;  /* 0x0000002404027981 */ /* 0x000ea4000c1e1500 */
[----:B--2---:R-:W-:-:S06]  /*36b0*/  IMAD.U32 R2, R2, 0x10000, RZ ;  /* 0x0001000002027824 */ /* 0x004fcc00078e00ff */
[----:B------:R-:W0:Y:S02]  /*36c0*/  F2I.S64.TRUNC R2, R2 ;  /* 0x0000000200027311 */ /* 0x000e24000020d900 */
[----:B0-----:R-:W-:Y:S01]  /*36d0*/  PRMT R24, R2, 0x7610, R24 ;  /* 0x0000761002187816 */ /* 0x001fe20000000018 */
[----:B------:R-:W-:Y:S06]  /*36e0*/  BRA `(.L_x_39582) ;  /* 0x0000000400a87947 */ /* 0x000fec0003800000 */
.L_x_39594:
        /* <DEDUP_REMOVED lines=10> */
.L_x_39601:
        /* <DEDUP_REMOVED lines=21> */
.L_x_39605:
[----:B------:R-:W-:Y:S05]  /*38e0*/  BSYNC B1 ;  /* 0x0000000000017941 */ /* 0x000fea0003800000 */
.L_x_39604:
[----:B------:R-:W-:Y:S01]  /*38f0*/  IMAD.SHL.U32 R2, R2, 0x100000, RZ ;  /* 0x0010000002027824 */ /* 0x000fe200078e00ff */
[----:B------:R-:W-:-:S04]  /*3900*/  LEA R3, R0, 0x3b800000, 0x17 ;  /* 0x3b80000000037811 */ /* 0x000fc800078eb8ff */
[----:B------:R-:W-:-:S07]  /*3910*/  LOP3.LUT R2, R3, R2, R4, 0xfe, !PT ;  /* 0x0000000203027212 */ /* 0x000fce00078efe04 */
.L_x_39603:
[----:B------:R-:W-:Y:S05]  /*3920*/  BSYNC B0 ;  /* 0x0000000000007941 */ /* 0x000fea0003800000 */
.L_x_39602:
[----:B------:R-:W0:Y:S02]  /*3930*/  F2I.S64.TRUNC R2, R2 ;  /* 0x0000000200027311 */ /* 0x000e24000020d900 */
[----:B0-----:R-:W-:Y:S01]  /*3940*/  PRMT R24, R2, 0x7610, R24 ;  /* 0x0000761002187816 */ /* 0x001fe20000000018 */
[----:B------:R-:W-:Y:S06]  /*3950*/  BRA `(.L_x_39582) ;  /* 0x00000004000c7947 */ /* 0x000fec0003800000 */
.L_x_39600:
        /* <DEDUP_REMOVED lines=21> */
.L_x_39609:
[----:B------:R-:W-:Y:S05]  /*3ab0*/  BSYNC B1 ;  /* 0x0000000000017941 */ /* 0x000fea0003800000 */
.L_x_39608:
[----:B------:R-:W-:Y:S01]  /*3ac0*/  IMAD.SHL.U32 R2, R2, 0x200000, RZ ;  /* 0x0020000002027824 */ /* 0x000fe200078e00ff */
[----:B------:R-:W-:-:S04]  /*3ad0*/  LEA R3, R0, 0x37800000, 0x17 ;  /* 0x3780000000037811 */ /* 0x000fc800078eb8ff */
[----:B------:R-:W-:-:S07]  /*3ae0*/  LOP3.LUT R2, R3, R2, R4, 0xfe, !PT ;  /* 0x0000000203027212 */ /* 0x000fce00078efe04 */
.L_x_39607:
[----:B------:R-:W-:Y:S05]  /*3af0*/  BSYNC B0 ;  /* 0x0000000000007941 */ /* 0x000fea0003800000 */
.L_x_39606:
[----:B------:R-:W0:Y:S02]  /*3b00*/  F2I.S64.TRUNC R2, R2 ;  /* 0x0000000200027311 */ /* 0x000e24000020d900 */
[----:B0-----:R-:W-:Y:S01]  /*3b10*/  PRMT R24, R2, 0x7610, R24 ;  /* 0x0000761002187816 */ /* 0x001fe20000000018 */
[----:B------:R-:W-:Y:S06]  /*3b20*/  BRA `(.L_x_39582) ;  /* 0x0000000000987947 */ /* 0x000fec0003800000 */
.L_x_39599:
        /* <DEDUP_REMOVED lines=14> */
.L_x_39613:
[----:B------:R-:W-:Y:S05]  /*3c10*/  BSYNC B0 ;  /* 0x0000000000007941 */ /* 0x000fea0003800000 */
.L_x_39612:
[----:B------:R-:W0:Y:S02]  /*3c20*/  F2I.S64.TRUNC R2, R2 ;  /* 0x0000000200027311 */ /* 0x000e24000020d900 */
[----:B0-----:R-:W-:Y:S01]  /*3c30*/  PRMT R24, R2, 0x7610, R24 ;  /* 0x0000761002187816 */ /* 0x001fe20000000018 */
[----:B------:R-:W-:Y:S06]  /*3c40*/  BRA `(.L_x_39582) ;  /* 0x0000000000507947 */ /* 0x000fec0003800000 */
.L_x_39587:
        /* <DEDUP_REMOVED lines=16> */
.L_x_39614:
[----:B------:R-:W-:Y:S05]  /*3d50*/  BRA `(.L_x_39582) ;  /* 0x00000000000c7947 */ /* 0x000fea0003800000 */
.L_x_39611:
[----:B------:R0:W5:Y:S01]  /*3d60*/  LDG.E.U8 R24, desc[UR36][R4.64] ;  /* 0x0000002404187981 */ /* 0x000162000c1e1100 */
[----:B------:R-:W-:Y:S05]  /*3d70*/  BRA `(.L_x_39582) ;  /* 0x0000000000047947 */ /* 0x000fea0003800000 */
.L_x_39610:
[----:B------:R0:W5:Y:S02]  /*3d80*/  LDG.E.U8 R24, desc[UR36][R4.64] ;  /* 0x0000002404187981 */ /* 0x000164000c1e1100 */
.L_x_39582:
[----:B------:R-:W-:Y:S05]  /*3d90*/  BSYNC B6 ;  /* 0x0000000000067941 */ /* 0x000fea0003800000 */
.L_x_39581:
[----:B------:R-:W0:Y:S01]  /*3da0*/  S2R R2, SR_TID.X ;  /* 0x0000000000027919 */ /* 0x000e220000002100 */
[----:B------:R-:W0:Y:S01]  /*3db0*/  LDC.U8 R19, c[0x0][0x234] ;  /* 0x00008d00ff137b82 */ /* 0x000e220000000000 */
[----:B-----5:R-:W-:Y:S01]  /*3dc0*/  LOP3.LUT R17, R17, 0xff, RZ, 0xc0, !PT ;  /* 0x000000ff11117812 */ /* 0x020fe200078ec0ff */
[----:B------:R-:W-:Y:S01]  /*3dd0*/  BSSY B6, `(.L_x_39615) ;  /* 0x00000f9000067945 */ /* 0x000fe20003800000 */
[----:B------:R-:W-:Y:S02]  /*3de0*/  LOP3.LUT R3, R18, 0xff, RZ, 0xc0, !PT ;  /* 0x000000ff12037812 */ /* 0x000fe400078ec0ff */
[----:B------:R-:W-:Y:S02]  /*3df0*/  LOP3.LUT R25, R25, 0xff, RZ, 0xc0, !PT ;  /* 0x000000ff19197812 */ /* 0x000fe400078ec0ff */
[----:B01234-:R-:W-:Y:S02]  /*3e00*/  LOP3.LUT R5, R24, 0xff, RZ, 0xc0, !PT ;  /* 0x000000ff18057812 */ /* 0x01ffe400078ec0ff */
[----:B------:R-:W-:-:S02]  /*3e10*/  VIMNMX.U32 R18, R17, R16, !PT ;  /* 0x0000001011127248 */ /* 0x000fc40007fe0000 */
[-C--:B------:R-:W-:Y:S02]  /*3e20*/  VIMNMX.U32 R3, R3, R16.reuse, !PT ;  /* 0x0000001003037248 */ /* 0x080fe40007fe0000 */
[-C--:B------:R-:W-:Y:S02]  /*3e30*/  VIMNMX.U32 R17, R25, R16.reuse, !PT ;  /* 0x0000001019117248 */ /* 0x080fe40007fe0000 */
[----:B------:R-:W-:Y:S02]  /*3e40*/  VIMNMX.U32 R16, R5, R16, !PT ;  /* 0x0000001005107248 */ /* 0x000fe40007fe0000 */
        /* <DEDUP_REMOVED lines=23> */
.L_x_39620:
[----:B------:R0:W-:Y:S01]  /*3fc0*/  STG.E.U8 desc[UR36][R8.64], R3 ;  /* 0x0000000308007986 */ /* 0x0001e2000c101124 */
[----:B------:R-:W-:Y:S05]  /*3fd0*/  BRA `(.L_x_39616) ;  /* 0x0000000c00607947 */ /* 0x000fea0003800000 */
.L_x_39619:
        /* <DEDUP_REMOVED lines=10> */
.L_x_39623:
[----:B------:R0:W-:Y:S01]  /*4080*/  STG.E desc[UR36][R8.64], R3 ;  /* 0x0000000308007986 */ /* 0x0001e2000c101924 */
[----:B------:R-:W-:Y:S05]  /*4090*/  BRA `(.L_x_39616) ;  /* 0x0000000c00307947 */ /* 0x000fea0003800000 */
.L_x_39622:
[----:B------:R0:W-:Y:S01]  /*40a0*/  STG.E.U16 desc[UR36][R8.64], R3 ;  /* 0x0000000308007986 */ /* 0x0001e2000c101524 */
[----:B------:R-:W-:Y:S05]  /*40b0*/  BRA `(.L_x_39616) ;  /* 0x0000000c00287947 */ /* 0x000fea0003800000 */
.L_x_39618:
        /* <DEDUP_REMOVED lines=9> */
.L_x_39625:
[----:B------:R-:W0:Y:S02]  /*4150*/  I2F.U16 R0, R3 ;  /* 0x0000000300007306 */ /* 0x000e240000101000 */
[----:B0-----:R-:W-:-:S05]  /*4160*/  F2FP.F16.F32.PACK_AB R0, RZ, R0 ;  /* 0x00000000ff00723e */ /* 0x001fca00000000ff */
[----:B------:R0:W-:Y:S01]  /*4170*/  STG.E.U16 desc[UR36][R8.64], R0 ;  /* 0x0000000008007986 */ /* 0x0001e2000c101524 */
[----:B------:R-:W-:Y:S05]  /*4180*/  BRA `(.L_x_39616) ;  /* 0x0000000800f47947 */ /* 0x000fea0003800000 */
.L_x_39624:
        /* <DEDUP_REMOVED lines=10> */
.L_x_39627:
[----:B------:R-:W0:Y:S02]  /*4230*/  I2F.U16 R3, R3 ;  /* 0x0000000300037306 */ /* 0x000e240000101000 */
[----:B0-----:R-:W-:-:S04]  /*4240*/  F2FP.F16.F32.PACK_AB R3, RZ, R3 ;  /* 0x00000003ff03723e */ /* 0x001fc800000000ff */
[----:B------:R-:W-:-:S05]  /*4250*/  PRMT R3, R3, 0x5410, RZ ;  /* 0x0000541003037816 */ /* 0x000fca00000000ff */
[----:B------:R0:W-:Y:S01]  /*4260*/  STG.E desc[UR36][R8.64], R3 ;  /* 0x0000000308007986 */ /* 0x0001e2000c101924 */
[----:B------:R-:W-:Y:S05]  /*4270*/  BRA `(.L_x_39616) ;  /* 0x0000000800b87947 */ /* 0x000fea0003800000 */
.L_x_39626:
[----:B------:R-:W0:Y:S02]  /*4280*/  I2F.F64.U16 R4, R3 ;  /* 0x0000000300047312 */ /* 0x000e240000101800 */
[----:B0-----:R0:W-:Y:S01]  /*4290*/  STG.E.64 desc[UR36][R8.64], R4 ;  /* 0x0000000408007986 */ /* 0x0011e2000c101b24 */
[----:B------:R-:W-:Y:S05]  /*42a0*/  BRA `(.L_x_39616) ;  /* 0x0000000800ac7947 */ /* 0x000fea0003800000 */
.L_x_39617:
        /* <DEDUP_REMOVED lines=13> */
.L_x_39630:
[----:B------:R-:W0:Y:S01]  /*4380*/  I2F.F64.U16 R4, R3 ;  /* 0x0000000300047312 */ /* 0x000e220000101800 */
[----:B------:R-:W-:-:S05]  /*4390*/  CS2R R6, SRZ ;  /* 0x0000000000067805 */ /* 0x000fca000001ff00 */
[----:B0-----:R0:W-:Y:S01]  /*43a0*/  STG.E.128 desc[UR36][R8.64], R4 ;  /* 0x0000000408007986 */ /* 0x0011e2000c101d24 */
[----:B------:R-:W-:Y:S05]  /*43b0*/  BRA `(.L_x_39616) ;  /* 0x0000000800687947 */ /* 0x000fea0003800000 */
.L_x_39629:
        /* <DEDUP_REMOVED lines=21> */
.L_x_39634:
[----:B------:R-:W-:Y:S05]  /*4510*/  BSYNC B0 ;  /* 0x0000000000007941 */ /* 0x000fea0003800000 */
.L_x_39633:
[----:B------:R-:W-:-:S05]  /*4520*/  LOP3.LUT R5, R0, R5, RZ, 0xfc, !PT ;  /* 0x0000000500057212 */ /* 0x000fca00078efcff */
[----:B------:R0:W-:Y:S01]  /*4530*/  STG.E.U8 desc[UR36][R8.64], R5 ;  /* 0x0000000508007986 */ /* 0x0001e2000c101124 */
[----:B------:R-:W-:Y:S05]  /*4540*/  BRA `(.L_x_39616) ;  /* 0x0000000800047947 */ /* 0x000fea0003800000 */
.L_x_39632:
        /* <DEDUP_REMOVED lines=13> */
.L_x_39636:
[----:B------:R-:W-:Y:S01]  /*4620*/  IMAD.MOV.U32 R0, RZ, RZ, 0x7f ;  /* 0x0000007fff007424 */ /* 0x000fe200078e00ff */
[----:B------:R-:W-:-:S04]  /*4630*/  ISETP.GT.U32.AND P0, PT, R4, 0x7f800000, PT ;  /* 0x7f8000000400780c */ /* 0x000fc80003f04070 */
[----:B------:R-:W-:-:S09]  /*4640*/  SEL R0, R0, 0x7c, P0 ;  /* 0x0000007c00007807 */ /* 0x000fd20000000000 */
.L_x_39637:
[----:B------:R-:W-:Y:S05]  /*4650*/  BSYNC B0 ;  /* 0x0000000000007941 */ /* 0x000fea0003800000 */
.L_x_39635:
[----:B------:R-:W-:-:S04]  /*4660*/  LOP3.LUT R3, R5, 0x80000000, RZ, 0xc0, !PT ;  /* 0x8000000005037812 */ /* 0x000fc800078ec0ff */
[----:B------:R-:W-:-:S04]  /*4670*/  SHF.R.U32.HI R3, RZ, 0x18, R3 ;  /* 0x00000018ff037819 */ /* 0x000fc80000011603 */
[----:B------:R-:W-:-:S05]  /*4680*/  LOP3.LUT R3, R0, R3, RZ, 0xfc, !PT ;  /* 0x0000000300037212 */ /* 0x000fca00078efcff */
[----:B------:R0:W-:Y:S01]  /*4690*/  STG.E.U8 desc[UR36][R8.64], R3 ;  /* 0x0000000308007986 */ /* 0x0001e2000c101124 */
[----:B------:R-:W-:Y:S05]  /*46a0*/  BRA `(.L_x_39616) ;  /* 0x0000000400ac7947 */ /* 0x000fea0003800000 */
.L_x_39631:
[----:B------:R-:W0:Y:S02]  /*46b0*/  I2F.U16 R0, R3 ;  /* 0x0000000300007306 */ /* 0x000e240000101000 */
[----:B0-----:R-:W-:-:S05]  /*46c0*/  F2FP.BF16.F32.PACK_AB R0, RZ, R0 ;  /* 0x00000000ff00723e */ /* 0x001fca00000010ff */
[----:B------:R0:W-:Y:S01]  /*46d0*/  STG.E.U16 desc[UR36][R8.64], R0 ;  /* 0x0000000008007986 */ /* 0x0001e2000c101524 */
[----:B------:R-:W-:Y:S05]  /*46e0*/  BRA `(.L_x_39616) ;  /* 0x00000004009c7947 */ /* 0x000fea0003800000 */
.L_x_39628:
        /* <DEDUP_REMOVED lines=10> */
.L_x_39640:
        /* <DEDUP_REMOVED lines=17> */
.L_x_39643:
[----:B------:R-:W-:-:S04]  /*48a0*/  LOP3.LUT R3, R3, 0x80000000, RZ, 0xc0, !PT ;  /* 0x8000000003037812 */ /* 0x000fc800078ec0ff */
[----:B------:R-:W-:-:S04]  /*48b0*/  SHF.R.U32.HI R3, RZ, 0x18, R3 ;  /* 0x00000018ff037819 */ /* 0x000fc80000011603 */
[----:B------:R-:W-:-:S04]  /*48c0*/  LOP3.LUT R0, R0, R3, RZ, 0xfc, !PT ;  /* 0x0000000300007212 */ /* 0x000fc800078efcff */
[----:B------:R-:W-:-:S07]  /*48d0*/  PRMT R4, R0, 0x7610, R4 ;  /* 0x0000761000047816 */ /* 0x000fce0000000004 */
.L_x_39642:
[----:B------:R-:W-:Y:S05]  /*48e0*/  BSYNC B0 ;  /* 0x0000000000007941 */ /* 0x000fea0003800000 */
.L_x_39641:
[----:B------:R3:W-:Y:S01]  /*48f0*/  STG.E.U8 desc[UR36][R8.64], R4 ;  /* 0x0000000408007986 */ /* 0x0007e2000c101124 */
[----:B------:R-:W-:Y:S05]  /*4900*/  BRA `(.L_x_39616) ;  /* 0x0000000400147947 */ /* 0x000fea0003800000 */
.L_x_39639:
        /* <DEDUP_REMOVED lines=17> */
.L_x_39646:
[----:B------:R-:W-:-:S04]  /*4a20*/  LOP3.LUT R3, R3, 0x80000000, RZ, 0xc0, !PT ;  /* 0x8000000003037812 */ /* 0x000fc800078ec0ff */
[----:B------:R-:W-:-:S04]  /*4a30*/  SHF.R.U32.HI R3, RZ, 0x18, R3 ;  /* 0x00000018ff037819 */ /* 0x000fc80000011603 */
[----:B------:R-:W-:-:S04]  /*4a40*/  LOP3.LUT R0, R0, R3, RZ, 0xfc, !PT ;  /* 0x0000000300007212 */ /* 0x000fc800078efcff */
[----:B------:R-:W-:-:S07]  /*4a50*/  PRMT R4, R0, 0x7610, R4 ;  /* 0x0000761000047816 */ /* 0x000fce0000000004 */
.L_x_39645:
[----:B------:R-:W-:Y:S05]  /*4a60*/  BSYNC B0 ;  /* 0x0000000000007941 */ /* 0x000fea0003800000 */
.L_x_39644:
[----:B------:R0:W-:Y:S01]  /*4a70*/  STG.E.U8 desc[UR36][R8.64], R4 ;  /* 0x0000000408007986 */ /* 0x0001e2000c101124 */
[----:B------:R-:W-:Y:S05]  /*4a80*/  BRA `(.L_x_39616) ;  /* 0x0000000000b47947 */ /* 0x000fea0003800000 */
.L_x_39638:
        /* <DEDUP_REMOVED lines=23> */
.L_x_39621:
        /* <DEDUP_REMOVED lines=16> */
.L_x_39649:
[----:B------:R-:W-:Y:S05]  /*4d00*/  BRA `(.L_x_39616) ;  /* 0x0000000000147947 */ /* 0x000fea0003800000 */
.L_x_39648:
[----:B------:R-:W-:Y:S01]  /*4d10*/  LOP3.LUT R4, R3, 0xffff, RZ, 0xc0, !PT ;  /* 0x0000ffff03047812 */ /* 0x000fe200078ec0ff */
[----:B------:R-:W-:-:S05]  /*4d20*/  IMAD.MOV.U32 R5, RZ, RZ, RZ ;  /* 0x000000ffff057224 */ /* 0x000fca00078e00ff */
[----:B------:R2:W-:Y:S01]  /*4d30*/  STG.E.64 desc[UR36][R8.64], R4 ;  /* 0x0000000408007986 */ /* 0x0005e2000c101b24 */
[----:B------:R-:W-:Y:S05]  /*4d40*/  BRA `(.L_x_39616) ;  /* 0x0000000000047947 */ /* 0x000fea0003800000 */
.L_x_39647:
[----:B------:R0:W-:Y:S02]  /*4d50*/  STG.E desc[UR36][R8.64], R3 ;  /* 0x0000000308007986 */ /* 0x0001e4000c101924 */
.L_x_39616:
[----:B------:R-:W-:Y:S05]  /*4d60*/  BSYNC B6 ;  /* 0x0000000000067941 */ /* 0x000fea0003800000 */
.L_x_39615:
        /* <DEDUP_REMOVED lines=23> */
.L_x_39655:
[----:B------:R0:W-:Y:S01]  /*4ee0*/  STG.E.U8 desc[UR36][R8.64], R18 ;  /* 0x0000001208007986 */ /* 0x0001e2000c101124 */
[----:B------:R-:W-:Y:S05]  /*4ef0*/  BRA `(.L_x_39657) ;  /* 0x0000000c005c7947 */ /* 0x000fea0003800000 */
.L_x_39654:
        /* <DEDUP_REMOVED lines=10> */
.L_x_39659:
[----:B------:R0:W-:Y:S01]  /*4fa0*/  STG.E desc[UR36][R8.64], R18 ;  /* 0x0000001208007986 */ /* 0x0001e2000c101924 */
[----:B------:R-:W-:Y:S05]  /*4fb0*/  BRA `(.L_x_39657) ;  /* 0x0000000c002c7947 */ /* 0x000fea0003800000 */
.L_x_39658:
[----:B------:R0:W-:Y:S01]  /*4fc0*/  STG.E.U16 desc[UR36][R8.64], R18 ;  /* 0x0000001208007986 */ /* 0x0001e2000c101524 */
[----:B------:R-:W-:Y:S05]  /*4fd0*/  BRA `(.L_x_39657) ;  /* 0x0000000c00247947 */ /* 0x000fea0003800000 */
.L_x_39653:
        /* <DEDUP_REMOVED lines=9> */
.L_x_39661:
[----:B------:R-:W0:Y:S02]  /*5070*/  I2F.U16 R0, R18 ;  /* 0x0000001200007306 */ /* 0x000e240000101000 */
[----:B0-----:R-:W-:-:S05]  /*5080*/  F2FP.F16.F32.PACK_AB R0, RZ, R0 ;  /* 0x00000000ff00723e */ /* 0x001fca00000000ff */
[----:B------:R0:W-:Y:S01]  /*5090*/  STG.E.U16 desc[UR36][R8.64], R0 ;  /* 0x0000000008007986 */ /* 0x0001e2000c101524 */
[----:B------:R-:W-:Y:S05]  /*50a0*/  BRA `(.L_x_39657) ;  /* 0x0000000800f07947 */ /* 0x000fea0003800000 */
.L_x_39660:
        /* <DEDUP_REMOVED lines=10> */
.L_x_39663:
[----:B------:R-:W0:Y:S02]  /*5150*/  I2F.U16 R18, R18 ;  /* 0x0000001200127306 */ /* 0x000e240000101000 */
[----:B0-----:R-:W-:-:S04]  /*5160*/  F2FP.F16.F32.PACK_AB R3, RZ, R18 ;  /* 0x00000012ff03723e */ /* 0x001fc800000000ff */
[----:B------:R-:W-:-:S05]  /*5170*/  PRMT R3, R3, 0x5410, RZ ;  /* 0x0000541003037816 */ /* 0x000fca00000000ff */
[----:B------:R0:W-:Y:S01]  /*5180*/  STG.E desc[UR36][R8.64], R3 ;  /* 0x0000000308007986 */ /* 0x0001e2000c101924 */
[----:B------:R-:W-:Y:S05]  /*5190*/  BRA `(.L_x_39657) ;  /* 0x0000000800b47947 */ /* 0x000fea0003800000 */
.L_x_39662:
[----:B------:R-:W0:Y:S02]  /*51a0*/  I2F.F64.U16 R4, R18 ;  /* 0x0000001200047312 */ /* 0x000e240000101800 */
[----:B0-----:R0:W-:Y:S01]  /*51b0*/  STG.E.64 desc[UR36][R8.64], R4 ;  /* 0x0000000408007986 */ /* 0x0011e2000c101b24 */
[----:B------:R-:W-:Y:S05]  /*51c0*/  BRA `(.L_x_39657) ;  /* 0x0000000800a87947 */ /* 0x000fea0003800000 */
.L_x_39652:
        /* <DEDUP_REMOVED lines=13> */
.L_x_39666:
[----:B------:R-:W0:Y:S01]  /*52a0*/  I2F.F64.U16 R4, R18 ;  /* 0x0000001200047312 */ /* 0x000e220000101800 */
[----:B------:R-:W-:-:S05]  /*52b0*/  CS2R R6, SRZ ;  /* 0x0000000000067805 */ /* 0x000fca000001ff00 */
[----:B0-----:R0:W-:Y:S01]  /*52c0*/  STG.E.128 desc[UR36][R8.64], R4 ;  /* 0x0000000408007986 */ /* 0x0011e2000c101d24 */
[----:B------:R-:W-:Y:S05]  /*52d0*/  BRA `(.L_x_39657) ;  /* 0x0000000800647947 */ /* 0x000fea0003800000 */
.L_x_39665:
        /* <DEDUP_REMOVED lines=21> */
.L_x_39670:
[----:B------:R-:W-:Y:S05]  /*5430*/  BSYNC B0 ;  /* 0x0000000000007941 */ /* 0x000fea0003800000 */
.L_x_39669:
[----:B------:R-:W-:-:S05]  /*5440*/  LOP3.LUT R5, R0, R5, RZ, 0xfc, !PT ;  /* 0x0000000500057212 */ /* 0x000fca00078efcff */
[----:B------:R0:W-:Y:S01]  /*5450*/  STG.E.U8 desc[UR36][R8.64], R5 ;  /* 0x0000000508007986 */ /* 0x0001e2000c101124 */
[----:B------:R-:W-:Y:S05]  /*5460*/  BRA `(.L_x_39657) ;  /* 0x0000000800007947 */ /* 0x000fea0003800000 */
.L_x_39668:
        /* <DEDUP_REMOVED lines=13> */
.L_x_39672:
[----:B------:R-:W-:Y:S01]  /*5540*/  IMAD.MOV.U32 R0, RZ, RZ, 0x7f ;  /* 0x0000007fff007424 */ /* 0x000fe200078e00ff */
[----:B------:R-:W-:-:S04]  /*5550*/  ISETP.GT.U32.AND P0, PT, R3, 0x7f800000, PT ;  /* 0x7f8000000300780c */ /* 0x000fc80003f04070 */
[----:B------:R-:W-:-:S09]  /*5560*/  SEL R0, R0, 0x7c, P0 ;  /* 0x0000007c00007807 */ /* 0x000fd20000000000 */
.L_x_39673:
[----:B------:R-:W-:Y:S05]  /*5570*/  BSYNC B0 ;  /* 0x0000000000007941 */ /* 0x000fea0003800000 */
.L_x_39671:
[----:B------:R-:W-:-:S04]  /*5580*/  LOP3.LUT R3, R5, 0x80000000, RZ, 0xc0, !PT ;  /* 0x8000000005037812 */ /* 0x000fc800078ec0ff */
[----:B------:R-:W-:-:S04]  /*5590*/  SHF.R.U32.HI R3, RZ, 0x18, R3 ;  /* 0x00000018ff037819 */ /* 0x000fc80000011603 */
[----:B------:R-:W-:-:S05]  /*55a0*/  LOP3.LUT R3, R0, R3, RZ, 0xfc, !PT ;  /* 0x0000000300037212 */ /* 0x000fca00078efcff */
[----:B------:R0:W-:Y:S01]  /*55b0*/  STG.E.U8 desc[UR36][R8.64], R3 ;  /* 0x0000000308007986 */ /* 0x0001e2000c101124 */
[----:B------:R-:W-:Y:S05]  /*55c0*/  BRA `(.L_x_39657) ;  /* 0x0000000400a87947 */ /* 0x000fea0003800000 */
.L_x_39667:
[----:B------:R-:W0:Y:S02]  /*55d0*/  I2F.U16 R0, R18 ;  /* 0x0000001200007306 */ /* 0x000e240000101000 */
[----:B0-----:R-:W-:-:S05]  /*55e0*/  F2FP.BF16.F32.PACK_AB R0, RZ, R0 ;  /* 0x00000000ff00723e */ /* 0x001fca00000010ff */
[----:B------:R0:W-:Y:S01]  /*55f0*/  STG.E.U16 desc[UR36][R8.64], R0 ;  /* 0x0000000008007986 */ /* 0x0001e2000c101524 */
[----:B------:R-:W-:Y:S05]  /*5600*/  BRA `(.L_x_39657) ;  /* 0x0000000400987947 */ /* 0x000fea0003800000 */
.L_x_39664:
        /* <DEDUP_REMOVED lines=10> */
.L_x_39676:
        /* <DEDUP_REMOVED lines=17> */
.L_x_39679:
[----:B------:R-:W-:-:S04]  /*57c0*/  LOP3.LUT R3, R5, 0x80000000, RZ, 0xc0, !PT ;  /* 0x8000000005037812 */ /* 0x000fc800078ec0ff */
[----:B------:R-:W-:-:S04]  /*57d0*/  SHF.R.U32.HI R3, RZ, 0x18, R3 ;  /* 0x00000018ff037819 */ /* 0x000fc80000011603 */
[----:B------:R-:W-:-:S04]  /*57e0*/  LOP3.LUT R0, R0, R3, RZ, 0xfc, !PT ;  /* 0x0000000300007212 */ /* 0x000fc800078efcff */
[----:B------:R-:W-:-:S07]  /*57f0*/  PRMT R4, R0, 0x7610, R4 ;  /* 0x0000761000047816 */ /* 0x000fce0000000004 */
.L_x_39678:
[----:B------:R-:W-:Y:S05]  /*5800*/  BSYNC B0 ;  /* 0x0000000000007941 */ /* 0x000fea0003800000 */
.L_x_39677:
[----:B------:R3:W-:Y:S01]  /*5810*/  STG.E.U8 desc[UR36][R8.64], R4 ;  /* 0x0000000408007986 */ /* 0x0007e2000c101124 */
[----:B------:R-:W-:Y:S05]  /*5820*/  BRA `(.L_x_39657) ;  /* 0x0000000400107947 */ /* 0x000fea0003800000 */
.L_x_39675:
        /* <DEDUP_REMOVED lines=17> */
.L_x_39682:
[----:B------:R-:W-:-:S04]  /*5940*/  LOP3.LUT R3, R5, 0x80000000, RZ, 0xc0, !PT ;  /* 0x8000000005037812 */ /* 0x000fc800078ec0ff */
[----:B------:R-:W-:-:S04]  /*5950*/  SHF.R.U32.HI R3, RZ, 0x18, R3 ;  /* 0x00000018ff037819 */ /* 0x000fc80000011603 */
[----:B------:R-:W-:-:S04]  /*5960*/  LOP3.LUT R0, R0, R3, RZ, 0xfc, !PT ;  /* 0x0000000300007212 */ /* 0x000fc800078efcff */
[----:B------:R-:W-:-:S07]  /*5970*/  PRMT R4, R0, 0x7610, R4 ;  /* 0x0000761000047816 */ /* 0x000fce0000000004 */
.L_x_39681:
[----:B------:R-:W-:Y:S05]  /*5980*/  BSYNC B0 ;  /* 0x0000000000007941 */ /* 0x000fea0003800000 */
.L_x_39680:
[----:B------:R0:W-:Y:S01]  /*5990*/  STG.E.U8 desc[UR36][R8.64], R4 ;  /* 0x0000000408007986 */ /* 0x0001e2000c101124 */
[----:B------:R-:W-:Y:S05]  /*59a0*/  BRA `(.L_x_39657) ;  /* 0x0000000000b07947 */ /* 0x000fea0003800000 */
.L_x_39674:
        /* <DEDUP_REMOVED lines=22> */
.L_x_39656:
        /* <DEDUP_REMOVED lines=16> */
.L_x_39685:
[----:B------:R-:W-:Y:S05]  /*5c10*/  BRA `(.L_x_39657) ;  /* 0x0000000000147947 */ /* 0x000fea0003800000 */
.L_x_39684:
[----:B------:R-:W-:Y:S01]  /*5c20*/  LOP3.LUT R4, R18, 0xffff, RZ, 0xc0, !PT ;  /* 0x0000ffff12047812 */ /* 0x000fe200078ec0ff */
[----:B------:R-:W-:-:S05]  /*5c30*/  IMAD.MOV.U32 R5, RZ, RZ, RZ ;  /* 0x000000ffff057224 */ /* 0x000fca00078e00ff */
[----:B------:R2:W-:Y:S01]  /*5c40*/  STG.E.64 desc[UR36][R8.64], R4 ;  /* 0x0000000408007986 */ /* 0x0005e2000c101b24 */
[----:B------:R-:W-:Y:S05]  /*5c50*/  BRA `(.L_x_39657) ;  /* 0x0000000000047947 */ /* 0x000fea0003800000 */
.L_x_39683:
[----:B------:R0:W-:Y:S02]  /*5c60*/  STG.E desc[UR36][R8.64], R18 ;  /* 0x0000001208007986 */ /* 0x0001e4000c101924 */
.L_x_39657:
        /* <DEDUP_REMOVED lines=23> */
.L_x_39689:
[----:B------:R3:W-:Y:S01]  /*5de0*/  STG.E.U8 desc[UR36][R8.64], R17 ;  /* 0x0000001108007986 */ /* 0x0007e2000c101124 */
[----:B------:R-:W-:Y:S05]  /*5df0*/  BRA `(.L_x_39691) ;  /* 0x0000000c005c7947 */ /* 0x000fea0003800000 */
.L_x_39688:
        /* <DEDUP_REMOVED lines=10> */
.L_x_39693:
[----:B------:R2:W-:Y:S01]  /*5ea0*/  STG.E desc[UR36][R8.64], R17 ;  /* 0x0000001108007986 */ /* 0x0005e2000c101924 */
[----:B------:R-:W-:Y:S05]  /*5eb0*/  BRA `(.L_x_39691) ;  /* 0x0000000c002c7947 */ /* 0x000fea0003800000 */
.L_x_39692:
[----:B------:R0:W-:Y:S01]  /*5ec0*/  STG.E.U16 desc[UR36][R8.64], R17 ;  /* 0x0000001108007986 */ /* 0x0001e2000c101524 */
[----:B------:R-:W-:Y:S05]  /*5ed0*/  BRA `(.L_x_39691) ;  /* 0x0000000c00247947 */ /* 0x000fea0003800000 */
.L_x_39687:
        /* <DEDUP_REMOVED lines=9> */
.L_x_39695:
[----:B------:R-:W0:Y:S02]  /*5f70*/  I2F.U16 R0, R17 ;  /* 0x0000001100007306 */ /* 0x000e240000101000 */
[----:B0-----:R-:W-:-:S05]  /*5f80*/  F2FP.F16.F32.PACK_AB R0, RZ, R0 ;  /* 0x00000000ff00723e */ /* 0x001fca00000000ff */
[----:B------:R0:W-:Y:S01]  /*5f90*/  STG.E.U16 desc[UR36][R8.64], R0 ;  /* 0x0000000008007986 */ /* 0x0001e2000c101524 */
[----:B------:R-:W-:Y:S05]  /*5fa0*/  BRA `(.L_x_39691) ;  /* 0x0000000800f07947 */ /* 0x000fea0003800000 */
.L_x_39694:
        /* <DEDUP_REMOVED lines=10> */
.L_x_39697:
[----:B------:R-:W0:Y:S02]  /*6050*/  I2F.U16 R17, R17 ;  /* 0x0000001100117306 */ /* 0x000e240000101000 */
[----:B0-----:R-:W-:-:S04]  /*6060*/  F2FP.F16.F32.PACK_AB R3, RZ, R17 ;  /* 0x00000011ff03723e */ /* 0x001fc800000000ff */
[----:B------:R-:W-:-:S05]  /*6070*/  PRMT R3, R3, 0x5410, RZ ;  /* 0x0000541003037816 */ /* 0x000fca00000000ff */
[----:B------:R0:W-:Y:S01]  /*6080*/  STG.E desc[UR36][R8.64], R3 ;  /* 0x0000000308007986 */ /* 0x0001e2000c101924 */
[----:B------:R-:W-:Y:S05]  /*6090*/  BRA `(.L_x_39691) ;  /* 0x0000000800b47947 */ /* 0x000fea0003800000 */
.L_x_39696:
[----:B------:R-:W0:Y:S02]  /*60a0*/  I2F.F64.U16 R4, R17 ;  /* 0x0000001100047312 */ /* 0x000e240000101800 */
[----:B0-----:R0:W-:Y:S01]  /*60b0*/  STG.E.64 desc[UR36][R8.64], R4 ;  /* 0x0000000408007986 */ /* 0x0011e2000c101b24 */
[----:B------:R-:W-:Y:S05]  /*60c0*/  BRA `(.L_x_39691) ;  /* 0x0000000800a87947 */ /* 0x000fea0003800000 */
.L_x_39686:
        /* <DEDUP_REMOVED lines=13> */
.L_x_39700:
[----:B------:R-:W0:Y:S01]  /*61a0*/  I2F.F64.U16 R4, R17 ;  /* 0x0000001100047312 */ /* 0x000e220000101800 */
[----:B------:R-:W-:-:S05]  /*61b0*/  CS2R R6, SRZ ;  /* 0x0000000000067805 */ /* 0x000fca000001ff00 */
[----:B0-----:R0:W-:Y:S01]  /*61c0*/  STG.E.128 desc[UR36][R8.64], R4 ;  /* 0x0000000408007986 */ /* 0x0011e2000c101d24 */
[----:B------:R-:W-:Y:S05]  /*61d0*/  BRA `(.L_x_39691) ;  /* 0x0000000800647947 */ /* 0x000fea0003800000 */
.L_x_39699:
        /* <DEDUP_REMOVED lines=21> */
.L_x_39704:
[----:B------:R-:W-:Y:S05]  /*6330*/  BSYNC B0 ;  /* 0x0000000000007941 */ /* 0x000fea0003800000 */
.L_x_39703:
[----:B------:R-:W-:-:S05]  /*6340*/  LOP3.LUT R5, R0, R5, RZ, 0xfc, !PT ;  /* 0x0000000500057212 */ /* 0x000fca00078efcff */
[----:B------:R0:W-:Y:S01]  /*6350*/  STG.E.U8 desc[UR36][R8.64], R5 ;  /* 0x0000000508007986 */ /* 0x0001e2000c101124 */
[----:B------:R-:W-:Y:S05]  /*6360*/  BRA `(.L_x_39691) ;  /* 0x0000000800007947 */ /* 0x000fea0003800000 */
.L_x_39702:
        /* <DEDUP_REMOVED lines=13> */
.L_x_39706:
[----:B------:R-:W-:Y:S01]  /*6440*/  IMAD.MOV.U32 R0, RZ, RZ, 0x7f ;  /* 0x0000007fff007424 */ /* 0x000fe200078e00ff */
[----:B------:R-:W-:-:S04]  /*6450*/  ISETP.GT.U32.AND P0, PT, R3, 0x7f800000, PT ;  /* 0x7f8000000300780c */ /* 0x000fc80003f04070 */
[----:B------:R-:W-:-:S09]  /*6460*/  SEL R0, R0, 0x7c, P0 ;  /* 0x0000007c00007807 */ /* 0x000fd20000000000 */
.L_x_39707:
[----:B------:R-:W-:Y:S05]  /*6470*/  BSYNC B0 ;  /* 0x0000000000007941 */ /* 0x000fea0003800000 */
.L_x_39705:
[----:B------:R-:W-:-:S04]  /*6480*/  LOP3.LUT R3, R17, 0x80000000, RZ, 0xc0, !PT ;  /* 0x8000000011037812 */ /* 0x000fc800078ec0ff */
[----:B------:R-:W-:-:S04]  /*6490*/  SHF.R.U32.HI R3, RZ, 0x18, R3 ;  /* 0x00000018ff037819 */ /* 0x000fc80000011603 */
[----:B------:R-:W-:-:S05]  /*64a0*/  LOP3.LUT R3, R0, R3, RZ, 0xfc, !PT ;  /* 0x0000000300037212 */ /* 0x000fca00078efcff */
[----:B------:R0:W-:Y:S01]  /*64b0*/  STG.E.U8 desc[UR36][R8.64], R3 ;  /* 0x0000000308007986 */ /* 0x0001e2000c101124 */
[----:B------:R-:W-:Y:S05]  /*64c0*/  BRA `(.L_x_39691) ;  /* 0x0000000400a87947 */ /* 0x000fea0003800000 */
.L_x_39701:
[----:B------:R-:W0:Y:S02]  /*64d0*/  I2F.U16 R0, R17 ;  /* 0x0000001100007306 */ /* 0x000e240000101000 */
[----:B0-----:R-:W-:-:S05]  /*64e0*/  F2FP.BF16.F32.PACK_AB R0, RZ, R0 ;  /* 0x00000000ff00723e */ /* 0x001fca00000010ff */
[----:B------:R0:W-:Y:S01]  /*64f0*/  STG.E.U16 desc[UR36][R8.64], R0 ;  /* 0x0000000008007986 */ /* 0x0001e2000c101524 */
[----:B------:R-:W-:Y:S05]  /*6500*/  BRA `(.L_x_39691) ;  /* 0x0000000400987947 */ /* 0x000fea0003800000 */
.L_x_39698:
        /* <DEDUP_REMOVED lines=10> */
.L_x_39710:
        /* <DEDUP_REMOVED lines=17> */
.L_x_39713:
[----:B------:R-:W-:-:S04]  /*66c0*/  LOP3.LUT R3, R17, 0x80000000, RZ, 0xc0, !PT ;  /* 0x8000000011037812 */ /* 0x000fc800078ec0ff */
[----:B------:R-:W-:-:S04]  /*66d0*/  SHF.R.U32.HI R3, RZ, 0x18, R3 ;  /* 0x00000018ff037819 */ /* 0x000fc80000011603 */
[----:B------:R-:W-:-:S04]  /*66e0*/  LOP3.LUT R0, R0, R3, RZ, 0xfc, !PT ;  /* 0x0000000300007212 */ /* 0x000fc800078efcff */
[----:B------:R-:W-:-:S07]  /*66f0*/  PRMT R4, R0, 0x7610, R4 ;  /* 0x0000761000047816 */ /* 0x000fce0000000004 */
.L_x_39712:
[----:B------:R-:W-:Y:S05]  /*6700*/  BSYNC B0 ;  /* 0x0000000000007941 */ /* 0x000fea0003800000 */
.L_x_39711:
[----:B------:R0:W-:Y:S01]  /*6710*/  STG.E.U8 desc[UR36][R8.64], R4 ;  /* 0x0000000408007986 */ /* 0x0001e2000c101124 */
[----:B------:R-:W-:Y:S05]  /*6720*/  BRA `(.L_x_39691) ;  /* 0x0000000400107947 */ /* 0x000fea0003800000 */
.L_x_39709:
        /* <DEDUP_REMOVED lines=17> */
.L_x_39716:
[----:B------:R-:W-:-:S04]  /*6840*/  LOP3.LUT R3, R17, 0x80000000, RZ, 0xc0, !PT ;  /* 0x8000000011037812 */ /* 0x000fc800078ec0ff */
[----:B------:R-:W-:-:S04]  /*6850*/  SHF.R.U32.HI R3, RZ, 0x18, R3 ;  /* 0x00000018ff037819 */ /* 0x000fc80000011603 */
[----:B------:R-:W-:-:S04]  /*6860*/  LOP3.LUT R0, R0, R3, RZ, 0xfc, !PT ;  /* 0x0000000300007212 */ /* 0x000fc800078efcff */
[----:B------:R-:W-:-:S07]  /*6870*/  PRMT R4, R0, 0x7610, R4 ;  /* 0x0000761000047816 */ /* 0x000fce0000000004 */
.L_x_39715:
[----:B------:R-:W-:Y:S05]  /*6880*/  BSYNC B0 ;  /* 0x0000000000007941 */ /* 0x000fea0003800000 */
.L_x_39714:
[----:B------:R0:W-:Y:S01]  /*6890*/  STG.E.U8 desc[UR36][R8.64], R4 ;  /* 0x0000000408007986 */ /* 0x0001e2000c101124 */
[----:B------:R-:W-:Y:S05]  /*68a0*/  BRA `(.L_x_39691) ;  /* 0x0000000000b07947 */ /* 0x000fea0003800000 */
.L_x_39708:
        /* <DEDUP_REMOVED lines=22> */
.L_x_39690:
        /* <DEDUP_REMOVED lines=16> */
.L_x_39719:
[----:B------:R-:W-:Y:S05]  /*6b10*/  BRA `(.L_x_39691) ;  /* 0x0000000000147947 */ /* 0x000fea0003800000 */
.L_x_39718:
[----:B------:R-:W-:Y:S01]  /*6b20*/  LOP3.LUT R4, R17, 0xffff, RZ, 0xc0, !PT ;  /* 0x0000ffff11047812 */ /* 0x000fe200078ec0ff */
[----:B------:R-:W-:-:S05]  /*6b30*/  IMAD.MOV.U32 R5, RZ, RZ, RZ ;  /* 0x000000ffff057224 */ /* 0x000fca00078e00ff */
[----:B------:R0:W-:Y:S01]  /*6b40*/  STG.E.64 desc[UR36][R8.64], R4 ;  /* 0x0000000408007986 */ /* 0x0001e2000c101b24 */
[----:B------:R-:W-:Y:S05]  /*6b50*/  BRA `(.L_x_39691) ;  /* 0x0000000000047947 */ /* 0x000fea0003800000 */
.L_x_39717:
[----:B------:R0:W-:Y:S02]  /*6b60*/  STG.E desc[UR36][R8.64], R17 ;  /* 0x0000001108007986 */ /* 0x0001e4000c101924 */
.L_x_39691:
[----:B------:R-:W-:-:S07]  /*6b70*/  VIADD R2, R2, 0x80 ;  /* 0x0000008002027836 */ /* 0x000fce0000000000 */
.L_x_39651:
[----:B------:R-:W-:Y:S05]  /*6b80*/  BSYNC B6 ;  /* 0x0000000000067941 */ /* 0x000fea0003800000 */
.L_x_39650:
        /* <DEDUP_REMOVED lines=21> */
.L_x_39723:
[----:B------:R-:W-:Y:S01]  /*6ce0*/  STG.E.U8 desc[UR36][R2.64], R16 ;  /* 0x0000001002007986 */ /* 0x000fe2000c101124 */
[----:B------:R-:W-:Y:S05]  /*6cf0*/  EXIT ;  /* 0x000000000000794d */ /* 0x000fea0003800000 */
.L_x_39722:
        /* <DEDUP_REMOVED lines=10> */
.L_x_39726:
[----:B------:R-:W-:Y:S01]  /*6da0*/  STG.E desc[UR36][R2.64], R16 ;  /* 0x0000001002007986 */ /* 0x000fe2000c101924 */
[----:B------:R-:W-:Y:S05]  /*6db0*/  EXIT ;  /* 0x000000000000794d */ /* 0x000fea0003800000 */
.L_x_39725:
[----:B------:R-:W-:Y:S01]  /*6dc0*/  STG.E.U16 desc[UR36][R2.64], R16 ;  /* 0x0000001002007986 */ /* 0x000fe2000c101524 */
[----:B------:R-:W-:Y:S05]  /*6dd0*/  EXIT ;  /* 0x000000000000794d */ /* 0x000fea0003800000 */
.L_x_39721:
        /* <DEDUP_REMOVED lines=9> */
.L_x_39728:
[----:B------:R-:W0:Y:S02]  /*6e70*/  I2F.U16 R0, R16 ;  /* 0x0000001000007306 */ /* 0x000e240000101000 */
[----:B0-----:R-:W-:-:S05]  /*6e80*/  F2FP.F16.F32.PACK_AB R0, RZ, R0 ;  /* 0x00000000ff00723e */ /* 0x001fca00000000ff */
[----:B------:R-:W-:Y:S01]  /*6e90*/  STG.E.U16 desc[UR36][R2.64], R0 ;  /* 0x0000000002007986 */ /* 0x000fe2000c101524 */
[----:B------:R-:W-:Y:S05]  /*6ea0*/  EXIT ;  /* 0x000000000000794d */ /* 0x000fea0003800000 */
.L_x_39727:
        /* <DEDUP_REMOVED lines=10> */
.L_x_39730:
[----:B------:R-:W0:Y:S02]  /*6f50*/  I2F.U16 R16, R16 ;  /* 0x0000001000107306 */ /* 0x000e240000101000 */
[----:B0-----:R-:W-:-:S04]  /*6f60*/  F2FP.F16.F32.PACK_AB R5, RZ, R16 ;  /* 0x00000010ff05723e */ /* 0x001fc800000000ff */
[----:B------:R-:W-:-:S05]  /*6f70*/  PRMT R5, R5, 0x5410, RZ ;  /* 0x0000541005057816 */ /* 0x000fca00000000ff */
[----:B------:R-:W-:Y:S01]  /*6f80*/  STG.E desc[UR36][R2.64], R5 ;  /* 0x0000000502007986 */ /* 0x000fe2000c101924 */
[----:B------:R-:W-:Y:S05]  /*6f90*/  EXIT ;  /* 0x000000000000794d */ /* 0x000fea0003800000 */
.L_x_39729:
[----:B------:R-:W0:Y:S02]  /*6fa0*/  I2F.F64.U16 R16, R16 ;  /* 0x0000001000107312 */ /* 0x000e240000101800 */
[----:B0-----:R-:W-:Y:S01]  /*6fb0*/  STG.E.64 desc[UR36][R2.64], R16 ;  /* 0x0000001002007986 */ /* 0x001fe2000c101b24 */
[----:B------:R-:W-:Y:S05]  /*6fc0*/  EXIT ;  /* 0x000000000000794d */ /* 0x000fea0003800000 */
.L_x_39720:
        /* <DEDUP_REMOVED lines=13> */
.L_x_39733:
[----:B------:R-:W0:Y:S01]  /*70a0*/  I2F.F64.U16 R16, R16 ;  /* 0x0000001000107312 */ /* 0x000e220000101800 */
[----:B------:R-:W-:-:S05]  /*70b0*/  CS2R R18, SRZ ;  /* 0x0000000000127805 */ /* 0x000fca000001ff00 */
[----:B0-----:R-:W-:Y:S01]  /*70c0*/  STG.E.128 desc[UR36][R2.64], R16 ;  /* 0x0000001002007986 */ /* 0x001fe2000c101d24 */
[----:B------:R-:W-:Y:S05]  /*70d0*/  EXIT ;  /* 0x000000000000794d */ /* 0x000fea0003800000 */
.L_x_39732:
        /* <DEDUP_REMOVED lines=21> */
.L_x_39737:
[----:B------:R-:W-:Y:S05]  /*7230*/  BSYNC B0 ;  /* 0x0000000000007941 */ /* 0x000fea0003800000 */
.L_x_39736:
[----:B------:R-:W-:-:S05]  /*7240*/  LOP3.LUT R5, R0, R5, RZ, 0xfc, !PT ;  /* 0x0000000500057212 */ /* 0x000fca00078efcff */
[----:B------:R-:W-:Y:S01]  /*7250*/  STG.E.U8 desc[UR36][R2.64], R5 ;  /* 0x0000000502007986 */ /* 0x000fe2000c101124 */
[----:B------:R-:W-:Y:S05]  /*7260*/  EXIT ;  /* 0x000000000000794d */ /* 0x000fea0003800000 */
.L_x_39735:
        /* <DEDUP_REMOVED lines=13> */
.L_x_39739:
[----:B------:R-:W-:Y:S01]  /*7340*/  IMAD.MOV.U32 R0, RZ, RZ, 0x7f ;  /* 0x0000007fff007424 */ /* 0x000fe200078e00ff */
[----:B------:R-:W-:-:S04]  /*7350*/  ISETP.GT.U32.AND P0, PT, R4, 0x7f800000, PT ;  /* 0x7f8000000400780c */ /* 0x000fc80003f04070 */
[----:B------:R-:W-:-:S09]  /*7360*/  SEL R0, R0, 0x7c, P0 ;  /* 0x0000007c00007807 */ /* 0x000fd20000000000 */
.L_x_39740:
[----:B------:R-:W-:Y:S05]  /*7370*/  BSYNC B0 ;  /* 0x0000000000007941 */ /* 0x000fea0003800000 */
.L_x_39738:
[----:B------:R-:W-:-:S04]  /*7380*/  LOP3.LUT R4, R5, 0x80000000, RZ, 0xc0, !PT ;  /* 0x8000000005047812 */ /* 0x000fc800078ec0ff */
[----:B------:R-:W-:-:S04]  /*7390*/  SHF.R.U32.HI R5, RZ, 0x18, R4 ;  /* 0x00000018ff057819 */ /* 0x000fc80000011604 */
[----:B------:R-:W-:-:S05]  /*73a0*/  LOP3.LUT R5, R0, R5, RZ, 0xfc, !PT ;  /* 0x0000000500057212 */ /* 0x000fca00078efcff */
[----:B------:R-:W-:Y:S01]  /*73b0*/  STG.E.U8 desc[UR36][R2.64], R5 ;  /* 0x0000000502007986 */ /* 0x000fe2000c101124 */
[----:B------:R-:W-:Y:S05]  /*73c0*/  EXIT ;  /* 0x000000000000794d */ /* 0x000fea0003800000 */
.L_x_39734:
[----:B------:R-:W0:Y:S02]  /*73d0*/  I2F.U16 R0, R16 ;  /* 0x0000001000007306 */ /* 0x000e240000101000 */
[----:B0-----:R-:W-:-:S05]  /*73e0*/  F2FP.BF16.F32.PACK_AB R0, RZ, R0 ;  /* 0x00000000ff00723e */ /* 0x001fca00000010ff */
[----:B------:R-:W-:Y:S01]  /*73f0*/  STG.E.U16 desc[UR36][R2.64], R0 ;  /* 0x0000000002007986 */ /* 0x000fe2000c101524 */
[----:B------:R-:W-:Y:S05]  /*7400*/  EXIT ;  /* 0x000000000000794d */ /* 0x000fea0003800000 */
.L_x_39731:
        /* <DEDUP_REMOVED lines=10> */
.L_x_39743:
        /* <DEDUP_REMOVED lines=17> */
.L_x_39746:
[----:B------:R-:W-:-:S04]  /*75c0*/  LOP3.LUT R0, R7, 0x80000000, RZ, 0xc0, !PT ;  /* 0x8000000007007812 */ /* 0x000fc800078ec0ff */
[----:B------:R-:W-:-:S04]  /*75d0*/  SHF.R.U32.HI R5, RZ, 0x18, R0 ;  /* 0x00000018ff057819 */ /* 0x000fc80000011600 */
[----:B------:R-:W-:-:S04]  /*75e0*/  LOP3.LUT R4, R4, R5, RZ, 0xfc, !PT ;  /* 0x0000000504047212 */ /* 0x000fc800078efcff */
[----:B------:R-:W-:-:S07]  /*75f0*/  PRMT R0, R4, 0x7610, R0 ;  /* 0x0000761004007816 */ /* 0x000fce0000000000 */
.L_x_39745:
[----:B------:R-:W-:Y:S05]  /*7600*/  BSYNC B0 ;  /* 0x0000000000007941 */ /* 0x000fea0003800000 */
.L_x_39744:
[----:B------:R-:W-:Y:S01]  /*7610*/  STG.E.U8 desc[UR36][R2.64], R0 ;  /* 0x0000000002007986 */ /* 0x000fe2000c101124 */
[----:B------:R-:W-:Y:S05]  /*7620*/  EXIT ;  /* 0x000000000000794d */ /* 0x000fea0003800000 */
.L_x_39742:
        /* <DEDUP_REMOVED lines=17> */
.L_x_39749:
[----:B------:R-:W-:-:S04]  /*7740*/  LOP3.LUT R0, R7, 0x80000000, RZ, 0xc0, !PT ;  /* 0x8000000007007812 */ /* 0x000fc800078ec0ff */
[----:B------:R-:W-:-:S04]  /*7750*/  SHF.R.U32.HI R5, RZ, 0x18, R0 ;  /* 0x00000018ff057819 */ /* 0x000fc80000011600 */
[----:B------:R-:W-:-:S04]  /*7760*/  LOP3.LUT R4, R4, R5, RZ, 0xfc, !PT ;  /* 0x0000000504047212 */ /* 0x000fc800078efcff */
[----:B------:R-:W-:-:S07]  /*7770*/  PRMT R0, R4, 0x7610, R0 ;  /* 0x0000761004007816 */ /* 0x000fce0000000000 */
.L_x_39748:
[----:B------:R-:W-:Y:S05]  /*7780*/  BSYNC B0 ;  /* 0x0000000000007941 */ /* 0x000fea0003800000 */
.L_x_39747:
[----:B------:R-:W-:Y:S01]  /*7790*/  STG.E.U8 desc[UR36][R2.64], R0 ;  /* 0x0000000002007986 */ /* 0x000fe2000c101124 */
[----:B------:R-:W-:Y:S05]  /*77a0*/  EXIT ;  /* 0x000000000000794d */ /* 0x000fea0003800000 */
.L_x_39741:
        /* <DEDUP_REMOVED lines=22> */
.L_x_39724:
        /* <DEDUP_REMOVED lines=16> */
.L_x_39752:
[----:B------:R-:W-:Y:S05]  /*7a10*/  EXIT ;  /* 0x000000000000794d */ /* 0x000fea0003800000 */
.L_x_39751:
[----:B------:R-:W-:Y:S01]  /*7a20*/  LOP3.LUT R16, R16, 0xffff, RZ, 0xc0, !PT ;  /* 0x0000ffff10107812 */ /* 0x000fe200078ec0ff */
[----:B------:R-:W-:-:S05]  /*7a30*/  IMAD.MOV.U32 R17, RZ, RZ, RZ ;  /* 0x000000ffff117224 */ /* 0x000fca00078e00ff */
[----:B------:R-:W-:Y:S01]  /*7a40*/  STG.E.64 desc[UR36][R2.64], R16 ;  /* 0x0000001002007986 */ /* 0x000fe2000c101b24 */
[----:B------:R-:W-:Y:S05]  /*7a50*/  EXIT ;  /* 0x000000000000794d */ /* 0x000fea0003800000 */
.L_x_39750:
[----:B------:R-:W-:Y:S01]  /*7a60*/  STG.E desc[UR36][R2.64], R16 ;  /* 0x0000001002007986 */ /* 0x000fe2000c101924 */
[----:B------:R-:W-:Y:S05]  /*7a70*/  EXIT ;  /* 0x000000000000794d */ /* 0x000fea0003800000 */
.L_x_39753:
        /* <DEDUP_REMOVED lines=16> */
.L_x_42468:


//--------------------- .text._ZN2at6native18elementwise_kernelILi128ELi4EZNS0_22gpu_kernel_impl_nocastINS0_13AUnaryFunctorIhhhZZZNS0_19maximum_kernel_cudaERNS_18TensorIteratorBaseEENKUlvE_clEvENKUlvE_clEvEUlhhE_EEEEvS5_RKT_EUliE_EEviT1_ --------------------------
	.section	.text._ZN2at6native18elementwise_kernelILi128ELi4EZNS0_22gpu_kernel_impl_nocastINS0_13AUnaryFunctorIhhhZZZNS0_19maximum_kernel_cudaERNS_18TensorIteratorBaseEENKUlvE_clEvENKUlvE_clEvEUlhhE_EEEEvS5_RKT_EUliE_EEviT1_,"ax",@progbits
	.align	128
        .global         _ZN2at6native18elementwise_kernelILi128ELi4EZNS0_22gpu_kernel_impl_nocastINS0_13AUnaryFunctorIhhhZZZNS0_19maximum_kernel_cudaERNS_18TensorIteratorBaseEENKUlvE_clEvENKUlvE_clEvEUlhhE_EEEEvS5_RKT_EUliE_EEviT1_
        .type           _ZN2at6native18elementwise_kernelILi128ELi4EZNS0_22gpu_kernel_impl_nocastINS0_13AUnaryFunctorIhhhZZZNS0_19maximum_kernel_cudaERNS_18TensorIteratorBaseEENKUlvE_clEvENKUlvE_clEvEUlhhE_EEEEvS5_RKT_EUliE_EEviT1_,@function
        .size           _ZN2at6native18elementwise_kernelILi128ELi4EZNS0_22gpu_kernel_impl_nocastINS0_13AUnaryFunctorIhhhZZZNS0_19maximum_kernel_cudaERNS_18TensorIteratorBaseEENKUlvE_clEvENKUlvE_clEvEUlhhE_EEEEvS5_RKT_EUliE_EEviT1_,(.L_x_42469 - _ZN2at6native18elementwise_kernelILi128ELi4EZNS0_22gpu_kernel_impl_nocastINS0_13AUnaryFunctorIhhhZZZNS0_19maximum_kernel_cudaERNS_18TensorIteratorBaseEENKUlvE_clEvENKUlvE_clEvEUlhhE_EEEEvS5_RKT_EUliE_EEviT1_)
        .other          _ZN2at6native18elementwise_kernelILi128ELi4EZNS0_22gpu_kernel_impl_nocastINS0_13AUnaryFunctorIhhhZZZNS0_19maximum_kernel_cudaERNS_18TensorIteratorBaseEENKUlvE_clEvENKUlvE_clEvEUlhhE_EEEEvS5_RKT_EUliE_EEviT1_,@"STO_CUDA_ENTRY STV_DEFAULT"
_ZN2at6native18elementwise_kernelILi128ELi4EZNS0_22gpu_kernel_impl_nocastINS0_13AUnaryFunctorIhhhZZZNS0_19maximum_kernel_cudaERNS_18TensorIteratorBaseEENKUlvE_clEvENKUlvE_clEvEUlhhE_EEEEvS5_RKT_EUliE_EEviT1_:
.text._ZN2at6native18elementwise_kernelILi128ELi4EZNS0_22gpu_kernel_impl_nocastINS0_13AUnaryFunctorIhhhZZZNS0_19maximum_kernel_cudaERNS_18TensorIteratorBaseEENKUlvE_clEvENKUlvE_clEvEUlhhE_EEEEvS5_RKT_EUliE_EEviT1_:
        /* <DEDUP_REMOVED lines=312> */
.L_x_39756:
        /* <DEDUP_REMOVED lines=8> */
[----:B--2---:R-:W-:-:S05]  /*1400*/  VIMNMX.U32 R7, R4, UR7, !PT ;  /* 0x0000000704077c48 */ /* 0x004fca000ffe0000 */
[----:B------:R0:W-:Y:S02]  /*1410*/  STG.E.U8 desc[UR4][R2.64], R7 ;  /* 0x0000000702007986 */ /* 0x0001e4000c101104 */
.L_x_39755:
[----:B------:R-:W-:Y:S05]  /*1420*/  BSYNC B0 ;  /* 0x0000000000007941 */ /* 0x000fea0003800000 */
.L_x_39754:
        /* <DEDUP_REMOVED lines=305> */
.L_x_39759:
        /* <DEDUP_REMOVED lines=9> */
[----:B--2---:R-:W-:-:S05]  /*27d0*/  VIMNMX.U32 R7, R4, UR7, !PT ;  /* 0x0000000704077c48 */ /* 0x004fca000ffe0000 */
        /* <DEDUP_REMOVED lines=304> */
.L_x_39760:
        /* <DEDUP_REMOVED lines=10> */
.L_x_39758:
[----:B------:R-:W-:Y:S05]  /*3b80*/  BSYNC B0 ;  /* 0x0000000000007941 */ /* 0x000fea0003800000 */
.L_x_39757:
        /* <DEDUP_REMOVED lines=304> */
.L_x_39761:
[----:B------:R-:W-:Y:S02]  /*4e90*/  ULDC.64 UR8, c[0x0][0x418] ;  /* 0x0001060000087ab9 */ /* 0x000fe40000000a00 */
[----:B------:R-:W-:-:S04]  /*4ea0*/  IADD3 R4, P0, R2, UR8, RZ ;  /* 0x0000000802047c10 */ /* 0x000fc8000ff1e0ff */
[----:B------:R-:W-:Y:S01]  /*4eb0*/  IADD3.X R5, RZ, UR9, RZ, P0, !PT ;  /* 0x00000009ff057c10 */ /* 0x000fe200087fe4ff */
[----:B------:R-:W-:-:S04]  /*4ec0*/  ULDC.64 UR8, c[0x0][0x410] ;  /* 0x0001040000087ab9 */ /* 0x000fc80000000a00 */
[----:B------:R-:W2:Y:S01]  /*4ed0*/  LDG.E.U8 R4, desc[UR4][R4.64] ;  /* 0x0000000404047981 */ /* 0x000ea2000c1e1100 */
[----:B------:R-:W-:-:S04]  /*4ee0*/  IADD3 R2, P0, R3, UR8, RZ ;  /* 0x0000000803027c10 */ /* 0x000fc8000ff1e0ff */
[----:B------:R-:W-:Y:S02]  /*4ef0*/  IADD3.X R3, RZ, UR9, RZ, P0, !PT ;  /* 0x00000009ff037c10 */ /* 0x000fe400087fe4ff */
[----:B--2---:R-:W-:-:S05]  /*4f00*/  VIMNMX.U32 R7, R4, UR7, !PT ;  /* 0x0000000704077c48 */ /* 0x004fca000ffe0000 */
[----:B------:R-:W-:Y:S01]  /*4f10*/  STG.E.U8 desc[UR4][R2.64], R7 ;  /* 0x0000000702007986 */ /* 0x000fe2000c101104 */
[----:B------:R-:W-:Y:S05]  /*4f20*/  EXIT ;  /* 0x000000000000794d */ /* 0x000fea0003800000 */
.L_x_39762:
        /* <DEDUP_REMOVED lines=13> */
.L_x_42469:


//--------------------- .text._ZN2at6native27unrolled_elementwise_kernelINS0_13AUnaryFunctorIhhhZZZNS0_19maximum_kernel_cudaERNS_18TensorIteratorBaseEENKUlvE_clEvENKUlvE_clEvEUlhhE_EESt5arrayIPcLm2EELi4E23TrivialOffsetCalculatorILi1EjESD_NS0_6memory15LoadWithoutCastENSE_16StoreWithoutCastEEEviT_T0_T2_T3_T4_T5_ --------------------------
	.section	.text._ZN2at6native27unrolled_elementwise_kernelINS0_13AUnaryFunctorIhhhZZZNS0_19maximum_kernel_cudaERNS_18TensorIteratorBaseEENKUlvE_clEvENKUlvE_clEvEUlhhE_EESt5arrayIPcLm2EELi4E23TrivialOffsetCalculatorILi1EjESD_NS0_6memory15LoadWithoutCastENSE_16StoreWithoutCastEEEviT_T0_T2_T3_T4_T5_,"ax",@progbits
	.align	128
        .global         _ZN2at6native27unrolled_elementwise_kernelINS0_13AUnaryFunctorIhhhZZZNS0_19maximum_kernel_cudaERNS_18TensorIteratorBaseEENKUlvE_clEvENKUlvE_clEvEUlhhE_EESt5arrayIPcLm2EELi4E23TrivialOffsetCalculatorILi1EjESD_NS0_6memory15LoadWithoutCastENSE_16StoreWithoutCastEEEviT_T0_T2_T3_T4_T5_
        .type           _ZN2at6native27unrolled_elementwise_kernelINS0_13AUnaryFunctorIhhhZZZNS0_19maximum_kernel_cudaERNS_18TensorIteratorBaseEENKUlvE_clEvENKUlvE_clEvEUlhhE_EESt5arrayIPcLm2EELi4E23TrivialOffsetCalculatorILi1EjESD_NS0_6memory15LoadWithoutCastENSE_16StoreWithoutCastEEEviT_T0_T2_T3_T4_T5_,@function
        .size           _ZN2at6native27unrolled_elementwise_kernelINS0_13AUnaryFunctorIhhhZZZNS0_19maximum_kernel_cudaERNS_18TensorIteratorBaseEENKUlvE_clEvENKUlvE_clEvEUlhhE_EESt5arrayIPcLm2EELi4E23TrivialOffsetCalculatorILi1EjESD_NS0_6memory15LoadWithoutCastENSE_16StoreWithoutCastEEEviT_T0_T2_T3_T4_T5_,(.L_x_42470 - _ZN2at6native27unrolled_elementwise_kernelINS0_13AUnaryFunctorIhhhZZZNS0_19maximum_kernel_cudaERNS_18TensorIteratorBaseEENKUlvE_clEvENKUlvE_clEvEUlhhE_EESt5arrayIPcLm2EELi4E23TrivialOffsetCalculatorILi1EjESD_NS0_6memory15LoadWithoutCastENSE_16StoreWithoutCastEEEviT_T0_T2_T3_T4_T5_)
        .other          _ZN2at6native27unrolled_elementwise_kernelINS0_13AUnaryFunctorIhhhZZZNS0_19maximum_kernel_cudaERNS_18TensorIteratorBaseEENKUlvE_clEvENKUlvE_clEvEUlhhE_EESt5arrayIPcLm2EELi4E23TrivialOffsetCalculatorILi1EjESD_NS0_6memory15LoadWithoutCastENSE_16StoreWithoutCastEEEviT_T0_T2_T3_T4_T5_,@"STO_CUDA_ENTRY STV_DEFAULT"
_ZN2at6native27unrolled_elementwise_kernelINS0_13AUnaryFunctorIhhhZZZNS0_19maximum_kernel_cudaERNS_18TensorIteratorBaseEENKUlvE_clEvENKUlvE_clEvEUlhhE_EESt5arrayIPcLm2EELi4E23TrivialOffsetCalculatorILi1EjESD_NS0_6memory15LoadWithoutCastENSE_16StoreWithoutCastEEEviT_T0_T2_T3_T4_T5_:
.text._ZN2at6native27unrolled_elementwise_kernelINS0_13AUnaryFunctorIhhhZZZNS0_19maximum_kernel_cudaERNS_18TensorIteratorBaseEENKUlvE_clEvENKUlvE_clEvEUlhhE_EESt5arrayIPcLm2EELi4E23TrivialOffsetCalculatorILi1EjESD_NS0_6memory15LoadWithoutCastENSE_16StoreWithoutCastEEEviT_T0_T2_T3_T4_T5_:
        /* <DEDUP_REMOVED lines=46> */
[----:B--2---:R-:W-:-:S05]  /*02e0*/  VIMNMX.U32 R3, R12, UR6, !PT ;  /* 0x000000060c037c48 */ /* 0x004fca000ffe0000 */
[----:B------:R0:W-:Y:S01]  /*02f0*/  @!P0 STG.E.U8 desc[UR4][R10.64], R3 ;  /* 0x000000030a008986 */ /* 0x0001e2000c101104 */
[----:B----4-:R-:W-:Y:S02]  /*0300*/  VIMNMX.U32 R15, R15, UR6, !PT ;  /* 0x000000060f0f7c48 */ /* 0x010fe4000ffe0000 */
[----:B-----5:R-:W-:Y:S02]  /*0310*/  VIMNMX.U32 R13, R13, UR6, !PT ;  /* 0x000000060d0d7c48 */ /* 0x020fe4000ffe0000 */
[----:B------:R-:W-:Y:S01]  /*0320*/  VIMNMX.U32 R9, R14, UR6, !PT ;  /* 0x000000060e097c48 */ /* 0x000fe2000ffe0000 */
        /* <DEDUP_REMOVED lines=13> */
.L_x_39764:
[----:B------:R-:W-:Y:S05]  /*0400*/  BSYNC B0 ;  /* 0x0000000000007941 */ /* 0x000fea0003800000 */
.L_x_39763:
        /* <DEDUP_REMOVED lines=8> */
.L_x_39765:
        /* <DEDUP_REMOVED lines=15> */
.L_x_42470:


//--------------------- .text._ZN2at6native29vectorized_elementwise_kernelILi2ENS0_13AUnaryFunctorIhhhZZZNS0_19maximum_kernel_cudaERNS_18TensorIteratorBaseEENKUlvE_clEvENKUlvE_clEvEUlhhE_EESt5arrayIPcLm2EEEEviT0_T1_ --------------------------
	.section	.text._ZN2at6native29vectorized_elementwise_kernelILi2ENS0_13AUnaryFunctorIhhhZZZNS0_19maximum_kernel_cudaERNS_18TensorIteratorBaseEENKUlvE_clEvENKUlvE_clEvEUlhhE_EESt5arrayIPcLm2EEEEviT0_T1_,"ax",@progbits
	.align	128
        .global         _ZN2at6native29vectorized_elementwise_kernelILi2ENS0_13AUnaryFunctorIhhhZZZNS0_19maximum_kernel_cudaERNS_18TensorIteratorBaseEENKUlvE_clEvENKUlvE_clEvEUlhhE_EESt5arrayIPcLm2EEEEviT0_T1_
        .type           _ZN2at6native29vectorized_elementwise_kernelILi2ENS0_13AUnaryFunctorIhhhZZZNS0_19maximum_kernel_cudaERNS_18TensorIteratorBaseEENKUlvE_clEvENKUlvE_clEvEUlhhE_EESt5arrayIPcLm2EEEEviT0_T1_,@function
        .size           _ZN2at6native29vectorized_elementwise_kernelILi2ENS0_13AUnaryFunctorIhhhZZZNS0_19maximum_kernel_cudaERNS_18TensorIteratorBaseEENKUlvE_clEvENKUlvE_clEvEUlhhE_EESt5arrayIPcLm2EEEEviT0_T1_,(.L_x_42471 - _ZN2at6native29vectorized_elementwise_kernelILi2ENS0_13AUnaryFunctorIhhhZZZNS0_19maximum_kernel_cudaERNS_18TensorIteratorBaseEENKUlvE_clEvENKUlvE_clEvEUlhhE_EESt5arrayIPcLm2EEEEviT0_T1_)
        .other          _ZN2at6native29vectorized_elementwise_kernelILi2ENS0_13AUnaryFunctorIhhhZZZNS0_19maximum_kernel_cudaERNS_18TensorIteratorBaseEENKUlvE_clEvENKUlvE_clEvEUlhhE_EESt5arrayIPcLm2EEEEviT0_T1_,@"STO_CUDA_ENTRY STV_DEFAULT"
_ZN2at6native29vectorized_elementwise_kernelILi2ENS0_13AUnaryFunctorIhhhZZZNS0_19maximum_kernel_cudaERNS_18TensorIteratorBaseEENKUlvE_clEvENKUlvE_clEvEUlhhE_EESt5arrayIPcLm2EEEEviT0_T1_:
.text._ZN2at6native29vectorized_elementwise_kernelILi2ENS0_13AUnaryFunctorIhhhZZZNS0_19maximum_kernel_cudaERNS_18TensorIteratorBaseEENKUlvE_clEvENKUlvE_clEvEUlhhE_EESt5arrayIPcLm2EEEEviT0_T1_:
        /* <DEDUP_REMOVED lines=34> */
[----:B------:R-:W-:Y:S02]  /*0220*/  VIMNMX.U32 R0, R0, UR10, !PT ;  /* 0x0000000a00007c48 */ /* 0x000fe4000ffe0000 */
[----:B------:R-:W-:Y:S02]  /*0230*/  VIMNMX.U32 R11, R6, UR10, !PT ;  /* 0x0000000a060b7c48 */ /* 0x000fe4000ffe0000 */
[----:B------:R-:W-:-:S02]  /*0240*/  VIMNMX.U32 R7, R7, UR10, !PT ;  /* 0x0000000a07077c48 */ /* 0x000fc4000ffe0000 */
[----:B------:R-:W-:Y:S02]  /*0250*/  VIMNMX.U32 R8, R8, UR10, !PT ;  /* 0x0000000a08087c48 */ /* 0x000fe4000ffe0000 */
[----:B------:R-:W-:Y:S02]  /*0260*/  VIMNMX.U32 R4, R4, UR10, !PT ;  /* 0x0000000a04047c48 */ /* 0x000fe4000ffe0000 */
[----:B------:R-:W-:Y:S02]  /*0270*/  VIMNMX.U32 R5, R5, UR10, !PT ;  /* 0x0000000a05057c48 */ /* 0x000fe4000ffe0000 */
[----:B------:R-:W-:Y:S02]  /*0280*/  VIMNMX.U32 R9, R9, UR10, !PT ;  /* 0x0000000a09097c48 */ /* 0x000fe4000ffe0000 */
[----:B------:R-:W-:Y:S02]  /*0290*/  VIMNMX.U32 R10, R10, UR10, !PT ;  /* 0x0000000a0a0a7c48 */ /* 0x000fe4000ffe0000 */
        /* <DEDUP_REMOVED lines=9> */
.L_x_39766:
        /* <DEDUP_REMOVED lines=72> */
[----:B--2---:R-:W-:Y:S02]  /*07b0*/  VIMNMX.U32 R7, R16, UR10, !PT ;  /* 0x0000000a10077c48 */ /* 0x004fe4000ffe0000 */
[----:B-1----:R-:W-:Y:S02]  /*07c0*/  VIMNMX.U32 R11, R20, UR10, !PT ;  /* 0x0000000a140b7c48 */ /* 0x002fe4000ffe0000 */
[----:B---3--:R-:W-:-:S05]  /*07d0*/  VIMNMX.U32 R21, R21, UR10, !PT ;  /* 0x0000000a15157c48 */ /* 0x008fca000ffe0000 */
[----:B------:R0:W-:Y:S01]  /*07e0*/  @!P0 STG.E.U8 desc[UR8][R8.64], R21 ;  /* 0x0000001508008986 */ /* 0x0001e2000c101108 */
[----:B------:R-:W-:Y:S02]  /*07f0*/  ISETP.GE.AND P0, PT, R14, R15, PT ;  /* 0x0000000f0e00720c */ /* 0x000fe40003f06270 */
[----:B------:R-:W-:Y:S02]  /*0800*/  VIMNMX.U32 R13, R22, UR10, !PT ;  /* 0x0000000a160d7c48 */ /* 0x000fe4000ffe0000 */
[----:B------:R-:W-:Y:S02]  /*0810*/  VIMNMX.U32 R17, R24, UR10, !PT ;  /* 0x0000000a18117c48 */ /* 0x000fe4000ffe0000 */
[----:B------:R-:W-:Y:S02]  /*0820*/  VIMNMX.U32 R19, R2, UR10, !PT ;  /* 0x0000000a02137c48 */ /* 0x000fe4000ffe0000 */
[----:B-----5:R-:W-:Y:S02]  /*0830*/  VIMNMX.U32 R2, R3, UR10, !PT ;  /* 0x0000000a03027c48 */ /* 0x020fe4000ffe0000 */
[----:B------:R-:W-:-:S03]  /*0840*/  VIMNMX.U32 R0, R0, UR10, !PT ;  /* 0x0000000a00007c48 */ /* 0x000fc6000ffe0000 */
        /* <DEDUP_REMOVED lines=15> */
.L_x_39769:
        /* <DEDUP_REMOVED lines=8> */
.L_x_39770:
        /* <DEDUP_REMOVED lines=8> */
.L_x_39771:
        /* <DEDUP_REMOVED lines=9> */
.L_x_39772:
[----:B------:R-:W-:Y:S05]  /*0ad0*/  BSYNC B1 ;  /* 0x0000000000017941 */ /* 0x000fea0003800000 */
.L_x_39768:
[----:B------:R-:W-:-:S13]  /*0ae0*/  ISETP.GE.AND P0, PT, R14, R15, PT ;  /* 0x0000000f0e00720c */ /* 0x000fda0003f06270 */
[----:B0-----:R-:W0:Y:S01]  /*0af0*/  @!P0 LDC.64 R6, c[0x0][0x218] ;  /* 0x00008600ff068b82 */ /* 0x001e220000000a00 */
[C---:B-12---:R-:W-:Y:S02]  /*0b00*/  @!P0 VIADD R5, R14.reuse, UR4 ;  /* 0x000000040e058c36 */ /* 0x046fe40008000000 */
[----:B------:R-:W-:-:S03]  /*0b10*/  @!P0 VIADD R14, R14, 0x80 ;  /* 0x000000800e0e8836 */ /* 0x000fc60000000000 */
[----:B0-----:R-:W-:-:S05]  /*0b20*/  @!P0 IADD3 R4, P1, R5, R6, RZ ;  /* 0x0000000605048210 */ /* 0x001fca0007f3e0ff */
[----:B------:R-:W-:-:S05]  /*0b30*/  @!P0 IMAD.X R5, RZ, RZ, R7, P1 ;  /* 0x000000ffff058224 */ /* 0x000fca00008e0607 */
[----:B------:R2:W-:Y:S03]  /*0b40*/  @!P0 STG.E.U8 desc[UR8][R4.64], R2 ;  /* 0x0000000204008986 */ /* 0x0005e6000c101108 */
.L_x_39773:
[----:B------:R-:W-:Y:S05]  /*0b50*/  BSYNC B0 ;  /* 0x0000000000007941 */ /* 0x000fea0003800000 */
.L_x_39767:
        /* <DEDUP_REMOVED lines=9> */
.L_x_39774:
        /* <DEDUP_REMOVED lines=9> */
.L_x_42471:


//--------------------- .text._ZN2at6native29vectorized_elementwise_kernelILi4ENS0_13AUnaryFunctorIhhhZZZNS0_19maximum_kernel_cudaERNS_18TensorIteratorBaseEENKUlvE_clEvENKUlvE_clEvEUlhhE_EESt5arrayIPcLm2EEEEviT0_T1_ --------------------------
	.section	.text._ZN2at6native29vectorized_elementwise_kernelILi4ENS0_13AUnaryFunctorIhhhZZZNS0_19maximum_kernel_cudaERNS_18TensorIteratorBaseEENKUlvE_clEvENKUlvE_clEvEUlhhE_EESt5arrayIPcLm2EEEEviT0_T1_,"ax",@progbits
	.align	128
        .global         _ZN2at6native29vectorized_elementwise_kernelILi4ENS0_13AUnaryFunctorIhhhZZZNS0_19maximum_kernel_cudaERNS_18TensorIteratorBaseEENKUlvE_clEvENKUlvE_clEvEUlhhE_EESt5arrayIPcLm2EEEEviT0_T1_
        .type           _ZN2at6native29vectorized_elementwise_kernelILi4ENS0_13AUnaryFunctorIhhhZZZNS0_19maximum_kernel_cudaERNS_18TensorIteratorBaseEENKUlvE_clEvENKUlvE_clEvEUlhhE_EESt5arrayIPcLm2EEEEviT0_T1_,@function
        .size           _ZN2at6native29vectorized_elementwise_kernelILi4ENS0_13AUnaryFunctorIhhhZZZNS0_19maximum_kernel_cudaERNS_18TensorIteratorBaseEENKUlvE_clEvENKUlvE_clEvEUlhhE_EESt5arrayIPcLm2EEEEviT0_T1_,(.L_x_42472 - _ZN2at6native29vectorized_elementwise_kernelILi4ENS0_13AUnaryFunctorIhhhZZZNS0_19maximum_kernel_cudaERNS_18TensorIteratorBaseEENKUlvE_clEvENKUlvE_clEvEUlhhE_EESt5arrayIPcLm2EEEEviT0_T1_)
        .other          _ZN2at6native29vectorized_elementwise_kernelILi4ENS0_13AUnaryFunctorIhhhZZZNS0_19maximum_kernel_cudaERNS_18TensorIteratorBaseEENKUlvE_clEvENKUlvE_clEvEUlhhE_EESt5arrayIPcLm2EEEEviT0_T1_,@"STO_CUDA_ENTRY STV_DEFAULT"
_ZN2at6native29vectorized_elementwise_kernelILi4ENS0_13AUnaryFunctorIhhhZZZNS0_19maximum_kernel_cudaERNS_18TensorIteratorBaseEENKUlvE_clEvENKUlvE_clEvEUlhhE_EESt5arrayIPcLm2EEEEviT0_T1_:
.text._ZN2at6native29vectorized_elementwise_kernelILi4ENS0_13AUnaryFunctorIhhhZZZNS0_19maximum_kernel_cudaERNS_18TensorIteratorBaseEENKUlvE_clEvENKUlvE_clEvEUlhhE_EESt5arrayIPcLm2EEEEviT0_T1_:
        /* <DEDUP_REMOVED lines=28> */
[----:B------:R-:W-:-:S02]  /*01c0*/  VIMNMX.U32 R0, R0, UR10, !PT ;  /* 0x0000000a00007c48 */ /* 0x000fc4000ffe0000 */
[----:B------:R-:W-:Y:S02]  /*01d0*/  VIMNMX.U32 R7, R4, UR10, !PT ;  /* 0x0000000a04077c48 */ /* 0x000fe4000ffe0000 */
[----:B------:R-:W-:Y:S02]  /*01e0*/  VIMNMX.U32 R5, R5, UR10, !PT ;  /* 0x0000000a05057c48 */ /* 0x000fe4000ffe0000 */
[----:B------:R-:W-:Y:S02]  /*01f0*/  VIMNMX.U32 R6, R6, UR10, !PT ;  /* 0x0000000a06067c48 */ /* 0x000fe4000ffe0000 */
[----:B------:R-:W-:Y:S02]  /*0200*/  PRMT R10, R7, 0x7604, R0 ;  /* 0x00007604070a7816 */ /* 0x000fe40000000000 */
[----:B------:R-:W-:Y:S02]  /*0210*/  PRMT R0, R8, 0x7772, RZ ;  /* 0x0000777208007816 */ /* 0x000fe400000000ff */
[----:B------:R-:W-:-:S02]  /*0220*/  PRMT R4, R9, 0x7772, RZ ;  /* 0x0000777209047816 */ /* 0x000fc400000000ff */
[----:B------:R-:W-:Y:S02]  /*0230*/  PRMT R7, R6, 0x7604, R5 ;  /* 0x0000760406077816 */ /* 0x000fe40000000005 */
[----:B------:R-:W-:Y:S02]  /*0240*/  VIMNMX.U32 R5, R0, UR10, !PT ;  /* 0x0000000a00057c48 */ /* 0x000fe4000ffe0000 */
[----:B------:R-:W-:Y:S02]  /*0250*/  VIMNMX.U32 R6, R4, UR10, !PT ;  /* 0x0000000a04067c48 */ /* 0x000fe4000ffe0000 */
[----:B------:R-:W-:Y:S02]  /*0260*/  PRMT R0, R8, 0x7773, RZ ;  /* 0x0000777308007816 */ /* 0x000fe400000000ff */
[----:B------:R-:W-:Y:S02]  /*0270*/  PRMT R4, R9, 0x7773, RZ ;  /* 0x0000777309047816 */ /* 0x000fe400000000ff */
[----:B------:R-:W-:-:S02]  /*0280*/  PRMT R5, R5, 0x7054, R10 ;  /* 0x0000705405057816 */ /* 0x000fc4000000000a */
[----:B------:R-:W-:Y:S02]  /*0290*/  PRMT R7, R6, 0x7054, R7 ;  /* 0x0000705406077816 */ /* 0x000fe40000000007 */
[----:B------:R-:W-:Y:S02]  /*02a0*/  VIMNMX.U32 R0, R0, UR10, !PT ;  /* 0x0000000a00007c48 */ /* 0x000fe4000ffe0000 */
[----:B------:R-:W-:Y:S02]  /*02b0*/  VIMNMX.U32 R4, R4, UR10, !PT ;  /* 0x0000000a04047c48 */ /* 0x000fe4000ffe0000 */
[----:B------:R-:W-:Y:S02]  /*02c0*/  PRMT R5, R0, 0x654, R5 ;  /* 0x0000065400057816 */ /* 0x000fe40000000005 */
[----:B------:R-:W-:-:S03]  /*02d0*/  PRMT R7, R4, 0x654, R7 ;  /* 0x0000065404077816 */ /* 0x000fc60000000007 */
[----:B------:R-:W-:Y:S04]  /*02e0*/  STG.E desc[UR8][R2.64], R5 ;  /* 0x0000000502007986 */ /* 0x000fe8000c101908 */
[----:B------:R-:W-:Y:S01]  /*02f0*/  STG.E desc[UR8][R2.64+0x200], R7 ;  /* 0x0002000702007986 */ /* 0x000fe2000c101908 */
[----:B------:R-:W-:Y:S05]  /*0300*/  EXIT ;  /* 0x000000000000794d */ /* 0x000fea0003800000 */
.L_x_39775:
        /* <DEDUP_REMOVED lines=97> */
.L_x_39778:
        /* <DEDUP_REMOVED lines=8> */
.L_x_39779:
        /* <DEDUP_REMOVED lines=8> */
.L_x_39780:
        /* <DEDUP_REMOVED lines=9> */
.L_x_39781:
[----:B------:R-:W-:Y:S05]  /*0ab0*/  BSYNC B1 ;  /* 0x0000000000017941 */ /* 0x000fea0003800000 */
.L_x_39777:
[----:B------:R-:W-:-:S13]  /*0ac0*/  ISETP.GE.AND P0, PT, R14, R15, PT ;  /* 0x0000000f0e00720c */ /* 0x000fda0003f06270 */
[----:B0-----:R-:W0:Y:S01]  /*0ad0*/  @!P0 LDC.64 R6, c[0x0][0x218] ;  /* 0x00008600ff068b82 */ /* 0x001e220000000a00 */
[C---:B-12---:R-:W-:Y:S02]  /*0ae0*/  @!P0 VIADD R5, R14.reuse, UR4 ;  /* 0x000000040e058c36 */ /* 0x046fe40008000000 */
[----:B------:R-:W-:-:S03]  /*0af0*/  @!P0 VIADD R14, R14, 0x80 ;  /* 0x000000800e0e8836 */ /* 0x000fc60000000000 */
[----:B0-----:R-:W-:-:S05]  /*0b00*/  @!P0 IADD3 R4, P1, R5, R6, RZ ;  /* 0x0000000605048210 */ /* 0x001fca0007f3e0ff */
[----:B------:R-:W-:-:S05]  /*0b10*/  @!P0 IMAD.X R5, RZ, RZ, R7, P1 ;  /* 0x000000ffff058224 */ /* 0x000fca00008e0607 */
[----:B------:R2:W-:Y:S03]  /*0b20*/  @!P0 STG.E.U8 desc[UR8][R4.64], R2 ;  /* 0x0000000204008986 */ /* 0x0005e6000c101108 */
.L_x_39782:
[----:B------:R-:W-:Y:S05]  /*0b30*/  BSYNC B0 ;  /* 0x0000000000007941 */ /* 0x000fea0003800000 */
.L_x_39776:
        /* <DEDUP_REMOVED lines=9> */
.L_x_39783:
        /* <DEDUP_REMOVED lines=11> */
.L_x_42472:


//--------------------- .text._ZN2at6native29vectorized_elementwise_kernelILi8ENS0_13AUnaryFunctorIhhhZZZNS0_19maximum_kernel_cudaERNS_18TensorIteratorBaseEENKUlvE_clEvENKUlvE_clEvEUlhhE_EESt5arrayIPcLm2EEEEviT0_T1_ --------------------------
	.section	.text._ZN2at6native29vectorized_elementwise_kernelILi8ENS0_13AUnaryFunctorIhhhZZZNS0_19maximum_kernel_cudaERNS_18TensorIteratorBaseEENKUlvE_clEvENKUlvE_clEvEUlhhE_EESt5arrayIPcLm2EEEEviT0_T1_,"ax",@progbits
	.align	128
        .global         _ZN2at6native29vectorized_elementwise_kernelILi8ENS0_13AUnaryFunctorIhhhZZZNS0_19maximum_kernel_cudaERNS_18TensorIteratorBaseEENKUlvE_clEvENKUlvE_clEvEUlhhE_EESt5arrayIPcLm2EEEEviT0_T1_
        .type           _ZN2at6native29vectorized_elementwise_kernelILi8ENS0_13AUnaryFunctorIhhhZZZNS0_19maximum_kernel_cudaERNS_18TensorIteratorBaseEENKUlvE_clEvENKUlvE_clEvEUlhhE_EESt5arrayIPcLm2EEEEviT0_T1_,@function
        .size           _ZN2at6native29vectorized_elementwise_kernelILi8ENS0_13AUnaryFunctorIhhhZZZNS0_19maximum_kernel_cudaERNS_18TensorIteratorBaseEENKUlvE_clEvENKUlvE_clEvEUlhhE_EESt5arrayIPcLm2EEEEviT0_T1_,(.L_x_42473 - _ZN2at6native29vectorized_elementwise_kernelILi8ENS0_13AUnaryFunctorIhhhZZZNS0_19maximum_kernel_cudaERNS_18TensorIteratorBaseEENKUlvE_clEvENKUlvE_clEvEUlhhE_EESt5arrayIPcLm2EEEEviT0_T1_)
        .other          _ZN2at6native29vectorized_elementwise_kernelILi8ENS0_13AUnaryFunctorIhhhZZZNS0_19maximum_kernel_cudaERNS_18TensorIteratorBaseEENKUlvE_clEvENKUlvE_clEvEUlhhE_EESt5arrayIPcLm2EEEEviT0_T1_,@"STO_CUDA_ENTRY STV_DEFAULT"
_ZN2at6native29vectorized_elementwise_kernelILi8ENS0_13AUnaryFunctorIhhhZZZNS0_19maximum_kernel_cudaERNS_18TensorIteratorBaseEENKUlvE_clEvENKUlvE_clEvEUlhhE_EESt5arrayIPcLm2EEEEviT0_T1_:
.text._ZN2at6native29vectorized_elementwise_kernelILi8ENS0_13AUnaryFunctorIhhhZZZNS0_19maximum_kernel_cudaERNS_18TensorIteratorBaseEENKUlvE_clEvENKUlvE_clEvEUlhhE_EESt5arrayIPcLm2EEEEviT0_T1_:
        /* <DEDUP_REMOVED lines=36> */
[----:B------:R-:W-:Y:S02]  /*0240*/  VIMNMX.U32 R7, R7, UR10, !PT ;  /* 0x0000000a07077c48 */ /* 0x000fe4000ffe0000 */
[----:B------:R-:W-:Y:S02]  /*0250*/  VIMNMX.U32 R10, R10, UR10, !PT ;  /* 0x0000000a0a0a7c48 */ /* 0x000fe4000ffe0000 */
[----:B------:R-:W-:Y:S01]  /*0260*/  VIMNMX.U32 R0, R0, UR10, !PT ;  /* 0x0000000a00007c48 */ /* 0x000fe2000ffe0000 */
[----:B------:R-:W-:Y:S01]  /*0270*/  IMAD.SHL.U32 R7, R7, 0x100, RZ ;  /* 0x0000010007077824 */ /* 0x000fe200078e00ff */
[----:B------:R-:W-:Y:S01]  /*0280*/  VIMNMX.U32 R4, R4, UR10, !PT ;  /* 0x0000000a04047c48 */ /* 0x000fe2000ffe0000 */
[----:B------:R-:W-:Y:S01]  /*0290*/  IMAD.SHL.U32 R10, R10, 0x100, RZ ;  /* 0x000001000a0a7824 */ /* 0x000fe200078e00ff */
[----:B------:R-:W-:Y:S01]  /*02a0*/  LOP3.LUT R9, R9, 0xff, RZ, 0xc0, !PT ;  /* 0x000000ff09097812 */ /* 0x000fe200078ec0ff */
[----:B------:R-:W-:Y:S01]  /*02b0*/  IMAD.SHL.U32 R13, R0, 0x100, RZ ;  /* 0x00000100000d7824 */ /* 0x000fe200078e00ff */
[----:B------:R-:W-:Y:S01]  /*02c0*/  LOP3.LUT R8, R8, 0xff, RZ, 0xc0, !PT ;  /* 0x000000ff08087812 */ /* 0x000fe200078ec0ff */
[----:B------:R-:W-:Y:S01]  /*02d0*/  IMAD.SHL.U32 R4, R4, 0x100, RZ ;  /* 0x0000010004047824 */ /* 0x000fe200078e00ff */
[----:B------:R-:W-:-:S02]  /*02e0*/  LOP3.LUT R11, R11, 0xff, RZ, 0xc0, !PT ;  /* 0x000000ff0b0b7812 */ /* 0x000fc400078ec0ff */
[----:B------:R-:W-:Y:S02]  /*02f0*/  VIMNMX.U32 R6, R6, UR10, !PT ;  /* 0x0000000a06067c48 */ /* 0x000fe4000ffe0000 */
[----:B------:R-:W-:Y:S02]  /*0300*/  VIMNMX.U32 R9, R9, UR10, !PT ;  /* 0x0000000a09097c48 */ /* 0x000fe4000ffe0000 */
[----:B------:R-:W-:Y:S02]  /*0310*/  VIMNMX.U32 R8, R8, UR10, !PT ;  /* 0x0000000a08087c48 */ /* 0x000fe4000ffe0000 */
[----:B------:R-:W-:Y:S02]  /*0320*/  VIMNMX.U32 R11, R11, UR10, !PT ;  /* 0x0000000a0b0b7c48 */ /* 0x000fe4000ffe0000 */
        /* <DEDUP_REMOVED lines=8> */
.L_x_39784:
        /* <DEDUP_REMOVED lines=97> */
.L_x_39787:
        /* <DEDUP_REMOVED lines=8> */
.L_x_39788:
        /* <DEDUP_REMOVED lines=8> */
.L_x_39789:
        /* <DEDUP_REMOVED lines=9> */
.L_x_39790:
[----:B------:R-:W-:Y:S05]  /*0b50*/  BSYNC B1 ;  /* 0x0000000000017941 */ /* 0x000fea0003800000 */
.L_x_39786:
[----:B------:R-:W-:-:S13]  /*0b60*/  ISETP.GE.AND P0, PT, R14, R15, PT ;  /* 0x0000000f0e00720c */ /* 0x000fda0003f06270 */
[----:B0-----:R-:W0:Y:S01]  /*0b70*/  @!P0 LDC.64 R6, c[0x0][0x218] ;  /* 0x00008600ff068b82 */ /* 0x001e220000000a00 */
[C---:B-12---:R-:W-:Y:S02]  /*0b80*/  @!P0 VIADD R5, R14.reuse, UR4 ;  /* 0x000000040e058c36 */ /* 0x046fe40008000000 */
[----:B------:R-:W-:-:S03]  /*0b90*/  @!P0 VIADD R14, R14, 0x80 ;  /* 0x000000800e0e8836 */ /* 0x000fc60000000000 */
[----:B0-----:R-:W-:-:S05]  /*0ba0*/  @!P0 IADD3 R4, P1, R5, R6, RZ ;  /* 0x0000000605048210 */ /* 0x001fca0007f3e0ff */
[----:B------:R-:W-:-:S05]  /*0bb0*/  @!P0 IMAD.X R5, RZ, RZ, R7, P1 ;  /* 0x000000ffff058224 */ /* 0x000fca00008e0607 */
[----:B------:R2:W-:Y:S03]  /*0bc0*/  @!P0 STG.E.U8 desc[UR8][R4.64], R2 ;  /* 0x0000000204008986 */ /* 0x0005e6000c101108 */
.L_x_39791:
[----:B------:R-:W-:Y:S05]  /*0bd0*/  BSYNC B0 ;  /* 0x0000000000007941 */ /* 0x000fea0003800000 */
.L_x_39785:
        /* <DEDUP_REMOVED lines=9> */
.L_x_39792:
        /* <DEDUP_REMOVED lines=9> */
.L_x_42473:


//--------------------- .text._ZN2at6native18elementwise_kernelILi128ELi4EZNS0_15gpu_kernel_implINS0_13BinaryFunctorIhhhZZZNS0_19maximum_kernel_cudaERNS_18TensorIteratorBaseEENKUlvE_clEvENKUlvE_clEvEUlhhE_EEEEvS5_RKT_EUliE_EEviT1_ --------------------------
	.section	.text._ZN2at6native18elementwise_kernelILi128ELi4EZNS0_15gpu_kernel_implINS0_13BinaryFunctorIhhhZZZNS0_19maximum_kernel_cudaERNS_18TensorIteratorBaseEENKUlvE_clEvENKUlvE_clEvEUlhhE_EEEEvS5_RKT_EUliE_EEviT1_,"ax",@progbits
	.align	128
        .global         _ZN2at6native18elementwise_kernelILi128ELi4EZNS0_15gpu_kernel_implINS0_13BinaryFunctorIhhhZZZNS0_19maximum_kernel_cudaERNS_18TensorIteratorBaseEENKUlvE_clEvENKUlvE_clEvEUlhhE_EEEEvS5_RKT_EUliE_EEviT1_
        .type           _ZN2at6native18elementwise_kernelILi128ELi4EZNS0_15gpu_kernel_implINS0_13BinaryFunctorIhhhZZZNS0_19maximum_kernel_cudaERNS_18TensorIteratorBaseEENKUlvE_clEvENKUlvE_clEvEUlhhE_EEEEvS5_RKT_EUliE_EEviT1_,@function
        .size           _ZN2at6native18elementwise_kernelILi128ELi4EZNS0_15gpu_kernel_implINS0_13BinaryFunctorIhhhZZZNS0_19maximum_kernel_cudaERNS_18TensorIteratorBaseEENKUlvE_clEvENKUlvE_clEvEUlhhE_EEEEvS5_RKT_EUliE_EEviT1_,(.L_x_42474 - _ZN2at6native18elementwise_kernelILi128ELi4EZNS0_15gpu_kernel_implINS0_13BinaryFunctorIhhhZZZNS0_19maximum_kernel_cudaERNS_18TensorIteratorBaseEENKUlvE_clEvENKUlvE_clEvEUlhhE_EEEEvS5_RKT_EUliE_EEviT1_)
        .other          _ZN2at6native18elementwise_kernelILi128ELi4EZNS0_15gpu_kernel_implINS0_13BinaryFunctorIhhhZZZNS0_19maximum_kernel_cudaERNS_18TensorIteratorBaseEENKUlvE_clEvENKUlvE_clEvEUlhhE_EEEEvS5_RKT_EUliE_EEviT1_,@"STO_CUDA_ENTRY STV_DEFAULT"
_ZN2at6native18elementwise_kernelILi128ELi4EZNS0_15gpu_kernel_implINS0_13BinaryFunctorIhhhZZZNS0_19maximum_kernel_cudaERNS_18TensorIteratorBaseEENKUlvE_clEvENKUlvE_clEvEUlhhE_EEEEvS5_RKT_EUliE_EEviT1_:
.text._ZN2at6native18elementwise_kernelILi128ELi4EZNS0_15gpu_kernel_implINS0_13BinaryFunctorIhhhZZZNS0_19maximum_kernel_cudaERNS_18TensorIteratorBaseEENKUlvE_clEvENKUlvE_clEvEUlhhE_EEEEvS5_RKT_EUliE_EEviT1_:
        /* <DEDUP_REMOVED lines=365> */
.L_x_39795:
        /* <DEDUP_REMOVED lines=20> */
.L_x_39799:
[----:B------:R0:W5:Y:S01]  /*1810*/  LDG.E.U8 R19, desc[UR36][R4.64] ;  /* 0x0000002404137981 */ /* 0x000162000c1e1100 */
[----:B------:R-:W-:Y:S05]  /*1820*/  BRA `(.L_x_39801) ;  /* 0x0000000c00647947 */ /* 0x000fea0003800000 */
.L_x_39798:
        /* <DEDUP_REMOVED lines=8> */
.L_x_39803:
[----:B------:R3:W5:Y:S01]  /*18b0*/  LDG.E.U8 R19, desc[UR36][R4.64] ;  /* 0x0000002404137981 */ /* 0x000762000c1e1100 */
[----:B------:R-:W-:Y:S05]  /*18c0*/  BRA `(.L_x_39801) ;  /* 0x0000000c003c7947 */ /* 0x000fea0003800000 */
.L_x_39802:
[----:B------:R0:W5:Y:S01]  /*18d0*/  LDG.E.U16 R19, desc[UR36][R4.64] ;  /* 0x0000002404137981 */ /* 0x000162000c1e1500 */
[----:B------:R-:W-:Y:S05]  /*18e0*/  BRA `(.L_x_39801) ;  /* 0x0000000c00347947 */ /* 0x000fea0003800000 */
.L_x_39797:
        /* <DEDUP_REMOVED lines=10> */
.L_x_39805:
[----:B------:R-:W2:Y:S02]  /*1990*/  LDG.E.U16 R2, desc[UR36][R4.64] ;  /* 0x0000002404027981 */ /* 0x000ea4000c1e1500 */
[----:B--2---:R-:W-:-:S06]  /*19a0*/  HADD2.F32 R2, -RZ, R2.H0_H0 ;  /* 0x20000002ff027230 */ /* 0x004fcc0000004100 */
[----:B------:R-:W0:Y:S02]  /*19b0*/  F2I.S64.TRUNC R2, R2 ;  /* 0x0000000200027311 */ /* 0x000e24000020d900 */
[----:B0-----:R-:W-:Y:S01]  /*19c0*/  PRMT R19, R2, 0x7610, R19 ;  /* 0x0000761002137816 */ /* 0x001fe20000000013 */
[----:B------:R-:W-:Y:S06]  /*19d0*/  BRA `(.L_x_39801) ;  /* 0x0000000800f87947 */ /* 0x000fec0003800000 */
.L_x_39804:
        /* <DEDUP_REMOVED lines=10> */
.L_x_39807:
[----:B------:R-:W2:Y:S02]  /*1a80*/  LDG.E.U16 R4, desc[UR36][R4.64] ;  /* 0x0000002404047981 */ /* 0x000ea4000c1e1500 */
[----:B--2---:R-:W-:-:S06]  /*1a90*/  HADD2.F32 R2, -RZ, R4.H0_H0 ;  /* 0x20000004ff027230 */ /* 0x004fcc0000004100 */
[----:B------:R-:W0:Y:S02]  /*1aa0*/  F2I.S64.TRUNC R2, R2 ;  /* 0x0000000200027311 */ /* 0x000e24000020d900 */
[----:B0-----:R-:W-:Y:S01]  /*1ab0*/  PRMT R19, R2, 0x7610, R19 ;  /* 0x0000761002137816 */ /* 0x001fe20000000013 */
[----:B------:R-:W-:Y:S06]  /*1ac0*/  BRA `(.L_x_39801) ;  /* 0x0000000800bc7947 */ /* 0x000fec0003800000 */
.L_x_39806:
[----:B------:R-:W2:Y:S02]  /*1ad0*/  LDG.E.64 R2, desc[UR36][R4.64] ;  /* 0x0000002404027981 */ /* 0x000ea4000c1e1b00 */
[----:B--2---:R-:W0:Y:S02]  /*1ae0*/  F2I.S64.F64.TRUNC R2, R2 ;  /* 0x0000000200027311 */ /* 0x004e24000030d900 */
[----:B0-----:R-:W-:Y:S01]  /*1af0*/  PRMT R19, R2, 0x7610, R19 ;  /* 0x0000761002137816 */ /* 0x001fe20000000013 */
[----:B------:R-:W-:Y:S06]  /*1b00*/  BRA `(.L_x_39801) ;  /* 0x0000000800ac7947 */ /* 0x000fec0003800000 */
.L_x_39796:
        /* <DEDUP_REMOVED lines=12> */
.L_x_39810:
[----:B------:R-:W2:Y:S02]  /*1bd0*/  LDG.E.64 R4, desc[UR36][R4.64] ;  /* 0x0000002404047981 */ /* 0x000ea4000c1e1b00 */
[----:B--2---:R-:W0:Y:S02]  /*1be0*/  F2I.S64.F64.TRUNC R2, R4 ;  /* 0x0000000400027311 */ /* 0x004e24000030d900 */
[----:B0-----:R-:W-:Y:S01]  /*1bf0*/  PRMT R19, R2, 0x7610, R19 ;  /* 0x0000761002137816 */ /* 0x001fe20000000013 */
[----:B------:R-:W-:Y:S06]  /*1c00*/  BRA `(.L_x_39801) ;  /* 0x00000008006c7947 */ /* 0x000fec0003800000 */
.L_x_39809:
        /* <DEDUP_REMOVED lines=28> */
.L_x_39812:
        /* <DEDUP_REMOVED lines=15> */
.L_x_39811:
[----:B------:R-:W2:Y:S02]  /*1ec0*/  LDG.E.U16 R2, desc[UR36][R4.64] ;  /* 0x0000002404027981 */ /* 0x000ea4000c1e1500 */
[----:B--2---:R-:W-:-:S06]  /*1ed0*/  IMAD.U32 R2, R2, 0x10000, RZ ;  /* 0x0001000002027824 */ /* 0x004fcc00078e00ff */
[----:B------:R-:W0:Y:S02]  /*1ee0*/  F2I.S64.TRUNC R2, R2 ;  /* 0x0000000200027311 */ /* 0x000e24000020d900 */
[----:B0-----:R-:W-:Y:S01]  /*1ef0*/  PRMT R19, R2, 0x7610, R19 ;  /* 0x0000761002137816 */ /* 0x001fe20000000013 */
[----:B------:R-:W-:Y:S06]  /*1f00*/  BRA `(.L_x_39801) ;  /* 0x0000000400ac7947 */ /* 0x000fec0003800000 */
.L_x_39808:
        /* <DEDUP_REMOVED lines=10> */
.L_x_39815:
        /* <DEDUP_REMOVED lines=21> */
.L_x_39819:
[----:B------:R-:W-:Y:S05]  /*2100*/  BSYNC B1 ;  /* 0x0000000000017941 */ /* 0x000fea0003800000 */
.L_x_39818:
[----:B------:R-:W-:Y:S01]  /*2110*/  IMAD.SHL.U32 R2, R2, 0x100000, RZ ;  /* 0x0010000002027824 */ /* 0x000fe200078e00ff */
[----:B------:R-:W-:-:S04]  /*2120*/  LEA R3, R0, 0x3b800000, 0x17 ;  /* 0x3b80000000037811 */ /* 0x000fc800078eb8ff */
[----:B------:R-:W-:-:S07]  /*2130*/  LOP3.LUT R2, R3, R2, R4, 0xfe, !PT ;  /* 0x0000000203027212 */ /* 0x000fce00078efe04 */
.L_x_39817:
[----:B------:R-:W-:Y:S05]  /*2140*/  BSYNC B0 ;  /* 0x0000000000007941 */ /* 0x000fea0003800000 */
.L_x_39816:
[----:B------:R-:W0:Y:S02]  /*2150*/  F2I.S64.TRUNC R2, R2 ;  /* 0x0000000200027311 */ /* 0x000e24000020d900 */
[----:B0-----:R-:W-:Y:S01]  /*2160*/  PRMT R19, R2, 0x7610, R19 ;  /* 0x0000761002137816 */ /* 0x001fe20000000013 */
[----:B------:R-:W-:Y:S06]  /*2170*/  BRA `(.L_x_39801) ;  /* 0x0000000400107947 */ /* 0x000fec0003800000 */
.L_x_39814:
        /* <DEDUP_REMOVED lines=21> */
.L_x_39823:
[----:B------:R-:W-:Y:S05]  /*22d0*/  BSYNC B1 ;  /* 0x0000000000017941 */ /* 0x000fea0003800000 */
.L_x_39822:
[----:B------:R-:W-:Y:S01]  /*22e0*/  IMAD.SHL.U32 R2, R2, 0x200000, RZ ;  /* 0x0020000002027824 */ /* 0x000fe200078e00ff */
[----:B------:R-:W-:-:S04]  /*22f0*/  LEA R3, R0, 0x37800000, 0x17 ;  /* 0x3780000000037811 */ /* 0x000fc800078eb8ff */
[----:B------:R-:W-:-:S07]  /*2300*/  LOP3.LUT R2, R3, R2, R4, 0xfe, !PT ;  /* 0x0000000203027212 */ /* 0x000fce00078efe04 */
.L_x_39821:
[----:B------:R-:W-:Y:S05]  /*2310*/  BSYNC B0 ;  /* 0x0000000000007941 */ /* 0x000fea0003800000 */
.L_x_39820:
[----:B------:R-:W0:Y:S02]  /*2320*/  F2I.S64.TRUNC R2, R2 ;  /* 0x0000000200027311 */ /* 0x000e24000020d900 */
[----:B0-----:R-:W-:Y:S01]  /*2330*/  PRMT R19, R2, 0x7610, R19 ;  /* 0x0000761002137816 */ /* 0x001fe20000000013 */
[----:B------:R-:W-:Y:S06]  /*2340*/  BRA `(.L_x_39801) ;  /* 0x00000000009c7947 */ /* 0x000fec0003800000 */
.L_x_39813:
        /* <DEDUP_REMOVED lines=14> */
.L_x_39827:
[----:B------:R-:W-:Y:S05]  /*2430*/  BSYNC B0 ;  /* 0x0000000000007941 */ /* 0x000fea0003800000 */
.L_x_39826:
[----:B------:R-:W0:Y:S02]  /*2440*/  F2I.S64.TRUNC R2, R2 ;  /* 0x0000000200027311 */ /* 0x000e24000020d900 */
[----:B0-----:R-:W-:Y:S01]  /*2450*/  PRMT R19, R2, 0x7610, R19 ;  /* 0x0000761002137816 */ /* 0x001fe20000000013 */
[----:B------:R-:W-:Y:S06]  /*2460*/  BRA `(.L_x_39801) ;  /* 0x0000000000547947 */ /* 0x000fec0003800000 */
.L_x_39800:
        /* <DEDUP_REMOVED lines=16> */
.L_x_39828:
[----:B------:R-:W-:Y:S01]  /*2570*/  PRMT R19, RZ, 0x7610, R19 ;  /* 0x00007610ff137816 */ /* 0x000fe20000000013 */
[----:B------:R-:W-:Y:S06]  /*2580*/  BRA `(.L_x_39801) ;  /* 0x00000000000c7947 */ /* 0x000fec0003800000 */
.L_x_39825:
[----:B------:R2:W5:Y:S01]  /*2590*/  LDG.E.U8 R19, desc[UR36][R4.64] ;  /* 0x0000002404137981 */ /* 0x000562000c1e1100 */
[----:B------:R-:W-:Y:S05]  /*25a0*/  BRA `(.L_x_39801) ;  /* 0x0000000000047947 */ /* 0x000fea0003800000 */
.L_x_39824:
[----:B------:R1:W5:Y:S02]  /*25b0*/  LDG.E.U8 R19, desc[UR36][R4.64] ;  /* 0x0000002404137981 */ /* 0x000364000c1e1100 */
.L_x_39801:
        /* <DEDUP_REMOVED lines=17> */
.L_x_39832:
[----:B------:R3:W5:Y:S01]  /*26d0*/  LDG.E.U8 R0, desc[UR36][R4.64] ;  /* 0x0000002404007981 */ /* 0x000762000c1e1100 */
[----:B------:R-:W-:Y:S05]  /*26e0*/  BRA `(.L_x_39834) ;  /* 0x0000000c00647947 */ /* 0x000fea0003800000 */
.L_x_39831:
        /* <DEDUP_REMOVED lines=8> */
.L_x_39836:
[----:B------:R1:W5:Y:S01]  /*2770*/  LDG.E.U8 R0, desc[UR36][R4.64] ;  /* 0x0000002404007981 */ /* 0x000362000c1e1100 */
[----:B------:R-:W-:Y:S05]  /*2780*/  BRA `(.L_x_39834) ;  /* 0x0000000c003c7947 */ /* 0x000fea0003800000 */
.L_x_39835:
[----:B------:R2:W5:Y:S01]  /*2790*/  LDG.E.U16 R0, desc[UR36][R4.64] ;  /* 0x0000002404007981 */ /* 0x000562000c1e1500 */
[----:B------:R-:W-:Y:S05]  /*27a0*/  BRA `(.L_x_39834) ;  /* 0x0000000c00347947 */ /* 0x000fea0003800000 */
.L_x_39830:
        /* <DEDUP_REMOVED lines=10> */
.L_x_39838:
[----:B------:R-:W2:Y:S02]  /*2850*/  LDG.E.U16 R2, desc[UR36][R4.64] ;  /* 0x0000002404027981 */ /* 0x000ea4000c1e1500 */
[----:B--2---:R-:W-:-:S06]  /*2860*/  HADD2.F32 R2, -RZ, R2.H0_H0 ;  /* 0x20000002ff027230 */ /* 0x004fcc0000004100 */
[----:B------:R-:W0:Y:S02]  /*2870*/  F2I.S64.TRUNC R2, R2 ;  /* 0x0000000200027311 */ /* 0x000e24000020d900 */
[----:B0-----:R-:W-:Y:S01]  /*2880*/  PRMT R0, R2, 0x7610, R0 ;  /* 0x0000761002007816 */ /* 0x001fe20000000000 */
[----:B------:R-:W-:Y:S06]  /*2890*/  BRA `(.L_x_39834) ;  /* 0x0000000800f87947 */ /* 0x000fec0003800000 */
.L_x_39837:
        /* <DEDUP_REMOVED lines=10> */
.L_x_39840:
[----:B------:R-:W2:Y:S02]  /*2940*/  LDG.E.U16 R4, desc[UR36][R4.64] ;  /* 0x0000002404047981 */ /* 0x000ea4000c1e1500 */
[----:B--2---:R-:W-:-:S06]  /*2950*/  HADD2.F32 R2, -RZ, R4.H0_H0 ;  /* 0x20000004ff027230 */ /* 0x004fcc0000004100 */
[----:B------:R-:W0:Y:S02]  /*2960*/  F2I.S64.TRUNC R2, R2 ;  /* 0x0000000200027311 */ /* 0x000e24000020d900 */
[----:B0-----:R-:W-:Y:S01]  /*2970*/  PRMT R0, R2, 0x7610, R0 ;  /* 0x0000761002007816 */ /* 0x001fe20000000000 */
[----:B------:R-:W-:Y:S06]  /*2980*/  BRA `(.L_x_39834) ;  /* 0x0000000800bc7947 */ /* 0x000fec0003800000 */
.L_x_39839:
[----:B------:R-:W2:Y:S02]  /*2990*/  LDG.E.64 R2, desc[UR36][R4.64] ;  /* 0x0000002404027981 */ /* 0x000ea4000c1e1b00 */
[----:B--2---:R-:W0:Y:S02]  /*29a0*/  F2I.S64.F64.TRUNC R2, R2 ;  /* 0x0000000200027311 */ /* 0x004e24000030d900 */
[----:B0-----:R-:W-:Y:S01]  /*29b0*/  PRMT R0, R2, 0x7610, R0 ;  /* 0x0000761002007816 */ /* 0x001fe20000000000 */
[----:B------:R-:W-:Y:S06]  /*29c0*/  BRA `(.L_x_39834) ;  /* 0x0000000800ac7947 */ /* 0x000fec0003800000 */
.L_x_39829:
        /* <DEDUP_REMOVED lines=12> */
.L_x_39843:
[----:B------:R-:W2:Y:S02]  /*2a90*/  LDG.E.64 R4, desc[UR36][R4.64] ;  /* 0x0000002404047981 */ /* 0x000ea4000c1e1b00 */
[----:B--2---:R-:W0:Y:S02]  /*2aa0*/  F2I.S64.F64.TRUNC R2, R4 ;  /* 0x0000000400027311 */ /* 0x004e24000030d900 */
[----:B0-----:R-:W-:Y:S01]  /*2ab0*/  PRMT R0, R2, 0x7610, R0 ;  /* 0x0000761002007816 */ /* 0x001fe20000000000 */
[----:B------:R-:W-:Y:S06]  /*2ac0*/  BRA `(.L_x_39834) ;  /* 0x00000008006c7947 */ /* 0x000fec0003800000 */
.L_x_39842:
        /* <DEDUP_REMOVED lines=28> */
.L_x_39845:
        /* <DEDUP_REMOVED lines=15> */
.L_x_39844:
[----:B------:R-:W2:Y:S02]  /*2d80*/  LDG.E.U16 R2, desc[UR36][R4.64] ;  /* 0x0000002404027981 */ /* 0x000ea4000c1e1500 */
[----:B--2---:R-:W-:-:S06]  /*2d90*/  IMAD.U32 R2, R2, 0x10000, RZ ;  /* 0x0001000002027824 */ /* 0x004fcc00078e00ff */
[----:B------:R-:W0:Y:S02]  /*2da0*/  F2I.S64.TRUNC R2, R2 ;  /* 0x0000000200027311 */ /* 0x000e24000020d900 */
[----:B0-----:R-:W-:Y:S01]  /*2db0*/  PRMT R0, R2, 0x7610, R0 ;  /* 0x0000761002007816 */ /* 0x001fe20000000000 */
[----:B------:R-:W-:Y:S06]  /*2dc0*/  BRA `(.L_x_39834) ;  /* 0x0000000400ac7947 */ /* 0x000fec0003800000 */
.L_x_39841:
        /* <DEDUP_REMOVED lines=10> */
.L_x_39848:
        /* <DEDUP_REMOVED lines=21> */
.L_x_39852:
[----:B------:R-:W-:Y:S05]  /*2fc0*/  BSYNC B1 ;  /* 0x0000000000017941 */ /* 0x000fea0003800000 */
.L_x_39851:
[----:B------:R-:W-:Y:S01]  /*2fd0*/  IMAD.SHL.U32 R2, R2, 0x100000, RZ ;  /* 0x0010000002027824 */ /* 0x000fe200078e00ff */
[----:B------:R-:W-:-:S04]  /*2fe0*/  LEA R3, R0, 0x3b800000, 0x17 ;  /* 0x3b80000000037811 */ /* 0x000fc800078eb8ff */
[----:B------:R-:W-:-:S07]  /*2ff0*/  LOP3.LUT R2, R3, R2, R4, 0xfe, !PT ;  /* 0x0000000203027212 */ /* 0x000fce00078efe04 */
.L_x_39850:
[----:B------:R-:W-:Y:S05]  /*3000*/  BSYNC B0 ;  /* 0x0000000000007941 */ /* 0x000fea0003800000 */
.L_x_39849:
[----:B------:R-:W0:Y:S02]  /*3010*/  F2I.S64.TRUNC R2, R2 ;  /* 0x0000000200027311 */ /* 0x000e24000020d900 */
[----:B0-----:R-:W-:Y:S01]  /*3020*/  PRMT R0, R2, 0x7610, R0 ;  /* 0x0000761002007816 */ /* 0x001fe20000000000 */
[----:B------:R-:W-:Y:S06]  /*3030*/  BRA `(.L_x_39834) ;  /* 0x0000000400107947 */ /* 0x000fec0003800000 */
.L_x_39847:
        /* <DEDUP_REMOVED lines=21> */
.L_x_39856:
[----:B------:R-:W-:Y:S05]  /*3190*/  BSYNC B1 ;  /* 0x0000000000017941 */ /* 0x000fea0003800000 */
.L_x_39855:
[----:B------:R-:W-:Y:S01]  /*31a0*/  IMAD.SHL.U32 R2, R2, 0x200000, RZ ;  /* 0x0020000002027824 */ /* 0x000fe200078e00ff */
[----:B------:R-:W-:-:S04]  /*31b0*/  LEA R3, R0, 0x37800000, 0x17 ;  /* 0x3780000000037811 */ /* 0x000fc800078eb8ff */
[----:B------:R-:W-:-:S07]  /*31c0*/  LOP3.LUT R2, R3, R2, R4, 0xfe, !PT ;  /* 0x0000000203027212 */ /* 0x000fce00078efe04 */
.L_x_39854:
[----:B------:R-:W-:Y:S05]  /*31d0*/  BSYNC B0 ;  /* 0x0000000000007941 */ /* 0x000fea0003800000 */
.L_x_39853:
[----:B------:R-:W0:Y:S02]  /*31e0*/  F2I.S64.TRUNC R2, R2 ;  /* 0x0000000200027311 */ /* 0x000e24000020d900 */
[----:B0-----:R-:W-:Y:S01]  /*31f0*/  PRMT R0, R2, 0x7610, R0 ;  /* 0x0000761002007816 */ /* 0x001fe20000000000 */
[----:B------:R-:W-:Y:S06]  /*3200*/  BRA `(.L_x_39834) ;  /* 0x00000000009c7947 */ /* 0x000fec0003800000 */
.L_x_39846:
        /* <DEDUP_REMOVED lines=14> */
.L_x_39860:
[----:B------:R-:W-:Y:S05]  /*32f0*/  BSYNC B0 ;  /* 0x0000000000007941 */ /* 0x000fea0003800000 */
.L_x_39859:
[----:B------:R-:W0:Y:S02]  /*3300*/  F2I.S64.TRUNC R2, R2 ;  /* 0x0000000200027311 */ /* 0x000e24000020d900 */
[----:B0-----:R-:W-:Y:S01]  /*3310*/  PRMT R0, R2, 0x7610, R0 ;  /* 0x0000761002007816 */ /* 0x001fe20000000000 */
[----:B------:R-:W-:Y:S06]  /*3320*/  BRA `(.L_x_39834) ;  /* 0x0000000000547947 */ /* 0x000fec0003800000 */
.L_x_39833:
        /* <DEDUP_REMOVED lines=16> */
.L_x_39861:
[----:B------:R-:W-:Y:S01]  /*3430*/  PRMT R0, RZ, 0x7610, R0 ;  /* 0x00007610ff007816 */ /* 0x000fe20000000000 */
[----:B------:R-:W-:Y:S06]  /*3440*/  BRA `(.L_x_39834) ;  /* 0x00000000000c7947 */ /* 0x000fec0003800000 */
.L_x_39858:
[----:B------:R0:W5:Y:S01]  /*3450*/  LDG.E.U8 R0, desc[UR36][R4.64] ;  /* 0x0000002404007981 */ /* 0x000162000c1e1100 */
[----:B------:R-:W-:Y:S05]  /*3460*/  BRA `(.L_x_39834) ;  /* 0x0000000000047947 */ /* 0x000fea0003800000 */
.L_x_39857:
[----:B------:R0:W5:Y:S02]  /*3470*/  LDG.E.U8 R0, desc[UR36][R4.64] ;  /* 0x0000002404007981 */ /* 0x000164000c1e1100 */
.L_x_39834:
[----:B------:R-:W1:Y:S01]  /*3480*/  LDC.U8 R3, c[0x0][0x491] ;  /* 0x00012440ff037b82 */ /* 0x000e620000000000 */
[----:B-----5:R-:W-:Y:S02]  /*3490*/  LOP3.LUT R0, R0, 0xff, RZ, 0xc0, !PT ;  /* 0x000000ff00007812 */ /* 0x020fe400078ec0ff */
[----:B------:R-:W-:-:S04]  /*34a0*/  LOP3.LUT R19, R19, 0xff, RZ, 0xc0, !PT ;  /* 0x000000ff13137812 */ /* 0x000fc800078ec0ff */
[----:B------:R-:W-:Y:S02]  /*34b0*/  VIMNMX.U32 R19, R0, R19, !PT ;  /* 0x0000001300137248 */ /* 0x000fe40007fe0000 */
        /* <DEDUP_REMOVED lines=13> */
.L_x_39865:
[----:B------:R1:W-:Y:S01]  /*3590*/  STG.E.U8 desc[UR36][R16.64], R19 ;  /* 0x0000001310007986 */ /* 0x0003e2000c101124 */
[----:B------:R-:W-:Y:S05]  /*35a0*/  BRA `(.L_x_39867) ;  /* 0x0000000c005c7947 */ /* 0x000fea0003800000 */
.L_x_39864:
        /* <DEDUP_REMOVED lines=10> */
.L_x_39869:
[----:B------:R1:W-:Y:S01]  /*3650*/  STG.E desc[UR36][R16.64], R19 ;  /* 0x0000001310007986 */ /* 0x0003e2000c101924 */
[----:B------:R-:W-:Y:S05]  /*3660*/  BRA `(.L_x_39867) ;  /* 0x0000000c002c7947 */ /* 0x000fea0003800000 */
.L_x_39868:
[----:B------:R1:W-:Y:S01]  /*3670*/  STG.E.U16 desc[UR36][R16.64], R19 ;  /* 0x0000001310007986 */ /* 0x0003e2000c101524 */
[----:B------:R-:W-:Y:S05]  /*3680*/  BRA `(.L_x_39867) ;  /* 0x0000000c00247947 */ /* 0x000fea0003800000 */
.L_x_39863:
        /* <DEDUP_REMOVED lines=9> */
.L_x_39871:
[----:B------:R-:W1:Y:S02]  /*3720*/  I2F.U16 R0, R19 ;  /* 0x0000001300007306 */ /* 0x000e640000101000 */
[----:B-1----:R-:W-:-:S05]  /*3730*/  F2FP.F16.F32.PACK_AB R0, RZ, R0 ;  /* 0x00000000ff00723e */ /* 0x002fca00000000ff */
[----:B------:R1:W-:Y:S01]  /*3740*/  STG.E.U16 desc[UR36][R16.64], R0 ;  /* 0x0000000010007986 */ /* 0x0003e2000c101524 */
[----:B------:R-:W-:Y:S05]  /*3750*/  BRA `(.L_x_39867) ;  /* 0x0000000800f07947 */ /* 0x000fea0003800000 */
.L_x_39870:
        /* <DEDUP_REMOVED lines=10> */
.L_x_39873:
[----:B------:R-:W1:Y:S02]  /*3800*/  I2F.U16 R19, R19 ;  /* 0x0000001300137306 */ /* 0x000e640000101000 */
[----:B-1----:R-:W-:-:S04]  /*3810*/  F2FP.F16.F32.PACK_AB R3, RZ, R19 ;  /* 0x00000013ff03723e */ /* 0x002fc800000000ff */
[----:B------:R-:W-:-:S05]  /*3820*/  PRMT R3, R3, 0x5410, RZ ;  /* 0x0000541003037816 */ /* 0x000fca00000000ff */
[----:B------:R1:W-:Y:S01]  /*3830*/  STG.E desc[UR36][R16.64], R3 ;  /* 0x0000000310007986 */ /* 0x0003e2000c101924 */
[----:B------:R-:W-:Y:S05]  /*3840*/  BRA `(.L_x_39867) ;  /* 0x0000000800b47947 */ /* 0x000fea0003800000 */
.L_x_39872:
[----:B------:R-:W1:Y:S02]  /*3850*/  I2F.F64.U16 R2, R19 ;  /* 0x0000001300027312 */ /* 0x000e640000101800 */
[----:B-1----:R1:W-:Y:S01]  /*3860*/  STG.E.64 desc[UR36][R16.64], R2 ;  /* 0x0000000210007986 */ /* 0x0023e2000c101b24 */
[----:B------:R-:W-:Y:S05]  /*3870*/  BRA `(.L_x_39867) ;  /* 0x0000000800a87947 */ /* 0x000fea0003800000 */
.L_x_39862:
        /* <DEDUP_REMOVED lines=13> */
.L_x_39876:
[----:B0-234-:R-:W0:Y:S01]  /*3950*/  I2F.F64.U16 R4, R19 ;  /* 0x0000001300047312 */ /* 0x01de220000101800 */
[----:B------:R-:W-:-:S05]  /*3960*/  CS2R R6, SRZ ;  /* 0x0000000000067805 */ /* 0x000fca000001ff00 */
[----:B0-----:R0:W-:Y:S01]  /*3970*/  STG.E.128 desc[UR36][R16.64], R4 ;  /* 0x0000000410007986 */ /* 0x0011e2000c101d24 */
[----:B------:R-:W-:Y:S05]  /*3980*/  BRA `(.L_x_39867) ;  /* 0x0000000800647947 */ /* 0x000fea0003800000 */
.L_x_39875:
        /* <DEDUP_REMOVED lines=21> */
.L_x_39880:
[----:B------:R-:W-:Y:S05]  /*3ae0*/  BSYNC B0 ;  /* 0x0000000000007941 */ /* 0x000fea0003800000 */
.L_x_39879:
[----:B------:R-:W-:-:S05]  /*3af0*/  LOP3.LUT R3, R0, R3, RZ, 0xfc, !PT ;  /* 0x0000000300037212 */ /* 0x000fca00078efcff */
[----:B------:R1:W-:Y:S01]  /*3b00*/  STG.E.U8 desc[UR36][R16.64], R3 ;  /* 0x0000000310007986 */ /* 0x0003e2000c101124 */
[----:B------:R-:W-:Y:S05]  /*3b10*/  BRA `(.L_x_39867) ;  /* 0x0000000800007947 */ /* 0x000fea0003800000 */
.L_x_39878:
        /* <DEDUP_REMOVED lines=13> */
.L_x_39882:
[----:B------:R-:W-:Y:S01]  /*3bf0*/  IMAD.MOV.U32 R0, RZ, RZ, 0x7f ;  /* 0x0000007fff007424 */ /* 0x000fe200078e00ff */
[----:B------:R-:W-:-:S04]  /*3c00*/  ISETP.GT.U32.AND P0, PT, R2, 0x7f800000, PT ;  /* 0x7f8000000200780c */ /* 0x000fc80003f04070 */
[----:B------:R-:W-:-:S09]  /*3c10*/  SEL R0, R0, 0x7c, P0 ;  /* 0x0000007c00007807 */ /* 0x000fd20000000000 */
.L_x_39883:
[----:B------:R-:W-:Y:S05]  /*3c20*/  BSYNC B0 ;  /* 0x0000000000007941 */ /* 0x000fea0003800000 */
.L_x_39881:
[----:B------:R-:W-:-:S04]  /*3c30*/  LOP3.LUT R2, R19, 0x80000000, RZ, 0xc0, !PT ;  /* 0x8000000013027812 */ /* 0x000fc800078ec0ff */
[----:B------:R-:W-:-:S04]  /*3c40*/  SHF.R.U32.HI R3, RZ, 0x18, R2 ;  /* 0x00000018ff037819 */ /* 0x000fc80000011602 */
[----:B------:R-:W-:-:S05]  /*3c50*/  LOP3.LUT R3, R0, R3, RZ, 0xfc, !PT ;  /* 0x0000000300037212 */ /* 0x000fca00078efcff */
[----:B------:R1:W-:Y:S01]  /*3c60*/  STG.E.U8 desc[UR36][R16.64], R3 ;  /* 0x0000000310007986 */ /* 0x0003e2000c101124 */
[----:B------:R-:W-:Y:S05]  /*3c70*/  BRA `(.L_x_39867) ;  /* 0x0000000400a87947 */ /* 0x000fea0003800000 */
.L_x_39877:
[----:B------:R-:W1:Y:S02]  /*3c80*/  I2F.U16 R0, R19 ;  /* 0x0000001300007306 */ /* 0x000e640000101000 */
[----:B-1----:R-:W-:-:S05]  /*3c90*/  F2FP.BF16.F32.PACK_AB R0, RZ, R0 ;  /* 0x00000000ff00723e */ /* 0x002fca00000010ff */
[----:B------:R1:W-:Y:S01]  /*3ca0*/  STG.E.U16 desc[UR36][R16.64], R0 ;  /* 0x0000000010007986 */ /* 0x0003e2000c101524 */
[----:B------:R-:W-:Y:S05]  /*3cb0*/  BRA `(.L_x_39867) ;  /* 0x0000000400987947 */ /* 0x000fea0003800000 */
.L_x_39874:
        /* <DEDUP_REMOVED lines=10> */
.L_x_39886:
        /* <DEDUP_REMOVED lines=17> */
.L_x_39889:
[----:B------:R-:W-:-:S04]  /*3e70*/  LOP3.LUT R2, R19, 0x80000000, RZ, 0xc0, !PT ;  /* 0x8000000013027812 */ /* 0x000fc800078ec0ff */
[----:B------:R-:W-:-:S04]  /*3e80*/  SHF.R.U32.HI R3, RZ, 0x18, R2 ;  /* 0x00000018ff037819 */ /* 0x000fc80000011602 */
[----:B------:R-:W-:-:S04]  /*3e90*/  LOP3.LUT R0, R0, R3, RZ, 0xfc, !PT ;  /* 0x0000000300007212 */ /* 0x000fc800078efcff */
[----:B------:R-:W-:-:S07]  /*3ea0*/  PRMT R8, R0, 0x7610, R8 ;  /* 0x0000761000087816 */ /* 0x000fce0000000008 */
.L_x_39888:
[----:B------:R-:W-:Y:S05]  /*3eb0*/  BSYNC B0 ;  /* 0x0000000000007941 */ /* 0x000fea0003800000 */
.L_x_39887:
[----:B------:R1:W-:Y:S01]  /*3ec0*/  STG.E.U8 desc[UR36][R16.64], R8 ;  /* 0x0000000810007986 */ /* 0x0003e2000c101124 */
[----:B------:R-:W-:Y:S05]  /*3ed0*/  BRA `(.L_x_39867) ;  /* 0x0000000400107947 */ /* 0x000fea0003800000 */
.L_x_39885:
        /* <DEDUP_REMOVED lines=17> */
.L_x_39892:
[----:B------:R-:W-:-:S04]  /*3ff0*/  LOP3.LUT R2, R19, 0x80000000, RZ, 0xc0, !PT ;  /* 0x8000000013027812 */ /* 0x000fc800078ec0ff */
[----:B------:R-:W-:-:S04]  /*4000*/  SHF.R.U32.HI R3, RZ, 0x18, R2 ;  /* 0x00000018ff037819 */ /* 0x000fc80000011602 */
[----:B------:R-:W-:-:S04]  /*4010*/  LOP3.LUT R0, R0, R3, RZ, 0xfc, !PT ;  /* 0x0000000300007212 */ /* 0x000fc800078efcff */
[----:B------:R-:W-:-:S07]  /*4020*/  PRMT R8, R0, 0x7610, R8 ;  /* 0x0000761000087816 */ /* 0x000fce0000000008 */
.L_x_39891:
[----:B------:R-:W-:Y:S05]  /*4030*/  BSYNC B0 ;  /* 0x0000000000007941 */ /* 0x000fea0003800000 */
.L_x_39890:
[----:B------:R1:W-:Y:S01]  /*4040*/  STG.E.U8 desc[UR36][R16.64], R8 ;  /* 0x0000000810007986 */ /* 0x0003e2000c101124 */
[----:B------:R-:W-:Y:S05]  /*4050*/  BRA `(.L_x_39867) ;  /* 0x0000000000b07947 */ /* 0x000fea0003800000 */
.L_x_39884:
        /* <DEDUP_REMOVED lines=22> */
.L_x_39866:
        /* <DEDUP_REMOVED lines=16> */
.L_x_39895:
[----:B------:R-:W-:Y:S05]  /*42c0*/  BRA `(.L_x_39867) ;  /* 0x0000000000147947 */ /* 0x000fea0003800000 */
.L_x_39894:
[----:B------:R-:W-:Y:S02]  /*42d0*/  IMAD.MOV.U32 R2, RZ, RZ, R19 ;  /* 0x000000ffff027224 */ /* 0x000fe400078e0013 */
[----:B------:R-:W-:-:S05]  /*42e0*/  IMAD.MOV.U32 R3, RZ, RZ, RZ ;  /* 0x000000ffff037224 */ /* 0x000fca00078e00ff */
[----:B------:R1:W-:Y:S01]  /*42f0*/  STG.E.64 desc[UR36][R16.64], R2 ;  /* 0x0000000210007986 */ /* 0x0003e2000c101b24 */
[----:B------:R-:W-:Y:S05]  /*4300*/  BRA `(.L_x_39867) ;  /* 0x0000000000047947 */ /* 0x000fea0003800000 */
.L_x_39893:
[----:B------:R1:W-:Y:S02]  /*4310*/  STG.E desc[UR36][R16.64], R19 ;  /* 0x0000001310007986 */ /* 0x0003e4000c101924 */
.L_x_39867:
[----:B------:R-:W-:-:S04]  /*4320*/  IMAD R18, R18, 0x200, R23 ;  /* 0x0000020012127824 */ /* 0x000fc800078e0217 */
[----:B-1----:R-:W-:-:S07]  /*4330*/  VIADD R19, R18, 0x80 ;  /* 0x0000008012137836 */ /* 0x002fce0000000000 */
.L_x_39794:
[----:B------:R-:W-:Y:S05]  /*4340*/  BSYNC B6 ;  /* 0x0000000000067941 */ /* 0x000fea0003800000 */
.L_x_39793:
        /* <DEDUP_REMOVED lines=358> */
.L_x_39898:
        /* <DEDUP_REMOVED lines=20> */
.L_x_39902:
[----:B------:R0:W5:Y:S01]  /*5af0*/  LDG.E.U8 R22, desc[UR36][R4.64] ;  /* 0x0000002404167981 */ /* 0x000162000c1e1100 */
[----:B------:R-:W-:Y:S05]  /*5b00*/  BRA `(.L_x_39904) ;  /* 0x0000000c00647947 */ /* 0x000fea0003800000 */
.L_x_39901:
        /* <DEDUP_REMOVED lines=8> */
.L_x_39906:
[----:B------:R3:W5:Y:S01]  /*5b90*/  LDG.E.U8 R22, desc[UR36][R4.64] ;  /* 0x0000002404167981 */ /* 0x000762000c1e1100 */
[----:B------:R-:W-:Y:S05]  /*5ba0*/  BRA `(.L_x_39904) ;  /* 0x0000000c003c7947 */ /* 0x000fea0003800000 */
.L_x_39905:
[----:B------:R0:W5:Y:S01]  /*5bb0*/  LDG.E.U16 R22, desc[UR36][R4.64] ;  /* 0x0000002404167981 */ /* 0x000162000c1e1500 */
[----:B------:R-:W-:Y:S05]  /*5bc0*/  BRA `(.L_x_39904) ;  /* 0x0000000c00347947 */ /* 0x000fea0003800000 */
.L_x_39900:
        /* <DEDUP_REMOVED lines=10> */
.L_x_39908:
[----:B------:R-:W2:Y:S02]  /*5c70*/  LDG.E.U16 R2, desc[UR36][R4.64] ;  /* 0x0000002404027981 */ /* 0x000ea4000c1e1500 */
[----:B--2---:R-:W-:-:S06]  /*5c80*/  HADD2.F32 R2, -RZ, R2.H0_H0 ;  /* 0x20000002ff027230 */ /* 0x004fcc0000004100 */
[----:B------:R-:W0:Y:S02]  /*5c90*/  F2I.S64.TRUNC R2, R2 ;  /* 0x0000000200027311 */ /* 0x000e24000020d900 */
[----:B0-----:R-:W-:Y:S01]  /*5ca0*/  PRMT R22, R2, 0x7610, R22 ;  /* 0x0000761002167816 */ /* 0x001fe20000000016 */
[----:B------:R-:W-:Y:S06]  /*5cb0*/  BRA `(.L_x_39904) ;  /* 0x0000000800f87947 */ /* 0x000fec0003800000 */
.L_x_39907:
        /* <DEDUP_REMOVED lines=10> */
.L_x_39910:
[----:B------:R-:W2:Y:S02]  /*5d60*/  LDG.E.U16 R4, desc[UR36][R4.64] ;  /* 0x0000002404047981 */ /* 0x000ea4000c1e1500 */
[----:B--2---:R-:W-:-:S06]  /*5d70*/  HADD2.F32 R2, -RZ, R4.H0_H0 ;  /* 0x20000004ff027230 */ /* 0x004fcc0000004100 */
[----:B------:R-:W0:Y:S02]  /*5d80*/  F2I.S64.TRUNC R2, R2 ;  /* 0x0000000200027311 */ /* 0x000e24000020d900 */
[----:B0-----:R-:W-:Y:S01]  /*5d90*/  PRMT R22, R2, 0x7610, R22 ;  /* 0x0000761002167816 */ /* 0x001fe20000000016 */
[----:B------:R-:W-:Y:S06]  /*5da0*/  BRA `(.L_x_39904) ;  /* 0x0000000800bc7947 */ /* 0x000fec0003800000 */
.L_x_39909:
[----:B------:R-:W2:Y:S02]  /*5db0*/  LDG.E.64 R2, desc[UR36][R4.64] ;  /* 0x0000002404027981 */ /* 0x000ea4000c1e1b00 */
[----:B--2---:R-:W0:Y:S02]  /*5dc0*/  F2I.S64.F64.TRUNC R2, R2 ;  /* 0x0000000200027311 */ /* 0x004e24000030d900 */
[----:B0-----:R-:W-:Y:S01]  /*5dd0*/  PRMT R22, R2, 0x7610, R22 ;  /* 0x0000761002167816 */ /* 0x001fe20000000016 */
[----:B------:R-:W-:Y:S06]  /*5de0*/  BRA `(.L_x_39904) ;  /* 0x0000000800ac7947 */ /* 0x000fec0003800000 */
.L_x_39899:
        /* <DEDUP_REMOVED lines=12> */
.L_x_39913:
[----:B------:R-:W2:Y:S02]  /*5eb0*/  LDG.E.64 R4, desc[UR36][R4.64] ;  /* 0x0000002404047981 */ /* 0x000ea4000c1e1b00 */
[----:B--2---:R-:W0:Y:S02]  /*5ec0*/  F2I.S64.F64.TRUNC R2, R4 ;  /* 0x0000000400027311 */ /* 0x004e24000030d900 */
[----:B0-----:R-:W-:Y:S01]  /*5ed0*/  PRMT R22, R2, 0x7610, R22 ;  /* 0x0000761002167816 */ /* 0x001fe20000000016 */
[----:B------:R-:W-:Y:S06]  /*5ee0*/  BRA `(.L_x_39904) ;  /* 0x00000008006c7947 */ /* 0x000fec0003800000 */
.L_x_39912:
        /* <DEDUP_REMOVED lines=28> */
.L_x_39915:
        /* <DEDUP_REMOVED lines=15> */
.L_x_39914:
[----:B------:R-:W2:Y:S02]  /*61a0*/  LDG.E.U16 R2, desc[UR36][R4.64] ;  /* 0x0000002404027981 */ /* 0x000ea4000c1e1500 */
[----:B--2---:R-:W-:-:S06]  /*61b0*/  IMAD.U32 R2, R2, 0x10000, RZ ;  /* 0x0001000002027824 */ /* 0x004fcc00078e00ff */
[----:B------:R-:W0:Y:S02]  /*61c0*/  F2I.S64.TRUNC R2, R2 ;  /* 0x0000000200027311 */ /* 0x000e24000020d900 */
[----:B0-----:R-:W-:Y:S01]  /*61d0*/  PRMT R22, R2, 0x7610, R22 ;  /* 0x0000761002167816 */ /* 0x001fe20000000016 */
[----:B------:R-:W-:Y:S06]  /*61e0*/  BRA `(.L_x_39904) ;  /* 0x0000000400ac7947 */ /* 0x000fec0003800000 */
.L_x_39911:
        /* <DEDUP_REMOVED lines=10> */
.L_x_39918:
        /* <DEDUP_REMOVED lines=21> */
.L_x_39922:
[----:B------:R-:W-:Y:S05]  /*63e0*/  BSYNC B1 ;  /* 0x0000000000017941 */ /* 0x000fea0003800000 */
.L_x_39921:
[----:B------:R-:W-:Y:S01]  /*63f0*/  IMAD.SHL.U32 R2, R2, 0x100000, RZ ;  /* 0x0010000002027824 */ /* 0x000fe200078e00ff */
[----:B------:R-:W-:-:S04]  /*6400*/  LEA R3, R0, 0x3b800000, 0x17 ;  /* 0x3b80000000037811 */ /* 0x000fc800078eb8ff */
[----:B------:R-:W-:-:S07]  /*6410*/  LOP3.LUT R2, R3, R2, R4, 0xfe, !PT ;  /* 0x0000000203027212 */ /* 0x000fce00078efe04 */
.L_x_39920:
[----:B------:R-:W-:Y:S05]  /*6420*/  BSYNC B0 ;  /* 0x0000000000007941 */ /* 0x000fea0003800000 */
.L_x_39919:
[----:B------:R-:W0:Y:S02]  /*6430*/  F2I.S64.TRUNC R2, R2 ;  /* 0x0000000200027311 */ /* 0x000e24000020d900 */
[----:B0-----:R-:W-:Y:S01]  /*6440*/  PRMT R22, R2, 0x7610, R22 ;  /* 0x0000761002167816 */ /* 0x001fe20000000016 */
[----:B------:R-:W-:Y:S06]  /*6450*/  BRA `(.L_x_39904) ;  /* 0x0000000400107947 */ /* 0x000fec0003800000 */
.L_x_39917:
        /* <DEDUP_REMOVED lines=21> */
.L_x_39926:
[----:B------:R-:W-:Y:S05]  /*65b0*/  BSYNC B1 ;  /* 0x0000000000017941 */ /* 0x000fea0003800000 */
.L_x_39925:
[----:B------:R-:W-:Y:S01]  /*65c0*/  IMAD.SHL.U32 R2, R2, 0x200000, RZ ;  /* 0x0020000002027824 */ /* 0x000fe200078e00ff */
[----:B------:R-:W-:-:S04]  /*65d0*/  LEA R3, R0, 0x37800000, 0x17 ;  /* 0x3780000000037811 */ /* 0x000fc800078eb8ff */
[----:B------:R-:W-:-:S07]  /*65e0*/  LOP3.LUT R2, R3, R2, R4, 0xfe, !PT ;  /* 0x0000000203027212 */ /* 0x000fce00078efe04 */
.L_x_39924:
[----:B------:R-:W-:Y:S05]  /*65f0*/  BSYNC B0 ;  /* 0x0000000000007941 */ /* 0x000fea0003800000 */
.L_x_39923:
[----:B------:R-:W0:Y:S02]  /*6600*/  F2I.S64.TRUNC R2, R2 ;  /* 0x0000000200027311 */ /* 0x000e24000020d900 */
[----:B0-----:R-:W-:Y:S01]  /*6610*/  PRMT R22, R2, 0x7610, R22 ;  /* 0x0000761002167816 */ /* 0x001fe20000000016 */
[----:B------:R-:W-:Y:S06]  /*6620*/  BRA `(.L_x_39904) ;  /* 0x00000000009c7947 */ /* 0x000fec0003800000 */
.L_x_39916:
        /* <DEDUP_REMOVED lines=14> */
.L_x_39930:
[----:B------:R-:W-:Y:S05]  /*6710*/  BSYNC B0 ;  /* 0x0000000000007941 */ /* 0x000fea0003800000 */
.L_x_39929:
[----:B------:R-:W0:Y:S02]  /*6720*/  F2I.S64.TRUNC R2, R2 ;  /* 0x0000000200027311 */ /* 0x000e24000020d900 */
[----:B0-----:R-:W-:Y:S01]  /*6730*/  PRMT R22, R2, 0x7610, R22 ;  /* 0x0000761002167816 */ /* 0x001fe20000000016 */
[----:B------:R-:W-:Y:S06]  /*6740*/  BRA `(.L_x_39904) ;  /* 0x0000000000547947 */ /* 0x000fec0003800000 */
.L_x_39903:
        /* <DEDUP_REMOVED lines=16> */
.L_x_39931:
[----:B------:R-:W-:Y:S01]  /*6850*/  PRMT R22, RZ, 0x7610, R22 ;  /* 0x00007610ff167816 */ /* 0x000fe20000000016 */
[----:B------:R-:W-:Y:S06]  /*6860*/  BRA `(.L_x_39904) ;  /* 0x00000000000c7947 */ /* 0x000fec0003800000 */
.L_x_39928:
[----:B------:R1:W5:Y:S01]  /*6870*/  LDG.E.U8 R22, desc[UR36][R4.64] ;  /* 0x0000002404167981 */ /* 0x000362000c1e1100 */
[----:B------:R-:W-:Y:S05]  /*6880*/  BRA `(.L_x_39904) ;  /* 0x0000000000047947 */ /* 0x000fea0003800000 */
.L_x_39927:
[----:B------:R2:W5:Y:S02]  /*6890*/  LDG.E.U8 R22, desc[UR36][R4.64] ;  /* 0x0000002404167981 */ /* 0x000564000c1e1100 */
.L_x_39904:
        /* <DEDUP_REMOVED lines=17> */
.L_x_39935:
[----:B------:R4:W5:Y:S01]  /*69b0*/  LDG.E.U8 R0, desc[UR36][R4.64] ;  /* 0x0000002404007981 */ /* 0x000962000c1e1100 */
[----:B------:R-:W-:Y:S05]  /*69c0*/  BRA `(.L_x_39937) ;  /* 0x0000000c00647947 */ /* 0x000fea0003800000 */
.L_x_39934:
        /* <DEDUP_REMOVED lines=8> */
.L_x_39939:
[----:B------:R2:W5:Y:S01]  /*6a50*/  LDG.E.U8 R0, desc[UR36][R4.64] ;  /* 0x0000002404007981 */ /* 0x000562000c1e1100 */
[----:B------:R-:W-:Y:S05]  /*6a60*/  BRA `(.L_x_39937) ;  /* 0x0000000c003c7947 */ /* 0x000fea0003800000 */
.L_x_39938:
[----:B------:R0:W5:Y:S01]  /*6a70*/  LDG.E.U16 R0, desc[UR36][R4.64] ;  /* 0x0000002404007981 */ /* 0x000162000c1e1500 */
[----:B------:R-:W-:Y:S05]  /*6a80*/  BRA `(.L_x_39937) ;  /* 0x0000000c00347947 */ /* 0x000fea0003800000 */
.L_x_39933:
        /* <DEDUP_REMOVED lines=10> */
.L_x_39941:
[----:B------:R-:W2:Y:S02]  /*6b30*/  LDG.E.U16 R2, desc[UR36][R4.64] ;  /* 0x0000002404027981 */ /* 0x000ea4000c1e1500 */
[----:B--2---:R-:W-:-:S06]  /*6b40*/  HADD2.F32 R2, -RZ, R2.H0_H0 ;  /* 0x20000002ff027230 */ /* 0x004fcc0000004100 */
[----:B------:R-:W0:Y:S02]  /*6b50*/  F2I.S64.TRUNC R2, R2 ;  /* 0x0000000200027311 */ /* 0x000e24000020d900 */
[----:B0-----:R-:W-:Y:S01]  /*6b60*/  PRMT R0, R2, 0x7610, R0 ;  /* 0x0000761002007816 */ /* 0x001fe20000000000 */
[----:B------:R-:W-:Y:S06]  /*6b70*/  BRA `(.L_x_39937) ;  /* 0x0000000800f87947 */ /* 0x000fec0003800000 */
.L_x_39940:
        /* <DEDUP_REMOVED lines=10> */
.L_x_39943:
[----:B------:R-:W2:Y:S02]  /*6c20*/  LDG.E.U16 R4, desc[UR36][R4.64] ;  /* 0x0000002404047981 */ /* 0x000ea4000c1e1500 */
[----:B--2---:R-:W-:-:S06]  /*6c30*/  HADD2.F32 R2, -RZ, R4.H0_H0 ;  /* 0x20000004ff027230 */ /* 0x004fcc0000004100 */
[----:B------:R-:W0:Y:S02]  /*6c40*/  F2I.S64.TRUNC R2, R2 ;  /* 0x0000000200027311 */ /* 0x000e24000020d900 */
[----:B0-----:R-:W-:Y:S01]  /*6c50*/  PRMT R0, R2, 0x7610, R0 ;  /* 0x0000761002007816 */ /* 0x001fe20000000000 */
[----:B------:R-:W-:Y:S06]  /*6c60*/  BRA `(.L_x_39937) ;  /* 0x0000000800bc7947 */ /* 0x000fec0003800000 */
.L_x_39942:
[----:B------:R-:W2:Y:S02]  /*6c70*/  LDG.E.64 R2, desc[UR36][R4.64] ;  /* 0x0000002404027981 */ /* 0x000ea4000c1e1b00 */
[----:B--2---:R-:W0:Y:S02]  /*6c80*/  F2I.S64.F64.TRUNC R2, R2 ;  /* 0x0000000200027311 */ /* 0x004e24000030d900 */
[----:B0-----:R-:W-:Y:S01]  /*6c90*/  PRMT R0, R2, 0x7610, R0 ;  /* 0x0000761002007816 */ /* 0x001fe20000000000 */
[----:B------:R-:W-:Y:S06]  /*6ca0*/  BRA `(.L_x_39937) ;  /* 0x0000000800ac7947 */ /* 0x000fec0003800000 */
.L_x_39932:
        /* <DEDUP_REMOVED lines=12> */
.L_x_39946:
[----:B------:R-:W2:Y:S02]  /*6d70*/  LDG.E.64 R4, desc[UR36][R4.64] ;  /* 0x0000002404047981 */ /* 0x000ea4000c1e1b00 */
[----:B--2---:R-:W0:Y:S02]  /*6d80*/  F2I.S64.F64.TRUNC R2, R4 ;  /* 0x0000000400027311 */ /* 0x004e24000030d900 */
[----:B0-----:R-:W-:Y:S01]  /*6d90*/  PRMT R0, R2, 0x7610, R0 ;  /* 0x0000761002007816 */ /* 0x001fe20000000000 */
[----:B------:R-:W-:Y:S06]  /*6da0*/  BRA `(.L_x_39937) ;  /* 0x00000008006c7947 */ /* 0x000fec0003800000 */
.L_x_39945:
        /* <DEDUP_REMOVED lines=28> */
.L_x_39948:
        /* <DEDUP_REMOVED lines=15> */
.L_x_39947:
[----:B------:R-:W2:Y:S02]  /*7060*/  LDG.E.U16 R2, desc[UR36][R4.64] ;  /* 0x0000002404027981 */ /* 0x000ea4000c1e1500 */
[----:B--2---:R-:W-:-:S06]  /*7070*/  IMAD.U32 R2, R2, 0x10000, RZ ;  /* 0x0001000002027824 */ /* 0x004fcc00078e00ff */
[----:B------:R-:W0:Y:S02]  /*7080*/  F2I.S64.TRUNC R2, R2 ;  /* 0x0000000200027311 */ /* 0x000e24000020d900 */
[----:B0-----:R-:W-:Y:S01]  /*7090*/  PRMT R0, R2, 0x7610, R0 ;  /* 0x0000761002007816 */ /* 0x001fe20000000000 */
[----:B------:R-:W-:Y:S06]  /*70a0*/  BRA `(.L_x_39937) ;  /* 0x0000000400ac7947 */ /* 0x000fec0003800000 */
.L_x_39944:
        /* <DEDUP_REMOVED lines=10> */
.L_x_39951:
        /* <DEDUP_REMOVED lines=21> */
.L_x_39955:
[----:B------:R-:W-:Y:S05]  /*72a0*/  BSYNC B1 ;  /* 0x0000000000017941 */ /* 0x000fea0003800000 */
.L_x_39954:
[----:B------:R-:W-:Y:S01]  /*72b0*/  IMAD.SHL.U32 R2, R2, 0x100000, RZ ;  /* 0x0010000002027824 */ /* 0x000fe200078e00ff */
[----:B------:R-:W-:-:S04]  /*72c0*/  LEA R3, R0, 0x3b800000, 0x17 ;  /* 0x3b80000000037811 */ /* 0x000fc800078eb8ff */
[----:B------:R-:W-:-:S07]  /*72d0*/  LOP3.LUT R2, R3, R2, R4, 0xfe, !PT ;  /* 0x0000000203027212 */ /* 0x000fce00078efe04 */
.L_x_39953:
[----:B------:R-:W-:Y:S05]  /*72e0*/  BSYNC B0 ;  /* 0x0000000000007941 */ /* 0x000fea0003800000 */
.L_x_39952:
[----:B------:R-:W0:Y:S02]  /*72f0*/  F2I.S64.TRUNC R2, R2 ;  /* 0x0000000200027311 */ /* 0x000e24000020d900 */
[----:B0-----:R-:W-:Y:S01]  /*7300*/  PRMT R0, R2, 0x7610, R0 ;  /* 0x0000761002007816 */ /* 0x001fe20000000000 */
[----:B------:R-:W-:Y:S06]  /*7310*/  BRA `(.L_x_39937) ;  /* 0x0000000400107947 */ /* 0x000fec0003800000 */
.L_x_39950:
        /* <DEDUP_REMOVED lines=21> */
.L_x_39959:
[----:B------:R-:W-:Y:S05]  /*7470*/  BSYNC B1 ;  /* 0x0000000000017941 */ /* 0x000fea0003800000 */
.L_x_39958:
[----:B------:R-:W-:Y:S01]  /*7480*/  IMAD.SHL.U32 R2, R2, 0x200000, RZ ;  /* 0x0020000002027824 */ /* 0x000fe200078e00ff */
[----:B------:R-:W-:-:S04]  /*7490*/  LEA R3, R0, 0x37800000, 0x17 ;  /* 0x3780000000037811 */ /* 0x000fc800078eb8ff */
[----:B------:R-:W-:-:S07]  /*74a0*/  LOP3.LUT R2, R3, R2, R4, 0xfe, !PT ;  /* 0x0000000203027212 */ /* 0x000fce00078efe04 */
.L_x_39957:
[----:B------:R-:W-:Y:S05]  /*74b0*/  BSYNC B0 ;  /* 0x0000000000007941 */ /* 0x000fea0003800000 */
.L_x_39956:
[----:B------:R-:W0:Y:S02]  /*74c0*/  F2I.S64.TRUNC R2, R2 ;  /* 0x0000000200027311 */ /* 0x000e24000020d900 */
[----:B0-----:R-:W-:Y:S01]  /*74d0*/  PRMT R0, R2, 0x7610, R0 ;  /* 0x0000761002007816 */ /* 0x001fe20000000000 */
[----:B------:R-:W-:Y:S06]  /*74e0*/  BRA `(.L_x_39937) ;  /* 0x00000000009c7947 */ /* 0x000fec0003800000 */
.L_x_39949:
        /* <DEDUP_REMOVED lines=14> */
.L_x_39963:
[----:B------:R-:W-:Y:S05]  /*75d0*/  BSYNC B0 ;  /* 0x0000000000007941 */ /* 0x000fea0003800000 */
.L_x_39962:
[----:B------:R-:W0:Y:S02]  /*75e0*/  F2I.S64.TRUNC R2, R2 ;  /* 0x0000000200027311 */ /* 0x000e24000020d900 */
[----:B0-----:R-:W-:Y:S01]  /*75f0*/  PRMT R0, R2, 0x7610, R0 ;  /* 0x0000761002007816 */ /* 0x001fe20000000000 */
[----:B------:R-:W-:Y:S06]  /*7600*/  BRA `(.L_x_39937) ;  /* 0x0000000000547947 */ /* 0x000fec0003800000 */
.L_x_39936:
        /* <DEDUP_REMOVED lines=16> */
.L_x_39964:
[----:B------:R-:W-:Y:S01]  /*7710*/  PRMT R0, RZ, 0x7610, R0 ;  /* 0x00007610ff007816 */ /* 0x000fe20000000000 */
[----:B------:R-:W-:Y:S06]  /*7720*/  BRA `(.L_x_39937) ;  /* 0x00000000000c7947 */ /* 0x000fec0003800000 */
.L_x_39961:
[----:B------:R0:W5:Y:S01]  /*7730*/  LDG.E.U8 R0, desc[UR36][R4.64] ;  /* 0x0000002404007981 */ /* 0x000162000c1e1100 */
[----:B------:R-:W-:Y:S05]  /*7740*/  BRA `(.L_x_39937) ;  /* 0x0000000000047947 */ /* 0x000fea0003800000 */
.L_x_39960:
[----:B------:R0:W5:Y:S02]  /*7750*/  LDG.E.U8 R0, desc[UR36][R4.64] ;  /* 0x0000002404007981 */ /* 0x000164000c1e1100 */
.L_x_39937:
[----:B01234-:R-:W0:Y:S01]  /*7760*/  LDC.U8 R5, c[0x0][0x491] ;  /* 0x00012440ff057b82 */ /* 0x01fe220000000000 */
[----:B-----5:R-:W-:Y:S02]  /*7770*/  LOP3.LUT R0, R0, 0xff, RZ, 0xc0, !PT ;  /* 0x000000ff00007812 */ /* 0x020fe400078ec0ff */
[----:B------:R-:W-:-:S04]  /*7780*/  LOP3.LUT R3, R22, 0xff, RZ, 0xc0, !PT ;  /* 0x000000ff16037812 */ /* 0x000fc800078ec0ff */
[----:B------:R-:W-:Y:S02]  /*7790*/  VIMNMX.U32 R2, R0, R3, !PT ;  /* 0x0000000300027248 */ /* 0x000fe40007fe0000 */
        /* <DEDUP_REMOVED lines=13> */
.L_x_39968:
[----:B------:R0:W-:Y:S01]  /*7870*/  STG.E.U8 desc[UR36][R16.64], R2 ;  /* 0x0000000210007986 */ /* 0x0001e2000c101124 */
[----:B------:R-:W-:Y:S05]  /*7880*/  BRA `(.L_x_39970) ;  /* 0x0000000c00547947 */ /* 0x000fea0003800000 */
.L_x_39967:
        /* <DEDUP_REMOVED lines=9> */
.L_x_39972:
[----:B------:R3:W-:Y:S01]  /*7920*/  STG.E desc[UR36][R16.64], R2 ;  /* 0x0000000210007986 */ /* 0x0007e2000c101924 */
[----:B------:R-:W-:Y:S05]  /*7930*/  BRA `(.L_x_39970) ;  /* 0x0000000c00287947 */ /* 0x000fea0003800000 */
.L_x_39971:
[----:B------:R2:W-:Y:S01]  /*7940*/  STG.E.U16 desc[UR36][R16.64], R2 ;  /* 0x0000000210007986 */ /* 0x0005e2000c101524 */
[----:B------:R-:W-:Y:S05]  /*7950*/  BRA `(.L_x_39970) ;  /* 0x0000000c00207947 */ /* 0x000fea0003800000 */
.L_x_39966:
        /* <DEDUP_REMOVED lines=9> */
.L_x_39974:
[----:B------:R-:W0:Y:S02]  /*79f0*/  I2F.U16 R0, R2 ;  /* 0x0000000200007306 */ /* 0x000e240000101000 */
[----:B0-----:R-:W-:-:S05]  /*7a00*/  F2FP.F16.F32.PACK_AB R0, RZ, R0 ;  /* 0x00000000ff00723e */ /* 0x001fca00000000ff */
[----:B------:R0:W-:Y:S01]  /*7a10*/  STG.E.U16 desc[UR36][R16.64], R0 ;  /* 0x0000000010007986 */ /* 0x0001e2000c101524 */
[----:B------:R-:W-:Y:S05]  /*7a20*/  BRA `(.L_x_39970) ;  /* 0x0000000800ec7947 */ /* 0x000fea0003800000 */
.L_x_39973:
        /* <DEDUP_REMOVED lines=10> */
.L_x_39976:
[----:B------:R-:W0:Y:S02]  /*7ad0*/  I2F.U16 R2, R2 ;  /* 0x0000000200027306 */ /* 0x000e240000101000 */
[----:B0-----:R-:W-:-:S04]  /*7ae0*/  F2FP.F16.F32.PACK_AB R3, RZ, R2 ;  /* 0x00000002ff03723e */ /* 0x001fc800000000ff */
[----:B------:R-:W-:-:S05]  /*7af0*/  PRMT R3, R3, 0x5410, RZ ;  /* 0x0000541003037816 */ /* 0x000fca00000000ff */
[----:B------:R0:W-:Y:S01]  /*7b00*/  STG.E desc[UR36][R16.64], R3 ;  /* 0x0000000310007986 */ /* 0x0001e2000c101924 */
[----:B------:R-:W-:Y:S05]  /*7b10*/  BRA `(.L_x_39970) ;  /* 0x0000000800b07947 */ /* 0x000fea0003800000 */
.L_x_39975:
[----:B------:R-:W0:Y:S02]  /*7b20*/  I2F.F64.U16 R2, R2 ;  /* 0x0000000200027312 */ /* 0x000e240000101800 */
[----:B0-----:R0:W-:Y:S01]  /*7b30*/  STG.E.64 desc[UR36][R16.64], R2 ;  /* 0x0000000210007986 */ /* 0x0011e2000c101b24 */
[----:B------:R-:W-:Y:S05]  /*7b40*/  BRA `(.L_x_39970) ;  /* 0x0000000800a47947 */ /* 0x000fea0003800000 */
.L_x_39965:
        /* <DEDUP_REMOVED lines=13> */
.L_x_39979:
[----:B------:R-:W0:Y:S01]  /*7c20*/  I2F.F64.U16 R4, R2 ;  /* 0x0000000200047312 */ /* 0x000e220000101800 */
[----:B------:R-:W-:-:S05]  /*7c30*/  CS2R R6, SRZ ;  /* 0x0000000000067805 */ /* 0x000fca000001ff00 */
[----:B0-----:R0:W-:Y:S01]  /*7c40*/  STG.E.128 desc[UR36][R16.64], R4 ;  /* 0x0000000410007986 */ /* 0x0011e2000c101d24 */
[----:B------:R-:W-:Y:S05]  /*7c50*/  BRA `(.L_x_39970) ;  /* 0x0000000800607947 */ /* 0x000fea0003800000 */
.L_x_39978:
        /* <DEDUP_REMOVED lines=21> */
.L_x_39983:
[----:B------:R-:W-:Y:S05]  /*7db0*/  BSYNC B0 ;  /* 0x0000000000007941 */ /* 0x000fea0003800000 */
.L_x_39982:
[----:B------:R-:W-:-:S05]  /*7dc0*/  LOP3.LUT R3, R0, R3, RZ, 0xfc, !PT ;  /* 0x0000000300037212 */ /* 0x000fca00078efcff */
[----:B------:R0:W-:Y:S01]  /*7dd0*/  STG.E.U8 desc[UR36][R16.64], R3 ;  /* 0x0000000310007986 */ /* 0x0001e2000c101124 */
[----:B------:R-:W-:Y:S05]  /*7de0*/  BRA `(.L_x_39970) ;  /* 0x0000000400fc7947 */ /* 0x000fea0003800000 */
.L_x_39981:
        /* <DEDUP_REMOVED lines=13> */
.L_x_39985:
[----:B------:R-:W-:Y:S01]  /*7ec0*/  IMAD.MOV.U32 R0, RZ, RZ, 0x7f ;  /* 0x0000007fff007424 */ /* 0x000fe200078e00ff */
[----:B------:R-:W-:-:S04]  /*7ed0*/  ISETP.GT.U32.AND P0, PT, R3, 0x7f800000, PT ;  /* 0x7f8000000300780c */ /* 0x000fc80003f04070 */
[----:B------:R-:W-:-:S09]  /*7ee0*/  SEL R0, R0, 0x7c, P0 ;  /* 0x0000007c00007807 */ /* 0x000fd20000000000 */
.L_x_39986:
[----:B------:R-:W-:Y:S05]  /*7ef0*/  BSYNC B0 ;  /* 0x0000000000007941 */ /* 0x000fea0003800000 */
.L_x_39984:
[----:B------:R-:W-:-:S04]  /*7f00*/  LOP3.LUT R2, R5, 0x80000000, RZ, 0xc0, !PT ;  /* 0x8000000005027812 */ /* 0x000fc800078ec0ff */
[----:B------:R-:W-:-:S04]  /*7f10*/  SHF.R.U32.HI R3, RZ, 0x18, R2 ;  /* 0x00000018ff037819 */ /* 0x000fc80000011602 */
[----:B------:R-:W-:-:S05]  /*7f20*/  LOP3.LUT R3, R0, R3, RZ, 0xfc, !PT ;  /* 0x0000000300037212 */ /* 0x000fca00078efcff */
[----:B------:R0:W-:Y:S01]  /*7f30*/  STG.E.U8 desc[UR36][R16.64], R3 ;  /* 0x0000000310007986 */ /* 0x0001e2000c101124 */
[----:B------:R-:W-:Y:S05]  /*7f40*/  BRA `(.L_x_39970) ;  /* 0x0000000400a47947 */ /* 0x000fea0003800000 */
.L_x_39980:
[----:B------:R-:W0:Y:S02]  /*7f50*/  I2F.U16 R0, R2 ;  /* 0x0000000200007306 */ /* 0x000e240000101000 */
[----:B0-----:R-:W-:-:S05]  /*7f60*/  F2FP.BF16.F32.PACK_AB R0, RZ, R0 ;  /* 0x00000000ff00723e */ /* 0x001fca00000010ff */
[----:B------:R0:W-:Y:S01]  /*7f70*/  STG.E.U16 desc[UR36][R16.64], R0 ;  /* 0x0000000010007986 */ /* 0x0001e2000c101524 */
[----:B------:R-:W-:Y:S05]  /*7f80*/  BRA `(.L_x_39970) ;  /* 0x0000000400947947 */ /* 0x000fea0003800000 */
.L_x_39977:
        /* <DEDUP_REMOVED lines=10> */
.L_x_39989:
        /* <DEDUP_REMOVED lines=17> */
.L_x_39992:
[----:B------:R-:W-:-:S04]  /*8140*/  LOP3.LUT R2, R5, 0x80000000, RZ, 0xc0, !PT ;  /* 0x8000000005027812 */ /* 0x000fc800078ec0ff */
[----:B------:R-:W-:-:S04]  /*8150*/  SHF.R.U32.HI R3, RZ, 0x18, R2 ;  /* 0x00000018ff037819 */ /* 0x000fc80000011602 */
[----:B------:R-:W-:-:S04]  /*8160*/  LOP3.LUT R0, R0, R3, RZ, 0xfc, !PT ;  /* 0x0000000300007212 */ /* 0x000fc800078efcff */
[----:B------:R-:W-:-:S07]  /*8170*/  PRMT R8, R0, 0x7610, R8 ;  /* 0x0000761000087816 */ /* 0x000fce0000000008 */
.L_x_39991:
[----:B------:R-:W-:Y:S05]  /*8180*/  BSYNC B0 ;  /* 0x0000000000007941 */ /* 0x000fea0003800000 */
.L_x_39990:
[----:B------:R0:W-:Y:S01]  /*8190*/  STG.E.U8 desc[UR36][R16.64], R8 ;  /* 0x0000000810007986 */ /* 0x0001e2000c101124 */
[----:B------:R-:W-:Y:S05]  /*81a0*/  BRA `(.L_x_39970) ;  /* 0x00000004000c7947 */ /* 0x000fea0003800000 */
.L_x_39988:
        /* <DEDUP_REMOVED lines=17> */
.L_x_39995:
[----:B------:R-:W-:-:S04]  /*82c0*/  LOP3.LUT R2, R5, 0x80000000, RZ, 0xc0, !PT ;  /* 0x8000000005027812 */ /* 0x000fc800078ec0ff */
[----:B------:R-:W-:-:S04]  /*82d0*/  SHF.R.U32.HI R3, RZ, 0x18, R2 ;  /* 0x00000018ff037819 */ /* 0x000fc80000011602 */
[----:B------:R-:W-:-:S04]  /*82e0*/  LOP3.LUT R0, R0, R3, RZ, 0xfc, !PT ;  /* 0x0000000300007212 */ /* 0x000fc800078efcff */
[----:B------:R-:W-:-:S07]  /*82f0*/  PRMT R8, R0, 0x7610, R8 ;  /* 0x0000761000087816 */ /* 0x000fce0000000008 */
.L_x_39994:
[----:B------:R-:W-:Y:S05]  /*8300*/  BSYNC B0 ;  /* 0x0000000000007941 */ /* 0x000fea0003800000 */
.L_x_39993:
[----:B------:R0:W-:Y:S01]  /*8310*/  STG.E.U8 desc[UR36][R16.64], R8 ;  /* 0x0000000810007986 */ /* 0x0001e2000c101124 */
[----:B------:R-:W-:Y:S05]  /*8320*/  BRA `(.L_x_39970) ;  /* 0x0000000000ac7947 */ /* 0x000fea0003800000 */
.L_x_39987:
        /* <DEDUP_REMOVED lines=22> */
.L_x_39969:
        /* <DEDUP_REMOVED lines=16> */
.L_x_39998:
[----:B------:R-:W-:Y:S05]  /*8590*/  BRA `(.L_x_39970) ;  /* 0x0000000000107947 */ /* 0x000fea0003800000 */
.L_x_39997:
[----:B------:R-:W-:-:S05]  /*85a0*/  IMAD.MOV.U32 R3, RZ, RZ, RZ ;  /* 0x000000ffff037224 */ /* 0x000fca00078e00ff */
[----:B------:R0:W-:Y:S01]  /*85b0*/  STG.E.64 desc[UR36][R16.64], R2 ;  /* 0x0000000210007986 */ /* 0x0001e2000c101b24 */
[----:B------:R-:W-:Y:S05]  /*85c0*/  BRA `(.L_x_39970) ;  /* 0x0000000000047947 */ /* 0x000fea0003800000 */
.L_x_39996:
[----:B------:R0:W-:Y:S02]  /*85d0*/  STG.E desc[UR36][R16.64], R2 ;  /* 0x0000000210007986 */ /* 0x0001e4000c101924 */
.L_x_39970:
[----:B------:R-:W-:-:S07]  /*85e0*/  VIADD R19, R19, 0x80 ;  /* 0x0000008013137836 */ /* 0x000fce0000000000 */
.L_x_39897:
[----:B------:R-:W-:Y:S05]  /*85f0*/  BSYNC B6 ;  /* 0x0000000000067941 */ /* 0x000fea0003800000 */
.L_x_39896:
        /* <DEDUP_REMOVED lines=358> */
.L_x_40001:
        /* <DEDUP_REMOVED lines=20> */
.L_x_40005:
[----:B------:R3:W5:Y:S01]  /*9da0*/  LDG.E.U8 R22, desc[UR36][R4.64] ;  /* 0x0000002404167981 */ /* 0x000762000c1e1100 */
[----:B------:R-:W-:Y:S05]  /*9db0*/  BRA `(.L_x_40007) ;  /* 0x0000000c00647947 */ /* 0x000fea0003800000 */
.L_x_40004:
        /* <DEDUP_REMOVED lines=8> */
.L_x_40009:
[----:B------:R2:W5:Y:S01]  /*9e40*/  LDG.E.U8 R22, desc[UR36][R4.64] ;  /* 0x0000002404167981 */ /* 0x000562000c1e1100 */
[----:B------:R-:W-:Y:S05]  /*9e50*/  BRA `(.L_x_40007) ;  /* 0x0000000c003c7947 */ /* 0x000fea0003800000 */
.L_x_40008:
[----:B------:R0:W5:Y:S01]  /*9e60*/  LDG.E.U16 R22, desc[UR36][R4.64] ;  /* 0x0000002404167981 */ /* 0x000162000c1e1500 */
[----:B------:R-:W-:Y:S05]  /*9e70*/  BRA `(.L_x_40007) ;  /* 0x0000000c00347947 */ /* 0x000fea0003800000 */
.L_x_40003:
        /* <DEDUP_REMOVED lines=10> */
.L_x_40011:
[----:B------:R-:W2:Y:S02]  /*9f20*/  LDG.E.U16 R2, desc[UR36][R4.64] ;  /* 0x0000002404027981 */ /* 0x000ea4000c1e1500 */
[----:B--2---:R-:W-:-:S06]  /*9f30*/  HADD2.F32 R2, -RZ, R2.H0_H0 ;  /* 0x20000002ff027230 */ /* 0x004fcc0000004100 */
[----:B------:R-:W0:Y:S02]  /*9f40*/  F2I.S64.TRUNC R2, R2 ;  /* 0x0000000200027311 */ /* 0x000e24000020d900 */
[----:B0-----:R-:W-:Y:S01]  /*9f50*/  PRMT R22, R2, 0x7610, R22 ;  /* 0x0000761002167816 */ /* 0x001fe20000000016 */
[----:B------:R-:W-:Y:S06]  /*9f60*/  BRA `(.L_x_40007) ;  /* 0x0000000800f87947 */ /* 0x000fec0003800000 */
.L_x_40010:
        /* <DEDUP_REMOVED lines=10> */
.L_x_40013:
[----:B------:R-:W2:Y:S02]  /*a010*/  LDG.E.U16 R4, desc[UR36][R4.64] ;  /* 0x0000002404047981 */ /* 0x000ea4000c1e1500 */
[----:B--2---:R-:W-:-:S06]  /*a020*/  HADD2.F32 R2, -RZ, R4.H0_H0 ;  /* 0x20000004ff027230 */ /* 0x004fcc0000004100 */
[----:B------:R-:W0:Y:S02]  /*a030*/  F2I.S64.TRUNC R2, R2 ;  /* 0x0000000200027311 */ /* 0x000e24000020d900 */
[----:B0-----:R-:W-:Y:S01]  /*a040*/  PRMT R22, R2, 0x7610, R22 ;  /* 0x0000761002167816 */ /* 0x001fe20000000016 */
[----:B------:R-:W-:Y:S06]  /*a050*/  BRA `(.L_x_40007) ;  /* 0x0000000800bc7947 */ /* 0x000fec0003800000 */
.L_x_40012:
[----:B------:R-:W2:Y:S02]  /*a060*/  LDG.E.64 R2, desc[UR36][R4.64] ;  /* 0x0000002404027981 */ /* 0x000ea4000c1e1b00 */
[----:B--2---:R-:W0:Y:S02]  /*a070*/  F2I.S64.F64.TRUNC R2, R2 ;  /* 0x0000000200027311 */ /* 0x004e24000030d900 */
[----:B0-----:R-:W-:Y:S01]  /*a080*/  PRMT R22, R2, 0x7610, R22 ;  /* 0x0000761002167816 */ /* 0x001fe20000000016 */
[----:B------:R-:W-:Y:S06]  /*a090*/  BRA `(.L_x_40007) ;  /* 0x0000000800ac7947 */ /* 0x000fec0003800000 */
.L_x_40002:
        /* <DEDUP_REMOVED lines=12> */
.L_x_40016:
[----:B------:R-:W2:Y:S02]  /*a160*/  LDG.E.64 R4, desc[UR36][R4.64] ;  /* 0x0000002404047981 */ /* 0x000ea4000c1e1b00 */
[----:B--2---:R-:W0:Y:S02]  /*a170*/  F2I.S64.F64.TRUNC R2, R4 ;  /* 0x0000000400027311 */ /* 0x004e24000030d900 */
[----:B0-----:R-:W-:Y:S01]  /*a180*/  PRMT R22, R2, 0x7610, R22 ;  /* 0x0000761002167816 */ /* 0x001fe20000000016 */
[----:B------:R-:W-:Y:S06]  /*a190*/  BRA `(.L_x_40007) ;  /* 0x00000008006c7947 */ /* 0x000fec0003800000 */
.L_x_40015:
        /* <DEDUP_REMOVED lines=28> */
.L_x_40018:
        /* <DEDUP_REMOVED lines=15> */
.L_x_40017:
[----:B------:R-:W2:Y:S02]  /*a450*/  LDG.E.U16 R2, desc[UR36][R4.64] ;  /* 0x0000002404027981 */ /* 0x000ea4000c1e1500 */
[----:B--2---:R-:W-:-:S06]  /*a460*/  IMAD.U32 R2, R2, 0x10000, RZ ;  /* 0x0001000002027824 */ /* 0x004fcc00078e00ff */
[----:B------:R-:W0:Y:S02]  /*a470*/  F2I.S64.TRUNC R2, R2 ;  /* 0x0000000200027311 */ /* 0x000e24000020d900 */
[----:B0-----:R-:W-:Y:S01]  /*a480*/  PRMT R22, R2, 0x7610, R22 ;  /* 0x0000761002167816 */ /* 0x001fe20000000016 */
[----:B------:R-:W-:Y:S06]  /*a490*/  BRA `(.L_x_40007) ;  /* 0x0000000400ac7947 */ /* 0x000fec0003800000 */
.L_x_40014:
        /* <DEDUP_REMOVED lines=10> */
.L_x_40021:
        /* <DEDUP_REMOVED lines=21> */
.L_x_40025:
[----:B------:R-:W-:Y:S05]  /*a690*/  BSYNC B1 ;  /* 0x0000000000017941 */ /* 0x000fea0003800000 */
.L_x_40024:
[----:B------:R-:W-:Y:S01]  /*a6a0*/  IMAD.SHL.U32 R2, R2, 0x100000, RZ ;  /* 0x0010000002027824 */ /* 0x000fe200078e00ff */
[----:B------:R-:W-:-:S04]  /*a6b0*/  LEA R3, R0, 0x3b800000, 0x17 ;  /* 0x3b80000000037811 */ /* 0x000fc800078eb8ff */
[----:B------:R-:W-:-:S07]  /*a6c0*/  LOP3.LUT R2, R3, R2, R4, 0xfe, !PT ;  /* 0x0000000203027212 */ /* 0x000fce00078efe04 */
.L_x_40023:
[----:B------:R-:W-:Y:S05]  /*a6d0*/  BSYNC B0 ;  /* 0x0000000000007941 */ /* 0x000fea0003800000 */
.L_x_40022:
[----:B------:R-:W0:Y:S02]  /*a6e0*/  F2I.S64.TRUNC R2, R2 ;  /* 0x0000000200027311 */ /* 0x000e24000020d900 */
[----:B0-----:R-:W-:Y:S01]  /*a6f0*/  PRMT R22, R2, 0x7610, R22 ;  /* 0x0000761002167816 */ /* 0x001fe20000000016 */
[----:B------:R-:W-:Y:S06]  /*a700*/  BRA `(.L_x_40007) ;  /* 0x0000000400107947 */ /* 0x000fec0003800000 */
.L_x_40020:
        /* <DEDUP_REMOVED lines=21> */
.L_x_40029:
[----:B------:R-:W-:Y:S05]  /*a860*/  BSYNC B1 ;  /* 0x0000000000017941 */ /* 0x000fea0003800000 */
.L_x_40028:
[----:B------:R-:W-:Y:S01]  /*a870*/  IMAD.SHL.U32 R2, R2, 0x200000, RZ ;  /* 0x0020000002027824 */ /* 0x000fe200078e00ff */
[----:B------:R-:W-:-:S04]  /*a880*/  LEA R3, R0, 0x37800000, 0x17 ;  /* 0x3780000000037811 */ /* 0x000fc800078eb8ff */
[----:B------:R-:W-:-:S07]  /*a890*/  LOP3.LUT R2, R3, R2, R4, 0xfe, !PT ;  /* 0x0000000203027212 */ /* 0x000fce00078efe04 */
.L_x_40027:
[----:B------:R-:W-:Y:S05]  /*a8a0*/  BSYNC B0 ;  /* 0x0000000000007941 */ /* 0x000fea0003800000 */
.L_x_40026:
[----:B------:R-:W0:Y:S02]  /*a8b0*/  F2I.S64.TRUNC R2, R2 ;  /* 0x0000000200027311 */ /* 0x000e24000020d900 */
[----:B0-----:R-:W-:Y:S01]  /*a8c0*/  PRMT R22, R2, 0x7610, R22 ;  /* 0x0000761002167816 */ /* 0x001fe20000000016 */
[----:B------:R-:W-:Y:S06]  /*a8d0*/  BRA `(.L_x_40007) ;  /* 0x00000000009c7947 */ /* 0x000fec0003800000 */
.L_x_40019:
        /* <DEDUP_REMOVED lines=14> */
.L_x_40033:
[----:B------:R-:W-:Y:S05]  /*a9c0*/  BSYNC B0 ;  /* 0x0000000000007941 */ /* 0x000fea0003800000 */
.L_x_40032:
[----:B------:R-:W0:Y:S02]  /*a9d0*/  F2I.S64.TRUNC R2, R2 ;  /* 0x0000000200027311 */ /* 0x000e24000020d900 */
[----:B0-----:R-:W-:Y:S01]  /*a9e0*/  PRMT R22, R2, 0x7610, R22 ;  /* 0x0000761002167816 */ /* 0x001fe20000000016 */
[----:B------:R-:W-:Y:S06]  /*a9f0*/  BRA `(.L_x_40007) ;  /* 0x0000000000547947 */ /* 0x000fec0003800000 */
.L_x_40006:
        /* <DEDUP_REMOVED lines=16> */
.L_x_40034:
[----:B------:R-:W-:Y:S01]  /*ab00*/  PRMT R22, RZ, 0x7610, R22 ;  /* 0x00007610ff167816 */ /* 0x000fe20000000016 */
[----:B------:R-:W-:Y:S06]  /*ab10*/  BRA `(.L_x_40007) ;  /* 0x00000000000c7947 */ /* 0x000fec0003800000 */
.L_x_40031:
[----:B------:R0:W5:Y:S01]  /*ab20*/  LDG.E.U8 R22, desc[UR36][R4.64] ;  /* 0x0000002404167981 */ /* 0x000162000c1e1100 */
[----:B------:R-:W-:Y:S05]  /*ab30*/  BRA `(.L_x_40007) ;  /* 0x0000000000047947 */ /* 0x000fea0003800000 */
.L_x_40030:
[----:B------:R0:W5:Y:S02]  /*ab40*/  LDG.E.U8 R22, desc[UR36][R4.64] ;  /* 0x0000002404167981 */ /* 0x000164000c1e1100 */
.L_x_40007:
        /* <DEDUP_REMOVED lines=17> */
.L_x_40038:
[----:B------:R0:W5:Y:S01]  /*ac60*/  LDG.E.U8 R0, desc[UR36][R4.64] ;  /* 0x0000002404007981 */ /* 0x000162000c1e1100 */
[----:B------:R-:W-:Y:S05]  /*ac70*/  BRA `(.L_x_40040) ;  /* 0x0000000c00647947 */ /* 0x000fea0003800000 */
.L_x_40037:
        /* <DEDUP_REMOVED lines=8> */
.L_x_40042:
[----:B------:R3:W5:Y:S01]  /*ad00*/  LDG.E.U8 R0, desc[UR36][R4.64] ;  /* 0x0000002404007981 */ /* 0x000762000c1e1100 */
[----:B------:R-:W-:Y:S05]  /*ad10*/  BRA `(.L_x_40040) ;  /* 0x0000000c003c7947 */ /* 0x000fea0003800000 */
.L_x_40041:
[----:B------:R4:W5:Y:S01]  /*ad20*/  LDG.E.U16 R0, desc[UR36][R4.64] ;  /* 0x0000002404007981 */ /* 0x000962000c1e1500 */
[----:B------:R-:W-:Y:S05]  /*ad30*/  BRA `(.L_x_40040) ;  /* 0x0000000c00347947 */ /* 0x000fea0003800000 */
.L_x_40036:
        /* <DEDUP_REMOVED lines=10> */
.L_x_40044:
[----:B------:R-:W2:Y:S02]  /*ade0*/  LDG.E.U16 R2, desc[UR36][R4.64] ;  /* 0x0000002404027981 */ /* 0x000ea4000c1e1500 */
[----:B--2---:R-:W-:-:S06]  /*adf0*/  HADD2.F32 R2, -RZ, R2.H0_H0 ;  /* 0x20000002ff027230 */ /* 0x004fcc0000004100 */
[----:B------:R-:W0:Y:S02]  /*ae00*/  F2I.S64.TRUNC R2, R2 ;  /* 0x0000000200027311 */ /* 0x000e24000020d900 */
[----:B0-----:R-:W-:Y:S01]  /*ae10*/  PRMT R0, R2, 0x7610, R0 ;  /* 0x0000761002007816 */ /* 0x001fe20000000000 */
[----:B------:R-:W-:Y:S06]  /*ae20*/  BRA `(.L_x_40040) ;  /* 0x0000000800f87947 */ /* 0x000fec0003800000 */
.L_x_40043:
        /* <DEDUP_REMOVED lines=10> */
.L_x_40046:
[----:B------:R-:W2:Y:S02]  /*aed0*/  LDG.E.U16 R4, desc[UR36][R4.64] ;  /* 0x0000002404047981 */ /* 0x000ea4000c1e1500 */
[----:B--2---:R-:W-:-:S06]  /*aee0*/  HADD2.F32 R2, -RZ, R4.H0_H0 ;  /* 0x20000004ff027230 */ /* 0x004fcc0000004100 */
[----:B------:R-:W0:Y:S02]  /*aef0*/  F2I.S64.TRUNC R2, R2 ;  /* 0x0000000200027311 */ /* 0x000e24000020d900 */
[----:B0-----:R-:W-:Y:S01]  /*af00*/  PRMT R0, R2, 0x7610, R0 ;  /* 0x0000761002007816 */ /* 0x001fe20000000000 */
[----:B------:R-:W-:Y:S06]  /*af10*/  BRA `(.L_x_40040) ;  /* 0x0000000800bc7947 */ /* 0x000fec0003800000 */
.L_x_40045:
[----:B------:R-:W2:Y:S02]  /*af20*/  LDG.E.64 R2, desc[UR36][R4.64] ;  /* 0x0000002404027981 */ /* 0x000ea4000c1e1b00 */
[----:B--2---:R-:W0:Y:S02]  /*af30*/  F2I.S64.F64.TRUNC R2, R2 ;  /* 0x0000000200027311 */ /* 0x004e24000030d900 */
[----:B0-----:R-:W-:Y:S01]  /*af40*/  PRMT R0, R2, 0x7610, R0 ;  /* 0x0000761002007816 */ /* 0x001fe20000000000 */
[----:B------:R-:W-:Y:S06]  /*af50*/  BRA `(.L_x_40040) ;  /* 0x0000000800ac7947 */ /* 0x000fec0003800000 */
.L_x_40035:
        /* <DEDUP_REMOVED lines=12> */
.L_x_40049:
[----:B------:R-:W2:Y:S02]  /*b020*/  LDG.E.64 R4, desc[UR36][R4.64] ;  /* 0x0000002404047981 */ /* 0x000ea4000c1e1b00 */
[----:B--2---:R-:W0:Y:S02]  /*b030*/  F2I.S64.F64.TRUNC R2, R4 ;  /* 0x0000000400027311 */ /* 0x004e24000030d900 */
[----:B0-----:R-:W-:Y:S01]  /*b040*/  PRMT R0, R2, 0x7610, R0 ;  /* 0x0000761002007816 */ /* 0x001fe20000000000 */
[----:B------:R-:W-:Y:S06]  /*b050*/  BRA `(.L_x_40040) ;  /* 0x00000008006c7947 */ /* 0x000fec0003800000 */
.L_x_40048:
        /* <DEDUP_REMOVED lines=28> */
.L_x_40051:
        /* <DEDUP_REMOVED lines=15> */
.L_x_40050:
[----:B------:R-:W2:Y:S02]  /*b310*/  LDG.E.U16 R2, desc[UR36][R4.64] ;  /* 0x0000002404027981 */ /* 0x000ea4000c1e1500 */
[----:B--2---:R-:W-:-:S06]  /*b320*/  IMAD.U32 R2, R2, 0x10000, RZ ;  /* 0x0001000002027824 */ /* 0x004fcc00078e00ff */
[----:B------:R-:W0:Y:S02]  /*b330*/  F2I.S64.TRUNC R2, R2 ;  /* 0x0000000200027311 */ /* 0x000e24000020d900 */
[----:B0-----:R-:W-:Y:S01]  /*b340*/  PRMT R0, R2, 0x7610, R0 ;  /* 0x0000761002007816 */ /* 0x001fe20000000000 */
[----:B------:R-:W-:Y:S06]  /*b350*/  BRA `(.L_x_40040) ;  /* 0x0000000400ac7947 */ /* 0x000fec0003800000 */
.L_x_40047:
        /* <DEDUP_REMOVED lines=10> */
.L_x_40054:
        /* <DEDUP_REMOVED lines=21> */
.L_x_40058:
[----:B------:R-:W-:Y:S05]  /*b550*/  BSYNC B1 ;  /* 0x0000000000017941 */ /* 0x000fea0003800000 */
.L_x_40057:
[----:B------:R-:W-:Y:S01]  /*b560*/  IMAD.SHL.U32 R2, R2, 0x100000, RZ ;  /* 0x0010000002027824 */ /* 0x000fe200078e00ff */
[----:B------:R-:W-:-:S04]  /*b570*/  LEA R3, R0, 0x3b800000, 0x17 ;  /* 0x3b80000000037811 */ /* 0x000fc800078eb8ff */
[----:B------:R-:W-:-:S07]  /*b580*/  LOP3.LUT R2, R3, R2, R4, 0xfe, !PT ;  /* 0x0000000203027212 */ /* 0x000fce00078efe04 */
.L_x_40056:
[----:B------:R-:W-:Y:S05]  /*b590*/  BSYNC B0 ;  /* 0x0000000000007941 */ /* 0x000fea0003800000 */
.L_x_40055:
[----:B------:R-:W0:Y:S02]  /*b5a0*/  F2I.S64.TRUNC R2, R2 ;  /* 0x0000000200027311 */ /* 0x000e24000020d900 */
[----:B0-----:R-:W-:Y:S01]  /*b5b0*/  PRMT R0, R2, 0x7610, R0 ;  /* 0x0000761002007816 */ /* 0x001fe20000000000 */
[----:B------:R-:W-:Y:S06]  /*b5c0*/  BRA `(.L_x_40040) ;  /* 0x0000000400107947 */ /* 0x000fec0003800000 */
.L_x_40053:
        /* <DEDUP_REMOVED lines=21> */
.L_x_40062:
[----:B------:R-:W-:Y:S05]  /*b720*/  BSYNC B1 ;  /* 0x0000000000017941 */ /* 0x000fea0003800000 */
.L_x_40061:
[----:B------:R-:W-:Y:S01]  /*b730*/  IMAD.SHL.U32 R2, R2, 0x200000, RZ ;  /* 0x0020000002027824 */ /* 0x000fe200078e00ff */
[----:B------:R-:W-:-:S04]  /*b740*/  LEA R3, R0, 0x37800000, 0x17 ;  /* 0x3780000000037811 */ /* 0x000fc800078eb8ff */
[----:B------:R-:W-:-:S07]  /*b750*/  LOP3.LUT R2, R3, R2, R4, 0xfe, !PT ;  /* 0x0000000203027212 */ /* 0x000fce00078efe04 */
.L_x_40060:
[----:B------:R-:W-:Y:S05]  /*b760*/  BSYNC B0 ;  /* 0x0000000000007941 */ /* 0x000fea0003800000 */
.L_x_40059:
[----:B------:R-:W0:Y:S02]  /*b770*/  F2I.S64.TRUNC R2, R2 ;  /* 0x0000000200027311 */ /* 0x000e24000020d900 */
[----:B0-----:R-:W-:Y:S01]  /*b780*/  PRMT R0, R2, 0x7610, R0 ;  /* 0x0000761002007816 */ /* 0x001fe20000000000 */
[----:B------:R-:W-:Y:S06]  /*b790*/  BRA `(.L_x_40040) ;  /* 0x00000000009c7947 */ /* 0x000fec0003800000 */
.L_x_40052:
        /* <DEDUP_REMOVED lines=14> */
.L_x_40066:
[----:B------:R-:W-:Y:S05]  /*b880*/  BSYNC B0 ;  /* 0x0000000000007941 */ /* 0x000fea0003800000 */
.L_x_40065:
[----:B------:R-:W0:Y:S02]  /*b890*/  F2I.S64.TRUNC R2, R2 ;  /* 0x0000000200027311 */ /* 0x000e24000020d900 */
[----:B0-----:R-:W-:Y:S01]  /*b8a0*/  PRMT R0, R2, 0x7610, R0 ;  /* 0x0000761002007816 */ /* 0x001fe20000000000 */
[----:B------:R-:W-:Y:S06]  /*b8b0*/  BRA `(.L_x_40040) ;  /* 0x0000000000547947 */ /* 0x000fec0003800000 */
.L_x_40039:
        /* <DEDUP_REMOVED lines=16> */
.L_x_40067:
[----:B------:R-:W-:Y:S01]  /*b9c0*/  PRMT R0, RZ, 0x7610, R0 ;  /* 0x00007610ff007816 */ /* 0x000fe20000000000 */
[----:B------:R-:W-:Y:S06]  /*b9d0*/  BRA `(.L_x_40040) ;  /* 0x00000000000c7947 */ /* 0x000fec0003800000 */
.L_x_40064:
[----:B------:R0:W5:Y:S01]  /*b9e0*/  LDG.E.U8 R0, desc[UR36][R4.64] ;  /* 0x0000002404007981 */ /* 0x000162000c1e1100 */
[----:B------:R-:W-:Y:S05]  /*b9f0*/  BRA `(.L_x_40040) ;  /* 0x0000000000047947 */ /* 0x000fea0003800000 */
.L_x_40063:
[----:B------:R0:W5:Y:S02]  /*ba00*/  LDG.E.U8 R0, desc[UR36][R4.64] ;  /* 0x0000002404007981 */ /* 0x000164000c1e1100 */
.L_x_40040:
        /* <DEDUP_REMOVED lines=17> */
.L_x_40071:
[----:B------:R0:W-:Y:S01]  /*bb20*/  STG.E.U8 desc[UR36][R16.64], R2 ;  /* 0x0000000210007986 */ /* 0x0001e2000c101124 */
[----:B------:R-:W-:Y:S05]  /*bb30*/  BRA `(.L_x_40073) ;  /* 0x0000000c00547947 */ /* 0x000fea0003800000 */
.L_x_40070:
        /* <DEDUP_REMOVED lines=9> */
.L_x_40075:
[----:B------:R0:W-:Y:S01]  /*bbd0*/  STG.E desc[UR36][R16.64], R2 ;  /* 0x0000000210007986 */ /* 0x0001e2000c101924 */
[----:B------:R-:W-:Y:S05]  /*bbe0*/  BRA `(.L_x_40073) ;  /* 0x0000000c00287947 */ /* 0x000fea0003800000 */
.L_x_40074:
[----:B------:R0:W-:Y:S01]  /*bbf0*/  STG.E.U16 desc[UR36][R16.64], R2 ;  /* 0x0000000210007986 */ /* 0x0001e2000c101524 */
[----:B------:R-:W-:Y:S05]  /*bc00*/  BRA `(.L_x_40073) ;  /* 0x0000000c00207947 */ /* 0x000fea0003800000 */
.L_x_40069:
        /* <DEDUP_REMOVED lines=9> */
.L_x_40077:
[----:B------:R-:W0:Y:S02]  /*bca0*/  I2F.U16 R0, R2 ;  /* 0x0000000200007306 */ /* 0x000e240000101000 */
[----:B0-----:R-:W-:-:S05]  /*bcb0*/  F2FP.F16.F32.PACK_AB R0, RZ, R0 ;  /* 0x00000000ff00723e */ /* 0x001fca00000000ff */
[----:B------:R0:W-:Y:S01]  /*bcc0*/  STG.E.U16 desc[UR36][R16.64], R0 ;  /* 0x0000000010007986 */ /* 0x0001e2000c101524 */
[----:B------:R-:W-:Y:S05]  /*bcd0*/  BRA `(.L_x_40073) ;  /* 0x0000000800ec7947 */ /* 0x000fea0003800000 */
.L_x_40076:
        /* <DEDUP_REMOVED lines=10> */
.L_x_40079:
[----:B------:R-:W0:Y:S02]  /*bd80*/  I2F.U16 R2, R2 ;  /* 0x0000000200027306 */ /* 0x000e240000101000 */
[----:B0-----:R-:W-:-:S04]  /*bd90*/  F2FP.F16.F32.PACK_AB R3, RZ, R2 ;  /* 0x00000002ff03723e */ /* 0x001fc800000000ff */
[----:B------:R-:W-:-:S05]  /*bda0*/  PRMT R3, R3, 0x5410, RZ ;  /* 0x0000541003037816 */ /* 0x000fca00000000ff */
[----:B------:R0:W-:Y:S01]  /*bdb0*/  STG.E desc[UR36][R16.64], R3 ;  /* 0x0000000310007986 */ /* 0x0001e2000c101924 */
[----:B------:R-:W-:Y:S05]  /*bdc0*/  BRA `(.L_x_40073) ;  /* 0x0000000800b07947 */ /* 0x000fea0003800000 */
.L_x_40078:
[----:B------:R-:W0:Y:S02]  /*bdd0*/  I2F.F64.U16 R2, R2 ;  /* 0x0000000200027312 */ /* 0x000e240000101800 */
[----:B0-----:R0:W-:Y:S01]  /*bde0*/  STG.E.64 desc[UR36][R16.64], R2 ;  /* 0x0000000210007986 */ /* 0x0011e2000c101b24 */
[----:B------:R-:W-:Y:S05]  /*bdf0*/  BRA `(.L_x_40073) ;  /* 0x0000000800a47947 */ /* 0x000fea0003800000 */
.L_x_40068:
        /* <DEDUP_REMOVED lines=13> */
.L_x_40082:
[----:B------:R-:W0:Y:S01]  /*bed0*/  I2F.F64.U16 R4, R2 ;  /* 0x0000000200047312 */ /* 0x000e220000101800 */
[----:B------:R-:W-:-:S05]  /*bee0*/  CS2R R6, SRZ ;  /* 0x0000000000067805 */ /* 0x000fca000001ff00 */
[----:B0-----:R0:W-:Y:S01]  /*bef0*/  STG.E.128 desc[UR36][R16.64], R4 ;  /* 0x0000000410007986 */ /* 0x0011e2000c101d24 */
[----:B------:R-:W-:Y:S05]  /*bf00*/  BRA `(.L_x_40073) ;  /* 0x0000000800607947 */ /* 0x000fea0003800000 */
.L_x_40081:
        /* <DEDUP_REMOVED lines=21> */
.L_x_40086:
[----:B------:R-:W-:Y:S05]  /*c060*/  BSYNC B0 ;  /* 0x0000000000007941 */ /* 0x000fea0003800000 */
.L_x_40085:
[----:B------:R-:W-:-:S05]  /*c070*/  LOP3.LUT R3, R0, R3, RZ, 0xfc, !PT ;  /* 0x0000000300037212 */ /* 0x000fca00078efcff */
[----:B------:R0:W-:Y:S01]  /*c080*/  STG.E.U8 desc[UR36][R16.64], R3 ;  /* 0x0000000310007986 */ /* 0x0001e2000c101124 */
[----:B------:R-:W-:Y:S05]  /*c090*/  BRA `(.L_x_40073) ;  /* 0x0000000400fc7947 */ /* 0x000fea0003800000 */
.L_x_40084:
        /* <DEDUP_REMOVED lines=13> */
.L_x_40088:
[----:B------:R-:W-:Y:S01]  /*c170*/  IMAD.MOV.U32 R0, RZ, RZ, 0x7f ;  /* 0x0000007fff007424 */ /* 0x000fe200078e00ff */
[----:B------:R-:W-:-:S04]  /*c180*/  ISETP.GT.U32.AND P0, PT, R3, 0x7f800000, PT ;  /* 0x7f8000000300780c */ /* 0x000fc80003f04070 */
[----:B------:R-:W-:-:S09]  /*c190*/  SEL R0, R0, 0x7c, P0 ;  /* 0x0000007c00007807 */ /* 0x000fd20000000000 */
.L_x_40089:
[----:B------:R-:W-:Y:S05]  /*c1a0*/  BSYNC B0 ;  /* 0x0000000000007941 */ /* 0x000fea0003800000 */
.L_x_40087:
[----:B------:R-:W-:-:S04]  /*c1b0*/  LOP3.LUT R2, R5, 0x80000000, RZ, 0xc0, !PT ;  /* 0x8000000005027812 */ /* 0x000fc800078ec0ff */
[----:B------:R-:W-:-:S04]  /*c1c0*/  SHF.R.U32.HI R3, RZ, 0x18, R2 ;  /* 0x00000018ff037819 */ /* 0x000fc80000011602 */
[----:B------:R-:W-:-:S05]  /*c1d0*/  LOP3.LUT R3, R0, R3, RZ, 0xfc, !PT ;  /* 0x0000000300037212 */ /* 0x000fca00078efcff */
[----:B------:R0:W-:Y:S01]  /*c1e0*/  STG.E.U8 desc[UR36][R16.64], R3 ;  /* 0x0000000310007986 */ /* 0x0001e2000c101124 */
[----:B------:R-:W-:Y:S05]  /*c1f0*/  BRA `(.L_x_40073) ;  /* 0x0000000400a47947 */ /* 0x000fea0003800000 */
.L_x_40083:
[----:B------:R-:W0:Y:S02]  /*c200*/  I2F.U16 R0, R2 ;  /* 0x0000000200007306 */ /* 0x000e240000101000 */
[----:B0-----:R-:W-:-:S05]  /*c210*/  F2FP.BF16.F32.PACK_AB R0, RZ, R0 ;  /* 0x00000000ff00723e */ /* 0x001fca00000010ff */
[----:B------:R0:W-:Y:S01]  /*c220*/  STG.E.U16 desc[UR36][R16.64], R0 ;  /* 0x0000000010007986 */ /* 0x0001e2000c101524 */
[----:B------:R-:W-:Y:S05]  /*c230*/  BRA `(.L_x_40073) ;  /* 0x0000000400947947 */ /* 0x000fea0003800000 */
.L_x_40080:
        /* <DEDUP_REMOVED lines=10> */
.L_x_40092:
        /* <DEDUP_REMOVED lines=17> */
.L_x_40095:
[----:B------:R-:W-:-:S04]  /*c3f0*/  LOP3.LUT R2, R5, 0x80000000, RZ, 0xc0, !PT ;  /* 0x8000000005027812 */ /* 0x000fc800078ec0ff */
[----:B------:R-:W-:-:S04]  /*c400*/  SHF.R.U32.HI R3, RZ, 0x18, R2 ;  /* 0x00000018ff037819 */ /* 0x000fc80000011602 */
[----:B------:R-:W-:-:S04]  /*c410*/  LOP3.LUT R0, R0, R3, RZ, 0xfc, !PT ;  /* 0x0000000300007212 */ /* 0x000fc800078efcff */
[----:B------:R-:W-:-:S07]  /*c420*/  PRMT R8, R0, 0x7610, R8 ;  /* 0x0000761000087816 */ /* 0x000fce0000000008 */
.L_x_40094:
[----:B------:R-:W-:Y:S05]  /*c430*/  BSYNC B0 ;  /* 0x0000000000007941 */ /* 0x000fea0003800000 */
.L_x_40093:
[----:B------:R3:W-:Y:S01]  /*c440*/  STG.E.U8 desc[UR36][R16.64], R8 ;  /* 0x0000000810007986 */ /* 0x0007e2000c101124 */
[----:B------:R-:W-:Y:S05]  /*c450*/  BRA `(.L_x_40073) ;  /* 0x00000004000c7947 */ /* 0x000fea0003800000 */
.L_x_40091:
        /* <DEDUP_REMOVED lines=17> */
.L_x_40098:
[----:B------:R-:W-:-:S04]  /*c570*/  LOP3.LUT R2, R5, 0x80000000, RZ, 0xc0, !PT ;  /* 0x8000000005027812 */ /* 0x000fc800078ec0ff */
[----:B------:R-:W-:-:S04]  /*c580*/  SHF.R.U32.HI R3, RZ, 0x18, R2 ;  /* 0x00000018ff037819 */ /* 0x000fc80000011602 */
[----:B------:R-:W-:-:S04]  /*c590*/  LOP3.LUT R0, R0, R3, RZ, 0xfc, !PT ;  /* 0x0000000300007212 */ /* 0x000fc800078efcff */
[----:B------:R-:W-:-:S07]  /*c5a0*/  PRMT R8, R0, 0x7610, R8 ;  /* 0x0000761000087816 */ /* 0x000fce0000000008 */
.L_x_40097:
[----:B------:R-:W-:Y:S05]  /*c5b0*/  BSYNC B0 ;  /* 0x0000000000007941 */ /* 0x000fea0003800000 */
.L_x_40096:
[----:B------:R0:W-:Y:S01]  /*c5c0*/  STG.E.U8 desc[UR36][R16.64], R8 ;  /* 0x0000000810007986 */ /* 0x0001e2000c101124 */
[----:B------:R-:W-:Y:S05]  /*c5d0*/  BRA `(.L_x_40073) ;  /* 0x0000000000ac7947 */ /* 0x000fea0003800000 */
.L_x_40090:
        /* <DEDUP_REMOVED lines=22> */
.L_x_40072:
        /* <DEDUP_REMOVED lines=16> */
.L_x_40101:
[----:B------:R-:W-:Y:S05]  /*c840*/  BRA `(.L_x_40073) ;  /* 0x0000000000107947 */ /* 0x000fea0003800000 */
.L_x_40100:
[----:B------:R-:W-:-:S05]  /*c850*/  IMAD.MOV.U32 R3, RZ, RZ, RZ ;  /* 0x000000ffff037224 */ /* 0x000fca00078e00ff */
[----:B------:R1:W-:Y:S01]  /*c860*/  STG.E.64 desc[UR36][R16.64], R2 ;  /* 0x0000000210007986 */ /* 0x0003e2000c101b24 */
[----:B------:R-:W-:Y:S05]  /*c870*/  BRA `(.L_x_40073) ;  /* 0x0000000000047947 */ /* 0x000fea0003800000 */
.L_x_40099:
[----:B------:R0:W-:Y:S02]  /*c880*/  STG.E desc[UR36][R16.64], R2 ;  /* 0x0000000210007986 */ /* 0x0001e4000c101924 */
.L_x_40073:
[----:B------:R-:W-:-:S07]  /*c890*/  VIADD R19, R19, 0x80 ;  /* 0x0000008013137836 */ /* 0x000fce0000000000 */
.L_x_40000:
[----:B------:R-:W-:Y:S05]  /*c8a0*/  BSYNC B6 ;  /* 0x0000000000067941 */ /* 0x000fea0003800000 */
.L_x_39999:
        /* <DEDUP_REMOVED lines=357> */
.L_x_40102:
        /* <DEDUP_REMOVED lines=20> */
.L_x_40106:
[----:B------:R0:W5:Y:S01]  /*e040*/  LDG.E.U8 R19, desc[UR36][R4.64] ;  /* 0x0000002404137981 */ /* 0x000162000c1e1100 */
[----:B------:R-:W-:Y:S05]  /*e050*/  BRA `(.L_x_40108) ;  /* 0x0000000c00647947 */ /* 0x000fea0003800000 */
.L_x_40105:
        /* <DEDUP_REMOVED lines=8> */
.L_x_40110:
[----:B------:R4:W5:Y:S01]  /*e0e0*/  LDG.E.U8 R19, desc[UR36][R4.64] ;  /* 0x0000002404137981 */ /* 0x000962000c1e1100 */
[----:B------:R-:W-:Y:S05]  /*e0f0*/  BRA `(.L_x_40108) ;  /* 0x0000000c003c7947 */ /* 0x000fea0003800000 */
.L_x_40109:
[----:B------:R0:W5:Y:S01]  /*e100*/  LDG.E.U16 R19, desc[UR36][R4.64] ;  /* 0x0000002404137981 */ /* 0x000162000c1e1500 */
[----:B------:R-:W-:Y:S05]  /*e110*/  BRA `(.L_x_40108) ;  /* 0x0000000c00347947 */ /* 0x000fea0003800000 */
.L_x_40104:
        /* <DEDUP_REMOVED lines=10> */
.L_x_40112:
[----:B------:R-:W2:Y:S02]  /*e1c0*/  LDG.E.U16 R2, desc[UR36][R4.64] ;  /* 0x0000002404027981 */ /* 0x000ea4000c1e1500 */
[----:B--2---:R-:W-:-:S06]  /*e1d0*/  HADD2.F32 R2, -RZ, R2.H0_H0 ;  /* 0x20000002ff027230 */ /* 0x004fcc0000004100 */
[----:B------:R-:W0:Y:S02]  /*e1e0*/  F2I.S64.TRUNC R2, R2 ;  /* 0x0000000200027311 */ /* 0x000e24000020d900 */
[----:B0-----:R-:W-:Y:S01]  /*e1f0*/  PRMT R19, R2, 0x7610, R19 ;  /* 0x0000761002137816 */ /* 0x001fe20000000013 */
[----:B------:R-:W-:Y:S06]  /*e200*/  BRA `(.L_x_40108) ;  /* 0x0000000800f87947 */ /* 0x000fec0003800000 */
.L_x_40111:
        /* <DEDUP_REMOVED lines=10> */
.L_x_40114:
[----:B------:R-:W2:Y:S02]  /*e2b0*/  LDG.E.U16 R4, desc[UR36][R4.64] ;  /* 0x0000002404047981 */ /* 0x000ea4000c1e1500 */
[----:B--2---:R-:W-:-:S06]  /*e2c0*/  HADD2.F32 R2, -RZ, R4.H0_H0 ;  /* 0x20000004ff027230 */ /* 0x004fcc0000004100 */
[----:B------:R-:W0:Y:S02]  /*e2d0*/  F2I.S64.TRUNC R2, R2 ;  /* 0x0000000200027311 */ /* 0x000e24000020d900 */
[----:B0-----:R-:W-:Y:S01]  /*e2e0*/  PRMT R19, R2, 0x7610, R19 ;  /* 0x0000761002137816 */ /* 0x001fe20000000013 */
[----:B------:R-:W-:Y:S06]  /*e2f0*/  BRA `(.L_x_40108) ;  /* 0x0000000800bc7947 */ /* 0x000fec0003800000 */
.L_x_40113:
[----:B------:R-:W2:Y:S02]  /*e300*/  LDG.E.64 R2, desc[UR36][R4.64] ;  /* 0x0000002404027981 */ /* 0x000ea4000c1e1b00 */
[----:B--2---:R-:W0:Y:S02]  /*e310*/  F2I.S64.F64.TRUNC R2, R2 ;  /* 0x0000000200027311 */ /* 0x004e24000030d900 */
[----:B0-----:R-:W-:Y:S01]  /*e320*/  PRMT R19, R2, 0x7610, R19 ;  /* 0x0000761002137816 */ /* 0x001fe20000000013 */
[----:B------:R-:W-:Y:S06]  /*e330*/  BRA `(.L_x_40108) ;  /* 0x0000000800ac7947 */ /* 0x000fec0003800000 */
.L_x_40103:
        /* <DEDUP_REMOVED lines=12> */
.L_x_40117:
[----:B------:R-:W2:Y:S02]  /*e400*/  LDG.E.64 R4, desc[UR36][R4.64] ;  /* 0x0000002404047981 */ /* 0x000ea4000c1e1b00 */
[----:B--2---:R-:W0:Y:S02]  /*e410*/  F2I.S64.F64.TRUNC R2, R4 ;  /* 0x0000000400027311 */ /* 0x004e24000030d900 */
[----:B0-----:R-:W-:Y:S01]  /*e420*/  PRMT R19, R2, 0x7610, R19 ;  /* 0x0000761002137816 */ /* 0x001fe20000000013 */
[----:B------:R-:W-:Y:S06]  /*e430*/  BRA `(.L_x_40108) ;  /* 0x00000008006c7947 */ /* 0x000fec0003800000 */
.L_x_40116:
        /* <DEDUP_REMOVED lines=28> */
.L_x_40119:
        /* <DEDUP_REMOVED lines=15> */
.L_x_40118:
[----:B------:R-:W2:Y:S02]  /*e6f0*/  LDG.E.U16 R2, desc[UR36][R4.64] ;  /* 0x0000002404027981 */ /* 0x000ea4000c1e1500 */
[----:B--2---:R-:W-:-:S06]  /*e700*/  IMAD.U32 R2, R2, 0x10000, RZ ;  /* 0x0001000002027824 */ /* 0x004fcc00078e00ff */
[----:B------:R-:W0:Y:S02]  /*e710*/  F2I.S64.TRUNC R2, R2 ;  /* 0x0000000200027311 */ /* 0x000e24000020d900 */
[----:B0-----:R-:W-:Y:S01]  /*e720*/  PRMT R19, R2, 0x7610, R19 ;  /* 0x0000761002137816 */ /* 0x001fe20000000013 */
[----:B------:R-:W-:Y:S06]  /*e730*/  BRA `(.L_x_40108) ;  /* 0x0000000400ac7947 */ /* 0x000fec0003800000 */
.L_x_40115:
        /* <DEDUP_REMOVED lines=10> */
.L_x_40122:
        /* <DEDUP_REMOVED lines=21> */
.L_x_40126:
[----:B------:R-:W-:Y:S05]  /*e930*/  BSYNC B1 ;  /* 0x0000000000017941 */ /* 0x000fea0003800000 */
.L_x_40125:
[----:B------:R-:W-:Y:S01]  /*e940*/  IMAD.SHL.U32 R2, R2, 0x100000, RZ ;  /* 0x0010000002027824 */ /* 0x000fe200078e00ff */
[----:B------:R-:W-:-:S04]  /*e950*/  LEA R3, R0, 0x3b800000, 0x17 ;  /* 0x3b80000000037811 */ /* 0x000fc800078eb8ff */
[----:B------:R-:W-:-:S07]  /*e960*/  LOP3.LUT R2, R3, R2, R4, 0xfe, !PT ;  /* 0x0000000203027212 */ /* 0x000fce00078efe04 */
.L_x_40124:
[----:B------:R-:W-:Y:S05]  /*e970*/  BSYNC B0 ;  /* 0x0000000000007941 */ /* 0x000fea0003800000 */
.L_x_40123:
[----:B------:R-:W0:Y:S02]  /*e980*/  F2I.S64.TRUNC R2, R2 ;  /* 0x0000000200027311 */ /* 0x000e24000020d900 */
[----:B0-----:R-:W-:Y:S01]  /*e990*/  PRMT R19, R2, 0x7610, R19 ;  /* 0x0000761002137816 */ /* 0x001fe20000000013 */
[----:B------:R-:W-:Y:S06]  /*e9a0*/  BRA `(.L_x_40108) ;  /* 0x0000000400107947 */ /* 0x000fec0003800000 */
.L_x_40121:
        /* <DEDUP_REMOVED lines=21> */
.L_x_40130:
[----:B------:R-:W-:Y:S05]  /*eb00*/  BSYNC B1 ;  /* 0x0000000000017941 */ /* 0x000fea0003800000 */
.L_x_40129:
[----:B------:R-:W-:Y:S01]  /*eb10*/  IMAD.SHL.U32 R2, R2, 0x200000, RZ ;  /* 0x0020000002027824 */ /* 0x000fe200078e00ff */
[----:B------:R-:W-:-:S04]  /*eb20*/  LEA R3, R0, 0x37800000, 0x17 ;  /* 0x3780000000037811 */ /* 0x000fc800078eb8ff */
[----:B------:R-:W-:-:S07]  /*eb30*/  LOP3.LUT R2, R3, R2, R4, 0xfe, !PT ;  /* 0x0000000203027212 */ /* 0x000fce00078efe04 */
.L_x_40128:
[----:B------:R-:W-:Y:S05]  /*eb40*/  BSYNC B0 ;  /* 0x0000000000007941 */ /* 0x000fea0003800000 */
.L_x_40127:
[----:B------:R-:W0:Y:S02]  /*eb50*/  F2I.S64.TRUNC R2, R2 ;  /* 0x0000000200027311 */ /* 0x000e24000020d900 */
[----:B0-----:R-:W-:Y:S01]  /*eb60*/  PRMT R19, R2, 0x7610, R19 ;  /* 0x0000761002137816 */ /* 0x001fe20000000013 */
[----:B------:R-:W-:Y:S06]  /*eb70*/  BRA `(.L_x_40108) ;  /* 0x00000000009c7947 */ /* 0x000fec0003800000 */
.L_x_40120:
        /* <DEDUP_REMOVED lines=14> */
.L_x_40134:
[----:B------:R-:W-:Y:S05]  /*ec60*/  BSYNC B0 ;  /* 0x0000000000007941 */ /* 0x000fea0003800000 */
.L_x_40133:
[----:B------:R-:W0:Y:S02]  /*ec70*/  F2I.S64.TRUNC R2, R2 ;  /* 0x0000000200027311 */ /* 0x000e24000020d900 */
[----:B0-----:R-:W-:Y:S01]  /*ec80*/  PRMT R19, R2, 0x7610, R19 ;  /* 0x0000761002137816 */ /* 0x001fe20000000013 */
[----:B------:R-:W-:Y:S06]  /*ec90*/  BRA `(.L_x_40108) ;  /* 0x0000000000547947 */ /* 0x000fec0003800000 */
.L_x_40107:
        /* <DEDUP_REMOVED lines=16> */
.L_x_40135:
[----:B------:R-:W-:Y:S01]  /*eda0*/  PRMT R19, RZ, 0x7610, R19 ;  /* 0x00007610ff137816 */ /* 0x000fe20000000013 */
[----:B------:R-:W-:Y:S06]  /*edb0*/  BRA `(.L_x_40108) ;  /* 0x00000000000c7947 */ /* 0x000fec0003800000 */
.L_x_40132:
[----:B------:R0:W5:Y:S01]  /*edc0*/  LDG.E.U8 R19, desc[UR36][R4.64] ;  /* 0x0000002404137981 */ /* 0x000162000c1e1100 */
[----:B------:R-:W-:Y:S05]  /*edd0*/  BRA `(.L_x_40108) ;  /* 0x0000000000047947 */ /* 0x000fea0003800000 */
.L_x_40131:
[----:B------:R1:W5:Y:S02]  /*ede0*/  LDG.E.U8 R19, desc[UR36][R4.64] ;  /* 0x0000002404137981 */ /* 0x000364000c1e1100 */
.L_x_40108:
        /* <DEDUP_REMOVED lines=17> */
.L_x_40139:
[----:B------:R1:W5:Y:S01]  /*ef00*/  LDG.E.U8 R0, desc[UR36][R4.64] ;  /* 0x0000002404007981 */ /* 0x000362000c1e1100 */
[----:B------:R-:W-:Y:S05]  /*ef10*/  BRA `(.L_x_40141) ;  /* 0x0000000c00647947 */ /* 0x000fea0003800000 */
.L_x_40138:
        /* <DEDUP_REMOVED lines=8> */
.L_x_40143:
[----:B------:R3:W5:Y:S01]  /*efa0*/  LDG.E.U8 R0, desc[UR36][R4.64] ;  /* 0x0000002404007981 */ /* 0x000762000c1e1100 */
[----:B------:R-:W-:Y:S05]  /*efb0*/  BRA `(.L_x_40141) ;  /* 0x0000000c003c7947 */ /* 0x000fea0003800000 */
.L_x_40142:
[----:B------:R4:W5:Y:S01]  /*efc0*/  LDG.E.U16 R0, desc[UR36][R4.64] ;  /* 0x0000002404007981 */ /* 0x000962000c1e1500 */
[----:B------:R-:W-:Y:S05]  /*efd0*/  BRA `(.L_x_40141) ;  /* 0x0000000c00347947 */ /* 0x000fea0003800000 */
.L_x_40137:
        /* <DEDUP_REMOVED lines=10> */
.L_x_40145:
[----:B------:R-:W2:Y:S02]  /*f080*/  LDG.E.U16 R2, desc[UR36][R4.64] ;  /* 0x0000002404027981 */ /* 0x000ea4000c1e1500 */
[----:B--2---:R-:W-:-:S06]  /*f090*/  HADD2.F32 R2, -RZ, R2.H0_H0 ;  /* 0x20000002ff027230 */ /* 0x004fcc0000004100 */
[----:B------:R-:W0:Y:S02]  /*f0a0*/  F2I.S64.TRUNC R2, R2 ;  /* 0x0000000200027311 */ /* 0x000e24000020d900 */
[----:B0-----:R-:W-:Y:S01]  /*f0b0*/  PRMT R0, R2, 0x7610, R0 ;  /* 0x0000761002007816 */ /* 0x001fe20000000000 */
[----:B------:R-:W-:Y:S06]  /*f0c0*/  BRA `(.L_x_40141) ;  /* 0x0000000800f87947 */ /* 0x000fec0003800000 */
.L_x_40144:
        /* <DEDUP_REMOVED lines=10> */
.L_x_40147:
[----:B------:R-:W2:Y:S02]  /*f170*/  LDG.E.U16 R4, desc[UR36][R4.64] ;  /* 0x0000002404047981 */ /* 0x000ea4000c1e1500 */
[----:B--2---:R-:W-:-:S06]  /*f180*/  HADD2.F32 R2, -RZ, R4.H0_H0 ;  /* 0x20000004ff027230 */ /* 0x004fcc0000004100 */
[----:B------:R-:W0:Y:S02]  /*f190*/  F2I.S64.TRUNC R2, R2 ;  /* 0x0000000200027311 */ /* 0x000e24000020d900 */
[----:B0-----:R-:W-:Y:S01]  /*f1a0*/  PRMT R0, R2, 0x7610, R0 ;  /* 0x0000761002007816 */ /* 0x001fe20000000000 */
[----:B------:R-:W-:Y:S06]  /*f1b0*/  BRA `(.L_x_40141) ;  /* 0x0000000800bc7947 */ /* 0x000fec0003800000 */
.L_x_40146:
[----:B------:R-:W2:Y:S02]  /*f1c0*/  LDG.E.64 R2, desc[UR36][R4.64] ;  /* 0x0000002404027981 */ /* 0x000ea4000c1e1b00 */
[----:B--2---:R-:W0:Y:S02]  /*f1d0*/  F2I.S64.F64.TRUNC R2, R2 ;  /* 0x0000000200027311 */ /* 0x004e24000030d900 */
[----:B0-----:R-:W-:Y:S01]  /*f1e0*/  PRMT R0, R2, 0x7610, R0 ;  /* 0x0000761002007816 */ /* 0x001fe20000000000 */
[----:B------:R-:W-:Y:S06]  /*f1f0*/  BRA `(.L_x_40141) ;  /* 0x0000000800ac7947 */ /* 0x000fec0003800000 */
.L_x_40136:
        /* <DEDUP_REMOVED lines=12> */
.L_x_40150:
[----:B------:R-:W2:Y:S02]  /*f2c0*/  LDG.E.64 R4, desc[UR36][R4.64] ;  /* 0x0000002404047981 */ /* 0x000ea4000c1e1b00 */
[----:B--2---:R-:W0:Y:S02]  /*f2d0*/  F2I.S64.F64.TRUNC R2, R4 ;  /* 0x0000000400027311 */ /* 0x004e24000030d900 */
[----:B0-----:R-:W-:Y:S01]  /*f2e0*/  PRMT R0, R2, 0x7610, R0 ;  /* 0x0000761002007816 */ /* 0x001fe20000000000 */
[----:B------:R-:W-:Y:S06]  /*f2f0*/  BRA `(.L_x_40141) ;  /* 0x00000008006c7947 */ /* 0x000fec0003800000 */
.L_x_40149:
        /* <DEDUP_REMOVED lines=28> */
.L_x_40152:
        /* <DEDUP_REMOVED lines=15> */
.L_x_40151:
[----:B------:R-:W2:Y:S02]  /*f5b0*/  LDG.E.U16 R2, desc[UR36][R4.64] ;  /* 0x0000002404027981 */ /* 0x000ea4000c1e1500 */
[----:B--2---:R-:W-:-:S06]  /*f5c0*/  IMAD.U32 R2, R2, 0x10000, RZ ;  /* 0x0001000002027824 */ /* 0x004fcc00078e00ff */
[----:B------:R-:W0:Y:S02]  /*f5d0*/  F2I.S64.TRUNC R2, R2 ;  /* 0x0000000200027311 */ /* 0x000e24000020d900 */
[----:B0-----:R-:W-:Y:S01]  /*f5e0*/  PRMT R0, R2, 0x7610, R0 ;  /* 0x0000761002007816 */ /* 0x001fe20000000000 */
[----:B------:R-:W-:Y:S06]  /*f5f0*/  BRA `(.L_x_40141) ;  /* 0x0000000400ac7947 */ /* 0x000fec0003800000 */
.L_x_40148:
        /* <DEDUP_REMOVED lines=10> */
.L_x_40155:
        /* <DEDUP_REMOVED lines=21> */
.L_x_40159:
[----:B------:R-:W-:Y:S05]  /*f7f0*/  BSYNC B1 ;  /* 0x0000000000017941 */ /* 0x000fea0003800000 */
.L_x_40158:
[----:B------:R-:W-:Y:S01]  /*f800*/  IMAD.SHL.U32 R2, R2, 0x100000, RZ ;  /* 0x0010000002027824 */ /* 0x000fe200078e00ff */
[----:B------:R-:W-:-:S04]  /*f810*/  LEA R3, R0, 0x3b800000, 0x17 ;  /* 0x3b80000000037811 */ /* 0x000fc800078eb8ff */
[----:B------:R-:W-:-:S07]  /*f820*/  LOP3.LUT R2, R3, R2, R4, 0xfe, !PT ;  /* 0x0000000203027212 */ /* 0x000fce00078efe04 */
.L_x_40157:
[----:B------:R-:W-:Y:S05]  /*f830*/  BSYNC B0 ;  /* 0x0000000000007941 */ /* 0x000fea0003800000 */
.L_x_40156:
[----:B------:R-:W0:Y:S02]  /*f840*/  F2I.S64.TRUNC R2, R2 ;  /* 0x0000000200027311 */ /* 0x000e24000020d900 */
[----:B0-----:R-:W-:Y:S01]  /*f850*/  PRMT R0, R2, 0x7610, R0 ;  /* 0x0000761002007816 */ /* 0x001fe20000000000 */
[----:B------:R-:W-:Y:S06]  /*f860*/  BRA `(.L_x_40141) ;  /* 0x0000000400107947 */ /* 0x000fec0003800000 */
.L_x_40154:
        /* <DEDUP_REMOVED lines=21> */
.L_x_40163:
[----:B------:R-:W-:Y:S05]  /*f9c0*/  BSYNC B1 ;  /* 0x0000000000017941 */ /* 0x000fea0003800000 */
.L_x_40162:
[----:B------:R-:W-:Y:S01]  /*f9d0*/  IMAD.SHL.U32 R2, R2, 0x200000, RZ ;  /* 0x0020000002027824 */ /* 0x000fe200078e00ff */
[----:B------:R-:W-:-:S04]  /*f9e0*/  LEA R3, R0, 0x37800000, 0x17 ;  /* 0x3780000000037811 */ /* 0x000fc800078eb8ff */
[----:B------:R-:W-:-:S07]  /*f9f0*/  LOP3.LUT R2, R3, R2, R4, 0xfe, !PT ;  /* 0x0000000203027212 */ /* 0x000fce00078efe04 */
.L_x_40161:
[----:B------:R-:W-:Y:S05]  /*fa00*/  BSYNC B0 ;  /* 0x0000000000007941 */ /* 0x000fea0003800000 */
.L_x_40160:
[----:B------:R-:W0:Y:S02]  /*fa10*/  F2I.S64.TRUNC R2, R2 ;  /* 0x0000000200027311 */ /* 0x000e24000020d900 */
[----:B0-----:R-:W-:Y:S01]  /*fa20*/  PRMT R0, R2, 0x7610, R0 ;  /* 0x0000761002007816 */ /* 0x001fe20000000000 */
[----:B------:R-:W-:Y:S06]  /*fa30*/  BRA `(.L_x_40141) ;  /* 0x00000000009c7947 */ /* 0x000fec0003800000 */
.L_x_40153:
        /* <DEDUP_REMOVED lines=14> */
.L_x_40167:
[----:B------:R-:W-:Y:S05]  /*fb20*/  BSYNC B0 ;  /* 0x0000000000007941 */ /* 0x000fea0003800000 */
.L_x_40166:
[----:B------:R-:W0:Y:S02]  /*fb30*/  F2I.S64.TRUNC R2, R2 ;  /* 0x0000000200027311 */ /* 0x000e24000020d900 */
[----:B0-----:R-:W-:Y:S01]  /*fb40*/  PRMT R0, R2, 0x7610, R0 ;  /* 0x0000761002007816 */ /* 0x001fe20000000000 */
[----:B------:R-:W-:Y:S06]  /*fb50*/  BRA `(.L_x_40141) ;  /* 0x0000000000547947 */ /* 0x000fec0003800000 */
.L_x_40140:
        /* <DEDUP_REMOVED lines=16> */
.L_x_40168:
[----:B------:R-:W-:Y:S01]  /*fc60*/  PRMT R0, RZ, 0x7610, R0 ;  /* 0x00007610ff007816 */ /* 0x000fe20000000000 */
[----:B------:R-:W-:Y:S06]  /*fc70*/  BRA `(.L_x_40141) ;  /* 0x00000000000c7947 */ /* 0x000fec0003800000 */
.L_x_40165:
[----:B------:R0:W5:Y:S01]  /*fc80*/  LDG.E.U8 R0, desc[UR36][R4.64] ;  /* 0x0000002404007981 */ /* 0x000162000c1e1100 */
[----:B------:R-:W-:Y:S05]  /*fc90*/  BRA `(.L_x_40141) ;  /* 0x0000000000047947 */ /* 0x000fea0003800000 */
.L_x_40164:
[----:B------:R0:W5:Y:S02]  /*fca0*/  LDG.E.U8 R0, desc[UR36][R4.64] ;  /* 0x0000002404007981 */ /* 0x000164000c1e1100 */
.L_x_40141:
        /* <DEDUP_REMOVED lines=17> */
.L_x_40172:
[----:B------:R-:W-:Y:S01]  /*fdc0*/  STG.E.U8 desc[UR36][R16.64], R2 ;  /* 0x0000000210007986 */ /* 0x000fe2000c101124 */
[----:B------:R-:W-:Y:S05]  /*fdd0*/  EXIT ;  /* 0x000000000000794d */ /* 0x000fea0003800000 */
.L_x_40171:
        /* <DEDUP_REMOVED lines=9> */
.L_x_40175:
[----:B------:R-:W-:Y:S01]  /*fe70*/  STG.E desc[UR36][R16.64], R2 ;  /* 0x0000000210007986 */ /* 0x000fe2000c101924 */
[----:B------:R-:W-:Y:S05]  /*fe80*/  EXIT ;  /* 0x000000000000794d */ /* 0x000fea0003800000 */
.L_x_40174:
[----:B------:R-:W-:Y:S01]  /*fe90*/  STG.E.U16 desc[UR36][R16.64], R2 ;  /* 0x0000000210007986 */ /* 0x000fe2000c101524 */
[----:B------:R-:W-:Y:S05]  /*fea0*/  EXIT ;  /* 0x000000000000794d */ /* 0x000fea0003800000 */
.L_x_40170:
        /* <DEDUP_REMOVED lines=9> */
.L_x_40177:
[----:B------:R-:W0:Y:S02]  /*ff40*/  I2F.U16 R0, R2 ;  /* 0x0000000200007306 */ /* 0x000e240000101000 */
[----:B0-----:R-:W-:-:S05]  /*ff50*/  F2FP.F16.F32.PACK_AB R0, RZ, R0 ;  /* 0x00000000ff00723e */ /* 0x001fca00000000ff */
[----:B------:R-:W-:Y:S01]  /*ff60*/  STG.E.U16 desc[UR36][R16.64], R0 ;  /* 0x0000000010007986 */ /* 0x000fe2000c101524 */
[----:B------:R-:W-:Y:S05]  /*ff70*/  EXIT ;  /* 0x000000000000794d */ /* 0x000fea0003800000 */
.L_x_40176:
        /* <DEDUP_REMOVED lines=10> */
.L_x_40179:
[----:B------:R-:W0:Y:S02]  /*10020*/  I2F.U16 R2, R2 ;  /* 0x0000000200027306 */ /* 0x000e240000101000 */
[----:B0-----:R-:W-:-:S04]  /*10030*/  F2FP.F16.F32.PACK_AB R3, RZ, R2 ;  /* 0x00000002ff03723e */ /* 0x001fc800000000ff */
[----:B------:R-:W-:-:S05]  /*10040*/  PRMT R3, R3, 0x5410, RZ ;  /* 0x0000541003037816 */ /* 0x000fca00000000ff */
[----:B------:R-:W-:Y:S01]  /*10050*/  STG.E desc[UR36][R16.64], R3 ;  /* 0x0000000310007986 */ /* 0x000fe2000c101924 */
[----:B------:R-:W-:Y:S05]  /*10060*/  EXIT ;  /* 0x000000000000794d */ /* 0x000fea0003800000 */
.L_x_40178:
[----:B------:R-:W0:Y:S02]  /*10070*/  I2F.F64.U16 R2, R2 ;  /* 0x0000000200027312 */ /* 0x000e240000101800 */
[----:B0-----:R-:W-:Y:S01]  /*10080*/  STG.E.64 desc[UR36][R16.64], R2 ;  /* 0x0000000210007986 */ /* 0x001fe2000c101b24 */
[----:B------:R-:W-:Y:S05]  /*10090*/  EXIT ;  /* 0x000000000000794d */ /* 0x000fea0003800000 */
.L_x_40169:
        /* <DEDUP_REMOVED lines=13> */
.L_x_40182:
[----:B------:R-:W0:Y:S01]  /*10170*/  I2F.F64.U16 R4, R2 ;  /* 0x0000000200047312 */ /* 0x000e220000101800 */
[----:B------:R-:W-:-:S05]  /*10180*/  CS2R R6, SRZ ;  /* 0x0000000000067805 */ /* 0x000fca000001ff00 */
[----:B0-----:R-:W-:Y:S01]  /*10190*/  STG.E.128 desc[UR36][R16.64], R4 ;  /* 0x0000000410007986 */ /* 0x001fe2000c101d24 */
[----:B------:R-:W-:Y:S05]  /*101a0*/  EXIT ;  /* 0x000000000000794d */ /* 0x000fea0003800000 */
.L_x_40181:
        /* <DEDUP_REMOVED lines=21> */
.L_x_40186:
[----:B------:R-:W-:Y:S05]  /*10300*/  BSYNC B0 ;  /* 0x0000000000007941 */ /* 0x000fea0003800000 */
.L_x_40185:
[----:B------:R-:W-:-:S05]  /*10310*/  LOP3.LUT R3, R0, R3, RZ, 0xfc, !PT ;  /* 0x0000000300037212 */ /* 0x000fca00078efcff */
[----:B------:R-:W-:Y:S01]  /*10320*/  STG.E.U8 desc[UR36][R16.64], R3 ;  /* 0x0000000310007986 */ /* 0x000fe2000c101124 */
[----:B------:R-:W-:Y:S05]  /*10330*/  EXIT ;  /* 0x000000000000794d */ /* 0x000fea0003800000 */
.L_x_40184:
        /* <DEDUP_REMOVED lines=13> */
.L_x_40188:
[----:B------:R-:W-:Y:S01]  /*10410*/  IMAD.MOV.U32 R0, RZ, RZ, 0x7f ;  /* 0x0000007fff007424 */ /* 0x000fe200078e00ff */
[----:B------:R-:W-:-:S04]  /*10420*/  ISETP.GT.U32.AND P0, PT, R3, 0x7f800000, PT ;  /* 0x7f8000000300780c */ /* 0x000fc80003f04070 */
[----:B------:R-:W-:-:S09]  /*10430*/  SEL R0, R0, 0x7c, P0 ;  /* 0x0000007c00007807 */ /* 0x000fd20000000000 */
.L_x_40189:
[----:B------:R-:W-:Y:S05]  /*10440*/  BSYNC B0 ;  /* 0x0000000000007941 */ /* 0x000fea0003800000 */
.L_x_40187:
[----:B------:R-:W-:-:S04]  /*10450*/  LOP3.LUT R2, R5, 0x80000000, RZ, 0xc0, !PT ;  /* 0x8000000005027812 */ /* 0x000fc800078ec0ff */
[----:B------:R-:W-:-:S04]  /*10460*/  SHF.R.U32.HI R3, RZ, 0x18, R2 ;  /* 0x00000018ff037819 */ /* 0x000fc80000011602 */
[----:B------:R-:W-:-:S05]  /*10470*/  LOP3.LUT R3, R0, R3, RZ, 0xfc, !PT ;  /* 0x0000000300037212 */ /* 0x000fca00078efcff */
[----:B------:R-:W-:Y:S01]  /*10480*/  STG.E.U8 desc[UR36][R16.64], R3 ;  /* 0x0000000310007986 */ /* 0x000fe2000c101124 */
[----:B------:R-:W-:Y:S05]  /*10490*/  EXIT ;  /* 0x000000000000794d */ /* 0x000fea0003800000 */
.L_x_40183:
[----:B------:R-:W0:Y:S02]  /*104a0*/  I2F.U16 R0, R2 ;  /* 0x0000000200007306 */ /* 0x000e240000101000 */
[----:B0-----:R-:W-:-:S05]  /*104b0*/  F2FP.BF16.F32.PACK_AB R0, RZ, R0 ;  /* 0x00000000ff00723e */ /* 0x001fca00000010ff */
[----:B------:R-:W-:Y:S01]  /*104c0*/  STG.E.U16 desc[UR36][R16.64], R0 ;  /* 0x0000000010007986 */ /* 0x000fe2000c101524 */
[----:B------:R-:W-:Y:S05]  /*104d0*/  EXIT ;  /* 0x000000000000794d */ /* 0x000fea0003800000 */
.L_x_40180:
        /* <DEDUP_REMOVED lines=10> */
.L_x_40192:
        /* <DEDUP_REMOVED lines=17> */
.L_x_40195:
[----:B------:R-:W-:-:S04]  /*10690*/  LOP3.LUT R2, R5, 0x80000000, RZ, 0xc0, !PT ;  /* 0x8000000005027812 */ /* 0x000fc800078ec0ff */
[----:B------:R-:W-:-:S04]  /*106a0*/  SHF.R.U32.HI R3, RZ, 0x18, R2 ;  /* 0x00000018ff037819 */ /* 0x000fc80000011602 */
[----:B------:R-:W-:-:S04]  /*106b0*/  LOP3.LUT R0, R0, R3, RZ, 0xfc, !PT ;  /* 0x0000000300007212 */ /* 0x000fc800078efcff */
[----:B------:R-:W-:-:S07]  /*106c0*/  PRMT R8, R0, 0x7610, R8 ;  /* 0x0000761000087816 */ /* 0x000fce0000000008 */
.L_x_40194:
[----:B------:R-:W-:Y:S05]  /*106d0*/  BSYNC B0 ;  /* 0x0000000000007941 */ /* 0x000fea0003800000 */
.L_x_40193:
[----:B------:R-:W-:Y:S01]  /*106e0*/  STG.E.U8 desc[UR36][R16.64], R8 ;  /* 0x0000000810007986 */ /* 0x000fe2000c101124 */
[----:B------:R-:W-:Y:S05]  /*106f0*/  EXIT ;  /* 0x000000000000794d */ /* 0x000fea0003800000 */
.L_x_40191:
        /* <DEDUP_REMOVED lines=17> */
.L_x_40198:
[----:B------:R-:W-:-:S04]  /*10810*/  LOP3.LUT R2, R5, 0x80000000, RZ, 0xc0, !PT ;  /* 0x8000000005027812 */ /* 0x000fc800078ec0ff */
[----:B------:R-:W-:-:S04]  /*10820*/  SHF.R.U32.HI R3, RZ, 0x18, R2 ;  /* 0x00000018ff037819 */ /* 0x000fc80000011602 */
[----:B------:R-:W-:-:S04]  /*10830*/  LOP3.LUT R0, R0, R3, RZ, 0xfc, !PT ;  /* 0x0000000300007212 */ /* 0x000fc800078efcff */
[----:B------:R-:W-:-:S07]  /*10840*/  PRMT R8, R0, 0x7610, R8 ;  /* 0x0000761000087816 */ /* 0x000fce0000000008 */
.L_x_40197:
[----:B------:R-:W-:Y:S05]  /*10850*/  BSYNC B0 ;  /* 0x0000000000007941 */ /* 0x000fea0003800000 */
.L_x_40196:
[----:B------:R-:W-:Y:S01]  /*10860*/  STG.E.U8 desc[UR36][R16.64], R8 ;  /* 0x0000000810007986 */ /* 0x000fe2000c101124 */
[----:B------:R-:W-:Y:S05]  /*10870*/  EXIT ;  /* 0x000000000000794d */ /* 0x000fea0003800000 */
.L_x_40190:
        /* <DEDUP_REMOVED lines=22> */
.L_x_40173:
        /* <DEDUP_REMOVED lines=16> */
.L_x_40201:
[----:B------:R-:W-:Y:S05]  /*10ae0*/  EXIT ;  /* 0x000000000000794d */ /* 0x000fea0003800000 */
.L_x_40200:
[----:B------:R-:W-:-:S05]  /*10af0*/  IMAD.MOV.U32 R3, RZ, RZ, RZ ;  /* 0x000000ffff037224 */ /* 0x000fca00078e00ff */
[----:B------:R-:W-:Y:S01]  /*10b00*/  STG.E.64 desc[UR36][R16.64], R2 ;  /* 0x0000000210007986 */ /* 0x000fe2000c101b24 */
[----:B------:R-:W-:Y:S05]  /*10b10*/  EXIT ;  /* 0x000000000000794d */ /* 0x000fea0003800000 */
.L_x_40199:
[----:B------:R-:W-:Y:S01]  /*10b20*/  STG.E desc[UR36][R16.64], R2 ;  /* 0x0000000210007986 */ /* 0x000fe2000c101924 */
[----:B------:R-:W-:Y:S05]  /*10b30*/  EXIT ;  /* 0x000000000000794d */ /* 0x000fea0003800000 */
.L_x_40202:
        /* <DEDUP_REMOVED lines=12> */
.L_x_42474:


//--------------------- .text._ZN2at6native27unrolled_elementwise_kernelINS0_13BinaryFunctorIhhhZZZNS0_19maximum_kernel_cudaERNS_18TensorIteratorBaseEENKUlvE_clEvENKUlvE_clEvEUlhhE_EESt5arrayIPcLm3EELi4E23TrivialOffsetCalculatorILi2EjESC_ILi1EjENS0_6memory12LoadWithCastILi2EEENSF_13StoreWithCastILi1EEEEEviT_T0_T2_T3_T4_T5_ --------------------------
	.section	.text._ZN2at6native27unrolled_elementwise_kernelINS0_13BinaryFunctorIhhhZZZNS0_19maximum_kernel_cudaERNS_18TensorIteratorBaseEENKUlvE_clEvENKUlvE_clEvEUlhhE_EESt5arrayIPcLm3EELi4E23TrivialOffsetCalculatorILi2EjESC_ILi1EjENS0_6memory12LoadWithCastILi2EEENSF_13StoreWithCastILi1EEEEEviT_T0_T2_T3_T4_T5_,"ax",@progbits
	.align	128
        .global         _ZN2at6native27unrolled_elementwise_kernelINS0_13BinaryFunctorIhhhZZZNS0_19maximum_kernel_cudaERNS_18TensorIteratorBaseEENKUlvE_clEvENKUlvE_clEvEUlhhE_EESt5arrayIPcLm3EELi4E23TrivialOffsetCalculatorILi2EjESC_ILi1EjENS0_6memory12LoadWithCastILi2EEENSF_13StoreWithCastILi1EEEEEviT_T0_T2_T3_T4_T5_
        .type           _ZN2at6native27unrolled_elementwise_kernelINS0_13BinaryFunctorIhhhZZZNS0_19maximum_kernel_cudaERNS_18TensorIteratorBaseEENKUlvE_clEvENKUlvE_clEvEUlhhE_EESt5arrayIPcLm3EELi4E23TrivialOffsetCalculatorILi2EjESC_ILi1EjENS0_6memory12LoadWithCastILi2EEENSF_13StoreWithCastILi1EEEEEviT_T0_T2_T3_T4_T5_,@function
        .size           _ZN2at6native27unrolled_elementwise_kernelINS0_13BinaryFunctorIhhhZZZNS0_19maximum_kernel_cudaERNS_18TensorIteratorBaseEENKUlvE_clEvENKUlvE_clEvEUlhhE_EESt5arrayIPcLm3EELi4E23TrivialOffsetCalculatorILi2EjESC_ILi1EjENS0_6memory12LoadWithCastILi2EEENSF_13StoreWithCastILi1EEEEEviT_T0_T2_T3_T4_T5_,(.L_x_42475 - _ZN2at6native27unrolled_elementwise_kernelINS0_13BinaryFunctorIhhhZZZNS0_19maximum_kernel_cudaERNS_18TensorIteratorBaseEENKUlvE_clEvENKUlvE_clEvEUlhhE_EESt5arrayIPcLm3EELi4E23TrivialOffsetCalculatorILi2EjESC_ILi1EjENS0_6memory12LoadWithCastILi2EEENSF_13StoreWithCastILi1EEEEEviT_T0_T2_T3_T4_T5_)
        .other          _ZN2at6native27unrolled_elementwise_kernelINS0_13BinaryFunctorIhhhZZZNS0_19maximum_kernel_cudaERNS_18TensorIteratorBaseEENKUlvE_clEvENKUlvE_clEvEUlhhE_EESt5arrayIPcLm3EELi4E23TrivialOffsetCalculatorILi2EjESC_ILi1EjENS0_6memory12LoadWithCastILi2EEENSF_13StoreWithCastILi1EEEEEviT_T0_T2_T3_T4_T5_,@"STO_CUDA_ENTRY STV_DEFAULT"
_ZN2at6native27unrolled_elementwise_kernelINS0_13BinaryFunctorIhhhZZZNS0_19maximum_kernel_cudaERNS_18TensorIteratorBaseEENKUlvE_clEvENKUlvE_clEvEUlhhE_EESt5arrayIPcLm3EELi4E23TrivialOffsetCalculatorILi2EjESC_ILi1EjENS0_6memory12LoadWithCastILi2EEENSF_13StoreWithCastILi1EEEEEviT_T0_T2_T3_T4_T5_:
.text._ZN2at6native27unrolled_elementwise_kernelINS0_13BinaryFunctorIhhhZZZNS0_19maximum_kernel_cudaERNS_18TensorIteratorBaseEENKUlvE_clEvENKUlvE_clEvEUlhhE_EESt5arrayIPcLm3EELi4E23TrivialOffsetCalculatorILi2EjESC_ILi1EjENS0_6memory12LoadWithCastILi2EEENSF_13StoreWithCastILi1EEEEEviT_T0_T2_T3_T4_T5_:
        /* <DEDUP_REMOVED lines=33> */
.L_x_40208:
[----:B------:R3:W5:Y:S01]  /*0210*/  LDG.E.U8 R18, desc[UR36][R6.64] ;  /* 0x0000002406127981 */ /* 0x000762000c1e1100 */
[----:B------:R-:W-:Y:S05]  /*0220*/  BRA `(.L_x_40210) ;  /* 0x0000000c00687947 */ /* 0x000fea0003800000 */
.L_x_40207:
        /* <DEDUP_REMOVED lines=8> */
.L_x_40212:
[----:B------:R1:W5:Y:S01]  /*02b0*/  LDG.E.U8 R18, desc[UR36][R6.64] ;  /* 0x0000002406127981 */ /* 0x000362000c1e1100 */
[----:B------:R-:W-:Y:S05]  /*02c0*/  BRA `(.L_x_40210) ;  /* 0x0000000c00407947 */ /* 0x000fea0003800000 */
.L_x_40211:
[----:B------:R2:W5:Y:S01]  /*02d0*/  LDG.E.U16 R18, desc[UR36][R6.64] ;  /* 0x0000002406127981 */ /* 0x000562000c1e1500 */
[----:B------:R-:W-:Y:S05]  /*02e0*/  BRA `(.L_x_40210) ;  /* 0x0000000c00387947 */ /* 0x000fea0003800000 */
.L_x_40206:
        /* <DEDUP_REMOVED lines=10> */
.L_x_40214:
[----:B------:R-:W2:Y:S02]  /*0390*/  LDG.E.U16 R4, desc[UR36][R6.64] ;  /* 0x0000002406047981 */ /* 0x000ea4000c1e1500 */
[----:B--2---:R-:W-:-:S06]  /*03a0*/  HADD2.F32 R4, -RZ, R4.H0_H0 ;  /* 0x20000004ff047230 */ /* 0x004fcc0000004100 */
[----:B------:R-:W0:Y:S02]  /*03b0*/  F2I.S64.TRUNC R4, R4 ;  /* 0x0000000400047311 */ /* 0x000e24000020d900 */
[----:B0-----:R-:W-:Y:S01]  /*03c0*/  PRMT R18, R4, 0x7610, R18 ;  /* 0x0000761004127816 */ /* 0x001fe20000000012 */
[----:B------:R-:W-:Y:S06]  /*03d0*/  BRA `(.L_x_40210) ;  /* 0x0000000800fc7947 */ /* 0x000fec0003800000 */
.L_x_40213:
        /* <DEDUP_REMOVED lines=10> */
.L_x_40216:
[----:B------:R-:W2:Y:S02]  /*0480*/  LDG.E.U16 R6, desc[UR36][R6.64] ;  /* 0x0000002406067981 */ /* 0x000ea4000c1e1500 */
[----:B--2---:R-:W-:-:S06]  /*0490*/  HADD2.F32 R4, -RZ, R6.H0_H0 ;  /* 0x20000006ff047230 */ /* 0x004fcc0000004100 */
[----:B------:R-:W0:Y:S02]  /*04a0*/  F2I.S64.TRUNC R4, R4 ;  /* 0x0000000400047311 */ /* 0x000e24000020d900 */
[----:B0-----:R-:W-:Y:S01]  /*04b0*/  PRMT R18, R4, 0x7610, R18 ;  /* 0x0000761004127816 */ /* 0x001fe20000000012 */
[----:B------:R-:W-:Y:S06]  /*04c0*/  BRA `(.L_x_40210) ;  /* 0x0000000800c07947 */ /* 0x000fec0003800000 */
.L_x_40215:
[----:B------:R-:W2:Y:S02]  /*04d0*/  LDG.E.64 R4, desc[UR36][R6.64] ;  /* 0x0000002406047981 */ /* 0x000ea4000c1e1b00 */
[----:B--2---:R-:W0:Y:S02]  /*04e0*/  F2I.S64.F64.TRUNC R4, R4 ;  /* 0x0000000400047311 */ /* 0x004e24000030d900 */
[----:B0-----:R-:W-:Y:S01]  /*04f0*/  PRMT R18, R4, 0x7610, R18 ;  /* 0x0000761004127816 */ /* 0x001fe20000000012 */
[----:B------:R-:W-:Y:S06]  /*0500*/  BRA `(.L_x_40210) ;  /* 0x0000000800b07947 */ /* 0x000fec0003800000 */
.L_x_40205:
        /* <DEDUP_REMOVED lines=12> */
.L_x_40219:
[----:B------:R-:W2:Y:S02]  /*05d0*/  LDG.E.64 R6, desc[UR36][R6.64] ;  /* 0x0000002406067981 */ /* 0x000ea4000c1e1b00 */
[----:B--2---:R-:W0:Y:S02]  /*05e0*/  F2I.S64.F64.TRUNC R4, R6 ;  /* 0x0000000600047311 */ /* 0x004e24000030d900 */
[----:B0-----:R-:W-:Y:S01]  /*05f0*/  PRMT R18, R4, 0x7610, R18 ;  /* 0x0000761004127816 */ /* 0x001fe20000000012 */
[----:B------:R-:W-:Y:S06]  /*0600*/  BRA `(.L_x_40210) ;  /* 0x0000000800707947 */ /* 0x000fec0003800000 */
.L_x_40218:
        /* <DEDUP_REMOVED lines=28> */
.L_x_40221:
        /* <DEDUP_REMOVED lines=16> */
.L_x_40220:
[----:B------:R-:W2:Y:S02]  /*08d0*/  LDG.E.U16 R4, desc[UR36][R6.64] ;  /* 0x0000002406047981 */ /* 0x000ea4000c1e1500 */
[----:B--2---:R-:W-:-:S06]  /*08e0*/  IMAD.U32 R4, R4, 0x10000, RZ ;  /* 0x0001000004047824 */ /* 0x004fcc00078e00ff */
[----:B------:R-:W0:Y:S02]  /*08f0*/  F2I.S64.TRUNC R4, R4 ;  /* 0x0000000400047311 */ /* 0x000e24000020d900 */
[----:B0-----:R-:W-:Y:S01]  /*0900*/  PRMT R18, R4, 0x7610, R18 ;  /* 0x0000761004127816 */ /* 0x001fe20000000012 */
[----:B------:R-:W-:Y:S06]  /*0910*/  BRA `(.L_x_40210) ;  /* 0x0000000400ac7947 */ /* 0x000fec0003800000 */
.L_x_40217:
        /* <DEDUP_REMOVED lines=10> */
.L_x_40224:
        /* <DEDUP_REMOVED lines=21> */
.L_x_40228:
[----:B------:R-:W-:Y:S05]  /*0b10*/  BSYNC B1 ;  /* 0x0000000000017941 */ /* 0x000fea0003800000 */
.L_x_40227:
[----:B------:R-:W-:Y:S01]  /*0b20*/  IMAD.SHL.U32 R3, R3, 0x100000, RZ ;  /* 0x0010000003037824 */ /* 0x000fe200078e00ff */
[----:B------:R-:W-:-:S04]  /*0b30*/  LEA R5, R0, 0x3b800000, 0x17 ;  /* 0x3b80000000057811 */ /* 0x000fc800078eb8ff */
[----:B------:R-:W-:-:S07]  /*0b40*/  LOP3.LUT R4, R5, R3, R6, 0xfe, !PT ;  /* 0x0000000305047212 */ /* 0x000fce00078efe06 */
.L_x_40226:
[----:B------:R-:W-:Y:S05]  /*0b50*/  BSYNC B0 ;  /* 0x0000000000007941 */ /* 0x000fea0003800000 */
.L_x_40225:
[----:B------:R-:W0:Y:S02]  /*0b60*/  F2I.S64.TRUNC R4, R4 ;  /* 0x0000000400047311 */ /* 0x000e24000020d900 */
[----:B0-----:R-:W-:Y:S01]  /*0b70*/  PRMT R18, R4, 0x7610, R18 ;  /* 0x0000761004127816 */ /* 0x001fe20000000012 */
[----:B------:R-:W-:Y:S06]  /*0b80*/  BRA `(.L_x_40210) ;  /* 0x0000000400107947 */ /* 0x000fec0003800000 */
.L_x_40223:
        /* <DEDUP_REMOVED lines=21> */
.L_x_40232:
[----:B------:R-:W-:Y:S05]  /*0ce0*/  BSYNC B1 ;  /* 0x0000000000017941 */ /* 0x000fea0003800000 */
.L_x_40231:
[----:B------:R-:W-:Y:S01]  /*0cf0*/  IMAD.SHL.U32 R3, R3, 0x200000, RZ ;  /* 0x0020000003037824 */ /* 0x000fe200078e00ff */
[----:B------:R-:W-:-:S04]  /*0d00*/  LEA R5, R0, 0x37800000, 0x17 ;  /* 0x3780000000057811 */ /* 0x000fc800078eb8ff */
[----:B------:R-:W-:-:S07]  /*0d10*/  LOP3.LUT R4, R5, R3, R6, 0xfe, !PT ;  /* 0x0000000305047212 */ /* 0x000fce00078efe06 */
.L_x_40230:
[----:B------:R-:W-:Y:S05]  /*0d20*/  BSYNC B0 ;  /* 0x0000000000007941 */ /* 0x000fea0003800000 */
.L_x_40229:
[----:B------:R-:W0:Y:S02]  /*0d30*/  F2I.S64.TRUNC R4, R4 ;  /* 0x0000000400047311 */ /* 0x000e24000020d900 */
[----:B0-----:R-:W-:Y:S01]  /*0d40*/  PRMT R18, R4, 0x7610, R18 ;  /* 0x0000761004127816 */ /* 0x001fe20000000012 */
[----:B------:R-:W-:Y:S06]  /*0d50*/  BRA `(.L_x_40210) ;  /* 0x00000000009c7947 */ /* 0x000fec0003800000 */
.L_x_40222:
        /* <DEDUP_REMOVED lines=14> */
.L_x_40236:
[----:B------:R-:W-:Y:S05]  /*0e40*/  BSYNC B0 ;  /* 0x0000000000007941 */ /* 0x000fea0003800000 */
.L_x_40235:
[----:B------:R-:W0:Y:S02]  /*0e50*/  F2I.S64.TRUNC R4, R4 ;  /* 0x0000000400047311 */ /* 0x000e24000020d900 */
[----:B0-----:R-:W-:Y:S01]  /*0e60*/  PRMT R18, R4, 0x7610, R18 ;  /* 0x0000761004127816 */ /* 0x001fe20000000012 */
[----:B------:R-:W-:Y:S06]  /*0e70*/  BRA `(.L_x_40210) ;  /* 0x0000000000547947 */ /* 0x000fec0003800000 */
.L_x_40209:
        /* <DEDUP_REMOVED lines=16> */
.L_x_40237:
[----:B------:R-:W-:Y:S01]  /*0f80*/  PRMT R18, RZ, 0x7610, R18 ;  /* 0x00007610ff127816 */ /* 0x000fe20000000012 */
[----:B------:R-:W-:Y:S06]  /*0f90*/  BRA `(.L_x_40210) ;  /* 0x00000000000c7947 */ /* 0x000fec0003800000 */
.L_x_40234:
[----:B------:R0:W5:Y:S01]  /*0fa0*/  LDG.E.U8 R18, desc[UR36][R6.64] ;  /* 0x0000002406127981 */ /* 0x000162000c1e1100 */
[----:B------:R-:W-:Y:S05]  /*0fb0*/  BRA `(.L_x_40210) ;  /* 0x0000000000047947 */ /* 0x000fea0003800000 */
.L_x_40233:
[----:B------:R0:W5:Y:S02]  /*0fc0*/  LDG.E.U8 R18, desc[UR36][R6.64] ;  /* 0x0000002406127981 */ /* 0x000164000c1e1100 */
.L_x_40210:
        /* <DEDUP_REMOVED lines=18> */
.L_x_40241:
[----:B------:R1:W5:Y:S01]  /*10f0*/  LDG.E.U8 R19, desc[UR36][R6.64] ;  /* 0x0000002406137981 */ /* 0x000362000c1e1100 */
[----:B------:R-:W-:Y:S05]  /*1100*/  BRA `(.L_x_40243) ;  /* 0x0000000c00647947 */ /* 0x000fea0003800000 */
.L_x_40240:
        /* <DEDUP_REMOVED lines=8> */
.L_x_40245:
[----:B------:R3:W5:Y:S01]  /*1190*/  LDG.E.U8 R19, desc[UR36][R6.64] ;  /* 0x0000002406137981 */ /* 0x000762000c1e1100 */
[----:B------:R-:W-:Y:S05]  /*11a0*/  BRA `(.L_x_40243) ;  /* 0x0000000c003c7947 */ /* 0x000fea0003800000 */
.L_x_40244:
[----:B------:R2:W5:Y:S01]  /*11b0*/  LDG.E.U16 R19, desc[UR36][R6.64] ;  /* 0x0000002406137981 */ /* 0x000562000c1e1500 */
[----:B------:R-:W-:Y:S05]  /*11c0*/  BRA `(.L_x_40243) ;  /* 0x0000000c00347947 */ /* 0x000fea0003800000 */
.L_x_40239:
        /* <DEDUP_REMOVED lines=10> */
.L_x_40247:
[----:B------:R-:W2:Y:S02]  /*1270*/  LDG.E.U16 R4, desc[UR36][R6.64] ;  /* 0x0000002406047981 */ /* 0x000ea4000c1e1500 */
[----:B--2---:R-:W-:-:S06]  /*1280*/  HADD2.F32 R4, -RZ, R4.H0_H0 ;  /* 0x20000004ff047230 */ /* 0x004fcc0000004100 */
[----:B------:R-:W0:Y:S02]  /*1290*/  F2I.S64.TRUNC R4, R4 ;  /* 0x0000000400047311 */ /* 0x000e24000020d900 */
[----:B0-----:R-:W-:Y:S01]  /*12a0*/  PRMT R19, R4, 0x7610, R19 ;  /* 0x0000761004137816 */ /* 0x001fe20000000013 */
[----:B------:R-:W-:Y:S06]  /*12b0*/  BRA `(.L_x_40243) ;  /* 0x0000000800f87947 */ /* 0x000fec0003800000 */
.L_x_40246:
        /* <DEDUP_REMOVED lines=10> */
.L_x_40249:
[----:B------:R-:W2:Y:S02]  /*1360*/  LDG.E.U16 R6, desc[UR36][R6.64] ;  /* 0x0000002406067981 */ /* 0x000ea4000c1e1500 */
[----:B--2---:R-:W-:-:S06]  /*1370*/  HADD2.F32 R4, -RZ, R6.H0_H0 ;  /* 0x20000006ff047230 */ /* 0x004fcc0000004100 */
[----:B------:R-:W0:Y:S02]  /*1380*/  F2I.S64.TRUNC R4, R4 ;  /* 0x0000000400047311 */ /* 0x000e24000020d900 */
[----:B0-----:R-:W-:Y:S01]  /*1390*/  PRMT R19, R4, 0x7610, R19 ;  /* 0x0000761004137816 */ /* 0x001fe20000000013 */
[----:B------:R-:W-:Y:S06]  /*13a0*/  BRA `(.L_x_40243) ;  /* 0x0000000800bc7947 */ /* 0x000fec0003800000 */
.L_x_40248:
[----:B------:R-:W2:Y:S02]  /*13b0*/  LDG.E.64 R4, desc[UR36][R6.64] ;  /* 0x0000002406047981 */ /* 0x000ea4000c1e1b00 */
[----:B--2---:R-:W0:Y:S02]  /*13c0*/  F2I.S64.F64.TRUNC R4, R4 ;  /* 0x0000000400047311 */ /* 0x004e24000030d900 */
[----:B0-----:R-:W-:Y:S01]  /*13d0*/  PRMT R19, R4, 0x7610, R19 ;  /* 0x0000761004137816 */ /* 0x001fe20000000013 */
[----:B------:R-:W-:Y:S06]  /*13e0*/  BRA `(.L_x_40243) ;  /* 0x0000000800ac7947 */ /* 0x000fec0003800000 */
.L_x_40238:
        /* <DEDUP_REMOVED lines=12> */
.L_x_40252:
[----:B------:R-:W2:Y:S02]  /*14b0*/  LDG.E.64 R6, desc[UR36][R6.64] ;  /* 0x0000002406067981 */ /* 0x000ea4000c1e1b00 */
[----:B--2---:R-:W0:Y:S02]  /*14c0*/  F2I.S64.F64.TRUNC R4, R6 ;  /* 0x0000000600047311 */ /* 0x004e24000030d900 */
[----:B0-----:R-:W-:Y:S01]  /*14d0*/  PRMT R19, R4, 0x7610, R19 ;  /* 0x0000761004137816 */ /* 0x001fe20000000013 */
[----:B------:R-:W-:Y:S06]  /*14e0*/  BRA `(.L_x_40243) ;  /* 0x00000008006c7947 */ /* 0x000fec0003800000 */
.L_x_40251:
        /* <DEDUP_REMOVED lines=28> */
.L_x_40254:
        /* <DEDUP_REMOVED lines=15> */
.L_x_40253:
[----:B------:R-:W2:Y:S02]  /*17a0*/  LDG.E.U16 R4, desc[UR36][R6.64] ;  /* 0x0000002406047981 */ /* 0x000ea4000c1e1500 */
[----:B--2---:R-:W-:-:S06]  /*17b0*/  IMAD.U32 R4, R4, 0x10000, RZ ;  /* 0x0001000004047824 */ /* 0x004fcc00078e00ff */
[----:B------:R-:W0:Y:S02]  /*17c0*/  F2I.S64.TRUNC R4, R4 ;  /* 0x0000000400047311 */ /* 0x000e24000020d900 */
[----:B0-----:R-:W-:Y:S01]  /*17d0*/  PRMT R19, R4, 0x7610, R19 ;  /* 0x0000761004137816 */ /* 0x001fe20000000013 */
[----:B------:R-:W-:Y:S06]  /*17e0*/  BRA `(.L_x_40243) ;  /* 0x0000000400ac7947 */ /* 0x000fec0003800000 */
.L_x_40250:
        /* <DEDUP_REMOVED lines=10> */
.L_x_40257:
        /* <DEDUP_REMOVED lines=21> */
.L_x_40261:
[----:B------:R-:W-:Y:S05]  /*19e0*/  BSYNC B1 ;  /* 0x0000000000017941 */ /* 0x000fea0003800000 */
.L_x_40260:
[----:B------:R-:W-:Y:S01]  /*19f0*/  IMAD.SHL.U32 R3, R3, 0x100000, RZ ;  /* 0x0010000003037824 */ /* 0x000fe200078e00ff */
[----:B------:R-:W-:-:S04]  /*1a00*/  LEA R5, R0, 0x3b800000, 0x17 ;  /* 0x3b80000000057811 */ /* 0x000fc800078eb8ff */
[----:B------:R-:W-:-:S07]  /*1a10*/  LOP3.LUT R4, R5, R3, R6, 0xfe, !PT ;  /* 0x0000000305047212 */ /* 0x000fce00078efe06 */
.L_x_40259:
[----:B------:R-:W-:Y:S05]  /*1a20*/  BSYNC B0 ;  /* 0x0000000000007941 */ /* 0x000fea0003800000 */
.L_x_40258:
[----:B------:R-:W0:Y:S02]  /*1a30*/  F2I.S64.TRUNC R4, R4 ;  /* 0x0000000400047311 */ /* 0x000e24000020d900 */
[----:B0-----:R-:W-:Y:S01]  /*1a40*/  PRMT R19, R4, 0x7610, R19 ;  /* 0x0000761004137816 */ /* 0x001fe20000000013 */
[----:B------:R-:W-:Y:S06]  /*1a50*/  BRA `(.L_x_40243) ;  /* 0x0000000400107947 */ /* 0x000fec0003800000 */
.L_x_40256:
        /* <DEDUP_REMOVED lines=21> */
.L_x_40265:
[----:B------:R-:W-:Y:S05]  /*1bb0*/  BSYNC B1 ;  /* 0x0000000000017941 */ /* 0x000fea0003800000 */
.L_x_40264:
[----:B------:R-:W-:Y:S01]  /*1bc0*/  IMAD.SHL.U32 R3, R3, 0x200000, RZ ;  /* 0x0020000003037824 */ /* 0x000fe200078e00ff */
[----:B------:R-:W-:-:S04]  /*1bd0*/  LEA R5, R0, 0x37800000, 0x17 ;  /* 0x3780000000057811 */ /* 0x000fc800078eb8ff */
[----:B------:R-:W-:-:S07]  /*1be0*/  LOP3.LUT R4, R5, R3, R6, 0xfe, !PT ;  /* 0x0000000305047212 */ /* 0x000fce00078efe06 */
.L_x_40263:
[----:B------:R-:W-:Y:S05]  /*1bf0*/  BSYNC B0 ;  /* 0x0000000000007941 */ /* 0x000fea0003800000 */
.L_x_40262:
[----:B------:R-:W0:Y:S02]  /*1c00*/  F2I.S64.TRUNC R4, R4 ;  /* 0x0000000400047311 */ /* 0x000e24000020d900 */
[----:B0-----:R-:W-:Y:S01]  /*1c10*/  PRMT R19, R4, 0x7610, R19 ;  /* 0x0000761004137816 */ /* 0x001fe20000000013 */
[----:B------:R-:W-:Y:S06]  /*1c20*/  BRA `(.L_x_40243) ;  /* 0x00000000009c7947 */ /* 0x000fec0003800000 */
.L_x_40255:
        /* <DEDUP_REMOVED lines=14> */
.L_x_40269:
[----:B------:R-:W-:Y:S05]  /*1d10*/  BSYNC B0 ;  /* 0x0000000000007941 */ /* 0x000fea0003800000 */
.L_x_40268:
[----:B------:R-:W0:Y:S02]  /*1d20*/  F2I.S64.TRUNC R4, R4 ;  /* 0x0000000400047311 */ /* 0x000e24000020d900 */
[----:B0-----:R-:W-:Y:S01]  /*1d30*/  PRMT R19, R4, 0x7610, R19 ;  /* 0x0000761004137816 */ /* 0x001fe20000000013 */
[----:B------:R-:W-:Y:S06]  /*1d40*/  BRA `(.L_x_40243) ;  /* 0x0000000000547947 */ /* 0x000fec0003800000 */
.L_x_40242:
        /* <DEDUP_REMOVED lines=16> */
.L_x_40270:
[----:B------:R-:W-:Y:S01]  /*1e50*/  PRMT R19, RZ, 0x7610, R19 ;  /* 0x00007610ff137816 */ /* 0x000fe20000000013 */
[----:B------:R-:W-:Y:S06]  /*1e60*/  BRA `(.L_x_40243) ;  /* 0x00000000000c7947 */ /* 0x000fec0003800000 */
.L_x_40267:
[----:B------:R0:W5:Y:S01]  /*1e70*/  LDG.E.U8 R19, desc[UR36][R6.64] ;  /* 0x0000002406137981 */ /* 0x000162000c1e1100 */
[----:B------:R-:W-:Y:S05]  /*1e80*/  BRA `(.L_x_40243) ;  /* 0x0000000000047947 */ /* 0x000fea0003800000 */
.L_x_40266:
[----:B------:R0:W5:Y:S02]  /*1e90*/  LDG.E.U8 R19, desc[UR36][R6.64] ;  /* 0x0000002406137981 */ /* 0x000164000c1e1100 */
.L_x_40243:
[----:B------:R-:W1:Y:S02]  /*1ea0*/  S2R R27, SR_TID.X ;  /* 0x00000000001b7919 */ /* 0x000e640000002100 */
[----:B-1----:R-:W-:-:S07]  /*1eb0*/  VIADD R27, R27, 0x80 ;  /* 0x000000801b1b7836 */ /* 0x002fce0000000000 */
.L_x_40204:
[----:B------:R-:W-:Y:S05]  /*1ec0*/  BSYNC B6 ;  /* 0x0000000000067941 */ /* 0x000fea0003800000 */
.L_x_40203:
        /* <DEDUP_REMOVED lines=23> */
.L_x_40276:
[----:B------:R3:W5:Y:S01]  /*2040*/  LDG.E.U8 R17, desc[UR36][R6.64] ;  /* 0x0000002406117981 */ /* 0x000762000c1e1100 */
[----:B------:R-:W-:Y:S05]  /*2050*/  BRA `(.L_x_40278) ;  /* 0x0000000c00647947 */ /* 0x000fea0003800000 */
.L_x_40275:
        /* <DEDUP_REMOVED lines=8> */
.L_x_40280:
[----:B------:R0:W5:Y:S01]  /*20e0*/  LDG.E.U8 R17, desc[UR36][R6.64] ;  /* 0x0000002406117981 */ /* 0x000162000c1e1100 */
[----:B------:R-:W-:Y:S05]  /*20f0*/  BRA `(.L_x_40278) ;  /* 0x0000000c003c7947 */ /* 0x000fea0003800000 */
.L_x_40279:
[----:B------:R0:W5:Y:S01]  /*2100*/  LDG.E.U16 R17, desc[UR36][R6.64] ;  /* 0x0000002406117981 */ /* 0x000162000c1e1500 */
[----:B------:R-:W-:Y:S05]  /*2110*/  BRA `(.L_x_40278) ;  /* 0x0000000c00347947 */ /* 0x000fea0003800000 */
.L_x_40274:
        /* <DEDUP_REMOVED lines=10> */
.L_x_40282:
[----:B------:R-:W2:Y:S02]  /*21c0*/  LDG.E.U16 R4, desc[UR36][R6.64] ;  /* 0x0000002406047981 */ /* 0x000ea4000c1e1500 */
[----:B--2---:R-:W-:-:S06]  /*21d0*/  HADD2.F32 R4, -RZ, R4.H0_H0 ;  /* 0x20000004ff047230 */ /* 0x004fcc0000004100 */
[----:B------:R-:W0:Y:S02]  /*21e0*/  F2I.S64.TRUNC R4, R4 ;  /* 0x0000000400047311 */ /* 0x000e24000020d900 */
[----:B0-----:R-:W-:Y:S01]  /*21f0*/  PRMT R17, R4, 0x7610, R17 ;  /* 0x0000761004117816 */ /* 0x001fe20000000011 */
[----:B------:R-:W-:Y:S06]  /*2200*/  BRA `(.L_x_40278) ;  /* 0x0000000800f87947 */ /* 0x000fec0003800000 */
.L_x_40281:
        /* <DEDUP_REMOVED lines=10> */
.L_x_40284:
[----:B------:R-:W2:Y:S02]  /*22b0*/  LDG.E.U16 R6, desc[UR36][R6.64] ;  /* 0x0000002406067981 */ /* 0x000ea4000c1e1500 */
[----:B--2---:R-:W-:-:S06]  /*22c0*/  HADD2.F32 R4, -RZ, R6.H0_H0 ;  /* 0x20000006ff047230 */ /* 0x004fcc0000004100 */
[----:B------:R-:W0:Y:S02]  /*22d0*/  F2I.S64.TRUNC R4, R4 ;  /* 0x0000000400047311 */ /* 0x000e24000020d900 */
[----:B0-----:R-:W-:Y:S01]  /*22e0*/  PRMT R17, R4, 0x7610, R17 ;  /* 0x0000761004117816 */ /* 0x001fe20000000011 */
[----:B------:R-:W-:Y:S06]  /*22f0*/  BRA `(.L_x_40278) ;  /* 0x0000000800bc7947 */ /* 0x000fec0003800000 */
.L_x_40283:
[----:B------:R-:W2:Y:S02]  /*2300*/  LDG.E.64 R4, desc[UR36][R6.64] ;  /* 0x0000002406047981 */ /* 0x000ea4000c1e1b00 */
[----:B--2---:R-:W0:Y:S02]  /*2310*/  F2I.S64.F64.TRUNC R4, R4 ;  /* 0x0000000400047311 */ /* 0x004e24000030d900 */
[----:B0-----:R-:W-:Y:S01]  /*2320*/  PRMT R17, R4, 0x7610, R17 ;  /* 0x0000761004117816 */ /* 0x001fe20000000011 */
[----:B------:R-:W-:Y:S06]  /*2330*/  BRA `(.L_x_40278) ;  /* 0x0000000800ac7947 */ /* 0x000fec0003800000 */
.L_x_40273:
        /* <DEDUP_REMOVED lines=12> */
.L_x_40287:
[----:B------:R-:W2:Y:S02]  /*2400*/  LDG.E.64 R6, desc[UR36][R6.64] ;  /* 0x0000002406067981 */ /* 0x000ea4000c1e1b00 */
[----:B--2---:R-:W0:Y:S02]  /*2410*/  F2I.S64.F64.TRUNC R4, R6 ;  /* 0x0000000600047311 */ /* 0x004e24000030d900 */
[----:B0-----:R-:W-:Y:S01]  /*2420*/  PRMT R17, R4, 0x7610, R17 ;  /* 0x0000761004117816 */ /* 0x001fe20000000011 */
[----:B------:R-:W-:Y:S06]  /*2430*/  BRA `(.L_x_40278) ;  /* 0x00000008006c7947 */ /* 0x000fec0003800000 */
.L_x_40286:
        /* <DEDUP_REMOVED lines=28> */
.L_x_40289:
        /* <DEDUP_REMOVED lines=15> */
.L_x_40288:
[----:B------:R-:W2:Y:S02]  /*26f0*/  LDG.E.U16 R4, desc[UR36][R6.64] ;  /* 0x0000002406047981 */ /* 0x000ea4000c1e1500 */
[----:B--2---:R-:W-:-:S06]  /*2700*/  IMAD.U32 R4, R4, 0x10000, RZ ;  /* 0x0001000004047824 */ /* 0x004fcc00078e00ff */
[----:B------:R-:W0:Y:S02]  /*2710*/  F2I.S64.TRUNC R4, R4 ;  /* 0x0000000400047311 */ /* 0x000e24000020d900 */
[----:B0-----:R-:W-:Y:S01]  /*2720*/  PRMT R17, R4, 0x7610, R17 ;  /* 0x0000761004117816 */ /* 0x001fe20000000011 */
[----:B------:R-:W-:Y:S06]  /*2730*/  BRA `(.L_x_40278) ;  /* 0x0000000400ac7947 */ /* 0x000fec0003800000 */
.L_x_40285:
        /* <DEDUP_REMOVED lines=10> */
.L_x_40292:
        /* <DEDUP_REMOVED lines=21> */
.L_x_40296:
[----:B------:R-:W-:Y:S05]  /*2930*/  BSYNC B1 ;  /* 0x0000000000017941 */ /* 0x000fea0003800000 */
.L_x_40295:
[----:B------:R-:W-:Y:S01]  /*2940*/  IMAD.SHL.U32 R3, R3, 0x100000, RZ ;  /* 0x0010000003037824 */ /* 0x000fe200078e00ff */
[----:B------:R-:W-:-:S04]  /*2950*/  LEA R5, R0, 0x3b800000, 0x17 ;  /* 0x3b80000000057811 */ /* 0x000fc800078eb8ff */
[----:B------:R-:W-:-:S07]  /*2960*/  LOP3.LUT R4, R5, R3, R6, 0xfe, !PT ;  /* 0x0000000305047212 */ /* 0x000fce00078efe06 */
.L_x_40294:
[----:B------:R-:W-:Y:S05]  /*2970*/  BSYNC B0 ;  /* 0x0000000000007941 */ /* 0x000fea0003800000 */
.L_x_40293:
[----:B------:R-:W0:Y:S02]  /*2980*/  F2I.S64.TRUNC R4, R4 ;  /* 0x0000000400047311 */ /* 0x000e24000020d900 */
[----:B0-----:R-:W-:Y:S01]  /*2990*/  PRMT R17, R4, 0x7610, R17 ;  /* 0x0000761004117816 */ /* 0x001fe20000000011 */
[----:B------:R-:W-:Y:S06]  /*29a0*/  BRA `(.L_x_40278) ;  /* 0x0000000400107947 */ /* 0x000fec0003800000 */
.L_x_40291:
        /* <DEDUP_REMOVED lines=21> */
.L_x_40300:
[----:B------:R-:W-:Y:S05]  /*2b00*/  BSYNC B1 ;  /* 0x0000000000017941 */ /* 0x000fea0003800000 */
.L_x_40299:
[----:B------:R-:W-:Y:S01]  /*2b10*/  IMAD.SHL.U32 R3, R3, 0x200000, RZ ;  /* 0x0020000003037824 */ /* 0x000fe200078e00ff */
[----:B------:R-:W-:-:S04]  /*2b20*/  LEA R5, R0, 0x37800000, 0x17 ;  /* 0x3780000000057811 */ /* 0x000fc800078eb8ff */
[----:B------:R-:W-:-:S07]  /*2b30*/  LOP3.LUT R4, R5, R3, R6, 0xfe, !PT ;  /* 0x0000000305047212 */ /* 0x000fce00078efe06 */
.L_x_40298:
[----:B------:R-:W-:Y:S05]  /*2b40*/  BSYNC B0 ;  /* 0x0000000000007941 */ /* 0x000fea0003800000 */
.L_x_40297:
[----:B------:R-:W0:Y:S02]  /*2b50*/  F2I.S64.TRUNC R4, R4 ;  /* 0x0000000400047311 */ /* 0x000e24000020d900 */
[----:B0-----:R-:W-:Y:S01]  /*2b60*/  PRMT R17, R4, 0x7610, R17 ;  /* 0x0000761004117816 */ /* 0x001fe20000000011 */
[----:B------:R-:W-:Y:S06]  /*2b70*/  BRA `(.L_x_40278) ;  /* 0x00000000009c7947 */ /* 0x000fec0003800000 */
.L_x_40290:
        /* <DEDUP_REMOVED lines=14> */
.L_x_40304:
[----:B------:R-:W-:Y:S05]  /*2c60*/  BSYNC B0 ;  /* 0x0000000000007941 */ /* 0x000fea0003800000 */
.L_x_40303:
[----:B------:R-:W0:Y:S02]  /*2c70*/  F2I.S64.TRUNC R4, R4 ;  /* 0x0000000400047311 */ /* 0x000e24000020d900 */
[----:B0-----:R-:W-:Y:S01]  /*2c80*/  PRMT R17, R4, 0x7610, R17 ;  /* 0x0000761004117816 */ /* 0x001fe20000000011 */
[----:B------:R-:W-:Y:S06]  /*2c90*/  BRA `(.L_x_40278) ;  /* 0x0000000000547947 */ /* 0x000fec0003800000 */
.L_x_40277:
        /* <DEDUP_REMOVED lines=16> */
.L_x_40305:
[----:B------:R-:W-:Y:S01]  /*2da0*/  PRMT R17, RZ, 0x7610, R17 ;  /* 0x00007610ff117816 */ /* 0x000fe20000000011 */
[----:B------:R-:W-:Y:S06]  /*2db0*/  BRA `(.L_x_40278) ;  /* 0x00000000000c7947 */ /* 0x000fec0003800000 */
.L_x_40302:
[----:B------:R0:W5:Y:S01]  /*2dc0*/  LDG.E.U8 R17, desc[UR36][R6.64] ;  /* 0x0000002406117981 */ /* 0x000162000c1e1100 */
[----:B------:R-:W-:Y:S05]  /*2dd0*/  BRA `(.L_x_40278) ;  /* 0x0000000000047947 */ /* 0x000fea0003800000 */
.L_x_40301:
[----:B------:R1:W5:Y:S02]  /*2de0*/  LDG.E.U8 R17, desc[UR36][R6.64] ;  /* 0x0000002406117981 */ /* 0x000364000c1e1100 */
.L_x_40278:
        /* <DEDUP_REMOVED lines=18> */
.L_x_40309:
[----:B------:R4:W5:Y:S01]  /*2f10*/  LDG.E.U8 R22, desc[UR36][R6.64] ;  /* 0x0000002406167981 */ /* 0x000962000c1e1100 */
[----:B------:R-:W-:Y:S05]  /*2f20*/  BRA `(.L_x_40311) ;  /* 0x0000000c00647947 */ /* 0x000fea0003800000 */
.L_x_40308:
        /* <DEDUP_REMOVED lines=8> */
.L_x_40313:
[----:B------:R0:W5:Y:S01]  /*2fb0*/  LDG.E.U8 R22, desc[UR36][R6.64] ;  /* 0x0000002406167981 */ /* 0x000162000c1e1100 */
[----:B------:R-:W-:Y:S05]  /*2fc0*/  BRA `(.L_x_40311) ;  /* 0x0000000c003c7947 */ /* 0x000fea0003800000 */
.L_x_40312:
[----:B------:R0:W5:Y:S01]  /*2fd0*/  LDG.E.U16 R22, desc[UR36][R6.64] ;  /* 0x0000002406167981 */ /* 0x000162000c1e1500 */
[----:B------:R-:W-:Y:S05]  /*2fe0*/  BRA `(.L_x_40311) ;  /* 0x0000000c00347947 */ /* 0x000fea0003800000 */
.L_x_40307:
        /* <DEDUP_REMOVED lines=10> */
.L_x_40315:
[----:B------:R-:W2:Y:S02]  /*3090*/  LDG.E.U16 R4, desc[UR36][R6.64] ;  /* 0x0000002406047981 */ /* 0x000ea4000c1e1500 */
[----:B--2---:R-:W-:-:S06]  /*30a0*/  HADD2.F32 R4, -RZ, R4.H0_H0 ;  /* 0x20000004ff047230 */ /* 0x004fcc0000004100 */
[----:B------:R-:W0:Y:S02]  /*30b0*/  F2I.S64.TRUNC R4, R4 ;  /* 0x0000000400047311 */ /* 0x000e24000020d900 */
[----:B0-----:R-:W-:Y:S01]  /*30c0*/  PRMT R22, R4, 0x7610, R22 ;  /* 0x0000761004167816 */ /* 0x001fe20000000016 */
[----:B------:R-:W-:Y:S06]  /*30d0*/  BRA `(.L_x_40311) ;  /* 0x0000000800f87947 */ /* 0x000fec0003800000 */
.L_x_40314:
        /* <DEDUP_REMOVED lines=10> */
.L_x_40317:
[----:B------:R-:W2:Y:S02]  /*3180*/  LDG.E.U16 R6, desc[UR36][R6.64] ;  /* 0x0000002406067981 */ /* 0x000ea4000c1e1500 */
[----:B--2---:R-:W-:-:S06]  /*3190*/  HADD2.F32 R4, -RZ, R6.H0_H0 ;  /* 0x20000006ff047230 */ /* 0x004fcc0000004100 */
[----:B------:R-:W0:Y:S02]  /*31a0*/  F2I.S64.TRUNC R4, R4 ;  /* 0x0000000400047311 */ /* 0x000e24000020d900 */
[----:B0-----:R-:W-:Y:S01]  /*31b0*/  PRMT R22, R4, 0x7610, R22 ;  /* 0x0000761004167816 */ /* 0x001fe20000000016 */
[----:B------:R-:W-:Y:S06]  /*31c0*/  BRA `(.L_x_40311) ;  /* 0x0000000800bc7947 */ /* 0x000fec0003800000 */
.L_x_40316:
[----:B------:R-:W2:Y:S02]  /*31d0*/  LDG.E.64 R4, desc[UR36][R6.64] ;  /* 0x0000002406047981 */ /* 0x000ea4000c1e1b00 */
[----:B--2---:R-:W0:Y:S02]  /*31e0*/  F2I.S64.F64.TRUNC R4, R4 ;  /* 0x0000000400047311 */ /* 0x004e24000030d900 */
[----:B0-----:R-:W-:Y:S01]  /*31f0*/  PRMT R22, R4, 0x7610, R22 ;  /* 0x0000761004167816 */ /* 0x001fe20000000016 */
[----:B------:R-:W-:Y:S06]  /*3200*/  BRA `(.L_x_40311) ;  /* 0x0000000800ac7947 */ /* 0x000fec0003800000 */
.L_x_40306:
        /* <DEDUP_REMOVED lines=12> */
.L_x_40320:
[----:B------:R-:W2:Y:S02]  /*32d0*/  LDG.E.64 R6, desc[UR36][R6.64] ;  /* 0x0000002406067981 */ /* 0x000ea4000c1e1b00 */
[----:B--2---:R-:W0:Y:S02]  /*32e0*/  F2I.S64.F64.TRUNC R4, R6 ;  /* 0x0000000600047311 */ /* 0x004e24000030d900 */
[----:B0-----:R-:W-:Y:S01]  /*32f0*/  PRMT R22, R4, 0x7610, R22 ;  /* 0x0000761004167816 */ /* 0x001fe20000000016 */
[----:B------:R-:W-:Y:S06]  /*3300*/  BRA `(.L_x_40311) ;  /* 0x00000008006c7947 */ /* 0x000fec0003800000 */
.L_x_40319:
        /* <DEDUP_REMOVED lines=28> */
.L_x_40322:
        /* <DEDUP_REMOVED lines=15> */
.L_x_40321:
[----:B------:R-:W2:Y:S02]  /*35c0*/  LDG.E.U16 R4, desc[UR36][R6.64] ;  /* 0x0000002406047981 */ /* 0x000ea4000c1e1500 */
[----:B--2---:R-:W-:-:S06]  /*35d0*/  IMAD.U32 R4, R4, 0x10000, RZ ;  /* 0x0001000004047824 */ /* 0x004fcc00078e00ff */
[----:B------:R-:W0:Y:S02]  /*35e0*/  F2I.S64.TRUNC R4, R4 ;  /* 0x0000000400047311 */ /* 0x000e24000020d900 */
[----:B0-----:R-:W-:Y:S01]  /*35f0*/  PRMT R22, R4, 0x7610, R22 ;  /* 0x0000761004167816 */ /* 0x001fe20000000016 */
[----:B------:R-:W-:Y:S06]  /*3600*/  BRA `(.L_x_40311) ;  /* 0x0000000400ac7947 */ /* 0x000fec0003800000 */
.L_x_40318:
        /* <DEDUP_REMOVED lines=10> */
.L_x_40325:
        /* <DEDUP_REMOVED lines=21> */
.L_x_40329:
[----:B------:R-:W-:Y:S05]  /*3800*/  BSYNC B1 ;  /* 0x0000000000017941 */ /* 0x000fea0003800000 */
.L_x_40328:
[----:B------:R-:W-:Y:S01]  /*3810*/  IMAD.SHL.U32 R3, R3, 0x100000, RZ ;  /* 0x0010000003037824 */ /* 0x000fe200078e00ff */
[----:B------:R-:W-:-:S04]  /*3820*/  LEA R5, R0, 0x3b800000, 0x17 ;  /* 0x3b80000000057811 */ /* 0x000fc800078eb8ff */
[----:B------:R-:W-:-:S07]  /*3830*/  LOP3.LUT R4, R5, R3, R6, 0xfe, !PT ;  /* 0x0000000305047212 */ /* 0x000fce00078efe06 */
.L_x_40327:
[----:B------:R-:W-:Y:S05]  /*3840*/  BSYNC B0 ;  /* 0x0000000000007941 */ /* 0x000fea0003800000 */
.L_x_40326:
[----:B------:R-:W0:Y:S02]  /*3850*/  F2I.S64.TRUNC R4, R4 ;  /* 0x0000000400047311 */ /* 0x000e24000020d900 */
[----:B0-----:R-:W-:Y:S01]  /*3860*/  PRMT R22, R4, 0x7610, R22 ;  /* 0x0000761004167816 */ /* 0x001fe20000000016 */
[----:B------:R-:W-:Y:S06]  /*3870*/  BRA `(.L_x_40311) ;  /* 0x0000000400107947 */ /* 0x000fec0003800000 */
.L_x_40324:
        /* <DEDUP_REMOVED lines=21> */
.L_x_40333:
[----:B------:R-:W-:Y:S05]  /*39d0*/  BSYNC B1 ;  /* 0x0000000000017941 */ /* 0x000fea0003800000 */
.L_x_40332:
[----:B------:R-:W-:Y:S01]  /*39e0*/  IMAD.SHL.U32 R3, R3, 0x200000, RZ ;  /* 0x0020000003037824 */ /* 0x000fe200078e00ff */
[----:B------:R-:W-:-:S04]  /*39f0*/  LEA R5, R0, 0x37800000, 0x17 ;  /* 0x3780000000057811 */ /* 0x000fc800078eb8ff */
[----:B------:R-:W-:-:S07]  /*3a00*/  LOP3.LUT R4, R5, R3, R6, 0xfe, !PT ;  /* 0x0000000305047212 */ /* 0x000fce00078efe06 */
.L_x_40331:
[----:B------:R-:W-:Y:S05]  /*3a10*/  BSYNC B0 ;  /* 0x0000000000007941 */ /* 0x000fea0003800000 */
.L_x_40330:
[----:B------:R-:W0:Y:S02]  /*3a20*/  F2I.S64.TRUNC R4, R4 ;  /* 0x0000000400047311 */ /* 0x000e24000020d900 */
[----:B0-----:R-:W-:Y:S01]  /*3a30*/  PRMT R22, R4, 0x7610, R22 ;  /* 0x0000761004167816 */ /* 0x001fe20000000016 */
[----:B------:R-:W-:Y:S06]  /*3a40*/  BRA `(.L_x_40311) ;  /* 0x00000000009c7947 */ /* 0x000fec0003800000 */
.L_x_40323:
        /* <DEDUP_REMOVED lines=14> */
.L_x_40337:
[----:B------:R-:W-:Y:S05]  /*3b30*/  BSYNC B0 ;  /* 0x0000000000007941 */ /* 0x000fea0003800000 */
.L_x_40336:
[----:B------:R-:W0:Y:S02]  /*3b40*/  F2I.S64.TRUNC R4, R4 ;  /* 0x0000000400047311 */ /* 0x000e24000020d900 */
[----:B0-----:R-:W-:Y:S01]  /*3b50*/  PRMT R22, R4, 0x7610, R22 ;  /* 0x0000761004167816 */ /* 0x001fe20000000016 */
[----:B------:R-:W-:Y:S06]  /*3b60*/  BRA `(.L_x_40311) ;  /* 0x0000000000547947 */ /* 0x000fec0003800000 */
.L_x_40310:
        /* <DEDUP_REMOVED lines=16> */
.L_x_40338:
[----:B------:R-:W-:Y:S01]  /*3c70*/  PRMT R22, RZ, 0x7610, R22 ;  /* 0x00007610ff167816 */ /* 0x000fe20000000016 */
[----:B------:R-:W-:Y:S06]  /*3c80*/  BRA `(.L_x_40311) ;  /* 0x00000000000c7947 */ /* 0x000fec0003800000 */
.L_x_40335:
[----:B------:R1:W5:Y:S01]  /*3c90*/  LDG.E.U8 R22, desc[UR36][R6.64] ;  /* 0x0000002406167981 */ /* 0x000362000c1e1100 */
[----:B------:R-:W-:Y:S05]  /*3ca0*/  BRA `(.L_x_40311) ;  /* 0x0000000000047947 */ /* 0x000fea0003800000 */
.L_x_40334:
[----:B------:R2:W5:Y:S02]  /*3cb0*/  LDG.E.U8 R22, desc[UR36][R6.64] ;  /* 0x0000002406167981 */ /* 0x000564000c1e1100 */
.L_x_40311:
[----:B------:R-:W-:-:S07]  /*3cc0*/  VIADD R27, R27, 0x80 ;  /* 0x000000801b1b7836 */ /* 0x000fce0000000000 */
.L_x_40272:
[----:B------:R-:W-:Y:S05]  /*3cd0*/  BSYNC B6 ;  /* 0x0000000000067941 */ /* 0x000fea0003800000 */
.L_x_40271:
        /* <DEDUP_REMOVED lines=25> */
.L_x_40344:
[----:B------:R3:W5:Y:S01]  /*3e70*/  LDG.E.U8 R24, desc[UR36][R6.64] ;  /* 0x0000002406187981 */ /* 0x000762000c1e1100 */
[----:B------:R-:W-:Y:S05]  /*3e80*/  BRA `(.L_x_40346) ;  /* 0x0000000c00647947 */ /* 0x000fea0003800000 */
.L_x_40343:
        /* <DEDUP_REMOVED lines=8> */
.L_x_40348:
[----:B------:R0:W5:Y:S01]  /*3f10*/  LDG.E.U8 R24, desc[UR36][R6.64] ;  /* 0x0000002406187981 */ /* 0x000162000c1e1100 */
[----:B------:R-:W-:Y:S05]  /*3f20*/  BRA `(.L_x_40346) ;  /* 0x0000000c003c7947 */ /* 0x000fea0003800000 */
.L_x_40347:
[----:B------:R0:W5:Y:S01]  /*3f30*/  LDG.E.U16 R24, desc[UR36][R6.64] ;  /* 0x0000002406187981 */ /* 0x000162000c1e1500 */
[----:B------:R-:W-:Y:S05]  /*3f40*/  BRA `(.L_x_40346) ;  /* 0x0000000c00347947 */ /* 0x000fea0003800000 */
.L_x_40342:
        /* <DEDUP_REMOVED lines=10> */
.L_x_40350:
[----:B------:R-:W2:Y:S02]  /*3ff0*/  LDG.E.U16 R4, desc[UR36][R6.64] ;  /* 0x0000002406047981 */ /* 0x000ea4000c1e1500 */
[----:B--2---:R-:W-:-:S06]  /*4000*/  HADD2.F32 R4, -RZ, R4.H0_H0 ;  /* 0x20000004ff047230 */ /* 0x004fcc0000004100 */
[----:B------:R-:W0:Y:S02]  /*4010*/  F2I.S64.TRUNC R4, R4 ;  /* 0x0000000400047311 */ /* 0x000e24000020d900 */
[----:B0-----:R-:W-:Y:S01]  /*4020*/  PRMT R24, R4, 0x7610, R24 ;  /* 0x0000761004187816 */ /* 0x001fe20000000018 */
[----:B------:R-:W-:Y:S06]  /*4030*/  BRA `(.L_x_40346) ;  /* 0x0000000800f87947 */ /* 0x000fec0003800000 */
.L_x_40349:
        /* <DEDUP_REMOVED lines=10> */
.L_x_40352:
[----:B------:R-:W2:Y:S02]  /*40e0*/  LDG.E.U16 R6, desc[UR36][R6.64] ;  /* 0x0000002406067981 */ /* 0x000ea4000c1e1500 */
[----:B--2---:R-:W-:-:S06]  /*40f0*/  HADD2.F32 R4, -RZ, R6.H0_H0 ;  /* 0x20000006ff047230 */ /* 0x004fcc0000004100 */
[----:B------:R-:W0:Y:S02]  /*4100*/  F2I.S64.TRUNC R4, R4 ;  /* 0x0000000400047311 */ /* 0x000e24000020d900 */
[----:B0-----:R-:W-:Y:S01]  /*4110*/  PRMT R24, R4, 0x7610, R24 ;  /* 0x0000761004187816 */ /* 0x001fe20000000018 */
[----:B------:R-:W-:Y:S06]  /*4120*/  BRA `(.L_x_40346) ;  /* 0x0000000800bc7947 */ /* 0x000fec0003800000 */
.L_x_40351:
[----:B------:R-:W2:Y:S02]  /*4130*/  LDG.E.64 R4, desc[UR36][R6.64] ;  /* 0x0000002406047981 */ /* 0x000ea4000c1e1b00 */
[----:B--2---:R-:W0:Y:S02]  /*4140*/  F2I.S64.F64.TRUNC R4, R4 ;  /* 0x0000000400047311 */ /* 0x004e24000030d900 */
[----:B0-----:R-:W-:Y:S01]  /*4150*/  PRMT R24, R4, 0x7610, R24 ;  /* 0x0000761004187816 */ /* 0x001fe20000000018 */
[----:B------:R-:W-:Y:S06]  /*4160*/  BRA `(.L_x_40346) ;  /* 0x0000000800ac7947 */ /* 0x000fec0003800000 */
.L_x_40341:
        /* <DEDUP_REMOVED lines=12> */
.L_x_40355:
[----:B------:R-:W2:Y:S02]  /*4230*/  LDG.E.64 R6, desc[UR36][R6.64] ;  /* 0x0000002406067981 */ /* 0x000ea4000c1e1b00 */
[----:B--2---:R-:W0:Y:S02]  /*4240*/  F2I.S64.F64.TRUNC R4, R6 ;  /* 0x0000000600047311 */ /* 0x004e24000030d900 */
[----:B0-----:R-:W-:Y:S01]  /*4250*/  PRMT R24, R4, 0x7610, R24 ;  /* 0x0000761004187816 */ /* 0x001fe20000000018 */
[----:B------:R-:W-:Y:S06]  /*4260*/  BRA `(.L_x_40346) ;  /* 0x00000008006c7947 */ /* 0x000fec0003800000 */
.L_x_40354:
        /* <DEDUP_REMOVED lines=28> */
.L_x_40357:
        /* <DEDUP_REMOVED lines=15> */
.L_x_40356:
[----:B------:R-:W2:Y:S02]  /*4520*/  LDG.E.U16 R4, desc[UR36][R6.64] ;  /* 0x0000002406047981 */ /* 0x000ea4000c1e1500 */
[----:B--2---:R-:W-:-:S06]  /*4530*/  IMAD.U32 R4, R4, 0x10000, RZ ;  /* 0x0001000004047824 */ /* 0x004fcc00078e00ff */
[----:B------:R-:W0:Y:S02]  /*4540*/  F2I.S64.TRUNC R4, R4 ;  /* 0x0000000400047311 */ /* 0x000e24000020d900 */
[----:B0-----:R-:W-:Y:S01]  /*4550*/  PRMT R24, R4, 0x7610, R24 ;  /* 0x0000761004187816 */ /* 0x001fe20000000018 */
[----:B------:R-:W-:Y:S06]  /*4560*/  BRA `(.L_x_40346) ;  /* 0x0000000400ac7947 */ /* 0x000fec0003800000 */
.L_x_40353:
        /* <DEDUP_REMOVED lines=10> */
.L_x_40360:
        /* <DEDUP_REMOVED lines=21> */
.L_x_40364:
[----:B------:R-:W-:Y:S05]  /*4760*/  BSYNC B1 ;  /* 0x0000000000017941 */ /* 0x000fea0003800000 */
.L_x_40363:
[----:B------:R-:W-:Y:S01]  /*4770*/  IMAD.SHL.U32 R3, R3, 0x100000, RZ ;  /* 0x0010000003037824 */ /* 0x000fe200078e00ff */
[----:B------:R-:W-:-:S04]  /*4780*/  LEA R5, R0, 0x3b800000, 0x17 ;  /* 0x3b80000000057811 */ /* 0x000fc800078eb8ff */
[----:B------:R-:W-:-:S07]  /*4790*/  LOP3.LUT R4, R5, R3, R6, 0xfe, !PT ;  /* 0x0000000305047212 */ /* 0x000fce00078efe06 */
.L_x_40362:
[----:B------:R-:W-:Y:S05]  /*47a0*/  BSYNC B0 ;  /* 0x0000000000007941 */ /* 0x000fea0003800000 */
.L_x_40361:
[----:B------:R-:W0:Y:S02]  /*47b0*/  F2I.S64.TRUNC R4, R4 ;  /* 0x0000000400047311 */ /* 0x000e24000020d900 */
[----:B0-----:R-:W-:Y:S01]  /*47c0*/  PRMT R24, R4, 0x7610, R24 ;  /* 0x0000761004187816 */ /* 0x001fe20000000018 */
[----:B------:R-:W-:Y:S06]  /*47d0*/  BRA `(.L_x_40346) ;  /* 0x0000000400107947 */ /* 0x000fec0003800000 */
.L_x_40359:
        /* <DEDUP_REMOVED lines=21> */
.L_x_40368:
[----:B------:R-:W-:Y:S05]  /*4930*/  BSYNC B1 ;  /* 0x0000000000017941 */ /* 0x000fea0003800000 */
.L_x_40367:
[----:B------:R-:W-:Y:S01]  /*4940*/  IMAD.SHL.U32 R3, R3, 0x200000, RZ ;  /* 0x0020000003037824 */ /* 0x000fe200078e00ff */
[----:B------:R-:W-:-:S04]  /*4950*/  LEA R5, R0, 0x37800000, 0x17 ;  /* 0x3780000000057811 */ /* 0x000fc800078eb8ff */
[----:B------:R-:W-:-:S07]  /*4960*/  LOP3.LUT R4, R5, R3, R6, 0xfe, !PT ;  /* 0x0000000305047212 */ /* 0x000fce00078efe06 */
.L_x_40366:
[----:B------:R-:W-:Y:S05]  /*4970*/  BSYNC B0 ;  /* 0x0000000000007941 */ /* 0x000fea0003800000 */
.L_x_40365:
[----:B------:R-:W0:Y:S02]  /*4980*/  F2I.S64.TRUNC R4, R4 ;  /* 0x0000000400047311 */ /* 0x000e24000020d900 */
[----:B0-----:R-:W-:Y:S01]  /*4990*/  PRMT R24, R4, 0x7610, R24 ;  /* 0x0000761004187816 */ /* 0x001fe20000000018 */
[----:B------:R-:W-:Y:S06]  /*49a0*/  BRA `(.L_x_40346) ;  /* 0x00000000009c7947 */ /* 0x000fec0003800000 */
.L_x_40358:
        /* <DEDUP_REMOVED lines=14> */
.L_x_40372:
[----:B------:R-:W-:Y:S05]  /*4a90*/  BSYNC B0 ;  /* 0x0000000000007941 */ /* 0x000fea0003800000 */
.L_x_40371:
[----:B------:R-:W0:Y:S02]  /*4aa0*/  F2I.S64.TRUNC R4, R4 ;  /* 0x0000000400047311 */ /* 0x000e24000020d900 */
[----:B0-----:R-:W-:Y:S01]  /*4ab0*/  PRMT R24, R4, 0x7610, R24 ;  /* 0x0000761004187816 */ /* 0x001fe20000000018 */
[----:B------:R-:W-:Y:S06]  /*4ac0*/  BRA `(.L_x_40346) ;  /* 0x0000000000547947 */ /* 0x000fec0003800000 */
.L_x_40345:
        /* <DEDUP_REMOVED lines=16> */
.L_x_40373:
[----:B------:R-:W-:Y:S01]  /*4bd0*/  PRMT R24, RZ, 0x7610, R24 ;  /* 0x00007610ff187816 */ /* 0x000fe20000000018 */
[----:B------:R-:W-:Y:S06]  /*4be0*/  BRA `(.L_x_40346) ;  /* 0x00000000000c7947 */ /* 0x000fec0003800000 */
.L_x_40370:
[----:B------:R1:W5:Y:S01]  /*4bf0*/  LDG.E.U8 R24, desc[UR36][R6.64] ;  /* 0x0000002406187981 */ /* 0x000362000c1e1100 */
[----:B------:R-:W-:Y:S05]  /*4c00*/  BRA `(.L_x_40346) ;  /* 0x0000000000047947 */ /* 0x000fea0003800000 */
.L_x_40369:
[----:B------:R2:W5:Y:S02]  /*4c10*/  LDG.E.U8 R24, desc[UR36][R6.64] ;  /* 0x0000002406187981 */ /* 0x000564000c1e1100 */
.L_x_40346:
        /* <DEDUP_REMOVED lines=19> */
.L_x_40377:
[----:B------:R0:W5:Y:S01]  /*4d50*/  LDG.E.U8 R25, desc[UR36][R6.64] ;  /* 0x0000002406197981 */ /* 0x000162000c1e1100 */
[----:B------:R-:W-:Y:S05]  /*4d60*/  BRA `(.L_x_40379) ;  /* 0x0000000c00647947 */ /* 0x000fea0003800000 */
.L_x_40376:
        /* <DEDUP_REMOVED lines=8> */
.L_x_40381:
[----:B------:R4:W5:Y:S01]  /*4df0*/  LDG.E.U8 R25, desc[UR36][R6.64] ;  /* 0x0000002406197981 */ /* 0x000962000c1e1100 */
[----:B------:R-:W-:Y:S05]  /*4e00*/  BRA `(.L_x_40379) ;  /* 0x0000000c003c7947 */ /* 0x000fea0003800000 */
.L_x_40380:
[----:B------:R3:W5:Y:S01]  /*4e10*/  LDG.E.U16 R25, desc[UR36][R6.64] ;  /* 0x0000002406197981 */ /* 0x000762000c1e1500 */
[----:B------:R-:W-:Y:S05]  /*4e20*/  BRA `(.L_x_40379) ;  /* 0x0000000c00347947 */ /* 0x000fea0003800000 */
.L_x_40375:
        /* <DEDUP_REMOVED lines=10> */
.L_x_40383:
[----:B------:R-:W2:Y:S02]  /*4ed0*/  LDG.E.U16 R4, desc[UR36][R6.64] ;  /* 0x0000002406047981 */ /* 0x000ea4000c1e1500 */
[----:B--2---:R-:W-:-:S06]  /*4ee0*/  HADD2.F32 R4, -RZ, R4.H0_H0 ;  /* 0x20000004ff047230 */ /* 0x004fcc0000004100 */
[----:B------:R-:W0:Y:S02]  /*4ef0*/  F2I.S64.TRUNC R4, R4 ;  /* 0x0000000400047311 */ /* 0x000e24000020d900 */
[----:B0-----:R-:W-:Y:S01]  /*4f00*/  PRMT R25, R4, 0x7610, R25 ;  /* 0x0000761004197816 */ /* 0x001fe20000000019 */
[----:B------:R-:W-:Y:S06]  /*4f10*/  BRA `(.L_x_40379) ;  /* 0x0000000800f87947 */ /* 0x000fec0003800000 */
.L_x_40382:
        /* <DEDUP_REMOVED lines=10> */
.L_x_40385:
[----:B------:R-:W2:Y:S02]  /*4fc0*/  LDG.E.U16 R6, desc[UR36][R6.64] ;  /* 0x0000002406067981 */ /* 0x000ea4000c1e1500 */
[----:B--2---:R-:W-:-:S06]  /*4fd0*/  HADD2.F32 R4, -RZ, R6.H0_H0 ;  /* 0x20000006ff047230 */ /* 0x004fcc0000004100 */
[----:B------:R-:W0:Y:S02]  /*4fe0*/  F2I.S64.TRUNC R4, R4 ;  /* 0x0000000400047311 */ /* 0x000e24000020d900 */
[----:B0-----:R-:W-:Y:S01]  /*4ff0*/  PRMT R25, R4, 0x7610, R25 ;  /* 0x0000761004197816 */ /* 0x001fe20000000019 */
[----:B------:R-:W-:Y:S06]  /*5000*/  BRA `(.L_x_40379) ;  /* 0x0000000800bc7947 */ /* 0x000fec0003800000 */
.L_x_40384:
[----:B------:R-:W2:Y:S02]  /*5010*/  LDG.E.64 R4, desc[UR36][R6.64] ;  /* 0x0000002406047981 */ /* 0x000ea4000c1e1b00 */
[----:B--2---:R-:W0:Y:S02]  /*5020*/  F2I.S64.F64.TRUNC R4, R4 ;  /* 0x0000000400047311 */ /* 0x004e24000030d900 */
[----:B0-----:R-:W-:Y:S01]  /*5030*/  PRMT R25, R4, 0x7610, R25 ;  /* 0x0000761004197816 */ /* 0x001fe20000000019 */
[----:B------:R-:W-:Y:S06]  /*5040*/  BRA `(.L_x_40379) ;  /* 0x0000000800ac7947 */ /* 0x000fec0003800000 */
.L_x_40374:
        /* <DEDUP_REMOVED lines=12> */
.L_x_40388:
[----:B------:R-:W2:Y:S02]  /*5110*/  LDG.E.64 R6, desc[UR36][R6.64] ;  /* 0x0000002406067981 */ /* 0x000ea4000c1e1b00 */
[----:B--2---:R-:W0:Y:S02]  /*5120*/  F2I.S64.F64.TRUNC R4, R6 ;  /* 0x0000000600047311 */ /* 0x004e24000030d900 */
[----:B0-----:R-:W-:Y:S01]  /*5130*/  PRMT R25, R4, 0x7610, R25 ;  /* 0x0000761004197816 */ /* 0x001fe20000000019 */
[----:B------:R-:W-:Y:S06]  /*5140*/  BRA `(.L_x_40379) ;  /* 0x00000008006c7947 */ /* 0x000fec0003800000 */
.L_x_40387:
        /* <DEDUP_REMOVED lines=28> */
.L_x_40390:
        /* <DEDUP_REMOVED lines=15> */
.L_x_40389:
[----:B------:R-:W2:Y:S02]  /*5400*/  LDG.E.U16 R4, desc[UR36][R6.64] ;  /* 0x0000002406047981 */ /* 0x000ea4000c1e1500 */
[----:B--2---:R-:W-:-:S06]  /*5410*/  IMAD.U32 R4, R4, 0x10000, RZ ;  /* 0x0001000004047824 */ /* 0x004fcc00078e00ff */
[----:B------:R-:W0:Y:S02]  /*5420*/  F2I.S64.TRUNC R4, R4 ;  /* 0x0000000400047311 */ /* 0x000e24000020d900 */
[----:B0-----:R-:W-:Y:S01]  /*5430*/  PRMT R25, R4, 0x7610, R25 ;  /* 0x0000761004197816 */ /* 0x001fe20000000019 */
[----:B------:R-:W-:Y:S06]  /*5440*/  BRA `(.L_x_40379) ;  /* 0x0000000400ac7947 */ /* 0x000fec0003800000 */
.L_x_40386:
        /* <DEDUP_REMOVED lines=10> */
.L_x_40393:
        /* <DEDUP_REMOVED lines=21> */
.L_x_40397:
[----:B------:R-:W-:Y:S05]  /*5640*/  BSYNC B1 ;  /* 0x0000000000017941 */ /* 0x000fea0003800000 */
.L_x_40396:
[----:B------:R-:W-:Y:S01]  /*5650*/  IMAD.SHL.U32 R3, R3, 0x100000, RZ ;  /* 0x0010000003037824 */ /* 0x000fe200078e00ff */
[----:B------:R-:W-:-:S04]  /*5660*/  LEA R5, R0, 0x3b800000, 0x17 ;  /* 0x3b80000000057811 */ /* 0x000fc800078eb8ff */
[----:B------:R-:W-:-:S07]  /*5670*/  LOP3.LUT R4, R5, R3, R6, 0xfe, !PT ;  /* 0x0000000305047212 */ /* 0x000fce00078efe06 */
.L_x_40395:
[----:B------:R-:W-:Y:S05]  /*5680*/  BSYNC B0 ;  /* 0x0000000000007941 */ /* 0x000fea0003800000 */
.L_x_40394:
[----:B------:R-:W0:Y:S02]  /*5690*/  F2I.S64.TRUNC R4, R4 ;  /* 0x0000000400047311 */ /* 0x000e24000020d900 */
[----:B0-----:R-:W-:Y:S01]  /*56a0*/  PRMT R25, R4, 0x7610, R25 ;  /* 0x0000761004197816 */ /* 0x001fe20000000019 */
[----:B------:R-:W-:Y:S06]  /*56b0*/  BRA `(.L_x_40379) ;  /* 0x0000000400107947 */ /* 0x000fec0003800000 */
.L_x_40392:
        /* <DEDUP_REMOVED lines=21> */
.L_x_40401:
[----:B------:R-:W-:Y:S05]  /*5810*/  BSYNC B1 ;  /* 0x0000000000017941 */ /* 0x000fea0003800000 */
.L_x_40400:
[----:B------:R-:W-:Y:S01]  /*5820*/  IMAD.SHL.U32 R3, R3, 0x200000, RZ ;  /* 0x0020000003037824 */ /* 0x000fe200078e00ff */
[----:B------:R-:W-:-:S04]  /*5830*/  LEA R5, R0, 0x37800000, 0x17 ;  /* 0x3780000000057811 */ /* 0x000fc800078eb8ff */
[----:B------:R-:W-:-:S07]  /*5840*/  LOP3.LUT R4, R5, R3, R6, 0xfe, !PT ;  /* 0x0000000305047212 */ /* 0x000fce00078efe06 */
.L_x_40399:
[----:B------:R-:W-:Y:S05]  /*5850*/  BSYNC B0 ;  /* 0x0000000000007941 */ /* 0x000fea0003800000 */
.L_x_40398:
[----:B------:R-:W0:Y:S02]  /*5860*/  F2I.S64.TRUNC R4, R4 ;  /* 0x0000000400047311 */ /* 0x000e24000020d900 */
[----:B0-----:R-:W-:Y:S01]  /*5870*/  PRMT R25, R4, 0x7610, R25 ;  /* 0x0000761004197816 */ /* 0x001fe20000000019 */
[----:B------:R-:W-:Y:S06]  /*5880*/  BRA `(.L_x_40379) ;  /* 0x00000000009c7947 */ /* 0x000fec0003800000 */
.L_x_40391:
        /* <DEDUP_REMOVED lines=14> */
.L_x_40405:
[----:B------:R-:W-:Y:S05]  /*5970*/  BSYNC B0 ;  /* 0x0000000000007941 */ /* 0x000fea0003800000 */
.L_x_40404:
[----:B------:R-:W0:Y:S02]  /*5980*/  F2I.S64.TRUNC R4, R4 ;  /* 0x0000000400047311 */ /* 0x000e24000020d900 */
[----:B0-----:R-:W-:Y:S01]  /*5990*/  PRMT R25, R4, 0x7610, R25 ;  /* 0x0000761004197816 */ /* 0x001fe20000000019 */
[----:B------:R-:W-:Y:S06]  /*59a0*/  BRA `(.L_x_40379) ;  /* 0x0000000000547947 */ /* 0x000fec0003800000 */
.L_x_40378:
        /* <DEDUP_REMOVED lines=16> */
.L_x_40406:
[----:B------:R-:W-:Y:S01]  /*5ab0*/  PRMT R25, RZ, 0x7610, R25 ;  /* 0x00007610ff197816 */ /* 0x000fe20000000019 */
[----:B------:R-:W-:Y:S06]  /*5ac0*/  BRA `(.L_x_40379) ;  /* 0x00000000000c7947 */ /* 0x000fec0003800000 */
.L_x_40403:
[----:B------:R1:W5:Y:S01]  /*5ad0*/  LDG.E.U8 R25, desc[UR36][R6.64] ;  /* 0x0000002406197981 */ /* 0x000362000c1e1100 */
[----:B------:R-:W-:Y:S05]  /*5ae0*/  BRA `(.L_x_40379) ;  /* 0x0000000000047947 */ /* 0x000fea0003800000 */
.L_x_40402:
[----:B------:R2:W5:Y:S02]  /*5af0*/  LDG.E.U8 R25, desc[UR36][R6.64] ;  /* 0x0000002406197981 */ /* 0x000564000c1e1100 */
.L_x_40379:
[----:B------:R-:W-:-:S07]  /*5b00*/  VIADD R27, R27, 0x80 ;  /* 0x000000801b1b7836 */ /* 0x000fce0000000000 */
.L_x_40340:
[----:B------:R-:W-:Y:S05]  /*5b10*/  BSYNC B6 ;  /* 0x0000000000067941 */ /* 0x000fea0003800000 */
.L_x_40339:
        /* <DEDUP_REMOVED lines=23> */
.L_x_40412:
[----:B------:R0:W5:Y:S01]  /*5c90*/  LDG.E.U8 R26, desc[UR36][R4.64] ;  /* 0x00000024041a7981 */ /* 0x000162000c1e1100 */
[----:B------:R-:W-:Y:S05]  /*5ca0*/  BRA `(.L_x_40414) ;  /* 0x0000000c00647947 */ /* 0x000fea0003800000 */
.L_x_40411:
        /* <DEDUP_REMOVED lines=8> */
.L_x_40416:
[----:B------:R0:W5:Y:S01]  /*5d30*/  LDG.E.U8 R26, desc[UR36][R4.64] ;  /* 0x00000024041a7981 */ /* 0x000162000c1e1100 */
[----:B------:R-:W-:Y:S05]  /*5d40*/  BRA `(.L_x_40414) ;  /* 0x0000000c003c7947 */ /* 0x000fea0003800000 */
.L_x_40415:
[----:B------:R0:W5:Y:S01]  /*5d50*/  LDG.E.U16 R26, desc[UR36][R4.64] ;  /* 0x00000024041a7981 */ /* 0x000162000c1e1500 */
[----:B------:R-:W-:Y:S05]  /*5d60*/  BRA `(.L_x_40414) ;  /* 0x0000000c00347947 */ /* 0x000fea0003800000 */
.L_x_40410:
        /* <DEDUP_REMOVED lines=10> */
.L_x_40418:
[----:B------:R-:W2:Y:S02]  /*5e10*/  LDG.E.U16 R2, desc[UR36][R4.64] ;  /* 0x0000002404027981 */ /* 0x000ea4000c1e1500 */
[----:B--2---:R-:W-:-:S06]  /*5e20*/  HADD2.F32 R2, -RZ, R2.H0_H0 ;  /* 0x20000002ff027230 */ /* 0x004fcc0000004100 */
[----:B------:R-:W0:Y:S02]  /*5e30*/  F2I.S64.TRUNC R2, R2 ;  /* 0x0000000200027311 */ /* 0x000e24000020d900 */
[----:B0-----:R-:W-:Y:S01]  /*5e40*/  PRMT R26, R2, 0x7610, R26 ;  /* 0x00007610021a7816 */ /* 0x001fe2000000001a */
[----:B------:R-:W-:Y:S06]  /*5e50*/  BRA `(.L_x_40414) ;  /* 0x0000000800f87947 */ /* 0x000fec0003800000 */
.L_x_40417:
        /* <DEDUP_REMOVED lines=10> */
.L_x_40420:
[----:B------:R-:W2:Y:S02]  /*5f00*/  LDG.E.U16 R4, desc[UR36][R4.64] ;  /* 0x0000002404047981 */ /* 0x000ea4000c1e1500 */
[----:B--2---:R-:W-:-:S06]  /*5f10*/  HADD2.F32 R2, -RZ, R4.H0_H0 ;  /* 0x20000004ff027230 */ /* 0x004fcc0000004100 */
[----:B------:R-:W0:Y:S02]  /*5f20*/  F2I.S64.TRUNC R2, R2 ;  /* 0x0000000200027311 */ /* 0x000e24000020d900 */
[----:B0-----:R-:W-:Y:S01]  /*5f30*/  PRMT R26, R2, 0x7610, R26 ;  /* 0x00007610021a7816 */ /* 0x001fe2000000001a */
[----:B------:R-:W-:Y:S06]  /*5f40*/  BRA `(.L_x_40414) ;  /* 0x0000000800bc7947 */ /* 0x000fec0003800000 */
.L_x_40419:
[----:B------:R-:W2:Y:S02]  /*5f50*/  LDG.E.64 R2, desc[UR36][R4.64] ;  /* 0x0000002404027981 */ /* 0x000ea4000c1e1b00 */
[----:B--2---:R-:W0:Y:S02]  /*5f60*/  F2I.S64.F64.TRUNC R2, R2 ;  /* 0x0000000200027311 */ /* 0x004e24000030d900 */
[----:B0-----:R-:W-:Y:S01]  /*5f70*/  PRMT R26, R2, 0x7610, R26 ;  /* 0x00007610021a7816 */ /* 0x001fe2000000001a */
[----:B------:R-:W-:Y:S06]  /*5f80*/  BRA `(.L_x_40414) ;  /* 0x0000000800ac7947 */ /* 0x000fec0003800000 */
.L_x_40409:
        /* <DEDUP_REMOVED lines=12> */
.L_x_40423:
[----:B------:R-:W2:Y:S02]  /*6050*/  LDG.E.64 R4, desc[UR36][R4.64] ;  /* 0x0000002404047981 */ /* 0x000ea4000c1e1b00 */
[----:B--2---:R-:W0:Y:S02]  /*6060*/  F2I.S64.F64.TRUNC R2, R4 ;  /* 0x0000000400027311 */ /* 0x004e24000030d900 */
[----:B0-----:R-:W-:Y:S01]  /*6070*/  PRMT R26, R2, 0x7610, R26 ;  /* 0x00007610021a7816 */ /* 0x001fe2000000001a */
[----:B------:R-:W-:Y:S06]  /*6080*/  BRA `(.L_x_40414) ;  /* 0x00000008006c7947 */ /* 0x000fec0003800000 */
.L_x_40422:
        /* <DEDUP_REMOVED lines=28> */
.L_x_40425:
        /* <DEDUP_REMOVED lines=15> */
.L_x_40424:
[----:B------:R-:W2:Y:S02]  /*6340*/  LDG.E.U16 R2, desc[UR36][R4.64] ;  /* 0x0000002404027981 */ /* 0x000ea4000c1e1500 */
[----:B--2---:R-:W-:-:S06]  /*6350*/  IMAD.U32 R2, R2, 0x10000, RZ ;  /* 0x0001000002027824 */ /* 0x004fcc00078e00ff */
[----:B------:R-:W0:Y:S02]  /*6360*/  F2I.S64.TRUNC R2, R2 ;  /* 0x0000000200027311 */ /* 0x000e24000020d900 */
[----:B0-----:R-:W-:Y:S01]  /*6370*/  PRMT R26, R2, 0x7610, R26 ;  /* 0x00007610021a7816 */ /* 0x001fe2000000001a */
[----:B------:R-:W-:Y:S06]  /*6380*/  BRA `(.L_x_40414) ;  /* 0x0000000400ac7947 */ /* 0x000fec0003800000 */
.L_x_40421:
        /* <DEDUP_REMOVED lines=10> */
.L_x_40428:
        /* <DEDUP_REMOVED lines=21> */
.L_x_40432:
[----:B------:R-:W-:Y:S05]  /*6580*/  BSYNC B1 ;  /* 0x0000000000017941 */ /* 0x000fea0003800000 */
.L_x_40431:
[----:B------:R-:W-:Y:S01]  /*6590*/  IMAD.SHL.U32 R2, R2, 0x100000, RZ ;  /* 0x0010000002027824 */ /* 0x000fe200078e00ff */
[----:B------:R-:W-:-:S04]  /*65a0*/  LEA R3, R0, 0x3b800000, 0x17 ;  /* 0x3b80000000037811 */ /* 0x000fc800078eb8ff */
[----:B------:R-:W-:-:S07]  /*65b0*/  LOP3.LUT R2, R3, R2, R4, 0xfe, !PT ;  /* 0x0000000203027212 */ /* 0x000fce00078efe04 */
.L_x_40430:
[----:B------:R-:W-:Y:S05]  /*65c0*/  BSYNC B0 ;  /* 0x0000000000007941 */ /* 0x000fea0003800000 */
.L_x_40429:
[----:B------:R-:W0:Y:S02]  /*65d0*/  F2I.S64.TRUNC R2, R2 ;  /* 0x0000000200027311 */ /* 0x000e24000020d900 */
[----:B0-----:R-:W-:Y:S01]  /*65e0*/  PRMT R26, R2, 0x7610, R26 ;  /* 0x00007610021a7816 */ /* 0x001fe2000000001a */
[----:B------:R-:W-:Y:S06]  /*65f0*/  BRA `(.L_x_40414) ;  /* 0x0000000400107947 */ /* 0x000fec0003800000 */
.L_x_40427:
        /* <DEDUP_REMOVED lines=21> */
.L_x_40436:
[----:B------:R-:W-:Y:S05]  /*6750*/  BSYNC B1 ;  /* 0x0000000000017941 */ /* 0x000fea0003800000 */
.L_x_40435:
[----:B------:R-:W-:Y:S01]  /*6760*/  IMAD.SHL.U32 R2, R2, 0x200000, RZ ;  /* 0x0020000002027824 */ /* 0x000fe200078e00ff */
[----:B------:R-:W-:-:S04]  /*6770*/  LEA R3, R0, 0x37800000, 0x17 ;  /* 0x3780000000037811 */ /* 0x000fc800078eb8ff */
[----:B------:R-:W-:-:S07]  /*6780*/  LOP3.LUT R2, R3, R2, R4, 0xfe, !PT ;  /* 0x0000000203027212 */ /* 0x000fce00078efe04 */
.L_x_40434:
[----:B------:R-:W-:Y:S05]  /*6790*/  BSYNC B0 ;  /* 0x0000000000007941 */ /* 0x000fea0003800000 */
.L_x_40433:
[----:B------:R-:W0:Y:S02]  /*67a0*/  F2I.S64.TRUNC R2, R2 ;  /* 0x0000000200027311 */ /* 0x000e24000020d900 */
[----:B0-----:R-:W-:Y:S01]  /*67b0*/  PRMT R26, R2, 0x7610, R26 ;  /* 0x00007610021a7816 */ /* 0x001fe2000000001a */
[----:B------:R-:W-:Y:S06]  /*67c0*/  BRA `(.L_x_40414) ;  /* 0x00000000009c7947 */ /* 0x000fec0003800000 */
.L_x_40426:
        /* <DEDUP_REMOVED lines=14> */
.L_x_40440:
[----:B------:R-:W-:Y:S05]  /*68b0*/  BSYNC B0 ;  /* 0x0000000000007941 */ /* 0x000fea0003800000 */
.L_x_40439:
[----:B------:R-:W0:Y:S02]  /*68c0*/  F2I.S64.TRUNC R2, R2 ;  /* 0x0000000200027311 */ /* 0x000e24000020d900 */
[----:B0-----:R-:W-:Y:S01]  /*68d0*/  PRMT R26, R2, 0x7610, R26 ;  /* 0x00007610021a7816 */ /* 0x001fe2000000001a */
[----:B------:R-:W-:Y:S06]  /*68e0*/  BRA `(.L_x_40414) ;  /* 0x0000000000547947 */ /* 0x000fec0003800000 */
.L_x_40413:
        /* <DEDUP_REMOVED lines=16> */
.L_x_40441:
[----:B------:R-:W-:Y:S01]  /*69f0*/  PRMT R26, RZ, 0x7610, R26 ;  /* 0x00007610ff1a7816 */ /* 0x000fe2000000001a */
[----:B------:R-:W-:Y:S06]  /*6a00*/  BRA `(.L_x_40414) ;  /* 0x00000000000c7947 */ /* 0x000fec0003800000 */
.L_x_40438:
[----:B------:R0:W5:Y:S01]  /*6a10*/  LDG.E.U8 R26, desc[UR36][R4.64] ;  /* 0x00000024041a7981 */ /* 0x000162000c1e1100 */
[----:B------:R-:W-:Y:S05]  /*6a20*/  BRA `(.L_x_40414) ;  /* 0x0000000000047947 */ /* 0x000fea0003800000 */
.L_x_40437:
[----:B------:R0:W5:Y:S02]  /*6a30*/  LDG.E.U8 R26, desc[UR36][R4.64] ;  /* 0x00000024041a7981 */ /* 0x000164000c1e1100 */
.L_x_40414:
        /* <DEDUP_REMOVED lines=19> */
.L_x_40445:
[----:B------:R0:W5:Y:S01]  /*6b70*/  LDG.E.U8 R23, desc[UR36][R4.64] ;  /* 0x0000002404177981 */ /* 0x000162000c1e1100 */
[----:B------:R-:W-:Y:S05]  /*6b80*/  BRA `(.L_x_40408) ;  /* 0x0000000c00607947 */ /* 0x000fea0003800000 */
.L_x_40444:
        /* <DEDUP_REMOVED lines=8> */
.L_x_40448:
[----:B------:R0:W5:Y:S01]  /*6c10*/  LDG.E.U8 R23, desc[UR36][R4.64] ;  /* 0x0000002404177981 */ /* 0x000162000c1e1100 */
[----:B------:R-:W-:Y:S05]  /*6c20*/  BRA `(.L_x_40408) ;  /* 0x0000000c00387947 */ /* 0x000fea0003800000 */
.L_x_40447:
[----:B------:R0:W5:Y:S01]  /*6c30*/  LDG.E.U16 R23, desc[UR36][R4.64] ;  /* 0x0000002404177981 */ /* 0x000162000c1e1500 */
[----:B------:R-:W-:Y:S05]  /*6c40*/  BRA `(.L_x_40408) ;  /* 0x0000000c00307947 */ /* 0x000fea0003800000 */
.L_x_40443:
        /* <DEDUP_REMOVED lines=10> */
.L_x_40450:
[----:B------:R-:W2:Y:S02]  /*6cf0*/  LDG.E.U16 R2, desc[UR36][R4.64] ;  /* 0x0000002404027981 */ /* 0x000ea4000c1e1500 */
[----:B--2---:R-:W-:-:S06]  /*6d00*/  HADD2.F32 R2, -RZ, R2.H0_H0 ;  /* 0x20000002ff027230 */ /* 0x004fcc0000004100 */
[----:B------:R-:W0:Y:S02]  /*6d10*/  F2I.S64.TRUNC R2, R2 ;  /* 0x0000000200027311 */ /* 0x000e24000020d900 */
[----:B0-----:R-:W-:Y:S01]  /*6d20*/  PRMT R23, R2, 0x7610, R23 ;  /* 0x0000761002177816 */ /* 0x001fe20000000017 */
[----:B------:R-:W-:Y:S06]  /*6d30*/  BRA `(.L_x_40408) ;  /* 0x0000000800f47947 */ /* 0x000fec0003800000 */
.L_x_40449:
        /* <DEDUP_REMOVED lines=10> */
.L_x_40452:
[----:B------:R-:W2:Y:S02]  /*6de0*/  LDG.E.U16 R4, desc[UR36][R4.64] ;  /* 0x0000002404047981 */ /* 0x000ea4000c1e1500 */
[----:B--2---:R-:W-:-:S06]  /*6df0*/  HADD2.F32 R2, -RZ, R4.H0_H0 ;  /* 0x20000004ff027230 */ /* 0x004fcc0000004100 */
[----:B------:R-:W0:Y:S02]  /*6e00*/  F2I.S64.TRUNC R2, R2 ;  /* 0x0000000200027311 */ /* 0x000e24000020d900 */
[----:B0-----:R-:W-:Y:S01]  /*6e10*/  PRMT R23, R2, 0x7610, R23 ;  /* 0x0000761002177816 */ /* 0x001fe20000000017 */
[----:B------:R-:W-:Y:S06]  /*6e20*/  BRA `(.L_x_40408) ;  /* 0x0000000800b87947 */ /* 0x000fec0003800000 */
.L_x_40451:
[----:B------:R-:W2:Y:S02]  /*6e30*/  LDG.E.64 R2, desc[UR36][R4.64] ;  /* 0x0000002404027981 */ /* 0x000ea4000c1e1b00 */
[----:B--2---:R-:W0:Y:S02]  /*6e40*/  F2I.S64.F64.TRUNC R2, R2 ;  /* 0x0000000200027311 */ /* 0x004e24000030d900 */
[----:B0-----:R-:W-:Y:S01]  /*6e50*/  PRMT R23, R2, 0x7610, R23 ;  /* 0x0000761002177816 */ /* 0x001fe20000000017 */
[----:B------:R-:W-:Y:S06]  /*6e60*/  BRA `(.L_x_40408) ;  /* 0x0000000800a87947 */ /* 0x000fec0003800000 */
.L_x_40442:
        /* <DEDUP_REMOVED lines=12> */
.L_x_40455:
[----:B------:R-:W2:Y:S02]  /*6f30*/  LDG.E.64 R4, desc[UR36][R4.64] ;  /* 0x0000002404047981 */ /* 0x000ea4000c1e1b00 */
[----:B--2---:R-:W0:Y:S02]  /*6f40*/  F2I.S64.F64.TRUNC R2, R4 ;  /* 0x0000000400027311 */ /* 0x004e24000030d900 */
[----:B0-----:R-:W-:Y:S01]  /*6f50*/  PRMT R23, R2, 0x7610, R23 ;  /* 0x0000761002177816 */ /* 0x001fe20000000017 */
[----:B------:R-:W-:Y:S06]  /*6f60*/  BRA `(.L_x_40408) ;  /* 0x0000000800687947 */ /* 0x000fec0003800000 */
.L_x_40454:
        /* <DEDUP_REMOVED lines=28> */
.L_x_40457:
        /* <DEDUP_REMOVED lines=15> */
.L_x_40456:
[----:B------:R-:W2:Y:S02]  /*7220*/  LDG.E.U16 R2, desc[UR36][R4.64] ;  /* 0x0000002404027981 */ /* 0x000ea4000c1e1500 */
[----:B--2---:R-:W-:-:S06]  /*7230*/  IMAD.U32 R2, R2, 0x10000, RZ ;  /* 0x0001000002027824 */ /* 0x004fcc00078e00ff */
[----:B------:R-:W0:Y:S02]  /*7240*/  F2I.S64.TRUNC R2, R2 ;  /* 0x0000000200027311 */ /* 0x000e24000020d900 */
[----:B0-----:R-:W-:Y:S01]  /*7250*/  PRMT R23, R2, 0x7610, R23 ;  /* 0x0000761002177816 */ /* 0x001fe20000000017 */
[----:B------:R-:W-:Y:S06]  /*7260*/  BRA `(.L_x_40408) ;  /* 0x0000000400a87947 */ /* 0x000fec0003800000 */
.L_x_40453:
        /* <DEDUP_REMOVED lines=10> */
.L_x_40460:
        /* <DEDUP_REMOVED lines=21> */
.L_x_40464:
[----:B------:R-:W-:Y:S05]  /*7460*/  BSYNC B1 ;  /* 0x0000000000017941 */ /* 0x000fea0003800000 */
.L_x_40463:
[----:B------:R-:W-:Y:S01]  /*7470*/  IMAD.SHL.U32 R2, R2, 0x100000, RZ ;  /* 0x0010000002027824 */ /* 0x000fe200078e00ff */
[----:B------:R-:W-:-:S04]  /*7480*/  LEA R3, R0, 0x3b800000, 0x17 ;  /* 0x3b80000000037811 */ /* 0x000fc800078eb8ff */
[----:B------:R-:W-:-:S07]  /*7490*/  LOP3.LUT R2, R3, R2, R4, 0xfe, !PT ;  /* 0x0000000203027212 */ /* 0x000fce00078efe04 */
.L_x_40462:
[----:B------:R-:W-:Y:S05]  /*74a0*/  BSYNC B0 ;  /* 0x0000000000007941 */ /* 0x000fea0003800000 */
.L_x_40461:
[----:B------:R-:W0:Y:S02]  /*74b0*/  F2I.S64.TRUNC R2, R2 ;  /* 0x0000000200027311 */ /* 0x000e24000020d900 */
[----:B0-----:R-:W-:Y:S01]  /*74c0*/  PRMT R23, R2, 0x7610, R23 ;  /* 0x0000761002177816 */ /* 0x001fe20000000017 */
[----:B------:R-:W-:Y:S06]  /*74d0*/  BRA `(.L_x_40408) ;  /* 0x00000004000c7947 */ /* 0x000fec0003800000 */
.L_x_40459:
        /* <DEDUP_REMOVED lines=21> */
.L_x_40468:
[----:B------:R-:W-:Y:S05]  /*7630*/  BSYNC B1 ;  /* 0x0000000000017941 */ /* 0x000fea0003800000 */
.L_x_40467:
[----:B------:R-:W-:Y:S01]  /*7640*/  IMAD.SHL.U32 R2, R2, 0x200000, RZ ;  /* 0x0020000002027824 */ /* 0x000fe200078e00ff */
[----:B------:R-:W-:-:S04]  /*7650*/  LEA R3, R0, 0x37800000, 0x17 ;  /* 0x3780000000037811 */ /* 0x000fc800078eb8ff */
[----:B------:R-:W-:-:S07]  /*7660*/  LOP3.LUT R2, R3, R2, R4, 0xfe, !PT ;  /* 0x0000000203027212 */ /* 0x000fce00078efe04 */
.L_x_40466:
[----:B------:R-:W-:Y:S05]  /*7670*/  BSYNC B0 ;  /* 0x0000000000007941 */ /* 0x000fea0003800000 */
.L_x_40465:
[----:B------:R-:W0:Y:S02]  /*7680*/  F2I.S64.TRUNC R2, R2 ;  /* 0x0000000200027311 */ /* 0x000e24000020d900 */
[----:B0-----:R-:W-:Y:S01]  /*7690*/  PRMT R23, R2, 0x7610, R23 ;  /* 0x0000761002177816 */ /* 0x001fe20000000017 */
[----:B------:R-:W-:Y:S06]  /*76a0*/  BRA `(.L_x_40408) ;  /* 0x0000000000987947 */ /* 0x000fec0003800000 */
.L_x_40458:
        /* <DEDUP_REMOVED lines=14> */
.L_x_40472:
[----:B------:R-:W-:Y:S05]  /*7790*/  BSYNC B0 ;  /* 0x0000000000007941 */ /* 0x000fea0003800000 */
.L_x_40471:
[----:B------:R-:W0:Y:S02]  /*77a0*/  F2I.S64.TRUNC R2, R2 ;  /* 0x0000000200027311 */ /* 0x000e24000020d900 */
[----:B0-----:R-:W-:Y:S01]  /*77b0*/  PRMT R23, R2, 0x7610, R23 ;  /* 0x0000761002177816 */ /* 0x001fe20000000017 */
[----:B------:R-:W-:Y:S06]  /*77c0*/  BRA `(.L_x_40408) ;  /* 0x0000000000507947 */ /* 0x000fec0003800000 */
.L_x_40446:
        /* <DEDUP_REMOVED lines=16> */
.L_x_40473:
[----:B------:R-:W-:Y:S05]  /*78d0*/  BRA `(.L_x_40408) ;  /* 0x00000000000c7947 */ /* 0x000fea0003800000 */
.L_x_40470:
[----:B------:R0:W5:Y:S01]  /*78e0*/  LDG.E.U8 R23, desc[UR36][R4.64] ;  /* 0x0000002404177981 */ /* 0x000162000c1e1100 */
[----:B------:R-:W-:Y:S05]  /*78f0*/  BRA `(.L_x_40408) ;  /* 0x0000000000047947 */ /* 0x000fea0003800000 */
.L_x_40469:
[----:B------:R0:W5:Y:S02]  /*7900*/  LDG.E.U8 R23, desc[UR36][R4.64] ;  /* 0x0000002404177981 */ /* 0x000164000c1e1100 */
.L_x_40408:
[----:B------:R-:W-:Y:S05]  /*7910*/  BSYNC B6 ;  /* 0x0000000000067941 */ /* 0x000fea0003800000 */
.L_x_40407:
        /* <DEDUP_REMOVED lines=11> */
[----:B------:R-:W-:Y:S02]  /*79d0*/  VIMNMX.U32 R3, R19, R18, !PT ;  /* 0x0000001213037248 */ /* 0x000fe40007fe0000 */
[----:B------:R-:W-:Y:S02]  /*79e0*/  VIMNMX.U32 R19, R22, R17, !PT ;  /* 0x0000001116137248 */ /* 0x000fe40007fe0000 */
[----:B------:R-:W-:-:S02]  /*79f0*/  VIMNMX.U32 R18, R25, R24, !PT ;  /* 0x0000001819127248 */ /* 0x000fc40007fe0000 */
[----:B------:R-:W-:Y:S02]  /*7a00*/  VIMNMX.U32 R17, R23, R26, !PT ;  /* 0x0000001a17117248 */ /* 0x000fe40007fe0000 */
        /* <DEDUP_REMOVED lines=23> */
.L_x_40479:
[----:B------:R0:W-:Y:S01]  /*7b80*/  STG.E.U8 desc[UR36][R8.64], R3 ;  /* 0x0000000308007986 */ /* 0x0001e2000c101124 */
[----:B------:R-:W-:Y:S05]  /*7b90*/  BRA `(.L_x_40475) ;  /* 0x0000000c00607947 */ /* 0x000fea0003800000 */
.L_x_40478:
        /* <DEDUP_REMOVED lines=10> */
.L_x_40482:
[----:B------:R0:W-:Y:S01]  /*7c40*/  STG.E desc[UR36][R8.64], R3 ;  /* 0x0000000308007986 */ /* 0x0001e2000c101924 */
[----:B------:R-:W-:Y:S05]  /*7c50*/  BRA `(.L_x_40475) ;  /* 0x0000000c00307947 */ /* 0x000fea0003800000 */
.L_x_40481:
[----:B------:R0:W-:Y:S01]  /*7c60*/  STG.E.U16 desc[UR36][R8.64], R3 ;  /* 0x0000000308007986 */ /* 0x0001e2000c101524 */
[----:B------:R-:W-:Y:S05]  /*7c70*/  BRA `(.L_x_40475) ;  /* 0x0000000c00287947 */ /* 0x000fea0003800000 */
.L_x_40477:
        /* <DEDUP_REMOVED lines=9> */
.L_x_40484:
[----:B------:R-:W0:Y:S02]  /*7d10*/  I2F.U16 R0, R3 ;  /* 0x0000000300007306 */ /* 0x000e240000101000 */
[----:B0-----:R-:W-:-:S05]  /*7d20*/  F2FP.F16.F32.PACK_AB R0, RZ, R0 ;  /* 0x00000000ff00723e */ /* 0x001fca00000000ff */
[----:B------:R1:W-:Y:S01]  /*7d30*/  STG.E.U16 desc[UR36][R8.64], R0 ;  /* 0x0000000008007986 */ /* 0x0003e2000c101524 */
[----:B------:R-:W-:Y:S05]  /*7d40*/  BRA `(.L_x_40475) ;  /* 0x0000000800f47947 */ /* 0x000fea0003800000 */
.L_x_40483:
        /* <DEDUP_REMOVED lines=10> */
.L_x_40486:
[----:B------:R-:W0:Y:S02]  /*7df0*/  I2F.U16 R3, R3 ;  /* 0x0000000300037306 */ /* 0x000e240000101000 */
[----:B0-----:R-:W-:-:S04]  /*7e00*/  F2FP.F16.F32.PACK_AB R3, RZ, R3 ;  /* 0x00000003ff03723e */ /* 0x001fc800000000ff */
[----:B------:R-:W-:-:S05]  /*7e10*/  PRMT R3, R3, 0x5410, RZ ;  /* 0x0000541003037816 */ /* 0x000fca00000000ff */
[----:B------:R0:W-:Y:S01]  /*7e20*/  STG.E desc[UR36][R8.64], R3 ;  /* 0x0000000308007986 */ /* 0x0001e2000c101924 */
[----:B------:R-:W-:Y:S05]  /*7e30*/  BRA `(.L_x_40475) ;  /* 0x0000000800b87947 */ /* 0x000fea0003800000 */
.L_x_40485:
[----:B------:R-:W0:Y:S02]  /*7e40*/  I2F.F64.U16 R4, R3 ;  /* 0x0000000300047312 */ /* 0x000e240000101800 */
[----:B0-----:R0:W-:Y:S01]  /*7e50*/  STG.E.64 desc[UR36][R8.64], R4 ;  /* 0x0000000408007986 */ /* 0x0011e2000c101b24 */
[----:B------:R-:W-:Y:S05]  /*7e60*/  BRA `(.L_x_40475) ;  /* 0x0000000800ac7947 */ /* 0x000fea0003800000 */
.L_x_40476:
        /* <DEDUP_REMOVED lines=13> */
.L_x_40489:
[----:B------:R-:W0:Y:S01]  /*7f40*/  I2F.F64.U16 R4, R3 ;  /* 0x0000000300047312 */ /* 0x000e220000101800 */
[----:B--234-:R-:W-:-:S05]  /*7f50*/  CS2R R6, SRZ ;  /* 0x0000000000067805 */ /* 0x01cfca000001ff00 */
[----:B0-----:R0:W-:Y:S01]  /*7f60*/  STG.E.128 desc[UR36][R8.64], R4 ;  /* 0x0000000408007986 */ /* 0x0011e2000c101d24 */
[----:B------:R-:W-:Y:S05]  /*7f70*/  BRA `(.L_x_40475) ;  /* 0x0000000800687947 */ /* 0x000fea0003800000 */
.L_x_40488:
        /* <DEDUP_REMOVED lines=21> */
.L_x_40493:
[----:B------:R-:W-:Y:S05]  /*80d0*/  BSYNC B0 ;  /* 0x0000000000007941 */ /* 0x000fea0003800000 */
.L_x_40492:
[----:B------:R-:W-:-:S05]  /*80e0*/  LOP3.LUT R5, R0, R5, RZ, 0xfc, !PT ;  /* 0x0000000500057212 */ /* 0x000fca00078efcff */
[----:B------:R0:W-:Y:S01]  /*80f0*/  STG.E.U8 desc[UR36][R8.64], R5 ;  /* 0x0000000508007986 */ /* 0x0001e2000c101124 */
[----:B------:R-:W-:Y:S05]  /*8100*/  BRA `(.L_x_40475) ;  /* 0x0000000800047947 */ /* 0x000fea0003800000 */
.L_x_40491:
        /* <DEDUP_REMOVED lines=13> */
.L_x_40495:
[----:B------:R-:W-:Y:S01]  /*81e0*/  IMAD.MOV.U32 R0, RZ, RZ, 0x7f ;  /* 0x0000007fff007424 */ /* 0x000fe200078e00ff */
[----:B------:R-:W-:-:S04]  /*81f0*/  ISETP.GT.U32.AND P0, PT, R4, 0x7f800000, PT ;  /* 0x7f8000000400780c */ /* 0x000fc80003f04070 */
[----:B------:R-:W-:-:S09]  /*8200*/  SEL R0, R0, 0x7c, P0 ;  /* 0x0000007c00007807 */ /* 0x000fd20000000000 */
.L_x_40496:
[----:B------:R-:W-:Y:S05]  /*8210*/  BSYNC B0 ;  /* 0x0000000000007941 */ /* 0x000fea0003800000 */
.L_x_40494:
[----:B------:R-:W-:-:S04]  /*8220*/  LOP3.LUT R3, R5, 0x80000000, RZ, 0xc0, !PT ;  /* 0x8000000005037812 */ /* 0x000fc800078ec0ff */
[----:B------:R-:W-:-:S04]  /*8230*/  SHF.R.U32.HI R3, RZ, 0x18, R3 ;  /* 0x00000018ff037819 */ /* 0x000fc80000011603 */
[----:B------:R-:W-:-:S05]  /*8240*/  LOP3.LUT R3, R0, R3, RZ, 0xfc, !PT ;  /* 0x0000000300037212 */ /* 0x000fca00078efcff */
[----:B------:R0:W-:Y:S01]  /*8250*/  STG.E.U8 desc[UR36][R8.64], R3 ;  /* 0x0000000308007986 */ /* 0x0001e2000c101124 */
[----:B------:R-:W-:Y:S05]  /*8260*/  BRA `(.L_x_40475) ;  /* 0x0000000400ac7947 */ /* 0x000fea0003800000 */
.L_x_40490:
[----:B------:R-:W0:Y:S02]  /*8270*/  I2F.U16 R0, R3 ;  /* 0x0000000300007306 */ /* 0x000e240000101000 */
[----:B0-----:R-:W-:-:S05]  /*8280*/  F2FP.BF16.F32.PACK_AB R0, RZ, R0 ;  /* 0x00000000ff00723e */ /* 0x001fca00000010ff */
[----:B------:R0:W-:Y:S01]  /*8290*/  STG.E.U16 desc[UR36][R8.64], R0 ;  /* 0x0000000008007986 */ /* 0x0001e2000c101524 */
[----:B------:R-:W-:Y:S05]  /*82a0*/  BRA `(.L_x_40475) ;  /* 0x00000004009c7947 */ /* 0x000fea0003800000 */
.L_x_40487:
        /* <DEDUP_REMOVED lines=10> */
.L_x_40499:
        /* <DEDUP_REMOVED lines=17> */
.L_x_40502:
[----:B------:R-:W-:-:S04]  /*8460*/  LOP3.LUT R3, R3, 0x80000000, RZ, 0xc0, !PT ;  /* 0x8000000003037812 */ /* 0x000fc800078ec0ff */
[----:B------:R-:W-:-:S04]  /*8470*/  SHF.R.U32.HI R3, RZ, 0x18, R3 ;  /* 0x00000018ff037819 */ /* 0x000fc80000011603 */
[----:B------:R-:W-:-:S04]  /*8480*/  LOP3.LUT R0, R0, R3, RZ, 0xfc, !PT ;  /* 0x0000000300007212 */ /* 0x000fc800078efcff */
[----:B------:R-:W-:-:S07]  /*8490*/  PRMT R4, R0, 0x7610, R4 ;  /* 0x0000761000047816 */ /* 0x000fce0000000004 */
.L_x_40501:
[----:B------:R-:W-:Y:S05]  /*84a0*/  BSYNC B0 ;  /* 0x0000000000007941 */ /* 0x000fea0003800000 */
.L_x_40500:
[----:B------:R0:W-:Y:S01]  /*84b0*/  STG.E.U8 desc[UR36][R8.64], R4 ;  /* 0x0000000408007986 */ /* 0x0001e2000c101124 */
[----:B------:R-:W-:Y:S05]  /*84c0*/  BRA `(.L_x_40475) ;  /* 0x0000000400147947 */ /* 0x000fea0003800000 */
.L_x_40498:
        /* <DEDUP_REMOVED lines=17> */
.L_x_40505:
[----:B------:R-:W-:-:S04]  /*85e0*/  LOP3.LUT R3, R3, 0x80000000, RZ, 0xc0, !PT ;  /* 0x8000000003037812 */ /* 0x000fc800078ec0ff */
[----:B------:R-:W-:-:S04]  /*85f0*/  SHF.R.U32.HI R3, RZ, 0x18, R3 ;  /* 0x00000018ff037819 */ /* 0x000fc80000011603 */
[----:B------:R-:W-:-:S04]  /*8600*/  LOP3.LUT R0, R0, R3, RZ, 0xfc, !PT ;  /* 0x0000000300007212 */ /* 0x000fc800078efcff */
[----:B------:R-:W-:-:S07]  /*8610*/  PRMT R4, R0, 0x7610, R4 ;  /* 0x0000761000047816 */ /* 0x000fce0000000004 */
.L_x_40504:
[----:B------:R-:W-:Y:S05]  /*8620*/  BSYNC B0 ;  /* 0x0000000000007941 */ /* 0x000fea0003800000 */
.L_x_40503:
[----:B------:R0:W-:Y:S01]  /*8630*/  STG.E.U8 desc[UR36][R8.64], R4 ;  /* 0x0000000408007986 */ /* 0x0001e2000c101124 */
[----:B------:R-:W-:Y:S05]  /*8640*/  BRA `(.L_x_40475) ;  /* 0x0000000000b47947 */ /* 0x000fea0003800000 */
.L_x_40497:
        /* <DEDUP_REMOVED lines=23> */
.L_x_40480:
        /* <DEDUP_REMOVED lines=16> */
.L_x_40508:
[----:B------:R-:W-:Y:S05]  /*88c0*/  BRA `(.L_x_40475) ;  /* 0x0000000000147947 */ /* 0x000fea0003800000 */
.L_x_40507:
[----:B------:R-:W-:Y:S01]  /*88d0*/  LOP3.LUT R4, R3, 0xffff, RZ, 0xc0, !PT ;  /* 0x0000ffff03047812 */ /* 0x000fe200078ec0ff */
[----:B------:R-:W-:-:S05]  /*88e0*/  IMAD.MOV.U32 R5, RZ, RZ, RZ ;  /* 0x000000ffff057224 */ /* 0x000fca00078e00ff */
[----:B------:R0:W-:Y:S01]  /*88f0*/  STG.E.64 desc[UR36][R8.64], R4 ;  /* 0x0000000408007986 */ /* 0x0001e2000c101b24 */
[----:B------:R-:W-:Y:S05]  /*8900*/  BRA `(.L_x_40475) ;  /* 0x0000000000047947 */ /* 0x000fea0003800000 */
.L_x_40506:
[----:B------:R0:W-:Y:S02]  /*8910*/  STG.E desc[UR36][R8.64], R3 ;  /* 0x0000000308007986 */ /* 0x0001e4000c101924 */
.L_x_40475:
[----:B------:R-:W-:Y:S05]  /*8920*/  BSYNC B6 ;  /* 0x0000000000067941 */ /* 0x000fea0003800000 */
.L_x_40474:
        /* <DEDUP_REMOVED lines=23> */
.L_x_40514:
[----:B------:R0:W-:Y:S01]  /*8aa0*/  STG.E.U8 desc[UR36][R8.64], R19 ;  /* 0x0000001308007986 */ /* 0x0001e2000c101124 */
[----:B------:R-:W-:Y:S05]  /*8ab0*/  BRA `(.L_x_40516) ;  /* 0x0000000c005c7947 */ /* 0x000fea0003800000 */
.L_x_40513:
        /* <DEDUP_REMOVED lines=10> */
.L_x_40518:
[----:B------:R0:W-:Y:S01]  /*8b60*/  STG.E desc[UR36][R8.64], R19 ;  /* 0x0000001308007986 */ /* 0x0001e2000c101924 */
[----:B------:R-:W-:Y:S05]  /*8b70*/  BRA `(.L_x_40516) ;  /* 0x0000000c002c7947 */ /* 0x000fea0003800000 */
.L_x_40517:
[----:B------:R0:W-:Y:S01]  /*8b80*/  STG.E.U16 desc[UR36][R8.64], R19 ;  /* 0x0000001308007986 */ /* 0x0001e2000c101524 */
[----:B------:R-:W-:Y:S05]  /*8b90*/  BRA `(.L_x_40516) ;  /* 0x0000000c00247947 */ /* 0x000fea0003800000 */
.L_x_40512:
        /* <DEDUP_REMOVED lines=9> */
.L_x_40520:
[----:B------:R-:W0:Y:S02]  /*8c30*/  I2F.U16 R0, R19 ;  /* 0x0000001300007306 */ /* 0x000e240000101000 */
[----:B0-----:R-:W-:-:S05]  /*8c40*/  F2FP.F16.F32.PACK_AB R0, RZ, R0 ;  /* 0x00000000ff00723e */ /* 0x001fca00000000ff */
[----:B------:R0:W-:Y:S01]  /*8c50*/  STG.E.U16 desc[UR36][R8.64], R0 ;  /* 0x0000000008007986 */ /* 0x0001e2000c101524 */
[----:B------:R-:W-:Y:S05]  /*8c60*/  BRA `(.L_x_40516) ;  /* 0x0000000800f07947 */ /* 0x000fea0003800000 */
.L_x_40519:
        /* <DEDUP_REMOVED lines=10> */
.L_x_40522:
[----:B------:R-:W0:Y:S02]  /*8d10*/  I2F.U16 R19, R19 ;  /* 0x0000001300137306 */ /* 0x000e240000101000 */
[----:B0-----:R-:W-:-:S04]  /*8d20*/  F2FP.F16.F32.PACK_AB R3, RZ, R19 ;  /* 0x00000013ff03723e */ /* 0x001fc800000000ff */
[----:B------:R-:W-:-:S05]  /*8d30*/  PRMT R3, R3, 0x5410, RZ ;  /* 0x0000541003037816 */ /* 0x000fca00000000ff */
[----:B------:R0:W-:Y:S01]  /*8d40*/  STG.E desc[UR36][R8.64], R3 ;  /* 0x0000000308007986 */ /* 0x0001e2000c101924 */
[----:B------:R-:W-:Y:S05]  /*8d50*/  BRA `(.L_x_40516) ;  /* 0x0000000800b47947 */ /* 0x000fea0003800000 */
.L_x_40521:
[----:B------:R-:W0:Y:S02]  /*8d60*/  I2F.F64.U16 R4, R19 ;  /* 0x0000001300047312 */ /* 0x000e240000101800 */
[----:B0-----:R0:W-:Y:S01]  /*8d70*/  STG.E.64 desc[UR36][R8.64], R4 ;  /* 0x0000000408007986 */ /* 0x0011e2000c101b24 */
[----:B------:R-:W-:Y:S05]  /*8d80*/  BRA `(.L_x_40516) ;  /* 0x0000000800a87947 */ /* 0x000fea0003800000 */
.L_x_40511:
        /* <DEDUP_REMOVED lines=13> */
.L_x_40525:
[----:B------:R-:W0:Y:S01]  /*8e60*/  I2F.F64.U16 R4, R19 ;  /* 0x0000001300047312 */ /* 0x000e220000101800 */
[----:B--234-:R-:W-:-:S05]  /*8e70*/  CS2R R6, SRZ ;  /* 0x0000000000067805 */ /* 0x01cfca000001ff00 */
[----:B0-----:R0:W-:Y:S01]  /*8e80*/  STG.E.128 desc[UR36][R8.64], R4 ;  /* 0x0000000408007986 */ /* 0x0011e2000c101d24 */
[----:B------:R-:W-:Y:S05]  /*8e90*/  BRA `(.L_x_40516) ;  /* 0x0000000800647947 */ /* 0x000fea0003800000 */
.L_x_40524:
        /* <DEDUP_REMOVED lines=21> */
.L_x_40529:
[----:B------:R-:W-:Y:S05]  /*8ff0*/  BSYNC B0 ;  /* 0x0000000000007941 */ /* 0x000fea0003800000 */
.L_x_40528:
[----:B------:R-:W-:-:S05]  /*9000*/  LOP3.LUT R5, R0, R5, RZ, 0xfc, !PT ;  /* 0x0000000500057212 */ /* 0x000fca00078efcff */
[----:B------:R0:W-:Y:S01]  /*9010*/  STG.E.U8 desc[UR36][R8.64], R5 ;  /* 0x0000000508007986 */ /* 0x0001e2000c101124 */
[----:B------:R-:W-:Y:S05]  /*9020*/  BRA `(.L_x_40516) ;  /* 0x0000000800007947 */ /* 0x000fea0003800000 */
.L_x_40527:
        /* <DEDUP_REMOVED lines=13> */
.L_x_40531:
[----:B------:R-:W-:Y:S01]  /*9100*/  IMAD.MOV.U32 R0, RZ, RZ, 0x7f ;  /* 0x0000007fff007424 */ /* 0x000fe200078e00ff */
[----:B------:R-:W-:-:S04]  /*9110*/  ISETP.GT.U32.AND P0, PT, R3, 0x7f800000, PT ;  /* 0x7f8000000300780c */ /* 0x000fc80003f04070 */
[----:B------:R-:W-:-:S09]  /*9120*/  SEL R0, R0, 0x7c, P0 ;  /* 0x0000007c00007807 */ /* 0x000fd20000000000 */
.L_x_40532:
[----:B------:R-:W-:Y:S05]  /*9130*/  BSYNC B0 ;  /* 0x0000000000007941 */ /* 0x000fea0003800000 */
.L_x_40530:
[----:B------:R-:W-:-:S04]  /*9140*/  LOP3.LUT R3, R19, 0x80000000, RZ, 0xc0, !PT ;  /* 0x8000000013037812 */ /* 0x000fc800078ec0ff */
[----:B------:R-:W-:-:S04]  /*9150*/  SHF.R.U32.HI R3, RZ, 0x18, R3 ;  /* 0x00000018ff037819 */ /* 0x000fc80000011603 */
[----:B------:R-:W-:-:S05]  /*9160*/  LOP3.LUT R3, R0, R3, RZ, 0xfc, !PT ;  /* 0x0000000300037212 */ /* 0x000fca00078efcff */
[----:B------:R0:W-:Y:S01]  /*9170*/  STG.E.U8 desc[UR36][R8.64], R3 ;  /* 0x0000000308007986 */ /* 0x0001e2000c101124 */
[----:B------:R-:W-:Y:S05]  /*9180*/  BRA `(.L_x_40516) ;  /* 0x0000000400a87947 */ /* 0x000fea0003800000 */
.L_x_40526:
[----:B------:R-:W0:Y:S02]  /*9190*/  I2F.U16 R0, R19 ;  /* 0x0000001300007306 */ /* 0x000e240000101000 */
[----:B0-----:R-:W-:-:S05]  /*91a0*/  F2FP.BF16.F32.PACK_AB R0, RZ, R0 ;  /* 0x00000000ff00723e */ /* 0x001fca00000010ff */
[----:B------:R0:W-:Y:S01]  /*91b0*/  STG.E.U16 desc[UR36][R8.64], R0 ;  /* 0x0000000008007986 */ /* 0x0001e2000c101524 */
[----:B------:R-:W-:Y:S05]  /*91c0*/  BRA `(.L_x_40516) ;  /* 0x0000000400987947 */ /* 0x000fea0003800000 */
.L_x_40523:
        /* <DEDUP_REMOVED lines=10> */
.L_x_40535:
        /* <DEDUP_REMOVED lines=17> */
.L_x_40538:
[----:B------:R-:W-:-:S04]  /*9380*/  LOP3.LUT R3, R19, 0x80000000, RZ, 0xc0, !PT ;  /* 0x8000000013037812 */ /* 0x000fc800078ec0ff */
[----:B------:R-:W-:-:S04]  /*9390*/  SHF.R.U32.HI R3, RZ, 0x18, R3 ;  /* 0x00000018ff037819 */ /* 0x000fc80000011603 */
[----:B------:R-:W-:-:S04]  /*93a0*/  LOP3.LUT R0, R0, R3, RZ, 0xfc, !PT ;  /* 0x0000000300007212 */ /* 0x000fc800078efcff */
[----:B------:R-:W-:-:S07]  /*93b0*/  PRMT R4, R0, 0x7610, R4 ;  /* 0x0000761000047816 */ /* 0x000fce0000000004 */
.L_x_40537:
[----:B------:R-:W-:Y:S05]  /*93c0*/  BSYNC B0 ;  /* 0x0000000000007941 */ /* 0x000fea0003800000 */
.L_x_40536:
[----:B------:R0:W-:Y:S01]  /*93d0*/  STG.E.U8 desc[UR36][R8.64], R4 ;  /* 0x0000000408007986 */ /* 0x0001e2000c101124 */
[----:B------:R-:W-:Y:S05]  /*93e0*/  BRA `(.L_x_40516) ;  /* 0x0000000400107947 */ /* 0x000fea0003800000 */
.L_x_40534:
        /* <DEDUP_REMOVED lines=17> */
.L_x_40541:
[----:B------:R-:W-:-:S04]  /*9500*/  LOP3.LUT R3, R19, 0x80000000, RZ, 0xc0, !PT ;  /* 0x8000000013037812 */ /* 0x000fc800078ec0ff */
[----:B------:R-:W-:-:S04]  /*9510*/  SHF.R.U32.HI R3, RZ, 0x18, R3 ;  /* 0x00000018ff037819 */ /* 0x000fc80000011603 */
[----:B------:R-:W-:-:S04]  /*9520*/  LOP3.LUT R0, R0, R3, RZ, 0xfc, !PT ;  /* 0x0000000300007212 */ /* 0x000fc800078efcff */
[----:B------:R-:W-:-:S07]  /*9530*/  PRMT R4, R0, 0x7610, R4 ;  /* 0x0000761000047816 */ /* 0x000fce0000000004 */
.L_x_40540:
[----:B------:R-:W-:Y:S05]  /*9540*/  BSYNC B0 ;  /* 0x0000000000007941 */ /* 0x000fea0003800000 */
.L_x_40539:
[----:B------:R0:W-:Y:S01]  /*9550*/  STG.E.U8 desc[UR36][R8.64], R4 ;  /* 0x0000000408007986 */ /* 0x0001e2000c101124 */
[----:B------:R-:W-:Y:S05]  /*9560*/  BRA `(.L_x_40516) ;  /* 0x0000000000b07947 */ /* 0x000fea0003800000 */
.L_x_40533:
        /* <DEDUP_REMOVED lines=22> */
.L_x_40515:
        /* <DEDUP_REMOVED lines=16> */
.L_x_40544:
[----:B------:R-:W-:Y:S05]  /*97d0*/  BRA `(.L_x_40516) ;  /* 0x0000000000147947 */ /* 0x000fea0003800000 */
.L_x_40543:
[----:B------:R-:W-:Y:S01]  /*97e0*/  LOP3.LUT R4, R19, 0xffff, RZ, 0xc0, !PT ;  /* 0x0000ffff13047812 */ /* 0x000fe200078ec0ff */
[----:B------:R-:W-:-:S05]  /*97f0*/  IMAD.MOV.U32 R5, RZ, RZ, RZ ;  /* 0x000000ffff057224 */ /* 0x000fca00078e00ff */
[----:B------:R0:W-:Y:S01]  /*9800*/  STG.E.64 desc[UR36][R8.64], R4 ;  /* 0x0000000408007986 */ /* 0x0001e2000c101b24 */
[----:B------:R-:W-:Y:S05]  /*9810*/  BRA `(.L_x_40516) ;  /* 0x0000000000047947 */ /* 0x000fea0003800000 */
.L_x_40542:
[----:B------:R0:W-:Y:S02]  /*9820*/  STG.E desc[UR36][R8.64], R19 ;  /* 0x0000001308007986 */ /* 0x0001e4000c101924 */
.L_x_40516:
        /* <DEDUP_REMOVED lines=23> */
.L_x_40548:
[----:B------:R0:W-:Y:S01]  /*99a0*/  STG.E.U8 desc[UR36][R8.64], R18 ;  /* 0x0000001208007986 */ /* 0x0001e2000c101124 */
[----:B------:R-:W-:Y:S05]  /*99b0*/  BRA `(.L_x_40550) ;  /* 0x0000000c005c7947 */ /* 0x000fea0003800000 */
.L_x_40547:
        /* <DEDUP_REMOVED lines=10> */
.L_x_40552:
[----:B------:R0:W-:Y:S01]  /*9a60*/  STG.E desc[UR36][R8.64], R18 ;  /* 0x0000001208007986 */ /* 0x0001e2000c101924 */
[----:B------:R-:W-:Y:S05]  /*9a70*/  BRA `(.L_x_40550) ;  /* 0x0000000c002c7947 */ /* 0x000fea0003800000 */
.L_x_40551:
[----:B------:R0:W-:Y:S01]  /*9a80*/  STG.E.U16 desc[UR36][R8.64], R18 ;  /* 0x0000001208007986 */ /* 0x0001e2000c101524 */
[----:B------:R-:W-:Y:S05]  /*9a90*/  BRA `(.L_x_40550) ;  /* 0x0000000c00247947 */ /* 0x000fea0003800000 */
.L_x_40546:
        /* <DEDUP_REMOVED lines=9> */
.L_x_40554:
[----:B------:R-:W0:Y:S02]  /*9b30*/  I2F.U16 R0, R18 ;  /* 0x0000001200007306 */ /* 0x000e240000101000 */
[----:B0-----:R-:W-:-:S05]  /*9b40*/  F2FP.F16.F32.PACK_AB R0, RZ, R0 ;  /* 0x00000000ff00723e */ /* 0x001fca00000000ff */
[----:B------:R0:W-:Y:S01]  /*9b50*/  STG.E.U16 desc[UR36][R8.64], R0 ;  /* 0x0000000008007986 */ /* 0x0001e2000c101524 */
[----:B------:R-:W-:Y:S05]  /*9b60*/  BRA `(.L_x_40550) ;  /* 0x0000000800f07947 */ /* 0x000fea0003800000 */
.L_x_40553:
        /* <DEDUP_REMOVED lines=10> */
.L_x_40556:
[----:B------:R-:W0:Y:S02]  /*9c10*/  I2F.U16 R18, R18 ;  /* 0x0000001200127306 */ /* 0x000e240000101000 */
[----:B0-----:R-:W-:-:S04]  /*9c20*/  F2FP.F16.F32.PACK_AB R3, RZ, R18 ;  /* 0x00000012ff03723e */ /* 0x001fc800000000ff */
[----:B------:R-:W-:-:S05]  /*9c30*/  PRMT R3, R3, 0x5410, RZ ;  /* 0x0000541003037816 */ /* 0x000fca00000000ff */
[----:B------:R0:W-:Y:S01]  /*9c40*/  STG.E desc[UR36][R8.64], R3 ;  /* 0x0000000308007986 */ /* 0x0001e2000c101924 */
[----:B------:R-:W-:Y:S05]  /*9c50*/  BRA `(.L_x_40550) ;  /* 0x0000000800b47947 */ /* 0x000fea0003800000 */
.L_x_40555:
[----:B------:R-:W0:Y:S02]  /*9c60*/  I2F.F64.U16 R18, R18 ;  /* 0x0000001200127312 */ /* 0x000e240000101800 */
[----:B0-----:R0:W-:Y:S01]  /*9c70*/  STG.E.64 desc[UR36][R8.64], R18 ;  /* 0x0000001208007986 */ /* 0x0011e2000c101b24 */
[----:B------:R-:W-:Y:S05]  /*9c80*/  BRA `(.L_x_40550) ;  /* 0x0000000800a87947 */ /* 0x000fea0003800000 */
.L_x_40545:
        /* <DEDUP_REMOVED lines=13> */
.L_x_40559:
[----:B------:R-:W0:Y:S01]  /*9d60*/  I2F.F64.U16 R4, R18 ;  /* 0x0000001200047312 */ /* 0x000e220000101800 */
[----:B--234-:R-:W-:-:S05]  /*9d70*/  CS2R R6, SRZ ;  /* 0x0000000000067805 */ /* 0x01cfca000001ff00 */
[----:B0-----:R0:W-:Y:S01]  /*9d80*/  STG.E.128 desc[UR36][R8.64], R4 ;  /* 0x0000000408007986 */ /* 0x0011e2000c101d24 */
[----:B------:R-:W-:Y:S05]  /*9d90*/  BRA `(.L_x_40550) ;  /* 0x0000000800647947 */ /* 0x000fea0003800000 */
.L_x_40558:
        /* <DEDUP_REMOVED lines=21> */
.L_x_40563:
[----:B------:R-:W-:Y:S05]  /*9ef0*/  BSYNC B0 ;  /* 0x0000000000007941 */ /* 0x000fea0003800000 */
.L_x_40562:
[----:B------:R-:W-:-:S05]  /*9f00*/  LOP3.LUT R5, R0, R5, RZ, 0xfc, !PT ;  /* 0x0000000500057212 */ /* 0x000fca00078efcff */
[----:B------:R0:W-:Y:S01]  /*9f10*/  STG.E.U8 desc[UR36][R8.64], R5 ;  /* 0x0000000508007986 */ /* 0x0001e2000c101124 */
[----:B------:R-:W-:Y:S05]  /*9f20*/  BRA `(.L_x_40550) ;  /* 0x0000000800007947 */ /* 0x000fea0003800000 */
.L_x_40561:
        /* <DEDUP_REMOVED lines=13> */
.L_x_40565:
[----:B------:R-:W-:Y:S01]  /*a000*/  IMAD.MOV.U32 R0, RZ, RZ, 0x7f ;  /* 0x0000007fff007424 */ /* 0x000fe200078e00ff */
[----:B------:R-:W-:-:S04]  /*a010*/  ISETP.GT.U32.AND P0, PT, R3, 0x7f800000, PT ;  /* 0x7f8000000300780c */ /* 0x000fc80003f04070 */
[----:B------:R-:W-:-:S09]  /*a020*/  SEL R0, R0, 0x7c, P0 ;  /* 0x0000007c00007807 */ /* 0x000fd20000000000 */
.L_x_40566:
[----:B------:R-:W-:Y:S05]  /*a030*/  BSYNC B0 ;  /* 0x0000000000007941 */ /* 0x000fea0003800000 */
.L_x_40564:
[----:B------:R-:W-:-:S04]  /*a040*/  LOP3.LUT R3, R5, 0x80000000, RZ, 0xc0, !PT ;  /* 0x8000000005037812 */ /* 0x000fc800078ec0ff */
[----:B------:R-:W-:-:S04]  /*a050*/  SHF.R.U32.HI R3, RZ, 0x18, R3 ;  /* 0x00000018ff037819 */ /* 0x000fc80000011603 */
[----:B------:R-:W-:-:S05]  /*a060*/  LOP3.LUT R3, R0, R3, RZ, 0xfc, !PT ;  /* 0x0000000300037212 */ /* 0x000fca00078efcff */
[----:B------:R0:W-:Y:S01]  /*a070*/  STG.E.U8 desc[UR36][R8.64], R3 ;  /* 0x0000000308007986 */ /* 0x0001e2000c101124 */
[----:B------:R-:W-:Y:S05]  /*a080*/  BRA `(.L_x_40550) ;  /* 0x0000000400a87947 */ /* 0x000fea0003800000 */
.L_x_40560:
[----:B------:R-:W0:Y:S02]  /*a090*/  I2F.U16 R0, R18 ;  /* 0x0000001200007306 */ /* 0x000e240000101000 */
[----:B0-----:R-:W-:-:S05]  /*a0a0*/  F2FP.BF16.F32.PACK_AB R0, RZ, R0 ;  /* 0x00000000ff00723e */ /* 0x001fca00000010ff */
[----:B------:R0:W-:Y:S01]  /*a0b0*/  STG.E.U16 desc[UR36][R8.64], R0 ;  /* 0x0000000008007986 */ /* 0x0001e2000c101524 */
[----:B------:R-:W-:Y:S05]  /*a0c0*/  BRA `(.L_x_40550) ;  /* 0x0000000400987947 */ /* 0x000fea0003800000 */
.L_x_40557:
        /* <DEDUP_REMOVED lines=10> */
.L_x_40569:
        /* <DEDUP_REMOVED lines=17> */
.L_x_40572:
[----:B------:R-:W-:-:S04]  /*a280*/  LOP3.LUT R3, R5, 0x80000000, RZ, 0xc0, !PT ;  /* 0x8000000005037812 */ /* 0x000fc800078ec0ff */
[----:B------:R-:W-:-:S04]  /*a290*/  SHF.R.U32.HI R3, RZ, 0x18, R3 ;  /* 0x00000018ff037819 */ /* 0x000fc80000011603 */
[----:B------:R-:W-:-:S04]  /*a2a0*/  LOP3.LUT R0, R0, R3, RZ, 0xfc, !PT ;  /* 0x0000000300007212 */ /* 0x000fc800078efcff */
[----:B------:R-:W-:-:S07]  /*a2b0*/  PRMT R4, R0, 0x7610, R4 ;  /* 0x0000761000047816 */ /* 0x000fce0000000004 */
.L_x_40571:
[----:B------:R-:W-:Y:S05]  /*a2c0*/  BSYNC B0 ;  /* 0x0000000000007941 */ /* 0x000fea0003800000 */
.L_x_40570:
[----:B------:R0:W-:Y:S01]  /*a2d0*/  STG.E.U8 desc[UR36][R8.64], R4 ;  /* 0x0000000408007986 */ /* 0x0001e2000c101124 */
[----:B------:R-:W-:Y:S05]  /*a2e0*/  BRA `(.L_x_40550) ;  /* 0x0000000400107947 */ /* 0x000fea0003800000 */
.L_x_40568:
        /* <DEDUP_REMOVED lines=17> */
.L_x_40575:
[----:B------:R-:W-:-:S04]  /*a400*/  LOP3.LUT R3, R5, 0x80000000, RZ, 0xc0, !PT ;  /* 0x8000000005037812 */ /* 0x000fc800078ec0ff */
[----:B------:R-:W-:-:S04]  /*a410*/  SHF.R.U32.HI R3, RZ, 0x18, R3 ;  /* 0x00000018ff037819 */ /* 0x000fc80000011603 */
[----:B------:R-:W-:-:S04]  /*a420*/  LOP3.LUT R0, R0, R3, RZ, 0xfc, !PT ;  /* 0x0000000300007212 */ /* 0x000fc800078efcff */
[----:B------:R-:W-:-:S07]  /*a430*/  PRMT R4, R0, 0x7610, R4 ;  /* 0x0000761000047816 */ /* 0x000fce0000000004 */
.L_x_40574:
[----:B------:R-:W-:Y:S05]  /*a440*/  BSYNC B0 ;  /* 0x0000000000007941 */ /* 0x000fea0003800000 */
.L_x_40573:
[----:B------:R0:W-:Y:S01]  /*a450*/  STG.E.U8 desc[UR36][R8.64], R4 ;  /* 0x0000000408007986 */ /* 0x0001e2000c101124 */
[----:B------:R-:W-:Y:S05]  /*a460*/  BRA `(.L_x_40550) ;  /* 0x0000000000b07947 */ /* 0x000fea0003800000 */
.L_x_40567:
        /* <DEDUP_REMOVED lines=22> */
.L_x_40549:
        /* <DEDUP_REMOVED lines=16> */
.L_x_40578:
[----:B------:R-:W-:Y:S05]  /*a6d0*/  BRA `(.L_x_40550) ;  /* 0x0000000000147947 */ /* 0x000fea0003800000 */
.L_x_40577:
[----:B------:R-:W-:Y:S01]  /*a6e0*/  LOP3.LUT R18, R18, 0xffff, RZ, 0xc0, !PT ;  /* 0x0000ffff12127812 */ /* 0x000fe200078ec0ff */
[----:B------:R-:W-:-:S05]  /*a6f0*/  IMAD.MOV.U32 R19, RZ, RZ, RZ ;  /* 0x000000ffff137224 */ /* 0x000fca00078e00ff */
[----:B------:R0:W-:Y:S01]  /*a700*/  STG.E.64 desc[UR36][R8.64], R18 ;  /* 0x0000001208007986 */ /* 0x0001e2000c101b24 */
[----:B------:R-:W-:Y:S05]  /*a710*/  BRA `(.L_x_40550) ;  /* 0x0000000000047947 */ /* 0x000fea0003800000 */
.L_x_40576:
[----:B------:R0:W-:Y:S02]  /*a720*/  STG.E desc[UR36][R8.64], R18 ;  /* 0x0000001208007986 */ /* 0x0001e4000c101924 */
.L_x_40550:
[----:B------:R-:W-:-:S07]  /*a730*/  VIADD R27, R27, 0x80 ;  /* 0x000000801b1b7836 */ /* 0x000fce0000000000 */
.L_x_40510:
[----:B------:R-:W-:Y:S05]  /*a740*/  BSYNC B6 ;  /* 0x0000000000067941 */ /* 0x000fea0003800000 */
.L_x_40509:
        /* <DEDUP_REMOVED lines=21> */
.L_x_40582:
[----:B------:R-:W-:Y:S01]  /*a8a0*/  STG.E.U8 desc[UR36][R4.64], R17 ;  /* 0x0000001104007986 */ /* 0x000fe2000c101124 */
[----:B------:R-:W-:Y:S05]  /*a8b0*/  EXIT ;  /* 0x000000000000794d */ /* 0x000fea0003800000 */
.L_x_40581:
        /* <DEDUP_REMOVED lines=10> */
.L_x_40585:
[----:B------:R-:W-:Y:S01]  /*a960*/  STG.E desc[UR36][R4.64], R17 ;  /* 0x0000001104007986 */ /* 0x000fe2000c101924 */
[----:B------:R-:W-:Y:S05]  /*a970*/  EXIT ;  /* 0x000000000000794d */ /* 0x000fea0003800000 */
.L_x_40584:
[----:B------:R-:W-:Y:S01]  /*a980*/  STG.E.U16 desc[UR36][R4.64], R17 ;  /* 0x0000001104007986 */ /* 0x000fe2000c101524 */
[----:B------:R-:W-:Y:S05]  /*a990*/  EXIT ;  /* 0x000000000000794d */ /* 0x000fea0003800000 */
.L_x_40580:
        /* <DEDUP_REMOVED lines=9> */
.L_x_40587:
[----:B------:R-:W0:Y:S02]  /*aa30*/  I2F.U16 R0, R17 ;  /* 0x0000001100007306 */ /* 0x000e240000101000 */
[----:B0-----:R-:W-:-:S05]  /*aa40*/  F2FP.F16.F32.PACK_AB R0, RZ, R0 ;  /* 0x00000000ff00723e */ /* 0x001fca00000000ff */
[----:B------:R-:W-:Y:S01]  /*aa50*/  STG.E.U16 desc[UR36][R4.64], R0 ;  /* 0x0000000004007986 */ /* 0x000fe2000c101524 */
[----:B------:R-:W-:Y:S05]  /*aa60*/  EXIT ;  /* 0x000000000000794d */ /* 0x000fea0003800000 */
.L_x_40586:
        /* <DEDUP_REMOVED lines=10> */
.L_x_40589:
[----:B------:R-:W0:Y:S02]  /*ab10*/  I2F.U16 R17, R17 ;  /* 0x0000001100117306 */ /* 0x000e240000101000 */
[----:B0-----:R-:W-:-:S04]  /*ab20*/  F2FP.F16.F32.PACK_AB R3, RZ, R17 ;  /* 0x00000011ff03723e */ /* 0x001fc800000000ff */
[----:B------:R-:W-:-:S05]  /*ab30*/  PRMT R3, R3, 0x5410, RZ ;  /* 0x0000541003037816 */ /* 0x000fca00000000ff */
[----:B------:R-:W-:Y:S01]  /*ab40*/  STG.E desc[UR36][R4.64], R3 ;  /* 0x0000000304007986 */ /* 0x000fe2000c101924 */
[----:B------:R-:W-:Y:S05]  /*ab50*/  EXIT ;  /* 0x000000000000794d */ /* 0x000fea0003800000 */
.L_x_40588:
[----:B------:R-:W0:Y:S02]  /*ab60*/  I2F.F64.U16 R2, R17 ;  /* 0x0000001100027312 */ /* 0x000e240000101800 */
[----:B0-----:R-:W-:Y:S01]  /*ab70*/  STG.E.64 desc[UR36][R4.64], R2 ;  /* 0x0000000204007986 */ /* 0x001fe2000c101b24 */
[----:B------:R-:W-:Y:S05]  /*ab80*/  EXIT ;  /* 0x000000000000794d */ /* 0x000fea0003800000 */
.L_x_40579:
        /* <DEDUP_REMOVED lines=13> */
.L_x_40592:
[----:B------:R-:W0:Y:S01]  /*ac60*/  I2F.F64.U16 R8, R17 ;  /* 0x0000001100087312 */ /* 0x000e220000101800 */
[----:B------:R-:W-:-:S05]  /*ac70*/  CS2R R10, SRZ ;  /* 0x00000000000a7805 */ /* 0x000fca000001ff00 */
[----:B0-----:R-:W-:Y:S01]  /*ac80*/  STG.E.128 desc[UR36][R4.64], R8 ;  /* 0x0000000804007986 */ /* 0x001fe2000c101d24 */
[----:B------:R-:W-:Y:S05]  /*ac90*/  EXIT ;  /* 0x000000000000794d */ /* 0x000fea0003800000 */
.L_x_40591:
        /* <DEDUP_REMOVED lines=21> */
.L_x_40596:
[----:B------:R-:W-:Y:S05]  /*adf0*/  BSYNC B0 ;  /* 0x0000000000007941 */ /* 0x000fea0003800000 */
.L_x_40595:
[----:B------:R-:W-:-:S05]  /*ae00*/  LOP3.LUT R3, R0, R3, RZ, 0xfc, !PT ;  /* 0x0000000300037212 */ /* 0x000fca00078efcff */
[----:B------:R-:W-:Y:S01]  /*ae10*/  STG.E.U8 desc[UR36][R4.64], R3 ;  /* 0x0000000304007986 */ /* 0x000fe2000c101124 */
[----:B------:R-:W-:Y:S05]  /*ae20*/  EXIT ;  /* 0x000000000000794d */ /* 0x000fea0003800000 */
.L_x_40594:
        /* <DEDUP_REMOVED lines=13> */
.L_x_40598:
[----:B------:R-:W-:Y:S01]  /*af00*/  IMAD.MOV.U32 R0, RZ, RZ, 0x7f ;  /* 0x0000007fff007424 */ /* 0x000fe200078e00ff */
[----:B------:R-:W-:-:S04]  /*af10*/  ISETP.GT.U32.AND P0, PT, R2, 0x7f800000, PT ;  /* 0x7f8000000200780c */ /* 0x000fc80003f04070 */
[----:B------:R-:W-:-:S09]  /*af20*/  SEL R0, R0, 0x7c, P0 ;  /* 0x0000007c00007807 */ /* 0x000fd20000000000 */
.L_x_40599:
[----:B------:R-:W-:Y:S05]  /*af30*/  BSYNC B0 ;  /* 0x0000000000007941 */ /* 0x000fea0003800000 */
.L_x_40597:
[----:B------:R-:W-:-:S04]  /*af40*/  LOP3.LUT R2, R17, 0x80000000, RZ, 0xc0, !PT ;  /* 0x8000000011027812 */ /* 0x000fc800078ec0ff */
[----:B------:R-:W-:-:S04]  /*af50*/  SHF.R.U32.HI R3, RZ, 0x18, R2 ;  /* 0x00000018ff037819 */ /* 0x000fc80000011602 */
[----:B------:R-:W-:-:S05]  /*af60*/  LOP3.LUT R3, R0, R3, RZ, 0xfc, !PT ;  /* 0x0000000300037212 */ /* 0x000fca00078efcff */
[----:B------:R-:W-:Y:S01]  /*af70*/  STG.E.U8 desc[UR36][R4.64], R3 ;  /* 0x0000000304007986 */ /* 0x000fe2000c101124 */
[----:B------:R-:W-:Y:S05]  /*af80*/  EXIT ;  /* 0x000000000000794d */ /* 0x000fea0003800000 */
.L_x_40593:
[----:B------:R-:W0:Y:S02]  /*af90*/  I2F.U16 R0, R17 ;  /* 0x0000001100007306 */ /* 0x000e240000101000 */
[----:B0-----:R-:W-:-:S05]  /*afa0*/  F2FP.BF16.F32.PACK_AB R0, RZ, R0 ;  /* 0x00000000ff00723e */ /* 0x001fca00000010ff */
[----:B------:R-:W-:Y:S01]  /*afb0*/  STG.E.U16 desc[UR36][R4.64], R0 ;  /* 0x0000000004007986 */ /* 0x000fe2000c101524 */
[----:B------:R-:W-:Y:S05]  /*afc0*/  EXIT ;  /* 0x000000000000794d */ /* 0x000fea0003800000 */
.L_x_40590:
        /* <DEDUP_REMOVED lines=10> */
.L_x_40602:
        /* <DEDUP_REMOVED lines=17> */
.L_x_40605:
[----:B------:R-:W-:-:S04]  /*b180*/  LOP3.LUT R2, R17, 0x80000000, RZ, 0xc0, !PT ;  /* 0x8000000011027812 */ /* 0x000fc800078ec0ff */
[----:B------:R-:W-:-:S04]  /*b190*/  SHF.R.U32.HI R3, RZ, 0x18, R2 ;  /* 0x00000018ff037819 */ /* 0x000fc80000011602 */
[----:B------:R-:W-:-:S04]  /*b1a0*/  LOP3.LUT R0, R0, R3, RZ, 0xfc, !PT ;  /* 0x0000000300007212 */ /* 0x000fc800078efcff */
[----:B------:R-:W-:-:S07]  /*b1b0*/  PRMT R2, R0, 0x7610, R2 ;  /* 0x0000761000027816 */ /* 0x000fce0000000002 */
.L_x_40604:
[----:B------:R-:W-:Y:S05]  /*b1c0*/  BSYNC B0 ;  /* 0x0000000000007941 */ /* 0x000fea0003800000 */
.L_x_40603:
[----:B------:R-:W-:Y:S01]  /*b1d0*/  STG.E.U8 desc[UR36][R4.64], R2 ;  /* 0x0000000204007986 */ /* 0x000fe2000c101124 */
[----:B------:R-:W-:Y:S05]  /*b1e0*/  EXIT ;  /* 0x000000000000794d */ /* 0x000fea0003800000 */
.L_x_40601:
        /* <DEDUP_REMOVED lines=17> */
.L_x_40608:
[----:B------:R-:W-:-:S04]  /*b300*/  LOP3.LUT R2, R17, 0x80000000, RZ, 0xc0, !PT ;  /* 0x8000000011027812 */ /* 0x000fc800078ec0ff */
[----:B------:R-:W-:-:S04]  /*b310*/  SHF.R.U32.HI R3, RZ, 0x18, R2 ;  /* 0x00000018ff037819 */ /* 0x000fc80000011602 */
[----:B------:R-:W-:-:S04]  /*b320*/  LOP3.LUT R0, R0, R3, RZ, 0xfc, !PT ;  /* 0x0000000300007212 */ /* 0x000fc800078efcff */
[----:B------:R-:W-:-:S07]  /*b330*/  PRMT R2, R0, 0x7610, R2 ;  /* 0x0000761000027816 */ /* 0x000fce0000000002 */
.L_x_40607:
[----:B------:R-:W-:Y:S05]  /*b340*/  BSYNC B0 ;  /* 0x0000000000007941 */ /* 0x000fea0003800000 */
.L_x_40606:
[----:B------:R-:W-:Y:S01]  /*b350*/  STG.E.U8 desc[UR36][R4.64], R2 ;  /* 0x0000000204007986 */ /* 0x000fe2000c101124 */
[----:B------:R-:W-:Y:S05]  /*b360*/  EXIT ;  /* 0x000000000000794d */ /* 0x000fea0003800000 */
.L_x_40600:
        /* <DEDUP_REMOVED lines=22> */
.L_x_40583:
        /* <DEDUP_REMOVED lines=16> */
.L_x_40611:
[----:B------:R-:W-:Y:S05]  /*b5d0*/  EXIT ;  /* 0x000000000000794d */ /* 0x000fea0003800000 */
.L_x_40610:
[----:B------:R-:W-:Y:S01]  /*b5e0*/  LOP3.LUT R2, R17, 0xffff, RZ, 0xc0, !PT ;  /* 0x0000ffff11027812 */ /* 0x000fe200078ec0ff */
[----:B------:R-:W-:-:S05]  /*b5f0*/  IMAD.MOV.U32 R3, RZ, RZ, RZ ;  /* 0x000000ffff037224 */ /* 0x000fca00078e00ff */
[----:B------:R-:W-:Y:S01]  /*b600*/  STG.E.64 desc[UR36][R4.64], R2 ;  /* 0x0000000204007986 */ /* 0x000fe2000c101b24 */
[----:B------:R-:W-:Y:S05]  /*b610*/  EXIT ;  /* 0x000000000000794d */ /* 0x000fea0003800000 */
.L_x_40609:
[----:B------:R-:W-:Y:S01]  /*b620*/  STG.E desc[UR36][R4.64], R17 ;  /* 0x0000001104007986 */ /* 0x000fe2000c101924 */
[----:B------:R-:W-:Y:S05]  /*b630*/  EXIT ;  /* 0x000000000000794d */ /* 0x000fea0003800000 */
.L_x_40612:
        /* <DEDUP_REMOVED lines=12> */
.L_x_42475:


//--------------------- .text._ZN2at6native18elementwise_kernelILi128ELi4EZNS0_22gpu_kernel_impl_nocastINS0_13BinaryFunctorIhhhZZZNS0_19maximum_kernel_cudaERNS_18TensorIteratorBaseEENKUlvE_clEvENKUlvE_clEvEUlhhE_EEEEvS5_RKT_EUliE_EEviT1_ --------------------------
	.section	.text._ZN2at6native18elementwise_kernelILi128ELi4EZNS0_22gpu_kernel_impl_nocastINS0_13BinaryFunctorIhhhZZZNS0_19maximum_kernel_cudaERNS_18TensorIteratorBaseEENKUlvE_clEvENKUlvE_clEvEUlhhE_EEEEvS5_RKT_EUliE_EEviT1_,"ax",@progbits
	.align	128
        .global         _ZN2at6native18elementwise_kernelILi128ELi4EZNS0_22gpu_kernel_impl_nocastINS0_13BinaryFunctorIhhhZZZNS0_19maximum_kernel_cudaERNS_18TensorIteratorBaseEENKUlvE_clEvENKUlvE_clEvEUlhhE_EEEEvS5_RKT_EUliE_EEviT1_
        .type           _ZN2at6native18elementwise_kernelILi128ELi4EZNS0_22gpu_kernel_impl_nocastINS0_13BinaryFunctorIhhhZZZNS0_19maximum_kernel_cudaERNS_18TensorIteratorBaseEENKUlvE_clEvENKUlvE_clEvEUlhhE_EEEEvS5_RKT_EUliE_EEviT1_,@function
        .size           _ZN2at6native18elementwise_kernelILi128ELi4EZNS0_22gpu_kernel_impl_nocastINS0_13BinaryFunctorIhhhZZZNS0_19maximum_kernel_cudaERNS_18TensorIteratorBaseEENKUlvE_clEvENKUlvE_clEvEUlhhE_EEEEvS5_RKT_EUliE_EEviT1_,(.L_x_42476 - _ZN2at6native18elementwise_kernelILi128ELi4EZNS0_22gpu_kernel_impl_nocastINS0_13BinaryFunctorIhhhZZZNS0_19maximum_kernel_cudaERNS_18TensorIteratorBaseEENKUlvE_clEvENKUlvE_clEvEUlhhE_EEEEvS5_RKT_EUliE_EEviT1_)
        .other          _ZN2at6native18elementwise_kernelILi128ELi4EZNS0_22gpu_kernel_impl_nocastINS0_13BinaryFunctorIhhhZZZNS0_19maximum_kernel_cudaERNS_18TensorIteratorBaseEENKUlvE_clEvENKUlvE_clEvEUlhhE_EEEEvS5_RKT_EUliE_EEviT1_,@"STO_CUDA_ENTRY STV_DEFAULT"
_ZN2at6native18elementwise_kernelILi128ELi4EZNS0_22gpu_kernel_impl_nocastINS0_13BinaryFunctorIhhhZZZNS0_19maximum_kernel_cudaERNS_18TensorIteratorBaseEENKUlvE_clEvENKUlvE_clEvEUlhhE_EEEEvS5_RKT_EUliE_EEviT1_:
.text._ZN2at6native18elementwise_kernelILi128ELi4EZNS0_22gpu_kernel_impl_nocastINS0_13BinaryFunctorIhhhZZZNS0_19maximum_kernel_cudaERNS_18TensorIteratorBaseEENKUlvE_clEvENKUlvE_clEvEUlhhE_EEEEvS5_RKT_EUliE_EEviT1_:
        /* <DEDUP_REMOVED lines=363> */
.L_x_40615:
        /* <DEDUP_REMOVED lines=12> */
[----:B--2---:R-:W-:-:S05]  /*1770*/  VIMNMX.U32 R11, R6, R9, !PT ;  /* 0x00000009060b7248 */ /* 0x004fca0007fe0000 */
[----:B------:R0:W-:Y:S02]  /*1780*/  STG.E.U8 desc[UR4][R4.64], R11 ;  /* 0x0000000b04007986 */ /* 0x0001e4000c101104 */
.L_x_40614:
[----:B------:R-:W-:Y:S05]  /*1790*/  BSYNC B0 ;  /* 0x0000000000007941 */ /* 0x000fea0003800000 */
.L_x_40613:
        /* <DEDUP_REMOVED lines=356> */
.L_x_40618:
        /* <DEDUP_REMOVED lines=13> */
[----:B--2---:R-:W-:-:S05]  /*2eb0*/  VIMNMX.U32 R11, R6, R9, !PT ;  /* 0x00000009060b7248 */ /* 0x004fca0007fe0000 */
        /* <DEDUP_REMOVED lines=355> */
.L_x_40619:
        /* <DEDUP_REMOVED lines=14> */
.L_x_40617:
[----:B------:R-:W-:Y:S05]  /*45d0*/  BSYNC B0 ;  /* 0x0000000000007941 */ /* 0x000fea0003800000 */
.L_x_40616:
        /* <DEDUP_REMOVED lines=355> */
.L_x_40620:
        /* <DEDUP_REMOVED lines=11> */
[----:B--2---:R-:W-:-:S05]  /*5cc0*/  VIMNMX.U32 R9, R2, R7, !PT ;  /* 0x0000000702097248 */ /* 0x004fca0007fe0000 */
[----:B------:R-:W-:Y:S01]  /*5cd0*/  STG.E.U8 desc[UR4][R4.64], R9 ;  /* 0x0000000904007986 */ /* 0x000fe2000c101104 */
[----:B------:R-:W-:Y:S05]  /*5ce0*/  EXIT ;  /* 0x000000000000794d */ /* 0x000fea0003800000 */
.L_x_40621:
        /* <DEDUP_REMOVED lines=9> */
.L_x_42476:


//--------------------- .text._ZN2at6native27unrolled_elementwise_kernelINS0_13BinaryFunctorIhhhZZZNS0_19maximum_kernel_cudaERNS_18TensorIteratorBaseEENKUlvE_clEvENKUlvE_clEvEUlhhE_EESt5arrayIPcLm3EELi4E23TrivialOffsetCalculatorILi2EjESC_ILi1EjENS0_6memory15LoadWithoutCastENSF_16StoreWithoutCastEEEviT_T0_T2_T3_T4_T5_ --------------------------
	.section	.text._ZN2at6native27unrolled_elementwise_kernelINS0_13BinaryFunctorIhhhZZZNS0_19maximum_kernel_cudaERNS_18TensorIteratorBaseEENKUlvE_clEvENKUlvE_clEvEUlhhE_EESt5arrayIPcLm3EELi4E23TrivialOffsetCalculatorILi2EjESC_ILi1EjENS0_6memory15LoadWithoutCastENSF_16StoreWithoutCastEEEviT_T0_T2_T3_T4_T5_,"ax",@progbits
	.align	128
        .global         _ZN2at6native27unrolled_elementwise_kernelINS0_13BinaryFunctorIhhhZZZNS0_19maximum_kernel_cudaERNS_18TensorIteratorBaseEENKUlvE_clEvENKUlvE_clEvEUlhhE_EESt5arrayIPcLm3EELi4E23TrivialOffsetCalculatorILi2EjESC_ILi1EjENS0_6memory15LoadWithoutCastENSF_16StoreWithoutCastEEEviT_T0_T2_T3_T4_T5_
        .type           _ZN2at6native27unrolled_elementwise_kernelINS0_13BinaryFunctorIhhhZZZNS0_19maximum_kernel_cudaERNS_18TensorIteratorBaseEENKUlvE_clEvENKUlvE_clEvEUlhhE_EESt5arrayIPcLm3EELi4E23TrivialOffsetCalculatorILi2EjESC_ILi1EjENS0_6memory15LoadWithoutCastENSF_16StoreWithoutCastEEEviT_T0_T2_T3_T4_T5_,@function
        .size           _ZN2at6native27unrolled_elementwise_kernelINS0_13BinaryFunctorIhhhZZZNS0_19maximum_kernel_cudaERNS_18TensorIteratorBaseEENKUlvE_clEvENKUlvE_clEvEUlhhE_EESt5arrayIPcLm3EELi4E23TrivialOffsetCalculatorILi2EjESC_ILi1EjENS0_6memory15LoadWithoutCastENSF_16StoreWithoutCastEEEviT_T0_T2_T3_T4_T5_,(.L_x_42477 - _ZN2at6native27unrolled_elementwise_kernelINS0_13BinaryFunctorIhhhZZZNS0_19maximum_kernel_cudaERNS_18TensorIteratorBaseEENKUlvE_clEvENKUlvE_clEvEUlhhE_EESt5arrayIPcLm3EELi4E23TrivialOffsetCalculatorILi2EjESC_ILi1EjENS0_6memory15LoadWithoutCastENSF_16StoreWithoutCastEEEviT_T0_T2_T3_T4_T5_)
        .other          _ZN2at6native27unrolled_elementwise_kernelINS0_13BinaryFunctorIhhhZZZNS0_19maximum_kernel_cudaERNS_18TensorIteratorBaseEENKUlvE_clEvENKUlvE_clEvEUlhhE_EESt5arrayIPcLm3EELi4E23TrivialOffsetCalculatorILi2EjESC_ILi1EjENS0_6memory15LoadWithoutCastENSF_16StoreWithoutCastEEEviT_T0_T2_T3_T4_T5_,@"STO_CUDA_ENTRY STV_DEFAULT"
_ZN2at6native27unrolled_elementwise_kernelINS0_13BinaryFunctorIhhhZZZNS0_19maximum_kernel_cudaERNS_18TensorIteratorBaseEENKUlvE_clEvENKUlvE_clEvEUlhhE_EESt5arrayIPcLm3EELi4E23TrivialOffsetCalculatorILi2EjESC_ILi1EjENS0_6memory15LoadWithoutCastENSF_16StoreWithoutCastEEEviT_T0_T2_T3_T4_T5_:
.text._ZN2at6native27unrolled_elementwise_kernelINS0_13BinaryFunctorIhhhZZZNS0_19maximum_kernel_cudaERNS_18TensorIteratorBaseEENKUlvE_clEvENKUlvE_clEvEUlhhE_EESt5arrayIPcLm3EELi4E23TrivialOffsetCalculatorILi2EjESC_ILi1EjENS0_6memory15LoadWithoutCastENSF_16StoreWithoutCastEEEviT_T0_T2_T3_T4_T5_:
        /* <DEDUP_REMOVED lines=64> */
[----:B----4-:R-:W-:-:S05]  /*0400*/  VIMNMX.U32 R7, R7, R6, !PT ;  /* 0x0000000607077248 */ /* 0x010fca0007fe0000 */
[----:B------:R0:W-:Y:S01]  /*0410*/  @!P0 STG.E.U8 desc[UR4][R8.64], R7 ;  /* 0x0000000708008986 */ /* 0x0001e2000c101104 */
[----:B--2---:R-:W-:Y:S02]  /*0420*/  VIMNMX.U32 R11, R11, R10, !PT ;  /* 0x0000000a0b0b7248 */ /* 0x004fe40007fe0000 */
[----:B---3--:R-:W-:-:S03]  /*0430*/  VIMNMX.U32 R21, R21, R18, !PT ;  /* 0x0000001215157248 */ /* 0x008fc60007fe0000 */
        /* <DEDUP_REMOVED lines=13> */
.L_x_40623:
[----:B------:R-:W-:Y:S05]  /*0510*/  BSYNC B0 ;  /* 0x0000000000007941 */ /* 0x000fea0003800000 */
.L_x_40622:
[----:B------:R-:W-:-:S13]  /*0520*/  ISETP.GE.AND P0, PT, R5, R4, PT ;  /* 0x000000040500720c */ /* 0x000fda0003f06270 */
[----:B------:R-:W-:Y:S05]  /*0530*/  @P0 EXIT ;  /* 0x000000000000094d */ /* 0x000fea0003800000 */
[----:B------:R-:W-:Y:S01]  /*0540*/  IMAD R0, R0, 0x200, R5 ;  /* 0x0000020000007824 */ /* 0x000fe200078e0205 */
[----:B------:R-:W-:Y:S01]  /*0550*/  ULDC.64 UR6, c[0x0][0x218] ;  /* 0x0000860000067ab9 */ /* 0x000fe20000000a00 */
[----:B-----5:R-:W-:-:S03]  /*0560*/  VIMNMX.U32 R13, R13, R12, !PT ;  /* 0x0000000c0d0d7248 */ /* 0x020fc60007fe0000 */
[----:B0-----:R-:W-:-:S05]  /*0570*/  IADD3 R2, P0, R0, UR6, RZ ;  /* 0x0000000600027c10 */ /* 0x001fca000ff1e0ff */
[----:B------:R-:W-:-:S05]  /*0580*/  IMAD.X R3, RZ, RZ, UR7, P0 ;  /* 0x00000007ff037e24 */ /* 0x000fca00080e06ff */
[----:B------:R-:W-:Y:S01]  /*0590*/  STG.E.U8 desc[UR4][R2.64], R13 ;  /* 0x0000000d02007986 */ /* 0x000fe2000c101104 */
[----:B------:R-:W-:Y:S05]  /*05a0*/  EXIT ;  /* 0x000000000000794d */ /* 0x000fea0003800000 */
.L_x_40624:
        /* <DEDUP_REMOVED lines=13> */
.L_x_42477:


//--------------------- .text._ZN2at6native29vectorized_elementwise_kernelILi2ENS0_13BinaryFunctorIhhhZZZNS0_19maximum_kernel_cudaERNS_18TensorIteratorBaseEENKUlvE_clEvENKUlvE_clEvEUlhhE_EESt5arrayIPcLm3EEEEviT0_T1_ --------------------------
	.section	.text._ZN2at6native29vectorized_elementwise_kernelILi2ENS0_13BinaryFunctorIhhhZZZNS0_19maximum_kernel_cudaERNS_18TensorIteratorBaseEENKUlvE_clEvENKUlvE_clEvEUlhhE_EESt5arrayIPcLm3EEEEviT0_T1_,"ax",@progbits
	.align	128
        .global         _ZN2at6native29vectorized_elementwise_kernelILi2ENS0_13BinaryFunctorIhhhZZZNS0_19maximum_kernel_cudaERNS_18TensorIteratorBaseEENKUlvE_clEvENKUlvE_clEvEUlhhE_EESt5arrayIPcLm3EEEEviT0_T1_
        .type           _ZN2at6native29vectorized_elementwise_kernelILi2ENS0_13BinaryFunctorIhhhZZZNS0_19maximum_kernel_cudaERNS_18TensorIteratorBaseEENKUlvE_clEvENKUlvE_clEvEUlhhE_EESt5arrayIPcLm3EEEEviT0_T1_,@function
        .size           _ZN2at6native29vectorized_elementwise_kernelILi2ENS0_13BinaryFunctorIhhhZZZNS0_19maximum_kernel_cudaERNS_18TensorIteratorBaseEENKUlvE_clEvENKUlvE_clEvEUlhhE_EESt5arrayIPcLm3EEEEviT0_T1_,(.L_x_42478 - _ZN2at6native29vectorized_elementwise_kernelILi2ENS0_13BinaryFunctorIhhhZZZNS0_19maximum_kernel_cudaERNS_18TensorIteratorBaseEENKUlvE_clEvENKUlvE_clEvEUlhhE_EESt5arrayIPcLm3EEEEviT0_T1_)
        .other          _ZN2at6native29vectorized_elementwise_kernelILi2ENS0_13BinaryFunctorIhhhZZZNS0_19maximum_kernel_cudaERNS_18TensorIteratorBaseEENKUlvE_clEvENKUlvE_clEvEUlhhE_EESt5arrayIPcLm3EEEEviT0_T1_,@"STO_CUDA_ENTRY STV_DEFAULT"
_ZN2at6native29vectorized_elementwise_kernelILi2ENS0_13BinaryFunctorIhhhZZZNS0_19maximum_kernel_cudaERNS_18TensorIteratorBaseEENKUlvE_clEvENKUlvE_clEvEUlhhE_EESt5arrayIPcLm3EEEEviT0_T1_:
.text._ZN2at6native29vectorized_elementwise_kernelILi2ENS0_13BinaryFunctorIhhhZZZNS0_19maximum_kernel_cudaERNS_18TensorIteratorBaseEENKUlvE_clEvENKUlvE_clEvEUlhhE_EESt5arrayIPcLm3EEEEviT0_T1_:
        /* <DEDUP_REMOVED lines=44> */
[----:B------:R-:W-:Y:S02]  /*02c0*/  VIMNMX.U32 R13, R12, R13, !PT ;  /* 0x0000000d0c0d7248 */ /* 0x000fe40007fe0000 */
[----:B------:R-:W-:Y:S02]  /*02d0*/  VIMNMX.U32 R14, R7, R14, !PT ;  /* 0x0000000e070e7248 */ /* 0x000fe40007fe0000 */
[----:B------:R-:W-:-:S02]  /*02e0*/  VIMNMX.U32 R12, R8, R11, !PT ;  /* 0x0000000b080c7248 */ /* 0x000fc40007fe0000 */
[----:B------:R-:W-:Y:S02]  /*02f0*/  VIMNMX.U32 R15, R9, R10, !PT ;  /* 0x0000000a090f7248 */ /* 0x000fe40007fe0000 */
        /* <DEDUP_REMOVED lines=8> */
[----:B------:R-:W-:Y:S02]  /*0380*/  VIMNMX.U32 R7, R7, R10, !PT ;  /* 0x0000000a07077248 */ /* 0x000fe40007fe0000 */
[----:B------:R-:W-:Y:S02]  /*0390*/  VIMNMX.U32 R0, R5, R0, !PT ;  /* 0x0000000005007248 */ /* 0x000fe40007fe0000 */
[----:B------:R-:W-:-:S02]  /*03a0*/  VIMNMX.U32 R8, R8, R9, !PT ;  /* 0x0000000908087248 */ /* 0x000fc40007fe0000 */
[----:B------:R-:W-:Y:S02]  /*03b0*/  VIMNMX.U32 R11, R6, R11, !PT ;  /* 0x0000000b060b7248 */ /* 0x000fe40007fe0000 */
        /* <DEDUP_REMOVED lines=9> */
.L_x_40625:
        /* <DEDUP_REMOVED lines=107> */
[----:B----4-:R-:W-:Y:S01]  /*0b00*/  VIMNMX.U32 R13, R8, R5, !PT ;  /* 0x00000005080d7248 */ /* 0x010fe20007fe0000 */
[----:B------:R-:W-:-:S04]  /*0b10*/  VIADD R5, R4, 0x80 ;  /* 0x0000008004057836 */ /* 0x000fc80000000000 */
[----:B------:R-:W-:Y:S01]  /*0b20*/  @!P0 IMAD.MOV.U32 R4, RZ, RZ, R5 ;  /* 0x000000ffff048224 */ /* 0x000fe200078e0005 */
[----:B------:R0:W-:Y:S04]  /*0b30*/  @!P0 STG.E.U8 desc[UR12][R10.64], R13 ;  /* 0x0000000d0a008986 */ /* 0x0001e8000c10110c */
[----:B------:R-:W-:Y:S02]  /*0b40*/  ISETP.GE.AND P0, PT, R4, R3, PT ;  /* 0x000000030400720c */ /* 0x000fe40003f06270 */
[----:B------:R-:W-:Y:S02]  /*0b50*/  VIMNMX.U32 R5, R7, R2, !PT ;  /* 0x0000000207057248 */ /* 0x000fe40007fe0000 */
[----:B------:R-:W-:Y:S02]  /*0b60*/  VIMNMX.U32 R9, R9, R6, !PT ;  /* 0x0000000609097248 */ /* 0x000fe40007fe0000 */
[----:B-----5:R-:W-:-:S02]  /*0b70*/  VIMNMX.U32 R23, R23, R20, !PT ;  /* 0x0000001417177248 */ /* 0x020fc40007fe0000 */
[----:B---3--:R-:W-:Y:S02]  /*0b80*/  VIMNMX.U32 R29, R29, R22, !PT ;  /* 0x000000161d1d7248 */ /* 0x008fe40007fe0000 */
[----:B------:R-:W-:Y:S02]  /*0b90*/  VIMNMX.U32 R21, R21, R24, !PT ;  /* 0x0000001815157248 */ /* 0x000fe40007fe0000 */
[----:B--2---:R-:W-:Y:S02]  /*0ba0*/  VIMNMX.U32 R0, R25, R0, !PT ;  /* 0x0000000019007248 */ /* 0x004fe40007fe0000 */
[----:B------:R-:W-:Y:S01]  /*0bb0*/  VIMNMX.U32 R26, R27, R26, !PT ;  /* 0x0000001a1b1a7248 */ /* 0x000fe20007fe0000 */
        /* <DEDUP_REMOVED lines=15> */
.L_x_40628:
        /* <DEDUP_REMOVED lines=8> */
.L_x_40629:
        /* <DEDUP_REMOVED lines=8> */
.L_x_40630:
        /* <DEDUP_REMOVED lines=9> */
.L_x_40631:
[----:B------:R-:W-:Y:S05]  /*0e40*/  BSYNC B1 ;  /* 0x0000000000017941 */ /* 0x000fea0003800000 */
.L_x_40627:
[----:B------:R-:W-:-:S13]  /*0e50*/  ISETP.GE.AND P0, PT, R4, R3, PT ;  /* 0x000000030400720c */ /* 0x000fda0003f06270 */
[----:B------:R-:W3:Y:S01]  /*0e60*/  @!P0 LDC.64 R8, c[0x0][0x218] ;  /* 0x00008600ff088b82 */ /* 0x000ee20000000a00 */
[C---:B012---:R-:W-:Y:S02]  /*0e70*/  @!P0 VIADD R7, R4.reuse, UR4 ;  /* 0x0000000404078c36 */ /* 0x047fe40008000000 */
[----:B------:R-:W-:-:S03]  /*0e80*/  @!P0 VIADD R4, R4, 0x80 ;  /* 0x0000008004048836 */ /* 0x000fc60000000000 */
[----:B---3--:R-:W-:-:S05]  /*0e90*/  @!P0 IADD3 R6, P1, R7, R8, RZ ;  /* 0x0000000807068210 */ /* 0x008fca0007f3e0ff */
[----:B------:R-:W-:-:S05]  /*0ea0*/  @!P0 IMAD.X R7, RZ, RZ, R9, P1 ;  /* 0x000000ffff078224 */ /* 0x000fca00008e0609 */
[----:B------:R2:W-:Y:S03]  /*0eb0*/  @!P0 STG.E.U8 desc[UR12][R6.64], R0 ;  /* 0x0000000006008986 */ /* 0x0005e6000c10110c */
.L_x_40632:
[----:B------:R-:W-:Y:S05]  /*0ec0*/  BSYNC B0 ;  /* 0x0000000000007941 */ /* 0x000fea0003800000 */
.L_x_40626:
        /* <DEDUP_REMOVED lines=9> */
.L_x_40633:
        /* <DEDUP_REMOVED lines=10> */
.L_x_42478:


//--------------------- .text._ZN2at6native29vectorized_elementwise_kernelILi4ENS0_13BinaryFunctorIhhhZZZNS0_19maximum_kernel_cudaERNS_18TensorIteratorBaseEENKUlvE_clEvENKUlvE_clEvEUlhhE_EESt5arrayIPcLm3EEEEviT0_T1_ --------------------------
	.section	.text._ZN2at6native29vectorized_elementwise_kernelILi4ENS0_13BinaryFunctorIhhhZZZNS0_19maximum_kernel_cudaERNS_18TensorIteratorBaseEENKUlvE_clEvENKUlvE_clEvEUlhhE_EESt5arrayIPcLm3EEEEviT0_T1_,"ax",@progbits
	.align	128
        .global         _ZN2at6native29vectorized_elementwise_kernelILi4ENS0_13BinaryFunctorIhhhZZZNS0_19maximum_kernel_cudaERNS_18TensorIteratorBaseEENKUlvE_clEvENKUlvE_clEvEUlhhE_EESt5arrayIPcLm3EEEEviT0_T1_
        .type           _ZN2at6native29vectorized_elementwise_kernelILi4ENS0_13BinaryFunctorIhhhZZZNS0_19maximum_kernel_cudaERNS_18TensorIteratorBaseEENKUlvE_clEvENKUlvE_clEvEUlhhE_EESt5arrayIPcLm3EEEEviT0_T1_,@function
        .size           _ZN2at6native29vectorized_elementwise_kernelILi4ENS0_13BinaryFunctorIhhhZZZNS0_19maximum_kernel_cudaERNS_18TensorIteratorBaseEENKUlvE_clEvENKUlvE_clEvEUlhhE_EESt5arrayIPcLm3EEEEviT0_T1_,(.L_x_42479 - _ZN2at6native29vectorized_elementwise_kernelILi4ENS0_13BinaryFunctorIhhhZZZNS0_19maximum_kernel_cudaERNS_18TensorIteratorBaseEENKUlvE_clEvENKUlvE_clEvEUlhhE_EESt5arrayIPcLm3EEEEviT0_T1_)
        .other          _ZN2at6native29vectorized_elementwise_kernelILi4ENS0_13BinaryFunctorIhhhZZZNS0_19maximum_kernel_cudaERNS_18TensorIteratorBaseEENKUlvE_clEvENKUlvE_clEvEUlhhE_EESt5arrayIPcLm3EEEEviT0_T1_,@"STO_CUDA_ENTRY STV_DEFAULT"
_ZN2at6native29vectorized_elementwise_kernelILi4ENS0_13BinaryFunctorIhhhZZZNS0_19maximum_kernel_cudaERNS_18TensorIteratorBaseEENKUlvE_clEvENKUlvE_clEvEUlhhE_EESt5arrayIPcLm3EEEEviT0_T1_:
.text._ZN2at6native29vectorized_elementwise_kernelILi4ENS0_13BinaryFunctorIhhhZZZNS0_19maximum_kernel_cudaERNS_18TensorIteratorBaseEENKUlvE_clEvENKUlvE_clEvEUlhhE_EESt5arrayIPcLm3EEEEviT0_T1_:
        /* <DEDUP_REMOVED lines=37> */
[----:B------:R-:W-:Y:S02]  /*0250*/  VIMNMX.U32 R14, R7, R14, !PT ;  /* 0x0000000e070e7248 */ /* 0x000fe40007fe0000 */
[----:B------:R-:W-:Y:S02]  /*0260*/  PRMT R7, R3, 0x7772, RZ ;  /* 0x0000777203077816 */ /* 0x000fe400000000ff */
[----:B------:R-:W-:Y:S02]  /*0270*/  PRMT R8, R5, 0x7772, RZ ;  /* 0x0000777205087816 */ /* 0x000fe400000000ff */
[----:B------:R-:W-:-:S02]  /*0280*/  VIMNMX.U32 R15, R4, R15, !PT ;  /* 0x0000000f040f7248 */ /* 0x000fc40007fe0000 */
[----:B------:R-:W-:Y:S02]  /*0290*/  VIMNMX.U32 R12, R12, R17, !PT ;  /* 0x000000110c0c7248 */ /* 0x000fe40007fe0000 */
[----:B------:R-:W-:Y:S02]  /*02a0*/  VIMNMX.U32 R13, R13, R16, !PT ;  /* 0x000000100d0d7248 */ /* 0x000fe40007fe0000 */
[----:B------:R-:W-:Y:S02]  /*02b0*/  PRMT R4, R2, 0x7772, RZ ;  /* 0x0000777202047816 */ /* 0x000fe400000000ff */
[C---:B------:R-:W-:Y:S02]  /*02c0*/  PRMT R9, R6.reuse, 0x7772, RZ ;  /* 0x0000777206097816 */ /* 0x040fe400000000ff */
[----:B------:R-:W-:Y:S02]  /*02d0*/  VIMNMX.U32 R8, R7, R8, !PT ;  /* 0x0000000807087248 */ /* 0x000fe40007fe0000 */
[----:B------:R-:W-:-:S02]  /*02e0*/  PRMT R7, R6, 0x7773, RZ ;  /* 0x0000777306077816 */ /* 0x000fc400000000ff */
[----:B------:R-:W-:Y:S02]  /*02f0*/  VIMNMX.U32 R9, R4, R9, !PT ;  /* 0x0000000904097248 */ /* 0x000fe40007fe0000 */
[----:B------:R-:W-:Y:S02]  /*0300*/  PRMT R14, R14, 0x7604, R15 ;  /* 0x000076040e0e7816 */ /* 0x000fe4000000000f */
[----:B------:R-:W-:Y:S02]  /*0310*/  PRMT R13, R13, 0x7604, R12 ;  /* 0x000076040d0d7816 */ /* 0x000fe4000000000c */
[----:B------:R-:W-:Y:S02]  /*0320*/  PRMT R2, R2, 0x7773, RZ ;  /* 0x0000777302027816 */ /* 0x000fe400000000ff */
[----:B------:R-:W-:Y:S02]  /*0330*/  PRMT R3, R3, 0x7773, RZ ;  /* 0x0000777303037816 */ /* 0x000fe400000000ff */
[----:B------:R-:W-:Y:S01]  /*0340*/  PRMT R6, R5, 0x7773, RZ ;  /* 0x0000777305067816 */ /* 0x000fe200000000ff */
[----:B------:R-:W-:Y:S01]  /*0350*/  IMAD.U32 R4, RZ, RZ, UR5 ;  /* 0x00000005ff047e24 */ /* 0x000fe2000f8e00ff */
[----:B------:R-:W-:Y:S01]  /*0360*/  VIMNMX.U32 R2, R2, R7, !PT ;  /* 0x0000000702027248 */ /* 0x000fe20007fe0000 */
[----:B------:R-:W-:Y:S01]  /*0370*/  IMAD.U32 R5, RZ, RZ, UR6 ;  /* 0x00000006ff057e24 */ /* 0x000fe2000f8e00ff */
[----:B------:R-:W-:-:S02]  /*0380*/  PRMT R9, R9, 0x7054, R14 ;  /* 0x0000705409097816 */ /* 0x000fc4000000000e */
[----:B------:R-:W-:Y:S02]  /*0390*/  VIMNMX.U32 R3, R3, R6, !PT ;  /* 0x0000000603037248 */ /* 0x000fe40007fe0000 */
[----:B------:R-:W-:Y:S01]  /*03a0*/  PRMT R8, R8, 0x7054, R13 ;  /* 0x0000705408087816 */ /* 0x000fe2000000000d */
[----:B------:R-:W-:Y:S01]  /*03b0*/  IMAD.WIDE R4, R0, 0x4, R4 ;  /* 0x0000000400047825 */ /* 0x000fe200078e0204 */
[----:B------:R-:W-:Y:S02]  /*03c0*/  PRMT R9, R2, 0x654, R9 ;  /* 0x0000065402097816 */ /* 0x000fe40000000009 */
[----:B------:R-:W-:-:S03]  /*03d0*/  PRMT R3, R3, 0x654, R8 ;  /* 0x0000065403037816 */ /* 0x000fc60000000008 */
[----:B------:R-:W-:Y:S04]  /*03e0*/  STG.E desc[UR12][R4.64], R9 ;  /* 0x0000000904007986 */ /* 0x000fe8000c10190c */
[----:B------:R-:W-:Y:S01]  /*03f0*/  STG.E desc[UR12][R4.64+0x200], R3 ;  /* 0x0002000304007986 */ /* 0x000fe2000c10190c */
[----:B------:R-:W-:Y:S05]  /*0400*/  EXIT ;  /* 0x000000000000794d */ /* 0x000fea0003800000 */
.L_x_40634:
        /* <DEDUP_REMOVED lines=134> */
.L_x_40637:
        /* <DEDUP_REMOVED lines=8> */
.L_x_40638:
        /* <DEDUP_REMOVED lines=8> */
.L_x_40639:
        /* <DEDUP_REMOVED lines=9> */
.L_x_40640:
[----:B------:R-:W-:Y:S05]  /*0e00*/  BSYNC B1 ;  /* 0x0000000000017941 */ /* 0x000fea0003800000 */
.L_x_40636:
[----:B------:R-:W-:-:S13]  /*0e10*/  ISETP.GE.AND P0, PT, R4, R3, PT ;  /* 0x000000030400720c */ /* 0x000fda0003f06270 */
[----:B------:R-:W3:Y:S01]  /*0e20*/  @!P0 LDC.64 R8, c[0x0][0x218] ;  /* 0x00008600ff088b82 */ /* 0x000ee20000000a00 */
[C---:B012---:R-:W-:Y:S02]  /*0e30*/  @!P0 VIADD R7, R4.reuse, UR4 ;  /* 0x0000000404078c36 */ /* 0x047fe40008000000 */
[----:B------:R-:W-:-:S03]  /*0e40*/  @!P0 VIADD R4, R4, 0x80 ;  /* 0x0000008004048836 */ /* 0x000fc60000000000 */
[----:B---3--:R-:W-:-:S05]  /*0e50*/  @!P0 IADD3 R6, P1, R7, R8, RZ ;  /* 0x0000000807068210 */ /* 0x008fca0007f3e0ff */
[----:B------:R-:W-:-:S05]  /*0e60*/  @!P0 IMAD.X R7, RZ, RZ, R9, P1 ;  /* 0x000000ffff078224 */ /* 0x000fca00008e0609 */
[----:B------:R2:W-:Y:S03]  /*0e70*/  @!P0 STG.E.U8 desc[UR12][R6.64], R0 ;  /* 0x0000000006008986 */ /* 0x0005e6000c10110c */
.L_x_40641:
[----:B------:R-:W-:Y:S05]  /*0e80*/  BSYNC B0 ;  /* 0x0000000000007941 */ /* 0x000fea0003800000 */
.L_x_40635:
        /* <DEDUP_REMOVED lines=9> */
.L_x_40642:
        /* <DEDUP_REMOVED lines=14> */
.L_x_42479:


//--------------------- .text._ZN2at6native29vectorized_elementwise_kernelILi8ENS0_13BinaryFunctorIhhhZZZNS0_19maximum_kernel_cudaERNS_18TensorIteratorBaseEENKUlvE_clEvENKUlvE_clEvEUlhhE_EESt5arrayIPcLm3EEEEviT0_T1_ --------------------------
	.section	.text._ZN2at6native29vectorized_elementwise_kernelILi8ENS0_13BinaryFunctorIhhhZZZNS0_19maximum_kernel_cudaERNS_18TensorIteratorBaseEENKUlvE_clEvENKUlvE_clEvEUlhhE_EESt5arrayIPcLm3EEEEviT0_T1_,"ax",@progbits
	.align	128
        .global         _ZN2at6native29vectorized_elementwise_kernelILi8ENS0_13BinaryFunctorIhhhZZZNS0_19maximum_kernel_cudaERNS_18TensorIteratorBaseEENKUlvE_clEvENKUlvE_clEvEUlhhE_EESt5arrayIPcLm3EEEEviT0_T1_
        .type           _ZN2at6native29vectorized_elementwise_kernelILi8ENS0_13BinaryFunctorIhhhZZZNS0_19maximum_kernel_cudaERNS_18TensorIteratorBaseEENKUlvE_clEvENKUlvE_clEvEUlhhE_EESt5arrayIPcLm3EEEEviT0_T1_,@function
        .size           _ZN2at6native29vectorized_elementwise_kernelILi8ENS0_13BinaryFunctorIhhhZZZNS0_19maximum_kernel_cudaERNS_18TensorIteratorBaseEENKUlvE_clEvENKUlvE_clEvEUlhhE_EESt5arrayIPcLm3EEEEviT0_T1_,(.L_x_42480 - _ZN2at6native29vectorized_elementwise_kernelILi8ENS0_13BinaryFunctorIhhhZZZNS0_19maximum_kernel_cudaERNS_18TensorIteratorBaseEENKUlvE_clEvENKUlvE_clEvEUlhhE_EESt5arrayIPcLm3EEEEviT0_T1_)
        .other          _ZN2at6native29vectorized_elementwise_kernelILi8ENS0_13BinaryFunctorIhhhZZZNS0_19maximum_kernel_cudaERNS_18TensorIteratorBaseEENKUlvE_clEvENKUlvE_clEvEUlhhE_EESt5arrayIPcLm3EEEEviT0_T1_,@"STO_CUDA_ENTRY STV_DEFAULT"
_ZN2at6native29vectorized_elementwise_kernelILi8ENS0_13BinaryFunctorIhhhZZZNS0_19maximum_kernel_cudaERNS_18TensorIteratorBaseEENKUlvE_clEvENKUlvE_clEvEUlhhE_EESt5arrayIPcLm3EEEEviT0_T1_:
.text._ZN2at6native29vectorized_elementwise_kernelILi8ENS0_13BinaryFunctorIhhhZZZNS0_19maximum_kernel_cudaERNS_18TensorIteratorBaseEENKUlvE_clEvENKUlvE_clEvEUlhhE_EESt5arrayIPcLm3EEEEviT0_T1_:
        /* <DEDUP_REMOVED lines=34> */
[----:B------:R-:W-:Y:S02]  /*0220*/  VIMNMX.U32 R4, R10, R11, !PT ;  /* 0x0000000b0a047248 */ /* 0x000fe40007fe0000 */
[----:B------:R-:W-:Y:S02]  /*0230*/  LOP3.LUT R6, R12, 0xff, RZ, 0xc0, !PT ;  /* 0x000000ff0c067812 */ /* 0x000fe400078ec0ff */
[----:B------:R-:W-:Y:S02]  /*0240*/  LOP3.LUT R7, R13, 0xff, RZ, 0xc0, !PT ;  /* 0x000000ff0d077812 */ /* 0x000fe400078ec0ff */
[----:B------:R-:W-:Y:S02]  /*0250*/  PRMT R10, R2, 0x7732, RZ ;  /* 0x00007732020a7816 */ /* 0x000fe400000000ff */
[----:B------:R-:W-:Y:S01]  /*0260*/  SHF.R.U32.HI R2, RZ, 0x8, R12 ;  /* 0x00000008ff027819 */ /* 0x000fe2000001160c */
[----:B------:R-:W-:Y:S01]  /*0270*/  IMAD.MOV.U32 R12, RZ, RZ, R14 ;  /* 0x000000ffff0c7224 */ /* 0x000fe200078e000e */
[----:B------:R-:W-:Y:S01]  /*0280*/  VIMNMX.U32 R6, R6, R7, !PT ;  /* 0x0000000706067248 */ /* 0x000fe20007fe0000 */
[----:B------:R-:W-:Y:S01]  /*0290*/  IMAD.MOV.U32 R14, RZ, RZ, R10 ;  /* 0x000000ffff0e7224 */ /* 0x000fe200078e000a */
[----:B------:R-:W-:-:S02]  /*02a0*/  SHF.R.U32.HI R7, RZ, 0x8, R13 ;  /* 0x00000008ff077819 */ /* 0x000fc4000001160d */
[----:B------:R-:W-:Y:S02]  /*02b0*/  LOP3.LUT R2, R2, 0xffff, RZ, 0xc0, !PT ;  /* 0x0000ffff02027812 */ /* 0x000fe400078ec0ff */
[----:B------:R-:W-:Y:S02]  /*02c0*/  LOP3.LUT R7, R7, 0xffff, RZ, 0xc0, !PT ;  /* 0x0000ffff07077812 */ /* 0x000fe400078ec0ff */
[----:B------:R-:W-:Y:S02]  /*02d0*/  LOP3.LUT R10, R12, 0xff, RZ, 0xc0, !PT ;  /* 0x000000ff0c0a7812 */ /* 0x000fe400078ec0ff */
[----:B------:R-:W-:Y:S02]  /*02e0*/  LOP3.LUT R11, R14, 0xff, RZ, 0xc0, !PT ;  /* 0x000000ff0e0b7812 */ /* 0x000fe400078ec0ff */
[----:B------:R-:W-:Y:S02]  /*02f0*/  SHF.R.U32.HI R9, RZ, 0x8, R9 ;  /* 0x00000008ff097819 */ /* 0x000fe40000011609 */
[----:B------:R-:W-:-:S02]  /*0300*/  VIMNMX.U32 R7, R2, R7, !PT ;  /* 0x0000000702077248 */ /* 0x000fc40007fe0000 */
[----:B------:R-:W-:Y:S02]  /*0310*/  PRMT R13, R5, 0x7732, RZ ;  /* 0x00007732050d7816 */ /* 0x000fe400000000ff */
[----:B------:R-:W-:Y:S01]  /*0320*/  PRMT R15, R3, 0x7732, RZ ;  /* 0x00007732030f7816 */ /* 0x000fe200000000ff */
[----:B------:R-:W-:Y:S01]  /*0330*/  IMAD R7, R7, 0x100, R6 ;  /* 0x0000010007077824 */ /* 0x000fe200078e0206 */
[----:B------:R-:W-:Y:S02]  /*0340*/  VIMNMX.U32 R2, R10, R11, !PT ;  /* 0x0000000b0a027248 */ /* 0x000fe40007fe0000 */
        /* <DEDUP_REMOVED lines=14> */
[----:B------:R-:W-:Y:S01]  /*0430*/  VIMNMX.U32 R3, R3, R8, !PT ;  /* 0x0000000803037248 */ /* 0x000fe20007fe0000 */
[----:B------:R-:W-:Y:S01]  /*0440*/  IMAD.U32 R8, RZ, RZ, UR5 ;  /* 0x00000005ff087e24 */ /* 0x000fe2000f8e00ff */
[----:B------:R-:W-:-:S02]  /*0450*/  VIMNMX.U32 R11, R11, R10, !PT ;  /* 0x0000000a0b0b7248 */ /* 0x000fc40007fe0000 */
[----:B------:R-:W-:Y:S01]  /*0460*/  VIMNMX.U32 R12, R12, R13, !PT ;  /* 0x0000000d0c0c7248 */ /* 0x000fe20007fe0000 */
[----:B------:R-:W-:Y:S01]  /*0470*/  IMAD R6, R3, 0x100, R2 ;  /* 0x0000010003067824 */ /* 0x000fe200078e0202 */
[----:B------:R-:W-:Y:S01]  /*0480*/  VIMNMX.U32 R5, R5, R14, !PT ;  /* 0x0000000e05057248 */ /* 0x000fe20007fe0000 */
[----:B------:R-:W-:Y:S02]  /*0490*/  IMAD R4, R11, 0x100, R4 ;  /* 0x000001000b047824 */ /* 0x000fe400078e0204 */
[----:B------:R-:W-:Y:S01]  /*04a0*/  IMAD.WIDE R2, R0, 0x8, R8 ;  /* 0x0000000800027825 */ /* 0x000fe200078e0208 */
[----:B------:R-:W-:-:S03]  /*04b0*/  PRMT R6, R7, 0x5410, R6 ;  /* 0x0000541007067816 */ /* 0x000fc60000000006 */
[----:B------:R-:W-:-:S05]  /*04c0*/  IMAD R5, R5, 0x100, R12 ;  /* 0x0000010005057824 */ /* 0x000fca00078e020c */
[----:B------:R-:W-:-:S05]  /*04d0*/  PRMT R7, R4, 0x5410, R5 ;  /* 0x0000541004077816 */ /* 0x000fca0000000005 */
[----:B------:R-:W-:Y:S01]  /*04e0*/  STG.E.64 desc[UR12][R2.64], R6 ;  /* 0x0000000602007986 */ /* 0x000fe2000c101b0c */
[----:B------:R-:W-:Y:S05]  /*04f0*/  EXIT ;  /* 0x000000000000794d */ /* 0x000fea0003800000 */
.L_x_40643:
        /* <DEDUP_REMOVED lines=134> */
.L_x_40646:
        /* <DEDUP_REMOVED lines=8> */
.L_x_40647:
        /* <DEDUP_REMOVED lines=8> */
.L_x_40648:
        /* <DEDUP_REMOVED lines=9> */
.L_x_40649:
[----:B------:R-:W-:Y:S05]  /*0ef0*/  BSYNC B1 ;  /* 0x0000000000017941 */ /* 0x000fea0003800000 */
.L_x_40645:
[----:B------:R-:W-:-:S13]  /*0f00*/  ISETP.GE.AND P0, PT, R4, R3, PT ;  /* 0x000000030400720c */ /* 0x000fda0003f06270 */
[----:B------:R-:W3:Y:S01]  /*0f10*/  @!P0 LDC.64 R8, c[0x0][0x218] ;  /* 0x00008600ff088b82 */ /* 0x000ee20000000a00 */
[C---:B012---:R-:W-:Y:S02]  /*0f20*/  @!P0 VIADD R7, R4.reuse, UR4 ;  /* 0x0000000404078c36 */ /* 0x047fe40008000000 */
[----:B------:R-:W-:-:S03]  /*0f30*/  @!P0 VIADD R4, R4, 0x80 ;  /* 0x0000008004048836 */ /* 0x000fc60000000000 */
[----:B---3--:R-:W-:-:S05]  /*0f40*/  @!P0 IADD3 R6, P1, R7, R8, RZ ;  /* 0x0000000807068210 */ /* 0x008fca0007f3e0ff */
[----:B------:R-:W-:-:S05]  /*0f50*/  @!P0 IMAD.X R7, RZ, RZ, R9, P1 ;  /* 0x000000ffff078224 */ /* 0x000fca00008e0609 */
[----:B------:R2:W-:Y:S03]  /*0f60*/  @!P0 STG.E.U8 desc[UR12][R6.64], R0 ;  /* 0x0000000006008986 */ /* 0x0005e6000c10110c */
.L_x_40650:
[----:B------:R-:W-:Y:S05]  /*0f70*/  BSYNC B0 ;  /* 0x0000000000007941 */ /* 0x000fea0003800000 */
.L_x_40644:
        /* <DEDUP_REMOVED lines=9> */
.L_x_40651:
        /* <DEDUP_REMOVED lines=15> */
.L_x_42480:


//--------------------- .text._ZN2at6native18elementwise_kernelILi128ELi4EZNS0_15gpu_kernel_implINS0_13AUnaryFunctorIbbbZNS0_19maximum_kernel_cudaERNS_18TensorIteratorBaseEEUlbbE_EEEEvS5_RKT_EUliE_EEviT1_ --------------------------
	.section	.text._ZN2at6native18elementwise_kernelILi128ELi4EZNS0_15gpu_kernel_implINS0_13AUnaryFunctorIbbbZNS0_19maximum_kernel_cudaERNS_18TensorIteratorBaseEEUlbbE_EEEEvS5_RKT_EUliE_EEviT1_,"ax",@progbits
	.align	128
        .global         _ZN2at6native18elementwise_kernelILi128ELi4EZNS0_15gpu_kernel_implINS0_13AUnaryFunctorIbbbZNS0_19maximum_kernel_cudaERNS_18TensorIteratorBaseEEUlbbE_EEEEvS5_RKT_EUliE_EEviT1_
        .type           _ZN2at6native18elementwise_kernelILi128ELi4EZNS0_15gpu_kernel_implINS0_13AUnaryFunctorIbbbZNS0_19maximum_kernel_cudaERNS_18TensorIteratorBaseEEUlbbE_EEEEvS5_RKT_EUliE_EEviT1_,@function
        .size           _ZN2at6native18elementwise_kernelILi128ELi4EZNS0_15gpu_kernel_implINS0_13AUnaryFunctorIbbbZNS0_19maximum_kernel_cudaERNS_18TensorIteratorBaseEEUlbbE_EEEEvS5_RKT_EUliE_EEviT1_,(.L_x_42481 - _ZN2at6native18elementwise_kernelILi128ELi4EZNS0_15gpu_kernel_implINS0_13AUnaryFunctorIbbbZNS0_19maximum_kernel_cudaERNS_18TensorIteratorBaseEEUlbbE_EEEEvS5_RKT_EUliE_EEviT1_)
        .other          _ZN2at6native18elementwise_kernelILi128ELi4EZNS0_15gpu_kernel_implINS0_13AUnaryFunctorIbbbZNS0_19maximum_kernel_cudaERNS_18TensorIteratorBaseEEUlbbE_EEEEvS5_RKT_EUliE_EEviT1_,@"STO_CUDA_ENTRY STV_DEFAULT"
_ZN2at6native18elementwise_kernelILi128ELi4EZNS0_15gpu_kernel_implINS0_13AUnaryFunctorIbbbZNS0_19maximum_kernel_cudaERNS_18TensorIteratorBaseEEUlbbE_EEEEvS5_RKT_EUliE_EEviT1_:
.text._ZN2at6native18elementwise_kernelILi128ELi4EZNS0_15gpu_kernel_implINS0_13AUnaryFunctorIbbbZNS0_19maximum_kernel_cudaERNS_18TensorIteratorBaseEEUlbbE_EEEEvS5_RKT_EUliE_EEviT1_:
        /* <DEDUP_REMOVED lines=314> */
.L_x_40654:
        /* <DEDUP_REMOVED lines=21> */
.L_x_40658:
[----:B------:R-:W2:Y:S02]  /*14f0*/  LDG.E.U8 R2, desc[UR36][R2.64] ;  /* 0x0000002402027981 */ /* 0x000ea4000c1e1100 */
[----:B--2---:R-:W-:Y:S01]  /*1500*/  ISETP.NE.AND P0, PT, R2, RZ, PT ;  /* 0x000000ff0200720c */ /* 0x004fe20003f05270 */
[----:B------:R-:W-:-:S12]  /*1510*/  BRA `(.L_x_40660) ;  /* 0x0000000c00747947 */ /* 0x000fd80003800000 */
.L_x_40657:
        /* <DEDUP_REMOVED lines=10> */
.L_x_40662:
[----:B------:R-:W2:Y:S02]  /*15c0*/  LDG.E R2, desc[UR36][R2.64] ;  /* 0x0000002402027981 */ /* 0x000ea4000c1e1900 */
[----:B--2---:R-:W-:Y:S01]  /*15d0*/  ISETP.NE.AND P0, PT, R2, RZ, PT ;  /* 0x000000ff0200720c */ /* 0x004fe20003f05270 */
[----:B------:R-:W-:-:S12]  /*15e0*/  BRA `(.L_x_40660) ;  /* 0x0000000c00407947 */ /* 0x000fd80003800000 */
.L_x_40661:
[----:B------:R-:W2:Y:S02]  /*15f0*/  LDG.E.U16 R2, desc[UR36][R2.64] ;  /* 0x0000002402027981 */ /* 0x000ea4000c1e1500 */
[----:B--2---:R-:W-:Y:S01]  /*1600*/  ISETP.NE.AND P0, PT, R2, RZ, PT ;  /* 0x000000ff0200720c */ /* 0x004fe20003f05270 */
[----:B------:R-:W-:-:S12]  /*1610*/  BRA `(.L_x_40660) ;  /* 0x0000000c00347947 */ /* 0x000fd80003800000 */
.L_x_40656:
        /* <DEDUP_REMOVED lines=9> */
.L_x_40664:
[----:B------:R-:W2:Y:S02]  /*16b0*/  LDG.E.U16 R0, desc[UR36][R2.64] ;  /* 0x0000002402007981 */ /* 0x000ea4000c1e1500 */
[----:B--2---:R-:W-:-:S05]  /*16c0*/  HADD2.F32 R0, -RZ, R0.H0_H0 ;  /* 0x20000000ff007230 */ /* 0x004fca0000004100 */
[----:B------:R-:W-:Y:S01]  /*16d0*/  FSETP.NEU.FTZ.AND P0, PT, R0, RZ, PT ;  /* 0x000000ff0000720b */ /* 0x000fe20003f1d000 */
[----:B------:R-:W-:-:S12]  /*16e0*/  BRA `(.L_x_40660) ;  /* 0x0000000c00007947 */ /* 0x000fd80003800000 */
.L_x_40663:
        /* <DEDUP_REMOVED lines=11> */
.L_x_40666:
        /* <DEDUP_REMOVED lines=10> */
.L_x_40665:
[----:B------:R-:W2:Y:S02]  /*1840*/  LDG.E.64 R2, desc[UR36][R2.64] ;  /* 0x0000002402027981 */ /* 0x000ea4000c1e1b00 */
[----:B--2---:R-:W-:Y:S01]  /*1850*/  DSETP.NEU.AND P0, PT, R2, RZ, PT ;  /* 0x000000ff0200722a */ /* 0x004fe20003f0d000 */
[----:B------:R-:W-:-:S13]  /*1860*/  BRA `(.L_x_40660) ;  /* 0x0000000800a07947 */ /* 0x000fda0003800000 */
.L_x_40655:
        /* <DEDUP_REMOVED lines=11> */
.L_x_40669:
[----:B------:R-:W2:Y:S02]  /*1920*/  LDG.E.128 R4, desc[UR36][R2.64] ;  /* 0x0000002402047981 */ /* 0x000ea4000c1e1d00 */
[----:B--2---:R-:W-:-:S06]  /*1930*/  DSETP.NEU.AND P0, PT, R6, RZ, PT ;  /* 0x000000ff0600722a */ /* 0x004fcc0003f0d000 */
[----:B------:R-:W-:Y:S01]  /*1940*/  DSETP.NEU.OR P0, PT, R4, RZ, P0 ;  /* 0x000000ff0400722a */ /* 0x000fe2000070d400 */
[----:B------:R-:W-:-:S13]  /*1950*/  BRA `(.L_x_40660) ;  /* 0x0000000800647947 */ /* 0x000fda0003800000 */
.L_x_40668:
        /* <DEDUP_REMOVED lines=27> */
.L_x_40671:
        /* <DEDUP_REMOVED lines=14> */
.L_x_40670:
[----:B------:R-:W2:Y:S02]  /*1bf0*/  LDG.E.U16 R0, desc[UR36][R2.64] ;  /* 0x0000002402007981 */ /* 0x000ea4000c1e1500 */
[----:B--2---:R-:W-:-:S05]  /*1c00*/  IMAD.U32 R0, R0, 0x10000, RZ ;  /* 0x0001000000007824 */ /* 0x004fca00078e00ff */
[----:B------:R-:W-:Y:S01]  /*1c10*/  FSETP.NEU.FTZ.AND P0, PT, R0, RZ, PT ;  /* 0x000000ff0000720b */ /* 0x000fe20003f1d000 */
[----:B------:R-:W-:-:S12]  /*1c20*/  BRA `(.L_x_40660) ;  /* 0x0000000400b07947 */ /* 0x000fd80003800000 */
.L_x_40667:
        /* <DEDUP_REMOVED lines=11> */
.L_x_40674:
        /* <DEDUP_REMOVED lines=21> */
.L_x_40678:
[----:B------:R-:W-:Y:S05]  /*1e30*/  BSYNC B1 ;  /* 0x0000000000017941 */ /* 0x000fea0003800000 */
.L_x_40677:
[----:B------:R-:W-:Y:S01]  /*1e40*/  LEA R3, R0, 0x3b800000, 0x17 ;  /* 0x3b80000000037811 */ /* 0x000fe200078eb8ff */
[----:B------:R-:W-:-:S05]  /*1e50*/  IMAD.SHL.U32 R0, R2, 0x100000, RZ ;  /* 0x0010000002007824 */ /* 0x000fca00078e00ff */
[----:B------:R-:W-:-:S07]  /*1e60*/  LOP3.LUT R0, R3, R0, R4, 0xfe, !PT ;  /* 0x0000000003007212 */ /* 0x000fce00078efe04 */
.L_x_40676:
[----:B------:R-:W-:Y:S05]  /*1e70*/  BSYNC B0 ;  /* 0x0000000000007941 */ /* 0x000fea0003800000 */
.L_x_40675:
[----:B------:R-:W-:Y:S01]  /*1e80*/  FSETP.NEU.FTZ.AND P0, PT, R0, RZ, PT ;  /* 0x000000ff0000720b */ /* 0x000fe20003f1d000 */
[----:B------:R-:W-:-:S12]  /*1e90*/  BRA `(.L_x_40660) ;  /* 0x0000000400147947 */ /* 0x000fd80003800000 */
.L_x_40673:
        /* <DEDUP_REMOVED lines=21> */
.L_x_40682:
[----:B------:R-:W-:Y:S05]  /*1ff0*/  BSYNC B1 ;  /* 0x0000000000017941 */ /* 0x000fea0003800000 */
.L_x_40681:
[----:B------:R-:W-:Y:S01]  /*2000*/  LEA R3, R0, 0x37800000, 0x17 ;  /* 0x3780000000037811 */ /* 0x000fe200078eb8ff */
[----:B------:R-:W-:-:S05]  /*2010*/  IMAD.SHL.U32 R0, R2, 0x200000, RZ ;  /* 0x0020000002007824 */ /* 0x000fca00078e00ff */
[----:B------:R-:W-:-:S07]  /*2020*/  LOP3.LUT R0, R3, R0, R4, 0xfe, !PT ;  /* 0x0000000003007212 */ /* 0x000fce00078efe04 */
.L_x_40680:
[----:B------:R-:W-:Y:S05]  /*2030*/  BSYNC B0 ;  /* 0x0000000000007941 */ /* 0x000fea0003800000 */
.L_x_40679:
[----:B------:R-:W-:Y:S01]  /*2040*/  FSETP.NEU.FTZ.AND P0, PT, R0, RZ, PT ;  /* 0x000000ff0000720b */ /* 0x000fe20003f1d000 */
[----:B------:R-:W-:-:S12]  /*2050*/  BRA `(.L_x_40660) ;  /* 0x0000000000a47947 */ /* 0x000fd80003800000 */
.L_x_40672:
        /* <DEDUP_REMOVED lines=14> */
.L_x_40686:
[----:B------:R-:W-:Y:S05]  /*2140*/  BSYNC B0 ;  /* 0x0000000000007941 */ /* 0x000fea0003800000 */
.L_x_40685:
[----:B------:R-:W-:Y:S01]  /*2150*/  FSETP.NEU.FTZ.AND P0, PT, R0, RZ, PT ;  /* 0x000000ff0000720b */ /* 0x000fe20003f1d000 */
[----:B------:R-:W-:-:S12]  /*2160*/  BRA `(.L_x_40660) ;  /* 0x0000000000607947 */ /* 0x000fd80003800000 */
.L_x_40659:
        /* <DEDUP_REMOVED lines=16> */
.L_x_40687:
[----:B------:R-:W-:Y:S01]  /*2270*/  PLOP3.LUT P0, PT, PT, PT, PT, 0x8, 0x0 ;  /* 0x000000000000781c */ /* 0x000fe20003f0e170 */
[----:B------:R-:W-:-:S12]  /*2280*/  BRA `(.L_x_40660) ;  /* 0x0000000000187947 */ /* 0x000fd80003800000 */
.L_x_40684:
[----:B------:R-:W2:Y:S02]  /*2290*/  LDG.E.64 R2, desc[UR36][R2.64] ;  /* 0x0000002402027981 */ /* 0x000ea4000c1e1b00 */
[----:B--2---:R-:W-:-:S04]  /*22a0*/  ISETP.NE.U32.AND P0, PT, R2, RZ, PT ;  /* 0x000000ff0200720c */ /* 0x004fc80003f05070 */
[----:B------:R-:W-:Y:S01]  /*22b0*/  ISETP.NE.AND.EX P0, PT, R3, RZ, PT, P0 ;  /* 0x000000ff0300720c */ /* 0x000fe20003f05300 */
[----:B------:R-:W-:-:S12]  /*22c0*/  BRA `(.L_x_40660) ;  /* 0x0000000000087947 */ /* 0x000fd80003800000 */
.L_x_40683:
[----:B------:R-:W2:Y:S02]  /*22d0*/  LDG.E R2, desc[UR36][R2.64] ;  /* 0x0000002402027981 */ /* 0x000ea4000c1e1900 */
[----:B--2---:R-:W-:-:S13]  /*22e0*/  ISETP.NE.AND P0, PT, R2, RZ, PT ;  /* 0x000000ff0200720c */ /* 0x004fda0003f05270 */
.L_x_40660:
[----:B------:R-:W0:Y:S01]  /*22f0*/  LDC.U8 R4, c[0x0][0x422] ;  /* 0x00010880ff047b82 */ /* 0x000e220000000000 */
[----:B------:R-:W-:Y:S01]  /*2300*/  SEL R0, RZ, 0x1, !P0 ;  /* 0x00000001ff007807 */ /* 0x000fe20004000000 */
[----:B------:R-:W-:Y:S06]  /*2310*/  BSSY B6, `(.L_x_40688) ;  /* 0x00000d8000067945 */ /* 0x000fec0003800000 */
[----:B------:R-:W1:Y:S01]  /*2320*/  LDC.U8 R3, c[0x0][0x421] ;  /* 0x00010840ff037b82 */ /* 0x000e620000000000 */
[----:B0-----:R-:W-:-:S04]  /*2330*/  PRMT R2, R4, 0x9910, RZ ;  /* 0x0000991004027816 */ /* 0x001fc800000000ff */
[----:B------:R-:W-:Y:S02]  /*2340*/  ISETP.GT.AND P1, PT, R2, 0x9, PT ;  /* 0x000000090200780c */ /* 0x000fe40003f24270 */
[----:B-1----:R-:W-:-:S04]  /*2350*/  LOP3.LUT P0, RZ, R3, 0xff, R0, 0xc8, !PT ;  /* 0x000000ff03ff7812 */ /* 0x002fc8000780c800 */
[----:B------:R-:W-:-:S07]  /*2360*/  SEL R5, RZ, 0x1, !P0 ;  /* 0x00000001ff057807 */ /* 0x000fce0004000000 */
        /* <DEDUP_REMOVED lines=11> */
.L_x_40692:
[----:B------:R3:W-:Y:S01]  /*2420*/  STG.E.U8 desc[UR36][R16.64], R5 ;  /* 0x0000000510007986 */ /* 0x0007e2000c101124 */
[----:B------:R-:W-:Y:S05]  /*2430*/  BRA `(.L_x_40694) ;  /* 0x0000000c00147947 */ /* 0x000fea0003800000 */
.L_x_40691:
        /* <DEDUP_REMOVED lines=10> */
.L_x_40696:
[----:B------:R1:W-:Y:S01]  /*24e0*/  STG.E desc[UR36][R16.64], R5 ;  /* 0x0000000510007986 */ /* 0x0003e2000c101924 */
[----:B------:R-:W-:Y:S05]  /*24f0*/  BRA `(.L_x_40694) ;  /* 0x0000000800e47947 */ /* 0x000fea0003800000 */
.L_x_40695:
[----:B------:R2:W-:Y:S01]  /*2500*/  STG.E.U16 desc[UR36][R16.64], R5 ;  /* 0x0000000510007986 */ /* 0x0005e2000c101524 */
[----:B------:R-:W-:Y:S05]  /*2510*/  BRA `(.L_x_40694) ;  /* 0x0000000800dc7947 */ /* 0x000fea0003800000 */
.L_x_40690:
[----:B------:R-:W-:-:S13]  /*2520*/  ISETP.GT.AND P1, PT, R2, 0x6, PT ;  /* 0x000000060200780c */ /* 0x000fda0003f24270 */
[----:B------:R-:W-:Y:S05]  /*2530*/  @P1 BRA `(.L_x_40697) ;  /* 0x00000000002c1947 */ /* 0x000fea0003800000 */
[----:B------:R-:W-:-:S13]  /*2540*/  ISETP.NE.AND P1, PT, R2, 0x5, PT ;  /* 0x000000050200780c */ /* 0x000fda0003f25270 */
[----:B------:R-:W-:Y:S05]  /*2550*/  @!P1 BRA `(.L_x_40698) ;  /* 0x0000000000149947 */ /* 0x000fea0003800000 */
[----:B------:R-:W-:-:S13]  /*2560*/  ISETP.NE.AND P1, PT, R2, 0x6, PT ;  /* 0x000000060200780c */ /* 0x000fda0003f25270 */
[----:B------:R-:W-:Y:S05]  /*2570*/  @P1 BRA `(.L_x_40693) ;  /* 0x00000008006c1947 */ /* 0x000fea0003800000 */
[----:B------:R-:W-:-:S05]  /*2580*/  FSEL R3, RZ, 1, !P0 ;  /* 0x3f800000ff037808 */ /* 0x000fca0004000000 */
[----:B------:R0:W-:Y:S01]  /*2590*/  STG.E desc[UR36][R16.64], R3 ;  /* 0x0000000310007986 */ /* 0x0001e2000c101924 */
[----:B------:R-:W-:Y:S05]  /*25a0*/  BRA `(.L_x_40694) ;  /* 0x0000000800b87947 */ /* 0x000fea0003800000 */
.L_x_40698:
[----:B------:R-:W-:-:S04]  /*25b0*/  FSEL R0, RZ, 1, !P0 ;  /* 0x3f800000ff007808 */ /* 0x000fc80004000000 */
[----:B------:R-:W-:-:S05]  /*25c0*/  F2FP.F16.F32.PACK_AB R0, RZ, R0 ;  /* 0x00000000ff00723e */ /* 0x000fca00000000ff */
[----:B------:R0:W-:Y:S01]  /*25d0*/  STG.E.U16 desc[UR36][R16.64], R0 ;  /* 0x0000000010007986 */ /* 0x0001e2000c101524 */
[----:B------:R-:W-:Y:S05]  /*25e0*/  BRA `(.L_x_40694) ;  /* 0x0000000800a87947 */ /* 0x000fea0003800000 */
.L_x_40697:
[----:B------:R-:W-:-:S13]  /*25f0*/  ISETP.NE.AND P1, PT, R2, 0x7, PT ;  /* 0x000000070200780c */ /* 0x000fda0003f25270 */
[----:B------:R-:W-:Y:S05]  /*2600*/  @!P1 BRA `(.L_x_40699) ;  /* 0x0000000000349947 */ /* 0x000fea0003800000 */
[----:B------:R-:W-:-:S13]  /*2610*/  ISETP.NE.AND P1, PT, R2, 0x8, PT ;  /* 0x000000080200780c */ /* 0x000fda0003f25270 */
[----:B------:R-:W-:Y:S05]  /*2620*/  @!P1 BRA `(.L_x_40700) ;  /* 0x0000000000189947 */ /* 0x000fea0003800000 */
[----:B------:R-:W-:-:S13]  /*2630*/  ISETP.NE.AND P1, PT, R2, 0x9, PT ;  /* 0x000000090200780c */ /* 0x000fda0003f25270 */
[----:B------:R-:W-:Y:S05]  /*2640*/  @P1 BRA `(.L_x_40693) ;  /* 0x0000000800381947 */ /* 0x000fea0003800000 */
[----:B------:R-:W-:Y:S01]  /*2650*/  FSEL R2, RZ, 1, !P0 ;  /* 0x3f800000ff027808 */ /* 0x000fe20004000000 */
[----:B------:R-:W-:-:S05]  /*2660*/  IMAD.MOV.U32 R3, RZ, RZ, RZ ;  /* 0x000000ffff037224 */ /* 0x000fca00078e00ff */
[----:B------:R0:W-:Y:S01]  /*2670*/  STG.E.64 desc[UR36][R16.64], R2 ;  /* 0x0000000210007986 */ /* 0x0001e2000c101b24 */
[----:B------:R-:W-:Y:S05]  /*2680*/  BRA `(.L_x_40694) ;  /* 0x0000000800807947 */ /* 0x000fea0003800000 */
.L_x_40700:
[----:B------:R-:W-:-:S04]  /*2690*/  FSEL R0, RZ, 1, !P0 ;  /* 0x3f800000ff007808 */ /* 0x000fc80004000000 */
[----:B------:R-:W-:-:S04]  /*26a0*/  F2FP.F16.F32.PACK_AB R3, RZ, R0 ;  /* 0x00000000ff03723e */ /* 0x000fc800000000ff */
[----:B------:R-:W-:-:S05]  /*26b0*/  PRMT R3, R3, 0x5410, RZ ;  /* 0x0000541003037816 */ /* 0x000fca00000000ff */
[----:B------:R0:W-:Y:S01]  /*26c0*/  STG.E desc[UR36][R16.64], R3 ;  /* 0x0000000310007986 */ /* 0x0001e2000c101924 */
[----:B------:R-:W-:Y:S05]  /*26d0*/  BRA `(.L_x_40694) ;  /* 0x00000008006c7947 */ /* 0x000fea0003800000 */
.L_x_40699:
[----:B------:R-:W-:Y:S01]  /*26e0*/  FSEL R3, RZ, 1.875, !P0 ;  /* 0x3ff00000ff037808 */ /* 0x000fe20004000000 */
[----:B------:R-:W-:-:S05]  /*26f0*/  IMAD.MOV.U32 R2, RZ, RZ, RZ ;  /* 0x000000ffff027224 */ /* 0x000fca00078e00ff */
[----:B------:R0:W-:Y:S01]  /*2700*/  STG.E.64 desc[UR36][R16.64], R2 ;  /* 0x0000000210007986 */ /* 0x0001e2000c101b24 */
[----:B------:R-:W-:Y:S05]  /*2710*/  BRA `(.L_x_40694) ;  /* 0x00000008005c7947 */ /* 0x000fea0003800000 */
.L_x_40689:
        /* <DEDUP_REMOVED lines=10> */
.L_x_40703:
[----:B------:R-:W-:Y:S02]  /*27c0*/  FSEL R5, RZ, 1.875, !P0 ;  /* 0x3ff00000ff057808 */ /* 0x000fe40004000000 */
[----:B------:R-:W-:Y:S01]  /*27d0*/  CS2R R6, SRZ ;  /* 0x0000000000067805 */ /* 0x000fe2000001ff00 */
[----:B------:R-:W-:-:S05]  /*27e0*/  IMAD.MOV.U32 R4, RZ, RZ, RZ ;  /* 0x000000ffff047224 */ /* 0x000fca00078e00ff */
[----:B------:R0:W-:Y:S01]  /*27f0*/  STG.E.128 desc[UR36][R16.64], R4 ;  /* 0x0000000410007986 */ /* 0x0001e2000c101d24 */
[----:B------:R-:W-:Y:S05]  /*2800*/  BRA `(.L_x_40694) ;  /* 0x0000000800207947 */ /* 0x000fea0003800000 */
.L_x_40702:
[----:B------:R-:W-:-:S13]  /*2810*/  ISETP.NE.AND P1, PT, R2, 0xf, PT ;  /* 0x0000000f0200780c */ /* 0x000fda0003f25270 */
[----:B------:R-:W-:Y:S05]  /*2820*/  @!P1 BRA `(.L_x_40704) ;  /* 0x0000000000949947 */ /* 0x000fea0003800000 */
[----:B------:R-:W-:-:S13]  /*2830*/  ISETP.NE.AND P1, PT, R2, 0x17, PT ;  /* 0x000000170200780c */ /* 0x000fda0003f25270 */
[----:B------:R-:W-:Y:S05]  /*2840*/  @!P1 BRA `(.L_x_40705) ;  /* 0x0000000000449947 */ /* 0x000fea0003800000 */
[----:B------:R-:W-:-:S13]  /*2850*/  ISETP.NE.AND P1, PT, R2, 0x18, PT ;  /* 0x000000180200780c */ /* 0x000fda0003f25270 */
[----:B------:R-:W-:Y:S05]  /*2860*/  @P1 BRA `(.L_x_40693) ;  /* 0x0000000400b01947 */ /* 0x000fea0003800000 */
[----:B------:R-:W-:Y:S01]  /*2870*/  FSEL R5, RZ, 1, !P0 ;  /* 0x3f800000ff057808 */ /* 0x000fe20004000000 */
[----:B------:R-:W-:Y:S01]  /*2880*/  BSSY B0, `(.L_x_40706) ;  /* 0x000000b000007945 */ /* 0x000fe20003800000 */
[----:B------:R-:W-:Y:S02]  /*2890*/  IMAD.MOV.U32 R3, RZ, RZ, 0x7f ;  /* 0x0000007fff037424 */ /* 0x000fe400078e00ff */
[----:B------:R-:W-:-:S13]  /*28a0*/  ISETP.GT.U32.AND P0, PT, R5, 0x43efffff, PT ;  /* 0x43efffff0500780c */ /* 0x000fda0003f04070 */
[----:B------:R-:W-:Y:S05]  /*28b0*/  @P0 BRA `(.L_x_40707) ;  /* 0x00000000001c0947 */ /* 0x000fea0003800000 */
[----:B------:R-:W-:-:S13]  /*28c0*/  ISETP.GE.U32.AND P0, PT, R5, 0x3c800000, PT ;  /* 0x3c8000000500780c */ /* 0x000fda0003f06070 */
[----:B------:R-:W-:-:S04]  /*28d0*/  @P0 SHF.R.U32.HI R0, RZ, 0x14, R5 ;  /* 0x00000014ff000819 */ /* 0x000fc80000011605 */
[----:B------:R-:W-:-:S04]  /*28e0*/  @P0 LOP3.LUT R0, R0, 0x1, RZ, 0xc0, !PT ;  /* 0x0000000100000812 */ /* 0x000fc800078ec0ff */
[C---:B------:R-:W-:Y:S01]  /*28f0*/  @P0 IADD3 R3, R5.reuse, 0x407ffff, R0 ;  /* 0x0407ffff05030810 */ /* 0x040fe20007ffe000 */
[----:B------:R-:W-:-:S03]  /*2900*/  @!P0 FADD.FTZ R0, R5, 16384 ;  /* 0x4680000005008421 */ /* 0x000fc60000010000 */
[----:B------:R-:W-:Y:S01]  /*2910*/  @P0 SHF.R.U32.HI R3, RZ, 0x14, R3 ;  /* 0x00000014ff030819 */ /* 0x000fe20000011603 */
[----:B------:R-:W-:-:S07]  /*2920*/  @!P0 VIADD R3, R0, 0xb9800000 ;  /* 0xb980000000038836 */ /* 0x000fce0000000000 */
.L_x_40707:
[----:B------:R-:W-:Y:S05]  /*2930*/  BSYNC B0 ;  /* 0x0000000000007941 */ /* 0x000fea0003800000 */
.L_x_40706:
[----:B------:R0:W-:Y:S01]  /*2940*/  STG.E.U8 desc[UR36][R16.64], R3 ;  /* 0x0000000310007986 */ /* 0x0001e2000c101124 */
[----:B------:R-:W-:Y:S05]  /*2950*/  BRA `(.L_x_40694) ;  /* 0x0000000400cc7947 */ /* 0x000fea0003800000 */
.L_x_40705:
[----:B------:R-:W-:-:S04]  /*2960*/  FSEL R3, RZ, 1, !P0 ;  /* 0x3f800000ff037808 */ /* 0x000fc80004000000 */
[----:B------:R-:W-:-:S13]  /*2970*/  ISETP.GT.U32.AND P0, PT, R3, 0x477fffff, PT ;  /* 0x477fffff0300780c */ /* 0x000fda0003f04070 */
[----:B------:R-:W-:Y:S05]  /*2980*/  @P0 BRA `(.L_x_40708) ;  /* 0x0000000000280947 */ /* 0x000fea0003800000 */
[----:B------:R-:W-:-:S13]  /*2990*/  ISETP.GE.U32.AND P0, PT, R3, 0x38800000, PT ;  /* 0x388000000300780c */ /* 0x000fda0003f06070 */
[----:B------:R-:W-:-:S04]  /*29a0*/  @P0 SHF.R.U32.HI R0, RZ, 0x15, R3 ;  /* 0x00000015ff000819 */ /* 0x000fc80000011603 */
[----:B------:R-:W-:Y:S01]  /*29b0*/  @P0 LOP3.LUT R2, R0, 0x1, RZ, 0xc0, !PT ;  /* 0x0000000100020812 */ /* 0x000fe200078ec0ff */
[----:B------:R-:W-:-:S03]  /*29c0*/  @!P0 FADD.FTZ R0, R3, 128 ;  /* 0x4300000003008421 */ /* 0x000fc60000010000 */
[----:B------:R-:W-:Y:S01]  /*29d0*/  @P0 IADD3 R2, R3, 0x80fffff, R2 ;  /* 0x080fffff03020810 */ /* 0x000fe20007ffe002 */
[----:B------:R-:W-:-:S03]  /*29e0*/  @!P0 VIADD R3, R0, 0xbd000000 ;  /* 0xbd00000000038836 */ /* 0x000fc60000000000 */
[----:B------:R-:W-:-:S05]  /*29f0*/  @P0 SHF.R.U32.HI R5, RZ, 0x15, R2 ;  /* 0x00000015ff050819 */ /* 0x000fca0000011602 */
[----:B------:R0:W-:Y:S04]  /*2a00*/  @P0 STG.E.U8 desc[UR36][R16.64], R5 ;  /* 0x0000000510000986 */ /* 0x0001e8000c101124 */
[----:B------:R0:W-:Y:S01]  /*2a10*/  @!P0 STG.E.U8 desc[UR36][R16.64], R3 ;  /* 0x0000000310008986 */ /* 0x0001e2000c101124 */
[----:B------:R-:W-:Y:S05]  /*2a20*/  BRA `(.L_x_40694) ;  /* 0x0000000400987947 */ /* 0x000fea0003800000 */
.L_x_40708:
[----:B------:R-:W-:Y:S01]  /*2a30*/  ISETP.GT.U32.AND P0, PT, R3, 0x7f800000, PT ;  /* 0x7f8000000300780c */ /* 0x000fe20003f04070 */
[----:B------:R-:W-:-:S05]  /*2a40*/  IMAD.MOV.U32 R3, RZ, RZ, 0x7f ;  /* 0x0000007fff037424 */ /* 0x000fca00078e00ff */
[----:B------:R-:W-:-:S05]  /*2a50*/  SEL R3, R3, 0x7c, P0 ;  /* 0x0000007c03037807 */ /* 0x000fca0000000000 */
[----:B------:R0:W-:Y:S01]  /*2a60*/  STG.E.U8 desc[UR36][R16.64], R3 ;  /* 0x0000000310007986 */ /* 0x0001e2000c101124 */
[----:B------:R-:W-:Y:S05]  /*2a70*/  BRA `(.L_x_40694) ;  /* 0x0000000400847947 */ /* 0x000fea0003800000 */
.L_x_40704:
[----:B------:R-:W-:-:S04]  /*2a80*/  FSEL R0, RZ, 1, !P0 ;  /* 0x3f800000ff007808 */ /* 0x000fc80004000000 */
[----:B------:R-:W-:-:S05]  /*2a90*/  F2FP.BF16.F32.PACK_AB R0, RZ, R0 ;  /* 0x00000000ff00723e */ /* 0x000fca00000010ff */
[----:B------:R0:W-:Y:S01]  /*2aa0*/  STG.E.U16 desc[UR36][R16.64], R0 ;  /* 0x0000000010007986 */ /* 0x0001e2000c101524 */
[----:B------:R-:W-:Y:S05]  /*2ab0*/  BRA `(.L_x_40694) ;  /* 0x0000000400747947 */ /* 0x000fea0003800000 */
.L_x_40701:
        /* <DEDUP_REMOVED lines=10> */
.L_x_40711:
        /* <DEDUP_REMOVED lines=16> */
.L_x_40714:
[----:B------:R-:W-:-:S07]  /*2c60*/  PRMT R8, R0, 0x7610, R8 ;  /* 0x0000761000087816 */ /* 0x000fce0000000008 */
.L_x_40713:
[----:B------:R-:W-:Y:S05]  /*2c70*/  BSYNC B0 ;  /* 0x0000000000007941 */ /* 0x000fea0003800000 */
.L_x_40712:
[----:B------:R0:W-:Y:S01]  /*2c80*/  STG.E.U8 desc[UR36][R16.64], R8 ;  /* 0x0000000810007986 */ /* 0x0001e2000c101124 */
[----:B------:R-:W-:Y:S05]  /*2c90*/  BRA `(.L_x_40694) ;  /* 0x0000000000fc7947 */ /* 0x000fea0003800000 */
.L_x_40710:
        /* <DEDUP_REMOVED lines=16> */
.L_x_40717:
[----:B------:R-:W-:-:S07]  /*2da0*/  PRMT R8, R0, 0x7610, R8 ;  /* 0x0000761000087816 */ /* 0x000fce0000000008 */
.L_x_40716:
[----:B------:R-:W-:Y:S05]  /*2db0*/  BSYNC B0 ;  /* 0x0000000000007941 */ /* 0x000fea0003800000 */
.L_x_40715:
[----:B------:R0:W-:Y:S01]  /*2dc0*/  STG.E.U8 desc[UR36][R16.64], R8 ;  /* 0x0000000810007986 */ /* 0x0001e2000c101124 */
[----:B------:R-:W-:Y:S05]  /*2dd0*/  BRA `(.L_x_40694) ;  /* 0x0000000000ac7947 */ /* 0x000fea0003800000 */
.L_x_40709:
[----:B------:R-:W-:-:S13]  /*2de0*/  ISETP.NE.AND P1, PT, R2, 0x1c, PT ;  /* 0x0000001c0200780c */ /* 0x000fda0003f25270 */
[----:B------:R-:W-:Y:S05]  /*2df0*/  @!P1 BRA `(.L_x_40718) ;  /* 0x0000000000a09947 */ /* 0x000fea0003800000 */
[----:B------:R-:W-:-:S13]  /*2e00*/  ISETP.NE.AND P1, PT, R2, 0x1d, PT ;  /* 0x0000001d0200780c */ /* 0x000fda0003f25270 */
[----:B------:R-:W-:Y:S05]  /*2e10*/  @!P1 BRA `(.L_x_40719) ;  /* 0x0000000000889947 */ /* 0x000fea0003800000 */
[----:B------:R-:W-:-:S13]  /*2e20*/  ISETP.NE.AND P1, PT, R2, 0x2c, PT ;  /* 0x0000002c0200780c */ /* 0x000fda0003f25270 */
[----:B------:R-:W-:Y:S05]  /*2e30*/  @P1 BRA `(.L_x_40693) ;  /* 0x00000000003c1947 */ /* 0x000fea0003800000 */
[----:B------:R-:W-:-:S04]  /*2e40*/  FSEL R3, RZ, 1, !P0 ;  /* 0x3f800000ff037808 */ /* 0x000fc80004000000 */
[----:B------:R-:W-:-:S04]  /*2e50*/  SHF.R.U32.HI R2, RZ, 0x17, R3 ;  /* 0x00000017ff027819 */ /* 0x000fc80000011603 */
        /* <DEDUP_REMOVED lines=13> */
.L_x_40693:
        /* <DEDUP_REMOVED lines=16> */
.L_x_40720:
[----:B------:R-:W-:Y:S05]  /*3030*/  BRA `(.L_x_40694) ;  /* 0x0000000000147947 */ /* 0x000fea0003800000 */
.L_x_40719:
[----:B------:R-:W-:Y:S02]  /*3040*/  IMAD.MOV.U32 R2, RZ, RZ, R5 ;  /* 0x000000ffff027224 */ /* 0x000fe400078e0005 */
[----:B------:R-:W-:-:S05]  /*3050*/  IMAD.MOV.U32 R3, RZ, RZ, RZ ;  /* 0x000000ffff037224 */ /* 0x000fca00078e00ff */
[----:B------:R0:W-:Y:S01]  /*3060*/  STG.E.64 desc[UR36][R16.64], R2 ;  /* 0x0000000210007986 */ /* 0x0001e2000c101b24 */
[----:B------:R-:W-:Y:S05]  /*3070*/  BRA `(.L_x_40694) ;  /* 0x0000000000047947 */ /* 0x000fea0003800000 */
.L_x_40718:
[----:B------:R0:W-:Y:S02]  /*3080*/  STG.E desc[UR36][R16.64], R5 ;  /* 0x0000000510007986 */ /* 0x0001e4000c101924 */
.L_x_40694:
[----:B------:R-:W-:Y:S05]  /*3090*/  BSYNC B6 ;  /* 0x0000000000067941 */ /* 0x000fea0003800000 */
.L_x_40688:
[----:B------:R-:W-:-:S04]  /*30a0*/  IMAD R18, R23, 0x200, R18 ;  /* 0x0000020017127824 */ /* 0x000fc800078e0212 */
[----:B------:R-:W-:-:S07]  /*30b0*/  VIADD R19, R18, 0x80 ;  /* 0x0000008012137836 */ /* 0x000fce0000000000 */
.L_x_40653:
[----:B------:R-:W-:Y:S05]  /*30c0*/  BSYNC B7 ;  /* 0x0000000000077941 */ /* 0x000fea0003800000 */
.L_x_40652:
        /* <DEDUP_REMOVED lines=307> */
.L_x_40723:
        /* <DEDUP_REMOVED lines=21> */
.L_x_40727:
[----:B------:R-:W2:Y:S02]  /*4550*/  LDG.E.U8 R2, desc[UR36][R2.64] ;  /* 0x0000002402027981 */ /* 0x000ea4000c1e1100 */
[----:B--2---:R-:W-:Y:S01]  /*4560*/  ISETP.NE.AND P0, PT, R2, RZ, PT ;  /* 0x000000ff0200720c */ /* 0x004fe20003f05270 */
[----:B------:R-:W-:-:S12]  /*4570*/  BRA `(.L_x_40729) ;  /* 0x0000000c00747947 */ /* 0x000fd80003800000 */
.L_x_40726:
        /* <DEDUP_REMOVED lines=10> */
.L_x_40731:
[----:B------:R-:W2:Y:S02]  /*4620*/  LDG.E R2, desc[UR36][R2.64] ;  /* 0x0000002402027981 */ /* 0x000ea4000c1e1900 */
[----:B--2---:R-:W-:Y:S01]  /*4630*/  ISETP.NE.AND P0, PT, R2, RZ, PT ;  /* 0x000000ff0200720c */ /* 0x004fe20003f05270 */
[----:B------:R-:W-:-:S12]  /*4640*/  BRA `(.L_x_40729) ;  /* 0x0000000c00407947 */ /* 0x000fd80003800000 */
.L_x_40730:
[----:B------:R-:W2:Y:S02]  /*4650*/  LDG.E.U16 R2, desc[UR36][R2.64] ;  /* 0x0000002402027981 */ /* 0x000ea4000c1e1500 */
[----:B--2---:R-:W-:Y:S01]  /*4660*/  ISETP.NE.AND P0, PT, R2, RZ, PT ;  /* 0x000000ff0200720c */ /* 0x004fe20003f05270 */
[----:B------:R-:W-:-:S12]  /*4670*/  BRA `(.L_x_40729) ;  /* 0x0000000c00347947 */ /* 0x000fd80003800000 */
.L_x_40725:
        /* <DEDUP_REMOVED lines=9> */
.L_x_40733:
[----:B------:R-:W2:Y:S02]  /*4710*/  LDG.E.U16 R0, desc[UR36][R2.64] ;  /* 0x0000002402007981 */ /* 0x000ea4000c1e1500 */
[----:B--2---:R-:W-:-:S05]  /*4720*/  HADD2.F32 R0, -RZ, R0.H0_H0 ;  /* 0x20000000ff007230 */ /* 0x004fca0000004100 */
[----:B------:R-:W-:Y:S01]  /*4730*/  FSETP.NEU.FTZ.AND P0, PT, R0, RZ, PT ;  /* 0x000000ff0000720b */ /* 0x000fe20003f1d000 */
[----:B------:R-:W-:-:S12]  /*4740*/  BRA `(.L_x_40729) ;  /* 0x0000000c00007947 */ /* 0x000fd80003800000 */
.L_x_40732:
        /* <DEDUP_REMOVED lines=11> */
.L_x_40735:
        /* <DEDUP_REMOVED lines=10> */
.L_x_40734:
[----:B------:R-:W2:Y:S02]  /*48a0*/  LDG.E.64 R2, desc[UR36][R2.64] ;  /* 0x0000002402027981 */ /* 0x000ea4000c1e1b00 */
[----:B--2---:R-:W-:Y:S01]  /*48b0*/  DSETP.NEU.AND P0, PT, R2, RZ, PT ;  /* 0x000000ff0200722a */ /* 0x004fe20003f0d000 */
[----:B------:R-:W-:-:S13]  /*48c0*/  BRA `(.L_x_40729) ;  /* 0x0000000800a07947 */ /* 0x000fda0003800000 */
.L_x_40724:
        /* <DEDUP_REMOVED lines=11> */
.L_x_40738:
[----:B------:R-:W2:Y:S02]  /*4980*/  LDG.E.128 R4, desc[UR36][R2.64] ;  /* 0x0000002402047981 */ /* 0x000ea4000c1e1d00 */
[----:B--2---:R-:W-:-:S06]  /*4990*/  DSETP.NEU.AND P0, PT, R6, RZ, PT ;  /* 0x000000ff0600722a */ /* 0x004fcc0003f0d000 */
[----:B------:R-:W-:Y:S01]  /*49a0*/  DSETP.NEU.OR P0, PT, R4, RZ, P0 ;  /* 0x000000ff0400722a */ /* 0x000fe2000070d400 */
[----:B------:R-:W-:-:S13]  /*49b0*/  BRA `(.L_x_40729) ;  /* 0x0000000800647947 */ /* 0x000fda0003800000 */
.L_x_40737:
        /* <DEDUP_REMOVED lines=27> */
.L_x_40740:
        /* <DEDUP_REMOVED lines=14> */
.L_x_40739:
[----:B------:R-:W2:Y:S02]  /*4c50*/  LDG.E.U16 R0, desc[UR36][R2.64] ;  /* 0x0000002402007981 */ /* 0x000ea4000c1e1500 */
[----:B--2---:R-:W-:-:S05]  /*4c60*/  IMAD.U32 R0, R0, 0x10000, RZ ;  /* 0x0001000000007824 */ /* 0x004fca00078e00ff */
[----:B------:R-:W-:Y:S01]  /*4c70*/  FSETP.NEU.FTZ.AND P0, PT, R0, RZ, PT ;  /* 0x000000ff0000720b */ /* 0x000fe20003f1d000 */
[----:B------:R-:W-:-:S12]  /*4c80*/  BRA `(.L_x_40729) ;  /* 0x0000000400b07947 */ /* 0x000fd80003800000 */
.L_x_40736:
        /* <DEDUP_REMOVED lines=11> */
.L_x_40743:
        /* <DEDUP_REMOVED lines=21> */
.L_x_40747:
[----:B------:R-:W-:Y:S05]  /*4e90*/  BSYNC B1 ;  /* 0x0000000000017941 */ /* 0x000fea0003800000 */
.L_x_40746:
[----:B------:R-:W-:Y:S01]  /*4ea0*/  LEA R3, R0, 0x3b800000, 0x17 ;  /* 0x3b80000000037811 */ /* 0x000fe200078eb8ff */
[----:B------:R-:W-:-:S05]  /*4eb0*/  IMAD.SHL.U32 R0, R2, 0x100000, RZ ;  /* 0x0010000002007824 */ /* 0x000fca00078e00ff */
[----:B------:R-:W-:-:S07]  /*4ec0*/  LOP3.LUT R0, R3, R0, R4, 0xfe, !PT ;  /* 0x0000000003007212 */ /* 0x000fce00078efe04 */
.L_x_40745:
[----:B------:R-:W-:Y:S05]  /*4ed0*/  BSYNC B0 ;  /* 0x0000000000007941 */ /* 0x000fea0003800000 */
.L_x_40744:
[----:B------:R-:W-:Y:S01]  /*4ee0*/  FSETP.NEU.FTZ.AND P0, PT, R0, RZ, PT ;  /* 0x000000ff0000720b */ /* 0x000fe20003f1d000 */
[----:B------:R-:W-:-:S12]  /*4ef0*/  BRA `(.L_x_40729) ;  /* 0x0000000400147947 */ /* 0x000fd80003800000 */
.L_x_40742:
        /* <DEDUP_REMOVED lines=21> */
.L_x_40751:
[----:B------:R-:W-:Y:S05]  /*5050*/  BSYNC B1 ;  /* 0x0000000000017941 */ /* 0x000fea0003800000 */
.L_x_40750:
[----:B------:R-:W-:Y:S01]  /*5060*/  LEA R3, R0, 0x37800000, 0x17 ;  /* 0x3780000000037811 */ /* 0x000fe200078eb8ff */
[----:B------:R-:W-:-:S05]  /*5070*/  IMAD.SHL.U32 R0, R2, 0x200000, RZ ;  /* 0x0020000002007824 */ /* 0x000fca00078e00ff */
[----:B------:R-:W-:-:S07]  /*5080*/  LOP3.LUT R0, R3, R0, R4, 0xfe, !PT ;  /* 0x0000000003007212 */ /* 0x000fce00078efe04 */
.L_x_40749:
[----:B------:R-:W-:Y:S05]  /*5090*/  BSYNC B0 ;  /* 0x0000000000007941 */ /* 0x000fea0003800000 */
.L_x_40748:
[----:B------:R-:W-:Y:S01]  /*50a0*/  FSETP.NEU.FTZ.AND P0, PT, R0, RZ, PT ;  /* 0x000000ff0000720b */ /* 0x000fe20003f1d000 */
[----:B------:R-:W-:-:S12]  /*50b0*/  BRA `(.L_x_40729) ;  /* 0x0000000000a47947 */ /* 0x000fd80003800000 */
.L_x_40741:
        /* <DEDUP_REMOVED lines=14> */
.L_x_40755:
[----:B------:R-:W-:Y:S05]  /*51a0*/  BSYNC B0 ;  /* 0x0000000000007941 */ /* 0x000fea0003800000 */
.L_x_40754:
[----:B------:R-:W-:Y:S01]  /*51b0*/  FSETP.NEU.FTZ.AND P0, PT, R0, RZ, PT ;  /* 0x000000ff0000720b */ /* 0x000fe20003f1d000 */
[----:B------:R-:W-:-:S12]  /*51c0*/  BRA `(.L_x_40729) ;  /* 0x0000000000607947 */ /* 0x000fd80003800000 */
.L_x_40728:
        /* <DEDUP_REMOVED lines=16> */
.L_x_40756:
[----:B------:R-:W-:Y:S01]  /*52d0*/  PLOP3.LUT P0, PT, PT, PT, PT, 0x8, 0x0 ;  /* 0x000000000000781c */ /* 0x000fe20003f0e170 */
[----:B------:R-:W-:-:S12]  /*52e0*/  BRA `(.L_x_40729) ;  /* 0x0000000000187947 */ /* 0x000fd80003800000 */
.L_x_40753:
[----:B------:R-:W2:Y:S02]  /*52f0*/  LDG.E.64 R2, desc[UR36][R2.64] ;  /* 0x0000002402027981 */ /* 0x000ea4000c1e1b00 */
[----:B--2---:R-:W-:-:S04]  /*5300*/  ISETP.NE.U32.AND P0, PT, R2, RZ, PT ;  /* 0x000000ff0200720c */ /* 0x004fc80003f05070 */
[----:B------:R-:W-:Y:S01]  /*5310*/  ISETP.NE.AND.EX P0, PT, R3, RZ, PT, P0 ;  /* 0x000000ff0300720c */ /* 0x000fe20003f05300 */
[----:B------:R-:W-:-:S12]  /*5320*/  BRA `(.L_x_40729) ;  /* 0x0000000000087947 */ /* 0x000fd80003800000 */
.L_x_40752:
[----:B------:R-:W2:Y:S02]  /*5330*/  LDG.E R2, desc[UR36][R2.64] ;  /* 0x0000002402027981 */ /* 0x000ea4000c1e1900 */
[----:B--2---:R-:W-:-:S13]  /*5340*/  ISETP.NE.AND P0, PT, R2, RZ, PT ;  /* 0x000000ff0200720c */ /* 0x004fda0003f05270 */
.L_x_40729:
        /* <DEDUP_REMOVED lines=19> */
.L_x_40761:
[----:B------:R0:W-:Y:S01]  /*5480*/  STG.E.U8 desc[UR36][R16.64], R2 ;  /* 0x0000000210007986 */ /* 0x0001e2000c101124 */
[----:B------:R-:W-:Y:S05]  /*5490*/  BRA `(.L_x_40763) ;  /* 0x0000000c000c7947 */ /* 0x000fea0003800000 */
.L_x_40760:
        /* <DEDUP_REMOVED lines=9> */
.L_x_40765:
[----:B------:R0:W-:Y:S01]  /*5530*/  STG.E desc[UR36][R16.64], R2 ;  /* 0x0000000210007986 */ /* 0x0001e2000c101924 */
[----:B------:R-:W-:Y:S05]  /*5540*/  BRA `(.L_x_40763) ;  /* 0x0000000800e07947 */ /* 0x000fea0003800000 */
.L_x_40764:
[----:B------:R0:W-:Y:S01]  /*5550*/  STG.E.U16 desc[UR36][R16.64], R2 ;  /* 0x0000000210007986 */ /* 0x0001e2000c101524 */
[----:B------:R-:W-:Y:S05]  /*5560*/  BRA `(.L_x_40763) ;  /* 0x0000000800d87947 */ /* 0x000fea0003800000 */
.L_x_40759:
        /* <DEDUP_REMOVED lines=9> */
.L_x_40767:
[----:B------:R-:W-:-:S04]  /*5600*/  FSEL R0, RZ, 1, !P0 ;  /* 0x3f800000ff007808 */ /* 0x000fc80004000000 */
[----:B------:R-:W-:-:S05]  /*5610*/  F2FP.F16.F32.PACK_AB R0, RZ, R0 ;  /* 0x00000000ff00723e */ /* 0x000fca00000000ff */
[----:B------:R0:W-:Y:S01]  /*5620*/  STG.E.U16 desc[UR36][R16.64], R0 ;  /* 0x0000000010007986 */ /* 0x0001e2000c101524 */
[----:B------:R-:W-:Y:S05]  /*5630*/  BRA `(.L_x_40763) ;  /* 0x0000000800a47947 */ /* 0x000fea0003800000 */
.L_x_40766:
        /* <DEDUP_REMOVED lines=10> */
.L_x_40769:
[----:B------:R-:W-:-:S04]  /*56e0*/  FSEL R0, RZ, 1, !P0 ;  /* 0x3f800000ff007808 */ /* 0x000fc80004000000 */
[----:B------:R-:W-:-:S04]  /*56f0*/  F2FP.F16.F32.PACK_AB R3, RZ, R0 ;  /* 0x00000000ff03723e */ /* 0x000fc800000000ff */
[----:B------:R-:W-:-:S05]  /*5700*/  PRMT R3, R3, 0x5410, RZ ;  /* 0x0000541003037816 */ /* 0x000fca00000000ff */
[----:B------:R0:W-:Y:S01]  /*5710*/  STG.E desc[UR36][R16.64], R3 ;  /* 0x0000000310007986 */ /* 0x0001e2000c101924 */
[----:B------:R-:W-:Y:S05]  /*5720*/  BRA `(.L_x_40763) ;  /* 0x0000000800687947 */ /* 0x000fea0003800000 */
.L_x_40768:
[----:B------:R-:W-:Y:S01]  /*5730*/  FSEL R3, RZ, 1.875, !P0 ;  /* 0x3ff00000ff037808 */ /* 0x000fe20004000000 */
[----:B------:R-:W-:-:S05]  /*5740*/  IMAD.MOV.U32 R2, RZ, RZ, RZ ;  /* 0x000000ffff027224 */ /* 0x000fca00078e00ff */
[----:B------:R0:W-:Y:S01]  /*5750*/  STG.E.64 desc[UR36][R16.64], R2 ;  /* 0x0000000210007986 */ /* 0x0001e2000c101b24 */
[----:B------:R-:W-:Y:S05]  /*5760*/  BRA `(.L_x_40763) ;  /* 0x0000000800587947 */ /* 0x000fea0003800000 */
.L_x_40758:
        /* <DEDUP_REMOVED lines=10> */
.L_x_40772:
[----:B------:R-:W-:Y:S02]  /*5810*/  FSEL R5, RZ, 1.875, !P0 ;  /* 0x3ff00000ff057808 */ /* 0x000fe40004000000 */
[----:B------:R-:W-:Y:S01]  /*5820*/  CS2R R6, SRZ ;  /* 0x0000000000067805 */ /* 0x000fe2000001ff00 */
[----:B------:R-:W-:-:S05]  /*5830*/  IMAD.MOV.U32 R4, RZ, RZ, RZ ;  /* 0x000000ffff047224 */ /* 0x000fca00078e00ff */
[----:B------:R0:W-:Y:S01]  /*5840*/  STG.E.128 desc[UR36][R16.64], R4 ;  /* 0x0000000410007986 */ /* 0x0001e2000c101d24 */
[----:B------:R-:W-:Y:S05]  /*5850*/  BRA `(.L_x_40763) ;  /* 0x00000008001c7947 */ /* 0x000fea0003800000 */
.L_x_40771:
        /* <DEDUP_REMOVED lines=18> */
.L_x_40776:
[----:B------:R-:W-:Y:S05]  /*5980*/  BSYNC B0 ;  /* 0x0000000000007941 */ /* 0x000fea0003800000 */
.L_x_40775:
[----:B------:R0:W-:Y:S01]  /*5990*/  STG.E.U8 desc[UR36][R16.64], R3 ;  /* 0x0000000310007986 */ /* 0x0001e2000c101124 */
[----:B------:R-:W-:Y:S05]  /*59a0*/  BRA `(.L_x_40763) ;  /* 0x0000000400c87947 */ /* 0x000fea0003800000 */
.L_x_40774:
        /* <DEDUP_REMOVED lines=13> */
.L_x_40777:
[----:B------:R-:W-:Y:S01]  /*5a80*/  ISETP.GT.U32.AND P0, PT, R3, 0x7f800000, PT ;  /* 0x7f8000000300780c */ /* 0x000fe20003f04070 */
[----:B------:R-:W-:-:S05]  /*5a90*/  IMAD.MOV.U32 R3, RZ, RZ, 0x7f ;  /* 0x0000007fff037424 */ /* 0x000fca00078e00ff */
[----:B------:R-:W-:-:S05]  /*5aa0*/  SEL R3, R3, 0x7c, P0 ;  /* 0x0000007c03037807 */ /* 0x000fca0000000000 */
[----:B------:R0:W-:Y:S01]  /*5ab0*/  STG.E.U8 desc[UR36][R16.64], R3 ;  /* 0x0000000310007986 */ /* 0x0001e2000c101124 */
[----:B------:R-:W-:Y:S05]  /*5ac0*/  BRA `(.L_x_40763) ;  /* 0x0000000400807947 */ /* 0x000fea0003800000 */
.L_x_40773:
[----:B------:R-:W-:-:S04]  /*5ad0*/  FSEL R0, RZ, 1, !P0 ;  /* 0x3f800000ff007808 */ /* 0x000fc80004000000 */
[----:B------:R-:W-:-:S05]  /*5ae0*/  F2FP.BF16.F32.PACK_AB R0, RZ, R0 ;  /* 0x00000000ff00723e */ /* 0x000fca00000010ff */
[----:B------:R0:W-:Y:S01]  /*5af0*/  STG.E.U16 desc[UR36][R16.64], R0 ;  /* 0x0000000010007986 */ /* 0x0001e2000c101524 */
[----:B------:R-:W-:Y:S05]  /*5b00*/  BRA `(.L_x_40763) ;  /* 0x0000000400707947 */ /* 0x000fea0003800000 */
.L_x_40770:
        /* <DEDUP_REMOVED lines=10> */
.L_x_40780:
        /* <DEDUP_REMOVED lines=16> */
.L_x_40783:
[----:B------:R-:W-:-:S07]  /*5cb0*/  PRMT R8, R0, 0x7610, R8 ;  /* 0x0000761000087816 */ /* 0x000fce0000000008 */
.L_x_40782:
[----:B------:R-:W-:Y:S05]  /*5cc0*/  BSYNC B0 ;  /* 0x0000000000007941 */ /* 0x000fea0003800000 */
.L_x_40781:
[----:B------:R3:W-:Y:S01]  /*5cd0*/  STG.E.U8 desc[UR36][R16.64], R8 ;  /* 0x0000000810007986 */ /* 0x0007e2000c101124 */
[----:B------:R-:W-:Y:S05]  /*5ce0*/  BRA `(.L_x_40763) ;  /* 0x0000000000f87947 */ /* 0x000fea0003800000 */
.L_x_40779:
        /* <DEDUP_REMOVED lines=16> */
.L_x_40786:
[----:B------:R-:W-:-:S07]  /*5df0*/  PRMT R8, R0, 0x7610, R8 ;  /* 0x0000761000087816 */ /* 0x000fce0000000008 */
.L_x_40785:
[----:B------:R-:W-:Y:S05]  /*5e00*/  BSYNC B0 ;  /* 0x0000000000007941 */ /* 0x000fea0003800000 */
.L_x_40784:
[----:B------:R0:W-:Y:S01]  /*5e10*/  STG.E.U8 desc[UR36][R16.64], R8 ;  /* 0x0000000810007986 */ /* 0x0001e2000c101124 */
[----:B------:R-:W-:Y:S05]  /*5e20*/  BRA `(.L_x_40763) ;  /* 0x0000000000a87947 */ /* 0x000fea0003800000 */
.L_x_40778:
        /* <DEDUP_REMOVED lines=21> */
.L_x_40762:
        /* <DEDUP_REMOVED lines=16> */
.L_x_40789:
[----:B------:R-:W-:Y:S05]  /*6080*/  BRA `(.L_x_40763) ;  /* 0x0000000000107947 */ /* 0x000fea0003800000 */
.L_x_40788:
[----:B------:R-:W-:-:S05]  /*6090*/  IMAD.MOV.U32 R3, RZ, RZ, RZ ;  /* 0x000000ffff037224 */ /* 0x000fca00078e00ff */
[----:B------:R2:W-:Y:S01]  /*60a0*/  STG.E.64 desc[UR36][R16.64], R2 ;  /* 0x0000000210007986 */ /* 0x0005e2000c101b24 */
[----:B------:R-:W-:Y:S05]  /*60b0*/  BRA `(.L_x_40763) ;  /* 0x0000000000047947 */ /* 0x000fea0003800000 */
.L_x_40787:
[----:B------:R0:W-:Y:S02]  /*60c0*/  STG.E desc[UR36][R16.64], R2 ;  /* 0x0000000210007986 */ /* 0x0001e4000c101924 */
.L_x_40763:
[----:B------:R-:W-:Y:S05]  /*60d0*/  BSYNC B6 ;  /* 0x0000000000067941 */ /* 0x000fea0003800000 */
.L_x_40757:
[----:B------:R-:W-:-:S07]  /*60e0*/  VIADD R19, R19, 0x80 ;  /* 0x0000008013137836 */ /* 0x000fce0000000000 */
.L_x_40722:
[----:B------:R-:W-:Y:S05]  /*60f0*/  BSYNC B7 ;  /* 0x0000000000077941 */ /* 0x000fea0003800000 */
.L_x_40721:
        /* <DEDUP_REMOVED lines=307> */
.L_x_40792:
        /* <DEDUP_REMOVED lines=21> */
.L_x_40796:
[----:B------:R-:W2:Y:S02]  /*7580*/  LDG.E.U8 R2, desc[UR36][R2.64] ;  /* 0x0000002402027981 */ /* 0x000ea4000c1e1100 */
[----:B--2---:R-:W-:Y:S01]  /*7590*/  ISETP.NE.AND P0, PT, R2, RZ, PT ;  /* 0x000000ff0200720c */ /* 0x004fe20003f05270 */
[----:B------:R-:W-:-:S12]  /*75a0*/  BRA `(.L_x_40798) ;  /* 0x0000000c00747947 */ /* 0x000fd80003800000 */
.L_x_40795:
        /* <DEDUP_REMOVED lines=10> */
.L_x_40800:
[----:B------:R-:W2:Y:S02]  /*7650*/  LDG.E R2, desc[UR36][R2.64] ;  /* 0x0000002402027981 */ /* 0x000ea4000c1e1900 */
[----:B--2---:R-:W-:Y:S01]  /*7660*/  ISETP.NE.AND P0, PT, R2, RZ, PT ;  /* 0x000000ff0200720c */ /* 0x004fe20003f05270 */
[----:B------:R-:W-:-:S12]  /*7670*/  BRA `(.L_x_40798) ;  /* 0x0000000c00407947 */ /* 0x000fd80003800000 */
.L_x_40799:
[----:B------:R-:W2:Y:S02]  /*7680*/  LDG.E.U16 R2, desc[UR36][R2.64] ;  /* 0x0000002402027981 */ /* 0x000ea4000c1e1500 */
[----:B--2---:R-:W-:Y:S01]  /*7690*/  ISETP.NE.AND P0, PT, R2, RZ, PT ;  /* 0x000000ff0200720c */ /* 0x004fe20003f05270 */
[----:B------:R-:W-:-:S12]  /*76a0*/  BRA `(.L_x_40798) ;  /* 0x0000000c00347947 */ /* 0x000fd80003800000 */
.L_x_40794:
        /* <DEDUP_REMOVED lines=9> */
.L_x_40802:
[----:B------:R-:W2:Y:S02]  /*7740*/  LDG.E.U16 R0, desc[UR36][R2.64] ;  /* 0x0000002402007981 */ /* 0x000ea4000c1e1500 */
[----:B--2---:R-:W-:-:S05]  /*7750*/  HADD2.F32 R0, -RZ, R0.H0_H0 ;  /* 0x20000000ff007230 */ /* 0x004fca0000004100 */
[----:B------:R-:W-:Y:S01]  /*7760*/  FSETP.NEU.FTZ.AND P0, PT, R0, RZ, PT ;  /* 0x000000ff0000720b */ /* 0x000fe20003f1d000 */
[----:B------:R-:W-:-:S12]  /*7770*/  BRA `(.L_x_40798) ;  /* 0x0000000c00007947 */ /* 0x000fd80003800000 */
.L_x_40801:
        /* <DEDUP_REMOVED lines=11> */
.L_x_40804:
        /* <DEDUP_REMOVED lines=10> */
.L_x_40803:
[----:B------:R-:W2:Y:S02]  /*78d0*/  LDG.E.64 R2, desc[UR36][R2.64] ;  /* 0x0000002402027981 */ /* 0x000ea4000c1e1b00 */
[----:B--2---:R-:W-:Y:S01]  /*78e0*/  DSETP.NEU.AND P0, PT, R2, RZ, PT ;  /* 0x000000ff0200722a */ /* 0x004fe20003f0d000 */
[----:B------:R-:W-:-:S13]  /*78f0*/  BRA `(.L_x_40798) ;  /* 0x0000000800a07947 */ /* 0x000fda0003800000 */
.L_x_40793:
        /* <DEDUP_REMOVED lines=11> */
.L_x_40807:
[----:B------:R-:W2:Y:S02]  /*79b0*/  LDG.E.128 R4, desc[UR36][R2.64] ;  /* 0x0000002402047981 */ /* 0x000ea4000c1e1d00 */
[----:B--2---:R-:W-:-:S06]  /*79c0*/  DSETP.NEU.AND P0, PT, R6, RZ, PT ;  /* 0x000000ff0600722a */ /* 0x004fcc0003f0d000 */
[----:B------:R-:W-:Y:S01]  /*79d0*/  DSETP.NEU.OR P0, PT, R4, RZ, P0 ;  /* 0x000000ff0400722a */ /* 0x000fe2000070d400 */
[----:B------:R-:W-:-:S13]  /*79e0*/  BRA `(.L_x_40798) ;  /* 0x0000000800647947 */ /* 0x000fda0003800000 */
.L_x_40806:
        /* <DEDUP_REMOVED lines=27> */
.L_x_40809:
        /* <DEDUP_REMOVED lines=14> */
.L_x_40808:
[----:B------:R-:W2:Y:S02]  /*7c80*/  LDG.E.U16 R0, desc[UR36][R2.64] ;  /* 0x0000002402007981 */ /* 0x000ea4000c1e1500 */
[----:B--2---:R-:W-:-:S05]  /*7c90*/  IMAD.U32 R0, R0, 0x10000, RZ ;  /* 0x0001000000007824 */ /* 0x004fca00078e00ff */
[----:B------:R-:W-:Y:S01]  /*7ca0*/  FSETP.NEU.FTZ.AND P0, PT, R0, RZ, PT ;  /* 0x000000ff0000720b */ /* 0x000fe20003f1d000 */
[----:B------:R-:W-:-:S12]  /*7cb0*/  BRA `(.L_x_40798) ;  /* 0x0000000400b07947 */ /* 0x000fd80003800000 */
.L_x_40805:
        /* <DEDUP_REMOVED lines=11> */
.L_x_40812:
        /* <DEDUP_REMOVED lines=21> */
.L_x_40816:
[----:B------:R-:W-:Y:S05]  /*7ec0*/  BSYNC B1 ;  /* 0x0000000000017941 */ /* 0x000fea0003800000 */
.L_x_40815:
[----:B------:R-:W-:Y:S01]  /*7ed0*/  LEA R3, R0, 0x3b800000, 0x17 ;  /* 0x3b80000000037811 */ /* 0x000fe200078eb8ff */
[----:B------:R-:W-:-:S05]  /*7ee0*/  IMAD.SHL.U32 R0, R2, 0x100000, RZ ;  /* 0x0010000002007824 */ /* 0x000fca00078e00ff */
[----:B------:R-:W-:-:S07]  /*7ef0*/  LOP3.LUT R0, R3, R0, R4, 0xfe, !PT ;  /* 0x0000000003007212 */ /* 0x000fce00078efe04 */
.L_x_40814:
[----:B------:R-:W-:Y:S05]  /*7f00*/  BSYNC B0 ;  /* 0x0000000000007941 */ /* 0x000fea0003800000 */
.L_x_40813:
[----:B------:R-:W-:Y:S01]  /*7f10*/  FSETP.NEU.FTZ.AND P0, PT, R0, RZ, PT ;  /* 0x000000ff0000720b */ /* 0x000fe20003f1d000 */
[----:B------:R-:W-:-:S12]  /*7f20*/  BRA `(.L_x_40798) ;  /* 0x0000000400147947 */ /* 0x000fd80003800000 */
.L_x_40811:
        /* <DEDUP_REMOVED lines=21> */
.L_x_40820:
[----:B------:R-:W-:Y:S05]  /*8080*/  BSYNC B1 ;  /* 0x0000000000017941 */ /* 0x000fea0003800000 */
.L_x_40819:
[----:B------:R-:W-:Y:S01]  /*8090*/  LEA R3, R0, 0x37800000, 0x17 ;  /* 0x3780000000037811 */ /* 0x000fe200078eb8ff */
[----:B------:R-:W-:-:S05]  /*80a0*/  IMAD.SHL.U32 R0, R2, 0x200000, RZ ;  /* 0x0020000002007824 */ /* 0x000fca00078e00ff */
[----:B------:R-:W-:-:S07]  /*80b0*/  LOP3.LUT R0, R3, R0, R4, 0xfe, !PT ;  /* 0x0000000003007212 */ /* 0x000fce00078efe04 */
.L_x_40818:
[----:B------:R-:W-:Y:S05]  /*80c0*/  BSYNC B0 ;  /* 0x0000000000007941 */ /* 0x000fea0003800000 */
.L_x_40817:
[----:B------:R-:W-:Y:S01]  /*80d0*/  FSETP.NEU.FTZ.AND P0, PT, R0, RZ, PT ;  /* 0x000000ff0000720b */ /* 0x000fe20003f1d000 */
[----:B------:R-:W-:-:S12]  /*80e0*/  BRA `(.L_x_40798) ;  /* 0x0000000000a47947 */ /* 0x000fd80003800000 */
.L_x_40810:
        /* <DEDUP_REMOVED lines=14> */
.L_x_40824:
[----:B------:R-:W-:Y:S05]  /*81d0*/  BSYNC B0 ;  /* 0x0000000000007941 */ /* 0x000fea0003800000 */
.L_x_40823:
[----:B------:R-:W-:Y:S01]  /*81e0*/  FSETP.NEU.FTZ.AND P0, PT, R0, RZ, PT ;  /* 0x000000ff0000720b */ /* 0x000fe20003f1d000 */
[----:B------:R-:W-:-:S12]  /*81f0*/  BRA `(.L_x_40798) ;  /* 0x0000000000607947 */ /* 0x000fd80003800000 */
.L_x_40797:
        /* <DEDUP_REMOVED lines=16> */
.L_x_40825:
[----:B------:R-:W-:Y:S01]  /*8300*/  PLOP3.LUT P0, PT, PT, PT, PT, 0x8, 0x0 ;  /* 0x000000000000781c */ /* 0x000fe20003f0e170 */
[----:B------:R-:W-:-:S12]  /*8310*/  BRA `(.L_x_40798) ;  /* 0x0000000000187947 */ /* 0x000fd80003800000 */
.L_x_40822:
[----:B------:R-:W2:Y:S02]  /*8320*/  LDG.E.64 R2, desc[UR36][R2.64] ;  /* 0x0000002402027981 */ /* 0x000ea4000c1e1b00 */
[----:B--2---:R-:W-:-:S04]  /*8330*/  ISETP.NE.U32.AND P0, PT, R2, RZ, PT ;  /* 0x000000ff0200720c */ /* 0x004fc80003f05070 */
[----:B------:R-:W-:Y:S01]  /*8340*/  ISETP.NE.AND.EX P0, PT, R3, RZ, PT, P0 ;  /* 0x000000ff0300720c */ /* 0x000fe20003f05300 */
[----:B------:R-:W-:-:S12]  /*8350*/  BRA `(.L_x_40798) ;  /* 0x0000000000087947 */ /* 0x000fd80003800000 */
.L_x_40821:
[----:B------:R-:W2:Y:S02]  /*8360*/  LDG.E R2, desc[UR36][R2.64] ;  /* 0x0000002402027981 */ /* 0x000ea4000c1e1900 */
[----:B--2---:R-:W-:-:S13]  /*8370*/  ISETP.NE.AND P0, PT, R2, RZ, PT ;  /* 0x000000ff0200720c */ /* 0x004fda0003f05270 */
.L_x_40798:
        /* <DEDUP_REMOVED lines=19> */
.L_x_40830:
[----:B------:R0:W-:Y:S01]  /*84b0*/  STG.E.U8 desc[UR36][R16.64], R2 ;  /* 0x0000000210007986 */ /* 0x0001e2000c101124 */
[----:B------:R-:W-:Y:S05]  /*84c0*/  BRA `(.L_x_40832) ;  /* 0x0000000c000c7947 */ /* 0x000fea0003800000 */
.L_x_40829:
        /* <DEDUP_REMOVED lines=9> */
.L_x_40834:
[----:B------:R0:W-:Y:S01]  /*8560*/  STG.E desc[UR36][R16.64], R2 ;  /* 0x0000000210007986 */ /* 0x0001e2000c101924 */
[----:B------:R-:W-:Y:S05]  /*8570*/  BRA `(.L_x_40832) ;  /* 0x0000000800e07947 */ /* 0x000fea0003800000 */
.L_x_40833:
[----:B------:R0:W-:Y:S01]  /*8580*/  STG.E.U16 desc[UR36][R16.64], R2 ;  /* 0x0000000210007986 */ /* 0x0001e2000c101524 */
[----:B------:R-:W-:Y:S05]  /*8590*/  BRA `(.L_x_40832) ;  /* 0x0000000800d87947 */ /* 0x000fea0003800000 */
.L_x_40828:
        /* <DEDUP_REMOVED lines=9> */
.L_x_40836:
[----:B------:R-:W-:-:S04]  /*8630*/  FSEL R0, RZ, 1, !P0 ;  /* 0x3f800000ff007808 */ /* 0x000fc80004000000 */
[----:B------:R-:W-:-:S05]  /*8640*/  F2FP.F16.F32.PACK_AB R0, RZ, R0 ;  /* 0x00000000ff00723e */ /* 0x000fca00000000ff */
[----:B------:R0:W-:Y:S01]  /*8650*/  STG.E.U16 desc[UR36][R16.64], R0 ;  /* 0x0000000010007986 */ /* 0x0001e2000c101524 */
[----:B------:R-:W-:Y:S05]  /*8660*/  BRA `(.L_x_40832) ;  /* 0x0000000800a47947 */ /* 0x000fea0003800000 */
.L_x_40835:
        /* <DEDUP_REMOVED lines=10> */
.L_x_40838:
[----:B------:R-:W-:-:S04]  /*8710*/  FSEL R0, RZ, 1, !P0 ;  /* 0x3f800000ff007808 */ /* 0x000fc80004000000 */
[----:B------:R-:W-:-:S04]  /*8720*/  F2FP.F16.F32.PACK_AB R3, RZ, R0 ;  /* 0x00000000ff03723e */ /* 0x000fc800000000ff */
[----:B------:R-:W-:-:S05]  /*8730*/  PRMT R3, R3, 0x5410, RZ ;  /* 0x0000541003037816 */ /* 0x000fca00000000ff */
[----:B------:R0:W-:Y:S01]  /*8740*/  STG.E desc[UR36][R16.64], R3 ;  /* 0x0000000310007986 */ /* 0x0001e2000c101924 */
[----:B------:R-:W-:Y:S05]  /*8750*/  BRA `(.L_x_40832) ;  /* 0x0000000800687947 */ /* 0x000fea0003800000 */
.L_x_40837:
[----:B------:R-:W-:Y:S01]  /*8760*/  FSEL R3, RZ, 1.875, !P0 ;  /* 0x3ff00000ff037808 */ /* 0x000fe20004000000 */
[----:B------:R-:W-:-:S05]  /*8770*/  IMAD.MOV.U32 R2, RZ, RZ, RZ ;  /* 0x000000ffff027224 */ /* 0x000fca00078e00ff */
[----:B------:R0:W-:Y:S01]  /*8780*/  STG.E.64 desc[UR36][R16.64], R2 ;  /* 0x0000000210007986 */ /* 0x0001e2000c101b24 */
[----:B------:R-:W-:Y:S05]  /*8790*/  BRA `(.L_x_40832) ;  /* 0x0000000800587947 */ /* 0x000fea0003800000 */
.L_x_40827:
        /* <DEDUP_REMOVED lines=10> */
.L_x_40841:
[----:B------:R-:W-:Y:S02]  /*8840*/  FSEL R5, RZ, 1.875, !P0 ;  /* 0x3ff00000ff057808 */ /* 0x000fe40004000000 */
[----:B------:R-:W-:Y:S01]  /*8850*/  CS2R R6, SRZ ;  /* 0x0000000000067805 */ /* 0x000fe2000001ff00 */
[----:B------:R-:W-:-:S05]  /*8860*/  IMAD.MOV.U32 R4, RZ, RZ, RZ ;  /* 0x000000ffff047224 */ /* 0x000fca00078e00ff */
[----:B------:R0:W-:Y:S01]  /*8870*/  STG.E.128 desc[UR36][R16.64], R4 ;  /* 0x0000000410007986 */ /* 0x0001e2000c101d24 */
[----:B------:R-:W-:Y:S05]  /*8880*/  BRA `(.L_x_40832) ;  /* 0x00000008001c7947 */ /* 0x000fea0003800000 */
.L_x_40840:
        /* <DEDUP_REMOVED lines=18> */
.L_x_40845:
[----:B------:R-:W-:Y:S05]  /*89b0*/  BSYNC B0 ;  /* 0x0000000000007941 */ /* 0x000fea0003800000 */
.L_x_40844:
[----:B------:R0:W-:Y:S01]  /*89c0*/  STG.E.U8 desc[UR36][R16.64], R3 ;  /* 0x0000000310007986 */ /* 0x0001e2000c101124 */
[----:B------:R-:W-:Y:S05]  /*89d0*/  BRA `(.L_x_40832) ;  /* 0x0000000400c87947 */ /* 0x000fea0003800000 */
.L_x_40843:
        /* <DEDUP_REMOVED lines=13> */
.L_x_40846:
[----:B------:R-:W-:Y:S01]  /*8ab0*/  ISETP.GT.U32.AND P0, PT, R3, 0x7f800000, PT ;  /* 0x7f8000000300780c */ /* 0x000fe20003f04070 */
[----:B------:R-:W-:-:S05]  /*8ac0*/  IMAD.MOV.U32 R3, RZ, RZ, 0x7f ;  /* 0x0000007fff037424 */ /* 0x000fca00078e00ff */
[----:B------:R-:W-:-:S05]  /*8ad0*/  SEL R3, R3, 0x7c, P0 ;  /* 0x0000007c03037807 */ /* 0x000fca0000000000 */
[----:B------:R0:W-:Y:S01]  /*8ae0*/  STG.E.U8 desc[UR36][R16.64], R3 ;  /* 0x0000000310007986 */ /* 0x0001e2000c101124 */
[----:B------:R-:W-:Y:S05]  /*8af0*/  BRA `(.L_x_40832) ;  /* 0x0000000400807947 */ /* 0x000fea0003800000 */
.L_x_40842:
[----:B------:R-:W-:-:S04]  /*8b00*/  FSEL R0, RZ, 1, !P0 ;  /* 0x3f800000ff007808 */ /* 0x000fc80004000000 */
[----:B------:R-:W-:-:S05]  /*8b10*/  F2FP.BF16.F32.PACK_AB R0, RZ, R0 ;  /* 0x00000000ff00723e */ /* 0x000fca00000010ff */
[----:B------:R0:W-:Y:S01]  /*8b20*/  STG.E.U16 desc[UR36][R16.64], R0 ;  /* 0x0000000010007986 */ /* 0x0001e2000c101524 */
[----:B------:R-:W-:Y:S05]  /*8b30*/  BRA `(.L_x_40832) ;  /* 0x0000000400707947 */ /* 0x000fea0003800000 */
.L_x_40839:
        /* <DEDUP_REMOVED lines=10> */
.L_x_40849:
        /* <DEDUP_REMOVED lines=16> */
.L_x_40852:
[----:B------:R-:W-:-:S07]  /*8ce0*/  PRMT R8, R0, 0x7610, R8 ;  /* 0x0000761000087816 */ /* 0x000fce0000000008 */
.L_x_40851:
[----:B------:R-:W-:Y:S05]  /*8cf0*/  BSYNC B0 ;  /* 0x0000000000007941 */ /* 0x000fea0003800000 */
.L_x_40850:
[----:B------:R3:W-:Y:S01]  /*8d00*/  STG.E.U8 desc[UR36][R16.64], R8 ;  /* 0x0000000810007986 */ /* 0x0007e2000c101124 */
[----:B------:R-:W-:Y:S05]  /*8d10*/  BRA `(.L_x_40832) ;  /* 0x0000000000f87947 */ /* 0x000fea0003800000 */
.L_x_40848:
        /* <DEDUP_REMOVED lines=16> */
.L_x_40855:
[----:B------:R-:W-:-:S07]  /*8e20*/  PRMT R8, R0, 0x7610, R8 ;  /* 0x0000761000087816 */ /* 0x000fce0000000008 */
.L_x_40854:
[----:B------:R-:W-:Y:S05]  /*8e30*/  BSYNC B0 ;  /* 0x0000000000007941 */ /* 0x000fea0003800000 */
.L_x_40853:
[----:B------:R0:W-:Y:S01]  /*8e40*/  STG.E.U8 desc[UR36][R16.64], R8 ;  /* 0x0000000810007986 */ /* 0x0001e2000c101124 */
[----:B------:R-:W-:Y:S05]  /*8e50*/  BRA `(.L_x_40832) ;  /* 0x0000000000a87947 */ /* 0x000fea0003800000 */
.L_x_40847:
        /* <DEDUP_REMOVED lines=21> */
.L_x_40831:
        /* <DEDUP_REMOVED lines=16> */
.L_x_40858:
[----:B------:R-:W-:Y:S05]  /*90b0*/  BRA `(.L_x_40832) ;  /* 0x0000000000107947 */ /* 0x000fea0003800000 */
.L_x_40857:
[----:B------:R-:W-:-:S05]  /*90c0*/  IMAD.MOV.U32 R3, RZ, RZ, RZ ;  /* 0x000000ffff037224 */ /* 0x000fca00078e00ff */
[----:B------:R2:W-:Y:S01]  /*90d0*/  STG.E.64 desc[UR36][R16.64], R2 ;  /* 0x0000000210007986 */ /* 0x0005e2000c101b24 */
[----:B------:R-:W-:Y:S05]  /*90e0*/  BRA `(.L_x_40832) ;  /* 0x0000000000047947 */ /* 0x000fea0003800000 */
.L_x_40856:
[----:B------:R0:W-:Y:S02]  /*90f0*/  STG.E desc[UR36][R16.64], R2 ;  /* 0x0000000210007986 */ /* 0x0001e4000c101924 */
.L_x_40832:
[----:B------:R-:W-:Y:S05]  /*9100*/  BSYNC B6 ;  /* 0x0000000000067941 */ /* 0x000fea0003800000 */
.L_x_40826:
[----:B------:R-:W-:-:S07]  /*9110*/  VIADD R19, R19, 0x80 ;  /* 0x0000008013137836 */ /* 0x000fce0000000000 */
.L_x_40791:
[----:B------:R-:W-:Y:S05]  /*9120*/  BSYNC B7 ;  /* 0x0000000000077941 */ /* 0x000fea0003800000 */
.L_x_40790:
        /* <DEDUP_REMOVED lines=306> */
.L_x_40859:
        /* <DEDUP_REMOVED lines=21> */
.L_x_40863:
[----:B------:R-:W2:Y:S02]  /*a5a0*/  LDG.E.U8 R2, desc[UR36][R2.64] ;  /* 0x0000002402027981 */ /* 0x000ea4000c1e1100 */
[----:B--2---:R-:W-:Y:S01]  /*a5b0*/  ISETP.NE.AND P0, PT, R2, RZ, PT ;  /* 0x000000ff0200720c */ /* 0x004fe20003f05270 */
[----:B------:R-:W-:-:S12]  /*a5c0*/  BRA `(.L_x_40865) ;  /* 0x0000000c00747947 */ /* 0x000fd80003800000 */
.L_x_40862:
        /* <DEDUP_REMOVED lines=10> */
.L_x_40867:
[----:B------:R-:W2:Y:S02]  /*a670*/  LDG.E R2, desc[UR36][R2.64] ;  /* 0x0000002402027981 */ /* 0x000ea4000c1e1900 */
[----:B--2---:R-:W-:Y:S01]  /*a680*/  ISETP.NE.AND P0, PT, R2, RZ, PT ;  /* 0x000000ff0200720c */ /* 0x004fe20003f05270 */
[----:B------:R-:W-:-:S12]  /*a690*/  BRA `(.L_x_40865) ;  /* 0x0000000c00407947 */ /* 0x000fd80003800000 */
.L_x_40866:
[----:B------:R-:W2:Y:S02]  /*a6a0*/  LDG.E.U16 R2, desc[UR36][R2.64] ;  /* 0x0000002402027981 */ /* 0x000ea4000c1e1500 */
[----:B--2---:R-:W-:Y:S01]  /*a6b0*/  ISETP.NE.AND P0, PT, R2, RZ, PT ;  /* 0x000000ff0200720c */ /* 0x004fe20003f05270 */
[----:B------:R-:W-:-:S12]  /*a6c0*/  BRA `(.L_x_40865) ;  /* 0x0000000c00347947 */ /* 0x000fd80003800000 */
.L_x_40861:
        /* <DEDUP_REMOVED lines=9> */
.L_x_40869:
[----:B------:R-:W2:Y:S02]  /*a760*/  LDG.E.U16 R0, desc[UR36][R2.64] ;  /* 0x0000002402007981 */ /* 0x000ea4000c1e1500 */
[----:B--2---:R-:W-:-:S05]  /*a770*/  HADD2.F32 R0, -RZ, R0.H0_H0 ;  /* 0x20000000ff007230 */ /* 0x004fca0000004100 */
[----:B------:R-:W-:Y:S01]  /*a780*/  FSETP.NEU.FTZ.AND P0, PT, R0, RZ, PT ;  /* 0x000000ff0000720b */ /* 0x000fe20003f1d000 */
[----:B------:R-:W-:-:S12]  /*a790*/  BRA `(.L_x_40865) ;  /* 0x0000000c00007947 */ /* 0x000fd80003800000 */
.L_x_40868:
        /* <DEDUP_REMOVED lines=11> */
.L_x_40871:
        /* <DEDUP_REMOVED lines=10> */
.L_x_40870:
[----:B------:R-:W2:Y:S02]  /*a8f0*/  LDG.E.64 R2, desc[UR36][R2.64] ;  /* 0x0000002402027981 */ /* 0x000ea4000c1e1b00 */
[----:B--2---:R-:W-:Y:S01]  /*a900*/  DSETP.NEU.AND P0, PT, R2, RZ, PT ;  /* 0x000000ff0200722a */ /* 0x004fe20003f0d000 */
[----:B------:R-:W-:-:S13]  /*a910*/  BRA `(.L_x_40865) ;  /* 0x0000000800a07947 */ /* 0x000fda0003800000 */
.L_x_40860:
        /* <DEDUP_REMOVED lines=11> */
.L_x_40874:
[----:B------:R-:W2:Y:S02]  /*a9d0*/  LDG.E.128 R4, desc[UR36][R2.64] ;  /* 0x0000002402047981 */ /* 0x000ea4000c1e1d00 */
[----:B--2---:R-:W-:-:S06]  /*a9e0*/  DSETP.NEU.AND P0, PT, R6, RZ, PT ;  /* 0x000000ff0600722a */ /* 0x004fcc0003f0d000 */
[----:B------:R-:W-:Y:S01]  /*a9f0*/  DSETP.NEU.OR P0, PT, R4, RZ, P0 ;  /* 0x000000ff0400722a */ /* 0x000fe2000070d400 */
[----:B------:R-:W-:-:S13]  /*aa00*/  BRA `(.L_x_40865) ;  /* 0x0000000800647947 */ /* 0x000fda0003800000 */
.L_x_40873:
        /* <DEDUP_REMOVED lines=27> */
.L_x_40876:
        /* <DEDUP_REMOVED lines=14> */
.L_x_40875:
[----:B------:R-:W2:Y:S02]  /*aca0*/  LDG.E.U16 R0, desc[UR36][R2.64] ;  /* 0x0000002402007981 */ /* 0x000ea4000c1e1500 */
[----:B--2---:R-:W-:-:S05]  /*acb0*/  IMAD.U32 R0, R0, 0x10000, RZ ;  /* 0x0001000000007824 */ /* 0x004fca00078e00ff */
[----:B------:R-:W-:Y:S01]  /*acc0*/  FSETP.NEU.FTZ.AND P0, PT, R0, RZ, PT ;  /* 0x000000ff0000720b */ /* 0x000fe20003f1d000 */
[----:B------:R-:W-:-:S12]  /*acd0*/  BRA `(.L_x_40865) ;  /* 0x0000000400b07947 */ /* 0x000fd80003800000 */
.L_x_40872:
        /* <DEDUP_REMOVED lines=11> */
.L_x_40879:
        /* <DEDUP_REMOVED lines=21> */
.L_x_40883:
[----:B------:R-:W-:Y:S05]  /*aee0*/  BSYNC B1 ;  /* 0x0000000000017941 */ /* 0x000fea0003800000 */
.L_x_40882:
[----:B------:R-:W-:Y:S01]  /*aef0*/  LEA R3, R0, 0x3b800000, 0x17 ;  /* 0x3b80000000037811 */ /* 0x000fe200078eb8ff */
[----:B------:R-:W-:-:S05]  /*af00*/  IMAD.SHL.U32 R0, R2, 0x100000, RZ ;  /* 0x0010000002007824 */ /* 0x000fca00078e00ff */
[----:B------:R-:W-:-:S07]  /*af10*/  LOP3.LUT R0, R3, R0, R4, 0xfe, !PT ;  /* 0x0000000003007212 */ /* 0x000fce00078efe04 */
.L_x_40881:
[----:B------:R-:W-:Y:S05]  /*af20*/  BSYNC B0 ;  /* 0x0000000000007941 */ /* 0x000fea0003800000 */
.L_x_40880:
[----:B------:R-:W-:Y:S01]  /*af30*/  FSETP.NEU.FTZ.AND P0, PT, R0, RZ, PT ;  /* 0x000000ff0000720b */ /* 0x000fe20003f1d000 */
[----:B------:R-:W-:-:S12]  /*af40*/  BRA `(.L_x_40865) ;  /* 0x0000000400147947 */ /* 0x000fd80003800000 */
.L_x_40878:
        /* <DEDUP_REMOVED lines=21> */
.L_x_40887:
[----:B------:R-:W-:Y:S05]  /*b0a0*/  BSYNC B1 ;  /* 0x0000000000017941 */ /* 0x000fea0003800000 */
.L_x_40886:
[----:B------:R-:W-:Y:S01]  /*b0b0*/  LEA R3, R0, 0x37800000, 0x17 ;  /* 0x3780000000037811 */ /* 0x000fe200078eb8ff */
[----:B------:R-:W-:-:S05]  /*b0c0*/  IMAD.SHL.U32 R0, R2, 0x200000, RZ ;  /* 0x0020000002007824 */ /* 0x000fca00078e00ff */
[----:B------:R-:W-:-:S07]  /*b0d0*/  LOP3.LUT R0, R3, R0, R4, 0xfe, !PT ;  /* 0x0000000003007212 */ /* 0x000fce00078efe04 */
.L_x_40885:
[----:B------:R-:W-:Y:S05]  /*b0e0*/  BSYNC B0 ;  /* 0x0000000000007941 */ /* 0x000fea0003800000 */
.L_x_40884:
[----:B------:R-:W-:Y:S01]  /*b0f0*/  FSETP.NEU.FTZ.AND P0, PT, R0, RZ, PT ;  /* 0x000000ff0000720b */ /* 0x000fe20003f1d000 */
[----:B------:R-:W-:-:S12]  /*b100*/  BRA `(.L_x_40865) ;  /* 0x0000000000a47947 */ /* 0x000fd80003800000 */
.L_x_40877:
        /* <DEDUP_REMOVED lines=14> */
.L_x_40891:
[----:B------:R-:W-:Y:S05]  /*b1f0*/  BSYNC B0 ;  /* 0x0000000000007941 */ /* 0x000fea0003800000 */
.L_x_40890:
[----:B------:R-:W-:Y:S01]  /*b200*/  FSETP.NEU.FTZ.AND P0, PT, R0, RZ, PT ;  /* 0x000000ff0000720b */ /* 0x000fe20003f1d000 */
[----:B------:R-:W-:-:S12]  /*b210*/  BRA `(.L_x_40865) ;  /* 0x0000000000607947 */ /* 0x000fd80003800000 */
.L_x_40864:
        /* <DEDUP_REMOVED lines=16> */
.L_x_40892:
[----:B------:R-:W-:Y:S01]  /*b320*/  PLOP3.LUT P0, PT, PT, PT, PT, 0x8, 0x0 ;  /* 0x000000000000781c */ /* 0x000fe20003f0e170 */
[----:B------:R-:W-:-:S12]  /*b330*/  BRA `(.L_x_40865) ;  /* 0x0000000000187947 */ /* 0x000fd80003800000 */
.L_x_40889:
[----:B------:R-:W2:Y:S02]  /*b340*/  LDG.E.64 R2, desc[UR36][R2.64] ;  /* 0x0000002402027981 */ /* 0x000ea4000c1e1b00 */
[----:B--2---:R-:W-:-:S04]  /*b350*/  ISETP.NE.U32.AND P0, PT, R2, RZ, PT ;  /* 0x000000ff0200720c */ /* 0x004fc80003f05070 */
[----:B------:R-:W-:Y:S01]  /*b360*/  ISETP.NE.AND.EX P0, PT, R3, RZ, PT, P0 ;  /* 0x000000ff0300720c */ /* 0x000fe20003f05300 */
[----:B------:R-:W-:-:S12]  /*b370*/  BRA `(.L_x_40865) ;  /* 0x0000000000087947 */ /* 0x000fd80003800000 */
.L_x_40888:
[----:B------:R-:W2:Y:S02]  /*b380*/  LDG.E R2, desc[UR36][R2.64] ;  /* 0x0000002402027981 */ /* 0x000ea4000c1e1900 */
[----:B--2---:R-:W-:-:S13]  /*b390*/  ISETP.NE.AND P0, PT, R2, RZ, PT ;  /* 0x000000ff0200720c */ /* 0x004fda0003f05270 */
.L_x_40865:
[----:B------:R-:W0:Y:S01]  /*b3a0*/  LDC.U8 R5, c[0x0][0x422] ;  /* 0x00010880ff057b82 */ /* 0x000e220000000000 */
[----:B------:R-:W-:-:S07]  /*b3b0*/  SEL R0, RZ, 0x1, !P0 ;  /* 0x00000001ff007807 */ /* 0x000fce0004000000 */
        /* <DEDUP_REMOVED lines=16> */
.L_x_40896:
[----:B------:R-:W-:Y:S01]  /*b4c0*/  STG.E.U8 desc[UR36][R16.64], R2 ;  /* 0x0000000210007986 */ /* 0x000fe2000c101124 */
[----:B------:R-:W-:Y:S05]  /*b4d0*/  EXIT ;  /* 0x000000000000794d */ /* 0x000fea0003800000 */
.L_x_40895:
        /* <DEDUP_REMOVED lines=9> */
.L_x_40899:
[----:B------:R-:W-:Y:S01]  /*b570*/  STG.E desc[UR36][R16.64], R2 ;  /* 0x0000000210007986 */ /* 0x000fe2000c101924 */
[----:B------:R-:W-:Y:S05]  /*b580*/  EXIT ;  /* 0x000000000000794d */ /* 0x000fea0003800000 */
.L_x_40898:
[----:B------:R-:W-:Y:S01]  /*b590*/  STG.E.U16 desc[UR36][R16.64], R2 ;  /* 0x0000000210007986 */ /* 0x000fe2000c101524 */
[----:B------:R-:W-:Y:S05]  /*b5a0*/  EXIT ;  /* 0x000000000000794d */ /* 0x000fea0003800000 */
.L_x_40894:
[----:B------:R-:W-:-:S13]  /*b5b0*/  ISETP.GT.AND P1, PT, R4, 0x6, PT ;  /* 0x000000060400780c */ /* 0x000fda0003f24270 */
[----:B------:R-:W-:Y:S05]  /*b5c0*/  @P1 BRA `(.L_x_40900) ;  /* 0x00000000002c1947 */ /* 0x000fea0003800000 */
[----:B------:R-:W-:-:S13]  /*b5d0*/  ISETP.NE.AND P1, PT, R4, 0x5, PT ;  /* 0x000000050400780c */ /* 0x000fda0003f25270 */
[----:B------:R-:W-:Y:S05]  /*b5e0*/  @!P1 BRA `(.L_x_40901) ;  /* 0x0000000000149947 */ /* 0x000fea0003800000 */
[----:B------:R-:W-:-:S13]  /*b5f0*/  ISETP.NE.AND P1, PT, R4, 0x6, PT ;  /* 0x000000060400780c */ /* 0x000fda0003f25270 */
[----:B------:R-:W-:Y:S05]  /*b600*/  @P1 BRA `(.L_x_40897) ;  /* 0x0000000800701947 */ /* 0x000fea0003800000 */
[----:B------:R-:W-:-:S05]  /*b610*/  FSEL R3, RZ, 1, !P0 ;  /* 0x3f800000ff037808 */ /* 0x000fca0004000000 */
[----:B------:R-:W-:Y:S01]  /*b620*/  STG.E desc[UR36][R16.64], R3 ;  /* 0x0000000310007986 */ /* 0x000fe2000c101924 */
[----:B------:R-:W-:Y:S05]  /*b630*/  EXIT ;  /* 0x000000000000794d */ /* 0x000fea0003800000 */
.L_x_40901:
[----:B------:R-:W-:-:S04]  /*b640*/  FSEL R0, RZ, 1, !P0 ;  /* 0x3f800000ff007808 */ /* 0x000fc80004000000 */
[----:B------:R-:W-:-:S05]  /*b650*/  F2FP.F16.F32.PACK_AB R0, RZ, R0 ;  /* 0x00000000ff00723e */ /* 0x000fca00000000ff */
[----:B------:R-:W-:Y:S01]  /*b660*/  STG.E.U16 desc[UR36][R16.64], R0 ;  /* 0x0000000010007986 */ /* 0x000fe2000c101524 */
[----:B------:R-:W-:Y:S05]  /*b670*/  EXIT ;  /* 0x000000000000794d */ /* 0x000fea0003800000 */
.L_x_40900:
        /* <DEDUP_REMOVED lines=8> */
[----:B------:R-:W-:Y:S01]  /*b700*/  STG.E.64 desc[UR36][R16.64], R2 ;  /* 0x0000000210007986 */ /* 0x000fe2000c101b24 */
[----:B------:R-:W-:Y:S05]  /*b710*/  EXIT ;  /* 0x000000000000794d */ /* 0x000fea0003800000 */
.L_x_40903:
[----:B------:R-:W-:-:S04]  /*b720*/  FSEL R0, RZ, 1, !P0 ;  /* 0x3f800000ff007808 */ /* 0x000fc80004000000 */
[----:B------:R-:W-:-:S04]  /*b730*/  F2FP.F16.F32.PACK_AB R3, RZ, R0 ;  /* 0x00000000ff03723e */ /* 0x000fc800000000ff */
[----:B------:R-:W-:-:S05]  /*b740*/  PRMT R3, R3, 0x5410, RZ ;  /* 0x0000541003037816 */ /* 0x000fca00000000ff */
[----:B------:R-:W-:Y:S01]  /*b750*/  STG.E desc[UR36][R16.64], R3 ;  /* 0x0000000310007986 */ /* 0x000fe2000c101924 */
[----:B------:R-:W-:Y:S05]  /*b760*/  EXIT ;  /* 0x000000000000794d */ /* 0x000fea0003800000 */
.L_x_40902:
[----:B------:R-:W-:Y:S01]  /*b770*/  FSEL R3, RZ, 1.875, !P0 ;  /* 0x3ff00000ff037808 */ /* 0x000fe20004000000 */
[----:B------:R-:W-:-:S05]  /*b780*/  IMAD.MOV.U32 R2, RZ, RZ, RZ ;  /* 0x000000ffff027224 */ /* 0x000fca00078e00ff */
[----:B------:R-:W-:Y:S01]  /*b790*/  STG.E.64 desc[UR36][R16.64], R2 ;  /* 0x0000000210007986 */ /* 0x000fe2000c101b24 */
[----:B------:R-:W-:Y:S05]  /*b7a0*/  EXIT ;  /* 0x000000000000794d */ /* 0x000fea0003800000 */
.L_x_40893:
        /* <DEDUP_REMOVED lines=10> */
.L_x_40906:
[----:B------:R-:W-:Y:S02]  /*b850*/  FSEL R5, RZ, 1.875, !P0 ;  /* 0x3ff00000ff057808 */ /* 0x000fe40004000000 */
[----:B------:R-:W-:Y:S01]  /*b860*/  CS2R R6, SRZ ;  /* 0x0000000000067805 */ /* 0x000fe2000001ff00 */
[----:B------:R-:W-:-:S05]  /*b870*/  IMAD.MOV.U32 R4, RZ, RZ, RZ ;  /* 0x000000ffff047224 */ /* 0x000fca00078e00ff */
[----:B------:R-:W-:Y:S01]  /*b880*/  STG.E.128 desc[UR36][R16.64], R4 ;  /* 0x0000000410007986 */ /* 0x000fe2000c101d24 */
[----:B------:R-:W-:Y:S05]  /*b890*/  EXIT ;  /* 0x000000000000794d */ /* 0x000fea0003800000 */
.L_x_40905:
        /* <DEDUP_REMOVED lines=18> */
.L_x_40910:
[----:B------:R-:W-:Y:S05]  /*b9c0*/  BSYNC B0 ;  /* 0x0000000000007941 */ /* 0x000fea0003800000 */
.L_x_40909:
[----:B------:R-:W-:Y:S01]  /*b9d0*/  STG.E.U8 desc[UR36][R16.64], R3 ;  /* 0x0000000310007986 */ /* 0x000fe2000c101124 */
[----:B------:R-:W-:Y:S05]  /*b9e0*/  EXIT ;  /* 0x000000000000794d */ /* 0x000fea0003800000 */
.L_x_40908:
[----:B------:R-:W-:-:S04]  /*b9f0*/  FSEL R5, RZ, 1, !P0 ;  /* 0x3f800000ff057808 */ /* 0x000fc80004000000 */
[----:B------:R-:W-:-:S13]  /*ba00*/  ISETP.GT.U32.AND P0, PT, R5, 0x477fffff, PT ;  /* 0x477fffff0500780c */ /* 0x000fda0003f04070 */
[----:B------:R-:W-:Y:S05]  /*ba10*/  @P0 BRA `(.L_x_40911) ;  /* 0x00000000002c0947 */ /* 0x000fea0003800000 */
[----:B------:R-:W-:-:S13]  /*ba20*/  ISETP.GE.U32.AND P0, PT, R5, 0x38800000, PT ;  /* 0x388000000500780c */ /* 0x000fda0003f06070 */
[----:B------:R-:W-:-:S04]  /*ba30*/  @P0 SHF.R.U32.HI R0, RZ, 0x15, R5 ;  /* 0x00000015ff000819 */ /* 0x000fc80000011605 */
[----:B------:R-:W-:-:S04]  /*ba40*/  @P0 LOP3.LUT R0, R0, 0x1, RZ, 0xc0, !PT ;  /* 0x0000000100000812 */ /* 0x000fc800078ec0ff */
[----:B------:R-:W-:-:S04]  /*ba50*/  @P0 IADD3 R0, R5, 0x80fffff, R0 ;  /* 0x080fffff05000810 */ /* 0x000fc80007ffe000 */
[----:B------:R-:W-:-:S05]  /*ba60*/  @P0 SHF.R.U32.HI R3, RZ, 0x15, R0 ;  /* 0x00000015ff030819 */ /* 0x000fca0000011600 */
[----:B------:R0:W-:Y:S01]  /*ba70*/  @P0 STG.E.U8 desc[UR36][R16.64], R3 ;  /* 0x0000000310000986 */ /* 0x0001e2000c101124 */
[----:B------:R-:W-:Y:S05]  /*ba80*/  @P0 EXIT ;  /* 0x000000000000094d */ /* 0x000fea0003800000 */
[----:B------:R-:W-:-:S04]  /*ba90*/  FADD.FTZ R0, R5, 128 ;  /* 0x4300000005007421 */ /* 0x000fc80000010000 */
[----:B0-----:R-:W-:-:S05]  /*baa0*/  VIADD R3, R0, 0xbd000000 ;  /* 0xbd00000000037836 */ /* 0x001fca0000000000 */
[----:B------:R-:W-:Y:S01]  /*bab0*/  STG.E.U8 desc[UR36][R16.64], R3 ;  /* 0x0000000310007986 */ /* 0x000fe2000c101124 */
[----:B------:R-:W-:Y:S05]  /*bac0*/  EXIT ;  /* 0x000000000000794d */ /* 0x000fea0003800000 */
.L_x_40911:
[----:B------:R-:W-:Y:S01]  /*bad0*/  IMAD.MOV.U32 R3, RZ, RZ, 0x7f ;  /* 0x0000007fff037424 */ /* 0x000fe200078e00ff */
[----:B------:R-:W-:-:S04]  /*bae0*/  ISETP.GT.U32.AND P0, PT, R5, 0x7f800000, PT ;  /* 0x7f8000000500780c */ /* 0x000fc80003f04070 */
[----:B------:R-:W-:-:S05]  /*baf0*/  SEL R3, R3, 0x7c, P0 ;  /* 0x0000007c03037807 */ /* 0x000fca0000000000 */
[----:B------:R-:W-:Y:S01]  /*bb00*/  STG.E.U8 desc[UR36][R16.64], R3 ;  /* 0x0000000310007986 */ /* 0x000fe2000c101124 */
[----:B------:R-:W-:Y:S05]  /*bb10*/  EXIT ;  /* 0x000000000000794d */ /* 0x000fea0003800000 */
.L_x_40907:
[----:B------:R-:W-:-:S04]  /*bb20*/  FSEL R0, RZ, 1, !P0 ;  /* 0x3f800000ff007808 */ /* 0x000fc80004000000 */
[----:B------:R-:W-:-:S05]  /*bb30*/  F2FP.BF16.F32.PACK_AB R0, RZ, R0 ;  /* 0x00000000ff00723e */ /* 0x000fca00000010ff */
[----:B------:R-:W-:Y:S01]  /*bb40*/  STG.E.U16 desc[UR36][R16.64], R0 ;  /* 0x0000000010007986 */ /* 0x000fe2000c101524 */
[----:B------:R-:W-:Y:S05]  /*bb50*/  EXIT ;  /* 0x000000000000794d */ /* 0x000fea0003800000 */
.L_x_40904:
        /* <DEDUP_REMOVED lines=10> */
.L_x_40914:
        /* <DEDUP_REMOVED lines=16> */
.L_x_40917:
[----:B------:R-:W-:-:S07]  /*bd00*/  PRMT R8, R0, 0x7610, R8 ;  /* 0x0000761000087816 */ /* 0x000fce0000000008 */
.L_x_40916:
[----:B------:R-:W-:Y:S05]  /*bd10*/  BSYNC B0 ;  /* 0x0000000000007941 */ /* 0x000fea0003800000 */
.L_x_40915:
[----:B------:R-:W-:Y:S01]  /*bd20*/  STG.E.U8 desc[UR36][R16.64], R8 ;  /* 0x0000000810007986 */ /* 0x000fe2000c101124 */
[----:B------:R-:W-:Y:S05]  /*bd30*/  EXIT ;  /* 0x000000000000794d */ /* 0x000fea0003800000 */
.L_x_40913:
        /* <DEDUP_REMOVED lines=16> */
.L_x_40920:
[----:B------:R-:W-:-:S07]  /*be40*/  PRMT R8, R0, 0x7610, R8 ;  /* 0x0000761000087816 */ /* 0x000fce0000000008 */
.L_x_40919:
[----:B------:R-:W-:Y:S05]  /*be50*/  BSYNC B0 ;  /* 0x0000000000007941 */ /* 0x000fea0003800000 */
.L_x_40918:
[----:B------:R-:W-:Y:S01]  /*be60*/  STG.E.U8 desc[UR36][R16.64], R8 ;  /* 0x0000000810007986 */ /* 0x000fe2000c101124 */
[----:B------:R-:W-:Y:S05]  /*be70*/  EXIT ;  /* 0x000000000000794d */ /* 0x000fea0003800000 */
.L_x_40912:
        /* <DEDUP_REMOVED lines=21> */
.L_x_40897:
        /* <DEDUP_REMOVED lines=16> */
.L_x_40923:
[----:B------:R-:W-:Y:S05]  /*c0d0*/  EXIT ;  /* 0x000000000000794d */ /* 0x000fea0003800000 */
.L_x_40922:
[----:B------:R-:W-:-:S05]  /*c0e0*/  IMAD.MOV.U32 R3, RZ, RZ, RZ ;  /* 0x000000ffff037224 */ /* 0x000fca00078e00ff */
[----:B------:R-:W-:Y:S01]  /*c0f0*/  STG.E.64 desc[UR36][R16.64], R2 ;  /* 0x0000000210007986 */ /* 0x000fe2000c101b24 */
[----:B------:R-:W-:Y:S05]  /*c100*/  EXIT ;  /* 0x000000000000794d */ /* 0x000fea0003800000 */
.L_x_40921:
[----:B------:R-:W-:Y:S01]  /*c110*/  STG.E desc[UR36][R16.64], R2 ;  /* 0x0000000210007986 */ /* 0x000fe2000c101924 */
[----:B------:R-:W-:Y:S05]  /*c120*/  EXIT ;  /* 0x000000000000794d */ /* 0x000fea0003800000 */
.L_x_40924:
        /* <DEDUP_REMOVED lines=13> */
.L_x_42481:


//--------------------- .text._ZN2at6native27unrolled_elementwise_kernelINS0_13AUnaryFunctorIbbbZNS0_19maximum_kernel_cudaERNS_18TensorIteratorBaseEEUlbbE_EESt5arrayIPcLm2EELi4E23TrivialOffsetCalculatorILi1EjESB_NS0_6memory12LoadWithCastILi1EEENSC_13StoreWithCastILi1EEEEEviT_T0_T2_T3_T4_T5_ --------------------------
	.section	.text._ZN2at6native27unrolled_elementwise_kernelINS0_13AUnaryFunctorIbbbZNS0_19maximum_kernel_cudaERNS_18TensorIteratorBaseEEUlbbE_EESt5arrayIPcLm2EELi4E23TrivialOffsetCalculatorILi1EjESB_NS0_6memory12LoadWithCastILi1EEENSC_13StoreWithCastILi1EEEEEviT_T0_T2_T3_T4_T5_,"ax",@progbits
	.align	128
        .global         _ZN2at6native27unrolled_elementwise_kernelINS0_13AUnaryFunctorIbbbZNS0_19maximum_kernel_cudaERNS_18TensorIteratorBaseEEUlbbE_EESt5arrayIPcLm2EELi4E23TrivialOffsetCalculatorILi1EjESB_NS0_6memory12LoadWithCastILi1EEENSC_13StoreWithCastILi1EEEEEviT_T0_T2_T3_T4_T5_
        .type           _ZN2at6native27unrolled_elementwise_kernelINS0_13AUnaryFunctorIbbbZNS0_19maximum_kernel_cudaERNS_18TensorIteratorBaseEEUlbbE_EESt5arrayIPcLm2EELi4E23TrivialOffsetCalculatorILi1EjESB_NS0_6memory12LoadWithCastILi1EEENSC_13StoreWithCastILi1EEEEEviT_T0_T2_T3_T4_T5_,@function
        .size           _ZN2at6native27unrolled_elementwise_kernelINS0_13AUnaryFunctorIbbbZNS0_19maximum_kernel_cudaERNS_18TensorIteratorBaseEEUlbbE_EESt5arrayIPcLm2EELi4E23TrivialOffsetCalculatorILi1EjESB_NS0_6memory12LoadWithCastILi1EEENSC_13StoreWithCastILi1EEEEEviT_T0_T2_T3_T4_T5_,(.L_x_42482 - _ZN2at6native27unrolled_elementwise_kernelINS0_13AUnaryFunctorIbbbZNS0_19maximum_kernel_cudaERNS_18TensorIteratorBaseEEUlbbE_EESt5arrayIPcLm2EELi4E23TrivialOffsetCalculatorILi1EjESB_NS0_6memory12LoadWithCastILi1EEENSC_13StoreWithCastILi1EEEEEviT_T0_T2_T3_T4_T5_)
        .other          _ZN2at6native27unrolled_elementwise_kernelINS0_13AUnaryFunctorIbbbZNS0_19maximum_kernel_cudaERNS_18TensorIteratorBaseEEUlbbE_EESt5arrayIPcLm2EELi4E23TrivialOffsetCalculatorILi1EjESB_NS0_6memory12LoadWithCastILi1EEENSC_13StoreWithCastILi1EEEEEviT_T0_T2_T3_T4_T5_,@"STO_CUDA_ENTRY STV_DEFAULT"
_ZN2at6native27unrolled_elementwise_kernelINS0_13AUnaryFunctorIbbbZNS0_19maximum_kernel_cudaERNS_18TensorIteratorBaseEEUlbbE_EESt5arrayIPcLm2EELi4E23TrivialOffsetCalculatorILi1EjESB_NS0_6memory12LoadWithCastILi1EEENSC_13StoreWithCastILi1EEEEEviT_T0_T2_T3_T4_T5_:
.text._ZN2at6native27unrolled_elementwise_kernelINS0_13AUnaryFunctorIbbbZNS0_19maximum_kernel_cudaERNS_18TensorIteratorBaseEEUlbbE_EESt5arrayIPcLm2EELi4E23TrivialOffsetCalculatorILi1EjESB_NS0_6memory12LoadWithCastILi1EEENSC_13StoreWithCastILi1EEEEEviT_T0_T2_T3_T4_T5_:
        /* <DEDUP_REMOVED lines=32> */
.L_x_40930:
[----:B------:R-:W2:Y:S02]  /*0200*/  LDG.E.U8 R4, desc[UR36][R4.64] ;  /* 0x0000002404047981 */ /* 0x000ea4000c1e1100 */
[----:B--2---:R-:W-:Y:S01]  /*0210*/  ISETP.NE.AND P0, PT, R4, RZ, PT ;  /* 0x000000ff0400720c */ /* 0x004fe20003f05270 */
[----:B------:R-:W-:-:S12]  /*0220*/  BRA `(.L_x_40932) ;  /* 0x0000000c00787947 */ /* 0x000fd80003800000 */
.L_x_40929:
        /* <DEDUP_REMOVED lines=10> */
.L_x_40934:
[----:B------:R-:W2:Y:S02]  /*02d0*/  LDG.E R4, desc[UR36][R4.64] ;  /* 0x0000002404047981 */ /* 0x000ea4000c1e1900 */
[----:B--2---:R-:W-:Y:S01]  /*02e0*/  ISETP.NE.AND P0, PT, R4, RZ, PT ;  /* 0x000000ff0400720c */ /* 0x004fe20003f05270 */
[----:B------:R-:W-:-:S12]  /*02f0*/  BRA `(.L_x_40932) ;  /* 0x0000000c00447947 */ /* 0x000fd80003800000 */
.L_x_40933:
[----:B------:R-:W2:Y:S02]  /*0300*/  LDG.E.U16 R4, desc[UR36][R4.64] ;  /* 0x0000002404047981 */ /* 0x000ea4000c1e1500 */
[----:B--2---:R-:W-:Y:S01]  /*0310*/  ISETP.NE.AND P0, PT, R4, RZ, PT ;  /* 0x000000ff0400720c */ /* 0x004fe20003f05270 */
[----:B------:R-:W-:-:S12]  /*0320*/  BRA `(.L_x_40932) ;  /* 0x0000000c00387947 */ /* 0x000fd80003800000 */
.L_x_40928:
        /* <DEDUP_REMOVED lines=9> */
.L_x_40936:
[----:B------:R-:W2:Y:S02]  /*03c0*/  LDG.E.U16 R0, desc[UR36][R4.64] ;  /* 0x0000002404007981 */ /* 0x000ea4000c1e1500 */
[----:B--2---:R-:W-:-:S05]  /*03d0*/  HADD2.F32 R0, -RZ, R0.H0_H0 ;  /* 0x20000000ff007230 */ /* 0x004fca0000004100 */
[----:B------:R-:W-:Y:S01]  /*03e0*/  FSETP.NEU.FTZ.AND P0, PT, R0, RZ, PT ;  /* 0x000000ff0000720b */ /* 0x000fe20003f1d000 */
[----:B------:R-:W-:-:S12]  /*03f0*/  BRA `(.L_x_40932) ;  /* 0x0000000c00047947 */ /* 0x000fd80003800000 */
.L_x_40935:
        /* <DEDUP_REMOVED lines=11> */
.L_x_40938:
        /* <DEDUP_REMOVED lines=10> */
.L_x_40937:
[----:B------:R-:W2:Y:S02]  /*0550*/  LDG.E.64 R4, desc[UR36][R4.64] ;  /* 0x0000002404047981 */ /* 0x000ea4000c1e1b00 */
[----:B--2---:R-:W-:Y:S01]  /*0560*/  DSETP.NEU.AND P0, PT, R4, RZ, PT ;  /* 0x000000ff0400722a */ /* 0x004fe20003f0d000 */
[----:B------:R-:W-:-:S13]  /*0570*/  BRA `(.L_x_40932) ;  /* 0x0000000800a47947 */ /* 0x000fda0003800000 */
.L_x_40927:
        /* <DEDUP_REMOVED lines=11> */
.L_x_40941:
[----:B------:R-:W2:Y:S02]  /*0630*/  LDG.E.128 R4, desc[UR36][R4.64] ;  /* 0x0000002404047981 */ /* 0x000ea4000c1e1d00 */
[----:B--2---:R-:W-:-:S06]  /*0640*/  DSETP.NEU.AND P0, PT, R6, RZ, PT ;  /* 0x000000ff0600722a */ /* 0x004fcc0003f0d000 */
[----:B------:R-:W-:Y:S01]  /*0650*/  DSETP.NEU.OR P0, PT, R4, RZ, P0 ;  /* 0x000000ff0400722a */ /* 0x000fe2000070d400 */
[----:B------:R-:W-:-:S13]  /*0660*/  BRA `(.L_x_40932) ;  /* 0x0000000800687947 */ /* 0x000fda0003800000 */
.L_x_40940:
        /* <DEDUP_REMOVED lines=27> */
.L_x_40943:
        /* <DEDUP_REMOVED lines=15> */
.L_x_40942:
[----:B------:R-:W2:Y:S02]  /*0910*/  LDG.E.U16 R0, desc[UR36][R4.64] ;  /* 0x0000002404007981 */ /* 0x000ea4000c1e1500 */
[----:B--2---:R-:W-:-:S05]  /*0920*/  IMAD.U32 R0, R0, 0x10000, RZ ;  /* 0x0001000000007824 */ /* 0x004fca00078e00ff */
[----:B------:R-:W-:Y:S01]  /*0930*/  FSETP.NEU.FTZ.AND P0, PT, R0, RZ, PT ;  /* 0x000000ff0000720b */ /* 0x000fe20003f1d000 */
[----:B------:R-:W-:-:S12]  /*0940*/  BRA `(.L_x_40932) ;  /* 0x0000000400b07947 */ /* 0x000fd80003800000 */
.L_x_40939:
        /* <DEDUP_REMOVED lines=11> */
.L_x_40946:
        /* <DEDUP_REMOVED lines=21> */
.L_x_40950:
[----:B------:R-:W-:Y:S05]  /*0b50*/  BSYNC B1 ;  /* 0x0000000000017941 */ /* 0x000fea0003800000 */
.L_x_40949:
[----:B------:R-:W-:Y:S01]  /*0b60*/  LEA R5, R0, 0x3b800000, 0x17 ;  /* 0x3b80000000057811 */ /* 0x000fe200078eb8ff */
[----:B------:R-:W-:-:S05]  /*0b70*/  IMAD.SHL.U32 R0, R3, 0x100000, RZ ;  /* 0x0010000003007824 */ /* 0x000fca00078e00ff */
[----:B------:R-:W-:-:S07]  /*0b80*/  LOP3.LUT R0, R5, R0, R6, 0xfe, !PT ;  /* 0x0000000005007212 */ /* 0x000fce00078efe06 */
.L_x_40948:
[----:B------:R-:W-:Y:S05]  /*0b90*/  BSYNC B0 ;  /* 0x0000000000007941 */ /* 0x000fea0003800000 */
.L_x_40947:
[----:B------:R-:W-:Y:S01]  /*0ba0*/  FSETP.NEU.FTZ.AND P0, PT, R0, RZ, PT ;  /* 0x000000ff0000720b */ /* 0x000fe20003f1d000 */
[----:B------:R-:W-:-:S12]  /*0bb0*/  BRA `(.L_x_40932) ;  /* 0x0000000400147947 */ /* 0x000fd80003800000 */
.L_x_40945:
        /* <DEDUP_REMOVED lines=21> */
.L_x_40954:
[----:B------:R-:W-:Y:S05]  /*0d10*/  BSYNC B1 ;  /* 0x0000000000017941 */ /* 0x000fea0003800000 */
.L_x_40953:
[----:B------:R-:W-:Y:S01]  /*0d20*/  LEA R5, R0, 0x37800000, 0x17 ;  /* 0x3780000000057811 */ /* 0x000fe200078eb8ff */
[----:B------:R-:W-:-:S05]  /*0d30*/  IMAD.SHL.U32 R0, R3, 0x200000, RZ ;  /* 0x0020000003007824 */ /* 0x000fca00078e00ff */
[----:B------:R-:W-:-:S07]  /*0d40*/  LOP3.LUT R0, R5, R0, R6, 0xfe, !PT ;  /* 0x0000000005007212 */ /* 0x000fce00078efe06 */
.L_x_40952:
[----:B------:R-:W-:Y:S05]  /*0d50*/  BSYNC B0 ;  /* 0x0000000000007941 */ /* 0x000fea0003800000 */
.L_x_40951:
[----:B------:R-:W-:Y:S01]  /*0d60*/  FSETP.NEU.FTZ.AND P0, PT, R0, RZ, PT ;  /* 0x000000ff0000720b */ /* 0x000fe20003f1d000 */
[----:B------:R-:W-:-:S12]  /*0d70*/  BRA `(.L_x_40932) ;  /* 0x0000000000a47947 */ /* 0x000fd80003800000 */
.L_x_40944:
        /* <DEDUP_REMOVED lines=14> */
.L_x_40958:
[----:B------:R-:W-:Y:S05]  /*0e60*/  BSYNC B0 ;  /* 0x0000000000007941 */ /* 0x000fea0003800000 */
.L_x_40957:
[----:B------:R-:W-:Y:S01]  /*0e70*/  FSETP.NEU.FTZ.AND P0, PT, R0, RZ, PT ;  /* 0x000000ff0000720b */ /* 0x000fe20003f1d000 */
[----:B------:R-:W-:-:S12]  /*0e80*/  BRA `(.L_x_40932) ;  /* 0x0000000000607947 */ /* 0x000fd80003800000 */
.L_x_40931:
        /* <DEDUP_REMOVED lines=16> */
.L_x_40959:
[----:B------:R-:W-:Y:S01]  /*0f90*/  PLOP3.LUT P0, PT, PT, PT, PT, 0x8, 0x0 ;  /* 0x000000000000781c */ /* 0x000fe20003f0e170 */
[----:B------:R-:W-:-:S12]  /*0fa0*/  BRA `(.L_x_40932) ;  /* 0x0000000000187947 */ /* 0x000fd80003800000 */
.L_x_40956:
[----:B------:R-:W2:Y:S02]  /*0fb0*/  LDG.E.64 R4, desc[UR36][R4.64] ;  /* 0x0000002404047981 */ /* 0x000ea4000c1e1b00 */
[----:B--2---:R-:W-:-:S04]  /*0fc0*/  ISETP.NE.U32.AND P0, PT, R4, RZ, PT ;  /* 0x000000ff0400720c */ /* 0x004fc80003f05070 */
[----:B------:R-:W-:Y:S01]  /*0fd0*/  ISETP.NE.AND.EX P0, PT, R5, RZ, PT, P0 ;  /* 0x000000ff0500720c */ /* 0x000fe20003f05300 */
[----:B------:R-:W-:-:S12]  /*0fe0*/  BRA `(.L_x_40932) ;  /* 0x0000000000087947 */ /* 0x000fd80003800000 */
.L_x_40955:
[----:B------:R-:W2:Y:S02]  /*0ff0*/  LDG.E R4, desc[UR36][R4.64] ;  /* 0x0000002404047981 */ /* 0x000ea4000c1e1900 */
[----:B--2---:R-:W-:-:S13]  /*1000*/  ISETP.NE.AND P0, PT, R4, RZ, PT ;  /* 0x000000ff0400720c */ /* 0x004fda0003f05270 */
.L_x_40932:
[----:B------:R-:W0:Y:S01]  /*1010*/  S2R R25, SR_TID.X ;  /* 0x0000000000197919 */ /* 0x000e220000002100 */
[----:B------:R-:W-:Y:S01]  /*1020*/  SEL R18, RZ, 0x1, !P0 ;  /* 0x00000001ff127807 */ /* 0x000fe20004000000 */
[----:B0-----:R-:W-:-:S07]  /*1030*/  VIADD R25, R25, 0x80 ;  /* 0x0000008019197836 */ /* 0x001fce0000000000 */
.L_x_40926:
[----:B------:R-:W-:Y:S05]  /*1040*/  BSYNC B6 ;  /* 0x0000000000067941 */ /* 0x000fea0003800000 */
.L_x_40925:
        /* <DEDUP_REMOVED lines=24> */
.L_x_40965:
[----:B------:R-:W2:Y:S02]  /*11d0*/  LDG.E.U8 R4, desc[UR36][R4.64] ;  /* 0x0000002404047981 */ /* 0x000ea4000c1e1100 */
[----:B--2---:R-:W-:Y:S01]  /*11e0*/  ISETP.NE.AND P0, PT, R4, RZ, PT ;  /* 0x000000ff0400720c */ /* 0x004fe20003f05270 */
[----:B------:R-:W-:-:S12]  /*11f0*/  BRA `(.L_x_40967) ;  /* 0x0000000c00747947 */ /* 0x000fd80003800000 */
.L_x_40964:
        /* <DEDUP_REMOVED lines=10> */
.L_x_40969:
[----:B------:R-:W2:Y:S02]  /*12a0*/  LDG.E R4, desc[UR36][R4.64] ;  /* 0x0000002404047981 */ /* 0x000ea4000c1e1900 */
[----:B--2---:R-:W-:Y:S01]  /*12b0*/  ISETP.NE.AND P0, PT, R4, RZ, PT ;  /* 0x000000ff0400720c */ /* 0x004fe20003f05270 */
[----:B------:R-:W-:-:S12]  /*12c0*/  BRA `(.L_x_40967) ;  /* 0x0000000c00407947 */ /* 0x000fd80003800000 */
.L_x_40968:
[----:B------:R-:W2:Y:S02]  /*12d0*/  LDG.E.U16 R4, desc[UR36][R4.64] ;  /* 0x0000002404047981 */ /* 0x000ea4000c1e1500 */
[----:B--2---:R-:W-:Y:S01]  /*12e0*/  ISETP.NE.AND P0, PT, R4, RZ, PT ;  /* 0x000000ff0400720c */ /* 0x004fe20003f05270 */
[----:B------:R-:W-:-:S12]  /*12f0*/  BRA `(.L_x_40967) ;  /* 0x0000000c00347947 */ /* 0x000fd80003800000 */
.L_x_40963:
        /* <DEDUP_REMOVED lines=9> */
.L_x_40971:
[----:B------:R-:W2:Y:S02]  /*1390*/  LDG.E.U16 R0, desc[UR36][R4.64] ;  /* 0x0000002404007981 */ /* 0x000ea4000c1e1500 */
[----:B--2---:R-:W-:-:S05]  /*13a0*/  HADD2.F32 R0, -RZ, R0.H0_H0 ;  /* 0x20000000ff007230 */ /* 0x004fca0000004100 */
[----:B------:R-:W-:Y:S01]  /*13b0*/  FSETP.NEU.FTZ.AND P0, PT, R0, RZ, PT ;  /* 0x000000ff0000720b */ /* 0x000fe20003f1d000 */
[----:B------:R-:W-:-:S12]  /*13c0*/  BRA `(.L_x_40967) ;  /* 0x0000000c00007947 */ /* 0x000fd80003800000 */
.L_x_40970:
        /* <DEDUP_REMOVED lines=11> */
.L_x_40973:
        /* <DEDUP_REMOVED lines=10> */
.L_x_40972:
[----:B------:R-:W2:Y:S02]  /*1520*/  LDG.E.64 R4, desc[UR36][R4.64] ;  /* 0x0000002404047981 */ /* 0x000ea4000c1e1b00 */
[----:B--2---:R-:W-:Y:S01]  /*1530*/  DSETP.NEU.AND P0, PT, R4, RZ, PT ;  /* 0x000000ff0400722a */ /* 0x004fe20003f0d000 */
[----:B------:R-:W-:-:S13]  /*1540*/  BRA `(.L_x_40967) ;  /* 0x0000000800a07947 */ /* 0x000fda0003800000 */
.L_x_40962:
        /* <DEDUP_REMOVED lines=11> */
.L_x_40976:
[----:B------:R-:W2:Y:S02]  /*1600*/  LDG.E.128 R4, desc[UR36][R4.64] ;  /* 0x0000002404047981 */ /* 0x000ea4000c1e1d00 */
[----:B--2---:R-:W-:-:S06]  /*1610*/  DSETP.NEU.AND P0, PT, R6, RZ, PT ;  /* 0x000000ff0600722a */ /* 0x004fcc0003f0d000 */
[----:B------:R-:W-:Y:S01]  /*1620*/  DSETP.NEU.OR P0, PT, R4, RZ, P0 ;  /* 0x000000ff0400722a */ /* 0x000fe2000070d400 */
[----:B------:R-:W-:-:S13]  /*1630*/  BRA `(.L_x_40967) ;  /* 0x0000000800647947 */ /* 0x000fda0003800000 */
.L_x_40975:
        /* <DEDUP_REMOVED lines=27> */
.L_x_40978:
        /* <DEDUP_REMOVED lines=14> */
.L_x_40977:
[----:B------:R-:W2:Y:S02]  /*18d0*/  LDG.E.U16 R0, desc[UR36][R4.64] ;  /* 0x0000002404007981 */ /* 0x000ea4000c1e1500 */
[----:B--2---:R-:W-:-:S05]  /*18e0*/  IMAD.U32 R0, R0, 0x10000, RZ ;  /* 0x0001000000007824 */ /* 0x004fca00078e00ff */
[----:B------:R-:W-:Y:S01]  /*18f0*/  FSETP.NEU.FTZ.AND P0, PT, R0, RZ, PT ;  /* 0x000000ff0000720b */ /* 0x000fe20003f1d000 */
[----:B------:R-:W-:-:S12]  /*1900*/  BRA `(.L_x_40967) ;  /* 0x0000000400b07947 */ /* 0x000fd80003800000 */
.L_x_40974:
        /* <DEDUP_REMOVED lines=11> */
.L_x_40981:
        /* <DEDUP_REMOVED lines=21> */
.L_x_40985:
[----:B------:R-:W-:Y:S05]  /*1b10*/  BSYNC B1 ;  /* 0x0000000000017941 */ /* 0x000fea0003800000 */
.L_x_40984:
[----:B------:R-:W-:Y:S01]  /*1b20*/  LEA R5, R0, 0x3b800000, 0x17 ;  /* 0x3b80000000057811 */ /* 0x000fe200078eb8ff */
[----:B------:R-:W-:-:S05]  /*1b30*/  IMAD.SHL.U32 R0, R3, 0x100000, RZ ;  /* 0x0010000003007824 */ /* 0x000fca00078e00ff */
[----:B------:R-:W-:-:S07]  /*1b40*/  LOP3.LUT R0, R5, R0, R6, 0xfe, !PT ;  /* 0x0000000005007212 */ /* 0x000fce00078efe06 */
.L_x_40983:
[----:B------:R-:W-:Y:S05]  /*1b50*/  BSYNC B0 ;  /* 0x0000000000007941 */ /* 0x000fea0003800000 */
.L_x_40982:
[----:B------:R-:W-:Y:S01]  /*1b60*/  FSETP.NEU.FTZ.AND P0, PT, R0, RZ, PT ;  /* 0x000000ff0000720b */ /* 0x000fe20003f1d000 */
[----:B------:R-:W-:-:S12]  /*1b70*/  BRA `(.L_x_40967) ;  /* 0x0000000400147947 */ /* 0x000fd80003800000 */
.L_x_40980:
        /* <DEDUP_REMOVED lines=21> */
.L_x_40989:
[----:B------:R-:W-:Y:S05]  /*1cd0*/  BSYNC B1 ;  /* 0x0000000000017941 */ /* 0x000fea0003800000 */
.L_x_40988:
[----:B------:R-:W-:Y:S01]  /*1ce0*/  LEA R5, R0, 0x37800000, 0x17 ;  /* 0x3780000000057811 */ /* 0x000fe200078eb8ff */
[----:B------:R-:W-:-:S05]  /*1cf0*/  IMAD.SHL.U32 R0, R3, 0x200000, RZ ;  /* 0x0020000003007824 */ /* 0x000fca00078e00ff */
[----:B------:R-:W-:-:S07]  /*1d00*/  LOP3.LUT R0, R5, R0, R6, 0xfe, !PT ;  /* 0x0000000005007212 */ /* 0x000fce00078efe06 */
.L_x_40987:
[----:B------:R-:W-:Y:S05]  /*1d10*/  BSYNC B0 ;  /* 0x0000000000007941 */ /* 0x000fea0003800000 */
.L_x_40986:
[----:B------:R-:W-:Y:S01]  /*1d20*/  FSETP.NEU.FTZ.AND P0, PT, R0, RZ, PT ;  /* 0x000000ff0000720b */ /* 0x000fe20003f1d000 */
[----:B------:R-:W-:-:S12]  /*1d30*/  BRA `(.L_x_40967) ;  /* 0x0000000000a47947 */ /* 0x000fd80003800000 */
.L_x_40979:
        /* <DEDUP_REMOVED lines=14> */
.L_x_40993:
[----:B------:R-:W-:Y:S05]  /*1e20*/  BSYNC B0 ;  /* 0x0000000000007941 */ /* 0x000fea0003800000 */
.L_x_40992:
[----:B------:R-:W-:Y:S01]  /*1e30*/  FSETP.NEU.FTZ.AND P0, PT, R0, RZ, PT ;  /* 0x000000ff0000720b */ /* 0x000fe20003f1d000 */
[----:B------:R-:W-:-:S12]  /*1e40*/  BRA `(.L_x_40967) ;  /* 0x0000000000607947 */ /* 0x000fd80003800000 */
.L_x_40966:
        /* <DEDUP_REMOVED lines=16> */
.L_x_40994:
[----:B------:R-:W-:Y:S01]  /*1f50*/  PLOP3.LUT P0, PT, PT, PT, PT, 0x8, 0x0 ;  /* 0x000000000000781c */ /* 0x000fe20003f0e170 */
[----:B------:R-:W-:-:S12]  /*1f60*/  BRA `(.L_x_40967) ;  /* 0x0000000000187947 */ /* 0x000fd80003800000 */
.L_x_40991:
[----:B------:R-:W2:Y:S02]  /*1f70*/  LDG.E.64 R4, desc[UR36][R4.64] ;  /* 0x0000002404047981 */ /* 0x000ea4000c1e1b00 */
[----:B--2---:R-:W-:-:S04]  /*1f80*/  ISETP.NE.U32.AND P0, PT, R4, RZ, PT ;  /* 0x000000ff0400720c */ /* 0x004fc80003f05070 */
[----:B------:R-:W-:Y:S01]  /*1f90*/  ISETP.NE.AND.EX P0, PT, R5, RZ, PT, P0 ;  /* 0x000000ff0500720c */ /* 0x000fe20003f05300 */
[----:B------:R-:W-:-:S12]  /*1fa0*/  BRA `(.L_x_40967) ;  /* 0x0000000000087947 */ /* 0x000fd80003800000 */
.L_x_40990:
[----:B------:R-:W2:Y:S02]  /*1fb0*/  LDG.E R4, desc[UR36][R4.64] ;  /* 0x0000002404047981 */ /* 0x000ea4000c1e1900 */
[----:B--2---:R-:W-:-:S13]  /*1fc0*/  ISETP.NE.AND P0, PT, R4, RZ, PT ;  /* 0x000000ff0400720c */ /* 0x004fda0003f05270 */
.L_x_40967:
[----:B------:R-:W-:Y:S01]  /*1fd0*/  SEL R17, RZ, 0x1, !P0 ;  /* 0x00000001ff117807 */ /* 0x000fe20004000000 */
[----:B------:R-:W-:-:S07]  /*1fe0*/  VIADD R25, R25, 0x80 ;  /* 0x0000008019197836 */ /* 0x000fce0000000000 */
.L_x_40961:
[----:B------:R-:W-:Y:S05]  /*1ff0*/  BSYNC B6 ;  /* 0x0000000000067941 */ /* 0x000fea0003800000 */
.L_x_40960:
        /* <DEDUP_REMOVED lines=26> */
.L_x_41000:
[----:B------:R-:W2:Y:S02]  /*21a0*/  LDG.E.U8 R4, desc[UR36][R4.64] ;  /* 0x0000002404047981 */ /* 0x000ea4000c1e1100 */
[----:B--2---:R-:W-:Y:S01]  /*21b0*/  ISETP.NE.AND P0, PT, R4, RZ, PT ;  /* 0x000000ff0400720c */ /* 0x004fe20003f05270 */
[----:B------:R-:W-:-:S12]  /*21c0*/  BRA `(.L_x_41002) ;  /* 0x0000000c00747947 */ /* 0x000fd80003800000 */
.L_x_40999:
        /* <DEDUP_REMOVED lines=10> */
.L_x_41004:
[----:B------:R-:W2:Y:S02]  /*2270*/  LDG.E R4, desc[UR36][R4.64] ;  /* 0x0000002404047981 */ /* 0x000ea4000c1e1900 */
[----:B--2---:R-:W-:Y:S01]  /*2280*/  ISETP.NE.AND P0, PT, R4, RZ, PT ;  /* 0x000000ff0400720c */ /* 0x004fe20003f05270 */
[----:B------:R-:W-:-:S12]  /*2290*/  BRA `(.L_x_41002) ;  /* 0x0000000c00407947 */ /* 0x000fd80003800000 */
.L_x_41003:
[----:B------:R-:W2:Y:S02]  /*22a0*/  LDG.E.U16 R4, desc[UR36][R4.64] ;  /* 0x0000002404047981 */ /* 0x000ea4000c1e1500 */
[----:B--2---:R-:W-:Y:S01]  /*22b0*/  ISETP.NE.AND P0, PT, R4, RZ, PT ;  /* 0x000000ff0400720c */ /* 0x004fe20003f05270 */
[----:B------:R-:W-:-:S12]  /*22c0*/  BRA `(.L_x_41002) ;  /* 0x0000000c00347947 */ /* 0x000fd80003800000 */
.L_x_40998:
        /* <DEDUP_REMOVED lines=9> */
.L_x_41006:
[----:B------:R-:W2:Y:S02]  /*2360*/  LDG.E.U16 R0, desc[UR36][R4.64] ;  /* 0x0000002404007981 */ /* 0x000ea4000c1e1500 */
[----:B--2---:R-:W-:-:S05]  /*2370*/  HADD2.F32 R0, -RZ, R0.H0_H0 ;  /* 0x20000000ff007230 */ /* 0x004fca0000004100 */
[----:B------:R-:W-:Y:S01]  /*2380*/  FSETP.NEU.FTZ.AND P0, PT, R0, RZ, PT ;  /* 0x000000ff0000720b */ /* 0x000fe20003f1d000 */
[----:B------:R-:W-:-:S12]  /*2390*/  BRA `(.L_x_41002) ;  /* 0x0000000c00007947 */ /* 0x000fd80003800000 */
.L_x_41005:
        /* <DEDUP_REMOVED lines=11> */
.L_x_41008:
        /* <DEDUP_REMOVED lines=10> */
.L_x_41007:
[----:B------:R-:W2:Y:S02]  /*24f0*/  LDG.E.64 R4, desc[UR36][R4.64] ;  /* 0x0000002404047981 */ /* 0x000ea4000c1e1b00 */
[----:B--2---:R-:W-:Y:S01]  /*2500*/  DSETP.NEU.AND P0, PT, R4, RZ, PT ;  /* 0x000000ff0400722a */ /* 0x004fe20003f0d000 */
[----:B------:R-:W-:-:S13]  /*2510*/  BRA `(.L_x_41002) ;  /* 0x0000000800a07947 */ /* 0x000fda0003800000 */
.L_x_40997:
        /* <DEDUP_REMOVED lines=11> */
.L_x_41011:
[----:B------:R-:W2:Y:S02]  /*25d0*/  LDG.E.128 R4, desc[UR36][R4.64] ;  /* 0x0000002404047981 */ /* 0x000ea4000c1e1d00 */
[----:B--2---:R-:W-:-:S06]  /*25e0*/  DSETP.NEU.AND P0, PT, R6, RZ, PT ;  /* 0x000000ff0600722a */ /* 0x004fcc0003f0d000 */
[----:B------:R-:W-:Y:S01]  /*25f0*/  DSETP.NEU.OR P0, PT, R4, RZ, P0 ;  /* 0x000000ff0400722a */ /* 0x000fe2000070d400 */
[----:B------:R-:W-:-:S13]  /*2600*/  BRA `(.L_x_41002) ;  /* 0x0000000800647947 */ /* 0x000fda0003800000 */
.L_x_41010:
        /* <DEDUP_REMOVED lines=27> */
.L_x_41013:
        /* <DEDUP_REMOVED lines=14> */
.L_x_41012:
[----:B------:R-:W2:Y:S02]  /*28a0*/  LDG.E.U16 R0, desc[UR36][R4.64] ;  /* 0x0000002404007981 */ /* 0x000ea4000c1e1500 */
[----:B--2---:R-:W-:-:S05]  /*28b0*/  IMAD.U32 R0, R0, 0x10000, RZ ;  /* 0x0001000000007824 */ /* 0x004fca00078e00ff */
[----:B------:R-:W-:Y:S01]  /*28c0*/  FSETP.NEU.FTZ.AND P0, PT, R0, RZ, PT ;  /* 0x000000ff0000720b */ /* 0x000fe20003f1d000 */
[----:B------:R-:W-:-:S12]  /*28d0*/  BRA `(.L_x_41002) ;  /* 0x0000000400b07947 */ /* 0x000fd80003800000 */
.L_x_41009:
        /* <DEDUP_REMOVED lines=11> */
.L_x_41016:
        /* <DEDUP_REMOVED lines=21> */
.L_x_41020:
[----:B------:R-:W-:Y:S05]  /*2ae0*/  BSYNC B1 ;  /* 0x0000000000017941 */ /* 0x000fea0003800000 */
.L_x_41019:
[----:B------:R-:W-:Y:S01]  /*2af0*/  LEA R5, R0, 0x3b800000, 0x17 ;  /* 0x3b80000000057811 */ /* 0x000fe200078eb8ff */
[----:B------:R-:W-:-:S05]  /*2b00*/  IMAD.SHL.U32 R0, R3, 0x100000, RZ ;  /* 0x0010000003007824 */ /* 0x000fca00078e00ff */
[----:B------:R-:W-:-:S07]  /*2b10*/  LOP3.LUT R0, R5, R0, R6, 0xfe, !PT ;  /* 0x0000000005007212 */ /* 0x000fce00078efe06 */
.L_x_41018:
[----:B------:R-:W-:Y:S05]  /*2b20*/  BSYNC B0 ;  /* 0x0000000000007941 */ /* 0x000fea0003800000 */
.L_x_41017:
[----:B------:R-:W-:Y:S01]  /*2b30*/  FSETP.NEU.FTZ.AND P0, PT, R0, RZ, PT ;  /* 0x000000ff0000720b */ /* 0x000fe20003f1d000 */
[----:B------:R-:W-:-:S12]  /*2b40*/  BRA `(.L_x_41002) ;  /* 0x0000000400147947 */ /* 0x000fd80003800000 */
.L_x_41015:
        /* <DEDUP_REMOVED lines=21> */
.L_x_41024:
[----:B------:R-:W-:Y:S05]  /*2ca0*/  BSYNC B1 ;  /* 0x0000000000017941 */ /* 0x000fea0003800000 */
.L_x_41023:
[----:B------:R-:W-:Y:S01]  /*2cb0*/  LEA R5, R0, 0x37800000, 0x17 ;  /* 0x3780000000057811 */ /* 0x000fe200078eb8ff */
[----:B------:R-:W-:-:S05]  /*2cc0*/  IMAD.SHL.U32 R0, R3, 0x200000, RZ ;  /* 0x0020000003007824 */ /* 0x000fca00078e00ff */
[----:B------:R-:W-:-:S07]  /*2cd0*/  LOP3.LUT R0, R5, R0, R6, 0xfe, !PT ;  /* 0x0000000005007212 */ /* 0x000fce00078efe06 */
.L_x_41022:
[----:B------:R-:W-:Y:S05]  /*2ce0*/  BSYNC B0 ;  /* 0x0000000000007941 */ /* 0x000fea0003800000 */
.L_x_41021:
[----:B------:R-:W-:Y:S01]  /*2cf0*/  FSETP.NEU.FTZ.AND P0, PT, R0, RZ, PT ;  /* 0x000000ff0000720b */ /* 0x000fe20003f1d000 */
[----:B------:R-:W-:-:S12]  /*2d00*/  BRA `(.L_x_41002) ;  /* 0x0000000000a47947 */ /* 0x000fd80003800000 */
.L_x_41014:
        /* <DEDUP_REMOVED lines=14> */
.L_x_41028:
[----:B------:R-:W-:Y:S05]  /*2df0*/  BSYNC B0 ;  /* 0x0000000000007941 */ /* 0x000fea0003800000 */
.L_x_41027:
[----:B------:R-:W-:Y:S01]  /*2e00*/  FSETP.NEU.FTZ.AND P0, PT, R0, RZ, PT ;  /* 0x000000ff0000720b */ /* 0x000fe20003f1d000 */
[----:B------:R-:W-:-:S12]  /*2e10*/  BRA `(.L_x_41002) ;  /* 0x0000000000607947 */ /* 0x000fd80003800000 */
.L_x_41001:
        /* <DEDUP_REMOVED lines=16> */
.L_x_41029:
[----:B------:R-:W-:Y:S01]  /*2f20*/  PLOP3.LUT P0, PT, PT, PT, PT, 0x8, 0x0 ;  /* 0x000000000000781c */ /* 0x000fe20003f0e170 */
[----:B------:R-:W-:-:S12]  /*2f30*/  BRA `(.L_x_41002) ;  /* 0x0000000000187947 */ /* 0x000fd80003800000 */
.L_x_41026:
[----:B------:R-:W2:Y:S02]  /*2f40*/  LDG.E.64 R4, desc[UR36][R4.64] ;  /* 0x0000002404047981 */ /* 0x000ea4000c1e1b00 */
[----:B--2---:R-:W-:-:S04]  /*2f50*/  ISETP.NE.U32.AND P0, PT, R4, RZ, PT ;  /* 0x000000ff0400720c */ /* 0x004fc80003f05070 */
[----:B------:R-:W-:Y:S01]  /*2f60*/  ISETP.NE.AND.EX P0, PT, R5, RZ, PT, P0 ;  /* 0x000000ff0500720c */ /* 0x000fe20003f05300 */
[----:B------:R-:W-:-:S12]  /*2f70*/  BRA `(.L_x_41002) ;  /* 0x0000000000087947 */ /* 0x000fd80003800000 */
.L_x_41025:
[----:B------:R-:W2:Y:S02]  /*2f80*/  LDG.E R4, desc[UR36][R4.64] ;  /* 0x0000002404047981 */ /* 0x000ea4000c1e1900 */
[----:B--2---:R-:W-:-:S13]  /*2f90*/  ISETP.NE.AND P0, PT, R4, RZ, PT ;  /* 0x000000ff0400720c */ /* 0x004fda0003f05270 */
.L_x_41002:
[----:B------:R-:W-:Y:S01]  /*2fa0*/  SEL R19, RZ, 0x1, !P0 ;  /* 0x00000001ff137807 */ /* 0x000fe20004000000 */
[----:B------:R-:W-:-:S07]  /*2fb0*/  VIADD R25, R25, 0x80 ;  /* 0x0000008019197836 */ /* 0x000fce0000000000 */
.L_x_40996:
[----:B------:R-:W-:Y:S05]  /*2fc0*/  BSYNC B6 ;  /* 0x0000000000067941 */ /* 0x000fea0003800000 */
.L_x_40995:
        /* <DEDUP_REMOVED lines=24> */
.L_x_41035:
[----:B------:R-:W2:Y:S02]  /*3150*/  LDG.E.U8 R4, desc[UR36][R4.64] ;  /* 0x0000002404047981 */ /* 0x000ea4000c1e1100 */
[----:B--2---:R-:W-:Y:S01]  /*3160*/  ISETP.NE.AND P0, PT, R4, RZ, PT ;  /* 0x000000ff0400720c */ /* 0x004fe20003f05270 */
[----:B------:R-:W-:-:S12]  /*3170*/  BRA `(.L_x_41037) ;  /* 0x0000000c00747947 */ /* 0x000fd80003800000 */
.L_x_41034:
        /* <DEDUP_REMOVED lines=10> */
.L_x_41039:
[----:B------:R-:W2:Y:S02]  /*3220*/  LDG.E R4, desc[UR36][R4.64] ;  /* 0x0000002404047981 */ /* 0x000ea4000c1e1900 */
[----:B--2---:R-:W-:Y:S01]  /*3230*/  ISETP.NE.AND P0, PT, R4, RZ, PT ;  /* 0x000000ff0400720c */ /* 0x004fe20003f05270 */
[----:B------:R-:W-:-:S12]  /*3240*/  BRA `(.L_x_41037) ;  /* 0x0000000c00407947 */ /* 0x000fd80003800000 */
.L_x_41038:
[----:B------:R-:W2:Y:S02]  /*3250*/  LDG.E.U16 R4, desc[UR36][R4.64] ;  /* 0x0000002404047981 */ /* 0x000ea4000c1e1500 */
[----:B--2---:R-:W-:Y:S01]  /*3260*/  ISETP.NE.AND P0, PT, R4, RZ, PT ;  /* 0x000000ff0400720c */ /* 0x004fe20003f05270 */
[----:B------:R-:W-:-:S12]  /*3270*/  BRA `(.L_x_41037) ;  /* 0x0000000c00347947 */ /* 0x000fd80003800000 */
.L_x_41033:
        /* <DEDUP_REMOVED lines=9> */
.L_x_41041:
[----:B------:R-:W2:Y:S02]  /*3310*/  LDG.E.U16 R0, desc[UR36][R4.64] ;  /* 0x0000002404007981 */ /* 0x000ea4000c1e1500 */
[----:B--2---:R-:W-:-:S05]  /*3320*/  HADD2.F32 R0, -RZ, R0.H0_H0 ;  /* 0x20000000ff007230 */ /* 0x004fca0000004100 */
[----:B------:R-:W-:Y:S01]  /*3330*/  FSETP.NEU.FTZ.AND P0, PT, R0, RZ, PT ;  /* 0x000000ff0000720b */ /* 0x000fe20003f1d000 */
[----:B------:R-:W-:-:S12]  /*3340*/  BRA `(.L_x_41037) ;  /* 0x0000000c00007947 */ /* 0x000fd80003800000 */
.L_x_41040:
        /* <DEDUP_REMOVED lines=11> */
.L_x_41043:
        /* <DEDUP_REMOVED lines=10> */
.L_x_41042:
[----:B------:R-:W2:Y:S02]  /*34a0*/  LDG.E.64 R4, desc[UR36][R4.64] ;  /* 0x0000002404047981 */ /* 0x000ea4000c1e1b00 */
[----:B--2---:R-:W-:Y:S01]  /*34b0*/  DSETP.NEU.AND P0, PT, R4, RZ, PT ;  /* 0x000000ff0400722a */ /* 0x004fe20003f0d000 */
[----:B------:R-:W-:-:S13]  /*34c0*/  BRA `(.L_x_41037) ;  /* 0x0000000800a07947 */ /* 0x000fda0003800000 */
.L_x_41032:
        /* <DEDUP_REMOVED lines=11> */
.L_x_41046:
[----:B------:R-:W2:Y:S02]  /*3580*/  LDG.E.128 R4, desc[UR36][R4.64] ;  /* 0x0000002404047981 */ /* 0x000ea4000c1e1d00 */
[----:B--2---:R-:W-:-:S06]  /*3590*/  DSETP.NEU.AND P0, PT, R6, RZ, PT ;  /* 0x000000ff0600722a */ /* 0x004fcc0003f0d000 */
[----:B------:R-:W-:Y:S01]  /*35a0*/  DSETP.NEU.OR P0, PT, R4, RZ, P0 ;  /* 0x000000ff0400722a */ /* 0x000fe2000070d400 */
[----:B------:R-:W-:-:S13]  /*35b0*/  BRA `(.L_x_41037) ;  /* 0x0000000800647947 */ /* 0x000fda0003800000 */
.L_x_41045:
        /* <DEDUP_REMOVED lines=27> */
.L_x_41048:
        /* <DEDUP_REMOVED lines=14> */
.L_x_41047:
[----:B------:R-:W2:Y:S02]  /*3850*/  LDG.E.U16 R0, desc[UR36][R4.64] ;  /* 0x0000002404007981 */ /* 0x000ea4000c1e1500 */
[----:B--2---:R-:W-:-:S05]  /*3860*/  IMAD.U32 R0, R0, 0x10000, RZ ;  /* 0x0001000000007824 */ /* 0x004fca00078e00ff */
[----:B------:R-:W-:Y:S01]  /*3870*/  FSETP.NEU.FTZ.AND P0, PT, R0, RZ, PT ;  /* 0x000000ff0000720b */ /* 0x000fe20003f1d000 */
[----:B------:R-:W-:-:S12]  /*3880*/  BRA `(.L_x_41037) ;  /* 0x0000000400b07947 */ /* 0x000fd80003800000 */
.L_x_41044:
        /* <DEDUP_REMOVED lines=11> */
.L_x_41051:
        /* <DEDUP_REMOVED lines=21> */
.L_x_41055:
[----:B------:R-:W-:Y:S05]  /*3a90*/  BSYNC B1 ;  /* 0x0000000000017941 */ /* 0x000fea0003800000 */
.L_x_41054:
[----:B------:R-:W-:Y:S01]  /*3aa0*/  LEA R5, R0, 0x3b800000, 0x17 ;  /* 0x3b80000000057811 */ /* 0x000fe200078eb8ff */
[----:B------:R-:W-:-:S05]  /*3ab0*/  IMAD.SHL.U32 R0, R3, 0x100000, RZ ;  /* 0x0010000003007824 */ /* 0x000fca00078e00ff */
[----:B------:R-:W-:-:S07]  /*3ac0*/  LOP3.LUT R0, R5, R0, R6, 0xfe, !PT ;  /* 0x0000000005007212 */ /* 0x000fce00078efe06 */
.L_x_41053:
[----:B------:R-:W-:Y:S05]  /*3ad0*/  BSYNC B0 ;  /* 0x0000000000007941 */ /* 0x000fea0003800000 */
.L_x_41052:
[----:B------:R-:W-:Y:S01]  /*3ae0*/  FSETP.NEU.FTZ.AND P0, PT, R0, RZ, PT ;  /* 0x000000ff0000720b */ /* 0x000fe20003f1d000 */
[----:B------:R-:W-:-:S12]  /*3af0*/  BRA `(.L_x_41037) ;  /* 0x0000000400147947 */ /* 0x000fd80003800000 */
.L_x_41050:
        /* <DEDUP_REMOVED lines=21> */
.L_x_41059:
[----:B------:R-:W-:Y:S05]  /*3c50*/  BSYNC B1 ;  /* 0x0000000000017941 */ /* 0x000fea0003800000 */
.L_x_41058:
[----:B------:R-:W-:Y:S01]  /*3c60*/  LEA R5, R0, 0x37800000, 0x17 ;  /* 0x3780000000057811 */ /* 0x000fe200078eb8ff */
[----:B------:R-:W-:-:S05]  /*3c70*/  IMAD.SHL.U32 R0, R3, 0x200000, RZ ;  /* 0x0020000003007824 */ /* 0x000fca00078e00ff */
[----:B------:R-:W-:-:S07]  /*3c80*/  LOP3.LUT R0, R5, R0, R6, 0xfe, !PT ;  /* 0x0000000005007212 */ /* 0x000fce00078efe06 */
.L_x_41057:
[----:B------:R-:W-:Y:S05]  /*3c90*/  BSYNC B0 ;  /* 0x0000000000007941 */ /* 0x000fea0003800000 */
.L_x_41056:
[----:B------:R-:W-:Y:S01]  /*3ca0*/  FSETP.NEU.FTZ.AND P0, PT, R0, RZ, PT ;  /* 0x000000ff0000720b */ /* 0x000fe20003f1d000 */
[----:B------:R-:W-:-:S12]  /*3cb0*/  BRA `(.L_x_41037) ;  /* 0x0000000000a47947 */ /* 0x000fd80003800000 */
.L_x_41049:
        /* <DEDUP_REMOVED lines=14> */
.L_x_41063:
[----:B------:R-:W-:Y:S05]  /*3da0*/  BSYNC B0 ;  /* 0x0000000000007941 */ /* 0x000fea0003800000 */
.L_x_41062:
[----:B------:R-:W-:Y:S01]  /*3db0*/  FSETP.NEU.FTZ.AND P0, PT, R0, RZ, PT ;  /* 0x000000ff0000720b */ /* 0x000fe20003f1d000 */
[----:B------:R-:W-:-:S12]  /*3dc0*/  BRA `(.L_x_41037) ;  /* 0x0000000000607947 */ /* 0x000fd80003800000 */
.L_x_41036:
        /* <DEDUP_REMOVED lines=16> */
.L_x_41064:
[----:B------:R-:W-:Y:S01]  /*3ed0*/  PLOP3.LUT P0, PT, PT, PT, PT, 0x8, 0x0 ;  /* 0x000000000000781c */ /* 0x000fe20003f0e170 */
[----:B------:R-:W-:-:S12]  /*3ee0*/  BRA `(.L_x_41037) ;  /* 0x0000000000187947 */ /* 0x000fd80003800000 */
.L_x_41061:
[----:B------:R-:W2:Y:S02]  /*3ef0*/  LDG.E.64 R4, desc[UR36][R4.64] ;  /* 0x0000002404047981 */ /* 0x000ea4000c1e1b00 */
[----:B--2---:R-:W-:-:S04]  /*3f00*/  ISETP.NE.U32.AND P0, PT, R4, RZ, PT ;  /* 0x000000ff0400720c */ /* 0x004fc80003f05070 */
[----:B------:R-:W-:Y:S01]  /*3f10*/  ISETP.NE.AND.EX P0, PT, R5, RZ, PT, P0 ;  /* 0x000000ff0500720c */ /* 0x000fe20003f05300 */
[----:B------:R-:W-:-:S12]  /*3f20*/  BRA `(.L_x_41037) ;  /* 0x0000000000087947 */ /* 0x000fd80003800000 */
.L_x_41060:
[----:B------:R-:W2:Y:S02]  /*3f30*/  LDG.E R4, desc[UR36][R4.64] ;  /* 0x0000002404047981 */ /* 0x000ea4000c1e1900 */
[----:B--2---:R-:W-:-:S13]  /*3f40*/  ISETP.NE.AND P0, PT, R4, RZ, PT ;  /* 0x000000ff0400720c */ /* 0x004fda0003f05270 */
.L_x_41037:
[----:B------:R-:W-:-:S07]  /*3f50*/  SEL R23, RZ, 0x1, !P0 ;  /* 0x00000001ff177807 */ /* 0x000fce0004000000 */
.L_x_41031:
[----:B------:R-:W-:Y:S05]  /*3f60*/  BSYNC B6 ;  /* 0x0000000000067941 */ /* 0x000fea0003800000 */
.L_x_41030:
[----:B------:R-:W1:Y:S01]  /*3f70*/  S2R R5, SR_TID.X ;  /* 0x0000000000057919 */ /* 0x000e620000002100 */
[----:B------:R-:W2:Y:S01]  /*3f80*/  LDC.U8 R16, c[0x0][0x234] ;  /* 0x00008d00ff107b82 */ /* 0x000ea20000000000 */
[--C-:B0-----:R-:W-:Y:S01]  /*3f90*/  LOP3.LUT P0, RZ, R18, 0xff, R22.reuse, 0xc8, !PT ;  /* 0x000000ff12ff7812 */ /* 0x101fe2000780c816 */
[----:B------:R-:W-:Y:S01]  /*3fa0*/  BSSY B6, `(.L_x_41065) ;  /* 0x00000f7000067945 */ /* 0x000fe20003800000 */
[--C-:B------:R-:W-:Y:S02]  /*3fb0*/  LOP3.LUT P1, RZ, R17, 0xff, R22.reuse, 0xc8, !PT ;  /* 0x000000ff11ff7812 */ /* 0x100fe4000782c816 */
[--C-:B------:R-:W-:Y:S02]  /*3fc0*/  LOP3.LUT P2, RZ, R19, 0xff, R22.reuse, 0xc8, !PT ;  /* 0x000000ff13ff7812 */ /* 0x100fe4000784c816 */
[----:B------:R-:W-:Y:S02]  /*3fd0*/  LOP3.LUT P3, RZ, R23, 0xff, R22, 0xc8, !PT ;  /* 0x000000ff17ff7812 */ /* 0x000fe4000786c816 */
[----:B------:R-:W-:-:S02]  /*3fe0*/  SEL R3, RZ, 0x1, !P0 ;  /* 0x00000001ff037807 */ /* 0x000fc40004000000 */
[----:B------:R-:W-:Y:S02]  /*3ff0*/  SEL R26, RZ, 0x1, !P1 ;  /* 0x00000001ff1a7807 */ /* 0x000fe40004800000 */
        /* <DEDUP_REMOVED lines=26> */
.L_x_41070:
[----:B------:R0:W-:Y:S01]  /*41a0*/  STG.E.U8 desc[UR36][R8.64], R3 ;  /* 0x0000000308007986 */ /* 0x0001e2000c101124 */
[----:B------:R-:W-:Y:S05]  /*41b0*/  BRA `(.L_x_41066) ;  /* 0x0000000c00547947 */ /* 0x000fea0003800000 */
.L_x_41069:
        /* <DEDUP_REMOVED lines=10> */
.L_x_41073:
[----:B------:R0:W-:Y:S01]  /*4260*/  STG.E desc[UR36][R8.64], R3 ;  /* 0x0000000308007986 */ /* 0x0001e2000c101924 */
[----:B------:R-:W-:Y:S05]  /*4270*/  BRA `(.L_x_41066) ;  /* 0x0000000c00247947 */ /* 0x000fea0003800000 */
.L_x_41072:
[----:B------:R0:W-:Y:S01]  /*4280*/  STG.E.U16 desc[UR36][R8.64], R3 ;  /* 0x0000000308007986 */ /* 0x0001e2000c101524 */
[----:B------:R-:W-:Y:S05]  /*4290*/  BRA `(.L_x_41066) ;  /* 0x0000000c001c7947 */ /* 0x000fea0003800000 */
.L_x_41068:
        /* <DEDUP_REMOVED lines=9> */
.L_x_41075:
[----:B------:R-:W0:Y:S02]  /*4330*/  I2F.S16 R0, R3 ;  /* 0x0000000300007306 */ /* 0x000e240000101400 */
[----:B0-----:R-:W-:-:S05]  /*4340*/  F2FP.F16.F32.PACK_AB R0, RZ, R0 ;  /* 0x00000000ff00723e */ /* 0x001fca00000000ff */
[----:B------:R0:W-:Y:S01]  /*4350*/  STG.E.U16 desc[UR36][R8.64], R0 ;  /* 0x0000000008007986 */ /* 0x0001e2000c101524 */
[----:B------:R-:W-:Y:S05]  /*4360*/  BRA `(.L_x_41066) ;  /* 0x0000000800e87947 */ /* 0x000fea0003800000 */
.L_x_41074:
        /* <DEDUP_REMOVED lines=10> */
.L_x_41077:
[----:B------:R-:W0:Y:S02]  /*4410*/  I2F.S16 R3, R3 ;  /* 0x0000000300037306 */ /* 0x000e240000101400 */
[----:B0-----:R-:W-:-:S04]  /*4420*/  F2FP.F16.F32.PACK_AB R3, RZ, R3 ;  /* 0x00000003ff03723e */ /* 0x001fc800000000ff */
[----:B------:R-:W-:-:S05]  /*4430*/  PRMT R3, R3, 0x5410, RZ ;  /* 0x0000541003037816 */ /* 0x000fca00000000ff */
[----:B------:R0:W-:Y:S01]  /*4440*/  STG.E desc[UR36][R8.64], R3 ;  /* 0x0000000308007986 */ /* 0x0001e2000c101924 */
[----:B------:R-:W-:Y:S05]  /*4450*/  BRA `(.L_x_41066) ;  /* 0x0000000800ac7947 */ /* 0x000fea0003800000 */
.L_x_41076:
[----:B------:R-:W0:Y:S02]  /*4460*/  I2F.F64.S16 R4, R3 ;  /* 0x0000000300047312 */ /* 0x000e240000101c00 */
[----:B0-----:R0:W-:Y:S01]  /*4470*/  STG.E.64 desc[UR36][R8.64], R4 ;  /* 0x0000000408007986 */ /* 0x0011e2000c101b24 */
[----:B------:R-:W-:Y:S05]  /*4480*/  BRA `(.L_x_41066) ;  /* 0x0000000800a07947 */ /* 0x000fea0003800000 */
.L_x_41067:
        /* <DEDUP_REMOVED lines=10> */
.L_x_41080:
[----:B------:R-:W0:Y:S01]  /*4530*/  I2F.F64.S16 R4, R3 ;  /* 0x0000000300047312 */ /* 0x000e220000101c00 */
[----:B------:R-:W-:-:S05]  /*4540*/  CS2R R6, SRZ ;  /* 0x0000000000067805 */ /* 0x000fca000001ff00 */
[----:B0-----:R0:W-:Y:S01]  /*4550*/  STG.E.128 desc[UR36][R8.64], R4 ;  /* 0x0000000408007986 */ /* 0x0011e2000c101d24 */
[----:B------:R-:W-:Y:S05]  /*4560*/  BRA `(.L_x_41066) ;  /* 0x0000000800687947 */ /* 0x000fea0003800000 */
.L_x_41079:
        /* <DEDUP_REMOVED lines=21> */
.L_x_41084:
[----:B------:R-:W-:Y:S05]  /*46c0*/  BSYNC B0 ;  /* 0x0000000000007941 */ /* 0x000fea0003800000 */
.L_x_41083:
[----:B------:R-:W-:-:S05]  /*46d0*/  LOP3.LUT R5, R0, R5, RZ, 0xfc, !PT ;  /* 0x0000000500057212 */ /* 0x000fca00078efcff */
[----:B------:R0:W-:Y:S01]  /*46e0*/  STG.E.U8 desc[UR36][R8.64], R5 ;  /* 0x0000000508007986 */ /* 0x0001e2000c101124 */
[----:B------:R-:W-:Y:S05]  /*46f0*/  BRA `(.L_x_41066) ;  /* 0x0000000800047947 */ /* 0x000fea0003800000 */
.L_x_41082:
        /* <DEDUP_REMOVED lines=13> */
.L_x_41086:
[----:B------:R-:W-:Y:S01]  /*47d0*/  IMAD.MOV.U32 R0, RZ, RZ, 0x7f ;  /* 0x0000007fff007424 */ /* 0x000fe200078e00ff */
[----:B------:R-:W-:-:S04]  /*47e0*/  ISETP.GT.U32.AND P0, PT, R4, 0x7f800000, PT ;  /* 0x7f8000000400780c */ /* 0x000fc80003f04070 */
[----:B------:R-:W-:-:S09]  /*47f0*/  SEL R0, R0, 0x7c, P0 ;  /* 0x0000007c00007807 */ /* 0x000fd20000000000 */
.L_x_41087:
[----:B------:R-:W-:Y:S05]  /*4800*/  BSYNC B0 ;  /* 0x0000000000007941 */ /* 0x000fea0003800000 */
.L_x_41085:
[----:B------:R-:W-:-:S04]  /*4810*/  LOP3.LUT R3, R5, 0x80000000, RZ, 0xc0, !PT ;  /* 0x8000000005037812 */ /* 0x000fc800078ec0ff */
[----:B------:R-:W-:-:S04]  /*4820*/  SHF.R.U32.HI R3, RZ, 0x18, R3 ;  /* 0x00000018ff037819 */ /* 0x000fc80000011603 */
[----:B------:R-:W-:-:S05]  /*4830*/  LOP3.LUT R3, R0, R3, RZ, 0xfc, !PT ;  /* 0x0000000300037212 */ /* 0x000fca00078efcff */
[----:B------:R0:W-:Y:S01]  /*4840*/  STG.E.U8 desc[UR36][R8.64], R3 ;  /* 0x0000000308007986 */ /* 0x0001e2000c101124 */
[----:B------:R-:W-:Y:S05]  /*4850*/  BRA `(.L_x_41066) ;  /* 0x0000000400ac7947 */ /* 0x000fea0003800000 */
.L_x_41081:
[----:B------:R-:W0:Y:S02]  /*4860*/  I2F.S16 R0, R3 ;  /* 0x0000000300007306 */ /* 0x000e240000101400 */
[----:B0-----:R-:W-:-:S05]  /*4870*/  F2FP.BF16.F32.PACK_AB R0, RZ, R0 ;  /* 0x00000000ff00723e */ /* 0x001fca00000010ff */
[----:B------:R0:W-:Y:S01]  /*4880*/  STG.E.U16 desc[UR36][R8.64], R0 ;  /* 0x0000000008007986 */ /* 0x0001e2000c101524 */
[----:B------:R-:W-:Y:S05]  /*4890*/  BRA `(.L_x_41066) ;  /* 0x00000004009c7947 */ /* 0x000fea0003800000 */
.L_x_41078:
        /* <DEDUP_REMOVED lines=10> */
.L_x_41090:
        /* <DEDUP_REMOVED lines=17> */
.L_x_41093:
[----:B------:R-:W-:-:S04]  /*4a50*/  LOP3.LUT R3, R3, 0x80000000, RZ, 0xc0, !PT ;  /* 0x8000000003037812 */ /* 0x000fc800078ec0ff */
[----:B------:R-:W-:-:S04]  /*4a60*/  SHF.R.U32.HI R3, RZ, 0x18, R3 ;  /* 0x00000018ff037819 */ /* 0x000fc80000011603 */
[----:B------:R-:W-:-:S04]  /*4a70*/  LOP3.LUT R0, R0, R3, RZ, 0xfc, !PT ;  /* 0x0000000300007212 */ /* 0x000fc800078efcff */
[----:B------:R-:W-:-:S07]  /*4a80*/  PRMT R4, R0, 0x7610, R4 ;  /* 0x0000761000047816 */ /* 0x000fce0000000004 */
.L_x_41092:
[----:B------:R-:W-:Y:S05]  /*4a90*/  BSYNC B0 ;  /* 0x0000000000007941 */ /* 0x000fea0003800000 */
.L_x_41091:
[----:B------:R4:W-:Y:S01]  /*4aa0*/  STG.E.U8 desc[UR36][R8.64], R4 ;  /* 0x0000000408007986 */ /* 0x0009e2000c101124 */
[----:B------:R-:W-:Y:S05]  /*4ab0*/  BRA `(.L_x_41066) ;  /* 0x0000000400147947 */ /* 0x000fea0003800000 */
.L_x_41089:
        /* <DEDUP_REMOVED lines=17> */
.L_x_41096:
[----:B------:R-:W-:-:S04]  /*4bd0*/  LOP3.LUT R3, R3, 0x80000000, RZ, 0xc0, !PT ;  /* 0x8000000003037812 */ /* 0x000fc800078ec0ff */
[----:B------:R-:W-:-:S04]  /*4be0*/  SHF.R.U32.HI R3, RZ, 0x18, R3 ;  /* 0x00000018ff037819 */ /* 0x000fc80000011603 */
[----:B------:R-:W-:-:S04]  /*4bf0*/  LOP3.LUT R0, R0, R3, RZ, 0xfc, !PT ;  /* 0x0000000300007212 */ /* 0x000fc800078efcff */
[----:B------:R-:W-:-:S07]  /*4c00*/  PRMT R4, R0, 0x7610, R4 ;  /* 0x0000761000047816 */ /* 0x000fce0000000004 */
.L_x_41095:
[----:B------:R-:W-:Y:S05]  /*4c10*/  BSYNC B0 ;  /* 0x0000000000007941 */ /* 0x000fea0003800000 */
.L_x_41094:
[----:B------:R0:W-:Y:S01]  /*4c20*/  STG.E.U8 desc[UR36][R8.64], R4 ;  /* 0x0000000408007986 */ /* 0x0001e2000c101124 */
[----:B------:R-:W-:Y:S05]  /*4c30*/  BRA `(.L_x_41066) ;  /* 0x0000000000b47947 */ /* 0x000fea0003800000 */
.L_x_41088:
        /* <DEDUP_REMOVED lines=23> */
.L_x_41071:
        /* <DEDUP_REMOVED lines=16> */
.L_x_41099:
[----:B------:R-:W-:Y:S05]  /*4eb0*/  BRA `(.L_x_41066) ;  /* 0x0000000000147947 */ /* 0x000fea0003800000 */
.L_x_41098:
[----:B------:R-:W-:Y:S02]  /*4ec0*/  IMAD.MOV.U32 R4, RZ, RZ, R3 ;  /* 0x000000ffff047224 */ /* 0x000fe400078e0003 */
[----:B------:R-:W-:-:S05]  /*4ed0*/  IMAD.MOV.U32 R5, RZ, RZ, RZ ;  /* 0x000000ffff057224 */ /* 0x000fca00078e00ff */
[----:B------:R1:W-:Y:S01]  /*4ee0*/  STG.E.64 desc[UR36][R8.64], R4 ;  /* 0x0000000408007986 */ /* 0x0003e2000c101b24 */
[----:B------:R-:W-:Y:S05]  /*4ef0*/  BRA `(.L_x_41066) ;  /* 0x0000000000047947 */ /* 0x000fea0003800000 */
.L_x_41097:
[----:B------:R0:W-:Y:S02]  /*4f00*/  STG.E desc[UR36][R8.64], R3 ;  /* 0x0000000308007986 */ /* 0x0001e4000c101924 */
.L_x_41066:
[----:B------:R-:W-:Y:S05]  /*4f10*/  BSYNC B6 ;  /* 0x0000000000067941 */ /* 0x000fea0003800000 */
.L_x_41065:
        /* <DEDUP_REMOVED lines=23> */
.L_x_41105:
[----:B------:R0:W-:Y:S01]  /*5090*/  STG.E.U8 desc[UR36][R8.64], R26 ;  /* 0x0000001a08007986 */ /* 0x0001e2000c101124 */
[----:B------:R-:W-:Y:S05]  /*50a0*/  BRA `(.L_x_41107) ;  /* 0x0000000c00487947 */ /* 0x000fea0003800000 */
.L_x_41104:
        /* <DEDUP_REMOVED lines=9> */
.L_x_41109:
[----:B------:R0:W-:Y:S01]  /*5140*/  STG.E desc[UR36][R8.64], R26 ;  /* 0x0000001a08007986 */ /* 0x0001e2000c101924 */
[----:B------:R-:W-:Y:S05]  /*5150*/  BRA `(.L_x_41107) ;  /* 0x0000000c001c7947 */ /* 0x000fea0003800000 */
.L_x_41108:
[----:B------:R0:W-:Y:S01]  /*5160*/  STG.E.U16 desc[UR36][R8.64], R26 ;  /* 0x0000001a08007986 */ /* 0x0001e2000c101524 */
[----:B------:R-:W-:Y:S05]  /*5170*/  BRA `(.L_x_41107) ;  /* 0x0000000c00147947 */ /* 0x000fea0003800000 */
.L_x_41103:
        /* <DEDUP_REMOVED lines=9> */
.L_x_41111:
[----:B------:R-:W0:Y:S02]  /*5210*/  I2F.S16 R0, R26 ;  /* 0x0000001a00007306 */ /* 0x000e240000101400 */
[----:B0-----:R-:W-:-:S05]  /*5220*/  F2FP.F16.F32.PACK_AB R0, RZ, R0 ;  /* 0x00000000ff00723e */ /* 0x001fca00000000ff */
[----:B------:R0:W-:Y:S01]  /*5230*/  STG.E.U16 desc[UR36][R8.64], R0 ;  /* 0x0000000008007986 */ /* 0x0001e2000c101524 */
[----:B------:R-:W-:Y:S05]  /*5240*/  BRA `(.L_x_41107) ;  /* 0x0000000800e07947 */ /* 0x000fea0003800000 */
.L_x_41110:
        /* <DEDUP_REMOVED lines=10> */
.L_x_41113:
[----:B------:R-:W0:Y:S02]  /*52f0*/  I2F.S16 R26, R26 ;  /* 0x0000001a001a7306 */ /* 0x000e240000101400 */
[----:B0-----:R-:W-:-:S04]  /*5300*/  F2FP.F16.F32.PACK_AB R3, RZ, R26 ;  /* 0x0000001aff03723e */ /* 0x001fc800000000ff */
[----:B------:R-:W-:-:S05]  /*5310*/  PRMT R3, R3, 0x5410, RZ ;  /* 0x0000541003037816 */ /* 0x000fca00000000ff */
[----:B------:R0:W-:Y:S01]  /*5320*/  STG.E desc[UR36][R8.64], R3 ;  /* 0x0000000308007986 */ /* 0x0001e2000c101924 */
[----:B------:R-:W-:Y:S05]  /*5330*/  BRA `(.L_x_41107) ;  /* 0x0000000800a47947 */ /* 0x000fea0003800000 */
.L_x_41112:
[----:B------:R-:W0:Y:S02]  /*5340*/  I2F.F64.S16 R26, R26 ;  /* 0x0000001a001a7312 */ /* 0x000e240000101c00 */
[----:B0-----:R0:W-:Y:S01]  /*5350*/  STG.E.64 desc[UR36][R8.64], R26 ;  /* 0x0000001a08007986 */ /* 0x0011e2000c101b24 */
[----:B------:R-:W-:Y:S05]  /*5360*/  BRA `(.L_x_41107) ;  /* 0x0000000800987947 */ /* 0x000fea0003800000 */
.L_x_41102:
        /* <DEDUP_REMOVED lines=10> */
.L_x_41116:
[----:B------:R-:W0:Y:S01]  /*5410*/  I2F.F64.S16 R4, R26 ;  /* 0x0000001a00047312 */ /* 0x000e220000101c00 */
[----:B------:R-:W-:-:S05]  /*5420*/  CS2R R6, SRZ ;  /* 0x0000000000067805 */ /* 0x000fca000001ff00 */
[----:B0-----:R0:W-:Y:S01]  /*5430*/  STG.E.128 desc[UR36][R8.64], R4 ;  /* 0x0000000408007986 */ /* 0x0011e2000c101d24 */
[----:B------:R-:W-:Y:S05]  /*5440*/  BRA `(.L_x_41107) ;  /* 0x0000000800607947 */ /* 0x000fea0003800000 */
.L_x_41115:
        /* <DEDUP_REMOVED lines=21> */
.L_x_41120:
[----:B------:R-:W-:Y:S05]  /*55a0*/  BSYNC B0 ;  /* 0x0000000000007941 */ /* 0x000fea0003800000 */
.L_x_41119:
[----:B------:R-:W-:-:S05]  /*55b0*/  LOP3.LUT R5, R0, R5, RZ, 0xfc, !PT ;  /* 0x0000000500057212 */ /* 0x000fca00078efcff */
[----:B------:R0:W-:Y:S01]  /*55c0*/  STG.E.U8 desc[UR36][R8.64], R5 ;  /* 0x0000000508007986 */ /* 0x0001e2000c101124 */
[----:B------:R-:W-:Y:S05]  /*55d0*/  BRA `(.L_x_41107) ;  /* 0x0000000400fc7947 */ /* 0x000fea0003800000 */
.L_x_41118:
        /* <DEDUP_REMOVED lines=13> */
.L_x_41122:
[----:B------:R-:W-:Y:S01]  /*56b0*/  IMAD.MOV.U32 R0, RZ, RZ, 0x7f ;  /* 0x0000007fff007424 */ /* 0x000fe200078e00ff */
[----:B------:R-:W-:-:S04]  /*56c0*/  ISETP.GT.U32.AND P0, PT, R3, 0x7f800000, PT ;  /* 0x7f8000000300780c */ /* 0x000fc80003f04070 */
[----:B------:R-:W-:-:S09]  /*56d0*/  SEL R0, R0, 0x7c, P0 ;  /* 0x0000007c00007807 */ /* 0x000fd20000000000 */
.L_x_41123:
[----:B------:R-:W-:Y:S05]  /*56e0*/  BSYNC B0 ;  /* 0x0000000000007941 */ /* 0x000fea0003800000 */
.L_x_41121:
[----:B------:R-:W-:-:S04]  /*56f0*/  LOP3.LUT R3, R5, 0x80000000, RZ, 0xc0, !PT ;  /* 0x8000000005037812 */ /* 0x000fc800078ec0ff */
[----:B------:R-:W-:-:S04]  /*5700*/  SHF.R.U32.HI R3, RZ, 0x18, R3 ;  /* 0x00000018ff037819 */ /* 0x000fc80000011603 */
[----:B------:R-:W-:-:S05]  /*5710*/  LOP3.LUT R3, R0, R3, RZ, 0xfc, !PT ;  /* 0x0000000300037212 */ /* 0x000fca00078efcff */
[----:B------:R0:W-:Y:S01]  /*5720*/  STG.E.U8 desc[UR36][R8.64], R3 ;  /* 0x0000000308007986 */ /* 0x0001e2000c101124 */
[----:B------:R-:W-:Y:S05]  /*5730*/  BRA `(.L_x_41107) ;  /* 0x0000000400a47947 */ /* 0x000fea0003800000 */
.L_x_41117:
[----:B------:R-:W0:Y:S02]  /*5740*/  I2F.S16 R0, R26 ;  /* 0x0000001a00007306 */ /* 0x000e240000101400 */
[----:B0-----:R-:W-:-:S05]  /*5750*/  F2FP.BF16.F32.PACK_AB R0, RZ, R0 ;  /* 0x00000000ff00723e */ /* 0x001fca00000010ff */
[----:B------:R0:W-:Y:S01]  /*5760*/  STG.E.U16 desc[UR36][R8.64], R0 ;  /* 0x0000000008007986 */ /* 0x0001e2000c101524 */
[----:B------:R-:W-:Y:S05]  /*5770*/  BRA `(.L_x_41107) ;  /* 0x0000000400947947 */ /* 0x000fea0003800000 */
.L_x_41114:
        /* <DEDUP_REMOVED lines=10> */
.L_x_41126:
        /* <DEDUP_REMOVED lines=17> */
.L_x_41129:
[----:B------:R-:W-:-:S04]  /*5930*/  LOP3.LUT R3, R5, 0x80000000, RZ, 0xc0, !PT ;  /* 0x8000000005037812 */ /* 0x000fc800078ec0ff */
[----:B------:R-:W-:-:S04]  /*5940*/  SHF.R.U32.HI R3, RZ, 0x18, R3 ;  /* 0x00000018ff037819 */ /* 0x000fc80000011603 */
[----:B------:R-:W-:-:S04]  /*5950*/  LOP3.LUT R0, R0, R3, RZ, 0xfc, !PT ;  /* 0x0000000300007212 */ /* 0x000fc800078efcff */
[----:B------:R-:W-:-:S07]  /*5960*/  PRMT R4, R0, 0x7610, R4 ;  /* 0x0000761000047816 */ /* 0x000fce0000000004 */
.L_x_41128:
[----:B------:R-:W-:Y:S05]  /*5970*/  BSYNC B0 ;  /* 0x0000000000007941 */ /* 0x000fea0003800000 */
.L_x_41127:
[----:B------:R3:W-:Y:S01]  /*5980*/  STG.E.U8 desc[UR36][R8.64], R4 ;  /* 0x0000000408007986 */ /* 0x0007e2000c101124 */
[----:B------:R-:W-:Y:S05]  /*5990*/  BRA `(.L_x_41107) ;  /* 0x00000004000c7947 */ /* 0x000fea0003800000 */
.L_x_41125:
        /* <DEDUP_REMOVED lines=17> */
.L_x_41132:
[----:B------:R-:W-:-:S04]  /*5ab0*/  LOP3.LUT R3, R5, 0x80000000, RZ, 0xc0, !PT ;  /* 0x8000000005037812 */ /* 0x000fc800078ec0ff */
[----:B------:R-:W-:-:S04]  /*5ac0*/  SHF.R.U32.HI R3, RZ, 0x18, R3 ;  /* 0x00000018ff037819 */ /* 0x000fc80000011603 */
[----:B------:R-:W-:-:S04]  /*5ad0*/  LOP3.LUT R0, R0, R3, RZ, 0xfc, !PT ;  /* 0x0000000300007212 */ /* 0x000fc800078efcff */
[----:B------:R-:W-:-:S07]  /*5ae0*/  PRMT R4, R0, 0x7610, R4 ;  /* 0x0000761000047816 */ /* 0x000fce0000000004 */
.L_x_41131:
[----:B------:R-:W-:Y:S05]  /*5af0*/  BSYNC B0 ;  /* 0x0000000000007941 */ /* 0x000fea0003800000 */
.L_x_41130:
[----:B------:R0:W-:Y:S01]  /*5b00*/  STG.E.U8 desc[UR36][R8.64], R4 ;  /* 0x0000000408007986 */ /* 0x0001e2000c101124 */
[----:B------:R-:W-:Y:S05]  /*5b10*/  BRA `(.L_x_41107) ;  /* 0x0000000000ac7947 */ /* 0x000fea0003800000 */
.L_x_41124:
        /* <DEDUP_REMOVED lines=22> */
.L_x_41106:
        /* <DEDUP_REMOVED lines=16> */
.L_x_41135:
[----:B------:R-:W-:Y:S05]  /*5d80*/  BRA `(.L_x_41107) ;  /* 0x0000000000107947 */ /* 0x000fea0003800000 */
.L_x_41134:
[----:B------:R-:W-:-:S05]  /*5d90*/  IMAD.MOV.U32 R27, RZ, RZ, RZ ;  /* 0x000000ffff1b7224 */ /* 0x000fca00078e00ff */
[----:B------:R1:W-:Y:S01]  /*5da0*/  STG.E.64 desc[UR36][R8.64], R26 ;  /* 0x0000001a08007986 */ /* 0x0003e2000c101b24 */
[----:B------:R-:W-:Y:S05]  /*5db0*/  BRA `(.L_x_41107) ;  /* 0x0000000000047947 */ /* 0x000fea0003800000 */
.L_x_41133:
[----:B------:R0:W-:Y:S02]  /*5dc0*/  STG.E desc[UR36][R8.64], R26 ;  /* 0x0000001a08007986 */ /* 0x0001e4000c101924 */
.L_x_41107:
        /* <DEDUP_REMOVED lines=23> */
.L_x_41139:
[----:B------:R0:W-:Y:S01]  /*5f40*/  STG.E.U8 desc[UR36][R8.64], R18 ;  /* 0x0000001208007986 */ /* 0x0001e2000c101124 */
[----:B------:R-:W-:Y:S05]  /*5f50*/  BRA `(.L_x_41141) ;  /* 0x0000000c00487947 */ /* 0x000fea0003800000 */
.L_x_41138:
        /* <DEDUP_REMOVED lines=9> */
.L_x_41143:
[----:B------:R0:W-:Y:S01]  /*5ff0*/  STG.E desc[UR36][R8.64], R18 ;  /* 0x0000001208007986 */ /* 0x0001e2000c101924 */
[----:B------:R-:W-:Y:S05]  /*6000*/  BRA `(.L_x_41141) ;  /* 0x0000000c001c7947 */ /* 0x000fea0003800000 */
.L_x_41142:
[----:B------:R0:W-:Y:S01]  /*6010*/  STG.E.U16 desc[UR36][R8.64], R18 ;  /* 0x0000001208007986 */ /* 0x0001e2000c101524 */
[----:B------:R-:W-:Y:S05]  /*6020*/  BRA `(.L_x_41141) ;  /* 0x0000000c00147947 */ /* 0x000fea0003800000 */
.L_x_41137:
        /* <DEDUP_REMOVED lines=9> */
.L_x_41145:
[----:B------:R-:W0:Y:S02]  /*60c0*/  I2F.S16 R0, R18 ;  /* 0x0000001200007306 */ /* 0x000e240000101400 */
[----:B0-----:R-:W-:-:S05]  /*60d0*/  F2FP.F16.F32.PACK_AB R0, RZ, R0 ;  /* 0x00000000ff00723e */ /* 0x001fca00000000ff */
[----:B------:R0:W-:Y:S01]  /*60e0*/  STG.E.U16 desc[UR36][R8.64], R0 ;  /* 0x0000000008007986 */ /* 0x0001e2000c101524 */
[----:B------:R-:W-:Y:S05]  /*60f0*/  BRA `(.L_x_41141) ;  /* 0x0000000800e07947 */ /* 0x000fea0003800000 */
.L_x_41144:
        /* <DEDUP_REMOVED lines=10> */
.L_x_41147:
[----:B------:R-:W0:Y:S02]  /*61a0*/  I2F.S16 R18, R18 ;  /* 0x0000001200127306 */ /* 0x000e240000101400 */
[----:B0-----:R-:W-:-:S04]  /*61b0*/  F2FP.F16.F32.PACK_AB R3, RZ, R18 ;  /* 0x00000012ff03723e */ /* 0x001fc800000000ff */
[----:B------:R-:W-:-:S05]  /*61c0*/  PRMT R3, R3, 0x5410, RZ ;  /* 0x0000541003037816 */ /* 0x000fca00000000ff */
[----:B------:R0:W-:Y:S01]  /*61d0*/  STG.E desc[UR36][R8.64], R3 ;  /* 0x0000000308007986 */ /* 0x0001e2000c101924 */
[----:B------:R-:W-:Y:S05]  /*61e0*/  BRA `(.L_x_41141) ;  /* 0x0000000800a47947 */ /* 0x000fea0003800000 */
.L_x_41146:
[----:B------:R-:W0:Y:S02]  /*61f0*/  I2F.F64.S16 R18, R18 ;  /* 0x0000001200127312 */ /* 0x000e240000101c00 */
[----:B0-----:R0:W-:Y:S01]  /*6200*/  STG.E.64 desc[UR36][R8.64], R18 ;  /* 0x0000001208007986 */ /* 0x0011e2000c101b24 */
[----:B------:R-:W-:Y:S05]  /*6210*/  BRA `(.L_x_41141) ;  /* 0x0000000800987947 */ /* 0x000fea0003800000 */
.L_x_41136:
        /* <DEDUP_REMOVED lines=10> */
.L_x_41150:
[----:B------:R-:W0:Y:S01]  /*62c0*/  I2F.F64.S16 R4, R18 ;  /* 0x0000001200047312 */ /* 0x000e220000101c00 */
[----:B------:R-:W-:-:S05]  /*62d0*/  CS2R R6, SRZ ;  /* 0x0000000000067805 */ /* 0x000fca000001ff00 */
[----:B0-----:R0:W-:Y:S01]  /*62e0*/  STG.E.128 desc[UR36][R8.64], R4 ;  /* 0x0000000408007986 */ /* 0x0011e2000c101d24 */
[----:B------:R-:W-:Y:S05]  /*62f0*/  BRA `(.L_x_41141) ;  /* 0x0000000800607947 */ /* 0x000fea0003800000 */
.L_x_41149:
        /* <DEDUP_REMOVED lines=21> */
.L_x_41154:
[----:B------:R-:W-:Y:S05]  /*6450*/  BSYNC B0 ;  /* 0x0000000000007941 */ /* 0x000fea0003800000 */
.L_x_41153:
[----:B------:R-:W-:-:S05]  /*6460*/  LOP3.LUT R5, R0, R5, RZ, 0xfc, !PT ;  /* 0x0000000500057212 */ /* 0x000fca00078efcff */
[----:B------:R0:W-:Y:S01]  /*6470*/  STG.E.U8 desc[UR36][R8.64], R5 ;  /* 0x0000000508007986 */ /* 0x0001e2000c101124 */
[----:B------:R-:W-:Y:S05]  /*6480*/  BRA `(.L_x_41141) ;  /* 0x0000000400fc7947 */ /* 0x000fea0003800000 */
.L_x_41152:
        /* <DEDUP_REMOVED lines=13> */
.L_x_41156:
[----:B------:R-:W-:Y:S01]  /*6560*/  IMAD.MOV.U32 R0, RZ, RZ, 0x7f ;  /* 0x0000007fff007424 */ /* 0x000fe200078e00ff */
[----:B------:R-:W-:-:S04]  /*6570*/  ISETP.GT.U32.AND P0, PT, R3, 0x7f800000, PT ;  /* 0x7f8000000300780c */ /* 0x000fc80003f04070 */
[----:B------:R-:W-:-:S09]  /*6580*/  SEL R0, R0, 0x7c, P0 ;  /* 0x0000007c00007807 */ /* 0x000fd20000000000 */
.L_x_41157:
[----:B------:R-:W-:Y:S05]  /*6590*/  BSYNC B0 ;  /* 0x0000000000007941 */ /* 0x000fea0003800000 */
.L_x_41155:
[----:B------:R-:W-:-:S04]  /*65a0*/  LOP3.LUT R3, R5, 0x80000000, RZ, 0xc0, !PT ;  /* 0x8000000005037812 */ /* 0x000fc800078ec0ff */
[----:B------:R-:W-:-:S04]  /*65b0*/  SHF.R.U32.HI R3, RZ, 0x18, R3 ;  /* 0x00000018ff037819 */ /* 0x000fc80000011603 */
[----:B------:R-:W-:-:S05]  /*65c0*/  LOP3.LUT R3, R0, R3, RZ, 0xfc, !PT ;  /* 0x0000000300037212 */ /* 0x000fca00078efcff */
[----:B------:R0:W-:Y:S01]  /*65d0*/  STG.E.U8 desc[UR36][R8.64], R3 ;  /* 0x0000000308007986 */ /* 0x0001e2000c101124 */
[----:B------:R-:W-:Y:S05]  /*65e0*/  BRA `(.L_x_41141) ;  /* 0x0000000400a47947 */ /* 0x000fea0003800000 */
.L_x_41151:
[----:B------:R-:W0:Y:S02]  /*65f0*/  I2F.S16 R0, R18 ;  /* 0x0000001200007306 */ /* 0x000e240000101400 */
[----:B0-----:R-:W-:-:S05]  /*6600*/  F2FP.BF16.F32.PACK_AB R0, RZ, R0 ;  /* 0x00000000ff00723e */ /* 0x001fca00000010ff */
[----:B------:R0:W-:Y:S01]  /*6610*/  STG.E.U16 desc[UR36][R8.64], R0 ;  /* 0x0000000008007986 */ /* 0x0001e2000c101524 */
[----:B------:R-:W-:Y:S05]  /*6620*/  BRA `(.L_x_41141) ;  /* 0x0000000400947947 */ /* 0x000fea0003800000 */
.L_x_41148:
        /* <DEDUP_REMOVED lines=10> */
.L_x_41160:
        /* <DEDUP_REMOVED lines=17> */
.L_x_41163:
[----:B------:R-:W-:-:S04]  /*67e0*/  LOP3.LUT R3, R5, 0x80000000, RZ, 0xc0, !PT ;  /* 0x8000000005037812 */ /* 0x000fc800078ec0ff */
[----:B------:R-:W-:-:S04]  /*67f0*/  SHF.R.U32.HI R3, RZ, 0x18, R3 ;  /* 0x00000018ff037819 */ /* 0x000fc80000011603 */
[----:B------:R-:W-:-:S04]  /*6800*/  LOP3.LUT R0, R0, R3, RZ, 0xfc, !PT ;  /* 0x0000000300007212 */ /* 0x000fc800078efcff */
[----:B------:R-:W-:-:S07]  /*6810*/  PRMT R4, R0, 0x7610, R4 ;  /* 0x0000761000047816 */ /* 0x000fce0000000004 */
.L_x_41162:
[----:B------:R-:W-:Y:S05]  /*6820*/  BSYNC B0 ;  /* 0x0000000000007941 */ /* 0x000fea0003800000 */
.L_x_41161:
[----:B------:R3:W-:Y:S01]  /*6830*/  STG.E.U8 desc[UR36][R8.64], R4 ;  /* 0x0000000408007986 */ /* 0x0007e2000c101124 */
[----:B------:R-:W-:Y:S05]  /*6840*/  BRA `(.L_x_41141) ;  /* 0x00000004000c7947 */ /* 0x000fea0003800000 */
.L_x_41159:
        /* <DEDUP_REMOVED lines=17> */
.L_x_41166:
[----:B------:R-:W-:-:S04]  /*6960*/  LOP3.LUT R3, R5, 0x80000000, RZ, 0xc0, !PT ;  /* 0x8000000005037812 */ /* 0x000fc800078ec0ff */
[----:B------:R-:W-:-:S04]  /*6970*/  SHF.R.U32.HI R3, RZ, 0x18, R3 ;  /* 0x00000018ff037819 */ /* 0x000fc80000011603 */
[----:B------:R-:W-:-:S04]  /*6980*/  LOP3.LUT R0, R0, R3, RZ, 0xfc, !PT ;  /* 0x0000000300007212 */ /* 0x000fc800078efcff */
[----:B------:R-:W-:-:S07]  /*6990*/  PRMT R4, R0, 0x7610, R4 ;  /* 0x0000761000047816 */ /* 0x000fce0000000004 */
.L_x_41165:
[----:B------:R-:W-:Y:S05]  /*69a0*/  BSYNC B0 ;  /* 0x0000000000007941 */ /* 0x000fea0003800000 */
.L_x_41164:
[----:B------:R0:W-:Y:S01]  /*69b0*/  STG.E.U8 desc[UR36][R8.64], R4 ;  /* 0x0000000408007986 */ /* 0x0001e2000c101124 */
[----:B------:R-:W-:Y:S05]  /*69c0*/  BRA `(.L_x_41141) ;  /* 0x0000000000ac7947 */ /* 0x000fea0003800000 */
.L_x_41158:
        /* <DEDUP_REMOVED lines=22> */
.L_x_41140:
        /* <DEDUP_REMOVED lines=16> */
.L_x_41169:
[----:B------:R-:W-:Y:S05]  /*6c30*/  BRA `(.L_x_41141) ;  /* 0x0000000000107947 */ /* 0x000fea0003800000 */
.L_x_41168:
[----:B------:R-:W-:-:S05]  /*6c40*/  IMAD.MOV.U32 R19, RZ, RZ, RZ ;  /* 0x000000ffff137224 */ /* 0x000fca00078e00ff */
[----:B------:R2:W-:Y:S01]  /*6c50*/  STG.E.64 desc[UR36][R8.64], R18 ;  /* 0x0000001208007986 */ /* 0x0005e2000c101b24 */
[----:B------:R-:W-:Y:S05]  /*6c60*/  BRA `(.L_x_41141) ;  /* 0x0000000000047947 */ /* 0x000fea0003800000 */
.L_x_41167:
[----:B------:R0:W-:Y:S02]  /*6c70*/  STG.E desc[UR36][R8.64], R18 ;  /* 0x0000001208007986 */ /* 0x0001e4000c101924 */
.L_x_41141:
[----:B------:R-:W-:-:S07]  /*6c80*/  VIADD R17, R17, 0x80 ;  /* 0x0000008011117836 */ /* 0x000fce0000000000 */
.L_x_41101:
[----:B------:R-:W-:Y:S05]  /*6c90*/  BSYNC B6 ;  /* 0x0000000000067941 */ /* 0x000fea0003800000 */
.L_x_41100:
        /* <DEDUP_REMOVED lines=21> */
.L_x_41173:
[----:B------:R-:W-:Y:S01]  /*6df0*/  STG.E.U8 desc[UR36][R2.64], R22 ;  /* 0x0000001602007986 */ /* 0x000fe2000c101124 */
[----:B------:R-:W-:Y:S05]  /*6e00*/  EXIT ;  /* 0x000000000000794d */ /* 0x000fea0003800000 */
.L_x_41172:
        /* <DEDUP_REMOVED lines=9> */
.L_x_41176:
[----:B------:R-:W-:Y:S01]  /*6ea0*/  STG.E desc[UR36][R2.64], R22 ;  /* 0x0000001602007986 */ /* 0x000fe2000c101924 */
[----:B------:R-:W-:Y:S05]  /*6eb0*/  EXIT ;  /* 0x000000000000794d */ /* 0x000fea0003800000 */
.L_x_41175:
[----:B------:R-:W-:Y:S01]  /*6ec0*/  STG.E.U16 desc[UR36][R2.64], R22 ;  /* 0x0000001602007986 */ /* 0x000fe2000c101524 */
[----:B------:R-:W-:Y:S05]  /*6ed0*/  EXIT ;  /* 0x000000000000794d */ /* 0x000fea0003800000 */
.L_x_41171:
        /* <DEDUP_REMOVED lines=9> */
.L_x_41178:
[----:B------:R-:W0:Y:S02]  /*6f70*/  I2F.S16 R0, R22 ;  /* 0x0000001600007306 */ /* 0x000e240000101400 */
[----:B0-----:R-:W-:-:S05]  /*6f80*/  F2FP.F16.F32.PACK_AB R0, RZ, R0 ;  /* 0x00000000ff00723e */ /* 0x001fca00000000ff */
[----:B------:R-:W-:Y:S01]  /*6f90*/  STG.E.U16 desc[UR36][R2.64], R0 ;  /* 0x0000000002007986 */ /* 0x000fe2000c101524 */
[----:B------:R-:W-:Y:S05]  /*6fa0*/  EXIT ;  /* 0x000000000000794d */ /* 0x000fea0003800000 */
.L_x_41177:
        /* <DEDUP_REMOVED lines=10> */
.L_x_41180:
[----:B------:R-:W0:Y:S02]  /*7050*/  I2F.S16 R22, R22 ;  /* 0x0000001600167306 */ /* 0x000e240000101400 */
[----:B0-----:R-:W-:-:S04]  /*7060*/  F2FP.F16.F32.PACK_AB R5, RZ, R22 ;  /* 0x00000016ff05723e */ /* 0x001fc800000000ff */
[----:B------:R-:W-:-:S05]  /*7070*/  PRMT R5, R5, 0x5410, RZ ;  /* 0x0000541005057816 */ /* 0x000fca00000000ff */
[----:B------:R-:W-:Y:S01]  /*7080*/  STG.E desc[UR36][R2.64], R5 ;  /* 0x0000000502007986 */ /* 0x000fe2000c101924 */
[----:B------:R-:W-:Y:S05]  /*7090*/  EXIT ;  /* 0x000000000000794d */ /* 0x000fea0003800000 */
.L_x_41179:
[----:B------:R-:W0:Y:S02]  /*70a0*/  I2F.F64.S16 R22, R22 ;  /* 0x0000001600167312 */ /* 0x000e240000101c00 */
[----:B0-----:R-:W-:Y:S01]  /*70b0*/  STG.E.64 desc[UR36][R2.64], R22 ;  /* 0x0000001602007986 */ /* 0x001fe2000c101b24 */
[----:B------:R-:W-:Y:S05]  /*70c0*/  EXIT ;  /* 0x000000000000794d */ /* 0x000fea0003800000 */
.L_x_41170:
        /* <DEDUP_REMOVED lines=10> */
.L_x_41183:
[----:B------:R-:W0:Y:S01]  /*7170*/  I2F.F64.S16 R4, R22 ;  /* 0x0000001600047312 */ /* 0x000e220000101c00 */
[----:B------:R-:W-:-:S05]  /*7180*/  CS2R R6, SRZ ;  /* 0x0000000000067805 */ /* 0x000fca000001ff00 */
[----:B0-----:R-:W-:Y:S01]  /*7190*/  STG.E.128 desc[UR36][R2.64], R4 ;  /* 0x0000000402007986 */ /* 0x001fe2000c101d24 */
[----:B------:R-:W-:Y:S05]  /*71a0*/  EXIT ;  /* 0x000000000000794d */ /* 0x000fea0003800000 */
.L_x_41182:
        /* <DEDUP_REMOVED lines=21> */
.L_x_41187:
[----:B------:R-:W-:Y:S05]  /*7300*/  BSYNC B0 ;  /* 0x0000000000007941 */ /* 0x000fea0003800000 */
.L_x_41186:
[----:B------:R-:W-:-:S05]  /*7310*/  LOP3.LUT R5, R0, R5, RZ, 0xfc, !PT ;  /* 0x0000000500057212 */ /* 0x000fca00078efcff */
[----:B------:R-:W-:Y:S01]  /*7320*/  STG.E.U8 desc[UR36][R2.64], R5 ;  /* 0x0000000502007986 */ /* 0x000fe2000c101124 */
[----:B------:R-:W-:Y:S05]  /*7330*/  EXIT ;  /* 0x000000000000794d */ /* 0x000fea0003800000 */
.L_x_41185:
        /* <DEDUP_REMOVED lines=13> */
.L_x_41189:
[----:B------:R-:W-:Y:S01]  /*7410*/  IMAD.MOV.U32 R0, RZ, RZ, 0x7f ;  /* 0x0000007fff007424 */ /* 0x000fe200078e00ff */
[----:B------:R-:W-:-:S04]  /*7420*/  ISETP.GT.U32.AND P0, PT, R4, 0x7f800000, PT ;  /* 0x7f8000000400780c */ /* 0x000fc80003f04070 */
[----:B------:R-:W-:-:S09]  /*7430*/  SEL R0, R0, 0x7c, P0 ;  /* 0x0000007c00007807 */ /* 0x000fd20000000000 */
.L_x_41190:
[----:B------:R-:W-:Y:S05]  /*7440*/  BSYNC B0 ;  /* 0x0000000000007941 */ /* 0x000fea0003800000 */
.L_x_41188:
[----:B------:R-:W-:-:S04]  /*7450*/  LOP3.LUT R4, R5, 0x80000000, RZ, 0xc0, !PT ;  /* 0x8000000005047812 */ /* 0x000fc800078ec0ff */
[----:B------:R-:W-:-:S04]  /*7460*/  SHF.R.U32.HI R5, RZ, 0x18, R4 ;  /* 0x00000018ff057819 */ /* 0x000fc80000011604 */
[----:B------:R-:W-:-:S05]  /*7470*/  LOP3.LUT R5, R0, R5, RZ, 0xfc, !PT ;  /* 0x0000000500057212 */ /* 0x000fca00078efcff */
[----:B------:R-:W-:Y:S01]  /*7480*/  STG.E.U8 desc[UR36][R2.64], R5 ;  /* 0x0000000502007986 */ /* 0x000fe2000c101124 */
[----:B------:R-:W-:Y:S05]  /*7490*/  EXIT ;  /* 0x000000000000794d */ /* 0x000fea0003800000 */
.L_x_41184:
[----:B------:R-:W0:Y:S02]  /*74a0*/  I2F.S16 R0, R22 ;  /* 0x0000001600007306 */ /* 0x000e240000101400 */
[----:B0-----:R-:W-:-:S05]  /*74b0*/  F2FP.BF16.F32.PACK_AB R0, RZ, R0 ;  /* 0x00000000ff00723e */ /* 0x001fca00000010ff */
[----:B------:R-:W-:Y:S01]  /*74c0*/  STG.E.U16 desc[UR36][R2.64], R0 ;  /* 0x0000000002007986 */ /* 0x000fe2000c101524 */
[----:B------:R-:W-:Y:S05]  /*74d0*/  EXIT ;  /* 0x000000000000794d */ /* 0x000fea0003800000 */
.L_x_41181:
        /* <DEDUP_REMOVED lines=10> */
.L_x_41193:
        /* <DEDUP_REMOVED lines=17> */
.L_x_41196:
[----:B------:R-:W-:-:S04]  /*7690*/  LOP3.LUT R0, R7, 0x80000000, RZ, 0xc0, !PT ;  /* 0x8000000007007812 */ /* 0x000fc800078ec0ff */
[----:B------:R-:W-:-:S04]  /*76a0*/  SHF.R.U32.HI R5, RZ, 0x18, R0 ;  /* 0x00000018ff057819 */ /* 0x000fc80000011600 */
[----:B------:R-:W-:-:S04]  /*76b0*/  LOP3.LUT R4, R4, R5, RZ, 0xfc, !PT ;  /* 0x0000000504047212 */ /* 0x000fc800078efcff */
[----:B------:R-:W-:-:S07]  /*76c0*/  PRMT R0, R4, 0x7610, R0 ;  /* 0x0000761004007816 */ /* 0x000fce0000000000 */
.L_x_41195:
[----:B------:R-:W-:Y:S05]  /*76d0*/  BSYNC B0 ;  /* 0x0000000000007941 */ /* 0x000fea0003800000 */
.L_x_41194:
[----:B------:R-:W-:Y:S01]  /*76e0*/  STG.E.U8 desc[UR36][R2.64], R0 ;  /* 0x0000000002007986 */ /* 0x000fe2000c101124 */
[----:B------:R-:W-:Y:S05]  /*76f0*/  EXIT ;  /* 0x000000000000794d */ /* 0x000fea0003800000 */
.L_x_41192:
        /* <DEDUP_REMOVED lines=17> */
.L_x_41199:
[----:B------:R-:W-:-:S04]  /*7810*/  LOP3.LUT R0, R7, 0x80000000, RZ, 0xc0, !PT ;  /* 0x8000000007007812 */ /* 0x000fc800078ec0ff */
[----:B------:R-:W-:-:S04]  /*7820*/  SHF.R.U32.HI R5, RZ, 0x18, R0 ;  /* 0x00000018ff057819 */ /* 0x000fc80000011600 */
[----:B------:R-:W-:-:S04]  /*7830*/  LOP3.LUT R4, R4, R5, RZ, 0xfc, !PT ;  /* 0x0000000504047212 */ /* 0x000fc800078efcff */
[----:B------:R-:W-:-:S07]  /*7840*/  PRMT R0, R4, 0x7610, R0 ;  /* 0x0000761004007816 */ /* 0x000fce0000000000 */
.L_x_41198:
[----:B------:R-:W-:Y:S05]  /*7850*/  BSYNC B0 ;  /* 0x0000000000007941 */ /* 0x000fea0003800000 */
.L_x_41197:
[----:B------:R-:W-:Y:S01]  /*7860*/  STG.E.U8 desc[UR36][R2.64], R0 ;  /* 0x0000000002007986 */ /* 0x000fe2000c101124 */
[----:B------:R-:W-:Y:S05]  /*7870*/  EXIT ;  /* 0x000000000000794d */ /* 0x000fea0003800000 */
.L_x_41191:
        /* <DEDUP_REMOVED lines=22> */
.L_x_41174:
        /* <DEDUP_REMOVED lines=16> */
.L_x_41202:
[----:B------:R-:W-:Y:S05]  /*7ae0*/  EXIT ;  /* 0x000000000000794d */ /* 0x000fea0003800000 */
.L_x_41201:
[----:B------:R-:W-:-:S05]  /*7af0*/  IMAD.MOV.U32 R23, RZ, RZ, RZ ;  /* 0x000000ffff177224 */ /* 0x000fca00078e00ff */
[----:B------:R-:W-:Y:S01]  /*7b00*/  STG.E.64 desc[UR36][R2.64], R22 ;  /* 0x0000001602007986 */ /* 0x000fe2000c101b24 */
[----:B------:R-:W-:Y:S05]  /*7b10*/  EXIT ;  /* 0x000000000000794d */ /* 0x000fea0003800000 */
.L_x_41200:
[----:B------:R-:W-:Y:S01]  /*7b20*/  STG.E desc[UR36][R2.64], R22 ;  /* 0x0000001602007986 */ /* 0x000fe2000c101924 */
[----:B------:R-:W-:Y:S05]  /*7b30*/  EXIT ;  /* 0x000000000000794d */ /* 0x000fea0003800000 */
.L_x_41203:
        /* <DEDUP_REMOVED lines=12> */
.L_x_42482:


//--------------------- .text._ZN2at6native18elementwise_kernelILi128ELi4EZNS0_22gpu_kernel_impl_nocastINS0_13AUnaryFunctorIbbbZNS0_19maximum_kernel_cudaERNS_18TensorIteratorBaseEEUlbbE_EEEEvS5_RKT_EUliE_EEviT1_ --------------------------
	.section	.text._ZN2at6native18elementwise_kernelILi128ELi4EZNS0_22gpu_kernel_impl_nocastINS0_13AUnaryFunctorIbbbZNS0_19maximum_kernel_cudaERNS_18TensorIteratorBaseEEUlbbE_EEEEvS5_RKT_EUliE_EEviT1_,"ax",@progbits
	.align	128
        .global         _ZN2at6native18elementwise_kernelILi128ELi4EZNS0_22gpu_kernel_impl_nocastINS0_13AUnaryFunctorIbbbZNS0_19maximum_kernel_cudaERNS_18TensorIteratorBaseEEUlbbE_EEEEvS5_RKT_EUliE_EEviT1_
        .type           _ZN2at6native18elementwise_kernelILi128ELi4EZNS0_22gpu_kernel_impl_nocastINS0_13AUnaryFunctorIbbbZNS0_19maximum_kernel_cudaERNS_18TensorIteratorBaseEEUlbbE_EEEEvS5_RKT_EUliE_EEviT1_,@function
        .size           _ZN2at6native18elementwise_kernelILi128ELi4EZNS0_22gpu_kernel_impl_nocastINS0_13AUnaryFunctorIbbbZNS0_19maximum_kernel_cudaERNS_18TensorIteratorBaseEEUlbbE_EEEEvS5_RKT_EUliE_EEviT1_,(.L_x_42483 - _ZN2at6native18elementwise_kernelILi128ELi4EZNS0_22gpu_kernel_impl_nocastINS0_13AUnaryFunctorIbbbZNS0_19maximum_kernel_cudaERNS_18TensorIteratorBaseEEUlbbE_EEEEvS5_RKT_EUliE_EEviT1_)
        .other          _ZN2at6native18elementwise_kernelILi128ELi4EZNS0_22gpu_kernel_impl_nocastINS0_13AUnaryFunctorIbbbZNS0_19maximum_kernel_cudaERNS_18TensorIteratorBaseEEUlbbE_EEEEvS5_RKT_EUliE_EEviT1_,@"STO_CUDA_ENTRY STV_DEFAULT"
_ZN2at6native18elementwise_kernelILi128ELi4EZNS0_22gpu_kernel_impl_nocastINS0_13AUnaryFunctorIbbbZNS0_19maximum_kernel_cudaERNS_18TensorIteratorBaseEEUlbbE_EEEEvS5_RKT_EUliE_EEviT1_:
.text._ZN2at6native18elementwise_kernelILi128ELi4EZNS0_22gpu_kernel_impl_nocastINS0_13AUnaryFunctorIbbbZNS0_19maximum_kernel_cudaERNS_18TensorIteratorBaseEEUlbbE_EEEEvS5_RKT_EUliE_EEviT1_:
[----:B------:R-:W-:Y:S01]  /*0000*/  LDC R1, c[0x0][0x28] ;  /* 0x00000a00ff017b82 */ /* 0x000fe20000000800 */
[----:B------:R-:W0:Y:S07]  /*0010*/  S2R R3, SR_CTAID.X ;  /* 0x0000000000037919 */ /* 0x000e2e0000002500 */
[----:B------:R-:W1:Y:S01]  /*0020*/  LDC.U8 R0, c[0x0][0x421] ;  /* 0x00010840ff007b82 */ /* 0x000e620000000000 */
        /* <DEDUP_REMOVED lines=310> */
.L_x_41206:
        /* <DEDUP_REMOVED lines=8> */
[----:B--2---:R-:W-:-:S04]  /*1410*/  ISETP.NE.AND P0, PT, R6, RZ, PT ;  /* 0x000000ff0600720c */ /* 0x004fc80003f05270 */
[----:B------:R-:W-:-:S04]  /*1420*/  SEL R9, RZ, 0x1, !P0 ;  /* 0x00000001ff097807 */ /* 0x000fc80004000000 */
[----:B------:R-:W-:-:S04]  /*1430*/  LOP3.LUT P0, RZ, R0, 0xff, R9, 0xc8, !PT ;  /* 0x000000ff00ff7812 */ /* 0x000fc8000780c809 */
[----:B------:R-:W-:-:S05]  /*1440*/  SEL R9, RZ, 0x1, !P0 ;  /* 0x00000001ff097807 */ /* 0x000fca0004000000 */
[----:B------:R0:W-:Y:S04]  /*1450*/  STG.E.U8 desc[UR4][R4.64], R9 ;  /* 0x0000000904007986 */ /* 0x0001e8000c101104 */
.L_x_41205:
[----:B------:R-:W-:Y:S05]  /*1460*/  BSYNC B0 ;  /* 0x0000000000007941 */ /* 0x000fea0003800000 */
.L_x_41204:
[----:B------:R-:W-:Y:S01]  /*1470*/  ISETP.GE.AND P0, PT, R3, UR6, PT ;  /* 0x0000000603007c0c */ /* 0x000fe2000bf06270 */
[----:B------:R-:W-:-:S12]  /*1480*/  BSSY B0, `(.L_x_41207) ;  /* 0x000027a000007945 */ /* 0x000fd80003800000 */
[----:B------:R-:W-:Y:S05]  /*1490*/  @P0 BRA `(.L_x_41208) ;  /* 0x0000002400e00947 */ /* 0x000fea0003800000 */
[----:B0-----:R-:W0:Y:S01]  /*14a0*/  LDC R4, c[0x0][0x218] ;  /* 0x00008600ff047b82 */ /* 0x001e220000000800 */
        /* <DEDUP_REMOVED lines=301> */
.L_x_41209:
        /* <DEDUP_REMOVED lines=11> */
[----:B------:R-:W-:Y:S02]  /*2830*/  SEL R9, RZ, 0x1, !P0 ;  /* 0x00000001ff097807 */ /* 0x000fe40004000000 */
[----:B------:R-:W-:-:S03]  /*2840*/  ISETP.GE.AND P0, PT, R3, UR6, PT ;  /* 0x0000000603007c0c */ /* 0x000fc6000bf06270 */
[----:B------:R1:W-:Y:S10]  /*2850*/  STG.E.U8 desc[UR4][R4.64], R9 ;  /* 0x0000000904007986 */ /* 0x0003f4000c101104 */
[----:B------:R-:W-:Y:S05]  /*2860*/  @P0 BRA `(.L_x_41208) ;  /* 0x0000001000ec0947 */ /* 0x000fea0003800000 */
[----:B-1----:R-:W0:Y:S01]  /*2870*/  LDC R4, c[0x0][0x218] ;  /* 0x00008600ff047b82 */ /* 0x002e220000000800 */
[----:B------:R-:W-:Y:S01]  /*2880*/  HFMA2.MMA R2, -RZ, RZ, 0, 0 ;  /* 0x00000000ff027435 */ /* 0x000fe200000001ff */
[----:B------:R-:W-:Y:S01]  /*2890*/  IMAD.MOV.U32 R5, RZ, RZ, RZ ;  /* 0x000000ffff057224 */ /* 0x000fe200078e00ff */
        /* <DEDUP_REMOVED lines=299> */
.L_x_41210:
        /* <DEDUP_REMOVED lines=13> */
.L_x_41208:
[----:B------:R-:W-:Y:S05]  /*3c20*/  BSYNC B0 ;  /* 0x0000000000007941 */ /* 0x000fea0003800000 */
.L_x_41207:
[----:B------:R-:W-:-:S13]  /*3c30*/  ISETP.GE.AND P0, PT, R3, UR6, PT ;  /* 0x0000000603007c0c */ /* 0x000fda000bf06270 */
[----:B------:R-:W-:Y:S05]  /*3c40*/  @P0 EXIT ;  /* 0x000000000000094d */ /* 0x000fea0003800000 */
[----:B012---:R-:W0:Y:S01]  /*3c50*/  LDC R4, c[0x0][0x218] ;  /* 0x00008600ff047b82 */ /* 0x007e220000000800 */
[----:B------:R-:W-:Y:S01]  /*3c60*/  HFMA2.MMA R5, -RZ, RZ, 0, 0 ;  /* 0x00000000ff057435 */ /* 0x000fe200000001ff */
[----:B------:R-:W-:Y:S01]  /*3c70*/  IMAD.MOV.U32 R2, RZ, RZ, RZ ;  /* 0x000000ffff027224 */ /* 0x000fe200078e00ff */
[----:B0-----:R-:W-:-:S13]  /*3c80*/  ISETP.NE.AND P0, PT, R4, RZ, PT ;  /* 0x000000ff0400720c */ /* 0x001fda0003f05270 */
[----:B------:R-:W-:Y:S05]  /*3c90*/  @!P0 BRA `(.L_x_41211) ;  /* 0x0000001000a48947 */ /* 0x000fea0003800000 */
        /* <DEDUP_REMOVED lines=297> */
.L_x_41211:
[----:B------:R-:W-:Y:S02]  /*4f30*/  ULDC.64 UR6, c[0x0][0x418] ;  /* 0x0001060000067ab9 */ /* 0x000fe40000000a00 */
[----:B------:R-:W-:-:S04]  /*4f40*/  IADD3 R2, P0, R2, UR6, RZ ;  /* 0x0000000602027c10 */ /* 0x000fc8000ff1e0ff */
[----:B------:R-:W-:Y:S01]  /*4f50*/  IADD3.X R3, RZ, UR7, RZ, P0, !PT ;  /* 0x00000007ff037c10 */ /* 0x000fe200087fe4ff */
[----:B------:R-:W-:-:S04]  /*4f60*/  ULDC.64 UR6, c[0x0][0x410] ;  /* 0x0001040000067ab9 */ /* 0x000fc80000000a00 */
[----:B------:R-:W2:Y:S01]  /*4f70*/  LDG.E.U8 R2, desc[UR4][R2.64] ;  /* 0x0000000402027981 */ /* 0x000ea2000c1e1100 */
[----:B------:R-:W-:-:S04]  /*4f80*/  IADD3 R4, P1, R5, UR6, RZ ;  /* 0x0000000605047c10 */ /* 0x000fc8000ff3e0ff */
[----:B------:R-:W-:Y:S02]  /*4f90*/  IADD3.X R5, RZ, UR7, RZ, P1, !PT ;  /* 0x00000007ff057c10 */ /* 0x000fe40008ffe4ff */
[----:B--2---:R-:W-:-:S04]  /*4fa0*/  ISETP.NE.AND P0, PT, R2, RZ, PT ;  /* 0x000000ff0200720c */ /* 0x004fc80003f05270 */
[----:B------:R-:W-:-:S04]  /*4fb0*/  SEL R7, RZ, 0x1, !P0 ;  /* 0x00000001ff077807 */ /* 0x000fc80004000000 */
[----:B------:R-:W-:-:S04]  /*4fc0*/  LOP3.LUT P0, RZ, R0, 0xff, R7, 0xc8, !PT ;  /* 0x000000ff00ff7812 */ /* 0x000fc8000780c807 */
[----:B------:R-:W-:-:S05]  /*4fd0*/  SEL R7, RZ, 0x1, !P0 ;  /* 0x00000001ff077807 */ /* 0x000fca0004000000 */
[----:B------:R-:W-:Y:S01]  /*4fe0*/  STG.E.U8 desc[UR4][R4.64], R7 ;  /* 0x0000000704007986 */ /* 0x000fe2000c101104 */
[----:B------:R-:W-:Y:S05]  /*4ff0*/  EXIT ;  /* 0x000000000000794d */ /* 0x000fea0003800000 */
.L_x_41212:
        /* <DEDUP_REMOVED lines=16> */
.L_x_42483:


//--------------------- .text._ZN2at6native27unrolled_elementwise_kernelINS0_13AUnaryFunctorIbbbZNS0_19maximum_kernel_cudaERNS_18TensorIteratorBaseEEUlbbE_EESt5arrayIPcLm2EELi4E23TrivialOffsetCalculatorILi1EjESB_NS0_6memory15LoadWithoutCastENSC_16StoreWithoutCastEEEviT_T0_T2_T3_T4_T5_ --------------------------
	.section	.text._ZN2at6native27unrolled_elementwise_kernelINS0_13AUnaryFunctorIbbbZNS0_19maximum_kernel_cudaERNS_18TensorIteratorBaseEEUlbbE_EESt5arrayIPcLm2EELi4E23TrivialOffsetCalculatorILi1EjESB_NS0_6memory15LoadWithoutCastENSC_16StoreWithoutCastEEEviT_T0_T2_T3_T4_T5_,"ax",@progbits
	.align	128
        .global         _ZN2at6native27unrolled_elementwise_kernelINS0_13AUnaryFunctorIbbbZNS0_19maximum_kernel_cudaERNS_18TensorIteratorBaseEEUlbbE_EESt5arrayIPcLm2EELi4E23TrivialOffsetCalculatorILi1EjESB_NS0_6memory15LoadWithoutCastENSC_16StoreWithoutCastEEEviT_T0_T2_T3_T4_T5_
        .type           _ZN2at6native27unrolled_elementwise_kernelINS0_13AUnaryFunctorIbbbZNS0_19maximum_kernel_cudaERNS_18TensorIteratorBaseEEUlbbE_EESt5arrayIPcLm2EELi4E23TrivialOffsetCalculatorILi1EjESB_NS0_6memory15LoadWithoutCastENSC_16StoreWithoutCastEEEviT_T0_T2_T3_T4_T5_,@function
        .size           _ZN2at6native27unrolled_elementwise_kernelINS0_13AUnaryFunctorIbbbZNS0_19maximum_kernel_cudaERNS_18TensorIteratorBaseEEUlbbE_EESt5arrayIPcLm2EELi4E23TrivialOffsetCalculatorILi1EjESB_NS0_6memory15LoadWithoutCastENSC_16StoreWithoutCastEEEviT_T0_T2_T3_T4_T5_,(.L_x_42484 - _ZN2at6native27unrolled_elementwise_kernelINS0_13AUnaryFunctorIbbbZNS0_19maximum_kernel_cudaERNS_18TensorIteratorBaseEEUlbbE_EESt5arrayIPcLm2EELi4E23TrivialOffsetCalculatorILi1EjESB_NS0_6memory15LoadWithoutCastENSC_16StoreWithoutCastEEEviT_T0_T2_T3_T4_T5_)
        .other          _ZN2at6native27unrolled_elementwise_kernelINS0_13AUnaryFunctorIbbbZNS0_19maximum_kernel_cudaERNS_18TensorIteratorBaseEEUlbbE_EESt5arrayIPcLm2EELi4E23TrivialOffsetCalculatorILi1EjESB_NS0_6memory15LoadWithoutCastENSC_16StoreWithoutCastEEEviT_T0_T2_T3_T4_T5_,@"STO_CUDA_ENTRY STV_DEFAULT"
_ZN2at6native27unrolled_elementwise_kernelINS0_13AUnaryFunctorIbbbZNS0_19maximum_kernel_cudaERNS_18TensorIteratorBaseEEUlbbE_EESt5arrayIPcLm2EELi4E23TrivialOffsetCalculatorILi1EjESB_NS0_6memory15LoadWithoutCastENSC_16StoreWithoutCastEEEviT_T0_T2_T3_T4_T5_:
.text._ZN2at6native27unrolled_elementwise_kernelINS0_13AUnaryFunctorIbbbZNS0_19maximum_kernel_cudaERNS_18TensorIteratorBaseEEUlbbE_EESt5arrayIPcLm2EELi4E23TrivialOffsetCalculatorILi1EjESB_NS0_6memory15LoadWithoutCastENSC_16StoreWithoutCastEEEviT_T0_T2_T3_T4_T5_:
        /* <DEDUP_REMOVED lines=19> */
[----:B------:R-:W2:Y:S01]  /*0130*/  @!P2 LDG.E.U8 R8, desc[UR4][R8.64] ;  /* 0x000000040808a981 */ /* 0x000ea2000c1e1100 */
[----:B------:R-:W0:Y:S01]  /*0140*/  @!P1 LDC.64 R4, c[0x0][0x220] ;  /* 0x00008800ff049b82 */ /* 0x000e220000000a00 */
[----:B------:R-:W-:Y:S02]  /*0150*/  @!P1 IMAD R17, R0, 0x200, R13 ;  /* 0x0000020000119824 */ /* 0x000fe400078e020d */
[----:B------:R-:W-:Y:S01]  /*0160*/  @!P1 VIADD R13, R13, 0x80 ;  /* 0x000000800d0d9836 */ /* 0x000fe20000000000 */
[----:B-1----:R-:W-:-:S04]  /*0170*/  @!P5 IADD3 R10, P3, R11, R6, RZ ;  /* 0x000000060b0ad210 */ /* 0x002fc80007f7e0ff */
[----:B------:R-:W-:Y:S01]  /*0180*/  ISETP.GE.AND P0, PT, R13, R2, PT ;  /* 0x000000020d00720c */ /* 0x000fe20003f06270 */
[----:B------:R-:W-:-:S05]  /*0190*/  @!P5 IMAD.X R11, RZ, RZ, R7, P3 ;  /* 0x000000ffff0bd224 */ /* 0x000fca00018e0607 */
[----:B------:R-:W3:Y:S07]  /*01a0*/  @!P5 LDG.E.U8 R10, desc[UR4][R10.64] ;  /* 0x000000040a0ad981 */ /* 0x000eee000c1e1100 */
[----:B------:R-:W1:Y:S01]  /*01b0*/  @!P0 LDC.64 R6, c[0x0][0x220] ;  /* 0x00008800ff068b82 */ /* 0x000e620000000a00 */
[----:B0-----:R-:W-:-:S05]  /*01c0*/  @!P1 IADD3 R14, P4, R17, R4, RZ ;  /* 0x00000004110e9210 */ /* 0x001fca0007f9e0ff */
[----:B------:R-:W-:Y:S02]  /*01d0*/  @!P1 IMAD.X R15, RZ, RZ, R5, P4 ;  /* 0x000000ffff0f9224 */ /* 0x000fe400020e0605 */
[----:B------:R-:W-:Y:S01]  /*01e0*/  @!P0 IMAD R13, R0, 0x200, R13 ;  /* 0x00000200000d8824 */ /* 0x000fe200078e020d */
[----:B------:R-:W0:Y:S02]  /*01f0*/  @!P2 LDC.64 R4, c[0x0][0x218] ;  /* 0x00008600ff04ab82 */ /* 0x000e240000000a00 */
[----:B------:R-:W4:Y:S02]  /*0200*/  @!P1 LDG.E.U8 R14, desc[UR4][R14.64] ;  /* 0x000000040e0e9981 */ /* 0x000f24000c1e1100 */
[----:B-1----:R-:W-:-:S04]  /*0210*/  @!P0 IADD3 R12, P3, R13, R6, RZ ;  /* 0x000000060d0c8210 */ /* 0x002fc80007f7e0ff */
[----:B------:R-:W1:Y:S01]  /*0220*/  LDC.U8 R6, c[0x0][0x215] ;  /* 0x00008540ff067b82 */ /* 0x000e620000000000 */
[----:B------:R-:W-:Y:S02]  /*0230*/  IMAD.MOV.U32 R17, RZ, RZ, R3 ;  /* 0x000000ffff117224 */ /* 0x000fe400078e0003 */
[----:B------:R-:W-:Y:S02]  /*0240*/  @!P0 IMAD.X R13, RZ, RZ, R7, P3 ;  /* 0x000000ffff0d8224 */ /* 0x000fe400018e0607 */
[----:B------:R-:W-:Y:S01]  /*0250*/  @!P2 IMAD R3, R0, 0x200, R3 ;  /* 0x000002000003a824 */ /* 0x000fe200078e0203 */
[----:B------:R-:W-:Y:S01]  /*0260*/  PRMT R7, RZ, 0x7610, R7 ;  /* 0x00007610ff077816 */ /* 0x000fe20000000007 */
[----:B------:R-:W-:Y:S01]  /*0270*/  @!P2 IMAD.MOV.U32 R17, RZ, RZ, R16 ;  /* 0x000000ffff11a224 */ /* 0x000fe200078e0010 */
[----:B------:R0:W5:Y:S02]  /*0280*/  @!P0 LDG.E.U8 R12, desc[UR4][R12.64] ;  /* 0x000000040c0c8981 */ /* 0x000164000c1e1100 */
[----:B0-----:R-:W-:-:S05]  /*0290*/  @!P2 IADD3 R4, P4, R3, R4, RZ ;  /* 0x000000040304a210 */ /* 0x001fca0007f9e0ff */
[----:B------:R-:W-:Y:S01]  /*02a0*/  @!P2 IMAD.X R5, RZ, RZ, R5, P4 ;  /* 0x000000ffff05a224 */ /* 0x000fe200020e0605 */
[----:B------:R-:W-:Y:S01]  /*02b0*/  PRMT R3, RZ, 0x7610, R3 ;  /* 0x00007610ff037816 */ /* 0x000fe20000000003 */
[----:B------:R-:W-:Y:S01]  /*02c0*/  BSSY B0, `(.L_x_41213) ;  /* 0x000001e000007945 */ /* 0x000fe20003800000 */
[----:B--2---:R-:W-:-:S04]  /*02d0*/  @!P2 ISETP.NE.AND P3, PT, R8, RZ, PT ;  /* 0x000000ff0800a20c */ /* 0x004fc80003f65270 */
[----:B------:R-:W-:-:S04]  /*02e0*/  @!P2 SEL R7, RZ, 0x1, !P3 ;  /* 0x00000001ff07a807 */ /* 0x000fc80005800000 */
[----:B-1----:R-:W-:-:S04]  /*02f0*/  LOP3.LUT R8, R7, R6, RZ, 0xfc, !PT ;  /* 0x0000000607087212 */ /* 0x002fc800078efcff */
[----:B------:R-:W-:-:S04]  /*0300*/  @!P2 LOP3.LUT P4, RZ, R8, 0xff, RZ, 0xc0, !PT ;  /* 0x000000ff08ffa812 */ /* 0x000fc8000788c0ff */
[----:B------:R-:W-:Y:S02]  /*0310*/  @!P2 SEL R9, RZ, 0x1, !P4 ;  /* 0x00000001ff09a807 */ /* 0x000fe40006000000 */
[----:B---3--:R-:W-:-:S03]  /*0320*/  @!P5 ISETP.NE.AND P6, PT, R10, RZ, PT ;  /* 0x000000ff0a00d20c */ /* 0x008fc60003fc5270 */
[----:B------:R0:W-:Y:S01]  /*0330*/  @!P2 STG.E.U8 desc[UR4][R4.64], R9 ;  /* 0x000000090400a986 */ /* 0x0001e2000c101104 */
[----:B------:R-:W-:Y:S02]  /*0340*/  @!P5 SEL R3, RZ, 0x1, !P6 ;  /* 0x00000001ff03d807 */ /* 0x000fe40007000000 */
[----:B------:R-:W-:Y:S02]  /*0350*/  ISETP.GE.AND P5, PT, R17, R2, PT ;  /* 0x000000021100720c */ /* 0x000fe40003fa6270 */
[----:B------:R-:W-:Y:S02]  /*0360*/  PRMT R7, RZ, 0x7610, R7 ;  /* 0x00007610ff077816 */ /* 0x000fe40000000007 */
[----:B----4-:R-:W-:-:S04]  /*0370*/  @!P1 ISETP.NE.AND P3, PT, R14, RZ, PT ;  /* 0x000000ff0e00920c */ /* 0x010fc80003f65270 */
[----:B------:R-:W-:Y:S02]  /*0380*/  @!P1 SEL R7, RZ, 0x1, !P3 ;  /* 0x00000001ff079807 */ /* 0x000fe40005800000 */
[--C-:B------:R-:W-:Y:S02]  /*0390*/  LOP3.LUT P1, RZ, R3, 0xff, R6.reuse, 0xc8, !PT ;  /* 0x000000ff03ff7812 */ /* 0x100fe4000782c806 */
[----:B------:R-:W-:Y:S02]  /*03a0*/  LOP3.LUT P3, RZ, R7, 0xff, R6, 0xc8, !PT ;  /* 0x000000ff07ff7812 */ /* 0x000fe4000786c806 */
        /* <DEDUP_REMOVED lines=15> */
.L_x_41214:
[----:B------:R-:W-:Y:S05]  /*04a0*/  BSYNC B0 ;  /* 0x0000000000007941 */ /* 0x000fea0003800000 */
.L_x_41213:
[----:B------:R-:W-:Y:S02]  /*04b0*/  ISETP.GE.AND P2, PT, R17, R2, PT ;  /* 0x000000021100720c */ /* 0x000fe40003f46270 */
[----:B-----5:R-:W-:Y:S02]  /*04c0*/  @!P0 ISETP.NE.AND P1, PT, R12, RZ, PT ;  /* 0x000000ff0c00820c */ /* 0x020fe40003f25270 */
[----:B0-----:R-:W-:Y:S02]  /*04d0*/  PRMT R3, RZ, 0x7610, R3 ;  /* 0x00007610ff037816 */ /* 0x001fe40000000003 */
[----:B------:R-:W-:-:S07]  /*04e0*/  @!P0 SEL R3, RZ, 0x1, !P1 ;  /* 0x00000001ff038807 */ /* 0x000fce0004800000 */
[----:B------:R-:W-:Y:S05]  /*04f0*/  @P2 EXIT ;  /* 0x000000000000294d */ /* 0x000fea0003800000 */
[----:B------:R-:W-:Y:S01]  /*0500*/  IMAD R0, R0, 0x200, R17 ;  /* 0x0000020000007824 */ /* 0x000fe200078e0211 */
[----:B------:R-:W-:Y:S01]  /*0510*/  LOP3.LUT R3, R3, R6, RZ, 0xfc, !PT ;  /* 0x0000000603037212 */ /* 0x000fe200078efcff */
[----:B------:R-:W-:-:S03]  /*0520*/  ULDC.64 UR6, c[0x0][0x218] ;  /* 0x0000860000067ab9 */ /* 0x000fc60000000a00 */
[----:B------:R-:W-:Y:S02]  /*0530*/  IADD3 R2, P1, R0, UR6, RZ ;  /* 0x0000000600027c10 */ /* 0x000fe4000ff3e0ff */
[----:B------:R-:W-:-:S03]  /*0540*/  LOP3.LUT P0, RZ, R3, 0xff, RZ, 0xc0, !PT ;  /* 0x000000ff03ff7812 */ /* 0x000fc6000780c0ff */
[----:B------:R-:W-:Y:S01]  /*0550*/  IMAD.X R3, RZ, RZ, UR7, P1 ;  /* 0x00000007ff037e24 */ /* 0x000fe200088e06ff */
[----:B------:R-:W-:-:S05]  /*0560*/  SEL R5, RZ, 0x1, !P0 ;  /* 0x00000001ff057807 */ /* 0x000fca0004000000 */
[----:B------:R-:W-:Y:S01]  /*0570*/  STG.E.U8 desc[UR4][R2.64], R5 ;  /* 0x0000000502007986 */ /* 0x000fe2000c101104 */
[----:B------:R-:W-:Y:S05]  /*0580*/  EXIT ;  /* 0x000000000000794d */ /* 0x000fea0003800000 */
.L_x_41215:
        /* <DEDUP_REMOVED lines=15> */
.L_x_42484:


//--------------------- .text._ZN2at6native29vectorized_elementwise_kernelILi2ENS0_13AUnaryFunctorIbbbZNS0_19maximum_kernel_cudaERNS_18TensorIteratorBaseEEUlbbE_EESt5arrayIPcLm2EEEEviT0_T1_ --------------------------
	.section	.text._ZN2at6native29vectorized_elementwise_kernelILi2ENS0_13AUnaryFunctorIbbbZNS0_19maximum_kernel_cudaERNS_18TensorIteratorBaseEEUlbbE_EESt5arrayIPcLm2EEEEviT0_T1_,"ax",@progbits
	.align	128
        .global         _ZN2at6native29vectorized_elementwise_kernelILi2ENS0_13AUnaryFunctorIbbbZNS0_19maximum_kernel_cudaERNS_18TensorIteratorBaseEEUlbbE_EESt5arrayIPcLm2EEEEviT0_T1_
        .type           _ZN2at6native29vectorized_elementwise_kernelILi2ENS0_13AUnaryFunctorIbbbZNS0_19maximum_kernel_cudaERNS_18TensorIteratorBaseEEUlbbE_EESt5arrayIPcLm2EEEEviT0_T1_,@function
        .size           _ZN2at6native29vectorized_elementwise_kernelILi2ENS0_13AUnaryFunctorIbbbZNS0_19maximum_kernel_cudaERNS_18TensorIteratorBaseEEUlbbE_EESt5arrayIPcLm2EEEEviT0_T1_,(.L_x_42485 - _ZN2at6native29vectorized_elementwise_kernelILi2ENS0_13AUnaryFunctorIbbbZNS0_19maximum_kernel_cudaERNS_18TensorIteratorBaseEEUlbbE_EESt5arrayIPcLm2EEEEviT0_T1_)
        .other          _ZN2at6native29vectorized_elementwise_kernelILi2ENS0_13AUnaryFunctorIbbbZNS0_19maximum_kernel_cudaERNS_18TensorIteratorBaseEEUlbbE_EESt5arrayIPcLm2EEEEviT0_T1_,@"STO_CUDA_ENTRY STV_DEFAULT"
_ZN2at6native29vectorized_elementwise_kernelILi2ENS0_13AUnaryFunctorIbbbZNS0_19maximum_kernel_cudaERNS_18TensorIteratorBaseEEUlbbE_EESt5arrayIPcLm2EEEEviT0_T1_:
.text._ZN2at6native29vectorized_elementwise_kernelILi2ENS0_13AUnaryFunctorIbbbZNS0_19maximum_kernel_cudaERNS_18TensorIteratorBaseEEUlbbE_EESt5arrayIPcLm2EEEEviT0_T1_:
[----:B------:R-:W-:Y:S08]  /*0000*/  LDC R1, c[0x0][0x28] ;  /* 0x00000a00ff017b82 */ /* 0x000ff00000000800 */
[----:B------:R-:W0:Y:S01]  /*0010*/  S2UR UR4, SR_CTAID.X ;  /* 0x00000000000479c3 */ /* 0x000e220000002500 */
[----:B------:R-:W-:-:S07]  /*0020*/  ULDC.64 UR8, c[0x0][0x208] ;  /* 0x0000820000087ab9 */ /* 0x000fce0000000a00 */
[----:B------:R-:W1:Y:S08]  /*0030*/  LDC R12, c[0x0][0x210] ;  /* 0x00008400ff0c7b82 */ /* 0x000e700000000800 */
[----:B------:R-:W2:Y:S01]  /*0040*/  LDC.U8 R0, c[0x0][0x215] ;  /* 0x00008540ff007b82 */ /* 0x000ea20000000000 */
[----:B0-----:R-:W-:-:S06]  /*0050*/  USHF.L.U32 UR4, UR4, 0xa, URZ ;  /* 0x0000000a04047899 */ /* 0x001fcc000800063f */
[----:B-1----:R-:W-:-:S05]  /*0060*/  VIADD R12, R12, -UR4 ;  /* 0x800000040c0c7c36 */ /* 0x002fca0008000000 */
[----:B------:R-:W-:-:S13]  /*0070*/  ISETP.GE.U32.AND P0, PT, R12, 0x400, PT ;  /* 0x000004000c00780c */ /* 0x000fda0003f06070 */
[----:B--2---:R-:W-:Y:S05]  /*0080*/  @!P0 BRA `(.L_x_41216) ;  /* 0x0000000400088947 */ /* 0x004fea0003800000 */
        /* <DEDUP_REMOVED lines=19> */
[----:B------:R-:W-:Y:S02]  /*01c0*/  ISETP.NE.AND P0, PT, R6, RZ, PT ;  /* 0x000000ff0600720c */ /* 0x000fe40003f05270 */
[----:B---3--:R-:W-:Y:S02]  /*01d0*/  PRMT R6, R8, 0x7770, RZ ;  /* 0x0000777008067816 */ /* 0x008fe400000000ff */
[----:B------:R-:W-:-:S02]  /*01e0*/  ISETP.NE.AND P1, PT, R7, RZ, PT ;  /* 0x000000ff0700720c */ /* 0x000fc40003f25270 */
[----:B0-----:R-:W-:Y:S02]  /*01f0*/  PRMT R4, R8, 0x7771, RZ ;  /* 0x0000777108047816 */ /* 0x001fe400000000ff */
[----:B------:R-:W-:Y:S02]  /*0200*/  SEL R5, RZ, 0x1, !P0 ;  /* 0x00000001ff057807 */ /* 0x000fe40004000000 */
[----:B------:R-:W-:Y:S02]  /*0210*/  ISETP.NE.AND P0, PT, R6, RZ, PT ;  /* 0x000000ff0600720c */ /* 0x000fe40003f05270 */
[----:B------:R-:W-:Y:S02]  /*0220*/  SEL R7, RZ, 0x1, !P1 ;  /* 0x00000001ff077807 */ /* 0x000fe40004800000 */
[----:B----4-:R-:W-:Y:S02]  /*0230*/  PRMT R6, R10, 0x7770, RZ ;  /* 0x000077700a067816 */ /* 0x010fe400000000ff */
[----:B------:R-:W-:-:S02]  /*0240*/  ISETP.NE.AND P3, PT, R4, RZ, PT ;  /* 0x000000ff0400720c */ /* 0x000fc40003f65270 */
[----:B------:R-:W-:Y:S02]  /*0250*/  LOP3.LUT P2, RZ, R0, 0xff, R5, 0xc8, !PT ;  /* 0x000000ff00ff7812 */ /* 0x000fe4000784c805 */
[----:B------:R-:W-:Y:S02]  /*0260*/  SEL R5, RZ, 0x1, !P0 ;  /* 0x00000001ff057807 */ /* 0x000fe40004000000 */
[----:B------:R-:W-:Y:S02]  /*0270*/  PRMT R4, R10, 0x7771, RZ ;  /* 0x000077710a047816 */ /* 0x000fe400000000ff */
[----:B------:R-:W-:Y:S02]  /*0280*/  LOP3.LUT P0, RZ, R0, 0xff, R7, 0xc8, !PT ;  /* 0x000000ff00ff7812 */ /* 0x000fe4000780c807 */
[----:B------:R-:W-:Y:S02]  /*0290*/  ISETP.NE.AND P4, PT, R6, RZ, PT ;  /* 0x000000ff0600720c */ /* 0x000fe40003f85270 */
[----:B-----5:R-:W-:-:S02]  /*02a0*/  PRMT R7, R11, 0x7770, RZ ;  /* 0x000077700b077816 */ /* 0x020fc400000000ff */
[----:B------:R-:W-:Y:S02]  /*02b0*/  PRMT R6, R11, 0x7771, RZ ;  /* 0x000077710b067816 */ /* 0x000fe400000000ff */
[----:B------:R-:W-:Y:S02]  /*02c0*/  LOP3.LUT P1, RZ, R0, 0xff, R5, 0xc8, !PT ;  /* 0x000000ff00ff7812 */ /* 0x000fe4000782c805 */
[----:B------:R-:W-:Y:S02]  /*02d0*/  ISETP.NE.AND P6, PT, R4, RZ, PT ;  /* 0x000000ff0400720c */ /* 0x000fe40003fc5270 */
[----:B------:R-:W-:Y:S02]  /*02e0*/  SEL R9, RZ, 0x1, !P3 ;  /* 0x00000001ff097807 */ /* 0x000fe40005800000 */
[----:B------:R-:W-:Y:S02]  /*02f0*/  SEL R5, RZ, 0x1, !P4 ;  /* 0x00000001ff057807 */ /* 0x000fe40006000000 */
[----:B------:R-:W-:-:S02]  /*0300*/  ISETP.NE.AND P4, PT, R7, RZ, PT ;  /* 0x000000ff0700720c */ /* 0x000fc40003f85270 */
[----:B------:R-:W-:Y:S02]  /*0310*/  ISETP.NE.AND P5, PT, R6, RZ, PT ;  /* 0x000000ff0600720c */ /* 0x000fe40003fa5270 */
[----:B------:R-:W-:Y:S02]  /*0320*/  SEL R7, RZ, 0x1, !P6 ;  /* 0x00000001ff077807 */ /* 0x000fe40007000000 */
[C---:B------:R-:W-:Y:S02]  /*0330*/  LOP3.LUT P3, RZ, R0.reuse, 0xff, R9, 0xc8, !PT ;  /* 0x000000ff00ff7812 */ /* 0x040fe4000786c809 */
[----:B------:R-:W-:Y:S02]  /*0340*/  LOP3.LUT P6, RZ, R0, 0xff, R5, 0xc8, !PT ;  /* 0x000000ff00ff7812 */ /* 0x000fe400078cc805 */
[----:B------:R-:W-:Y:S02]  /*0350*/  SEL R5, RZ, 0x1, !P4 ;  /* 0x00000001ff057807 */ /* 0x000fe40006000000 */
[----:B------:R-:W-:-:S02]  /*0360*/  SEL R9, RZ, 0x1, !P5 ;  /* 0x00000001ff097807 */ /* 0x000fc40006800000 */
[----:B------:R-:W-:Y:S02]  /*0370*/  SEL R4, RZ, 0x1, !P2 ;  /* 0x00000001ff047807 */ /* 0x000fe40005000000 */
[C---:B------:R-:W-:Y:S02]  /*0380*/  LOP3.LUT P4, RZ, R0.reuse, 0xff, R7, 0xc8, !PT ;  /* 0x000000ff00ff7812 */ /* 0x040fe4000788c807 */
[C---:B------:R-:W-:Y:S02]  /*0390*/  LOP3.LUT P2, RZ, R0.reuse, 0xff, R5, 0xc8, !PT ;  /* 0x000000ff00ff7812 */ /* 0x040fe4000784c805 */
[----:B------:R-:W-:Y:S02]  /*03a0*/  LOP3.LUT P5, RZ, R0, 0xff, R9, 0xc8, !PT ;  /* 0x000000ff00ff7812 */ /* 0x000fe400078ac809 */
        /* <DEDUP_REMOVED lines=16> */
.L_x_41216:
        /* <DEDUP_REMOVED lines=20> */
[----:B------:R-:W-:Y:S01]  /*05f0*/  PRMT R13, RZ, 0x7610, R13 ;  /* 0x00007610ff0d7816 */ /* 0x000fe2000000000d */
[----:B------:R-:W-:Y:S01]  /*0600*/  @!P4 VIADD R23, R17, UR4 ;  /* 0x000000041117cc36 */ /* 0x000fe20008000000 */
[----:B------:R-:W-:Y:S02]  /*0610*/  ISETP.GE.AND P5, PT, R19, R12, PT ;  /* 0x0000000c1300720c */ /* 0x000fe40003fa6270 */
[----:B------:R-:W-:-:S11]  /*0620*/  PRMT R15, RZ, 0x7610, R15 ;  /* 0x00007610ff0f7816 */ /* 0x000fd6000000000f */
[C---:B------:R-:W-:Y:S01]  /*0630*/  @!P5 VIADD R29, R19.reuse, UR4 ;  /* 0x00000004131ddc36 */ /* 0x040fe20008000000 */
[----:B------:R-:W1:Y:S01]  /*0640*/  @!P5 LDC.64 R8, c[0x0][0x220] ;  /* 0x00008800ff08db82 */ /* 0x000e620000000a00 */
[----:B------:R-:W-:-:S05]  /*0650*/  @!P5 VIADD R19, R19, 0x80 ;  /* 0x000000801313d836 */ /* 0x000fca0000000000 */
[----:B------:R-:W-:-:S13]  /*0660*/  ISETP.GE.AND P0, PT, R19, R12, PT ;  /* 0x0000000c1300720c */ /* 0x000fda0003f06270 */
[C---:B------:R-:W-:Y:S01]  /*0670*/  @!P0 VIADD R27, R19.reuse, UR4 ;  /* 0x00000004131b8c36 */ /* 0x040fe20008000000 */
[----:B------:R-:W4:Y:S01]  /*0680*/  @!P0 LDC.64 R10, c[0x0][0x220] ;  /* 0x00008800ff0a8b82 */ /* 0x000f220000000a00 */
[----:B------:R-:W-:-:S05]  /*0690*/  @!P0 VIADD R19, R19, 0x80 ;  /* 0x0000008013138836 */ /* 0x000fca0000000000 */
[----:B------:R-:W-:-:S13]  /*06a0*/  ISETP.GE.AND P1, PT, R19, R12, PT ;  /* 0x0000000c1300720c */ /* 0x000fda0003f26270 */
[C---:B------:R-:W-:Y:S02]  /*06b0*/  @!P1 VIADD R25, R19.reuse, UR4 ;  /* 0x0000000413199c36 */ /* 0x040fe40008000000 */
[----:B------:R-:W-:Y:S01]  /*06c0*/  @!P1 VIADD R19, R19, 0x80 ;  /* 0x0000008013139836 */ /* 0x000fe20000000000 */
[----:B--2---:R-:W-:Y:S02]  /*06d0*/  @!P2 ISETP.NE.AND P6, PT, R2, RZ, PT ;  /* 0x000000ff0200a20c */ /* 0x004fe40003fc5270 */
[----:B------:R-:W2:Y:S02]  /*06e0*/  @!P1 LDC.64 R2, c[0x0][0x220] ;  /* 0x00008800ff029b82 */ /* 0x000ea40000000a00 */
[----:B------:R-:W-:Y:S02]  /*06f0*/  @!P2 SEL R13, RZ, 0x1, !P6 ;  /* 0x00000001ff0da807 */ /* 0x000fe40007000000 */
[----:B------:R-:W-:Y:S02]  /*0700*/  ISETP.GE.AND P2, PT, R19, R12, PT ;  /* 0x0000000c1300720c */ /* 0x000fe40003f46270 */
[----:B0-----:R-:W-:-:S05]  /*0710*/  @!P4 IADD3 R22, P6, R23, R6, RZ ;  /* 0x000000061716c210 */ /* 0x001fca0007fde0ff */
[----:B------:R-:W-:-:S05]  /*0720*/  @!P4 IMAD.X R23, RZ, RZ, R7, P6 ;  /* 0x000000ffff17c224 */ /* 0x000fca00030e0607 */
[----:B------:R-:W5:Y:S01]  /*0730*/  @!P4 LDG.E.U8 R14, desc[UR8][R22.64] ;  /* 0x00000008160ec981 */ /* 0x000f62000c1e1100 */
[C---:B------:R-:W-:Y:S01]  /*0740*/  @!P2 VIADD R21, R19.reuse, UR4 ;  /* 0x000000041315ac36 */ /* 0x040fe20008000000 */
[----:B---3--:R-:W-:Y:S01]  /*0750*/  @!P3 ISETP.NE.AND P6, PT, R4, RZ, PT ;  /* 0x000000ff0400b20c */ /* 0x008fe20003fc5270 */
[----:B------:R-:W-:Y:S01]  /*0760*/  @!P2 VIADD R19, R19, 0x80 ;  /* 0x000000801313a836 */ /* 0x000fe20000000000 */
[----:B------:R-:W0:Y:S02]  /*0770*/  @!P2 LDC.64 R4, c[0x0][0x220] ;  /* 0x00008800ff04ab82 */ /* 0x000e240000000a00 */
[----:B------:R-:W-:Y:S02]  /*0780*/  @!P3 SEL R15, RZ, 0x1, !P6 ;  /* 0x00000001ff0fb807 */ /* 0x000fe40007000000 */
[----:B------:R-:W-:Y:S02]  /*0790*/  ISETP.GE.AND P3, PT, R19, R12, PT ;  /* 0x0000000c1300720c */ /* 0x000fe40003f66270 */
[----:B-1----:R-:W-:-:S05]  /*07a0*/  @!P5 IADD3 R8, P6, R29, R8, RZ ;  /* 0x000000081d08d210 */ /* 0x002fca0007fde0ff */
[----:B------:R-:W-:Y:S01]  /*07b0*/  @!P5 IMAD.X R9, RZ, RZ, R9, P6 ;  /* 0x000000ffff09d224 */ /* 0x000fe200030e0609 */
[----:B----4-:R-:W-:-:S04]  /*07c0*/  @!P0 IADD3 R10, P6, R27, R10, RZ ;  /* 0x0000000a1b0a8210 */ /* 0x010fc80007fde0ff */
[----:B------:R1:W3:Y:S01]  /*07d0*/  @!P5 LDG.E.U8 R8, desc[UR8][R8.64] ;  /* 0x000000080808d981 */ /* 0x0002e2000c1e1100 */
[----:B------:R-:W4:Y:S01]  /*07e0*/  @!P3 LDC.64 R6, c[0x0][0x220] ;  /* 0x00008800ff06bb82 */ /* 0x000f220000000a00 */
[----:B------:R-:W-:Y:S01]  /*07f0*/  @!P0 IMAD.X R11, RZ, RZ, R11, P6 ;  /* 0x000000ffff0b8224 */ /* 0x000fe200030e060b */
[----:B--2---:R-:W-:Y:S01]  /*0800*/  @!P1 IADD3 R2, P6, R25, R2, RZ ;  /* 0x0000000219029210 */ /* 0x004fe20007fde0ff */
[----:B------:R-:W-:-:S03]  /*0810*/  @!P3 VIADD R19, R19, UR4 ;  /* 0x000000041313bc36 */ /* 0x000fc60008000000 */
[----:B------:R-:W2:Y:S01]  /*0820*/  @!P0 LDG.E.U8 R10, desc[UR8][R10.64] ;  /* 0x000000080a0a8981 */ /* 0x000ea2000c1e1100 */
[----:B------:R-:W-:Y:S01]  /*0830*/  @!P1 IMAD.X R3, RZ, RZ, R3, P6 ;  /* 0x000000ffff039224 */ /* 0x000fe200030e0603 */
[----:B0-----:R-:W-:-:S04]  /*0840*/  @!P2 IADD3 R4, P6, R21, R4, RZ ;  /* 0x000000041504a210 */ /* 0x001fc80007fde0ff */
[----:B------:R0:W2:Y:S01]  /*0850*/  @!P1 LDG.E.U8 R2, desc[UR8][R2.64] ;  /* 0x0000000802029981 */ /* 0x0000a2000c1e1100 */
[----:B------:R-:W-:-:S05]  /*0860*/  @!P2 IMAD.X R5, RZ, RZ, R5, P6 ;  /* 0x000000ffff05a224 */ /* 0x000fca00030e0605 */
[----:B------:R0:W2:Y:S01]  /*0870*/  @!P2 LDG.E.U8 R4, desc[UR8][R4.64] ;  /* 0x000000080404a981 */ /* 0x0000a2000c1e1100 */
[----:B----4-:R-:W-:-:S05]  /*0880*/  @!P3 IADD3 R18, P6, R19, R6, RZ ;  /* 0x000000061312b210 */ /* 0x010fca0007fde0ff */
[----:B------:R-:W-:Y:S02]  /*0890*/  @!P3 IMAD.X R19, RZ, RZ, R7, P6 ;  /* 0x000000ffff13b224 */ /* 0x000fe400030e0607 */
[----:B------:R-:W4:Y:S03]  /*08a0*/  @!P4 LDC.64 R6, c[0x0][0x218] ;  /* 0x00008600ff06cb82 */ /* 0x000f260000000a00 */
[----:B------:R-:W2:Y:S01]  /*08b0*/  @!P3 LDG.E.U8 R18, desc[UR8][R18.64] ;  /* 0x000000081212b981 */ /* 0x000ea2000c1e1100 */
[----:B-1----:R-:W-:Y:S02]  /*08c0*/  PRMT R9, RZ, 0x7610, R9 ;  /* 0x00007610ff097816 */ /* 0x002fe40000000009 */
[----:B0-----:R-:W-:Y:S02]  /*08d0*/  PRMT R3, RZ, 0x7610, R3 ;  /* 0x00007610ff037816 */ /* 0x001fe40000000003 */
[----:B------:R-:W-:Y:S01]  /*08e0*/  PRMT R5, RZ, 0x7610, R5 ;  /* 0x00007610ff057816 */ /* 0x000fe20000000005 */
[----:B------:R-:W-:Y:S04]  /*08f0*/  BSSY B0, `(.L_x_41217) ;  /* 0x0000057000007945 */ /* 0x000fe80003800000 */
[----:B------:R-:W-:Y:S01]  /*0900*/  BSSY B1, `(.L_x_41218) ;  /* 0x000004e000017945 */ /* 0x000fe20003800000 */
[----:B-----5:R-:W-:-:S04]  /*0910*/  @!P4 ISETP.NE.AND P6, PT, R14, RZ, PT ;  /* 0x000000ff0e00c20c */ /* 0x020fc80003fc5270 */
[----:B------:R-:W-:-:S04]  /*0920*/  @!P4 SEL R9, RZ, 0x1, !P6 ;  /* 0x00000001ff09c807 */ /* 0x000fc80007000000 */
[----:B------:R-:W-:-:S04]  /*0930*/  LOP3.LUT R9, R9, R0, RZ, 0xfc, !PT ;  /* 0x0000000009097212 */ /* 0x000fc800078efcff */
[----:B------:R-:W-:Y:S01]  /*0940*/  @!P4 LOP3.LUT P6, RZ, R9, 0xff, RZ, 0xc0, !PT ;  /* 0x000000ff09ffc812 */ /* 0x000fe200078cc0ff */
[----:B------:R-:W-:-:S03]  /*0950*/  @!P4 VIADD R9, R17, UR4 ;  /* 0x000000041109cc36 */ /* 0x000fc60008000000 */
[----:B------:R-:W-:Y:S02]  /*0960*/  @!P4 SEL R11, RZ, 0x1, !P6 ;  /* 0x00000001ff0bc807 */ /* 0x000fe40007000000 */
[----:B----4-:R-:W-:-:S05]  /*0970*/  @!P4 IADD3 R6, P6, R9, R6, RZ ;  /* 0x000000060906c210 */ /* 0x010fca0007fde0ff */
[----:B------:R-:W-:Y:S01]  /*0980*/  @!P4 IMAD.X R7, RZ, RZ, R7, P6 ;  /* 0x000000ffff07c224 */ /* 0x000fe200030e0607 */
[----:B---3--:R-:W-:Y:S01]  /*0990*/  @!P5 ISETP.NE.AND P6, PT, R8, RZ, PT ;  /* 0x000000ff0800d20c */ /* 0x008fe20003fc5270 */
[----:B------:R-:W-:-:S03]  /*09a0*/  @!P4 IMAD.MOV.U32 R17, RZ, RZ, R16 ;  /* 0x000000ffff11c224 */ /* 0x000fc600078e0010 */
[----:B------:R0:W-:Y:S01]  /*09b0*/  @!P4 STG.E.U8 desc[UR8][R6.64], R11 ;  /* 0x0000000b0600c986 */ /* 0x0001e2000c101108 */
[----:B--2---:R-:W-:Y:S02]  /*09c0*/  @!P0 ISETP.NE.AND P4, PT, R10, RZ, PT ;  /* 0x000000ff0a00820c */ /* 0x004fe40003f85270 */
[----:B------:R-:W-:Y:S02]  /*09d0*/  @!P5 SEL R3, RZ, 0x1, !P6 ;  /* 0x00000001ff03d807 */ /* 0x000fe40007000000 */
[----:B------:R-:W-:Y:S02]  /*09e0*/  @!P1 ISETP.NE.AND P6, PT, R2, RZ, PT ;  /* 0x000000ff0200920c */ /* 0x000fe40003fc5270 */
[----:B------:R-:W-:Y:S02]  /*09f0*/  PRMT R9, RZ, 0x7610, R9 ;  /* 0x00007610ff097816 */ /* 0x000fe40000000009 */
[----:B------:R-:W-:Y:S02]  /*0a00*/  @!P0 SEL R9, RZ, 0x1, !P4 ;  /* 0x00000001ff098807 */ /* 0x000fe40006000000 */
[----:B------:R-:W-:-:S02]  /*0a10*/  @!P2 ISETP.NE.AND P4, PT, R4, RZ, PT ;  /* 0x000000ff0400a20c */ /* 0x000fc40003f85270 */
[----:B------:R-:W-:Y:S02]  /*0a20*/  @!P1 SEL R5, RZ, 0x1, !P6 ;  /* 0x00000001ff059807 */ /* 0x000fe40007000000 */
[--C-:B------:R-:W-:Y:S02]  /*0a30*/  LOP3.LUT P5, RZ, R13, 0xff, R0.reuse, 0xc8, !PT ;  /* 0x000000ff0dff7812 */ /* 0x100fe400078ac800 */
[----:B0-----:R-:W-:Y:S02]  /*0a40*/  PRMT R7, RZ, 0x7610, R7 ;  /* 0x00007610ff077816 */ /* 0x001fe40000000007 */
[----:B------:R-:W-:Y:S02]  /*0a50*/  @!P2 SEL R7, RZ, 0x1, !P4 ;  /* 0x00000001ff07a807 */ /* 0x000fe40006000000 */
[----:B------:R-:W-:Y:S02]  /*0a60*/  LOP3.LUT P2, RZ, R5, 0xff, R0, 0xc8, !PT ;  /* 0x000000ff05ff7812 */ /* 0x000fe4000784c800 */
[----:B------:R-:W-:-:S02]  /*0a70*/  SEL R5, RZ, 0x1, !P5 ;  /* 0x00000001ff057807 */ /* 0x000fc40006800000 */
[----:B------:R-:W-:Y:S02]  /*0a80*/  ISETP.GE.AND P5, PT, R17, R12, PT ;  /* 0x0000000c1100720c */ /* 0x000fe40003fa6270 */
[----:B------:R-:W-:Y:S02]  /*0a90*/  @!P3 ISETP.NE.AND P6, PT, R18, RZ, PT ;  /* 0x000000ff1200b20c */ /* 0x000fe40003fc5270 */
[--C-:B------:R-:W-:Y:S02]  /*0aa0*/  LOP3.LUT P1, RZ, R3, 0xff, R0.reuse, 0xc8, !PT ;  /* 0x000000ff03ff7812 */ /* 0x100fe4000782c800 */
[----:B------:R-:W-:Y:S02]  /*0ab0*/  PRMT R3, RZ, 0x7610, R3 ;  /* 0x00007610ff037816 */ /* 0x000fe40000000003 */
[----:B------:R-:W-:Y:S02]  /*0ac0*/  @!P3 SEL R3, RZ, 0x1, !P6 ;  /* 0x00000001ff03b807 */ /* 0x000fe40007000000 */
[----:B------:R-:W-:-:S02]  /*0ad0*/  LOP3.LUT P0, RZ, R15, 0xff, R0, 0xc8, !PT ;  /* 0x000000ff0fff7812 */ /* 0x000fc4000780c800 */
[--C-:B------:R-:W-:Y:S02]  /*0ae0*/  LOP3.LUT P4, RZ, R9, 0xff, R0.reuse, 0xc8, !PT ;  /* 0x000000ff09ff7812 */ /* 0x100fe4000788c800 */
[----:B------:R-:W-:Y:S02]  /*0af0*/  LOP3.LUT P3, RZ, R7, 0xff, R0, 0xc8, !PT ;  /* 0x000000ff07ff7812 */ /* 0x000fe4000786c800 */
[----:B------:R-:W-:Y:S02]  /*0b00*/  LOP3.LUT R0, R3, R0, RZ, 0xfc, !PT ;  /* 0x0000000003007212 */ /* 0x000fe400078efcff */
[----:B------:R-:W-:Y:S02]  /*0b10*/  SEL R7, RZ, 0x1, !P0 ;  /* 0x00000001ff077807 */ /* 0x000fe40004000000 */
[----:B------:R-:W-:Y:S02]  /*0b20*/  SEL R9, RZ, 0x1, !P1 ;  /* 0x00000001ff097807 */ /* 0x000fe40004800000 */
[----:B------:R-:W-:-:S02]  /*0b30*/  SEL R11, RZ, 0x1, !P4 ;  /* 0x00000001ff0b7807 */ /* 0x000fc40006000000 */
        /* <DEDUP_REMOVED lines=17> */
.L_x_41219:
        /* <DEDUP_REMOVED lines=8> */
.L_x_41220:
        /* <DEDUP_REMOVED lines=8> */
.L_x_41221:
        /* <DEDUP_REMOVED lines=9> */
.L_x_41222:
[----:B------:R-:W-:Y:S05]  /*0de0*/  BSYNC B1 ;  /* 0x0000000000017941 */ /* 0x000fea0003800000 */
.L_x_41218:
[----:B------:R-:W-:-:S13]  /*0df0*/  ISETP.GE.AND P0, PT, R17, R12, PT ;  /* 0x0000000c1100720c */ /* 0x000fda0003f06270 */
[----:B0-----:R-:W0:Y:S01]  /*0e00*/  @!P0 LDC.64 R4, c[0x0][0x218] ;  /* 0x00008600ff048b82 */ /* 0x001e220000000a00 */
[C---:B-12---:R-:W-:Y:S02]  /*0e10*/  @!P0 VIADD R3, R17.reuse, UR4 ;  /* 0x0000000411038c36 */ /* 0x046fe40008000000 */
[----:B------:R-:W-:-:S03]  /*0e20*/  @!P0 VIADD R17, R17, 0x80 ;  /* 0x0000008011118836 */ /* 0x000fc60000000000 */
[----:B0-----:R-:W-:-:S05]  /*0e30*/  @!P0 IADD3 R2, P1, R3, R4, RZ ;  /* 0x0000000403028210 */ /* 0x001fca0007f3e0ff */
[----:B------:R-:W-:-:S05]  /*0e40*/  @!P0 IMAD.X R3, RZ, RZ, R5, P1 ;  /* 0x000000ffff038224 */ /* 0x000fca00008e0605 */
[----:B------:R2:W-:Y:S03]  /*0e50*/  @!P0 STG.E.U8 desc[UR8][R2.64], R15 ;  /* 0x0000000f02008986 */ /* 0x0005e6000c101108 */
.L_x_41223:
[----:B------:R-:W-:Y:S05]  /*0e60*/  BSYNC B0 ;  /* 0x0000000000007941 */ /* 0x000fea0003800000 */
.L_x_41217:
[----:B------:R-:W-:Y:S05]  /*0e70*/  WARPSYNC.ALL ;  /* 0x0000000000007948 */ /* 0x000fea0003800000 */
[----:B------:R-:W-:-:S13]  /*0e80*/  ISETP.GE.AND P0, PT, R17, R12, PT ;  /* 0x0000000c1100720c */ /* 0x000fda0003f06270 */
[----:B------:R-:W-:Y:S05]  /*0e90*/  @P0 EXIT ;  /* 0x000000000000094d */ /* 0x000fea0003800000 */
[----:B012---:R-:W-:Y:S01]  /*0ea0*/  VIADD R2, R17, UR4 ;  /* 0x0000000411027c36 */ /* 0x007fe20008000000 */
[----:B------:R-:W-:Y:S01]  /*0eb0*/  ULDC.64 UR6, c[0x0][0x218] ;  /* 0x0000860000067ab9 */ /* 0x000fe20000000a00 */
[----:B------:R-:W-:-:S03]  /*0ec0*/  LOP3.LUT P0, RZ, R0, 0xff, RZ, 0xc0, !PT ;  /* 0x000000ff00ff7812 */ /* 0x000fc6000780c0ff */
[----:B------:R-:W-:Y:S02]  /*0ed0*/  IADD3 R2, P1, R2, UR6, RZ ;  /* 0x0000000602027c10 */ /* 0x000fe4000ff3e0ff */
[----:B------:R-:W-:-:S03]  /*0ee0*/  SEL R5, RZ, 0x1, !P0 ;  /* 0x00000001ff057807 */ /* 0x000fc60004000000 */
[----:B------:R-:W-:-:S05]  /*0ef0*/  IMAD.X R3, RZ, RZ, UR7, P1 ;  /* 0x00000007ff037e24 */ /* 0x000fca00088e06ff */
[----:B------:R-:W-:Y:S01]  /*0f00*/  STG.E.U8 desc[UR8][R2.64], R5 ;  /* 0x0000000502007986 */ /* 0x000fe2000c101108 */
[----:B------:R-:W-:Y:S05]  /*0f10*/  EXIT ;  /* 0x000000000000794d */ /* 0x000fea0003800000 */
.L_x_41224:
        /* <DEDUP_REMOVED lines=14> */
.L_x_42485:


//--------------------- .text._ZN2at6native29vectorized_elementwise_kernelILi4ENS0_13AUnaryFunctorIbbbZNS0_19maximum_kernel_cudaERNS_18TensorIteratorBaseEEUlbbE_EESt5arrayIPcLm2EEEEviT0_T1_ --------------------------
	.section	.text._ZN2at6native29vectorized_elementwise_kernelILi4ENS0_13AUnaryFunctorIbbbZNS0_19maximum_kernel_cudaERNS_18TensorIteratorBaseEEUlbbE_EESt5arrayIPcLm2EEEEviT0_T1_,"ax",@progbits
	.align	128
        .global         _ZN2at6native29vectorized_elementwise_kernelILi4ENS0_13AUnaryFunctorIbbbZNS0_19maximum_kernel_cudaERNS_18TensorIteratorBaseEEUlbbE_EESt5arrayIPcLm2EEEEviT0_T1_
        .type           _ZN2at6native29vectorized_elementwise_kernelILi4ENS0_13AUnaryFunctorIbbbZNS0_19maximum_kernel_cudaERNS_18TensorIteratorBaseEEUlbbE_EESt5arrayIPcLm2EEEEviT0_T1_,@function
        .size           _ZN2at6native29vectorized_elementwise_kernelILi4ENS0_13AUnaryFunctorIbbbZNS0_19maximum_kernel_cudaERNS_18TensorIteratorBaseEEUlbbE_EESt5arrayIPcLm2EEEEviT0_T1_,(.L_x_42486 - _ZN2at6native29vectorized_elementwise_kernelILi4ENS0_13AUnaryFunctorIbbbZNS0_19maximum_kernel_cudaERNS_18TensorIteratorBaseEEUlbbE_EESt5arrayIPcLm2EEEEviT0_T1_)
        .other          _ZN2at6native29vectorized_elementwise_kernelILi4ENS0_13AUnaryFunctorIbbbZNS0_19maximum_kernel_cudaERNS_18TensorIteratorBaseEEUlbbE_EESt5arrayIPcLm2EEEEviT0_T1_,@"STO_CUDA_ENTRY STV_DEFAULT"
_ZN2at6native29vectorized_elementwise_kernelILi4ENS0_13AUnaryFunctorIbbbZNS0_19maximum_kernel_cudaERNS_18TensorIteratorBaseEEUlbbE_EESt5arrayIPcLm2EEEEviT0_T1_:
.text._ZN2at6native29vectorized_elementwise_kernelILi4ENS0_13AUnaryFunctorIbbbZNS0_19maximum_kernel_cudaERNS_18TensorIteratorBaseEEUlbbE_EESt5arrayIPcLm2EEEEviT0_T1_:
        /* <DEDUP_REMOVED lines=20> */
[----:B------:R-:W-:Y:S01]  /*0140*/  UIADD3.X UR6, URZ, UR7, URZ, UP0, !UPT ;  /* 0x000000073f067290 */ /* 0x000fe200087fe43f */
[C---:B--2---:R-:W-:Y:S02]  /*0150*/  PRMT R3, R8.reuse, 0x7770, RZ ;  /* 0x0000777008037816 */ /* 0x044fe400000000ff */
[C---:B------:R-:W-:Y:S02]  /*0160*/  PRMT R6, R8.reuse, 0x7771, RZ ;  /* 0x0000777108067816 */ /* 0x040fe400000000ff */
[----:B------:R-:W-:Y:S02]  /*0170*/  PRMT R7, R8, 0x7772, RZ ;  /* 0x0000777208077816 */ /* 0x000fe400000000ff */
[----:B------:R-:W-:Y:S02]  /*0180*/  ISETP.NE.AND P0, PT, R3, RZ, PT ;  /* 0x000000ff0300720c */ /* 0x000fe40003f05270 */
[----:B------:R-:W-:Y:S02]  /*0190*/  ISETP.NE.AND P1, PT, R6, RZ, PT ;  /* 0x000000ff0600720c */ /* 0x000fe40003f25270 */
[----:B------:R-:W-:-:S02]  /*01a0*/  PRMT R3, R8, 0x7773, RZ ;  /* 0x0000777308037816 */ /* 0x000fc400000000ff */
[----:B------:R-:W-:Y:S02]  /*01b0*/  ISETP.NE.AND P2, PT, R7, RZ, PT ;  /* 0x000000ff0700720c */ /* 0x000fe40003f45270 */
[----:B------:R-:W-:Y:S02]  /*01c0*/  SEL R9, RZ, 0x1, !P1 ;  /* 0x00000001ff097807 */ /* 0x000fe40004800000 */
[----:B------:R-:W-:Y:S02]  /*01d0*/  SEL R7, RZ, 0x1, !P0 ;  /* 0x00000001ff077807 */ /* 0x000fe40004000000 */
[----:B------:R-:W-:Y:S02]  /*01e0*/  ISETP.NE.AND P1, PT, R3, RZ, PT ;  /* 0x000000ff0300720c */ /* 0x000fe40003f25270 */
[----:B------:R-:W-:Y:S02]  /*01f0*/  SEL R11, RZ, 0x1, !P2 ;  /* 0x00000001ff0b7807 */ /* 0x000fe40005000000 */
[----:B------:R-:W-:-:S02]  /*0200*/  LOP3.LUT P2, RZ, R0, 0xff, R7, 0xc8, !PT ;  /* 0x000000ff00ff7812 */ /* 0x000fc4000784c807 */
[----:B------:R-:W-:Y:S02]  /*0210*/  LOP3.LUT P3, RZ, R0, 0xff, R9, 0xc8, !PT ;  /* 0x000000ff00ff7812 */ /* 0x000fe4000786c809 */
[----:B------:R-:W-:Y:S02]  /*0220*/  SEL R3, RZ, 0x1, !P1 ;  /* 0x00000001ff037807 */ /* 0x000fe40004800000 */
[----:B0-----:R-:W-:Y:S02]  /*0230*/  SEL R4, RZ, 0x1, !P2 ;  /* 0x00000001ff047807 */ /* 0x001fe40005000000 */
[----:B------:R-:W-:Y:S02]  /*0240*/  SEL R5, RZ, 0x1, !P3 ;  /* 0x00000001ff057807 */ /* 0x000fe40005800000 */
[----:B---3--:R-:W-:Y:S02]  /*0250*/  PRMT R6, R10, 0x7770, RZ ;  /* 0x000077700a067816 */ /* 0x008fe400000000ff */
[----:B------:R-:W-:-:S02]  /*0260*/  LOP3.LUT P1, RZ, R0, 0xff, R3, 0xc8, !PT ;  /* 0x000000ff00ff7812 */ /* 0x000fc4000782c803 */
[----:B------:R-:W-:Y:S02]  /*0270*/  PRMT R3, R10, 0x7771, RZ ;  /* 0x000077710a037816 */ /* 0x000fe400000000ff */
[----:B------:R-:W-:Y:S02]  /*0280*/  PRMT R9, R5, 0x7604, R4 ;  /* 0x0000760405097816 */ /* 0x000fe40000000004 */
[----:B------:R-:W-:Y:S02]  /*0290*/  ISETP.NE.AND P2, PT, R6, RZ, PT ;  /* 0x000000ff0600720c */ /* 0x000fe40003f45270 */
[C---:B------:R-:W-:Y:S02]  /*02a0*/  PRMT R4, R10.reuse, 0x7772, RZ ;  /* 0x000077720a047816 */ /* 0x040fe400000000ff */
[----:B------:R-:W-:Y:S02]  /*02b0*/  ISETP.NE.AND P3, PT, R3, RZ, PT ;  /* 0x000000ff0300720c */ /* 0x000fe40003f65270 */
[----:B------:R-:W-:-:S02]  /*02c0*/  PRMT R3, R10, 0x7773, RZ ;  /* 0x000077730a037816 */ /* 0x000fc400000000ff */
[----:B------:R-:W-:Y:S02]  /*02d0*/  SEL R5, RZ, 0x1, !P2 ;  /* 0x00000001ff057807 */ /* 0x000fe40005000000 */
[----:B------:R-:W-:Y:S02]  /*02e0*/  ISETP.NE.AND P2, PT, R4, RZ, PT ;  /* 0x000000ff0400720c */ /* 0x000fe40003f45270 */
[----:B------:R-:W-:Y:S02]  /*02f0*/  SEL R7, RZ, 0x1, !P3 ;  /* 0x00000001ff077807 */ /* 0x000fe40005800000 */
[----:B------:R-:W-:Y:S02]  /*0300*/  ISETP.NE.AND P3, PT, R3, RZ, PT ;  /* 0x000000ff0300720c */ /* 0x000fe40003f65270 */
[C---:B------:R-:W-:Y:S02]  /*0310*/  LOP3.LUT P4, RZ, R0.reuse, 0xff, R5, 0xc8, !PT ;  /* 0x000000ff00ff7812 */ /* 0x040fe4000788c805 */
[----:B------:R-:W-:-:S02]  /*0320*/  LOP3.LUT P5, RZ, R0, 0xff, R7, 0xc8, !PT ;  /* 0x000000ff00ff7812 */ /* 0x000fc400078ac807 */
[----:B------:R-:W-:Y:S02]  /*0330*/  SEL R3, RZ, 0x1, !P2 ;  /* 0x00000001ff037807 */ /* 0x000fe40005000000 */
[----:B------:R-:W-:Y:S02]  /*0340*/  SEL R5, RZ, 0x1, !P3 ;  /* 0x00000001ff057807 */ /* 0x000fe40005800000 */
[C---:B------:R-:W-:Y:S02]  /*0350*/  LOP3.LUT P0, RZ, R0.reuse, 0xff, R11, 0xc8, !PT ;  /* 0x000000ff00ff7812 */ /* 0x040fe4000780c80b */
[----:B------:R-:W-:Y:S02]  /*0360*/  SEL R4, RZ, 0x1, !P4 ;  /* 0x00000001ff047807 */ /* 0x000fe40006000000 */
[----:B------:R-:W-:Y:S02]  /*0370*/  SEL R7, RZ, 0x1, !P5 ;  /* 0x00000001ff077807 */ /* 0x000fe40006800000 */
[----:B------:R-:W-:-:S02]  /*0380*/  LOP3.LUT P2, RZ, R0, 0xff, R3, 0xc8, !PT ;  /* 0x000000ff00ff7812 */ /* 0x000fc4000784c803 */
[----:B------:R-:W-:Y:S01]  /*0390*/  LOP3.LUT P3, RZ, R0, 0xff, R5, 0xc8, !PT ;  /* 0x000000ff00ff7812 */ /* 0x000fe2000786c805 */
[----:B------:R-:W-:Y:S01]  /*03a0*/  IMAD.U32 R5, RZ, RZ, UR6 ;  /* 0x00000006ff057e24 */ /* 0x000fe2000f8e00ff */
[----:B------:R-:W-:Y:S01]  /*03b0*/  PRMT R6, R7, 0x7604, R4 ;  /* 0x0000760407067816 */ /* 0x000fe20000000004 */
[----:B------:R-:W-:Y:S01]  /*03c0*/  IMAD.U32 R4, RZ, RZ, UR5 ;  /* 0x00000005ff047e24 */ /* 0x000fe2000f8e00ff */
[----:B------:R-:W-:Y:S02]  /*03d0*/  SEL R0, RZ, 0x1, !P0 ;  /* 0x00000001ff007807 */ /* 0x000fe40004000000 */
[----:B------:R-:W-:Y:S02]  /*03e0*/  SEL R3, RZ, 0x1, !P2 ;  /* 0x00000001ff037807 */ /* 0x000fe40005000000 */
        /* <DEDUP_REMOVED lines=10> */
.L_x_41225:
        /* <DEDUP_REMOVED lines=122> */
.L_x_41228:
        /* <DEDUP_REMOVED lines=8> */
.L_x_41229:
        /* <DEDUP_REMOVED lines=8> */
.L_x_41230:
        /* <DEDUP_REMOVED lines=9> */
.L_x_41231:
[----:B------:R-:W-:Y:S05]  /*0dc0*/  BSYNC B1 ;  /* 0x0000000000017941 */ /* 0x000fea0003800000 */
.L_x_41227:
[----:B------:R-:W-:-:S13]  /*0dd0*/  ISETP.GE.AND P0, PT, R17, R12, PT ;  /* 0x0000000c1100720c */ /* 0x000fda0003f06270 */
[----:B0-----:R-:W0:Y:S01]  /*0de0*/  @!P0 LDC.64 R4, c[0x0][0x218] ;  /* 0x00008600ff048b82 */ /* 0x001e220000000a00 */
[C---:B-12---:R-:W-:Y:S02]  /*0df0*/  @!P0 VIADD R3, R17.reuse, UR4 ;  /* 0x0000000411038c36 */ /* 0x046fe40008000000 */
[----:B------:R-:W-:-:S03]  /*0e00*/  @!P0 VIADD R17, R17, 0x80 ;  /* 0x0000008011118836 */ /* 0x000fc60000000000 */
[----:B0-----:R-:W-:-:S05]  /*0e10*/  @!P0 IADD3 R2, P1, R3, R4, RZ ;  /* 0x0000000403028210 */ /* 0x001fca0007f3e0ff */
[----:B------:R-:W-:-:S05]  /*0e20*/  @!P0 IMAD.X R3, RZ, RZ, R5, P1 ;  /* 0x000000ffff038224 */ /* 0x000fca00008e0605 */
[----:B------:R2:W-:Y:S03]  /*0e30*/  @!P0 STG.E.U8 desc[UR8][R2.64], R15 ;  /* 0x0000000f02008986 */ /* 0x0005e6000c101108 */
.L_x_41232:
[----:B------:R-:W-:Y:S05]  /*0e40*/  BSYNC B0 ;  /* 0x0000000000007941 */ /* 0x000fea0003800000 */
.L_x_41226:
        /* <DEDUP_REMOVED lines=11> */
.L_x_41233:
        /* <DEDUP_REMOVED lines=16> */
.L_x_42486:


//--------------------- .text._ZN2at6native29vectorized_elementwise_kernelILi8ENS0_13AUnaryFunctorIbbbZNS0_19maximum_kernel_cudaERNS_18TensorIteratorBaseEEUlbbE_EESt5arrayIPcLm2EEEEviT0_T1_ --------------------------
	.section	.text._ZN2at6native29vectorized_elementwise_kernelILi8ENS0_13AUnaryFunctorIbbbZNS0_19maximum_kernel_cudaERNS_18TensorIteratorBaseEEUlbbE_EESt5arrayIPcLm2EEEEviT0_T1_,"ax",@progbits
	.align	128
        .global         _ZN2at6native29vectorized_elementwise_kernelILi8ENS0_13AUnaryFunctorIbbbZNS0_19maximum_kernel_cudaERNS_18TensorIteratorBaseEEUlbbE_EESt5arrayIPcLm2EEEEviT0_T1_
        .type           _ZN2at6native29vectorized_elementwise_kernelILi8ENS0_13AUnaryFunctorIbbbZNS0_19maximum_kernel_cudaERNS_18TensorIteratorBaseEEUlbbE_EESt5arrayIPcLm2EEEEviT0_T1_,@function
        .size           _ZN2at6native29vectorized_elementwise_kernelILi8ENS0_13AUnaryFunctorIbbbZNS0_19maximum_kernel_cudaERNS_18TensorIteratorBaseEEUlbbE_EESt5arrayIPcLm2EEEEviT0_T1_,(.L_x_42487 - _ZN2at6native29vectorized_elementwise_kernelILi8ENS0_13AUnaryFunctorIbbbZNS0_19maximum_kernel_cudaERNS_18TensorIteratorBaseEEUlbbE_EESt5arrayIPcLm2EEEEviT0_T1_)
        .other          _ZN2at6native29vectorized_elementwise_kernelILi8ENS0_13AUnaryFunctorIbbbZNS0_19maximum_kernel_cudaERNS_18TensorIteratorBaseEEUlbbE_EESt5arrayIPcLm2EEEEviT0_T1_,@"STO_CUDA_ENTRY STV_DEFAULT"
_ZN2at6native29vectorized_elementwise_kernelILi8ENS0_13AUnaryFunctorIbbbZNS0_19maximum_kernel_cudaERNS_18TensorIteratorBaseEEUlbbE_EESt5arrayIPcLm2EEEEviT0_T1_:
.text._ZN2at6native29vectorized_elementwise_kernelILi8ENS0_13AUnaryFunctorIbbbZNS0_19maximum_kernel_cudaERNS_18TensorIteratorBaseEEUlbbE_EESt5arrayIPcLm2EEEEviT0_T1_:
        /* <DEDUP_REMOVED lines=19> */
[----:B------:R-:W-:Y:S01]  /*0130*/  UIADD3.X UR6, URZ, UR7, URZ, UP0, !UPT ;  /* 0x000000073f067290 */ /* 0x000fe200087fe43f */
[C---:B--2---:R-:W-:Y:S02]  /*0140*/  PRMT R3, R4.reuse, 0x7632, R3 ;  /* 0x0000763204037816 */ /* 0x044fe40000000003 */
[----:B------:R-:W-:Y:S02]  /*0150*/  LOP3.LUT P0, RZ, R4, 0xff, RZ, 0xc0, !PT ;  /* 0x000000ff04ff7812 */ /* 0x000fe4000780c0ff */
[----:B------:R-:W-:Y:S02]  /*0160*/  LOP3.LUT P1, RZ, R3, 0xff, RZ, 0xc0, !PT ;  /* 0x000000ff03ff7812 */ /* 0x000fe4000782c0ff */
[C---:B------:R-:W-:Y:S02]  /*0170*/  LOP3.LUT P2, RZ, R5.reuse, 0xff, RZ, 0xc0, !PT ;  /* 0x000000ff05ff7812 */ /* 0x040fe4000784c0ff */
[----:B------:R-:W-:Y:S02]  /*0180*/  SEL R7, RZ, 0x1, !P1 ;  /* 0x00000001ff077807 */ /* 0x000fe40004800000 */
[----:B------:R-:W-:-:S02]  /*0190*/  PRMT R6, R5, 0x7632, R6 ;  /* 0x0000763205067816 */ /* 0x000fc40000000006 */
[----:B------:R-:W-:Y:S02]  /*01a0*/  SEL R3, RZ, 0x1, !P0 ;  /* 0x00000001ff037807 */ /* 0x000fe40004000000 */
[----:B------:R-:W-:Y:S02]  /*01b0*/  LOP3.LUT P1, RZ, R0, 0xff, R7, 0xc8, !PT ;  /* 0x000000ff00ff7812 */ /* 0x000fe4000782c807 */
[----:B------:R-:W-:Y:S02]  /*01c0*/  SEL R9, RZ, 0x1, !P2 ;  /* 0x00000001ff097807 */ /* 0x000fe40005000000 */
[----:B------:R-:W-:Y:S02]  /*01d0*/  PRMT R7, R4, 0x7732, RZ ;  /* 0x0000773204077816 */ /* 0x000fe400000000ff */
[----:B------:R-:W-:Y:S02]  /*01e0*/  LOP3.LUT P3, RZ, R6, 0xff, RZ, 0xc0, !PT ;  /* 0x000000ff06ff7812 */ /* 0x000fe4000786c0ff */
[----:B------:R-:W-:-:S02]  /*01f0*/  LOP3.LUT P2, RZ, R0, 0xff, R3, 0xc8, !PT ;  /* 0x000000ff00ff7812 */ /* 0x000fc4000784c803 */
[----:B------:R-:W-:Y:S01]  /*0200*/  LOP3.LUT R3, R4, 0xffff, RZ, 0xc0, !PT ;  /* 0x0000ffff04037812 */ /* 0x000fe200078ec0ff */
[----:B------:R-:W-:Y:S01]  /*0210*/  IMAD.MOV.U32 R4, RZ, RZ, R7 ;  /* 0x000000ffff047224 */ /* 0x000fe200078e0007 */
[C---:B------:R-:W-:Y:S02]  /*0220*/  LOP3.LUT R6, R5.reuse, 0xffff, RZ, 0xc0, !PT ;  /* 0x0000ffff05067812 */ /* 0x040fe400078ec0ff */
[----:B------:R-:W-:Y:S02]  /*0230*/  PRMT R8, R5, 0x7732, RZ ;  /* 0x0000773205087816 */ /* 0x000fe400000000ff */
[----:B------:R-:W-:Y:S02]  /*0240*/  SHF.R.U32.HI R3, RZ, 0x8, R3 ;  /* 0x00000008ff037819 */ /* 0x000fe40000011603 */
[----:B------:R-:W-:Y:S01]  /*0250*/  SHF.R.U32.HI R5, RZ, 0x8, R6 ;  /* 0x00000008ff057819 */ /* 0x000fe20000011606 */
[----:B------:R-:W-:Y:S01]  /*0260*/  IMAD.MOV.U32 R6, RZ, RZ, R8 ;  /* 0x000000ffff067224 */ /* 0x000fe200078e0008 */
[----:B------:R-:W-:-:S02]  /*0270*/  SHF.R.U32.HI R4, RZ, 0x8, R4 ;  /* 0x00000008ff047819 */ /* 0x000fc40000011604 */
[----:B------:R-:W-:Y:S02]  /*0280*/  PRMT R7, R3, 0x9910, RZ ;  /* 0x0000991003077816 */ /* 0x000fe400000000ff */
[----:B------:R-:W-:Y:S02]  /*0290*/  SHF.R.U32.HI R3, RZ, 0x8, R6 ;  /* 0x00000008ff037819 */ /* 0x000fe40000011606 */
[----:B------:R-:W-:Y:S01]  /*02a0*/  PRMT R6, R4, 0x9910, RZ ;  /* 0x0000991004067816 */ /* 0x000fe200000000ff */
[----:B------:R-:W-:Y:S01]  /*02b0*/  IMAD.MOV.U32 R4, RZ, RZ, R7 ;  /* 0x000000ffff047224 */ /* 0x000fe200078e0007 */
[----:B------:R-:W-:Y:S02]  /*02c0*/  PRMT R7, R3, 0x9910, RZ ;  /* 0x0000991003077816 */ /* 0x000fe400000000ff */
[----:B------:R-:W-:Y:S01]  /*02d0*/  PRMT R5, R5, 0x9910, RZ ;  /* 0x0000991005057816 */ /* 0x000fe200000000ff */
[----:B------:R-:W-:Y:S01]  /*02e0*/  IMAD.MOV.U32 R3, RZ, RZ, R6 ;  /* 0x000000ffff037224 */ /* 0x000fe200078e0006 */
[----:B------:R-:W-:Y:S01]  /*02f0*/  ISETP.NE.AND P4, PT, R4, RZ, PT ;  /* 0x000000ff0400720c */ /* 0x000fe20003f85270 */
[----:B------:R-:W-:Y:S01]  /*0300*/  IMAD.MOV.U32 R4, RZ, RZ, R7 ;  /* 0x000000ffff047224 */ /* 0x000fe200078e0007 */
[----:B------:R-:W-:-:S02]  /*0310*/  ISETP.NE.AND P5, PT, R5, RZ, PT ;  /* 0x000000ff0500720c */ /* 0x000fc40003fa5270 */
[----:B------:R-:W-:Y:S02]  /*0320*/  ISETP.NE.AND P6, PT, R3, RZ, PT ;  /* 0x000000ff0300720c */ /* 0x000fe40003fc5270 */
[----:B------:R-:W-:Y:S02]  /*0330*/  SEL R3, RZ, 0x1, !P4 ;  /* 0x00000001ff037807 */ /* 0x000fe40006000000 */
[----:B------:R-:W-:Y:S01]  /*0340*/  ISETP.NE.AND P4, PT, R4, RZ, PT ;  /* 0x000000ff0400720c */ /* 0x000fe20003f85270 */
[----:B------:R-:W-:Y:S01]  /*0350*/  IMAD.U32 R4, RZ, RZ, UR5 ;  /* 0x00000005ff047e24 */ /* 0x000fe2000f8e00ff */
[----:B------:R-:W-:Y:S02]  /*0360*/  SEL R7, RZ, 0x1, !P5 ;  /* 0x00000001ff077807 */ /* 0x000fe40006800000 */
[----:B------:R-:W-:Y:S02]  /*0370*/  SEL R5, RZ, 0x1, !P6 ;  /* 0x00000001ff057807 */ /* 0x000fe40007000000 */
[----:B------:R-:W-:-:S02]  /*0380*/  LOP3.LUT P5, RZ, R0, 0xff, R3, 0xc8, !PT ;  /* 0x000000ff00ff7812 */ /* 0x000fc400078ac803 */
[----:B------:R-:W-:Y:S02]  /*0390*/  SEL R3, RZ, 0x1, !P4 ;  /* 0x00000001ff037807 */ /* 0x000fe40006000000 */
[----:B------:R-:W-:Y:S02]  /*03a0*/  SEL R11, RZ, 0x1, !P3 ;  /* 0x00000001ff0b7807 */ /* 0x000fe40005800000 */
[----:B------:R-:W-:Y:S02]  /*03b0*/  SEL R10, RZ, 0x1, !P2 ;  /* 0x00000001ff0a7807 */ /* 0x000fe40005000000 */
[C---:B------:R-:W-:Y:S01]  /*03c0*/  LOP3.LUT P2, RZ, R0.reuse, 0xff, R5, 0xc8, !PT ;  /* 0x000000ff00ff7812 */ /* 0x040fe2000784c805 */
[----:B------:R-:W-:Y:S01]  /*03d0*/  IMAD.U32 R5, RZ, RZ, UR6 ;  /* 0x00000006ff057e24 */ /* 0x000fe2000f8e00ff */
[C---:B------:R-:W-:Y:S02]  /*03e0*/  LOP3.LUT P4, RZ, R0.reuse, 0xff, R7, 0xc8, !PT ;  /* 0x000000ff00ff7812 */ /* 0x040fe4000788c807 */
[----:B------:R-:W-:Y:S01]  /*03f0*/  LOP3.LUT P6, RZ, R0, 0xff, R3, 0xc8, !PT ;  /* 0x000000ff00ff7812 */ /* 0x000fe200078cc803 */
[----:B------:R-:W-:Y:S01]  /*0400*/  IMAD.WIDE R4, R2, 0x8, R4 ;  /* 0x0000000802047825 */ /* 0x000fe200078e0204 */
[----:B------:R-:W-:-:S02]  /*0410*/  LOP3.LUT P0, RZ, R0, 0xff, R9, 0xc8, !PT ;  /* 0x000000ff00ff7812 */ /* 0x000fc4000780c809 */
[----:B------:R-:W-:Y:S02]  /*0420*/  LOP3.LUT P3, RZ, R0, 0xff, R11, 0xc8, !PT ;  /* 0x000000ff00ff7812 */ /* 0x000fe4000786c80b */
        /* <DEDUP_REMOVED lines=10> */
[----:B------:R-:W-:-:S02]  /*04d0*/  SEL R0, RZ, 0x1, !P3 ;  /* 0x00000001ff007807 */ /* 0x000fc40005800000 */
[----:B------:R-:W-:Y:S02]  /*04e0*/  LOP3.LUT R7, R15, 0x100, R10, 0xe2, !PT ;  /* 0x000001000f077812 */ /* 0x000fe400078ee20a */
[----:B------:R-:W-:Y:S02]  /*04f0*/  LOP3.LUT R3, R11, 0x100, R6, 0xe2, !PT ;  /* 0x000001000b037812 */ /* 0x000fe400078ee206 */
[----:B------:R-:W-:Y:S02]  /*0500*/  LOP3.LUT R8, R13, 0x100, R8, 0xe2, !PT ;  /* 0x000001000d087812 */ /* 0x000fe400078ee208 */
[----:B------:R-:W-:Y:S02]  /*0510*/  LOP3.LUT R0, R9, 0x100, R0, 0xe2, !PT ;  /* 0x0000010009007812 */ /* 0x000fe400078ee200 */
[----:B------:R-:W-:Y:S02]  /*0520*/  PRMT R2, R7, 0x5410, R8 ;  /* 0x0000541007027816 */ /* 0x000fe40000000008 */
[----:B------:R-:W-:-:S05]  /*0530*/  PRMT R3, R3, 0x5410, R0 ;  /* 0x0000541003037816 */ /* 0x000fca0000000000 */
[----:B------:R-:W-:Y:S01]  /*0540*/  STG.E.64 desc[UR8][R4.64], R2 ;  /* 0x0000000204007986 */ /* 0x000fe2000c101b08 */
[----:B------:R-:W-:Y:S05]  /*0550*/  EXIT ;  /* 0x000000000000794d */ /* 0x000fea0003800000 */
.L_x_41234:
        /* <DEDUP_REMOVED lines=122> */
.L_x_41237:
        /* <DEDUP_REMOVED lines=8> */
.L_x_41238:
        /* <DEDUP_REMOVED lines=8> */
.L_x_41239:
        /* <DEDUP_REMOVED lines=9> */
.L_x_41240:
[----:B------:R-:W-:Y:S05]  /*0e90*/  BSYNC B1 ;  /* 0x0000000000017941 */ /* 0x000fea0003800000 */
.L_x_41236:
[----:B------:R-:W-:-:S13]  /*0ea0*/  ISETP.GE.AND P0, PT, R17, R12, PT ;  /* 0x0000000c1100720c */ /* 0x000fda0003f06270 */
[----:B0-----:R-:W0:Y:S01]  /*0eb0*/  @!P0 LDC.64 R4, c[0x0][0x218] ;  /* 0x00008600ff048b82 */ /* 0x001e220000000a00 */
[C---:B-12---:R-:W-:Y:S02]  /*0ec0*/  @!P0 VIADD R3, R17.reuse, UR4 ;  /* 0x0000000411038c36 */ /* 0x046fe40008000000 */
[----:B------:R-:W-:-:S03]  /*0ed0*/  @!P0 VIADD R17, R17, 0x80 ;  /* 0x0000008011118836 */ /* 0x000fc60000000000 */
[----:B0-----:R-:W-:-:S05]  /*0ee0*/  @!P0 IADD3 R2, P1, R3, R4, RZ ;  /* 0x0000000403028210 */ /* 0x001fca0007f3e0ff */
[----:B------:R-:W-:-:S05]  /*0ef0*/  @!P0 IMAD.X R3, RZ, RZ, R5, P1 ;  /* 0x000000ffff038224 */ /* 0x000fca00008e0605 */
[----:B------:R2:W-:Y:S03]  /*0f00*/  @!P0 STG.E.U8 desc[UR8][R2.64], R15 ;  /* 0x0000000f02008986 */ /* 0x0005e6000c101108 */
.L_x_41241:
[----:B------:R-:W-:Y:S05]  /*0f10*/  BSYNC B0 ;  /* 0x0000000000007941 */ /* 0x000fea0003800000 */
.L_x_41235:
        /* <DEDUP_REMOVED lines=11> */
.L_x_41242:
        /* <DEDUP_REMOVED lines=11> */
.L_x_42487:


//--------------------- .text._ZN2at6native18elementwise_kernelILi128ELi4EZNS0_15gpu_kernel_implINS0_13BinaryFunctorIbbbZNS0_19maximum_kernel_cudaERNS_18TensorIteratorBaseEEUlbbE_EEEEvS5_RKT_EUliE_EEviT1_ --------------------------
	.section	.text._ZN2at6native18elementwise_kernelILi128ELi4EZNS0_15gpu_kernel_implINS0_13BinaryFunctorIbbbZNS0_19maximum_kernel_cudaERNS_18TensorIteratorBaseEEUlbbE_EEEEvS5_RKT_EUliE_EEviT1_,"ax",@progbits
	.align	128
        .global         _ZN2at6native18elementwise_kernelILi128ELi4EZNS0_15gpu_kernel_implINS0_13BinaryFunctorIbbbZNS0_19maximum_kernel_cudaERNS_18TensorIteratorBaseEEUlbbE_EEEEvS5_RKT_EUliE_EEviT1_
        .type           _ZN2at6native18elementwise_kernelILi128ELi4EZNS0_15gpu_kernel_implINS0_13BinaryFunctorIbbbZNS0_19maximum_kernel_cudaERNS_18TensorIteratorBaseEEUlbbE_EEEEvS5_RKT_EUliE_EEviT1_,@function
        .size           _ZN2at6native18elementwise_kernelILi128ELi4EZNS0_15gpu_kernel_implINS0_13BinaryFunctorIbbbZNS0_19maximum_kernel_cudaERNS_18TensorIteratorBaseEEUlbbE_EEEEvS5_RKT_EUliE_EEviT1_,(.L_x_42488 - _ZN2at6native18elementwise_kernelILi128ELi4EZNS0_15gpu_kernel_implINS0_13BinaryFunctorIbbbZNS0_19maximum_kernel_cudaERNS_18TensorIteratorBaseEEUlbbE_EEEEvS5_RKT_EUliE_EEviT1_)
        .other          _ZN2at6native18elementwise_kernelILi128ELi4EZNS0_15gpu_kernel_implINS0_13BinaryFunctorIbbbZNS0_19maximum_kernel_cudaERNS_18TensorIteratorBaseEEUlbbE_EEEEvS5_RKT_EUliE_EEviT1_,@"STO_CUDA_ENTRY STV_DEFAULT"
_ZN2at6native18elementwise_kernelILi128ELi4EZNS0_15gpu_kernel_implINS0_13BinaryFunctorIbbbZNS0_19maximum_kernel_cudaERNS_18TensorIteratorBaseEEUlbbE_EEEEvS5_RKT_EUliE_EEviT1_:
.text._ZN2at6native18elementwise_kernelILi128ELi4EZNS0_15gpu_kernel_implINS0_13BinaryFunctorIbbbZNS0_19maximum_kernel_cudaERNS_18TensorIteratorBaseEEUlbbE_EEEEvS5_RKT_EUliE_EEviT1_:
        /* <DEDUP_REMOVED lines=365> */
.L_x_41245:
        /* <DEDUP_REMOVED lines=22> */
.L_x_41249:
[----:B------:R-:W2:Y:S02]  /*1830*/  LDG.E.U8 R2, desc[UR36][R2.64] ;  /* 0x0000002402027981 */ /* 0x000ea4000c1e1100 */
[----:B--2---:R-:W-:-:S04]  /*1840*/  ISETP.NE.AND P0, PT, R2, RZ, PT ;  /* 0x000000ff0200720c */ /* 0x004fc80003f05270 */
[----:B------:R-:W-:Y:S01]  /*1850*/  P2R R19, PR, RZ, 0x1 ;  /* 0x00000001ff137803 */ /* 0x000fe20000000000 */
[----:B------:R-:W-:Y:S08]  /*1860*/  BRA `(.L_x_41251) ;  /* 0x0000000c00c47947 */ /* 0x000ff00003800000 */
.L_x_41248:
        /* <DEDUP_REMOVED lines=11> */
.L_x_41253:
[----:B------:R-:W2:Y:S02]  /*1920*/  LDG.E R2, desc[UR36][R2.64] ;  /* 0x0000002402027981 */ /* 0x000ea4000c1e1900 */
[----:B--2---:R-:W-:-:S04]  /*1930*/  ISETP.NE.AND P0, PT, R2, RZ, PT ;  /* 0x000000ff0200720c */ /* 0x004fc80003f05270 */
[----:B------:R-:W-:Y:S01]  /*1940*/  P2R R19, PR, RZ, 0x1 ;  /* 0x00000001ff137803 */ /* 0x000fe20000000000 */
[----:B------:R-:W-:Y:S08]  /*1950*/  BRA `(.L_x_41251) ;  /* 0x0000000c00887947 */ /* 0x000ff00003800000 */
.L_x_41252:
[----:B------:R-:W2:Y:S02]  /*1960*/  LDG.E.U16 R2, desc[UR36][R2.64] ;  /* 0x0000002402027981 */ /* 0x000ea4000c1e1500 */
[----:B--2---:R-:W-:-:S04]  /*1970*/  ISETP.NE.AND P0, PT, R2, RZ, PT ;  /* 0x000000ff0200720c */ /* 0x004fc80003f05270 */
[----:B------:R-:W-:Y:S01]  /*1980*/  P2R R19, PR, RZ, 0x1 ;  /* 0x00000001ff137803 */ /* 0x000fe20000000000 */
[----:B------:R-:W-:Y:S08]  /*1990*/  BRA `(.L_x_41251) ;  /* 0x0000000c00787947 */ /* 0x000ff00003800000 */
.L_x_41247:
        /* <DEDUP_REMOVED lines=10> */
.L_x_41255:
[----:B------:R-:W2:Y:S02]  /*1a40*/  LDG.E.U16 R0, desc[UR36][R2.64] ;  /* 0x0000002402007981 */ /* 0x000ea4000c1e1500 */
[----:B--2---:R-:W-:-:S05]  /*1a50*/  HADD2.F32 R0, -RZ, R0.H0_H0 ;  /* 0x20000000ff007230 */ /* 0x004fca0000004100 */
[----:B------:R-:W-:-:S04]  /*1a60*/  FSETP.NEU.FTZ.AND P0, PT, R0, RZ, PT ;  /* 0x000000ff0000720b */ /* 0x000fc80003f1d000 */
[----:B------:R-:W-:Y:S01]  /*1a70*/  P2R R19, PR, RZ, 0x1 ;  /* 0x00000001ff137803 */ /* 0x000fe20000000000 */
[----:B------:R-:W-:Y:S08]  /*1a80*/  BRA `(.L_x_41251) ;  /* 0x0000000c003c7947 */ /* 0x000ff00003800000 */
.L_x_41254:
        /* <DEDUP_REMOVED lines=12> */
.L_x_41257:
        /* <DEDUP_REMOVED lines=11> */
.L_x_41256:
[----:B------:R-:W2:Y:S02]  /*1c00*/  LDG.E.64 R2, desc[UR36][R2.64] ;  /* 0x0000002402027981 */ /* 0x000ea4000c1e1b00 */
[----:B--2---:R-:W-:-:S06]  /*1c10*/  DSETP.NEU.AND P0, PT, R2, RZ, PT ;  /* 0x000000ff0200722a */ /* 0x004fcc0003f0d000 */
[----:B------:R-:W-:Y:S01]  /*1c20*/  P2R R19, PR, RZ, 0x1 ;  /* 0x00000001ff137803 */ /* 0x000fe20000000000 */
[----:B------:R-:W-:Y:S07]  /*1c30*/  BRA `(.L_x_41251) ;  /* 0x0000000800d07947 */ /* 0x000fee0003800000 */
.L_x_41246:
        /* <DEDUP_REMOVED lines=12> */
.L_x_41260:
[----:B------:R-:W2:Y:S02]  /*1d00*/  LDG.E.128 R4, desc[UR36][R2.64] ;  /* 0x0000002402047981 */ /* 0x000ea4000c1e1d00 */
[----:B--2---:R-:W-:-:S06]  /*1d10*/  DSETP.NEU.AND P0, PT, R6, RZ, PT ;  /* 0x000000ff0600722a */ /* 0x004fcc0003f0d000 */
[----:B------:R-:W-:-:S06]  /*1d20*/  DSETP.NEU.OR P0, PT, R4, RZ, P0 ;  /* 0x000000ff0400722a */ /* 0x000fcc000070d400 */
[----:B------:R-:W-:Y:S01]  /*1d30*/  P2R R19, PR, RZ, 0x1 ;  /* 0x00000001ff137803 */ /* 0x000fe20000000000 */
[----:B------:R-:W-:Y:S07]  /*1d40*/  BRA `(.L_x_41251) ;  /* 0x00000008008c7947 */ /* 0x000fee0003800000 */
.L_x_41259:
        /* <DEDUP_REMOVED lines=28> */
.L_x_41262:
        /* <DEDUP_REMOVED lines=15> */
.L_x_41261:
[----:B------:R-:W2:Y:S02]  /*2000*/  LDG.E.U16 R0, desc[UR36][R2.64] ;  /* 0x0000002402007981 */ /* 0x000ea4000c1e1500 */
[----:B--2---:R-:W-:-:S05]  /*2010*/  IMAD.U32 R0, R0, 0x10000, RZ ;  /* 0x0001000000007824 */ /* 0x004fca00078e00ff */
[----:B------:R-:W-:-:S04]  /*2020*/  FSETP.NEU.FTZ.AND P0, PT, R0, RZ, PT ;  /* 0x000000ff0000720b */ /* 0x000fc80003f1d000 */
[----:B------:R-:W-:Y:S01]  /*2030*/  P2R R19, PR, RZ, 0x1 ;  /* 0x00000001ff137803 */ /* 0x000fe20000000000 */
[----:B------:R-:W-:Y:S08]  /*2040*/  BRA `(.L_x_41251) ;  /* 0x0000000400cc7947 */ /* 0x000ff00003800000 */
.L_x_41258:
        /* <DEDUP_REMOVED lines=12> */
.L_x_41265:
        /* <DEDUP_REMOVED lines=21> */
.L_x_41269:
[----:B------:R-:W-:Y:S05]  /*2260*/  BSYNC B1 ;  /* 0x0000000000017941 */ /* 0x000fea0003800000 */
.L_x_41268:
[----:B------:R-:W-:Y:S01]  /*2270*/  LEA R3, R0, 0x3b800000, 0x17 ;  /* 0x3b80000000037811 */ /* 0x000fe200078eb8ff */
[----:B------:R-:W-:-:S05]  /*2280*/  IMAD.SHL.U32 R0, R2, 0x100000, RZ ;  /* 0x0010000002007824 */ /* 0x000fca00078e00ff */
[----:B------:R-:W-:-:S07]  /*2290*/  LOP3.LUT R0, R3, R0, R4, 0xfe, !PT ;  /* 0x0000000003007212 */ /* 0x000fce00078efe04 */
.L_x_41267:
[----:B------:R-:W-:Y:S05]  /*22a0*/  BSYNC B0 ;  /* 0x0000000000007941 */ /* 0x000fea0003800000 */
.L_x_41266:
[----:B------:R-:W-:-:S04]  /*22b0*/  FSETP.NEU.FTZ.AND P0, PT, R0, RZ, PT ;  /* 0x000000ff0000720b */ /* 0x000fc80003f1d000 */
[----:B------:R-:W-:Y:S01]  /*22c0*/  P2R R19, PR, RZ, 0x1 ;  /* 0x00000001ff137803 */ /* 0x000fe20000000000 */
[----:B------:R-:W-:Y:S08]  /*22d0*/  BRA `(.L_x_41251) ;  /* 0x0000000400287947 */ /* 0x000ff00003800000 */
.L_x_41264:
        /* <DEDUP_REMOVED lines=21> */
.L_x_41273:
[----:B------:R-:W-:Y:S05]  /*2430*/  BSYNC B1 ;  /* 0x0000000000017941 */ /* 0x000fea0003800000 */
.L_x_41272:
[----:B------:R-:W-:Y:S01]  /*2440*/  LEA R3, R0, 0x37800000, 0x17 ;  /* 0x3780000000037811 */ /* 0x000fe200078eb8ff */
[----:B------:R-:W-:-:S05]  /*2450*/  IMAD.SHL.U32 R0, R2, 0x200000, RZ ;  /* 0x0020000002007824 */ /* 0x000fca00078e00ff */
[----:B------:R-:W-:-:S07]  /*2460*/  LOP3.LUT R0, R3, R0, R4, 0xfe, !PT ;  /* 0x0000000003007212 */ /* 0x000fce00078efe04 */
.L_x_41271:
[----:B------:R-:W-:Y:S05]  /*2470*/  BSYNC B0 ;  /* 0x0000000000007941 */ /* 0x000fea0003800000 */
.L_x_41270:
[----:B------:R-:W-:-:S04]  /*2480*/  FSETP.NEU.FTZ.AND P0, PT, R0, RZ, PT ;  /* 0x000000ff0000720b */ /* 0x000fc80003f1d000 */
[----:B------:R-:W-:Y:S01]  /*2490*/  P2R R19, PR, RZ, 0x1 ;  /* 0x00000001ff137803 */ /* 0x000fe20000000000 */
[----:B------:R-:W-:Y:S08]  /*24a0*/  BRA `(.L_x_41251) ;  /* 0x0000000000b47947 */ /* 0x000ff00003800000 */
.L_x_41263:
        /* <DEDUP_REMOVED lines=14> */
.L_x_41277:
[----:B------:R-:W-:Y:S05]  /*2590*/  BSYNC B0 ;  /* 0x0000000000007941 */ /* 0x000fea0003800000 */
.L_x_41276:
[----:B------:R-:W-:-:S04]  /*25a0*/  FSETP.NEU.FTZ.AND P0, PT, R0, RZ, PT ;  /* 0x000000ff0000720b */ /* 0x000fc80003f1d000 */
[----:B------:R-:W-:Y:S01]  /*25b0*/  P2R R19, PR, RZ, 0x1 ;  /* 0x00000001ff137803 */ /* 0x000fe20000000000 */
[----:B------:R-:W-:Y:S08]  /*25c0*/  BRA `(.L_x_41251) ;  /* 0x00000000006c7947 */ /* 0x000ff00003800000 */
.L_x_41250:
        /* <DEDUP_REMOVED lines=16> */
.L_x_41278:
[----:B------:R-:W-:-:S04]  /*26d0*/  PLOP3.LUT P0, PT, PT, PT, PT, 0x8, 0x0 ;  /* 0x000000000000781c */ /* 0x000fc80003f0e170 */
[----:B------:R-:W-:Y:S01]  /*26e0*/  P2R R19, PR, RZ, 0x1 ;  /* 0x00000001ff137803 */ /* 0x000fe20000000000 */
[----:B------:R-:W-:Y:S08]  /*26f0*/  BRA `(.L_x_41251) ;  /* 0x0000000000207947 */ /* 0x000ff00003800000 */
.L_x_41275:
[----:B------:R-:W2:Y:S02]  /*2700*/  LDG.E.64 R2, desc[UR36][R2.64] ;  /* 0x0000002402027981 */ /* 0x000ea4000c1e1b00 */
[----:B--2---:R-:W-:-:S04]  /*2710*/  ISETP.NE.U32.AND P0, PT, R2, RZ, PT ;  /* 0x000000ff0200720c */ /* 0x004fc80003f05070 */
[----:B------:R-:W-:-:S04]  /*2720*/  ISETP.NE.AND.EX P0, PT, R3, RZ, PT, P0 ;  /* 0x000000ff0300720c */ /* 0x000fc80003f05300 */
[----:B------:R-:W-:Y:S01]  /*2730*/  P2R R19, PR, RZ, 0x1 ;  /* 0x00000001ff137803 */ /* 0x000fe20000000000 */
[----:B------:R-:W-:Y:S08]  /*2740*/  BRA `(.L_x_41251) ;  /* 0x00000000000c7947 */ /* 0x000ff00003800000 */
.L_x_41274:
[----:B------:R-:W2:Y:S02]  /*2750*/  LDG.E R2, desc[UR36][R2.64] ;  /* 0x0000002402027981 */ /* 0x000ea4000c1e1900 */
[----:B--2---:R-:W-:-:S04]  /*2760*/  ISETP.NE.AND P0, PT, R2, RZ, PT ;  /* 0x000000ff0200720c */ /* 0x004fc80003f05270 */
[----:B------:R-:W-:-:S09]  /*2770*/  P2R R19, PR, RZ, 0x1 ;  /* 0x00000001ff137803 */ /* 0x000fd20000000000 */
.L_x_41251:
        /* <DEDUP_REMOVED lines=18> */
.L_x_41282:
[----:B------:R-:W2:Y:S02]  /*28a0*/  LDG.E.U8 R2, desc[UR36][R2.64] ;  /* 0x0000002402027981 */ /* 0x000ea4000c1e1100 */
[----:B--2---:R-:W-:Y:S01]  /*28b0*/  ISETP.NE.AND P0, PT, R2, RZ, PT ;  /* 0x000000ff0200720c */ /* 0x004fe20003f05270 */
[----:B------:R-:W-:-:S12]  /*28c0*/  BRA `(.L_x_41284) ;  /* 0x0000000c00747947 */ /* 0x000fd80003800000 */
.L_x_41281:
        /* <DEDUP_REMOVED lines=10> */
.L_x_41286:
[----:B------:R-:W2:Y:S02]  /*2970*/  LDG.E R2, desc[UR36][R2.64] ;  /* 0x0000002402027981 */ /* 0x000ea4000c1e1900 */
[----:B--2---:R-:W-:Y:S01]  /*2980*/  ISETP.NE.AND P0, PT, R2, RZ, PT ;  /* 0x000000ff0200720c */ /* 0x004fe20003f05270 */
[----:B------:R-:W-:-:S12]  /*2990*/  BRA `(.L_x_41284) ;  /* 0x0000000c00407947 */ /* 0x000fd80003800000 */
.L_x_41285:
[----:B------:R-:W2:Y:S02]  /*29a0*/  LDG.E.U16 R2, desc[UR36][R2.64] ;  /* 0x0000002402027981 */ /* 0x000ea4000c1e1500 */
[----:B--2---:R-:W-:Y:S01]  /*29b0*/  ISETP.NE.AND P0, PT, R2, RZ, PT ;  /* 0x000000ff0200720c */ /* 0x004fe20003f05270 */
[----:B------:R-:W-:-:S12]  /*29c0*/  BRA `(.L_x_41284) ;  /* 0x0000000c00347947 */ /* 0x000fd80003800000 */
.L_x_41280:
        /* <DEDUP_REMOVED lines=9> */
.L_x_41288:
[----:B------:R-:W2:Y:S02]  /*2a60*/  LDG.E.U16 R0, desc[UR36][R2.64] ;  /* 0x0000002402007981 */ /* 0x000ea4000c1e1500 */
[----:B--2---:R-:W-:-:S05]  /*2a70*/  HADD2.F32 R0, -RZ, R0.H0_H0 ;  /* 0x20000000ff007230 */ /* 0x004fca0000004100 */
[----:B------:R-:W-:Y:S01]  /*2a80*/  FSETP.NEU.FTZ.AND P0, PT, R0, RZ, PT ;  /* 0x000000ff0000720b */ /* 0x000fe20003f1d000 */
[----:B------:R-:W-:-:S12]  /*2a90*/  BRA `(.L_x_41284) ;  /* 0x0000000c00007947 */ /* 0x000fd80003800000 */
.L_x_41287:
        /* <DEDUP_REMOVED lines=11> */
.L_x_41290:
        /* <DEDUP_REMOVED lines=10> */
.L_x_41289:
[----:B------:R-:W2:Y:S02]  /*2bf0*/  LDG.E.64 R2, desc[UR36][R2.64] ;  /* 0x0000002402027981 */ /* 0x000ea4000c1e1b00 */
[----:B--2---:R-:W-:Y:S01]  /*2c00*/  DSETP.NEU.AND P0, PT, R2, RZ, PT ;  /* 0x000000ff0200722a */ /* 0x004fe20003f0d000 */
[----:B------:R-:W-:-:S13]  /*2c10*/  BRA `(.L_x_41284) ;  /* 0x0000000800a07947 */ /* 0x000fda0003800000 */
.L_x_41279:
        /* <DEDUP_REMOVED lines=11> */
.L_x_41293:
[----:B------:R-:W2:Y:S02]  /*2cd0*/  LDG.E.128 R4, desc[UR36][R2.64] ;  /* 0x0000002402047981 */ /* 0x000ea4000c1e1d00 */
[----:B--2---:R-:W-:-:S06]  /*2ce0*/  DSETP.NEU.AND P0, PT, R6, RZ, PT ;  /* 0x000000ff0600722a */ /* 0x004fcc0003f0d000 */
[----:B------:R-:W-:Y:S01]  /*2cf0*/  DSETP.NEU.OR P0, PT, R4, RZ, P0 ;  /* 0x000000ff0400722a */ /* 0x000fe2000070d400 */
[----:B------:R-:W-:-:S13]  /*2d00*/  BRA `(.L_x_41284) ;  /* 0x0000000800647947 */ /* 0x000fda0003800000 */
.L_x_41292:
        /* <DEDUP_REMOVED lines=27> */
.L_x_41295:
        /* <DEDUP_REMOVED lines=14> */
.L_x_41294:
[----:B------:R-:W2:Y:S02]  /*2fa0*/  LDG.E.U16 R0, desc[UR36][R2.64] ;  /* 0x0000002402007981 */ /* 0x000ea4000c1e1500 */
[----:B--2---:R-:W-:-:S05]  /*2fb0*/  IMAD.U32 R0, R0, 0x10000, RZ ;  /* 0x0001000000007824 */ /* 0x004fca00078e00ff */
[----:B------:R-:W-:Y:S01]  /*2fc0*/  FSETP.NEU.FTZ.AND P0, PT, R0, RZ, PT ;  /* 0x000000ff0000720b */ /* 0x000fe20003f1d000 */
[----:B------:R-:W-:-:S12]  /*2fd0*/  BRA `(.L_x_41284) ;  /* 0x0000000400b07947 */ /* 0x000fd80003800000 */
.L_x_41291:
        /* <DEDUP_REMOVED lines=11> */
.L_x_41298:
        /* <DEDUP_REMOVED lines=21> */
.L_x_41302:
[----:B------:R-:W-:Y:S05]  /*31e0*/  BSYNC B1 ;  /* 0x0000000000017941 */ /* 0x000fea0003800000 */
.L_x_41301:
[----:B------:R-:W-:Y:S01]  /*31f0*/  LEA R3, R0, 0x3b800000, 0x17 ;  /* 0x3b80000000037811 */ /* 0x000fe200078eb8ff */
[----:B------:R-:W-:-:S05]  /*3200*/  IMAD.SHL.U32 R0, R2, 0x100000, RZ ;  /* 0x0010000002007824 */ /* 0x000fca00078e00ff */
[----:B------:R-:W-:-:S07]  /*3210*/  LOP3.LUT R0, R3, R0, R4, 0xfe, !PT ;  /* 0x0000000003007212 */ /* 0x000fce00078efe04 */
.L_x_41300:
[----:B------:R-:W-:Y:S05]  /*3220*/  BSYNC B0 ;  /* 0x0000000000007941 */ /* 0x000fea0003800000 */
.L_x_41299:
[----:B------:R-:W-:Y:S01]  /*3230*/  FSETP.NEU.FTZ.AND P0, PT, R0, RZ, PT ;  /* 0x000000ff0000720b */ /* 0x000fe20003f1d000 */
[----:B------:R-:W-:-:S12]  /*3240*/  BRA `(.L_x_41284) ;  /* 0x0000000400147947 */ /* 0x000fd80003800000 */
.L_x_41297:
        /* <DEDUP_REMOVED lines=21> */
.L_x_41306:
[----:B------:R-:W-:Y:S05]  /*33a0*/  BSYNC B1 ;  /* 0x0000000000017941 */ /* 0x000fea0003800000 */
.L_x_41305:
[----:B------:R-:W-:Y:S01]  /*33b0*/  LEA R3, R0, 0x37800000, 0x17 ;  /* 0x3780000000037811 */ /* 0x000fe200078eb8ff */
[----:B------:R-:W-:-:S05]  /*33c0*/  IMAD.SHL.U32 R0, R2, 0x200000, RZ ;  /* 0x0020000002007824 */ /* 0x000fca00078e00ff */
[----:B------:R-:W-:-:S07]  /*33d0*/  LOP3.LUT R0, R3, R0, R4, 0xfe, !PT ;  /* 0x0000000003007212 */ /* 0x000fce00078efe04 */
.L_x_41304:
[----:B------:R-:W-:Y:S05]  /*33e0*/  BSYNC B0 ;  /* 0x0000000000007941 */ /* 0x000fea0003800000 */
.L_x_41303:
[----:B------:R-:W-:Y:S01]  /*33f0*/  FSETP.NEU.FTZ.AND P0, PT, R0, RZ, PT ;  /* 0x000000ff0000720b */ /* 0x000fe20003f1d000 */
[----:B------:R-:W-:-:S12]  /*3400*/  BRA `(.L_x_41284) ;  /* 0x0000000000a47947 */ /* 0x000fd80003800000 */
.L_x_41296:
        /* <DEDUP_REMOVED lines=14> */
.L_x_41310:
[----:B------:R-:W-:Y:S05]  /*34f0*/  BSYNC B0 ;  /* 0x0000000000007941 */ /* 0x000fea0003800000 */
.L_x_41309:
[----:B------:R-:W-:Y:S01]  /*3500*/  FSETP.NEU.FTZ.AND P0, PT, R0, RZ, PT ;  /* 0x000000ff0000720b */ /* 0x000fe20003f1d000 */
[----:B------:R-:W-:-:S12]  /*3510*/  BRA `(.L_x_41284) ;  /* 0x0000000000607947 */ /* 0x000fd80003800000 */
.L_x_41283:
        /* <DEDUP_REMOVED lines=16> */
.L_x_41311:
[----:B------:R-:W-:Y:S01]  /*3620*/  PLOP3.LUT P0, PT, PT, PT, PT, 0x8, 0x0 ;  /* 0x000000000000781c */ /* 0x000fe20003f0e170 */
[----:B------:R-:W-:-:S12]  /*3630*/  BRA `(.L_x_41284) ;  /* 0x0000000000187947 */ /* 0x000fd80003800000 */
.L_x_41308:
[----:B------:R-:W2:Y:S02]  /*3640*/  LDG.E.64 R2, desc[UR36][R2.64] ;  /* 0x0000002402027981 */ /* 0x000ea4000c1e1b00 */
[----:B--2---:R-:W-:-:S04]  /*3650*/  ISETP.NE.U32.AND P0, PT, R2, RZ, PT ;  /* 0x000000ff0200720c */ /* 0x004fc80003f05070 */
[----:B------:R-:W-:Y:S01]  /*3660*/  ISETP.NE.AND.EX P0, PT, R3, RZ, PT, P0 ;  /* 0x000000ff0300720c */ /* 0x000fe20003f05300 */
[----:B------:R-:W-:-:S12]  /*3670*/  BRA `(.L_x_41284) ;  /* 0x0000000000087947 */ /* 0x000fd80003800000 */
.L_x_41307:
[----:B------:R-:W2:Y:S02]  /*3680*/  LDG.E R2, desc[UR36][R2.64] ;  /* 0x0000002402027981 */ /* 0x000ea4000c1e1900 */
[----:B--2---:R-:W-:-:S13]  /*3690*/  ISETP.NE.AND P0, PT, R2, RZ, PT ;  /* 0x000000ff0200720c */ /* 0x004fda0003f05270 */
.L_x_41284:
        /* <DEDUP_REMOVED lines=17> */
.L_x_41315:
[----:B------:R1:W-:Y:S01]  /*37b0*/  STG.E.U8 desc[UR36][R16.64], R2 ;  /* 0x0000000210007986 */ /* 0x0003e2000c101124 */
[----:B------:R-:W-:Y:S05]  /*37c0*/  BRA `(.L_x_41317) ;  /* 0x0000000c00487947 */ /* 0x000fea0003800000 */
.L_x_41314:
        /* <DEDUP_REMOVED lines=9> */
.L_x_41319:
[----:B------:R3:W-:Y:S01]  /*3860*/  STG.E desc[UR36][R16.64], R2 ;  /* 0x0000000210007986 */ /* 0x0007e2000c101924 */
[----:B------:R-:W-:Y:S05]  /*3870*/  BRA `(.L_x_41317) ;  /* 0x0000000c001c7947 */ /* 0x000fea0003800000 */
.L_x_41318:
[----:B------:R2:W-:Y:S01]  /*3880*/  STG.E.U16 desc[UR36][R16.64], R2 ;  /* 0x0000000210007986 */ /* 0x0005e2000c101524 */
[----:B------:R-:W-:Y:S05]  /*3890*/  BRA `(.L_x_41317) ;  /* 0x0000000c00147947 */ /* 0x000fea0003800000 */
.L_x_41313:
        /* <DEDUP_REMOVED lines=9> */
.L_x_41321:
[----:B------:R-:W-:-:S04]  /*3930*/  I2FP.F32.U32 R0, R2 ;  /* 0x0000000200007245 */ /* 0x000fc80000201000 */
[----:B------:R-:W-:-:S05]  /*3940*/  F2FP.F16.F32.PACK_AB R0, RZ, R0 ;  /* 0x00000000ff00723e */ /* 0x000fca00000000ff */
[----:B------:R0:W-:Y:S01]  /*3950*/  STG.E.U16 desc[UR36][R16.64], R0 ;  /* 0x0000000010007986 */ /* 0x0001e2000c101524 */
[----:B------:R-:W-:Y:S05]  /*3960*/  BRA `(.L_x_41317) ;  /* 0x0000000800e07947 */ /* 0x000fea0003800000 */
.L_x_41320:
        /* <DEDUP_REMOVED lines=10> */
.L_x_41323:
[----:B------:R-:W-:-:S04]  /*3a10*/  I2FP.F32.U32 R2, R2 ;  /* 0x0000000200027245 */ /* 0x000fc80000201000 */
[----:B------:R-:W-:-:S04]  /*3a20*/  F2FP.F16.F32.PACK_AB R3, RZ, R2 ;  /* 0x00000002ff03723e */ /* 0x000fc800000000ff */
[----:B------:R-:W-:-:S05]  /*3a30*/  PRMT R3, R3, 0x5410, RZ ;  /* 0x0000541003037816 */ /* 0x000fca00000000ff */
[----:B------:R0:W-:Y:S01]  /*3a40*/  STG.E desc[UR36][R16.64], R3 ;  /* 0x0000000310007986 */ /* 0x0001e2000c101924 */
[----:B------:R-:W-:Y:S05]  /*3a50*/  BRA `(.L_x_41317) ;  /* 0x0000000800a47947 */ /* 0x000fea0003800000 */
.L_x_41322:
[----:B------:R-:W0:Y:S02]  /*3a60*/  I2F.F64.U32 R2, R2 ;  /* 0x0000000200027312 */ /* 0x000e240000201800 */
[----:B0-----:R0:W-:Y:S01]  /*3a70*/  STG.E.64 desc[UR36][R16.64], R2 ;  /* 0x0000000210007986 */ /* 0x0011e2000c101b24 */
[----:B------:R-:W-:Y:S05]  /*3a80*/  BRA `(.L_x_41317) ;  /* 0x0000000800987947 */ /* 0x000fea0003800000 */
.L_x_41312:
        /* <DEDUP_REMOVED lines=10> */
.L_x_41326:
[----:B------:R-:W0:Y:S01]  /*3b30*/  I2F.F64.U32 R4, R2 ;  /* 0x0000000200047312 */ /* 0x000e220000201800 */
[----:B------:R-:W-:-:S05]  /*3b40*/  CS2R R6, SRZ ;  /* 0x0000000000067805 */ /* 0x000fca000001ff00 */
[----:B0-----:R0:W-:Y:S01]  /*3b50*/  STG.E.128 desc[UR36][R16.64], R4 ;  /* 0x0000000410007986 */ /* 0x0011e2000c101d24 */
[----:B------:R-:W-:Y:S05]  /*3b60*/  BRA `(.L_x_41317) ;  /* 0x0000000800607947 */ /* 0x000fea0003800000 */
.L_x_41325:
        /* <DEDUP_REMOVED lines=21> */
.L_x_41330:
[----:B------:R-:W-:Y:S05]  /*3cc0*/  BSYNC B0 ;  /* 0x0000000000007941 */ /* 0x000fea0003800000 */
.L_x_41329:
[----:B------:R-:W-:-:S05]  /*3cd0*/  LOP3.LUT R3, R0, R3, RZ, 0xfc, !PT ;  /* 0x0000000300037212 */ /* 0x000fca00078efcff */
[----:B------:R0:W-:Y:S01]  /*3ce0*/  STG.E.U8 desc[UR36][R16.64], R3 ;  /* 0x0000000310007986 */ /* 0x0001e2000c101124 */
[----:B------:R-:W-:Y:S05]  /*3cf0*/  BRA `(.L_x_41317) ;  /* 0x0000000400fc7947 */ /* 0x000fea0003800000 */
.L_x_41328:
        /* <DEDUP_REMOVED lines=13> */
.L_x_41332:
[----:B------:R-:W-:Y:S01]  /*3dd0*/  IMAD.MOV.U32 R0, RZ, RZ, 0x7f ;  /* 0x0000007fff007424 */ /* 0x000fe200078e00ff */
[----:B------:R-:W-:-:S04]  /*3de0*/  ISETP.GT.U32.AND P0, PT, R2, 0x7f800000, PT ;  /* 0x7f8000000200780c */ /* 0x000fc80003f04070 */
[----:B------:R-:W-:-:S09]  /*3df0*/  SEL R0, R0, 0x7c, P0 ;  /* 0x0000007c00007807 */ /* 0x000fd20000000000 */
.L_x_41333:
[----:B------:R-:W-:Y:S05]  /*3e00*/  BSYNC B0 ;  /* 0x0000000000007941 */ /* 0x000fea0003800000 */
.L_x_41331:
[----:B------:R-:W-:-:S04]  /*3e10*/  LOP3.LUT R2, R3, 0x80000000, RZ, 0xc0, !PT ;  /* 0x8000000003027812 */ /* 0x000fc800078ec0ff */
[----:B------:R-:W-:-:S04]  /*3e20*/  SHF.R.U32.HI R3, RZ, 0x18, R2 ;  /* 0x00000018ff037819 */ /* 0x000fc80000011602 */
[----:B------:R-:W-:-:S05]  /*3e30*/  LOP3.LUT R3, R0, R3, RZ, 0xfc, !PT ;  /* 0x0000000300037212 */ /* 0x000fca00078efcff */
[----:B------:R0:W-:Y:S01]  /*3e40*/  STG.E.U8 desc[UR36][R16.64], R3 ;  /* 0x0000000310007986 */ /* 0x0001e2000c101124 */
[----:B------:R-:W-:Y:S05]  /*3e50*/  BRA `(.L_x_41317) ;  /* 0x0000000400a47947 */ /* 0x000fea0003800000 */
.L_x_41327:
[----:B------:R-:W-:-:S04]  /*3e60*/  I2FP.F32.U32 R0, R2 ;  /* 0x0000000200007245 */ /* 0x000fc80000201000 */
[----:B------:R-:W-:-:S05]  /*3e70*/  F2FP.BF16.F32.PACK_AB R0, RZ, R0 ;  /* 0x00000000ff00723e */ /* 0x000fca00000010ff */
[----:B------:R0:W-:Y:S01]  /*3e80*/  STG.E.U16 desc[UR36][R16.64], R0 ;  /* 0x0000000010007986 */ /* 0x0001e2000c101524 */
[----:B------:R-:W-:Y:S05]  /*3e90*/  BRA `(.L_x_41317) ;  /* 0x0000000400947947 */ /* 0x000fea0003800000 */
.L_x_41324:
        /* <DEDUP_REMOVED lines=10> */
.L_x_41336:
        /* <DEDUP_REMOVED lines=17> */
.L_x_41339:
[----:B------:R-:W-:-:S04]  /*4050*/  LOP3.LUT R2, R3, 0x80000000, RZ, 0xc0, !PT ;  /* 0x8000000003027812 */ /* 0x000fc800078ec0ff */
[----:B------:R-:W-:-:S04]  /*4060*/  SHF.R.U32.HI R3, RZ, 0x18, R2 ;  /* 0x00000018ff037819 */ /* 0x000fc80000011602 */
[----:B------:R-:W-:-:S04]  /*4070*/  LOP3.LUT R0, R0, R3, RZ, 0xfc, !PT ;  /* 0x0000000300007212 */ /* 0x000fc800078efcff */
[----:B------:R-:W-:-:S07]  /*4080*/  PRMT R8, R0, 0x7610, R8 ;  /* 0x0000761000087816 */ /* 0x000fce0000000008 */
.L_x_41338:
[----:B------:R-:W-:Y:S05]  /*4090*/  BSYNC B0 ;  /* 0x0000000000007941 */ /* 0x000fea0003800000 */
.L_x_41337:
[----:B------:R0:W-:Y:S01]  /*40a0*/  STG.E.U8 desc[UR36][R16.64], R8 ;  /* 0x0000000810007986 */ /* 0x0001e2000c101124 */
[----:B------:R-:W-:Y:S05]  /*40b0*/  BRA `(.L_x_41317) ;  /* 0x00000004000c7947 */ /* 0x000fea0003800000 */
.L_x_41335:
        /* <DEDUP_REMOVED lines=17> */
.L_x_41342:
[----:B------:R-:W-:-:S04]  /*41d0*/  LOP3.LUT R2, R3, 0x80000000, RZ, 0xc0, !PT ;  /* 0x8000000003027812 */ /* 0x000fc800078ec0ff */
[----:B------:R-:W-:-:S04]  /*41e0*/  SHF.R.U32.HI R3, RZ, 0x18, R2 ;  /* 0x00000018ff037819 */ /* 0x000fc80000011602 */
[----:B------:R-:W-:-:S04]  /*41f0*/  LOP3.LUT R0, R0, R3, RZ, 0xfc, !PT ;  /* 0x0000000300007212 */ /* 0x000fc800078efcff */
[----:B------:R-:W-:-:S07]  /*4200*/  PRMT R8, R0, 0x7610, R8 ;  /* 0x0000761000087816 */ /* 0x000fce0000000008 */
.L_x_41341:
[----:B------:R-:W-:Y:S05]  /*4210*/  BSYNC B0 ;  /* 0x0000000000007941 */ /* 0x000fea0003800000 */
.L_x_41340:
[----:B------:R0:W-:Y:S01]  /*4220*/  STG.E.U8 desc[UR36][R16.64], R8 ;  /* 0x0000000810007986 */ /* 0x0001e2000c101124 */
[----:B------:R-:W-:Y:S05]  /*4230*/  BRA `(.L_x_41317) ;  /* 0x0000000000ac7947 */ /* 0x000fea0003800000 */
.L_x_41334:
        /* <DEDUP_REMOVED lines=22> */
.L_x_41316:
        /* <DEDUP_REMOVED lines=16> */
.L_x_41345:
[----:B------:R-:W-:Y:S05]  /*44a0*/  BRA `(.L_x_41317) ;  /* 0x0000000000107947 */ /* 0x000fea0003800000 */
.L_x_41344:
[----:B------:R-:W-:-:S05]  /*44b0*/  IMAD.MOV.U32 R3, RZ, RZ, RZ ;  /* 0x000000ffff037224 */ /* 0x000fca00078e00ff */
[----:B------:R0:W-:Y:S01]  /*44c0*/  STG.E.64 desc[UR36][R16.64], R2 ;  /* 0x0000000210007986 */ /* 0x0001e2000c101b24 */
[----:B------:R-:W-:Y:S05]  /*44d0*/  BRA `(.L_x_41317) ;  /* 0x0000000000047947 */ /* 0x000fea0003800000 */
.L_x_41343:
[----:B------:R0:W-:Y:S02]  /*44e0*/  STG.E desc[UR36][R16.64], R2 ;  /* 0x0000000210007986 */ /* 0x0001e4000c101924 */
.L_x_41317:
[----:B------:R-:W-:-:S04]  /*44f0*/  IMAD R18, R18, 0x200, R23 ;  /* 0x0000020012127824 */ /* 0x000fc800078e0217 */
[----:B------:R-:W-:-:S07]  /*4500*/  VIADD R19, R18, 0x80 ;  /* 0x0000008012137836 */ /* 0x000fce0000000000 */
.L_x_41244:
[----:B------:R-:W-:Y:S05]  /*4510*/  BSYNC B6 ;  /* 0x0000000000067941 */ /* 0x000fea0003800000 */
.L_x_41243:
        /* <DEDUP_REMOVED lines=358> */
.L_x_41348:
        /* <DEDUP_REMOVED lines=22> */
.L_x_41352:
[----:B------:R-:W2:Y:S02]  /*5ce0*/  LDG.E.U8 R2, desc[UR36][R2.64] ;  /* 0x0000002402027981 */ /* 0x000ea4000c1e1100 */
[----:B--2---:R-:W-:-:S04]  /*5cf0*/  ISETP.NE.AND P0, PT, R2, RZ, PT ;  /* 0x000000ff0200720c */ /* 0x004fc80003f05270 */
[----:B------:R-:W-:Y:S01]  /*5d00*/  P2R R22, PR, RZ, 0x1 ;  /* 0x00000001ff167803 */ /* 0x000fe20000000000 */
[----:B------:R-:W-:Y:S08]  /*5d10*/  BRA `(.L_x_41354) ;  /* 0x0000000c00c47947 */ /* 0x000ff00003800000 */
.L_x_41351:
        /* <DEDUP_REMOVED lines=11> */
.L_x_41356:
[----:B------:R-:W2:Y:S02]  /*5dd0*/  LDG.E R2, desc[UR36][R2.64] ;  /* 0x0000002402027981 */ /* 0x000ea4000c1e1900 */
[----:B--2---:R-:W-:-:S04]  /*5de0*/  ISETP.NE.AND P0, PT, R2, RZ, PT ;  /* 0x000000ff0200720c */ /* 0x004fc80003f05270 */
[----:B------:R-:W-:Y:S01]  /*5df0*/  P2R R22, PR, RZ, 0x1 ;  /* 0x00000001ff167803 */ /* 0x000fe20000000000 */
[----:B------:R-:W-:Y:S08]  /*5e00*/  BRA `(.L_x_41354) ;  /* 0x0000000c00887947 */ /* 0x000ff00003800000 */
.L_x_41355:
[----:B------:R-:W2:Y:S02]  /*5e10*/  LDG.E.U16 R2, desc[UR36][R2.64] ;  /* 0x0000002402027981 */ /* 0x000ea4000c1e1500 */
[----:B--2---:R-:W-:-:S04]  /*5e20*/  ISETP.NE.AND P0, PT, R2, RZ, PT ;  /* 0x000000ff0200720c */ /* 0x004fc80003f05270 */
[----:B------:R-:W-:Y:S01]  /*5e30*/  P2R R22, PR, RZ, 0x1 ;  /* 0x00000001ff167803 */ /* 0x000fe20000000000 */
[----:B------:R-:W-:Y:S08]  /*5e40*/  BRA `(.L_x_41354) ;  /* 0x0000000c00787947 */ /* 0x000ff00003800000 */
.L_x_41350:
        /* <DEDUP_REMOVED lines=10> */
.L_x_41358:
[----:B------:R-:W2:Y:S02]  /*5ef0*/  LDG.E.U16 R0, desc[UR36][R2.64] ;  /* 0x0000002402007981 */ /* 0x000ea4000c1e1500 */
[----:B--2---:R-:W-:-:S05]  /*5f00*/  HADD2.F32 R0, -RZ, R0.H0_H0 ;  /* 0x20000000ff007230 */ /* 0x004fca0000004100 */
[----:B------:R-:W-:-:S04]  /*5f10*/  FSETP.NEU.FTZ.AND P0, PT, R0, RZ, PT ;  /* 0x000000ff0000720b */ /* 0x000fc80003f1d000 */
[----:B------:R-:W-:Y:S01]  /*5f20*/  P2R R22, PR, RZ, 0x1 ;  /* 0x00000001ff167803 */ /* 0x000fe20000000000 */
[----:B------:R-:W-:Y:S08]  /*5f30*/  BRA `(.L_x_41354) ;  /* 0x0000000c003c7947 */ /* 0x000ff00003800000 */
.L_x_41357:
        /* <DEDUP_REMOVED lines=12> */
.L_x_41360:
        /* <DEDUP_REMOVED lines=11> */
.L_x_41359:
[----:B------:R-:W2:Y:S02]  /*60b0*/  LDG.E.64 R2, desc[UR36][R2.64] ;  /* 0x0000002402027981 */ /* 0x000ea4000c1e1b00 */
[----:B--2---:R-:W-:-:S06]  /*60c0*/  DSETP.NEU.AND P0, PT, R2, RZ, PT ;  /* 0x000000ff0200722a */ /* 0x004fcc0003f0d000 */
[----:B------:R-:W-:Y:S01]  /*60d0*/  P2R R22, PR, RZ, 0x1 ;  /* 0x00000001ff167803 */ /* 0x000fe20000000000 */
[----:B------:R-:W-:Y:S07]  /*60e0*/  BRA `(.L_x_41354) ;  /* 0x0000000800d07947 */ /* 0x000fee0003800000 */
.L_x_41349:
        /* <DEDUP_REMOVED lines=12> */
.L_x_41363:
[----:B------:R-:W2:Y:S02]  /*61b0*/  LDG.E.128 R4, desc[UR36][R2.64] ;  /* 0x0000002402047981 */ /* 0x000ea4000c1e1d00 */
[----:B--2---:R-:W-:-:S06]  /*61c0*/  DSETP.NEU.AND P0, PT, R6, RZ, PT ;  /* 0x000000ff0600722a */ /* 0x004fcc0003f0d000 */
[----:B------:R-:W-:-:S06]  /*61d0*/  DSETP.NEU.OR P0, PT, R4, RZ, P0 ;  /* 0x000000ff0400722a */ /* 0x000fcc000070d400 */
[----:B------:R-:W-:Y:S01]  /*61e0*/  P2R R22, PR, RZ, 0x1 ;  /* 0x00000001ff167803 */ /* 0x000fe20000000000 */
[----:B------:R-:W-:Y:S07]  /*61f0*/  BRA `(.L_x_41354) ;  /* 0x00000008008c7947 */ /* 0x000fee0003800000 */
.L_x_41362:
        /* <DEDUP_REMOVED lines=28> */
.L_x_41365:
        /* <DEDUP_REMOVED lines=15> */
.L_x_41364:
[----:B------:R-:W2:Y:S02]  /*64b0*/  LDG.E.U16 R0, desc[UR36][R2.64] ;  /* 0x0000002402007981 */ /* 0x000ea4000c1e1500 */
[----:B--2---:R-:W-:-:S05]  /*64c0*/  IMAD.U32 R0, R0, 0x10000, RZ ;  /* 0x0001000000007824 */ /* 0x004fca00078e00ff */
[----:B------:R-:W-:-:S04]  /*64d0*/  FSETP.NEU.FTZ.AND P0, PT, R0, RZ, PT ;  /* 0x000000ff0000720b */ /* 0x000fc80003f1d000 */
[----:B------:R-:W-:Y:S01]  /*64e0*/  P2R R22, PR, RZ, 0x1 ;  /* 0x00000001ff167803 */ /* 0x000fe20000000000 */
[----:B------:R-:W-:Y:S08]  /*64f0*/  BRA `(.L_x_41354) ;  /* 0x0000000400cc7947 */ /* 0x000ff00003800000 */
.L_x_41361:
        /* <DEDUP_REMOVED lines=12> */
.L_x_41368:
        /* <DEDUP_REMOVED lines=21> */
.L_x_41372:
[----:B------:R-:W-:Y:S05]  /*6710*/  BSYNC B1 ;  /* 0x0000000000017941 */ /* 0x000fea0003800000 */
.L_x_41371:
[----:B------:R-:W-:Y:S01]  /*6720*/  LEA R3, R0, 0x3b800000, 0x17 ;  /* 0x3b80000000037811 */ /* 0x000fe200078eb8ff */
[----:B------:R-:W-:-:S05]  /*6730*/  IMAD.SHL.U32 R0, R2, 0x100000, RZ ;  /* 0x0010000002007824 */ /* 0x000fca00078e00ff */
[----:B------:R-:W-:-:S07]  /*6740*/  LOP3.LUT R0, R3, R0, R4, 0xfe, !PT ;  /* 0x0000000003007212 */ /* 0x000fce00078efe04 */
.L_x_41370:
[----:B------:R-:W-:Y:S05]  /*6750*/  BSYNC B0 ;  /* 0x0000000000007941 */ /* 0x000fea0003800000 */
.L_x_41369:
[----:B------:R-:W-:-:S04]  /*6760*/  FSETP.NEU.FTZ.AND P0, PT, R0, RZ, PT ;  /* 0x000000ff0000720b */ /* 0x000fc80003f1d000 */
[----:B------:R-:W-:Y:S01]  /*6770*/  P2R R22, PR, RZ, 0x1 ;  /* 0x00000001ff167803 */ /* 0x000fe20000000000 */
[----:B------:R-:W-:Y:S08]  /*6780*/  BRA `(.L_x_41354) ;  /* 0x0000000400287947 */ /* 0x000ff00003800000 */
.L_x_41367:
        /* <DEDUP_REMOVED lines=21> */
.L_x_41376:
[----:B------:R-:W-:Y:S05]  /*68e0*/  BSYNC B1 ;  /* 0x0000000000017941 */ /* 0x000fea0003800000 */
.L_x_41375:
[----:B------:R-:W-:Y:S01]  /*68f0*/  LEA R3, R0, 0x37800000, 0x17 ;  /* 0x3780000000037811 */ /* 0x000fe200078eb8ff */
[----:B------:R-:W-:-:S05]  /*6900*/  IMAD.SHL.U32 R0, R2, 0x200000, RZ ;  /* 0x0020000002007824 */ /* 0x000fca00078e00ff */
[----:B------:R-:W-:-:S07]  /*6910*/  LOP3.LUT R0, R3, R0, R4, 0xfe, !PT ;  /* 0x0000000003007212 */ /* 0x000fce00078efe04 */
.L_x_41374:
[----:B------:R-:W-:Y:S05]  /*6920*/  BSYNC B0 ;  /* 0x0000000000007941 */ /* 0x000fea0003800000 */
.L_x_41373:
[----:B------:R-:W-:-:S04]  /*6930*/  FSETP.NEU.FTZ.AND P0, PT, R0, RZ, PT ;  /* 0x000000ff0000720b */ /* 0x000fc80003f1d000 */
[----:B------:R-:W-:Y:S01]  /*6940*/  P2R R22, PR, RZ, 0x1 ;  /* 0x00000001ff167803 */ /* 0x000fe20000000000 */
[----:B------:R-:W-:Y:S08]  /*6950*/  BRA `(.L_x_41354) ;  /* 0x0000000000b47947 */ /* 0x000ff00003800000 */
.L_x_41366:
        /* <DEDUP_REMOVED lines=14> */
.L_x_41380:
[----:B------:R-:W-:Y:S05]  /*6a40*/  BSYNC B0 ;  /* 0x0000000000007941 */ /* 0x000fea0003800000 */
.L_x_41379:
[----:B------:R-:W-:-:S04]  /*6a50*/  FSETP.NEU.FTZ.AND P0, PT, R0, RZ, PT ;  /* 0x000000ff0000720b */ /* 0x000fc80003f1d000 */
[----:B------:R-:W-:Y:S01]  /*6a60*/  P2R R22, PR, RZ, 0x1 ;  /* 0x00000001ff167803 */ /* 0x000fe20000000000 */
[----:B------:R-:W-:Y:S08]  /*6a70*/  BRA `(.L_x_41354) ;  /* 0x00000000006c7947 */ /* 0x000ff00003800000 */
.L_x_41353:
        /* <DEDUP_REMOVED lines=16> */
.L_x_41381:
[----:B------:R-:W-:-:S04]  /*6b80*/  PLOP3.LUT P0, PT, PT, PT, PT, 0x8, 0x0 ;  /* 0x000000000000781c */ /* 0x000fc80003f0e170 */
[----:B------:R-:W-:Y:S01]  /*6b90*/  P2R R22, PR, RZ, 0x1 ;  /* 0x00000001ff167803 */ /* 0x000fe20000000000 */
[----:B------:R-:W-:Y:S08]  /*6ba0*/  BRA `(.L_x_41354) ;  /* 0x0000000000207947 */ /* 0x000ff00003800000 */
.L_x_41378:
[----:B------:R-:W2:Y:S02]  /*6bb0*/  LDG.E.64 R2, desc[UR36][R2.64] ;  /* 0x0000002402027981 */ /* 0x000ea4000c1e1b00 */
[----:B--2---:R-:W-:-:S04]  /*6bc0*/  ISETP.NE.U32.AND P0, PT, R2, RZ, PT ;  /* 0x000000ff0200720c */ /* 0x004fc80003f05070 */
[----:B------:R-:W-:-:S04]  /*6bd0*/  ISETP.NE.AND.EX P0, PT, R3, RZ, PT, P0 ;  /* 0x000000ff0300720c */ /* 0x000fc80003f05300 */
[----:B------:R-:W-:Y:S01]  /*6be0*/  P2R R22, PR, RZ, 0x1 ;  /* 0x00000001ff167803 */ /* 0x000fe20000000000 */
[----:B------:R-:W-:Y:S08]  /*6bf0*/  BRA `(.L_x_41354) ;  /* 0x00000000000c7947 */ /* 0x000ff00003800000 */
.L_x_41377:
[----:B------:R-:W2:Y:S02]  /*6c00*/  LDG.E R2, desc[UR36][R2.64] ;  /* 0x0000002402027981 */ /* 0x000ea4000c1e1900 */
[----:B--2---:R-:W-:-:S04]  /*6c10*/  ISETP.NE.AND P0, PT, R2, RZ, PT ;  /* 0x000000ff0200720c */ /* 0x004fc80003f05270 */
[----:B------:R-:W-:-:S09]  /*6c20*/  P2R R22, PR, RZ, 0x1 ;  /* 0x00000001ff167803 */ /* 0x000fd20000000000 */
.L_x_41354:
        /* <DEDUP_REMOVED lines=18> */
.L_x_41385:
[----:B------:R-:W2:Y:S02]  /*6d50*/  LDG.E.U8 R2, desc[UR36][R2.64] ;  /* 0x0000002402027981 */ /* 0x000ea4000c1e1100 */
[----:B--2---:R-:W-:Y:S01]  /*6d60*/  ISETP.NE.AND P0, PT, R2, RZ, PT ;  /* 0x000000ff0200720c */ /* 0x004fe20003f05270 */
[----:B------:R-:W-:-:S12]  /*6d70*/  BRA `(.L_x_41387) ;  /* 0x0000000c00747947 */ /* 0x000fd80003800000 */
.L_x_41384:
        /* <DEDUP_REMOVED lines=10> */
.L_x_41389:
[----:B------:R-:W2:Y:S02]  /*6e20*/  LDG.E R2, desc[UR36][R2.64] ;  /* 0x0000002402027981 */ /* 0x000ea4000c1e1900 */
[----:B--2---:R-:W-:Y:S01]  /*6e30*/  ISETP.NE.AND P0, PT, R2, RZ, PT ;  /* 0x000000ff0200720c */ /* 0x004fe20003f05270 */
[----:B------:R-:W-:-:S12]  /*6e40*/  BRA `(.L_x_41387) ;  /* 0x0000000c00407947 */ /* 0x000fd80003800000 */
.L_x_41388:
[----:B------:R-:W2:Y:S02]  /*6e50*/  LDG.E.U16 R2, desc[UR36][R2.64] ;  /* 0x0000002402027981 */ /* 0x000ea4000c1e1500 */
[----:B--2---:R-:W-:Y:S01]  /*6e60*/  ISETP.NE.AND P0, PT, R2, RZ, PT ;  /* 0x000000ff0200720c */ /* 0x004fe20003f05270 */
[----:B------:R-:W-:-:S12]  /*6e70*/  BRA `(.L_x_41387) ;  /* 0x0000000c00347947 */ /* 0x000fd80003800000 */
.L_x_41383:
        /* <DEDUP_REMOVED lines=9> */
.L_x_41391:
[----:B------:R-:W2:Y:S02]  /*6f10*/  LDG.E.U16 R0, desc[UR36][R2.64] ;  /* 0x0000002402007981 */ /* 0x000ea4000c1e1500 */
[----:B--2---:R-:W-:-:S05]  /*6f20*/  HADD2.F32 R0, -RZ, R0.H0_H0 ;  /* 0x20000000ff007230 */ /* 0x004fca0000004100 */
[----:B------:R-:W-:Y:S01]  /*6f30*/  FSETP.NEU.FTZ.AND P0, PT, R0, RZ, PT ;  /* 0x000000ff0000720b */ /* 0x000fe20003f1d000 */
[----:B------:R-:W-:-:S12]  /*6f40*/  BRA `(.L_x_41387) ;  /* 0x0000000c00007947 */ /* 0x000fd80003800000 */
.L_x_41390:
        /* <DEDUP_REMOVED lines=11> */
.L_x_41393:
        /* <DEDUP_REMOVED lines=10> */
.L_x_41392:
[----:B------:R-:W2:Y:S02]  /*70a0*/  LDG.E.64 R2, desc[UR36][R2.64] ;  /* 0x0000002402027981 */ /* 0x000ea4000c1e1b00 */
[----:B--2---:R-:W-:Y:S01]  /*70b0*/  DSETP.NEU.AND P0, PT, R2, RZ, PT ;  /* 0x000000ff0200722a */ /* 0x004fe20003f0d000 */
[----:B------:R-:W-:-:S13]  /*70c0*/  BRA `(.L_x_41387) ;  /* 0x0000000800a07947 */ /* 0x000fda0003800000 */
.L_x_41382:
        /* <DEDUP_REMOVED lines=11> */
.L_x_41396:
[----:B------:R-:W2:Y:S02]  /*7180*/  LDG.E.128 R4, desc[UR36][R2.64] ;  /* 0x0000002402047981 */ /* 0x000ea4000c1e1d00 */
[----:B--2---:R-:W-:-:S06]  /*7190*/  DSETP.NEU.AND P0, PT, R6, RZ, PT ;  /* 0x000000ff0600722a */ /* 0x004fcc0003f0d000 */
[----:B------:R-:W-:Y:S01]  /*71a0*/  DSETP.NEU.OR P0, PT, R4, RZ, P0 ;  /* 0x000000ff0400722a */ /* 0x000fe2000070d400 */
[----:B------:R-:W-:-:S13]  /*71b0*/  BRA `(.L_x_41387) ;  /* 0x0000000800647947 */ /* 0x000fda0003800000 */
.L_x_41395:
        /* <DEDUP_REMOVED lines=27> */
.L_x_41398:
        /* <DEDUP_REMOVED lines=14> */
.L_x_41397:
[----:B------:R-:W2:Y:S02]  /*7450*/  LDG.E.U16 R0, desc[UR36][R2.64] ;  /* 0x0000002402007981 */ /* 0x000ea4000c1e1500 */
[----:B--2---:R-:W-:-:S05]  /*7460*/  IMAD.U32 R0, R0, 0x10000, RZ ;  /* 0x0001000000007824 */ /* 0x004fca00078e00ff */
[----:B------:R-:W-:Y:S01]  /*7470*/  FSETP.NEU.FTZ.AND P0, PT, R0, RZ, PT ;  /* 0x000000ff0000720b */ /* 0x000fe20003f1d000 */
[----:B------:R-:W-:-:S12]  /*7480*/  BRA `(.L_x_41387) ;  /* 0x0000000400b07947 */ /* 0x000fd80003800000 */
.L_x_41394:
        /* <DEDUP_REMOVED lines=11> */
.L_x_41401:
        /* <DEDUP_REMOVED lines=21> */
.L_x_41405:
[----:B------:R-:W-:Y:S05]  /*7690*/  BSYNC B1 ;  /* 0x0000000000017941 */ /* 0x000fea0003800000 */
.L_x_41404:
[----:B------:R-:W-:Y:S01]  /*76a0*/  LEA R3, R0, 0x3b800000, 0x17 ;  /* 0x3b80000000037811 */ /* 0x000fe200078eb8ff */
[----:B------:R-:W-:-:S05]  /*76b0*/  IMAD.SHL.U32 R0, R2, 0x100000, RZ ;  /* 0x0010000002007824 */ /* 0x000fca00078e00ff */
[----:B------:R-:W-:-:S07]  /*76c0*/  LOP3.LUT R0, R3, R0, R4, 0xfe, !PT ;  /* 0x0000000003007212 */ /* 0x000fce00078efe04 */
.L_x_41403:
[----:B------:R-:W-:Y:S05]  /*76d0*/  BSYNC B0 ;  /* 0x0000000000007941 */ /* 0x000fea0003800000 */
.L_x_41402:
[----:B------:R-:W-:Y:S01]  /*76e0*/  FSETP.NEU.FTZ.AND P0, PT, R0, RZ, PT ;  /* 0x000000ff0000720b */ /* 0x000fe20003f1d000 */
[----:B------:R-:W-:-:S12]  /*76f0*/  BRA `(.L_x_41387) ;  /* 0x0000000400147947 */ /* 0x000fd80003800000 */
.L_x_41400:
        /* <DEDUP_REMOVED lines=21> */
.L_x_41409:
[----:B------:R-:W-:Y:S05]  /*7850*/  BSYNC B1 ;  /* 0x0000000000017941 */ /* 0x000fea0003800000 */
.L_x_41408:
[----:B------:R-:W-:Y:S01]  /*7860*/  LEA R3, R0, 0x37800000, 0x17 ;  /* 0x3780000000037811 */ /* 0x000fe200078eb8ff */
[----:B------:R-:W-:-:S05]  /*7870*/  IMAD.SHL.U32 R0, R2, 0x200000, RZ ;  /* 0x0020000002007824 */ /* 0x000fca00078e00ff */
[----:B------:R-:W-:-:S07]  /*7880*/  LOP3.LUT R0, R3, R0, R4, 0xfe, !PT ;  /* 0x0000000003007212 */ /* 0x000fce00078efe04 */
.L_x_41407:
[----:B------:R-:W-:Y:S05]  /*7890*/  BSYNC B0 ;  /* 0x0000000000007941 */ /* 0x000fea0003800000 */
.L_x_41406:
[----:B------:R-:W-:Y:S01]  /*78a0*/  FSETP.NEU.FTZ.AND P0, PT, R0, RZ, PT ;  /* 0x000000ff0000720b */ /* 0x000fe20003f1d000 */
[----:B------:R-:W-:-:S12]  /*78b0*/  BRA `(.L_x_41387) ;  /* 0x0000000000a47947 */ /* 0x000fd80003800000 */
.L_x_41399:
        /* <DEDUP_REMOVED lines=14> */
.L_x_41413:
[----:B------:R-:W-:Y:S05]  /*79a0*/  BSYNC B0 ;  /* 0x0000000000007941 */ /* 0x000fea0003800000 */
.L_x_41412:
[----:B------:R-:W-:Y:S01]  /*79b0*/  FSETP.NEU.FTZ.AND P0, PT, R0, RZ, PT ;  /* 0x000000ff0000720b */ /* 0x000fe20003f1d000 */
[----:B------:R-:W-:-:S12]  /*79c0*/  BRA `(.L_x_41387) ;  /* 0x0000000000607947 */ /* 0x000fd80003800000 */
.L_x_41386:
        /* <DEDUP_REMOVED lines=16> */
.L_x_41414:
[----:B------:R-:W-:Y:S01]  /*7ad0*/  PLOP3.LUT P0, PT, PT, PT, PT, 0x8, 0x0 ;  /* 0x000000000000781c */ /* 0x000fe20003f0e170 */
[----:B------:R-:W-:-:S12]  /*7ae0*/  BRA `(.L_x_41387) ;  /* 0x0000000000187947 */ /* 0x000fd80003800000 */
.L_x_41411:
[----:B------:R-:W2:Y:S02]  /*7af0*/  LDG.E.64 R2, desc[UR36][R2.64] ;  /* 0x0000002402027981 */ /* 0x000ea4000c1e1b00 */
[----:B--2---:R-:W-:-:S04]  /*7b00*/  ISETP.NE.U32.AND P0, PT, R2, RZ, PT ;  /* 0x000000ff0200720c */ /* 0x004fc80003f05070 */
[----:B------:R-:W-:Y:S01]  /*7b10*/  ISETP.NE.AND.EX P0, PT, R3, RZ, PT, P0 ;  /* 0x000000ff0300720c */ /* 0x000fe20003f05300 */
[----:B------:R-:W-:-:S12]  /*7b20*/  BRA `(.L_x_41387) ;  /* 0x0000000000087947 */ /* 0x000fd80003800000 */
.L_x_41410:
[----:B------:R-:W2:Y:S02]  /*7b30*/  LDG.E R2, desc[UR36][R2.64] ;  /* 0x0000002402027981 */ /* 0x000ea4000c1e1900 */
[----:B--2---:R-:W-:-:S13]  /*7b40*/  ISETP.NE.AND P0, PT, R2, RZ, PT ;  /* 0x000000ff0200720c */ /* 0x004fda0003f05270 */
.L_x_41387:
        /* <DEDUP_REMOVED lines=17> */
.L_x_41418:
[----:B------:R0:W-:Y:S01]  /*7c60*/  STG.E.U8 desc[UR36][R16.64], R2 ;  /* 0x0000000210007986 */ /* 0x0001e2000c101124 */
[----:B------:R-:W-:Y:S05]  /*7c70*/  BRA `(.L_x_41420) ;  /* 0x0000000c00487947 */ /* 0x000fea0003800000 */
.L_x_41417:
        /* <DEDUP_REMOVED lines=9> */
.L_x_41422:
[----:B------:R3:W-:Y:S01]  /*7d10*/  STG.E desc[UR36][R16.64], R2 ;  /* 0x0000000210007986 */ /* 0x0007e2000c101924 */
[----:B------:R-:W-:Y:S05]  /*7d20*/  BRA `(.L_x_41420) ;  /* 0x0000000c001c7947 */ /* 0x000fea0003800000 */
.L_x_41421:
[----:B------:R2:W-:Y:S01]  /*7d30*/  STG.E.U16 desc[UR36][R16.64], R2 ;  /* 0x0000000210007986 */ /* 0x0005e2000c101524 */
[----:B------:R-:W-:Y:S05]  /*7d40*/  BRA `(.L_x_41420) ;  /* 0x0000000c00147947 */ /* 0x000fea0003800000 */
.L_x_41416:
        /* <DEDUP_REMOVED lines=9> */
.L_x_41424:
[----:B------:R-:W-:-:S04]  /*7de0*/  I2FP.F32.U32 R0, R2 ;  /* 0x0000000200007245 */ /* 0x000fc80000201000 */
[----:B------:R-:W-:-:S05]  /*7df0*/  F2FP.F16.F32.PACK_AB R0, RZ, R0 ;  /* 0x00000000ff00723e */ /* 0x000fca00000000ff */
[----:B------:R0:W-:Y:S01]  /*7e00*/  STG.E.U16 desc[UR36][R16.64], R0 ;  /* 0x0000000010007986 */ /* 0x0001e2000c101524 */
[----:B------:R-:W-:Y:S05]  /*7e10*/  BRA `(.L_x_41420) ;  /* 0x0000000800e07947 */ /* 0x000fea0003800000 */
.L_x_41423:
        /* <DEDUP_REMOVED lines=10> */
.L_x_41426:
[----:B------:R-:W-:-:S04]  /*7ec0*/  I2FP.F32.U32 R2, R2 ;  /* 0x0000000200027245 */ /* 0x000fc80000201000 */
[----:B------:R-:W-:-:S04]  /*7ed0*/  F2FP.F16.F32.PACK_AB R3, RZ, R2 ;  /* 0x00000002ff03723e */ /* 0x000fc800000000ff */
[----:B------:R-:W-:-:S05]  /*7ee0*/  PRMT R3, R3, 0x5410, RZ ;  /* 0x0000541003037816 */ /* 0x000fca00000000ff */
[----:B------:R0:W-:Y:S01]  /*7ef0*/  STG.E desc[UR36][R16.64], R3 ;  /* 0x0000000310007986 */ /* 0x0001e2000c101924 */
[----:B------:R-:W-:Y:S05]  /*7f00*/  BRA `(.L_x_41420) ;  /* 0x0000000800a47947 */ /* 0x000fea0003800000 */
.L_x_41425:
[----:B------:R-:W0:Y:S02]  /*7f10*/  I2F.F64.U32 R2, R2 ;  /* 0x0000000200027312 */ /* 0x000e240000201800 */
[----:B0-----:R0:W-:Y:S01]  /*7f20*/  STG.E.64 desc[UR36][R16.64], R2 ;  /* 0x0000000210007986 */ /* 0x0011e2000c101b24 */
[----:B------:R-:W-:Y:S05]  /*7f30*/  BRA `(.L_x_41420) ;  /* 0x0000000800987947 */ /* 0x000fea0003800000 */
.L_x_41415:
        /* <DEDUP_REMOVED lines=10> */
.L_x_41429:
[----:B------:R-:W0:Y:S01]  /*7fe0*/  I2F.F64.U32 R4, R2 ;  /* 0x0000000200047312 */ /* 0x000e220000201800 */
[----:B------:R-:W-:-:S05]  /*7ff0*/  CS2R R6, SRZ ;  /* 0x0000000000067805 */ /* 0x000fca000001ff00 */
[----:B0-----:R0:W-:Y:S01]  /*8000*/  STG.E.128 desc[UR36][R16.64], R4 ;  /* 0x0000000410007986 */ /* 0x0011e2000c101d24 */
[----:B------:R-:W-:Y:S05]  /*8010*/  BRA `(.L_x_41420) ;  /* 0x0000000800607947 */ /* 0x000fea0003800000 */
.L_x_41428:
        /* <DEDUP_REMOVED lines=21> */
.L_x_41433:
[----:B------:R-:W-:Y:S05]  /*8170*/  BSYNC B0 ;  /* 0x0000000000007941 */ /* 0x000fea0003800000 */
.L_x_41432:
[----:B------:R-:W-:-:S05]  /*8180*/  LOP3.LUT R3, R0, R3, RZ, 0xfc, !PT ;  /* 0x0000000300037212 */ /* 0x000fca00078efcff */
[----:B------:R0:W-:Y:S01]  /*8190*/  STG.E.U8 desc[UR36][R16.64], R3 ;  /* 0x0000000310007986 */ /* 0x0001e2000c101124 */
[----:B------:R-:W-:Y:S05]  /*81a0*/  BRA `(.L_x_41420) ;  /* 0x0000000400fc7947 */ /* 0x000fea0003800000 */
.L_x_41431:
        /* <DEDUP_REMOVED lines=13> */
.L_x_41435:
[----:B------:R-:W-:Y:S01]  /*8280*/  IMAD.MOV.U32 R0, RZ, RZ, 0x7f ;  /* 0x0000007fff007424 */ /* 0x000fe200078e00ff */
[----:B------:R-:W-:-:S04]  /*8290*/  ISETP.GT.U32.AND P0, PT, R2, 0x7f800000, PT ;  /* 0x7f8000000200780c */ /* 0x000fc80003f04070 */
[----:B------:R-:W-:-:S09]  /*82a0*/  SEL R0, R0, 0x7c, P0 ;  /* 0x0000007c00007807 */ /* 0x000fd20000000000 */
.L_x_41436:
[----:B------:R-:W-:Y:S05]  /*82b0*/  BSYNC B0 ;  /* 0x0000000000007941 */ /* 0x000fea0003800000 */
.L_x_41434:
[----:B------:R-:W-:-:S04]  /*82c0*/  LOP3.LUT R2, R3, 0x80000000, RZ, 0xc0, !PT ;  /* 0x8000000003027812 */ /* 0x000fc800078ec0ff */
[----:B------:R-:W-:-:S04]  /*82d0*/  SHF.R.U32.HI R3, RZ, 0x18, R2 ;  /* 0x00000018ff037819 */ /* 0x000fc80000011602 */
[----:B------:R-:W-:-:S05]  /*82e0*/  LOP3.LUT R3, R0, R3, RZ, 0xfc, !PT ;  /* 0x0000000300037212 */ /* 0x000fca00078efcff */
[----:B------:R0:W-:Y:S01]  /*82f0*/  STG.E.U8 desc[UR36][R16.64], R3 ;  /* 0x0000000310007986 */ /* 0x0001e2000c101124 */
[----:B------:R-:W-:Y:S05]  /*8300*/  BRA `(.L_x_41420) ;  /* 0x0000000400a47947 */ /* 0x000fea0003800000 */
.L_x_41430:
[----:B------:R-:W-:-:S04]  /*8310*/  I2FP.F32.U32 R0, R2 ;  /* 0x0000000200007245 */ /* 0x000fc80000201000 */
[----:B------:R-:W-:-:S05]  /*8320*/  F2FP.BF16.F32.PACK_AB R0, RZ, R0 ;  /* 0x00000000ff00723e */ /* 0x000fca00000010ff */
[----:B------:R0:W-:Y:S01]  /*8330*/  STG.E.U16 desc[UR36][R16.64], R0 ;  /* 0x0000000010007986 */ /* 0x0001e2000c101524 */
[----:B------:R-:W-:Y:S05]  /*8340*/  BRA `(.L_x_41420) ;  /* 0x0000000400947947 */ /* 0x000fea0003800000 */
.L_x_41427:
        /* <DEDUP_REMOVED lines=10> */
.L_x_41439:
        /* <DEDUP_REMOVED lines=17> */
.L_x_41442:
[----:B------:R-:W-:-:S04]  /*8500*/  LOP3.LUT R2, R3, 0x80000000, RZ, 0xc0, !PT ;  /* 0x8000000003027812 */ /* 0x000fc800078ec0ff */
[----:B------:R-:W-:-:S04]  /*8510*/  SHF.R.U32.HI R3, RZ, 0x18, R2 ;  /* 0x00000018ff037819 */ /* 0x000fc80000011602 */
[----:B------:R-:W-:-:S04]  /*8520*/  LOP3.LUT R0, R0, R3, RZ, 0xfc, !PT ;  /* 0x0000000300007212 */ /* 0x000fc800078efcff */
[----:B------:R-:W-:-:S07]  /*8530*/  PRMT R8, R0, 0x7610, R8 ;  /* 0x0000761000087816 */ /* 0x000fce0000000008 */
.L_x_41441:
[----:B------:R-:W-:Y:S05]  /*8540*/  BSYNC B0 ;  /* 0x0000000000007941 */ /* 0x000fea0003800000 */
.L_x_41440:
[----:B------:R0:W-:Y:S01]  /*8550*/  STG.E.U8 desc[UR36][R16.64], R8 ;  /* 0x0000000810007986 */ /* 0x0001e2000c101124 */
[----:B------:R-:W-:Y:S05]  /*8560*/  BRA `(.L_x_41420) ;  /* 0x00000004000c7947 */ /* 0x000fea0003800000 */
.L_x_41438:
        /* <DEDUP_REMOVED lines=17> */
.L_x_41445:
[----:B------:R-:W-:-:S04]  /*8680*/  LOP3.LUT R2, R3, 0x80000000, RZ, 0xc0, !PT ;  /* 0x8000000003027812 */ /* 0x000fc800078ec0ff */
[----:B------:R-:W-:-:S04]  /*8690*/  SHF.R.U32.HI R3, RZ, 0x18, R2 ;  /* 0x00000018ff037819 */ /* 0x000fc80000011602 */
[----:B------:R-:W-:-:S04]  /*86a0*/  LOP3.LUT R0, R0, R3, RZ, 0xfc, !PT ;  /* 0x0000000300007212 */ /* 0x000fc800078efcff */
[----:B------:R-:W-:-:S07]  /*86b0*/  PRMT R8, R0, 0x7610, R8 ;  /* 0x0000761000087816 */ /* 0x000fce0000000008 */
.L_x_41444:
[----:B------:R-:W-:Y:S05]  /*86c0*/  BSYNC B0 ;  /* 0x0000000000007941 */ /* 0x000fea0003800000 */
.L_x_41443:
[----:B------:R0:W-:Y:S01]  /*86d0*/  STG.E.U8 desc[UR36][R16.64], R8 ;  /* 0x0000000810007986 */ /* 0x0001e2000c101124 */
[----:B------:R-:W-:Y:S05]  /*86e0*/  BRA `(.L_x_41420) ;  /* 0x0000000000ac7947 */ /* 0x000fea0003800000 */
.L_x_41437:
        /* <DEDUP_REMOVED lines=22> */
.L_x_41419:
        /* <DEDUP_REMOVED lines=16> */
.L_x_41448:
[----:B------:R-:W-:Y:S05]  /*8950*/  BRA `(.L_x_41420) ;  /* 0x0000000000107947 */ /* 0x000fea0003800000 */
.L_x_41447:
[----:B------:R-:W-:-:S05]  /*8960*/  IMAD.MOV.U32 R3, RZ, RZ, RZ ;  /* 0x000000ffff037224 */ /* 0x000fca00078e00ff */
[----:B------:R0:W-:Y:S01]  /*8970*/  STG.E.64 desc[UR36][R16.64], R2 ;  /* 0x0000000210007986 */ /* 0x0001e2000c101b24 */
[----:B------:R-:W-:Y:S05]  /*8980*/  BRA `(.L_x_41420) ;  /* 0x0000000000047947 */ /* 0x000fea0003800000 */
.L_x_41446:
[----:B------:R0:W-:Y:S02]  /*8990*/  STG.E desc[UR36][R16.64], R2 ;  /* 0x0000000210007986 */ /* 0x0001e4000c101924 */
.L_x_41420:
[----:B------:R-:W-:-:S07]  /*89a0*/  VIADD R19, R19, 0x80 ;  /* 0x0000008013137836 */ /* 0x000fce0000000000 */
.L_x_41347:
[----:B------:R-:W-:Y:S05]  /*89b0*/  BSYNC B6 ;  /* 0x0000000000067941 */ /* 0x000fea0003800000 */
.L_x_41346:
        /* <DEDUP_REMOVED lines=358> */
.L_x_41451:
        /* <DEDUP_REMOVED lines=22> */
.L_x_41455:
[----:B------:R-:W2:Y:S02]  /*a180*/  LDG.E.U8 R2, desc[UR36][R2.64] ;  /* 0x0000002402027981 */ /* 0x000ea4000c1e1100 */
[----:B--2---:R-:W-:-:S04]  /*a190*/  ISETP.NE.AND P0, PT, R2, RZ, PT ;  /* 0x000000ff0200720c */ /* 0x004fc80003f05270 */
[----:B------:R-:W-:Y:S01]  /*a1a0*/  P2R R22, PR, RZ, 0x1 ;  /* 0x00000001ff167803 */ /* 0x000fe20000000000 */
[----:B------:R-:W-:Y:S08]  /*a1b0*/  BRA `(.L_x_41457) ;  /* 0x0000000c00c47947 */ /* 0x000ff00003800000 */
.L_x_41454:
        /* <DEDUP_REMOVED lines=11> */
.L_x_41459:
[----:B------:R-:W2:Y:S02]  /*a270*/  LDG.E R2, desc[UR36][R2.64] ;  /* 0x0000002402027981 */ /* 0x000ea4000c1e1900 */
[----:B--2---:R-:W-:-:S04]  /*a280*/  ISETP.NE.AND P0, PT, R2, RZ, PT ;  /* 0x000000ff0200720c */ /* 0x004fc80003f05270 */
[----:B------:R-:W-:Y:S01]  /*a290*/  P2R R22, PR, RZ, 0x1 ;  /* 0x00000001ff167803 */ /* 0x000fe20000000000 */
[----:B------:R-:W-:Y:S08]  /*a2a0*/  BRA `(.L_x_41457) ;  /* 0x0000000c00887947 */ /* 0x000ff00003800000 */
.L_x_41458:
[----:B------:R-:W2:Y:S02]  /*a2b0*/  LDG.E.U16 R2, desc[UR36][R2.64] ;  /* 0x0000002402027981 */ /* 0x000ea4000c1e1500 */
[----:B--2---:R-:W-:-:S04]  /*a2c0*/  ISETP.NE.AND P0, PT, R2, RZ, PT ;  /* 0x000000ff0200720c */ /* 0x004fc80003f05270 */
[----:B------:R-:W-:Y:S01]  /*a2d0*/  P2R R22, PR, RZ, 0x1 ;  /* 0x00000001ff167803 */ /* 0x000fe20000000000 */
[----:B------:R-:W-:Y:S08]  /*a2e0*/  BRA `(.L_x_41457) ;  /* 0x0000000c00787947 */ /* 0x000ff00003800000 */
.L_x_41453:
        /* <DEDUP_REMOVED lines=10> */
.L_x_41461:
[----:B------:R-:W2:Y:S02]  /*a390*/  LDG.E.U16 R0, desc[UR36][R2.64] ;  /* 0x0000002402007981 */ /* 0x000ea4000c1e1500 */
[----:B--2---:R-:W-:-:S05]  /*a3a0*/  HADD2.F32 R0, -RZ, R0.H0_H0 ;  /* 0x20000000ff007230 */ /* 0x004fca0000004100 */
[----:B------:R-:W-:-:S04]  /*a3b0*/  FSETP.NEU.FTZ.AND P0, PT, R0, RZ, PT ;  /* 0x000000ff0000720b */ /* 0x000fc80003f1d000 */
[----:B------:R-:W-:Y:S01]  /*a3c0*/  P2R R22, PR, RZ, 0x1 ;  /* 0x00000001ff167803 */ /* 0x000fe20000000000 */
[----:B------:R-:W-:Y:S08]  /*a3d0*/  BRA `(.L_x_41457) ;  /* 0x0000000c003c7947 */ /* 0x000ff00003800000 */
.L_x_41460:
        /* <DEDUP_REMOVED lines=12> */
.L_x_41463:
        /* <DEDUP_REMOVED lines=11> */
.L_x_41462:
[----:B------:R-:W2:Y:S02]  /*a550*/  LDG.E.64 R2, desc[UR36][R2.64] ;  /* 0x0000002402027981 */ /* 0x000ea4000c1e1b00 */
[----:B--2---:R-:W-:-:S06]  /*a560*/  DSETP.NEU.AND P0, PT, R2, RZ, PT ;  /* 0x000000ff0200722a */ /* 0x004fcc0003f0d000 */
[----:B------:R-:W-:Y:S01]  /*a570*/  P2R R22, PR, RZ, 0x1 ;  /* 0x00000001ff167803 */ /* 0x000fe20000000000 */
[----:B------:R-:W-:Y:S07]  /*a580*/  BRA `(.L_x_41457) ;  /* 0x0000000800d07947 */ /* 0x000fee0003800000 */
.L_x_41452:
        /* <DEDUP_REMOVED lines=12> */
.L_x_41466:
[----:B------:R-:W2:Y:S02]  /*a650*/  LDG.E.128 R4, desc[UR36][R2.64] ;  /* 0x0000002402047981 */ /* 0x000ea4000c1e1d00 */
[----:B--2---:R-:W-:-:S06]  /*a660*/  DSETP.NEU.AND P0, PT, R6, RZ, PT ;  /* 0x000000ff0600722a */ /* 0x004fcc0003f0d000 */
[----:B------:R-:W-:-:S06]  /*a670*/  DSETP.NEU.OR P0, PT, R4, RZ, P0 ;  /* 0x000000ff0400722a */ /* 0x000fcc000070d400 */
[----:B------:R-:W-:Y:S01]  /*a680*/  P2R R22, PR, RZ, 0x1 ;  /* 0x00000001ff167803 */ /* 0x000fe20000000000 */
[----:B------:R-:W-:Y:S07]  /*a690*/  BRA `(.L_x_41457) ;  /* 0x00000008008c7947 */ /* 0x000fee0003800000 */
.L_x_41465:
        /* <DEDUP_REMOVED lines=28> */
.L_x_41468:
        /* <DEDUP_REMOVED lines=15> */
.L_x_41467:
[----:B------:R-:W2:Y:S02]  /*a950*/  LDG.E.U16 R0, desc[UR36][R2.64] ;  /* 0x0000002402007981 */ /* 0x000ea4000c1e1500 */
[----:B--2---:R-:W-:-:S05]  /*a960*/  IMAD.U32 R0, R0, 0x10000, RZ ;  /* 0x0001000000007824 */ /* 0x004fca00078e00ff */
[----:B------:R-:W-:-:S04]  /*a970*/  FSETP.NEU.FTZ.AND P0, PT, R0, RZ, PT ;  /* 0x000000ff0000720b */ /* 0x000fc80003f1d000 */
[----:B------:R-:W-:Y:S01]  /*a980*/  P2R R22, PR, RZ, 0x1 ;  /* 0x00000001ff167803 */ /* 0x000fe20000000000 */
[----:B------:R-:W-:Y:S08]  /*a990*/  BRA `(.L_x_41457) ;  /* 0x0000000400cc7947 */ /* 0x000ff00003800000 */
.L_x_41464:
        /* <DEDUP_REMOVED lines=12> */
.L_x_41471:
        /* <DEDUP_REMOVED lines=21> */
.L_x_41475:
[----:B------:R-:W-:Y:S05]  /*abb0*/  BSYNC B1 ;  /* 0x0000000000017941 */ /* 0x000fea0003800000 */
.L_x_41474:
[----:B------:R-:W-:Y:S01]  /*abc0*/  LEA R3, R0, 0x3b800000, 0x17 ;  /* 0x3b80000000037811 */ /* 0x000fe200078eb8ff */
[----:B------:R-:W-:-:S05]  /*abd0*/  IMAD.SHL.U32 R0, R2, 0x100000, RZ ;  /* 0x0010000002007824 */ /* 0x000fca00078e00ff */
[----:B------:R-:W-:-:S07]  /*abe0*/  LOP3.LUT R0, R3, R0, R4, 0xfe, !PT ;  /* 0x0000000003007212 */ /* 0x000fce00078efe04 */
.L_x_41473:
[----:B------:R-:W-:Y:S05]  /*abf0*/  BSYNC B0 ;  /* 0x0000000000007941 */ /* 0x000fea0003800000 */
.L_x_41472:
[----:B------:R-:W-:-:S04]  /*ac00*/  FSETP.NEU.FTZ.AND P0, PT, R0, RZ, PT ;  /* 0x000000ff0000720b */ /* 0x000fc80003f1d000 */
[----:B------:R-:W-:Y:S01]  /*ac10*/  P2R R22, PR, RZ, 0x1 ;  /* 0x00000001ff167803 */ /* 0x000fe20000000000 */
[----:B------:R-:W-:Y:S08]  /*ac20*/  BRA `(.L_x_41457) ;  /* 0x0000000400287947 */ /* 0x000ff00003800000 */
.L_x_41470:
        /* <DEDUP_REMOVED lines=21> */
.L_x_41479:
[----:B------:R-:W-:Y:S05]  /*ad80*/  BSYNC B1 ;  /* 0x0000000000017941 */ /* 0x000fea0003800000 */
.L_x_41478:
[----:B------:R-:W-:Y:S01]  /*ad90*/  LEA R3, R0, 0x37800000, 0x17 ;  /* 0x3780000000037811 */ /* 0x000fe200078eb8ff */
[----:B------:R-:W-:-:S05]  /*ada0*/  IMAD.SHL.U32 R0, R2, 0x200000, RZ ;  /* 0x0020000002007824 */ /* 0x000fca00078e00ff */
[----:B------:R-:W-:-:S07]  /*adb0*/  LOP3.LUT R0, R3, R0, R4, 0xfe, !PT ;  /* 0x0000000003007212 */ /* 0x000fce00078efe04 */
.L_x_41477:
[----:B------:R-:W-:Y:S05]  /*adc0*/  BSYNC B0 ;  /* 0x0000000000007941 */ /* 0x000fea0003800000 */
.L_x_41476:
[----:B------:R-:W-:-:S04]  /*add0*/  FSETP.NEU.FTZ.AND P0, PT, R0, RZ, PT ;  /* 0x000000ff0000720b */ /* 0x000fc80003f1d000 */
[----:B------:R-:W-:Y:S01]  /*ade0*/  P2R R22, PR, RZ, 0x1 ;  /* 0x00000001ff167803 */ /* 0x000fe20000000000 */
[----:B------:R-:W-:Y:S08]  /*adf0*/  BRA `(.L_x_41457) ;  /* 0x0000000000b47947 */ /* 0x000ff00003800000 */
.L_x_41469:
        /* <DEDUP_REMOVED lines=14> */
.L_x_41483:
[----:B------:R-:W-:Y:S05]  /*aee0*/  BSYNC B0 ;  /* 0x0000000000007941 */ /* 0x000fea0003800000 */
.L_x_41482:
[----:B------:R-:W-:-:S04]  /*aef0*/  FSETP.NEU.FTZ.AND P0, PT, R0, RZ, PT ;  /* 0x000000ff0000720b */ /* 0x000fc80003f1d000 */
[----:B------:R-:W-:Y:S01]  /*af00*/  P2R R22, PR, RZ, 0x1 ;  /* 0x00000001ff167803 */ /* 0x000fe20000000000 */
[----:B------:R-:W-:Y:S08]  /*af10*/  BRA `(.L_x_41457) ;  /* 0x00000000006c7947 */ /* 0x000ff00003800000 */
.L_x_41456:
        /* <DEDUP_REMOVED lines=16> */
.L_x_41484:
[----:B------:R-:W-:-:S04]  /*b020*/  PLOP3.LUT P0, PT, PT, PT, PT, 0x8, 0x0 ;  /* 0x000000000000781c */ /* 0x000fc80003f0e170 */
[----:B------:R-:W-:Y:S01]  /*b030*/  P2R R22, PR, RZ, 0x1 ;  /* 0x00000001ff167803 */ /* 0x000fe20000000000 */
[----:B------:R-:W-:Y:S08]  /*b040*/  BRA `(.L_x_41457) ;  /* 0x0000000000207947 */ /* 0x000ff00003800000 */
.L_x_41481:
[----:B------:R-:W2:Y:S02]  /*b050*/  LDG.E.64 R2, desc[UR36][R2.64] ;  /* 0x0000002402027981 */ /* 0x000ea4000c1e1b00 */
[----:B--2---:R-:W-:-:S04]  /*b060*/  ISETP.NE.U32.AND P0, PT, R2, RZ, PT ;  /* 0x000000ff0200720c */ /* 0x004fc80003f05070 */
[----:B------:R-:W-:-:S04]  /*b070*/  ISETP.NE.AND.EX P0, PT, R3, RZ, PT, P0 ;  /* 0x000000ff0300720c */ /* 0x000fc80003f05300 */
[----:B------:R-:W-:Y:S01]  /*b080*/  P2R R22, PR, RZ, 0x1 ;  /* 0x00000001ff167803 */ /* 0x000fe20000000000 */
[----:B------:R-:W-:Y:S08]  /*b090*/  BRA `(.L_x_41457) ;  /* 0x00000000000c7947 */ /* 0x000ff00003800000 */
.L_x_41480:
[----:B------:R-:W2:Y:S02]  /*b0a0*/  LDG.E R2, desc[UR36][R2.64] ;  /* 0x0000002402027981 */ /* 0x000ea4000c1e1900 */
[----:B--2---:R-:W-:-:S04]  /*b0b0*/  ISETP.NE.AND P0, PT, R2, RZ, PT ;  /* 0x000000ff0200720c */ /* 0x004fc80003f05270 */
[----:B------:R-:W-:-:S09]  /*b0c0*/  P2R R22, PR, RZ, 0x1 ;  /* 0x00000001ff167803 */ /* 0x000fd20000000000 */
.L_x_41457:
        /* <DEDUP_REMOVED lines=18> */
.L_x_41488:
[----:B------:R-:W2:Y:S02]  /*b1f0*/  LDG.E.U8 R2, desc[UR36][R2.64] ;  /* 0x0000002402027981 */ /* 0x000ea4000c1e1100 */
[----:B--2---:R-:W-:Y:S01]  /*b200*/  ISETP.NE.AND P0, PT, R2, RZ, PT ;  /* 0x000000ff0200720c */ /* 0x004fe20003f05270 */
[----:B------:R-:W-:-:S12]  /*b210*/  BRA `(.L_x_41490) ;  /* 0x0000000c00747947 */ /* 0x000fd80003800000 */
.L_x_41487:
        /* <DEDUP_REMOVED lines=10> */
.L_x_41492:
[----:B------:R-:W2:Y:S02]  /*b2c0*/  LDG.E R2, desc[UR36][R2.64] ;  /* 0x0000002402027981 */ /* 0x000ea4000c1e1900 */
[----:B--2---:R-:W-:Y:S01]  /*b2d0*/  ISETP.NE.AND P0, PT, R2, RZ, PT ;  /* 0x000000ff0200720c */ /* 0x004fe20003f05270 */
[----:B------:R-:W-:-:S12]  /*b2e0*/  BRA `(.L_x_41490) ;  /* 0x0000000c00407947 */ /* 0x000fd80003800000 */
.L_x_41491:
[----:B------:R-:W2:Y:S02]  /*b2f0*/  LDG.E.U16 R2, desc[UR36][R2.64] ;  /* 0x0000002402027981 */ /* 0x000ea4000c1e1500 */
[----:B--2---:R-:W-:Y:S01]  /*b300*/  ISETP.NE.AND P0, PT, R2, RZ, PT ;  /* 0x000000ff0200720c */ /* 0x004fe20003f05270 */
[----:B------:R-:W-:-:S12]  /*b310*/  BRA `(.L_x_41490) ;  /* 0x0000000c00347947 */ /* 0x000fd80003800000 */
.L_x_41486:
        /* <DEDUP_REMOVED lines=9> */
.L_x_41494:
[----:B------:R-:W2:Y:S02]  /*b3b0*/  LDG.E.U16 R0, desc[UR36][R2.64] ;  /* 0x0000002402007981 */ /* 0x000ea4000c1e1500 */
[----:B--2---:R-:W-:-:S05]  /*b3c0*/  HADD2.F32 R0, -RZ, R0.H0_H0 ;  /* 0x20000000ff007230 */ /* 0x004fca0000004100 */
[----:B------:R-:W-:Y:S01]  /*b3d0*/  FSETP.NEU.FTZ.AND P0, PT, R0, RZ, PT ;  /* 0x000000ff0000720b */ /* 0x000fe20003f1d000 */
[----:B------:R-:W-:-:S12]  /*b3e0*/  BRA `(.L_x_41490) ;  /* 0x0000000c00007947 */ /* 0x000fd80003800000 */
.L_x_41493:
        /* <DEDUP_REMOVED lines=11> */
.L_x_41496:
        /* <DEDUP_REMOVED lines=10> */
.L_x_41495:
[----:B------:R-:W2:Y:S02]  /*b540*/  LDG.E.64 R2, desc[UR36][R2.64] ;  /* 0x0000002402027981 */ /* 0x000ea4000c1e1b00 */
[----:B--2---:R-:W-:Y:S01]  /*b550*/  DSETP.NEU.AND P0, PT, R2, RZ, PT ;  /* 0x000000ff0200722a */ /* 0x004fe20003f0d000 */
[----:B------:R-:W-:-:S13]  /*b560*/  BRA `(.L_x_41490) ;  /* 0x0000000800a07947 */ /* 0x000fda0003800000 */
.L_x_41485:
        /* <DEDUP_REMOVED lines=11> */
.L_x_41499:
[----:B------:R-:W2:Y:S02]  /*b620*/  LDG.E.128 R4, desc[UR36][R2.64] ;  /* 0x0000002402047981 */ /* 0x000ea4000c1e1d00 */
[----:B--2---:R-:W-:-:S06]  /*b630*/  DSETP.NEU.AND P0, PT, R6, RZ, PT ;  /* 0x000000ff0600722a */ /* 0x004fcc0003f0d000 */
[----:B------:R-:W-:Y:S01]  /*b640*/  DSETP.NEU.OR P0, PT, R4, RZ, P0 ;  /* 0x000000ff0400722a */ /* 0x000fe2000070d400 */
[----:B------:R-:W-:-:S13]  /*b650*/  BRA `(.L_x_41490) ;  /* 0x0000000800647947 */ /* 0x000fda0003800000 */
.L_x_41498:
        /* <DEDUP_REMOVED lines=27> */
.L_x_41501:
        /* <DEDUP_REMOVED lines=14> */
.L_x_41500:
[----:B------:R-:W2:Y:S02]  /*b8f0*/  LDG.E.U16 R0, desc[UR36][R2.64] ;  /* 0x0000002402007981 */ /* 0x000ea4000c1e1500 */
[----:B--2---:R-:W-:-:S05]  /*b900*/  IMAD.U32 R0, R0, 0x10000, RZ ;  /* 0x0001000000007824 */ /* 0x004fca00078e00ff */
[----:B------:R-:W-:Y:S01]  /*b910*/  FSETP.NEU.FTZ.AND P0, PT, R0, RZ, PT ;  /* 0x000000ff0000720b */ /* 0x000fe20003f1d000 */
[----:B------:R-:W-:-:S12]  /*b920*/  BRA `(.L_x_41490) ;  /* 0x0000000400b07947 */ /* 0x000fd80003800000 */
.L_x_41497:
        /* <DEDUP_REMOVED lines=11> */
.L_x_41504:
        /* <DEDUP_REMOVED lines=21> */
.L_x_41508:
[----:B------:R-:W-:Y:S05]  /*bb30*/  BSYNC B1 ;  /* 0x0000000000017941 */ /* 0x000fea0003800000 */
.L_x_41507:
[----:B------:R-:W-:Y:S01]  /*bb40*/  LEA R3, R0, 0x3b800000, 0x17 ;  /* 0x3b80000000037811 */ /* 0x000fe200078eb8ff */
[----:B------:R-:W-:-:S05]  /*bb50*/  IMAD.SHL.U32 R0, R2, 0x100000, RZ ;  /* 0x0010000002007824 */ /* 0x000fca00078e00ff */
[----:B------:R-:W-:-:S07]  /*bb60*/  LOP3.LUT R0, R3, R0, R4, 0xfe, !PT ;  /* 0x0000000003007212 */ /* 0x000fce00078efe04 */
.L_x_41506:
[----:B------:R-:W-:Y:S05]  /*bb70*/  BSYNC B0 ;  /* 0x0000000000007941 */ /* 0x000fea0003800000 */
.L_x_41505:
[----:B------:R-:W-:Y:S01]  /*bb80*/  FSETP.NEU.FTZ.AND P0, PT, R0, RZ, PT ;  /* 0x000000ff0000720b */ /* 0x000fe20003f1d000 */
[----:B------:R-:W-:-:S12]  /*bb90*/  BRA `(.L_x_41490) ;  /* 0x0000000400147947 */ /* 0x000fd80003800000 */
.L_x_41503:
        /* <DEDUP_REMOVED lines=21> */
.L_x_41512:
[----:B------:R-:W-:Y:S05]  /*bcf0*/  BSYNC B1 ;  /* 0x0000000000017941 */ /* 0x000fea0003800000 */
.L_x_41511:
[----:B------:R-:W-:Y:S01]  /*bd00*/  LEA R3, R0, 0x37800000, 0x17 ;  /* 0x3780000000037811 */ /* 0x000fe200078eb8ff */
[----:B------:R-:W-:-:S05]  /*bd10*/  IMAD.SHL.U32 R0, R2, 0x200000, RZ ;  /* 0x0020000002007824 */ /* 0x000fca00078e00ff */
[----:B------:R-:W-:-:S07]  /*bd20*/  LOP3.LUT R0, R3, R0, R4, 0xfe, !PT ;  /* 0x0000000003007212 */ /* 0x000fce00078efe04 */
.L_x_41510:
[----:B------:R-:W-:Y:S05]  /*bd30*/  BSYNC B0 ;  /* 0x0000000000007941 */ /* 0x000fea0003800000 */
.L_x_41509:
[----:B------:R-:W-:Y:S01]  /*bd40*/  FSETP.NEU.FTZ.AND P0, PT, R0, RZ, PT ;  /* 0x000000ff0000720b */ /* 0x000fe20003f1d000 */
[----:B------:R-:W-:-:S12]  /*bd50*/  BRA `(.L_x_41490) ;  /* 0x0000000000a47947 */ /* 0x000fd80003800000 */
.L_x_41502:
        /* <DEDUP_REMOVED lines=14> */
.L_x_41516:
[----:B------:R-:W-:Y:S05]  /*be40*/  BSYNC B0 ;  /* 0x0000000000007941 */ /* 0x000fea0003800000 */
.L_x_41515:
[----:B------:R-:W-:Y:S01]  /*be50*/  FSETP.NEU.FTZ.AND P0, PT, R0, RZ, PT ;  /* 0x000000ff0000720b */ /* 0x000fe20003f1d000 */
[----:B------:R-:W-:-:S12]  /*be60*/  BRA `(.L_x_41490) ;  /* 0x0000000000607947 */ /* 0x000fd80003800000 */
.L_x_41489:
        /* <DEDUP_REMOVED lines=16> */
.L_x_41517:
[----:B------:R-:W-:Y:S01]  /*bf70*/  PLOP3.LUT P0, PT, PT, PT, PT, 0x8, 0x0 ;  /* 0x000000000000781c */ /* 0x000fe20003f0e170 */
[----:B------:R-:W-:-:S12]  /*bf80*/  BRA `(.L_x_41490) ;  /* 0x0000000000187947 */ /* 0x000fd80003800000 */
.L_x_41514:
[----:B------:R-:W2:Y:S02]  /*bf90*/  LDG.E.64 R2, desc[UR36][R2.64] ;  /* 0x0000002402027981 */ /* 0x000ea4000c1e1b00 */
[----:B--2---:R-:W-:-:S04]  /*bfa0*/  ISETP.NE.U32.AND P0, PT, R2, RZ, PT ;  /* 0x000000ff0200720c */ /* 0x004fc80003f05070 */
[----:B------:R-:W-:Y:S01]  /*bfb0*/  ISETP.NE.AND.EX P0, PT, R3, RZ, PT, P0 ;  /* 0x000000ff0300720c */ /* 0x000fe20003f05300 */
[----:B------:R-:W-:-:S12]  /*bfc0*/  BRA `(.L_x_41490) ;  /* 0x0000000000087947 */ /* 0x000fd80003800000 */
.L_x_41513:
[----:B------:R-:W2:Y:S02]  /*bfd0*/  LDG.E R2, desc[UR36][R2.64] ;  /* 0x0000002402027981 */ /* 0x000ea4000c1e1900 */
[----:B--2---:R-:W-:-:S13]  /*bfe0*/  ISETP.NE.AND P0, PT, R2, RZ, PT ;  /* 0x000000ff0200720c */ /* 0x004fda0003f05270 */
.L_x_41490:
        /* <DEDUP_REMOVED lines=17> */
.L_x_41521:
[----:B------:R0:W-:Y:S01]  /*c100*/  STG.E.U8 desc[UR36][R16.64], R2 ;  /* 0x0000000210007986 */ /* 0x0001e2000c101124 */
[----:B------:R-:W-:Y:S05]  /*c110*/  BRA `(.L_x_41523) ;  /* 0x0000000c00487947 */ /* 0x000fea0003800000 */
.L_x_41520:
        /* <DEDUP_REMOVED lines=9> */
.L_x_41525:
[----:B------:R0:W-:Y:S01]  /*c1b0*/  STG.E desc[UR36][R16.64], R2 ;  /* 0x0000000210007986 */ /* 0x0001e2000c101924 */
[----:B------:R-:W-:Y:S05]  /*c1c0*/  BRA `(.L_x_41523) ;  /* 0x0000000c001c7947 */ /* 0x000fea0003800000 */
.L_x_41524:
[----:B------:R0:W-:Y:S01]  /*c1d0*/  STG.E.U16 desc[UR36][R16.64], R2 ;  /* 0x0000000210007986 */ /* 0x0001e2000c101524 */
[----:B------:R-:W-:Y:S05]  /*c1e0*/  BRA `(.L_x_41523) ;  /* 0x0000000c00147947 */ /* 0x000fea0003800000 */
.L_x_41519:
        /* <DEDUP_REMOVED lines=9> */
.L_x_41527:
[----:B------:R-:W-:-:S04]  /*c280*/  I2FP.F32.U32 R0, R2 ;  /* 0x0000000200007245 */ /* 0x000fc80000201000 */
[----:B------:R-:W-:-:S05]  /*c290*/  F2FP.F16.F32.PACK_AB R0, RZ, R0 ;  /* 0x00000000ff00723e */ /* 0x000fca00000000ff */
[----:B------:R0:W-:Y:S01]  /*c2a0*/  STG.E.U16 desc[UR36][R16.64], R0 ;  /* 0x0000000010007986 */ /* 0x0001e2000c101524 */
[----:B------:R-:W-:Y:S05]  /*c2b0*/  BRA `(.L_x_41523) ;  /* 0x0000000800e07947 */ /* 0x000fea0003800000 */
.L_x_41526:
        /* <DEDUP_REMOVED lines=10> */
.L_x_41529:
[----:B------:R-:W-:-:S04]  /*c360*/  I2FP.F32.U32 R2, R2 ;  /* 0x0000000200027245 */ /* 0x000fc80000201000 */
[----:B------:R-:W-:-:S04]  /*c370*/  F2FP.F16.F32.PACK_AB R3, RZ, R2 ;  /* 0x00000002ff03723e */ /* 0x000fc800000000ff */
[----:B------:R-:W-:-:S05]  /*c380*/  PRMT R3, R3, 0x5410, RZ ;  /* 0x0000541003037816 */ /* 0x000fca00000000ff */
[----:B------:R0:W-:Y:S01]  /*c390*/  STG.E desc[UR36][R16.64], R3 ;  /* 0x0000000310007986 */ /* 0x0001e2000c101924 */
[----:B------:R-:W-:Y:S05]  /*c3a0*/  BRA `(.L_x_41523) ;  /* 0x0000000800a47947 */ /* 0x000fea0003800000 */
.L_x_41528:
[----:B------:R-:W0:Y:S02]  /*c3b0*/  I2F.F64.U32 R2, R2 ;  /* 0x0000000200027312 */ /* 0x000e240000201800 */
[----:B0-----:R0:W-:Y:S01]  /*c3c0*/  STG.E.64 desc[UR36][R16.64], R2 ;  /* 0x0000000210007986 */ /* 0x0011e2000c101b24 */
[----:B------:R-:W-:Y:S05]  /*c3d0*/  BRA `(.L_x_41523) ;  /* 0x0000000800987947 */ /* 0x000fea0003800000 */
.L_x_41518:
        /* <DEDUP_REMOVED lines=10> */
.L_x_41532:
[----:B------:R-:W0:Y:S01]  /*c480*/  I2F.F64.U32 R4, R2 ;  /* 0x0000000200047312 */ /* 0x000e220000201800 */
[----:B------:R-:W-:-:S05]  /*c490*/  CS2R R6, SRZ ;  /* 0x0000000000067805 */ /* 0x000fca000001ff00 */
[----:B0-----:R0:W-:Y:S01]  /*c4a0*/  STG.E.128 desc[UR36][R16.64], R4 ;  /* 0x0000000410007986 */ /* 0x0011e2000c101d24 */
[----:B------:R-:W-:Y:S05]  /*c4b0*/  BRA `(.L_x_41523) ;  /* 0x0000000800607947 */ /* 0x000fea0003800000 */
.L_x_41531:
        /* <DEDUP_REMOVED lines=21> */
.L_x_41536:
[----:B------:R-:W-:Y:S05]  /*c610*/  BSYNC B0 ;  /* 0x0000000000007941 */ /* 0x000fea0003800000 */
.L_x_41535:
[----:B------:R-:W-:-:S05]  /*c620*/  LOP3.LUT R3, R0, R3, RZ, 0xfc, !PT ;  /* 0x0000000300037212 */ /* 0x000fca00078efcff */
[----:B------:R0:W-:Y:S01]  /*c630*/  STG.E.U8 desc[UR36][R16.64], R3 ;  /* 0x0000000310007986 */ /* 0x0001e2000c101124 */
[----:B------:R-:W-:Y:S05]  /*c640*/  BRA `(.L_x_41523) ;  /* 0x0000000400fc7947 */ /* 0x000fea0003800000 */
.L_x_41534:
        /* <DEDUP_REMOVED lines=13> */
.L_x_41538:
[----:B------:R-:W-:Y:S01]  /*c720*/  IMAD.MOV.U32 R0, RZ, RZ, 0x7f ;  /* 0x0000007fff007424 */ /* 0x000fe200078e00ff */
[----:B------:R-:W-:-:S04]  /*c730*/  ISETP.GT.U32.AND P0, PT, R2, 0x7f800000, PT ;  /* 0x7f8000000200780c */ /* 0x000fc80003f04070 */
[----:B------:R-:W-:-:S09]  /*c740*/  SEL R0, R0, 0x7c, P0 ;  /* 0x0000007c00007807 */ /* 0x000fd20000000000 */
.L_x_41539:
[----:B------:R-:W-:Y:S05]  /*c750*/  BSYNC B0 ;  /* 0x0000000000007941 */ /* 0x000fea0003800000 */
.L_x_41537:
[----:B------:R-:W-:-:S04]  /*c760*/  LOP3.LUT R2, R3, 0x80000000, RZ, 0xc0, !PT ;  /* 0x8000000003027812 */ /* 0x000fc800078ec0ff */
[----:B------:R-:W-:-:S04]  /*c770*/  SHF.R.U32.HI R3, RZ, 0x18, R2 ;  /* 0x00000018ff037819 */ /* 0x000fc80000011602 */
[----:B------:R-:W-:-:S05]  /*c780*/  LOP3.LUT R3, R0, R3, RZ, 0xfc, !PT ;  /* 0x0000000300037212 */ /* 0x000fca00078efcff */
[----:B------:R0:W-:Y:S01]  /*c790*/  STG.E.U8 desc[UR36][R16.64], R3 ;  /* 0x0000000310007986 */ /* 0x0001e2000c101124 */
[----:B------:R-:W-:Y:S05]  /*c7a0*/  BRA `(.L_x_41523) ;  /* 0x0000000400a47947 */ /* 0x000fea0003800000 */
.L_x_41533:
[----:B------:R-:W-:-:S04]  /*c7b0*/  I2FP.F32.U32 R0, R2 ;  /* 0x0000000200007245 */ /* 0x000fc80000201000 */
[----:B------:R-:W-:-:S05]  /*c7c0*/  F2FP.BF16.F32.PACK_AB R0, RZ, R0 ;  /* 0x00000000ff00723e */ /* 0x000fca00000010ff */
[----:B------:R0:W-:Y:S01]  /*c7d0*/  STG.E.U16 desc[UR36][R16.64], R0 ;  /* 0x0000000010007986 */ /* 0x0001e2000c101524 */
[----:B------:R-:W-:Y:S05]  /*c7e0*/  BRA `(.L_x_41523) ;  /* 0x0000000400947947 */ /* 0x000fea0003800000 */
.L_x_41530:
        /* <DEDUP_REMOVED lines=10> */
.L_x_41542:
        /* <DEDUP_REMOVED lines=17> */
.L_x_41545:
[----:B------:R-:W-:-:S04]  /*c9a0*/  LOP3.LUT R2, R3, 0x80000000, RZ, 0xc0, !PT ;  /* 0x8000000003027812 */ /* 0x000fc800078ec0ff */
[----:B------:R-:W-:-:S04]  /*c9b0*/  SHF.R.U32.HI R3, RZ, 0x18, R2 ;  /* 0x00000018ff037819 */ /* 0x000fc80000011602 */
[----:B------:R-:W-:-:S04]  /*c9c0*/  LOP3.LUT R0, R0, R3, RZ, 0xfc, !PT ;  /* 0x0000000300007212 */ /* 0x000fc800078efcff */
[----:B------:R-:W-:-:S07]  /*c9d0*/  PRMT R8, R0, 0x7610, R8 ;  /* 0x0000761000087816 */ /* 0x000fce0000000008 */
.L_x_41544:
[----:B------:R-:W-:Y:S05]  /*c9e0*/  BSYNC B0 ;  /* 0x0000000000007941 */ /* 0x000fea0003800000 */
.L_x_41543:
[----:B------:R3:W-:Y:S01]  /*c9f0*/  STG.E.U8 desc[UR36][R16.64], R8 ;  /* 0x0000000810007986 */ /* 0x0007e2000c101124 */
[----:B------:R-:W-:Y:S05]  /*ca00*/  BRA `(.L_x_41523) ;  /* 0x00000004000c7947 */ /* 0x000fea0003800000 */
.L_x_41541:
        /* <DEDUP_REMOVED lines=17> */
.L_x_41548:
[----:B------:R-:W-:-:S04]  /*cb20*/  LOP3.LUT R2, R3, 0x80000000, RZ, 0xc0, !PT ;  /* 0x8000000003027812 */ /* 0x000fc800078ec0ff */
[----:B------:R-:W-:-:S04]  /*cb30*/  SHF.R.U32.HI R3, RZ, 0x18, R2 ;  /* 0x00000018ff037819 */ /* 0x000fc80000011602 */
[----:B------:R-:W-:-:S04]  /*cb40*/  LOP3.LUT R0, R0, R3, RZ, 0xfc, !PT ;  /* 0x0000000300007212 */ /* 0x000fc800078efcff */
[----:B------:R-:W-:-:S07]  /*cb50*/  PRMT R8, R0, 0x7610, R8 ;  /* 0x0000761000087816 */ /* 0x000fce0000000008 */
.L_x_41547:
[----:B------:R-:W-:Y:S05]  /*cb60*/  BSYNC B0 ;  /* 0x0000000000007941 */ /* 0x000fea0003800000 */
.L_x_41546:
[----:B------:R0:W-:Y:S01]  /*cb70*/  STG.E.U8 desc[UR36][R16.64], R8 ;  /* 0x0000000810007986 */ /* 0x0001e2000c101124 */
[----:B------:R-:W-:Y:S05]  /*cb80*/  BRA `(.L_x_41523) ;  /* 0x0000000000ac7947 */ /* 0x000fea0003800000 */
.L_x_41540:
        /* <DEDUP_REMOVED lines=22> */
.L_x_41522:
        /* <DEDUP_REMOVED lines=16> */
.L_x_41551:
[----:B------:R-:W-:Y:S05]  /*cdf0*/  BRA `(.L_x_41523) ;  /* 0x0000000000107947 */ /* 0x000fea0003800000 */
.L_x_41550:
[----:B------:R-:W-:-:S05]  /*ce00*/  IMAD.MOV.U32 R3, RZ, RZ, RZ ;  /* 0x000000ffff037224 */ /* 0x000fca00078e00ff */
[----:B------:R1:W-:Y:S01]  /*ce10*/  STG.E.64 desc[UR36][R16.64], R2 ;  /* 0x0000000210007986 */ /* 0x0003e2000c101b24 */
[----:B------:R-:W-:Y:S05]  /*ce20*/  BRA `(.L_x_41523) ;  /* 0x0000000000047947 */ /* 0x000fea0003800000 */
.L_x_41549:
[----:B------:R0:W-:Y:S02]  /*ce30*/  STG.E desc[UR36][R16.64], R2 ;  /* 0x0000000210007986 */ /* 0x0001e4000c101924 */
.L_x_41523:
[----:B------:R-:W-:-:S07]  /*ce40*/  VIADD R19, R19, 0x80 ;  /* 0x0000008013137836 */ /* 0x000fce0000000000 */
.L_x_41450:
[----:B------:R-:W-:Y:S05]  /*ce50*/  BSYNC B6 ;  /* 0x0000000000067941 */ /* 0x000fea0003800000 */
.L_x_41449:
        /* <DEDUP_REMOVED lines=357> */
.L_x_41552:
        /* <DEDUP_REMOVED lines=22> */
.L_x_41556:
[----:B------:R-:W2:Y:S02]  /*e610*/  LDG.E.U8 R2, desc[UR36][R2.64] ;  /* 0x0000002402027981 */ /* 0x000ea4000c1e1100 */
[----:B--2---:R-:W-:-:S04]  /*e620*/  ISETP.NE.AND P0, PT, R2, RZ, PT ;  /* 0x000000ff0200720c */ /* 0x004fc80003f05270 */
[----:B------:R-:W-:Y:S01]  /*e630*/  P2R R19, PR, RZ, 0x1 ;  /* 0x00000001ff137803 */ /* 0x000fe20000000000 */
[----:B------:R-:W-:Y:S08]  /*e640*/  BRA `(.L_x_41558) ;  /* 0x0000000c00c47947 */ /* 0x000ff00003800000 */
.L_x_41555:
        /* <DEDUP_REMOVED lines=11> */
.L_x_41560:
[----:B------:R-:W2:Y:S02]  /*e700*/  LDG.E R2, desc[UR36][R2.64] ;  /* 0x0000002402027981 */ /* 0x000ea4000c1e1900 */
[----:B--2---:R-:W-:-:S04]  /*e710*/  ISETP.NE.AND P0, PT, R2, RZ, PT ;  /* 0x000000ff0200720c */ /* 0x004fc80003f05270 */
[----:B------:R-:W-:Y:S01]  /*e720*/  P2R R19, PR, RZ, 0x1 ;  /* 0x00000001ff137803 */ /* 0x000fe20000000000 */
[----:B------:R-:W-:Y:S08]  /*e730*/  BRA `(.L_x_41558) ;  /* 0x0000000c00887947 */ /* 0x000ff00003800000 */
.L_x_41559:
[----:B------:R-:W2:Y:S02]  /*e740*/  LDG.E.U16 R2, desc[UR36][R2.64] ;  /* 0x0000002402027981 */ /* 0x000ea4000c1e1500 */
[----:B--2---:R-:W-:-:S04]  /*e750*/  ISETP.NE.AND P0, PT, R2, RZ, PT ;  /* 0x000000ff0200720c */ /* 0x004fc80003f05270 */
[----:B------:R-:W-:Y:S01]  /*e760*/  P2R R19, PR, RZ, 0x1 ;  /* 0x00000001ff137803 */ /* 0x000fe20000000000 */
[----:B------:R-:W-:Y:S08]  /*e770*/  BRA `(.L_x_41558) ;  /* 0x0000000c00787947 */ /* 0x000ff00003800000 */
.L_x_41554:
        /* <DEDUP_REMOVED lines=10> */
.L_x_41562:
[----:B------:R-:W2:Y:S02]  /*e820*/  LDG.E.U16 R0, desc[UR36][R2.64] ;  /* 0x0000002402007981 */ /* 0x000ea4000c1e1500 */
[----:B--2---:R-:W-:-:S05]  /*e830*/  HADD2.F32 R0, -RZ, R0.H0_H0 ;  /* 0x20000000ff007230 */ /* 0x004fca0000004100 */
[----:B------:R-:W-:-:S04]  /*e840*/  FSETP.NEU.FTZ.AND P0, PT, R0, RZ, PT ;  /* 0x000000ff0000720b */ /* 0x000fc80003f1d000 */
[----:B------:R-:W-:Y:S01]  /*e850*/  P2R R19, PR, RZ, 0x1 ;  /* 0x00000001ff137803 */ /* 0x000fe20000000000 */
[----:B------:R-:W-:Y:S08]  /*e860*/  BRA `(.L_x_41558) ;  /* 0x0000000c003c7947 */ /* 0x000ff00003800000 */
.L_x_41561:
        /* <DEDUP_REMOVED lines=12> */
.L_x_41564:
        /* <DEDUP_REMOVED lines=11> */
.L_x_41563:
[----:B------:R-:W2:Y:S02]  /*e9e0*/  LDG.E.64 R2, desc[UR36][R2.64] ;  /* 0x0000002402027981 */ /* 0x000ea4000c1e1b00 */
[----:B--2---:R-:W-:-:S06]  /*e9f0*/  DSETP.NEU.AND P0, PT, R2, RZ, PT ;  /* 0x000000ff0200722a */ /* 0x004fcc0003f0d000 */
[----:B------:R-:W-:Y:S01]  /*ea00*/  P2R R19, PR, RZ, 0x1 ;  /* 0x00000001ff137803 */ /* 0x000fe20000000000 */
[----:B------:R-:W-:Y:S07]  /*ea10*/  BRA `(.L_x_41558) ;  /* 0x0000000800d07947 */ /* 0x000fee0003800000 */
.L_x_41553:
        /* <DEDUP_REMOVED lines=12> */
.L_x_41567:
[----:B------:R-:W2:Y:S02]  /*eae0*/  LDG.E.128 R4, desc[UR36][R2.64] ;  /* 0x0000002402047981 */ /* 0x000ea4000c1e1d00 */
[----:B--2---:R-:W-:-:S06]  /*eaf0*/  DSETP.NEU.AND P0, PT, R6, RZ, PT ;  /* 0x000000ff0600722a */ /* 0x004fcc0003f0d000 */
[----:B------:R-:W-:-:S06]  /*eb00*/  DSETP.NEU.OR P0, PT, R4, RZ, P0 ;  /* 0x000000ff0400722a */ /* 0x000fcc000070d400 */
[----:B------:R-:W-:Y:S01]  /*eb10*/  P2R R19, PR, RZ, 0x1 ;  /* 0x00000001ff137803 */ /* 0x000fe20000000000 */
[----:B------:R-:W-:Y:S07]  /*eb20*/  BRA `(.L_x_41558) ;  /* 0x00000008008c7947 */ /* 0x000fee0003800000 */
.L_x_41566:
        /* <DEDUP_REMOVED lines=28> */
.L_x_41569:
        /* <DEDUP_REMOVED lines=15> */
.L_x_41568:
[----:B------:R-:W2:Y:S02]  /*ede0*/  LDG.E.U16 R0, desc[UR36][R2.64] ;  /* 0x0000002402007981 */ /* 0x000ea4000c1e1500 */
[----:B--2---:R-:W-:-:S05]  /*edf0*/  IMAD.U32 R0, R0, 0x10000, RZ ;  /* 0x0001000000007824 */ /* 0x004fca00078e00ff */
[----:B------:R-:W-:-:S04]  /*ee00*/  FSETP.NEU.FTZ.AND P0, PT, R0, RZ, PT ;  /* 0x000000ff0000720b */ /* 0x000fc80003f1d000 */
[----:B------:R-:W-:Y:S01]  /*ee10*/  P2R R19, PR, RZ, 0x1 ;  /* 0x00000001ff137803 */ /* 0x000fe20000000000 */
[----:B------:R-:W-:Y:S08]  /*ee20*/  BRA `(.L_x_41558) ;  /* 0x0000000400cc7947 */ /* 0x000ff00003800000 */
.L_x_41565:
        /* <DEDUP_REMOVED lines=12> */
.L_x_41572:
        /* <DEDUP_REMOVED lines=21> */
.L_x_41576:
[----:B------:R-:W-:Y:S05]  /*f040*/  BSYNC B1 ;  /* 0x0000000000017941 */ /* 0x000fea0003800000 */
.L_x_41575:
[----:B------:R-:W-:Y:S01]  /*f050*/  LEA R3, R0, 0x3b800000, 0x17 ;  /* 0x3b80000000037811 */ /* 0x000fe200078eb8ff */
[----:B------:R-:W-:-:S05]  /*f060*/  IMAD.SHL.U32 R0, R2, 0x100000, RZ ;  /* 0x0010000002007824 */ /* 0x000fca00078e00ff */
[----:B------:R-:W-:-:S07]  /*f070*/  LOP3.LUT R0, R3, R0, R4, 0xfe, !PT ;  /* 0x0000000003007212 */ /* 0x000fce00078efe04 */
.L_x_41574:
[----:B------:R-:W-:Y:S05]  /*f080*/  BSYNC B0 ;  /* 0x0000000000007941 */ /* 0x000fea0003800000 */
.L_x_41573:
[----:B------:R-:W-:-:S04]  /*f090*/  FSETP.NEU.FTZ.AND P0, PT, R0, RZ, PT ;  /* 0x000000ff0000720b */ /* 0x000fc80003f1d000 */
[----:B------:R-:W-:Y:S01]  /*f0a0*/  P2R R19, PR, RZ, 0x1 ;  /* 0x00000001ff137803 */ /* 0x000fe20000000000 */
[----:B------:R-:W-:Y:S08]  /*f0b0*/  BRA `(.L_x_41558) ;  /* 0x0000000400287947 */ /* 0x000ff00003800000 */
.L_x_41571:
        /* <DEDUP_REMOVED lines=21> */
.L_x_41580:
[----:B------:R-:W-:Y:S05]  /*f210*/  BSYNC B1 ;  /* 0x0000000000017941 */ /* 0x000fea0003800000 */
.L_x_41579:
[----:B------:R-:W-:Y:S01]  /*f220*/  LEA R3, R0, 0x37800000, 0x17 ;  /* 0x3780000000037811 */ /* 0x000fe200078eb8ff */
[----:B------:R-:W-:-:S05]  /*f230*/  IMAD.SHL.U32 R0, R2, 0x200000, RZ ;  /* 0x0020000002007824 */ /* 0x000fca00078e00ff */
[----:B------:R-:W-:-:S07]  /*f240*/  LOP3.LUT R0, R3, R0, R4, 0xfe, !PT ;  /* 0x0000000003007212 */ /* 0x000fce00078efe04 */
.L_x_41578:
[----:B------:R-:W-:Y:S05]  /*f250*/  BSYNC B0 ;  /* 0x0000000000007941 */ /* 0x000fea0003800000 */
.L_x_41577:
[----:B------:R-:W-:-:S04]  /*f260*/  FSETP.NEU.FTZ.AND P0, PT, R0, RZ, PT ;  /* 0x000000ff0000720b */ /* 0x000fc80003f1d000 */
[----:B------:R-:W-:Y:S01]  /*f270*/  P2R R19, PR, RZ, 0x1 ;  /* 0x00000001ff137803 */ /* 0x000fe20000000000 */
[----:B------:R-:W-:Y:S08]  /*f280*/  BRA `(.L_x_41558) ;  /* 0x0000000000b47947 */ /* 0x000ff00003800000 */
.L_x_41570:
        /* <DEDUP_REMOVED lines=14> */
.L_x_41584:
[----:B------:R-:W-:Y:S05]  /*f370*/  BSYNC B0 ;  /* 0x0000000000007941 */ /* 0x000fea0003800000 */
.L_x_41583:
[----:B------:R-:W-:-:S04]  /*f380*/  FSETP.NEU.FTZ.AND P0, PT, R0, RZ, PT ;  /* 0x000000ff0000720b */ /* 0x000fc80003f1d000 */
[----:B------:R-:W-:Y:S01]  /*f390*/  P2R R19, PR, RZ, 0x1 ;  /* 0x00000001ff137803 */ /* 0x000fe20000000000 */
[----:B------:R-:W-:Y:S08]  /*f3a0*/  BRA `(.L_x_41558) ;  /* 0x00000000006c7947 */ /* 0x000ff00003800000 */
.L_x_41557:
        /* <DEDUP_REMOVED lines=16> */
.L_x_41585:
[----:B------:R-:W-:-:S04]  /*f4b0*/  PLOP3.LUT P0, PT, PT, PT, PT, 0x8, 0x0 ;  /* 0x000000000000781c */ /* 0x000fc80003f0e170 */
[----:B------:R-:W-:Y:S01]  /*f4c0*/  P2R R19, PR, RZ, 0x1 ;  /* 0x00000001ff137803 */ /* 0x000fe20000000000 */
[----:B------:R-:W-:Y:S08]  /*f4d0*/  BRA `(.L_x_41558) ;  /* 0x0000000000207947 */ /* 0x000ff00003800000 */
.L_x_41582:
[----:B------:R-:W2:Y:S02]  /*f4e0*/  LDG.E.64 R2, desc[UR36][R2.64] ;  /* 0x0000002402027981 */ /* 0x000ea4000c1e1b00 */
[----:B--2---:R-:W-:-:S04]  /*f4f0*/  ISETP.NE.U32.AND P0, PT, R2, RZ, PT ;  /* 0x000000ff0200720c */ /* 0x004fc80003f05070 */
[----:B------:R-:W-:-:S04]  /*f500*/  ISETP.NE.AND.EX P0, PT, R3, RZ, PT, P0 ;  /* 0x000000ff0300720c */ /* 0x000fc80003f05300 */
[----:B------:R-:W-:Y:S01]  /*f510*/  P2R R19, PR, RZ, 0x1 ;  /* 0x00000001ff137803 */ /* 0x000fe20000000000 */
[----:B------:R-:W-:Y:S08]  /*f520*/  BRA `(.L_x_41558) ;  /* 0x00000000000c7947 */ /* 0x000ff00003800000 */
.L_x_41581:
[----:B------:R-:W2:Y:S02]  /*f530*/  LDG.E R2, desc[UR36][R2.64] ;  /* 0x0000002402027981 */ /* 0x000ea4000c1e1900 */
[----:B--2---:R-:W-:-:S04]  /*f540*/  ISETP.NE.AND P0, PT, R2, RZ, PT ;  /* 0x000000ff0200720c */ /* 0x004fc80003f05270 */
[----:B------:R-:W-:-:S09]  /*f550*/  P2R R19, PR, RZ, 0x1 ;  /* 0x00000001ff137803 */ /* 0x000fd20000000000 */
.L_x_41558:
        /* <DEDUP_REMOVED lines=18> */
.L_x_41589:
[----:B------:R-:W2:Y:S02]  /*f680*/  LDG.E.U8 R2, desc[UR36][R2.64] ;  /* 0x0000002402027981 */ /* 0x000ea4000c1e1100 */
[----:B--2---:R-:W-:Y:S01]  /*f690*/  ISETP.NE.AND P0, PT, R2, RZ, PT ;  /* 0x000000ff0200720c */ /* 0x004fe20003f05270 */
[----:B------:R-:W-:-:S12]  /*f6a0*/  BRA `(.L_x_41591) ;  /* 0x0000000c00747947 */ /* 0x000fd80003800000 */
.L_x_41588:
        /* <DEDUP_REMOVED lines=10> */
.L_x_41593:
[----:B------:R-:W2:Y:S02]  /*f750*/  LDG.E R2, desc[UR36][R2.64] ;  /* 0x0000002402027981 */ /* 0x000ea4000c1e1900 */
[----:B--2---:R-:W-:Y:S01]  /*f760*/  ISETP.NE.AND P0, PT, R2, RZ, PT ;  /* 0x000000ff0200720c */ /* 0x004fe20003f05270 */
[----:B------:R-:W-:-:S12]  /*f770*/  BRA `(.L_x_41591) ;  /* 0x0000000c00407947 */ /* 0x000fd80003800000 */
.L_x_41592:
[----:B------:R-:W2:Y:S02]  /*f780*/  LDG.E.U16 R2, desc[UR36][R2.64] ;  /* 0x0000002402027981 */ /* 0x000ea4000c1e1500 */
[----:B--2---:R-:W-:Y:S01]  /*f790*/  ISETP.NE.AND P0, PT, R2, RZ, PT ;  /* 0x000000ff0200720c */ /* 0x004fe20003f05270 */
[----:B------:R-:W-:-:S12]  /*f7a0*/  BRA `(.L_x_41591) ;  /* 0x0000000c00347947 */ /* 0x000fd80003800000 */
.L_x_41587:
        /* <DEDUP_REMOVED lines=9> */
.L_x_41595:
[----:B------:R-:W2:Y:S02]  /*f840*/  LDG.E.U16 R0, desc[UR36][R2.64] ;  /* 0x0000002402007981 */ /* 0x000ea4000c1e1500 */
[----:B--2---:R-:W-:-:S05]  /*f850*/  HADD2.F32 R0, -RZ, R0.H0_H0 ;  /* 0x20000000ff007230 */ /* 0x004fca0000004100 */
[----:B------:R-:W-:Y:S01]  /*f860*/  FSETP.NEU.FTZ.AND P0, PT, R0, RZ, PT ;  /* 0x000000ff0000720b */ /* 0x000fe20003f1d000 */
[----:B------:R-:W-:-:S12]  /*f870*/  BRA `(.L_x_41591) ;  /* 0x0000000c00007947 */ /* 0x000fd80003800000 */
.L_x_41594:
        /* <DEDUP_REMOVED lines=11> */
.L_x_41597:
        /* <DEDUP_REMOVED lines=10> */
.L_x_41596:
[----:B------:R-:W2:Y:S02]  /*f9d0*/  LDG.E.64 R2, desc[UR36][R2.64] ;  /* 0x0000002402027981 */ /* 0x000ea4000c1e1b00 */
[----:B--2---:R-:W-:Y:S01]  /*f9e0*/  DSETP.NEU.AND P0, PT, R2, RZ, PT ;  /* 0x000000ff0200722a */ /* 0x004fe20003f0d000 */
[----:B------:R-:W-:-:S13]  /*f9f0*/  BRA `(.L_x_41591) ;  /* 0x0000000800a07947 */ /* 0x000fda0003800000 */
.L_x_41586:
        /* <DEDUP_REMOVED lines=11> */
.L_x_41600:
[----:B------:R-:W2:Y:S02]  /*fab0*/  LDG.E.128 R4, desc[UR36][R2.64] ;  /* 0x0000002402047981 */ /* 0x000ea4000c1e1d00 */
[----:B--2---:R-:W-:-:S06]  /*fac0*/  DSETP.NEU.AND P0, PT, R6, RZ, PT ;  /* 0x000000ff0600722a */ /* 0x004fcc0003f0d000 */
[----:B------:R-:W-:Y:S01]  /*fad0*/  DSETP.NEU.OR P0, PT, R4, RZ, P0 ;  /* 0x000000ff0400722a */ /* 0x000fe2000070d400 */
[----:B------:R-:W-:-:S13]  /*fae0*/  BRA `(.L_x_41591) ;  /* 0x0000000800647947 */ /* 0x000fda0003800000 */
.L_x_41599:
        /* <DEDUP_REMOVED lines=27> */
.L_x_41602:
        /* <DEDUP_REMOVED lines=14> */
.L_x_41601:
[----:B------:R-:W2:Y:S02]  /*fd80*/  LDG.E.U16 R0, desc[UR36][R2.64] ;  /* 0x0000002402007981 */ /* 0x000ea4000c1e1500 */
[----:B--2---:R-:W-:-:S05]  /*fd90*/  IMAD.U32 R0, R0, 0x10000, RZ ;  /* 0x0001000000007824 */ /* 0x004fca00078e00ff */
[----:B------:R-:W-:Y:S01]  /*fda0*/  FSETP.NEU.FTZ.AND P0, PT, R0, RZ, PT ;  /* 0x000000ff0000720b */ /* 0x000fe20003f1d000 */
[----:B------:R-:W-:-:S12]  /*fdb0*/  BRA `(.L_x_41591) ;  /* 0x0000000400b07947 */ /* 0x000fd80003800000 */
.L_x_41598:
        /* <DEDUP_REMOVED lines=11> */
.L_x_41605:
        /* <DEDUP_REMOVED lines=21> */
.L_x_41609:
[----:B------:R-:W-:Y:S05]  /*ffc0*/  BSYNC B1 ;  /* 0x0000000000017941 */ /* 0x000fea0003800000 */
.L_x_41608:
[----:B------:R-:W-:Y:S01]  /*ffd0*/  LEA R3, R0, 0x3b800000, 0x17 ;  /* 0x3b80000000037811 */ /* 0x000fe200078eb8ff */
[----:B------:R-:W-:-:S05]  /*ffe0*/  IMAD.SHL.U32 R0, R2, 0x100000, RZ ;  /* 0x0010000002007824 */ /* 0x000fca00078e00ff */
[----:B------:R-:W-:-:S07]  /*fff0*/  LOP3.LUT R0, R3, R0, R4, 0xfe, !PT ;  /* 0x0000000003007212 */ /* 0x000fce00078efe04 */
.L_x_41607:
[----:B------:R-:W-:Y:S05]  /*10000*/  BSYNC B0 ;  /* 0x0000000000007941 */ /* 0x000fea0003800000 */
.L_x_41606:
[----:B------:R-:W-:Y:S01]  /*10010*/  FSETP.NEU.FTZ.AND P0, PT, R0, RZ, PT ;  /* 0x000000ff0000720b */ /* 0x000fe20003f1d000 */
[----:B------:R-:W-:-:S12]  /*10020*/  BRA `(.L_x_41591) ;  /* 0x0000000400147947 */ /* 0x000fd80003800000 */
.L_x_41604:
        /* <DEDUP_REMOVED lines=21> */
.L_x_41613:
[----:B------:R-:W-:Y:S05]  /*10180*/  BSYNC B1 ;  /* 0x0000000000017941 */ /* 0x000fea0003800000 */
.L_x_41612:
[----:B------:R-:W-:Y:S01]  /*10190*/  LEA R3, R0, 0x37800000, 0x17 ;  /* 0x3780000000037811 */ /* 0x000fe200078eb8ff */
[----:B------:R-:W-:-:S05]  /*101a0*/  IMAD.SHL.U32 R0, R2, 0x200000, RZ ;  /* 0x0020000002007824 */ /* 0x000fca00078e00ff */
[----:B------:R-:W-:-:S07]  /*101b0*/  LOP3.LUT R0, R3, R0, R4, 0xfe, !PT ;  /* 0x0000000003007212 */ /* 0x000fce00078efe04 */
.L_x_41611:
[----:B------:R-:W-:Y:S05]  /*101c0*/  BSYNC B0 ;  /* 0x0000000000007941 */ /* 0x000fea0003800000 */
.L_x_41610:
[----:B------:R-:W-:Y:S01]  /*101d0*/  FSETP.NEU.FTZ.AND P0, PT, R0, RZ, PT ;  /* 0x000000ff0000720b */ /* 0x000fe20003f1d000 */
[----:B------:R-:W-:-:S12]  /*101e0*/  BRA `(.L_x_41591) ;  /* 0x0000000000a47947 */ /* 0x000fd80003800000 */
.L_x_41603:
        /* <DEDUP_REMOVED lines=14> */
.L_x_41617:
[----:B------:R-:W-:Y:S05]  /*102d0*/  BSYNC B0 ;  /* 0x0000000000007941 */ /* 0x000fea0003800000 */
.L_x_41616:
[----:B------:R-:W-:Y:S01]  /*102e0*/  FSETP.NEU.FTZ.AND P0, PT, R0, RZ, PT ;  /* 0x000000ff0000720b */ /* 0x000fe20003f1d000 */
[----:B------:R-:W-:-:S12]  /*102f0*/  BRA `(.L_x_41591) ;  /* 0x0000000000607947 */ /* 0x000fd80003800000 */
.L_x_41590:
        /* <DEDUP_REMOVED lines=16> */
.L_x_41618:
[----:B------:R-:W-:Y:S01]  /*10400*/  PLOP3.LUT P0, PT, PT, PT, PT, 0x8, 0x0 ;  /* 0x000000000000781c */ /* 0x000fe20003f0e170 */
[----:B------:R-:W-:-:S12]  /*10410*/  BRA `(.L_x_41591) ;  /* 0x0000000000187947 */ /* 0x000fd80003800000 */
.L_x_41615:
[----:B------:R-:W2:Y:S02]  /*10420*/  LDG.E.64 R2, desc[UR36][R2.64] ;  /* 0x0000002402027981 */ /* 0x000ea4000c1e1b00 */
[----:B--2---:R-:W-:-:S04]  /*10430*/  ISETP.NE.U32.AND P0, PT, R2, RZ, PT ;  /* 0x000000ff0200720c */ /* 0x004fc80003f05070 */
[----:B------:R-:W-:Y:S01]  /*10440*/  ISETP.NE.AND.EX P0, PT, R3, RZ, PT, P0 ;  /* 0x000000ff0300720c */ /* 0x000fe20003f05300 */
[----:B------:R-:W-:-:S12]  /*10450*/  BRA `(.L_x_41591) ;  /* 0x0000000000087947 */ /* 0x000fd80003800000 */
.L_x_41614:
[----:B------:R-:W2:Y:S02]  /*10460*/  LDG.E R2, desc[UR36][R2.64] ;  /* 0x0000002402027981 */ /* 0x000ea4000c1e1900 */
[----:B--2---:R-:W-:-:S13]  /*10470*/  ISETP.NE.AND P0, PT, R2, RZ, PT ;  /* 0x000000ff0200720c */ /* 0x004fda0003f05270 */
.L_x_41591:
        /* <DEDUP_REMOVED lines=17> */
.L_x_41622:
[----:B------:R-:W-:Y:S01]  /*10590*/  STG.E.U8 desc[UR36][R16.64], R2 ;  /* 0x0000000210007986 */ /* 0x000fe2000c101124 */
[----:B------:R-:W-:Y:S05]  /*105a0*/  EXIT ;  /* 0x000000000000794d */ /* 0x000fea0003800000 */
.L_x_41621:
        /* <DEDUP_REMOVED lines=9> */
.L_x_41625:
[----:B------:R-:W-:Y:S01]  /*10640*/  STG.E desc[UR36][R16.64], R2 ;  /* 0x0000000210007986 */ /* 0x000fe2000c101924 */
[----:B------:R-:W-:Y:S05]  /*10650*/  EXIT ;  /* 0x000000000000794d */ /* 0x000fea0003800000 */
.L_x_41624:
[----:B------:R-:W-:Y:S01]  /*10660*/  STG.E.U16 desc[UR36][R16.64], R2 ;  /* 0x0000000210007986 */ /* 0x000fe2000c101524 */
[----:B------:R-:W-:Y:S05]  /*10670*/  EXIT ;  /* 0x000000000000794d */ /* 0x000fea0003800000 */
.L_x_41620:
        /* <DEDUP_REMOVED lines=9> */
.L_x_41627:
[----:B------:R-:W-:-:S04]  /*10710*/  I2FP.F32.U32 R0, R2 ;  /* 0x0000000200007245 */ /* 0x000fc80000201000 */
[----:B------:R-:W-:-:S05]  /*10720*/  F2FP.F16.F32.PACK_AB R0, RZ, R0 ;  /* 0x00000000ff00723e */ /* 0x000fca00000000ff */
[----:B------:R-:W-:Y:S01]  /*10730*/  STG.E.U16 desc[UR36][R16.64], R0 ;  /* 0x0000000010007986 */ /* 0x000fe2000c101524 */
[----:B------:R-:W-:Y:S05]  /*10740*/  EXIT ;  /* 0x000000000000794d */ /* 0x000fea0003800000 */
.L_x_41626:
        /* <DEDUP_REMOVED lines=10> */
.L_x_41629:
[----:B------:R-:W-:-:S04]  /*107f0*/  I2FP.F32.U32 R2, R2 ;  /* 0x0000000200027245 */ /* 0x000fc80000201000 */
[----:B------:R-:W-:-:S04]  /*10800*/  F2FP.F16.F32.PACK_AB R3, RZ, R2 ;  /* 0x00000002ff03723e */ /* 0x000fc800000000ff */
[----:B------:R-:W-:-:S05]  /*10810*/  PRMT R3, R3, 0x5410, RZ ;  /* 0x0000541003037816 */ /* 0x000fca00000000ff */
[----:B------:R-:W-:Y:S01]  /*10820*/  STG.E desc[UR36][R16.64], R3 ;  /* 0x0000000310007986 */ /* 0x000fe2000c101924 */
[----:B------:R-:W-:Y:S05]  /*10830*/  EXIT ;  /* 0x000000000000794d */ /* 0x000fea0003800000 */
.L_x_41628:
[----:B------:R-:W0:Y:S02]  /*10840*/  I2F.F64.U32 R2, R2 ;  /* 0x0000000200027312 */ /* 0x000e240000201800 */
[----:B0-----:R-:W-:Y:S01]  /*10850*/  STG.E.64 desc[UR36][R16.64], R2 ;  /* 0x0000000210007986 */ /* 0x001fe2000c101b24 */
[----:B------:R-:W-:Y:S05]  /*10860*/  EXIT ;  /* 0x000000000000794d */ /* 0x000fea0003800000 */
.L_x_41619:
        /* <DEDUP_REMOVED lines=10> */
.L_x_41632:
[----:B------:R-:W0:Y:S01]  /*10910*/  I2F.F64.U32 R4, R2 ;  /* 0x0000000200047312 */ /* 0x000e220000201800 */
[----:B------:R-:W-:-:S05]  /*10920*/  CS2R R6, SRZ ;  /* 0x0000000000067805 */ /* 0x000fca000001ff00 */
[----:B0-----:R-:W-:Y:S01]  /*10930*/  STG.E.128 desc[UR36][R16.64], R4 ;  /* 0x0000000410007986 */ /* 0x001fe2000c101d24 */
[----:B------:R-:W-:Y:S05]  /*10940*/  EXIT ;  /* 0x000000000000794d */ /* 0x000fea0003800000 */
.L_x_41631:
        /* <DEDUP_REMOVED lines=21> */
.L_x_41636:
[----:B------:R-:W-:Y:S05]  /*10aa0*/  BSYNC B0 ;  /* 0x0000000000007941 */ /* 0x000fea0003800000 */
.L_x_41635:
[----:B------:R-:W-:-:S05]  /*10ab0*/  LOP3.LUT R3, R0, R3, RZ, 0xfc, !PT ;  /* 0x0000000300037212 */ /* 0x000fca00078efcff */
[----:B------:R-:W-:Y:S01]  /*10ac0*/  STG.E.U8 desc[UR36][R16.64], R3 ;  /* 0x0000000310007986 */ /* 0x000fe2000c101124 */
[----:B------:R-:W-:Y:S05]  /*10ad0*/  EXIT ;  /* 0x000000000000794d */ /* 0x000fea0003800000 */
.L_x_41634:
        /* <DEDUP_REMOVED lines=13> */
.L_x_41638:
[----:B------:R-:W-:Y:S01]  /*10bb0*/  IMAD.MOV.U32 R0, RZ, RZ, 0x7f ;  /* 0x0000007fff007424 */ /* 0x000fe200078e00ff */
[----:B------:R-:W-:-:S04]  /*10bc0*/  ISETP.GT.U32.AND P0, PT, R2, 0x7f800000, PT ;  /* 0x7f8000000200780c */ /* 0x000fc80003f04070 */
[----:B------:R-:W-:-:S09]  /*10bd0*/  SEL R0, R0, 0x7c, P0 ;  /* 0x0000007c00007807 */ /* 0x000fd20000000000 */
.L_x_41639:
[----:B------:R-:W-:Y:S05]  /*10be0*/  BSYNC B0 ;  /* 0x0000000000007941 */ /* 0x000fea0003800000 */
.L_x_41637:
[----:B------:R-:W-:-:S04]  /*10bf0*/  LOP3.LUT R2, R3, 0x80000000, RZ, 0xc0, !PT ;  /* 0x8000000003027812 */ /* 0x000fc800078ec0ff */
[----:B------:R-:W-:-:S04]  /*10c00*/  SHF.R.U32.HI R3, RZ, 0x18, R2 ;  /* 0x00000018ff037819 */ /* 0x000fc80000011602 */
[----:B------:R-:W-:-:S05]  /*10c10*/  LOP3.LUT R3, R0, R3, RZ, 0xfc, !PT ;  /* 0x0000000300037212 */ /* 0x000fca00078efcff */
[----:B------:R-:W-:Y:S01]  /*10c20*/  STG.E.U8 desc[UR36][R16.64], R3 ;  /* 0x0000000310007986 */ /* 0x000fe2000c101124 */
[----:B------:R-:W-:Y:S05]  /*10c30*/  EXIT ;  /* 0x000000000000794d */ /* 0x000fea0003800000 */
.L_x_41633:
[----:B------:R-:W-:-:S04]  /*10c40*/  I2FP.F32.U32 R0, R2 ;  /* 0x0000000200007245 */ /* 0x000fc80000201000 */
[----:B------:R-:W-:-:S05]  /*10c50*/  F2FP.BF16.F32.PACK_AB R0, RZ, R0 ;  /* 0x00000000ff00723e */ /* 0x000fca00000010ff */
[----:B------:R-:W-:Y:S01]  /*10c60*/  STG.E.U16 desc[UR36][R16.64], R0 ;  /* 0x0000000010007986 */ /* 0x000fe2000c101524 */
[----:B------:R-:W-:Y:S05]  /*10c70*/  EXIT ;  /* 0x000000000000794d */ /* 0x000fea0003800000 */
.L_x_41630:
        /* <DEDUP_REMOVED lines=10> */
.L_x_41642:
        /* <DEDUP_REMOVED lines=17> */
.L_x_41645:
[----:B------:R-:W-:-:S04]  /*10e30*/  LOP3.LUT R2, R3, 0x80000000, RZ, 0xc0, !PT ;  /* 0x8000000003027812 */ /* 0x000fc800078ec0ff */
[----:B------:R-:W-:-:S04]  /*10e40*/  SHF.R.U32.HI R3, RZ, 0x18, R2 ;  /* 0x00000018ff037819 */ /* 0x000fc80000011602 */
[----:B------:R-:W-:-:S04]  /*10e50*/  LOP3.LUT R0, R0, R3, RZ, 0xfc, !PT ;  /* 0x0000000300007212 */ /* 0x000fc800078efcff */
[----:B------:R-:W-:-:S07]  /*10e60*/  PRMT R8, R0, 0x7610, R8 ;  /* 0x0000761000087816 */ /* 0x000fce0000000008 */
.L_x_41644:
[----:B------:R-:W-:Y:S05]  /*10e70*/  BSYNC B0 ;  /* 0x0000000000007941 */ /* 0x000fea0003800000 */
.L_x_41643:
[----:B------:R-:W-:Y:S01]  /*10e80*/  STG.E.U8 desc[UR36][R16.64], R8 ;  /* 0x0000000810007986 */ /* 0x000fe2000c101124 */
[----:B------:R-:W-:Y:S05]  /*10e90*/  EXIT ;  /* 0x000000000000794d */ /* 0x000fea0003800000 */
.L_x_41641:
        /* <DEDUP_REMOVED lines=17> */
.L_x_41648:
[----:B------:R-:W-:-:S04]  /*10fb0*/  LOP3.LUT R2, R3, 0x80000000, RZ, 0xc0, !PT ;  /* 0x8000000003027812 */ /* 0x000fc800078ec0ff */
[----:B------:R-:W-:-:S04]  /*10fc0*/  SHF.R.U32.HI R3, RZ, 0x18, R2 ;  /* 0x00000018ff037819 */ /* 0x000fc80000011602 */
[----:B------:R-:W-:-:S04]  /*10fd0*/  LOP3.LUT R0, R0, R3, RZ, 0xfc, !PT ;  /* 0x0000000300007212 */ /* 0x000fc800078efcff */
[----:B------:R-:W-:-:S07]  /*10fe0*/  PRMT R8, R0, 0x7610, R8 ;  /* 0x0000761000087816 */ /* 0x000fce0000000008 */
.L_x_41647:
[----:B------:R-:W-:Y:S05]  /*10ff0*/  BSYNC B0 ;  /* 0x0000000000007941 */ /* 0x000fea0003800000 */
.L_x_41646:
[----:B------:R-:W-:Y:S01]  /*11000*/  STG.E.U8 desc[UR36][R16.64], R8 ;  /* 0x0000000810007986 */ /* 0x000fe2000c101124 */
[----:B------:R-:W-:Y:S05]  /*11010*/  EXIT ;  /* 0x000000000000794d */ /* 0x000fea0003800000 */
.L_x_41640:
        /* <DEDUP_REMOVED lines=22> */
.L_x_41623:
        /* <DEDUP_REMOVED lines=16> */
.L_x_41651:
[----:B------:R-:W-:Y:S05]  /*11280*/  EXIT ;  /* 0x000000000000794d */ /* 0x000fea0003800000 */
.L_x_41650:
[----:B------:R-:W-:-:S05]  /*11290*/  IMAD.MOV.U32 R3, RZ, RZ, RZ ;  /* 0x000000ffff037224 */ /* 0x000fca00078e00ff */
[----:B------:R-:W-:Y:S01]  /*112a0*/  STG.E.64 desc[UR36][R16.64], R2 ;  /* 0x0000000210007986 */ /* 0x000fe2000c101b24 */
[----:B------:R-:W-:Y:S05]  /*112b0*/  EXIT ;  /* 0x000000000000794d */ /* 0x000fea0003800000 */
.L_x_41649:
[----:B------:R-:W-:Y:S01]  /*112c0*/  STG.E desc[UR36][R16.64], R2 ;  /* 0x0000000210007986 */ /* 0x000fe2000c101924 */
[----:B------:R-:W-:Y:S05]  /*112d0*/  EXIT ;  /* 0x000000000000794d */ /* 0x000fea0003800000 */
.L_x_41652:
        /* <DEDUP_REMOVED lines=10> */
.L_x_42488:


//--------------------- .text._ZN2at6native27unrolled_elementwise_kernelINS0_13BinaryFunctorIbbbZNS0_19maximum_kernel_cudaERNS_18TensorIteratorBaseEEUlbbE_EESt5arrayIPcLm3EELi4E23TrivialOffsetCalculatorILi2EjESA_ILi1EjENS0_6memory12LoadWithCastILi2EEENSD_13StoreWithCastILi1EEEEEviT_T0_T2_T3_T4_T5_ --------------------------
	.section	.text._ZN2at6native27unrolled_elementwise_kernelINS0_13BinaryFunctorIbbbZNS0_19maximum_kernel_cudaERNS_18TensorIteratorBaseEEUlbbE_EESt5arrayIPcLm3EELi4E23TrivialOffsetCalculatorILi2EjESA_ILi1EjENS0_6memory12LoadWithCastILi2EEENSD_13StoreWithCastILi1EEEEEviT_T0_T2_T3_T4_T5_,"ax",@progbits
	.align	128
        .global         _ZN2at6native27unrolled_elementwise_kernelINS0_13BinaryFunctorIbbbZNS0_19maximum_kernel_cudaERNS_18TensorIteratorBaseEEUlbbE_EESt5arrayIPcLm3EELi4E23TrivialOffsetCalculatorILi2EjESA_ILi1EjENS0_6memory12LoadWithCastILi2EEENSD_13StoreWithCastILi1EEEEEviT_T0_T2_T3_T4_T5_
        .type           _ZN2at6native27unrolled_elementwise_kernelINS0_13BinaryFunctorIbbbZNS0_19maximum_kernel_cudaERNS_18TensorIteratorBaseEEUlbbE_EESt5arrayIPcLm3EELi4E23TrivialOffsetCalculatorILi2EjESA_ILi1EjENS0_6memory12LoadWithCastILi2EEENSD_13StoreWithCastILi1EEEEEviT_T0_T2_T3_T4_T5_,@function
        .size           _ZN2at6native27unrolled_elementwise_kernelINS0_13BinaryFunctorIbbbZNS0_19maximum_kernel_cudaERNS_18TensorIteratorBaseEEUlbbE_EESt5arrayIPcLm3EELi4E23TrivialOffsetCalculatorILi2EjESA_ILi1EjENS0_6memory12LoadWithCastILi2EEENSD_13StoreWithCastILi1EEEEEviT_T0_T2_T3_T4_T5_,(.L_x_42489 - _ZN2at6native27unrolled_elementwise_kernelINS0_13BinaryFunctorIbbbZNS0_19maximum_kernel_cudaERNS_18TensorIteratorBaseEEUlbbE_EESt5arrayIPcLm3EELi4E23TrivialOffsetCalculatorILi2EjESA_ILi1EjENS0_6memory12LoadWithCastILi2EEENSD_13StoreWithCastILi1EEEEEviT_T0_T2_T3_T4_T5_)
        .other          _ZN2at6native27unrolled_elementwise_kernelINS0_13BinaryFunctorIbbbZNS0_19maximum_kernel_cudaERNS_18TensorIteratorBaseEEUlbbE_EESt5arrayIPcLm3EELi4E23TrivialOffsetCalculatorILi2EjESA_ILi1EjENS0_6memory12LoadWithCastILi2EEENSD_13StoreWithCastILi1EEEEEviT_T0_T2_T3_T4_T5_,@"STO_CUDA_ENTRY STV_DEFAULT"
_ZN2at6native27unrolled_elementwise_kernelINS0_13BinaryFunctorIbbbZNS0_19maximum_kernel_cudaERNS_18TensorIteratorBaseEEUlbbE_EESt5arrayIPcLm3EELi4E23TrivialOffsetCalculatorILi2EjESA_ILi1EjENS0_6memory12LoadWithCastILi2EEENSD_13StoreWithCastILi1EEEEEviT_T0_T2_T3_T4_T5_:
.text._ZN2at6native27unrolled_elementwise_kernelINS0_13BinaryFunctorIbbbZNS0_19maximum_kernel_cudaERNS_18TensorIteratorBaseEEUlbbE_EESt5arrayIPcLm3EELi4E23TrivialOffsetCalculatorILi2EjESA_ILi1EjENS0_6memory12LoadWithCastILi2EEENSD_13StoreWithCastILi1EEEEEviT_T0_T2_T3_T4_T5_:
        /* <DEDUP_REMOVED lines=35> */
.L_x_41658:
[----:B------:R-:W2:Y:S02]  /*0230*/  LDG.E.U8 R4, desc[UR36][R4.64] ;  /* 0x0000002404047981 */ /* 0x000ea4000c1e1100 */
[----:B--2---:R-:W-:-:S04]  /*0240*/  ISETP.NE.AND P0, PT, R4, RZ, PT ;  /* 0x000000ff0400720c */ /* 0x004fc80003f05270 */
[----:B------:R-:W-:Y:S01]  /*0250*/  P2R R18, PR, RZ, 0x1 ;  /* 0x00000001ff127803 */ /* 0x000fe20000000000 */
[----:B------:R-:W-:Y:S08]  /*0260*/  BRA `(.L_x_41660) ;  /* 0x0000000c00c47947 */ /* 0x000ff00003800000 */
.L_x_41657:
        /* <DEDUP_REMOVED lines=11> */
.L_x_41662:
[----:B------:R-:W2:Y:S02]  /*0320*/  LDG.E R4, desc[UR36][R4.64] ;  /* 0x0000002404047981 */ /* 0x000ea4000c1e1900 */
[----:B--2---:R-:W-:-:S04]  /*0330*/  ISETP.NE.AND P0, PT, R4, RZ, PT ;  /* 0x000000ff0400720c */ /* 0x004fc80003f05270 */
[----:B------:R-:W-:Y:S01]  /*0340*/  P2R R18, PR, RZ, 0x1 ;  /* 0x00000001ff127803 */ /* 0x000fe20000000000 */
[----:B------:R-:W-:Y:S08]  /*0350*/  BRA `(.L_x_41660) ;  /* 0x0000000c00887947 */ /* 0x000ff00003800000 */
.L_x_41661:
[----:B------:R-:W2:Y:S02]  /*0360*/  LDG.E.U16 R4, desc[UR36][R4.64] ;  /* 0x0000002404047981 */ /* 0x000ea4000c1e1500 */
[----:B--2---:R-:W-:-:S04]  /*0370*/  ISETP.NE.AND P0, PT, R4, RZ, PT ;  /* 0x000000ff0400720c */ /* 0x004fc80003f05270 */
[----:B------:R-:W-:Y:S01]  /*0380*/  P2R R18, PR, RZ, 0x1 ;  /* 0x00000001ff127803 */ /* 0x000fe20000000000 */
[----:B------:R-:W-:Y:S08]  /*0390*/  BRA `(.L_x_41660) ;  /* 0x0000000c00787947 */ /* 0x000ff00003800000 */
.L_x_41656:
        /* <DEDUP_REMOVED lines=10> */
.L_x_41664:
[----:B------:R-:W2:Y:S02]  /*0440*/  LDG.E.U16 R0, desc[UR36][R4.64] ;  /* 0x0000002404007981 */ /* 0x000ea4000c1e1500 */
[----:B--2---:R-:W-:-:S05]  /*0450*/  HADD2.F32 R0, -RZ, R0.H0_H0 ;  /* 0x20000000ff007230 */ /* 0x004fca0000004100 */
[----:B------:R-:W-:-:S04]  /*0460*/  FSETP.NEU.FTZ.AND P0, PT, R0, RZ, PT ;  /* 0x000000ff0000720b */ /* 0x000fc80003f1d000 */
[----:B------:R-:W-:Y:S01]  /*0470*/  P2R R18, PR, RZ, 0x1 ;  /* 0x00000001ff127803 */ /* 0x000fe20000000000 */
[----:B------:R-:W-:Y:S08]  /*0480*/  BRA `(.L_x_41660) ;  /* 0x0000000c003c7947 */ /* 0x000ff00003800000 */
.L_x_41663:
        /* <DEDUP_REMOVED lines=12> */
.L_x_41666:
        /* <DEDUP_REMOVED lines=11> */
.L_x_41665:
[----:B------:R-:W2:Y:S02]  /*0600*/  LDG.E.64 R4, desc[UR36][R4.64] ;  /* 0x0000002404047981 */ /* 0x000ea4000c1e1b00 */
[----:B--2---:R-:W-:-:S06]  /*0610*/  DSETP.NEU.AND P0, PT, R4, RZ, PT ;  /* 0x000000ff0400722a */ /* 0x004fcc0003f0d000 */
[----:B------:R-:W-:Y:S01]  /*0620*/  P2R R18, PR, RZ, 0x1 ;  /* 0x00000001ff127803 */ /* 0x000fe20000000000 */
[----:B------:R-:W-:Y:S07]  /*0630*/  BRA `(.L_x_41660) ;  /* 0x0000000800d07947 */ /* 0x000fee0003800000 */
.L_x_41655:
        /* <DEDUP_REMOVED lines=12> */
.L_x_41669:
[----:B------:R-:W2:Y:S02]  /*0700*/  LDG.E.128 R4, desc[UR36][R4.64] ;  /* 0x0000002404047981 */ /* 0x000ea4000c1e1d00 */
[----:B--2---:R-:W-:-:S06]  /*0710*/  DSETP.NEU.AND P0, PT, R6, RZ, PT ;  /* 0x000000ff0600722a */ /* 0x004fcc0003f0d000 */
[----:B------:R-:W-:-:S06]  /*0720*/  DSETP.NEU.OR P0, PT, R4, RZ, P0 ;  /* 0x000000ff0400722a */ /* 0x000fcc000070d400 */
[----:B------:R-:W-:Y:S01]  /*0730*/  P2R R18, PR, RZ, 0x1 ;  /* 0x00000001ff127803 */ /* 0x000fe20000000000 */
[----:B------:R-:W-:Y:S07]  /*0740*/  BRA `(.L_x_41660) ;  /* 0x00000008008c7947 */ /* 0x000fee0003800000 */
.L_x_41668:
        /* <DEDUP_REMOVED lines=28> */
.L_x_41671:
        /* <DEDUP_REMOVED lines=15> */
.L_x_41670:
[----:B------:R-:W2:Y:S02]  /*0a00*/  LDG.E.U16 R0, desc[UR36][R4.64] ;  /* 0x0000002404007981 */ /* 0x000ea4000c1e1500 */
[----:B--2---:R-:W-:-:S05]  /*0a10*/  IMAD.U32 R0, R0, 0x10000, RZ ;  /* 0x0001000000007824 */ /* 0x004fca00078e00ff */
[----:B------:R-:W-:-:S04]  /*0a20*/  FSETP.NEU.FTZ.AND P0, PT, R0, RZ, PT ;  /* 0x000000ff0000720b */ /* 0x000fc80003f1d000 */
[----:B------:R-:W-:Y:S01]  /*0a30*/  P2R R18, PR, RZ, 0x1 ;  /* 0x00000001ff127803 */ /* 0x000fe20000000000 */
[----:B------:R-:W-:Y:S08]  /*0a40*/  BRA `(.L_x_41660) ;  /* 0x0000000400cc7947 */ /* 0x000ff00003800000 */
.L_x_41667:
        /* <DEDUP_REMOVED lines=12> */
.L_x_41674:
        /* <DEDUP_REMOVED lines=21> */
.L_x_41678:
[----:B------:R-:W-:Y:S05]  /*0c60*/  BSYNC B1 ;  /* 0x0000000000017941 */ /* 0x000fea0003800000 */
.L_x_41677:
[----:B------:R-:W-:Y:S01]  /*0c70*/  LEA R5, R0, 0x3b800000, 0x17 ;  /* 0x3b80000000057811 */ /* 0x000fe200078eb8ff */
[----:B------:R-:W-:-:S05]  /*0c80*/  IMAD.SHL.U32 R0, R3, 0x100000, RZ ;  /* 0x0010000003007824 */ /* 0x000fca00078e00ff */
[----:B------:R-:W-:-:S07]  /*0c90*/  LOP3.LUT R0, R5, R0, R6, 0xfe, !PT ;  /* 0x0000000005007212 */ /* 0x000fce00078efe06 */
.L_x_41676:
[----:B------:R-:W-:Y:S05]  /*0ca0*/  BSYNC B0 ;  /* 0x0000000000007941 */ /* 0x000fea0003800000 */
.L_x_41675:
[----:B------:R-:W-:-:S04]  /*0cb0*/  FSETP.NEU.FTZ.AND P0, PT, R0, RZ, PT ;  /* 0x000000ff0000720b */ /* 0x000fc80003f1d000 */
[----:B------:R-:W-:Y:S01]  /*0cc0*/  P2R R18, PR, RZ, 0x1 ;  /* 0x00000001ff127803 */ /* 0x000fe20000000000 */
[----:B------:R-:W-:Y:S08]  /*0cd0*/  BRA `(.L_x_41660) ;  /* 0x0000000400287947 */ /* 0x000ff00003800000 */
.L_x_41673:
        /* <DEDUP_REMOVED lines=21> */
.L_x_41682:
[----:B------:R-:W-:Y:S05]  /*0e30*/  BSYNC B1 ;  /* 0x0000000000017941 */ /* 0x000fea0003800000 */
.L_x_41681:
[----:B------:R-:W-:Y:S01]  /*0e40*/  LEA R5, R0, 0x37800000, 0x17 ;  /* 0x3780000000057811 */ /* 0x000fe200078eb8ff */
[----:B------:R-:W-:-:S05]  /*0e50*/  IMAD.SHL.U32 R0, R3, 0x200000, RZ ;  /* 0x0020000003007824 */ /* 0x000fca00078e00ff */
[----:B------:R-:W-:-:S07]  /*0e60*/  LOP3.LUT R0, R5, R0, R6, 0xfe, !PT ;  /* 0x0000000005007212 */ /* 0x000fce00078efe06 */
.L_x_41680:
[----:B------:R-:W-:Y:S05]  /*0e70*/  BSYNC B0 ;  /* 0x0000000000007941 */ /* 0x000fea0003800000 */
.L_x_41679:
[----:B------:R-:W-:-:S04]  /*0e80*/  FSETP.NEU.FTZ.AND P0, PT, R0, RZ, PT ;  /* 0x000000ff0000720b */ /* 0x000fc80003f1d000 */
[----:B------:R-:W-:Y:S01]  /*0e90*/  P2R R18, PR, RZ, 0x1 ;  /* 0x00000001ff127803 */ /* 0x000fe20000000000 */
[----:B------:R-:W-:Y:S08]  /*0ea0*/  BRA `(.L_x_41660) ;  /* 0x0000000000b47947 */ /* 0x000ff00003800000 */
.L_x_41672:
        /* <DEDUP_REMOVED lines=14> */
.L_x_41686:
[----:B------:R-:W-:Y:S05]  /*0f90*/  BSYNC B0 ;  /* 0x0000000000007941 */ /* 0x000fea0003800000 */
.L_x_41685:
[----:B------:R-:W-:-:S04]  /*0fa0*/  FSETP.NEU.FTZ.AND P0, PT, R0, RZ, PT ;  /* 0x000000ff0000720b */ /* 0x000fc80003f1d000 */
[----:B------:R-:W-:Y:S01]  /*0fb0*/  P2R R18, PR, RZ, 0x1 ;  /* 0x00000001ff127803 */ /* 0x000fe20000000000 */
[----:B------:R-:W-:Y:S08]  /*0fc0*/  BRA `(.L_x_41660) ;  /* 0x00000000006c7947 */ /* 0x000ff00003800000 */
.L_x_41659:
        /* <DEDUP_REMOVED lines=16> */
.L_x_41687:
[----:B------:R-:W-:-:S04]  /*10d0*/  PLOP3.LUT P0, PT, PT, PT, PT, 0x8, 0x0 ;  /* 0x000000000000781c */ /* 0x000fc80003f0e170 */
[----:B------:R-:W-:Y:S01]  /*10e0*/  P2R R18, PR, RZ, 0x1 ;  /* 0x00000001ff127803 */ /* 0x000fe20000000000 */
[----:B------:R-:W-:Y:S08]  /*10f0*/  BRA `(.L_x_41660) ;  /* 0x0000000000207947 */ /* 0x000ff00003800000 */
.L_x_41684:
[----:B------:R-:W2:Y:S02]  /*1100*/  LDG.E.64 R4, desc[UR36][R4.64] ;  /* 0x0000002404047981 */ /* 0x000ea4000c1e1b00 */
[----:B--2---:R-:W-:-:S04]  /*1110*/  ISETP.NE.U32.AND P0, PT, R4, RZ, PT ;  /* 0x000000ff0400720c */ /* 0x004fc80003f05070 */
[----:B------:R-:W-:-:S04]  /*1120*/  ISETP.NE.AND.EX P0, PT, R5, RZ, PT, P0 ;  /* 0x000000ff0500720c */ /* 0x000fc80003f05300 */
[----:B------:R-:W-:Y:S01]  /*1130*/  P2R R18, PR, RZ, 0x1 ;  /* 0x00000001ff127803 */ /* 0x000fe20000000000 */
[----:B------:R-:W-:Y:S08]  /*1140*/  BRA `(.L_x_41660) ;  /* 0x00000000000c7947 */ /* 0x000ff00003800000 */
.L_x_41683:
[----:B------:R-:W2:Y:S02]  /*1150*/  LDG.E R4, desc[UR36][R4.64] ;  /* 0x0000002404047981 */ /* 0x000ea4000c1e1900 */
[----:B--2---:R-:W-:-:S04]  /*1160*/  ISETP.NE.AND P0, PT, R4, RZ, PT ;  /* 0x000000ff0400720c */ /* 0x004fc80003f05270 */
[----:B------:R-:W-:-:S09]  /*1170*/  P2R R18, PR, RZ, 0x1 ;  /* 0x00000001ff127803 */ /* 0x000fd20000000000 */
.L_x_41660:
        /* <DEDUP_REMOVED lines=19> */
.L_x_41691:
[----:B------:R-:W2:Y:S02]  /*12b0*/  LDG.E.U8 R4, desc[UR36][R4.64] ;  /* 0x0000002404047981 */ /* 0x000ea4000c1e1100 */
[----:B--2---:R-:W-:Y:S01]  /*12c0*/  ISETP.NE.AND P0, PT, R4, RZ, PT ;  /* 0x000000ff0400720c */ /* 0x004fe20003f05270 */
[----:B------:R-:W-:-:S12]  /*12d0*/  BRA `(.L_x_41693) ;  /* 0x0000000c00747947 */ /* 0x000fd80003800000 */
.L_x_41690:
        /* <DEDUP_REMOVED lines=10> */
.L_x_41695:
[----:B------:R-:W2:Y:S02]  /*1380*/  LDG.E R4, desc[UR36][R4.64] ;  /* 0x0000002404047981 */ /* 0x000ea4000c1e1900 */
[----:B--2---:R-:W-:Y:S01]  /*1390*/  ISETP.NE.AND P0, PT, R4, RZ, PT ;  /* 0x000000ff0400720c */ /* 0x004fe20003f05270 */
[----:B------:R-:W-:-:S12]  /*13a0*/  BRA `(.L_x_41693) ;  /* 0x0000000c00407947 */ /* 0x000fd80003800000 */
.L_x_41694:
[----:B------:R-:W2:Y:S02]  /*13b0*/  LDG.E.U16 R4, desc[UR36][R4.64] ;  /* 0x0000002404047981 */ /* 0x000ea4000c1e1500 */
[----:B--2---:R-:W-:Y:S01]  /*13c0*/  ISETP.NE.AND P0, PT, R4, RZ, PT ;  /* 0x000000ff0400720c */ /* 0x004fe20003f05270 */
[----:B------:R-:W-:-:S12]  /*13d0*/  BRA `(.L_x_41693) ;  /* 0x0000000c00347947 */ /* 0x000fd80003800000 */
.L_x_41689:
        /* <DEDUP_REMOVED lines=9> */
.L_x_41697:
[----:B------:R-:W2:Y:S02]  /*1470*/  LDG.E.U16 R0, desc[UR36][R4.64] ;  /* 0x0000002404007981 */ /* 0x000ea4000c1e1500 */
[----:B--2---:R-:W-:-:S05]  /*1480*/  HADD2.F32 R0, -RZ, R0.H0_H0 ;  /* 0x20000000ff007230 */ /* 0x004fca0000004100 */
[----:B------:R-:W-:Y:S01]  /*1490*/  FSETP.NEU.FTZ.AND P0, PT, R0, RZ, PT ;  /* 0x000000ff0000720b */ /* 0x000fe20003f1d000 */
[----:B------:R-:W-:-:S12]  /*14a0*/  BRA `(.L_x_41693) ;  /* 0x0000000c00007947 */ /* 0x000fd80003800000 */
.L_x_41696:
        /* <DEDUP_REMOVED lines=11> */
.L_x_41699:
        /* <DEDUP_REMOVED lines=10> */
.L_x_41698:
[----:B------:R-:W2:Y:S02]  /*1600*/  LDG.E.64 R4, desc[UR36][R4.64] ;  /* 0x0000002404047981 */ /* 0x000ea4000c1e1b00 */
[----:B--2---:R-:W-:Y:S01]  /*1610*/  DSETP.NEU.AND P0, PT, R4, RZ, PT ;  /* 0x000000ff0400722a */ /* 0x004fe20003f0d000 */
[----:B------:R-:W-:-:S13]  /*1620*/  BRA `(.L_x_41693) ;  /* 0x0000000800a07947 */ /* 0x000fda0003800000 */
.L_x_41688:
        /* <DEDUP_REMOVED lines=11> */
.L_x_41702:
[----:B------:R-:W2:Y:S02]  /*16e0*/  LDG.E.128 R4, desc[UR36][R4.64] ;  /* 0x0000002404047981 */ /* 0x000ea4000c1e1d00 */
[----:B--2---:R-:W-:-:S06]  /*16f0*/  DSETP.NEU.AND P0, PT, R6, RZ, PT ;  /* 0x000000ff0600722a */ /* 0x004fcc0003f0d000 */
[----:B------:R-:W-:Y:S01]  /*1700*/  DSETP.NEU.OR P0, PT, R4, RZ, P0 ;  /* 0x000000ff0400722a */ /* 0x000fe2000070d400 */
[----:B------:R-:W-:-:S13]  /*1710*/  BRA `(.L_x_41693) ;  /* 0x0000000800647947 */ /* 0x000fda0003800000 */
.L_x_41701:
        /* <DEDUP_REMOVED lines=27> */
.L_x_41704:
        /* <DEDUP_REMOVED lines=14> */
.L_x_41703:
[----:B------:R-:W2:Y:S02]  /*19b0*/  LDG.E.U16 R0, desc[UR36][R4.64] ;  /* 0x0000002404007981 */ /* 0x000ea4000c1e1500 */
[----:B--2---:R-:W-:-:S05]  /*19c0*/  IMAD.U32 R0, R0, 0x10000, RZ ;  /* 0x0001000000007824 */ /* 0x004fca00078e00ff */
[----:B------:R-:W-:Y:S01]  /*19d0*/  FSETP.NEU.FTZ.AND P0, PT, R0, RZ, PT ;  /* 0x000000ff0000720b */ /* 0x000fe20003f1d000 */
[----:B------:R-:W-:-:S12]  /*19e0*/  BRA `(.L_x_41693) ;  /* 0x0000000400b07947 */ /* 0x000fd80003800000 */
.L_x_41700:
        /* <DEDUP_REMOVED lines=11> */
.L_x_41707:
        /* <DEDUP_REMOVED lines=21> */
.L_x_41711:
[----:B------:R-:W-:Y:S05]  /*1bf0*/  BSYNC B1 ;  /* 0x0000000000017941 */ /* 0x000fea0003800000 */
.L_x_41710:
[----:B------:R-:W-:Y:S01]  /*1c00*/  LEA R5, R0, 0x3b800000, 0x17 ;  /* 0x3b80000000057811 */ /* 0x000fe200078eb8ff */
[----:B------:R-:W-:-:S05]  /*1c10*/  IMAD.SHL.U32 R0, R3, 0x100000, RZ ;  /* 0x0010000003007824 */ /* 0x000fca00078e00ff */
[----:B------:R-:W-:-:S07]  /*1c20*/  LOP3.LUT R0, R5, R0, R6, 0xfe, !PT ;  /* 0x0000000005007212 */ /* 0x000fce00078efe06 */
.L_x_41709:
[----:B------:R-:W-:Y:S05]  /*1c30*/  BSYNC B0 ;  /* 0x0000000000007941 */ /* 0x000fea0003800000 */
.L_x_41708:
[----:B------:R-:W-:Y:S01]  /*1c40*/  FSETP.NEU.FTZ.AND P0, PT, R0, RZ, PT ;  /* 0x000000ff0000720b */ /* 0x000fe20003f1d000 */
[----:B------:R-:W-:-:S12]  /*1c50*/  BRA `(.L_x_41693) ;  /* 0x0000000400147947 */ /* 0x000fd80003800000 */
.L_x_41706:
        /* <DEDUP_REMOVED lines=21> */
.L_x_41715:
[----:B------:R-:W-:Y:S05]  /*1db0*/  BSYNC B1 ;  /* 0x0000000000017941 */ /* 0x000fea0003800000 */
.L_x_41714:
[----:B------:R-:W-:Y:S01]  /*1dc0*/  LEA R5, R0, 0x37800000, 0x17 ;  /* 0x3780000000057811 */ /* 0x000fe200078eb8ff */
[----:B------:R-:W-:-:S05]  /*1dd0*/  IMAD.SHL.U32 R0, R3, 0x200000, RZ ;  /* 0x0020000003007824 */ /* 0x000fca00078e00ff */
[----:B------:R-:W-:-:S07]  /*1de0*/  LOP3.LUT R0, R5, R0, R6, 0xfe, !PT ;  /* 0x0000000005007212 */ /* 0x000fce00078efe06 */
.L_x_41713:
[----:B------:R-:W-:Y:S05]  /*1df0*/  BSYNC B0 ;  /* 0x0000000000007941 */ /* 0x000fea0003800000 */
.L_x_41712:
[----:B------:R-:W-:Y:S01]  /*1e00*/  FSETP.NEU.FTZ.AND P0, PT, R0, RZ, PT ;  /* 0x000000ff0000720b */ /* 0x000fe20003f1d000 */
[----:B------:R-:W-:-:S12]  /*1e10*/  BRA `(.L_x_41693) ;  /* 0x0000000000a47947 */ /* 0x000fd80003800000 */
.L_x_41705:
        /* <DEDUP_REMOVED lines=14> */
.L_x_41719:
[----:B------:R-:W-:Y:S05]  /*1f00*/  BSYNC B0 ;  /* 0x0000000000007941 */ /* 0x000fea0003800000 */
.L_x_41718:
[----:B------:R-:W-:Y:S01]  /*1f10*/  FSETP.NEU.FTZ.AND P0, PT, R0, RZ, PT ;  /* 0x000000ff0000720b */ /* 0x000fe20003f1d000 */
[----:B------:R-:W-:-:S12]  /*1f20*/  BRA `(.L_x_41693) ;  /* 0x0000000000607947 */ /* 0x000fd80003800000 */
.L_x_41692:
        /* <DEDUP_REMOVED lines=16> */
.L_x_41720:
[----:B------:R-:W-:Y:S01]  /*2030*/  PLOP3.LUT P0, PT, PT, PT, PT, 0x8, 0x0 ;  /* 0x000000000000781c */ /* 0x000fe20003f0e170 */
[----:B------:R-:W-:-:S12]  /*2040*/  BRA `(.L_x_41693) ;  /* 0x0000000000187947 */ /* 0x000fd80003800000 */
.L_x_41717:
[----:B------:R-:W2:Y:S02]  /*2050*/  LDG.E.64 R4, desc[UR36][R4.64] ;  /* 0x0000002404047981 */ /* 0x000ea4000c1e1b00 */
[----:B--2---:R-:W-:-:S04]  /*2060*/  ISETP.NE.U32.AND P0, PT, R4, RZ, PT ;  /* 0x000000ff0400720c */ /* 0x004fc80003f05070 */
[----:B------:R-:W-:Y:S01]  /*2070*/  ISETP.NE.AND.EX P0, PT, R5, RZ, PT, P0 ;  /* 0x000000ff0500720c */ /* 0x000fe20003f05300 */
[----:B------:R-:W-:-:S12]  /*2080*/  BRA `(.L_x_41693) ;  /* 0x0000000000087947 */ /* 0x000fd80003800000 */
.L_x_41716:
[----:B------:R-:W2:Y:S02]  /*2090*/  LDG.E R4, desc[UR36][R4.64] ;  /* 0x0000002404047981 */ /* 0x000ea4000c1e1900 */
[----:B--2---:R-:W-:-:S13]  /*20a0*/  ISETP.NE.AND P0, PT, R4, RZ, PT ;  /* 0x000000ff0400720c */ /* 0x004fda0003f05270 */
.L_x_41693:
[----:B------:R-:W-:Y:S01]  /*20b0*/  ISETP.NE.AND P1, PT, R18, RZ, PT ;  /* 0x000000ff1200720c */ /* 0x000fe20003f25270 */
[----:B------:R-:W-:Y:S01]  /*20c0*/  VIADD R25, R25, 0x80 ;  /* 0x0000008019197836 */ /* 0x000fe20000000000 */
[----:B------:R-:W-:Y:S02]  /*20d0*/  SEL R18, RZ, 0x1, !P0 ;  /* 0x00000001ff127807 */ /* 0x000fe40004000000 */
[----:B------:R-:W-:-:S09]  /*20e0*/  SEL R17, RZ, 0x1, !P1 ;  /* 0x00000001ff117807 */ /* 0x000fd20004800000 */
.L_x_41654:
[----:B------:R-:W-:Y:S05]  /*20f0*/  BSYNC B6 ;  /* 0x0000000000067941 */ /* 0x000fea0003800000 */
.L_x_41653:
        /* <DEDUP_REMOVED lines=25> */
.L_x_41726:
[----:B------:R-:W2:Y:S02]  /*2290*/  LDG.E.U8 R4, desc[UR36][R4.64] ;  /* 0x0000002404047981 */ /* 0x000ea4000c1e1100 */
[----:B--2---:R-:W-:-:S04]  /*22a0*/  ISETP.NE.AND P0, PT, R4, RZ, PT ;  /* 0x000000ff0400720c */ /* 0x004fc80003f05270 */
[----:B------:R-:W-:Y:S01]  /*22b0*/  P2R R19, PR, RZ, 0x1 ;  /* 0x00000001ff137803 */ /* 0x000fe20000000000 */
[----:B------:R-:W-:Y:S08]  /*22c0*/  BRA `(.L_x_41728) ;  /* 0x0000000c00c87947 */ /* 0x000ff00003800000 */
.L_x_41725:
        /* <DEDUP_REMOVED lines=11> */
.L_x_41730:
[----:B------:R-:W2:Y:S02]  /*2380*/  LDG.E R4, desc[UR36][R4.64] ;  /* 0x0000002404047981 */ /* 0x000ea4000c1e1900 */
[----:B--2---:R-:W-:-:S04]  /*2390*/  ISETP.NE.AND P0, PT, R4, RZ, PT ;  /* 0x000000ff0400720c */ /* 0x004fc80003f05270 */
[----:B------:R-:W-:Y:S01]  /*23a0*/  P2R R19, PR, RZ, 0x1 ;  /* 0x00000001ff137803 */ /* 0x000fe20000000000 */
[----:B------:R-:W-:Y:S08]  /*23b0*/  BRA `(.L_x_41728) ;  /* 0x0000000c008c7947 */ /* 0x000ff00003800000 */
.L_x_41729:
[----:B------:R-:W2:Y:S02]  /*23c0*/  LDG.E.U16 R4, desc[UR36][R4.64] ;  /* 0x0000002404047981 */ /* 0x000ea4000c1e1500 */
[----:B--2---:R-:W-:-:S04]  /*23d0*/  ISETP.NE.AND P0, PT, R4, RZ, PT ;  /* 0x000000ff0400720c */ /* 0x004fc80003f05270 */
[----:B------:R-:W-:Y:S01]  /*23e0*/  P2R R19, PR, RZ, 0x1 ;  /* 0x00000001ff137803 */ /* 0x000fe20000000000 */
[----:B------:R-:W-:Y:S08]  /*23f0*/  BRA `(.L_x_41728) ;  /* 0x0000000c007c7947 */ /* 0x000ff00003800000 */
.L_x_41724:
        /* <DEDUP_REMOVED lines=10> */
.L_x_41732:
[----:B------:R-:W2:Y:S02]  /*24a0*/  LDG.E.U16 R0, desc[UR36][R4.64] ;  /* 0x0000002404007981 */ /* 0x000ea4000c1e1500 */
[----:B--2---:R-:W-:-:S05]  /*24b0*/  HADD2.F32 R0, -RZ, R0.H0_H0 ;  /* 0x20000000ff007230 */ /* 0x004fca0000004100 */
[----:B------:R-:W-:-:S04]  /*24c0*/  FSETP.NEU.FTZ.AND P0, PT, R0, RZ, PT ;  /* 0x000000ff0000720b */ /* 0x000fc80003f1d000 */
[----:B------:R-:W-:Y:S01]  /*24d0*/  P2R R19, PR, RZ, 0x1 ;  /* 0x00000001ff137803 */ /* 0x000fe20000000000 */
[----:B------:R-:W-:Y:S08]  /*24e0*/  BRA `(.L_x_41728) ;  /* 0x0000000c00407947 */ /* 0x000ff00003800000 */
.L_x_41731:
        /* <DEDUP_REMOVED lines=12> */
.L_x_41734:
        /* <DEDUP_REMOVED lines=11> */
.L_x_41733:
[----:B------:R-:W2:Y:S02]  /*2660*/  LDG.E.64 R4, desc[UR36][R4.64] ;  /* 0x0000002404047981 */ /* 0x000ea4000c1e1b00 */
[----:B--2---:R-:W-:-:S06]  /*2670*/  DSETP.NEU.AND P0, PT, R4, RZ, PT ;  /* 0x000000ff0400722a */ /* 0x004fcc0003f0d000 */
[----:B------:R-:W-:Y:S01]  /*2680*/  P2R R19, PR, RZ, 0x1 ;  /* 0x00000001ff137803 */ /* 0x000fe20000000000 */
[----:B------:R-:W-:Y:S07]  /*2690*/  BRA `(.L_x_41728) ;  /* 0x0000000800d47947 */ /* 0x000fee0003800000 */
.L_x_41723:
        /* <DEDUP_REMOVED lines=12> */
.L_x_41737:
[----:B------:R-:W2:Y:S02]  /*2760*/  LDG.E.128 R4, desc[UR36][R4.64] ;  /* 0x0000002404047981 */ /* 0x000ea4000c1e1d00 */
[----:B--2---:R-:W-:-:S06]  /*2770*/  DSETP.NEU.AND P0, PT, R6, RZ, PT ;  /* 0x000000ff0600722a */ /* 0x004fcc0003f0d000 */
[----:B------:R-:W-:-:S06]  /*2780*/  DSETP.NEU.OR P0, PT, R4, RZ, P0 ;  /* 0x000000ff0400722a */ /* 0x000fcc000070d400 */
[----:B------:R-:W-:Y:S01]  /*2790*/  P2R R19, PR, RZ, 0x1 ;  /* 0x00000001ff137803 */ /* 0x000fe20000000000 */
[----:B------:R-:W-:Y:S07]  /*27a0*/  BRA `(.L_x_41728) ;  /* 0x0000000800907947 */ /* 0x000fee0003800000 */
.L_x_41736:
        /* <DEDUP_REMOVED lines=28> */
.L_x_41739:
        /* <DEDUP_REMOVED lines=16> */
.L_x_41738:
[----:B------:R-:W2:Y:S02]  /*2a70*/  LDG.E.U16 R0, desc[UR36][R4.64] ;  /* 0x0000002404007981 */ /* 0x000ea4000c1e1500 */
[----:B--2---:R-:W-:-:S05]  /*2a80*/  IMAD.U32 R0, R0, 0x10000, RZ ;  /* 0x0001000000007824 */ /* 0x004fca00078e00ff */
[----:B------:R-:W-:-:S04]  /*2a90*/  FSETP.NEU.FTZ.AND P0, PT, R0, RZ, PT ;  /* 0x000000ff0000720b */ /* 0x000fc80003f1d000 */
[----:B------:R-:W-:Y:S01]  /*2aa0*/  P2R R19, PR, RZ, 0x1 ;  /* 0x00000001ff137803 */ /* 0x000fe20000000000 */
[----:B------:R-:W-:Y:S08]  /*2ab0*/  BRA `(.L_x_41728) ;  /* 0x0000000400cc7947 */ /* 0x000ff00003800000 */
.L_x_41735:
        /* <DEDUP_REMOVED lines=12> */
.L_x_41742:
        /* <DEDUP_REMOVED lines=21> */
.L_x_41746:
[----:B------:R-:W-:Y:S05]  /*2cd0*/  BSYNC B1 ;  /* 0x0000000000017941 */ /* 0x000fea0003800000 */
.L_x_41745:
[----:B------:R-:W-:Y:S01]  /*2ce0*/  LEA R5, R0, 0x3b800000, 0x17 ;  /* 0x3b80000000057811 */ /* 0x000fe200078eb8ff */
[----:B------:R-:W-:-:S05]  /*2cf0*/  IMAD.SHL.U32 R0, R3, 0x100000, RZ ;  /* 0x0010000003007824 */ /* 0x000fca00078e00ff */
[----:B------:R-:W-:-:S07]  /*2d00*/  LOP3.LUT R0, R5, R0, R6, 0xfe, !PT ;  /* 0x0000000005007212 */ /* 0x000fce00078efe06 */
.L_x_41744:
[----:B------:R-:W-:Y:S05]  /*2d10*/  BSYNC B0 ;  /* 0x0000000000007941 */ /* 0x000fea0003800000 */
.L_x_41743:
[----:B------:R-:W-:-:S04]  /*2d20*/  FSETP.NEU.FTZ.AND P0, PT, R0, RZ, PT ;  /* 0x000000ff0000720b */ /* 0x000fc80003f1d000 */
[----:B------:R-:W-:Y:S01]  /*2d30*/  P2R R19, PR, RZ, 0x1 ;  /* 0x00000001ff137803 */ /* 0x000fe20000000000 */
[----:B------:R-:W-:Y:S08]  /*2d40*/  BRA `(.L_x_41728) ;  /* 0x0000000400287947 */ /* 0x000ff00003800000 */
.L_x_41741:
        /* <DEDUP_REMOVED lines=21> */
.L_x_41750:
[----:B------:R-:W-:Y:S05]  /*2ea0*/  BSYNC B1 ;  /* 0x0000000000017941 */ /* 0x000fea0003800000 */
.L_x_41749:
[----:B------:R-:W-:Y:S01]  /*2eb0*/  LEA R5, R0, 0x37800000, 0x17 ;  /* 0x3780000000057811 */ /* 0x000fe200078eb8ff */
[----:B------:R-:W-:-:S05]  /*2ec0*/  IMAD.SHL.U32 R0, R3, 0x200000, RZ ;  /* 0x0020000003007824 */ /* 0x000fca00078e00ff */
[----:B------:R-:W-:-:S07]  /*2ed0*/  LOP3.LUT R0, R5, R0, R6, 0xfe, !PT ;  /* 0x0000000005007212 */ /* 0x000fce00078efe06 */
.L_x_41748:
[----:B------:R-:W-:Y:S05]  /*2ee0*/  BSYNC B0 ;  /* 0x0000000000007941 */ /* 0x000fea0003800000 */
.L_x_41747:
[----:B------:R-:W-:-:S04]  /*2ef0*/  FSETP.NEU.FTZ.AND P0, PT, R0, RZ, PT ;  /* 0x000000ff0000720b */ /* 0x000fc80003f1d000 */
[----:B------:R-:W-:Y:S01]  /*2f00*/  P2R R19, PR, RZ, 0x1 ;  /* 0x00000001ff137803 */ /* 0x000fe20000000000 */
[----:B------:R-:W-:Y:S08]  /*2f10*/  BRA `(.L_x_41728) ;  /* 0x0000000000b47947 */ /* 0x000ff00003800000 */
.L_x_41740:
        /* <DEDUP_REMOVED lines=14> */
.L_x_41754:
[----:B------:R-:W-:Y:S05]  /*3000*/  BSYNC B0 ;  /* 0x0000000000007941 */ /* 0x000fea0003800000 */
.L_x_41753:
[----:B------:R-:W-:-:S04]  /*3010*/  FSETP.NEU.FTZ.AND P0, PT, R0, RZ, PT ;  /* 0x000000ff0000720b */ /* 0x000fc80003f1d000 */
[----:B------:R-:W-:Y:S01]  /*3020*/  P2R R19, PR, RZ, 0x1 ;  /* 0x00000001ff137803 */ /* 0x000fe20000000000 */
[----:B------:R-:W-:Y:S08]  /*3030*/  BRA `(.L_x_41728) ;  /* 0x00000000006c7947 */ /* 0x000ff00003800000 */
.L_x_41727:
        /* <DEDUP_REMOVED lines=16> */
.L_x_41755:
[----:B------:R-:W-:-:S04]  /*3140*/  PLOP3.LUT P0, PT, PT, PT, PT, 0x8, 0x0 ;  /* 0x000000000000781c */ /* 0x000fc80003f0e170 */
[----:B------:R-:W-:Y:S01]  /*3150*/  P2R R19, PR, RZ, 0x1 ;  /* 0x00000001ff137803 */ /* 0x000fe20000000000 */
[----:B------:R-:W-:Y:S08]  /*3160*/  BRA `(.L_x_41728) ;  /* 0x0000000000207947 */ /* 0x000ff00003800000 */
.L_x_41752:
[----:B------:R-:W2:Y:S02]  /*3170*/  LDG.E.64 R4, desc[UR36][R4.64] ;  /* 0x0000002404047981 */ /* 0x000ea4000c1e1b00 */
[----:B--2---:R-:W-:-:S04]  /*3180*/  ISETP.NE.U32.AND P0, PT, R4, RZ, PT ;  /* 0x000000ff0400720c */ /* 0x004fc80003f05070 */
[----:B------:R-:W-:-:S04]  /*3190*/  ISETP.NE.AND.EX P0, PT, R5, RZ, PT, P0 ;  /* 0x000000ff0500720c */ /* 0x000fc80003f05300 */
[----:B------:R-:W-:Y:S01]  /*31a0*/  P2R R19, PR, RZ, 0x1 ;  /* 0x00000001ff137803 */ /* 0x000fe20000000000 */
[----:B------:R-:W-:Y:S08]  /*31b0*/  BRA `(.L_x_41728) ;  /* 0x00000000000c7947 */ /* 0x000ff00003800000 */
.L_x_41751:
[----:B------:R-:W2:Y:S02]  /*31c0*/  LDG.E R4, desc[UR36][R4.64] ;  /* 0x0000002404047981 */ /* 0x000ea4000c1e1900 */
[----:B--2---:R-:W-:-:S04]  /*31d0*/  ISETP.NE.AND P0, PT, R4, RZ, PT ;  /* 0x000000ff0400720c */ /* 0x004fc80003f05270 */
[----:B------:R-:W-:-:S09]  /*31e0*/  P2R R19, PR, RZ, 0x1 ;  /* 0x00000001ff137803 */ /* 0x000fd20000000000 */
.L_x_41728:
        /* <DEDUP_REMOVED lines=19> */
.L_x_41759:
[----:B------:R-:W2:Y:S02]  /*3320*/  LDG.E.U8 R4, desc[UR36][R4.64] ;  /* 0x0000002404047981 */ /* 0x000ea4000c1e1100 */
[----:B--2---:R-:W-:Y:S01]  /*3330*/  ISETP.NE.AND P0, PT, R4, RZ, PT ;  /* 0x000000ff0400720c */ /* 0x004fe20003f05270 */
[----:B------:R-:W-:-:S12]  /*3340*/  BRA `(.L_x_41761) ;  /* 0x0000000c00747947 */ /* 0x000fd80003800000 */
.L_x_41758:
        /* <DEDUP_REMOVED lines=10> */
.L_x_41763:
[----:B------:R-:W2:Y:S02]  /*33f0*/  LDG.E R4, desc[UR36][R4.64] ;  /* 0x0000002404047981 */ /* 0x000ea4000c1e1900 */
[----:B--2---:R-:W-:Y:S01]  /*3400*/  ISETP.NE.AND P0, PT, R4, RZ, PT ;  /* 0x000000ff0400720c */ /* 0x004fe20003f05270 */
[----:B------:R-:W-:-:S12]  /*3410*/  BRA `(.L_x_41761) ;  /* 0x0000000c00407947 */ /* 0x000fd80003800000 */
.L_x_41762:
[----:B------:R-:W2:Y:S02]  /*3420*/  LDG.E.U16 R4, desc[UR36][R4.64] ;  /* 0x0000002404047981 */ /* 0x000ea4000c1e1500 */
[----:B--2---:R-:W-:Y:S01]  /*3430*/  ISETP.NE.AND P0, PT, R4, RZ, PT ;  /* 0x000000ff0400720c */ /* 0x004fe20003f05270 */
[----:B------:R-:W-:-:S12]  /*3440*/  BRA `(.L_x_41761) ;  /* 0x0000000c00347947 */ /* 0x000fd80003800000 */
.L_x_41757:
        /* <DEDUP_REMOVED lines=9> */
.L_x_41765:
[----:B------:R-:W2:Y:S02]  /*34e0*/  LDG.E.U16 R0, desc[UR36][R4.64] ;  /* 0x0000002404007981 */ /* 0x000ea4000c1e1500 */
[----:B--2---:R-:W-:-:S05]  /*34f0*/  HADD2.F32 R0, -RZ, R0.H0_H0 ;  /* 0x20000000ff007230 */ /* 0x004fca0000004100 */
[----:B------:R-:W-:Y:S01]  /*3500*/  FSETP.NEU.FTZ.AND P0, PT, R0, RZ, PT ;  /* 0x000000ff0000720b */ /* 0x000fe20003f1d000 */
[----:B------:R-:W-:-:S12]  /*3510*/  BRA `(.L_x_41761) ;  /* 0x0000000c00007947 */ /* 0x000fd80003800000 */
.L_x_41764:
        /* <DEDUP_REMOVED lines=11> */
.L_x_41767:
        /* <DEDUP_REMOVED lines=10> */
.L_x_41766:
[----:B------:R-:W2:Y:S02]  /*3670*/  LDG.E.64 R4, desc[UR36][R4.64] ;  /* 0x0000002404047981 */ /* 0x000ea4000c1e1b00 */
[----:B--2---:R-:W-:Y:S01]  /*3680*/  DSETP.NEU.AND P0, PT, R4, RZ, PT ;  /* 0x000000ff0400722a */ /* 0x004fe20003f0d000 */
[----:B------:R-:W-:-:S13]  /*3690*/  BRA `(.L_x_41761) ;  /* 0x0000000800a07947 */ /* 0x000fda0003800000 */
.L_x_41756:
        /* <DEDUP_REMOVED lines=11> */
.L_x_41770:
[----:B------:R-:W2:Y:S02]  /*3750*/  LDG.E.128 R4, desc[UR36][R4.64] ;  /* 0x0000002404047981 */ /* 0x000ea4000c1e1d00 */
[----:B--2---:R-:W-:-:S06]  /*3760*/  DSETP.NEU.AND P0, PT, R6, RZ, PT ;  /* 0x000000ff0600722a */ /* 0x004fcc0003f0d000 */
[----:B------:R-:W-:Y:S01]  /*3770*/  DSETP.NEU.OR P0, PT, R4, RZ, P0 ;  /* 0x000000ff0400722a */ /* 0x000fe2000070d400 */
[----:B------:R-:W-:-:S13]  /*3780*/  BRA `(.L_x_41761) ;  /* 0x0000000800647947 */ /* 0x000fda0003800000 */
.L_x_41769:
        /* <DEDUP_REMOVED lines=27> */
.L_x_41772:
        /* <DEDUP_REMOVED lines=14> */
.L_x_41771:
[----:B------:R-:W2:Y:S02]  /*3a20*/  LDG.E.U16 R0, desc[UR36][R4.64] ;  /* 0x0000002404007981 */ /* 0x000ea4000c1e1500 */
[----:B--2---:R-:W-:-:S05]  /*3a30*/  IMAD.U32 R0, R0, 0x10000, RZ ;  /* 0x0001000000007824 */ /* 0x004fca00078e00ff */
[----:B------:R-:W-:Y:S01]  /*3a40*/  FSETP.NEU.FTZ.AND P0, PT, R0, RZ, PT ;  /* 0x000000ff0000720b */ /* 0x000fe20003f1d000 */
[----:B------:R-:W-:-:S12]  /*3a50*/  BRA `(.L_x_41761) ;  /* 0x0000000400b07947 */ /* 0x000fd80003800000 */
.L_x_41768:
        /* <DEDUP_REMOVED lines=11> */
.L_x_41775:
        /* <DEDUP_REMOVED lines=21> */
.L_x_41779:
[----:B------:R-:W-:Y:S05]  /*3c60*/  BSYNC B1 ;  /* 0x0000000000017941 */ /* 0x000fea0003800000 */
.L_x_41778:
[----:B------:R-:W-:Y:S01]  /*3c70*/  LEA R5, R0, 0x3b800000, 0x17 ;  /* 0x3b80000000057811 */ /* 0x000fe200078eb8ff */
[----:B------:R-:W-:-:S05]  /*3c80*/  IMAD.SHL.U32 R0, R3, 0x100000, RZ ;  /* 0x0010000003007824 */ /* 0x000fca00078e00ff */
[----:B------:R-:W-:-:S07]  /*3c90*/  LOP3.LUT R0, R5, R0, R6, 0xfe, !PT ;  /* 0x0000000005007212 */ /* 0x000fce00078efe06 */
.L_x_41777:
[----:B------:R-:W-:Y:S05]  /*3ca0*/  BSYNC B0 ;  /* 0x0000000000007941 */ /* 0x000fea0003800000 */
.L_x_41776:
[----:B------:R-:W-:Y:S01]  /*3cb0*/  FSETP.NEU.FTZ.AND P0, PT, R0, RZ, PT ;  /* 0x000000ff0000720b */ /* 0x000fe20003f1d000 */
[----:B------:R-:W-:-:S12]  /*3cc0*/  BRA `(.L_x_41761) ;  /* 0x0000000400147947 */ /* 0x000fd80003800000 */
.L_x_41774:
        /* <DEDUP_REMOVED lines=21> */
.L_x_41783:
[----:B------:R-:W-:Y:S05]  /*3e20*/  BSYNC B1 ;  /* 0x0000000000017941 */ /* 0x000fea0003800000 */
.L_x_41782:
[----:B------:R-:W-:Y:S01]  /*3e30*/  LEA R5, R0, 0x37800000, 0x17 ;  /* 0x3780000000057811 */ /* 0x000fe200078eb8ff */
[----:B------:R-:W-:-:S05]  /*3e40*/  IMAD.SHL.U32 R0, R3, 0x200000, RZ ;  /* 0x0020000003007824 */ /* 0x000fca00078e00ff */
[----:B------:R-:W-:-:S07]  /*3e50*/  LOP3.LUT R0, R5, R0, R6, 0xfe, !PT ;  /* 0x0000000005007212 */ /* 0x000fce00078efe06 */
.L_x_41781:
[----:B------:R-:W-:Y:S05]  /*3e60*/  BSYNC B0 ;  /* 0x0000000000007941 */ /* 0x000fea0003800000 */
.L_x_41780:
[----:B------:R-:W-:Y:S01]  /*3e70*/  FSETP.NEU.FTZ.AND P0, PT, R0, RZ, PT ;  /* 0x000000ff0000720b */ /* 0x000fe20003f1d000 */
[----:B------:R-:W-:-:S12]  /*3e80*/  BRA `(.L_x_41761) ;  /* 0x0000000000a47947 */ /* 0x000fd80003800000 */
.L_x_41773:
        /* <DEDUP_REMOVED lines=14> */
.L_x_41787:
[----:B------:R-:W-:Y:S05]  /*3f70*/  BSYNC B0 ;  /* 0x0000000000007941 */ /* 0x000fea0003800000 */
.L_x_41786:
[----:B------:R-:W-:Y:S01]  /*3f80*/  FSETP.NEU.FTZ.AND P0, PT, R0, RZ, PT ;  /* 0x000000ff0000720b */ /* 0x000fe20003f1d000 */
[----:B------:R-:W-:-:S12]  /*3f90*/  BRA `(.L_x_41761) ;  /* 0x0000000000607947 */ /* 0x000fd80003800000 */
.L_x_41760:
        /* <DEDUP_REMOVED lines=16> */
.L_x_41788:
[----:B------:R-:W-:Y:S01]  /*40a0*/  PLOP3.LUT P0, PT, PT, PT, PT, 0x8, 0x0 ;  /* 0x000000000000781c */ /* 0x000fe20003f0e170 */
[----:B------:R-:W-:-:S12]  /*40b0*/  BRA `(.L_x_41761) ;  /* 0x0000000000187947 */ /* 0x000fd80003800000 */
.L_x_41785:
[----:B------:R-:W2:Y:S02]  /*40c0*/  LDG.E.64 R4, desc[UR36][R4.64] ;  /* 0x0000002404047981 */ /* 0x000ea4000c1e1b00 */
[----:B--2---:R-:W-:-:S04]  /*40d0*/  ISETP.NE.U32.AND P0, PT, R4, RZ, PT ;  /* 0x000000ff0400720c */ /* 0x004fc80003f05070 */
[----:B------:R-:W-:Y:S01]  /*40e0*/  ISETP.NE.AND.EX P0, PT, R5, RZ, PT, P0 ;  /* 0x000000ff0500720c */ /* 0x000fe20003f05300 */
[----:B------:R-:W-:-:S12]  /*40f0*/  BRA `(.L_x_41761) ;  /* 0x0000000000087947 */ /* 0x000fd80003800000 */
.L_x_41784:
[----:B------:R-:W2:Y:S02]  /*4100*/  LDG.E R4, desc[UR36][R4.64] ;  /* 0x0000002404047981 */ /* 0x000ea4000c1e1900 */
[----:B--2---:R-:W-:-:S13]  /*4110*/  ISETP.NE.AND P0, PT, R4, RZ, PT ;  /* 0x000000ff0400720c */ /* 0x004fda0003f05270 */
.L_x_41761:
[----:B------:R-:W-:Y:S01]  /*4120*/  ISETP.NE.AND P1, PT, R19, RZ, PT ;  /* 0x000000ff1300720c */ /* 0x000fe20003f25270 */
[----:B------:R-:W-:Y:S01]  /*4130*/  VIADD R25, R25, 0x80 ;  /* 0x0000008019197836 */ /* 0x000fe20000000000 */
[----:B------:R-:W-:Y:S02]  /*4140*/  SEL R19, RZ, 0x1, !P0 ;  /* 0x00000001ff137807 */ /* 0x000fe40004000000 */
[----:B------:R-:W-:-:S09]  /*4150*/  SEL R16, RZ, 0x1, !P1 ;  /* 0x00000001ff107807 */ /* 0x000fd20004800000 */
.L_x_41722:
[----:B------:R-:W-:Y:S05]  /*4160*/  BSYNC B6 ;  /* 0x0000000000067941 */ /* 0x000fea0003800000 */
.L_x_41721:
        /* <DEDUP_REMOVED lines=27> */
.L_x_41794:
[----:B------:R-:W2:Y:S02]  /*4320*/  LDG.E.U8 R4, desc[UR36][R4.64] ;  /* 0x0000002404047981 */ /* 0x000ea4000c1e1100 */
[----:B--2---:R-:W-:-:S04]  /*4330*/  ISETP.NE.AND P0, PT, R4, RZ, PT ;  /* 0x000000ff0400720c */ /* 0x004fc80003f05270 */
[----:B------:R-:W-:Y:S01]  /*4340*/  P2R R27, PR, RZ, 0x1 ;  /* 0x00000001ff1b7803 */ /* 0x000fe20000000000 */
[----:B------:R-:W-:Y:S08]  /*4350*/  BRA `(.L_x_41796) ;  /* 0x0000000c00c47947 */ /* 0x000ff00003800000 */
.L_x_41793:
        /* <DEDUP_REMOVED lines=11> */
.L_x_41798:
[----:B------:R-:W2:Y:S02]  /*4410*/  LDG.E R4, desc[UR36][R4.64] ;  /* 0x0000002404047981 */ /* 0x000ea4000c1e1900 */
[----:B--2---:R-:W-:-:S04]  /*4420*/  ISETP.NE.AND P0, PT, R4, RZ, PT ;  /* 0x000000ff0400720c */ /* 0x004fc80003f05270 */
[----:B------:R-:W-:Y:S01]  /*4430*/  P2R R27, PR, RZ, 0x1 ;  /* 0x00000001ff1b7803 */ /* 0x000fe20000000000 */
[----:B------:R-:W-:Y:S08]  /*4440*/  BRA `(.L_x_41796) ;  /* 0x0000000c00887947 */ /* 0x000ff00003800000 */
.L_x_41797:
[----:B------:R-:W2:Y:S02]  /*4450*/  LDG.E.U16 R4, desc[UR36][R4.64] ;  /* 0x0000002404047981 */ /* 0x000ea4000c1e1500 */
[----:B--2---:R-:W-:-:S04]  /*4460*/  ISETP.NE.AND P0, PT, R4, RZ, PT ;  /* 0x000000ff0400720c */ /* 0x004fc80003f05270 */
[----:B------:R-:W-:Y:S01]  /*4470*/  P2R R27, PR, RZ, 0x1 ;  /* 0x00000001ff1b7803 */ /* 0x000fe20000000000 */
[----:B------:R-:W-:Y:S08]  /*4480*/  BRA `(.L_x_41796) ;  /* 0x0000000c00787947 */ /* 0x000ff00003800000 */
.L_x_41792:
        /* <DEDUP_REMOVED lines=10> */
.L_x_41800:
[----:B------:R-:W2:Y:S02]  /*4530*/  LDG.E.U16 R0, desc[UR36][R4.64] ;  /* 0x0000002404007981 */ /* 0x000ea4000c1e1500 */
[----:B--2---:R-:W-:-:S05]  /*4540*/  HADD2.F32 R0, -RZ, R0.H0_H0 ;  /* 0x20000000ff007230 */ /* 0x004fca0000004100 */
[----:B------:R-:W-:-:S04]  /*4550*/  FSETP.NEU.FTZ.AND P0, PT, R0, RZ, PT ;  /* 0x000000ff0000720b */ /* 0x000fc80003f1d000 */
[----:B------:R-:W-:Y:S01]  /*4560*/  P2R R27, PR, RZ, 0x1 ;  /* 0x00000001ff1b7803 */ /* 0x000fe20000000000 */
[----:B------:R-:W-:Y:S08]  /*4570*/  BRA `(.L_x_41796) ;  /* 0x0000000c003c7947 */ /* 0x000ff00003800000 */
.L_x_41799:
        /* <DEDUP_REMOVED lines=12> */
.L_x_41802:
        /* <DEDUP_REMOVED lines=11> */
.L_x_41801:
[----:B------:R-:W2:Y:S02]  /*46f0*/  LDG.E.64 R4, desc[UR36][R4.64] ;  /* 0x0000002404047981 */ /* 0x000ea4000c1e1b00 */
[----:B--2---:R-:W-:-:S06]  /*4700*/  DSETP.NEU.AND P0, PT, R4, RZ, PT ;  /* 0x000000ff0400722a */ /* 0x004fcc0003f0d000 */
[----:B------:R-:W-:Y:S01]  /*4710*/  P2R R27, PR, RZ, 0x1 ;  /* 0x00000001ff1b7803 */ /* 0x000fe20000000000 */
[----:B------:R-:W-:Y:S07]  /*4720*/  BRA `(.L_x_41796) ;  /* 0x0000000800d07947 */ /* 0x000fee0003800000 */
.L_x_41791:
        /* <DEDUP_REMOVED lines=12> */
.L_x_41805:
[----:B------:R-:W2:Y:S02]  /*47f0*/  LDG.E.128 R4, desc[UR36][R4.64] ;  /* 0x0000002404047981 */ /* 0x000ea4000c1e1d00 */
[----:B--2---:R-:W-:-:S06]  /*4800*/  DSETP.NEU.AND P0, PT, R6, RZ, PT ;  /* 0x000000ff0600722a */ /* 0x004fcc0003f0d000 */
[----:B------:R-:W-:-:S06]  /*4810*/  DSETP.NEU.OR P0, PT, R4, RZ, P0 ;  /* 0x000000ff0400722a */ /* 0x000fcc000070d400 */
[----:B------:R-:W-:Y:S01]  /*4820*/  P2R R27, PR, RZ, 0x1 ;  /* 0x00000001ff1b7803 */ /* 0x000fe20000000000 */
[----:B------:R-:W-:Y:S07]  /*4830*/  BRA `(.L_x_41796) ;  /* 0x00000008008c7947 */ /* 0x000fee0003800000 */
.L_x_41804:
        /* <DEDUP_REMOVED lines=28> */
.L_x_41807:
        /* <DEDUP_REMOVED lines=15> */
.L_x_41806:
[----:B------:R-:W2:Y:S02]  /*4af0*/  LDG.E.U16 R0, desc[UR36][R4.64] ;  /* 0x0000002404007981 */ /* 0x000ea4000c1e1500 */
[----:B--2---:R-:W-:-:S05]  /*4b00*/  IMAD.U32 R0, R0, 0x10000, RZ ;  /* 0x0001000000007824 */ /* 0x004fca00078e00ff */
[----:B------:R-:W-:-:S04]  /*4b10*/  FSETP.NEU.FTZ.AND P0, PT, R0, RZ, PT ;  /* 0x000000ff0000720b */ /* 0x000fc80003f1d000 */
[----:B------:R-:W-:Y:S01]  /*4b20*/  P2R R27, PR, RZ, 0x1 ;  /* 0x00000001ff1b7803 */ /* 0x000fe20000000000 */
[----:B------:R-:W-:Y:S08]  /*4b30*/  BRA `(.L_x_41796) ;  /* 0x0000000400cc7947 */ /* 0x000ff00003800000 */
.L_x_41803:
        /* <DEDUP_REMOVED lines=12> */
.L_x_41810:
        /* <DEDUP_REMOVED lines=21> */
.L_x_41814:
[----:B------:R-:W-:Y:S05]  /*4d50*/  BSYNC B1 ;  /* 0x0000000000017941 */ /* 0x000fea0003800000 */
.L_x_41813:
[----:B------:R-:W-:Y:S01]  /*4d60*/  LEA R5, R0, 0x3b800000, 0x17 ;  /* 0x3b80000000057811 */ /* 0x000fe200078eb8ff */
[----:B------:R-:W-:-:S05]  /*4d70*/  IMAD.SHL.U32 R0, R3, 0x100000, RZ ;  /* 0x0010000003007824 */ /* 0x000fca00078e00ff */
[----:B------:R-:W-:-:S07]  /*4d80*/  LOP3.LUT R0, R5, R0, R6, 0xfe, !PT ;  /* 0x0000000005007212 */ /* 0x000fce00078efe06 */
.L_x_41812:
[----:B------:R-:W-:Y:S05]  /*4d90*/  BSYNC B0 ;  /* 0x0000000000007941 */ /* 0x000fea0003800000 */
.L_x_41811:
[----:B------:R-:W-:-:S04]  /*4da0*/  FSETP.NEU.FTZ.AND P0, PT, R0, RZ, PT ;  /* 0x000000ff0000720b */ /* 0x000fc80003f1d000 */
[----:B------:R-:W-:Y:S01]  /*4db0*/  P2R R27, PR, RZ, 0x1 ;  /* 0x00000001ff1b7803 */ /* 0x000fe20000000000 */
[----:B------:R-:W-:Y:S08]  /*4dc0*/  BRA `(.L_x_41796) ;  /* 0x0000000400287947 */ /* 0x000ff00003800000 */
.L_x_41809:
        /* <DEDUP_REMOVED lines=21> */
.L_x_41818:
[----:B------:R-:W-:Y:S05]  /*4f20*/  BSYNC B1 ;  /* 0x0000000000017941 */ /* 0x000fea0003800000 */
.L_x_41817:
[----:B------:R-:W-:Y:S01]  /*4f30*/  LEA R5, R0, 0x37800000, 0x17 ;  /* 0x3780000000057811 */ /* 0x000fe200078eb8ff */
[----:B------:R-:W-:-:S05]  /*4f40*/  IMAD.SHL.U32 R0, R3, 0x200000, RZ ;  /* 0x0020000003007824 */ /* 0x000fca00078e00ff */
[----:B------:R-:W-:-:S07]  /*4f50*/  LOP3.LUT R0, R5, R0, R6, 0xfe, !PT ;  /* 0x0000000005007212 */ /* 0x000fce00078efe06 */
.L_x_41816:
[----:B------:R-:W-:Y:S05]  /*4f60*/  BSYNC B0 ;  /* 0x0000000000007941 */ /* 0x000fea0003800000 */
.L_x_41815:
[----:B------:R-:W-:-:S04]  /*4f70*/  FSETP.NEU.FTZ.AND P0, PT, R0, RZ, PT ;  /* 0x000000ff0000720b */ /* 0x000fc80003f1d000 */
[----:B------:R-:W-:Y:S01]  /*4f80*/  P2R R27, PR, RZ, 0x1 ;  /* 0x00000001ff1b7803 */ /* 0x000fe20000000000 */
[----:B------:R-:W-:Y:S08]  /*4f90*/  BRA `(.L_x_41796) ;  /* 0x0000000000b47947 */ /* 0x000ff00003800000 */
.L_x_41808:
        /* <DEDUP_REMOVED lines=14> */
.L_x_41822:
[----:B------:R-:W-:Y:S05]  /*5080*/  BSYNC B0 ;  /* 0x0000000000007941 */ /* 0x000fea0003800000 */
.L_x_41821:
[----:B------:R-:W-:-:S04]  /*5090*/  FSETP.NEU.FTZ.AND P0, PT, R0, RZ, PT ;  /* 0x000000ff0000720b */ /* 0x000fc80003f1d000 */
[----:B------:R-:W-:Y:S01]  /*50a0*/  P2R R27, PR, RZ, 0x1 ;  /* 0x00000001ff1b7803 */ /* 0x000fe20000000000 */
[----:B------:R-:W-:Y:S08]  /*50b0*/  BRA `(.L_x_41796) ;  /* 0x00000000006c7947 */ /* 0x000ff00003800000 */
.L_x_41795:
        /* <DEDUP_REMOVED lines=16> */
.L_x_41823:
[----:B------:R-:W-:-:S04]  /*51c0*/  PLOP3.LUT P0, PT, PT, PT, PT, 0x8, 0x0 ;  /* 0x000000000000781c */ /* 0x000fc80003f0e170 */
[----:B------:R-:W-:Y:S01]  /*51d0*/  P2R R27, PR, RZ, 0x1 ;  /* 0x00000001ff1b7803 */ /* 0x000fe20000000000 */
[----:B------:R-:W-:Y:S08]  /*51e0*/  BRA `(.L_x_41796) ;  /* 0x0000000000207947 */ /* 0x000ff00003800000 */
.L_x_41820:
[----:B------:R-:W2:Y:S02]  /*51f0*/  LDG.E.64 R4, desc[UR36][R4.64] ;  /* 0x0000002404047981 */ /* 0x000ea4000c1e1b00 */
[----:B--2---:R-:W-:-:S04]  /*5200*/  ISETP.NE.U32.AND P0, PT, R4, RZ, PT ;  /* 0x000000ff0400720c */ /* 0x004fc80003f05070 */
[----:B------:R-:W-:-:S04]  /*5210*/  ISETP.NE.AND.EX P0, PT, R5, RZ, PT, P0 ;  /* 0x000000ff0500720c */ /* 0x000fc80003f05300 */
[----:B------:R-:W-:Y:S01]  /*5220*/  P2R R27, PR, RZ, 0x1 ;  /* 0x00000001ff1b7803 */ /* 0x000fe20000000000 */
[----:B------:R-:W-:Y:S08]  /*5230*/  BRA `(.L_x_41796) ;  /* 0x00000000000c7947 */ /* 0x000ff00003800000 */
.L_x_41819:
[----:B------:R-:W2:Y:S02]  /*5240*/  LDG.E R4, desc[UR36][R4.64] ;  /* 0x0000002404047981 */ /* 0x000ea4000c1e1900 */
[----:B--2---:R-:W-:-:S04]  /*5250*/  ISETP.NE.AND P0, PT, R4, RZ, PT ;  /* 0x000000ff0400720c */ /* 0x004fc80003f05270 */
[----:B------:R-:W-:-:S09]  /*5260*/  P2R R27, PR, RZ, 0x1 ;  /* 0x00000001ff1b7803 */ /* 0x000fd20000000000 */
.L_x_41796:
        /* <DEDUP_REMOVED lines=20> */
.L_x_41827:
[----:B------:R-:W2:Y:S02]  /*53b0*/  LDG.E.U8 R4, desc[UR36][R4.64] ;  /* 0x0000002404047981 */ /* 0x000ea4000c1e1100 */
[----:B--2---:R-:W-:Y:S01]  /*53c0*/  ISETP.NE.AND P0, PT, R4, RZ, PT ;  /* 0x000000ff0400720c */ /* 0x004fe20003f05270 */
[----:B------:R-:W-:-:S12]  /*53d0*/  BRA `(.L_x_41829) ;  /* 0x0000000c00747947 */ /* 0x000fd80003800000 */
.L_x_41826:
        /* <DEDUP_REMOVED lines=10> */
.L_x_41831:
[----:B------:R-:W2:Y:S02]  /*5480*/  LDG.E R4, desc[UR36][R4.64] ;  /* 0x0000002404047981 */ /* 0x000ea4000c1e1900 */
[----:B--2---:R-:W-:Y:S01]  /*5490*/  ISETP.NE.AND P0, PT, R4, RZ, PT ;  /* 0x000000ff0400720c */ /* 0x004fe20003f05270 */
[----:B------:R-:W-:-:S12]  /*54a0*/  BRA `(.L_x_41829) ;  /* 0x0000000c00407947 */ /* 0x000fd80003800000 */
.L_x_41830:
[----:B------:R-:W2:Y:S02]  /*54b0*/  LDG.E.U16 R4, desc[UR36][R4.64] ;  /* 0x0000002404047981 */ /* 0x000ea4000c1e1500 */
[----:B--2---:R-:W-:Y:S01]  /*54c0*/  ISETP.NE.AND P0, PT, R4, RZ, PT ;  /* 0x000000ff0400720c */ /* 0x004fe20003f05270 */
[----:B------:R-:W-:-:S12]  /*54d0*/  BRA `(.L_x_41829) ;  /* 0x0000000c00347947 */ /* 0x000fd80003800000 */
.L_x_41825:
        /* <DEDUP_REMOVED lines=9> */
.L_x_41833:
[----:B------:R-:W2:Y:S02]  /*5570*/  LDG.E.U16 R0, desc[UR36][R4.64] ;  /* 0x0000002404007981 */ /* 0x000ea4000c1e1500 */
[----:B--2---:R-:W-:-:S05]  /*5580*/  HADD2.F32 R0, -RZ, R0.H0_H0 ;  /* 0x20000000ff007230 */ /* 0x004fca0000004100 */
[----:B------:R-:W-:Y:S01]  /*5590*/  FSETP.NEU.FTZ.AND P0, PT, R0, RZ, PT ;  /* 0x000000ff0000720b */ /* 0x000fe20003f1d000 */
[----:B------:R-:W-:-:S12]  /*55a0*/  BRA `(.L_x_41829) ;  /* 0x0000000c00007947 */ /* 0x000fd80003800000 */
.L_x_41832:
        /* <DEDUP_REMOVED lines=11> */
.L_x_41835:
        /* <DEDUP_REMOVED lines=10> */
.L_x_41834:
[----:B------:R-:W2:Y:S02]  /*5700*/  LDG.E.64 R4, desc[UR36][R4.64] ;  /* 0x0000002404047981 */ /* 0x000ea4000c1e1b00 */
[----:B--2---:R-:W-:Y:S01]  /*5710*/  DSETP.NEU.AND P0, PT, R4, RZ, PT ;  /* 0x000000ff0400722a */ /* 0x004fe20003f0d000 */
[----:B------:R-:W-:-:S13]  /*5720*/  BRA `(.L_x_41829) ;  /* 0x0000000800a07947 */ /* 0x000fda0003800000 */
.L_x_41824:
        /* <DEDUP_REMOVED lines=11> */
.L_x_41838:
[----:B------:R-:W2:Y:S02]  /*57e0*/  LDG.E.128 R4, desc[UR36][R4.64] ;  /* 0x0000002404047981 */ /* 0x000ea4000c1e1d00 */
[----:B--2---:R-:W-:-:S06]  /*57f0*/  DSETP.NEU.AND P0, PT, R6, RZ, PT ;  /* 0x000000ff0600722a */ /* 0x004fcc0003f0d000 */
[----:B------:R-:W-:Y:S01]  /*5800*/  DSETP.NEU.OR P0, PT, R4, RZ, P0 ;  /* 0x000000ff0400722a */ /* 0x000fe2000070d400 */
[----:B------:R-:W-:-:S13]  /*5810*/  BRA `(.L_x_41829) ;  /* 0x0000000800647947 */ /* 0x000fda0003800000 */
.L_x_41837:
        /* <DEDUP_REMOVED lines=27> */
.L_x_41840:
        /* <DEDUP_REMOVED lines=14> */
.L_x_41839:
[----:B------:R-:W2:Y:S02]  /*5ab0*/  LDG.E.U16 R0, desc[UR36][R4.64] ;  /* 0x0000002404007981 */ /* 0x000ea4000c1e1500 */
[----:B--2---:R-:W-:-:S05]  /*5ac0*/  IMAD.U32 R0, R0, 0x10000, RZ ;  /* 0x0001000000007824 */ /* 0x004fca00078e00ff */
[----:B------:R-:W-:Y:S01]  /*5ad0*/  FSETP.NEU.FTZ.AND P0, PT, R0, RZ, PT ;  /* 0x000000ff0000720b */ /* 0x000fe20003f1d000 */
[----:B------:R-:W-:-:S12]  /*5ae0*/  BRA `(.L_x_41829) ;  /* 0x0000000400b07947 */ /* 0x000fd80003800000 */
.L_x_41836:
        /* <DEDUP_REMOVED lines=11> */
.L_x_41843:
        /* <DEDUP_REMOVED lines=21> */
.L_x_41847:
[----:B------:R-:W-:Y:S05]  /*5cf0*/  BSYNC B1 ;  /* 0x0000000000017941 */ /* 0x000fea0003800000 */
.L_x_41846:
[----:B------:R-:W-:Y:S01]  /*5d00*/  LEA R5, R0, 0x3b800000, 0x17 ;  /* 0x3b80000000057811 */ /* 0x000fe200078eb8ff */
[----:B------:R-:W-:-:S05]  /*5d10*/  IMAD.SHL.U32 R0, R3, 0x100000, RZ ;  /* 0x0010000003007824 */ /* 0x000fca00078e00ff */
[----:B------:R-:W-:-:S07]  /*5d20*/  LOP3.LUT R0, R5, R0, R6, 0xfe, !PT ;  /* 0x0000000005007212 */ /* 0x000fce00078efe06 */
.L_x_41845:
[----:B------:R-:W-:Y:S05]  /*5d30*/  BSYNC B0 ;  /* 0x0000000000007941 */ /* 0x000fea0003800000 */
.L_x_41844:
[----:B------:R-:W-:Y:S01]  /*5d40*/  FSETP.NEU.FTZ.AND P0, PT, R0, RZ, PT ;  /* 0x000000ff0000720b */ /* 0x000fe20003f1d000 */
[----:B------:R-:W-:-:S12]  /*5d50*/  BRA `(.L_x_41829) ;  /* 0x0000000400147947 */ /* 0x000fd80003800000 */
.L_x_41842:
        /* <DEDUP_REMOVED lines=21> */
.L_x_41851:
[----:B------:R-:W-:Y:S05]  /*5eb0*/  BSYNC B1 ;  /* 0x0000000000017941 */ /* 0x000fea0003800000 */
.L_x_41850:
[----:B------:R-:W-:Y:S01]  /*5ec0*/  LEA R5, R0, 0x37800000, 0x17 ;  /* 0x3780000000057811 */ /* 0x000fe200078eb8ff */
[----:B------:R-:W-:-:S05]  /*5ed0*/  IMAD.SHL.U32 R0, R3, 0x200000, RZ ;  /* 0x0020000003007824 */ /* 0x000fca00078e00ff */
[----:B------:R-:W-:-:S07]  /*5ee0*/  LOP3.LUT R0, R5, R0, R6, 0xfe, !PT ;  /* 0x0000000005007212 */ /* 0x000fce00078efe06 */
.L_x_41849:
[----:B------:R-:W-:Y:S05]  /*5ef0*/  BSYNC B0 ;  /* 0x0000000000007941 */ /* 0x000fea0003800000 */
.L_x_41848:
[----:B------:R-:W-:Y:S01]  /*5f00*/  FSETP.NEU.FTZ.AND P0, PT, R0, RZ, PT ;  /* 0x000000ff0000720b */ /* 0x000fe20003f1d000 */
[----:B------:R-:W-:-:S12]  /*5f10*/  BRA `(.L_x_41829) ;  /* 0x0000000000a47947 */ /* 0x000fd80003800000 */
.L_x_41841:
        /* <DEDUP_REMOVED lines=14> */
.L_x_41855:
[----:B------:R-:W-:Y:S05]  /*6000*/  BSYNC B0 ;  /* 0x0000000000007941 */ /* 0x000fea0003800000 */
.L_x_41854:
[----:B------:R-:W-:Y:S01]  /*6010*/  FSETP.NEU.FTZ.AND P0, PT, R0, RZ, PT ;  /* 0x000000ff0000720b */ /* 0x000fe20003f1d000 */
[----:B------:R-:W-:-:S12]  /*6020*/  BRA `(.L_x_41829) ;  /* 0x0000000000607947 */ /* 0x000fd80003800000 */
.L_x_41828:
        /* <DEDUP_REMOVED lines=16> */
.L_x_41856:
[----:B------:R-:W-:Y:S01]  /*6130*/  PLOP3.LUT P0, PT, PT, PT, PT, 0x8, 0x0 ;  /* 0x000000000000781c */ /* 0x000fe20003f0e170 */
[----:B------:R-:W-:-:S12]  /*6140*/  BRA `(.L_x_41829) ;  /* 0x0000000000187947 */ /* 0x000fd80003800000 */
.L_x_41853:
[----:B------:R-:W2:Y:S02]  /*6150*/  LDG.E.64 R4, desc[UR36][R4.64] ;  /* 0x0000002404047981 */ /* 0x000ea4000c1e1b00 */
[----:B--2---:R-:W-:-:S04]  /*6160*/  ISETP.NE.U32.AND P0, PT, R4, RZ, PT ;  /* 0x000000ff0400720c */ /* 0x004fc80003f05070 */
[----:B------:R-:W-:Y:S01]  /*6170*/  ISETP.NE.AND.EX P0, PT, R5, RZ, PT, P0 ;  /* 0x000000ff0500720c */ /* 0x000fe20003f05300 */
[----:B------:R-:W-:-:S12]  /*6180*/  BRA `(.L_x_41829) ;  /* 0x0000000000087947 */ /* 0x000fd80003800000 */
.L_x_41852:
[----:B------:R-:W2:Y:S02]  /*6190*/  LDG.E R4, desc[UR36][R4.64] ;  /* 0x0000002404047981 */ /* 0x000ea4000c1e1900 */
[----:B--2---:R-:W-:-:S13]  /*61a0*/  ISETP.NE.AND P0, PT, R4, RZ, PT ;  /* 0x000000ff0400720c */ /* 0x004fda0003f05270 */
.L_x_41829:
[----:B------:R-:W-:Y:S01]  /*61b0*/  ISETP.NE.AND P1, PT, R27, RZ, PT ;  /* 0x000000ff1b00720c */ /* 0x000fe20003f25270 */
[----:B------:R-:W-:Y:S01]  /*61c0*/  VIADD R25, R25, 0x80 ;  /* 0x0000008019197836 */ /* 0x000fe20000000000 */
[----:B------:R-:W-:Y:S02]  /*61d0*/  SEL R24, RZ, 0x1, !P0 ;  /* 0x00000001ff187807 */ /* 0x000fe40004000000 */
[----:B------:R-:W-:-:S09]  /*61e0*/  SEL R27, RZ, 0x1, !P1 ;  /* 0x00000001ff1b7807 */ /* 0x000fd20004800000 */
.L_x_41790:
[----:B------:R-:W-:Y:S05]  /*61f0*/  BSYNC B6 ;  /* 0x0000000000067941 */ /* 0x000fea0003800000 */
.L_x_41789:
        /* <DEDUP_REMOVED lines=25> */
.L_x_41862:
[----:B------:R-:W2:Y:S02]  /*6390*/  LDG.E.U8 R4, desc[UR36][R4.64] ;  /* 0x0000002404047981 */ /* 0x000ea4000c1e1100 */
[----:B--2---:R-:W-:-:S04]  /*63a0*/  ISETP.NE.AND P0, PT, R4, RZ, PT ;  /* 0x000000ff0400720c */ /* 0x004fc80003f05270 */
[----:B------:R-:W-:Y:S01]  /*63b0*/  P2R R23, PR, RZ, 0x1 ;  /* 0x00000001ff177803 */ /* 0x000fe20000000000 */
[----:B------:R-:W-:Y:S08]  /*63c0*/  BRA `(.L_x_41864) ;  /* 0x0000000c00c47947 */ /* 0x000ff00003800000 */
.L_x_41861:
        /* <DEDUP_REMOVED lines=11> */
.L_x_41866:
[----:B------:R-:W2:Y:S02]  /*6480*/  LDG.E R4, desc[UR36][R4.64] ;  /* 0x0000002404047981 */ /* 0x000ea4000c1e1900 */
[----:B--2---:R-:W-:-:S04]  /*6490*/  ISETP.NE.AND P0, PT, R4, RZ, PT ;  /* 0x000000ff0400720c */ /* 0x004fc80003f05270 */
[----:B------:R-:W-:Y:S01]  /*64a0*/  P2R R23, PR, RZ, 0x1 ;  /* 0x00000001ff177803 */ /* 0x000fe20000000000 */
[----:B------:R-:W-:Y:S08]  /*64b0*/  BRA `(.L_x_41864) ;  /* 0x0000000c00887947 */ /* 0x000ff00003800000 */
.L_x_41865:
[----:B------:R-:W2:Y:S02]  /*64c0*/  LDG.E.U16 R4, desc[UR36][R4.64] ;  /* 0x0000002404047981 */ /* 0x000ea4000c1e1500 */
[----:B--2---:R-:W-:-:S04]  /*64d0*/  ISETP.NE.AND P0, PT, R4, RZ, PT ;  /* 0x000000ff0400720c */ /* 0x004fc80003f05270 */
[----:B------:R-:W-:Y:S01]  /*64e0*/  P2R R23, PR, RZ, 0x1 ;  /* 0x00000001ff177803 */ /* 0x000fe20000000000 */
[----:B------:R-:W-:Y:S08]  /*64f0*/  BRA `(.L_x_41864) ;  /* 0x0000000c00787947 */ /* 0x000ff00003800000 */
.L_x_41860:
        /* <DEDUP_REMOVED lines=10> */
.L_x_41868:
[----:B------:R-:W2:Y:S02]  /*65a0*/  LDG.E.U16 R0, desc[UR36][R4.64] ;  /* 0x0000002404007981 */ /* 0x000ea4000c1e1500 */
[----:B--2---:R-:W-:-:S05]  /*65b0*/  HADD2.F32 R0, -RZ, R0.H0_H0 ;  /* 0x20000000ff007230 */ /* 0x004fca0000004100 */
[----:B------:R-:W-:-:S04]  /*65c0*/  FSETP.NEU.FTZ.AND P0, PT, R0, RZ, PT ;  /* 0x000000ff0000720b */ /* 0x000fc80003f1d000 */
[----:B------:R-:W-:Y:S01]  /*65d0*/  P2R R23, PR, RZ, 0x1 ;  /* 0x00000001ff177803 */ /* 0x000fe20000000000 */
[----:B------:R-:W-:Y:S08]  /*65e0*/  BRA `(.L_x_41864) ;  /* 0x0000000c003c7947 */ /* 0x000ff00003800000 */
.L_x_41867:
        /* <DEDUP_REMOVED lines=12> */
.L_x_41870:
        /* <DEDUP_REMOVED lines=11> */
.L_x_41869:
[----:B------:R-:W2:Y:S02]  /*6760*/  LDG.E.64 R4, desc[UR36][R4.64] ;  /* 0x0000002404047981 */ /* 0x000ea4000c1e1b00 */
[----:B--2---:R-:W-:-:S06]  /*6770*/  DSETP.NEU.AND P0, PT, R4, RZ, PT ;  /* 0x000000ff0400722a */ /* 0x004fcc0003f0d000 */
[----:B------:R-:W-:Y:S01]  /*6780*/  P2R R23, PR, RZ, 0x1 ;  /* 0x00000001ff177803 */ /* 0x000fe20000000000 */
[----:B------:R-:W-:Y:S07]  /*6790*/  BRA `(.L_x_41864) ;  /* 0x0000000800d07947 */ /* 0x000fee0003800000 */
.L_x_41859:
        /* <DEDUP_REMOVED lines=12> */
.L_x_41873:
[----:B------:R-:W2:Y:S02]  /*6860*/  LDG.E.128 R4, desc[UR36][R4.64] ;  /* 0x0000002404047981 */ /* 0x000ea4000c1e1d00 */
[----:B--2---:R-:W-:-:S06]  /*6870*/  DSETP.NEU.AND P0, PT, R6, RZ, PT ;  /* 0x000000ff0600722a */ /* 0x004fcc0003f0d000 */
[----:B------:R-:W-:-:S06]  /*6880*/  DSETP.NEU.OR P0, PT, R4, RZ, P0 ;  /* 0x000000ff0400722a */ /* 0x000fcc000070d400 */
[----:B------:R-:W-:Y:S01]  /*6890*/  P2R R23, PR, RZ, 0x1 ;  /* 0x00000001ff177803 */ /* 0x000fe20000000000 */
[----:B------:R-:W-:Y:S07]  /*68a0*/  BRA `(.L_x_41864) ;  /* 0x00000008008c7947 */ /* 0x000fee0003800000 */
.L_x_41872:
        /* <DEDUP_REMOVED lines=28> */
.L_x_41875:
        /* <DEDUP_REMOVED lines=15> */
.L_x_41874:
[----:B------:R-:W2:Y:S02]  /*6b60*/  LDG.E.U16 R0, desc[UR36][R4.64] ;  /* 0x0000002404007981 */ /* 0x000ea4000c1e1500 */
[----:B--2---:R-:W-:-:S05]  /*6b70*/  IMAD.U32 R0, R0, 0x10000, RZ ;  /* 0x0001000000007824 */ /* 0x004fca00078e00ff */
[----:B------:R-:W-:-:S04]  /*6b80*/  FSETP.NEU.FTZ.AND P0, PT, R0, RZ, PT ;  /* 0x000000ff0000720b */ /* 0x000fc80003f1d000 */
[----:B------:R-:W-:Y:S01]  /*6b90*/  P2R R23, PR, RZ, 0x1 ;  /* 0x00000001ff177803 */ /* 0x000fe20000000000 */
[----:B------:R-:W-:Y:S08]  /*6ba0*/  BRA `(.L_x_41864) ;  /* 0x0000000400cc7947 */ /* 0x000ff00003800000 */
.L_x_41871:
        /* <DEDUP_REMOVED lines=12> */
.L_x_41878:
        /* <DEDUP_REMOVED lines=21> */
.L_x_41882:
[----:B------:R-:W-:Y:S05]  /*6dc0*/  BSYNC B1 ;  /* 0x0000000000017941 */ /* 0x000fea0003800000 */
.L_x_41881:
[----:B------:R-:W-:Y:S01]  /*6dd0*/  LEA R5, R0, 0x3b800000, 0x17 ;  /* 0x3b80000000057811 */ /* 0x000fe200078eb8ff */
[----:B------:R-:W-:-:S05]  /*6de0*/  IMAD.SHL.U32 R0, R3, 0x100000, RZ ;  /* 0x0010000003007824 */ /* 0x000fca00078e00ff */
[----:B------:R-:W-:-:S07]  /*6df0*/  LOP3.LUT R0, R5, R0, R6, 0xfe, !PT ;  /* 0x0000000005007212 */ /* 0x000fce00078efe06 */
.L_x_41880:
[----:B------:R-:W-:Y:S05]  /*6e00*/  BSYNC B0 ;  /* 0x0000000000007941 */ /* 0x000fea0003800000 */
.L_x_41879:
[----:B------:R-:W-:-:S04]  /*6e10*/  FSETP.NEU.FTZ.AND P0, PT, R0, RZ, PT ;  /* 0x000000ff0000720b */ /* 0x000fc80003f1d000 */
[----:B------:R-:W-:Y:S01]  /*6e20*/  P2R R23, PR, RZ, 0x1 ;  /* 0x00000001ff177803 */ /* 0x000fe20000000000 */
[----:B------:R-:W-:Y:S08]  /*6e30*/  BRA `(.L_x_41864) ;  /* 0x0000000400287947 */ /* 0x000ff00003800000 */
.L_x_41877:
        /* <DEDUP_REMOVED lines=21> */
.L_x_41886:
[----:B------:R-:W-:Y:S05]  /*6f90*/  BSYNC B1 ;  /* 0x0000000000017941 */ /* 0x000fea0003800000 */
.L_x_41885:
[----:B------:R-:W-:Y:S01]  /*6fa0*/  LEA R5, R0, 0x37800000, 0x17 ;  /* 0x3780000000057811 */ /* 0x000fe200078eb8ff */
[----:B------:R-:W-:-:S05]  /*6fb0*/  IMAD.SHL.U32 R0, R3, 0x200000, RZ ;  /* 0x0020000003007824 */ /* 0x000fca00078e00ff */
[----:B------:R-:W-:-:S07]  /*6fc0*/  LOP3.LUT R0, R5, R0, R6, 0xfe, !PT ;  /* 0x0000000005007212 */ /* 0x000fce00078efe06 */
.L_x_41884:
[----:B------:R-:W-:Y:S05]  /*6fd0*/  BSYNC B0 ;  /* 0x0000000000007941 */ /* 0x000fea0003800000 */
.L_x_41883:
[----:B------:R-:W-:-:S04]  /*6fe0*/  FSETP.NEU.FTZ.AND P0, PT, R0, RZ, PT ;  /* 0x000000ff0000720b */ /* 0x000fc80003f1d000 */
[----:B------:R-:W-:Y:S01]  /*6ff0*/  P2R R23, PR, RZ, 0x1 ;  /* 0x00000001ff177803 */ /* 0x000fe20000000000 */
[----:B------:R-:W-:Y:S08]  /*7000*/  BRA `(.L_x_41864) ;  /* 0x0000000000b47947 */ /* 0x000ff00003800000 */
.L_x_41876:
        /* <DEDUP_REMOVED lines=14> */
.L_x_41890:
[----:B------:R-:W-:Y:S05]  /*70f0*/  BSYNC B0 ;  /* 0x0000000000007941 */ /* 0x000fea0003800000 */
.L_x_41889:
[----:B------:R-:W-:-:S04]  /*7100*/  FSETP.NEU.FTZ.AND P0, PT, R0, RZ, PT ;  /* 0x000000ff0000720b */ /* 0x000fc80003f1d000 */
[----:B------:R-:W-:Y:S01]  /*7110*/  P2R R23, PR, RZ, 0x1 ;  /* 0x00000001ff177803 */ /* 0x000fe20000000000 */
[----:B------:R-:W-:Y:S08]  /*7120*/  BRA `(.L_x_41864) ;  /* 0x00000000006c7947 */ /* 0x000ff00003800000 */
.L_x_41863:
        /* <DEDUP_REMOVED lines=16> */
.L_x_41891:
[----:B------:R-:W-:-:S04]  /*7230*/  PLOP3.LUT P0, PT, PT, PT, PT, 0x8, 0x0 ;  /* 0x000000000000781c */ /* 0x000fc80003f0e170 */
[----:B------:R-:W-:Y:S01]  /*7240*/  P2R R23, PR, RZ, 0x1 ;  /* 0x00000001ff177803 */ /* 0x000fe20000000000 */
[----:B------:R-:W-:Y:S08]  /*7250*/  BRA `(.L_x_41864) ;  /* 0x0000000000207947 */ /* 0x000ff00003800000 */
.L_x_41888:
[----:B------:R-:W2:Y:S02]  /*7260*/  LDG.E.64 R4, desc[UR36][R4.64] ;  /* 0x0000002404047981 */ /* 0x000ea4000c1e1b00 */
[----:B--2---:R-:W-:-:S04]  /*7270*/  ISETP.NE.U32.AND P0, PT, R4, RZ, PT ;  /* 0x000000ff0400720c */ /* 0x004fc80003f05070 */
[----:B------:R-:W-:-:S04]  /*7280*/  ISETP.NE.AND.EX P0, PT, R5, RZ, PT, P0 ;  /* 0x000000ff0500720c */ /* 0x000fc80003f05300 */
[----:B------:R-:W-:Y:S01]  /*7290*/  P2R R23, PR, RZ, 0x1 ;  /* 0x00000001ff177803 */ /* 0x000fe20000000000 */
[----:B------:R-:W-:Y:S08]  /*72a0*/  BRA `(.L_x_41864) ;  /* 0x00000000000c7947 */ /* 0x000ff00003800000 */
.L_x_41887:
[----:B------:R-:W2:Y:S02]  /*72b0*/  LDG.E R4, desc[UR36][R4.64] ;  /* 0x0000002404047981 */ /* 0x000ea4000c1e1900 */
[----:B--2---:R-:W-:-:S04]  /*72c0*/  ISETP.NE.AND P0, PT, R4, RZ, PT ;  /* 0x000000ff0400720c */ /* 0x004fc80003f05270 */
[----:B------:R-:W-:-:S09]  /*72d0*/  P2R R23, PR, RZ, 0x1 ;  /* 0x00000001ff177803 */ /* 0x000fd20000000000 */
.L_x_41864:
        /* <DEDUP_REMOVED lines=20> */
.L_x_41895:
[----:B------:R-:W2:Y:S02]  /*7420*/  LDG.E.U8 R4, desc[UR36][R4.64] ;  /* 0x0000002404047981 */ /* 0x000ea4000c1e1100 */
[----:B--2---:R-:W-:Y:S01]  /*7430*/  ISETP.NE.AND P0, PT, R4, RZ, PT ;  /* 0x000000ff0400720c */ /* 0x004fe20003f05270 */
[----:B------:R-:W-:-:S12]  /*7440*/  BRA `(.L_x_41897) ;  /* 0x0000000c00747947 */ /* 0x000fd80003800000 */
.L_x_41894:
        /* <DEDUP_REMOVED lines=10> */
.L_x_41899:
[----:B------:R-:W2:Y:S02]  /*74f0*/  LDG.E R4, desc[UR36][R4.64] ;  /* 0x0000002404047981 */ /* 0x000ea4000c1e1900 */
[----:B--2---:R-:W-:Y:S01]  /*7500*/  ISETP.NE.AND P0, PT, R4, RZ, PT ;  /* 0x000000ff0400720c */ /* 0x004fe20003f05270 */
[----:B------:R-:W-:-:S12]  /*7510*/  BRA `(.L_x_41897) ;  /* 0x0000000c00407947 */ /* 0x000fd80003800000 */
.L_x_41898:
[----:B------:R-:W2:Y:S02]  /*7520*/  LDG.E.U16 R4, desc[UR36][R4.64] ;  /* 0x0000002404047981 */ /* 0x000ea4000c1e1500 */
[----:B--2---:R-:W-:Y:S01]  /*7530*/  ISETP.NE.AND P0, PT, R4, RZ, PT ;  /* 0x000000ff0400720c */ /* 0x004fe20003f05270 */
[----:B------:R-:W-:-:S12]  /*7540*/  BRA `(.L_x_41897) ;  /* 0x0000000c00347947 */ /* 0x000fd80003800000 */
.L_x_41893:
        /* <DEDUP_REMOVED lines=9> */
.L_x_41901:
[----:B------:R-:W2:Y:S02]  /*75e0*/  LDG.E.U16 R0, desc[UR36][R4.64] ;  /* 0x0000002404007981 */ /* 0x000ea4000c1e1500 */
[----:B--2---:R-:W-:-:S05]  /*75f0*/  HADD2.F32 R0, -RZ, R0.H0_H0 ;  /* 0x20000000ff007230 */ /* 0x004fca0000004100 */
[----:B------:R-:W-:Y:S01]  /*7600*/  FSETP.NEU.FTZ.AND P0, PT, R0, RZ, PT ;  /* 0x000000ff0000720b */ /* 0x000fe20003f1d000 */
[----:B------:R-:W-:-:S12]  /*7610*/  BRA `(.L_x_41897) ;  /* 0x0000000c00007947 */ /* 0x000fd80003800000 */
.L_x_41900:
        /* <DEDUP_REMOVED lines=11> */
.L_x_41903:
        /* <DEDUP_REMOVED lines=10> */
.L_x_41902:
[----:B------:R-:W2:Y:S02]  /*7770*/  LDG.E.64 R4, desc[UR36][R4.64] ;  /* 0x0000002404047981 */ /* 0x000ea4000c1e1b00 */
[----:B--2---:R-:W-:Y:S01]  /*7780*/  DSETP.NEU.AND P0, PT, R4, RZ, PT ;  /* 0x000000ff0400722a */ /* 0x004fe20003f0d000 */
[----:B------:R-:W-:-:S13]  /*7790*/  BRA `(.L_x_41897) ;  /* 0x0000000800a07947 */ /* 0x000fda0003800000 */
.L_x_41892:
        /* <DEDUP_REMOVED lines=11> */
.L_x_41906:
[----:B------:R-:W2:Y:S02]  /*7850*/  LDG.E.128 R4, desc[UR36][R4.64] ;  /* 0x0000002404047981 */ /* 0x000ea4000c1e1d00 */
[----:B--2---:R-:W-:-:S06]  /*7860*/  DSETP.NEU.AND P0, PT, R6, RZ, PT ;  /* 0x000000ff0600722a */ /* 0x004fcc0003f0d000 */
[----:B------:R-:W-:Y:S01]  /*7870*/  DSETP.NEU.OR P0, PT, R4, RZ, P0 ;  /* 0x000000ff0400722a */ /* 0x000fe2000070d400 */
[----:B------:R-:W-:-:S13]  /*7880*/  BRA `(.L_x_41897) ;  /* 0x0000000800647947 */ /* 0x000fda0003800000 */
.L_x_41905:
        /* <DEDUP_REMOVED lines=27> */
.L_x_41908:
        /* <DEDUP_REMOVED lines=14> */
.L_x_41907:
[----:B------:R-:W2:Y:S02]  /*7b20*/  LDG.E.U16 R0, desc[UR36][R4.64] ;  /* 0x0000002404007981 */ /* 0x000ea4000c1e1500 */
[----:B--2---:R-:W-:-:S05]  /*7b30*/  IMAD.U32 R0, R0, 0x10000, RZ ;  /* 0x0001000000007824 */ /* 0x004fca00078e00ff */
[----:B------:R-:W-:Y:S01]  /*7b40*/  FSETP.NEU.FTZ.AND P0, PT, R0, RZ, PT ;  /* 0x000000ff0000720b */ /* 0x000fe20003f1d000 */
[----:B------:R-:W-:-:S12]  /*7b50*/  BRA `(.L_x_41897) ;  /* 0x0000000400b07947 */ /* 0x000fd80003800000 */
.L_x_41904:
        /* <DEDUP_REMOVED lines=11> */
.L_x_41911:
        /* <DEDUP_REMOVED lines=21> */
.L_x_41915:
[----:B------:R-:W-:Y:S05]  /*7d60*/  BSYNC B1 ;  /* 0x0000000000017941 */ /* 0x000fea0003800000 */
.L_x_41914:
[----:B------:R-:W-:Y:S01]  /*7d70*/  LEA R5, R0, 0x3b800000, 0x17 ;  /* 0x3b80000000057811 */ /* 0x000fe200078eb8ff */
[----:B------:R-:W-:-:S05]  /*7d80*/  IMAD.SHL.U32 R0, R3, 0x100000, RZ ;  /* 0x0010000003007824 */ /* 0x000fca00078e00ff */
[----:B------:R-:W-:-:S07]  /*7d90*/  LOP3.LUT R0, R5, R0, R6, 0xfe, !PT ;  /* 0x0000000005007212 */ /* 0x000fce00078efe06 */
.L_x_41913:
[----:B------:R-:W-:Y:S05]  /*7da0*/  BSYNC B0 ;  /* 0x0000000000007941 */ /* 0x000fea0003800000 */
.L_x_41912:
[----:B------:R-:W-:Y:S01]  /*7db0*/  FSETP.NEU.FTZ.AND P0, PT, R0, RZ, PT ;  /* 0x000000ff0000720b */ /* 0x000fe20003f1d000 */
[----:B------:R-:W-:-:S12]  /*7dc0*/  BRA `(.L_x_41897) ;  /* 0x0000000400147947 */ /* 0x000fd80003800000 */
.L_x_41910:
        /* <DEDUP_REMOVED lines=21> */
.L_x_41919:
[----:B------:R-:W-:Y:S05]  /*7f20*/  BSYNC B1 ;  /* 0x0000000000017941 */ /* 0x000fea0003800000 */
.L_x_41918:
[----:B------:R-:W-:Y:S01]  /*7f30*/  LEA R5, R0, 0x37800000, 0x17 ;  /* 0x3780000000057811 */ /* 0x000fe200078eb8ff */
[----:B------:R-:W-:-:S05]  /*7f40*/  IMAD.SHL.U32 R0, R3, 0x200000, RZ ;  /* 0x0020000003007824 */ /* 0x000fca00078e00ff */
[----:B------:R-:W-:-:S07]  /*7f50*/  LOP3.LUT R0, R5, R0, R6, 0xfe, !PT ;  /* 0x0000000005007212 */ /* 0x000fce00078efe06 */
.L_x_41917:
[----:B------:R-:W-:Y:S05]  /*7f60*/  BSYNC B0 ;  /* 0x0000000000007941 */ /* 0x000fea0003800000 */
.L_x_41916:
[----:B------:R-:W-:Y:S01]  /*7f70*/  FSETP.NEU.FTZ.AND P0, PT, R0, RZ, PT ;  /* 0x000000ff0000720b */ /* 0x000fe20003f1d000 */
[----:B------:R-:W-:-:S12]  /*7f80*/  BRA `(.L_x_41897) ;  /* 0x0000000000a47947 */ /* 0x000fd80003800000 */
.L_x_41909:
        /* <DEDUP_REMOVED lines=14> */
.L_x_41923:
[----:B------:R-:W-:Y:S05]  /*8070*/  BSYNC B0 ;  /* 0x0000000000007941 */ /* 0x000fea0003800000 */
.L_x_41922:
[----:B------:R-:W-:Y:S01]  /*8080*/  FSETP.NEU.FTZ.AND P0, PT, R0, RZ, PT ;  /* 0x000000ff0000720b */ /* 0x000fe20003f1d000 */
[----:B------:R-:W-:-:S12]  /*8090*/  BRA `(.L_x_41897) ;  /* 0x0000000000607947 */ /* 0x000fd80003800000 */
.L_x_41896:
        /* <DEDUP_REMOVED lines=16> */
.L_x_41924:
[----:B------:R-:W-:Y:S01]  /*81a0*/  PLOP3.LUT P0, PT, PT, PT, PT, 0x8, 0x0 ;  /* 0x000000000000781c */ /* 0x000fe20003f0e170 */
[----:B------:R-:W-:-:S12]  /*81b0*/  BRA `(.L_x_41897) ;  /* 0x0000000000187947 */ /* 0x000fd80003800000 */
.L_x_41921:
[----:B------:R-:W2:Y:S02]  /*81c0*/  LDG.E.64 R4, desc[UR36][R4.64] ;  /* 0x0000002404047981 */ /* 0x000ea4000c1e1b00 */
[----:B--2---:R-:W-:-:S04]  /*81d0*/  ISETP.NE.U32.AND P0, PT, R4, RZ, PT ;  /* 0x000000ff0400720c */ /* 0x004fc80003f05070 */
[----:B------:R-:W-:Y:S01]  /*81e0*/  ISETP.NE.AND.EX P0, PT, R5, RZ, PT, P0 ;  /* 0x000000ff0500720c */ /* 0x000fe20003f05300 */
[----:B------:R-:W-:-:S12]  /*81f0*/  BRA `(.L_x_41897) ;  /* 0x0000000000087947 */ /* 0x000fd80003800000 */
.L_x_41920:
[----:B------:R-:W2:Y:S02]  /*8200*/  LDG.E R4, desc[UR36][R4.64] ;  /* 0x0000002404047981 */ /* 0x000ea4000c1e1900 */
[----:B--2---:R-:W-:-:S13]  /*8210*/  ISETP.NE.AND P0, PT, R4, RZ, PT ;  /* 0x000000ff0400720c */ /* 0x004fda0003f05270 */
.L_x_41897:
[----:B------:R-:W-:Y:S02]  /*8220*/  ISETP.NE.AND P1, PT, R23, RZ, PT ;  /* 0x000000ff1700720c */ /* 0x000fe40003f25270 */
[----:B------:R-:W-:Y:S02]  /*8230*/  SEL R3, RZ, 0x1, !P0 ;  /* 0x00000001ff037807 */ /* 0x000fe40004000000 */
[----:B------:R-:W-:-:S09]  /*8240*/  SEL R26, RZ, 0x1, !P1 ;  /* 0x00000001ff1a7807 */ /* 0x000fd20004800000 */
.L_x_41858:
[----:B------:R-:W-:Y:S05]  /*8250*/  BSYNC B6 ;  /* 0x0000000000067941 */ /* 0x000fea0003800000 */
.L_x_41857:
[----:B------:R-:W0:Y:S01]  /*8260*/  S2R R5, SR_TID.X ;  /* 0x0000000000057919 */ /* 0x000e220000002100 */
[----:B------:R-:W1:Y:S01]  /*8270*/  LDC.U8 R23, c[0x0][0x240] ;  /* 0x00009000ff177b82 */ /* 0x000e620000000000 */
[----:B------:R-:W-:Y:S01]  /*8280*/  BSSY B6, `(.L_x_41925) ;  /* 0x00000f5000067945 */ /* 0x000fe20003800000 */
[----:B------:R-:W-:Y:S02]  /*8290*/  LOP3.LUT R11, R18, R17, RZ, 0xfc, !PT ;  /* 0x00000011120b7212 */ /* 0x000fe400078efcff */
[----:B------:R-:W-:Y:S02]  /*82a0*/  LOP3.LUT R16, R19, R16, RZ, 0xfc, !PT ;  /* 0x0000001013107212 */ /* 0x000fe400078efcff */
[----:B------:R-:W-:Y:S02]  /*82b0*/  LOP3.LUT R24, R24, R27, RZ, 0xfc, !PT ;  /* 0x0000001b18187212 */ /* 0x000fe400078efcff */
[----:B------:R-:W-:Y:S02]  /*82c0*/  LOP3.LUT R26, R3, R26, RZ, 0xfc, !PT ;  /* 0x0000001a031a7212 */ /* 0x000fe400078efcff */
[----:B0-----:R-:W-:Y:S01]  /*82d0*/  ISETP.GE.AND P0, PT, R5, R22, PT ;  /* 0x000000160500720c */ /* 0x001fe20003f06270 */
[----:B------:R-:W-:-:S12]  /*82e0*/  IMAD.MOV.U32 R17, RZ, RZ, R5 ;  /* 0x000000ffff117224 */ /* 0x000fd800078e0005 */
        /* <DEDUP_REMOVED lines=22> */
.L_x_41930:
[----:B------:R0:W-:Y:S01]  /*8450*/  STG.E.U8 desc[UR36][R8.64], R11 ;  /* 0x0000000b08007986 */ /* 0x0001e2000c101124 */
[----:B------:R-:W-:Y:S05]  /*8460*/  BRA `(.L_x_41926) ;  /* 0x0000000c00587947 */ /* 0x000fea0003800000 */
.L_x_41929:
        /* <DEDUP_REMOVED lines=10> */
.L_x_41933:
[----:B------:R-:W-:-:S05]  /*8510*/  LOP3.LUT R11, R11, 0xffff, RZ, 0xc0, !PT ;  /* 0x0000ffff0b0b7812 */ /* 0x000fca00078ec0ff */
[----:B------:R0:W-:Y:S01]  /*8520*/  STG.E desc[UR36][R8.64], R11 ;  /* 0x0000000b08007986 */ /* 0x0001e2000c101924 */
[----:B------:R-:W-:Y:S05]  /*8530*/  BRA `(.L_x_41926) ;  /* 0x0000000c00247947 */ /* 0x000fea0003800000 */
.L_x_41932:
[----:B------:R0:W-:Y:S01]  /*8540*/  STG.E.U16 desc[UR36][R8.64], R11 ;  /* 0x0000000b08007986 */ /* 0x0001e2000c101524 */
[----:B------:R-:W-:Y:S05]  /*8550*/  BRA `(.L_x_41926) ;  /* 0x0000000c001c7947 */ /* 0x000fea0003800000 */
.L_x_41928:
        /* <DEDUP_REMOVED lines=9> */
.L_x_41935:
[----:B------:R-:W0:Y:S02]  /*85f0*/  I2F.S16 R0, R11 ;  /* 0x0000000b00007306 */ /* 0x000e240000101400 */
[----:B0-----:R-:W-:-:S05]  /*8600*/  F2FP.F16.F32.PACK_AB R0, RZ, R0 ;  /* 0x00000000ff00723e */ /* 0x001fca00000000ff */
[----:B------:R0:W-:Y:S01]  /*8610*/  STG.E.U16 desc[UR36][R8.64], R0 ;  /* 0x0000000008007986 */ /* 0x0001e2000c101524 */
[----:B------:R-:W-:Y:S05]  /*8620*/  BRA `(.L_x_41926) ;  /* 0x0000000800e87947 */ /* 0x000fea0003800000 */
.L_x_41934:
        /* <DEDUP_REMOVED lines=10> */
.L_x_41937:
[----:B------:R-:W0:Y:S02]  /*86d0*/  I2F.S16 R11, R11 ;  /* 0x0000000b000b7306 */ /* 0x000e240000101400 */
[----:B0-----:R-:W-:-:S04]  /*86e0*/  F2FP.F16.F32.PACK_AB R3, RZ, R11 ;  /* 0x0000000bff03723e */ /* 0x001fc800000000ff */
[----:B------:R-:W-:-:S05]  /*86f0*/  PRMT R3, R3, 0x5410, RZ ;  /* 0x0000541003037816 */ /* 0x000fca00000000ff */
[----:B------:R0:W-:Y:S01]  /*8700*/  STG.E desc[UR36][R8.64], R3 ;  /* 0x0000000308007986 */ /* 0x0001e2000c101924 */
[----:B------:R-:W-:Y:S05]  /*8710*/  BRA `(.L_x_41926) ;  /* 0x0000000800ac7947 */ /* 0x000fea0003800000 */
.L_x_41936:
[----:B------:R-:W0:Y:S02]  /*8720*/  I2F.F64.S16 R4, R11 ;  /* 0x0000000b00047312 */ /* 0x000e240000101c00 */
[----:B0-----:R0:W-:Y:S01]  /*8730*/  STG.E.64 desc[UR36][R8.64], R4 ;  /* 0x0000000408007986 */ /* 0x0011e2000c101b24 */
[----:B------:R-:W-:Y:S05]  /*8740*/  BRA `(.L_x_41926) ;  /* 0x0000000800a07947 */ /* 0x000fea0003800000 */
.L_x_41927:
        /* <DEDUP_REMOVED lines=10> */
.L_x_41940:
[----:B------:R-:W0:Y:S01]  /*87f0*/  I2F.F64.S16 R4, R11 ;  /* 0x0000000b00047312 */ /* 0x000e220000101c00 */
[----:B------:R-:W-:-:S05]  /*8800*/  CS2R R6, SRZ ;  /* 0x0000000000067805 */ /* 0x000fca000001ff00 */
[----:B0-----:R0:W-:Y:S01]  /*8810*/  STG.E.128 desc[UR36][R8.64], R4 ;  /* 0x0000000408007986 */ /* 0x0011e2000c101d24 */
[----:B------:R-:W-:Y:S05]  /*8820*/  BRA `(.L_x_41926) ;  /* 0x0000000800687947 */ /* 0x000fea0003800000 */
.L_x_41939:
        /* <DEDUP_REMOVED lines=21> */
.L_x_41944:
[----:B------:R-:W-:Y:S05]  /*8980*/  BSYNC B0 ;  /* 0x0000000000007941 */ /* 0x000fea0003800000 */
.L_x_41943:
[----:B------:R-:W-:-:S05]  /*8990*/  LOP3.LUT R5, R0, R5, RZ, 0xfc, !PT ;  /* 0x0000000500057212 */ /* 0x000fca00078efcff */
[----:B------:R0:W-:Y:S01]  /*89a0*/  STG.E.U8 desc[UR36][R8.64], R5 ;  /* 0x0000000508007986 */ /* 0x0001e2000c101124 */
[----:B------:R-:W-:Y:S05]  /*89b0*/  BRA `(.L_x_41926) ;  /* 0x0000000800047947 */ /* 0x000fea0003800000 */
.L_x_41942:
        /* <DEDUP_REMOVED lines=13> */
.L_x_41946:
[----:B------:R-:W-:Y:S01]  /*8a90*/  IMAD.MOV.U32 R0, RZ, RZ, 0x7f ;  /* 0x0000007fff007424 */ /* 0x000fe200078e00ff */
[----:B------:R-:W-:-:S04]  /*8aa0*/  ISETP.GT.U32.AND P0, PT, R3, 0x7f800000, PT ;  /* 0x7f8000000300780c */ /* 0x000fc80003f04070 */
[----:B------:R-:W-:-:S09]  /*8ab0*/  SEL R0, R0, 0x7c, P0 ;  /* 0x0000007c00007807 */ /* 0x000fd20000000000 */
.L_x_41947:
[----:B------:R-:W-:Y:S05]  /*8ac0*/  BSYNC B0 ;  /* 0x0000000000007941 */ /* 0x000fea0003800000 */
.L_x_41945:
[----:B------:R-:W-:-:S04]  /*8ad0*/  LOP3.LUT R3, R11, 0x80000000, RZ, 0xc0, !PT ;  /* 0x800000000b037812 */ /* 0x000fc800078ec0ff */
[----:B------:R-:W-:-:S04]  /*8ae0*/  SHF.R.U32.HI R3, RZ, 0x18, R3 ;  /* 0x00000018ff037819 */ /* 0x000fc80000011603 */
[----:B------:R-:W-:-:S05]  /*8af0*/  LOP3.LUT R3, R0, R3, RZ, 0xfc, !PT ;  /* 0x0000000300037212 */ /* 0x000fca00078efcff */
[----:B------:R0:W-:Y:S01]  /*8b00*/  STG.E.U8 desc[UR36][R8.64], R3 ;  /* 0x0000000308007986 */ /* 0x0001e2000c101124 */
[----:B------:R-:W-:Y:S05]  /*8b10*/  BRA `(.L_x_41926) ;  /* 0x0000000400ac7947 */ /* 0x000fea0003800000 */
.L_x_41941:
[----:B------:R-:W0:Y:S02]  /*8b20*/  I2F.S16 R0, R11 ;  /* 0x0000000b00007306 */ /* 0x000e240000101400 */
[----:B0-----:R-:W-:-:S05]  /*8b30*/  F2FP.BF16.F32.PACK_AB R0, RZ, R0 ;  /* 0x00000000ff00723e */ /* 0x001fca00000010ff */
[----:B------:R0:W-:Y:S01]  /*8b40*/  STG.E.U16 desc[UR36][R8.64], R0 ;  /* 0x0000000008007986 */ /* 0x0001e2000c101524 */
[----:B------:R-:W-:Y:S05]  /*8b50*/  BRA `(.L_x_41926) ;  /* 0x00000004009c7947 */ /* 0x000fea0003800000 */
.L_x_41938:
        /* <DEDUP_REMOVED lines=10> */
.L_x_41950:
        /* <DEDUP_REMOVED lines=17> */
.L_x_41953:
[----:B------:R-:W-:-:S04]  /*8d10*/  LOP3.LUT R3, R11, 0x80000000, RZ, 0xc0, !PT ;  /* 0x800000000b037812 */ /* 0x000fc800078ec0ff */
[----:B------:R-:W-:-:S04]  /*8d20*/  SHF.R.U32.HI R3, RZ, 0x18, R3 ;  /* 0x00000018ff037819 */ /* 0x000fc80000011603 */
[----:B------:R-:W-:-:S04]  /*8d30*/  LOP3.LUT R0, R0, R3, RZ, 0xfc, !PT ;  /* 0x0000000300007212 */ /* 0x000fc800078efcff */
[----:B------:R-:W-:-:S07]  /*8d40*/  PRMT R4, R0, 0x7610, R4 ;  /* 0x0000761000047816 */ /* 0x000fce0000000004 */
.L_x_41952:
[----:B------:R-:W-:Y:S05]  /*8d50*/  BSYNC B0 ;  /* 0x0000000000007941 */ /* 0x000fea0003800000 */
.L_x_41951:
[----:B------:R4:W-:Y:S01]  /*8d60*/  STG.E.U8 desc[UR36][R8.64], R4 ;  /* 0x0000000408007986 */ /* 0x0009e2000c101124 */
[----:B------:R-:W-:Y:S05]  /*8d70*/  BRA `(.L_x_41926) ;  /* 0x0000000400147947 */ /* 0x000fea0003800000 */
.L_x_41949:
        /* <DEDUP_REMOVED lines=17> */
.L_x_41956:
[----:B------:R-:W-:-:S04]  /*8e90*/  LOP3.LUT R3, R11, 0x80000000, RZ, 0xc0, !PT ;  /* 0x800000000b037812 */ /* 0x000fc800078ec0ff */
[----:B------:R-:W-:-:S04]  /*8ea0*/  SHF.R.U32.HI R3, RZ, 0x18, R3 ;  /* 0x00000018ff037819 */ /* 0x000fc80000011603 */
[----:B------:R-:W-:-:S04]  /*8eb0*/  LOP3.LUT R0, R0, R3, RZ, 0xfc, !PT ;  /* 0x0000000300007212 */ /* 0x000fc800078efcff */
[----:B------:R-:W-:-:S07]  /*8ec0*/  PRMT R4, R0, 0x7610, R4 ;  /* 0x0000761000047816 */ /* 0x000fce0000000004 */
.L_x_41955:
[----:B------:R-:W-:Y:S05]  /*8ed0*/  BSYNC B0 ;  /* 0x0000000000007941 */ /* 0x000fea0003800000 */
.L_x_41954:
[----:B------:R0:W-:Y:S01]  /*8ee0*/  STG.E.U8 desc[UR36][R8.64], R4 ;  /* 0x0000000408007986 */ /* 0x0001e2000c101124 */
[----:B------:R-:W-:Y:S05]  /*8ef0*/  BRA `(.L_x_41926) ;  /* 0x0000000000b47947 */ /* 0x000fea0003800000 */
.L_x_41948:
        /* <DEDUP_REMOVED lines=22> */
.L_x_41931:
        /* <DEDUP_REMOVED lines=16> */
.L_x_41959:
[----:B------:R-:W-:Y:S05]  /*9160*/  BRA `(.L_x_41926) ;  /* 0x0000000000187947 */ /* 0x000fea0003800000 */
.L_x_41958:
[----:B------:R-:W-:Y:S01]  /*9170*/  LOP3.LUT R4, R11, 0xffff, RZ, 0xc0, !PT ;  /* 0x0000ffff0b047812 */ /* 0x000fe200078ec0ff */
[----:B------:R-:W-:-:S05]  /*9180*/  IMAD.MOV.U32 R5, RZ, RZ, RZ ;  /* 0x000000ffff057224 */ /* 0x000fca00078e00ff */
[----:B------:R2:W-:Y:S01]  /*9190*/  STG.E.64 desc[UR36][R8.64], R4 ;  /* 0x0000000408007986 */ /* 0x0005e2000c101b24 */
[----:B------:R-:W-:Y:S05]  /*91a0*/  BRA `(.L_x_41926) ;  /* 0x0000000000087947 */ /* 0x000fea0003800000 */
.L_x_41957:
[----:B------:R-:W-:-:S05]  /*91b0*/  LOP3.LUT R11, R11, 0xffff, RZ, 0xc0, !PT ;  /* 0x0000ffff0b0b7812 */ /* 0x000fca00078ec0ff */
[----:B------:R0:W-:Y:S02]  /*91c0*/  STG.E desc[UR36][R8.64], R11 ;  /* 0x0000000b08007986 */ /* 0x0001e4000c101924 */
.L_x_41926:
[----:B------:R-:W-:Y:S05]  /*91d0*/  BSYNC B6 ;  /* 0x0000000000067941 */ /* 0x000fea0003800000 */
.L_x_41925:
        /* <DEDUP_REMOVED lines=23> */
.L_x_41965:
[----:B------:R0:W-:Y:S01]  /*9350*/  STG.E.U8 desc[UR36][R8.64], R16 ;  /* 0x0000001008007986 */ /* 0x0001e2000c101124 */
[----:B------:R-:W-:Y:S05]  /*9360*/  BRA `(.L_x_41967) ;  /* 0x0000000c00587947 */ /* 0x000fea0003800000 */
.L_x_41964:
        /* <DEDUP_REMOVED lines=10> */
.L_x_41969:
[----:B------:R-:W-:-:S05]  /*9410*/  LOP3.LUT R3, R16, 0xffff, RZ, 0xc0, !PT ;  /* 0x0000ffff10037812 */ /* 0x000fca00078ec0ff */
[----:B------:R0:W-:Y:S01]  /*9420*/  STG.E desc[UR36][R8.64], R3 ;  /* 0x0000000308007986 */ /* 0x0001e2000c101924 */
[----:B------:R-:W-:Y:S05]  /*9430*/  BRA `(.L_x_41967) ;  /* 0x0000000c00247947 */ /* 0x000fea0003800000 */
.L_x_41968:
[----:B------:R0:W-:Y:S01]  /*9440*/  STG.E.U16 desc[UR36][R8.64], R16 ;  /* 0x0000001008007986 */ /* 0x0001e2000c101524 */
[----:B------:R-:W-:Y:S05]  /*9450*/  BRA `(.L_x_41967) ;  /* 0x0000000c001c7947 */ /* 0x000fea0003800000 */
.L_x_41963:
        /* <DEDUP_REMOVED lines=9> */
.L_x_41971:
[----:B------:R-:W0:Y:S02]  /*94f0*/  I2F.S16 R0, R16 ;  /* 0x0000001000007306 */ /* 0x000e240000101400 */
[----:B0-----:R-:W-:-:S05]  /*9500*/  F2FP.F16.F32.PACK_AB R0, RZ, R0 ;  /* 0x00000000ff00723e */ /* 0x001fca00000000ff */
[----:B------:R0:W-:Y:S01]  /*9510*/  STG.E.U16 desc[UR36][R8.64], R0 ;  /* 0x0000000008007986 */ /* 0x0001e2000c101524 */
[----:B------:R-:W-:Y:S05]  /*9520*/  BRA `(.L_x_41967) ;  /* 0x0000000800e87947 */ /* 0x000fea0003800000 */
.L_x_41970:
        /* <DEDUP_REMOVED lines=10> */
.L_x_41973:
[----:B------:R-:W0:Y:S02]  /*95d0*/  I2F.S16 R16, R16 ;  /* 0x0000001000107306 */ /* 0x000e240000101400 */
[----:B0-----:R-:W-:-:S04]  /*95e0*/  F2FP.F16.F32.PACK_AB R3, RZ, R16 ;  /* 0x00000010ff03723e */ /* 0x001fc800000000ff */
[----:B------:R-:W-:-:S05]  /*95f0*/  PRMT R3, R3, 0x5410, RZ ;  /* 0x0000541003037816 */ /* 0x000fca00000000ff */
[----:B------:R0:W-:Y:S01]  /*9600*/  STG.E desc[UR36][R8.64], R3 ;  /* 0x0000000308007986 */ /* 0x0001e2000c101924 */
[----:B------:R-:W-:Y:S05]  /*9610*/  BRA `(.L_x_41967) ;  /* 0x0000000800ac7947 */ /* 0x000fea0003800000 */
.L_x_41972:
[----:B------:R-:W0:Y:S02]  /*9620*/  I2F.F64.S16 R4, R16 ;  /* 0x0000001000047312 */ /* 0x000e240000101c00 */
[----:B0-----:R0:W-:Y:S01]  /*9630*/  STG.E.64 desc[UR36][R8.64], R4 ;  /* 0x0000000408007986 */ /* 0x0011e2000c101b24 */
[----:B------:R-:W-:Y:S05]  /*9640*/  BRA `(.L_x_41967) ;  /* 0x0000000800a07947 */ /* 0x000fea0003800000 */
.L_x_41962:
        /* <DEDUP_REMOVED lines=10> */
.L_x_41976:
[----:B------:R-:W0:Y:S01]  /*96f0*/  I2F.F64.S16 R4, R16 ;  /* 0x0000001000047312 */ /* 0x000e220000101c00 */
[----:B------:R-:W-:-:S05]  /*9700*/  CS2R R6, SRZ ;  /* 0x0000000000067805 */ /* 0x000fca000001ff00 */
[----:B0-----:R0:W-:Y:S01]  /*9710*/  STG.E.128 desc[UR36][R8.64], R4 ;  /* 0x0000000408007986 */ /* 0x0011e2000c101d24 */
[----:B------:R-:W-:Y:S05]  /*9720*/  BRA `(.L_x_41967) ;  /* 0x0000000800687947 */ /* 0x000fea0003800000 */
.L_x_41975:
        /* <DEDUP_REMOVED lines=21> */
.L_x_41980:
[----:B------:R-:W-:Y:S05]  /*9880*/  BSYNC B0 ;  /* 0x0000000000007941 */ /* 0x000fea0003800000 */
.L_x_41979:
[----:B------:R-:W-:-:S05]  /*9890*/  LOP3.LUT R5, R0, R5, RZ, 0xfc, !PT ;  /* 0x0000000500057212 */ /* 0x000fca00078efcff */
[----:B------:R0:W-:Y:S01]  /*98a0*/  STG.E.U8 desc[UR36][R8.64], R5 ;  /* 0x0000000508007986 */ /* 0x0001e2000c101124 */
[----:B------:R-:W-:Y:S05]  /*98b0*/  BRA `(.L_x_41967) ;  /* 0x0000000800047947 */ /* 0x000fea0003800000 */
.L_x_41978:
        /* <DEDUP_REMOVED lines=13> */
.L_x_41982:
[----:B------:R-:W-:Y:S01]  /*9990*/  IMAD.MOV.U32 R0, RZ, RZ, 0x7f ;  /* 0x0000007fff007424 */ /* 0x000fe200078e00ff */
[----:B------:R-:W-:-:S04]  /*99a0*/  ISETP.GT.U32.AND P0, PT, R3, 0x7f800000, PT ;  /* 0x7f8000000300780c */ /* 0x000fc80003f04070 */
[----:B------:R-:W-:-:S09]  /*99b0*/  SEL R0, R0, 0x7c, P0 ;  /* 0x0000007c00007807 */ /* 0x000fd20000000000 */
.L_x_41983:
[----:B------:R-:W-:Y:S05]  /*99c0*/  BSYNC B0 ;  /* 0x0000000000007941 */ /* 0x000fea0003800000 */
.L_x_41981:
[----:B------:R-:W-:-:S04]  /*99d0*/  LOP3.LUT R3, R5, 0x80000000, RZ, 0xc0, !PT ;  /* 0x8000000005037812 */ /* 0x000fc800078ec0ff */
[----:B------:R-:W-:-:S04]  /*99e0*/  SHF.R.U32.HI R3, RZ, 0x18, R3 ;  /* 0x00000018ff037819 */ /* 0x000fc80000011603 */
[----:B------:R-:W-:-:S05]  /*99f0*/  LOP3.LUT R3, R0, R3, RZ, 0xfc, !PT ;  /* 0x0000000300037212 */ /* 0x000fca00078efcff */
[----:B------:R0:W-:Y:S01]  /*9a00*/  STG.E.U8 desc[UR36][R8.64], R3 ;  /* 0x0000000308007986 */ /* 0x0001e2000c101124 */
[----:B------:R-:W-:Y:S05]  /*9a10*/  BRA `(.L_x_41967) ;  /* 0x0000000400ac7947 */ /* 0x000fea0003800000 */
.L_x_41977:
[----:B------:R-:W0:Y:S02]  /*9a20*/  I2F.S16 R0, R16 ;  /* 0x0000001000007306 */ /* 0x000e240000101400 */
[----:B0-----:R-:W-:-:S05]  /*9a30*/  F2FP.BF16.F32.PACK_AB R0, RZ, R0 ;  /* 0x00000000ff00723e */ /* 0x001fca00000010ff */
[----:B------:R0:W-:Y:S01]  /*9a40*/  STG.E.U16 desc[UR36][R8.64], R0 ;  /* 0x0000000008007986 */ /* 0x0001e2000c101524 */
[----:B------:R-:W-:Y:S05]  /*9a50*/  BRA `(.L_x_41967) ;  /* 0x00000004009c7947 */ /* 0x000fea0003800000 */
.L_x_41974:
        /* <DEDUP_REMOVED lines=10> */
.L_x_41986:
        /* <DEDUP_REMOVED lines=17> */
.L_x_41989:
[----:B------:R-:W-:-:S04]  /*9c10*/  LOP3.LUT R3, R5, 0x80000000, RZ, 0xc0, !PT ;  /* 0x8000000005037812 */ /* 0x000fc800078ec0ff */
[----:B------:R-:W-:-:S04]  /*9c20*/  SHF.R.U32.HI R3, RZ, 0x18, R3 ;  /* 0x00000018ff037819 */ /* 0x000fc80000011603 */
[----:B------:R-:W-:-:S04]  /*9c30*/  LOP3.LUT R0, R0, R3, RZ, 0xfc, !PT ;  /* 0x0000000300007212 */ /* 0x000fc800078efcff */
[----:B------:R-:W-:-:S07]  /*9c40*/  PRMT R4, R0, 0x7610, R4 ;  /* 0x0000761000047816 */ /* 0x000fce0000000004 */
.L_x_41988:
[----:B------:R-:W-:Y:S05]  /*9c50*/  BSYNC B0 ;  /* 0x0000000000007941 */ /* 0x000fea0003800000 */
.L_x_41987:
[----:B------:R3:W-:Y:S01]  /*9c60*/  STG.E.U8 desc[UR36][R8.64], R4 ;  /* 0x0000000408007986 */ /* 0x0007e2000c101124 */
[----:B------:R-:W-:Y:S05]  /*9c70*/  BRA `(.L_x_41967) ;  /* 0x0000000400147947 */ /* 0x000fea0003800000 */
.L_x_41985:
        /* <DEDUP_REMOVED lines=17> */
.L_x_41992:
[----:B------:R-:W-:-:S04]  /*9d90*/  LOP3.LUT R3, R5, 0x80000000, RZ, 0xc0, !PT ;  /* 0x8000000005037812 */ /* 0x000fc800078ec0ff */
[----:B------:R-:W-:-:S04]  /*9da0*/  SHF.R.U32.HI R3, RZ, 0x18, R3 ;  /* 0x00000018ff037819 */ /* 0x000fc80000011603 */
[----:B------:R-:W-:-:S04]  /*9db0*/  LOP3.LUT R0, R0, R3, RZ, 0xfc, !PT ;  /* 0x0000000300007212 */ /* 0x000fc800078efcff */
[----:B------:R-:W-:-:S07]  /*9dc0*/  PRMT R4, R0, 0x7610, R4 ;  /* 0x0000761000047816 */ /* 0x000fce0000000004 */
.L_x_41991:
[----:B------:R-:W-:Y:S05]  /*9dd0*/  BSYNC B0 ;  /* 0x0000000000007941 */ /* 0x000fea0003800000 */
.L_x_41990:
[----:B------:R0:W-:Y:S01]  /*9de0*/  STG.E.U8 desc[UR36][R8.64], R4 ;  /* 0x0000000408007986 */ /* 0x0001e2000c101124 */
[----:B------:R-:W-:Y:S05]  /*9df0*/  BRA `(.L_x_41967) ;  /* 0x0000000000b47947 */ /* 0x000fea0003800000 */
.L_x_41984:
        /* <DEDUP_REMOVED lines=22> */
.L_x_41966:
        /* <DEDUP_REMOVED lines=16> */
.L_x_41995:
[----:B------:R-:W-:Y:S05]  /*a060*/  BRA `(.L_x_41967) ;  /* 0x0000000000187947 */ /* 0x000fea0003800000 */
.L_x_41994:
[----:B------:R-:W-:Y:S01]  /*a070*/  LOP3.LUT R4, R16, 0xffff, RZ, 0xc0, !PT ;  /* 0x0000ffff10047812 */ /* 0x000fe200078ec0ff */
[----:B------:R-:W-:-:S05]  /*a080*/  IMAD.MOV.U32 R5, RZ, RZ, RZ ;  /* 0x000000ffff057224 */ /* 0x000fca00078e00ff */
[----:B------:R1:W-:Y:S01]  /*a090*/  STG.E.64 desc[UR36][R8.64], R4 ;  /* 0x0000000408007986 */ /* 0x0003e2000c101b24 */
[----:B------:R-:W-:Y:S05]  /*a0a0*/  BRA `(.L_x_41967) ;  /* 0x0000000000087947 */ /* 0x000fea0003800000 */
.L_x_41993:
[----:B------:R-:W-:-:S05]  /*a0b0*/  LOP3.LUT R3, R16, 0xffff, RZ, 0xc0, !PT ;  /* 0x0000ffff10037812 */ /* 0x000fca00078ec0ff */
[----:B------:R0:W-:Y:S02]  /*a0c0*/  STG.E desc[UR36][R8.64], R3 ;  /* 0x0000000308007986 */ /* 0x0001e4000c101924 */
.L_x_41967:
        /* <DEDUP_REMOVED lines=23> */
.L_x_41999:
[----:B------:R0:W-:Y:S01]  /*a240*/  STG.E.U8 desc[UR36][R8.64], R24 ;  /* 0x0000001808007986 */ /* 0x0001e2000c101124 */
[----:B------:R-:W-:Y:S05]  /*a250*/  BRA `(.L_x_42001) ;  /* 0x0000000c00587947 */ /* 0x000fea0003800000 */
.L_x_41998:
        /* <DEDUP_REMOVED lines=10> */
.L_x_42003:
[----:B------:R-:W-:-:S05]  /*a300*/  LOP3.LUT R3, R24, 0xffff, RZ, 0xc0, !PT ;  /* 0x0000ffff18037812 */ /* 0x000fca00078ec0ff */
[----:B------:R0:W-:Y:S01]  /*a310*/  STG.E desc[UR36][R8.64], R3 ;  /* 0x0000000308007986 */ /* 0x0001e2000c101924 */
[----:B------:R-:W-:Y:S05]  /*a320*/  BRA `(.L_x_42001) ;  /* 0x0000000c00247947 */ /* 0x000fea0003800000 */
.L_x_42002:
[----:B------:R0:W-:Y:S01]  /*a330*/  STG.E.U16 desc[UR36][R8.64], R24 ;  /* 0x0000001808007986 */ /* 0x0001e2000c101524 */
[----:B------:R-:W-:Y:S05]  /*a340*/  BRA `(.L_x_42001) ;  /* 0x0000000c001c7947 */ /* 0x000fea0003800000 */
.L_x_41997:
        /* <DEDUP_REMOVED lines=9> */
.L_x_42005:
[----:B------:R-:W0:Y:S02]  /*a3e0*/  I2F.S16 R0, R24 ;  /* 0x0000001800007306 */ /* 0x000e240000101400 */
[----:B0-----:R-:W-:-:S05]  /*a3f0*/  F2FP.F16.F32.PACK_AB R0, RZ, R0 ;  /* 0x00000000ff00723e */ /* 0x001fca00000000ff */
[----:B------:R0:W-:Y:S01]  /*a400*/  STG.E.U16 desc[UR36][R8.64], R0 ;  /* 0x0000000008007986 */ /* 0x0001e2000c101524 */
[----:B------:R-:W-:Y:S05]  /*a410*/  BRA `(.L_x_42001) ;  /* 0x0000000800e87947 */ /* 0x000fea0003800000 */
.L_x_42004:
        /* <DEDUP_REMOVED lines=10> */
.L_x_42007:
[----:B------:R-:W0:Y:S02]  /*a4c0*/  I2F.S16 R24, R24 ;  /* 0x0000001800187306 */ /* 0x000e240000101400 */
[----:B0-----:R-:W-:-:S04]  /*a4d0*/  F2FP.F16.F32.PACK_AB R3, RZ, R24 ;  /* 0x00000018ff03723e */ /* 0x001fc800000000ff */
[----:B------:R-:W-:-:S05]  /*a4e0*/  PRMT R3, R3, 0x5410, RZ ;  /* 0x0000541003037816 */ /* 0x000fca00000000ff */
[----:B------:R3:W-:Y:S01]  /*a4f0*/  STG.E desc[UR36][R8.64], R3 ;  /* 0x0000000308007986 */ /* 0x0007e2000c101924 */
[----:B------:R-:W-:Y:S05]  /*a500*/  BRA `(.L_x_42001) ;  /* 0x0000000800ac7947 */ /* 0x000fea0003800000 */
.L_x_42006:
[----:B------:R-:W0:Y:S02]  /*a510*/  I2F.F64.S16 R24, R24 ;  /* 0x0000001800187312 */ /* 0x000e240000101c00 */
[----:B0-----:R4:W-:Y:S01]  /*a520*/  STG.E.64 desc[UR36][R8.64], R24 ;  /* 0x0000001808007986 */ /* 0x0019e2000c101b24 */
[----:B------:R-:W-:Y:S05]  /*a530*/  BRA `(.L_x_42001) ;  /* 0x0000000800a07947 */ /* 0x000fea0003800000 */
.L_x_41996:
        /* <DEDUP_REMOVED lines=10> */
.L_x_42010:
[----:B------:R-:W0:Y:S01]  /*a5e0*/  I2F.F64.S16 R4, R24 ;  /* 0x0000001800047312 */ /* 0x000e220000101c00 */
[----:B------:R-:W-:-:S05]  /*a5f0*/  CS2R R6, SRZ ;  /* 0x0000000000067805 */ /* 0x000fca000001ff00 */
[----:B0-----:R0:W-:Y:S01]  /*a600*/  STG.E.128 desc[UR36][R8.64], R4 ;  /* 0x0000000408007986 */ /* 0x0011e2000c101d24 */
[----:B------:R-:W-:Y:S05]  /*a610*/  BRA `(.L_x_42001) ;  /* 0x0000000800687947 */ /* 0x000fea0003800000 */
.L_x_42009:
        /* <DEDUP_REMOVED lines=21> */
.L_x_42014:
[----:B------:R-:W-:Y:S05]  /*a770*/  BSYNC B0 ;  /* 0x0000000000007941 */ /* 0x000fea0003800000 */
.L_x_42013:
[----:B------:R-:W-:-:S05]  /*a780*/  LOP3.LUT R5, R0, R5, RZ, 0xfc, !PT ;  /* 0x0000000500057212 */ /* 0x000fca00078efcff */
[----:B------:R0:W-:Y:S01]  /*a790*/  STG.E.U8 desc[UR36][R8.64], R5 ;  /* 0x0000000508007986 */ /* 0x0001e2000c101124 */
[----:B------:R-:W-:Y:S05]  /*a7a0*/  BRA `(.L_x_42001) ;  /* 0x0000000800047947 */ /* 0x000fea0003800000 */
.L_x_42012:
        /* <DEDUP_REMOVED lines=13> */
.L_x_42016:
[----:B------:R-:W-:Y:S01]  /*a880*/  IMAD.MOV.U32 R0, RZ, RZ, 0x7f ;  /* 0x0000007fff007424 */ /* 0x000fe200078e00ff */
[----:B------:R-:W-:-:S04]  /*a890*/  ISETP.GT.U32.AND P0, PT, R3, 0x7f800000, PT ;  /* 0x7f8000000300780c */ /* 0x000fc80003f04070 */
[----:B------:R-:W-:-:S09]  /*a8a0*/  SEL R0, R0, 0x7c, P0 ;  /* 0x0000007c00007807 */ /* 0x000fd20000000000 */
.L_x_42017:
[----:B------:R-:W-:Y:S05]  /*a8b0*/  BSYNC B0 ;  /* 0x0000000000007941 */ /* 0x000fea0003800000 */
.L_x_42015:
[----:B------:R-:W-:-:S04]  /*a8c0*/  LOP3.LUT R3, R5, 0x80000000, RZ, 0xc0, !PT ;  /* 0x8000000005037812 */ /* 0x000fc800078ec0ff */
[----:B------:R-:W-:-:S04]  /*a8d0*/  SHF.R.U32.HI R3, RZ, 0x18, R3 ;  /* 0x00000018ff037819 */ /* 0x000fc80000011603 */
[----:B------:R-:W-:-:S05]  /*a8e0*/  LOP3.LUT R3, R0, R3, RZ, 0xfc, !PT ;  /* 0x0000000300037212 */ /* 0x000fca00078efcff */
[----:B------:R0:W-:Y:S01]  /*a8f0*/  STG.E.U8 desc[UR36][R8.64], R3 ;  /* 0x0000000308007986 */ /* 0x0001e2000c101124 */
[----:B------:R-:W-:Y:S05]  /*a900*/  BRA `(.L_x_42001) ;  /* 0x0000000400ac7947 */ /* 0x000fea0003800000 */
.L_x_42011:
[----:B------:R-:W0:Y:S02]  /*a910*/  I2F.S16 R0, R24 ;  /* 0x0000001800007306 */ /* 0x000e240000101400 */
[----:B0-----:R-:W-:-:S05]  /*a920*/  F2FP.BF16.F32.PACK_AB R0, RZ, R0 ;  /* 0x00000000ff00723e */ /* 0x001fca00000010ff */
[----:B------:R0:W-:Y:S01]  /*a930*/  STG.E.U16 desc[UR36][R8.64], R0 ;  /* 0x0000000008007986 */ /* 0x0001e2000c101524 */
[----:B------:R-:W-:Y:S05]  /*a940*/  BRA `(.L_x_42001) ;  /* 0x00000004009c7947 */ /* 0x000fea0003800000 */
.L_x_42008:
        /* <DEDUP_REMOVED lines=10> */
.L_x_42020:
        /* <DEDUP_REMOVED lines=17> */
.L_x_42023:
[----:B------:R-:W-:-:S04]  /*ab00*/  LOP3.LUT R3, R5, 0x80000000, RZ, 0xc0, !PT ;  /* 0x8000000005037812 */ /* 0x000fc800078ec0ff */
[----:B------:R-:W-:-:S04]  /*ab10*/  SHF.R.U32.HI R3, RZ, 0x18, R3 ;  /* 0x00000018ff037819 */ /* 0x000fc80000011603 */
[----:B------:R-:W-:-:S04]  /*ab20*/  LOP3.LUT R0, R0, R3, RZ, 0xfc, !PT ;  /* 0x0000000300007212 */ /* 0x000fc800078efcff */
[----:B------:R-:W-:-:S07]  /*ab30*/  PRMT R4, R0, 0x7610, R4 ;  /* 0x0000761000047816 */ /* 0x000fce0000000004 */
.L_x_42022:
[----:B------:R-:W-:Y:S05]  /*ab40*/  BSYNC B0 ;  /* 0x0000000000007941 */ /* 0x000fea0003800000 */
.L_x_42021:
[----:B------:R0:W-:Y:S01]  /*ab50*/  STG.E.U8 desc[UR36][R8.64], R4 ;  /* 0x0000000408007986 */ /* 0x0001e2000c101124 */
[----:B------:R-:W-:Y:S05]  /*ab60*/  BRA `(.L_x_42001) ;  /* 0x0000000400147947 */ /* 0x000fea0003800000 */
.L_x_42019:
        /* <DEDUP_REMOVED lines=17> */
.L_x_42026:
[----:B------:R-:W-:-:S04]  /*ac80*/  LOP3.LUT R3, R5, 0x80000000, RZ, 0xc0, !PT ;  /* 0x8000000005037812 */ /* 0x000fc800078ec0ff */
[----:B------:R-:W-:-:S04]  /*ac90*/  SHF.R.U32.HI R3, RZ, 0x18, R3 ;  /* 0x00000018ff037819 */ /* 0x000fc80000011603 */
[----:B------:R-:W-:-:S04]  /*aca0*/  LOP3.LUT R0, R0, R3, RZ, 0xfc, !PT ;  /* 0x0000000300007212 */ /* 0x000fc800078efcff */
[----:B------:R-:W-:-:S07]  /*acb0*/  PRMT R4, R0, 0x7610, R4 ;  /* 0x0000761000047816 */ /* 0x000fce0000000004 */
.L_x_42025:
[----:B------:R-:W-:Y:S05]  /*acc0*/  BSYNC B0 ;  /* 0x0000000000007941 */ /* 0x000fea0003800000 */
.L_x_42024:
[----:B------:R0:W-:Y:S01]  /*acd0*/  STG.E.U8 desc[UR36][R8.64], R4 ;  /* 0x0000000408007986 */ /* 0x0001e2000c101124 */
[----:B------:R-:W-:Y:S05]  /*ace0*/  BRA `(.L_x_42001) ;  /* 0x0000000000b47947 */ /* 0x000fea0003800000 */
.L_x_42018:
        /* <DEDUP_REMOVED lines=22> */
.L_x_42000:
        /* <DEDUP_REMOVED lines=16> */
.L_x_42029:
[----:B------:R-:W-:Y:S05]  /*af50*/  BRA `(.L_x_42001) ;  /* 0x0000000000187947 */ /* 0x000fea0003800000 */
.L_x_42028:
[----:B------:R-:W-:Y:S01]  /*af60*/  LOP3.LUT R24, R24, 0xffff, RZ, 0xc0, !PT ;  /* 0x0000ffff18187812 */ /* 0x000fe200078ec0ff */
[----:B------:R-:W-:-:S05]  /*af70*/  IMAD.MOV.U32 R25, RZ, RZ, RZ ;  /* 0x000000ffff197224 */ /* 0x000fca00078e00ff */
[----:B------:R0:W-:Y:S01]  /*af80*/  STG.E.64 desc[UR36][R8.64], R24 ;  /* 0x0000001808007986 */ /* 0x0001e2000c101b24 */
[----:B------:R-:W-:Y:S05]  /*af90*/  BRA `(.L_x_42001) ;  /* 0x0000000000087947 */ /* 0x000fea0003800000 */
.L_x_42027:
[----:B------:R-:W-:-:S05]  /*afa0*/  LOP3.LUT R3, R24, 0xffff, RZ, 0xc0, !PT ;  /* 0x0000ffff18037812 */ /* 0x000fca00078ec0ff */
[----:B------:R0:W-:Y:S02]  /*afb0*/  STG.E desc[UR36][R8.64], R3 ;  /* 0x0000000308007986 */ /* 0x0001e4000c101924 */
.L_x_42001:
[----:B------:R-:W-:-:S07]  /*afc0*/  VIADD R17, R17, 0x80 ;  /* 0x0000008011117836 */ /* 0x000fce0000000000 */
.L_x_41961:
[----:B------:R-:W-:Y:S05]  /*afd0*/  BSYNC B6 ;  /* 0x0000000000067941 */ /* 0x000fea0003800000 */
.L_x_41960:
        /* <DEDUP_REMOVED lines=21> */
.L_x_42033:
[----:B------:R-:W-:Y:S01]  /*b130*/  STG.E.U8 desc[UR36][R2.64], R26 ;  /* 0x0000001a02007986 */ /* 0x000fe2000c101124 */
[----:B------:R-:W-:Y:S05]  /*b140*/  EXIT ;  /* 0x000000000000794d */ /* 0x000fea0003800000 */
.L_x_42032:
        /* <DEDUP_REMOVED lines=10> */
.L_x_42036:
[----:B------:R-:W-:-:S05]  /*b1f0*/  LOP3.LUT R5, R26, 0xffff, RZ, 0xc0, !PT ;  /* 0x0000ffff1a057812 */ /* 0x000fca00078ec0ff */
[----:B------:R-:W-:Y:S01]  /*b200*/  STG.E desc[UR36][R2.64], R5 ;  /* 0x0000000502007986 */ /* 0x000fe2000c101924 */
[----:B------:R-:W-:Y:S05]  /*b210*/  EXIT ;  /* 0x000000000000794d */ /* 0x000fea0003800000 */
.L_x_42035:
[----:B------:R-:W-:Y:S01]  /*b220*/  STG.E.U16 desc[UR36][R2.64], R26 ;  /* 0x0000001a02007986 */ /* 0x000fe2000c101524 */
[----:B------:R-:W-:Y:S05]  /*b230*/  EXIT ;  /* 0x000000000000794d */ /* 0x000fea0003800000 */
.L_x_42031:
        /* <DEDUP_REMOVED lines=9> */
.L_x_42038:
[----:B------:R-:W0:Y:S02]  /*b2d0*/  I2F.S16 R0, R26 ;  /* 0x0000001a00007306 */ /* 0x000e240000101400 */
[----:B0-----:R-:W-:-:S05]  /*b2e0*/  F2FP.F16.F32.PACK_AB R0, RZ, R0 ;  /* 0x00000000ff00723e */ /* 0x001fca00000000ff */
[----:B------:R-:W-:Y:S01]  /*b2f0*/  STG.E.U16 desc[UR36][R2.64], R0 ;  /* 0x0000000002007986 */ /* 0x000fe2000c101524 */
[----:B------:R-:W-:Y:S05]  /*b300*/  EXIT ;  /* 0x000000000000794d */ /* 0x000fea0003800000 */
.L_x_42037:
        /* <DEDUP_REMOVED lines=10> */
.L_x_42040:
[----:B------:R-:W0:Y:S02]  /*b3b0*/  I2F.S16 R26, R26 ;  /* 0x0000001a001a7306 */ /* 0x000e240000101400 */
[----:B0-----:R-:W-:-:S04]  /*b3c0*/  F2FP.F16.F32.PACK_AB R5, RZ, R26 ;  /* 0x0000001aff05723e */ /* 0x001fc800000000ff */
[----:B------:R-:W-:-:S05]  /*b3d0*/  PRMT R5, R5, 0x5410, RZ ;  /* 0x0000541005057816 */ /* 0x000fca00000000ff */
[----:B------:R-:W-:Y:S01]  /*b3e0*/  STG.E desc[UR36][R2.64], R5 ;  /* 0x0000000502007986 */ /* 0x000fe2000c101924 */
[----:B------:R-:W-:Y:S05]  /*b3f0*/  EXIT ;  /* 0x000000000000794d */ /* 0x000fea0003800000 */
.L_x_42039:
[----:B------:R-:W0:Y:S02]  /*b400*/  I2F.F64.S16 R26, R26 ;  /* 0x0000001a001a7312 */ /* 0x000e240000101c00 */
[----:B0-----:R-:W-:Y:S01]  /*b410*/  STG.E.64 desc[UR36][R2.64], R26 ;  /* 0x0000001a02007986 */ /* 0x001fe2000c101b24 */
[----:B------:R-:W-:Y:S05]  /*b420*/  EXIT ;  /* 0x000000000000794d */ /* 0x000fea0003800000 */
.L_x_42030:
        /* <DEDUP_REMOVED lines=10> */
.L_x_42043:
[----:B------:R-:W0:Y:S01]  /*b4d0*/  I2F.F64.S16 R4, R26 ;  /* 0x0000001a00047312 */ /* 0x000e220000101c00 */
[----:B------:R-:W-:-:S05]  /*b4e0*/  CS2R R6, SRZ ;  /* 0x0000000000067805 */ /* 0x000fca000001ff00 */
[----:B0-----:R-:W-:Y:S01]  /*b4f0*/  STG.E.128 desc[UR36][R2.64], R4 ;  /* 0x0000000402007986 */ /* 0x001fe2000c101d24 */
[----:B------:R-:W-:Y:S05]  /*b500*/  EXIT ;  /* 0x000000000000794d */ /* 0x000fea0003800000 */
.L_x_42042:
        /* <DEDUP_REMOVED lines=21> */
.L_x_42047:
[----:B------:R-:W-:Y:S05]  /*b660*/  BSYNC B0 ;  /* 0x0000000000007941 */ /* 0x000fea0003800000 */
.L_x_42046:
[----:B------:R-:W-:-:S05]  /*b670*/  LOP3.LUT R5, R0, R5, RZ, 0xfc, !PT ;  /* 0x0000000500057212 */ /* 0x000fca00078efcff */
[----:B------:R-:W-:Y:S01]  /*b680*/  STG.E.U8 desc[UR36][R2.64], R5 ;  /* 0x0000000502007986 */ /* 0x000fe2000c101124 */
[----:B------:R-:W-:Y:S05]  /*b690*/  EXIT ;  /* 0x000000000000794d */ /* 0x000fea0003800000 */
.L_x_42045:
        /* <DEDUP_REMOVED lines=13> */
.L_x_42049:
[----:B------:R-:W-:Y:S01]  /*b770*/  IMAD.MOV.U32 R0, RZ, RZ, 0x7f ;  /* 0x0000007fff007424 */ /* 0x000fe200078e00ff */
[----:B------:R-:W-:-:S04]  /*b780*/  ISETP.GT.U32.AND P0, PT, R4, 0x7f800000, PT ;  /* 0x7f8000000400780c */ /* 0x000fc80003f04070 */
[----:B------:R-:W-:-:S09]  /*b790*/  SEL R0, R0, 0x7c, P0 ;  /* 0x0000007c00007807 */ /* 0x000fd20000000000 */
.L_x_42050:
[----:B------:R-:W-:Y:S05]  /*b7a0*/  BSYNC B0 ;  /* 0x0000000000007941 */ /* 0x000fea0003800000 */
.L_x_42048:
[----:B------:R-:W-:-:S04]  /*b7b0*/  LOP3.LUT R4, R5, 0x80000000, RZ, 0xc0, !PT ;  /* 0x8000000005047812 */ /* 0x000fc800078ec0ff */
[----:B------:R-:W-:-:S04]  /*b7c0*/  SHF.R.U32.HI R5, RZ, 0x18, R4 ;  /* 0x00000018ff057819 */ /* 0x000fc80000011604 */
[----:B------:R-:W-:-:S05]  /*b7d0*/  LOP3.LUT R5, R0, R5, RZ, 0xfc, !PT ;  /* 0x0000000500057212 */ /* 0x000fca00078efcff */
[----:B------:R-:W-:Y:S01]  /*b7e0*/  STG.E.U8 desc[UR36][R2.64], R5 ;  /* 0x0000000502007986 */ /* 0x000fe2000c101124 */
[----:B------:R-:W-:Y:S05]  /*b7f0*/  EXIT ;  /* 0x000000000000794d */ /* 0x000fea0003800000 */
.L_x_42044:
[----:B------:R-:W0:Y:S02]  /*b800*/  I2F.S16 R0, R26 ;  /* 0x0000001a00007306 */ /* 0x000e240000101400 */
[----:B0-----:R-:W-:-:S05]  /*b810*/  F2FP.BF16.F32.PACK_AB R0, RZ, R0 ;  /* 0x00000000ff00723e */ /* 0x001fca00000010ff */
[----:B------:R-:W-:Y:S01]  /*b820*/  STG.E.U16 desc[UR36][R2.64], R0 ;  /* 0x0000000002007986 */ /* 0x000fe2000c101524 */
[----:B------:R-:W-:Y:S05]  /*b830*/  EXIT ;  /* 0x000000000000794d */ /* 0x000fea0003800000 */
.L_x_42041:
        /* <DEDUP_REMOVED lines=10> */
.L_x_42053:
        /* <DEDUP_REMOVED lines=17> */
.L_x_42056:
[----:B------:R-:W-:-:S04]  /*b9f0*/  LOP3.LUT R0, R7, 0x80000000, RZ, 0xc0, !PT ;  /* 0x8000000007007812 */ /* 0x000fc800078ec0ff */
[----:B------:R-:W-:-:S04]  /*ba00*/  SHF.R.U32.HI R5, RZ, 0x18, R0 ;  /* 0x00000018ff057819 */ /* 0x000fc80000011600 */
[----:B------:R-:W-:-:S04]  /*ba10*/  LOP3.LUT R4, R4, R5, RZ, 0xfc, !PT ;  /* 0x0000000504047212 */ /* 0x000fc800078efcff */
[----:B------:R-:W-:-:S07]  /*ba20*/  PRMT R0, R4, 0x7610, R0 ;  /* 0x0000761004007816 */ /* 0x000fce0000000000 */
.L_x_42055:
[----:B------:R-:W-:Y:S05]  /*ba30*/  BSYNC B0 ;  /* 0x0000000000007941 */ /* 0x000fea0003800000 */
.L_x_42054:
[----:B------:R-:W-:Y:S01]  /*ba40*/  STG.E.U8 desc[UR36][R2.64], R0 ;  /* 0x0000000002007986 */ /* 0x000fe2000c101124 */
[----:B------:R-:W-:Y:S05]  /*ba50*/  EXIT ;  /* 0x000000000000794d */ /* 0x000fea0003800000 */
.L_x_42052:
        /* <DEDUP_REMOVED lines=17> */
.L_x_42059:
[----:B------:R-:W-:-:S04]  /*bb70*/  LOP3.LUT R0, R7, 0x80000000, RZ, 0xc0, !PT ;  /* 0x8000000007007812 */ /* 0x000fc800078ec0ff */
[----:B------:R-:W-:-:S04]  /*bb80*/  SHF.R.U32.HI R5, RZ, 0x18, R0 ;  /* 0x00000018ff057819 */ /* 0x000fc80000011600 */
[----:B------:R-:W-:-:S04]  /*bb90*/  LOP3.LUT R4, R4, R5, RZ, 0xfc, !PT ;  /* 0x0000000504047212 */ /* 0x000fc800078efcff */
[----:B------:R-:W-:-:S07]  /*bba0*/  PRMT R0, R4, 0x7610, R0 ;  /* 0x0000761004007816 */ /* 0x000fce0000000000 */
.L_x_42058:
[----:B------:R-:W-:Y:S05]  /*bbb0*/  BSYNC B0 ;  /* 0x0000000000007941 */ /* 0x000fea0003800000 */
.L_x_42057:
[----:B------:R-:W-:Y:S01]  /*bbc0*/  STG.E.U8 desc[UR36][R2.64], R0 ;  /* 0x0000000002007986 */ /* 0x000fe2000c101124 */
[----:B------:R-:W-:Y:S05]  /*bbd0*/  EXIT ;  /* 0x000000000000794d */ /* 0x000fea0003800000 */
.L_x_42051:
        /* <DEDUP_REMOVED lines=22> */
.L_x_42034:
        /* <DEDUP_REMOVED lines=16> */
.L_x_42062:
[----:B------:R-:W-:Y:S05]  /*be40*/  EXIT ;  /* 0x000000000000794d */ /* 0x000fea0003800000 */
.L_x_42061:
[----:B------:R-:W-:Y:S01]  /*be50*/  LOP3.LUT R26, R26, 0xffff, RZ, 0xc0, !PT ;  /* 0x0000ffff1a1a7812 */ /* 0x000fe200078ec0ff */
[----:B------:R-:W-:-:S05]  /*be60*/  IMAD.MOV.U32 R27, RZ, RZ, RZ ;  /* 0x000000ffff1b7224 */ /* 0x000fca00078e00ff */
[----:B------:R-:W-:Y:S01]  /*be70*/  STG.E.64 desc[UR36][R2.64], R26 ;  /* 0x0000001a02007986 */ /* 0x000fe2000c101b24 */
[----:B------:R-:W-:Y:S05]  /*be80*/  EXIT ;  /* 0x000000000000794d */ /* 0x000fea0003800000 */
.L_x_42060:
[----:B------:R-:W-:-:S05]  /*be90*/  LOP3.LUT R5, R26, 0xffff, RZ, 0xc0, !PT ;  /* 0x0000ffff1a057812 */ /* 0x000fca00078ec0ff */
[----:B------:R-:W-:Y:S01]  /*bea0*/  STG.E desc[UR36][R2.64], R5 ;  /* 0x0000000502007986 */ /* 0x000fe2000c101924 */
[----:B------:R-:W-:Y:S05]  /*beb0*/  EXIT ;  /* 0x000000000000794d */ /* 0x000fea0003800000 */
.L_x_42063:
        /* <DEDUP_REMOVED lines=12> */
.L_x_42489:


//--------------------- .text._ZN2at6native18elementwise_kernelILi128ELi4EZNS0_22gpu_kernel_impl_nocastINS0_13BinaryFunctorIbbbZNS0_19maximum_kernel_cudaERNS_18TensorIteratorBaseEEUlbbE_EEEEvS5_RKT_EUliE_EEviT1_ --------------------------
	.section	.text._ZN2at6native18elementwise_kernelILi128ELi4EZNS0_22gpu_kernel_impl_nocastINS0_13BinaryFunctorIbbbZNS0_19maximum_kernel_cudaERNS_18TensorIteratorBaseEEUlbbE_EEEEvS5_RKT_EUliE_EEviT1_,"ax",@progbits
	.align	128
        .global         _ZN2at6native18elementwise_kernelILi128ELi4EZNS0_22gpu_kernel_impl_nocastINS0_13BinaryFunctorIbbbZNS0_19maximum_kernel_cudaERNS_18TensorIteratorBaseEEUlbbE_EEEEvS5_RKT_EUliE_EEviT1_
        .type           _ZN2at6native18elementwise_kernelILi128ELi4EZNS0_22gpu_kernel_impl_nocastINS0_13BinaryFunctorIbbbZNS0_19maximum_kernel_cudaERNS_18TensorIteratorBaseEEUlbbE_EEEEvS5_RKT_EUliE_EEviT1_,@function
        .size           _ZN2at6native18elementwise_kernelILi128ELi4EZNS0_22gpu_kernel_impl_nocastINS0_13BinaryFunctorIbbbZNS0_19maximum_kernel_cudaERNS_18TensorIteratorBaseEEUlbbE_EEEEvS5_RKT_EUliE_EEviT1_,(.L_x_42490 - _ZN2at6native18elementwise_kernelILi128ELi4EZNS0_22gpu_kernel_impl_nocastINS0_13BinaryFunctorIbbbZNS0_19maximum_kernel_cudaERNS_18TensorIteratorBaseEEUlbbE_EEEEvS5_RKT_EUliE_EEviT1_)
        .other          _ZN2at6native18elementwise_kernelILi128ELi4EZNS0_22gpu_kernel_impl_nocastINS0_13BinaryFunctorIbbbZNS0_19maximum_kernel_cudaERNS_18TensorIteratorBaseEEUlbbE_EEEEvS5_RKT_EUliE_EEviT1_,@"STO_CUDA_ENTRY STV_DEFAULT"
_ZN2at6native18elementwise_kernelILi128ELi4EZNS0_22gpu_kernel_impl_nocastINS0_13BinaryFunctorIbbbZNS0_19maximum_kernel_cudaERNS_18TensorIteratorBaseEEUlbbE_EEEEvS5_RKT_EUliE_EEviT1_:
.text._ZN2at6native18elementwise_kernelILi128ELi4EZNS0_22gpu_kernel_impl_nocastINS0_13BinaryFunctorIbbbZNS0_19maximum_kernel_cudaERNS_18TensorIteratorBaseEEUlbbE_EEEEvS5_RKT_EUliE_EEviT1_:
        /* <DEDUP_REMOVED lines=363> */
.L_x_42066:
[----:B------:R-:W-:Y:S01]  /*16b0*/  ULDC.64 UR8, c[0x0][0x480] ;  /* 0x0001200000087ab9 */ /* 0x000fe20000000a00 */
[----:B------:R-:W-:Y:S01]  /*16c0*/  ULDC.64 UR10, c[0x0][0x488] ;  /* 0x00012200000a7ab9 */ /* 0x000fe20000000a00 */
[----:B------:R-:W-:Y:S02]  /*16d0*/  IADD3 R8, P0, R0, UR8, RZ ;  /* 0x0000000800087c10 */ /* 0x000fe4000ff1e0ff */
[----:B------:R-:W-:Y:S02]  /*16e0*/  IADD3 R6, P1, R2, UR10, RZ ;  /* 0x0000000a02067c10 */ /* 0x000fe4000ff3e0ff */
[----:B------:R-:W-:Y:S01]  /*16f0*/  IADD3.X R9, RZ, UR9, RZ, P0, !PT ;  /* 0x00000009ff097c10 */ /* 0x000fe200087fe4ff */
[----:B------:R-:W-:Y:S01]  /*1700*/  ULDC.64 UR8, c[0x0][0x478] ;  /* 0x00011e0000087ab9 */ /* 0x000fe20000000a00 */
[----:B------:R-:W-:-:S04]  /*1710*/  IADD3.X R7, RZ, UR11, RZ, P1, !PT ;  /* 0x0000000bff077c10 */ /* 0x000fc80008ffe4ff */
[----:B------:R-:W2:Y:S04]  /*1720*/  LDG.E.U8 R9, desc[UR4][R8.64] ;  /* 0x0000000408097981 */ /* 0x000ea8000c1e1100 */
[----:B------:R-:W2:Y:S01]  /*1730*/  LDG.E.U8 R6, desc[UR4][R6.64] ;  /* 0x0000000406067981 */ /* 0x000ea2000c1e1100 */
[----:B------:R-:W-:-:S04]  /*1740*/  IADD3 R4, P1, R5, UR8, RZ ;  /* 0x0000000805047c10 */ /* 0x000fc8000ff3e0ff */
[----:B------:R-:W-:Y:S02]  /*1750*/  IADD3.X R5, RZ, UR9, RZ, P1, !PT ;  /* 0x00000009ff057c10 */ /* 0x000fe40008ffe4ff */
[----:B------:R-:W-:Y:S02]  /*1760*/  IADD3 R3, R3, 0x80, RZ ;  /* 0x0000008003037810 */ /* 0x000fe40007ffe0ff */
[----:B--2---:R-:W-:-:S04]  /*1770*/  LOP3.LUT P0, RZ, R6, 0xff, R9, 0xc8, !PT ;  /* 0x000000ff06ff7812 */ /* 0x004fc8000780c809 */
[----:B------:R-:W-:-:S05]  /*1780*/  SEL R11, RZ, 0x1, !P0 ;  /* 0x00000001ff0b7807 */ /* 0x000fca0004000000 */
[----:B------:R0:W-:Y:S04]  /*1790*/  STG.E.U8 desc[UR4][R4.64], R11 ;  /* 0x0000000b04007986 */ /* 0x0001e8000c101104 */
.L_x_42065:
[----:B------:R-:W-:Y:S05]  /*17a0*/  BSYNC B0 ;  /* 0x0000000000007941 */ /* 0x000fea0003800000 */
.L_x_42064:
        /* <DEDUP_REMOVED lines=356> */
.L_x_42069:
        /* <DEDUP_REMOVED lines=14> */
[----:B------:R1:W-:Y:S01]  /*2ed0*/  STG.E.U8 desc[UR4][R4.64], R11 ;  /* 0x0000000b04007986 */ /* 0x0003e2000c101104 */
        /* <DEDUP_REMOVED lines=355> */
.L_x_42070:
        /* <DEDUP_REMOVED lines=15> */
.L_x_42068:
[----:B------:R-:W-:Y:S05]  /*4600*/  BSYNC B0 ;  /* 0x0000000000007941 */ /* 0x000fea0003800000 */
.L_x_42067:
[----:B------:R-:W-:-:S13]  /*4610*/  ISETP.GE.AND P0, PT, R3, UR6, PT ;  /* 0x0000000603007c0c */ /* 0x000fda000bf06270 */
[----:B------:R-:W-:Y:S05]  /*4620*/  @P0 EXIT ;  /* 0x000000000000094d */ /* 0x000fea0003800000 */
[----:B01----:R-:W0:Y:S01]  /*4630*/  LDC R4, c[0x0][0x218] ;  /* 0x00008600ff047b82 */ /* 0x003e220000000800 */
        /* <DEDUP_REMOVED lines=352> */
.L_x_42071:
        /* <DEDUP_REMOVED lines=11> */
[----:B--2---:R-:W-:-:S04]  /*5cf0*/  LOP3.LUT P0, RZ, R2, 0xff, R7, 0xc8, !PT ;  /* 0x000000ff02ff7812 */ /* 0x004fc8000780c807 */
[----:B------:R-:W-:-:S05]  /*5d00*/  SEL R9, RZ, 0x1, !P0 ;  /* 0x00000001ff097807 */ /* 0x000fca0004000000 */
[----:B------:R-:W-:Y:S01]  /*5d10*/  STG.E.U8 desc[UR4][R4.64], R9 ;  /* 0x0000000904007986 */ /* 0x000fe2000c101104 */
[----:B------:R-:W-:Y:S05]  /*5d20*/  EXIT ;  /* 0x000000000000794d */ /* 0x000fea0003800000 */
.L_x_42072:
        /* <DEDUP_REMOVED lines=13> */
.L_x_42490:


//--------------------- .text._ZN2at6native27unrolled_elementwise_kernelINS0_13BinaryFunctorIbbbZNS0_19maximum_kernel_cudaERNS_18TensorIteratorBaseEEUlbbE_EESt5arrayIPcLm3EELi4E23TrivialOffsetCalculatorILi2EjESA_ILi1EjENS0_6memory15LoadWithoutCastENSD_16StoreWithoutCastEEEviT_T0_T2_T3_T4_T5_ --------------------------
	.section	.text._ZN2at6native27unrolled_elementwise_kernelINS0_13BinaryFunctorIbbbZNS0_19maximum_kernel_cudaERNS_18TensorIteratorBaseEEUlbbE_EESt5arrayIPcLm3EELi4E23TrivialOffsetCalculatorILi2EjESA_ILi1EjENS0_6memory15LoadWithoutCastENSD_16StoreWithoutCastEEEviT_T0_T2_T3_T4_T5_,"ax",@progbits
	.align	128
        .global         _ZN2at6native27unrolled_elementwise_kernelINS0_13BinaryFunctorIbbbZNS0_19maximum_kernel_cudaERNS_18TensorIteratorBaseEEUlbbE_EESt5arrayIPcLm3EELi4E23TrivialOffsetCalculatorILi2EjESA_ILi1EjENS0_6memory15LoadWithoutCastENSD_16StoreWithoutCastEEEviT_T0_T2_T3_T4_T5_
        .type           _ZN2at6native27unrolled_elementwise_kernelINS0_13BinaryFunctorIbbbZNS0_19maximum_kernel_cudaERNS_18TensorIteratorBaseEEUlbbE_EESt5arrayIPcLm3EELi4E23TrivialOffsetCalculatorILi2EjESA_ILi1EjENS0_6memory15LoadWithoutCastENSD_16StoreWithoutCastEEEviT_T0_T2_T3_T4_T5_,@function
        .size           _ZN2at6native27unrolled_elementwise_kernelINS0_13BinaryFunctorIbbbZNS0_19maximum_kernel_cudaERNS_18TensorIteratorBaseEEUlbbE_EESt5arrayIPcLm3EELi4E23TrivialOffsetCalculatorILi2EjESA_ILi1EjENS0_6memory15LoadWithoutCastENSD_16StoreWithoutCastEEEviT_T0_T2_T3_T4_T5_,(.L_x_42491 - _ZN2at6native27unrolled_elementwise_kernelINS0_13BinaryFunctorIbbbZNS0_19maximum_kernel_cudaERNS_18TensorIteratorBaseEEUlbbE_EESt5arrayIPcLm3EELi4E23TrivialOffsetCalculatorILi2EjESA_ILi1EjENS0_6memory15LoadWithoutCastENSD_16StoreWithoutCastEEEviT_T0_T2_T3_T4_T5_)
        .other          _ZN2at6native27unrolled_elementwise_kernelINS0_13BinaryFunctorIbbbZNS0_19maximum_kernel_cudaERNS_18TensorIteratorBaseEEUlbbE_EESt5arrayIPcLm3EELi4E23TrivialOffsetCalculatorILi2EjESA_ILi1EjENS0_6memory15LoadWithoutCastENSD_16StoreWithoutCastEEEviT_T0_T2_T3_T4_T5_,@"STO_CUDA_ENTRY STV_DEFAULT"
_ZN2at6native27unrolled_elementwise_kernelINS0_13BinaryFunctorIbbbZNS0_19maximum_kernel_cudaERNS_18TensorIteratorBaseEEUlbbE_EESt5arrayIPcLm3EELi4E23TrivialOffsetCalculatorILi2EjESA_ILi1EjENS0_6memory15LoadWithoutCastENSD_16StoreWithoutCastEEEviT_T0_T2_T3_T4_T5_:
.text._ZN2at6native27unrolled_elementwise_kernelINS0_13BinaryFunctorIbbbZNS0_19maximum_kernel_cudaERNS_18TensorIteratorBaseEEUlbbE_EESt5arrayIPcLm3EELi4E23TrivialOffsetCalculatorILi2EjESA_ILi1EjENS0_6memory15LoadWithoutCastENSD_16StoreWithoutCastEEEviT_T0_T2_T3_T4_T5_:
        /* <DEDUP_REMOVED lines=21> */
[----:B------:R1:W3:Y:S01]  /*0150*/  @!P1 LDG.E.U8 R13, desc[UR4][R20.64] ;  /* 0x00000004140d9981 */ /* 0x0002e2000c1e1100 */
[----:B------:R-:W-:-:S04]  /*0160*/  @!P1 IMAD.X R23, RZ, RZ, R11, P4 ;  /* 0x000000ffff179224 */ /* 0x000fc800020e060b */
[----:B------:R-:W4:Y:S01]  /*0170*/  @!P3 LDC.64 R4, c[0x0][0x220] ;  /* 0x00008800ff04bb82 */ /* 0x000f220000000a00 */
[----:B------:R-:W-:Y:S01]  /*0180*/  @!P3 IMAD R27, R0, 0x200, R17 ;  /* 0x00000200001bb824 */ /* 0x000fe200078e0211 */
[----:B------:R-:W3:Y:S01]  /*0190*/  @!P1 LDG.E.U8 R14, desc[UR4][R22.64] ;  /* 0x00000004160e9981 */ /* 0x000ee2000c1e1100 */
[----:B------:R-:W-:Y:S01]  /*01a0*/  @!P3 VIADD R17, R17, 0x80 ;  /* 0x000000801111b836 */ /* 0x000fe20000000000 */
[----:B--2---:R-:W-:-:S04]  /*01b0*/  @!P2 IADD3 R18, P5, R25, R18, RZ ;  /* 0x000000121912a210 */ /* 0x004fc80007fbe0ff */
[----:B------:R-:W2:Y:S01]  /*01c0*/  @!P3 LDC.64 R6, c[0x0][0x228] ;  /* 0x00008a00ff06bb82 */ /* 0x000ea20000000a00 */
[----:B------:R-:W-:Y:S01]  /*01d0*/  ISETP.GE.AND P0, PT, R17, R12, PT ;  /* 0x0000000c1100720c */ /* 0x000fe20003f06270 */
[----:B------:R-:W-:Y:S01]  /*01e0*/  @!P2 IMAD.X R19, RZ, RZ, R19, P5 ;  /* 0x000000ffff13a224 */ /* 0x000fe200028e0613 */
[----:B0-----:R-:W-:-:S04]  /*01f0*/  @!P2 IADD3 R2, P4, R25, R2, RZ ;  /* 0x000000021902a210 */ /* 0x001fc80007f9e0ff */
[----:B------:R0:W3:Y:S01]  /*0200*/  @!P2 LDG.E.U8 R16, desc[UR4][R18.64] ;  /* 0x000000041210a981 */ /* 0x0000e2000c1e1100 */
[----:B------:R-:W-:-:S06]  /*0210*/  @!P2 IMAD.X R3, RZ, RZ, R3, P4 ;  /* 0x000000ffff03a224 */ /* 0x000fcc00020e0603 */
[----:B------:R-:W0:Y:S01]  /*0220*/  @!P0 LDC.64 R8, c[0x0][0x220] ;  /* 0x00008800ff088b82 */ /* 0x000e220000000a00 */
[----:B------:R-:W3:Y:S01]  /*0230*/  @!P2 LDG.E.U8 R2, desc[UR4][R2.64] ;  /* 0x000000040202a981 */ /* 0x000ee2000c1e1100 */
[C---:B----4-:R-:W-:Y:S02]  /*0240*/  @!P3 IADD3 R4, P5, R27.reuse, R4, RZ ;  /* 0x000000041b04b210 */ /* 0x050fe40007fbe0ff */
[----:B--2---:R-:W-:-:S03]  /*0250*/  @!P3 IADD3 R6, P6, R27, R6, RZ ;  /* 0x000000061b06b210 */ /* 0x004fc60007fde0ff */
[----:B------:R-:W-:Y:S01]  /*0260*/  @!P3 IMAD.X R5, RZ, RZ, R5, P5 ;  /* 0x000000ffff05b224 */ /* 0x000fe200028e0605 */
[----:B------:R-:W2:Y:S01]  /*0270*/  @!P0 LDC.64 R10, c[0x0][0x228] ;  /* 0x00008a00ff0a8b82 */ /* 0x000ea20000000a00 */
[----:B------:R-:W-:-:S03]  /*0280*/  @!P3 IMAD.X R7, RZ, RZ, R7, P6 ;  /* 0x000000ffff07b224 */ /* 0x000fc600030e0607 */
[----:B------:R-:W4:Y:S04]  /*0290*/  @!P3 LDG.E.U8 R4, desc[UR4][R4.64] ;  /* 0x000000040404b981 */ /* 0x000f28000c1e1100 */
[----:B------:R2:W4:Y:S01]  /*02a0*/  @!P3 LDG.E.U8 R6, desc[UR4][R6.64] ;  /* 0x000000040606b981 */ /* 0x000522000c1e1100 */
[----:B-1----:R-:W-:-:S05]  /*02b0*/  @!P0 IMAD R21, R0, 0x200, R17 ;  /* 0x0000020000158824 */ /* 0x002fca00078e0211 */
[----:B0-----:R-:W-:-:S05]  /*02c0*/  @!P0 IADD3 R18, P4, R21, R8, RZ ;  /* 0x0000000815128210 */ /* 0x001fca0007f9e0ff */
[----:B------:R-:W-:Y:S02]  /*02d0*/  @!P0 IMAD.X R19, RZ, RZ, R9, P4 ;  /* 0x000000ffff138224 */ /* 0x000fe400020e0609 */
[----:B------:R-:W0:Y:S01]  /*02e0*/  @!P1 LDC.64 R8, c[0x0][0x218] ;  /* 0x00008600ff089b82 */ /* 0x000e220000000a00 */
[----:B--2---:R-:W-:Y:S02]  /*02f0*/  @!P0 IADD3 R20, P5, R21, R10, RZ ;  /* 0x0000000a15148210 */ /* 0x004fe40007fbe0ff */
[----:B------:R-:W-:Y:S01]  /*0300*/  PRMT R7, RZ, 0x7610, R7 ;  /* 0x00007610ff077816 */ /* 0x000fe20000000007 */
[----:B------:R-:W-:Y:S01]  /*0310*/  VIADD R17, R15, 0x80 ;  /* 0x000000800f117836 */ /* 0x000fe20000000000 */
[----:B------:R1:W5:Y:S01]  /*0320*/  @!P0 LDG.E.U8 R10, desc[UR4][R18.64] ;  /* 0x00000004120a8981 */ /* 0x000362000c1e1100 */
[----:B------:R-:W-:Y:S02]  /*0330*/  @!P0 IMAD.X R21, RZ, RZ, R11, P5 ;  /* 0x000000ffff158224 */ /* 0x000fe400028e060b */
[----:B------:R-:W-:-:S02]  /*0340*/  IMAD.MOV.U32 R3, RZ, RZ, R15 ;  /* 0x000000ffff037224 */ /* 0x000fc400078e000f */
[----:B------:R-:W-:Y:S01]  /*0350*/  @!P1 IMAD.MOV.U32 R3, RZ, RZ, R17 ;  /* 0x000000ffff039224 */ /* 0x000fe200078e0011 */
[----:B------:R1:W5:Y:S01]  /*0360*/  @!P0 LDG.E.U8 R11, desc[UR4][R20.64] ;  /* 0x00000004140b8981 */ /* 0x000362000c1e1100 */
[----:B------:R-:W-:Y:S01]  /*0370*/  PRMT R5, RZ, 0x7610, R5 ;  /* 0x00007610ff057816 */ /* 0x000fe20000000005 */
[----:B------:R-:W-:Y:S01]  /*0380*/  BSSY B0, `(.L_x_42073) ;  /* 0x0000026000007945 */ /* 0x000fe20003800000 */
[----:B---3--:R-:W-:Y:S01]  /*0390*/  @!P1 ISETP.NE.AND P5, PT, R13, RZ, PT ;  /* 0x000000ff0d00920c */ /* 0x008fe20003fa5270 */
[----:B------:R-:W-:-:S03]  /*03a0*/  @!P1 IMAD R13, R0, 0x200, R15 ;  /* 0x00000200000d9824 */ /* 0x000fc600078e020f */
[----:B------:R-:W-:Y:S02]  /*03b0*/  @!P1 SEL R7, RZ, 0x1, !P5 ;  /* 0x00000001ff079807 */ /* 0x000fe40006800000 */
[----:B------:R-:W-:Y:S02]  /*03c0*/  @!P1 ISETP.NE.AND P4, PT, R14, RZ, PT ;  /* 0x000000ff0e00920c */ /* 0x000fe40003f85270 */
[----:B------:R-:W-:Y:S02]  /*03d0*/  PRMT R14, RZ, 0x7610, R14 ;  /* 0x00007610ff0e7816 */ /* 0x000fe4000000000e */
[----:B0-----:R-:W-:Y:S02]  /*03e0*/  @!P1 IADD3 R8, P5, R13, R8, RZ ;  /* 0x000000080d089210 */ /* 0x001fe40007fbe0ff */
[----:B------:R-:W-:-:S03]  /*03f0*/  @!P1 SEL R14, RZ, 0x1, !P4 ;  /* 0x00000001ff0e9807 */ /* 0x000fc60006000000 */
[----:B------:R-:W-:Y:S01]  /*0400*/  @!P1 IMAD.X R9, RZ, RZ, R9, P5 ;  /* 0x000000ffff099224 */ /* 0x000fe200028e0609 */
[----:B------:R-:W-:Y:S02]  /*0410*/  LOP3.LUT R7, R14, R7, RZ, 0xfc, !PT ;  /* 0x000000070e077212 */ /* 0x000fe400078efcff */
[----:B------:R-:W-:-:S03]  /*0420*/  @!P2 ISETP.NE.AND P6, PT, R16, RZ, PT ;  /* 0x000000ff1000a20c */ /* 0x000fc60003fc5270 */
[----:B------:R1:W-:Y:S01]  /*0430*/  @!P1 STG.E.U8 desc[UR4][R8.64], R7 ;  /* 0x0000000708009986 */ /* 0x0003e2000c101104 */
[----:B------:R-:W-:Y:S02]  /*0440*/  @!P2 SEL R5, RZ, 0x1, !P6 ;  /* 0x00000001ff05a807 */ /* 0x000fe40007000000 */
[----:B------:R-:W-:Y:S02]  /*0450*/  @!P2 ISETP.NE.AND P4, PT, R2, RZ, PT ;  /* 0x000000ff0200a20c */ /* 0x000fe40003f85270 */
[----:B------:R-:W-:Y:S02]  /*0460*/  PRMT R2, RZ, 0x7610, R2 ;  /* 0x00007610ff027816 */ /* 0x000fe40000000002 */
[----:B------:R-:W-:Y:S02]  /*0470*/  @!P2 SEL R2, RZ, 0x1, !P4 ;  /* 0x00000001ff02a807 */ /* 0x000fe40006000000 */
[----:B------:R-:W-:Y:S02]  /*0480*/  ISETP.GE.AND P2, PT, R3, R12, PT ;  /* 0x0000000c0300720c */ /* 0x000fe40003f46270 */
[----:B------:R-:W-:-:S02]  /*0490*/  PRMT R13, RZ, 0x7610, R13 ;  /* 0x00007610ff0d7816 */ /* 0x000fc4000000000d */
[----:B----4-:R-:W-:Y:S02]  /*04a0*/  @!P3 ISETP.NE.AND P6, PT, R4, RZ, PT ;  /* 0x000000ff0400b20c */ /* 0x010fe40003fc5270 */
[----:B------:R-:W-:Y:S02]  /*04b0*/  @!P3 ISETP.NE.AND P5, PT, R6, RZ, PT ;  /* 0x000000ff0600b20c */ /* 0x000fe40003fa5270 */
[----:B------:R-:W-:Y:S02]  /*04c0*/  PRMT R4, RZ, 0x7610, R4 ;  /* 0x00007610ff047816 */ /* 0x000fe40000000004 */
[----:B------:R-:W-:Y:S02]  /*04d0*/  @!P3 SEL R4, RZ, 0x1, !P6 ;  /* 0x00000001ff04b807 */ /* 0x000fe40007000000 */
[----:B------:R-:W-:Y:S02]  /*04e0*/  @!P3 SEL R13, RZ, 0x1, !P5 ;  /* 0x00000001ff0db807 */ /* 0x000fe40006800000 */
[----:B------:R-:W-:-:S02]  /*04f0*/  LOP3.LUT R15, R2, R5, RZ, 0xfc, !PT ;  /* 0x00000005020f7212 */ /* 0x000fc400078efcff */
[----:B------:R-:W-:Y:S01]  /*0500*/  LOP3.LUT R13, R13, R4, RZ, 0xfc, !PT ;  /* 0x000000040d0d7212 */ /* 0x000fe200078efcff */
[----:B-1----:R-:W-:Y:S06]  /*0510*/  @P2 BRA `(.L_x_42074) ;  /* 0x0000000000302947 */ /* 0x002fec0003800000 */
        /* <DEDUP_REMOVED lines=12> */
.L_x_42074:
[----:B------:R-:W-:Y:S05]  /*05e0*/  BSYNC B0 ;  /* 0x0000000000007941 */ /* 0x000fea0003800000 */
.L_x_42073:
[----:B------:R-:W-:Y:S02]  /*05f0*/  ISETP.GE.AND P3, PT, R3, R12, PT ;  /* 0x0000000c0300720c */ /* 0x000fe40003f66270 */
[----:B-----5:R-:W-:Y:S02]  /*0600*/  @!P0 ISETP.NE.AND P1, PT, R10, RZ, PT ;  /* 0x000000ff0a00820c */ /* 0x020fe40003f25270 */
[----:B------:R-:W-:Y:S02]  /*0610*/  @!P0 ISETP.NE.AND P2, PT, R11, RZ, PT ;  /* 0x000000ff0b00820c */ /* 0x000fe40003f45270 */
[----:B0-----:R-:W-:-:S07]  /*0620*/  PRMT R4, RZ, 0x7610, R4 ;  /* 0x00007610ff047816 */ /* 0x001fce0000000004 */
[----:B------:R-:W-:Y:S05]  /*0630*/  @P3 EXIT ;  /* 0x000000000000394d */ /* 0x000fea0003800000 */
[----:B------:R-:W-:Y:S01]  /*0640*/  IMAD R3, R0, 0x200, R3 ;  /* 0x0000020000037824 */ /* 0x000fe200078e0203 */
[----:B------:R-:W-:Y:S01]  /*0650*/  ULDC.64 UR6, c[0x0][0x218] ;  /* 0x0000860000067ab9 */ /* 0x000fe20000000a00 */
[----:B------:R-:W-:Y:S02]  /*0660*/  @!P0 SEL R4, RZ, 0x1, !P1 ;  /* 0x00000001ff048807 */ /* 0x000fe40004800000 */
[----:B------:R-:W-:Y:S02]  /*0670*/  PRMT R5, RZ, 0x7610, R5 ;  /* 0x00007610ff057816 */ /* 0x000fe40000000005 */
[----:B------:R-:W-:Y:S02]  /*0680*/  IADD3 R2, P1, R3, UR6, RZ ;  /* 0x0000000603027c10 */ /* 0x000fe4000ff3e0ff */
[----:B------:R-:W-:-:S03]  /*0690*/  @!P0 SEL R5, RZ, 0x1, !P2 ;  /* 0x00000001ff058807 */ /* 0x000fc60005000000 */
[----:B------:R-:W-:Y:S01]  /*06a0*/  IMAD.X R3, RZ, RZ, UR7, P1 ;  /* 0x00000007ff037e24 */ /* 0x000fe200088e06ff */
[----:B------:R-:W-:-:S05]  /*06b0*/  LOP3.LUT R5, R5, R4, RZ, 0xfc, !PT ;  /* 0x0000000405057212 */ /* 0x000fca00078efcff */
[----:B------:R-:W-:Y:S01]  /*06c0*/  STG.E.U8 desc[UR4][R2.64], R5 ;  /* 0x0000000502007986 */ /* 0x000fe2000c101104 */
[----:B------:R-:W-:Y:S05]  /*06d0*/  EXIT ;  /* 0x000000000000794d */ /* 0x000fea0003800000 */
.L_x_42075:
        /* <DEDUP_REMOVED lines=10> */
.L_x_42491:


//--------------------- .text._ZN2at6native29vectorized_elementwise_kernelILi2ENS0_13BinaryFunctorIbbbZNS0_19maximum_kernel_cudaERNS_18TensorIteratorBaseEEUlbbE_EESt5arrayIPcLm3EEEEviT0_T1_ --------------------------
	.section	.text._ZN2at6native29vectorized_elementwise_kernelILi2ENS0_13BinaryFunctorIbbbZNS0_19maximum_kernel_cudaERNS_18TensorIteratorBaseEEUlbbE_EESt5arrayIPcLm3EEEEviT0_T1_,"ax",@progbits
	.align	128
        .global         _ZN2at6native29vectorized_elementwise_kernelILi2ENS0_13BinaryFunctorIbbbZNS0_19maximum_kernel_cudaERNS_18TensorIteratorBaseEEUlbbE_EESt5arrayIPcLm3EEEEviT0_T1_
        .type           _ZN2at6native29vectorized_elementwise_kernelILi2ENS0_13BinaryFunctorIbbbZNS0_19maximum_kernel_cudaERNS_18TensorIteratorBaseEEUlbbE_EESt5arrayIPcLm3EEEEviT0_T1_,@function
        .size           _ZN2at6native29vectorized_elementwise_kernelILi2ENS0_13BinaryFunctorIbbbZNS0_19maximum_kernel_cudaERNS_18TensorIteratorBaseEEUlbbE_EESt5arrayIPcLm3EEEEviT0_T1_,(.L_x_42492 - _ZN2at6native29vectorized_elementwise_kernelILi2ENS0_13BinaryFunctorIbbbZNS0_19maximum_kernel_cudaERNS_18TensorIteratorBaseEEUlbbE_EESt5arrayIPcLm3EEEEviT0_T1_)
        .other          _ZN2at6native29vectorized_elementwise_kernelILi2ENS0_13BinaryFunctorIbbbZNS0_19maximum_kernel_cudaERNS_18TensorIteratorBaseEEUlbbE_EESt5arrayIPcLm3EEEEviT0_T1_,@"STO_CUDA_ENTRY STV_DEFAULT"
_ZN2at6native29vectorized_elementwise_kernelILi2ENS0_13BinaryFunctorIbbbZNS0_19maximum_kernel_cudaERNS_18TensorIteratorBaseEEUlbbE_EESt5arrayIPcLm3EEEEviT0_T1_:
.text._ZN2at6native29vectorized_elementwise_kernelILi2ENS0_13BinaryFunctorIbbbZNS0_19maximum_kernel_cudaERNS_18TensorIteratorBaseEEUlbbE_EESt5arrayIPcLm3EEEEviT0_T1_:
        /* <DEDUP_REMOVED lines=28> */
[----:B------:R-:W5:Y:S04]  /*01c0*/  LDG.E.U16 R15, desc[UR12][R6.64+0x200] ;  /* 0x0002000c060f7981 */ /* 0x000f68000c1e1500 */
        /* <DEDUP_REMOVED lines=8> */
[C---:B---3--:R-:W-:Y:S02]  /*0250*/  PRMT R9, R11.reuse, 0x7770, RZ ;  /* 0x000077700b097816 */ /* 0x048fe400000000ff */
[----:B0-----:R-:W-:Y:S02]  /*0260*/  PRMT R7, R11, 0x7771, RZ ;  /* 0x000077710b077816 */ /* 0x001fe400000000ff */
[----:B------:R-:W-:Y:S02]  /*0270*/  LOP3.LUT P6, RZ, R9, 0xff, R0, 0xc8, !PT ;  /* 0x000000ff09ff7812 */ /* 0x000fe400078cc800 */
[----:B------:R-:W-:-:S02]  /*0280*/  PRMT R0, R8, 0x7771, RZ ;  /* 0x0000777108007816 */ /* 0x000fc400000000ff */
[C---:B----4-:R-:W-:Y:S02]  /*0290*/  PRMT R4, R10.reuse, 0x7770, RZ ;  /* 0x000077700a047816 */ /* 0x050fe400000000ff */
[----:B------:R-:W-:Y:S02]  /*02a0*/  PRMT R5, R10, 0x7771, RZ ;  /* 0x000077710a057816 */ /* 0x000fe400000000ff */
[C---:B-----5:R-:W-:Y:S02]  /*02b0*/  PRMT R9, R14.reuse, 0x7770, RZ ;  /* 0x000077700e097816 */ /* 0x060fe400000000ff */
[----:B------:R-:W-:Y:S02]  /*02c0*/  PRMT R8, R14, 0x7771, RZ ;  /* 0x000077710e087816 */ /* 0x000fe400000000ff */
[----:B------:R-:W-:Y:S02]  /*02d0*/  PRMT R6, R12, 0x7770, RZ ;  /* 0x000077700c067816 */ /* 0x000fe400000000ff */
[----:B------:R-:W-:-:S02]  /*02e0*/  PRMT R11, R15, 0x7770, RZ ;  /* 0x000077700f0b7816 */ /* 0x000fc400000000ff */
[----:B------:R-:W-:Y:S02]  /*02f0*/  LOP3.LUT P5, RZ, R7, 0xff, R0, 0xc8, !PT ;  /* 0x000000ff07ff7812 */ /* 0x000fe400078ac800 */
[----:B------:R-:W-:Y:S02]  /*0300*/  PRMT R0, R12, 0x7771, RZ ;  /* 0x000077710c007816 */ /* 0x000fe400000000ff */
[----:B------:R-:W-:Y:S02]  /*0310*/  PRMT R7, R15, 0x7771, RZ ;  /* 0x000077710f077816 */ /* 0x000fe400000000ff */
[----:B------:R-:W-:Y:S02]  /*0320*/  LOP3.LUT P4, RZ, R9, 0xff, R4, 0xc8, !PT ;  /* 0x000000ff09ff7812 */ /* 0x000fe4000788c804 */
[----:B------:R-:W-:Y:S02]  /*0330*/  LOP3.LUT P3, RZ, R8, 0xff, R5, 0xc8, !PT ;  /* 0x000000ff08ff7812 */ /* 0x000fe4000786c805 */
[----:B------:R-:W-:-:S02]  /*0340*/  LOP3.LUT P2, RZ, R11, 0xff, R6, 0xc8, !PT ;  /* 0x000000ff0bff7812 */ /* 0x000fc4000784c806 */
[C---:B------:R-:W-:Y:S02]  /*0350*/  PRMT R4, R13.reuse, 0x7770, RZ ;  /* 0x000077700d047816 */ /* 0x040fe400000000ff */
[C---:B------:R-:W-:Y:S02]  /*0360*/  PRMT R9, R16.reuse, 0x7770, RZ ;  /* 0x0000777010097816 */ /* 0x040fe400000000ff */
[----:B------:R-:W-:Y:S02]  /*0370*/  PRMT R5, R13, 0x7771, RZ ;  /* 0x000077710d057816 */ /* 0x000fe400000000ff */
[----:B------:R-:W-:Y:S02]  /*0380*/  PRMT R6, R16, 0x7771, RZ ;  /* 0x0000777110067816 */ /* 0x000fe400000000ff */
[----:B------:R-:W-:Y:S02]  /*0390*/  LOP3.LUT P1, RZ, R7, 0xff, R0, 0xc8, !PT ;  /* 0x000000ff07ff7812 */ /* 0x000fe4000782c800 */
[----:B------:R-:W-:-:S02]  /*03a0*/  SEL R0, RZ, 0x1, !P6 ;  /* 0x00000001ff007807 */ /* 0x000fc40007000000 */
[----:B------:R-:W-:Y:S02]  /*03b0*/  LOP3.LUT P0, RZ, R9, 0xff, R4, 0xc8, !PT ;  /* 0x000000ff09ff7812 */ /* 0x000fe4000780c804 */
[----:B------:R-:W-:Y:S02]  /*03c0*/  LOP3.LUT P6, RZ, R6, 0xff, R5, 0xc8, !PT ;  /* 0x000000ff06ff7812 */ /* 0x000fe400078cc805 */
[----:B------:R-:W-:Y:S02]  /*03d0*/  SEL R5, RZ, 0x1, !P5 ;  /* 0x00000001ff057807 */ /* 0x000fe40006800000 */
[----:B------:R-:W-:Y:S02]  /*03e0*/  SEL R4, RZ, 0x1, !P4 ;  /* 0x00000001ff047807 */ /* 0x000fe40006000000 */
[----:B------:R-:W-:Y:S02]  /*03f0*/  SEL R7, RZ, 0x1, !P3 ;  /* 0x00000001ff077807 */ /* 0x000fe40005800000 */
[----:B------:R-:W-:-:S02]  /*0400*/  SEL R6, RZ, 0x1, !P2 ;  /* 0x00000001ff067807 */ /* 0x000fc40005000000 */
[----:B------:R-:W-:Y:S02]  /*0410*/  SEL R9, RZ, 0x1, !P1 ;  /* 0x00000001ff097807 */ /* 0x000fe40004800000 */
[----:B------:R-:W-:Y:S02]  /*0420*/  SEL R8, RZ, 0x1, !P0 ;  /* 0x00000001ff087807 */ /* 0x000fe40004000000 */
        /* <DEDUP_REMOVED lines=10> */
.L_x_42076:
[----:B------:R-:W0:Y:S02]  /*04d0*/  S2R R5, SR_TID.X ;  /* 0x0000000000057919 */ /* 0x000e240000002100 */
[----:B0-----:R-:W-:Y:S01]  /*04e0*/  ISETP.GE.AND P1, PT, R5, R0, PT ;  /* 0x000000000500720c */ /* 0x001fe20003f26270 */
[----:B------:R-:W-:-:S12]  /*04f0*/  IMAD.MOV.U32 R23, RZ, RZ, R5 ;  /* 0x000000ffff177224 */ /* 0x000fd800078e0005 */
[C---:B------:R-:W-:Y:S01]  /*0500*/  @!P1 VIADD R9, R23.reuse, UR4 ;  /* 0x0000000417099c36 */ /* 0x040fe20008000000 */
[----:B------:R-:W0:Y:S01]  /*0510*/  @!P1 LDC.64 R24, c[0x0][0x220] ;  /* 0x00008800ff189b82 */ /* 0x000e220000000a00 */
[----:B------:R-:W-:-:S05]  /*0520*/  @!P1 VIADD R23, R23, 0x80 ;  /* 0x0000008017179836 */ /* 0x000fca0000000000 */
[----:B------:R-:W-:-:S13]  /*0530*/  ISETP.GE.AND P0, PT, R23, R0, PT ;  /* 0x000000001700720c */ /* 0x000fda0003f06270 */
[----:B------:R-:W1:Y:S01]  /*0540*/  @!P0 LDC.64 R6, c[0x0][0x220] ;  /* 0x00008800ff068b82 */ /* 0x000e620000000a00 */
[C---:B------:R-:W-:Y:S02]  /*0550*/  @!P0 VIADD R11, R23.reuse, UR4 ;  /* 0x00000004170b8c36 */ /* 0x040fe40008000000 */
[----:B------:R-:W-:-:S05]  /*0560*/  @!P0 VIADD R23, R23, 0x80 ;  /* 0x0000008017178836 */ /* 0x000fca0000000000 */
[----:B------:R-:W2:Y:S01]  /*0570*/  @!P0 LDC.64 R12, c[0x0][0x228] ;  /* 0x00008a00ff0c8b82 */ /* 0x000ea20000000a00 */
[----:B------:R-:W-:-:S13]  /*0580*/  ISETP.GE.AND P5, PT, R23, R0, PT ;  /* 0x000000001700720c */ /* 0x000fda0003fa6270 */
[----:B------:R-:W3:Y:S01]  /*0590*/  @!P5 LDC.64 R2, c[0x0][0x220] ;  /* 0x00008800ff02db82 */ /* 0x000ee20000000a00 */
[----:B-1----:R-:W-:-:S05]  /*05a0*/  @!P0 IADD3 R6, P2, R11, R6, RZ ;  /* 0x000000060b068210 */ /* 0x002fca0007f5e0ff */
[----:B------:R-:W-:Y:S02]  /*05b0*/  @!P0 IMAD.X R7, RZ, RZ, R7, P2 ;  /* 0x000000ffff078224 */ /* 0x000fe400010e0607 */
[----:B------:R-:W1:Y:S01]  /*05c0*/  @!P5 LDC.64 R16, c[0x0][0x228] ;  /* 0x00008a00ff10db82 */ /* 0x000e620000000a00 */
[----:B--2---:R-:W-:Y:S02]  /*05d0*/  @!P0 IADD3 R10, P3, R11, R12, RZ ;  /* 0x0000000c0b0a8210 */ /* 0x004fe40007f7e0ff */
[----:B------:R-:W2:Y:S03]  /*05e0*/  @!P0 LDG.E.U8 R6, desc[UR12][R6.64] ;  /* 0x0000000c06068981 */ /* 0x000ea6000c1e1100 */
[----:B------:R-:W-:Y:S02]  /*05f0*/  @!P0 IMAD.X R11, RZ, RZ, R13, P3 ;  /* 0x000000ffff0b8224 */ /* 0x000fe400018e060d */
[----:B------:R-:W-:-:S03]  /*0600*/  @!P5 VIADD R15, R23, UR4 ;  /* 0x00000004170fdc36 */ /* 0x000fc60008000000 */
[----:B------:R4:W5:Y:S02]  /*0610*/  @!P0 LDG.E.U8 R10, desc[UR12][R10.64] ;  /* 0x0000000c0a0a8981 */ /* 0x000964000c1e1100 */
[----:B---3--:R-:W-:-:S05]  /*0620*/  @!P5 IADD3 R12, P2, R15, R2, RZ ;  /* 0x000000020f0cd210 */ /* 0x008fca0007f5e0ff */
[----:B------:R-:W-:Y:S02]  /*0630*/  @!P5 IMAD.X R13, RZ, RZ, R3, P2 ;  /* 0x000000ffff0dd224 */ /* 0x000fe400010e0603 */
[----:B------:R-:W-:Y:S01]  /*0640*/  @!P5 VIADD R23, R23, 0x80 ;  /* 0x000000801717d836 */ /* 0x000fe20000000000 */
[----:B------:R-:W3:Y:S02]  /*0650*/  @!P1 LDC.64 R2, c[0x0][0x228] ;  /* 0x00008a00ff029b82 */ /* 0x000ee40000000a00 */
[----:B------:R-:W3:Y:S01]  /*0660*/  @!P5 LDG.E.U8 R4, desc[UR12][R12.64] ;  /* 0x0000000c0c04d981 */ /* 0x000ee2000c1e1100 */
[----:B-1----:R-:W-:-:S05]  /*0670*/  @!P5 IADD3 R14, P2, R15, R16, RZ ;  /* 0x000000100f0ed210 */ /* 0x002fca0007f5e0ff */
[----:B------:R-:W-:-:S05]  /*0680*/  @!P5 IMAD.X R15, RZ, RZ, R17, P2 ;  /* 0x000000ffff0fd224 */ /* 0x000fca00010e0611 */
[----:B------:R1:W3:Y:S01]  /*0690*/  @!P5 LDG.E.U8 R8, desc[UR12][R14.64] ;  /* 0x0000000c0e08d981 */ /* 0x0002e2000c1e1100 */
[----:B------:R-:W-:-:S13]  /*06a0*/  ISETP.GE.AND P4, PT, R23, R0, PT ;  /* 0x000000001700720c */ /* 0x000fda0003f86270 */
[C---:B----4-:R-:W-:Y:S01]  /*06b0*/  @!P4 VIADD R11, R23.reuse, UR4 ;  /* 0x00000004170bcc36 */ /* 0x050fe20008000000 */
[----:B------:R-:W4:Y:S01]  /*06c0*/  @!P4 LDC.64 R18, c[0x0][0x220] ;  /* 0x00008800ff12cb82 */ /* 0x000f220000000a00 */
[----:B------:R-:W-:-:S05]  /*06d0*/  @!P4 VIADD R23, R23, 0x80 ;  /* 0x000000801717c836 */ /* 0x000fca0000000000 */
[C---:B------:R-:W-:Y:S02]  /*06e0*/  ISETP.GE.AND P3, PT, R23.reuse, R0, PT ;  /* 0x000000001700720c */ /* 0x040fe40003f66270 */
[----:B------:R-:W4:Y:S11]  /*06f0*/  @!P4 LDC.64 R16, c[0x0][0x228] ;  /* 0x00008a00ff10cb82 */ /* 0x000f360000000a00 */
[C---:B------:R-:W-:Y:S01]  /*0700*/  @!P3 VIADD R27, R23.reuse, UR4 ;  /* 0x00000004171bbc36 */ /* 0x040fe20008000000 */
[----:B------:R-:W4:Y:S01]  /*0710*/  @!P3 LDC.64 R28, c[0x0][0x220] ;  /* 0x00008800ff1cbb82 */ /* 0x000f220000000a00 */
[----:B------:R-:W-:Y:S01]  /*0720*/  @!P3 VIADD R23, R23, 0x80 ;  /* 0x000000801717b836 */ /* 0x000fe20000000000 */
[----:B------:R-:W-:-:S06]  /*0730*/  PRMT R7, RZ, 0x7610, R7 ;  /* 0x00007610ff077816 */ /* 0x000fcc0000000007 */
[----:B-1----:R-:W1:Y:S01]  /*0740*/  @!P3 LDC.64 R14, c[0x0][0x228] ;  /* 0x00008a00ff0ebb82 */ /* 0x002e620000000a00 */
[----:B--2---:R-:W-:Y:S02]  /*0750*/  @!P0 ISETP.NE.AND P2, PT, R6, RZ, PT ;  /* 0x000000ff0600820c */ /* 0x004fe40003f45270 */
[----:B------:R-:W-:Y:S02]  /*0760*/  PRMT R6, RZ, 0x7610, R6 ;  /* 0x00007610ff067816 */ /* 0x000fe40000000006 */
[----:B------:R-:W-:Y:S02]  /*0770*/  @!P0 SEL R6, RZ, 0x1, !P2 ;  /* 0x00000001ff068807 */ /* 0x000fe40005000000 */
[----:B------:R-:W-:Y:S02]  /*0780*/  ISETP.GE.AND P2, PT, R23, R0, PT ;  /* 0x000000001700720c */ /* 0x000fe40003f46270 */
[----:B-----5:R-:W-:-:S04]  /*0790*/  @!P0 ISETP.NE.AND P6, PT, R10, RZ, PT ;  /* 0x000000ff0a00820c */ /* 0x020fc80003fc5270 */
[----:B------:R-:W-:Y:S02]  /*07a0*/  @!P0 SEL R7, RZ, 0x1, !P6 ;  /* 0x00000001ff078807 */ /* 0x000fe40007000000 */
[C---:B---3--:R-:W-:Y:S02]  /*07b0*/  @!P1 IADD3 R2, P0, R9.reuse, R2, RZ ;  /* 0x0000000209029210 */ /* 0x048fe40007f1e0ff */
[----:B0-----:R-:W-:-:S03]  /*07c0*/  @!P1 IADD3 R24, P6, R9, R24, RZ ;  /* 0x0000001809189210 */ /* 0x001fc60007fde0ff */
[----:B------:R-:W-:Y:S01]  /*07d0*/  @!P1 IMAD.X R3, RZ, RZ, R3, P0 ;  /* 0x000000ffff039224 */ /* 0x000fe200000e0603 */
[----:B----4-:R-:W-:Y:S01]  /*07e0*/  @!P4 IADD3 R18, P0, R11, R18, RZ ;  /* 0x000000120b12c210 */ /* 0x010fe20007f1e0ff */
[C---:B------:R-:W-:Y:S01]  /*07f0*/  @!P2 VIADD R21, R23.reuse, UR4 ;  /* 0x000000041715ac36 */ /* 0x040fe20008000000 */
[----:B------:R-:W0:Y:S01]  /*0800*/  @!P2 LDC.64 R12, c[0x0][0x220] ;  /* 0x00008800ff0cab82 */ /* 0x000e220000000a00 */
[----:B------:R-:W-:Y:S01]  /*0810*/  @!P2 VIADD R23, R23, 0x80 ;  /* 0x000000801717a836 */ /* 0x000fe20000000000 */
[----:B------:R-:W-:Y:S01]  /*0820*/  PRMT R9, RZ, 0x7610, R9 ;  /* 0x00007610ff097816 */ /* 0x000fe20000000009 */
[----:B------:R-:W-:Y:S01]  /*0830*/  @!P1 IMAD.X R25, RZ, RZ, R25, P6 ;  /* 0x000000ffff199224 */ /* 0x000fe200030e0619 */
[----:B------:R-:W-:Y:S01]  /*0840*/  @!P5 ISETP.NE.AND P6, PT, R4, RZ, PT ;  /* 0x000000ff0400d20c */ /* 0x000fe20003fc5270 */
[----:B------:R-:W-:Y:S01]  /*0850*/  @!P4 IMAD.X R19, RZ, RZ, R19, P0 ;  /* 0x000000ffff13c224 */ /* 0x000fe200000e0613 */
[----:B------:R-:W-:Y:S01]  /*0860*/  ISETP.GE.AND P0, PT, R23, R0, PT ;  /* 0x000000001700720c */ /* 0x000fe20003f06270 */
[----:B------:R-:W2:Y:S01]  /*0870*/  @!P1 LDG.E.U8 R2, desc[UR12][R2.64] ;  /* 0x0000000c02029981 */ /* 0x000ea2000c1e1100 */
[----:B------:R-:W-:-:S02]  /*0880*/  @!P5 SEL R9, RZ, 0x1, !P6 ;  /* 0x00000001ff09d807 */ /* 0x000fc40007000000 */
[----:B------:R-:W-:Y:S01]  /*0890*/  @!P4 IADD3 R16, P6, R11, R16, RZ ;  /* 0x000000100b10c210 */ /* 0x000fe20007fde0ff */
[----:B------:R3:W4:Y:S01]  /*08a0*/  @!P1 LDG.E.U8 R4, desc[UR12][R24.64] ;  /* 0x0000000c18049981 */ /* 0x000722000c1e1100 */
[----:B------:R-:W5:Y:S03]  /*08b0*/  @!P2 LDC.64 R10, c[0x0][0x228] ;  /* 0x00008a00ff0aab82 */ /* 0x000f660000000a00 */
[----:B------:R-:W-:Y:S01]  /*08c0*/  @!P4 IMAD.X R17, RZ, RZ, R17, P6 ;  /* 0x000000ffff11c224 */ /* 0x000fe200030e0611 */
[----:B------:R-:W-:Y:S01]  /*08d0*/  @!P3 IADD3 R28, P6, R27, R28, RZ ;  /* 0x0000001c1b1cb210 */ /* 0x000fe20007fde0ff */
[----:B------:R1:W2:Y:S04]  /*08e0*/  @!P4 LDG.E.U8 R3, desc[UR12][R18.64] ;  /* 0x0000000c1203c981 */ /* 0x0002a8000c1e1100 */
[----:B------:R-:W-:Y:S01]  /*08f0*/  @!P3 IMAD.X R29, RZ, RZ, R29, P6 ;  /* 0x000000ffff1db224 */ /* 0x000fe200030e061d */
[----:B------:R-:W-:Y:S01]  /*0900*/  @!P5 ISETP.NE.AND P6, PT, R8, RZ, PT ;  /* 0x000000ff0800d20c */ /* 0x000fe20003fc5270 */
[C---:B---3--:R-:W-:Y:S01]  /*0910*/  @!P0 VIADD R25, R23.reuse, UR4 ;  /* 0x0000000417198c36 */ /* 0x048fe20008000000 */
[----:B------:R3:W2:Y:S01]  /*0920*/  @!P4 LDG.E.U8 R22, desc[UR12][R16.64] ;  /* 0x0000000c1016c981 */ /* 0x0006a2000c1e1100 */
[----:B------:R-:W-:Y:S01]  /*0930*/  @!P0 VIADD R23, R23, 0x80 ;  /* 0x0000008017178836 */ /* 0x000fe20000000000 */
[----:B------:R-:W-:Y:S01]  /*0940*/  PRMT R8, RZ, 0x7610, R8 ;  /* 0x00007610ff087816 */ /* 0x000fe20000000008 */
[----:B-1----:R-:W1:Y:S01]  /*0950*/  @!P0 LDC.64 R18, c[0x0][0x220] ;  /* 0x00008800ff128b82 */ /* 0x002e620000000a00 */
[----:B------:R-:W-:Y:S01]  /*0960*/  @!P5 SEL R8, RZ, 0x1, !P6 ;  /* 0x00000001ff08d807 */ /* 0x000fe20007000000 */
[----:B------:R1:W2:Y:S01]  /*0970*/  @!P3 LDG.E.U8 R24, desc[UR12][R28.64] ;  /* 0x0000000c1c18b981 */ /* 0x0002a2000c1e1100 */
[----:B------:R-:W-:-:S02]  /*0980*/  ISETP.GE.AND P5, PT, R23, R0, PT ;  /* 0x000000001700720c */ /* 0x000fc40003fa6270 */
[----:B------:R-:W-:-:S03]  /*0990*/  @!P3 IADD3 R26, P6, R27, R14, RZ ;  /* 0x0000000e1b1ab210 */ /* 0x000fc60007fde0ff */
[----:B---3--:R-:W3:Y:S02]  /*09a0*/  @!P0 LDC.64 R16, c[0x0][0x228] ;  /* 0x00008a00ff108b82 */ /* 0x008ee40000000a00 */
[----:B------:R-:W-:Y:S01]  /*09b0*/  @!P3 IMAD.X R27, RZ, RZ, R15, P6 ;  /* 0x000000ffff1bb224 */ /* 0x000fe200030e060f */
[----:B0-----:R-:W-:-:S04]  /*09c0*/  @!P2 IADD3 R12, P6, R21, R12, RZ ;  /* 0x0000000c150ca210 */ /* 0x001fc80007fde0ff */
[----:B------:R-:W2:Y:S01]  /*09d0*/  @!P3 LDG.E.U8 R26, desc[UR12][R26.64] ;  /* 0x0000000c1a1ab981 */ /* 0x000ea2000c1e1100 */
[----:B------:R-:W0:Y:S01]  /*09e0*/  @!P5 LDC.64 R14, c[0x0][0x220] ;  /* 0x00008800ff0edb82 */ /* 0x000e220000000a00 */
[----:B------:R-:W-:Y:S01]  /*09f0*/  @!P2 IMAD.X R13, RZ, RZ, R13, P6 ;  /* 0x000000ffff0da224 */ /* 0x000fe200030e060d */
[----:B-----5:R-:W-:Y:S01]  /*0a00*/  @!P2 IADD3 R10, P6, R21, R10, RZ ;  /* 0x0000000a150aa210 */ /* 0x020fe20007fde0ff */
[----:B------:R-:W-:-:S03]  /*0a10*/  @!P5 VIADD R23, R23, UR4 ;  /* 0x000000041717dc36 */ /* 0x000fc60008000000 */
[----:B------:R-:W5:Y:S02]  /*0a20*/  @!P2 LDG.E.U8 R12, desc[UR12][R12.64] ;  /* 0x0000000c0c0ca981 */ /* 0x000f64000c1e1100 */
[----:B------:R-:W0:Y:S01]  /*0a30*/  @!P5 LDC.64 R20, c[0x0][0x228] ;  /* 0x00008a00ff14db82 */ /* 0x000e220000000a00 */
[----:B------:R-:W-:Y:S01]  /*0a40*/  @!P2 IMAD.X R11, RZ, RZ, R11, P6 ;  /* 0x000000ffff0ba224 */ /* 0x000fe200030e060b */
[----:B-1----:R-:W-:-:S04]  /*0a50*/  @!P0 IADD3 R18, P6, R25, R18, RZ ;  /* 0x0000001219128210 */ /* 0x002fc80007fde0ff */
[----:B------:R1:W5:Y:S01]  /*0a60*/  @!P2 LDG.E.U8 R10, desc[UR12][R10.64] ;  /* 0x0000000c0a0aa981 */ /* 0x000362000c1e1100 */
[----:B------:R-:W-:Y:S01]  /*0a70*/  @!P0 IMAD.X R19, RZ, RZ, R19, P6 ;  /* 0x000000ffff138224 */ /* 0x000fe200030e0613 */
[----:B---3--:R-:W-:Y:S01]  /*0a80*/  @!P0 IADD3 R16, P6, R25, R16, RZ ;  /* 0x0000001019108210 */ /* 0x008fe20007fde0ff */
[----:B------:R-:W3:Y:S03]  /*0a90*/  @!P1 LDC.64 R28, c[0x0][0x218] ;  /* 0x00008600ff1c9b82 */ /* 0x000ee60000000a00 */
[----:B------:R-:W5:Y:S01]  /*0aa0*/  @!P0 LDG.E.U8 R18, desc[UR12][R18.64] ;  /* 0x0000000c12128981 */ /* 0x000f62000c1e1100 */
[----:B------:R-:W-:Y:S01]  /*0ab0*/  @!P0 IMAD.X R17, RZ, RZ, R17, P6 ;  /* 0x000000ffff118224 */ /* 0x000fe200030e0611 */
[----:B0-----:R-:W-:-:S04]  /*0ac0*/  @!P5 IADD3 R14, P6, R23, R14, RZ ;  /* 0x0000000e170ed210 */ /* 0x001fc80007fde0ff */
[----:B------:R-:W5:Y:S01]  /*0ad0*/  @!P0 LDG.E.U8 R16, desc[UR12][R16.64] ;  /* 0x0000000c10108981 */ /* 0x000f62000c1e1100 */
[----:B------:R-:W-:Y:S01]  /*0ae0*/  @!P5 IMAD.X R15, RZ, RZ, R15, P6 ;  /* 0x000000ffff0fd224 */ /* 0x000fe200030e060f */
[----:B------:R-:W-:-:S04]  /*0af0*/  @!P5 IADD3 R20, P6, R23, R20, RZ ;  /* 0x000000141714d210 */ /* 0x000fc80007fde0ff */
[----:B------:R0:W5:Y:S01]  /*0b00*/  @!P5 LDG.E.U8 R14, desc[UR12][R14.64] ;  /* 0x0000000c0e0ed981 */ /* 0x000162000c1e1100 */
[----:B------:R-:W-:-:S05]  /*0b10*/  @!P5 IMAD.X R21, RZ, RZ, R21, P6 ;  /* 0x000000ffff15d224 */ /* 0x000fca00030e0615 */
[----:B------:R-:W5:Y:S01]  /*0b20*/  @!P5 LDG.E.U8 R20, desc[UR12][R20.64] ;  /* 0x0000000c1414d981 */ /* 0x000f62000c1e1100 */
[----:B-1----:R-:W-:Y:S01]  /*0b30*/  PRMT R11, RZ, 0x7610, R11 ;  /* 0x00007610ff0b7816 */ /* 0x002fe2000000000b */
[C---:B------:R-:W-:Y:S02]  /*0b40*/  @!P1 VIADD R13, R5.reuse, UR4 ;  /* 0x00000004050d9c36 */ /* 0x040fe40008000000 */
[----:B0-----:R-:W-:-:S04]  /*0b50*/  VIADD R15, R5, 0x80 ;  /* 0x00000080050f7836 */ /* 0x001fc80000000000 */
[----:B------:R-:W-:Y:S01]  /*0b60*/  @!P1 IMAD.MOV.U32 R5, RZ, RZ, R15 ;  /* 0x000000ffff059224 */ /* 0x000fe200078e000f */
[----:B------:R-:W-:Y:S02]  /*0b70*/  LOP3.LUT R6, R7, R6, RZ, 0xfc, !PT ;  /* 0x0000000607067212 */ /* 0x000fe400078efcff */
[----:B------:R-:W-:Y:S02]  /*0b80*/  PRMT R7, RZ, 0x7610, R7 ;  /* 0x00007610ff077816 */ /* 0x000fe40000000007 */
[----:B------:R-:W-:Y:S01]  /*0b90*/  LOP3.LUT R8, R8, R9, RZ, 0xfc, !PT ;  /* 0x0000000908087212 */ /* 0x000fe200078efcff */
[----:B------:R-:W-:Y:S01]  /*0ba0*/  BSSY B0, `(.L_x_42077) ;  /* 0x000005e000007945 */ /* 0x000fe20003800000 */
[----:B------:R-:W-:-:S03]  /*0bb0*/  PRMT R9, RZ, 0x7610, R9 ;  /* 0x00007610ff097816 */ /* 0x000fc60000000009 */
[----:B------:R-:W-:Y:S01]  /*0bc0*/  BSSY B1, `(.L_x_42078) ;  /* 0x0000054000017945 */ /* 0x000fe20003800000 */
[----:B----4-:R-:W-:Y:S02]  /*0bd0*/  @!P1 ISETP.NE.AND P6, PT, R4, RZ, PT ;  /* 0x000000ff0400920c */ /* 0x010fe40003fc5270 */
[----:B------:R-:W-:Y:S02]  /*0be0*/  PRMT R4, RZ, 0x7610, R4 ;  /* 0x00007610ff047816 */ /* 0x000fe40000000004 */
[----:B------:R-:W-:Y:S02]  /*0bf0*/  @!P1 SEL R4, RZ, 0x1, !P6 ;  /* 0x00000001ff049807 */ /* 0x000fe40007000000 */
[----:B--2---:R-:W-:-:S04]  /*0c00*/  @!P1 ISETP.NE.AND P6, PT, R2, RZ, PT ;  /* 0x000000ff0200920c */ /* 0x004fc80003fc5270 */
[----:B------:R-:W-:Y:S02]  /*0c10*/  @!P1 SEL R11, RZ, 0x1, !P6 ;  /* 0x00000001ff0b9807 */ /* 0x000fe40007000000 */
[----:B------:R-:W-:Y:S02]  /*0c20*/  @!P4 ISETP.NE.AND P6, PT, R3, RZ, PT ;  /* 0x000000ff0300c20c */ /* 0x000fe40003fc5270 */
[----:B------:R-:W-:Y:S02]  /*0c30*/  PRMT R2, RZ, 0x7610, R2 ;  /* 0x00007610ff027816 */ /* 0x000fe40000000002 */
[----:B------:R-:W-:Y:S02]  /*0c40*/  @!P4 SEL R2, RZ, 0x1, !P6 ;  /* 0x00000001ff02c807 */ /* 0x000fe40007000000 */
[----:B------:R-:W-:Y:S02]  /*0c50*/  @!P4 ISETP.NE.AND P6, PT, R22, RZ, PT ;  /* 0x000000ff1600c20c */ /* 0x000fe40003fc5270 */
[----:B------:R-:W-:-:S02]  /*0c60*/  PRMT R3, RZ, 0x7610, R3 ;  /* 0x00007610ff037816 */ /* 0x000fc40000000003 */
[----:B------:R-:W-:Y:S02]  /*0c70*/  @!P4 SEL R3, RZ, 0x1, !P6 ;  /* 0x00000001ff03c807 */ /* 0x000fe40007000000 */
[----:B---3--:R-:W-:Y:S02]  /*0c80*/  @!P1 IADD3 R28, P4, R13, R28, RZ ;  /* 0x0000001c0d1c9210 */ /* 0x008fe40007f9e0ff */
[----:B------:R-:W-:-:S03]  /*0c90*/  LOP3.LUT R11, R11, R4, RZ, 0xfc, !PT ;  /* 0x000000040b0b7212 */ /* 0x000fc600078efcff */
[----:B------:R-:W-:Y:S01]  /*0ca0*/  @!P1 IMAD.X R29, RZ, RZ, R29, P4 ;  /* 0x000000ffff1d9224 */ /* 0x000fe200020e061d */
[----:B------:R-:W-:Y:S02]  /*0cb0*/  @!P3 ISETP.NE.AND P4, PT, R24, RZ, PT ;  /* 0x000000ff1800b20c */ /* 0x000fe40003f85270 */
[----:B------:R-:W-:Y:S02]  /*0cc0*/  PRMT R4, RZ, 0x7610, R4 ;  /* 0x00007610ff047816 */ /* 0x000fe40000000004 */
[----:B------:R0:W-:Y:S01]  /*0cd0*/  @!P1 STG.E.U8 desc[UR12][R28.64], R11 ;  /* 0x0000000b1c009986 */ /* 0x0001e2000c10110c */
[----:B------:R-:W-:Y:S02]  /*0ce0*/  @!P3 SEL R4, RZ, 0x1, !P4 ;  /* 0x00000001ff04b807 */ /* 0x000fe40006000000 */
[----:B-----5:R-:W-:Y:S02]  /*0cf0*/  @!P2 ISETP.NE.AND P4, PT, R12, RZ, PT ;  /* 0x000000ff0c00a20c */ /* 0x020fe40003f85270 */
[----:B------:R-:W-:-:S02]  /*0d00*/  LOP3.LUT R2, R3, R2, RZ, 0xfc, !PT ;  /* 0x0000000203027212 */ /* 0x000fc400078efcff */
[----:B------:R-:W-:Y:S02]  /*0d10*/  PRMT R3, RZ, 0x7610, R3 ;  /* 0x00007610ff037816 */ /* 0x000fe40000000003 */
[----:B------:R-:W-:Y:S02]  /*0d20*/  @!P2 ISETP.NE.AND P1, PT, R10, RZ, PT ;  /* 0x000000ff0a00a20c */ /* 0x000fe40003f25270 */
[----:B------:R-:W-:Y:S02]  /*0d30*/  PRMT R10, RZ, 0x7610, R10 ;  /* 0x00007610ff0a7816 */ /* 0x000fe4000000000a */
[----:B------:R-:W-:Y:S02]  /*0d40*/  @!P2 SEL R3, RZ, 0x1, !P4 ;  /* 0x00000001ff03a807 */ /* 0x000fe40006000000 */
[----:B------:R-:W-:Y:S02]  /*0d50*/  @!P2 SEL R10, RZ, 0x1, !P1 ;  /* 0x00000001ff0aa807 */ /* 0x000fe40004800000 */
[----:B------:R-:W-:-:S02]  /*0d60*/  ISETP.GE.AND P2, PT, R5, R0, PT ;  /* 0x000000000500720c */ /* 0x000fc40003f46270 */
[----:B------:R-:W-:-:S04]  /*0d70*/  @!P3 ISETP.NE.AND P6, PT, R26, RZ, PT ;  /* 0x000000ff1a00b20c */ /* 0x000fc80003fc5270 */
[----:B------:R-:W-:Y:S02]  /*0d80*/  @!P3 SEL R7, RZ, 0x1, !P6 ;  /* 0x00000001ff07b807 */ /* 0x000fe40007000000 */
[----:B------:R-:W-:Y:S02]  /*0d90*/  @!P0 ISETP.NE.AND P3, PT, R18, RZ, PT ;  /* 0x000000ff1200820c */ /* 0x000fe40003f65270 */
[----:B------:R-:W-:Y:S02]  /*0da0*/  @!P0 ISETP.NE.AND P6, PT, R16, RZ, PT ;  /* 0x000000ff1000820c */ /* 0x000fe40003fc5270 */
[----:B------:R-:W-:Y:S02]  /*0db0*/  @!P5 ISETP.NE.AND P4, PT, R14, RZ, PT ;  /* 0x000000ff0e00d20c */ /* 0x000fe40003f85270 */
[----:B0-----:R-:W-:Y:S02]  /*0dc0*/  PRMT R11, RZ, 0x7610, R11 ;  /* 0x00007610ff0b7816 */ /* 0x001fe4000000000b */
[----:B------:R-:W-:-:S02]  /*0dd0*/  PRMT R12, RZ, 0x7610, R12 ;  /* 0x00007610ff0c7816 */ /* 0x000fc4000000000c */
[----:B------:R-:W-:Y:S02]  /*0de0*/  @!P5 ISETP.NE.AND P1, PT, R20, RZ, PT ;  /* 0x000000ff1400d20c */ /* 0x000fe40003f25270 */
[----:B------:R-:W-:Y:S02]  /*0df0*/  PRMT R14, RZ, 0x7610, R14 ;  /* 0x00007610ff0e7816 */ /* 0x000fe4000000000e */
[----:B------:R-:W-:Y:S02]  /*0e00*/  @!P0 SEL R11, RZ, 0x1, !P3 ;  /* 0x00000001ff0b8807 */ /* 0x000fe40005800000 */
[----:B------:R-:W-:Y:S02]  /*0e10*/  @!P0 SEL R12, RZ, 0x1, !P6 ;  /* 0x00000001ff0c8807 */ /* 0x000fe40007000000 */
[----:B------:R-:W-:Y:S02]  /*0e20*/  @!P5 SEL R9, RZ, 0x1, !P4 ;  /* 0x00000001ff09d807 */ /* 0x000fe40006000000 */
[----:B------:R-:W-:-:S02]  /*0e30*/  @!P5 SEL R14, RZ, 0x1, !P1 ;  /* 0x00000001ff0ed807 */ /* 0x000fc40004800000 */
[----:B------:R-:W-:Y:S02]  /*0e40*/  LOP3.LUT R13, R7, R4, RZ, 0xfc, !PT ;  /* 0x00000004070d7212 */ /* 0x000fe400078efcff */
[----:B------:R-:W-:Y:S02]  /*0e50*/  LOP3.LUT R15, R10, R3, RZ, 0xfc, !PT ;  /* 0x000000030a0f7212 */ /* 0x000fe400078efcff */
[----:B------:R-:W-:Y:S02]  /*0e60*/  LOP3.LUT R4, R12, R11, RZ, 0xfc, !PT ;  /* 0x0000000b0c047212 */ /* 0x000fe400078efcff */
[----:B------:R-:W-:Y:S01]  /*0e70*/  LOP3.LUT R3, R14, R9, RZ, 0xfc, !PT ;  /* 0x000000090e037212 */ /* 0x000fe200078efcff */
        /* <DEDUP_REMOVED lines=15> */
.L_x_42079:
        /* <DEDUP_REMOVED lines=8> */
.L_x_42080:
        /* <DEDUP_REMOVED lines=8> */
.L_x_42081:
        /* <DEDUP_REMOVED lines=9> */
.L_x_42082:
[----:B------:R-:W-:Y:S05]  /*1100*/  BSYNC B1 ;  /* 0x0000000000017941 */ /* 0x000fea0003800000 */
.L_x_42078:
[----:B------:R-:W-:-:S13]  /*1110*/  ISETP.GE.AND P0, PT, R5, R0, PT ;  /* 0x000000000500720c */ /* 0x000fda0003f06270 */
[----:B------:R-:W0:Y:S01]  /*1120*/  @!P0 LDC.64 R8, c[0x0][0x218] ;  /* 0x00008600ff088b82 */ /* 0x000e220000000a00 */
[C---:B-12---:R-:W-:Y:S02]  /*1130*/  @!P0 VIADD R7, R5.reuse, UR4 ;  /* 0x0000000405078c36 */ /* 0x046fe40008000000 */
[----:B------:R-:W-:-:S03]  /*1140*/  @!P0 VIADD R5, R5, 0x80 ;  /* 0x0000008005058836 */ /* 0x000fc60000000000 */
[----:B0-----:R-:W-:-:S05]  /*1150*/  @!P0 IADD3 R6, P1, R7, R8, RZ ;  /* 0x0000000807068210 */ /* 0x001fca0007f3e0ff */
[----:B------:R-:W-:-:S05]  /*1160*/  @!P0 IMAD.X R7, RZ, RZ, R9, P1 ;  /* 0x000000ffff078224 */ /* 0x000fca00008e0609 */
[----:B------:R2:W-:Y:S03]  /*1170*/  @!P0 STG.E.U8 desc[UR12][R6.64], R4 ;  /* 0x0000000406008986 */ /* 0x0005e6000c10110c */
.L_x_42083:
[----:B------:R-:W-:Y:S05]  /*1180*/  BSYNC B0 ;  /* 0x0000000000007941 */ /* 0x000fea0003800000 */
.L_x_42077:
[----:B------:R-:W-:Y:S05]  /*1190*/  WARPSYNC.ALL ;  /* 0x0000000000007948 */ /* 0x000fea0003800000 */
[----:B------:R-:W-:-:S13]  /*11a0*/  ISETP.GE.AND P0, PT, R5, R0, PT ;  /* 0x000000000500720c */ /* 0x000fda0003f06270 */
[----:B------:R-:W-:Y:S05]  /*11b0*/  @P0 EXIT ;  /* 0x000000000000094d */ /* 0x000fea0003800000 */
[----:B------:R-:W-:Y:S01]  /*11c0*/  VIADD R5, R5, UR4 ;  /* 0x0000000405057c36 */ /* 0x000fe20008000000 */
[----:B------:R-:W-:-:S04]  /*11d0*/  ULDC.64 UR6, c[0x0][0x218] ;  /* 0x0000860000067ab9 */ /* 0x000fc80000000a00 */
[----:B--2---:R-:W-:-:S05]  /*11e0*/  IADD3 R4, P0, R5, UR6, RZ ;  /* 0x0000000605047c10 */ /* 0x004fca000ff1e0ff */
[----:B------:R-:W-:-:S05]  /*11f0*/  IMAD.X R5, RZ, RZ, UR7, P0 ;  /* 0x00000007ff057e24 */ /* 0x000fca00080e06ff */
[----:B------:R-:W-:Y:S01]  /*1200*/  STG.E.U8 desc[UR12][R4.64], R3 ;  /* 0x0000000304007986 */ /* 0x000fe2000c10110c */
[----:B------:R-:W-:Y:S05]  /*1210*/  EXIT ;  /* 0x000000000000794d */ /* 0x000fea0003800000 */
.L_x_42084:
        /* <DEDUP_REMOVED lines=14> */
.L_x_42492:


//--------------------- .text._ZN2at6native29vectorized_elementwise_kernelILi4ENS0_13BinaryFunctorIbbbZNS0_19maximum_kernel_cudaERNS_18TensorIteratorBaseEEUlbbE_EESt5arrayIPcLm3EEEEviT0_T1_ --------------------------
	.section	.text._ZN2at6native29vectorized_elementwise_kernelILi4ENS0_13BinaryFunctorIbbbZNS0_19maximum_kernel_cudaERNS_18TensorIteratorBaseEEUlbbE_EESt5arrayIPcLm3EEEEviT0_T1_,"ax",@progbits
	.align	128
        .global         _ZN2at6native29vectorized_elementwise_kernelILi4ENS0_13BinaryFunctorIbbbZNS0_19maximum_kernel_cudaERNS_18TensorIteratorBaseEEUlbbE_EESt5arrayIPcLm3EEEEviT0_T1_
        .type           _ZN2at6native29vectorized_elementwise_kernelILi4ENS0_13BinaryFunctorIbbbZNS0_19maximum_kernel_cudaERNS_18TensorIteratorBaseEEUlbbE_EESt5arrayIPcLm3EEEEviT0_T1_,@function
        .size           _ZN2at6native29vectorized_elementwise_kernelILi4ENS0_13BinaryFunctorIbbbZNS0_19maximum_kernel_cudaERNS_18TensorIteratorBaseEEUlbbE_EESt5arrayIPcLm3EEEEviT0_T1_,(.L_x_42493 - _ZN2at6native29vectorized_elementwise_kernelILi4ENS0_13BinaryFunctorIbbbZNS0_19maximum_kernel_cudaERNS_18TensorIteratorBaseEEUlbbE_EESt5arrayIPcLm3EEEEviT0_T1_)
        .other          _ZN2at6native29vectorized_elementwise_kernelILi4ENS0_13BinaryFunctorIbbbZNS0_19maximum_kernel_cudaERNS_18TensorIteratorBaseEEUlbbE_EESt5arrayIPcLm3EEEEviT0_T1_,@"STO_CUDA_ENTRY STV_DEFAULT"
_ZN2at6native29vectorized_elementwise_kernelILi4ENS0_13BinaryFunctorIbbbZNS0_19maximum_kernel_cudaERNS_18TensorIteratorBaseEEUlbbE_EESt5arrayIPcLm3EEEEviT0_T1_:
.text._ZN2at6native29vectorized_elementwise_kernelILi4ENS0_13BinaryFunctorIbbbZNS0_19maximum_kernel_cudaERNS_18TensorIteratorBaseEEUlbbE_EESt5arrayIPcLm3EEEEviT0_T1_:
        /* <DEDUP_REMOVED lines=33> */
[----:B------:R-:W-:Y:S02]  /*0210*/  LOP3.LUT P2, RZ, R11, 0xff, R6, 0xc8, !PT ;  /* 0x000000ff0bff7812 */ /* 0x000fe4000784c806 */
[----:B------:R-:W-:-:S02]  /*0220*/  LOP3.LUT P3, RZ, R10, 0xff, R7, 0xc8, !PT ;  /* 0x000000ff0aff7812 */ /* 0x000fc4000786c807 */
[----:B----4-:R-:W-:Y:S02]  /*0230*/  PRMT R2, R14, 0x7770, RZ ;  /* 0x000077700e027816 */ /* 0x010fe400000000ff */
[----:B-----5:R-:W-:Y:S02]  /*0240*/  PRMT R5, R15, 0x7770, RZ ;  /* 0x000077700f057816 */ /* 0x020fe400000000ff */
[----:B------:R-:W-:Y:S02]  /*0250*/  PRMT R8, R9, 0x7772, RZ ;  /* 0x0000777209087816 */ /* 0x000fe400000000ff */
[----:B------:R-:W-:Y:S02]  /*0260*/  PRMT R13, R12, 0x7772, RZ ;  /* 0x000077720c0d7816 */ /* 0x000fe400000000ff */
[----:B------:R-:W-:Y:S02]  /*0270*/  PRMT R3, R14, 0x7771, RZ ;  /* 0x000077710e037816 */ /* 0x000fe400000000ff */
[----:B------:R-:W-:-:S02]  /*0280*/  PRMT R4, R15, 0x7771, RZ ;  /* 0x000077710f047816 */ /* 0x000fc400000000ff */
[----:B------:R-:W-:Y:S02]  /*0290*/  PRMT R9, R9, 0x7773, RZ ;  /* 0x0000777309097816 */ /* 0x000fe400000000ff */
[----:B------:R-:W-:Y:S02]  /*02a0*/  PRMT R12, R12, 0x7773, RZ ;  /* 0x000077730c0c7816 */ /* 0x000fe400000000ff */
[----:B------:R-:W-:Y:S02]  /*02b0*/  SEL R6, RZ, 0x1, !P2 ;  /* 0x00000001ff067807 */ /* 0x000fe40005000000 */
[----:B------:R-:W-:Y:S02]  /*02c0*/  SEL R7, RZ, 0x1, !P3 ;  /* 0x00000001ff077807 */ /* 0x000fe40005800000 */
[----:B------:R-:W-:Y:S02]  /*02d0*/  LOP3.LUT P2, RZ, R5, 0xff, R2, 0xc8, !PT ;  /* 0x000000ff05ff7812 */ /* 0x000fe4000784c802 */
[----:B------:R-:W-:-:S02]  /*02e0*/  LOP3.LUT P3, RZ, R4, 0xff, R3, 0xc8, !PT ;  /* 0x000000ff04ff7812 */ /* 0x000fc4000786c803 */
[----:B------:R-:W-:Y:S02]  /*02f0*/  PRMT R2, R14, 0x7772, RZ ;  /* 0x000077720e027816 */ /* 0x000fe400000000ff */
[----:B------:R-:W-:Y:S02]  /*0300*/  PRMT R5, R15, 0x7772, RZ ;  /* 0x000077720f057816 */ /* 0x000fe400000000ff */
[----:B------:R-:W-:Y:S02]  /*0310*/  LOP3.LUT P0, RZ, R12, 0xff, R9, 0xc8, !PT ;  /* 0x000000ff0cff7812 */ /* 0x000fe4000780c809 */
[----:B------:R-:W-:Y:S02]  /*0320*/  PRMT R9, R7, 0x7604, R6 ;  /* 0x0000760407097816 */ /* 0x000fe40000000006 */
[----:B------:R-:W-:Y:S02]  /*0330*/  PRMT R3, R14, 0x7773, RZ ;  /* 0x000077730e037816 */ /* 0x000fe400000000ff */
[----:B------:R-:W-:-:S02]  /*0340*/  PRMT R4, R15, 0x7773, RZ ;  /* 0x000077730f047816 */ /* 0x000fc400000000ff */
[----:B------:R-:W-:Y:S02]  /*0350*/  SEL R6, RZ, 0x1, !P2 ;  /* 0x00000001ff067807 */ /* 0x000fe40005000000 */
[----:B------:R-:W-:Y:S02]  /*0360*/  LOP3.LUT P1, RZ, R13, 0xff, R8, 0xc8, !PT ;  /* 0x000000ff0dff7812 */ /* 0x000fe4000782c808 */
[----:B------:R-:W-:Y:S02]  /*0370*/  SEL R7, RZ, 0x1, !P3 ;  /* 0x00000001ff077807 */ /* 0x000fe40005800000 */
[----:B------:R-:W-:Y:S01]  /*0380*/  LOP3.LUT P2, RZ, R5, 0xff, R2, 0xc8, !PT ;  /* 0x000000ff05ff7812 */ /* 0x000fe2000784c802 */
[----:B------:R-:W-:Y:S01]  /*0390*/  IMAD.U32 R2, RZ, RZ, UR5 ;  /* 0x00000005ff027e24 */ /* 0x000fe2000f8e00ff */
[----:B------:R-:W-:Y:S01]  /*03a0*/  LOP3.LUT P3, RZ, R4, 0xff, R3, 0xc8, !PT ;  /* 0x000000ff04ff7812 */ /* 0x000fe2000786c803 */
[----:B------:R-:W-:Y:S01]  /*03b0*/  IMAD.U32 R3, RZ, RZ, UR6 ;  /* 0x00000006ff037e24 */ /* 0x000fe2000f8e00ff */
[----:B------:R-:W-:-:S02]  /*03c0*/  PRMT R6, R7, 0x7604, R6 ;  /* 0x0000760407067816 */ /* 0x000fc40000000006 */
[----:B------:R-:W-:Y:S01]  /*03d0*/  SEL R4, RZ, 0x1, !P1 ;  /* 0x00000001ff047807 */ /* 0x000fe20004800000 */
[----:B------:R-:W-:Y:S01]  /*03e0*/  IMAD.WIDE R2, R0, 0x4, R2 ;  /* 0x0000000400027825 */ /* 0x000fe200078e0202 */
[----:B------:R-:W-:Y:S02]  /*03f0*/  SEL R5, RZ, 0x1, !P2 ;  /* 0x00000001ff057807 */ /* 0x000fe40005000000 */
[----:B------:R-:W-:Y:S02]  /*0400*/  PRMT R9, R4, 0x7054, R9 ;  /* 0x0000705404097816 */ /* 0x000fe40000000009 */
[----:B------:R-:W-:Y:S02]  /*0410*/  PRMT R6, R5, 0x7054, R6 ;  /* 0x0000705405067816 */ /* 0x000fe40000000006 */
[----:B------:R-:W-:Y:S02]  /*0420*/  SEL R4, RZ, 0x1, !P0 ;  /* 0x00000001ff047807 */ /* 0x000fe40004000000 */
[----:B------:R-:W-:-:S02]  /*0430*/  SEL R5, RZ, 0x1, !P3 ;  /* 0x00000001ff057807 */ /* 0x000fc40005800000 */
[----:B------:R-:W-:Y:S02]  /*0440*/  PRMT R9, R4, 0x654, R9 ;  /* 0x0000065404097816 */ /* 0x000fe40000000009 */
[----:B------:R-:W-:-:S03]  /*0450*/  PRMT R5, R5, 0x654, R6 ;  /* 0x0000065405057816 */ /* 0x000fc60000000006 */
[----:B------:R-:W-:Y:S04]  /*0460*/  STG.E desc[UR12][R2.64], R9 ;  /* 0x0000000902007986 */ /* 0x000fe8000c10190c */
[----:B------:R-:W-:Y:S01]  /*0470*/  STG.E desc[UR12][R2.64+0x200], R5 ;  /* 0x0002000502007986 */ /* 0x000fe2000c10190c */
[----:B------:R-:W-:Y:S05]  /*0480*/  EXIT ;  /* 0x000000000000794d */ /* 0x000fea0003800000 */
.L_x_42085:
        /* <DEDUP_REMOVED lines=170> */
.L_x_42088:
        /* <DEDUP_REMOVED lines=8> */
.L_x_42089:
        /* <DEDUP_REMOVED lines=8> */
.L_x_42090:
        /* <DEDUP_REMOVED lines=9> */
.L_x_42091:
[----:B------:R-:W-:Y:S05]  /*10c0*/  BSYNC B1 ;  /* 0x0000000000017941 */ /* 0x000fea0003800000 */
.L_x_42087:
[----:B------:R-:W-:-:S13]  /*10d0*/  ISETP.GE.AND P0, PT, R5, R0, PT ;  /* 0x000000000500720c */ /* 0x000fda0003f06270 */
[----:B------:R-:W0:Y:S01]  /*10e0*/  @!P0 LDC.64 R8, c[0x0][0x218] ;  /* 0x00008600ff088b82 */ /* 0x000e220000000a00 */
[C---:B-12---:R-:W-:Y:S02]  /*10f0*/  @!P0 VIADD R7, R5.reuse, UR4 ;  /* 0x0000000405078c36 */ /* 0x046fe40008000000 */
[----:B------:R-:W-:-:S03]  /*1100*/  @!P0 VIADD R5, R5, 0x80 ;  /* 0x0000008005058836 */ /* 0x000fc60000000000 */
[----:B0-----:R-:W-:-:S05]  /*1110*/  @!P0 IADD3 R6, P1, R7, R8, RZ ;  /* 0x0000000807068210 */ /* 0x001fca0007f3e0ff */
[----:B------:R-:W-:-:S05]  /*1120*/  @!P0 IMAD.X R7, RZ, RZ, R9, P1 ;  /* 0x000000ffff078224 */ /* 0x000fca00008e0609 */
[----:B------:R2:W-:Y:S03]  /*1130*/  @!P0 STG.E.U8 desc[UR12][R6.64], R4 ;  /* 0x0000000406008986 */ /* 0x0005e6000c10110c */
.L_x_42092:
[----:B------:R-:W-:Y:S05]  /*1140*/  BSYNC B0 ;  /* 0x0000000000007941 */ /* 0x000fea0003800000 */
.L_x_42086:
        /* <DEDUP_REMOVED lines=9> */
.L_x_42093:
        /* <DEDUP_REMOVED lines=10> */
.L_x_42493:


//--------------------- .text._ZN2at6native29vectorized_elementwise_kernelILi8ENS0_13BinaryFunctorIbbbZNS0_19maximum_kernel_cudaERNS_18TensorIteratorBaseEEUlbbE_EESt5arrayIPcLm3EEEEviT0_T1_ --------------------------
	.section	.text._ZN2at6native29vectorized_elementwise_kernelILi8ENS0_13BinaryFunctorIbbbZNS0_19maximum_kernel_cudaERNS_18TensorIteratorBaseEEUlbbE_EESt5arrayIPcLm3EEEEviT0_T1_,"ax",@progbits
	.align	128
        .global         _ZN2at6native29vectorized_elementwise_kernelILi8ENS0_13BinaryFunctorIbbbZNS0_19maximum_kernel_cudaERNS_18TensorIteratorBaseEEUlbbE_EESt5arrayIPcLm3EEEEviT0_T1_
        .type           _ZN2at6native29vectorized_elementwise_kernelILi8ENS0_13BinaryFunctorIbbbZNS0_19maximum_kernel_cudaERNS_18TensorIteratorBaseEEUlbbE_EESt5arrayIPcLm3EEEEviT0_T1_,@function
        .size           _ZN2at6native29vectorized_elementwise_kernelILi8ENS0_13BinaryFunctorIbbbZNS0_19maximum_kernel_cudaERNS_18TensorIteratorBaseEEUlbbE_EESt5arrayIPcLm3EEEEviT0_T1_,(.L_x_42494 - _ZN2at6native29vectorized_elementwise_kernelILi8ENS0_13BinaryFunctorIbbbZNS0_19maximum_kernel_cudaERNS_18TensorIteratorBaseEEUlbbE_EESt5arrayIPcLm3EEEEviT0_T1_)
        .other          _ZN2at6native29vectorized_elementwise_kernelILi8ENS0_13BinaryFunctorIbbbZNS0_19maximum_kernel_cudaERNS_18TensorIteratorBaseEEUlbbE_EESt5arrayIPcLm3EEEEviT0_T1_,@"STO_CUDA_ENTRY STV_DEFAULT"
_ZN2at6native29vectorized_elementwise_kernelILi8ENS0_13BinaryFunctorIbbbZNS0_19maximum_kernel_cudaERNS_18TensorIteratorBaseEEUlbbE_EESt5arrayIPcLm3EEEEviT0_T1_:
.text._ZN2at6native29vectorized_elementwise_kernelILi8ENS0_13BinaryFunctorIbbbZNS0_19maximum_kernel_cudaERNS_18TensorIteratorBaseEEUlbbE_EESt5arrayIPcLm3EEEEviT0_T1_:
        /* <DEDUP_REMOVED lines=28> */
[C---:B---3--:R-:W-:Y:S02]  /*01c0*/  LOP3.LUT R8, R4.reuse, 0xffff, R2, 0xc8, !PT ;  /* 0x0000ffff04087812 */ /* 0x048fe400078ec802 */
[C---:B------:R-:W-:Y:S02]  /*01d0*/  PRMT R7, R4.reuse, 0x7632, R7 ;  /* 0x0000763204077816 */ /* 0x040fe40000000007 */
[----:B------:R-:W-:Y:S02]  /*01e0*/  SHF.R.U32.HI R8, RZ, 0x8, R8 ;  /* 0x00000008ff087819 */ /* 0x000fe40000011608 */
[----:B------:R-:W-:Y:S02]  /*01f0*/  LOP3.LUT P6, RZ, R4, 0xff, R2, 0xc8, !PT ;  /* 0x000000ff04ff7812 */ /* 0x000fe400078cc802 */
[----:B------:R-:W-:-:S02]  /*0200*/  PRMT R2, R8, 0x9910, RZ ;  /* 0x0000991008027816 */ /* 0x000fc400000000ff */
[----:B------:R-:W-:Y:S02]  /*0210*/  LOP3.LUT R8, R7, R6, RZ, 0xfc, !PT ;  /* 0x0000000607087212 */ /* 0x000fe400078efcff */
[----:B------:R-:W-:Y:S02]  /*0220*/  PRMT R6, R3, 0x7632, R6 ;  /* 0x0000763203067816 */ /* 0x000fe40000000006 */
[----:B------:R-:W-:Y:S02]  /*0230*/  PRMT R7, R5, 0x7632, R7 ;  /* 0x0000763205077816 */ /* 0x000fe40000000007 */
[----:B------:R-:W-:Y:S02]  /*0240*/  ISETP.NE.AND P2, PT, R2, RZ, PT ;  /* 0x000000ff0200720c */ /* 0x000fe40003f45270 */
[----:B------:R-:W-:Y:S02]  /*0250*/  LOP3.LUT R6, R7, R6, RZ, 0xfc, !PT ;  /* 0x0000000607067212 */ /* 0x000fe400078efcff */
[----:B------:R-:W-:-:S02]  /*0260*/  LOP3.LUT P5, RZ, R5, 0xff, R3, 0xc8, !PT ;  /* 0x000000ff05ff7812 */ /* 0x000fc400078ac803 */
[----:B------:R-:W-:Y:S02]  /*0270*/  LOP3.LUT R2, R8, 0xffff, RZ, 0xc0, !PT ;  /* 0x0000ffff08027812 */ /* 0x000fe400078ec0ff */
[----:B------:R-:W-:Y:S02]  /*0280*/  LOP3.LUT R3, R5, 0xffff, R3, 0xc8, !PT ;  /* 0x0000ffff05037812 */ /* 0x000fe400078ec803 */
[----:B------:R-:W-:Y:S02]  /*0290*/  LOP3.LUT R4, R6, 0xffff, RZ, 0xc0, !PT ;  /* 0x0000ffff06047812 */ /* 0x000fe400078ec0ff */
[----:B------:R-:W-:Y:S02]  /*02a0*/  SHF.R.U32.HI R2, RZ, 0x8, R2 ;  /* 0x00000008ff027819 */ /* 0x000fe40000011602 */
[----:B------:R-:W-:Y:S02]  /*02b0*/  SHF.R.U32.HI R3, RZ, 0x8, R3 ;  /* 0x00000008ff037819 */ /* 0x000fe40000011603 */
[----:B------:R-:W-:-:S02]  /*02c0*/  SHF.R.U32.HI R4, RZ, 0x8, R4 ;  /* 0x00000008ff047819 */ /* 0x000fc40000011604 */
[----:B------:R-:W-:Y:S02]  /*02d0*/  PRMT R2, R2, 0x9910, RZ ;  /* 0x0000991002027816 */ /* 0x000fe400000000ff */
[----:B------:R-:W-:Y:S02]  /*02e0*/  PRMT R3, R3, 0x9910, RZ ;  /* 0x0000991003037816 */ /* 0x000fe400000000ff */
[----:B------:R-:W-:Y:S02]  /*02f0*/  PRMT R4, R4, 0x9910, RZ ;  /* 0x0000991004047816 */ /* 0x000fe400000000ff */
[----:B------:R-:W-:Y:S01]  /*0300*/  ISETP.NE.AND P0, PT, R2, RZ, PT ;  /* 0x000000ff0200720c */ /* 0x000fe20003f05270 */
[----:B------:R-:W-:Y:S01]  /*0310*/  IMAD.U32 R2, RZ, RZ, UR5 ;  /* 0x00000005ff027e24 */ /* 0x000fe2000f8e00ff */
[----:B------:R-:W-:Y:S02]  /*0320*/  SEL R10, RZ, 0x1, !P6 ;  /* 0x00000001ff0a7807 */ /* 0x000fe40007000000 */
[----:B------:R-:W-:Y:S01]  /*0330*/  ISETP.NE.AND P1, PT, R3, RZ, PT ;  /* 0x000000ff0300720c */ /* 0x000fe20003f25270 */
[----:B------:R-:W-:Y:S01]  /*0340*/  IMAD.U32 R3, RZ, RZ, UR6 ;  /* 0x00000006ff037e24 */ /* 0x000fe2000f8e00ff */
[----:B------:R-:W-:-:S02]  /*0350*/  ISETP.NE.AND P6, PT, R4, RZ, PT ;  /* 0x000000ff0400720c */ /* 0x000fc40003fc5270 */
[----:B------:R-:W-:Y:S01]  /*0360*/  SEL R11, RZ, 0xffffffff, !P2 ;  /* 0xffffffffff0b7807 */ /* 0x000fe20005000000 */
[----:B------:R-:W-:Y:S01]  /*0370*/  IMAD.WIDE R2, R0, 0x8, R2 ;  /* 0x0000000800027825 */ /* 0x000fe200078e0202 */
[----:B------:R-:W-:Y:S02]  /*0380*/  SEL R9, RZ, 0xffffffff, !P0 ;  /* 0xffffffffff097807 */ /* 0x000fe40004000000 */
[----:B------:R-:W-:Y:S01]  /*0390*/  SEL R7, RZ, 0xffffffff, !P1 ;  /* 0xffffffffff077807 */ /* 0x000fe20004800000 */
[----:B------:R-:W-:Y:S01]  /*03a0*/  IMAD.SHL.U32 R15, R11, 0x100, RZ ;  /* 0x000001000b0f7824 */ /* 0x000fe200078e00ff */
[----:B------:R-:W-:Y:S01]  /*03b0*/  SEL R5, RZ, 0xffffffff, !P6 ;  /* 0xffffffffff057807 */ /* 0x000fe20007000000 */
[----:B------:R-:W-:Y:S01]  /*03c0*/  IMAD.SHL.U32 R13, R9, 0x100, RZ ;  /* 0x00000100090d7824 */ /* 0x000fe200078e00ff */
[----:B------:R-:W-:Y:S01]  /*03d0*/  LOP3.LUT P4, RZ, R8, 0xff, RZ, 0xc0, !PT ;  /* 0x000000ff08ff7812 */ /* 0x000fe2000788c0ff */
[----:B------:R-:W-:Y:S01]  /*03e0*/  IMAD.SHL.U32 R11, R7, 0x100, RZ ;  /* 0x00000100070b7824 */ /* 0x000fe200078e00ff */
[----:B------:R-:W-:Y:S01]  /*03f0*/  LOP3.LUT P3, RZ, R6, 0xff, RZ, 0xc0, !PT ;  /* 0x000000ff06ff7812 */ /* 0x000fe2000786c0ff */
        /* <DEDUP_REMOVED lines=12> */
.L_x_42094:
        /* <DEDUP_REMOVED lines=170> */
.L_x_42097:
        /* <DEDUP_REMOVED lines=8> */
.L_x_42098:
        /* <DEDUP_REMOVED lines=8> */
.L_x_42099:
        /* <DEDUP_REMOVED lines=9> */
.L_x_42100:
[----:B------:R-:W-:Y:S05]  /*10f0*/  BSYNC B1 ;  /* 0x0000000000017941 */ /* 0x000fea0003800000 */
.L_x_42096:
[----:B------:R-:W-:-:S13]  /*1100*/  ISETP.GE.AND P0, PT, R5, R0, PT ;  /* 0x000000000500720c */ /* 0x000fda0003f06270 */
[----:B------:R-:W0:Y:S01]  /*1110*/  @!P0 LDC.64 R8, c[0x0][0x218] ;  /* 0x00008600ff088b82 */ /* 0x000e220000000a00 */
[C---:B-12---:R-:W-:Y:S02]  /*1120*/  @!P0 VIADD R7, R5.reuse, UR4 ;  /* 0x0000000405078c36 */ /* 0x046fe40008000000 */
[----:B------:R-:W-:-:S03]  /*1130*/  @!P0 VIADD R5, R5, 0x80 ;  /* 0x0000008005058836 */ /* 0x000fc60000000000 */
[----:B0-----:R-:W-:-:S05]  /*1140*/  @!P0 IADD3 R6, P1, R7, R8, RZ ;  /* 0x0000000807068210 */ /* 0x001fca0007f3e0ff */
[----:B------:R-:W-:-:S05]  /*1150*/  @!P0 IMAD.X R7, RZ, RZ, R9, P1 ;  /* 0x000000ffff078224 */ /* 0x000fca00008e0609 */
[----:B------:R2:W-:Y:S03]  /*1160*/  @!P0 STG.E.U8 desc[UR12][R6.64], R4 ;  /* 0x0000000406008986 */ /* 0x0005e6000c10110c */
.L_x_42101:
[----:B------:R-:W-:Y:S05]  /*1170*/  BSYNC B0 ;  /* 0x0000000000007941 */ /* 0x000fea0003800000 */
.L_x_42095:
        /* <DEDUP_REMOVED lines=9> */
.L_x_42102:
        /* <DEDUP_REMOVED lines=15> */
.L_x_42494:


//--------------------- .nv.global.init           --------------------------
	.section	.nv.global.init,"aw",@progbits
.nv.global.init:
	.type		$str$9,@object
	.size		$str$9,(__unnamed_1 - $str$9)
$str$9:
        /*0000*/ 	.byte	0x66, 0x61, 0x6c, 0x73, 0x65, 0x00
	.type		__unnamed_1,@object
	.size		__unnamed_1,(__unnamed_17 - __unnamed_1)
__unnamed_1:
        /*0006*/ 	.byte	0x66, 0x65, 0x74, 0x63, 0x68, 0x5f, 0x61, 0x6e, 0x64, 0x5f, 0x63, 0x61, 0x73, 0x74, 0x00
	.type		__unnamed_17,@object
	.size		__unnamed_17,(__unnamed_9 - __unnamed_17)
__unnamed_17:
        /*0015*/ 	.byte	0x66, 0x65, 0x74, 0x63, 0x68, 0x5f, 0x61, 0x6e, 0x64, 0x5f, 0x63, 0x61, 0x73, 0x74, 0x00
	.type		__unnamed_9,@object
	.size		__unnamed_9,(__unnamed_5 - __unnamed_9)
__unnamed_9:
        /*0024*/ 	.byte	0x66, 0x65, 0x74, 0x63, 0x68, 0x5f, 0x61, 0x6e, 0x64, 0x5f, 0x63, 0x61, 0x73, 0x74, 0x00
	.type		__unnamed_5,@object
	.size		__unnamed_5,(__unnamed_13 - __unnamed_5)
__unnamed_5:
        /*0033*/ 	.byte	0x66, 0x65, 0x74, 0x63, 0x68, 0x5f, 0x61, 0x6e, 0x64, 0x5f, 0x63, 0x61, 0x73, 0x74, 0x00
	.type		__unnamed_13,@object
	.size		__unnamed_13,(__unnamed_3 - __unnamed_13)
__unnamed_13:
        /*0042*/ 	.byte	0x66, 0x65, 0x74, 0x63, 0x68, 0x5f, 0x61, 0x6e, 0x64, 0x5f, 0x63, 0x61, 0x73, 0x74, 0x00
	.type		__unnamed_3,@object
	.size		__unnamed_3,(__unnamed_19 - __unnamed_3)
__unnamed_3:
        /*0051*/ 	.byte	0x66, 0x65, 0x74, 0x63, 0x68, 0x5f, 0x61, 0x6e, 0x64, 0x5f, 0x63, 0x61, 0x73, 0x74, 0x00
	.type		__unnamed_19,@object
	.size		__unnamed_19,(__unnamed_11 - __unnamed_19)
__unnamed_19:
        /*0060*/ 	.byte	0x66, 0x65, 0x74, 0x63, 0x68, 0x5f, 0x61, 0x6e, 0x64, 0x5f, 0x63, 0x61, 0x73, 0x74, 0x00
	.type		__unnamed_11,@object
	.size		__unnamed_11,(__unnamed_15 - __unnamed_11)
__unnamed_11:
        /*006f*/ 	.byte	0x66, 0x65, 0x74, 0x63, 0x68, 0x5f, 0x61, 0x6e, 0x64, 0x5f, 0x63, 0x61, 0x73, 0x74, 0x00
	.type		__unnamed_15,@object
	.size		__unnamed_15,(__unnamed_7 - __unnamed_15)
__unnamed_15:
        /*007e*/ 	.byte	0x66, 0x65, 0x74, 0x63, 0x68, 0x5f, 0x61, 0x6e, 0x64, 0x5f, 0x63, 0x61, 0x73, 0x74, 0x00
	.type		__unnamed_7,@object
	.size		__unnamed_7,(__unnamed_2 - __unnamed_7)
__unnamed_7:
        /*008d*/ 	.byte	0x66, 0x65, 0x74, 0x63, 0x68, 0x5f, 0x61, 0x6e, 0x64, 0x5f, 0x63, 0x61, 0x73, 0x74, 0x00
	.type		__unnamed_2,@object
	.size		__unnamed_2,(__unnamed_18 - __unnamed_2)
__unnamed_2:
        /*009c*/ 	.byte	0x63, 0x61, 0x73, 0x74, 0x5f, 0x61, 0x6e, 0x64, 0x5f, 0x73, 0x74, 0x6f, 0x72, 0x65, 0x00
	.type		__unnamed_18,@object
	.size		__unnamed_18,(__unnamed_10 - __unnamed_18)
__unnamed_18:
        /*00ab*/ 	.byte	0x63, 0x61, 0x73, 0x74, 0x5f, 0x61, 0x6e, 0x64, 0x5f, 0x73, 0x74, 0x6f, 0x72, 0x65, 0x00
	.type		__unnamed_10,@object
	.size		__unnamed_10,(__unnamed_6 - __unnamed_10)
__unnamed_10:
        /*00ba*/ 	.byte	0x63, 0x61, 0x73, 0x74, 0x5f, 0x61, 0x6e, 0x64, 0x5f, 0x73, 0x74, 0x6f, 0x72, 0x65, 0x00
	.type		__unnamed_6,@object
	.size		__unnamed_6,(__unnamed_14 - __unnamed_6)
__unnamed_6:
        /*00c9*/ 	.byte	0x63, 0x61, 0x73, 0x74, 0x5f, 0x61, 0x6e, 0x64, 0x5f, 0x73, 0x74, 0x6f, 0x72, 0x65, 0x00
	.type		__unnamed_14,@object
	.size		__unnamed_14,(__unnamed_4 - __unnamed_14)
__unnamed_14:
        /*00d8*/ 	.byte	0x63, 0x61, 0x73, 0x74, 0x5f, 0x61, 0x6e, 0x64, 0x5f, 0x73, 0x74, 0x6f, 0x72, 0x65, 0x00
	.type		__unnamed_4,@object
	.size		__unnamed_4,(__unnamed_20 - __unnamed_4)
__unnamed_4:
        /*00e7*/ 	.byte	0x63, 0x61, 0x73, 0x74, 0x5f, 0x61, 0x6e, 0x64, 0x5f, 0x73, 0x74, 0x6f, 0x72, 0x65, 0x00
	.type		__unnamed_20,@object
	.size		__unnamed_20,(__unnamed_12 - __unnamed_20)
__unnamed_20:
        /*00f6*/ 	.byte	0x63, 0x61, 0x73, 0x74, 0x5f, 0x61, 0x6e, 0x64, 0x5f, 0x73, 0x74, 0x6f, 0x72, 0x65, 0x00
	.type		__unnamed_12,@object
	.size		__unnamed_12,(__unnamed_16 - __unnamed_12)
__unnamed_12:
        /*0105*/ 	.byte	0x63, 0x61, 0x73, 0x74, 0x5f, 0x61, 0x6e, 0x64, 0x5f, 0x73, 0x74, 0x6f, 0x72, 0x65, 0x00
	.type		__unnamed_16,@object
	.size		__unnamed_16,(__unnamed_8 - __unnamed_16)
__unnamed_16:
        /*0114*/ 	.byte	0x63, 0x61, 0x73, 0x74, 0x5f, 0x61, 0x6e, 0x64, 0x5f, 0x73, 0x74, 0x6f, 0x72, 0x65, 0x00
	.type		__unnamed_8,@object
	.size		__unnamed_8,($str$10 - __unnamed_8)
__unnamed_8:
        /*0123*/ 	.byte	0x63, 0x61, 0x73, 0x74, 0x5f, 0x61, 0x6e, 0x64, 0x5f, 0x73, 0x74, 0x6f, 0x72, 0x65, 0x00
	.type		$str$10,@object
	.size		$str$10,(.L_49 - $str$10)
$str$10:
        /*0132*/ 	.byte	0x2f, 0x72, 0x6f, 0x6f, 0x74, 0x2f, 0x2e, 0x70, 0x79, 0x65, 0x6e, 0x76, 0x2f, 0x76, 0x65, 0x72
        /*0142*/ 	.byte	0x73, 0x69, 0x6f, 0x6e, 0x73, 0x2f, 0x33, 0x2e, 0x31, 0x33, 0x2e, 0x31, 0x32, 0x2f, 0x6c, 0x69
        /*0152*/ 	.byte	0x62, 0x2f, 0x70, 0x79, 0x74, 0x68, 0x6f, 0x6e, 0x33, 0x2e, 0x31, 0x33, 0x2f, 0x73, 0x69, 0x74
        /*0162*/ 	.byte	0x65, 0x2d, 0x70, 0x61, 0x63, 0x6b, 0x61, 0x67, 0x65, 0x73, 0x2f, 0x74, 0x6f, 0x72, 0x63, 0x68
        /*0172*/ 	.byte	0x2f, 0x69, 0x6e, 0x63, 0x6c, 0x75, 0x64, 0x65, 0x2f, 0x63, 0x31, 0x30, 0x2f, 0x63, 0x6f, 0x72
        /*0182*/ 	.byte	0x65, 0x2f, 0x44, 0x79, 0x6e, 0x61, 0x6d, 0x69, 0x63, 0x43, 0x61, 0x73, 0x74, 0x2e, 0x68, 0x00
.L_49:


//--------------------- .nv.shared.reserved.0     --------------------------
	.section	.nv.shared.reserved.0,"aw",@nobits
	.weak		__nv_reservedSMEM_offset_0_alias
	.size		__nv_reservedSMEM_offset_0_alias, 0, 0
	.other		__nv_reservedSMEM_offset_0_alias,@"STO_CUDA_RESERVED_SHARED STV_DEFAULT"
__nv_reservedSMEM_offset_0_alias:
	.zero		0


//--------------------- .nv.global                --------------------------
	.section	.nv.global,"aw",@nobits
.nv.global:
	.type		_ZN57_INTERNAL_d3832acf_26_MaxMinElementwiseKernel_cu_806476104cuda3std3__48in_placeE,@object
	.size		_ZN57_INTERNAL_d3832acf_26_MaxMinElementwiseKernel_cu_806476104cuda3std3__48in_placeE,(_ZN57_INTERNAL_d3832acf_26_MaxMinElementwiseKernel_cu_806476104cuda3std6ranges3__45__cpo8distanceE - _ZN57_INTERNAL_d3832acf_26_MaxMinElementwiseKernel_cu_806476104cuda3std3__48in_placeE)
_ZN57_INTERNAL_d3832acf_26_MaxMinElementwiseKernel_cu_806476104cuda3std3__48in_placeE:
	.zero		1
	.type		_ZN57_INTERNAL_d3832acf_26_MaxMinElementwiseKernel_cu_806476104cuda3std6ranges3__45__cpo8distanceE,@object
	.size		_ZN57_INTERNAL_d3832acf_26_MaxMinElementwiseKernel_cu_806476104cuda3std6ranges3__45__cpo8distanceE,(_ZN57_INTERNAL_d3832acf_26_MaxMinElementwiseKernel_cu_806476104cuda3std3__45__cpo6cbeginE - _ZN57_INTERNAL_d3832acf_26_MaxMinElementwiseKernel_cu_806476104cuda3std6ranges3__45__cpo8distanceE)
_ZN57_INTERNAL_d3832acf_26_MaxMinElementwiseKernel_cu_806476104cuda3std6ranges3__45__cpo8distanceE:
	.zero		1
	.type		_ZN57_INTERNAL_d3832acf_26_MaxMinElementwiseKernel_cu_806476104cuda3std3__45__cpo6cbeginE,@object
	.size		_ZN57_INTERNAL_d3832acf_26_MaxMinElementwiseKernel_cu_806476104cuda3std3__45__cpo6cbeginE,(_ZN57_INTERNAL_d3832acf_26_MaxMinElementwiseKernel_cu_806476104cuda3std6ranges3__45__cpo7advanceE - _ZN57_INTERNAL_d3832acf_26_MaxMinElementwiseKernel_cu_806476104cuda3std3__45__cpo6cbeginE)
_ZN57_INTERNAL_d3832acf_26_MaxMinElementwiseKernel_cu_806476104cuda3std3__45__cpo6cbeginE:
	.zero		1
	.type		_ZN57_INTERNAL_d3832acf_26_MaxMinElementwiseKernel_cu_806476104cuda3std6ranges3__45__cpo7advanceE,@object
	.size		_ZN57_INTERNAL_d3832acf_26_MaxMinElementwiseKernel_cu_806476104cuda3std6ranges3__45__cpo7advanceE,(_ZN57_INTERNAL_d3832acf_26_MaxMinElementwiseKernel_cu_806476104cuda3std3__45__cpo7crbeginE - _ZN57_INTERNAL_d3832acf_26_MaxMinElementwiseKernel_cu_806476104cuda3std6ranges3__45__cpo7advanceE)
_ZN57_INTERNAL_d3832acf_26_MaxMinElementwiseKernel_cu_806476104cuda3std6ranges3__45__cpo7advanceE:
	.zero		1
	.type		_ZN57_INTERNAL_d3832acf_26_MaxMinElementwiseKernel_cu_806476104cuda3std3__45__cpo7crbeginE,@object
	.size		_ZN57_INTERNAL_d3832acf_26_MaxMinElementwiseKernel_cu_806476104cuda3std3__45__cpo7crbeginE,(_ZN57_INTERNAL_d3832acf_26_MaxMinElementwiseKernel_cu_806476104cuda3std6ranges3__45__cpo4dataE - _ZN57_INTERNAL_d3832acf_26_MaxMinElementwiseKernel_cu_806476104cuda3std3__45__cpo7crbeginE)
_ZN57_INTERNAL_d3832acf_26_MaxMinElementwiseKernel_cu_806476104cuda3std3__45__cpo7crbeginE:
	.zero		1
	.type		_ZN57_INTERNAL_d3832acf_26_MaxMinElementwiseKernel_cu_806476104cuda3std6ranges3__45__cpo4dataE,@object
	.size		_ZN57_INTERNAL_d3832acf_26_MaxMinElementwiseKernel_cu_806476104cuda3std6ranges3__45__cpo4dataE,(_ZN57_INTERNAL_d3832acf_26_MaxMinElementwiseKernel_cu_806476104cuda3std6ranges3__45__cpo5beginE - _ZN57_INTERNAL_d3832acf_26_MaxMinElementwiseKernel_cu_806476104cuda3std6ranges3__45__cpo4dataE)
_ZN57_INTERNAL_d3832acf_26_MaxMinElementwiseKernel_cu_806476104cuda3std6ranges3__45__cpo4dataE:
	.zero		1
	.type		_ZN57_INTERNAL_d3832acf_26_MaxMinElementwiseKernel_cu_806476104cuda3std6ranges3__45__cpo5beginE,@object
	.size		_ZN57_INTERNAL_d3832acf_26_MaxMinElementwiseKernel_cu_806476104cuda3std6ranges3__45__cpo5beginE,(_ZN57_INTERNAL_d3832acf_26_MaxMinElementwiseKernel_cu_806476104cuda3std3__459_GLOBAL__N__d3832acf_26_MaxMinElementwiseKernel_cu_806476106ignoreE - _ZN57_INTERNAL_d3832acf_26_MaxMinElementwiseKernel_cu_806476104cuda3std6ranges3__45__cpo5beginE)
_ZN57_INTERNAL_d3832acf_26_MaxMinElementwiseKernel_cu_806476104cuda3std6ranges3__45__cpo5beginE:
	.zero		1
	.type		_ZN57_INTERNAL_d3832acf_26_MaxMinElementwiseKernel_cu_806476104cuda3std3__459_GLOBAL__N__d3832acf_26_MaxMinElementwiseKernel_cu_806476106ignoreE,@object
	.size		_ZN57_INTERNAL_d3832acf_26_MaxMinElementwiseKernel_cu_806476104cuda3std3__459_GLOBAL__N__d3832acf_26_MaxMinElementwiseKernel_cu_806476106ignoreE,(_ZN57_INTERNAL_d3832acf_26_MaxMinElementwiseKernel_cu_806476104cuda3std6ranges3__45__cpo4sizeE - _ZN57_INTERNAL_d3832acf_26_MaxMinElementwiseKernel_cu_806476104cuda3std3__459_GLOBAL__N__d3832acf_26_MaxMinElementwiseKernel_cu_806476106ignoreE)
_ZN57_INTERNAL_d3832acf_26_MaxMinElementwiseKernel_cu_806476104cuda3std3__459_GLOBAL__N__d3832acf_26_MaxMinElementwiseKernel_cu_806476106ignoreE:
	.zero		1
	.type		_ZN57_INTERNAL_d3832acf_26_MaxMinElementwiseKernel_cu_806476104cuda3std6ranges3__45__cpo4sizeE,@object
	.size		_ZN57_INTERNAL_d3832acf_26_MaxMinElementwiseKernel_cu_806476104cuda3std6ranges3__45__cpo4sizeE,(_ZN57_INTERNAL_d3832acf_26_MaxMinElementwiseKernel_cu_806476104cuda3std3__45__cpo5beginE - _ZN57_INTERNAL_d3832acf_26_MaxMinElementwiseKernel_cu_806476104cuda3std6ranges3__45__cpo4sizeE)
_ZN57_INTERNAL_d3832acf_26_MaxMinElementwiseKernel_cu_806476104cuda3std6ranges3__45__cpo4sizeE:
	.zero		1
	.type		_ZN57_INTERNAL_d3832acf_26_MaxMinElementwiseKernel_cu_806476104cuda3std3__45__cpo5beginE,@object
	.size		_ZN57_INTERNAL_d3832acf_26_MaxMinElementwiseKernel_cu_806476104cuda3std3__45__cpo5beginE,(_ZN57_INTERNAL_d3832acf_26_MaxMinElementwiseKernel_cu_806476104cuda3std6ranges3__45__cpo6cbeginE - _ZN57_INTERNAL_d3832acf_26_MaxMinElementwiseKernel_cu_806476104cuda3std3__45__cpo5beginE)
_ZN57_INTERNAL_d3832acf_26_MaxMinElementwiseKernel_cu_806476104cuda3std3__45__cpo5beginE:
	.zero		1
	.type		_ZN57_INTERNAL_d3832acf_26_MaxMinElementwiseKernel_cu_806476104cuda3std6ranges3__45__cpo6cbeginE,@object
	.size		_ZN57_INTERNAL_d3832acf_26_MaxMinElementwiseKernel_cu_806476104cuda3std6ranges3__45__cpo6cbeginE,(_ZN57_INTERNAL_d3832acf_26_MaxMinElementwiseKernel_cu_806476104cuda3std3__45__cpo6rbeginE - _ZN57_INTERNAL_d3832acf_26_MaxMinElementwiseKernel_cu_806476104cuda3std6ranges3__45__cpo6cbeginE)
_ZN57_INTERNAL_d3832acf_26_MaxMinElementwiseKernel_cu_806476104cuda3std6ranges3__45__cpo6cbeginE:
	.zero		1
	.type		_ZN57_INTERNAL_d3832acf_26_MaxMinElementwiseKernel_cu_806476104cuda3std3__45__cpo6rbeginE,@object
	.size		_ZN57_INTERNAL_d3832acf_26_MaxMinElementwiseKernel_cu_806476104cuda3std3__45__cpo6rbeginE,(_ZN57_INTERNAL_d3832acf_26_MaxMinElementwiseKernel_cu_806476104cuda3std6ranges3__45__cpo4nextE - _ZN57_INTERNAL_d3832acf_26_MaxMinElementwiseKernel_cu_806476104cuda3std3__45__cpo6rbeginE)
_ZN57_INTERNAL_d3832acf_26_MaxMinElementwiseKernel_cu_806476104cuda3std3__45__cpo6rbeginE:
	.zero		1
	.type		_ZN57_INTERNAL_d3832acf_26_MaxMinElementwiseKernel_cu_806476104cuda3std6ranges3__45__cpo4nextE,@object
	.size		_ZN57_INTERNAL_d3832acf_26_MaxMinElementwiseKernel_cu_806476104cuda3std6ranges3__45__cpo4nextE,(_ZN57_INTERNAL_d3832acf_26_MaxMinElementwiseKernel_cu_806476104cuda3std6ranges3__45__cpo4swapE - _ZN57_INTERNAL_d3832acf_26_MaxMinElementwiseKernel_cu_806476104cuda3std6ranges3__45__cpo4nextE)
_ZN57_INTERNAL_d3832acf_26_MaxMinElementwiseKernel_cu_806476104cuda3std6ranges3__45__cpo4nextE:
	.zero		1
	.type		_ZN57_INTERNAL_d3832acf_26_MaxMinElementwiseKernel_cu_806476104cuda3std6ranges3__45__cpo4swapE,@object
	.size		_ZN57_INTERNAL_d3832acf_26_MaxMinElementwiseKernel_cu_806476104cuda3std6ranges3__45__cpo4swapE,(_ZN57_INTERNAL_d3832acf_26_MaxMinElementwiseKernel_cu_806476104cuda3std3__420unreachable_sentinelE - _ZN57_INTERNAL_d3832acf_26_MaxMinElementwiseKernel_cu_806476104cuda3std6ranges3__45__cpo4swapE)
_ZN57_INTERNAL_d3832acf_26_MaxMinElementwiseKernel_cu_806476104cuda3std6ranges3__45__cpo4swapE:
	.zero		1
	.type		_ZN57_INTERNAL_d3832acf_26_MaxMinElementwiseKernel_cu_806476104cuda3std3__420unreachable_sentinelE,@object
	.size		_ZN57_INTERNAL_d3832acf_26_MaxMinElementwiseKernel_cu_806476104cuda3std3__420unreachable_sentinelE,(_ZN57_INTERNAL_d3832acf_26_MaxMinElementwiseKernel_cu_806476106thrust23THRUST_300001_SM_900_NS6system6detail10sequential3seqE - _ZN57_INTERNAL_d3832acf_26_MaxMinElementwiseKernel_cu_806476104cuda3std3__420unreachable_sentinelE)
_ZN57_INTERNAL_d3832acf_26_MaxMinElementwiseKernel_cu_806476104cuda3std3__420unreachable_sentinelE:
	.zero		1
	.type		_ZN57_INTERNAL_d3832acf_26_MaxMinElementwiseKernel_cu_806476106thrust23THRUST_300001_SM_900_NS6system6detail10sequential3seqE,@object
	.size		_ZN57_INTERNAL_d3832acf_26_MaxMinElementwiseKernel_cu_806476106thrust23THRUST_300001_SM_900_NS6system6detail10sequential3seqE,(_ZN57_INTERNAL_d3832acf_26_MaxMinElementwiseKernel_cu_806476104cuda3std3__45__cpo4cendE - _ZN57_INTERNAL_d3832acf_26_MaxMinElementwiseKernel_cu_806476106thrust23THRUST_300001_SM_900_NS6system6detail10sequential3seqE)
_ZN57_INTERNAL_d3832acf_26_MaxMinElementwiseKernel_cu_806476106thrust23THRUST_300001_SM_900_NS6system6detail10sequential3seqE:
	.zero		1
	.type		_ZN57_INTERNAL_d3832acf_26_MaxMinElementwiseKernel_cu_806476104cuda3std3__45__cpo4cendE,@object
	.size		_ZN57_INTERNAL_d3832acf_26_MaxMinElementwiseKernel_cu_806476104cuda3std3__45__cpo4cendE,(_ZN57_INTERNAL_d3832acf_26_MaxMinElementwiseKernel_cu_806476104cuda3std6ranges3__45__cpo9iter_swapE - _ZN57_INTERNAL_d3832acf_26_MaxMinElementwiseKernel_cu_806476104cuda3std3__45__cpo4cendE)
_ZN57_INTERNAL_d3832acf_26_MaxMinElementwiseKernel_cu_806476104cuda3std3__45__cpo4cendE:
	.zero		1
	.type		_ZN57_INTERNAL_d3832acf_26_MaxMinElementwiseKernel_cu_806476104cuda3std6ranges3__45__cpo9iter_swapE,@object
	.size		_ZN57_INTERNAL_d3832acf_26_MaxMinElementwiseKernel_cu_806476104cuda3std6ranges3__45__cpo9iter_swapE,(_ZN57_INTERNAL_d3832acf_26_MaxMinElementwiseKernel_cu_806476104cuda3std3__45__cpo5crendE - _ZN57_INTERNAL_d3832acf_26_MaxMinElementwiseKernel_cu_806476104cuda3std6ranges3__45__cpo9iter_swapE)
_ZN57_INTERNAL_d3832acf_26_MaxMinElementwiseKernel_cu_806476104cuda3std6ranges3__45__cpo9iter_swapE:
	.zero		1
	.type		_ZN57_INTERNAL_d3832acf_26_MaxMinElementwiseKernel_cu_806476104cuda3std3__45__cpo5crendE,@object
	.size		_ZN57_INTERNAL_d3832acf_26_MaxMinElementwiseKernel_cu_806476104cuda3std3__45__cpo5crendE,(_ZN57_INTERNAL_d3832acf_26_MaxMinElementwiseKernel_cu_806476104cuda3std6ranges3__45__cpo5cdataE - _ZN57_INTERNAL_d3832acf_26_MaxMinElementwiseKernel_cu_806476104cuda3std3__45__cpo5crendE)
_ZN57_INTERNAL_d3832acf_26_MaxMinElementwiseKernel_cu_806476104cuda3std3__45__cpo5crendE:
	.zero		1
	.type		_ZN57_INTERNAL_d3832acf_26_MaxMinElementwiseKernel_cu_806476104cuda3std6ranges3__45__cpo5cdataE,@object
	.size		_ZN57_INTERNAL_d3832acf_26_MaxMinElementwiseKernel_cu_806476104cuda3std6ranges3__45__cpo5cdataE,(_ZN57_INTERNAL_d3832acf_26_MaxMinElementwiseKernel_cu_806476104cuda3std6ranges3__45__cpo3endE - _ZN57_INTERNAL_d3832acf_26_MaxMinElementwiseKernel_cu_806476104cuda3std6ranges3__45__cpo5cdataE)
_ZN57_INTERNAL_d3832acf_26_MaxMinElementwiseKernel_cu_806476104cuda3std6ranges3__45__cpo5cdataE:
	.zero		1
	.type		_ZN57_INTERNAL_d3832acf_26_MaxMinElementwiseKernel_cu_806476104cuda3std6ranges3__45__cpo3endE,@object
	.size		_ZN57_INTERNAL_d3832acf_26_MaxMinElementwiseKernel_cu_806476104cuda3std6ranges3__45__cpo3endE,(_ZN57_INTERNAL_d3832acf_26_MaxMinElementwiseKernel_cu_806476104cuda3std3__419piecewise_constructE - _ZN57_INTERNAL_d3832acf_26_MaxMinElementwiseKernel_cu_806476104cuda3std6ranges3__45__cpo3endE)
_ZN57_INTERNAL_d3832acf_26_MaxMinElementwiseKernel_cu_806476104cuda3std6ranges3__45__cpo3endE:
	.zero		1
	.type		_ZN57_INTERNAL_d3832acf_26_MaxMinElementwiseKernel_cu_806476104cuda3std3__419piecewise_constructE,@object
	.size		_ZN57_INTERNAL_d3832acf_26_MaxMinElementwiseKernel_cu_806476104cuda3std3__419piecewise_constructE,(_ZN57_INTERNAL_d3832acf_26_MaxMinElementwiseKernel_cu_806476104cuda3std6ranges3__45__cpo5ssizeE - _ZN57_INTERNAL_d3832acf_26_MaxMinElementwiseKernel_cu_806476104cuda3std3__419piecewise_constructE)
_ZN57_INTERNAL_d3832acf_26_MaxMinElementwiseKernel_cu_806476104cuda3std3__419piecewise_constructE:
	.zero		1
	.type		_ZN57_INTERNAL_d3832acf_26_MaxMinElementwiseKernel_cu_806476104cuda3std6ranges3__45__cpo5ssizeE,@object
	.size		_ZN57_INTERNAL_d3832acf_26_MaxMinElementwiseKernel_cu_806476104cuda3std6ranges3__45__cpo5ssizeE,(_ZN57_INTERNAL_d3832acf_26_MaxMinElementwiseKernel_cu_806476104cuda3std3__45__cpo3endE - _ZN57_INTERNAL_d3832acf_26_MaxMinElementwiseKernel_cu_806476104cuda3std6ranges3__45__cpo5ssizeE)
_ZN57_INTERNAL_d3832acf_26_MaxMinElementwiseKernel_cu_806476104cuda3std6ranges3__45__cpo5ssizeE:
	.zero		1
	.type		_ZN57_INTERNAL_d3832acf_26_MaxMinElementwiseKernel_cu_806476104cuda3std3__45__cpo3endE,@object
	.size		_ZN57_INTERNAL_d3832acf_26_MaxMinElementwiseKernel_cu_806476104cuda3std3__45__cpo3endE,(_ZN57_INTERNAL_d3832acf_26_MaxMinElementwiseKernel_cu_806476104cuda3std6ranges3__45__cpo4cendE - _ZN57_INTERNAL_d3832acf_26_MaxMinElementwiseKernel_cu_806476104cuda3std3__45__cpo3endE)
_ZN57_INTERNAL_d3832acf_26_MaxMinElementwiseKernel_cu_806476104cuda3std3__45__cpo3endE:
	.zero		1
	.type		_ZN57_INTERNAL_d3832acf_26_MaxMinElementwiseKernel_cu_806476104cuda3std6ranges3__45__cpo4cendE,@object
	.size		_ZN57_INTERNAL_d3832acf_26_MaxMinElementwiseKernel_cu_806476104cuda3std6ranges3__45__cpo4cendE,(_ZN57_INTERNAL_d3832acf_26_MaxMinElementwiseKernel_cu_806476104cuda3std3__45__cpo4rendE - _ZN57_INTERNAL_d3832acf_26_MaxMinElementwiseKernel_cu_806476104cuda3std6ranges3__45__cpo4cendE)
_ZN57_INTERNAL_d3832acf_26_MaxMinElementwiseKernel_cu_806476104cuda3std6ranges3__45__cpo4cendE:
	.zero		1
	.type		_ZN57_INTERNAL_d3832acf_26_MaxMinElementwiseKernel_cu_806476104cuda3std3__45__cpo4rendE,@object
	.size		_ZN57_INTERNAL_d3832acf_26_MaxMinElementwiseKernel_cu_806476104cuda3std3__45__cpo4rendE,(_ZN57_INTERNAL_d3832acf_26_MaxMinElementwiseKernel_cu_806476104cuda3std6ranges3__45__cpo4prevE - _ZN57_INTERNAL_d3832acf_26_MaxMinElementwiseKernel_cu_806476104cuda3std3__45__cpo4rendE)
_ZN57_INTERNAL_d3832acf_26_MaxMinElementwiseKernel_cu_806476104cuda3std3__45__cpo4rendE:
	.zero		1
	.type		_ZN57_INTERNAL_d3832acf_26_MaxMinElementwiseKernel_cu_806476104cuda3std6ranges3__45__cpo4prevE,@object
	.size		_ZN57_INTERNAL_d3832acf_26_MaxMinElementwiseKernel_cu_806476104cuda3std6ranges3__45__cpo4prevE,(_ZN57_INTERNAL_d3832acf_26_MaxMinElementwiseKernel_cu_806476104cuda3std6ranges3__45__cpo9iter_moveE - _ZN57_INTERNAL_d3832acf_26_MaxMinElementwiseKernel_cu_806476104cuda3std6ranges3__45__cpo4prevE)
_ZN57_INTERNAL_d3832acf_26_MaxMinElementwiseKernel_cu_806476104cuda3std6ranges3__45__cpo4prevE:
	.zero		1
	.type		_ZN57_INTERNAL_d3832acf_26_MaxMinElementwiseKernel_cu_806476104cuda3std6ranges3__45__cpo9iter_moveE,@object
	.size		_ZN57_INTERNAL_d3832acf_26_MaxMinElementwiseKernel_cu_806476104cuda3std6ranges3__45__cpo9iter_moveE,(.L_33 - _ZN57_INTERNAL_d3832acf_26_MaxMinElementwiseKernel_cu_806476104cuda3std6ranges3__45__cpo9iter_moveE)
_ZN57_INTERNAL_d3832acf_26_MaxMinElementwiseKernel_cu_806476104cuda3std6ranges3__45__cpo9iter_moveE:
	.zero		1
.L_33:


//--------------------- .nv.constant0._ZN2at6native18elementwise_kernelILi128ELi4EZNS0_15gpu_kernel_implINS0_13AUnaryFunctorIN3c108BFloat16ES5_S5_ZZZNS0_16fmin_kernel_cudaERNS_18TensorIteratorBaseEENKUlvE_clEvENKUlvE2_clEvEUlS5_S5_E_EEEEvS7_RKT_EUliE_EEviT1_ --------------------------
	.section	.nv.constant0._ZN2at6native18elementwise_kernelILi128ELi4EZNS0_15gpu_kernel_implINS0_13AUnaryFunctorIN3c108BFloat16ES5_S5_ZZZNS0_16fmin_kernel_cudaERNS_18TensorIteratorBaseEENKUlvE_clEvENKUlvE2_clEvEUlS5_S5_E_EEEEvS7_RKT_EUliE_EEviT1_,"a",@progbits
	.sectionflags	@""
	.align	4
.nv.constant0._ZN2at6native18elementwise_kernelILi128ELi4EZNS0_15gpu_kernel_implINS0_13AUnaryFunctorIN3c108BFloat16ES5_S5_ZZZNS0_16fmin_kernel_cudaERNS_18TensorIteratorBaseEENKUlvE_clEvENKUlvE2_clEvEUlS5_S5_E_EEEEvS7_RKT_EUliE_EEviT1_:
	.zero		1072


//--------------------- .nv.constant0._ZN2at6native27unrolled_elementwise_kernelINS0_13AUnaryFunctorIN3c108BFloat16ES4_S4_ZZZNS0_16fmin_kernel_cudaERNS_18TensorIteratorBaseEENKUlvE_clEvENKUlvE2_clEvEUlS4_S4_E_EESt5arrayIPcLm2EELi4E23TrivialOffsetCalculatorILi1EjESF_NS0_6memory12LoadWithCastILi1EEENSG_13StoreWithCastILi1EEEEEviT_T0_T2_T3_T4_T5_ --------------------------
	.section	.nv.constant0._ZN2at6native27unrolled_elementwise_kernelINS0_13AUnaryFunctorIN3c108BFloat16ES4_S4_ZZZNS0_16fmin_kernel_cudaERNS_18TensorIteratorBaseEENKUlvE_clEvENKUlvE2_clEvEUlS4_S4_E_EESt5arrayIPcLm2EELi4E23TrivialOffsetCalculatorILi1EjESF_NS0_6memory12LoadWithCastILi1EEENSG_13StoreWithCastILi1EEEEEviT_T0_T2_T3_T4_T5_,"a",@progbits
	.sectionflags	@""
	.align	4
.nv.constant0._ZN2at6native27unrolled_elementwise_kernelINS0_13AUnaryFunctorIN3c108BFloat16ES4_S4_ZZZNS0_16fmin_kernel_cudaERNS_18TensorIteratorBaseEENKUlvE_clEvENKUlvE2_clEvEUlS4_S4_E_EESt5arrayIPcLm2EELi4E23TrivialOffsetCalculatorILi1EjESF_NS0_6memory12LoadWithCastILi1EEENSG_13StoreWithCastILi1EEEEEviT_T0_T2_T3_T4_T5_:
	.zero		572


//--------------------- .nv.constant0._ZN2at6native18elementwise_kernelILi128ELi4EZNS0_22gpu_kernel_impl_nocastINS0_13AUnaryFunctorIN3c108BFloat16ES5_S5_ZZZNS0_16fmin_kernel_cudaERNS_18TensorIteratorBaseEENKUlvE_clEvENKUlvE2_clEvEUlS5_S5_E_EEEEvS7_RKT_EUliE_EEviT1_ --------------------------
	.section	.nv.constant0._ZN2at6native18elementwise_kernelILi128ELi4EZNS0_22gpu_kernel_impl_nocastINS0_13AUnaryFunctorIN3c108BFloat16ES5_S5_ZZZNS0_16fmin_kernel_cudaERNS_18TensorIteratorBaseEENKUlvE_clEvENKUlvE2_clEvEUlS5_S5_E_EEEEvS7_RKT_EUliE_EEviT1_,"a",@progbits
	.sectionflags	@""
	.align	4
.nv.constant0._ZN2at6native18elementwise_kernelILi128ELi4EZNS0_22gpu_kernel_impl_nocastINS0_13AUnaryFunctorIN3c108BFloat16ES5_S5_ZZZNS0_16fmin_kernel_cudaERNS_18TensorIteratorBaseEENKUlvE_clEvENKUlvE2_clEvEUlS5_S5_E_EEEEvS7_RKT_EUliE_EEviT1_:
	.zero		1072


//--------------------- .nv.constant0._ZN2at6native27unrolled_elementwise_kernelINS0_13AUnaryFunctorIN3c108BFloat16ES4_S4_ZZZNS0_16fmin_kernel_cudaERNS_18TensorIteratorBaseEENKUlvE_clEvENKUlvE2_clEvEUlS4_S4_E_EESt5arrayIPcLm2EELi4E23TrivialOffsetCalculatorILi1EjESF_NS0_6memory15LoadWithoutCastENSG_16StoreWithoutCastEEEviT_T0_T2_T3_T4_T5_ --------------------------
	.section	.nv.constant0._ZN2at6native27unrolled_elementwise_kernelINS0_13AUnaryFunctorIN3c108BFloat16ES4_S4_ZZZNS0_16fmin_kernel_cudaERNS_18TensorIteratorBaseEENKUlvE_clEvENKUlvE2_clEvEUlS4_S4_E_EESt5arrayIPcLm2EELi4E23TrivialOffsetCalculatorILi1EjESF_NS0_6memory15LoadWithoutCastENSG_16StoreWithoutCastEEEviT_T0_T2_T3_T4_T5_,"a",@progbits
	.sectionflags	@""
	.align	4
.nv.constant0._ZN2at6native27unrolled_elementwise_kernelINS0_13AUnaryFunctorIN3c108BFloat16ES4_S4_ZZZNS0_16fmin_kernel_cudaERNS_18TensorIteratorBaseEENKUlvE_clEvENKUlvE2_clEvEUlS4_S4_E_EESt5arrayIPcLm2EELi4E23TrivialOffsetCalculatorILi1EjESF_NS0_6memory15LoadWithoutCastENSG_16StoreWithoutCastEEEviT_T0_T2_T3_T4_T5_:
	.zero		556


//--------------------- .nv.constant0._ZN2at6native29vectorized_elementwise_kernelILi2ENS0_13AUnaryFunctorIN3c108BFloat16ES4_S4_ZZZNS0_16fmin_kernel_cudaERNS_18TensorIteratorBaseEENKUlvE_clEvENKUlvE2_clEvEUlS4_S4_E_EESt5arrayIPcLm2EEEEviT0_T1_ --------------------------
	.section	.nv.constant0._ZN2at6native29vectorized_elementwise_kernelILi2ENS0_13AUnaryFunctorIN3c108BFloat16ES4_S4_ZZZNS0_16fmin_kernel_cudaERNS_18TensorIteratorBaseEENKUlvE_clEvENKUlvE2_clEvEUlS4_S4_E_EESt5arrayIPcLm2EEEEviT0_T1_,"a",@progbits
	.sectionflags	@""
	.align	4
.nv.constant0._ZN2at6native29vectorized_elementwise_kernelILi2ENS0_13AUnaryFunctorIN3c108BFloat16ES4_S4_ZZZNS0_16fmin_kernel_cudaERNS_18TensorIteratorBaseEENKUlvE_clEvENKUlvE2_clEvEUlS4_S4_E_EESt5arrayIPcLm2EEEEviT0_T1_:
	.zero		552


//--------------------- .nv.constant0._ZN2at6native29vectorized_elementwise_kernelILi4ENS0_13AUnaryFunctorIN3c108BFloat16ES4_S4_ZZZNS0_16fmin_kernel_cudaERNS_18TensorIteratorBaseEENKUlvE_clEvENKUlvE2_clEvEUlS4_S4_E_EESt5arrayIPcLm2EEEEviT0_T1_ --------------------------
	.section	.nv.constant0._ZN2at6native29vectorized_elementwise_kernelILi4ENS0_13AUnaryFunctorIN3c108BFloat16ES4_S4_ZZZNS0_16fmin_kernel_cudaERNS_18TensorIteratorBaseEENKUlvE_clEvENKUlvE2_clEvEUlS4_S4_E_EESt5arrayIPcLm2EEEEviT0_T1_,"a",@progbits
	.sectionflags	@""
	.align	4
.nv.constant0._ZN2at6native29vectorized_elementwise_kernelILi4ENS0_13AUnaryFunctorIN3c108BFloat16ES4_S4_ZZZNS0_16fmin_kernel_cudaERNS_18TensorIteratorBaseEENKUlvE_clEvENKUlvE2_clEvEUlS4_S4_E_EESt5arrayIPcLm2EEEEviT0_T1_:
	.zero		552


//--------------------- .nv.constant0._ZN2at6native29vectorized_elementwise_kernelILi8ENS0_13AUnaryFunctorIN3c108BFloat16ES4_S4_ZZZNS0_16fmin_kernel_cudaERNS_18TensorIteratorBaseEENKUlvE_clEvENKUlvE2_clEvEUlS4_S4_E_EESt5arrayIPcLm2EEEEviT0_T1_ --------------------------
	.section	.nv.constant0._ZN2at6native29vectorized_elementwise_kernelILi8ENS0_13AUnaryFunctorIN3c108BFloat16ES4_S4_ZZZNS0_16fmin_kernel_cudaERNS_18TensorIteratorBaseEENKUlvE_clEvENKUlvE2_clEvEUlS4_S4_E_EESt5arrayIPcLm2EEEEviT0_T1_,"a",@progbits
	.sectionflags	@""
	.align	4
.nv.constant0._ZN2at6native29vectorized_elementwise_kernelILi8ENS0_13AUnaryFunctorIN3c108BFloat16ES4_S4_ZZZNS0_16fmin_kernel_cudaERNS_18TensorIteratorBaseEENKUlvE_clEvENKUlvE2_clEvEUlS4_S4_E_EESt5arrayIPcLm2EEEEviT0_T1_:
	.zero		552


//--------------------- .nv.constant0._ZN2at6native18elementwise_kernelILi128ELi4EZNS0_15gpu_kernel_implINS0_13BinaryFunctorIN3c108BFloat16ES5_S5_ZZZNS0_16fmin_kernel_cudaERNS_18TensorIteratorBaseEENKUlvE_clEvENKUlvE2_clEvEUlS5_S5_E_EEEEvS7_RKT_EUliE_EEviT1_ --------------------------
	.section	.nv.constant0._ZN2at6native18elementwise_kernelILi128ELi4EZNS0_15gpu_kernel_implINS0_13BinaryFunctorIN3c108BFloat16ES5_S5_ZZZNS0_16fmin_kernel_cudaERNS_18TensorIteratorBaseEENKUlvE_clEvENKUlvE2_clEvEUlS5_S5_E_EEEEvS7_RKT_EUliE_EEviT1_,"a",@progbits
	.sectionflags	@""
	.align	4
.nv.constant0._ZN2at6native18elementwise_kernelILi128ELi4EZNS0_15gpu_kernel_implINS0_13BinaryFunctorIN3c108BFloat16ES5_S5_ZZZNS0_16fmin_kernel_cudaERNS_18TensorIteratorBaseEENKUlvE_clEvENKUlvE2_clEvEUlS5_S5_E_EEEEvS7_RKT_EUliE_EEviT1_:
	.zero		1184


//--------------------- .nv.constant0._ZN2at6native27unrolled_elementwise_kernelINS0_13BinaryFunctorIN3c108BFloat16ES4_S4_ZZZNS0_16fmin_kernel_cudaERNS_18TensorIteratorBaseEENKUlvE_clEvENKUlvE2_clEvEUlS4_S4_E_EESt5arrayIPcLm3EELi4E23TrivialOffsetCalculatorILi2EjESE_ILi1EjENS0_6memory12LoadWithCastILi2EEENSH_13StoreWithCastILi1EEEEEviT_T0_T2_T3_T4_T5_ --------------------------
	.section	.nv.constant0._ZN2at6native27unrolled_elementwise_kernelINS0_13BinaryFunctorIN3c108BFloat16ES4_S4_ZZZNS0_16fmin_kernel_cudaERNS_18TensorIteratorBaseEENKUlvE_clEvENKUlvE2_clEvEUlS4_S4_E_EESt5arrayIPcLm3EELi4E23TrivialOffsetCalculatorILi2EjESE_ILi1EjENS0_6memory12LoadWithCastILi2EEENSH_13StoreWithCastILi1EEEEEviT_T0_T2_T3_T4_T5_,"a",@progbits
	.sectionflags	@""
	.align	4
.nv.constant0._ZN2at6native27unrolled_elementwise_kernelINS0_13BinaryFunctorIN3c108BFloat16ES4_S4_ZZZNS0_16fmin_kernel_cudaERNS_18TensorIteratorBaseEENKUlvE_clEvENKUlvE2_clEvEUlS4_S4_E_EESt5arrayIPcLm3EELi4E23TrivialOffsetCalculatorILi2EjESE_ILi1EjENS0_6memory12LoadWithCastILi2EEENSH_13StoreWithCastILi1EEEEEviT_T0_T2_T3_T4_T5_:
	.zero		584


//--------------------- .nv.constant0._ZN2at6native18elementwise_kernelILi128ELi4EZNS0_22gpu_kernel_impl_nocastINS0_13BinaryFunctorIN3c108BFloat16ES5_S5_ZZZNS0_16fmin_kernel_cudaERNS_18TensorIteratorBaseEENKUlvE_clEvENKUlvE2_clEvEUlS5_S5_E_EEEEvS7_RKT_EUliE_EEviT1_ --------------------------
	.section	.nv.constant0._ZN2at6native18elementwise_kernelILi128ELi4EZNS0_22gpu_kernel_impl_nocastINS0_13BinaryFunctorIN3c108BFloat16ES5_S5_ZZZNS0_16fmin_kernel_cudaERNS_18TensorIteratorBaseEENKUlvE_clEvENKUlvE2_clEvEUlS5_S5_E_EEEEvS7_RKT_EUliE_EEviT1_,"a",@progbits
	.sectionflags	@""
	.align	4
.nv.constant0._ZN2at6native18elementwise_kernelILi128ELi4EZNS0_22gpu_kernel_impl_nocastINS0_13BinaryFunctorIN3c108BFloat16ES5_S5_ZZZNS0_16fmin_kernel_cudaERNS_18TensorIteratorBaseEENKUlvE_clEvENKUlvE2_clEvEUlS5_S5_E_EEEEvS7_RKT_EUliE_EEviT1_:
	.zero		1184


//--------------------- .nv.constant0._ZN2at6native27unrolled_elementwise_kernelINS0_13BinaryFunctorIN3c108BFloat16ES4_S4_ZZZNS0_16fmin_kernel_cudaERNS_18TensorIteratorBaseEENKUlvE_clEvENKUlvE2_clEvEUlS4_S4_E_EESt5arrayIPcLm3EELi4E23TrivialOffsetCalculatorILi2EjESE_ILi1EjENS0_6memory15LoadWithoutCastENSH_16StoreWithoutCastEEEviT_T0_T2_T3_T4_T5_ --------------------------
	.section	.nv.constant0._ZN2at6native27unrolled_elementwise_kernelINS0_13BinaryFunctorIN3c108BFloat16ES4_S4_ZZZNS0_16fmin_kernel_cudaERNS_18TensorIteratorBaseEENKUlvE_clEvENKUlvE2_clEvEUlS4_S4_E_EESt5arrayIPcLm3EELi4E23TrivialOffsetCalculatorILi2EjESE_ILi1EjENS0_6memory15LoadWithoutCastENSH_16StoreWithoutCastEEEviT_T0_T2_T3_T4_T5_,"a",@progbits
	.sectionflags	@""
	.align	4
.nv.constant0._ZN2at6native27unrolled_elementwise_kernelINS0_13BinaryFunctorIN3c108BFloat16ES4_S4_ZZZNS0_16fmin_kernel_cudaERNS_18TensorIteratorBaseEENKUlvE_clEvENKUlvE2_clEvEUlS4_S4_E_EESt5arrayIPcLm3EELi4E23TrivialOffsetCalculatorILi2EjESE_ILi1EjENS0_6memory15LoadWithoutCastENSH_16StoreWithoutCastEEEviT_T0_T2_T3_T4_T5_:
	.zero		564


//--------------------- .nv.constant0._ZN2at6native29vectorized_elementwise_kernelILi2ENS0_13BinaryFunctorIN3c108BFloat16ES4_S4_ZZZNS0_16fmin_kernel_cudaERNS_18TensorIteratorBaseEENKUlvE_clEvENKUlvE2_clEvEUlS4_S4_E_EESt5arrayIPcLm3EEEEviT0_T1_ --------------------------
	.section	.nv.constant0._ZN2at6native29vectorized_elementwise_kernelILi2ENS0_13BinaryFunctorIN3c108BFloat16ES4_S4_ZZZNS0_16fmin_kernel_cudaERNS_18TensorIteratorBaseEENKUlvE_clEvENKUlvE2_clEvEUlS4_S4_E_EESt5arrayIPcLm3EEEEviT0_T1_,"a",@progbits
	.sectionflags	@""
	.align	4
.nv.constant0._ZN2at6native29vectorized_elementwise_kernelILi2ENS0_13BinaryFunctorIN3c108BFloat16ES4_S4_ZZZNS0_16fmin_kernel_cudaERNS_18TensorIteratorBaseEENKUlvE_clEvENKUlvE2_clEvEUlS4_S4_E_EESt5arrayIPcLm3EEEEviT0_T1_:
	.zero		560


//--------------------- .nv.constant0._ZN2at6native29vectorized_elementwise_kernelILi4ENS0_13BinaryFunctorIN3c108BFloat16ES4_S4_ZZZNS0_16fmin_kernel_cudaERNS_18TensorIteratorBaseEENKUlvE_clEvENKUlvE2_clEvEUlS4_S4_E_EESt5arrayIPcLm3EEEEviT0_T1_ --------------------------
	.section	.nv.constant0._ZN2at6native29vectorized_elementwise_kernelILi4ENS0_13BinaryFunctorIN3c108BFloat16ES4_S4_ZZZNS0_16fmin_kernel_cudaERNS_18TensorIteratorBaseEENKUlvE_clEvENKUlvE2_clEvEUlS4_S4_E_EESt5arrayIPcLm3EEEEviT0_T1_,"a",@progbits
	.sectionflags	@""
	.align	4
.nv.constant0._ZN2at6native29vectorized_elementwise_kernelILi4ENS0_13BinaryFunctorIN3c108BFloat16ES4_S4_ZZZNS0_16fmin_kernel_cudaERNS_18TensorIteratorBaseEENKUlvE_clEvENKUlvE2_clEvEUlS4_S4_E_EESt5arrayIPcLm3EEEEviT0_T1_:
	.zero		560


//--------------------- .nv.constant0._ZN2at6native29vectorized_elementwise_kernelILi8ENS0_13BinaryFunctorIN3c108BFloat16ES4_S4_ZZZNS0_16fmin_kernel_cudaERNS_18TensorIteratorBaseEENKUlvE_clEvENKUlvE2_clEvEUlS4_S4_E_EESt5arrayIPcLm3EEEEviT0_T1_ --------------------------
	.section	.nv.constant0._ZN2at6native29vectorized_elementwise_kernelILi8ENS0_13BinaryFunctorIN3c108BFloat16ES4_S4_ZZZNS0_16fmin_kernel_cudaERNS_18TensorIteratorBaseEENKUlvE_clEvENKUlvE2_clEvEUlS4_S4_E_EESt5arrayIPcLm3EEEEviT0_T1_,"a",@progbits
	.sectionflags	@""
	.align	4
.nv.constant0._ZN2at6native29vectorized_elementwise_kernelILi8ENS0_13BinaryFunctorIN3c108BFloat16ES4_S4_ZZZNS0_16fmin_kernel_cudaERNS_18TensorIteratorBaseEENKUlvE_clEvENKUlvE2_clEvEUlS4_S4_E_EESt5arrayIPcLm3EEEEviT0_T1_:
	.zero		560


//--------------------- .nv.constant0._ZN2at6native18elementwise_kernelILi128ELi4EZNS0_15gpu_kernel_implINS0_13AUnaryFunctorIN3c104HalfES5_S5_ZZZNS0_16fmin_kernel_cudaERNS_18TensorIteratorBaseEENKUlvE_clEvENKUlvE1_clEvEUlS5_S5_E_EEEEvS7_RKT_EUliE_EEviT1_ --------------------------
	.section	.nv.constant0._ZN2at6native18elementwise_kernelILi128ELi4EZNS0_15gpu_kernel_implINS0_13AUnaryFunctorIN3c104HalfES5_S5_ZZZNS0_16fmin_kernel_cudaERNS_18TensorIteratorBaseEENKUlvE_clEvENKUlvE1_clEvEUlS5_S5_E_EEEEvS7_RKT_EUliE_EEviT1_,"a",@progbits
	.sectionflags	@""
	.align	4
.nv.constant0._ZN2at6native18elementwise_kernelILi128ELi4EZNS0_15gpu_kernel_implINS0_13AUnaryFunctorIN3c104HalfES5_S5_ZZZNS0_16fmin_kernel_cudaERNS_18TensorIteratorBaseEENKUlvE_clEvENKUlvE1_clEvEUlS5_S5_E_EEEEvS7_RKT_EUliE_EEviT1_:
	.zero		1072


//--------------------- .nv.constant0._ZN2at6native27unrolled_elementwise_kernelINS0_13AUnaryFunctorIN3c104HalfES4_S4_ZZZNS0_16fmin_kernel_cudaERNS_18TensorIteratorBaseEENKUlvE_clEvENKUlvE1_clEvEUlS4_S4_E_EESt5arrayIPcLm2EELi4E23TrivialOffsetCalculatorILi1EjESF_NS0_6memory12LoadWithCastILi1EEENSG_13StoreWithCastILi1EEEEEviT_T0_T2_T3_T4_T5_ --------------------------
	.section	.nv.constant0._ZN2at6native27unrolled_elementwise_kernelINS0_13AUnaryFunctorIN3c104HalfES4_S4_ZZZNS0_16fmin_kernel_cudaERNS_18TensorIteratorBaseEENKUlvE_clEvENKUlvE1_clEvEUlS4_S4_E_EESt5arrayIPcLm2EELi4E23TrivialOffsetCalculatorILi1EjESF_NS0_6memory12LoadWithCastILi1EEENSG_13StoreWithCastILi1EEEEEviT_T0_T2_T3_T4_T5_,"a",@progbits
	.sectionflags	@""
	.align	4
.nv.constant0._ZN2at6native27unrolled_elementwise_kernelINS0_13AUnaryFunctorIN3c104HalfES4_S4_ZZZNS0_16fmin_kernel_cudaERNS_18TensorIteratorBaseEENKUlvE_clEvENKUlvE1_clEvEUlS4_S4_E_EESt5arrayIPcLm2EELi4E23TrivialOffsetCalculatorILi1EjESF_NS0_6memory12LoadWithCastILi1EEENSG_13StoreWithCastILi1EEEEEviT_T0_T2_T3_T4_T5_:
	.zero		572


//--------------------- .nv.constant0._ZN2at6native18elementwise_kernelILi128ELi4EZNS0_22gpu_kernel_impl_nocastINS0_13AUnaryFunctorIN3c104HalfES5_S5_ZZZNS0_16fmin_kernel_cudaERNS_18TensorIteratorBaseEENKUlvE_clEvENKUlvE1_clEvEUlS5_S5_E_EEEEvS7_RKT_EUliE_EEviT1_ --------------------------
	.section	.nv.constant0._ZN2at6native18elementwise_kernelILi128ELi4EZNS0_22gpu_kernel_impl_nocastINS0_13AUnaryFunctorIN3c104HalfES5_S5_ZZZNS0_16fmin_kernel_cudaERNS_18TensorIteratorBaseEENKUlvE_clEvENKUlvE1_clEvEUlS5_S5_E_EEEEvS7_RKT_EUliE_EEviT1_,"a",@progbits
	.sectionflags	@""
	.align	4
.nv.constant0._ZN2at6native18elementwise_kernelILi128ELi4EZNS0_22gpu_kernel_impl_nocastINS0_13AUnaryFunctorIN3c104HalfES5_S5_ZZZNS0_16fmin_kernel_cudaERNS_18TensorIteratorBaseEENKUlvE_clEvENKUlvE1_clEvEUlS5_S5_E_EEEEvS7_RKT_EUliE_EEviT1_:
	.zero		1072


//--------------------- .nv.constant0._ZN2at6native27unrolled_elementwise_kernelINS0_13AUnaryFunctorIN3c104HalfES4_S4_ZZZNS0_16fmin_kernel_cudaERNS_18TensorIteratorBaseEENKUlvE_clEvENKUlvE1_clEvEUlS4_S4_E_EESt5arrayIPcLm2EELi4E23TrivialOffsetCalculatorILi1EjESF_NS0_6memory15LoadWithoutCastENSG_16StoreWithoutCastEEEviT_T0_T2_T3_T4_T5_ --------------------------
	.section	.nv.constant0._ZN2at6native27unrolled_elementwise_kernelINS0_13AUnaryFunctorIN3c104HalfES4_S4_ZZZNS0_16fmin_kernel_cudaERNS_18TensorIteratorBaseEENKUlvE_clEvENKUlvE1_clEvEUlS4_S4_E_EESt5arrayIPcLm2EELi4E23TrivialOffsetCalculatorILi1EjESF_NS0_6memory15LoadWithoutCastENSG_16StoreWithoutCastEEEviT_T0_T2_T3_T4_T5_,"a",@progbits
	.sectionflags	@""
	.align	4
.nv.constant0._ZN2at6native27unrolled_elementwise_kernelINS0_13AUnaryFunctorIN3c104HalfES4_S4_ZZZNS0_16fmin_kernel_cudaERNS_18TensorIteratorBaseEENKUlvE_clEvENKUlvE1_clEvEUlS4_S4_E_EESt5arrayIPcLm2EELi4E23TrivialOffsetCalculatorILi1EjESF_NS0_6memory15LoadWithoutCastENSG_16StoreWithoutCastEEEviT_T0_T2_T3_T4_T5_:
	.zero		556


//--------------------- .nv.constant0._ZN2at6native29vectorized_elementwise_kernelILi2ENS0_13AUnaryFunctorIN3c104HalfES4_S4_ZZZNS0_16fmin_kernel_cudaERNS_18TensorIteratorBaseEENKUlvE_clEvENKUlvE1_clEvEUlS4_S4_E_EESt5arrayIPcLm2EEEEviT0_T1_ --------------------------
	.section	.nv.constant0._ZN2at6native29vectorized_elementwise_kernelILi2ENS0_13AUnaryFunctorIN3c104HalfES4_S4_ZZZNS0_16fmin_kernel_cudaERNS_18TensorIteratorBaseEENKUlvE_clEvENKUlvE1_clEvEUlS4_S4_E_EESt5arrayIPcLm2EEEEviT0_T1_,"a",@progbits
	.sectionflags	@""
	.align	4
.nv.constant0._ZN2at6native29vectorized_elementwise_kernelILi2ENS0_13AUnaryFunctorIN3c104HalfES4_S4_ZZZNS0_16fmin_kernel_cudaERNS_18TensorIteratorBaseEENKUlvE_clEvENKUlvE1_clEvEUlS4_S4_E_EESt5arrayIPcLm2EEEEviT0_T1_:
	.zero		552


//--------------------- .nv.constant0._ZN2at6native29vectorized_elementwise_kernelILi4ENS0_13AUnaryFunctorIN3c104HalfES4_S4_ZZZNS0_16fmin_kernel_cudaERNS_18TensorIteratorBaseEENKUlvE_clEvENKUlvE1_clEvEUlS4_S4_E_EESt5arrayIPcLm2EEEEviT0_T1_ --------------------------
	.section	.nv.constant0._ZN2at6native29vectorized_elementwise_kernelILi4ENS0_13AUnaryFunctorIN3c104HalfES4_S4_ZZZNS0_16fmin_kernel_cudaERNS_18TensorIteratorBaseEENKUlvE_clEvENKUlvE1_clEvEUlS4_S4_E_EESt5arrayIPcLm2EEEEviT0_T1_,"a",@progbits
	.sectionflags	@""
	.align	4
.nv.constant0._ZN2at6native29vectorized_elementwise_kernelILi4ENS0_13AUnaryFunctorIN3c104HalfES4_S4_ZZZNS0_16fmin_kernel_cudaERNS_18TensorIteratorBaseEENKUlvE_clEvENKUlvE1_clEvEUlS4_S4_E_EESt5arrayIPcLm2EEEEviT0_T1_:
	.zero		552


//--------------------- .nv.constant0._ZN2at6native29vectorized_elementwise_kernelILi8ENS0_13AUnaryFunctorIN3c104HalfES4_S4_ZZZNS0_16fmin_kernel_cudaERNS_18TensorIteratorBaseEENKUlvE_clEvENKUlvE1_clEvEUlS4_S4_E_EESt5arrayIPcLm2EEEEviT0_T1_ --------------------------
	.section	.nv.constant0._ZN2at6native29vectorized_elementwise_kernelILi8ENS0_13AUnaryFunctorIN3c104HalfES4_S4_ZZZNS0_16fmin_kernel_cudaERNS_18TensorIteratorBaseEENKUlvE_clEvENKUlvE1_clEvEUlS4_S4_E_EESt5arrayIPcLm2EEEEviT0_T1_,"a",@progbits
	.sectionflags	@""
	.align	4
.nv.constant0._ZN2at6native29vectorized_elementwise_kernelILi8ENS0_13AUnaryFunctorIN3c104HalfES4_S4_ZZZNS0_16fmin_kernel_cudaERNS_18TensorIteratorBaseEENKUlvE_clEvENKUlvE1_clEvEUlS4_S4_E_EESt5arrayIPcLm2EEEEviT0_T1_:
	.zero		552


//--------------------- .nv.constant0._ZN2at6native18elementwise_kernelILi128ELi4EZNS0_15gpu_kernel_implINS0_13BinaryFunctorIN3c104HalfES5_S5_ZZZNS0_16fmin_kernel_cudaERNS_18TensorIteratorBaseEENKUlvE_clEvENKUlvE1_clEvEUlS5_S5_E_EEEEvS7_RKT_EUliE_EEviT1_ --------------------------
	.section	.nv.constant0._ZN2at6native18elementwise_kernelILi128ELi4EZNS0_15gpu_kernel_implINS0_13BinaryFunctorIN3c104HalfES5_S5_ZZZNS0_16fmin_kernel_cudaERNS_18TensorIteratorBaseEENKUlvE_clEvENKUlvE1_clEvEUlS5_S5_E_EEEEvS7_RKT_EUliE_EEviT1_,"a",@progbits
	.sectionflags	@""
	.align	4
.nv.constant0._ZN2at6native18elementwise_kernelILi128ELi4EZNS0_15gpu_kernel_implINS0_13BinaryFunctorIN3c104HalfES5_S5_ZZZNS0_16fmin_kernel_cudaERNS_18TensorIteratorBaseEENKUlvE_clEvENKUlvE1_clEvEUlS5_S5_E_EEEEvS7_RKT_EUliE_EEviT1_:
	.zero		1184


//--------------------- .nv.constant0._ZN2at6native27unrolled_elementwise_kernelINS0_13BinaryFunctorIN3c104HalfES4_S4_ZZZNS0_16fmin_kernel_cudaERNS_18TensorIteratorBaseEENKUlvE_clEvENKUlvE1_clEvEUlS4_S4_E_EESt5arrayIPcLm3EELi4E23TrivialOffsetCalculatorILi2EjESE_ILi1EjENS0_6memory12LoadWithCastILi2EEENSH_13StoreWithCastILi1EEEEEviT_T0_T2_T3_T4_T5_ --------------------------
	.section	.nv.constant0._ZN2at6native27unrolled_elementwise_kernelINS0_13BinaryFunctorIN3c104HalfES4_S4_ZZZNS0_16fmin_kernel_cudaERNS_18TensorIteratorBaseEENKUlvE_clEvENKUlvE1_clEvEUlS4_S4_E_EESt5arrayIPcLm3EELi4E23TrivialOffsetCalculatorILi2EjESE_ILi1EjENS0_6memory12LoadWithCastILi2EEENSH_13StoreWithCastILi1EEEEEviT_T0_T2_T3_T4_T5_,"a",@progbits
	.sectionflags	@""
	.align	4
.nv.constant0._ZN2at6native27unrolled_elementwise_kernelINS0_13BinaryFunctorIN3c104HalfES4_S4_ZZZNS0_16fmin_kernel_cudaERNS_18TensorIteratorBaseEENKUlvE_clEvENKUlvE1_clEvEUlS4_S4_E_EESt5arrayIPcLm3EELi4E23TrivialOffsetCalculatorILi2EjESE_ILi1EjENS0_6memory12LoadWithCastILi2EEENSH_13StoreWithCastILi1EEEEEviT_T0_T2_T3_T4_T5_:
	.zero		584


//--------------------- .nv.constant0._ZN2at6native18elementwise_kernelILi128ELi4EZNS0_22gpu_kernel_impl_nocastINS0_13BinaryFunctorIN3c104HalfES5_S5_ZZZNS0_16fmin_kernel_cudaERNS_18TensorIteratorBaseEENKUlvE_clEvENKUlvE1_clEvEUlS5_S5_E_EEEEvS7_RKT_EUliE_EEviT1_ --------------------------
	.section	.nv.constant0._ZN2at6native18elementwise_kernelILi128ELi4EZNS0_22gpu_kernel_impl_nocastINS0_13BinaryFunctorIN3c104HalfES5_S5_ZZZNS0_16fmin_kernel_cudaERNS_18TensorIteratorBaseEENKUlvE_clEvENKUlvE1_clEvEUlS5_S5_E_EEEEvS7_RKT_EUliE_EEviT1_,"a",@progbits
	.sectionflags	@""
	.align	4
.nv.constant0._ZN2at6native18elementwise_kernelILi128ELi4EZNS0_22gpu_kernel_impl_nocastINS0_13BinaryFunctorIN3c104HalfES5_S5_ZZZNS0_16fmin_kernel_cudaERNS_18TensorIteratorBaseEENKUlvE_clEvENKUlvE1_clEvEUlS5_S5_E_EEEEvS7_RKT_EUliE_EEviT1_:
	.zero		1184


//--------------------- .nv.constant0._ZN2at6native27unrolled_elementwise_kernelINS0_13BinaryFunctorIN3c104HalfES4_S4_ZZZNS0_16fmin_kernel_cudaERNS_18TensorIteratorBaseEENKUlvE_clEvENKUlvE1_clEvEUlS4_S4_E_EESt5arrayIPcLm3EELi4E23TrivialOffsetCalculatorILi2EjESE_ILi1EjENS0_6memory15LoadWithoutCastENSH_16StoreWithoutCastEEEviT_T0_T2_T3_T4_T5_ --------------------------
	.section	.nv.constant0._ZN2at6native27unrolled_elementwise_kernelINS0_13BinaryFunctorIN3c104HalfES4_S4_ZZZNS0_16fmin_kernel_cudaERNS_18TensorIteratorBaseEENKUlvE_clEvENKUlvE1_clEvEUlS4_S4_E_EESt5arrayIPcLm3EELi4E23TrivialOffsetCalculatorILi2EjESE_ILi1EjENS0_6memory15LoadWithoutCastENSH_16StoreWithoutCastEEEviT_T0_T2_T3_T4_T5_,"a",@progbits
	.sectionflags	@""
	.align	4
.nv.constant0._ZN2at6native27unrolled_elementwise_kernelINS0_13BinaryFunctorIN3c104HalfES4_S4_ZZZNS0_16fmin_kernel_cudaERNS_18TensorIteratorBaseEENKUlvE_clEvENKUlvE1_clEvEUlS4_S4_E_EESt5arrayIPcLm3EELi4E23TrivialOffsetCalculatorILi2EjESE_ILi1EjENS0_6memory15LoadWithoutCastENSH_16StoreWithoutCastEEEviT_T0_T2_T3_T4_T5_:
	.zero		564


//--------------------- .nv.constant0._ZN2at6native29vectorized_elementwise_kernelILi2ENS0_13BinaryFunctorIN3c104HalfES4_S4_ZZZNS0_16fmin_kernel_cudaERNS_18TensorIteratorBaseEENKUlvE_clEvENKUlvE1_clEvEUlS4_S4_E_EESt5arrayIPcLm3EEEEviT0_T1_ --------------------------
	.section	.nv.constant0._ZN2at6native29vectorized_elementwise_kernelILi2ENS0_13BinaryFunctorIN3c104HalfES4_S4_ZZZNS0_16fmin_kernel_cudaERNS_18TensorIteratorBaseEENKUlvE_clEvENKUlvE1_clEvEUlS4_S4_E_EESt5arrayIPcLm3EEEEviT0_T1_,"a",@progbits
	.sectionflags	@""
	.align	4
.nv.constant0._ZN2at6native29vectorized_elementwise_kernelILi2ENS0_13BinaryFunctorIN3c104HalfES4_S4_ZZZNS0_16fmin_kernel_cudaERNS_18TensorIteratorBaseEENKUlvE_clEvENKUlvE1_clEvEUlS4_S4_E_EESt5arrayIPcLm3EEEEviT0_T1_:
	.zero		560


//--------------------- .nv.constant0._ZN2at6native29vectorized_elementwise_kernelILi4ENS0_13BinaryFunctorIN3c104HalfES4_S4_ZZZNS0_16fmin_kernel_cudaERNS_18TensorIteratorBaseEENKUlvE_clEvENKUlvE1_clEvEUlS4_S4_E_EESt5arrayIPcLm3EEEEviT0_T1_ --------------------------
	.section	.nv.constant0._ZN2at6native29vectorized_elementwise_kernelILi4ENS0_13BinaryFunctorIN3c104HalfES4_S4_ZZZNS0_16fmin_kernel_cudaERNS_18TensorIteratorBaseEENKUlvE_clEvENKUlvE1_clEvEUlS4_S4_E_EESt5arrayIPcLm3EEEEviT0_T1_,"a",@progbits
	.sectionflags	@""
	.align	4
.nv.constant0._ZN2at6native29vectorized_elementwise_kernelILi4ENS0_13BinaryFunctorIN3c104HalfES4_S4_ZZZNS0_16fmin_kernel_cudaERNS_18TensorIteratorBaseEENKUlvE_clEvENKUlvE1_clEvEUlS4_S4_E_EESt5arrayIPcLm3EEEEviT0_T1_:
	.zero		560


//--------------------- .nv.constant0._ZN2at6native29vectorized_elementwise_kernelILi8ENS0_13BinaryFunctorIN3c104HalfES4_S4_ZZZNS0_16fmin_kernel_cudaERNS_18TensorIteratorBaseEENKUlvE_clEvENKUlvE1_clEvEUlS4_S4_E_EESt5arrayIPcLm3EEEEviT0_T1_ --------------------------
	.section	.nv.constant0._ZN2at6native29vectorized_elementwise_kernelILi8ENS0_13BinaryFunctorIN3c104HalfES4_S4_ZZZNS0_16fmin_kernel_cudaERNS_18TensorIteratorBaseEENKUlvE_clEvENKUlvE1_clEvEUlS4_S4_E_EESt5arrayIPcLm3EEEEviT0_T1_,"a",@progbits
	.sectionflags	@""
	.align	4
.nv.constant0._ZN2at6native29vectorized_elementwise_kernelILi8ENS0_13BinaryFunctorIN3c104HalfES4_S4_ZZZNS0_16fmin_kernel_cudaERNS_18TensorIteratorBaseEENKUlvE_clEvENKUlvE1_clEvEUlS4_S4_E_EESt5arrayIPcLm3EEEEviT0_T1_:
	.zero		560


//--------------------- .nv.constant0._ZN2at6native18elementwise_kernelILi128ELi4EZNS0_15gpu_kernel_implINS0_13AUnaryFunctorIfffZZZNS0_16fmin_kernel_cudaERNS_18TensorIteratorBaseEENKUlvE_clEvENKUlvE0_clEvEUlffE_EEEEvS5_RKT_EUliE_EEviT1_ --------------------------
	.section	.nv.constant0._ZN2at6native18elementwise_kernelILi128ELi4EZNS0_15gpu_kernel_implINS0_13AUnaryFunctorIfffZZZNS0_16fmin_kernel_cudaERNS_18TensorIteratorBaseEENKUlvE_clEvENKUlvE0_clEvEUlffE_EEEEvS5_RKT_EUliE_EEviT1_,"a",@progbits
	.sectionflags	@""
	.align	4
.nv.constant0._ZN2at6native18elementwise_kernelILi128ELi4EZNS0_15gpu_kernel_implINS0_13AUnaryFunctorIfffZZZNS0_16fmin_kernel_cudaERNS_18TensorIteratorBaseEENKUlvE_clEvENKUlvE0_clEvEUlffE_EEEEvS5_RKT_EUliE_EEviT1_:
	.zero		1080


//--------------------- .nv.constant0._ZN2at6native27unrolled_elementwise_kernelINS0_13AUnaryFunctorIfffZZZNS0_16fmin_kernel_cudaERNS_18TensorIteratorBaseEENKUlvE_clEvENKUlvE0_clEvEUlffE_EESt5arrayIPcLm2EELi4E23TrivialOffsetCalculatorILi1EjESD_NS0_6memory12LoadWithCastILi1EEENSE_13StoreWithCastILi1EEEEEviT_T0_T2_T3_T4_T5_ --------------------------
	.section	.nv.constant0._ZN2at6native27unrolled_elementwise_kernelINS0_13AUnaryFunctorIfffZZZNS0_16fmin_kernel_cudaERNS_18TensorIteratorBaseEENKUlvE_clEvENKUlvE0_clEvEUlffE_EESt5arrayIPcLm2EELi4E23TrivialOffsetCalculatorILi1EjESD_NS0_6memory12LoadWithCastILi1EEENSE_13StoreWithCastILi1EEEEEviT_T0_T2_T3_T4_T5_,"a",@progbits
	.sectionflags	@""
	.align	4
.nv.constant0._ZN2at6native27unrolled_elementwise_kernelINS0_13AUnaryFunctorIfffZZZNS0_16fmin_kernel_cudaERNS_18TensorIteratorBaseEENKUlvE_clEvENKUlvE0_clEvEUlffE_EESt5arrayIPcLm2EELi4E23TrivialOffsetCalculatorILi1EjESD_NS0_6memory12LoadWithCastILi1EEENSE_13StoreWithCastILi1EEEEEviT_T0_T2_T3_T4_T5_:
	.zero		580


//--------------------- .nv.constant0._ZN2at6native18elementwise_kernelILi128ELi2EZNS0_22gpu_kernel_impl_nocastINS0_13AUnaryFunctorIfffZZZNS0_16fmin_kernel_cudaERNS_18TensorIteratorBaseEENKUlvE_clEvENKUlvE0_clEvEUlffE_EEEEvS5_RKT_EUliE_EEviT1_ --------------------------
	.section	.nv.constant0._ZN2at6native18elementwise_kernelILi128ELi2EZNS0_22gpu_kernel_impl_nocastINS0_13AUnaryFunctorIfffZZZNS0_16fmin_kernel_cudaERNS_18TensorIteratorBaseEENKUlvE_clEvENKUlvE0_clEvEUlffE_EEEEvS5_RKT_EUliE_EEviT1_,"a",@progbits
	.sectionflags	@""
	.align	4
.nv.constant0._ZN2at6native18elementwise_kernelILi128ELi2EZNS0_22gpu_kernel_impl_nocastINS0_13AUnaryFunctorIfffZZZNS0_16fmin_kernel_cudaERNS_18TensorIteratorBaseEENKUlvE_clEvENKUlvE0_clEvEUlffE_EEEEvS5_RKT_EUliE_EEviT1_:
	.zero		1072


//--------------------- .nv.constant0._ZN2at6native27unrolled_elementwise_kernelINS0_13AUnaryFunctorIfffZZZNS0_16fmin_kernel_cudaERNS_18TensorIteratorBaseEENKUlvE_clEvENKUlvE0_clEvEUlffE_EESt5arrayIPcLm2EELi4E23TrivialOffsetCalculatorILi1EjESD_NS0_6memory15LoadWithoutCastENSE_16StoreWithoutCastEEEviT_T0_T2_T3_T4_T5_ --------------------------
	.section	.nv.constant0._ZN2at6native27unrolled_elementwise_kernelINS0_13AUnaryFunctorIfffZZZNS0_16fmin_kernel_cudaERNS_18TensorIteratorBaseEENKUlvE_clEvENKUlvE0_clEvEUlffE_EESt5arrayIPcLm2EELi4E23TrivialOffsetCalculatorILi1EjESD_NS0_6memory15LoadWithoutCastENSE_16StoreWithoutCastEEEviT_T0_T2_T3_T4_T5_,"a",@progbits
	.sectionflags	@""
	.align	4
.nv.constant0._ZN2at6native27unrolled_elementwise_kernelINS0_13AUnaryFunctorIfffZZZNS0_16fmin_kernel_cudaERNS_18TensorIteratorBaseEENKUlvE_clEvENKUlvE0_clEvEUlffE_EESt5arrayIPcLm2EELi4E23TrivialOffsetCalculatorILi1EjESD_NS0_6memory15LoadWithoutCastENSE_16StoreWithoutCastEEEviT_T0_T2_T3_T4_T5_:
	.zero		564


//--------------------- .nv.constant0._ZN2at6native29vectorized_elementwise_kernelILi2ENS0_13AUnaryFunctorIfffZZZNS0_16fmin_kernel_cudaERNS_18TensorIteratorBaseEENKUlvE_clEvENKUlvE0_clEvEUlffE_EESt5arrayIPcLm2EEEEviT0_T1_ --------------------------
	.section	.nv.constant0._ZN2at6native29vectorized_elementwise_kernelILi2ENS0_13AUnaryFunctorIfffZZZNS0_16fmin_kernel_cudaERNS_18TensorIteratorBaseEENKUlvE_clEvENKUlvE0_clEvEUlffE_EESt5arrayIPcLm2EEEEviT0_T1_,"a",@progbits
	.sectionflags	@""
	.align	4
.nv.constant0._ZN2at6native29vectorized_elementwise_kernelILi2ENS0_13AUnaryFunctorIfffZZZNS0_16fmin_kernel_cudaERNS_18TensorIteratorBaseEENKUlvE_clEvENKUlvE0_clEvEUlffE_EESt5arrayIPcLm2EEEEviT0_T1_:
	.zero		560


//--------------------- .nv.constant0._ZN2at6native29vectorized_elementwise_kernelILi4ENS0_13AUnaryFunctorIfffZZZNS0_16fmin_kernel_cudaERNS_18TensorIteratorBaseEENKUlvE_clEvENKUlvE0_clEvEUlffE_EESt5arrayIPcLm2EEEEviT0_T1_ --------------------------
	.section	.nv.constant0._ZN2at6native29vectorized_elementwise_kernelILi4ENS0_13AUnaryFunctorIfffZZZNS0_16fmin_kernel_cudaERNS_18TensorIteratorBaseEENKUlvE_clEvENKUlvE0_clEvEUlffE_EESt5arrayIPcLm2EEEEviT0_T1_,"a",@progbits
	.sectionflags	@""
	.align	4
.nv.constant0._ZN2at6native29vectorized_elementwise_kernelILi4ENS0_13AUnaryFunctorIfffZZZNS0_16fmin_kernel_cudaERNS_18TensorIteratorBaseEENKUlvE_clEvENKUlvE0_clEvEUlffE_EESt5arrayIPcLm2EEEEviT0_T1_:
	.zero		560


//--------------------- .nv.constant0._ZN2at6native29vectorized_elementwise_kernelILi8ENS0_13AUnaryFunctorIfffZZZNS0_16fmin_kernel_cudaERNS_18TensorIteratorBaseEENKUlvE_clEvENKUlvE0_clEvEUlffE_EESt5arrayIPcLm2EEEEviT0_T1_ --------------------------
	.section	.nv.constant0._ZN2at6native29vectorized_elementwise_kernelILi8ENS0_13AUnaryFunctorIfffZZZNS0_16fmin_kernel_cudaERNS_18TensorIteratorBaseEENKUlvE_clEvENKUlvE0_clEvEUlffE_EESt5arrayIPcLm2EEEEviT0_T1_,"a",@progbits
	.sectionflags	@""
	.align	4
.nv.constant0._ZN2at6native29vectorized_elementwise_kernelILi8ENS0_13AUnaryFunctorIfffZZZNS0_16fmin_kernel_cudaERNS_18TensorIteratorBaseEENKUlvE_clEvENKUlvE0_clEvEUlffE_EESt5arrayIPcLm2EEEEviT0_T1_:
	.zero		560


//--------------------- .nv.constant0._ZN2at6native18elementwise_kernelILi128ELi4EZNS0_15gpu_kernel_implINS0_13BinaryFunctorIfffZZZNS0_16fmin_kernel_cudaERNS_18TensorIteratorBaseEENKUlvE_clEvENKUlvE0_clEvEUlffE_EEEEvS5_RKT_EUliE_EEviT1_ --------------------------
	.section	.nv.constant0._ZN2at6native18elementwise_kernelILi128ELi4EZNS0_15gpu_kernel_implINS0_13BinaryFunctorIfffZZZNS0_16fmin_kernel_cudaERNS_18TensorIteratorBaseEENKUlvE_clEvENKUlvE0_clEvEUlffE_EEEEvS5_RKT_EUliE_EEviT1_,"a",@progbits
	.sectionflags	@""
	.align	4
.nv.constant0._ZN2at6native18elementwise_kernelILi128ELi4EZNS0_15gpu_kernel_implINS0_13BinaryFunctorIfffZZZNS0_16fmin_kernel_cudaERNS_18TensorIteratorBaseEENKUlvE_clEvENKUlvE0_clEvEUlffE_EEEEvS5_RKT_EUliE_EEviT1_:
	.zero		1184


//--------------------- .nv.constant0._ZN2at6native27unrolled_elementwise_kernelINS0_13BinaryFunctorIfffZZZNS0_16fmin_kernel_cudaERNS_18TensorIteratorBaseEENKUlvE_clEvENKUlvE0_clEvEUlffE_EESt5arrayIPcLm3EELi4E23TrivialOffsetCalculatorILi2EjESC_ILi1EjENS0_6memory12LoadWithCastILi2EEENSF_13StoreWithCastILi1EEEEEviT_T0_T2_T3_T4_T5_ --------------------------
	.section	.nv.constant0._ZN2at6native27unrolled_elementwise_kernelINS0_13BinaryFunctorIfffZZZNS0_16fmin_kernel_cudaERNS_18TensorIteratorBaseEENKUlvE_clEvENKUlvE0_clEvEUlffE_EESt5arrayIPcLm3EELi4E23TrivialOffsetCalculatorILi2EjESC_ILi1EjENS0_6memory12LoadWithCastILi2EEENSF_13StoreWithCastILi1EEEEEviT_T0_T2_T3_T4_T5_,"a",@progbits
	.sectionflags	@""
	.align	4
.nv.constant0._ZN2at6native27unrolled_elementwise_kernelINS0_13BinaryFunctorIfffZZZNS0_16fmin_kernel_cudaERNS_18TensorIteratorBaseEENKUlvE_clEvENKUlvE0_clEvEUlffE_EESt5arrayIPcLm3EELi4E23TrivialOffsetCalculatorILi2EjESC_ILi1EjENS0_6memory12LoadWithCastILi2EEENSF_13StoreWithCastILi1EEEEEviT_T0_T2_T3_T4_T5_:
	.zero		584


//--------------------- .nv.constant0._ZN2at6native18elementwise_kernelILi128ELi2EZNS0_22gpu_kernel_impl_nocastINS0_13BinaryFunctorIfffZZZNS0_16fmin_kernel_cudaERNS_18TensorIteratorBaseEENKUlvE_clEvENKUlvE0_clEvEUlffE_EEEEvS5_RKT_EUliE_EEviT1_ --------------------------
	.section	.nv.constant0._ZN2at6native18elementwise_kernelILi128ELi2EZNS0_22gpu_kernel_impl_nocastINS0_13BinaryFunctorIfffZZZNS0_16fmin_kernel_cudaERNS_18TensorIteratorBaseEENKUlvE_clEvENKUlvE0_clEvEUlffE_EEEEvS5_RKT_EUliE_EEviT1_,"a",@progbits
	.sectionflags	@""
	.align	4
.nv.constant0._ZN2at6native18elementwise_kernelILi128ELi2EZNS0_22gpu_kernel_impl_nocastINS0_13BinaryFunctorIfffZZZNS0_16fmin_kernel_cudaERNS_18TensorIteratorBaseEENKUlvE_clEvENKUlvE0_clEvEUlffE_EEEEvS5_RKT_EUliE_EEviT1_:
	.zero		1184


//--------------------- .nv.constant0._ZN2at6native27unrolled_elementwise_kernelINS0_13BinaryFunctorIfffZZZNS0_16fmin_kernel_cudaERNS_18TensorIteratorBaseEENKUlvE_clEvENKUlvE0_clEvEUlffE_EESt5arrayIPcLm3EELi4E23TrivialOffsetCalculatorILi2EjESC_ILi1EjENS0_6memory15LoadWithoutCastENSF_16StoreWithoutCastEEEviT_T0_T2_T3_T4_T5_ --------------------------
	.section	.nv.constant0._ZN2at6native27unrolled_elementwise_kernelINS0_13BinaryFunctorIfffZZZNS0_16fmin_kernel_cudaERNS_18TensorIteratorBaseEENKUlvE_clEvENKUlvE0_clEvEUlffE_EESt5arrayIPcLm3EELi4E23TrivialOffsetCalculatorILi2EjESC_ILi1EjENS0_6memory15LoadWithoutCastENSF_16StoreWithoutCastEEEviT_T0_T2_T3_T4_T5_,"a",@progbits
	.sectionflags	@""
	.align	4
.nv.constant0._ZN2at6native27unrolled_elementwise_kernelINS0_13BinaryFunctorIfffZZZNS0_16fmin_kernel_cudaERNS_18TensorIteratorBaseEENKUlvE_clEvENKUlvE0_clEvEUlffE_EESt5arrayIPcLm3EELi4E23TrivialOffsetCalculatorILi2EjESC_ILi1EjENS0_6memory15LoadWithoutCastENSF_16StoreWithoutCastEEEviT_T0_T2_T3_T4_T5_:
	.zero		564


//--------------------- .nv.constant0._ZN2at6native29vectorized_elementwise_kernelILi2ENS0_13BinaryFunctorIfffZZZNS0_16fmin_kernel_cudaERNS_18TensorIteratorBaseEENKUlvE_clEvENKUlvE0_clEvEUlffE_EESt5arrayIPcLm3EEEEviT0_T1_ --------------------------
	.section	.nv.constant0._ZN2at6native29vectorized_elementwise_kernelILi2ENS0_13BinaryFunctorIfffZZZNS0_16fmin_kernel_cudaERNS_18TensorIteratorBaseEENKUlvE_clEvENKUlvE0_clEvEUlffE_EESt5arrayIPcLm3EEEEviT0_T1_,"a",@progbits
	.sectionflags	@""
	.align	4
.nv.constant0._ZN2at6native29vectorized_elementwise_kernelILi2ENS0_13BinaryFunctorIfffZZZNS0_16fmin_kernel_cudaERNS_18TensorIteratorBaseEENKUlvE_clEvENKUlvE0_clEvEUlffE_EESt5arrayIPcLm3EEEEviT0_T1_:
	.zero		560


//--------------------- .nv.constant0._ZN2at6native29vectorized_elementwise_kernelILi4ENS0_13BinaryFunctorIfffZZZNS0_16fmin_kernel_cudaERNS_18TensorIteratorBaseEENKUlvE_clEvENKUlvE0_clEvEUlffE_EESt5arrayIPcLm3EEEEviT0_T1_ --------------------------
	.section	.nv.constant0._ZN2at6native29vectorized_elementwise_kernelILi4ENS0_13BinaryFunctorIfffZZZNS0_16fmin_kernel_cudaERNS_18TensorIteratorBaseEENKUlvE_clEvENKUlvE0_clEvEUlffE_EESt5arrayIPcLm3EEEEviT0_T1_,"a",@progbits
	.sectionflags	@""
	.align	4
.nv.constant0._ZN2at6native29vectorized_elementwise_kernelILi4ENS0_13BinaryFunctorIfffZZZNS0_16fmin_kernel_cudaERNS_18TensorIteratorBaseEENKUlvE_clEvENKUlvE0_clEvEUlffE_EESt5arrayIPcLm3EEEEviT0_T1_:
	.zero		560


//--------------------- .nv.constant0._ZN2at6native29vectorized_elementwise_kernelILi8ENS0_13BinaryFunctorIfffZZZNS0_16fmin_kernel_cudaERNS_18TensorIteratorBaseEENKUlvE_clEvENKUlvE0_clEvEUlffE_EESt5arrayIPcLm3EEEEviT0_T1_ --------------------------
	.section	.nv.constant0._ZN2at6native29vectorized_elementwise_kernelILi8ENS0_13BinaryFunctorIfffZZZNS0_16fmin_kernel_cudaERNS_18TensorIteratorBaseEENKUlvE_clEvENKUlvE0_clEvEUlffE_EESt5arrayIPcLm3EEEEviT0_T1_,"a",@progbits
	.sectionflags	@""
	.align	4
.nv.constant0._ZN2at6native29vectorized_elementwise_kernelILi8ENS0_13BinaryFunctorIfffZZZNS0_16fmin_kernel_cudaERNS_18TensorIteratorBaseEENKUlvE_clEvENKUlvE0_clEvEUlffE_EESt5arrayIPcLm3EEEEviT0_T1_:
	.zero		560


//--------------------- .nv.constant0._ZN2at6native18elementwise_kernelILi128ELi4EZNS0_15gpu_kernel_implINS0_13AUnaryFunctorIdddZZZNS0_16fmin_kernel_cudaERNS_18TensorIteratorBaseEENKUlvE_clEvENKUlvE_clEvEUlddE_EEEEvS5_RKT_EUliE_EEviT1_ --------------------------
	.section	.nv.constant0._ZN2at6native18elementwise_kernelILi128ELi4EZNS0_15gpu_kernel_implINS0_13AUnaryFunctorIdddZZZNS0_16fmin_kernel_cudaERNS_18TensorIteratorBaseEENKUlvE_clEvENKUlvE_clEvEUlddE_EEEEvS5_RKT_EUliE_EEviT1_,"a",@progbits
	.sectionflags	@""
	.align	4
.nv.constant0._ZN2at6native18elementwise_kernelILi128ELi4EZNS0_15gpu_kernel_implINS0_13AUnaryFunctorIdddZZZNS0_16fmin_kernel_cudaERNS_18TensorIteratorBaseEENKUlvE_clEvENKUlvE_clEvEUlddE_EEEEvS5_RKT_EUliE_EEviT1_:
	.zero		1088


//--------------------- .nv.constant0._ZN2at6native27unrolled_elementwise_kernelINS0_13AUnaryFunctorIdddZZZNS0_16fmin_kernel_cudaERNS_18TensorIteratorBaseEENKUlvE_clEvENKUlvE_clEvEUlddE_EESt5arrayIPcLm2EELi4E23TrivialOffsetCalculatorILi1EjESD_NS0_6memory12LoadWithCastILi1EEENSE_13StoreWithCastILi1EEEEEviT_T0_T2_T3_T4_T5_ --------------------------
	.section	.nv.constant0._ZN2at6native27unrolled_elementwise_kernelINS0_13AUnaryFunctorIdddZZZNS0_16fmin_kernel_cudaERNS_18TensorIteratorBaseEENKUlvE_clEvENKUlvE_clEvEUlddE_EESt5arrayIPcLm2EELi4E23TrivialOffsetCalculatorILi1EjESD_NS0_6memory12LoadWithCastILi1EEENSE_13StoreWithCastILi1EEEEEviT_T0_T2_T3_T4_T5_,"a",@progbits
	.sectionflags	@""
	.align	4
.nv.constant0._ZN2at6native27unrolled_elementwise_kernelINS0_13AUnaryFunctorIdddZZZNS0_16fmin_kernel_cudaERNS_18TensorIteratorBaseEENKUlvE_clEvENKUlvE_clEvEUlddE_EESt5arrayIPcLm2EELi4E23TrivialOffsetCalculatorILi1EjESD_NS0_6memory12LoadWithCastILi1EEENSE_13StoreWithCastILi1EEEEEviT_T0_T2_T3_T4_T5_:
	.zero		588


//--------------------- .nv.constant0._ZN2at6native18elementwise_kernelILi128ELi2EZNS0_22gpu_kernel_impl_nocastINS0_13AUnaryFunctorIdddZZZNS0_16fmin_kernel_cudaERNS_18TensorIteratorBaseEENKUlvE_clEvENKUlvE_clEvEUlddE_EEEEvS5_RKT_EUliE_EEviT1_ --------------------------
	.section	.nv.constant0._ZN2at6native18elementwise_kernelILi128ELi2EZNS0_22gpu_kernel_impl_nocastINS0_13AUnaryFunctorIdddZZZNS0_16fmin_kernel_cudaERNS_18TensorIteratorBaseEENKUlvE_clEvENKUlvE_clEvEUlddE_EEEEvS5_RKT_EUliE_EEviT1_,"a",@progbits
	.sectionflags	@""
	.align	4
.nv.constant0._ZN2at6native18elementwise_kernelILi128ELi2EZNS0_22gpu_kernel_impl_nocastINS0_13AUnaryFunctorIdddZZZNS0_16fmin_kernel_cudaERNS_18TensorIteratorBaseEENKUlvE_clEvENKUlvE_clEvEUlddE_EEEEvS5_RKT_EUliE_EEviT1_:
	.zero		1080


//--------------------- .nv.constant0._ZN2at6native27unrolled_elementwise_kernelINS0_13AUnaryFunctorIdddZZZNS0_16fmin_kernel_cudaERNS_18TensorIteratorBaseEENKUlvE_clEvENKUlvE_clEvEUlddE_EESt5arrayIPcLm2EELi4E23TrivialOffsetCalculatorILi1EjESD_NS0_6memory15LoadWithoutCastENSE_16StoreWithoutCastEEEviT_T0_T2_T3_T4_T5_ --------------------------
	.section	.nv.constant0._ZN2at6native27unrolled_elementwise_kernelINS0_13AUnaryFunctorIdddZZZNS0_16fmin_kernel_cudaERNS_18TensorIteratorBaseEENKUlvE_clEvENKUlvE_clEvEUlddE_EESt5arrayIPcLm2EELi4E23TrivialOffsetCalculatorILi1EjESD_NS0_6memory15LoadWithoutCastENSE_16StoreWithoutCastEEEviT_T0_T2_T3_T4_T5_,"a",@progbits
	.sectionflags	@""
	.align	4
.nv.constant0._ZN2at6native27unrolled_elementwise_kernelINS0_13AUnaryFunctorIdddZZZNS0_16fmin_kernel_cudaERNS_18TensorIteratorBaseEENKUlvE_clEvENKUlvE_clEvEUlddE_EESt5arrayIPcLm2EELi4E23TrivialOffsetCalculatorILi1EjESD_NS0_6memory15LoadWithoutCastENSE_16StoreWithoutCastEEEviT_T0_T2_T3_T4_T5_:
	.zero		572


//--------------------- .nv.constant0._ZN2at6native29vectorized_elementwise_kernelILi2ENS0_13AUnaryFunctorIdddZZZNS0_16fmin_kernel_cudaERNS_18TensorIteratorBaseEENKUlvE_clEvENKUlvE_clEvEUlddE_EESt5arrayIPcLm2EEEEviT0_T1_ --------------------------
	.section	.nv.constant0._ZN2at6native29vectorized_elementwise_kernelILi2ENS0_13AUnaryFunctorIdddZZZNS0_16fmin_kernel_cudaERNS_18TensorIteratorBaseEENKUlvE_clEvENKUlvE_clEvEUlddE_EESt5arrayIPcLm2EEEEviT0_T1_,"a",@progbits
	.sectionflags	@""
	.align	4
.nv.constant0._ZN2at6native29vectorized_elementwise_kernelILi2ENS0_13AUnaryFunctorIdddZZZNS0_16fmin_kernel_cudaERNS_18TensorIteratorBaseEENKUlvE_clEvENKUlvE_clEvEUlddE_EESt5arrayIPcLm2EEEEviT0_T1_:
	.zero		568


//--------------------- .nv.constant0._ZN2at6native29vectorized_elementwise_kernelILi4ENS0_13AUnaryFunctorIdddZZZNS0_16fmin_kernel_cudaERNS_18TensorIteratorBaseEENKUlvE_clEvENKUlvE_clEvEUlddE_EESt5arrayIPcLm2EEEEviT0_T1_ --------------------------
	.section	.nv.constant0._ZN2at6native29vectorized_elementwise_kernelILi4ENS0_13AUnaryFunctorIdddZZZNS0_16fmin_kernel_cudaERNS_18TensorIteratorBaseEENKUlvE_clEvENKUlvE_clEvEUlddE_EESt5arrayIPcLm2EEEEviT0_T1_,"a",@progbits
	.sectionflags	@""
	.align	4
.nv.constant0._ZN2at6native29vectorized_elementwise_kernelILi4ENS0_13AUnaryFunctorIdddZZZNS0_16fmin_kernel_cudaERNS_18TensorIteratorBaseEENKUlvE_clEvENKUlvE_clEvEUlddE_EESt5arrayIPcLm2EEEEviT0_T1_:
	.zero		568


//--------------------- .nv.constant0._ZN2at6native29vectorized_elementwise_kernelILi8ENS0_13AUnaryFunctorIdddZZZNS0_16fmin_kernel_cudaERNS_18TensorIteratorBaseEENKUlvE_clEvENKUlvE_clEvEUlddE_EESt5arrayIPcLm2EEEEviT0_T1_ --------------------------
	.section	.nv.constant0._ZN2at6native29vectorized_elementwise_kernelILi8ENS0_13AUnaryFunctorIdddZZZNS0_16fmin_kernel_cudaERNS_18TensorIteratorBaseEENKUlvE_clEvENKUlvE_clEvEUlddE_EESt5arrayIPcLm2EEEEviT0_T1_,"a",@progbits
	.sectionflags	@""
	.align	4
.nv.constant0._ZN2at6native29vectorized_elementwise_kernelILi8ENS0_13AUnaryFunctorIdddZZZNS0_16fmin_kernel_cudaERNS_18TensorIteratorBaseEENKUlvE_clEvENKUlvE_clEvEUlddE_EESt5arrayIPcLm2EEEEviT0_T1_:
	.zero		568


//--------------------- .nv.constant0._ZN2at6native18elementwise_kernelILi128ELi4EZNS0_15gpu_kernel_implINS0_13BinaryFunctorIdddZZZNS0_16fmin_kernel_cudaERNS_18TensorIteratorBaseEENKUlvE_clEvENKUlvE_clEvEUlddE_EEEEvS5_RKT_EUliE_EEviT1_ --------------------------
	.section	.nv.constant0._ZN2at6native18elementwise_kernelILi128ELi4EZNS0_15gpu_kernel_implINS0_13BinaryFunctorIdddZZZNS0_16fmin_kernel_cudaERNS_18TensorIteratorBaseEENKUlvE_clEvENKUlvE_clEvEUlddE_EEEEvS5_RKT_EUliE_EEviT1_,"a",@progbits
	.sectionflags	@""
	.align	4
.nv.constant0._ZN2at6native18elementwise_kernelILi128ELi4EZNS0_15gpu_kernel_implINS0_13BinaryFunctorIdddZZZNS0_16fmin_kernel_cudaERNS_18TensorIteratorBaseEENKUlvE_clEvENKUlvE_clEvEUlddE_EEEEvS5_RKT_EUliE_EEviT1_:
	.zero		1184


//--------------------- .nv.constant0._ZN2at6native27unrolled_elementwise_kernelINS0_13BinaryFunctorIdddZZZNS0_16fmin_kernel_cudaERNS_18TensorIteratorBaseEENKUlvE_clEvENKUlvE_clEvEUlddE_EESt5arrayIPcLm3EELi4E23TrivialOffsetCalculatorILi2EjESC_ILi1EjENS0_6memory12LoadWithCastILi2EEENSF_13StoreWithCastILi1EEEEEviT_T0_T2_T3_T4_T5_ --------------------------
	.section	.nv.constant0._ZN2at6native27unrolled_elementwise_kernelINS0_13BinaryFunctorIdddZZZNS0_16fmin_kernel_cudaERNS_18TensorIteratorBaseEENKUlvE_clEvENKUlvE_clEvEUlddE_EESt5arrayIPcLm3EELi4E23TrivialOffsetCalculatorILi2EjESC_ILi1EjENS0_6memory12LoadWithCastILi2EEENSF_13StoreWithCastILi1EEEEEviT_T0_T2_T3_T4_T5_,"a",@progbits
	.sectionflags	@""
	.align	4
.nv.constant0._ZN2at6native27unrolled_elementwise_kernelINS0_13BinaryFunctorIdddZZZNS0_16fmin_kernel_cudaERNS_18TensorIteratorBaseEENKUlvE_clEvENKUlvE_clEvEUlddE_EESt5arrayIPcLm3EELi4E23TrivialOffsetCalculatorILi2EjESC_ILi1EjENS0_6memory12LoadWithCastILi2EEENSF_13StoreWithCastILi1EEEEEviT_T0_T2_T3_T4_T5_:
	.zero		584


//--------------------- .nv.constant0._ZN2at6native18elementwise_kernelILi128ELi2EZNS0_22gpu_kernel_impl_nocastINS0_13BinaryFunctorIdddZZZNS0_16fmin_kernel_cudaERNS_18TensorIteratorBaseEENKUlvE_clEvENKUlvE_clEvEUlddE_EEEEvS5_RKT_EUliE_EEviT1_ --------------------------
	.section	.nv.constant0._ZN2at6native18elementwise_kernelILi128ELi2EZNS0_22gpu_kernel_impl_nocastINS0_13BinaryFunctorIdddZZZNS0_16fmin_kernel_cudaERNS_18TensorIteratorBaseEENKUlvE_clEvENKUlvE_clEvEUlddE_EEEEvS5_RKT_EUliE_EEviT1_,"a",@progbits
	.sectionflags	@""
	.align	4
.nv.constant0._ZN2at6native18elementwise_kernelILi128ELi2EZNS0_22gpu_kernel_impl_nocastINS0_13BinaryFunctorIdddZZZNS0_16fmin_kernel_cudaERNS_18TensorIteratorBaseEENKUlvE_clEvENKUlvE_clEvEUlddE_EEEEvS5_RKT_EUliE_EEviT1_:
	.zero		1184


//--------------------- .nv.constant0._ZN2at6native27unrolled_elementwise_kernelINS0_13BinaryFunctorIdddZZZNS0_16fmin_kernel_cudaERNS_18TensorIteratorBaseEENKUlvE_clEvENKUlvE_clEvEUlddE_EESt5arrayIPcLm3EELi4E23TrivialOffsetCalculatorILi2EjESC_ILi1EjENS0_6memory15LoadWithoutCastENSF_16StoreWithoutCastEEEviT_T0_T2_T3_T4_T5_ --------------------------
	.section	.nv.constant0._ZN2at6native27unrolled_elementwise_kernelINS0_13BinaryFunctorIdddZZZNS0_16fmin_kernel_cudaERNS_18TensorIteratorBaseEENKUlvE_clEvENKUlvE_clEvEUlddE_EESt5arrayIPcLm3EELi4E23TrivialOffsetCalculatorILi2EjESC_ILi1EjENS0_6memory15LoadWithoutCastENSF_16StoreWithoutCastEEEviT_T0_T2_T3_T4_T5_,"a",@progbits
	.sectionflags	@""
	.align	4
.nv.constant0._ZN2at6native27unrolled_elementwise_kernelINS0_13BinaryFunctorIdddZZZNS0_16fmin_kernel_cudaERNS_18TensorIteratorBaseEENKUlvE_clEvENKUlvE_clEvEUlddE_EESt5arrayIPcLm3EELi4E23TrivialOffsetCalculatorILi2EjESC_ILi1EjENS0_6memory15LoadWithoutCastENSF_16StoreWithoutCastEEEviT_T0_T2_T3_T4_T5_:
	.zero		564


//--------------------- .nv.constant0._ZN2at6native29vectorized_elementwise_kernelILi2ENS0_13BinaryFunctorIdddZZZNS0_16fmin_kernel_cudaERNS_18TensorIteratorBaseEENKUlvE_clEvENKUlvE_clEvEUlddE_EESt5arrayIPcLm3EEEEviT0_T1_ --------------------------
	.section	.nv.constant0._ZN2at6native29vectorized_elementwise_kernelILi2ENS0_13BinaryFunctorIdddZZZNS0_16fmin_kernel_cudaERNS_18TensorIteratorBaseEENKUlvE_clEvENKUlvE_clEvEUlddE_EESt5arrayIPcLm3EEEEviT0_T1_,"a",@progbits
	.sectionflags	@""
	.align	4
.nv.constant0._ZN2at6native29vectorized_elementwise_kernelILi2ENS0_13BinaryFunctorIdddZZZNS0_16fmin_kernel_cudaERNS_18TensorIteratorBaseEENKUlvE_clEvENKUlvE_clEvEUlddE_EESt5arrayIPcLm3EEEEviT0_T1_:
	.zero		560


//--------------------- .nv.constant0._ZN2at6native29vectorized_elementwise_kernelILi4ENS0_13BinaryFunctorIdddZZZNS0_16fmin_kernel_cudaERNS_18TensorIteratorBaseEENKUlvE_clEvENKUlvE_clEvEUlddE_EESt5arrayIPcLm3EEEEviT0_T1_ --------------------------
	.section	.nv.constant0._ZN2at6native29vectorized_elementwise_kernelILi4ENS0_13BinaryFunctorIdddZZZNS0_16fmin_kernel_cudaERNS_18TensorIteratorBaseEENKUlvE_clEvENKUlvE_clEvEUlddE_EESt5arrayIPcLm3EEEEviT0_T1_,"a",@progbits
	.sectionflags	@""
	.align	4
.nv.constant0._ZN2at6native29vectorized_elementwise_kernelILi4ENS0_13BinaryFunctorIdddZZZNS0_16fmin_kernel_cudaERNS_18TensorIteratorBaseEENKUlvE_clEvENKUlvE_clEvEUlddE_EESt5arrayIPcLm3EEEEviT0_T1_:
	.zero		560


//--------------------- .nv.constant0._ZN2at6native29vectorized_elementwise_kernelILi8ENS0_13BinaryFunctorIdddZZZNS0_16fmin_kernel_cudaERNS_18TensorIteratorBaseEENKUlvE_clEvENKUlvE_clEvEUlddE_EESt5arrayIPcLm3EEEEviT0_T1_ --------------------------
	.section	.nv.constant0._ZN2at6native29vectorized_elementwise_kernelILi8ENS0_13BinaryFunctorIdddZZZNS0_16fmin_kernel_cudaERNS_18TensorIteratorBaseEENKUlvE_clEvENKUlvE_clEvEUlddE_EESt5arrayIPcLm3EEEEviT0_T1_,"a",@progbits
	.sectionflags	@""
	.align	4
.nv.constant0._ZN2at6native29vectorized_elementwise_kernelILi8ENS0_13BinaryFunctorIdddZZZNS0_16fmin_kernel_cudaERNS_18TensorIteratorBaseEENKUlvE_clEvENKUlvE_clEvEUlddE_EESt5arrayIPcLm3EEEEviT0_T1_:
	.zero		560


//--------------------- .nv.constant0._ZN2at6native18elementwise_kernelILi128ELi4EZNS0_15gpu_kernel_implINS0_13AUnaryFunctorIN3c108BFloat16ES5_S5_ZZZNS0_16fmax_kernel_cudaERNS_18TensorIteratorBaseEENKUlvE_clEvENKUlvE2_clEvEUlS5_S5_E_EEEEvS7_RKT_EUliE_EEviT1_ --------------------------
	.section	.nv.constant0._ZN2at6native18elementwise_kernelILi128ELi4EZNS0_15gpu_kernel_implINS0_13AUnaryFunctorIN3c108BFloat16ES5_S5_ZZZNS0_16fmax_kernel_cudaERNS_18TensorIteratorBaseEENKUlvE_clEvENKUlvE2_clEvEUlS5_S5_E_EEEEvS7_RKT_EUliE_EEviT1_,"a",@progbits
	.sectionflags	@""
	.align	4
.nv.constant0._ZN2at6native18elementwise_kernelILi128ELi4EZNS0_15gpu_kernel_implINS0_13AUnaryFunctorIN3c108BFloat16ES5_S5_ZZZNS0_16fmax_kernel_cudaERNS_18TensorIteratorBaseEENKUlvE_clEvENKUlvE2_clEvEUlS5_S5_E_EEEEvS7_RKT_EUliE_EEviT1_:
	.zero		1072


//--------------------- .nv.constant0._ZN2at6native27unrolled_elementwise_kernelINS0_13AUnaryFunctorIN3c108BFloat16ES4_S4_ZZZNS0_16fmax_kernel_cudaERNS_18TensorIteratorBaseEENKUlvE_clEvENKUlvE2_clEvEUlS4_S4_E_EESt5arrayIPcLm2EELi4E23TrivialOffsetCalculatorILi1EjESF_NS0_6memory12LoadWithCastILi1EEENSG_13StoreWithCastILi1EEEEEviT_T0_T2_T3_T4_T5_ --------------------------
	.section	.nv.constant0._ZN2at6native27unrolled_elementwise_kernelINS0_13AUnaryFunctorIN3c108BFloat16ES4_S4_ZZZNS0_16fmax_kernel_cudaERNS_18TensorIteratorBaseEENKUlvE_clEvENKUlvE2_clEvEUlS4_S4_E_EESt5arrayIPcLm2EELi4E23TrivialOffsetCalculatorILi1EjESF_NS0_6memory12LoadWithCastILi1EEENSG_13StoreWithCastILi1EEEEEviT_T0_T2_T3_T4_T5_,"a",@progbits
	.sectionflags	@""
	.align	4
.nv.constant0._ZN2at6native27unrolled_elementwise_kernelINS0_13AUnaryFunctorIN3c108BFloat16ES4_S4_ZZZNS0_16fmax_kernel_cudaERNS_18TensorIteratorBaseEENKUlvE_clEvENKUlvE2_clEvEUlS4_S4_E_EESt5arrayIPcLm2EELi4E23TrivialOffsetCalculatorILi1EjESF_NS0_6memory12LoadWithCastILi1EEENSG_13StoreWithCastILi1EEEEEviT_T0_T2_T3_T4_T5_:
	.zero		572


//--------------------- .nv.constant0._ZN2at6native18elementwise_kernelILi128ELi4EZNS0_22gpu_kernel_impl_nocastINS0_13AUnaryFunctorIN3c108BFloat16ES5_S5_ZZZNS0_16fmax_kernel_cudaERNS_18TensorIteratorBaseEENKUlvE_clEvENKUlvE2_clEvEUlS5_S5_E_EEEEvS7_RKT_EUliE_EEviT1_ --------------------------
	.section	.nv.constant0._ZN2at6native18elementwise_kernelILi128ELi4EZNS0_22gpu_kernel_impl_nocastINS0_13AUnaryFunctorIN3c108BFloat16ES5_S5_ZZZNS0_16fmax_kernel_cudaERNS_18TensorIteratorBaseEENKUlvE_clEvENKUlvE2_clEvEUlS5_S5_E_EEEEvS7_RKT_EUliE_EEviT1_,"a",@progbits
	.sectionflags	@""
	.align	4
.nv.constant0._ZN2at6native18elementwise_kernelILi128ELi4EZNS0_22gpu_kernel_impl_nocastINS0_13AUnaryFunctorIN3c108BFloat16ES5_S5_ZZZNS0_16fmax_kernel_cudaERNS_18TensorIteratorBaseEENKUlvE_clEvENKUlvE2_clEvEUlS5_S5_E_EEEEvS7_RKT_EUliE_EEviT1_:
	.zero		1072


//--------------------- .nv.constant0._ZN2at6native27unrolled_elementwise_kernelINS0_13AUnaryFunctorIN3c108BFloat16ES4_S4_ZZZNS0_16fmax_kernel_cudaERNS_18TensorIteratorBaseEENKUlvE_clEvENKUlvE2_clEvEUlS4_S4_E_EESt5arrayIPcLm2EELi4E23TrivialOffsetCalculatorILi1EjESF_NS0_6memory15LoadWithoutCastENSG_16StoreWithoutCastEEEviT_T0_T2_T3_T4_T5_ --------------------------
	.section	.nv.constant0._ZN2at6native27unrolled_elementwise_kernelINS0_13AUnaryFunctorIN3c108BFloat16ES4_S4_ZZZNS0_16fmax_kernel_cudaERNS_18TensorIteratorBaseEENKUlvE_clEvENKUlvE2_clEvEUlS4_S4_E_EESt5arrayIPcLm2EELi4E23TrivialOffsetCalculatorILi1EjESF_NS0_6memory15LoadWithoutCastENSG_16StoreWithoutCastEEEviT_T0_T2_T3_T4_T5_,"a",@progbits
	.sectionflags	@""
	.align	4
.nv.constant0._ZN2at6native27unrolled_elementwise_kernelINS0_13AUnaryFunctorIN3c108BFloat16ES4_S4_ZZZNS0_16fmax_kernel_cudaERNS_18TensorIteratorBaseEENKUlvE_clEvENKUlvE2_clEvEUlS4_S4_E_EESt5arrayIPcLm2EELi4E23TrivialOffsetCalculatorILi1EjESF_NS0_6memory15LoadWithoutCastENSG_16StoreWithoutCastEEEviT_T0_T2_T3_T4_T5_:
	.zero		556


//--------------------- .nv.constant0._ZN2at6native29vectorized_elementwise_kernelILi2ENS0_13AUnaryFunctorIN3c108BFloat16ES4_S4_ZZZNS0_16fmax_kernel_cudaERNS_18TensorIteratorBaseEENKUlvE_clEvENKUlvE2_clEvEUlS4_S4_E_EESt5arrayIPcLm2EEEEviT0_T1_ --------------------------
	.section	.nv.constant0._ZN2at6native29vectorized_elementwise_kernelILi2ENS0_13AUnaryFunctorIN3c108BFloat16ES4_S4_ZZZNS0_16fmax_kernel_cudaERNS_18TensorIteratorBaseEENKUlvE_clEvENKUlvE2_clEvEUlS4_S4_E_EESt5arrayIPcLm2EEEEviT0_T1_,"a",@progbits
	.sectionflags	@""
	.align	4
.nv.constant0._ZN2at6native29vectorized_elementwise_kernelILi2ENS0_13AUnaryFunctorIN3c108BFloat16ES4_S4_ZZZNS0_16fmax_kernel_cudaERNS_18TensorIteratorBaseEENKUlvE_clEvENKUlvE2_clEvEUlS4_S4_E_EESt5arrayIPcLm2EEEEviT0_T1_:
	.zero		552


//--------------------- .nv.constant0._ZN2at6native29vectorized_elementwise_kernelILi4ENS0_13AUnaryFunctorIN3c108BFloat16ES4_S4_ZZZNS0_16fmax_kernel_cudaERNS_18TensorIteratorBaseEENKUlvE_clEvENKUlvE2_clEvEUlS4_S4_E_EESt5arrayIPcLm2EEEEviT0_T1_ --------------------------
	.section	.nv.constant0._ZN2at6native29vectorized_elementwise_kernelILi4ENS0_13AUnaryFunctorIN3c108BFloat16ES4_S4_ZZZNS0_16fmax_kernel_cudaERNS_18TensorIteratorBaseEENKUlvE_clEvENKUlvE2_clEvEUlS4_S4_E_EESt5arrayIPcLm2EEEEviT0_T1_,"a",@progbits
	.sectionflags	@""
	.align	4
.nv.constant0._ZN2at6native29vectorized_elementwise_kernelILi4ENS0_13AUnaryFunctorIN3c108BFloat16ES4_S4_ZZZNS0_16fmax_kernel_cudaERNS_18TensorIteratorBaseEENKUlvE_clEvENKUlvE2_clEvEUlS4_S4_E_EESt5arrayIPcLm2EEEEviT0_T1_:
	.zero		552


//--------------------- .nv.constant0._ZN2at6native29vectorized_elementwise_kernelILi8ENS0_13AUnaryFunctorIN3c108BFloat16ES4_S4_ZZZNS0_16fmax_kernel_cudaERNS_18TensorIteratorBaseEENKUlvE_clEvENKUlvE2_clEvEUlS4_S4_E_EESt5arrayIPcLm2EEEEviT0_T1_ --------------------------
	.section	.nv.constant0._ZN2at6native29vectorized_elementwise_kernelILi8ENS0_13AUnaryFunctorIN3c108BFloat16ES4_S4_ZZZNS0_16fmax_kernel_cudaERNS_18TensorIteratorBaseEENKUlvE_clEvENKUlvE2_clEvEUlS4_S4_E_EESt5arrayIPcLm2EEEEviT0_T1_,"a",@progbits
	.sectionflags	@""
	.align	4
.nv.constant0._ZN2at6native29vectorized_elementwise_kernelILi8ENS0_13AUnaryFunctorIN3c108BFloat16ES4_S4_ZZZNS0_16fmax_kernel_cudaERNS_18TensorIteratorBaseEENKUlvE_clEvENKUlvE2_clEvEUlS4_S4_E_EESt5arrayIPcLm2EEEEviT0_T1_:
	.zero		552


//--------------------- .nv.constant0._ZN2at6native18elementwise_kernelILi128ELi4EZNS0_15gpu_kernel_implINS0_13BinaryFunctorIN3c108BFloat16ES5_S5_ZZZNS0_16fmax_kernel_cudaERNS_18TensorIteratorBaseEENKUlvE_clEvENKUlvE2_clEvEUlS5_S5_E_EEEEvS7_RKT_EUliE_EEviT1_ --------------------------
	.section	.nv.constant0._ZN2at6native18elementwise_kernelILi128ELi4EZNS0_15gpu_kernel_implINS0_13BinaryFunctorIN3c108BFloat16ES5_S5_ZZZNS0_16fmax_kernel_cudaERNS_18TensorIteratorBaseEENKUlvE_clEvENKUlvE2_clEvEUlS5_S5_E_EEEEvS7_RKT_EUliE_EEviT1_,"a",@progbits
	.sectionflags	@""
	.align	4
.nv.constant0._ZN2at6native18elementwise_kernelILi128ELi4EZNS0_15gpu_kernel_implINS0_13BinaryFunctorIN3c108BFloat16ES5_S5_ZZZNS0_16fmax_kernel_cudaERNS_18TensorIteratorBaseEENKUlvE_clEvENKUlvE2_clEvEUlS5_S5_E_EEEEvS7_RKT_EUliE_EEviT1_:
	.zero		1184


//--------------------- .nv.constant0._ZN2at6native27unrolled_elementwise_kernelINS0_13BinaryFunctorIN3c108BFloat16ES4_S4_ZZZNS0_16fmax_kernel_cudaERNS_18TensorIteratorBaseEENKUlvE_clEvENKUlvE2_clEvEUlS4_S4_E_EESt5arrayIPcLm3EELi4E23TrivialOffsetCalculatorILi2EjESE_ILi1EjENS0_6memory12LoadWithCastILi2EEENSH_13StoreWithCastILi1EEEEEviT_T0_T2_T3_T4_T5_ --------------------------
	.section	.nv.constant0._ZN2at6native27unrolled_elementwise_kernelINS0_13BinaryFunctorIN3c108BFloat16ES4_S4_ZZZNS0_16fmax_kernel_cudaERNS_18TensorIteratorBaseEENKUlvE_clEvENKUlvE2_clEvEUlS4_S4_E_EESt5arrayIPcLm3EELi4E23TrivialOffsetCalculatorILi2EjESE_ILi1EjENS0_6memory12LoadWithCastILi2EEENSH_13StoreWithCastILi1EEEEEviT_T0_T2_T3_T4_T5_,"a",@progbits
	.sectionflags	@""
	.align	4
.nv.constant0._ZN2at6native27unrolled_elementwise_kernelINS0_13BinaryFunctorIN3c108BFloat16ES4_S4_ZZZNS0_16fmax_kernel_cudaERNS_18TensorIteratorBaseEENKUlvE_clEvENKUlvE2_clEvEUlS4_S4_E_EESt5arrayIPcLm3EELi4E23TrivialOffsetCalculatorILi2EjESE_ILi1EjENS0_6memory12LoadWithCastILi2EEENSH_13StoreWithCastILi1EEEEEviT_T0_T2_T3_T4_T5_:
	.zero		584


//--------------------- .nv.constant0._ZN2at6native18elementwise_kernelILi128ELi4EZNS0_22gpu_kernel_impl_nocastINS0_13BinaryFunctorIN3c108BFloat16ES5_S5_ZZZNS0_16fmax_kernel_cudaERNS_18TensorIteratorBaseEENKUlvE_clEvENKUlvE2_clEvEUlS5_S5_E_EEEEvS7_RKT_EUliE_EEviT1_ --------------------------
	.section	.nv.constant0._ZN2at6native18elementwise_kernelILi128ELi4EZNS0_22gpu_kernel_impl_nocastINS0_13BinaryFunctorIN3c108BFloat16ES5_S5_ZZZNS0_16fmax_kernel_cudaERNS_18TensorIteratorBaseEENKUlvE_clEvENKUlvE2_clEvEUlS5_S5_E_EEEEvS7_RKT_EUliE_EEviT1_,"a",@progbits
	.sectionflags	@""
	.align	4
.nv.constant0._ZN2at6native18elementwise_kernelILi128ELi4EZNS0_22gpu_kernel_impl_nocastINS0_13BinaryFunctorIN3c108BFloat16ES5_S5_ZZZNS0_16fmax_kernel_cudaERNS_18TensorIteratorBaseEENKUlvE_clEvENKUlvE2_clEvEUlS5_S5_E_EEEEvS7_RKT_EUliE_EEviT1_:
	.zero		1184


//--------------------- .nv.constant0._ZN2at6native27unrolled_elementwise_kernelINS0_13BinaryFunctorIN3c108BFloat16ES4_S4_ZZZNS0_16fmax_kernel_cudaERNS_18TensorIteratorBaseEENKUlvE_clEvENKUlvE2_clEvEUlS4_S4_E_EESt5arrayIPcLm3EELi4E23TrivialOffsetCalculatorILi2EjESE_ILi1EjENS0_6memory15LoadWithoutCastENSH_16StoreWithoutCastEEEviT_T0_T2_T3_T4_T5_ --------------------------
	.section	.nv.constant0._ZN2at6native27unrolled_elementwise_kernelINS0_13BinaryFunctorIN3c108BFloat16ES4_S4_ZZZNS0_16fmax_kernel_cudaERNS_18TensorIteratorBaseEENKUlvE_clEvENKUlvE2_clEvEUlS4_S4_E_EESt5arrayIPcLm3EELi4E23TrivialOffsetCalculatorILi2EjESE_ILi1EjENS0_6memory15LoadWithoutCastENSH_16StoreWithoutCastEEEviT_T0_T2_T3_T4_T5_,"a",@progbits
	.sectionflags	@""
	.align	4
.nv.constant0._ZN2at6native27unrolled_elementwise_kernelINS0_13BinaryFunctorIN3c108BFloat16ES4_S4_ZZZNS0_16fmax_kernel_cudaERNS_18TensorIteratorBaseEENKUlvE_clEvENKUlvE2_clEvEUlS4_S4_E_EESt5arrayIPcLm3EELi4E23TrivialOffsetCalculatorILi2EjESE_ILi1EjENS0_6memory15LoadWithoutCastENSH_16StoreWithoutCastEEEviT_T0_T2_T3_T4_T5_:
	.zero		564


//--------------------- .nv.constant0._ZN2at6native29vectorized_elementwise_kernelILi2ENS0_13BinaryFunctorIN3c108BFloat16ES4_S4_ZZZNS0_16fmax_kernel_cudaERNS_18TensorIteratorBaseEENKUlvE_clEvENKUlvE2_clEvEUlS4_S4_E_EESt5arrayIPcLm3EEEEviT0_T1_ --------------------------
	.section	.nv.constant0._ZN2at6native29vectorized_elementwise_kernelILi2ENS0_13BinaryFunctorIN3c108BFloat16ES4_S4_ZZZNS0_16fmax_kernel_cudaERNS_18TensorIteratorBaseEENKUlvE_clEvENKUlvE2_clEvEUlS4_S4_E_EESt5arrayIPcLm3EEEEviT0_T1_,"a",@progbits
	.sectionflags	@""
	.align	4
.nv.constant0._ZN2at6native29vectorized_elementwise_kernelILi2ENS0_13BinaryFunctorIN3c108BFloat16ES4_S4_ZZZNS0_16fmax_kernel_cudaERNS_18TensorIteratorBaseEENKUlvE_clEvENKUlvE2_clEvEUlS4_S4_E_EESt5arrayIPcLm3EEEEviT0_T1_:
	.zero		560


//--------------------- .nv.constant0._ZN2at6native29vectorized_elementwise_kernelILi4ENS0_13BinaryFunctorIN3c108BFloat16ES4_S4_ZZZNS0_16fmax_kernel_cudaERNS_18TensorIteratorBaseEENKUlvE_clEvENKUlvE2_clEvEUlS4_S4_E_EESt5arrayIPcLm3EEEEviT0_T1_ --------------------------
	.section	.nv.constant0._ZN2at6native29vectorized_elementwise_kernelILi4ENS0_13BinaryFunctorIN3c108BFloat16ES4_S4_ZZZNS0_16fmax_kernel_cudaERNS_18TensorIteratorBaseEENKUlvE_clEvENKUlvE2_clEvEUlS4_S4_E_EESt5arrayIPcLm3EEEEviT0_T1_,"a",@progbits
	.sectionflags	@""
	.align	4
.nv.constant0._ZN2at6native29vectorized_elementwise_kernelILi4ENS0_13BinaryFunctorIN3c108BFloat16ES4_S4_ZZZNS0_16fmax_kernel_cudaERNS_18TensorIteratorBaseEENKUlvE_clEvENKUlvE2_clEvEUlS4_S4_E_EESt5arrayIPcLm3EEEEviT0_T1_:
	.zero		560


//--------------------- .nv.constant0._ZN2at6native29vectorized_elementwise_kernelILi8ENS0_13BinaryFunctorIN3c108BFloat16ES4_S4_ZZZNS0_16fmax_kernel_cudaERNS_18TensorIteratorBaseEENKUlvE_clEvENKUlvE2_clEvEUlS4_S4_E_EESt5arrayIPcLm3EEEEviT0_T1_ --------------------------
	.section	.nv.constant0._ZN2at6native29vectorized_elementwise_kernelILi8ENS0_13BinaryFunctorIN3c108BFloat16ES4_S4_ZZZNS0_16fmax_kernel_cudaERNS_18TensorIteratorBaseEENKUlvE_clEvENKUlvE2_clEvEUlS4_S4_E_EESt5arrayIPcLm3EEEEviT0_T1_,"a",@progbits
	.sectionflags	@""
	.align	4
.nv.constant0._ZN2at6native29vectorized_elementwise_kernelILi8ENS0_13BinaryFunctorIN3c108BFloat16ES4_S4_ZZZNS0_16fmax_kernel_cudaERNS_18TensorIteratorBaseEENKUlvE_clEvENKUlvE2_clEvEUlS4_S4_E_EESt5arrayIPcLm3EEEEviT0_T1_:
	.zero		560


//--------------------- .nv.constant0._ZN2at6native18elementwise_kernelILi128ELi4EZNS0_15gpu_kernel_implINS0_13AUnaryFunctorIN3c104HalfES5_S5_ZZZNS0_16fmax_kernel_cudaERNS_18TensorIteratorBaseEENKUlvE_clEvENKUlvE1_clEvEUlS5_S5_E_EEEEvS7_RKT_EUliE_EEviT1_ --------------------------
	.section	.nv.constant0._ZN2at6native18elementwise_kernelILi128ELi4EZNS0_15gpu_kernel_implINS0_13AUnaryFunctorIN3c104HalfES5_S5_ZZZNS0_16fmax_kernel_cudaERNS_18TensorIteratorBaseEENKUlvE_clEvENKUlvE1_clEvEUlS5_S5_E_EEEEvS7_RKT_EUliE_EEviT1_,"a",@progbits
	.sectionflags	@""
	.align	4
.nv.constant0._ZN2at6native18elementwise_kernelILi128ELi4EZNS0_15gpu_kernel_implINS0_13AUnaryFunctorIN3c104HalfES5_S5_ZZZNS0_16fmax_kernel_cudaERNS_18TensorIteratorBaseEENKUlvE_clEvENKUlvE1_clEvEUlS5_S5_E_EEEEvS7_RKT_EUliE_EEviT1_:
	.zero		1072


//--------------------- .nv.constant0._ZN2at6native27unrolled_elementwise_kernelINS0_13AUnaryFunctorIN3c104HalfES4_S4_ZZZNS0_16fmax_kernel_cudaERNS_18TensorIteratorBaseEENKUlvE_clEvENKUlvE1_clEvEUlS4_S4_E_EESt5arrayIPcLm2EELi4E23TrivialOffsetCalculatorILi1EjESF_NS0_6memory12LoadWithCastILi1EEENSG_13StoreWithCastILi1EEEEEviT_T0_T2_T3_T4_T5_ --------------------------
	.section	.nv.constant0._ZN2at6native27unrolled_elementwise_kernelINS0_13AUnaryFunctorIN3c104HalfES4_S4_ZZZNS0_16fmax_kernel_cudaERNS_18TensorIteratorBaseEENKUlvE_clEvENKUlvE1_clEvEUlS4_S4_E_EESt5arrayIPcLm2EELi4E23TrivialOffsetCalculatorILi1EjESF_NS0_6memory12LoadWithCastILi1EEENSG_13StoreWithCastILi1EEEEEviT_T0_T2_T3_T4_T5_,"a",@progbits
	.sectionflags	@""
	.align	4
.nv.constant0._ZN2at6native27unrolled_elementwise_kernelINS0_13AUnaryFunctorIN3c104HalfES4_S4_ZZZNS0_16fmax_kernel_cudaERNS_18TensorIteratorBaseEENKUlvE_clEvENKUlvE1_clEvEUlS4_S4_E_EESt5arrayIPcLm2EELi4E23TrivialOffsetCalculatorILi1EjESF_NS0_6memory12LoadWithCastILi1EEENSG_13StoreWithCastILi1EEEEEviT_T0_T2_T3_T4_T5_:
	.zero		572


//--------------------- .nv.constant0._ZN2at6native18elementwise_kernelILi128ELi4EZNS0_22gpu_kernel_impl_nocastINS0_13AUnaryFunctorIN3c104HalfES5_S5_ZZZNS0_16fmax_kernel_cudaERNS_18TensorIteratorBaseEENKUlvE_clEvENKUlvE1_clEvEUlS5_S5_E_EEEEvS7_RKT_EUliE_EEviT1_ --------------------------
	.section	.nv.constant0._ZN2at6native18elementwise_kernelILi128ELi4EZNS0_22gpu_kernel_impl_nocastINS0_13AUnaryFunctorIN3c104HalfES5_S5_ZZZNS0_16fmax_kernel_cudaERNS_18TensorIteratorBaseEENKUlvE_clEvENKUlvE1_clEvEUlS5_S5_E_EEEEvS7_RKT_EUliE_EEviT1_,"a",@progbits
	.sectionflags	@""
	.align	4
.nv.constant0._ZN2at6native18elementwise_kernelILi128ELi4EZNS0_22gpu_kernel_impl_nocastINS0_13AUnaryFunctorIN3c104HalfES5_S5_ZZZNS0_16fmax_kernel_cudaERNS_18TensorIteratorBaseEENKUlvE_clEvENKUlvE1_clEvEUlS5_S5_E_EEEEvS7_RKT_EUliE_EEviT1_:
	.zero		1072


//--------------------- .nv.constant0._ZN2at6native27unrolled_elementwise_kernelINS0_13AUnaryFunctorIN3c104HalfES4_S4_ZZZNS0_16fmax_kernel_cudaERNS_18TensorIteratorBaseEENKUlvE_clEvENKUlvE1_clEvEUlS4_S4_E_EESt5arrayIPcLm2EELi4E23TrivialOffsetCalculatorILi1EjESF_NS0_6memory15LoadWithoutCastENSG_16StoreWithoutCastEEEviT_T0_T2_T3_T4_T5_ --------------------------
	.section	.nv.constant0._ZN2at6native27unrolled_elementwise_kernelINS0_13AUnaryFunctorIN3c104HalfES4_S4_ZZZNS0_16fmax_kernel_cudaERNS_18TensorIteratorBaseEENKUlvE_clEvENKUlvE1_clEvEUlS4_S4_E_EESt5arrayIPcLm2EELi4E23TrivialOffsetCalculatorILi1EjESF_NS0_6memory15LoadWithoutCastENSG_16StoreWithoutCastEEEviT_T0_T2_T3_T4_T5_,"a",@progbits
	.sectionflags	@""
	.align	4
.nv.constant0._ZN2at6native27unrolled_elementwise_kernelINS0_13AUnaryFunctorIN3c104HalfES4_S4_ZZZNS0_16fmax_kernel_cudaERNS_18TensorIteratorBaseEENKUlvE_clEvENKUlvE1_clEvEUlS4_S4_E_EESt5arrayIPcLm2EELi4E23TrivialOffsetCalculatorILi1EjESF_NS0_6memory15LoadWithoutCastENSG_16StoreWithoutCastEEEviT_T0_T2_T3_T4_T5_:
	.zero		556


//--------------------- .nv.constant0._ZN2at6native29vectorized_elementwise_kernelILi2ENS0_13AUnaryFunctorIN3c104HalfES4_S4_ZZZNS0_16fmax_kernel_cudaERNS_18TensorIteratorBaseEENKUlvE_clEvENKUlvE1_clEvEUlS4_S4_E_EESt5arrayIPcLm2EEEEviT0_T1_ --------------------------
	.section	.nv.constant0._ZN2at6native29vectorized_elementwise_kernelILi2ENS0_13AUnaryFunctorIN3c104HalfES4_S4_ZZZNS0_16fmax_kernel_cudaERNS_18TensorIteratorBaseEENKUlvE_clEvENKUlvE1_clEvEUlS4_S4_E_EESt5arrayIPcLm2EEEEviT0_T1_,"a",@progbits
	.sectionflags	@""
	.align	4
.nv.constant0._ZN2at6native29vectorized_elementwise_kernelILi2ENS0_13AUnaryFunctorIN3c104HalfES4_S4_ZZZNS0_16fmax_kernel_cudaERNS_18TensorIteratorBaseEENKUlvE_clEvENKUlvE1_clEvEUlS4_S4_E_EESt5arrayIPcLm2EEEEviT0_T1_:
	.zero		552


//--------------------- .nv.constant0._ZN2at6native29vectorized_elementwise_kernelILi4ENS0_13AUnaryFunctorIN3c104HalfES4_S4_ZZZNS0_16fmax_kernel_cudaERNS_18TensorIteratorBaseEENKUlvE_clEvENKUlvE1_clEvEUlS4_S4_E_EESt5arrayIPcLm2EEEEviT0_T1_ --------------------------
	.section	.nv.constant0._ZN2at6native29vectorized_elementwise_kernelILi4ENS0_13AUnaryFunctorIN3c104HalfES4_S4_ZZZNS0_16fmax_kernel_cudaERNS_18TensorIteratorBaseEENKUlvE_clEvENKUlvE1_clEvEUlS4_S4_E_EESt5arrayIPcLm2EEEEviT0_T1_,"a",@progbits
	.sectionflags	@""
	.align	4
.nv.constant0._ZN2at6native29vectorized_elementwise_kernelILi4ENS0_13AUnaryFunctorIN3c104HalfES4_S4_ZZZNS0_16fmax_kernel_cudaERNS_18TensorIteratorBaseEENKUlvE_clEvENKUlvE1_clEvEUlS4_S4_E_EESt5arrayIPcLm2EEEEviT0_T1_:
	.zero		552


//--------------------- .nv.constant0._ZN2at6native29vectorized_elementwise_kernelILi8ENS0_13AUnaryFunctorIN3c104HalfES4_S4_ZZZNS0_16fmax_kernel_cudaERNS_18TensorIteratorBaseEENKUlvE_clEvENKUlvE1_clEvEUlS4_S4_E_EESt5arrayIPcLm2EEEEviT0_T1_ --------------------------
	.section	.nv.constant0._ZN2at6native29vectorized_elementwise_kernelILi8ENS0_13AUnaryFunctorIN3c104HalfES4_S4_ZZZNS0_16fmax_kernel_cudaERNS_18TensorIteratorBaseEENKUlvE_clEvENKUlvE1_clEvEUlS4_S4_E_EESt5arrayIPcLm2EEEEviT0_T1_,"a",@progbits
	.sectionflags	@""
	.align	4
.nv.constant0._ZN2at6native29vectorized_elementwise_kernelILi8ENS0_13AUnaryFunctorIN3c104HalfES4_S4_ZZZNS0_16fmax_kernel_cudaERNS_18TensorIteratorBaseEENKUlvE_clEvENKUlvE1_clEvEUlS4_S4_E_EESt5arrayIPcLm2EEEEviT0_T1_:
	.zero		552


//--------------------- .nv.constant0._ZN2at6native18elementwise_kernelILi128ELi4EZNS0_15gpu_kernel_implINS0_13BinaryFunctorIN3c104HalfES5_S5_ZZZNS0_16fmax_kernel_cudaERNS_18TensorIteratorBaseEENKUlvE_clEvENKUlvE1_clEvEUlS5_S5_E_EEEEvS7_RKT_EUliE_EEviT1_ --------------------------
	.section	.nv.constant0._ZN2at6native18elementwise_kernelILi128ELi4EZNS0_15gpu_kernel_implINS0_13BinaryFunctorIN3c104HalfES5_S5_ZZZNS0_16fmax_kernel_cudaERNS_18TensorIteratorBaseEENKUlvE_clEvENKUlvE1_clEvEUlS5_S5_E_EEEEvS7_RKT_EUliE_EEviT1_,"a",@progbits
	.sectionflags	@""
	.align	4
.nv.constant0._ZN2at6native18elementwise_kernelILi128ELi4EZNS0_15gpu_kernel_implINS0_13BinaryFunctorIN3c104HalfES5_S5_ZZZNS0_16fmax_kernel_cudaERNS_18TensorIteratorBaseEENKUlvE_clEvENKUlvE1_clEvEUlS5_S5_E_EEEEvS7_RKT_EUliE_EEviT1_:
	.zero		1184


//--------------------- .nv.constant0._ZN2at6native27unrolled_elementwise_kernelINS0_13BinaryFunctorIN3c104HalfES4_S4_ZZZNS0_16fmax_kernel_cudaERNS_18TensorIteratorBaseEENKUlvE_clEvENKUlvE1_clEvEUlS4_S4_E_EESt5arrayIPcLm3EELi4E23TrivialOffsetCalculatorILi2EjESE_ILi1EjENS0_6memory12LoadWithCastILi2EEENSH_13StoreWithCastILi1EEEEEviT_T0_T2_T3_T4_T5_ --------------------------
	.section	.nv.constant0._ZN2at6native27unrolled_elementwise_kernelINS0_13BinaryFunctorIN3c104HalfES4_S4_ZZZNS0_16fmax_kernel_cudaERNS_18TensorIteratorBaseEENKUlvE_clEvENKUlvE1_clEvEUlS4_S4_E_EESt5arrayIPcLm3EELi4E23TrivialOffsetCalculatorILi2EjESE_ILi1EjENS0_6memory12LoadWithCastILi2EEENSH_13StoreWithCastILi1EEEEEviT_T0_T2_T3_T4_T5_,"a",@progbits
	.sectionflags	@""
	.align	4
.nv.constant0._ZN2at6native27unrolled_elementwise_kernelINS0_13BinaryFunctorIN3c104HalfES4_S4_ZZZNS0_16fmax_kernel_cudaERNS_18TensorIteratorBaseEENKUlvE_clEvENKUlvE1_clEvEUlS4_S4_E_EESt5arrayIPcLm3EELi4E23TrivialOffsetCalculatorILi2EjESE_ILi1EjENS0_6memory12LoadWithCastILi2EEENSH_13StoreWithCastILi1EEEEEviT_T0_T2_T3_T4_T5_:
	.zero		584


//--------------------- .nv.constant0._ZN2at6native18elementwise_kernelILi128ELi4EZNS0_22gpu_kernel_impl_nocastINS0_13BinaryFunctorIN3c104HalfES5_S5_ZZZNS0_16fmax_kernel_cudaERNS_18TensorIteratorBaseEENKUlvE_clEvENKUlvE1_clEvEUlS5_S5_E_EEEEvS7_RKT_EUliE_EEviT1_ --------------------------
	.section	.nv.constant0._ZN2at6native18elementwise_kernelILi128ELi4EZNS0_22gpu_kernel_impl_nocastINS0_13BinaryFunctorIN3c104HalfES5_S5_ZZZNS0_16fmax_kernel_cudaERNS_18TensorIteratorBaseEENKUlvE_clEvENKUlvE1_clEvEUlS5_S5_E_EEEEvS7_RKT_EUliE_EEviT1_,"a",@progbits
	.sectionflags	@""
	.align	4
.nv.constant0._ZN2at6native18elementwise_kernelILi128ELi4EZNS0_22gpu_kernel_impl_nocastINS0_13BinaryFunctorIN3c104HalfES5_S5_ZZZNS0_16fmax_kernel_cudaERNS_18TensorIteratorBaseEENKUlvE_clEvENKUlvE1_clEvEUlS5_S5_E_EEEEvS7_RKT_EUliE_EEviT1_:
	.zero		1184


//--------------------- .nv.constant0._ZN2at6native27unrolled_elementwise_kernelINS0_13BinaryFunctorIN3c104HalfES4_S4_ZZZNS0_16fmax_kernel_cudaERNS_18TensorIteratorBaseEENKUlvE_clEvENKUlvE1_clEvEUlS4_S4_E_EESt5arrayIPcLm3EELi4E23TrivialOffsetCalculatorILi2EjESE_ILi1EjENS0_6memory15LoadWithoutCastENSH_16StoreWithoutCastEEEviT_T0_T2_T3_T4_T5_ --------------------------
	.section	.nv.constant0._ZN2at6native27unrolled_elementwise_kernelINS0_13BinaryFunctorIN3c104HalfES4_S4_ZZZNS0_16fmax_kernel_cudaERNS_18TensorIteratorBaseEENKUlvE_clEvENKUlvE1_clEvEUlS4_S4_E_EESt5arrayIPcLm3EELi4E23TrivialOffsetCalculatorILi2EjESE_ILi1EjENS0_6memory15LoadWithoutCastENSH_16StoreWithoutCastEEEviT_T0_T2_T3_T4_T5_,"a",@progbits
	.sectionflags	@""
	.align	4
.nv.constant0._ZN2at6native27unrolled_elementwise_kernelINS0_13BinaryFunctorIN3c104HalfES4_S4_ZZZNS0_16fmax_kernel_cudaERNS_18TensorIteratorBaseEENKUlvE_clEvENKUlvE1_clEvEUlS4_S4_E_EESt5arrayIPcLm3EELi4E23TrivialOffsetCalculatorILi2EjESE_ILi1EjENS0_6memory15LoadWithoutCastENSH_16StoreWithoutCastEEEviT_T0_T2_T3_T4_T5_:
	.zero		564


//--------------------- .nv.constant0._ZN2at6native29vectorized_elementwise_kernelILi2ENS0_13BinaryFunctorIN3c104HalfES4_S4_ZZZNS0_16fmax_kernel_cudaERNS_18TensorIteratorBaseEENKUlvE_clEvENKUlvE1_clEvEUlS4_S4_E_EESt5arrayIPcLm3EEEEviT0_T1_ --------------------------
	.section	.nv.constant0._ZN2at6native29vectorized_elementwise_kernelILi2ENS0_13BinaryFunctorIN3c104HalfES4_S4_ZZZNS0_16fmax_kernel_cudaERNS_18TensorIteratorBaseEENKUlvE_clEvENKUlvE1_clEvEUlS4_S4_E_EESt5arrayIPcLm3EEEEviT0_T1_,"a",@progbits
	.sectionflags	@""
	.align	4
.nv.constant0._ZN2at6native29vectorized_elementwise_kernelILi2ENS0_13BinaryFunctorIN3c104HalfES4_S4_ZZZNS0_16fmax_kernel_cudaERNS_18TensorIteratorBaseEENKUlvE_clEvENKUlvE1_clEvEUlS4_S4_E_EESt5arrayIPcLm3EEEEviT0_T1_:
	.zero		560


//--------------------- .nv.constant0._ZN2at6native29vectorized_elementwise_kernelILi4ENS0_13BinaryFunctorIN3c104HalfES4_S4_ZZZNS0_16fmax_kernel_cudaERNS_18TensorIteratorBaseEENKUlvE_clEvENKUlvE1_clEvEUlS4_S4_E_EESt5arrayIPcLm3EEEEviT0_T1_ --------------------------
	.section	.nv.constant0._ZN2at6native29vectorized_elementwise_kernelILi4ENS0_13BinaryFunctorIN3c104HalfES4_S4_ZZZNS0_16fmax_kernel_cudaERNS_18TensorIteratorBaseEENKUlvE_clEvENKUlvE1_clEvEUlS4_S4_E_EESt5arrayIPcLm3EEEEviT0_T1_,"a",@progbits
	.sectionflags	@""
	.align	4
.nv.constant0._ZN2at6native29vectorized_elementwise_kernelILi4ENS0_13BinaryFunctorIN3c104HalfES4_S4_ZZZNS0_16fmax_kernel_cudaERNS_18TensorIteratorBaseEENKUlvE_clEvENKUlvE1_clEvEUlS4_S4_E_EESt5arrayIPcLm3EEEEviT0_T1_:
	.zero		560


//--------------------- .nv.constant0._ZN2at6native29vectorized_elementwise_kernelILi8ENS0_13BinaryFunctorIN3c104HalfES4_S4_ZZZNS0_16fmax_kernel_cudaERNS_18TensorIteratorBaseEENKUlvE_clEvENKUlvE1_clEvEUlS4_S4_E_EESt5arrayIPcLm3EEEEviT0_T1_ --------------------------
	.section	.nv.constant0._ZN2at6native29vectorized_elementwise_kernelILi8ENS0_13BinaryFunctorIN3c104HalfES4_S4_ZZZNS0_16fmax_kernel_cudaERNS_18TensorIteratorBaseEENKUlvE_clEvENKUlvE1_clEvEUlS4_S4_E_EESt5arrayIPcLm3EEEEviT0_T1_,"a",@progbits
	.sectionflags	@""
	.align	4
.nv.constant0._ZN2at6native29vectorized_elementwise_kernelILi8ENS0_13BinaryFunctorIN3c104HalfES4_S4_ZZZNS0_16fmax_kernel_cudaERNS_18TensorIteratorBaseEENKUlvE_clEvENKUlvE1_clEvEUlS4_S4_E_EESt5arrayIPcLm3EEEEviT0_T1_:
	.zero		560


//--------------------- .nv.constant0._ZN2at6native18elementwise_kernelILi128ELi4EZNS0_15gpu_kernel_implINS0_13AUnaryFunctorIfffZZZNS0_16fmax_kernel_cudaERNS_18TensorIteratorBaseEENKUlvE_clEvENKUlvE0_clEvEUlffE_EEEEvS5_RKT_EUliE_EEviT1_ --------------------------
	.section	.nv.constant0._ZN2at6native18elementwise_kernelILi128ELi4EZNS0_15gpu_kernel_implINS0_13AUnaryFunctorIfffZZZNS0_16fmax_kernel_cudaERNS_18TensorIteratorBaseEENKUlvE_clEvENKUlvE0_clEvEUlffE_EEEEvS5_RKT_EUliE_EEviT1_,"a",@progbits
	.sectionflags	@""
	.align	4
.nv.constant0._ZN2at6native18elementwise_kernelILi128ELi4EZNS0_15gpu_kernel_implINS0_13AUnaryFunctorIfffZZZNS0_16fmax_kernel_cudaERNS_18TensorIteratorBaseEENKUlvE_clEvENKUlvE0_clEvEUlffE_EEEEvS5_RKT_EUliE_EEviT1_:
	.zero		1080


//--------------------- .nv.constant0._ZN2at6native27unrolled_elementwise_kernelINS0_13AUnaryFunctorIfffZZZNS0_16fmax_kernel_cudaERNS_18TensorIteratorBaseEENKUlvE_clEvENKUlvE0_clEvEUlffE_EESt5arrayIPcLm2EELi4E23TrivialOffsetCalculatorILi1EjESD_NS0_6memory12LoadWithCastILi1EEENSE_13StoreWithCastILi1EEEEEviT_T0_T2_T3_T4_T5_ --------------------------
	.section	.nv.constant0._ZN2at6native27unrolled_elementwise_kernelINS0_13AUnaryFunctorIfffZZZNS0_16fmax_kernel_cudaERNS_18TensorIteratorBaseEENKUlvE_clEvENKUlvE0_clEvEUlffE_EESt5arrayIPcLm2EELi4E23TrivialOffsetCalculatorILi1EjESD_NS0_6memory12LoadWithCastILi1EEENSE_13StoreWithCastILi1EEEEEviT_T0_T2_T3_T4_T5_,"a",@progbits
	.sectionflags	@""
	.align	4
.nv.constant0._ZN2at6native27unrolled_elementwise_kernelINS0_13AUnaryFunctorIfffZZZNS0_16fmax_kernel_cudaERNS_18TensorIteratorBaseEENKUlvE_clEvENKUlvE0_clEvEUlffE_EESt5arrayIPcLm2EELi4E23TrivialOffsetCalculatorILi1EjESD_NS0_6memory12LoadWithCastILi1EEENSE_13StoreWithCastILi1EEEEEviT_T0_T2_T3_T4_T5_:
	.zero		580


//--------------------- .nv.constant0._ZN2at6native18elementwise_kernelILi128ELi2EZNS0_22gpu_kernel_impl_nocastINS0_13AUnaryFunctorIfffZZZNS0_16fmax_kernel_cudaERNS_18TensorIteratorBaseEENKUlvE_clEvENKUlvE0_clEvEUlffE_EEEEvS5_RKT_EUliE_EEviT1_ --------------------------
	.section	.nv.constant0._ZN2at6native18elementwise_kernelILi128ELi2EZNS0_22gpu_kernel_impl_nocastINS0_13AUnaryFunctorIfffZZZNS0_16fmax_kernel_cudaERNS_18TensorIteratorBaseEENKUlvE_clEvENKUlvE0_clEvEUlffE_EEEEvS5_RKT_EUliE_EEviT1_,"a",@progbits
	.sectionflags	@""
	.align	4
.nv.constant0._ZN2at6native18elementwise_kernelILi128ELi2EZNS0_22gpu_kernel_impl_nocastINS0_13AUnaryFunctorIfffZZZNS0_16fmax_kernel_cudaERNS_18TensorIteratorBaseEENKUlvE_clEvENKUlvE0_clEvEUlffE_EEEEvS5_RKT_EUliE_EEviT1_:
	.zero		1072


//--------------------- .nv.constant0._ZN2at6native27unrolled_elementwise_kernelINS0_13AUnaryFunctorIfffZZZNS0_16fmax_kernel_cudaERNS_18TensorIteratorBaseEENKUlvE_clEvENKUlvE0_clEvEUlffE_EESt5arrayIPcLm2EELi4E23TrivialOffsetCalculatorILi1EjESD_NS0_6memory15LoadWithoutCastENSE_16StoreWithoutCastEEEviT_T0_T2_T3_T4_T5_ --------------------------
	.section	.nv.constant0._ZN2at6native27unrolled_elementwise_kernelINS0_13AUnaryFunctorIfffZZZNS0_16fmax_kernel_cudaERNS_18TensorIteratorBaseEENKUlvE_clEvENKUlvE0_clEvEUlffE_EESt5arrayIPcLm2EELi4E23TrivialOffsetCalculatorILi1EjESD_NS0_6memory15LoadWithoutCastENSE_16StoreWithoutCastEEEviT_T0_T2_T3_T4_T5_,"a",@progbits
	.sectionflags	@""
	.align	4
.nv.constant0._ZN2at6native27unrolled_elementwise_kernelINS0_13AUnaryFunctorIfffZZZNS0_16fmax_kernel_cudaERNS_18TensorIteratorBaseEENKUlvE_clEvENKUlvE0_clEvEUlffE_EESt5arrayIPcLm2EELi4E23TrivialOffsetCalculatorILi1EjESD_NS0_6memory15LoadWithoutCastENSE_16StoreWithoutCastEEEviT_T0_T2_T3_T4_T5_:
	.zero		564


//--------------------- .nv.constant0._ZN2at6native29vectorized_elementwise_kernelILi2ENS0_13AUnaryFunctorIfffZZZNS0_16fmax_kernel_cudaERNS_18TensorIteratorBaseEENKUlvE_clEvENKUlvE0_clEvEUlffE_EESt5arrayIPcLm2EEEEviT0_T1_ --------------------------
	.section	.nv.constant0._ZN2at6native29vectorized_elementwise_kernelILi2ENS0_13AUnaryFunctorIfffZZZNS0_16fmax_kernel_cudaERNS_18TensorIteratorBaseEENKUlvE_clEvENKUlvE0_clEvEUlffE_EESt5arrayIPcLm2EEEEviT0_T1_,"a",@progbits
	.sectionflags	@""
	.align	4
.nv.constant0._ZN2at6native29vectorized_elementwise_kernelILi2ENS0_13AUnaryFunctorIfffZZZNS0_16fmax_kernel_cudaERNS_18TensorIteratorBaseEENKUlvE_clEvENKUlvE0_clEvEUlffE_EESt5arrayIPcLm2EEEEviT0_T1_:
	.zero		560


//--------------------- .nv.constant0._ZN2at6native29vectorized_elementwise_kernelILi4ENS0_13AUnaryFunctorIfffZZZNS0_16fmax_kernel_cudaERNS_18TensorIteratorBaseEENKUlvE_clEvENKUlvE0_clEvEUlffE_EESt5arrayIPcLm2EEEEviT0_T1_ --------------------------
	.section	.nv.constant0._ZN2at6native29vectorized_elementwise_kernelILi4ENS0_13AUnaryFunctorIfffZZZNS0_16fmax_kernel_cudaERNS_18TensorIteratorBaseEENKUlvE_clEvENKUlvE0_clEvEUlffE_EESt5arrayIPcLm2EEEEviT0_T1_,"a",@progbits
	.sectionflags	@""
	.align	4
.nv.constant0._ZN2at6native29vectorized_elementwise_kernelILi4ENS0_13AUnaryFunctorIfffZZZNS0_16fmax_kernel_cudaERNS_18TensorIteratorBaseEENKUlvE_clEvENKUlvE0_clEvEUlffE_EESt5arrayIPcLm2EEEEviT0_T1_:
	.zero		560


//--------------------- .nv.constant0._ZN2at6native29vectorized_elementwise_kernelILi8ENS0_13AUnaryFunctorIfffZZZNS0_16fmax_kernel_cudaERNS_18TensorIteratorBaseEENKUlvE_clEvENKUlvE0_clEvEUlffE_EESt5arrayIPcLm2EEEEviT0_T1_ --------------------------
	.section	.nv.constant0._ZN2at6native29vectorized_elementwise_kernelILi8ENS0_13AUnaryFunctorIfffZZZNS0_16fmax_kernel_cudaERNS_18TensorIteratorBaseEENKUlvE_clEvENKUlvE0_clEvEUlffE_EESt5arrayIPcLm2EEEEviT0_T1_,"a",@progbits
	.sectionflags	@""
	.align	4
.nv.constant0._ZN2at6native29vectorized_elementwise_kernelILi8ENS0_13AUnaryFunctorIfffZZZNS0_16fmax_kernel_cudaERNS_18TensorIteratorBaseEENKUlvE_clEvENKUlvE0_clEvEUlffE_EESt5arrayIPcLm2EEEEviT0_T1_:
	.zero		560


//--------------------- .nv.constant0._ZN2at6native18elementwise_kernelILi128ELi4EZNS0_15gpu_kernel_implINS0_13BinaryFunctorIfffZZZNS0_16fmax_kernel_cudaERNS_18TensorIteratorBaseEENKUlvE_clEvENKUlvE0_clEvEUlffE_EEEEvS5_RKT_EUliE_EEviT1_ --------------------------
	.section	.nv.constant0._ZN2at6native18elementwise_kernelILi128ELi4EZNS0_15gpu_kernel_implINS0_13BinaryFunctorIfffZZZNS0_16fmax_kernel_cudaERNS_18TensorIteratorBaseEENKUlvE_clEvENKUlvE0_clEvEUlffE_EEEEvS5_RKT_EUliE_EEviT1_,"a",@progbits
	.sectionflags	@""
	.align	4
.nv.constant0._ZN2at6native18elementwise_kernelILi128ELi4EZNS0_15gpu_kernel_implINS0_13BinaryFunctorIfffZZZNS0_16fmax_kernel_cudaERNS_18TensorIteratorBaseEENKUlvE_clEvENKUlvE0_clEvEUlffE_EEEEvS5_RKT_EUliE_EEviT1_:
	.zero		1184


//--------------------- .nv.constant0._ZN2at6native27unrolled_elementwise_kernelINS0_13BinaryFunctorIfffZZZNS0_16fmax_kernel_cudaERNS_18TensorIteratorBaseEENKUlvE_clEvENKUlvE0_clEvEUlffE_EESt5arrayIPcLm3EELi4E23TrivialOffsetCalculatorILi2EjESC_ILi1EjENS0_6memory12LoadWithCastILi2EEENSF_13StoreWithCastILi1EEEEEviT_T0_T2_T3_T4_T5_ --------------------------
	.section	.nv.constant0._ZN2at6native27unrolled_elementwise_kernelINS0_13BinaryFunctorIfffZZZNS0_16fmax_kernel_cudaERNS_18TensorIteratorBaseEENKUlvE_clEvENKUlvE0_clEvEUlffE_EESt5arrayIPcLm3EELi4E23TrivialOffsetCalculatorILi2EjESC_ILi1EjENS0_6memory12LoadWithCastILi2EEENSF_13StoreWithCastILi1EEEEEviT_T0_T2_T3_T4_T5_,"a",@progbits
	.sectionflags	@""
	.align	4
.nv.constant0._ZN2at6native27unrolled_elementwise_kernelINS0_13BinaryFunctorIfffZZZNS0_16fmax_kernel_cudaERNS_18TensorIteratorBaseEENKUlvE_clEvENKUlvE0_clEvEUlffE_EESt5arrayIPcLm3EELi4E23TrivialOffsetCalculatorILi2EjESC_ILi1EjENS0_6memory12LoadWithCastILi2EEENSF_13StoreWithCastILi1EEEEEviT_T0_T2_T3_T4_T5_:
	.zero		584


//--------------------- .nv.constant0._ZN2at6native18elementwise_kernelILi128ELi2EZNS0_22gpu_kernel_impl_nocastINS0_13BinaryFunctorIfffZZZNS0_16fmax_kernel_cudaERNS_18TensorIteratorBaseEENKUlvE_clEvENKUlvE0_clEvEUlffE_EEEEvS5_RKT_EUliE_EEviT1_ --------------------------
	.section	.nv.constant0._ZN2at6native18elementwise_kernelILi128ELi2EZNS0_22gpu_kernel_impl_nocastINS0_13BinaryFunctorIfffZZZNS0_16fmax_kernel_cudaERNS_18TensorIteratorBaseEENKUlvE_clEvENKUlvE0_clEvEUlffE_EEEEvS5_RKT_EUliE_EEviT1_,"a",@progbits
	.sectionflags	@""
	.align	4
.nv.constant0._ZN2at6native18elementwise_kernelILi128ELi2EZNS0_22gpu_kernel_impl_nocastINS0_13BinaryFunctorIfffZZZNS0_16fmax_kernel_cudaERNS_18TensorIteratorBaseEENKUlvE_clEvENKUlvE0_clEvEUlffE_EEEEvS5_RKT_EUliE_EEviT1_:
	.zero		1184


//--------------------- .nv.constant0._ZN2at6native27unrolled_elementwise_kernelINS0_13BinaryFunctorIfffZZZNS0_16fmax_kernel_cudaERNS_18TensorIteratorBaseEENKUlvE_clEvENKUlvE0_clEvEUlffE_EESt5arrayIPcLm3EELi4E23TrivialOffsetCalculatorILi2EjESC_ILi1EjENS0_6memory15LoadWithoutCastENSF_16StoreWithoutCastEEEviT_T0_T2_T3_T4_T5_ --------------------------
	.section	.nv.constant0._ZN2at6native27unrolled_elementwise_kernelINS0_13BinaryFunctorIfffZZZNS0_16fmax_kernel_cudaERNS_18TensorIteratorBaseEENKUlvE_clEvENKUlvE0_clEvEUlffE_EESt5arrayIPcLm3EELi4E23TrivialOffsetCalculatorILi2EjESC_ILi1EjENS0_6memory15LoadWithoutCastENSF_16StoreWithoutCastEEEviT_T0_T2_T3_T4_T5_,"a",@progbits
	.sectionflags	@""
	.align	4
.nv.constant0._ZN2at6native27unrolled_elementwise_kernelINS0_13BinaryFunctorIfffZZZNS0_16fmax_kernel_cudaERNS_18TensorIteratorBaseEENKUlvE_clEvENKUlvE0_clEvEUlffE_EESt5arrayIPcLm3EELi4E23TrivialOffsetCalculatorILi2EjESC_ILi1EjENS0_6memory15LoadWithoutCastENSF_16StoreWithoutCastEEEviT_T0_T2_T3_T4_T5_:
	.zero		564


//--------------------- .nv.constant0._ZN2at6native29vectorized_elementwise_kernelILi2ENS0_13BinaryFunctorIfffZZZNS0_16fmax_kernel_cudaERNS_18TensorIteratorBaseEENKUlvE_clEvENKUlvE0_clEvEUlffE_EESt5arrayIPcLm3EEEEviT0_T1_ --------------------------
	.section	.nv.constant0._ZN2at6native29vectorized_elementwise_kernelILi2ENS0_13BinaryFunctorIfffZZZNS0_16fmax_kernel_cudaERNS_18TensorIteratorBaseEENKUlvE_clEvENKUlvE0_clEvEUlffE_EESt5arrayIPcLm3EEEEviT0_T1_,"a",@progbits
	.sectionflags	@""
	.align	4
.nv.constant0._ZN2at6native29vectorized_elementwise_kernelILi2ENS0_13BinaryFunctorIfffZZZNS0_16fmax_kernel_cudaERNS_18TensorIteratorBaseEENKUlvE_clEvENKUlvE0_clEvEUlffE_EESt5arrayIPcLm3EEEEviT0_T1_:
	.zero		560


//--------------------- .nv.constant0._ZN2at6native29vectorized_elementwise_kernelILi4ENS0_13BinaryFunctorIfffZZZNS0_16fmax_kernel_cudaERNS_18TensorIteratorBaseEENKUlvE_clEvENKUlvE0_clEvEUlffE_EESt5arrayIPcLm3EEEEviT0_T1_ --------------------------
	.section	.nv.constant0._ZN2at6native29vectorized_elementwise_kernelILi4ENS0_13BinaryFunctorIfffZZZNS0_16fmax_kernel_cudaERNS_18TensorIteratorBaseEENKUlvE_clEvENKUlvE0_clEvEUlffE_EESt5arrayIPcLm3EEEEviT0_T1_,"a",@progbits
	.sectionflags	@""
	.align	4
.nv.constant0._ZN2at6native29vectorized_elementwise_kernelILi4ENS0_13BinaryFunctorIfffZZZNS0_16fmax_kernel_cudaERNS_18TensorIteratorBaseEENKUlvE_clEvENKUlvE0_clEvEUlffE_EESt5arrayIPcLm3EEEEviT0_T1_:
	.zero		560


//--------------------- .nv.constant0._ZN2at6native29vectorized_elementwise_kernelILi8ENS0_13BinaryFunctorIfffZZZNS0_16fmax_kernel_cudaERNS_18TensorIteratorBaseEENKUlvE_clEvENKUlvE0_clEvEUlffE_EESt5arrayIPcLm3EEEEviT0_T1_ --------------------------
	.section	.nv.constant0._ZN2at6native29vectorized_elementwise_kernelILi8ENS0_13BinaryFunctorIfffZZZNS0_16fmax_kernel_cudaERNS_18TensorIteratorBaseEENKUlvE_clEvENKUlvE0_clEvEUlffE_EESt5arrayIPcLm3EEEEviT0_T1_,"a",@progbits
	.sectionflags	@""
	.align	4
.nv.constant0._ZN2at6native29vectorized_elementwise_kernelILi8ENS0_13BinaryFunctorIfffZZZNS0_16fmax_kernel_cudaERNS_18TensorIteratorBaseEENKUlvE_clEvENKUlvE0_clEvEUlffE_EESt5arrayIPcLm3EEEEviT0_T1_:
	.zero		560


//--------------------- .nv.constant0._ZN2at6native18elementwise_kernelILi128ELi4EZNS0_15gpu_kernel_implINS0_13AUnaryFunctorIdddZZZNS0_16fmax_kernel_cudaERNS_18TensorIteratorBaseEENKUlvE_clEvENKUlvE_clEvEUlddE_EEEEvS5_RKT_EUliE_EEviT1_ --------------------------
	.section	.nv.constant0._ZN2at6native18elementwise_kernelILi128ELi4EZNS0_15gpu_kernel_implINS0_13AUnaryFunctorIdddZZZNS0_16fmax_kernel_cudaERNS_18TensorIteratorBaseEENKUlvE_clEvENKUlvE_clEvEUlddE_EEEEvS5_RKT_EUliE_EEviT1_,"a",@progbits
	.sectionflags	@""
	.align	4
.nv.constant0._ZN2at6native18elementwise_kernelILi128ELi4EZNS0_15gpu_kernel_implINS0_13AUnaryFunctorIdddZZZNS0_16fmax_kernel_cudaERNS_18TensorIteratorBaseEENKUlvE_clEvENKUlvE_clEvEUlddE_EEEEvS5_RKT_EUliE_EEviT1_:
	.zero		1088


//--------------------- .nv.constant0._ZN2at6native27unrolled_elementwise_kernelINS0_13AUnaryFunctorIdddZZZNS0_16fmax_kernel_cudaERNS_18TensorIteratorBaseEENKUlvE_clEvENKUlvE_clEvEUlddE_EESt5arrayIPcLm2EELi4E23TrivialOffsetCalculatorILi1EjESD_NS0_6memory12LoadWithCastILi1EEENSE_13StoreWithCastILi1EEEEEviT_T0_T2_T3_T4_T5_ --------------------------
	.section	.nv.constant0._ZN2at6native27unrolled_elementwise_kernelINS0_13AUnaryFunctorIdddZZZNS0_16fmax_kernel_cudaERNS_18TensorIteratorBaseEENKUlvE_clEvENKUlvE_clEvEUlddE_EESt5arrayIPcLm2EELi4E23TrivialOffsetCalculatorILi1EjESD_NS0_6memory12LoadWithCastILi1EEENSE_13StoreWithCastILi1EEEEEviT_T0_T2_T3_T4_T5_,"a",@progbits
	.sectionflags	@""
	.align	4
.nv.constant0._ZN2at6native27unrolled_elementwise_kernelINS0_13AUnaryFunctorIdddZZZNS0_16fmax_kernel_cudaERNS_18TensorIteratorBaseEENKUlvE_clEvENKUlvE_clEvEUlddE_EESt5arrayIPcLm2EELi4E23TrivialOffsetCalculatorILi1EjESD_NS0_6memory12LoadWithCastILi1EEENSE_13StoreWithCastILi1EEEEEviT_T0_T2_T3_T4_T5_:
	.zero		588


//--------------------- .nv.constant0._ZN2at6native18elementwise_kernelILi128ELi2EZNS0_22gpu_kernel_impl_nocastINS0_13AUnaryFunctorIdddZZZNS0_16fmax_kernel_cudaERNS_18TensorIteratorBaseEENKUlvE_clEvENKUlvE_clEvEUlddE_EEEEvS5_RKT_EUliE_EEviT1_ --------------------------
	.section	.nv.constant0._ZN2at6native18elementwise_kernelILi128ELi2EZNS0_22gpu_kernel_impl_nocastINS0_13AUnaryFunctorIdddZZZNS0_16fmax_kernel_cudaERNS_18TensorIteratorBaseEENKUlvE_clEvENKUlvE_clEvEUlddE_EEEEvS5_RKT_EUliE_EEviT1_,"a",@progbits
	.sectionflags	@""
	.align	4
.nv.constant0._ZN2at6native18elementwise_kernelILi128ELi2EZNS0_22gpu_kernel_impl_nocastINS0_13AUnaryFunctorIdddZZZNS0_16fmax_kernel_cudaERNS_18TensorIteratorBaseEENKUlvE_clEvENKUlvE_clEvEUlddE_EEEEvS5_RKT_EUliE_EEviT1_:
	.zero		1080


//--------------------- .nv.constant0._ZN2at6native27unrolled_elementwise_kernelINS0_13AUnaryFunctorIdddZZZNS0_16fmax_kernel_cudaERNS_18TensorIteratorBaseEENKUlvE_clEvENKUlvE_clEvEUlddE_EESt5arrayIPcLm2EELi4E23TrivialOffsetCalculatorILi1EjESD_NS0_6memory15LoadWithoutCastENSE_16StoreWithoutCastEEEviT_T0_T2_T3_T4_T5_ --------------------------
	.section	.nv.constant0._ZN2at6native27unrolled_elementwise_kernelINS0_13AUnaryFunctorIdddZZZNS0_16fmax_kernel_cudaERNS_18TensorIteratorBaseEENKUlvE_clEvENKUlvE_clEvEUlddE_EESt5arrayIPcLm2EELi4E23TrivialOffsetCalculatorILi1EjESD_NS0_6memory15LoadWithoutCastENSE_16StoreWithoutCastEEEviT_T0_T2_T3_T4_T5_,"a",@progbits
	.sectionflags	@""
	.align	4
.nv.constant0._ZN2at6native27unrolled_elementwise_kernelINS0_13AUnaryFunctorIdddZZZNS0_16fmax_kernel_cudaERNS_18TensorIteratorBaseEENKUlvE_clEvENKUlvE_clEvEUlddE_EESt5arrayIPcLm2EELi4E23TrivialOffsetCalculatorILi1EjESD_NS0_6memory15LoadWithoutCastENSE_16StoreWithoutCastEEEviT_T0_T2_T3_T4_T5_:
	.zero		572


//--------------------- .nv.constant0._ZN2at6native29vectorized_elementwise_kernelILi2ENS0_13AUnaryFunctorIdddZZZNS0_16fmax_kernel_cudaERNS_18TensorIteratorBaseEENKUlvE_clEvENKUlvE_clEvEUlddE_EESt5arrayIPcLm2EEEEviT0_T1_ --------------------------
	.section	.nv.constant0._ZN2at6native29vectorized_elementwise_kernelILi2ENS0_13AUnaryFunctorIdddZZZNS0_16fmax_kernel_cudaERNS_18TensorIteratorBaseEENKUlvE_clEvENKUlvE_clEvEUlddE_EESt5arrayIPcLm2EEEEviT0_T1_,"a",@progbits
	.sectionflags	@""
	.align	4
.nv.constant0._ZN2at6native29vectorized_elementwise_kernelILi2ENS0_13AUnaryFunctorIdddZZZNS0_16fmax_kernel_cudaERNS_18TensorIteratorBaseEENKUlvE_clEvENKUlvE_clEvEUlddE_EESt5arrayIPcLm2EEEEviT0_T1_:
	.zero		568


//--------------------- .nv.constant0._ZN2at6native29vectorized_elementwise_kernelILi4ENS0_13AUnaryFunctorIdddZZZNS0_16fmax_kernel_cudaERNS_18TensorIteratorBaseEENKUlvE_clEvENKUlvE_clEvEUlddE_EESt5arrayIPcLm2EEEEviT0_T1_ --------------------------
	.section	.nv.constant0._ZN2at6native29vectorized_elementwise_kernelILi4ENS0_13AUnaryFunctorIdddZZZNS0_16fmax_kernel_cudaERNS_18TensorIteratorBaseEENKUlvE_clEvENKUlvE_clEvEUlddE_EESt5arrayIPcLm2EEEEviT0_T1_,"a",@progbits
	.sectionflags	@""
	.align	4
.nv.constant0._ZN2at6native29vectorized_elementwise_kernelILi4ENS0_13AUnaryFunctorIdddZZZNS0_16fmax_kernel_cudaERNS_18TensorIteratorBaseEENKUlvE_clEvENKUlvE_clEvEUlddE_EESt5arrayIPcLm2EEEEviT0_T1_:
	.zero		568


//--------------------- .nv.constant0._ZN2at6native29vectorized_elementwise_kernelILi8ENS0_13AUnaryFunctorIdddZZZNS0_16fmax_kernel_cudaERNS_18TensorIteratorBaseEENKUlvE_clEvENKUlvE_clEvEUlddE_EESt5arrayIPcLm2EEEEviT0_T1_ --------------------------
	.section	.nv.constant0._ZN2at6native29vectorized_elementwise_kernelILi8ENS0_13AUnaryFunctorIdddZZZNS0_16fmax_kernel_cudaERNS_18TensorIteratorBaseEENKUlvE_clEvENKUlvE_clEvEUlddE_EESt5arrayIPcLm2EEEEviT0_T1_,"a",@progbits
	.sectionflags	@""
	.align	4
.nv.constant0._ZN2at6native29vectorized_elementwise_kernelILi8ENS0_13AUnaryFunctorIdddZZZNS0_16fmax_kernel_cudaERNS_18TensorIteratorBaseEENKUlvE_clEvENKUlvE_clEvEUlddE_EESt5arrayIPcLm2EEEEviT0_T1_:
	.zero		568


//--------------------- .nv.constant0._ZN2at6native18elementwise_kernelILi128ELi4EZNS0_15gpu_kernel_implINS0_13BinaryFunctorIdddZZZNS0_16fmax_kernel_cudaERNS_18TensorIteratorBaseEENKUlvE_clEvENKUlvE_clEvEUlddE_EEEEvS5_RKT_EUliE_EEviT1_ --------------------------
	.section	.nv.constant0._ZN2at6native18elementwise_kernelILi128ELi4EZNS0_15gpu_kernel_implINS0_13BinaryFunctorIdddZZZNS0_16fmax_kernel_cudaERNS_18TensorIteratorBaseEENKUlvE_clEvENKUlvE_clEvEUlddE_EEEEvS5_RKT_EUliE_EEviT1_,"a",@progbits
	.sectionflags	@""
	.align	4
.nv.constant0._ZN2at6native18elementwise_kernelILi128ELi4EZNS0_15gpu_kernel_implINS0_13BinaryFunctorIdddZZZNS0_16fmax_kernel_cudaERNS_18TensorIteratorBaseEENKUlvE_clEvENKUlvE_clEvEUlddE_EEEEvS5_RKT_EUliE_EEviT1_:
	.zero		1184


//--------------------- .nv.constant0._ZN2at6native27unrolled_elementwise_kernelINS0_13BinaryFunctorIdddZZZNS0_16fmax_kernel_cudaERNS_18TensorIteratorBaseEENKUlvE_clEvENKUlvE_clEvEUlddE_EESt5arrayIPcLm3EELi4E23TrivialOffsetCalculatorILi2EjESC_ILi1EjENS0_6memory12LoadWithCastILi2EEENSF_13StoreWithCastILi1EEEEEviT_T0_T2_T3_T4_T5_ --------------------------
	.section	.nv.constant0._ZN2at6native27unrolled_elementwise_kernelINS0_13BinaryFunctorIdddZZZNS0_16fmax_kernel_cudaERNS_18TensorIteratorBaseEENKUlvE_clEvENKUlvE_clEvEUlddE_EESt5arrayIPcLm3EELi4E23TrivialOffsetCalculatorILi2EjESC_ILi1EjENS0_6memory12LoadWithCastILi2EEENSF_13StoreWithCastILi1EEEEEviT_T0_T2_T3_T4_T5_,"a",@progbits
	.sectionflags	@""
	.align	4
.nv.constant0._ZN2at6native27unrolled_elementwise_kernelINS0_13BinaryFunctorIdddZZZNS0_16fmax_kernel_cudaERNS_18TensorIteratorBaseEENKUlvE_clEvENKUlvE_clEvEUlddE_EESt5arrayIPcLm3EELi4E23TrivialOffsetCalculatorILi2EjESC_ILi1EjENS0_6memory12LoadWithCastILi2EEENSF_13StoreWithCastILi1EEEEEviT_T0_T2_T3_T4_T5_:
	.zero		584


//--------------------- .nv.constant0._ZN2at6native18elementwise_kernelILi128ELi2EZNS0_22gpu_kernel_impl_nocastINS0_13BinaryFunctorIdddZZZNS0_16fmax_kernel_cudaERNS_18TensorIteratorBaseEENKUlvE_clEvENKUlvE_clEvEUlddE_EEEEvS5_RKT_EUliE_EEviT1_ --------------------------
	.section	.nv.constant0._ZN2at6native18elementwise_kernelILi128ELi2EZNS0_22gpu_kernel_impl_nocastINS0_13BinaryFunctorIdddZZZNS0_16fmax_kernel_cudaERNS_18TensorIteratorBaseEENKUlvE_clEvENKUlvE_clEvEUlddE_EEEEvS5_RKT_EUliE_EEviT1_,"a",@progbits
	.sectionflags	@""
	.align	4
.nv.constant0._ZN2at6native18elementwise_kernelILi128ELi2EZNS0_22gpu_kernel_impl_nocastINS0_13BinaryFunctorIdddZZZNS0_16fmax_kernel_cudaERNS_18TensorIteratorBaseEENKUlvE_clEvENKUlvE_clEvEUlddE_EEEEvS5_RKT_EUliE_EEviT1_:
	.zero		1184


//--------------------- .nv.constant0._ZN2at6native27unrolled_elementwise_kernelINS0_13BinaryFunctorIdddZZZNS0_16fmax_kernel_cudaERNS_18TensorIteratorBaseEENKUlvE_clEvENKUlvE_clEvEUlddE_EESt5arrayIPcLm3EELi4E23TrivialOffsetCalculatorILi2EjESC_ILi1EjENS0_6memory15LoadWithoutCastENSF_16StoreWithoutCastEEEviT_T0_T2_T3_T4_T5_ --------------------------
	.section	.nv.constant0._ZN2at6native27unrolled_elementwise_kernelINS0_13BinaryFunctorIdddZZZNS0_16fmax_kernel_cudaERNS_18TensorIteratorBaseEENKUlvE_clEvENKUlvE_clEvEUlddE_EESt5arrayIPcLm3EELi4E23TrivialOffsetCalculatorILi2EjESC_ILi1EjENS0_6memory15LoadWithoutCastENSF_16StoreWithoutCastEEEviT_T0_T2_T3_T4_T5_,"a",@progbits
	.sectionflags	@""
	.align	4
.nv.constant0._ZN2at6native27unrolled_elementwise_kernelINS0_13BinaryFunctorIdddZZZNS0_16fmax_kernel_cudaERNS_18TensorIteratorBaseEENKUlvE_clEvENKUlvE_clEvEUlddE_EESt5arrayIPcLm3EELi4E23TrivialOffsetCalculatorILi2EjESC_ILi1EjENS0_6memory15LoadWithoutCastENSF_16StoreWithoutCastEEEviT_T0_T2_T3_T4_T5_:
	.zero		564


//--------------------- .nv.constant0._ZN2at6native29vectorized_elementwise_kernelILi2ENS0_13BinaryFunctorIdddZZZNS0_16fmax_kernel_cudaERNS_18TensorIteratorBaseEENKUlvE_clEvENKUlvE_clEvEUlddE_EESt5arrayIPcLm3EEEEviT0_T1_ --------------------------
	.section	.nv.constant0._ZN2at6native29vectorized_elementwise_kernelILi2ENS0_13BinaryFunctorIdddZZZNS0_16fmax_kernel_cudaERNS_18TensorIteratorBaseEENKUlvE_clEvENKUlvE_clEvEUlddE_EESt5arrayIPcLm3EEEEviT0_T1_,"a",@progbits
	.sectionflags	@""
	.align	4
.nv.constant0._ZN2at6native29vectorized_elementwise_kernelILi2ENS0_13BinaryFunctorIdddZZZNS0_16fmax_kernel_cudaERNS_18TensorIteratorBaseEENKUlvE_clEvENKUlvE_clEvEUlddE_EESt5arrayIPcLm3EEEEviT0_T1_:
	.zero		560


//--------------------- .nv.constant0._ZN2at6native29vectorized_elementwise_kernelILi4ENS0_13BinaryFunctorIdddZZZNS0_16fmax_kernel_cudaERNS_18TensorIteratorBaseEENKUlvE_clEvENKUlvE_clEvEUlddE_EESt5arrayIPcLm3EEEEviT0_T1_ --------------------------
	.section	.nv.constant0._ZN2at6native29vectorized_elementwise_kernelILi4ENS0_13BinaryFunctorIdddZZZNS0_16fmax_kernel_cudaERNS_18TensorIteratorBaseEENKUlvE_clEvENKUlvE_clEvEUlddE_EESt5arrayIPcLm3EEEEviT0_T1_,"a",@progbits
	.sectionflags	@""
	.align	4
.nv.constant0._ZN2at6native29vectorized_elementwise_kernelILi4ENS0_13BinaryFunctorIdddZZZNS0_16fmax_kernel_cudaERNS_18TensorIteratorBaseEENKUlvE_clEvENKUlvE_clEvEUlddE_EESt5arrayIPcLm3EEEEviT0_T1_:
	.zero		560


//--------------------- .nv.constant0._ZN2at6native29vectorized_elementwise_kernelILi8ENS0_13BinaryFunctorIdddZZZNS0_16fmax_kernel_cudaERNS_18TensorIteratorBaseEENKUlvE_clEvENKUlvE_clEvEUlddE_EESt5arrayIPcLm3EEEEviT0_T1_ --------------------------
	.section	.nv.constant0._ZN2at6native29vectorized_elementwise_kernelILi8ENS0_13BinaryFunctorIdddZZZNS0_16fmax_kernel_cudaERNS_18TensorIteratorBaseEENKUlvE_clEvENKUlvE_clEvEUlddE_EESt5arrayIPcLm3EEEEviT0_T1_,"a",@progbits
	.sectionflags	@""
	.align	4
.nv.constant0._ZN2at6native29vectorized_elementwise_kernelILi8ENS0_13BinaryFunctorIdddZZZNS0_16fmax_kernel_cudaERNS_18TensorIteratorBaseEENKUlvE_clEvENKUlvE_clEvEUlddE_EESt5arrayIPcLm3EEEEviT0_T1_:
	.zero		560


//--------------------- .nv.constant0._ZN2at6native18elementwise_kernelILi128ELi4EZNS0_15gpu_kernel_implINS0_13AUnaryFunctorIN3c108BFloat16ES5_S5_ZZZNS0_19minimum_kernel_cudaERNS_18TensorIteratorBaseEENKUlvE0_clEvENKUlvE2_clEvEUlS5_S5_E_EEEEvS7_RKT_EUliE_EEviT1_ --------------------------
	.section	.nv.constant0._ZN2at6native18elementwise_kernelILi128ELi4EZNS0_15gpu_kernel_implINS0_13AUnaryFunctorIN3c108BFloat16ES5_S5_ZZZNS0_19minimum_kernel_cudaERNS_18TensorIteratorBaseEENKUlvE0_clEvENKUlvE2_clEvEUlS5_S5_E_EEEEvS7_RKT_EUliE_EEviT1_,"a",@progbits
	.sectionflags	@""
	.align	4
.nv.constant0._ZN2at6native18elementwise_kernelILi128ELi4EZNS0_15gpu_kernel_implINS0_13AUnaryFunctorIN3c108BFloat16ES5_S5_ZZZNS0_19minimum_kernel_cudaERNS_18TensorIteratorBaseEENKUlvE0_clEvENKUlvE2_clEvEUlS5_S5_E_EEEEvS7_RKT_EUliE_EEviT1_:
	.zero		1072


//--------------------- .nv.constant0._ZN2at6native27unrolled_elementwise_kernelINS0_13AUnaryFunctorIN3c108BFloat16ES4_S4_ZZZNS0_19minimum_kernel_cudaERNS_18TensorIteratorBaseEENKUlvE0_clEvENKUlvE2_clEvEUlS4_S4_E_EESt5arrayIPcLm2EELi4E23TrivialOffsetCalculatorILi1EjESF_NS0_6memory12LoadWithCastILi1EEENSG_13StoreWithCastILi1EEEEEviT_T0_T2_T3_T4_T5_ --------------------------
	.section	.nv.constant0._ZN2at6native27unrolled_elementwise_kernelINS0_13AUnaryFunctorIN3c108BFloat16ES4_S4_ZZZNS0_19minimum_kernel_cudaERNS_18TensorIteratorBaseEENKUlvE0_clEvENKUlvE2_clEvEUlS4_S4_E_EESt5arrayIPcLm2EELi4E23TrivialOffsetCalculatorILi1EjESF_NS0_6memory12LoadWithCastILi1EEENSG_13StoreWithCastILi1EEEEEviT_T0_T2_T3_T4_T5_,"a",@progbits
	.sectionflags	@""
	.align	4
.nv.constant0._ZN2at6native27unrolled_elementwise_kernelINS0_13AUnaryFunctorIN3c108BFloat16ES4_S4_ZZZNS0_19minimum_kernel_cudaERNS_18TensorIteratorBaseEENKUlvE0_clEvENKUlvE2_clEvEUlS4_S4_E_EESt5arrayIPcLm2EELi4E23TrivialOffsetCalculatorILi1EjESF_NS0_6memory12LoadWithCastILi1EEENSG_13StoreWithCastILi1EEEEEviT_T0_T2_T3_T4_T5_:
	.zero		572


//--------------------- .nv.constant0._ZN2at6native18elementwise_kernelILi128ELi4EZNS0_22gpu_kernel_impl_nocastINS0_13AUnaryFunctorIN3c108BFloat16ES5_S5_ZZZNS0_19minimum_kernel_cudaERNS_18TensorIteratorBaseEENKUlvE0_clEvENKUlvE2_clEvEUlS5_S5_E_EEEEvS7_RKT_EUliE_EEviT1_ --------------------------
	.section	.nv.constant0._ZN2at6native18elementwise_kernelILi128ELi4EZNS0_22gpu_kernel_impl_nocastINS0_13AUnaryFunctorIN3c108BFloat16ES5_S5_ZZZNS0_19minimum_kernel_cudaERNS_18TensorIteratorBaseEENKUlvE0_clEvENKUlvE2_clEvEUlS5_S5_E_EEEEvS7_RKT_EUliE_EEviT1_,"a",@progbits
	.sectionflags	@""
	.align	4
.nv.constant0._ZN2at6native18elementwise_kernelILi128ELi4EZNS0_22gpu_kernel_impl_nocastINS0_13AUnaryFunctorIN3c108BFloat16ES5_S5_ZZZNS0_19minimum_kernel_cudaERNS_18TensorIteratorBaseEENKUlvE0_clEvENKUlvE2_clEvEUlS5_S5_E_EEEEvS7_RKT_EUliE_EEviT1_:
	.zero		1072


//--------------------- .nv.constant0._ZN2at6native27unrolled_elementwise_kernelINS0_13AUnaryFunctorIN3c108BFloat16ES4_S4_ZZZNS0_19minimum_kernel_cudaERNS_18TensorIteratorBaseEENKUlvE0_clEvENKUlvE2_clEvEUlS4_S4_E_EESt5arrayIPcLm2EELi4E23TrivialOffsetCalculatorILi1EjESF_NS0_6memory15LoadWithoutCastENSG_16StoreWithoutCastEEEviT_T0_T2_T3_T4_T5_ --------------------------
	.section	.nv.constant0._ZN2at6native27unrolled_elementwise_kernelINS0_13AUnaryFunctorIN3c108BFloat16ES4_S4_ZZZNS0_19minimum_kernel_cudaERNS_18TensorIteratorBaseEENKUlvE0_clEvENKUlvE2_clEvEUlS4_S4_E_EESt5arrayIPcLm2EELi4E23TrivialOffsetCalculatorILi1EjESF_NS0_6memory15LoadWithoutCastENSG_16StoreWithoutCastEEEviT_T0_T2_T3_T4_T5_,"a",@progbits
	.sectionflags	@""
	.align	4
.nv.constant0._ZN2at6native27unrolled_elementwise_kernelINS0_13AUnaryFunctorIN3c108BFloat16ES4_S4_ZZZNS0_19minimum_kernel_cudaERNS_18TensorIteratorBaseEENKUlvE0_clEvENKUlvE2_clEvEUlS4_S4_E_EESt5arrayIPcLm2EELi4E23TrivialOffsetCalculatorILi1EjESF_NS0_6memory15LoadWithoutCastENSG_16StoreWithoutCastEEEviT_T0_T2_T3_T4_T5_:
	.zero		556


//--------------------- .nv.constant0._ZN2at6native29vectorized_elementwise_kernelILi2ENS0_13AUnaryFunctorIN3c108BFloat16ES4_S4_ZZZNS0_19minimum_kernel_cudaERNS_18TensorIteratorBaseEENKUlvE0_clEvENKUlvE2_clEvEUlS4_S4_E_EESt5arrayIPcLm2EEEEviT0_T1_ --------------------------
	.section	.nv.constant0._ZN2at6native29vectorized_elementwise_kernelILi2ENS0_13AUnaryFunctorIN3c108BFloat16ES4_S4_ZZZNS0_19minimum_kernel_cudaERNS_18TensorIteratorBaseEENKUlvE0_clEvENKUlvE2_clEvEUlS4_S4_E_EESt5arrayIPcLm2EEEEviT0_T1_,"a",@progbits
	.sectionflags	@""
	.align	4
.nv.constant0._ZN2at6native29vectorized_elementwise_kernelILi2ENS0_13AUnaryFunctorIN3c108BFloat16ES4_S4_ZZZNS0_19minimum_kernel_cudaERNS_18TensorIteratorBaseEENKUlvE0_clEvENKUlvE2_clEvEUlS4_S4_E_EESt5arrayIPcLm2EEEEviT0_T1_:
	.zero		552


//--------------------- .nv.constant0._ZN2at6native29vectorized_elementwise_kernelILi4ENS0_13AUnaryFunctorIN3c108BFloat16ES4_S4_ZZZNS0_19minimum_kernel_cudaERNS_18TensorIteratorBaseEENKUlvE0_clEvENKUlvE2_clEvEUlS4_S4_E_EESt5arrayIPcLm2EEEEviT0_T1_ --------------------------
	.section	.nv.constant0._ZN2at6native29vectorized_elementwise_kernelILi4ENS0_13AUnaryFunctorIN3c108BFloat16ES4_S4_ZZZNS0_19minimum_kernel_cudaERNS_18TensorIteratorBaseEENKUlvE0_clEvENKUlvE2_clEvEUlS4_S4_E_EESt5arrayIPcLm2EEEEviT0_T1_,"a",@progbits
	.sectionflags	@""
	.align	4
.nv.constant0._ZN2at6native29vectorized_elementwise_kernelILi4ENS0_13AUnaryFunctorIN3c108BFloat16ES4_S4_ZZZNS0_19minimum_kernel_cudaERNS_18TensorIteratorBaseEENKUlvE0_clEvENKUlvE2_clEvEUlS4_S4_E_EESt5arrayIPcLm2EEEEviT0_T1_:
	.zero		552


//--------------------- .nv.constant0._ZN2at6native29vectorized_elementwise_kernelILi8ENS0_13AUnaryFunctorIN3c108BFloat16ES4_S4_ZZZNS0_19minimum_kernel_cudaERNS_18TensorIteratorBaseEENKUlvE0_clEvENKUlvE2_clEvEUlS4_S4_E_EESt5arrayIPcLm2EEEEviT0_T1_ --------------------------
	.section	.nv.constant0._ZN2at6native29vectorized_elementwise_kernelILi8ENS0_13AUnaryFunctorIN3c108BFloat16ES4_S4_ZZZNS0_19minimum_kernel_cudaERNS_18TensorIteratorBaseEENKUlvE0_clEvENKUlvE2_clEvEUlS4_S4_E_EESt5arrayIPcLm2EEEEviT0_T1_,"a",@progbits
	.sectionflags	@""
	.align	4
.nv.constant0._ZN2at6native29vectorized_elementwise_kernelILi8ENS0_13AUnaryFunctorIN3c108BFloat16ES4_S4_ZZZNS0_19minimum_kernel_cudaERNS_18TensorIteratorBaseEENKUlvE0_clEvENKUlvE2_clEvEUlS4_S4_E_EESt5arrayIPcLm2EEEEviT0_T1_:
	.zero		552


//--------------------- .nv.constant0._ZN2at6native18elementwise_kernelILi128ELi4EZNS0_15gpu_kernel_implINS0_13BinaryFunctorIN3c108BFloat16ES5_S5_ZZZNS0_19minimum_kernel_cudaERNS_18TensorIteratorBaseEENKUlvE0_clEvENKUlvE2_clEvEUlS5_S5_E_EEEEvS7_RKT_EUliE_EEviT1_ --------------------------
	.section	.nv.constant0._ZN2at6native18elementwise_kernelILi128ELi4EZNS0_15gpu_kernel_implINS0_13BinaryFunctorIN3c108BFloat16ES5_S5_ZZZNS0_19minimum_kernel_cudaERNS_18TensorIteratorBaseEENKUlvE0_clEvENKUlvE2_clEvEUlS5_S5_E_EEEEvS7_RKT_EUliE_EEviT1_,"a",@progbits
	.sectionflags	@""
	.align	4
.nv.constant0._ZN2at6native18elementwise_kernelILi128ELi4EZNS0_15gpu_kernel_implINS0_13BinaryFunctorIN3c108BFloat16ES5_S5_ZZZNS0_19minimum_kernel_cudaERNS_18TensorIteratorBaseEENKUlvE0_clEvENKUlvE2_clEvEUlS5_S5_E_EEEEvS7_RKT_EUliE_EEviT1_:
	.zero		1184


//--------------------- .nv.constant0._ZN2at6native27unrolled_elementwise_kernelINS0_13BinaryFunctorIN3c108BFloat16ES4_S4_ZZZNS0_19minimum_kernel_cudaERNS_18TensorIteratorBaseEENKUlvE0_clEvENKUlvE2_clEvEUlS4_S4_E_EESt5arrayIPcLm3EELi4E23TrivialOffsetCalculatorILi2EjESE_ILi1EjENS0_6memory12LoadWithCastILi2EEENSH_13StoreWithCastILi1EEEEEviT_T0_T2_T3_T4_T5_ --------------------------
	.section	.nv.constant0._ZN2at6native27unrolled_elementwise_kernelINS0_13BinaryFunctorIN3c108BFloat16ES4_S4_ZZZNS0_19minimum_kernel_cudaERNS_18TensorIteratorBaseEENKUlvE0_clEvENKUlvE2_clEvEUlS4_S4_E_EESt5arrayIPcLm3EELi4E23TrivialOffsetCalculatorILi2EjESE_ILi1EjENS0_6memory12LoadWithCastILi2EEENSH_13StoreWithCastILi1EEEEEviT_T0_T2_T3_T4_T5_,"a",@progbits
	.sectionflags	@""
	.align	4
.nv.constant0._ZN2at6native27unrolled_elementwise_kernelINS0_13BinaryFunctorIN3c108BFloat16ES4_S4_ZZZNS0_19minimum_kernel_cudaERNS_18TensorIteratorBaseEENKUlvE0_clEvENKUlvE2_clEvEUlS4_S4_E_EESt5arrayIPcLm3EELi4E23TrivialOffsetCalculatorILi2EjESE_ILi1EjENS0_6memory12LoadWithCastILi2EEENSH_13StoreWithCastILi1EEEEEviT_T0_T2_T3_T4_T5_:
	.zero		584


//--------------------- .nv.constant0._ZN2at6native18elementwise_kernelILi128ELi4EZNS0_22gpu_kernel_impl_nocastINS0_13BinaryFunctorIN3c108BFloat16ES5_S5_ZZZNS0_19minimum_kernel_cudaERNS_18TensorIteratorBaseEENKUlvE0_clEvENKUlvE2_clEvEUlS5_S5_E_EEEEvS7_RKT_EUliE_EEviT1_ --------------------------
	.section	.nv.constant0._ZN2at6native18elementwise_kernelILi128ELi4EZNS0_22gpu_kernel_impl_nocastINS0_13BinaryFunctorIN3c108BFloat16ES5_S5_ZZZNS0_19minimum_kernel_cudaERNS_18TensorIteratorBaseEENKUlvE0_clEvENKUlvE2_clEvEUlS5_S5_E_EEEEvS7_RKT_EUliE_EEviT1_,"a",@progbits
	.sectionflags	@""
	.align	4
.nv.constant0._ZN2at6native18elementwise_kernelILi128ELi4EZNS0_22gpu_kernel_impl_nocastINS0_13BinaryFunctorIN3c108BFloat16ES5_S5_ZZZNS0_19minimum_kernel_cudaERNS_18TensorIteratorBaseEENKUlvE0_clEvENKUlvE2_clEvEUlS5_S5_E_EEEEvS7_RKT_EUliE_EEviT1_:
	.zero		1184


//--------------------- .nv.constant0._ZN2at6native27unrolled_elementwise_kernelINS0_13BinaryFunctorIN3c108BFloat16ES4_S4_ZZZNS0_19minimum_kernel_cudaERNS_18TensorIteratorBaseEENKUlvE0_clEvENKUlvE2_clEvEUlS4_S4_E_EESt5arrayIPcLm3EELi4E23TrivialOffsetCalculatorILi2EjESE_ILi1EjENS0_6memory15LoadWithoutCastENSH_16StoreWithoutCastEEEviT_T0_T2_T3_T4_T5_ --------------------------
	.section	.nv.constant0._ZN2at6native27unrolled_elementwise_kernelINS0_13BinaryFunctorIN3c108BFloat16ES4_S4_ZZZNS0_19minimum_kernel_cudaERNS_18TensorIteratorBaseEENKUlvE0_clEvENKUlvE2_clEvEUlS4_S4_E_EESt5arrayIPcLm3EELi4E23TrivialOffsetCalculatorILi2EjESE_ILi1EjENS0_6memory15LoadWithoutCastENSH_16StoreWithoutCastEEEviT_T0_T2_T3_T4_T5_,"a",@progbits
	.sectionflags	@""
	.align	4
.nv.constant0._ZN2at6native27unrolled_elementwise_kernelINS0_13BinaryFunctorIN3c108BFloat16ES4_S4_ZZZNS0_19minimum_kernel_cudaERNS_18TensorIteratorBaseEENKUlvE0_clEvENKUlvE2_clEvEUlS4_S4_E_EESt5arrayIPcLm3EELi4E23TrivialOffsetCalculatorILi2EjESE_ILi1EjENS0_6memory15LoadWithoutCastENSH_16StoreWithoutCastEEEviT_T0_T2_T3_T4_T5_:
	.zero		564


//--------------------- .nv.constant0._ZN2at6native29vectorized_elementwise_kernelILi2ENS0_13BinaryFunctorIN3c108BFloat16ES4_S4_ZZZNS0_19minimum_kernel_cudaERNS_18TensorIteratorBaseEENKUlvE0_clEvENKUlvE2_clEvEUlS4_S4_E_EESt5arrayIPcLm3EEEEviT0_T1_ --------------------------
	.section	.nv.constant0._ZN2at6native29vectorized_elementwise_kernelILi2ENS0_13BinaryFunctorIN3c108BFloat16ES4_S4_ZZZNS0_19minimum_kernel_cudaERNS_18TensorIteratorBaseEENKUlvE0_clEvENKUlvE2_clEvEUlS4_S4_E_EESt5arrayIPcLm3EEEEviT0_T1_,"a",@progbits
	.sectionflags	@""
	.align	4
.nv.constant0._ZN2at6native29vectorized_elementwise_kernelILi2ENS0_13BinaryFunctorIN3c108BFloat16ES4_S4_ZZZNS0_19minimum_kernel_cudaERNS_18TensorIteratorBaseEENKUlvE0_clEvENKUlvE2_clEvEUlS4_S4_E_EESt5arrayIPcLm3EEEEviT0_T1_:
	.zero		560


//--------------------- .nv.constant0._ZN2at6native29vectorized_elementwise_kernelILi4ENS0_13BinaryFunctorIN3c108BFloat16ES4_S4_ZZZNS0_19minimum_kernel_cudaERNS_18TensorIteratorBaseEENKUlvE0_clEvENKUlvE2_clEvEUlS4_S4_E_EESt5arrayIPcLm3EEEEviT0_T1_ --------------------------
	.section	.nv.constant0._ZN2at6native29vectorized_elementwise_kernelILi4ENS0_13BinaryFunctorIN3c108BFloat16ES4_S4_ZZZNS0_19minimum_kernel_cudaERNS_18TensorIteratorBaseEENKUlvE0_clEvENKUlvE2_clEvEUlS4_S4_E_EESt5arrayIPcLm3EEEEviT0_T1_,"a",@progbits
	.sectionflags	@""
	.align	4
.nv.constant0._ZN2at6native29vectorized_elementwise_kernelILi4ENS0_13BinaryFunctorIN3c108BFloat16ES4_S4_ZZZNS0_19minimum_kernel_cudaERNS_18TensorIteratorBaseEENKUlvE0_clEvENKUlvE2_clEvEUlS4_S4_E_EESt5arrayIPcLm3EEEEviT0_T1_:
	.zero		560


//--------------------- .nv.constant0._ZN2at6native29vectorized_elementwise_kernelILi8ENS0_13BinaryFunctorIN3c108BFloat16ES4_S4_ZZZNS0_19minimum_kernel_cudaERNS_18TensorIteratorBaseEENKUlvE0_clEvENKUlvE2_clEvEUlS4_S4_E_EESt5arrayIPcLm3EEEEviT0_T1_ --------------------------
	.section	.nv.constant0._ZN2at6native29vectorized_elementwise_kernelILi8ENS0_13BinaryFunctorIN3c108BFloat16ES4_S4_ZZZNS0_19minimum_kernel_cudaERNS_18TensorIteratorBaseEENKUlvE0_clEvENKUlvE2_clEvEUlS4_S4_E_EESt5arrayIPcLm3EEEEviT0_T1_,"a",@progbits
	.sectionflags	@""
	.align	4
.nv.constant0._ZN2at6native29vectorized_elementwise_kernelILi8ENS0_13BinaryFunctorIN3c108BFloat16ES4_S4_ZZZNS0_19minimum_kernel_cudaERNS_18TensorIteratorBaseEENKUlvE0_clEvENKUlvE2_clEvEUlS4_S4_E_EESt5arrayIPcLm3EEEEviT0_T1_:
	.zero		560


//--------------------- .nv.constant0._ZN2at6native18elementwise_kernelILi128ELi4EZNS0_15gpu_kernel_implINS0_13AUnaryFunctorIN3c104HalfES5_S5_ZZZNS0_19minimum_kernel_cudaERNS_18TensorIteratorBaseEENKUlvE0_clEvENKUlvE1_clEvEUlS5_S5_E_EEEEvS7_RKT_EUliE_EEviT1_ --------------------------
	.section	.nv.constant0._ZN2at6native18elementwise_kernelILi128ELi4EZNS0_15gpu_kernel_implINS0_13AUnaryFunctorIN3c104HalfES5_S5_ZZZNS0_19minimum_kernel_cudaERNS_18TensorIteratorBaseEENKUlvE0_clEvENKUlvE1_clEvEUlS5_S5_E_EEEEvS7_RKT_EUliE_EEviT1_,"a",@progbits
	.sectionflags	@""
	.align	4
.nv.constant0._ZN2at6native18elementwise_kernelILi128ELi4EZNS0_15gpu_kernel_implINS0_13AUnaryFunctorIN3c104HalfES5_S5_ZZZNS0_19minimum_kernel_cudaERNS_18TensorIteratorBaseEENKUlvE0_clEvENKUlvE1_clEvEUlS5_S5_E_EEEEvS7_RKT_EUliE_EEviT1_:
	.zero		1072


//--------------------- .nv.constant0._ZN2at6native27unrolled_elementwise_kernelINS0_13AUnaryFunctorIN3c104HalfES4_S4_ZZZNS0_19minimum_kernel_cudaERNS_18TensorIteratorBaseEENKUlvE0_clEvENKUlvE1_clEvEUlS4_S4_E_EESt5arrayIPcLm2EELi4E23TrivialOffsetCalculatorILi1EjESF_NS0_6memory12LoadWithCastILi1EEENSG_13StoreWithCastILi1EEEEEviT_T0_T2_T3_T4_T5_ --------------------------
	.section	.nv.constant0._ZN2at6native27unrolled_elementwise_kernelINS0_13AUnaryFunctorIN3c104HalfES4_S4_ZZZNS0_19minimum_kernel_cudaERNS_18TensorIteratorBaseEENKUlvE0_clEvENKUlvE1_clEvEUlS4_S4_E_EESt5arrayIPcLm2EELi4E23TrivialOffsetCalculatorILi1EjESF_NS0_6memory12LoadWithCastILi1EEENSG_13StoreWithCastILi1EEEEEviT_T0_T2_T3_T4_T5_,"a",@progbits
	.sectionflags	@""
	.align	4
.nv.constant0._ZN2at6native27unrolled_elementwise_kernelINS0_13AUnaryFunctorIN3c104HalfES4_S4_ZZZNS0_19minimum_kernel_cudaERNS_18TensorIteratorBaseEENKUlvE0_clEvENKUlvE1_clEvEUlS4_S4_E_EESt5arrayIPcLm2EELi4E23TrivialOffsetCalculatorILi1EjESF_NS0_6memory12LoadWithCastILi1EEENSG_13StoreWithCastILi1EEEEEviT_T0_T2_T3_T4_T5_:
	.zero		572


//--------------------- .nv.constant0._ZN2at6native18elementwise_kernelILi128ELi4EZNS0_22gpu_kernel_impl_nocastINS0_13AUnaryFunctorIN3c104HalfES5_S5_ZZZNS0_19minimum_kernel_cudaERNS_18TensorIteratorBaseEENKUlvE0_clEvENKUlvE1_clEvEUlS5_S5_E_EEEEvS7_RKT_EUliE_EEviT1_ --------------------------
	.section	.nv.constant0._ZN2at6native18elementwise_kernelILi128ELi4EZNS0_22gpu_kernel_impl_nocastINS0_13AUnaryFunctorIN3c104HalfES5_S5_ZZZNS0_19minimum_kernel_cudaERNS_18TensorIteratorBaseEENKUlvE0_clEvENKUlvE1_clEvEUlS5_S5_E_EEEEvS7_RKT_EUliE_EEviT1_,"a",@progbits
	.sectionflags	@""
	.align	4
.nv.constant0._ZN2at6native18elementwise_kernelILi128ELi4EZNS0_22gpu_kernel_impl_nocastINS0_13AUnaryFunctorIN3c104HalfES5_S5_ZZZNS0_19minimum_kernel_cudaERNS_18TensorIteratorBaseEENKUlvE0_clEvENKUlvE1_clEvEUlS5_S5_E_EEEEvS7_RKT_EUliE_EEviT1_:
	.zero		1072


//--------------------- .nv.constant0._ZN2at6native27unrolled_elementwise_kernelINS0_13AUnaryFunctorIN3c104HalfES4_S4_ZZZNS0_19minimum_kernel_cudaERNS_18TensorIteratorBaseEENKUlvE0_clEvENKUlvE1_clEvEUlS4_S4_E_EESt5arrayIPcLm2EELi4E23TrivialOffsetCalculatorILi1EjESF_NS0_6memory15LoadWithoutCastENSG_16StoreWithoutCastEEEviT_T0_T2_T3_T4_T5_ --------------------------
	.section	.nv.constant0._ZN2at6native27unrolled_elementwise_kernelINS0_13AUnaryFunctorIN3c104HalfES4_S4_ZZZNS0_19minimum_kernel_cudaERNS_18TensorIteratorBaseEENKUlvE0_clEvENKUlvE1_clEvEUlS4_S4_E_EESt5arrayIPcLm2EELi4E23TrivialOffsetCalculatorILi1EjESF_NS0_6memory15LoadWithoutCastENSG_16StoreWithoutCastEEEviT_T0_T2_T3_T4_T5_,"a",@progbits
	.sectionflags	@""
	.align	4
.nv.constant0._ZN2at6native27unrolled_elementwise_kernelINS0_13AUnaryFunctorIN3c104HalfES4_S4_ZZZNS0_19minimum_kernel_cudaERNS_18TensorIteratorBaseEENKUlvE0_clEvENKUlvE1_clEvEUlS4_S4_E_EESt5arrayIPcLm2EELi4E23TrivialOffsetCalculatorILi1EjESF_NS0_6memory15LoadWithoutCastENSG_16StoreWithoutCastEEEviT_T0_T2_T3_T4_T5_:
	.zero		556


//--------------------- .nv.constant0._ZN2at6native29vectorized_elementwise_kernelILi2ENS0_13AUnaryFunctorIN3c104HalfES4_S4_ZZZNS0_19minimum_kernel_cudaERNS_18TensorIteratorBaseEENKUlvE0_clEvENKUlvE1_clEvEUlS4_S4_E_EESt5arrayIPcLm2EEEEviT0_T1_ --------------------------
	.section	.nv.constant0._ZN2at6native29vectorized_elementwise_kernelILi2ENS0_13AUnaryFunctorIN3c104HalfES4_S4_ZZZNS0_19minimum_kernel_cudaERNS_18TensorIteratorBaseEENKUlvE0_clEvENKUlvE1_clEvEUlS4_S4_E_EESt5arrayIPcLm2EEEEviT0_T1_,"a",@progbits
	.sectionflags	@""
	.align	4
.nv.constant0._ZN2at6native29vectorized_elementwise_kernelILi2ENS0_13AUnaryFunctorIN3c104HalfES4_S4_ZZZNS0_19minimum_kernel_cudaERNS_18TensorIteratorBaseEENKUlvE0_clEvENKUlvE1_clEvEUlS4_S4_E_EESt5arrayIPcLm2EEEEviT0_T1_:
	.zero		552


//--------------------- .nv.constant0._ZN2at6native29vectorized_elementwise_kernelILi4ENS0_13AUnaryFunctorIN3c104HalfES4_S4_ZZZNS0_19minimum_kernel_cudaERNS_18TensorIteratorBaseEENKUlvE0_clEvENKUlvE1_clEvEUlS4_S4_E_EESt5arrayIPcLm2EEEEviT0_T1_ --------------------------
	.section	.nv.constant0._ZN2at6native29vectorized_elementwise_kernelILi4ENS0_13AUnaryFunctorIN3c104HalfES4_S4_ZZZNS0_19minimum_kernel_cudaERNS_18TensorIteratorBaseEENKUlvE0_clEvENKUlvE1_clEvEUlS4_S4_E_EESt5arrayIPcLm2EEEEviT0_T1_,"a",@progbits
	.sectionflags	@""
	.align	4
.nv.constant0._ZN2at6native29vectorized_elementwise_kernelILi4ENS0_13AUnaryFunctorIN3c104HalfES4_S4_ZZZNS0_19minimum_kernel_cudaERNS_18TensorIteratorBaseEENKUlvE0_clEvENKUlvE1_clEvEUlS4_S4_E_EESt5arrayIPcLm2EEEEviT0_T1_:
	.zero		552


//--------------------- .nv.constant0._ZN2at6native29vectorized_elementwise_kernelILi8ENS0_13AUnaryFunctorIN3c104HalfES4_S4_ZZZNS0_19minimum_kernel_cudaERNS_18TensorIteratorBaseEENKUlvE0_clEvENKUlvE1_clEvEUlS4_S4_E_EESt5arrayIPcLm2EEEEviT0_T1_ --------------------------
	.section	.nv.constant0._ZN2at6native29vectorized_elementwise_kernelILi8ENS0_13AUnaryFunctorIN3c104HalfES4_S4_ZZZNS0_19minimum_kernel_cudaERNS_18TensorIteratorBaseEENKUlvE0_clEvENKUlvE1_clEvEUlS4_S4_E_EESt5arrayIPcLm2EEEEviT0_T1_,"a",@progbits
	.sectionflags	@""
	.align	4
.nv.constant0._ZN2at6native29vectorized_elementwise_kernelILi8ENS0_13AUnaryFunctorIN3c104HalfES4_S4_ZZZNS0_19minimum_kernel_cudaERNS_18TensorIteratorBaseEENKUlvE0_clEvENKUlvE1_clEvEUlS4_S4_E_EESt5arrayIPcLm2EEEEviT0_T1_:
	.zero		552


//--------------------- .nv.constant0._ZN2at6native18elementwise_kernelILi128ELi4EZNS0_15gpu_kernel_implINS0_13BinaryFunctorIN3c104HalfES5_S5_ZZZNS0_19minimum_kernel_cudaERNS_18TensorIteratorBaseEENKUlvE0_clEvENKUlvE1_clEvEUlS5_S5_E_EEEEvS7_RKT_EUliE_EEviT1_ --------------------------
	.section	.nv.constant0._ZN2at6native18elementwise_kernelILi128ELi4EZNS0_15gpu_kernel_implINS0_13BinaryFunctorIN3c104HalfES5_S5_ZZZNS0_19minimum_kernel_cudaERNS_18TensorIteratorBaseEENKUlvE0_clEvENKUlvE1_clEvEUlS5_S5_E_EEEEvS7_RKT_EUliE_EEviT1_,"a",@progbits
	.sectionflags	@""
	.align	4
.nv.constant0._ZN2at6native18elementwise_kernelILi128ELi4EZNS0_15gpu_kernel_implINS0_13BinaryFunctorIN3c104HalfES5_S5_ZZZNS0_19minimum_kernel_cudaERNS_18TensorIteratorBaseEENKUlvE0_clEvENKUlvE1_clEvEUlS5_S5_E_EEEEvS7_RKT_EUliE_EEviT1_:
	.zero		1184


//--------------------- .nv.constant0._ZN2at6native27unrolled_elementwise_kernelINS0_13BinaryFunctorIN3c104HalfES4_S4_ZZZNS0_19minimum_kernel_cudaERNS_18TensorIteratorBaseEENKUlvE0_clEvENKUlvE1_clEvEUlS4_S4_E_EESt5arrayIPcLm3EELi4E23TrivialOffsetCalculatorILi2EjESE_ILi1EjENS0_6memory12LoadWithCastILi2EEENSH_13StoreWithCastILi1EEEEEviT_T0_T2_T3_T4_T5_ --------------------------
	.section	.nv.constant0._ZN2at6native27unrolled_elementwise_kernelINS0_13BinaryFunctorIN3c104HalfES4_S4_ZZZNS0_19minimum_kernel_cudaERNS_18TensorIteratorBaseEENKUlvE0_clEvENKUlvE1_clEvEUlS4_S4_E_EESt5arrayIPcLm3EELi4E23TrivialOffsetCalculatorILi2EjESE_ILi1EjENS0_6memory12LoadWithCastILi2EEENSH_13StoreWithCastILi1EEEEEviT_T0_T2_T3_T4_T5_,"a",@progbits
	.sectionflags	@""
	.align	4
.nv.constant0._ZN2at6native27unrolled_elementwise_kernelINS0_13BinaryFunctorIN3c104HalfES4_S4_ZZZNS0_19minimum_kernel_cudaERNS_18TensorIteratorBaseEENKUlvE0_clEvENKUlvE1_clEvEUlS4_S4_E_EESt5arrayIPcLm3EELi4E23TrivialOffsetCalculatorILi2EjESE_ILi1EjENS0_6memory12LoadWithCastILi2EEENSH_13StoreWithCastILi1EEEEEviT_T0_T2_T3_T4_T5_:
	.zero		584


//--------------------- .nv.constant0._ZN2at6native18elementwise_kernelILi128ELi4EZNS0_22gpu_kernel_impl_nocastINS0_13BinaryFunctorIN3c104HalfES5_S5_ZZZNS0_19minimum_kernel_cudaERNS_18TensorIteratorBaseEENKUlvE0_clEvENKUlvE1_clEvEUlS5_S5_E_EEEEvS7_RKT_EUliE_EEviT1_ --------------------------
	.section	.nv.constant0._ZN2at6native18elementwise_kernelILi128ELi4EZNS0_22gpu_kernel_impl_nocastINS0_13BinaryFunctorIN3c104HalfES5_S5_ZZZNS0_19minimum_kernel_cudaERNS_18TensorIteratorBaseEENKUlvE0_clEvENKUlvE1_clEvEUlS5_S5_E_EEEEvS7_RKT_EUliE_EEviT1_,"a",@progbits
	.sectionflags	@""
	.align	4
.nv.constant0._ZN2at6native18elementwise_kernelILi128ELi4EZNS0_22gpu_kernel_impl_nocastINS0_13BinaryFunctorIN3c104HalfES5_S5_ZZZNS0_19minimum_kernel_cudaERNS_18TensorIteratorBaseEENKUlvE0_clEvENKUlvE1_clEvEUlS5_S5_E_EEEEvS7_RKT_EUliE_EEviT1_:
	.zero		1184


//--------------------- .nv.constant0._ZN2at6native27unrolled_elementwise_kernelINS0_13BinaryFunctorIN3c104HalfES4_S4_ZZZNS0_19minimum_kernel_cudaERNS_18TensorIteratorBaseEENKUlvE0_clEvENKUlvE1_clEvEUlS4_S4_E_EESt5arrayIPcLm3EELi4E23TrivialOffsetCalculatorILi2EjESE_ILi1EjENS0_6memory15LoadWithoutCastENSH_16StoreWithoutCastEEEviT_T0_T2_T3_T4_T5_ --------------------------
	.section	.nv.constant0._ZN2at6native27unrolled_elementwise_kernelINS0_13BinaryFunctorIN3c104HalfES4_S4_ZZZNS0_19minimum_kernel_cudaERNS_18TensorIteratorBaseEENKUlvE0_clEvENKUlvE1_clEvEUlS4_S4_E_EESt5arrayIPcLm3EELi4E23TrivialOffsetCalculatorILi2EjESE_ILi1EjENS0_6memory15LoadWithoutCastENSH_16StoreWithoutCastEEEviT_T0_T2_T3_T4_T5_,"a",@progbits
	.sectionflags	@""
	.align	4
.nv.constant0._ZN2at6native27unrolled_elementwise_kernelINS0_13BinaryFunctorIN3c104HalfES4_S4_ZZZNS0_19minimum_kernel_cudaERNS_18TensorIteratorBaseEENKUlvE0_clEvENKUlvE1_clEvEUlS4_S4_E_EESt5arrayIPcLm3EELi4E23TrivialOffsetCalculatorILi2EjESE_ILi1EjENS0_6memory15LoadWithoutCastENSH_16StoreWithoutCastEEEviT_T0_T2_T3_T4_T5_:
	.zero		564


//--------------------- .nv.constant0._ZN2at6native29vectorized_elementwise_kernelILi2ENS0_13BinaryFunctorIN3c104HalfES4_S4_ZZZNS0_19minimum_kernel_cudaERNS_18TensorIteratorBaseEENKUlvE0_clEvENKUlvE1_clEvEUlS4_S4_E_EESt5arrayIPcLm3EEEEviT0_T1_ --------------------------
	.section	.nv.constant0._ZN2at6native29vectorized_elementwise_kernelILi2ENS0_13BinaryFunctorIN3c104HalfES4_S4_ZZZNS0_19minimum_kernel_cudaERNS_18TensorIteratorBaseEENKUlvE0_clEvENKUlvE1_clEvEUlS4_S4_E_EESt5arrayIPcLm3EEEEviT0_T1_,"a",@progbits
	.sectionflags	@""
	.align	4
.nv.constant0._ZN2at6native29vectorized_elementwise_kernelILi2ENS0_13BinaryFunctorIN3c104HalfES4_S4_ZZZNS0_19minimum_kernel_cudaERNS_18TensorIteratorBaseEENKUlvE0_clEvENKUlvE1_clEvEUlS4_S4_E_EESt5arrayIPcLm3EEEEviT0_T1_:
	.zero		560


//--------------------- .nv.constant0._ZN2at6native29vectorized_elementwise_kernelILi4ENS0_13BinaryFunctorIN3c104HalfES4_S4_ZZZNS0_19minimum_kernel_cudaERNS_18TensorIteratorBaseEENKUlvE0_clEvENKUlvE1_clEvEUlS4_S4_E_EESt5arrayIPcLm3EEEEviT0_T1_ --------------------------
	.section	.nv.constant0._ZN2at6native29vectorized_elementwise_kernelILi4ENS0_13BinaryFunctorIN3c104HalfES4_S4_ZZZNS0_19minimum_kernel_cudaERNS_18TensorIteratorBaseEENKUlvE0_clEvENKUlvE1_clEvEUlS4_S4_E_EESt5arrayIPcLm3EEEEviT0_T1_,"a",@progbits
	.sectionflags	@""
	.align	4
.nv.constant0._ZN2at6native29vectorized_elementwise_kernelILi4ENS0_13BinaryFunctorIN3c104HalfES4_S4_ZZZNS0_19minimum_kernel_cudaERNS_18TensorIteratorBaseEENKUlvE0_clEvENKUlvE1_clEvEUlS4_S4_E_EESt5arrayIPcLm3EEEEviT0_T1_:
	.zero		560


//--------------------- .nv.constant0._ZN2at6native29vectorized_elementwise_kernelILi8ENS0_13BinaryFunctorIN3c104HalfES4_S4_ZZZNS0_19minimum_kernel_cudaERNS_18TensorIteratorBaseEENKUlvE0_clEvENKUlvE1_clEvEUlS4_S4_E_EESt5arrayIPcLm3EEEEviT0_T1_ --------------------------
	.section	.nv.constant0._ZN2at6native29vectorized_elementwise_kernelILi8ENS0_13BinaryFunctorIN3c104HalfES4_S4_ZZZNS0_19minimum_kernel_cudaERNS_18TensorIteratorBaseEENKUlvE0_clEvENKUlvE1_clEvEUlS4_S4_E_EESt5arrayIPcLm3EEEEviT0_T1_,"a",@progbits
	.sectionflags	@""
	.align	4
.nv.constant0._ZN2at6native29vectorized_elementwise_kernelILi8ENS0_13BinaryFunctorIN3c104HalfES4_S4_ZZZNS0_19minimum_kernel_cudaERNS_18TensorIteratorBaseEENKUlvE0_clEvENKUlvE1_clEvEUlS4_S4_E_EESt5arrayIPcLm3EEEEviT0_T1_:
	.zero		560


//--------------------- .nv.constant0._ZN2at6native18elementwise_kernelILi128ELi4EZNS0_15gpu_kernel_implINS0_13AUnaryFunctorIfffZZZNS0_19minimum_kernel_cudaERNS_18TensorIteratorBaseEENKUlvE0_clEvENKUlvE0_clEvEUlffE_EEEEvS5_RKT_EUliE_EEviT1_ --------------------------
	.section	.nv.constant0._ZN2at6native18elementwise_kernelILi128ELi4EZNS0_15gpu_kernel_implINS0_13AUnaryFunctorIfffZZZNS0_19minimum_kernel_cudaERNS_18TensorIteratorBaseEENKUlvE0_clEvENKUlvE0_clEvEUlffE_EEEEvS5_RKT_EUliE_EEviT1_,"a",@progbits
	.sectionflags	@""
	.align	4
.nv.constant0._ZN2at6native18elementwise_kernelILi128ELi4EZNS0_15gpu_kernel_implINS0_13AUnaryFunctorIfffZZZNS0_19minimum_kernel_cudaERNS_18TensorIteratorBaseEENKUlvE0_clEvENKUlvE0_clEvEUlffE_EEEEvS5_RKT_EUliE_EEviT1_:
	.zero		1080


//--------------------- .nv.constant0._ZN2at6native27unrolled_elementwise_kernelINS0_13AUnaryFunctorIfffZZZNS0_19minimum_kernel_cudaERNS_18TensorIteratorBaseEENKUlvE0_clEvENKUlvE0_clEvEUlffE_EESt5arrayIPcLm2EELi4E23TrivialOffsetCalculatorILi1EjESD_NS0_6memory12LoadWithCastILi1EEENSE_13StoreWithCastILi1EEEEEviT_T0_T2_T3_T4_T5_ --------------------------
	.section	.nv.constant0._ZN2at6native27unrolled_elementwise_kernelINS0_13AUnaryFunctorIfffZZZNS0_19minimum_kernel_cudaERNS_18TensorIteratorBaseEENKUlvE0_clEvENKUlvE0_clEvEUlffE_EESt5arrayIPcLm2EELi4E23TrivialOffsetCalculatorILi1EjESD_NS0_6memory12LoadWithCastILi1EEENSE_13StoreWithCastILi1EEEEEviT_T0_T2_T3_T4_T5_,"a",@progbits
	.sectionflags	@""
	.align	4
.nv.constant0._ZN2at6native27unrolled_elementwise_kernelINS0_13AUnaryFunctorIfffZZZNS0_19minimum_kernel_cudaERNS_18TensorIteratorBaseEENKUlvE0_clEvENKUlvE0_clEvEUlffE_EESt5arrayIPcLm2EELi4E23TrivialOffsetCalculatorILi1EjESD_NS0_6memory12LoadWithCastILi1EEENSE_13StoreWithCastILi1EEEEEviT_T0_T2_T3_T4_T5_:
	.zero		580


//--------------------- .nv.constant0._ZN2at6native18elementwise_kernelILi128ELi2EZNS0_22gpu_kernel_impl_nocastINS0_13AUnaryFunctorIfffZZZNS0_19minimum_kernel_cudaERNS_18TensorIteratorBaseEENKUlvE0_clEvENKUlvE0_clEvEUlffE_EEEEvS5_RKT_EUliE_EEviT1_ --------------------------
	.section	.nv.constant0._ZN2at6native18elementwise_kernelILi128ELi2EZNS0_22gpu_kernel_impl_nocastINS0_13AUnaryFunctorIfffZZZNS0_19minimum_kernel_cudaERNS_18TensorIteratorBaseEENKUlvE0_clEvENKUlvE0_clEvEUlffE_EEEEvS5_RKT_EUliE_EEviT1_,"a",@progbits
	.sectionflags	@""
	.align	4
.nv.constant0._ZN2at6native18elementwise_kernelILi128ELi2EZNS0_22gpu_kernel_impl_nocastINS0_13AUnaryFunctorIfffZZZNS0_19minimum_kernel_cudaERNS_18TensorIteratorBaseEENKUlvE0_clEvENKUlvE0_clEvEUlffE_EEEEvS5_RKT_EUliE_EEviT1_:
	.zero		1072


//--------------------- .nv.constant0._ZN2at6native27unrolled_elementwise_kernelINS0_13AUnaryFunctorIfffZZZNS0_19minimum_kernel_cudaERNS_18TensorIteratorBaseEENKUlvE0_clEvENKUlvE0_clEvEUlffE_EESt5arrayIPcLm2EELi4E23TrivialOffsetCalculatorILi1EjESD_NS0_6memory15LoadWithoutCastENSE_16StoreWithoutCastEEEviT_T0_T2_T3_T4_T5_ --------------------------
	.section	.nv.constant0._ZN2at6native27unrolled_elementwise_kernelINS0_13AUnaryFunctorIfffZZZNS0_19minimum_kernel_cudaERNS_18TensorIteratorBaseEENKUlvE0_clEvENKUlvE0_clEvEUlffE_EESt5arrayIPcLm2EELi4E23TrivialOffsetCalculatorILi1EjESD_NS0_6memory15LoadWithoutCastENSE_16StoreWithoutCastEEEviT_T0_T2_T3_T4_T5_,"a",@progbits
	.sectionflags	@""
	.align	4
.nv.constant0._ZN2at6native27unrolled_elementwise_kernelINS0_13AUnaryFunctorIfffZZZNS0_19minimum_kernel_cudaERNS_18TensorIteratorBaseEENKUlvE0_clEvENKUlvE0_clEvEUlffE_EESt5arrayIPcLm2EELi4E23TrivialOffsetCalculatorILi1EjESD_NS0_6memory15LoadWithoutCastENSE_16StoreWithoutCastEEEviT_T0_T2_T3_T4_T5_:
	.zero		564


//--------------------- .nv.constant0._ZN2at6native29vectorized_elementwise_kernelILi2ENS0_13AUnaryFunctorIfffZZZNS0_19minimum_kernel_cudaERNS_18TensorIteratorBaseEENKUlvE0_clEvENKUlvE0_clEvEUlffE_EESt5arrayIPcLm2EEEEviT0_T1_ --------------------------
	.section	.nv.constant0._ZN2at6native29vectorized_elementwise_kernelILi2ENS0_13AUnaryFunctorIfffZZZNS0_19minimum_kernel_cudaERNS_18TensorIteratorBaseEENKUlvE0_clEvENKUlvE0_clEvEUlffE_EESt5arrayIPcLm2EEEEviT0_T1_,"a",@progbits
	.sectionflags	@""
	.align	4
.nv.constant0._ZN2at6native29vectorized_elementwise_kernelILi2ENS0_13AUnaryFunctorIfffZZZNS0_19minimum_kernel_cudaERNS_18TensorIteratorBaseEENKUlvE0_clEvENKUlvE0_clEvEUlffE_EESt5arrayIPcLm2EEEEviT0_T1_:
	.zero		560


//--------------------- .nv.constant0._ZN2at6native29vectorized_elementwise_kernelILi4ENS0_13AUnaryFunctorIfffZZZNS0_19minimum_kernel_cudaERNS_18TensorIteratorBaseEENKUlvE0_clEvENKUlvE0_clEvEUlffE_EESt5arrayIPcLm2EEEEviT0_T1_ --------------------------
	.section	.nv.constant0._ZN2at6native29vectorized_elementwise_kernelILi4ENS0_13AUnaryFunctorIfffZZZNS0_19minimum_kernel_cudaERNS_18TensorIteratorBaseEENKUlvE0_clEvENKUlvE0_clEvEUlffE_EESt5arrayIPcLm2EEEEviT0_T1_,"a",@progbits
	.sectionflags	@""
	.align	4
.nv.constant0._ZN2at6native29vectorized_elementwise_kernelILi4ENS0_13AUnaryFunctorIfffZZZNS0_19minimum_kernel_cudaERNS_18TensorIteratorBaseEENKUlvE0_clEvENKUlvE0_clEvEUlffE_EESt5arrayIPcLm2EEEEviT0_T1_:
	.zero		560


//--------------------- .nv.constant0._ZN2at6native29vectorized_elementwise_kernelILi8ENS0_13AUnaryFunctorIfffZZZNS0_19minimum_kernel_cudaERNS_18TensorIteratorBaseEENKUlvE0_clEvENKUlvE0_clEvEUlffE_EESt5arrayIPcLm2EEEEviT0_T1_ --------------------------
	.section	.nv.constant0._ZN2at6native29vectorized_elementwise_kernelILi8ENS0_13AUnaryFunctorIfffZZZNS0_19minimum_kernel_cudaERNS_18TensorIteratorBaseEENKUlvE0_clEvENKUlvE0_clEvEUlffE_EESt5arrayIPcLm2EEEEviT0_T1_,"a",@progbits
	.sectionflags	@""
	.align	4
.nv.constant0._ZN2at6native29vectorized_elementwise_kernelILi8ENS0_13AUnaryFunctorIfffZZZNS0_19minimum_kernel_cudaERNS_18TensorIteratorBaseEENKUlvE0_clEvENKUlvE0_clEvEUlffE_EESt5arrayIPcLm2EEEEviT0_T1_:
	.zero		560


//--------------------- .nv.constant0._ZN2at6native18elementwise_kernelILi128ELi4EZNS0_15gpu_kernel_implINS0_13BinaryFunctorIfffZZZNS0_19minimum_kernel_cudaERNS_18TensorIteratorBaseEENKUlvE0_clEvENKUlvE0_clEvEUlffE_EEEEvS5_RKT_EUliE_EEviT1_ --------------------------
	.section	.nv.constant0._ZN2at6native18elementwise_kernelILi128ELi4EZNS0_15gpu_kernel_implINS0_13BinaryFunctorIfffZZZNS0_19minimum_kernel_cudaERNS_18TensorIteratorBaseEENKUlvE0_clEvENKUlvE0_clEvEUlffE_EEEEvS5_RKT_EUliE_EEviT1_,"a",@progbits
	.sectionflags	@""
	.align	4
.nv.constant0._ZN2at6native18elementwise_kernelILi128ELi4EZNS0_15gpu_kernel_implINS0_13BinaryFunctorIfffZZZNS0_19minimum_kernel_cudaERNS_18TensorIteratorBaseEENKUlvE0_clEvENKUlvE0_clEvEUlffE_EEEEvS5_RKT_EUliE_EEviT1_:
	.zero		1184


//--------------------- .nv.constant0._ZN2at6native27unrolled_elementwise_kernelINS0_13BinaryFunctorIfffZZZNS0_19minimum_kernel_cudaERNS_18TensorIteratorBaseEENKUlvE0_clEvENKUlvE0_clEvEUlffE_EESt5arrayIPcLm3EELi4E23TrivialOffsetCalculatorILi2EjESC_ILi1EjENS0_6memory12LoadWithCastILi2EEENSF_13StoreWithCastILi1EEEEEviT_T0_T2_T3_T4_T5_ --------------------------
	.section	.nv.constant0._ZN2at6native27unrolled_elementwise_kernelINS0_13BinaryFunctorIfffZZZNS0_19minimum_kernel_cudaERNS_18TensorIteratorBaseEENKUlvE0_clEvENKUlvE0_clEvEUlffE_EESt5arrayIPcLm3EELi4E23TrivialOffsetCalculatorILi2EjESC_ILi1EjENS0_6memory12LoadWithCastILi2EEENSF_13StoreWithCastILi1EEEEEviT_T0_T2_T3_T4_T5_,"a",@progbits
	.sectionflags	@""
	.align	4
.nv.constant0._ZN2at6native27unrolled_elementwise_kernelINS0_13BinaryFunctorIfffZZZNS0_19minimum_kernel_cudaERNS_18TensorIteratorBaseEENKUlvE0_clEvENKUlvE0_clEvEUlffE_EESt5arrayIPcLm3EELi4E23TrivialOffsetCalculatorILi2EjESC_ILi1EjENS0_6memory12LoadWithCastILi2EEENSF_13StoreWithCastILi1EEEEEviT_T0_T2_T3_T4_T5_:
	.zero		584


//--------------------- .nv.constant0._ZN2at6native18elementwise_kernelILi128ELi2EZNS0_22gpu_kernel_impl_nocastINS0_13BinaryFunctorIfffZZZNS0_19minimum_kernel_cudaERNS_18TensorIteratorBaseEENKUlvE0_clEvENKUlvE0_clEvEUlffE_EEEEvS5_RKT_EUliE_EEviT1_ --------------------------
	.section	.nv.constant0._ZN2at6native18elementwise_kernelILi128ELi2EZNS0_22gpu_kernel_impl_nocastINS0_13BinaryFunctorIfffZZZNS0_19minimum_kernel_cudaERNS_18TensorIteratorBaseEENKUlvE0_clEvENKUlvE0_clEvEUlffE_EEEEvS5_RKT_EUliE_EEviT1_,"a",@progbits
	.sectionflags	@""
	.align	4
.nv.constant0._ZN2at6native18elementwise_kernelILi128ELi2EZNS0_22gpu_kernel_impl_nocastINS0_13BinaryFunctorIfffZZZNS0_19minimum_kernel_cudaERNS_18TensorIteratorBaseEENKUlvE0_clEvENKUlvE0_clEvEUlffE_EEEEvS5_RKT_EUliE_EEviT1_:
	.zero		1184


//--------------------- .nv.constant0._ZN2at6native27unrolled_elementwise_kernelINS0_13BinaryFunctorIfffZZZNS0_19minimum_kernel_cudaERNS_18TensorIteratorBaseEENKUlvE0_clEvENKUlvE0_clEvEUlffE_EESt5arrayIPcLm3EELi4E23TrivialOffsetCalculatorILi2EjESC_ILi1EjENS0_6memory15LoadWithoutCastENSF_16StoreWithoutCastEEEviT_T0_T2_T3_T4_T5_ --------------------------
	.section	.nv.constant0._ZN2at6native27unrolled_elementwise_kernelINS0_13BinaryFunctorIfffZZZNS0_19minimum_kernel_cudaERNS_18TensorIteratorBaseEENKUlvE0_clEvENKUlvE0_clEvEUlffE_EESt5arrayIPcLm3EELi4E23TrivialOffsetCalculatorILi2EjESC_ILi1EjENS0_6memory15LoadWithoutCastENSF_16StoreWithoutCastEEEviT_T0_T2_T3_T4_T5_,"a",@progbits
	.sectionflags	@""
	.align	4
.nv.constant0._ZN2at6native27unrolled_elementwise_kernelINS0_13BinaryFunctorIfffZZZNS0_19minimum_kernel_cudaERNS_18TensorIteratorBaseEENKUlvE0_clEvENKUlvE0_clEvEUlffE_EESt5arrayIPcLm3EELi4E23TrivialOffsetCalculatorILi2EjESC_ILi1EjENS0_6memory15LoadWithoutCastENSF_16StoreWithoutCastEEEviT_T0_T2_T3_T4_T5_:
	.zero		564


//--------------------- .nv.constant0._ZN2at6native29vectorized_elementwise_kernelILi2ENS0_13BinaryFunctorIfffZZZNS0_19minimum_kernel_cudaERNS_18TensorIteratorBaseEENKUlvE0_clEvENKUlvE0_clEvEUlffE_EESt5arrayIPcLm3EEEEviT0_T1_ --------------------------
	.section	.nv.constant0._ZN2at6native29vectorized_elementwise_kernelILi2ENS0_13BinaryFunctorIfffZZZNS0_19minimum_kernel_cudaERNS_18TensorIteratorBaseEENKUlvE0_clEvENKUlvE0_clEvEUlffE_EESt5arrayIPcLm3EEEEviT0_T1_,"a",@progbits
	.sectionflags	@""
	.align	4
.nv.constant0._ZN2at6native29vectorized_elementwise_kernelILi2ENS0_13BinaryFunctorIfffZZZNS0_19minimum_kernel_cudaERNS_18TensorIteratorBaseEENKUlvE0_clEvENKUlvE0_clEvEUlffE_EESt5arrayIPcLm3EEEEviT0_T1_:
	.zero		560


//--------------------- .nv.constant0._ZN2at6native29vectorized_elementwise_kernelILi4ENS0_13BinaryFunctorIfffZZZNS0_19minimum_kernel_cudaERNS_18TensorIteratorBaseEENKUlvE0_clEvENKUlvE0_clEvEUlffE_EESt5arrayIPcLm3EEEEviT0_T1_ --------------------------
	.section	.nv.constant0._ZN2at6native29vectorized_elementwise_kernelILi4ENS0_13BinaryFunctorIfffZZZNS0_19minimum_kernel_cudaERNS_18TensorIteratorBaseEENKUlvE0_clEvENKUlvE0_clEvEUlffE_EESt5arrayIPcLm3EEEEviT0_T1_,"a",@progbits
	.sectionflags	@""
	.align	4
.nv.constant0._ZN2at6native29vectorized_elementwise_kernelILi4ENS0_13BinaryFunctorIfffZZZNS0_19minimum_kernel_cudaERNS_18TensorIteratorBaseEENKUlvE0_clEvENKUlvE0_clEvEUlffE_EESt5arrayIPcLm3EEEEviT0_T1_:
	.zero		560


//--------------------- .nv.constant0._ZN2at6native29vectorized_elementwise_kernelILi8ENS0_13BinaryFunctorIfffZZZNS0_19minimum_kernel_cudaERNS_18TensorIteratorBaseEENKUlvE0_clEvENKUlvE0_clEvEUlffE_EESt5arrayIPcLm3EEEEviT0_T1_ --------------------------
	.section	.nv.constant0._ZN2at6native29vectorized_elementwise_kernelILi8ENS0_13BinaryFunctorIfffZZZNS0_19minimum_kernel_cudaERNS_18TensorIteratorBaseEENKUlvE0_clEvENKUlvE0_clEvEUlffE_EESt5arrayIPcLm3EEEEviT0_T1_,"a",@progbits
	.sectionflags	@""
	.align	4
.nv.constant0._ZN2at6native29vectorized_elementwise_kernelILi8ENS0_13BinaryFunctorIfffZZZNS0_19minimum_kernel_cudaERNS_18TensorIteratorBaseEENKUlvE0_clEvENKUlvE0_clEvEUlffE_EESt5arrayIPcLm3EEEEviT0_T1_:
	.zero		560


//--------------------- .nv.constant0._ZN2at6native18elementwise_kernelILi128ELi4EZNS0_15gpu_kernel_implINS0_13AUnaryFunctorIdddZZZNS0_19minimum_kernel_cudaERNS_18TensorIteratorBaseEENKUlvE0_clEvENKUlvE_clEvEUlddE_EEEEvS5_RKT_EUliE_EEviT1_ --------------------------
	.section	.nv.constant0._ZN2at6native18elementwise_kernelILi128ELi4EZNS0_15gpu_kernel_implINS0_13AUnaryFunctorIdddZZZNS0_19minimum_kernel_cudaERNS_18TensorIteratorBaseEENKUlvE0_clEvENKUlvE_clEvEUlddE_EEEEvS5_RKT_EUliE_EEviT1_,"a",@progbits
	.sectionflags	@""
	.align	4
.nv.constant0._ZN2at6native18elementwise_kernelILi128ELi4EZNS0_15gpu_kernel_implINS0_13AUnaryFunctorIdddZZZNS0_19minimum_kernel_cudaERNS_18TensorIteratorBaseEENKUlvE0_clEvENKUlvE_clEvEUlddE_EEEEvS5_RKT_EUliE_EEviT1_:
	.zero		1088


//--------------------- .nv.constant0._ZN2at6native27unrolled_elementwise_kernelINS0_13AUnaryFunctorIdddZZZNS0_19minimum_kernel_cudaERNS_18TensorIteratorBaseEENKUlvE0_clEvENKUlvE_clEvEUlddE_EESt5arrayIPcLm2EELi4E23TrivialOffsetCalculatorILi1EjESD_NS0_6memory12LoadWithCastILi1EEENSE_13StoreWithCastILi1EEEEEviT_T0_T2_T3_T4_T5_ --------------------------
	.section	.nv.constant0._ZN2at6native27unrolled_elementwise_kernelINS0_13AUnaryFunctorIdddZZZNS0_19minimum_kernel_cudaERNS_18TensorIteratorBaseEENKUlvE0_clEvENKUlvE_clEvEUlddE_EESt5arrayIPcLm2EELi4E23TrivialOffsetCalculatorILi1EjESD_NS0_6memory12LoadWithCastILi1EEENSE_13StoreWithCastILi1EEEEEviT_T0_T2_T3_T4_T5_,"a",@progbits
	.sectionflags	@""
	.align	4
.nv.constant0._ZN2at6native27unrolled_elementwise_kernelINS0_13AUnaryFunctorIdddZZZNS0_19minimum_kernel_cudaERNS_18TensorIteratorBaseEENKUlvE0_clEvENKUlvE_clEvEUlddE_EESt5arrayIPcLm2EELi4E23TrivialOffsetCalculatorILi1EjESD_NS0_6memory12LoadWithCastILi1EEENSE_13StoreWithCastILi1EEEEEviT_T0_T2_T3_T4_T5_:
	.zero		588


//--------------------- .nv.constant0._ZN2at6native18elementwise_kernelILi128ELi2EZNS0_22gpu_kernel_impl_nocastINS0_13AUnaryFunctorIdddZZZNS0_19minimum_kernel_cudaERNS_18TensorIteratorBaseEENKUlvE0_clEvENKUlvE_clEvEUlddE_EEEEvS5_RKT_EUliE_EEviT1_ --------------------------
	.section	.nv.constant0._ZN2at6native18elementwise_kernelILi128ELi2EZNS0_22gpu_kernel_impl_nocastINS0_13AUnaryFunctorIdddZZZNS0_19minimum_kernel_cudaERNS_18TensorIteratorBaseEENKUlvE0_clEvENKUlvE_clEvEUlddE_EEEEvS5_RKT_EUliE_EEviT1_,"a",@progbits
	.sectionflags	@""
	.align	4
.nv.constant0._ZN2at6native18elementwise_kernelILi128ELi2EZNS0_22gpu_kernel_impl_nocastINS0_13AUnaryFunctorIdddZZZNS0_19minimum_kernel_cudaERNS_18TensorIteratorBaseEENKUlvE0_clEvENKUlvE_clEvEUlddE_EEEEvS5_RKT_EUliE_EEviT1_:
	.zero		1080


//--------------------- .nv.constant0._ZN2at6native27unrolled_elementwise_kernelINS0_13AUnaryFunctorIdddZZZNS0_19minimum_kernel_cudaERNS_18TensorIteratorBaseEENKUlvE0_clEvENKUlvE_clEvEUlddE_EESt5arrayIPcLm2EELi4E23TrivialOffsetCalculatorILi1EjESD_NS0_6memory15LoadWithoutCastENSE_16StoreWithoutCastEEEviT_T0_T2_T3_T4_T5_ --------------------------
	.section	.nv.constant0._ZN2at6native27unrolled_elementwise_kernelINS0_13AUnaryFunctorIdddZZZNS0_19minimum_kernel_cudaERNS_18TensorIteratorBaseEENKUlvE0_clEvENKUlvE_clEvEUlddE_EESt5arrayIPcLm2EELi4E23TrivialOffsetCalculatorILi1EjESD_NS0_6memory15LoadWithoutCastENSE_16StoreWithoutCastEEEviT_T0_T2_T3_T4_T5_,"a",@progbits
	.sectionflags	@""
	.align	4
.nv.constant0._ZN2at6native27unrolled_elementwise_kernelINS0_13AUnaryFunctorIdddZZZNS0_19minimum_kernel_cudaERNS_18TensorIteratorBaseEENKUlvE0_clEvENKUlvE_clEvEUlddE_EESt5arrayIPcLm2EELi4E23TrivialOffsetCalculatorILi1EjESD_NS0_6memory15LoadWithoutCastENSE_16StoreWithoutCastEEEviT_T0_T2_T3_T4_T5_:
	.zero		572


//--------------------- .nv.constant0._ZN2at6native29vectorized_elementwise_kernelILi2ENS0_13AUnaryFunctorIdddZZZNS0_19minimum_kernel_cudaERNS_18TensorIteratorBaseEENKUlvE0_clEvENKUlvE_clEvEUlddE_EESt5arrayIPcLm2EEEEviT0_T1_ --------------------------
	.section	.nv.constant0._ZN2at6native29vectorized_elementwise_kernelILi2ENS0_13AUnaryFunctorIdddZZZNS0_19minimum_kernel_cudaERNS_18TensorIteratorBaseEENKUlvE0_clEvENKUlvE_clEvEUlddE_EESt5arrayIPcLm2EEEEviT0_T1_,"a",@progbits
	.sectionflags	@""
	.align	4
.nv.constant0._ZN2at6native29vectorized_elementwise_kernelILi2ENS0_13AUnaryFunctorIdddZZZNS0_19minimum_kernel_cudaERNS_18TensorIteratorBaseEENKUlvE0_clEvENKUlvE_clEvEUlddE_EESt5arrayIPcLm2EEEEviT0_T1_:
	.zero		568


//--------------------- .nv.constant0._ZN2at6native29vectorized_elementwise_kernelILi4ENS0_13AUnaryFunctorIdddZZZNS0_19minimum_kernel_cudaERNS_18TensorIteratorBaseEENKUlvE0_clEvENKUlvE_clEvEUlddE_EESt5arrayIPcLm2EEEEviT0_T1_ --------------------------
	.section	.nv.constant0._ZN2at6native29vectorized_elementwise_kernelILi4ENS0_13AUnaryFunctorIdddZZZNS0_19minimum_kernel_cudaERNS_18TensorIteratorBaseEENKUlvE0_clEvENKUlvE_clEvEUlddE_EESt5arrayIPcLm2EEEEviT0_T1_,"a",@progbits
	.sectionflags	@""
	.align	4
.nv.constant0._ZN2at6native29vectorized_elementwise_kernelILi4ENS0_13AUnaryFunctorIdddZZZNS0_19minimum_kernel_cudaERNS_18TensorIteratorBaseEENKUlvE0_clEvENKUlvE_clEvEUlddE_EESt5arrayIPcLm2EEEEviT0_T1_:
	.zero		568


//--------------------- .nv.constant0._ZN2at6native29vectorized_elementwise_kernelILi8ENS0_13AUnaryFunctorIdddZZZNS0_19minimum_kernel_cudaERNS_18TensorIteratorBaseEENKUlvE0_clEvENKUlvE_clEvEUlddE_EESt5arrayIPcLm2EEEEviT0_T1_ --------------------------
	.section	.nv.constant0._ZN2at6native29vectorized_elementwise_kernelILi8ENS0_13AUnaryFunctorIdddZZZNS0_19minimum_kernel_cudaERNS_18TensorIteratorBaseEENKUlvE0_clEvENKUlvE_clEvEUlddE_EESt5arrayIPcLm2EEEEviT0_T1_,"a",@progbits
	.sectionflags	@""
	.align	4
.nv.constant0._ZN2at6native29vectorized_elementwise_kernelILi8ENS0_13AUnaryFunctorIdddZZZNS0_19minimum_kernel_cudaERNS_18TensorIteratorBaseEENKUlvE0_clEvENKUlvE_clEvEUlddE_EESt5arrayIPcLm2EEEEviT0_T1_:
	.zero		568


//--------------------- .nv.constant0._ZN2at6native18elementwise_kernelILi128ELi4EZNS0_15gpu_kernel_implINS0_13BinaryFunctorIdddZZZNS0_19minimum_kernel_cudaERNS_18TensorIteratorBaseEENKUlvE0_clEvENKUlvE_clEvEUlddE_EEEEvS5_RKT_EUliE_EEviT1_ --------------------------
	.section	.nv.constant0._ZN2at6native18elementwise_kernelILi128ELi4EZNS0_15gpu_kernel_implINS0_13BinaryFunctorIdddZZZNS0_19minimum_kernel_cudaERNS_18TensorIteratorBaseEENKUlvE0_clEvENKUlvE_clEvEUlddE_EEEEvS5_RKT_EUliE_EEviT1_,"a",@progbits
	.sectionflags	@""
	.align	4
.nv.constant0._ZN2at6native18elementwise_kernelILi128ELi4EZNS0_15gpu_kernel_implINS0_13BinaryFunctorIdddZZZNS0_19minimum_kernel_cudaERNS_18TensorIteratorBaseEENKUlvE0_clEvENKUlvE_clEvEUlddE_EEEEvS5_RKT_EUliE_EEviT1_:
	.zero		1184


//--------------------- .nv.constant0._ZN2at6native27unrolled_elementwise_kernelINS0_13BinaryFunctorIdddZZZNS0_19minimum_kernel_cudaERNS_18TensorIteratorBaseEENKUlvE0_clEvENKUlvE_clEvEUlddE_EESt5arrayIPcLm3EELi4E23TrivialOffsetCalculatorILi2EjESC_ILi1EjENS0_6memory12LoadWithCastILi2EEENSF_13StoreWithCastILi1EEEEEviT_T0_T2_T3_T4_T5_ --------------------------
	.section	.nv.constant0._ZN2at6native27unrolled_elementwise_kernelINS0_13BinaryFunctorIdddZZZNS0_19minimum_kernel_cudaERNS_18TensorIteratorBaseEENKUlvE0_clEvENKUlvE_clEvEUlddE_EESt5arrayIPcLm3EELi4E23TrivialOffsetCalculatorILi2EjESC_ILi1EjENS0_6memory12LoadWithCastILi2EEENSF_13StoreWithCastILi1EEEEEviT_T0_T2_T3_T4_T5_,"a",@progbits
	.sectionflags	@""
	.align	4
.nv.constant0._ZN2at6native27unrolled_elementwise_kernelINS0_13BinaryFunctorIdddZZZNS0_19minimum_kernel_cudaERNS_18TensorIteratorBaseEENKUlvE0_clEvENKUlvE_clEvEUlddE_EESt5arrayIPcLm3EELi4E23TrivialOffsetCalculatorILi2EjESC_ILi1EjENS0_6memory12LoadWithCastILi2EEENSF_13StoreWithCastILi1EEEEEviT_T0_T2_T3_T4_T5_:
	.zero		584


//--------------------- .nv.constant0._ZN2at6native18elementwise_kernelILi128ELi2EZNS0_22gpu_kernel_impl_nocastINS0_13BinaryFunctorIdddZZZNS0_19minimum_kernel_cudaERNS_18TensorIteratorBaseEENKUlvE0_clEvENKUlvE_clEvEUlddE_EEEEvS5_RKT_EUliE_EEviT1_ --------------------------
	.section	.nv.constant0._ZN2at6native18elementwise_kernelILi128ELi2EZNS0_22gpu_kernel_impl_nocastINS0_13BinaryFunctorIdddZZZNS0_19minimum_kernel_cudaERNS_18TensorIteratorBaseEENKUlvE0_clEvENKUlvE_clEvEUlddE_EEEEvS5_RKT_EUliE_EEviT1_,"a",@progbits
	.sectionflags	@""
	.align	4
.nv.constant0._ZN2at6native18elementwise_kernelILi128ELi2EZNS0_22gpu_kernel_impl_nocastINS0_13BinaryFunctorIdddZZZNS0_19minimum_kernel_cudaERNS_18TensorIteratorBaseEENKUlvE0_clEvENKUlvE_clEvEUlddE_EEEEvS5_RKT_EUliE_EEviT1_:
	.zero		1184


//--------------------- .nv.constant0._ZN2at6native27unrolled_elementwise_kernelINS0_13BinaryFunctorIdddZZZNS0_19minimum_kernel_cudaERNS_18TensorIteratorBaseEENKUlvE0_clEvENKUlvE_clEvEUlddE_EESt5arrayIPcLm3EELi4E23TrivialOffsetCalculatorILi2EjESC_ILi1EjENS0_6memory15LoadWithoutCastENSF_16StoreWithoutCastEEEviT_T0_T2_T3_T4_T5_ --------------------------
	.section	.nv.constant0._ZN2at6native27unrolled_elementwise_kernelINS0_13BinaryFunctorIdddZZZNS0_19minimum_kernel_cudaERNS_18TensorIteratorBaseEENKUlvE0_clEvENKUlvE_clEvEUlddE_EESt5arrayIPcLm3EELi4E23TrivialOffsetCalculatorILi2EjESC_ILi1EjENS0_6memory15LoadWithoutCastENSF_16StoreWithoutCastEEEviT_T0_T2_T3_T4_T5_,"a",@progbits
	.sectionflags	@""
	.align	4
.nv.constant0._ZN2at6native27unrolled_elementwise_kernelINS0_13BinaryFunctorIdddZZZNS0_19minimum_kernel_cudaERNS_18TensorIteratorBaseEENKUlvE0_clEvENKUlvE_clEvEUlddE_EESt5arrayIPcLm3EELi4E23TrivialOffsetCalculatorILi2EjESC_ILi1EjENS0_6memory15LoadWithoutCastENSF_16StoreWithoutCastEEEviT_T0_T2_T3_T4_T5_:
	.zero		564


//--------------------- .nv.constant0._ZN2at6native29vectorized_elementwise_kernelILi2ENS0_13BinaryFunctorIdddZZZNS0_19minimum_kernel_cudaERNS_18TensorIteratorBaseEENKUlvE0_clEvENKUlvE_clEvEUlddE_EESt5arrayIPcLm3EEEEviT0_T1_ --------------------------
	.section	.nv.constant0._ZN2at6native29vectorized_elementwise_kernelILi2ENS0_13BinaryFunctorIdddZZZNS0_19minimum_kernel_cudaERNS_18TensorIteratorBaseEENKUlvE0_clEvENKUlvE_clEvEUlddE_EESt5arrayIPcLm3EEEEviT0_T1_,"a",@progbits
	.sectionflags	@""
	.align	4
.nv.constant0._ZN2at6native29vectorized_elementwise_kernelILi2ENS0_13BinaryFunctorIdddZZZNS0_19minimum_kernel_cudaERNS_18TensorIteratorBaseEENKUlvE0_clEvENKUlvE_clEvEUlddE_EESt5arrayIPcLm3EEEEviT0_T1_:
	.zero		560


//--------------------- .nv.constant0._ZN2at6native29vectorized_elementwise_kernelILi4ENS0_13BinaryFunctorIdddZZZNS0_19minimum_kernel_cudaERNS_18TensorIteratorBaseEENKUlvE0_clEvENKUlvE_clEvEUlddE_EESt5arrayIPcLm3EEEEviT0_T1_ --------------------------
	.section	.nv.constant0._ZN2at6native29vectorized_elementwise_kernelILi4ENS0_13BinaryFunctorIdddZZZNS0_19minimum_kernel_cudaERNS_18TensorIteratorBaseEENKUlvE0_clEvENKUlvE_clEvEUlddE_EESt5arrayIPcLm3EEEEviT0_T1_,"a",@progbits
	.sectionflags	@""
	.align	4
.nv.constant0._ZN2at6native29vectorized_elementwise_kernelILi4ENS0_13BinaryFunctorIdddZZZNS0_19minimum_kernel_cudaERNS_18TensorIteratorBaseEENKUlvE0_clEvENKUlvE_clEvEUlddE_EESt5arrayIPcLm3EEEEviT0_T1_:
	.zero		560


//--------------------- .nv.constant0._ZN2at6native29vectorized_elementwise_kernelILi8ENS0_13BinaryFunctorIdddZZZNS0_19minimum_kernel_cudaERNS_18TensorIteratorBaseEENKUlvE0_clEvENKUlvE_clEvEUlddE_EESt5arrayIPcLm3EEEEviT0_T1_ --------------------------
	.section	.nv.constant0._ZN2at6native29vectorized_elementwise_kernelILi8ENS0_13BinaryFunctorIdddZZZNS0_19minimum_kernel_cudaERNS_18TensorIteratorBaseEENKUlvE0_clEvENKUlvE_clEvEUlddE_EESt5arrayIPcLm3EEEEviT0_T1_,"a",@progbits
	.sectionflags	@""
	.align	4
.nv.constant0._ZN2at6native29vectorized_elementwise_kernelILi8ENS0_13BinaryFunctorIdddZZZNS0_19minimum_kernel_cudaERNS_18TensorIteratorBaseEENKUlvE0_clEvENKUlvE_clEvEUlddE_EESt5arrayIPcLm3EEEEviT0_T1_:
	.zero		560


//--------------------- .nv.constant0._ZN2at6native18elementwise_kernelILi128ELi4EZNS0_15gpu_kernel_implINS0_13AUnaryFunctorIsssZZZNS0_19minimum_kernel_cudaERNS_18TensorIteratorBaseEENKUlvE_clEvENKUlvE3_clEvEUlssE_EEEEvS5_RKT_EUliE_EEviT1_ --------------------------
	.section	.nv.constant0._ZN2at6native18elementwise_kernelILi128ELi4EZNS0_15gpu_kernel_implINS0_13AUnaryFunctorIsssZZZNS0_19minimum_kernel_cudaERNS_18TensorIteratorBaseEENKUlvE_clEvENKUlvE3_clEvEUlssE_EEEEvS5_RKT_EUliE_EEviT1_,"a",@progbits
	.sectionflags	@""
	.align	4
.nv.constant0._ZN2at6native18elementwise_kernelILi128ELi4EZNS0_15gpu_kernel_implINS0_13AUnaryFunctorIsssZZZNS0_19minimum_kernel_cudaERNS_18TensorIteratorBaseEENKUlvE_clEvENKUlvE3_clEvEUlssE_EEEEvS5_RKT_EUliE_EEviT1_:
	.zero		1072


//--------------------- .nv.constant0._ZN2at6native27unrolled_elementwise_kernelINS0_13AUnaryFunctorIsssZZZNS0_19minimum_kernel_cudaERNS_18TensorIteratorBaseEENKUlvE_clEvENKUlvE3_clEvEUlssE_EESt5arrayIPcLm2EELi4E23TrivialOffsetCalculatorILi1EjESD_NS0_6memory12LoadWithCastILi1EEENSE_13StoreWithCastILi1EEEEEviT_T0_T2_T3_T4_T5_ --------------------------
	.section	.nv.constant0._ZN2at6native27unrolled_elementwise_kernelINS0_13AUnaryFunctorIsssZZZNS0_19minimum_kernel_cudaERNS_18TensorIteratorBaseEENKUlvE_clEvENKUlvE3_clEvEUlssE_EESt5arrayIPcLm2EELi4E23TrivialOffsetCalculatorILi1EjESD_NS0_6memory12LoadWithCastILi1EEENSE_13StoreWithCastILi1EEEEEviT_T0_T2_T3_T4_T5_,"a",@progbits
	.sectionflags	@""
	.align	4
.nv.constant0._ZN2at6native27unrolled_elementwise_kernelINS0_13AUnaryFunctorIsssZZZNS0_19minimum_kernel_cudaERNS_18TensorIteratorBaseEENKUlvE_clEvENKUlvE3_clEvEUlssE_EESt5arrayIPcLm2EELi4E23TrivialOffsetCalculatorILi1EjESD_NS0_6memory12LoadWithCastILi1EEENSE_13StoreWithCastILi1EEEEEviT_T0_T2_T3_T4_T5_:
	.zero		572


//--------------------- .nv.constant0._ZN2at6native18elementwise_kernelILi128ELi4EZNS0_22gpu_kernel_impl_nocastINS0_13AUnaryFunctorIsssZZZNS0_19minimum_kernel_cudaERNS_18TensorIteratorBaseEENKUlvE_clEvENKUlvE3_clEvEUlssE_EEEEvS5_RKT_EUliE_EEviT1_ --------------------------
	.section	.nv.constant0._ZN2at6native18elementwise_kernelILi128ELi4EZNS0_22gpu_kernel_impl_nocastINS0_13AUnaryFunctorIsssZZZNS0_19minimum_kernel_cudaERNS_18TensorIteratorBaseEENKUlvE_clEvENKUlvE3_clEvEUlssE_EEEEvS5_RKT_EUliE_EEviT1_,"a",@progbits
	.sectionflags	@""
	.align	4
.nv.constant0._ZN2at6native18elementwise_kernelILi128ELi4EZNS0_22gpu_kernel_impl_nocastINS0_13AUnaryFunctorIsssZZZNS0_19minimum_kernel_cudaERNS_18TensorIteratorBaseEENKUlvE_clEvENKUlvE3_clEvEUlssE_EEEEvS5_RKT_EUliE_EEviT1_:
	.zero		1072


//--------------------- .nv.constant0._ZN2at6native27unrolled_elementwise_kernelINS0_13AUnaryFunctorIsssZZZNS0_19minimum_kernel_cudaERNS_18TensorIteratorBaseEENKUlvE_clEvENKUlvE3_clEvEUlssE_EESt5arrayIPcLm2EELi4E23TrivialOffsetCalculatorILi1EjESD_NS0_6memory15LoadWithoutCastENSE_16StoreWithoutCastEEEviT_T0_T2_T3_T4_T5_ --------------------------
	.section	.nv.constant0._ZN2at6native27unrolled_elementwise_kernelINS0_13AUnaryFunctorIsssZZZNS0_19minimum_kernel_cudaERNS_18TensorIteratorBaseEENKUlvE_clEvENKUlvE3_clEvEUlssE_EESt5arrayIPcLm2EELi4E23TrivialOffsetCalculatorILi1EjESD_NS0_6memory15LoadWithoutCastENSE_16StoreWithoutCastEEEviT_T0_T2_T3_T4_T5_,"a",@progbits
	.sectionflags	@""
	.align	4
.nv.constant0._ZN2at6native27unrolled_elementwise_kernelINS0_13AUnaryFunctorIsssZZZNS0_19minimum_kernel_cudaERNS_18TensorIteratorBaseEENKUlvE_clEvENKUlvE3_clEvEUlssE_EESt5arrayIPcLm2EELi4E23TrivialOffsetCalculatorILi1EjESD_NS0_6memory15LoadWithoutCastENSE_16StoreWithoutCastEEEviT_T0_T2_T3_T4_T5_:
	.zero		556


//--------------------- .nv.constant0._ZN2at6native29vectorized_elementwise_kernelILi2ENS0_13AUnaryFunctorIsssZZZNS0_19minimum_kernel_cudaERNS_18TensorIteratorBaseEENKUlvE_clEvENKUlvE3_clEvEUlssE_EESt5arrayIPcLm2EEEEviT0_T1_ --------------------------
	.section	.nv.constant0._ZN2at6native29vectorized_elementwise_kernelILi2ENS0_13AUnaryFunctorIsssZZZNS0_19minimum_kernel_cudaERNS_18TensorIteratorBaseEENKUlvE_clEvENKUlvE3_clEvEUlssE_EESt5arrayIPcLm2EEEEviT0_T1_,"a",@progbits
	.sectionflags	@""
	.align	4
.nv.constant0._ZN2at6native29vectorized_elementwise_kernelILi2ENS0_13AUnaryFunctorIsssZZZNS0_19minimum_kernel_cudaERNS_18TensorIteratorBaseEENKUlvE_clEvENKUlvE3_clEvEUlssE_EESt5arrayIPcLm2EEEEviT0_T1_:
	.zero		552


//--------------------- .nv.constant0._ZN2at6native29vectorized_elementwise_kernelILi4ENS0_13AUnaryFunctorIsssZZZNS0_19minimum_kernel_cudaERNS_18TensorIteratorBaseEENKUlvE_clEvENKUlvE3_clEvEUlssE_EESt5arrayIPcLm2EEEEviT0_T1_ --------------------------
	.section	.nv.constant0._ZN2at6native29vectorized_elementwise_kernelILi4ENS0_13AUnaryFunctorIsssZZZNS0_19minimum_kernel_cudaERNS_18TensorIteratorBaseEENKUlvE_clEvENKUlvE3_clEvEUlssE_EESt5arrayIPcLm2EEEEviT0_T1_,"a",@progbits
	.sectionflags	@""
	.align	4
.nv.constant0._ZN2at6native29vectorized_elementwise_kernelILi4ENS0_13AUnaryFunctorIsssZZZNS0_19minimum_kernel_cudaERNS_18TensorIteratorBaseEENKUlvE_clEvENKUlvE3_clEvEUlssE_EESt5arrayIPcLm2EEEEviT0_T1_:
	.zero		552


//--------------------- .nv.constant0._ZN2at6native29vectorized_elementwise_kernelILi8ENS0_13AUnaryFunctorIsssZZZNS0_19minimum_kernel_cudaERNS_18TensorIteratorBaseEENKUlvE_clEvENKUlvE3_clEvEUlssE_EESt5arrayIPcLm2EEEEviT0_T1_ --------------------------
	.section	.nv.constant0._ZN2at6native29vectorized_elementwise_kernelILi8ENS0_13AUnaryFunctorIsssZZZNS0_19minimum_kernel_cudaERNS_18TensorIteratorBaseEENKUlvE_clEvENKUlvE3_clEvEUlssE_EESt5arrayIPcLm2EEEEviT0_T1_,"a",@progbits
	.sectionflags	@""
	.align	4
.nv.constant0._ZN2at6native29vectorized_elementwise_kernelILi8ENS0_13AUnaryFunctorIsssZZZNS0_19minimum_kernel_cudaERNS_18TensorIteratorBaseEENKUlvE_clEvENKUlvE3_clEvEUlssE_EESt5arrayIPcLm2EEEEviT0_T1_:
	.zero		552


//--------------------- .nv.constant0._ZN2at6native18elementwise_kernelILi128ELi4EZNS0_15gpu_kernel_implINS0_13BinaryFunctorIsssZZZNS0_19minimum_kernel_cudaERNS_18TensorIteratorBaseEENKUlvE_clEvENKUlvE3_clEvEUlssE_EEEEvS5_RKT_EUliE_EEviT1_ --------------------------
	.section	.nv.constant0._ZN2at6native18elementwise_kernelILi128ELi4EZNS0_15gpu_kernel_implINS0_13BinaryFunctorIsssZZZNS0_19minimum_kernel_cudaERNS_18TensorIteratorBaseEENKUlvE_clEvENKUlvE3_clEvEUlssE_EEEEvS5_RKT_EUliE_EEviT1_,"a",@progbits
	.sectionflags	@""
	.align	4
.nv.constant0._ZN2at6native18elementwise_kernelILi128ELi4EZNS0_15gpu_kernel_implINS0_13BinaryFunctorIsssZZZNS0_19minimum_kernel_cudaERNS_18TensorIteratorBaseEENKUlvE_clEvENKUlvE3_clEvEUlssE_EEEEvS5_RKT_EUliE_EEviT1_:
	.zero		1184


//--------------------- .nv.constant0._ZN2at6native27unrolled_elementwise_kernelINS0_13BinaryFunctorIsssZZZNS0_19minimum_kernel_cudaERNS_18TensorIteratorBaseEENKUlvE_clEvENKUlvE3_clEvEUlssE_EESt5arrayIPcLm3EELi4E23TrivialOffsetCalculatorILi2EjESC_ILi1EjENS0_6memory12LoadWithCastILi2EEENSF_13StoreWithCastILi1EEEEEviT_T0_T2_T3_T4_T5_ --------------------------
	.section	.nv.constant0._ZN2at6native27unrolled_elementwise_kernelINS0_13BinaryFunctorIsssZZZNS0_19minimum_kernel_cudaERNS_18TensorIteratorBaseEENKUlvE_clEvENKUlvE3_clEvEUlssE_EESt5arrayIPcLm3EELi4E23TrivialOffsetCalculatorILi2EjESC_ILi1EjENS0_6memory12LoadWithCastILi2EEENSF_13StoreWithCastILi1EEEEEviT_T0_T2_T3_T4_T5_,"a",@progbits
	.sectionflags	@""
	.align	4
.nv.constant0._ZN2at6native27unrolled_elementwise_kernelINS0_13BinaryFunctorIsssZZZNS0_19minimum_kernel_cudaERNS_18TensorIteratorBaseEENKUlvE_clEvENKUlvE3_clEvEUlssE_EESt5arrayIPcLm3EELi4E23TrivialOffsetCalculatorILi2EjESC_ILi1EjENS0_6memory12LoadWithCastILi2EEENSF_13StoreWithCastILi1EEEEEviT_T0_T2_T3_T4_T5_:
	.zero		584


//--------------------- .nv.constant0._ZN2at6native18elementwise_kernelILi128ELi4EZNS0_22gpu_kernel_impl_nocastINS0_13BinaryFunctorIsssZZZNS0_19minimum_kernel_cudaERNS_18TensorIteratorBaseEENKUlvE_clEvENKUlvE3_clEvEUlssE_EEEEvS5_RKT_EUliE_EEviT1_ --------------------------
	.section	.nv.constant0._ZN2at6native18elementwise_kernelILi128ELi4EZNS0_22gpu_kernel_impl_nocastINS0_13BinaryFunctorIsssZZZNS0_19minimum_kernel_cudaERNS_18TensorIteratorBaseEENKUlvE_clEvENKUlvE3_clEvEUlssE_EEEEvS5_RKT_EUliE_EEviT1_,"a",@progbits
	.sectionflags	@""
	.align	4
.nv.constant0._ZN2at6native18elementwise_kernelILi128ELi4EZNS0_22gpu_kernel_impl_nocastINS0_13BinaryFunctorIsssZZZNS0_19minimum_kernel_cudaERNS_18TensorIteratorBaseEENKUlvE_clEvENKUlvE3_clEvEUlssE_EEEEvS5_RKT_EUliE_EEviT1_:
	.zero		1184


//--------------------- .nv.constant0._ZN2at6native27unrolled_elementwise_kernelINS0_13BinaryFunctorIsssZZZNS0_19minimum_kernel_cudaERNS_18TensorIteratorBaseEENKUlvE_clEvENKUlvE3_clEvEUlssE_EESt5arrayIPcLm3EELi4E23TrivialOffsetCalculatorILi2EjESC_ILi1EjENS0_6memory15LoadWithoutCastENSF_16StoreWithoutCastEEEviT_T0_T2_T3_T4_T5_ --------------------------
	.section	.nv.constant0._ZN2at6native27unrolled_elementwise_kernelINS0_13BinaryFunctorIsssZZZNS0_19minimum_kernel_cudaERNS_18TensorIteratorBaseEENKUlvE_clEvENKUlvE3_clEvEUlssE_EESt5arrayIPcLm3EELi4E23TrivialOffsetCalculatorILi2EjESC_ILi1EjENS0_6memory15LoadWithoutCastENSF_16StoreWithoutCastEEEviT_T0_T2_T3_T4_T5_,"a",@progbits
	.sectionflags	@""
	.align	4
.nv.constant0._ZN2at6native27unrolled_elementwise_kernelINS0_13BinaryFunctorIsssZZZNS0_19minimum_kernel_cudaERNS_18TensorIteratorBaseEENKUlvE_clEvENKUlvE3_clEvEUlssE_EESt5arrayIPcLm3EELi4E23TrivialOffsetCalculatorILi2EjESC_ILi1EjENS0_6memory15LoadWithoutCastENSF_16StoreWithoutCastEEEviT_T0_T2_T3_T4_T5_:
	.zero		564


//--------------------- .nv.constant0._ZN2at6native29vectorized_elementwise_kernelILi2ENS0_13BinaryFunctorIsssZZZNS0_19minimum_kernel_cudaERNS_18TensorIteratorBaseEENKUlvE_clEvENKUlvE3_clEvEUlssE_EESt5arrayIPcLm3EEEEviT0_T1_ --------------------------
	.section	.nv.constant0._ZN2at6native29vectorized_elementwise_kernelILi2ENS0_13BinaryFunctorIsssZZZNS0_19minimum_kernel_cudaERNS_18TensorIteratorBaseEENKUlvE_clEvENKUlvE3_clEvEUlssE_EESt5arrayIPcLm3EEEEviT0_T1_,"a",@progbits
	.sectionflags	@""
	.align	4
.nv.constant0._ZN2at6native29vectorized_elementwise_kernelILi2ENS0_13BinaryFunctorIsssZZZNS0_19minimum_kernel_cudaERNS_18TensorIteratorBaseEENKUlvE_clEvENKUlvE3_clEvEUlssE_EESt5arrayIPcLm3EEEEviT0_T1_:
	.zero		560


//--------------------- .nv.constant0._ZN2at6native29vectorized_elementwise_kernelILi4ENS0_13BinaryFunctorIsssZZZNS0_19minimum_kernel_cudaERNS_18TensorIteratorBaseEENKUlvE_clEvENKUlvE3_clEvEUlssE_EESt5arrayIPcLm3EEEEviT0_T1_ --------------------------
	.section	.nv.constant0._ZN2at6native29vectorized_elementwise_kernelILi4ENS0_13BinaryFunctorIsssZZZNS0_19minimum_kernel_cudaERNS_18TensorIteratorBaseEENKUlvE_clEvENKUlvE3_clEvEUlssE_EESt5arrayIPcLm3EEEEviT0_T1_,"a",@progbits
	.sectionflags	@""
	.align	4
.nv.constant0._ZN2at6native29vectorized_elementwise_kernelILi4ENS0_13BinaryFunctorIsssZZZNS0_19minimum_kernel_cudaERNS_18TensorIteratorBaseEENKUlvE_clEvENKUlvE3_clEvEUlssE_EESt5arrayIPcLm3EEEEviT0_T1_:
	.zero		560


//--------------------- .nv.constant0._ZN2at6native29vectorized_elementwise_kernelILi8ENS0_13BinaryFunctorIsssZZZNS0_19minimum_kernel_cudaERNS_18TensorIteratorBaseEENKUlvE_clEvENKUlvE3_clEvEUlssE_EESt5arrayIPcLm3EEEEviT0_T1_ --------------------------
	.section	.nv.constant0._ZN2at6native29vectorized_elementwise_kernelILi8ENS0_13BinaryFunctorIsssZZZNS0_19minimum_kernel_cudaERNS_18TensorIteratorBaseEENKUlvE_clEvENKUlvE3_clEvEUlssE_EESt5arrayIPcLm3EEEEviT0_T1_,"a",@progbits
	.sectionflags	@""
	.align	4
.nv.constant0._ZN2at6native29vectorized_elementwise_kernelILi8ENS0_13BinaryFunctorIsssZZZNS0_19minimum_kernel_cudaERNS_18TensorIteratorBaseEENKUlvE_clEvENKUlvE3_clEvEUlssE_EESt5arrayIPcLm3EEEEviT0_T1_:
	.zero		560


//--------------------- .nv.constant0._ZN2at6native18elementwise_kernelILi128ELi4EZNS0_15gpu_kernel_implINS0_13AUnaryFunctorIlllZZZNS0_19minimum_kernel_cudaERNS_18TensorIteratorBaseEENKUlvE_clEvENKUlvE2_clEvEUlllE_EEEEvS5_RKT_EUliE_EEviT1_ --------------------------
	.section	.nv.constant0._ZN2at6native18elementwise_kernelILi128ELi4EZNS0_15gpu_kernel_implINS0_13AUnaryFunctorIlllZZZNS0_19minimum_kernel_cudaERNS_18TensorIteratorBaseEENKUlvE_clEvENKUlvE2_clEvEUlllE_EEEEvS5_RKT_EUliE_EEviT1_,"a",@progbits
	.sectionflags	@""
	.align	4
.nv.constant0._ZN2at6native18elementwise_kernelILi128ELi4EZNS0_15gpu_kernel_implINS0_13AUnaryFunctorIlllZZZNS0_19minimum_kernel_cudaERNS_18TensorIteratorBaseEENKUlvE_clEvENKUlvE2_clEvEUlllE_EEEEvS5_RKT_EUliE_EEviT1_:
	.zero		1088


//--------------------- .nv.constant0._ZN2at6native27unrolled_elementwise_kernelINS0_13AUnaryFunctorIlllZZZNS0_19minimum_kernel_cudaERNS_18TensorIteratorBaseEENKUlvE_clEvENKUlvE2_clEvEUlllE_EESt5arrayIPcLm2EELi4E23TrivialOffsetCalculatorILi1EjESD_NS0_6memory12LoadWithCastILi1EEENSE_13StoreWithCastILi1EEEEEviT_T0_T2_T3_T4_T5_ --------------------------
	.section	.nv.constant0._ZN2at6native27unrolled_elementwise_kernelINS0_13AUnaryFunctorIlllZZZNS0_19minimum_kernel_cudaERNS_18TensorIteratorBaseEENKUlvE_clEvENKUlvE2_clEvEUlllE_EESt5arrayIPcLm2EELi4E23TrivialOffsetCalculatorILi1EjESD_NS0_6memory12LoadWithCastILi1EEENSE_13StoreWithCastILi1EEEEEviT_T0_T2_T3_T4_T5_,"a",@progbits
	.sectionflags	@""
	.align	4
.nv.constant0._ZN2at6native27unrolled_elementwise_kernelINS0_13AUnaryFunctorIlllZZZNS0_19minimum_kernel_cudaERNS_18TensorIteratorBaseEENKUlvE_clEvENKUlvE2_clEvEUlllE_EESt5arrayIPcLm2EELi4E23TrivialOffsetCalculatorILi1EjESD_NS0_6memory12LoadWithCastILi1EEENSE_13StoreWithCastILi1EEEEEviT_T0_T2_T3_T4_T5_:
	.zero		588


//--------------------- .nv.constant0._ZN2at6native18elementwise_kernelILi128ELi2EZNS0_22gpu_kernel_impl_nocastINS0_13AUnaryFunctorIlllZZZNS0_19minimum_kernel_cudaERNS_18TensorIteratorBaseEENKUlvE_clEvENKUlvE2_clEvEUlllE_EEEEvS5_RKT_EUliE_EEviT1_ --------------------------
	.section	.nv.constant0._ZN2at6native18elementwise_kernelILi128ELi2EZNS0_22gpu_kernel_impl_nocastINS0_13AUnaryFunctorIlllZZZNS0_19minimum_kernel_cudaERNS_18TensorIteratorBaseEENKUlvE_clEvENKUlvE2_clEvEUlllE_EEEEvS5_RKT_EUliE_EEviT1_,"a",@progbits
	.sectionflags	@""
	.align	4
.nv.constant0._ZN2at6native18elementwise_kernelILi128ELi2EZNS0_22gpu_kernel_impl_nocastINS0_13AUnaryFunctorIlllZZZNS0_19minimum_kernel_cudaERNS_18TensorIteratorBaseEENKUlvE_clEvENKUlvE2_clEvEUlllE_EEEEvS5_RKT_EUliE_EEviT1_:
	.zero		1080


//--------------------- .nv.constant0._ZN2at6native27unrolled_elementwise_kernelINS0_13AUnaryFunctorIlllZZZNS0_19minimum_kernel_cudaERNS_18TensorIteratorBaseEENKUlvE_clEvENKUlvE2_clEvEUlllE_EESt5arrayIPcLm2EELi4E23TrivialOffsetCalculatorILi1EjESD_NS0_6memory15LoadWithoutCastENSE_16StoreWithoutCastEEEviT_T0_T2_T3_T4_T5_ --------------------------
	.section	.nv.constant0._ZN2at6native27unrolled_elementwise_kernelINS0_13AUnaryFunctorIlllZZZNS0_19minimum_kernel_cudaERNS_18TensorIteratorBaseEENKUlvE_clEvENKUlvE2_clEvEUlllE_EESt5arrayIPcLm2EELi4E23TrivialOffsetCalculatorILi1EjESD_NS0_6memory15LoadWithoutCastENSE_16StoreWithoutCastEEEviT_T0_T2_T3_T4_T5_,"a",@progbits
	.sectionflags	@""
	.align	4
.nv.constant0._ZN2at6native27unrolled_elementwise_kernelINS0_13AUnaryFunctorIlllZZZNS0_19minimum_kernel_cudaERNS_18TensorIteratorBaseEENKUlvE_clEvENKUlvE2_clEvEUlllE_EESt5arrayIPcLm2EELi4E23TrivialOffsetCalculatorILi1EjESD_NS0_6memory15LoadWithoutCastENSE_16StoreWithoutCastEEEviT_T0_T2_T3_T4_T5_:
	.zero		572


//--------------------- .nv.constant0._ZN2at6native29vectorized_elementwise_kernelILi2ENS0_13AUnaryFunctorIlllZZZNS0_19minimum_kernel_cudaERNS_18TensorIteratorBaseEENKUlvE_clEvENKUlvE2_clEvEUlllE_EESt5arrayIPcLm2EEEEviT0_T1_ --------------------------
	.section	.nv.constant0._ZN2at6native29vectorized_elementwise_kernelILi2ENS0_13AUnaryFunctorIlllZZZNS0_19minimum_kernel_cudaERNS_18TensorIteratorBaseEENKUlvE_clEvENKUlvE2_clEvEUlllE_EESt5arrayIPcLm2EEEEviT0_T1_,"a",@progbits
	.sectionflags	@""
	.align	4
.nv.constant0._ZN2at6native29vectorized_elementwise_kernelILi2ENS0_13AUnaryFunctorIlllZZZNS0_19minimum_kernel_cudaERNS_18TensorIteratorBaseEENKUlvE_clEvENKUlvE2_clEvEUlllE_EESt5arrayIPcLm2EEEEviT0_T1_:
	.zero		568


//--------------------- .nv.constant0._ZN2at6native29vectorized_elementwise_kernelILi4ENS0_13AUnaryFunctorIlllZZZNS0_19minimum_kernel_cudaERNS_18TensorIteratorBaseEENKUlvE_clEvENKUlvE2_clEvEUlllE_EESt5arrayIPcLm2EEEEviT0_T1_ --------------------------
	.section	.nv.constant0._ZN2at6native29vectorized_elementwise_kernelILi4ENS0_13AUnaryFunctorIlllZZZNS0_19minimum_kernel_cudaERNS_18TensorIteratorBaseEENKUlvE_clEvENKUlvE2_clEvEUlllE_EESt5arrayIPcLm2EEEEviT0_T1_,"a",@progbits
	.sectionflags	@""
	.align	4
.nv.constant0._ZN2at6native29vectorized_elementwise_kernelILi4ENS0_13AUnaryFunctorIlllZZZNS0_19minimum_kernel_cudaERNS_18TensorIteratorBaseEENKUlvE_clEvENKUlvE2_clEvEUlllE_EESt5arrayIPcLm2EEEEviT0_T1_:
	.zero		568


//--------------------- .nv.constant0._ZN2at6native29vectorized_elementwise_kernelILi8ENS0_13AUnaryFunctorIlllZZZNS0_19minimum_kernel_cudaERNS_18TensorIteratorBaseEENKUlvE_clEvENKUlvE2_clEvEUlllE_EESt5arrayIPcLm2EEEEviT0_T1_ --------------------------
	.section	.nv.constant0._ZN2at6native29vectorized_elementwise_kernelILi8ENS0_13AUnaryFunctorIlllZZZNS0_19minimum_kernel_cudaERNS_18TensorIteratorBaseEENKUlvE_clEvENKUlvE2_clEvEUlllE_EESt5arrayIPcLm2EEEEviT0_T1_,"a",@progbits
	.sectionflags	@""
	.align	4
.nv.constant0._ZN2at6native29vectorized_elementwise_kernelILi8ENS0_13AUnaryFunctorIlllZZZNS0_19minimum_kernel_cudaERNS_18TensorIteratorBaseEENKUlvE_clEvENKUlvE2_clEvEUlllE_EESt5arrayIPcLm2EEEEviT0_T1_:
	.zero		568


//--------------------- .nv.constant0._ZN2at6native18elementwise_kernelILi128ELi4EZNS0_15gpu_kernel_implINS0_13BinaryFunctorIlllZZZNS0_19minimum_kernel_cudaERNS_18TensorIteratorBaseEENKUlvE_clEvENKUlvE2_clEvEUlllE_EEEEvS5_RKT_EUliE_EEviT1_ --------------------------
	.section	.nv.constant0._ZN2at6native18elementwise_kernelILi128ELi4EZNS0_15gpu_kernel_implINS0_13BinaryFunctorIlllZZZNS0_19minimum_kernel_cudaERNS_18TensorIteratorBaseEENKUlvE_clEvENKUlvE2_clEvEUlllE_EEEEvS5_RKT_EUliE_EEviT1_,"a",@progbits
	.sectionflags	@""
	.align	4
.nv.constant0._ZN2at6native18elementwise_kernelILi128ELi4EZNS0_15gpu_kernel_implINS0_13BinaryFunctorIlllZZZNS0_19minimum_kernel_cudaERNS_18TensorIteratorBaseEENKUlvE_clEvENKUlvE2_clEvEUlllE_EEEEvS5_RKT_EUliE_EEviT1_:
	.zero		1184


//--------------------- .nv.constant0._ZN2at6native27unrolled_elementwise_kernelINS0_13BinaryFunctorIlllZZZNS0_19minimum_kernel_cudaERNS_18TensorIteratorBaseEENKUlvE_clEvENKUlvE2_clEvEUlllE_EESt5arrayIPcLm3EELi4E23TrivialOffsetCalculatorILi2EjESC_ILi1EjENS0_6memory12LoadWithCastILi2EEENSF_13StoreWithCastILi1EEEEEviT_T0_T2_T3_T4_T5_ --------------------------
	.section	.nv.constant0._ZN2at6native27unrolled_elementwise_kernelINS0_13BinaryFunctorIlllZZZNS0_19minimum_kernel_cudaERNS_18TensorIteratorBaseEENKUlvE_clEvENKUlvE2_clEvEUlllE_EESt5arrayIPcLm3EELi4E23TrivialOffsetCalculatorILi2EjESC_ILi1EjENS0_6memory12LoadWithCastILi2EEENSF_13StoreWithCastILi1EEEEEviT_T0_T2_T3_T4_T5_,"a",@progbits
	.sectionflags	@""
	.align	4
.nv.constant0._ZN2at6native27unrolled_elementwise_kernelINS0_13BinaryFunctorIlllZZZNS0_19minimum_kernel_cudaERNS_18TensorIteratorBaseEENKUlvE_clEvENKUlvE2_clEvEUlllE_EESt5arrayIPcLm3EELi4E23TrivialOffsetCalculatorILi2EjESC_ILi1EjENS0_6memory12LoadWithCastILi2EEENSF_13StoreWithCastILi1EEEEEviT_T0_T2_T3_T4_T5_:
	.zero		584


//--------------------- .nv.constant0._ZN2at6native18elementwise_kernelILi128ELi2EZNS0_22gpu_kernel_impl_nocastINS0_13BinaryFunctorIlllZZZNS0_19minimum_kernel_cudaERNS_18TensorIteratorBaseEENKUlvE_clEvENKUlvE2_clEvEUlllE_EEEEvS5_RKT_EUliE_EEviT1_ --------------------------
	.section	.nv.constant0._ZN2at6native18elementwise_kernelILi128ELi2EZNS0_22gpu_kernel_impl_nocastINS0_13BinaryFunctorIlllZZZNS0_19minimum_kernel_cudaERNS_18TensorIteratorBaseEENKUlvE_clEvENKUlvE2_clEvEUlllE_EEEEvS5_RKT_EUliE_EEviT1_,"a",@progbits
	.sectionflags	@""
	.align	4
.nv.constant0._ZN2at6native18elementwise_kernelILi128ELi2EZNS0_22gpu_kernel_impl_nocastINS0_13BinaryFunctorIlllZZZNS0_19minimum_kernel_cudaERNS_18TensorIteratorBaseEENKUlvE_clEvENKUlvE2_clEvEUlllE_EEEEvS5_RKT_EUliE_EEviT1_:
	.zero		1184


//--------------------- .nv.constant0._ZN2at6native27unrolled_elementwise_kernelINS0_13BinaryFunctorIlllZZZNS0_19minimum_kernel_cudaERNS_18TensorIteratorBaseEENKUlvE_clEvENKUlvE2_clEvEUlllE_EESt5arrayIPcLm3EELi4E23TrivialOffsetCalculatorILi2EjESC_ILi1EjENS0_6memory15LoadWithoutCastENSF_16StoreWithoutCastEEEviT_T0_T2_T3_T4_T5_ --------------------------
	.section	.nv.constant0._ZN2at6native27unrolled_elementwise_kernelINS0_13BinaryFunctorIlllZZZNS0_19minimum_kernel_cudaERNS_18TensorIteratorBaseEENKUlvE_clEvENKUlvE2_clEvEUlllE_EESt5arrayIPcLm3EELi4E23TrivialOffsetCalculatorILi2EjESC_ILi1EjENS0_6memory15LoadWithoutCastENSF_16StoreWithoutCastEEEviT_T0_T2_T3_T4_T5_,"a",@progbits
	.sectionflags	@""
	.align	4
.nv.constant0._ZN2at6native27unrolled_elementwise_kernelINS0_13BinaryFunctorIlllZZZNS0_19minimum_kernel_cudaERNS_18TensorIteratorBaseEENKUlvE_clEvENKUlvE2_clEvEUlllE_EESt5arrayIPcLm3EELi4E23TrivialOffsetCalculatorILi2EjESC_ILi1EjENS0_6memory15LoadWithoutCastENSF_16StoreWithoutCastEEEviT_T0_T2_T3_T4_T5_:
	.zero		564


//--------------------- .nv.constant0._ZN2at6native29vectorized_elementwise_kernelILi2ENS0_13BinaryFunctorIlllZZZNS0_19minimum_kernel_cudaERNS_18TensorIteratorBaseEENKUlvE_clEvENKUlvE2_clEvEUlllE_EESt5arrayIPcLm3EEEEviT0_T1_ --------------------------
	.section	.nv.constant0._ZN2at6native29vectorized_elementwise_kernelILi2ENS0_13BinaryFunctorIlllZZZNS0_19minimum_kernel_cudaERNS_18TensorIteratorBaseEENKUlvE_clEvENKUlvE2_clEvEUlllE_EESt5arrayIPcLm3EEEEviT0_T1_,"a",@progbits
	.sectionflags	@""
	.align	4
.nv.constant0._ZN2at6native29vectorized_elementwise_kernelILi2ENS0_13BinaryFunctorIlllZZZNS0_19minimum_kernel_cudaERNS_18TensorIteratorBaseEENKUlvE_clEvENKUlvE2_clEvEUlllE_EESt5arrayIPcLm3EEEEviT0_T1_:
	.zero		560


//--------------------- .nv.constant0._ZN2at6native29vectorized_elementwise_kernelILi4ENS0_13BinaryFunctorIlllZZZNS0_19minimum_kernel_cudaERNS_18TensorIteratorBaseEENKUlvE_clEvENKUlvE2_clEvEUlllE_EESt5arrayIPcLm3EEEEviT0_T1_ --------------------------
	.section	.nv.constant0._ZN2at6native29vectorized_elementwise_kernelILi4ENS0_13BinaryFunctorIlllZZZNS0_19minimum_kernel_cudaERNS_18TensorIteratorBaseEENKUlvE_clEvENKUlvE2_clEvEUlllE_EESt5arrayIPcLm3EEEEviT0_T1_,"a",@progbits
	.sectionflags	@""
	.align	4
.nv.constant0._ZN2at6native29vectorized_elementwise_kernelILi4ENS0_13BinaryFunctorIlllZZZNS0_19minimum_kernel_cudaERNS_18TensorIteratorBaseEENKUlvE_clEvENKUlvE2_clEvEUlllE_EESt5arrayIPcLm3EEEEviT0_T1_:
	.zero		560


//--------------------- .nv.constant0._ZN2at6native29vectorized_elementwise_kernelILi8ENS0_13BinaryFunctorIlllZZZNS0_19minimum_kernel_cudaERNS_18TensorIteratorBaseEENKUlvE_clEvENKUlvE2_clEvEUlllE_EESt5arrayIPcLm3EEEEviT0_T1_ --------------------------
	.section	.nv.constant0._ZN2at6native29vectorized_elementwise_kernelILi8ENS0_13BinaryFunctorIlllZZZNS0_19minimum_kernel_cudaERNS_18TensorIteratorBaseEENKUlvE_clEvENKUlvE2_clEvEUlllE_EESt5arrayIPcLm3EEEEviT0_T1_,"a",@progbits
	.sectionflags	@""
	.align	4
.nv.constant0._ZN2at6native29vectorized_elementwise_kernelILi8ENS0_13BinaryFunctorIlllZZZNS0_19minimum_kernel_cudaERNS_18TensorIteratorBaseEENKUlvE_clEvENKUlvE2_clEvEUlllE_EESt5arrayIPcLm3EEEEviT0_T1_:
	.zero		560


//--------------------- .nv.constant0._ZN2at6native18elementwise_kernelILi128ELi4EZNS0_15gpu_kernel_implINS0_13AUnaryFunctorIiiiZZZNS0_19minimum_kernel_cudaERNS_18TensorIteratorBaseEENKUlvE_clEvENKUlvE1_clEvEUliiE_EEEEvS5_RKT_EUliE_EEviT1_ --------------------------
	.section	.nv.constant0._ZN2at6native18elementwise_kernelILi128ELi4EZNS0_15gpu_kernel_implINS0_13AUnaryFunctorIiiiZZZNS0_19minimum_kernel_cudaERNS_18TensorIteratorBaseEENKUlvE_clEvENKUlvE1_clEvEUliiE_EEEEvS5_RKT_EUliE_EEviT1_,"a",@progbits
	.sectionflags	@""
	.align	4
.nv.constant0._ZN2at6native18elementwise_kernelILi128ELi4EZNS0_15gpu_kernel_implINS0_13AUnaryFunctorIiiiZZZNS0_19minimum_kernel_cudaERNS_18TensorIteratorBaseEENKUlvE_clEvENKUlvE1_clEvEUliiE_EEEEvS5_RKT_EUliE_EEviT1_:
	.zero		1080


//--------------------- .nv.constant0._ZN2at6native27unrolled_elementwise_kernelINS0_13AUnaryFunctorIiiiZZZNS0_19minimum_kernel_cudaERNS_18TensorIteratorBaseEENKUlvE_clEvENKUlvE1_clEvEUliiE_EESt5arrayIPcLm2EELi4E23TrivialOffsetCalculatorILi1EjESD_NS0_6memory12LoadWithCastILi1EEENSE_13StoreWithCastILi1EEEEEviT_T0_T2_T3_T4_T5_ --------------------------
	.section	.nv.constant0._ZN2at6native27unrolled_elementwise_kernelINS0_13AUnaryFunctorIiiiZZZNS0_19minimum_kernel_cudaERNS_18TensorIteratorBaseEENKUlvE_clEvENKUlvE1_clEvEUliiE_EESt5arrayIPcLm2EELi4E23TrivialOffsetCalculatorILi1EjESD_NS0_6memory12LoadWithCastILi1EEENSE_13StoreWithCastILi1EEEEEviT_T0_T2_T3_T4_T5_,"a",@progbits
	.sectionflags	@""
	.align	4
.nv.constant0._ZN2at6native27unrolled_elementwise_kernelINS0_13AUnaryFunctorIiiiZZZNS0_19minimum_kernel_cudaERNS_18TensorIteratorBaseEENKUlvE_clEvENKUlvE1_clEvEUliiE_EESt5arrayIPcLm2EELi4E23TrivialOffsetCalculatorILi1EjESD_NS0_6memory12LoadWithCastILi1EEENSE_13StoreWithCastILi1EEEEEviT_T0_T2_T3_T4_T5_:
	.zero		580


//--------------------- .nv.constant0._ZN2at6native18elementwise_kernelILi128ELi2EZNS0_22gpu_kernel_impl_nocastINS0_13AUnaryFunctorIiiiZZZNS0_19minimum_kernel_cudaERNS_18TensorIteratorBaseEENKUlvE_clEvENKUlvE1_clEvEUliiE_EEEEvS5_RKT_EUliE_EEviT1_ --------------------------
	.section	.nv.constant0._ZN2at6native18elementwise_kernelILi128ELi2EZNS0_22gpu_kernel_impl_nocastINS0_13AUnaryFunctorIiiiZZZNS0_19minimum_kernel_cudaERNS_18TensorIteratorBaseEENKUlvE_clEvENKUlvE1_clEvEUliiE_EEEEvS5_RKT_EUliE_EEviT1_,"a",@progbits
	.sectionflags	@""
	.align	4
.nv.constant0._ZN2at6native18elementwise_kernelILi128ELi2EZNS0_22gpu_kernel_impl_nocastINS0_13AUnaryFunctorIiiiZZZNS0_19minimum_kernel_cudaERNS_18TensorIteratorBaseEENKUlvE_clEvENKUlvE1_clEvEUliiE_EEEEvS5_RKT_EUliE_EEviT1_:
	.zero		1072


//--------------------- .nv.constant0._ZN2at6native27unrolled_elementwise_kernelINS0_13AUnaryFunctorIiiiZZZNS0_19minimum_kernel_cudaERNS_18TensorIteratorBaseEENKUlvE_clEvENKUlvE1_clEvEUliiE_EESt5arrayIPcLm2EELi4E23TrivialOffsetCalculatorILi1EjESD_NS0_6memory15LoadWithoutCastENSE_16StoreWithoutCastEEEviT_T0_T2_T3_T4_T5_ --------------------------
	.section	.nv.constant0._ZN2at6native27unrolled_elementwise_kernelINS0_13AUnaryFunctorIiiiZZZNS0_19minimum_kernel_cudaERNS_18TensorIteratorBaseEENKUlvE_clEvENKUlvE1_clEvEUliiE_EESt5arrayIPcLm2EELi4E23TrivialOffsetCalculatorILi1EjESD_NS0_6memory15LoadWithoutCastENSE_16StoreWithoutCastEEEviT_T0_T2_T3_T4_T5_,"a",@progbits
	.sectionflags	@""
	.align	4
.nv.constant0._ZN2at6native27unrolled_elementwise_kernelINS0_13AUnaryFunctorIiiiZZZNS0_19minimum_kernel_cudaERNS_18TensorIteratorBaseEENKUlvE_clEvENKUlvE1_clEvEUliiE_EESt5arrayIPcLm2EELi4E23TrivialOffsetCalculatorILi1EjESD_NS0_6memory15LoadWithoutCastENSE_16StoreWithoutCastEEEviT_T0_T2_T3_T4_T5_:
	.zero		564


//--------------------- .nv.constant0._ZN2at6native29vectorized_elementwise_kernelILi2ENS0_13AUnaryFunctorIiiiZZZNS0_19minimum_kernel_cudaERNS_18TensorIteratorBaseEENKUlvE_clEvENKUlvE1_clEvEUliiE_EESt5arrayIPcLm2EEEEviT0_T1_ --------------------------
	.section	.nv.constant0._ZN2at6native29vectorized_elementwise_kernelILi2ENS0_13AUnaryFunctorIiiiZZZNS0_19minimum_kernel_cudaERNS_18TensorIteratorBaseEENKUlvE_clEvENKUlvE1_clEvEUliiE_EESt5arrayIPcLm2EEEEviT0_T1_,"a",@progbits
	.sectionflags	@""
	.align	4
.nv.constant0._ZN2at6native29vectorized_elementwise_kernelILi2ENS0_13AUnaryFunctorIiiiZZZNS0_19minimum_kernel_cudaERNS_18TensorIteratorBaseEENKUlvE_clEvENKUlvE1_clEvEUliiE_EESt5arrayIPcLm2EEEEviT0_T1_:
	.zero		560


//--------------------- .nv.constant0._ZN2at6native29vectorized_elementwise_kernelILi4ENS0_13AUnaryFunctorIiiiZZZNS0_19minimum_kernel_cudaERNS_18TensorIteratorBaseEENKUlvE_clEvENKUlvE1_clEvEUliiE_EESt5arrayIPcLm2EEEEviT0_T1_ --------------------------
	.section	.nv.constant0._ZN2at6native29vectorized_elementwise_kernelILi4ENS0_13AUnaryFunctorIiiiZZZNS0_19minimum_kernel_cudaERNS_18TensorIteratorBaseEENKUlvE_clEvENKUlvE1_clEvEUliiE_EESt5arrayIPcLm2EEEEviT0_T1_,"a",@progbits
	.sectionflags	@""
	.align	4
.nv.constant0._ZN2at6native29vectorized_elementwise_kernelILi4ENS0_13AUnaryFunctorIiiiZZZNS0_19minimum_kernel_cudaERNS_18TensorIteratorBaseEENKUlvE_clEvENKUlvE1_clEvEUliiE_EESt5arrayIPcLm2EEEEviT0_T1_:
	.zero		560


//--------------------- .nv.constant0._ZN2at6native29vectorized_elementwise_kernelILi8ENS0_13AUnaryFunctorIiiiZZZNS0_19minimum_kernel_cudaERNS_18TensorIteratorBaseEENKUlvE_clEvENKUlvE1_clEvEUliiE_EESt5arrayIPcLm2EEEEviT0_T1_ --------------------------
	.section	.nv.constant0._ZN2at6native29vectorized_elementwise_kernelILi8ENS0_13AUnaryFunctorIiiiZZZNS0_19minimum_kernel_cudaERNS_18TensorIteratorBaseEENKUlvE_clEvENKUlvE1_clEvEUliiE_EESt5arrayIPcLm2EEEEviT0_T1_,"a",@progbits
	.sectionflags	@""
	.align	4
.nv.constant0._ZN2at6native29vectorized_elementwise_kernelILi8ENS0_13AUnaryFunctorIiiiZZZNS0_19minimum_kernel_cudaERNS_18TensorIteratorBaseEENKUlvE_clEvENKUlvE1_clEvEUliiE_EESt5arrayIPcLm2EEEEviT0_T1_:
	.zero		560


//--------------------- .nv.constant0._ZN2at6native18elementwise_kernelILi128ELi4EZNS0_15gpu_kernel_implINS0_13BinaryFunctorIiiiZZZNS0_19minimum_kernel_cudaERNS_18TensorIteratorBaseEENKUlvE_clEvENKUlvE1_clEvEUliiE_EEEEvS5_RKT_EUliE_EEviT1_ --------------------------
	.section	.nv.constant0._ZN2at6native18elementwise_kernelILi128ELi4EZNS0_15gpu_kernel_implINS0_13BinaryFunctorIiiiZZZNS0_19minimum_kernel_cudaERNS_18TensorIteratorBaseEENKUlvE_clEvENKUlvE1_clEvEUliiE_EEEEvS5_RKT_EUliE_EEviT1_,"a",@progbits
	.sectionflags	@""
	.align	4
.nv.constant0._ZN2at6native18elementwise_kernelILi128ELi4EZNS0_15gpu_kernel_implINS0_13BinaryFunctorIiiiZZZNS0_19minimum_kernel_cudaERNS_18TensorIteratorBaseEENKUlvE_clEvENKUlvE1_clEvEUliiE_EEEEvS5_RKT_EUliE_EEviT1_:
	.zero		1184


//--------------------- .nv.constant0._ZN2at6native27unrolled_elementwise_kernelINS0_13BinaryFunctorIiiiZZZNS0_19minimum_kernel_cudaERNS_18TensorIteratorBaseEENKUlvE_clEvENKUlvE1_clEvEUliiE_EESt5arrayIPcLm3EELi4E23TrivialOffsetCalculatorILi2EjESC_ILi1EjENS0_6memory12LoadWithCastILi2EEENSF_13StoreWithCastILi1EEEEEviT_T0_T2_T3_T4_T5_ --------------------------
	.section	.nv.constant0._ZN2at6native27unrolled_elementwise_kernelINS0_13BinaryFunctorIiiiZZZNS0_19minimum_kernel_cudaERNS_18TensorIteratorBaseEENKUlvE_clEvENKUlvE1_clEvEUliiE_EESt5arrayIPcLm3EELi4E23TrivialOffsetCalculatorILi2EjESC_ILi1EjENS0_6memory12LoadWithCastILi2EEENSF_13StoreWithCastILi1EEEEEviT_T0_T2_T3_T4_T5_,"a",@progbits
	.sectionflags	@""
	.align	4
.nv.constant0._ZN2at6native27unrolled_elementwise_kernelINS0_13BinaryFunctorIiiiZZZNS0_19minimum_kernel_cudaERNS_18TensorIteratorBaseEENKUlvE_clEvENKUlvE1_clEvEUliiE_EESt5arrayIPcLm3EELi4E23TrivialOffsetCalculatorILi2EjESC_ILi1EjENS0_6memory12LoadWithCastILi2EEENSF_13StoreWithCastILi1EEEEEviT_T0_T2_T3_T4_T5_:
	.zero		584


//--------------------- .nv.constant0._ZN2at6native18elementwise_kernelILi128ELi2EZNS0_22gpu_kernel_impl_nocastINS0_13BinaryFunctorIiiiZZZNS0_19minimum_kernel_cudaERNS_18TensorIteratorBaseEENKUlvE_clEvENKUlvE1_clEvEUliiE_EEEEvS5_RKT_EUliE_EEviT1_ --------------------------
	.section	.nv.constant0._ZN2at6native18elementwise_kernelILi128ELi2EZNS0_22gpu_kernel_impl_nocastINS0_13BinaryFunctorIiiiZZZNS0_19minimum_kernel_cudaERNS_18TensorIteratorBaseEENKUlvE_clEvENKUlvE1_clEvEUliiE_EEEEvS5_RKT_EUliE_EEviT1_,"a",@progbits
	.sectionflags	@""
	.align	4
.nv.constant0._ZN2at6native18elementwise_kernelILi128ELi2EZNS0_22gpu_kernel_impl_nocastINS0_13BinaryFunctorIiiiZZZNS0_19minimum_kernel_cudaERNS_18TensorIteratorBaseEENKUlvE_clEvENKUlvE1_clEvEUliiE_EEEEvS5_RKT_EUliE_EEviT1_:
	.zero		1184


//--------------------- .nv.constant0._ZN2at6native27unrolled_elementwise_kernelINS0_13BinaryFunctorIiiiZZZNS0_19minimum_kernel_cudaERNS_18TensorIteratorBaseEENKUlvE_clEvENKUlvE1_clEvEUliiE_EESt5arrayIPcLm3EELi4E23TrivialOffsetCalculatorILi2EjESC_ILi1EjENS0_6memory15LoadWithoutCastENSF_16StoreWithoutCastEEEviT_T0_T2_T3_T4_T5_ --------------------------
	.section	.nv.constant0._ZN2at6native27unrolled_elementwise_kernelINS0_13BinaryFunctorIiiiZZZNS0_19minimum_kernel_cudaERNS_18TensorIteratorBaseEENKUlvE_clEvENKUlvE1_clEvEUliiE_EESt5arrayIPcLm3EELi4E23TrivialOffsetCalculatorILi2EjESC_ILi1EjENS0_6memory15LoadWithoutCastENSF_16StoreWithoutCastEEEviT_T0_T2_T3_T4_T5_,"a",@progbits
	.sectionflags	@""
	.align	4
.nv.constant0._ZN2at6native27unrolled_elementwise_kernelINS0_13BinaryFunctorIiiiZZZNS0_19minimum_kernel_cudaERNS_18TensorIteratorBaseEENKUlvE_clEvENKUlvE1_clEvEUliiE_EESt5arrayIPcLm3EELi4E23TrivialOffsetCalculatorILi2EjESC_ILi1EjENS0_6memory15LoadWithoutCastENSF_16StoreWithoutCastEEEviT_T0_T2_T3_T4_T5_:
	.zero		564


//--------------------- .nv.constant0._ZN2at6native29vectorized_elementwise_kernelILi2ENS0_13BinaryFunctorIiiiZZZNS0_19minimum_kernel_cudaERNS_18TensorIteratorBaseEENKUlvE_clEvENKUlvE1_clEvEUliiE_EESt5arrayIPcLm3EEEEviT0_T1_ --------------------------
	.section	.nv.constant0._ZN2at6native29vectorized_elementwise_kernelILi2ENS0_13BinaryFunctorIiiiZZZNS0_19minimum_kernel_cudaERNS_18TensorIteratorBaseEENKUlvE_clEvENKUlvE1_clEvEUliiE_EESt5arrayIPcLm3EEEEviT0_T1_,"a",@progbits
	.sectionflags	@""
	.align	4
.nv.constant0._ZN2at6native29vectorized_elementwise_kernelILi2ENS0_13BinaryFunctorIiiiZZZNS0_19minimum_kernel_cudaERNS_18TensorIteratorBaseEENKUlvE_clEvENKUlvE1_clEvEUliiE_EESt5arrayIPcLm3EEEEviT0_T1_:
	.zero		560


//--------------------- .nv.constant0._ZN2at6native29vectorized_elementwise_kernelILi4ENS0_13BinaryFunctorIiiiZZZNS0_19minimum_kernel_cudaERNS_18TensorIteratorBaseEENKUlvE_clEvENKUlvE1_clEvEUliiE_EESt5arrayIPcLm3EEEEviT0_T1_ --------------------------
	.section	.nv.constant0._ZN2at6native29vectorized_elementwise_kernelILi4ENS0_13BinaryFunctorIiiiZZZNS0_19minimum_kernel_cudaERNS_18TensorIteratorBaseEENKUlvE_clEvENKUlvE1_clEvEUliiE_EESt5arrayIPcLm3EEEEviT0_T1_,"a",@progbits
	.sectionflags	@""
	.align	4
.nv.constant0._ZN2at6native29vectorized_elementwise_kernelILi4ENS0_13BinaryFunctorIiiiZZZNS0_19minimum_kernel_cudaERNS_18TensorIteratorBaseEENKUlvE_clEvENKUlvE1_clEvEUliiE_EESt5arrayIPcLm3EEEEviT0_T1_:
	.zero		560


//--------------------- .nv.constant0._ZN2at6native29vectorized_elementwise_kernelILi8ENS0_13BinaryFunctorIiiiZZZNS0_19minimum_kernel_cudaERNS_18TensorIteratorBaseEENKUlvE_clEvENKUlvE1_clEvEUliiE_EESt5arrayIPcLm3EEEEviT0_T1_ --------------------------
	.section	.nv.constant0._ZN2at6native29vectorized_elementwise_kernelILi8ENS0_13BinaryFunctorIiiiZZZNS0_19minimum_kernel_cudaERNS_18TensorIteratorBaseEENKUlvE_clEvENKUlvE1_clEvEUliiE_EESt5arrayIPcLm3EEEEviT0_T1_,"a",@progbits
	.sectionflags	@""
	.align	4
.nv.constant0._ZN2at6native29vectorized_elementwise_kernelILi8ENS0_13BinaryFunctorIiiiZZZNS0_19minimum_kernel_cudaERNS_18TensorIteratorBaseEENKUlvE_clEvENKUlvE1_clEvEUliiE_EESt5arrayIPcLm3EEEEviT0_T1_:
	.zero		560


//--------------------- .nv.constant0._ZN2at6native18elementwise_kernelILi128ELi4EZNS0_15gpu_kernel_implINS0_13AUnaryFunctorIaaaZZZNS0_19minimum_kernel_cudaERNS_18TensorIteratorBaseEENKUlvE_clEvENKUlvE0_clEvEUlaaE_EEEEvS5_RKT_EUliE_EEviT1_ --------------------------
	.section	.nv.constant0._ZN2at6native18elementwise_kernelILi128ELi4EZNS0_15gpu_kernel_implINS0_13AUnaryFunctorIaaaZZZNS0_19minimum_kernel_cudaERNS_18TensorIteratorBaseEENKUlvE_clEvENKUlvE0_clEvEUlaaE_EEEEvS5_RKT_EUliE_EEviT1_,"a",@progbits
	.sectionflags	@""
	.align	4
.nv.constant0._ZN2at6native18elementwise_kernelILi128ELi4EZNS0_15gpu_kernel_implINS0_13AUnaryFunctorIaaaZZZNS0_19minimum_kernel_cudaERNS_18TensorIteratorBaseEENKUlvE_clEvENKUlvE0_clEvEUlaaE_EEEEvS5_RKT_EUliE_EEviT1_:
	.zero		1072


//--------------------- .nv.constant0._ZN2at6native27unrolled_elementwise_kernelINS0_13AUnaryFunctorIaaaZZZNS0_19minimum_kernel_cudaERNS_18TensorIteratorBaseEENKUlvE_clEvENKUlvE0_clEvEUlaaE_EESt5arrayIPcLm2EELi4E23TrivialOffsetCalculatorILi1EjESD_NS0_6memory12LoadWithCastILi1EEENSE_13StoreWithCastILi1EEEEEviT_T0_T2_T3_T4_T5_ --------------------------
	.section	.nv.constant0._ZN2at6native27unrolled_elementwise_kernelINS0_13AUnaryFunctorIaaaZZZNS0_19minimum_kernel_cudaERNS_18TensorIteratorBaseEENKUlvE_clEvENKUlvE0_clEvEUlaaE_EESt5arrayIPcLm2EELi4E23TrivialOffsetCalculatorILi1EjESD_NS0_6memory12LoadWithCastILi1EEENSE_13StoreWithCastILi1EEEEEviT_T0_T2_T3_T4_T5_,"a",@progbits
	.sectionflags	@""
	.align	4
.nv.constant0._ZN2at6native27unrolled_elementwise_kernelINS0_13AUnaryFunctorIaaaZZZNS0_19minimum_kernel_cudaERNS_18TensorIteratorBaseEENKUlvE_clEvENKUlvE0_clEvEUlaaE_EESt5arrayIPcLm2EELi4E23TrivialOffsetCalculatorILi1EjESD_NS0_6memory12LoadWithCastILi1EEENSE_13StoreWithCastILi1EEEEEviT_T0_T2_T3_T4_T5_:
	.zero		572


//--------------------- .nv.constant0._ZN2at6native18elementwise_kernelILi128ELi4EZNS0_22gpu_kernel_impl_nocastINS0_13AUnaryFunctorIaaaZZZNS0_19minimum_kernel_cudaERNS_18TensorIteratorBaseEENKUlvE_clEvENKUlvE0_clEvEUlaaE_EEEEvS5_RKT_EUliE_EEviT1_ --------------------------
	.section	.nv.constant0._ZN2at6native18elementwise_kernelILi128ELi4EZNS0_22gpu_kernel_impl_nocastINS0_13AUnaryFunctorIaaaZZZNS0_19minimum_kernel_cudaERNS_18TensorIteratorBaseEENKUlvE_clEvENKUlvE0_clEvEUlaaE_EEEEvS5_RKT_EUliE_EEviT1_,"a",@progbits
	.sectionflags	@""
	.align	4
.nv.constant0._ZN2at6native18elementwise_kernelILi128ELi4EZNS0_22gpu_kernel_impl_nocastINS0_13AUnaryFunctorIaaaZZZNS0_19minimum_kernel_cudaERNS_18TensorIteratorBaseEENKUlvE_clEvENKUlvE0_clEvEUlaaE_EEEEvS5_RKT_EUliE_EEviT1_:
	.zero		1072


//--------------------- .nv.constant0._ZN2at6native27unrolled_elementwise_kernelINS0_13AUnaryFunctorIaaaZZZNS0_19minimum_kernel_cudaERNS_18TensorIteratorBaseEENKUlvE_clEvENKUlvE0_clEvEUlaaE_EESt5arrayIPcLm2EELi4E23TrivialOffsetCalculatorILi1EjESD_NS0_6memory15LoadWithoutCastENSE_16StoreWithoutCastEEEviT_T0_T2_T3_T4_T5_ --------------------------
	.section	.nv.constant0._ZN2at6native27unrolled_elementwise_kernelINS0_13AUnaryFunctorIaaaZZZNS0_19minimum_kernel_cudaERNS_18TensorIteratorBaseEENKUlvE_clEvENKUlvE0_clEvEUlaaE_EESt5arrayIPcLm2EELi4E23TrivialOffsetCalculatorILi1EjESD_NS0_6memory15LoadWithoutCastENSE_16StoreWithoutCastEEEviT_T0_T2_T3_T4_T5_,"a",@progbits
	.sectionflags	@""
	.align	4
.nv.constant0._ZN2at6native27unrolled_elementwise_kernelINS0_13AUnaryFunctorIaaaZZZNS0_19minimum_kernel_cudaERNS_18TensorIteratorBaseEENKUlvE_clEvENKUlvE0_clEvEUlaaE_EESt5arrayIPcLm2EELi4E23TrivialOffsetCalculatorILi1EjESD_NS0_6memory15LoadWithoutCastENSE_16StoreWithoutCastEEEviT_T0_T2_T3_T4_T5_:
	.zero		556


//--------------------- .nv.constant0._ZN2at6native29vectorized_elementwise_kernelILi2ENS0_13AUnaryFunctorIaaaZZZNS0_19minimum_kernel_cudaERNS_18TensorIteratorBaseEENKUlvE_clEvENKUlvE0_clEvEUlaaE_EESt5arrayIPcLm2EEEEviT0_T1_ --------------------------
	.section	.nv.constant0._ZN2at6native29vectorized_elementwise_kernelILi2ENS0_13AUnaryFunctorIaaaZZZNS0_19minimum_kernel_cudaERNS_18TensorIteratorBaseEENKUlvE_clEvENKUlvE0_clEvEUlaaE_EESt5arrayIPcLm2EEEEviT0_T1_,"a",@progbits
	.sectionflags	@""
	.align	4
.nv.constant0._ZN2at6native29vectorized_elementwise_kernelILi2ENS0_13AUnaryFunctorIaaaZZZNS0_19minimum_kernel_cudaERNS_18TensorIteratorBaseEENKUlvE_clEvENKUlvE0_clEvEUlaaE_EESt5arrayIPcLm2EEEEviT0_T1_:
	.zero		552


//--------------------- .nv.constant0._ZN2at6native29vectorized_elementwise_kernelILi4ENS0_13AUnaryFunctorIaaaZZZNS0_19minimum_kernel_cudaERNS_18TensorIteratorBaseEENKUlvE_clEvENKUlvE0_clEvEUlaaE_EESt5arrayIPcLm2EEEEviT0_T1_ --------------------------
	.section	.nv.constant0._ZN2at6native29vectorized_elementwise_kernelILi4ENS0_13AUnaryFunctorIaaaZZZNS0_19minimum_kernel_cudaERNS_18TensorIteratorBaseEENKUlvE_clEvENKUlvE0_clEvEUlaaE_EESt5arrayIPcLm2EEEEviT0_T1_,"a",@progbits
	.sectionflags	@""
	.align	4
.nv.constant0._ZN2at6native29vectorized_elementwise_kernelILi4ENS0_13AUnaryFunctorIaaaZZZNS0_19minimum_kernel_cudaERNS_18TensorIteratorBaseEENKUlvE_clEvENKUlvE0_clEvEUlaaE_EESt5arrayIPcLm2EEEEviT0_T1_:
	.zero		552


//--------------------- .nv.constant0._ZN2at6native29vectorized_elementwise_kernelILi8ENS0_13AUnaryFunctorIaaaZZZNS0_19minimum_kernel_cudaERNS_18TensorIteratorBaseEENKUlvE_clEvENKUlvE0_clEvEUlaaE_EESt5arrayIPcLm2EEEEviT0_T1_ --------------------------
	.section	.nv.constant0._ZN2at6native29vectorized_elementwise_kernelILi8ENS0_13AUnaryFunctorIaaaZZZNS0_19minimum_kernel_cudaERNS_18TensorIteratorBaseEENKUlvE_clEvENKUlvE0_clEvEUlaaE_EESt5arrayIPcLm2EEEEviT0_T1_,"a",@progbits
	.sectionflags	@""
	.align	4
.nv.constant0._ZN2at6native29vectorized_elementwise_kernelILi8ENS0_13AUnaryFunctorIaaaZZZNS0_19minimum_kernel_cudaERNS_18TensorIteratorBaseEENKUlvE_clEvENKUlvE0_clEvEUlaaE_EESt5arrayIPcLm2EEEEviT0_T1_:
	.zero		552


//--------------------- .nv.constant0._ZN2at6native18elementwise_kernelILi128ELi4EZNS0_15gpu_kernel_implINS0_13BinaryFunctorIaaaZZZNS0_19minimum_kernel_cudaERNS_18TensorIteratorBaseEENKUlvE_clEvENKUlvE0_clEvEUlaaE_EEEEvS5_RKT_EUliE_EEviT1_ --------------------------
	.section	.nv.constant0._ZN2at6native18elementwise_kernelILi128ELi4EZNS0_15gpu_kernel_implINS0_13BinaryFunctorIaaaZZZNS0_19minimum_kernel_cudaERNS_18TensorIteratorBaseEENKUlvE_clEvENKUlvE0_clEvEUlaaE_EEEEvS5_RKT_EUliE_EEviT1_,"a",@progbits
	.sectionflags	@""
	.align	4
.nv.constant0._ZN2at6native18elementwise_kernelILi128ELi4EZNS0_15gpu_kernel_implINS0_13BinaryFunctorIaaaZZZNS0_19minimum_kernel_cudaERNS_18TensorIteratorBaseEENKUlvE_clEvENKUlvE0_clEvEUlaaE_EEEEvS5_RKT_EUliE_EEviT1_:
	.zero		1184


//--------------------- .nv.constant0._ZN2at6native27unrolled_elementwise_kernelINS0_13BinaryFunctorIaaaZZZNS0_19minimum_kernel_cudaERNS_18TensorIteratorBaseEENKUlvE_clEvENKUlvE0_clEvEUlaaE_EESt5arrayIPcLm3EELi4E23TrivialOffsetCalculatorILi2EjESC_ILi1EjENS0_6memory12LoadWithCastILi2EEENSF_13StoreWithCastILi1EEEEEviT_T0_T2_T3_T4_T5_ --------------------------
	.section	.nv.constant0._ZN2at6native27unrolled_elementwise_kernelINS0_13BinaryFunctorIaaaZZZNS0_19minimum_kernel_cudaERNS_18TensorIteratorBaseEENKUlvE_clEvENKUlvE0_clEvEUlaaE_EESt5arrayIPcLm3EELi4E23TrivialOffsetCalculatorILi2EjESC_ILi1EjENS0_6memory12LoadWithCastILi2EEENSF_13StoreWithCastILi1EEEEEviT_T0_T2_T3_T4_T5_,"a",@progbits
	.sectionflags	@""
	.align	4
.nv.constant0._ZN2at6native27unrolled_elementwise_kernelINS0_13BinaryFunctorIaaaZZZNS0_19minimum_kernel_cudaERNS_18TensorIteratorBaseEENKUlvE_clEvENKUlvE0_clEvEUlaaE_EESt5arrayIPcLm3EELi4E23TrivialOffsetCalculatorILi2EjESC_ILi1EjENS0_6memory12LoadWithCastILi2EEENSF_13StoreWithCastILi1EEEEEviT_T0_T2_T3_T4_T5_:
	.zero		584


//--------------------- .nv.constant0._ZN2at6native18elementwise_kernelILi128ELi4EZNS0_22gpu_kernel_impl_nocastINS0_13BinaryFunctorIaaaZZZNS0_19minimum_kernel_cudaERNS_18TensorIteratorBaseEENKUlvE_clEvENKUlvE0_clEvEUlaaE_EEEEvS5_RKT_EUliE_EEviT1_ --------------------------
	.section	.nv.constant0._ZN2at6native18elementwise_kernelILi128ELi4EZNS0_22gpu_kernel_impl_nocastINS0_13BinaryFunctorIaaaZZZNS0_19minimum_kernel_cudaERNS_18TensorIteratorBaseEENKUlvE_clEvENKUlvE0_clEvEUlaaE_EEEEvS5_RKT_EUliE_EEviT1_,"a",@progbits
	.sectionflags	@""
	.align	4
.nv.constant0._ZN2at6native18elementwise_kernelILi128ELi4EZNS0_22gpu_kernel_impl_nocastINS0_13BinaryFunctorIaaaZZZNS0_19minimum_kernel_cudaERNS_18TensorIteratorBaseEENKUlvE_clEvENKUlvE0_clEvEUlaaE_EEEEvS5_RKT_EUliE_EEviT1_:
	.zero		1184


//--------------------- .nv.constant0._ZN2at6native27unrolled_elementwise_kernelINS0_13BinaryFunctorIaaaZZZNS0_19minimum_kernel_cudaERNS_18TensorIteratorBaseEENKUlvE_clEvENKUlvE0_clEvEUlaaE_EESt5arrayIPcLm3EELi4E23TrivialOffsetCalculatorILi2EjESC_ILi1EjENS0_6memory15LoadWithoutCastENSF_16StoreWithoutCastEEEviT_T0_T2_T3_T4_T5_ --------------------------
	.section	.nv.constant0._ZN2at6native27unrolled_elementwise_kernelINS0_13BinaryFunctorIaaaZZZNS0_19minimum_kernel_cudaERNS_18TensorIteratorBaseEENKUlvE_clEvENKUlvE0_clEvEUlaaE_EESt5arrayIPcLm3EELi4E23TrivialOffsetCalculatorILi2EjESC_ILi1EjENS0_6memory15LoadWithoutCastENSF_16StoreWithoutCastEEEviT_T0_T2_T3_T4_T5_,"a",@progbits
	.sectionflags	@""
	.align	4
.nv.constant0._ZN2at6native27unrolled_elementwise_kernelINS0_13BinaryFunctorIaaaZZZNS0_19minimum_kernel_cudaERNS_18TensorIteratorBaseEENKUlvE_clEvENKUlvE0_clEvEUlaaE_EESt5arrayIPcLm3EELi4E23TrivialOffsetCalculatorILi2EjESC_ILi1EjENS0_6memory15LoadWithoutCastENSF_16StoreWithoutCastEEEviT_T0_T2_T3_T4_T5_:
	.zero		564


//--------------------- .nv.constant0._ZN2at6native29vectorized_elementwise_kernelILi2ENS0_13BinaryFunctorIaaaZZZNS0_19minimum_kernel_cudaERNS_18TensorIteratorBaseEENKUlvE_clEvENKUlvE0_clEvEUlaaE_EESt5arrayIPcLm3EEEEviT0_T1_ --------------------------
	.section	.nv.constant0._ZN2at6native29vectorized_elementwise_kernelILi2ENS0_13BinaryFunctorIaaaZZZNS0_19minimum_kernel_cudaERNS_18TensorIteratorBaseEENKUlvE_clEvENKUlvE0_clEvEUlaaE_EESt5arrayIPcLm3EEEEviT0_T1_,"a",@progbits
	.sectionflags	@""
	.align	4
.nv.constant0._ZN2at6native29vectorized_elementwise_kernelILi2ENS0_13BinaryFunctorIaaaZZZNS0_19minimum_kernel_cudaERNS_18TensorIteratorBaseEENKUlvE_clEvENKUlvE0_clEvEUlaaE_EESt5arrayIPcLm3EEEEviT0_T1_:
	.zero		560


//--------------------- .nv.constant0._ZN2at6native29vectorized_elementwise_kernelILi4ENS0_13BinaryFunctorIaaaZZZNS0_19minimum_kernel_cudaERNS_18TensorIteratorBaseEENKUlvE_clEvENKUlvE0_clEvEUlaaE_EESt5arrayIPcLm3EEEEviT0_T1_ --------------------------
	.section	.nv.constant0._ZN2at6native29vectorized_elementwise_kernelILi4ENS0_13BinaryFunctorIaaaZZZNS0_19minimum_kernel_cudaERNS_18TensorIteratorBaseEENKUlvE_clEvENKUlvE0_clEvEUlaaE_EESt5arrayIPcLm3EEEEviT0_T1_,"a",@progbits
	.sectionflags	@""
	.align	4
.nv.constant0._ZN2at6native29vectorized_elementwise_kernelILi4ENS0_13BinaryFunctorIaaaZZZNS0_19minimum_kernel_cudaERNS_18TensorIteratorBaseEENKUlvE_clEvENKUlvE0_clEvEUlaaE_EESt5arrayIPcLm3EEEEviT0_T1_:
	.zero		560


//--------------------- .nv.constant0._ZN2at6native29vectorized_elementwise_kernelILi8ENS0_13BinaryFunctorIaaaZZZNS0_19minimum_kernel_cudaERNS_18TensorIteratorBaseEENKUlvE_clEvENKUlvE0_clEvEUlaaE_EESt5arrayIPcLm3EEEEviT0_T1_ --------------------------
	.section	.nv.constant0._ZN2at6native29vectorized_elementwise_kernelILi8ENS0_13BinaryFunctorIaaaZZZNS0_19minimum_kernel_cudaERNS_18TensorIteratorBaseEENKUlvE_clEvENKUlvE0_clEvEUlaaE_EESt5arrayIPcLm3EEEEviT0_T1_,"a",@progbits
	.sectionflags	@""
	.align	4
.nv.constant0._ZN2at6native29vectorized_elementwise_kernelILi8ENS0_13BinaryFunctorIaaaZZZNS0_19minimum_kernel_cudaERNS_18TensorIteratorBaseEENKUlvE_clEvENKUlvE0_clEvEUlaaE_EESt5arrayIPcLm3EEEEviT0_T1_:
	.zero		560


//--------------------- .nv.constant0._ZN2at6native18elementwise_kernelILi128ELi4EZNS0_15gpu_kernel_implINS0_13AUnaryFunctorIhhhZZZNS0_19minimum_kernel_cudaERNS_18TensorIteratorBaseEENKUlvE_clEvENKUlvE_clEvEUlhhE_EEEEvS5_RKT_EUliE_EEviT1_ --------------------------
	.section	.nv.constant0._ZN2at6native18elementwise_kernelILi128ELi4EZNS0_15gpu_kernel_implINS0_13AUnaryFunctorIhhhZZZNS0_19minimum_kernel_cudaERNS_18TensorIteratorBaseEENKUlvE_clEvENKUlvE_clEvEUlhhE_EEEEvS5_RKT_EUliE_EEviT1_,"a",@progbits
	.sectionflags	@""
	.align	4
.nv.constant0._ZN2at6native18elementwise_kernelILi128ELi4EZNS0_15gpu_kernel_implINS0_13AUnaryFunctorIhhhZZZNS0_19minimum_kernel_cudaERNS_18TensorIteratorBaseEENKUlvE_clEvENKUlvE_clEvEUlhhE_EEEEvS5_RKT_EUliE_EEviT1_:
	.zero		1072


//--------------------- .nv.constant0._ZN2at6native27unrolled_elementwise_kernelINS0_13AUnaryFunctorIhhhZZZNS0_19minimum_kernel_cudaERNS_18TensorIteratorBaseEENKUlvE_clEvENKUlvE_clEvEUlhhE_EESt5arrayIPcLm2EELi4E23TrivialOffsetCalculatorILi1EjESD_NS0_6memory12LoadWithCastILi1EEENSE_13StoreWithCastILi1EEEEEviT_T0_T2_T3_T4_T5_ --------------------------
	.section	.nv.constant0._ZN2at6native27unrolled_elementwise_kernelINS0_13AUnaryFunctorIhhhZZZNS0_19minimum_kernel_cudaERNS_18TensorIteratorBaseEENKUlvE_clEvENKUlvE_clEvEUlhhE_EESt5arrayIPcLm2EELi4E23TrivialOffsetCalculatorILi1EjESD_NS0_6memory12LoadWithCastILi1EEENSE_13StoreWithCastILi1EEEEEviT_T0_T2_T3_T4_T5_,"a",@progbits
	.sectionflags	@""
	.align	4
.nv.constant0._ZN2at6native27unrolled_elementwise_kernelINS0_13AUnaryFunctorIhhhZZZNS0_19minimum_kernel_cudaERNS_18TensorIteratorBaseEENKUlvE_clEvENKUlvE_clEvEUlhhE_EESt5arrayIPcLm2EELi4E23TrivialOffsetCalculatorILi1EjESD_NS0_6memory12LoadWithCastILi1EEENSE_13StoreWithCastILi1EEEEEviT_T0_T2_T3_T4_T5_:
	.zero		572


//--------------------- .nv.constant0._ZN2at6native18elementwise_kernelILi128ELi4EZNS0_22gpu_kernel_impl_nocastINS0_13AUnaryFunctorIhhhZZZNS0_19minimum_kernel_cudaERNS_18TensorIteratorBaseEENKUlvE_clEvENKUlvE_clEvEUlhhE_EEEEvS5_RKT_EUliE_EEviT1_ --------------------------
	.section	.nv.constant0._ZN2at6native18elementwise_kernelILi128ELi4EZNS0_22gpu_kernel_impl_nocastINS0_13AUnaryFunctorIhhhZZZNS0_19minimum_kernel_cudaERNS_18TensorIteratorBaseEENKUlvE_clEvENKUlvE_clEvEUlhhE_EEEEvS5_RKT_EUliE_EEviT1_,"a",@progbits
	.sectionflags	@""
	.align	4
.nv.constant0._ZN2at6native18elementwise_kernelILi128ELi4EZNS0_22gpu_kernel_impl_nocastINS0_13AUnaryFunctorIhhhZZZNS0_19minimum_kernel_cudaERNS_18TensorIteratorBaseEENKUlvE_clEvENKUlvE_clEvEUlhhE_EEEEvS5_RKT_EUliE_EEviT1_:
	.zero		1072


//--------------------- .nv.constant0._ZN2at6native27unrolled_elementwise_kernelINS0_13AUnaryFunctorIhhhZZZNS0_19minimum_kernel_cudaERNS_18TensorIteratorBaseEENKUlvE_clEvENKUlvE_clEvEUlhhE_EESt5arrayIPcLm2EELi4E23TrivialOffsetCalculatorILi1EjESD_NS0_6memory15LoadWithoutCastENSE_16StoreWithoutCastEEEviT_T0_T2_T3_T4_T5_ --------------------------
	.section	.nv.constant0._ZN2at6native27unrolled_elementwise_kernelINS0_13AUnaryFunctorIhhhZZZNS0_19minimum_kernel_cudaERNS_18TensorIteratorBaseEENKUlvE_clEvENKUlvE_clEvEUlhhE_EESt5arrayIPcLm2EELi4E23TrivialOffsetCalculatorILi1EjESD_NS0_6memory15LoadWithoutCastENSE_16StoreWithoutCastEEEviT_T0_T2_T3_T4_T5_,"a",@progbits
	.sectionflags	@""
	.align	4
.nv.constant0._ZN2at6native27unrolled_elementwise_kernelINS0_13AUnaryFunctorIhhhZZZNS0_19minimum_kernel_cudaERNS_18TensorIteratorBaseEENKUlvE_clEvENKUlvE_clEvEUlhhE_EESt5arrayIPcLm2EELi4E23TrivialOffsetCalculatorILi1EjESD_NS0_6memory15LoadWithoutCastENSE_16StoreWithoutCastEEEviT_T0_T2_T3_T4_T5_:
	.zero		556


//--------------------- .nv.constant0._ZN2at6native29vectorized_elementwise_kernelILi2ENS0_13AUnaryFunctorIhhhZZZNS0_19minimum_kernel_cudaERNS_18TensorIteratorBaseEENKUlvE_clEvENKUlvE_clEvEUlhhE_EESt5arrayIPcLm2EEEEviT0_T1_ --------------------------
	.section	.nv.constant0._ZN2at6native29vectorized_elementwise_kernelILi2ENS0_13AUnaryFunctorIhhhZZZNS0_19minimum_kernel_cudaERNS_18TensorIteratorBaseEENKUlvE_clEvENKUlvE_clEvEUlhhE_EESt5arrayIPcLm2EEEEviT0_T1_,"a",@progbits
	.sectionflags	@""
	.align	4
.nv.constant0._ZN2at6native29vectorized_elementwise_kernelILi2ENS0_13AUnaryFunctorIhhhZZZNS0_19minimum_kernel_cudaERNS_18TensorIteratorBaseEENKUlvE_clEvENKUlvE_clEvEUlhhE_EESt5arrayIPcLm2EEEEviT0_T1_:
	.zero		552


//--------------------- .nv.constant0._ZN2at6native29vectorized_elementwise_kernelILi4ENS0_13AUnaryFunctorIhhhZZZNS0_19minimum_kernel_cudaERNS_18TensorIteratorBaseEENKUlvE_clEvENKUlvE_clEvEUlhhE_EESt5arrayIPcLm2EEEEviT0_T1_ --------------------------
	.section	.nv.constant0._ZN2at6native29vectorized_elementwise_kernelILi4ENS0_13AUnaryFunctorIhhhZZZNS0_19minimum_kernel_cudaERNS_18TensorIteratorBaseEENKUlvE_clEvENKUlvE_clEvEUlhhE_EESt5arrayIPcLm2EEEEviT0_T1_,"a",@progbits
	.sectionflags	@""
	.align	4
.nv.constant0._ZN2at6native29vectorized_elementwise_kernelILi4ENS0_13AUnaryFunctorIhhhZZZNS0_19minimum_kernel_cudaERNS_18TensorIteratorBaseEENKUlvE_clEvENKUlvE_clEvEUlhhE_EESt5arrayIPcLm2EEEEviT0_T1_:
	.zero		552


//--------------------- .nv.constant0._ZN2at6native29vectorized_elementwise_kernelILi8ENS0_13AUnaryFunctorIhhhZZZNS0_19minimum_kernel_cudaERNS_18TensorIteratorBaseEENKUlvE_clEvENKUlvE_clEvEUlhhE_EESt5arrayIPcLm2EEEEviT0_T1_ --------------------------
	.section	.nv.constant0._ZN2at6native29vectorized_elementwise_kernelILi8ENS0_13AUnaryFunctorIhhhZZZNS0_19minimum_kernel_cudaERNS_18TensorIteratorBaseEENKUlvE_clEvENKUlvE_clEvEUlhhE_EESt5arrayIPcLm2EEEEviT0_T1_,"a",@progbits
	.sectionflags	@""
	.align	4
.nv.constant0._ZN2at6native29vectorized_elementwise_kernelILi8ENS0_13AUnaryFunctorIhhhZZZNS0_19minimum_kernel_cudaERNS_18TensorIteratorBaseEENKUlvE_clEvENKUlvE_clEvEUlhhE_EESt5arrayIPcLm2EEEEviT0_T1_:
	.zero		552


//--------------------- .nv.constant0._ZN2at6native18elementwise_kernelILi128ELi4EZNS0_15gpu_kernel_implINS0_13BinaryFunctorIhhhZZZNS0_19minimum_kernel_cudaERNS_18TensorIteratorBaseEENKUlvE_clEvENKUlvE_clEvEUlhhE_EEEEvS5_RKT_EUliE_EEviT1_ --------------------------
	.section	.nv.constant0._ZN2at6native18elementwise_kernelILi128ELi4EZNS0_15gpu_kernel_implINS0_13BinaryFunctorIhhhZZZNS0_19minimum_kernel_cudaERNS_18TensorIteratorBaseEENKUlvE_clEvENKUlvE_clEvEUlhhE_EEEEvS5_RKT_EUliE_EEviT1_,"a",@progbits
	.sectionflags	@""
	.align	4
.nv.constant0._ZN2at6native18elementwise_kernelILi128ELi4EZNS0_15gpu_kernel_implINS0_13BinaryFunctorIhhhZZZNS0_19minimum_kernel_cudaERNS_18TensorIteratorBaseEENKUlvE_clEvENKUlvE_clEvEUlhhE_EEEEvS5_RKT_EUliE_EEviT1_:
	.zero		1184


//--------------------- .nv.constant0._ZN2at6native27unrolled_elementwise_kernelINS0_13BinaryFunctorIhhhZZZNS0_19minimum_kernel_cudaERNS_18TensorIteratorBaseEENKUlvE_clEvENKUlvE_clEvEUlhhE_EESt5arrayIPcLm3EELi4E23TrivialOffsetCalculatorILi2EjESC_ILi1EjENS0_6memory12LoadWithCastILi2EEENSF_13StoreWithCastILi1EEEEEviT_T0_T2_T3_T4_T5_ --------------------------
	.section	.nv.constant0._ZN2at6native27unrolled_elementwise_kernelINS0_13BinaryFunctorIhhhZZZNS0_19minimum_kernel_cudaERNS_18TensorIteratorBaseEENKUlvE_clEvENKUlvE_clEvEUlhhE_EESt5arrayIPcLm3EELi4E23TrivialOffsetCalculatorILi2EjESC_ILi1EjENS0_6memory12LoadWithCastILi2EEENSF_13StoreWithCastILi1EEEEEviT_T0_T2_T3_T4_T5_,"a",@progbits
	.sectionflags	@""
	.align	4
.nv.constant0._ZN2at6native27unrolled_elementwise_kernelINS0_13BinaryFunctorIhhhZZZNS0_19minimum_kernel_cudaERNS_18TensorIteratorBaseEENKUlvE_clEvENKUlvE_clEvEUlhhE_EESt5arrayIPcLm3EELi4E23TrivialOffsetCalculatorILi2EjESC_ILi1EjENS0_6memory12LoadWithCastILi2EEENSF_13StoreWithCastILi1EEEEEviT_T0_T2_T3_T4_T5_:
	.zero		584


//--------------------- .nv.constant0._ZN2at6native18elementwise_kernelILi128ELi4EZNS0_22gpu_kernel_impl_nocastINS0_13BinaryFunctorIhhhZZZNS0_19minimum_kernel_cudaERNS_18TensorIteratorBaseEENKUlvE_clEvENKUlvE_clEvEUlhhE_EEEEvS5_RKT_EUliE_EEviT1_ --------------------------
	.section	.nv.constant0._ZN2at6native18elementwise_kernelILi128ELi4EZNS0_22gpu_kernel_impl_nocastINS0_13BinaryFunctorIhhhZZZNS0_19minimum_kernel_cudaERNS_18TensorIteratorBaseEENKUlvE_clEvENKUlvE_clEvEUlhhE_EEEEvS5_RKT_EUliE_EEviT1_,"a",@progbits
	.sectionflags	@""
	.align	4
.nv.constant0._ZN2at6native18elementwise_kernelILi128ELi4EZNS0_22gpu_kernel_impl_nocastINS0_13BinaryFunctorIhhhZZZNS0_19minimum_kernel_cudaERNS_18TensorIteratorBaseEENKUlvE_clEvENKUlvE_clEvEUlhhE_EEEEvS5_RKT_EUliE_EEviT1_:
	.zero		1184


//--------------------- .nv.constant0._ZN2at6native27unrolled_elementwise_kernelINS0_13BinaryFunctorIhhhZZZNS0_19minimum_kernel_cudaERNS_18TensorIteratorBaseEENKUlvE_clEvENKUlvE_clEvEUlhhE_EESt5arrayIPcLm3EELi4E23TrivialOffsetCalculatorILi2EjESC_ILi1EjENS0_6memory15LoadWithoutCastENSF_16StoreWithoutCastEEEviT_T0_T2_T3_T4_T5_ --------------------------
	.section	.nv.constant0._ZN2at6native27unrolled_elementwise_kernelINS0_13BinaryFunctorIhhhZZZNS0_19minimum_kernel_cudaERNS_18TensorIteratorBaseEENKUlvE_clEvENKUlvE_clEvEUlhhE_EESt5arrayIPcLm3EELi4E23TrivialOffsetCalculatorILi2EjESC_ILi1EjENS0_6memory15LoadWithoutCastENSF_16StoreWithoutCastEEEviT_T0_T2_T3_T4_T5_,"a",@progbits
	.sectionflags	@""
	.align	4
.nv.constant0._ZN2at6native27unrolled_elementwise_kernelINS0_13BinaryFunctorIhhhZZZNS0_19minimum_kernel_cudaERNS_18TensorIteratorBaseEENKUlvE_clEvENKUlvE_clEvEUlhhE_EESt5arrayIPcLm3EELi4E23TrivialOffsetCalculatorILi2EjESC_ILi1EjENS0_6memory15LoadWithoutCastENSF_16StoreWithoutCastEEEviT_T0_T2_T3_T4_T5_:
	.zero		564


//--------------------- .nv.constant0._ZN2at6native29vectorized_elementwise_kernelILi2ENS0_13BinaryFunctorIhhhZZZNS0_19minimum_kernel_cudaERNS_18TensorIteratorBaseEENKUlvE_clEvENKUlvE_clEvEUlhhE_EESt5arrayIPcLm3EEEEviT0_T1_ --------------------------
	.section	.nv.constant0._ZN2at6native29vectorized_elementwise_kernelILi2ENS0_13BinaryFunctorIhhhZZZNS0_19minimum_kernel_cudaERNS_18TensorIteratorBaseEENKUlvE_clEvENKUlvE_clEvEUlhhE_EESt5arrayIPcLm3EEEEviT0_T1_,"a",@progbits
	.sectionflags	@""
	.align	4
.nv.constant0._ZN2at6native29vectorized_elementwise_kernelILi2ENS0_13BinaryFunctorIhhhZZZNS0_19minimum_kernel_cudaERNS_18TensorIteratorBaseEENKUlvE_clEvENKUlvE_clEvEUlhhE_EESt5arrayIPcLm3EEEEviT0_T1_:
	.zero		560


//--------------------- .nv.constant0._ZN2at6native29vectorized_elementwise_kernelILi4ENS0_13BinaryFunctorIhhhZZZNS0_19minimum_kernel_cudaERNS_18TensorIteratorBaseEENKUlvE_clEvENKUlvE_clEvEUlhhE_EESt5arrayIPcLm3EEEEviT0_T1_ --------------------------
	.section	.nv.constant0._ZN2at6native29vectorized_elementwise_kernelILi4ENS0_13BinaryFunctorIhhhZZZNS0_19minimum_kernel_cudaERNS_18TensorIteratorBaseEENKUlvE_clEvENKUlvE_clEvEUlhhE_EESt5arrayIPcLm3EEEEviT0_T1_,"a",@progbits
	.sectionflags	@""
	.align	4
.nv.constant0._ZN2at6native29vectorized_elementwise_kernelILi4ENS0_13BinaryFunctorIhhhZZZNS0_19minimum_kernel_cudaERNS_18TensorIteratorBaseEENKUlvE_clEvENKUlvE_clEvEUlhhE_EESt5arrayIPcLm3EEEEviT0_T1_:
	.zero		560


//--------------------- .nv.constant0._ZN2at6native29vectorized_elementwise_kernelILi8ENS0_13BinaryFunctorIhhhZZZNS0_19minimum_kernel_cudaERNS_18TensorIteratorBaseEENKUlvE_clEvENKUlvE_clEvEUlhhE_EESt5arrayIPcLm3EEEEviT0_T1_ --------------------------
	.section	.nv.constant0._ZN2at6native29vectorized_elementwise_kernelILi8ENS0_13BinaryFunctorIhhhZZZNS0_19minimum_kernel_cudaERNS_18TensorIteratorBaseEENKUlvE_clEvENKUlvE_clEvEUlhhE_EESt5arrayIPcLm3EEEEviT0_T1_,"a",@progbits
	.sectionflags	@""
	.align	4
.nv.constant0._ZN2at6native29vectorized_elementwise_kernelILi8ENS0_13BinaryFunctorIhhhZZZNS0_19minimum_kernel_cudaERNS_18TensorIteratorBaseEENKUlvE_clEvENKUlvE_clEvEUlhhE_EESt5arrayIPcLm3EEEEviT0_T1_:
	.zero		560


//--------------------- .nv.constant0._ZN2at6native18elementwise_kernelILi128ELi4EZNS0_15gpu_kernel_implINS0_13AUnaryFunctorIbbbZNS0_19minimum_kernel_cudaERNS_18TensorIteratorBaseEEUlbbE_EEEEvS5_RKT_EUliE_EEviT1_ --------------------------
	.section	.nv.constant0._ZN2at6native18elementwise_kernelILi128ELi4EZNS0_15gpu_kernel_implINS0_13AUnaryFunctorIbbbZNS0_19minimum_kernel_cudaERNS_18TensorIteratorBaseEEUlbbE_EEEEvS5_RKT_EUliE_EEviT1_,"a",@progbits
	.sectionflags	@""
	.align	4
.nv.constant0._ZN2at6native18elementwise_kernelILi128ELi4EZNS0_15gpu_kernel_implINS0_13AUnaryFunctorIbbbZNS0_19minimum_kernel_cudaERNS_18TensorIteratorBaseEEUlbbE_EEEEvS5_RKT_EUliE_EEviT1_:
	.zero		1072


//--------------------- .nv.constant0._ZN2at6native27unrolled_elementwise_kernelINS0_13AUnaryFunctorIbbbZNS0_19minimum_kernel_cudaERNS_18TensorIteratorBaseEEUlbbE_EESt5arrayIPcLm2EELi4E23TrivialOffsetCalculatorILi1EjESB_NS0_6memory12LoadWithCastILi1EEENSC_13StoreWithCastILi1EEEEEviT_T0_T2_T3_T4_T5_ --------------------------
	.section	.nv.constant0._ZN2at6native27unrolled_elementwise_kernelINS0_13AUnaryFunctorIbbbZNS0_19minimum_kernel_cudaERNS_18TensorIteratorBaseEEUlbbE_EESt5arrayIPcLm2EELi4E23TrivialOffsetCalculatorILi1EjESB_NS0_6memory12LoadWithCastILi1EEENSC_13StoreWithCastILi1EEEEEviT_T0_T2_T3_T4_T5_,"a",@progbits
	.sectionflags	@""
	.align	4
.nv.constant0._ZN2at6native27unrolled_elementwise_kernelINS0_13AUnaryFunctorIbbbZNS0_19minimum_kernel_cudaERNS_18TensorIteratorBaseEEUlbbE_EESt5arrayIPcLm2EELi4E23TrivialOffsetCalculatorILi1EjESB_NS0_6memory12LoadWithCastILi1EEENSC_13StoreWithCastILi1EEEEEviT_T0_T2_T3_T4_T5_:
	.zero		572


//--------------------- .nv.constant0._ZN2at6native18elementwise_kernelILi128ELi4EZNS0_22gpu_kernel_impl_nocastINS0_13AUnaryFunctorIbbbZNS0_19minimum_kernel_cudaERNS_18TensorIteratorBaseEEUlbbE_EEEEvS5_RKT_EUliE_EEviT1_ --------------------------
	.section	.nv.constant0._ZN2at6native18elementwise_kernelILi128ELi4EZNS0_22gpu_kernel_impl_nocastINS0_13AUnaryFunctorIbbbZNS0_19minimum_kernel_cudaERNS_18TensorIteratorBaseEEUlbbE_EEEEvS5_RKT_EUliE_EEviT1_,"a",@progbits
	.sectionflags	@""
	.align	4
.nv.constant0._ZN2at6native18elementwise_kernelILi128ELi4EZNS0_22gpu_kernel_impl_nocastINS0_13AUnaryFunctorIbbbZNS0_19minimum_kernel_cudaERNS_18TensorIteratorBaseEEUlbbE_EEEEvS5_RKT_EUliE_EEviT1_:
	.zero		1072


//--------------------- .nv.constant0._ZN2at6native27unrolled_elementwise_kernelINS0_13AUnaryFunctorIbbbZNS0_19minimum_kernel_cudaERNS_18TensorIteratorBaseEEUlbbE_EESt5arrayIPcLm2EELi4E23TrivialOffsetCalculatorILi1EjESB_NS0_6memory15LoadWithoutCastENSC_16StoreWithoutCastEEEviT_T0_T2_T3_T4_T5_ --------------------------
	.section	.nv.constant0._ZN2at6native27unrolled_elementwise_kernelINS0_13AUnaryFunctorIbbbZNS0_19minimum_kernel_cudaERNS_18TensorIteratorBaseEEUlbbE_EESt5arrayIPcLm2EELi4E23TrivialOffsetCalculatorILi1EjESB_NS0_6memory15LoadWithoutCastENSC_16StoreWithoutCastEEEviT_T0_T2_T3_T4_T5_,"a",@progbits
	.sectionflags	@""
	.align	4
.nv.constant0._ZN2at6native27unrolled_elementwise_kernelINS0_13AUnaryFunctorIbbbZNS0_19minimum_kernel_cudaERNS_18TensorIteratorBaseEEUlbbE_EESt5arrayIPcLm2EELi4E23TrivialOffsetCalculatorILi1EjESB_NS0_6memory15LoadWithoutCastENSC_16StoreWithoutCastEEEviT_T0_T2_T3_T4_T5_:
	.zero		556


//--------------------- .nv.constant0._ZN2at6native29vectorized_elementwise_kernelILi2ENS0_13AUnaryFunctorIbbbZNS0_19minimum_kernel_cudaERNS_18TensorIteratorBaseEEUlbbE_EESt5arrayIPcLm2EEEEviT0_T1_ --------------------------
	.section	.nv.constant0._ZN2at6native29vectorized_elementwise_kernelILi2ENS0_13AUnaryFunctorIbbbZNS0_19minimum_kernel_cudaERNS_18TensorIteratorBaseEEUlbbE_EESt5arrayIPcLm2EEEEviT0_T1_,"a",@progbits
	.sectionflags	@""
	.align	4
.nv.constant0._ZN2at6native29vectorized_elementwise_kernelILi2ENS0_13AUnaryFunctorIbbbZNS0_19minimum_kernel_cudaERNS_18TensorIteratorBaseEEUlbbE_EESt5arrayIPcLm2EEEEviT0_T1_:
	.zero		552


//--------------------- .nv.constant0._ZN2at6native29vectorized_elementwise_kernelILi4ENS0_13AUnaryFunctorIbbbZNS0_19minimum_kernel_cudaERNS_18TensorIteratorBaseEEUlbbE_EESt5arrayIPcLm2EEEEviT0_T1_ --------------------------
	.section	.nv.constant0._ZN2at6native29vectorized_elementwise_kernelILi4ENS0_13AUnaryFunctorIbbbZNS0_19minimum_kernel_cudaERNS_18TensorIteratorBaseEEUlbbE_EESt5arrayIPcLm2EEEEviT0_T1_,"a",@progbits
	.sectionflags	@""
	.align	4
.nv.constant0._ZN2at6native29vectorized_elementwise_kernelILi4ENS0_13AUnaryFunctorIbbbZNS0_19minimum_kernel_cudaERNS_18TensorIteratorBaseEEUlbbE_EESt5arrayIPcLm2EEEEviT0_T1_:
	.zero		552


//--------------------- .nv.constant0._ZN2at6native29vectorized_elementwise_kernelILi8ENS0_13AUnaryFunctorIbbbZNS0_19minimum_kernel_cudaERNS_18TensorIteratorBaseEEUlbbE_EESt5arrayIPcLm2EEEEviT0_T1_ --------------------------
	.section	.nv.constant0._ZN2at6native29vectorized_elementwise_kernelILi8ENS0_13AUnaryFunctorIbbbZNS0_19minimum_kernel_cudaERNS_18TensorIteratorBaseEEUlbbE_EESt5arrayIPcLm2EEEEviT0_T1_,"a",@progbits
	.sectionflags	@""
	.align	4
.nv.constant0._ZN2at6native29vectorized_elementwise_kernelILi8ENS0_13AUnaryFunctorIbbbZNS0_19minimum_kernel_cudaERNS_18TensorIteratorBaseEEUlbbE_EESt5arrayIPcLm2EEEEviT0_T1_:
	.zero		552


//--------------------- .nv.constant0._ZN2at6native18elementwise_kernelILi128ELi4EZNS0_15gpu_kernel_implINS0_13BinaryFunctorIbbbZNS0_19minimum_kernel_cudaERNS_18TensorIteratorBaseEEUlbbE_EEEEvS5_RKT_EUliE_EEviT1_ --------------------------
	.section	.nv.constant0._ZN2at6native18elementwise_kernelILi128ELi4EZNS0_15gpu_kernel_implINS0_13BinaryFunctorIbbbZNS0_19minimum_kernel_cudaERNS_18TensorIteratorBaseEEUlbbE_EEEEvS5_RKT_EUliE_EEviT1_,"a",@progbits
	.sectionflags	@""
	.align	4
.nv.constant0._ZN2at6native18elementwise_kernelILi128ELi4EZNS0_15gpu_kernel_implINS0_13BinaryFunctorIbbbZNS0_19minimum_kernel_cudaERNS_18TensorIteratorBaseEEUlbbE_EEEEvS5_RKT_EUliE_EEviT1_:
	.zero		1184


//--------------------- .nv.constant0._ZN2at6native27unrolled_elementwise_kernelINS0_13BinaryFunctorIbbbZNS0_19minimum_kernel_cudaERNS_18TensorIteratorBaseEEUlbbE_EESt5arrayIPcLm3EELi4E23TrivialOffsetCalculatorILi2EjESA_ILi1EjENS0_6memory12LoadWithCastILi2EEENSD_13StoreWithCastILi1EEEEEviT_T0_T2_T3_T4_T5_ --------------------------
	.section	.nv.constant0._ZN2at6native27unrolled_elementwise_kernelINS0_13BinaryFunctorIbbbZNS0_19minimum_kernel_cudaERNS_18TensorIteratorBaseEEUlbbE_EESt5arrayIPcLm3EELi4E23TrivialOffsetCalculatorILi2EjESA_ILi1EjENS0_6memory12LoadWithCastILi2EEENSD_13StoreWithCastILi1EEEEEviT_T0_T2_T3_T4_T5_,"a",@progbits
	.sectionflags	@""
	.align	4
.nv.constant0._ZN2at6native27unrolled_elementwise_kernelINS0_13BinaryFunctorIbbbZNS0_19minimum_kernel_cudaERNS_18TensorIteratorBaseEEUlbbE_EESt5arrayIPcLm3EELi4E23TrivialOffsetCalculatorILi2EjESA_ILi1EjENS0_6memory12LoadWithCastILi2EEENSD_13StoreWithCastILi1EEEEEviT_T0_T2_T3_T4_T5_:
	.zero		584


//--------------------- .nv.constant0._ZN2at6native18elementwise_kernelILi128ELi4EZNS0_22gpu_kernel_impl_nocastINS0_13BinaryFunctorIbbbZNS0_19minimum_kernel_cudaERNS_18TensorIteratorBaseEEUlbbE_EEEEvS5_RKT_EUliE_EEviT1_ --------------------------
	.section	.nv.constant0._ZN2at6native18elementwise_kernelILi128ELi4EZNS0_22gpu_kernel_impl_nocastINS0_13BinaryFunctorIbbbZNS0_19minimum_kernel_cudaERNS_18TensorIteratorBaseEEUlbbE_EEEEvS5_RKT_EUliE_EEviT1_,"a",@progbits
	.sectionflags	@""
	.align	4
.nv.constant0._ZN2at6native18elementwise_kernelILi128ELi4EZNS0_22gpu_kernel_impl_nocastINS0_13BinaryFunctorIbbbZNS0_19minimum_kernel_cudaERNS_18TensorIteratorBaseEEUlbbE_EEEEvS5_RKT_EUliE_EEviT1_:
	.zero		1184


//--------------------- .nv.constant0._ZN2at6native27unrolled_elementwise_kernelINS0_13BinaryFunctorIbbbZNS0_19minimum_kernel_cudaERNS_18TensorIteratorBaseEEUlbbE_EESt5arrayIPcLm3EELi4E23TrivialOffsetCalculatorILi2EjESA_ILi1EjENS0_6memory15LoadWithoutCastENSD_16StoreWithoutCastEEEviT_T0_T2_T3_T4_T5_ --------------------------
	.section	.nv.constant0._ZN2at6native27unrolled_elementwise_kernelINS0_13BinaryFunctorIbbbZNS0_19minimum_kernel_cudaERNS_18TensorIteratorBaseEEUlbbE_EESt5arrayIPcLm3EELi4E23TrivialOffsetCalculatorILi2EjESA_ILi1EjENS0_6memory15LoadWithoutCastENSD_16StoreWithoutCastEEEviT_T0_T2_T3_T4_T5_,"a",@progbits
	.sectionflags	@""
	.align	4
.nv.constant0._ZN2at6native27unrolled_elementwise_kernelINS0_13BinaryFunctorIbbbZNS0_19minimum_kernel_cudaERNS_18TensorIteratorBaseEEUlbbE_EESt5arrayIPcLm3EELi4E23TrivialOffsetCalculatorILi2EjESA_ILi1EjENS0_6memory15LoadWithoutCastENSD_16StoreWithoutCastEEEviT_T0_T2_T3_T4_T5_:
	.zero		564


//--------------------- .nv.constant0._ZN2at6native29vectorized_elementwise_kernelILi2ENS0_13BinaryFunctorIbbbZNS0_19minimum_kernel_cudaERNS_18TensorIteratorBaseEEUlbbE_EESt5arrayIPcLm3EEEEviT0_T1_ --------------------------
	.section	.nv.constant0._ZN2at6native29vectorized_elementwise_kernelILi2ENS0_13BinaryFunctorIbbbZNS0_19minimum_kernel_cudaERNS_18TensorIteratorBaseEEUlbbE_EESt5arrayIPcLm3EEEEviT0_T1_,"a",@progbits
	.sectionflags	@""
	.align	4
.nv.constant0._ZN2at6native29vectorized_elementwise_kernelILi2ENS0_13BinaryFunctorIbbbZNS0_19minimum_kernel_cudaERNS_18TensorIteratorBaseEEUlbbE_EESt5arrayIPcLm3EEEEviT0_T1_:
	.zero		560


//--------------------- .nv.constant0._ZN2at6native29vectorized_elementwise_kernelILi4ENS0_13BinaryFunctorIbbbZNS0_19minimum_kernel_cudaERNS_18TensorIteratorBaseEEUlbbE_EESt5arrayIPcLm3EEEEviT0_T1_ --------------------------
	.section	.nv.constant0._ZN2at6native29vectorized_elementwise_kernelILi4ENS0_13BinaryFunctorIbbbZNS0_19minimum_kernel_cudaERNS_18TensorIteratorBaseEEUlbbE_EESt5arrayIPcLm3EEEEviT0_T1_,"a",@progbits
	.sectionflags	@""
	.align	4
.nv.constant0._ZN2at6native29vectorized_elementwise_kernelILi4ENS0_13BinaryFunctorIbbbZNS0_19minimum_kernel_cudaERNS_18TensorIteratorBaseEEUlbbE_EESt5arrayIPcLm3EEEEviT0_T1_:
	.zero		560


//--------------------- .nv.constant0._ZN2at6native29vectorized_elementwise_kernelILi8ENS0_13BinaryFunctorIbbbZNS0_19minimum_kernel_cudaERNS_18TensorIteratorBaseEEUlbbE_EESt5arrayIPcLm3EEEEviT0_T1_ --------------------------
	.section	.nv.constant0._ZN2at6native29vectorized_elementwise_kernelILi8ENS0_13BinaryFunctorIbbbZNS0_19minimum_kernel_cudaERNS_18TensorIteratorBaseEEUlbbE_EESt5arrayIPcLm3EEEEviT0_T1_,"a",@progbits
	.sectionflags	@""
	.align	4
.nv.constant0._ZN2at6native29vectorized_elementwise_kernelILi8ENS0_13BinaryFunctorIbbbZNS0_19minimum_kernel_cudaERNS_18TensorIteratorBaseEEUlbbE_EESt5arrayIPcLm3EEEEviT0_T1_:
	.zero		560


//--------------------- .nv.constant0._ZN2at6native18elementwise_kernelILi128ELi4EZNS0_15gpu_kernel_implINS0_13AUnaryFunctorIN3c108BFloat16ES5_S5_ZZZNS0_19maximum_kernel_cudaERNS_18TensorIteratorBaseEENKUlvE0_clEvENKUlvE2_clEvEUlS5_S5_E_EEEEvS7_RKT_EUliE_EEviT1_ --------------------------
	.section	.nv.constant0._ZN2at6native18elementwise_kernelILi128ELi4EZNS0_15gpu_kernel_implINS0_13AUnaryFunctorIN3c108BFloat16ES5_S5_ZZZNS0_19maximum_kernel_cudaERNS_18TensorIteratorBaseEENKUlvE0_clEvENKUlvE2_clEvEUlS5_S5_E_EEEEvS7_RKT_EUliE_EEviT1_,"a",@progbits
	.sectionflags	@""
	.align	4
.nv.constant0._ZN2at6native18elementwise_kernelILi128ELi4EZNS0_15gpu_kernel_implINS0_13AUnaryFunctorIN3c108BFloat16ES5_S5_ZZZNS0_19maximum_kernel_cudaERNS_18TensorIteratorBaseEENKUlvE0_clEvENKUlvE2_clEvEUlS5_S5_E_EEEEvS7_RKT_EUliE_EEviT1_:
	.zero		1072


//--------------------- .nv.constant0._ZN2at6native27unrolled_elementwise_kernelINS0_13AUnaryFunctorIN3c108BFloat16ES4_S4_ZZZNS0_19maximum_kernel_cudaERNS_18TensorIteratorBaseEENKUlvE0_clEvENKUlvE2_clEvEUlS4_S4_E_EESt5arrayIPcLm2EELi4E23TrivialOffsetCalculatorILi1EjESF_NS0_6memory12LoadWithCastILi1EEENSG_13StoreWithCastILi1EEEEEviT_T0_T2_T3_T4_T5_ --------------------------
	.section	.nv.constant0._ZN2at6native27unrolled_elementwise_kernelINS0_13AUnaryFunctorIN3c108BFloat16ES4_S4_ZZZNS0_19maximum_kernel_cudaERNS_18TensorIteratorBaseEENKUlvE0_clEvENKUlvE2_clEvEUlS4_S4_E_EESt5arrayIPcLm2EELi4E23TrivialOffsetCalculatorILi1EjESF_NS0_6memory12LoadWithCastILi1EEENSG_13StoreWithCastILi1EEEEEviT_T0_T2_T3_T4_T5_,"a",@progbits
	.sectionflags	@""
	.align	4
.nv.constant0._ZN2at6native27unrolled_elementwise_kernelINS0_13AUnaryFunctorIN3c108BFloat16ES4_S4_ZZZNS0_19maximum_kernel_cudaERNS_18TensorIteratorBaseEENKUlvE0_clEvENKUlvE2_clEvEUlS4_S4_E_EESt5arrayIPcLm2EELi4E23TrivialOffsetCalculatorILi1EjESF_NS0_6memory12LoadWithCastILi1EEENSG_13StoreWithCastILi1EEEEEviT_T0_T2_T3_T4_T5_:
	.zero		572


//--------------------- .nv.constant0._ZN2at6native18elementwise_kernelILi128ELi4EZNS0_22gpu_kernel_impl_nocastINS0_13AUnaryFunctorIN3c108BFloat16ES5_S5_ZZZNS0_19maximum_kernel_cudaERNS_18TensorIteratorBaseEENKUlvE0_clEvENKUlvE2_clEvEUlS5_S5_E_EEEEvS7_RKT_EUliE_EEviT1_ --------------------------
	.section	.nv.constant0._ZN2at6native18elementwise_kernelILi128ELi4EZNS0_22gpu_kernel_impl_nocastINS0_13AUnaryFunctorIN3c108BFloat16ES5_S5_ZZZNS0_19maximum_kernel_cudaERNS_18TensorIteratorBaseEENKUlvE0_clEvENKUlvE2_clEvEUlS5_S5_E_EEEEvS7_RKT_EUliE_EEviT1_,"a",@progbits
	.sectionflags	@""
	.align	4
.nv.constant0._ZN2at6native18elementwise_kernelILi128ELi4EZNS0_22gpu_kernel_impl_nocastINS0_13AUnaryFunctorIN3c108BFloat16ES5_S5_ZZZNS0_19maximum_kernel_cudaERNS_18TensorIteratorBaseEENKUlvE0_clEvENKUlvE2_clEvEUlS5_S5_E_EEEEvS7_RKT_EUliE_EEviT1_:
	.zero		1072


//--------------------- .nv.constant0._ZN2at6native27unrolled_elementwise_kernelINS0_13AUnaryFunctorIN3c108BFloat16ES4_S4_ZZZNS0_19maximum_kernel_cudaERNS_18TensorIteratorBaseEENKUlvE0_clEvENKUlvE2_clEvEUlS4_S4_E_EESt5arrayIPcLm2EELi4E23TrivialOffsetCalculatorILi1EjESF_NS0_6memory15LoadWithoutCastENSG_16StoreWithoutCastEEEviT_T0_T2_T3_T4_T5_ --------------------------
	.section	.nv.constant0._ZN2at6native27unrolled_elementwise_kernelINS0_13AUnaryFunctorIN3c108BFloat16ES4_S4_ZZZNS0_19maximum_kernel_cudaERNS_18TensorIteratorBaseEENKUlvE0_clEvENKUlvE2_clEvEUlS4_S4_E_EESt5arrayIPcLm2EELi4E23TrivialOffsetCalculatorILi1EjESF_NS0_6memory15LoadWithoutCastENSG_16StoreWithoutCastEEEviT_T0_T2_T3_T4_T5_,"a",@progbits
	.sectionflags	@""
	.align	4
.nv.constant0._ZN2at6native27unrolled_elementwise_kernelINS0_13AUnaryFunctorIN3c108BFloat16ES4_S4_ZZZNS0_19maximum_kernel_cudaERNS_18TensorIteratorBaseEENKUlvE0_clEvENKUlvE2_clEvEUlS4_S4_E_EESt5arrayIPcLm2EELi4E23TrivialOffsetCalculatorILi1EjESF_NS0_6memory15LoadWithoutCastENSG_16StoreWithoutCastEEEviT_T0_T2_T3_T4_T5_:
	.zero		556


//--------------------- .nv.constant0._ZN2at6native29vectorized_elementwise_kernelILi2ENS0_13AUnaryFunctorIN3c108BFloat16ES4_S4_ZZZNS0_19maximum_kernel_cudaERNS_18TensorIteratorBaseEENKUlvE0_clEvENKUlvE2_clEvEUlS4_S4_E_EESt5arrayIPcLm2EEEEviT0_T1_ --------------------------
	.section	.nv.constant0._ZN2at6native29vectorized_elementwise_kernelILi2ENS0_13AUnaryFunctorIN3c108BFloat16ES4_S4_ZZZNS0_19maximum_kernel_cudaERNS_18TensorIteratorBaseEENKUlvE0_clEvENKUlvE2_clEvEUlS4_S4_E_EESt5arrayIPcLm2EEEEviT0_T1_,"a",@progbits
	.sectionflags	@""
	.align	4
.nv.constant0._ZN2at6native29vectorized_elementwise_kernelILi2ENS0_13AUnaryFunctorIN3c108BFloat16ES4_S4_ZZZNS0_19maximum_kernel_cudaERNS_18TensorIteratorBaseEENKUlvE0_clEvENKUlvE2_clEvEUlS4_S4_E_EESt5arrayIPcLm2EEEEviT0_T1_:
	.zero		552


//--------------------- .nv.constant0._ZN2at6native29vectorized_elementwise_kernelILi4ENS0_13AUnaryFunctorIN3c108BFloat16ES4_S4_ZZZNS0_19maximum_kernel_cudaERNS_18TensorIteratorBaseEENKUlvE0_clEvENKUlvE2_clEvEUlS4_S4_E_EESt5arrayIPcLm2EEEEviT0_T1_ --------------------------
	.section	.nv.constant0._ZN2at6native29vectorized_elementwise_kernelILi4ENS0_13AUnaryFunctorIN3c108BFloat16ES4_S4_ZZZNS0_19maximum_kernel_cudaERNS_18TensorIteratorBaseEENKUlvE0_clEvENKUlvE2_clEvEUlS4_S4_E_EESt5arrayIPcLm2EEEEviT0_T1_,"a",@progbits
	.sectionflags	@""
	.align	4
.nv.constant0._ZN2at6native29vectorized_elementwise_kernelILi4ENS0_13AUnaryFunctorIN3c108BFloat16ES4_S4_ZZZNS0_19maximum_kernel_cudaERNS_18TensorIteratorBaseEENKUlvE0_clEvENKUlvE2_clEvEUlS4_S4_E_EESt5arrayIPcLm2EEEEviT0_T1_:
	.zero		552


//--------------------- .nv.constant0._ZN2at6native29vectorized_elementwise_kernelILi8ENS0_13AUnaryFunctorIN3c108BFloat16ES4_S4_ZZZNS0_19maximum_kernel_cudaERNS_18TensorIteratorBaseEENKUlvE0_clEvENKUlvE2_clEvEUlS4_S4_E_EESt5arrayIPcLm2EEEEviT0_T1_ --------------------------
	.section	.nv.constant0._ZN2at6native29vectorized_elementwise_kernelILi8ENS0_13AUnaryFunctorIN3c108BFloat16ES4_S4_ZZZNS0_19maximum_kernel_cudaERNS_18TensorIteratorBaseEENKUlvE0_clEvENKUlvE2_clEvEUlS4_S4_E_EESt5arrayIPcLm2EEEEviT0_T1_,"a",@progbits
	.sectionflags	@""
	.align	4
.nv.constant0._ZN2at6native29vectorized_elementwise_kernelILi8ENS0_13AUnaryFunctorIN3c108BFloat16ES4_S4_ZZZNS0_19maximum_kernel_cudaERNS_18TensorIteratorBaseEENKUlvE0_clEvENKUlvE2_clEvEUlS4_S4_E_EESt5arrayIPcLm2EEEEviT0_T1_:
	.zero		552


//--------------------- .nv.constant0._ZN2at6native18elementwise_kernelILi128ELi4EZNS0_15gpu_kernel_implINS0_13BinaryFunctorIN3c108BFloat16ES5_S5_ZZZNS0_19maximum_kernel_cudaERNS_18TensorIteratorBaseEENKUlvE0_clEvENKUlvE2_clEvEUlS5_S5_E_EEEEvS7_RKT_EUliE_EEviT1_ --------------------------
	.section	.nv.constant0._ZN2at6native18elementwise_kernelILi128ELi4EZNS0_15gpu_kernel_implINS0_13BinaryFunctorIN3c108BFloat16ES5_S5_ZZZNS0_19maximum_kernel_cudaERNS_18TensorIteratorBaseEENKUlvE0_clEvENKUlvE2_clEvEUlS5_S5_E_EEEEvS7_RKT_EUliE_EEviT1_,"a",@progbits
	.sectionflags	@""
	.align	4
.nv.constant0._ZN2at6native18elementwise_kernelILi128ELi4EZNS0_15gpu_kernel_implINS0_13BinaryFunctorIN3c108BFloat16ES5_S5_ZZZNS0_19maximum_kernel_cudaERNS_18TensorIteratorBaseEENKUlvE0_clEvENKUlvE2_clEvEUlS5_S5_E_EEEEvS7_RKT_EUliE_EEviT1_:
	.zero		1184


//--------------------- .nv.constant0._ZN2at6native27unrolled_elementwise_kernelINS0_13BinaryFunctorIN3c108BFloat16ES4_S4_ZZZNS0_19maximum_kernel_cudaERNS_18TensorIteratorBaseEENKUlvE0_clEvENKUlvE2_clEvEUlS4_S4_E_EESt5arrayIPcLm3EELi4E23TrivialOffsetCalculatorILi2EjESE_ILi1EjENS0_6memory12LoadWithCastILi2EEENSH_13StoreWithCastILi1EEEEEviT_T0_T2_T3_T4_T5_ --------------------------
	.section	.nv.constant0._ZN2at6native27unrolled_elementwise_kernelINS0_13BinaryFunctorIN3c108BFloat16ES4_S4_ZZZNS0_19maximum_kernel_cudaERNS_18TensorIteratorBaseEENKUlvE0_clEvENKUlvE2_clEvEUlS4_S4_E_EESt5arrayIPcLm3EELi4E23TrivialOffsetCalculatorILi2EjESE_ILi1EjENS0_6memory12LoadWithCastILi2EEENSH_13StoreWithCastILi1EEEEEviT_T0_T2_T3_T4_T5_,"a",@progbits
	.sectionflags	@""
	.align	4
.nv.constant0._ZN2at6native27unrolled_elementwise_kernelINS0_13BinaryFunctorIN3c108BFloat16ES4_S4_ZZZNS0_19maximum_kernel_cudaERNS_18TensorIteratorBaseEENKUlvE0_clEvENKUlvE2_clEvEUlS4_S4_E_EESt5arrayIPcLm3EELi4E23TrivialOffsetCalculatorILi2EjESE_ILi1EjENS0_6memory12LoadWithCastILi2EEENSH_13StoreWithCastILi1EEEEEviT_T0_T2_T3_T4_T5_:
	.zero		584


//--------------------- .nv.constant0._ZN2at6native18elementwise_kernelILi128ELi4EZNS0_22gpu_kernel_impl_nocastINS0_13BinaryFunctorIN3c108BFloat16ES5_S5_ZZZNS0_19maximum_kernel_cudaERNS_18TensorIteratorBaseEENKUlvE0_clEvENKUlvE2_clEvEUlS5_S5_E_EEEEvS7_RKT_EUliE_EEviT1_ --------------------------
	.section	.nv.constant0._ZN2at6native18elementwise_kernelILi128ELi4EZNS0_22gpu_kernel_impl_nocastINS0_13BinaryFunctorIN3c108BFloat16ES5_S5_ZZZNS0_19maximum_kernel_cudaERNS_18TensorIteratorBaseEENKUlvE0_clEvENKUlvE2_clEvEUlS5_S5_E_EEEEvS7_RKT_EUliE_EEviT1_,"a",@progbits
	.sectionflags	@""
	.align	4
.nv.constant0._ZN2at6native18elementwise_kernelILi128ELi4EZNS0_22gpu_kernel_impl_nocastINS0_13BinaryFunctorIN3c108BFloat16ES5_S5_ZZZNS0_19maximum_kernel_cudaERNS_18TensorIteratorBaseEENKUlvE0_clEvENKUlvE2_clEvEUlS5_S5_E_EEEEvS7_RKT_EUliE_EEviT1_:
	.zero		1184


//--------------------- .nv.constant0._ZN2at6native27unrolled_elementwise_kernelINS0_13BinaryFunctorIN3c108BFloat16ES4_S4_ZZZNS0_19maximum_kernel_cudaERNS_18TensorIteratorBaseEENKUlvE0_clEvENKUlvE2_clEvEUlS4_S4_E_EESt5arrayIPcLm3EELi4E23TrivialOffsetCalculatorILi2EjESE_ILi1EjENS0_6memory15LoadWithoutCastENSH_16StoreWithoutCastEEEviT_T0_T2_T3_T4_T5_ --------------------------
	.section	.nv.constant0._ZN2at6native27unrolled_elementwise_kernelINS0_13BinaryFunctorIN3c108BFloat16ES4_S4_ZZZNS0_19maximum_kernel_cudaERNS_18TensorIteratorBaseEENKUlvE0_clEvENKUlvE2_clEvEUlS4_S4_E_EESt5arrayIPcLm3EELi4E23TrivialOffsetCalculatorILi2EjESE_ILi1EjENS0_6memory15LoadWithoutCastENSH_16StoreWithoutCastEEEviT_T0_T2_T3_T4_T5_,"a",@progbits
	.sectionflags	@""
	.align	4
.nv.constant0._ZN2at6native27unrolled_elementwise_kernelINS0_13BinaryFunctorIN3c108BFloat16ES4_S4_ZZZNS0_19maximum_kernel_cudaERNS_18TensorIteratorBaseEENKUlvE0_clEvENKUlvE2_clEvEUlS4_S4_E_EESt5arrayIPcLm3EELi4E23TrivialOffsetCalculatorILi2EjESE_ILi1EjENS0_6memory15LoadWithoutCastENSH_16StoreWithoutCastEEEviT_T0_T2_T3_T4_T5_:
	.zero		564


//--------------------- .nv.constant0._ZN2at6native29vectorized_elementwise_kernelILi2ENS0_13BinaryFunctorIN3c108BFloat16ES4_S4_ZZZNS0_19maximum_kernel_cudaERNS_18TensorIteratorBaseEENKUlvE0_clEvENKUlvE2_clEvEUlS4_S4_E_EESt5arrayIPcLm3EEEEviT0_T1_ --------------------------
	.section	.nv.constant0._ZN2at6native29vectorized_elementwise_kernelILi2ENS0_13BinaryFunctorIN3c108BFloat16ES4_S4_ZZZNS0_19maximum_kernel_cudaERNS_18TensorIteratorBaseEENKUlvE0_clEvENKUlvE2_clEvEUlS4_S4_E_EESt5arrayIPcLm3EEEEviT0_T1_,"a",@progbits
	.sectionflags	@""
	.align	4
.nv.constant0._ZN2at6native29vectorized_elementwise_kernelILi2ENS0_13BinaryFunctorIN3c108BFloat16ES4_S4_ZZZNS0_19maximum_kernel_cudaERNS_18TensorIteratorBaseEENKUlvE0_clEvENKUlvE2_clEvEUlS4_S4_E_EESt5arrayIPcLm3EEEEviT0_T1_:
	.zero		560


//--------------------- .nv.constant0._ZN2at6native29vectorized_elementwise_kernelILi4ENS0_13BinaryFunctorIN3c108BFloat16ES4_S4_ZZZNS0_19maximum_kernel_cudaERNS_18TensorIteratorBaseEENKUlvE0_clEvENKUlvE2_clEvEUlS4_S4_E_EESt5arrayIPcLm3EEEEviT0_T1_ --------------------------
	.section	.nv.constant0._ZN2at6native29vectorized_elementwise_kernelILi4ENS0_13BinaryFunctorIN3c108BFloat16ES4_S4_ZZZNS0_19maximum_kernel_cudaERNS_18TensorIteratorBaseEENKUlvE0_clEvENKUlvE2_clEvEUlS4_S4_E_EESt5arrayIPcLm3EEEEviT0_T1_,"a",@progbits
	.sectionflags	@""
	.align	4
.nv.constant0._ZN2at6native29vectorized_elementwise_kernelILi4ENS0_13BinaryFunctorIN3c108BFloat16ES4_S4_ZZZNS0_19maximum_kernel_cudaERNS_18TensorIteratorBaseEENKUlvE0_clEvENKUlvE2_clEvEUlS4_S4_E_EESt5arrayIPcLm3EEEEviT0_T1_:
	.zero		560


//--------------------- .nv.constant0._ZN2at6native29vectorized_elementwise_kernelILi8ENS0_13BinaryFunctorIN3c108BFloat16ES4_S4_ZZZNS0_19maximum_kernel_cudaERNS_18TensorIteratorBaseEENKUlvE0_clEvENKUlvE2_clEvEUlS4_S4_E_EESt5arrayIPcLm3EEEEviT0_T1_ --------------------------
	.section	.nv.constant0._ZN2at6native29vectorized_elementwise_kernelILi8ENS0_13BinaryFunctorIN3c108BFloat16ES4_S4_ZZZNS0_19maximum_kernel_cudaERNS_18TensorIteratorBaseEENKUlvE0_clEvENKUlvE2_clEvEUlS4_S4_E_EESt5arrayIPcLm3EEEEviT0_T1_,"a",@progbits
	.sectionflags	@""
	.align	4
.nv.constant0._ZN2at6native29vectorized_elementwise_kernelILi8ENS0_13BinaryFunctorIN3c108BFloat16ES4_S4_ZZZNS0_19maximum_kernel_cudaERNS_18TensorIteratorBaseEENKUlvE0_clEvENKUlvE2_clEvEUlS4_S4_E_EESt5arrayIPcLm3EEEEviT0_T1_:
	.zero		560


//--------------------- .nv.constant0._ZN2at6native18elementwise_kernelILi128ELi4EZNS0_15gpu_kernel_implINS0_13AUnaryFunctorIN3c104HalfES5_S5_ZZZNS0_19maximum_kernel_cudaERNS_18TensorIteratorBaseEENKUlvE0_clEvENKUlvE1_clEvEUlS5_S5_E_EEEEvS7_RKT_EUliE_EEviT1_ --------------------------
	.section	.nv.constant0._ZN2at6native18elementwise_kernelILi128ELi4EZNS0_15gpu_kernel_implINS0_13AUnaryFunctorIN3c104HalfES5_S5_ZZZNS0_19maximum_kernel_cudaERNS_18TensorIteratorBaseEENKUlvE0_clEvENKUlvE1_clEvEUlS5_S5_E_EEEEvS7_RKT_EUliE_EEviT1_,"a",@progbits
	.sectionflags	@""
	.align	4
.nv.constant0._ZN2at6native18elementwise_kernelILi128ELi4EZNS0_15gpu_kernel_implINS0_13AUnaryFunctorIN3c104HalfES5_S5_ZZZNS0_19maximum_kernel_cudaERNS_18TensorIteratorBaseEENKUlvE0_clEvENKUlvE1_clEvEUlS5_S5_E_EEEEvS7_RKT_EUliE_EEviT1_:
	.zero		1072


//--------------------- .nv.constant0._ZN2at6native27unrolled_elementwise_kernelINS0_13AUnaryFunctorIN3c104HalfES4_S4_ZZZNS0_19maximum_kernel_cudaERNS_18TensorIteratorBaseEENKUlvE0_clEvENKUlvE1_clEvEUlS4_S4_E_EESt5arrayIPcLm2EELi4E23TrivialOffsetCalculatorILi1EjESF_NS0_6memory12LoadWithCastILi1EEENSG_13StoreWithCastILi1EEEEEviT_T0_T2_T3_T4_T5_ --------------------------
	.section	.nv.constant0._ZN2at6native27unrolled_elementwise_kernelINS0_13AUnaryFunctorIN3c104HalfES4_S4_ZZZNS0_19maximum_kernel_cudaERNS_18TensorIteratorBaseEENKUlvE0_clEvENKUlvE1_clEvEUlS4_S4_E_EESt5arrayIPcLm2EELi4E23TrivialOffsetCalculatorILi1EjESF_NS0_6memory12LoadWithCastILi1EEENSG_13StoreWithCastILi1EEEEEviT_T0_T2_T3_T4_T5_,"a",@progbits
	.sectionflags	@""
	.align	4
.nv.constant0._ZN2at6native27unrolled_elementwise_kernelINS0_13AUnaryFunctorIN3c104HalfES4_S4_ZZZNS0_19maximum_kernel_cudaERNS_18TensorIteratorBaseEENKUlvE0_clEvENKUlvE1_clEvEUlS4_S4_E_EESt5arrayIPcLm2EELi4E23TrivialOffsetCalculatorILi1EjESF_NS0_6memory12LoadWithCastILi1EEENSG_13StoreWithCastILi1EEEEEviT_T0_T2_T3_T4_T5_:
	.zero		572


//--------------------- .nv.constant0._ZN2at6native18elementwise_kernelILi128ELi4EZNS0_22gpu_kernel_impl_nocastINS0_13AUnaryFunctorIN3c104HalfES5_S5_ZZZNS0_19maximum_kernel_cudaERNS_18TensorIteratorBaseEENKUlvE0_clEvENKUlvE1_clEvEUlS5_S5_E_EEEEvS7_RKT_EUliE_EEviT1_ --------------------------
	.section	.nv.constant0._ZN2at6native18elementwise_kernelILi128ELi4EZNS0_22gpu_kernel_impl_nocastINS0_13AUnaryFunctorIN3c104HalfES5_S5_ZZZNS0_19maximum_kernel_cudaERNS_18TensorIteratorBaseEENKUlvE0_clEvENKUlvE1_clEvEUlS5_S5_E_EEEEvS7_RKT_EUliE_EEviT1_,"a",@progbits
	.sectionflags	@""
	.align	4
.nv.constant0._ZN2at6native18elementwise_kernelILi128ELi4EZNS0_22gpu_kernel_impl_nocastINS0_13AUnaryFunctorIN3c104HalfES5_S5_ZZZNS0_19maximum_kernel_cudaERNS_18TensorIteratorBaseEENKUlvE0_clEvENKUlvE1_clEvEUlS5_S5_E_EEEEvS7_RKT_EUliE_EEviT1_:
	.zero		1072


//--------------------- .nv.constant0._ZN2at6native27unrolled_elementwise_kernelINS0_13AUnaryFunctorIN3c104HalfES4_S4_ZZZNS0_19maximum_kernel_cudaERNS_18TensorIteratorBaseEENKUlvE0_clEvENKUlvE1_clEvEUlS4_S4_E_EESt5arrayIPcLm2EELi4E23TrivialOffsetCalculatorILi1EjESF_NS0_6memory15LoadWithoutCastENSG_16StoreWithoutCastEEEviT_T0_T2_T3_T4_T5_ --------------------------
	.section	.nv.constant0._ZN2at6native27unrolled_elementwise_kernelINS0_13AUnaryFunctorIN3c104HalfES4_S4_ZZZNS0_19maximum_kernel_cudaERNS_18TensorIteratorBaseEENKUlvE0_clEvENKUlvE1_clEvEUlS4_S4_E_EESt5arrayIPcLm2EELi4E23TrivialOffsetCalculatorILi1EjESF_NS0_6memory15LoadWithoutCastENSG_16StoreWithoutCastEEEviT_T0_T2_T3_T4_T5_,"a",@progbits
	.sectionflags	@""
	.align	4
.nv.constant0._ZN2at6native27unrolled_elementwise_kernelINS0_13AUnaryFunctorIN3c104HalfES4_S4_ZZZNS0_19maximum_kernel_cudaERNS_18TensorIteratorBaseEENKUlvE0_clEvENKUlvE1_clEvEUlS4_S4_E_EESt5arrayIPcLm2EELi4E23TrivialOffsetCalculatorILi1EjESF_NS0_6memory15LoadWithoutCastENSG_16StoreWithoutCastEEEviT_T0_T2_T3_T4_T5_:
	.zero		556


//--------------------- .nv.constant0._ZN2at6native29vectorized_elementwise_kernelILi2ENS0_13AUnaryFunctorIN3c104HalfES4_S4_ZZZNS0_19maximum_kernel_cudaERNS_18TensorIteratorBaseEENKUlvE0_clEvENKUlvE1_clEvEUlS4_S4_E_EESt5arrayIPcLm2EEEEviT0_T1_ --------------------------
	.section	.nv.constant0._ZN2at6native29vectorized_elementwise_kernelILi2ENS0_13AUnaryFunctorIN3c104HalfES4_S4_ZZZNS0_19maximum_kernel_cudaERNS_18TensorIteratorBaseEENKUlvE0_clEvENKUlvE1_clEvEUlS4_S4_E_EESt5arrayIPcLm2EEEEviT0_T1_,"a",@progbits
	.sectionflags	@""
	.align	4
.nv.constant0._ZN2at6native29vectorized_elementwise_kernelILi2ENS0_13AUnaryFunctorIN3c104HalfES4_S4_ZZZNS0_19maximum_kernel_cudaERNS_18TensorIteratorBaseEENKUlvE0_clEvENKUlvE1_clEvEUlS4_S4_E_EESt5arrayIPcLm2EEEEviT0_T1_:
	.zero		552


//--------------------- .nv.constant0._ZN2at6native29vectorized_elementwise_kernelILi4ENS0_13AUnaryFunctorIN3c104HalfES4_S4_ZZZNS0_19maximum_kernel_cudaERNS_18TensorIteratorBaseEENKUlvE0_clEvENKUlvE1_clEvEUlS4_S4_E_EESt5arrayIPcLm2EEEEviT0_T1_ --------------------------
	.section	.nv.constant0._ZN2at6native29vectorized_elementwise_kernelILi4ENS0_13AUnaryFunctorIN3c104HalfES4_S4_ZZZNS0_19maximum_kernel_cudaERNS_18TensorIteratorBaseEENKUlvE0_clEvENKUlvE1_clEvEUlS4_S4_E_EESt5arrayIPcLm2EEEEviT0_T1_,"a",@progbits
	.sectionflags	@""
	.align	4
.nv.constant0._ZN2at6native29vectorized_elementwise_kernelILi4ENS0_13AUnaryFunctorIN3c104HalfES4_S4_ZZZNS0_19maximum_kernel_cudaERNS_18TensorIteratorBaseEENKUlvE0_clEvENKUlvE1_clEvEUlS4_S4_E_EESt5arrayIPcLm2EEEEviT0_T1_:
	.zero		552


//--------------------- .nv.constant0._ZN2at6native29vectorized_elementwise_kernelILi8ENS0_13AUnaryFunctorIN3c104HalfES4_S4_ZZZNS0_19maximum_kernel_cudaERNS_18TensorIteratorBaseEENKUlvE0_clEvENKUlvE1_clEvEUlS4_S4_E_EESt5arrayIPcLm2EEEEviT0_T1_ --------------------------
	.section	.nv.constant0._ZN2at6native29vectorized_elementwise_kernelILi8ENS0_13AUnaryFunctorIN3c104HalfES4_S4_ZZZNS0_19maximum_kernel_cudaERNS_18TensorIteratorBaseEENKUlvE0_clEvENKUlvE1_clEvEUlS4_S4_E_EESt5arrayIPcLm2EEEEviT0_T1_,"a",@progbits
	.sectionflags	@""
	.align	4
.nv.constant0._ZN2at6native29vectorized_elementwise_kernelILi8ENS0_13AUnaryFunctorIN3c104HalfES4_S4_ZZZNS0_19maximum_kernel_cudaERNS_18TensorIteratorBaseEENKUlvE0_clEvENKUlvE1_clEvEUlS4_S4_E_EESt5arrayIPcLm2EEEEviT0_T1_:
	.zero		552


//--------------------- .nv.constant0._ZN2at6native18elementwise_kernelILi128ELi4EZNS0_15gpu_kernel_implINS0_13BinaryFunctorIN3c104HalfES5_S5_ZZZNS0_19maximum_kernel_cudaERNS_18TensorIteratorBaseEENKUlvE0_clEvENKUlvE1_clEvEUlS5_S5_E_EEEEvS7_RKT_EUliE_EEviT1_ --------------------------
	.section	.nv.constant0._ZN2at6native18elementwise_kernelILi128ELi4EZNS0_15gpu_kernel_implINS0_13BinaryFunctorIN3c104HalfES5_S5_ZZZNS0_19maximum_kernel_cudaERNS_18TensorIteratorBaseEENKUlvE0_clEvENKUlvE1_clEvEUlS5_S5_E_EEEEvS7_RKT_EUliE_EEviT1_,"a",@progbits
	.sectionflags	@""
	.align	4
.nv.constant0._ZN2at6native18elementwise_kernelILi128ELi4EZNS0_15gpu_kernel_implINS0_13BinaryFunctorIN3c104HalfES5_S5_ZZZNS0_19maximum_kernel_cudaERNS_18TensorIteratorBaseEENKUlvE0_clEvENKUlvE1_clEvEUlS5_S5_E_EEEEvS7_RKT_EUliE_EEviT1_:
	.zero		1184


//--------------------- .nv.constant0._ZN2at6native27unrolled_elementwise_kernelINS0_13BinaryFunctorIN3c104HalfES4_S4_ZZZNS0_19maximum_kernel_cudaERNS_18TensorIteratorBaseEENKUlvE0_clEvENKUlvE1_clEvEUlS4_S4_E_EESt5arrayIPcLm3EELi4E23TrivialOffsetCalculatorILi2EjESE_ILi1EjENS0_6memory12LoadWithCastILi2EEENSH_13StoreWithCastILi1EEEEEviT_T0_T2_T3_T4_T5_ --------------------------
	.section	.nv.constant0._ZN2at6native27unrolled_elementwise_kernelINS0_13BinaryFunctorIN3c104HalfES4_S4_ZZZNS0_19maximum_kernel_cudaERNS_18TensorIteratorBaseEENKUlvE0_clEvENKUlvE1_clEvEUlS4_S4_E_EESt5arrayIPcLm3EELi4E23TrivialOffsetCalculatorILi2EjESE_ILi1EjENS0_6memory12LoadWithCastILi2EEENSH_13StoreWithCastILi1EEEEEviT_T0_T2_T3_T4_T5_,"a",@progbits
	.sectionflags	@""
	.align	4
.nv.constant0._ZN2at6native27unrolled_elementwise_kernelINS0_13BinaryFunctorIN3c104HalfES4_S4_ZZZNS0_19maximum_kernel_cudaERNS_18TensorIteratorBaseEENKUlvE0_clEvENKUlvE1_clEvEUlS4_S4_E_EESt5arrayIPcLm3EELi4E23TrivialOffsetCalculatorILi2EjESE_ILi1EjENS0_6memory12LoadWithCastILi2EEENSH_13StoreWithCastILi1EEEEEviT_T0_T2_T3_T4_T5_:
	.zero		584


//--------------------- .nv.constant0._ZN2at6native18elementwise_kernelILi128ELi4EZNS0_22gpu_kernel_impl_nocastINS0_13BinaryFunctorIN3c104HalfES5_S5_ZZZNS0_19maximum_kernel_cudaERNS_18TensorIteratorBaseEENKUlvE0_clEvENKUlvE1_clEvEUlS5_S5_E_EEEEvS7_RKT_EUliE_EEviT1_ --------------------------
	.section	.nv.constant0._ZN2at6native18elementwise_kernelILi128ELi4EZNS0_22gpu_kernel_impl_nocastINS0_13BinaryFunctorIN3c104HalfES5_S5_ZZZNS0_19maximum_kernel_cudaERNS_18TensorIteratorBaseEENKUlvE0_clEvENKUlvE1_clEvEUlS5_S5_E_EEEEvS7_RKT_EUliE_EEviT1_,"a",@progbits
	.sectionflags	@""
	.align	4
.nv.constant0._ZN2at6native18elementwise_kernelILi128ELi4EZNS0_22gpu_kernel_impl_nocastINS0_13BinaryFunctorIN3c104HalfES5_S5_ZZZNS0_19maximum_kernel_cudaERNS_18TensorIteratorBaseEENKUlvE0_clEvENKUlvE1_clEvEUlS5_S5_E_EEEEvS7_RKT_EUliE_EEviT1_:
	.zero		1184


//--------------------- .nv.constant0._ZN2at6native27unrolled_elementwise_kernelINS0_13BinaryFunctorIN3c104HalfES4_S4_ZZZNS0_19maximum_kernel_cudaERNS_18TensorIteratorBaseEENKUlvE0_clEvENKUlvE1_clEvEUlS4_S4_E_EESt5arrayIPcLm3EELi4E23TrivialOffsetCalculatorILi2EjESE_ILi1EjENS0_6memory15LoadWithoutCastENSH_16StoreWithoutCastEEEviT_T0_T2_T3_T4_T5_ --------------------------
	.section	.nv.constant0._ZN2at6native27unrolled_elementwise_kernelINS0_13BinaryFunctorIN3c104HalfES4_S4_ZZZNS0_19maximum_kernel_cudaERNS_18TensorIteratorBaseEENKUlvE0_clEvENKUlvE1_clEvEUlS4_S4_E_EESt5arrayIPcLm3EELi4E23TrivialOffsetCalculatorILi2EjESE_ILi1EjENS0_6memory15LoadWithoutCastENSH_16StoreWithoutCastEEEviT_T0_T2_T3_T4_T5_,"a",@progbits
	.sectionflags	@""
	.align	4
.nv.constant0._ZN2at6native27unrolled_elementwise_kernelINS0_13BinaryFunctorIN3c104HalfES4_S4_ZZZNS0_19maximum_kernel_cudaERNS_18TensorIteratorBaseEENKUlvE0_clEvENKUlvE1_clEvEUlS4_S4_E_EESt5arrayIPcLm3EELi4E23TrivialOffsetCalculatorILi2EjESE_ILi1EjENS0_6memory15LoadWithoutCastENSH_16StoreWithoutCastEEEviT_T0_T2_T3_T4_T5_:
	.zero		564


//--------------------- .nv.constant0._ZN2at6native29vectorized_elementwise_kernelILi2ENS0_13BinaryFunctorIN3c104HalfES4_S4_ZZZNS0_19maximum_kernel_cudaERNS_18TensorIteratorBaseEENKUlvE0_clEvENKUlvE1_clEvEUlS4_S4_E_EESt5arrayIPcLm3EEEEviT0_T1_ --------------------------
	.section	.nv.constant0._ZN2at6native29vectorized_elementwise_kernelILi2ENS0_13BinaryFunctorIN3c104HalfES4_S4_ZZZNS0_19maximum_kernel_cudaERNS_18TensorIteratorBaseEENKUlvE0_clEvENKUlvE1_clEvEUlS4_S4_E_EESt5arrayIPcLm3EEEEviT0_T1_,"a",@progbits
	.sectionflags	@""
	.align	4
.nv.constant0._ZN2at6native29vectorized_elementwise_kernelILi2ENS0_13BinaryFunctorIN3c104HalfES4_S4_ZZZNS0_19maximum_kernel_cudaERNS_18TensorIteratorBaseEENKUlvE0_clEvENKUlvE1_clEvEUlS4_S4_E_EESt5arrayIPcLm3EEEEviT0_T1_:
	.zero		560


//--------------------- .nv.constant0._ZN2at6native29vectorized_elementwise_kernelILi4ENS0_13BinaryFunctorIN3c104HalfES4_S4_ZZZNS0_19maximum_kernel_cudaERNS_18TensorIteratorBaseEENKUlvE0_clEvENKUlvE1_clEvEUlS4_S4_E_EESt5arrayIPcLm3EEEEviT0_T1_ --------------------------
	.section	.nv.constant0._ZN2at6native29vectorized_elementwise_kernelILi4ENS0_13BinaryFunctorIN3c104HalfES4_S4_ZZZNS0_19maximum_kernel_cudaERNS_18TensorIteratorBaseEENKUlvE0_clEvENKUlvE1_clEvEUlS4_S4_E_EESt5arrayIPcLm3EEEEviT0_T1_,"a",@progbits
	.sectionflags	@""
	.align	4
.nv.constant0._ZN2at6native29vectorized_elementwise_kernelILi4ENS0_13BinaryFunctorIN3c104HalfES4_S4_ZZZNS0_19maximum_kernel_cudaERNS_18TensorIteratorBaseEENKUlvE0_clEvENKUlvE1_clEvEUlS4_S4_E_EESt5arrayIPcLm3EEEEviT0_T1_:
	.zero		560


//--------------------- .nv.constant0._ZN2at6native29vectorized_elementwise_kernelILi8ENS0_13BinaryFunctorIN3c104HalfES4_S4_ZZZNS0_19maximum_kernel_cudaERNS_18TensorIteratorBaseEENKUlvE0_clEvENKUlvE1_clEvEUlS4_S4_E_EESt5arrayIPcLm3EEEEviT0_T1_ --------------------------
	.section	.nv.constant0._ZN2at6native29vectorized_elementwise_kernelILi8ENS0_13BinaryFunctorIN3c104HalfES4_S4_ZZZNS0_19maximum_kernel_cudaERNS_18TensorIteratorBaseEENKUlvE0_clEvENKUlvE1_clEvEUlS4_S4_E_EESt5arrayIPcLm3EEEEviT0_T1_,"a",@progbits
	.sectionflags	@""
	.align	4
.nv.constant0._ZN2at6native29vectorized_elementwise_kernelILi8ENS0_13BinaryFunctorIN3c104HalfES4_S4_ZZZNS0_19maximum_kernel_cudaERNS_18TensorIteratorBaseEENKUlvE0_clEvENKUlvE1_clEvEUlS4_S4_E_EESt5arrayIPcLm3EEEEviT0_T1_:
	.zero		560


//--------------------- .nv.constant0._ZN2at6native18elementwise_kernelILi128ELi4EZNS0_15gpu_kernel_implINS0_13AUnaryFunctorIfffZZZNS0_19maximum_kernel_cudaERNS_18TensorIteratorBaseEENKUlvE0_clEvENKUlvE0_clEvEUlffE_EEEEvS5_RKT_EUliE_EEviT1_ --------------------------
	.section	.nv.constant0._ZN2at6native18elementwise_kernelILi128ELi4EZNS0_15gpu_kernel_implINS0_13AUnaryFunctorIfffZZZNS0_19maximum_kernel_cudaERNS_18TensorIteratorBaseEENKUlvE0_clEvENKUlvE0_clEvEUlffE_EEEEvS5_RKT_EUliE_EEviT1_,"a",@progbits
	.sectionflags	@""
	.align	4
.nv.constant0._ZN2at6native18elementwise_kernelILi128ELi4EZNS0_15gpu_kernel_implINS0_13AUnaryFunctorIfffZZZNS0_19maximum_kernel_cudaERNS_18TensorIteratorBaseEENKUlvE0_clEvENKUlvE0_clEvEUlffE_EEEEvS5_RKT_EUliE_EEviT1_:
	.zero		1080


//--------------------- .nv.constant0._ZN2at6native27unrolled_elementwise_kernelINS0_13AUnaryFunctorIfffZZZNS0_19maximum_kernel_cudaERNS_18TensorIteratorBaseEENKUlvE0_clEvENKUlvE0_clEvEUlffE_EESt5arrayIPcLm2EELi4E23TrivialOffsetCalculatorILi1EjESD_NS0_6memory12LoadWithCastILi1EEENSE_13StoreWithCastILi1EEEEEviT_T0_T2_T3_T4_T5_ --------------------------
	.section	.nv.constant0._ZN2at6native27unrolled_elementwise_kernelINS0_13AUnaryFunctorIfffZZZNS0_19maximum_kernel_cudaERNS_18TensorIteratorBaseEENKUlvE0_clEvENKUlvE0_clEvEUlffE_EESt5arrayIPcLm2EELi4E23TrivialOffsetCalculatorILi1EjESD_NS0_6memory12LoadWithCastILi1EEENSE_13StoreWithCastILi1EEEEEviT_T0_T2_T3_T4_T5_,"a",@progbits
	.sectionflags	@""
	.align	4
.nv.constant0._ZN2at6native27unrolled_elementwise_kernelINS0_13AUnaryFunctorIfffZZZNS0_19maximum_kernel_cudaERNS_18TensorIteratorBaseEENKUlvE0_clEvENKUlvE0_clEvEUlffE_EESt5arrayIPcLm2EELi4E23TrivialOffsetCalculatorILi1EjESD_NS0_6memory12LoadWithCastILi1EEENSE_13StoreWithCastILi1EEEEEviT_T0_T2_T3_T4_T5_:
	.zero		580


//--------------------- .nv.constant0._ZN2at6native18elementwise_kernelILi128ELi2EZNS0_22gpu_kernel_impl_nocastINS0_13AUnaryFunctorIfffZZZNS0_19maximum_kernel_cudaERNS_18TensorIteratorBaseEENKUlvE0_clEvENKUlvE0_clEvEUlffE_EEEEvS5_RKT_EUliE_EEviT1_ --------------------------
	.section	.nv.constant0._ZN2at6native18elementwise_kernelILi128ELi2EZNS0_22gpu_kernel_impl_nocastINS0_13AUnaryFunctorIfffZZZNS0_19maximum_kernel_cudaERNS_18TensorIteratorBaseEENKUlvE0_clEvENKUlvE0_clEvEUlffE_EEEEvS5_RKT_EUliE_EEviT1_,"a",@progbits
	.sectionflags	@""
	.align	4
.nv.constant0._ZN2at6native18elementwise_kernelILi128ELi2EZNS0_22gpu_kernel_impl_nocastINS0_13AUnaryFunctorIfffZZZNS0_19maximum_kernel_cudaERNS_18TensorIteratorBaseEENKUlvE0_clEvENKUlvE0_clEvEUlffE_EEEEvS5_RKT_EUliE_EEviT1_:
	.zero		1072


//--------------------- .nv.constant0._ZN2at6native27unrolled_elementwise_kernelINS0_13AUnaryFunctorIfffZZZNS0_19maximum_kernel_cudaERNS_18TensorIteratorBaseEENKUlvE0_clEvENKUlvE0_clEvEUlffE_EESt5arrayIPcLm2EELi4E23TrivialOffsetCalculatorILi1EjESD_NS0_6memory15LoadWithoutCastENSE_16StoreWithoutCastEEEviT_T0_T2_T3_T4_T5_ --------------------------
	.section	.nv.constant0._ZN2at6native27unrolled_elementwise_kernelINS0_13AUnaryFunctorIfffZZZNS0_19maximum_kernel_cudaERNS_18TensorIteratorBaseEENKUlvE0_clEvENKUlvE0_clEvEUlffE_EESt5arrayIPcLm2EELi4E23TrivialOffsetCalculatorILi1EjESD_NS0_6memory15LoadWithoutCastENSE_16StoreWithoutCastEEEviT_T0_T2_T3_T4_T5_,"a",@progbits
	.sectionflags	@""
	.align	4
.nv.constant0._ZN2at6native27unrolled_elementwise_kernelINS0_13AUnaryFunctorIfffZZZNS0_19maximum_kernel_cudaERNS_18TensorIteratorBaseEENKUlvE0_clEvENKUlvE0_clEvEUlffE_EESt5arrayIPcLm2EELi4E23TrivialOffsetCalculatorILi1EjESD_NS0_6memory15LoadWithoutCastENSE_16StoreWithoutCastEEEviT_T0_T2_T3_T4_T5_:
	.zero		564


//--------------------- .nv.constant0._ZN2at6native29vectorized_elementwise_kernelILi2ENS0_13AUnaryFunctorIfffZZZNS0_19maximum_kernel_cudaERNS_18TensorIteratorBaseEENKUlvE0_clEvENKUlvE0_clEvEUlffE_EESt5arrayIPcLm2EEEEviT0_T1_ --------------------------
	.section	.nv.constant0._ZN2at6native29vectorized_elementwise_kernelILi2ENS0_13AUnaryFunctorIfffZZZNS0_19maximum_kernel_cudaERNS_18TensorIteratorBaseEENKUlvE0_clEvENKUlvE0_clEvEUlffE_EESt5arrayIPcLm2EEEEviT0_T1_,"a",@progbits
	.sectionflags	@""
	.align	4
.nv.constant0._ZN2at6native29vectorized_elementwise_kernelILi2ENS0_13AUnaryFunctorIfffZZZNS0_19maximum_kernel_cudaERNS_18TensorIteratorBaseEENKUlvE0_clEvENKUlvE0_clEvEUlffE_EESt5arrayIPcLm2EEEEviT0_T1_:
	.zero		560


//--------------------- .nv.constant0._ZN2at6native29vectorized_elementwise_kernelILi4ENS0_13AUnaryFunctorIfffZZZNS0_19maximum_kernel_cudaERNS_18TensorIteratorBaseEENKUlvE0_clEvENKUlvE0_clEvEUlffE_EESt5arrayIPcLm2EEEEviT0_T1_ --------------------------
	.section	.nv.constant0._ZN2at6native29vectorized_elementwise_kernelILi4ENS0_13AUnaryFunctorIfffZZZNS0_19maximum_kernel_cudaERNS_18TensorIteratorBaseEENKUlvE0_clEvENKUlvE0_clEvEUlffE_EESt5arrayIPcLm2EEEEviT0_T1_,"a",@progbits
	.sectionflags	@""
	.align	4
.nv.constant0._ZN2at6native29vectorized_elementwise_kernelILi4ENS0_13AUnaryFunctorIfffZZZNS0_19maximum_kernel_cudaERNS_18TensorIteratorBaseEENKUlvE0_clEvENKUlvE0_clEvEUlffE_EESt5arrayIPcLm2EEEEviT0_T1_:
	.zero		560


//--------------------- .nv.constant0._ZN2at6native29vectorized_elementwise_kernelILi8ENS0_13AUnaryFunctorIfffZZZNS0_19maximum_kernel_cudaERNS_18TensorIteratorBaseEENKUlvE0_clEvENKUlvE0_clEvEUlffE_EESt5arrayIPcLm2EEEEviT0_T1_ --------------------------
	.section	.nv.constant0._ZN2at6native29vectorized_elementwise_kernelILi8ENS0_13AUnaryFunctorIfffZZZNS0_19maximum_kernel_cudaERNS_18TensorIteratorBaseEENKUlvE0_clEvENKUlvE0_clEvEUlffE_EESt5arrayIPcLm2EEEEviT0_T1_,"a",@progbits
	.sectionflags	@""
	.align	4
.nv.constant0._ZN2at6native29vectorized_elementwise_kernelILi8ENS0_13AUnaryFunctorIfffZZZNS0_19maximum_kernel_cudaERNS_18TensorIteratorBaseEENKUlvE0_clEvENKUlvE0_clEvEUlffE_EESt5arrayIPcLm2EEEEviT0_T1_:
	.zero		560


//--------------------- .nv.constant0._ZN2at6native18elementwise_kernelILi128ELi4EZNS0_15gpu_kernel_implINS0_13BinaryFunctorIfffZZZNS0_19maximum_kernel_cudaERNS_18TensorIteratorBaseEENKUlvE0_clEvENKUlvE0_clEvEUlffE_EEEEvS5_RKT_EUliE_EEviT1_ --------------------------
	.section	.nv.constant0._ZN2at6native18elementwise_kernelILi128ELi4EZNS0_15gpu_kernel_implINS0_13BinaryFunctorIfffZZZNS0_19maximum_kernel_cudaERNS_18TensorIteratorBaseEENKUlvE0_clEvENKUlvE0_clEvEUlffE_EEEEvS5_RKT_EUliE_EEviT1_,"a",@progbits
	.sectionflags	@""
	.align	4
.nv.constant0._ZN2at6native18elementwise_kernelILi128ELi4EZNS0_15gpu_kernel_implINS0_13BinaryFunctorIfffZZZNS0_19maximum_kernel_cudaERNS_18TensorIteratorBaseEENKUlvE0_clEvENKUlvE0_clEvEUlffE_EEEEvS5_RKT_EUliE_EEviT1_:
	.zero		1184


//--------------------- .nv.constant0._ZN2at6native27unrolled_elementwise_kernelINS0_13BinaryFunctorIfffZZZNS0_19maximum_kernel_cudaERNS_18TensorIteratorBaseEENKUlvE0_clEvENKUlvE0_clEvEUlffE_EESt5arrayIPcLm3EELi4E23TrivialOffsetCalculatorILi2EjESC_ILi1EjENS0_6memory12LoadWithCastILi2EEENSF_13StoreWithCastILi1EEEEEviT_T0_T2_T3_T4_T5_ --------------------------
	.section	.nv.constant0._ZN2at6native27unrolled_elementwise_kernelINS0_13BinaryFunctorIfffZZZNS0_19maximum_kernel_cudaERNS_18TensorIteratorBaseEENKUlvE0_clEvENKUlvE0_clEvEUlffE_EESt5arrayIPcLm3EELi4E23TrivialOffsetCalculatorILi2EjESC_ILi1EjENS0_6memory12LoadWithCastILi2EEENSF_13StoreWithCastILi1EEEEEviT_T0_T2_T3_T4_T5_,"a",@progbits
	.sectionflags	@""
	.align	4
.nv.constant0._ZN2at6native27unrolled_elementwise_kernelINS0_13BinaryFunctorIfffZZZNS0_19maximum_kernel_cudaERNS_18TensorIteratorBaseEENKUlvE0_clEvENKUlvE0_clEvEUlffE_EESt5arrayIPcLm3EELi4E23TrivialOffsetCalculatorILi2EjESC_ILi1EjENS0_6memory12LoadWithCastILi2EEENSF_13StoreWithCastILi1EEEEEviT_T0_T2_T3_T4_T5_:
	.zero		584


//--------------------- .nv.constant0._ZN2at6native18elementwise_kernelILi128ELi2EZNS0_22gpu_kernel_impl_nocastINS0_13BinaryFunctorIfffZZZNS0_19maximum_kernel_cudaERNS_18TensorIteratorBaseEENKUlvE0_clEvENKUlvE0_clEvEUlffE_EEEEvS5_RKT_EUliE_EEviT1_ --------------------------
	.section	.nv.constant0._ZN2at6native18elementwise_kernelILi128ELi2EZNS0_22gpu_kernel_impl_nocastINS0_13BinaryFunctorIfffZZZNS0_19maximum_kernel_cudaERNS_18TensorIteratorBaseEENKUlvE0_clEvENKUlvE0_clEvEUlffE_EEEEvS5_RKT_EUliE_EEviT1_,"a",@progbits
	.sectionflags	@""
	.align	4
.nv.constant0._ZN2at6native18elementwise_kernelILi128ELi2EZNS0_22gpu_kernel_impl_nocastINS0_13BinaryFunctorIfffZZZNS0_19maximum_kernel_cudaERNS_18TensorIteratorBaseEENKUlvE0_clEvENKUlvE0_clEvEUlffE_EEEEvS5_RKT_EUliE_EEviT1_:
	.zero		1184


//--------------------- .nv.constant0._ZN2at6native27unrolled_elementwise_kernelINS0_13BinaryFunctorIfffZZZNS0_19maximum_kernel_cudaERNS_18TensorIteratorBaseEENKUlvE0_clEvENKUlvE0_clEvEUlffE_EESt5arrayIPcLm3EELi4E23TrivialOffsetCalculatorILi2EjESC_ILi1EjENS0_6memory15LoadWithoutCastENSF_16StoreWithoutCastEEEviT_T0_T2_T3_T4_T5_ --------------------------
	.section	.nv.constant0._ZN2at6native27unrolled_elementwise_kernelINS0_13BinaryFunctorIfffZZZNS0_19maximum_kernel_cudaERNS_18TensorIteratorBaseEENKUlvE0_clEvENKUlvE0_clEvEUlffE_EESt5arrayIPcLm3EELi4E23TrivialOffsetCalculatorILi2EjESC_ILi1EjENS0_6memory15LoadWithoutCastENSF_16StoreWithoutCastEEEviT_T0_T2_T3_T4_T5_,"a",@progbits
	.sectionflags	@""
	.align	4
.nv.constant0._ZN2at6native27unrolled_elementwise_kernelINS0_13BinaryFunctorIfffZZZNS0_19maximum_kernel_cudaERNS_18TensorIteratorBaseEENKUlvE0_clEvENKUlvE0_clEvEUlffE_EESt5arrayIPcLm3EELi4E23TrivialOffsetCalculatorILi2EjESC_ILi1EjENS0_6memory15LoadWithoutCastENSF_16StoreWithoutCastEEEviT_T0_T2_T3_T4_T5_:
	.zero		564


//--------------------- .nv.constant0._ZN2at6native29vectorized_elementwise_kernelILi2ENS0_13BinaryFunctorIfffZZZNS0_19maximum_kernel_cudaERNS_18TensorIteratorBaseEENKUlvE0_clEvENKUlvE0_clEvEUlffE_EESt5arrayIPcLm3EEEEviT0_T1_ --------------------------
	.section	.nv.constant0._ZN2at6native29vectorized_elementwise_kernelILi2ENS0_13BinaryFunctorIfffZZZNS0_19maximum_kernel_cudaERNS_18TensorIteratorBaseEENKUlvE0_clEvENKUlvE0_clEvEUlffE_EESt5arrayIPcLm3EEEEviT0_T1_,"a",@progbits
	.sectionflags	@""
	.align	4
.nv.constant0._ZN2at6native29vectorized_elementwise_kernelILi2ENS0_13BinaryFunctorIfffZZZNS0_19maximum_kernel_cudaERNS_18TensorIteratorBaseEENKUlvE0_clEvENKUlvE0_clEvEUlffE_EESt5arrayIPcLm3EEEEviT0_T1_:
	.zero		560


//--------------------- .nv.constant0._ZN2at6native29vectorized_elementwise_kernelILi4ENS0_13BinaryFunctorIfffZZZNS0_19maximum_kernel_cudaERNS_18TensorIteratorBaseEENKUlvE0_clEvENKUlvE0_clEvEUlffE_EESt5arrayIPcLm3EEEEviT0_T1_ --------------------------
	.section	.nv.constant0._ZN2at6native29vectorized_elementwise_kernelILi4ENS0_13BinaryFunctorIfffZZZNS0_19maximum_kernel_cudaERNS_18TensorIteratorBaseEENKUlvE0_clEvENKUlvE0_clEvEUlffE_EESt5arrayIPcLm3EEEEviT0_T1_,"a",@progbits
	.sectionflags	@""
	.align	4
.nv.constant0._ZN2at6native29vectorized_elementwise_kernelILi4ENS0_13BinaryFunctorIfffZZZNS0_19maximum_kernel_cudaERNS_18TensorIteratorBaseEENKUlvE0_clEvENKUlvE0_clEvEUlffE_EESt5arrayIPcLm3EEEEviT0_T1_:
	.zero		560


//--------------------- .nv.constant0._ZN2at6native29vectorized_elementwise_kernelILi8ENS0_13BinaryFunctorIfffZZZNS0_19maximum_kernel_cudaERNS_18TensorIteratorBaseEENKUlvE0_clEvENKUlvE0_clEvEUlffE_EESt5arrayIPcLm3EEEEviT0_T1_ --------------------------
	.section	.nv.constant0._ZN2at6native29vectorized_elementwise_kernelILi8ENS0_13BinaryFunctorIfffZZZNS0_19maximum_kernel_cudaERNS_18TensorIteratorBaseEENKUlvE0_clEvENKUlvE0_clEvEUlffE_EESt5arrayIPcLm3EEEEviT0_T1_,"a",@progbits
	.sectionflags	@""
	.align	4
.nv.constant0._ZN2at6native29vectorized_elementwise_kernelILi8ENS0_13BinaryFunctorIfffZZZNS0_19maximum_kernel_cudaERNS_18TensorIteratorBaseEENKUlvE0_clEvENKUlvE0_clEvEUlffE_EESt5arrayIPcLm3EEEEviT0_T1_:
	.zero		560


//--------------------- .nv.constant0._ZN2at6native18elementwise_kernelILi128ELi4EZNS0_15gpu_kernel_implINS0_13AUnaryFunctorIdddZZZNS0_19maximum_kernel_cudaERNS_18TensorIteratorBaseEENKUlvE0_clEvENKUlvE_clEvEUlddE_EEEEvS5_RKT_EUliE_EEviT1_ --------------------------
	.section	.nv.constant0._ZN2at6native18elementwise_kernelILi128ELi4EZNS0_15gpu_kernel_implINS0_13AUnaryFunctorIdddZZZNS0_19maximum_kernel_cudaERNS_18TensorIteratorBaseEENKUlvE0_clEvENKUlvE_clEvEUlddE_EEEEvS5_RKT_EUliE_EEviT1_,"a",@progbits
	.sectionflags	@""
	.align	4
.nv.constant0._ZN2at6native18elementwise_kernelILi128ELi4EZNS0_15gpu_kernel_implINS0_13AUnaryFunctorIdddZZZNS0_19maximum_kernel_cudaERNS_18TensorIteratorBaseEENKUlvE0_clEvENKUlvE_clEvEUlddE_EEEEvS5_RKT_EUliE_EEviT1_:
	.zero		1088


//--------------------- .nv.constant0._ZN2at6native27unrolled_elementwise_kernelINS0_13AUnaryFunctorIdddZZZNS0_19maximum_kernel_cudaERNS_18TensorIteratorBaseEENKUlvE0_clEvENKUlvE_clEvEUlddE_EESt5arrayIPcLm2EELi4E23TrivialOffsetCalculatorILi1EjESD_NS0_6memory12LoadWithCastILi1EEENSE_13StoreWithCastILi1EEEEEviT_T0_T2_T3_T4_T5_ --------------------------
	.section	.nv.constant0._ZN2at6native27unrolled_elementwise_kernelINS0_13AUnaryFunctorIdddZZZNS0_19maximum_kernel_cudaERNS_18TensorIteratorBaseEENKUlvE0_clEvENKUlvE_clEvEUlddE_EESt5arrayIPcLm2EELi4E23TrivialOffsetCalculatorILi1EjESD_NS0_6memory12LoadWithCastILi1EEENSE_13StoreWithCastILi1EEEEEviT_T0_T2_T3_T4_T5_,"a",@progbits
	.sectionflags	@""
	.align	4
.nv.constant0._ZN2at6native27unrolled_elementwise_kernelINS0_13AUnaryFunctorIdddZZZNS0_19maximum_kernel_cudaERNS_18TensorIteratorBaseEENKUlvE0_clEvENKUlvE_clEvEUlddE_EESt5arrayIPcLm2EELi4E23TrivialOffsetCalculatorILi1EjESD_NS0_6memory12LoadWithCastILi1EEENSE_13StoreWithCastILi1EEEEEviT_T0_T2_T3_T4_T5_:
	.zero		588


//--------------------- .nv.constant0._ZN2at6native18elementwise_kernelILi128ELi2EZNS0_22gpu_kernel_impl_nocastINS0_13AUnaryFunctorIdddZZZNS0_19maximum_kernel_cudaERNS_18TensorIteratorBaseEENKUlvE0_clEvENKUlvE_clEvEUlddE_EEEEvS5_RKT_EUliE_EEviT1_ --------------------------
	.section	.nv.constant0._ZN2at6native18elementwise_kernelILi128ELi2EZNS0_22gpu_kernel_impl_nocastINS0_13AUnaryFunctorIdddZZZNS0_19maximum_kernel_cudaERNS_18TensorIteratorBaseEENKUlvE0_clEvENKUlvE_clEvEUlddE_EEEEvS5_RKT_EUliE_EEviT1_,"a",@progbits
	.sectionflags	@""
	.align	4
.nv.constant0._ZN2at6native18elementwise_kernelILi128ELi2EZNS0_22gpu_kernel_impl_nocastINS0_13AUnaryFunctorIdddZZZNS0_19maximum_kernel_cudaERNS_18TensorIteratorBaseEENKUlvE0_clEvENKUlvE_clEvEUlddE_EEEEvS5_RKT_EUliE_EEviT1_:
	.zero		1080


//--------------------- .nv.constant0._ZN2at6native27unrolled_elementwise_kernelINS0_13AUnaryFunctorIdddZZZNS0_19maximum_kernel_cudaERNS_18TensorIteratorBaseEENKUlvE0_clEvENKUlvE_clEvEUlddE_EESt5arrayIPcLm2EELi4E23TrivialOffsetCalculatorILi1EjESD_NS0_6memory15LoadWithoutCastENSE_16StoreWithoutCastEEEviT_T0_T2_T3_T4_T5_ --------------------------
	.section	.nv.constant0._ZN2at6native27unrolled_elementwise_kernelINS0_13AUnaryFunctorIdddZZZNS0_19maximum_kernel_cudaERNS_18TensorIteratorBaseEENKUlvE0_clEvENKUlvE_clEvEUlddE_EESt5arrayIPcLm2EELi4E23TrivialOffsetCalculatorILi1EjESD_NS0_6memory15LoadWithoutCastENSE_16StoreWithoutCastEEEviT_T0_T2_T3_T4_T5_,"a",@progbits
	.sectionflags	@""
	.align	4
.nv.constant0._ZN2at6native27unrolled_elementwise_kernelINS0_13AUnaryFunctorIdddZZZNS0_19maximum_kernel_cudaERNS_18TensorIteratorBaseEENKUlvE0_clEvENKUlvE_clEvEUlddE_EESt5arrayIPcLm2EELi4E23TrivialOffsetCalculatorILi1EjESD_NS0_6memory15LoadWithoutCastENSE_16StoreWithoutCastEEEviT_T0_T2_T3_T4_T5_:
	.zero		572


//--------------------- .nv.constant0._ZN2at6native29vectorized_elementwise_kernelILi2ENS0_13AUnaryFunctorIdddZZZNS0_19maximum_kernel_cudaERNS_18TensorIteratorBaseEENKUlvE0_clEvENKUlvE_clEvEUlddE_EESt5arrayIPcLm2EEEEviT0_T1_ --------------------------
	.section	.nv.constant0._ZN2at6native29vectorized_elementwise_kernelILi2ENS0_13AUnaryFunctorIdddZZZNS0_19maximum_kernel_cudaERNS_18TensorIteratorBaseEENKUlvE0_clEvENKUlvE_clEvEUlddE_EESt5arrayIPcLm2EEEEviT0_T1_,"a",@progbits
	.sectionflags	@""
	.align	4
.nv.constant0._ZN2at6native29vectorized_elementwise_kernelILi2ENS0_13AUnaryFunctorIdddZZZNS0_19maximum_kernel_cudaERNS_18TensorIteratorBaseEENKUlvE0_clEvENKUlvE_clEvEUlddE_EESt5arrayIPcLm2EEEEviT0_T1_:
	.zero		568


//--------------------- .nv.constant0._ZN2at6native29vectorized_elementwise_kernelILi4ENS0_13AUnaryFunctorIdddZZZNS0_19maximum_kernel_cudaERNS_18TensorIteratorBaseEENKUlvE0_clEvENKUlvE_clEvEUlddE_EESt5arrayIPcLm2EEEEviT0_T1_ --------------------------
	.section	.nv.constant0._ZN2at6native29vectorized_elementwise_kernelILi4ENS0_13AUnaryFunctorIdddZZZNS0_19maximum_kernel_cudaERNS_18TensorIteratorBaseEENKUlvE0_clEvENKUlvE_clEvEUlddE_EESt5arrayIPcLm2EEEEviT0_T1_,"a",@progbits
	.sectionflags	@""
	.align	4
.nv.constant0._ZN2at6native29vectorized_elementwise_kernelILi4ENS0_13AUnaryFunctorIdddZZZNS0_19maximum_kernel_cudaERNS_18TensorIteratorBaseEENKUlvE0_clEvENKUlvE_clEvEUlddE_EESt5arrayIPcLm2EEEEviT0_T1_:
	.zero		568


//--------------------- .nv.constant0._ZN2at6native29vectorized_elementwise_kernelILi8ENS0_13AUnaryFunctorIdddZZZNS0_19maximum_kernel_cudaERNS_18TensorIteratorBaseEENKUlvE0_clEvENKUlvE_clEvEUlddE_EESt5arrayIPcLm2EEEEviT0_T1_ --------------------------
	.section	.nv.constant0._ZN2at6native29vectorized_elementwise_kernelILi8ENS0_13AUnaryFunctorIdddZZZNS0_19maximum_kernel_cudaERNS_18TensorIteratorBaseEENKUlvE0_clEvENKUlvE_clEvEUlddE_EESt5arrayIPcLm2EEEEviT0_T1_,"a",@progbits
	.sectionflags	@""
	.align	4
.nv.constant0._ZN2at6native29vectorized_elementwise_kernelILi8ENS0_13AUnaryFunctorIdddZZZNS0_19maximum_kernel_cudaERNS_18TensorIteratorBaseEENKUlvE0_clEvENKUlvE_clEvEUlddE_EESt5arrayIPcLm2EEEEviT0_T1_:
	.zero		568


//--------------------- .nv.constant0._ZN2at6native18elementwise_kernelILi128ELi4EZNS0_15gpu_kernel_implINS0_13BinaryFunctorIdddZZZNS0_19maximum_kernel_cudaERNS_18TensorIteratorBaseEENKUlvE0_clEvENKUlvE_clEvEUlddE_EEEEvS5_RKT_EUliE_EEviT1_ --------------------------
	.section	.nv.constant0._ZN2at6native18elementwise_kernelILi128ELi4EZNS0_15gpu_kernel_implINS0_13BinaryFunctorIdddZZZNS0_19maximum_kernel_cudaERNS_18TensorIteratorBaseEENKUlvE0_clEvENKUlvE_clEvEUlddE_EEEEvS5_RKT_EUliE_EEviT1_,"a",@progbits
	.sectionflags	@""
	.align	4
.nv.constant0._ZN2at6native18elementwise_kernelILi128ELi4EZNS0_15gpu_kernel_implINS0_13BinaryFunctorIdddZZZNS0_19maximum_kernel_cudaERNS_18TensorIteratorBaseEENKUlvE0_clEvENKUlvE_clEvEUlddE_EEEEvS5_RKT_EUliE_EEviT1_:
	.zero		1184


//--------------------- .nv.constant0._ZN2at6native27unrolled_elementwise_kernelINS0_13BinaryFunctorIdddZZZNS0_19maximum_kernel_cudaERNS_18TensorIteratorBaseEENKUlvE0_clEvENKUlvE_clEvEUlddE_EESt5arrayIPcLm3EELi4E23TrivialOffsetCalculatorILi2EjESC_ILi1EjENS0_6memory12LoadWithCastILi2EEENSF_13StoreWithCastILi1EEEEEviT_T0_T2_T3_T4_T5_ --------------------------
	.section	.nv.constant0._ZN2at6native27unrolled_elementwise_kernelINS0_13BinaryFunctorIdddZZZNS0_19maximum_kernel_cudaERNS_18TensorIteratorBaseEENKUlvE0_clEvENKUlvE_clEvEUlddE_EESt5arrayIPcLm3EELi4E23TrivialOffsetCalculatorILi2EjESC_ILi1EjENS0_6memory12LoadWithCastILi2EEENSF_13StoreWithCastILi1EEEEEviT_T0_T2_T3_T4_T5_,"a",@progbits
	.sectionflags	@""
	.align	4
.nv.constant0._ZN2at6native27unrolled_elementwise_kernelINS0_13BinaryFunctorIdddZZZNS0_19maximum_kernel_cudaERNS_18TensorIteratorBaseEENKUlvE0_clEvENKUlvE_clEvEUlddE_EESt5arrayIPcLm3EELi4E23TrivialOffsetCalculatorILi2EjESC_ILi1EjENS0_6memory12LoadWithCastILi2EEENSF_13StoreWithCastILi1EEEEEviT_T0_T2_T3_T4_T5_:
	.zero		584


//--------------------- .nv.constant0._ZN2at6native18elementwise_kernelILi128ELi2EZNS0_22gpu_kernel_impl_nocastINS0_13BinaryFunctorIdddZZZNS0_19maximum_kernel_cudaERNS_18TensorIteratorBaseEENKUlvE0_clEvENKUlvE_clEvEUlddE_EEEEvS5_RKT_EUliE_EEviT1_ --------------------------
	.section	.nv.constant0._ZN2at6native18elementwise_kernelILi128ELi2EZNS0_22gpu_kernel_impl_nocastINS0_13BinaryFunctorIdddZZZNS0_19maximum_kernel_cudaERNS_18TensorIteratorBaseEENKUlvE0_clEvENKUlvE_clEvEUlddE_EEEEvS5_RKT_EUliE_EEviT1_,"a",@progbits
	.sectionflags	@""
	.align	4
.nv.constant0._ZN2at6native18elementwise_kernelILi128ELi2EZNS0_22gpu_kernel_impl_nocastINS0_13BinaryFunctorIdddZZZNS0_19maximum_kernel_cudaERNS_18TensorIteratorBaseEENKUlvE0_clEvENKUlvE_clEvEUlddE_EEEEvS5_RKT_EUliE_EEviT1_:
	.zero		1184


//--------------------- .nv.constant0._ZN2at6native27unrolled_elementwise_kernelINS0_13BinaryFunctorIdddZZZNS0_19maximum_kernel_cudaERNS_18TensorIteratorBaseEENKUlvE0_clEvENKUlvE_clEvEUlddE_EESt5arrayIPcLm3EELi4E23TrivialOffsetCalculatorILi2EjESC_ILi1EjENS0_6memory15LoadWithoutCastENSF_16StoreWithoutCastEEEviT_T0_T2_T3_T4_T5_ --------------------------
	.section	.nv.constant0._ZN2at6native27unrolled_elementwise_kernelINS0_13BinaryFunctorIdddZZZNS0_19maximum_kernel_cudaERNS_18TensorIteratorBaseEENKUlvE0_clEvENKUlvE_clEvEUlddE_EESt5arrayIPcLm3EELi4E23TrivialOffsetCalculatorILi2EjESC_ILi1EjENS0_6memory15LoadWithoutCastENSF_16StoreWithoutCastEEEviT_T0_T2_T3_T4_T5_,"a",@progbits
	.sectionflags	@""
	.align	4
.nv.constant0._ZN2at6native27unrolled_elementwise_kernelINS0_13BinaryFunctorIdddZZZNS0_19maximum_kernel_cudaERNS_18TensorIteratorBaseEENKUlvE0_clEvENKUlvE_clEvEUlddE_EESt5arrayIPcLm3EELi4E23TrivialOffsetCalculatorILi2EjESC_ILi1EjENS0_6memory15LoadWithoutCastENSF_16StoreWithoutCastEEEviT_T0_T2_T3_T4_T5_:
	.zero		564


//--------------------- .nv.constant0._ZN2at6native29vectorized_elementwise_kernelILi2ENS0_13BinaryFunctorIdddZZZNS0_19maximum_kernel_cudaERNS_18TensorIteratorBaseEENKUlvE0_clEvENKUlvE_clEvEUlddE_EESt5arrayIPcLm3EEEEviT0_T1_ --------------------------
	.section	.nv.constant0._ZN2at6native29vectorized_elementwise_kernelILi2ENS0_13BinaryFunctorIdddZZZNS0_19maximum_kernel_cudaERNS_18TensorIteratorBaseEENKUlvE0_clEvENKUlvE_clEvEUlddE_EESt5arrayIPcLm3EEEEviT0_T1_,"a",@progbits
	.sectionflags	@""
	.align	4
.nv.constant0._ZN2at6native29vectorized_elementwise_kernelILi2ENS0_13BinaryFunctorIdddZZZNS0_19maximum_kernel_cudaERNS_18TensorIteratorBaseEENKUlvE0_clEvENKUlvE_clEvEUlddE_EESt5arrayIPcLm3EEEEviT0_T1_:
	.zero		560


//--------------------- .nv.constant0._ZN2at6native29vectorized_elementwise_kernelILi4ENS0_13BinaryFunctorIdddZZZNS0_19maximum_kernel_cudaERNS_18TensorIteratorBaseEENKUlvE0_clEvENKUlvE_clEvEUlddE_EESt5arrayIPcLm3EEEEviT0_T1_ --------------------------
	.section	.nv.constant0._ZN2at6native29vectorized_elementwise_kernelILi4ENS0_13BinaryFunctorIdddZZZNS0_19maximum_kernel_cudaERNS_18TensorIteratorBaseEENKUlvE0_clEvENKUlvE_clEvEUlddE_EESt5arrayIPcLm3EEEEviT0_T1_,"a",@progbits
	.sectionflags	@""
	.align	4
.nv.constant0._ZN2at6native29vectorized_elementwise_kernelILi4ENS0_13BinaryFunctorIdddZZZNS0_19maximum_kernel_cudaERNS_18TensorIteratorBaseEENKUlvE0_clEvENKUlvE_clEvEUlddE_EESt5arrayIPcLm3EEEEviT0_T1_:
	.zero		560


//--------------------- .nv.constant0._ZN2at6native29vectorized_elementwise_kernelILi8ENS0_13BinaryFunctorIdddZZZNS0_19maximum_kernel_cudaERNS_18TensorIteratorBaseEENKUlvE0_clEvENKUlvE_clEvEUlddE_EESt5arrayIPcLm3EEEEviT0_T1_ --------------------------
	.section	.nv.constant0._ZN2at6native29vectorized_elementwise_kernelILi8ENS0_13BinaryFunctorIdddZZZNS0_19maximum_kernel_cudaERNS_18TensorIteratorBaseEENKUlvE0_clEvENKUlvE_clEvEUlddE_EESt5arrayIPcLm3EEEEviT0_T1_,"a",@progbits
	.sectionflags	@""
	.align	4
.nv.constant0._ZN2at6native29vectorized_elementwise_kernelILi8ENS0_13BinaryFunctorIdddZZZNS0_19maximum_kernel_cudaERNS_18TensorIteratorBaseEENKUlvE0_clEvENKUlvE_clEvEUlddE_EESt5arrayIPcLm3EEEEviT0_T1_:
	.zero		560


//--------------------- .nv.constant0._ZN2at6native18elementwise_kernelILi128ELi4EZNS0_15gpu_kernel_implINS0_13AUnaryFunctorIsssZZZNS0_19maximum_kernel_cudaERNS_18TensorIteratorBaseEENKUlvE_clEvENKUlvE3_clEvEUlssE_EEEEvS5_RKT_EUliE_EEviT1_ --------------------------
	.section	.nv.constant0._ZN2at6native18elementwise_kernelILi128ELi4EZNS0_15gpu_kernel_implINS0_13AUnaryFunctorIsssZZZNS0_19maximum_kernel_cudaERNS_18TensorIteratorBaseEENKUlvE_clEvENKUlvE3_clEvEUlssE_EEEEvS5_RKT_EUliE_EEviT1_,"a",@progbits
	.sectionflags	@""
	.align	4
.nv.constant0._ZN2at6native18elementwise_kernelILi128ELi4EZNS0_15gpu_kernel_implINS0_13AUnaryFunctorIsssZZZNS0_19maximum_kernel_cudaERNS_18TensorIteratorBaseEENKUlvE_clEvENKUlvE3_clEvEUlssE_EEEEvS5_RKT_EUliE_EEviT1_:
	.zero		1072


//--------------------- .nv.constant0._ZN2at6native27unrolled_elementwise_kernelINS0_13AUnaryFunctorIsssZZZNS0_19maximum_kernel_cudaERNS_18TensorIteratorBaseEENKUlvE_clEvENKUlvE3_clEvEUlssE_EESt5arrayIPcLm2EELi4E23TrivialOffsetCalculatorILi1EjESD_NS0_6memory12LoadWithCastILi1EEENSE_13StoreWithCastILi1EEEEEviT_T0_T2_T3_T4_T5_ --------------------------
	.section	.nv.constant0._ZN2at6native27unrolled_elementwise_kernelINS0_13AUnaryFunctorIsssZZZNS0_19maximum_kernel_cudaERNS_18TensorIteratorBaseEENKUlvE_clEvENKUlvE3_clEvEUlssE_EESt5arrayIPcLm2EELi4E23TrivialOffsetCalculatorILi1EjESD_NS0_6memory12LoadWithCastILi1EEENSE_13StoreWithCastILi1EEEEEviT_T0_T2_T3_T4_T5_,"a",@progbits
	.sectionflags	@""
	.align	4
.nv.constant0._ZN2at6native27unrolled_elementwise_kernelINS0_13AUnaryFunctorIsssZZZNS0_19maximum_kernel_cudaERNS_18TensorIteratorBaseEENKUlvE_clEvENKUlvE3_clEvEUlssE_EESt5arrayIPcLm2EELi4E23TrivialOffsetCalculatorILi1EjESD_NS0_6memory12LoadWithCastILi1EEENSE_13StoreWithCastILi1EEEEEviT_T0_T2_T3_T4_T5_:
	.zero		572


//--------------------- .nv.constant0._ZN2at6native18elementwise_kernelILi128ELi4EZNS0_22gpu_kernel_impl_nocastINS0_13AUnaryFunctorIsssZZZNS0_19maximum_kernel_cudaERNS_18TensorIteratorBaseEENKUlvE_clEvENKUlvE3_clEvEUlssE_EEEEvS5_RKT_EUliE_EEviT1_ --------------------------
	.section	.nv.constant0._ZN2at6native18elementwise_kernelILi128ELi4EZNS0_22gpu_kernel_impl_nocastINS0_13AUnaryFunctorIsssZZZNS0_19maximum_kernel_cudaERNS_18TensorIteratorBaseEENKUlvE_clEvENKUlvE3_clEvEUlssE_EEEEvS5_RKT_EUliE_EEviT1_,"a",@progbits
	.sectionflags	@""
	.align	4
.nv.constant0._ZN2at6native18elementwise_kernelILi128ELi4EZNS0_22gpu_kernel_impl_nocastINS0_13AUnaryFunctorIsssZZZNS0_19maximum_kernel_cudaERNS_18TensorIteratorBaseEENKUlvE_clEvENKUlvE3_clEvEUlssE_EEEEvS5_RKT_EUliE_EEviT1_:
	.zero		1072


//--------------------- .nv.constant0._ZN2at6native27unrolled_elementwise_kernelINS0_13AUnaryFunctorIsssZZZNS0_19maximum_kernel_cudaERNS_18TensorIteratorBaseEENKUlvE_clEvENKUlvE3_clEvEUlssE_EESt5arrayIPcLm2EELi4E23TrivialOffsetCalculatorILi1EjESD_NS0_6memory15LoadWithoutCastENSE_16StoreWithoutCastEEEviT_T0_T2_T3_T4_T5_ --------------------------
	.section	.nv.constant0._ZN2at6native27unrolled_elementwise_kernelINS0_13AUnaryFunctorIsssZZZNS0_19maximum_kernel_cudaERNS_18TensorIteratorBaseEENKUlvE_clEvENKUlvE3_clEvEUlssE_EESt5arrayIPcLm2EELi4E23TrivialOffsetCalculatorILi1EjESD_NS0_6memory15LoadWithoutCastENSE_16StoreWithoutCastEEEviT_T0_T2_T3_T4_T5_,"a",@progbits
	.sectionflags	@""
	.align	4
.nv.constant0._ZN2at6native27unrolled_elementwise_kernelINS0_13AUnaryFunctorIsssZZZNS0_19maximum_kernel_cudaERNS_18TensorIteratorBaseEENKUlvE_clEvENKUlvE3_clEvEUlssE_EESt5arrayIPcLm2EELi4E23TrivialOffsetCalculatorILi1EjESD_NS0_6memory15LoadWithoutCastENSE_16StoreWithoutCastEEEviT_T0_T2_T3_T4_T5_:
	.zero		556


//--------------------- .nv.constant0._ZN2at6native29vectorized_elementwise_kernelILi2ENS0_13AUnaryFunctorIsssZZZNS0_19maximum_kernel_cudaERNS_18TensorIteratorBaseEENKUlvE_clEvENKUlvE3_clEvEUlssE_EESt5arrayIPcLm2EEEEviT0_T1_ --------------------------
	.section	.nv.constant0._ZN2at6native29vectorized_elementwise_kernelILi2ENS0_13AUnaryFunctorIsssZZZNS0_19maximum_kernel_cudaERNS_18TensorIteratorBaseEENKUlvE_clEvENKUlvE3_clEvEUlssE_EESt5arrayIPcLm2EEEEviT0_T1_,"a",@progbits
	.sectionflags	@""
	.align	4
.nv.constant0._ZN2at6native29vectorized_elementwise_kernelILi2ENS0_13AUnaryFunctorIsssZZZNS0_19maximum_kernel_cudaERNS_18TensorIteratorBaseEENKUlvE_clEvENKUlvE3_clEvEUlssE_EESt5arrayIPcLm2EEEEviT0_T1_:
	.zero		552


//--------------------- .nv.constant0._ZN2at6native29vectorized_elementwise_kernelILi4ENS0_13AUnaryFunctorIsssZZZNS0_19maximum_kernel_cudaERNS_18TensorIteratorBaseEENKUlvE_clEvENKUlvE3_clEvEUlssE_EESt5arrayIPcLm2EEEEviT0_T1_ --------------------------
	.section	.nv.constant0._ZN2at6native29vectorized_elementwise_kernelILi4ENS0_13AUnaryFunctorIsssZZZNS0_19maximum_kernel_cudaERNS_18TensorIteratorBaseEENKUlvE_clEvENKUlvE3_clEvEUlssE_EESt5arrayIPcLm2EEEEviT0_T1_,"a",@progbits
	.sectionflags	@""
	.align	4
.nv.constant0._ZN2at6native29vectorized_elementwise_kernelILi4ENS0_13AUnaryFunctorIsssZZZNS0_19maximum_kernel_cudaERNS_18TensorIteratorBaseEENKUlvE_clEvENKUlvE3_clEvEUlssE_EESt5arrayIPcLm2EEEEviT0_T1_:
	.zero		552


//--------------------- .nv.constant0._ZN2at6native29vectorized_elementwise_kernelILi8ENS0_13AUnaryFunctorIsssZZZNS0_19maximum_kernel_cudaERNS_18TensorIteratorBaseEENKUlvE_clEvENKUlvE3_clEvEUlssE_EESt5arrayIPcLm2EEEEviT0_T1_ --------------------------
	.section	.nv.constant0._ZN2at6native29vectorized_elementwise_kernelILi8ENS0_13AUnaryFunctorIsssZZZNS0_19maximum_kernel_cudaERNS_18TensorIteratorBaseEENKUlvE_clEvENKUlvE3_clEvEUlssE_EESt5arrayIPcLm2EEEEviT0_T1_,"a",@progbits
	.sectionflags	@""
	.align	4
.nv.constant0._ZN2at6native29vectorized_elementwise_kernelILi8ENS0_13AUnaryFunctorIsssZZZNS0_19maximum_kernel_cudaERNS_18TensorIteratorBaseEENKUlvE_clEvENKUlvE3_clEvEUlssE_EESt5arrayIPcLm2EEEEviT0_T1_:
	.zero		552


//--------------------- .nv.constant0._ZN2at6native18elementwise_kernelILi128ELi4EZNS0_15gpu_kernel_implINS0_13BinaryFunctorIsssZZZNS0_19maximum_kernel_cudaERNS_18TensorIteratorBaseEENKUlvE_clEvENKUlvE3_clEvEUlssE_EEEEvS5_RKT_EUliE_EEviT1_ --------------------------
	.section	.nv.constant0._ZN2at6native18elementwise_kernelILi128ELi4EZNS0_15gpu_kernel_implINS0_13BinaryFunctorIsssZZZNS0_19maximum_kernel_cudaERNS_18TensorIteratorBaseEENKUlvE_clEvENKUlvE3_clEvEUlssE_EEEEvS5_RKT_EUliE_EEviT1_,"a",@progbits
	.sectionflags	@""
	.align	4
.nv.constant0._ZN2at6native18elementwise_kernelILi128ELi4EZNS0_15gpu_kernel_implINS0_13BinaryFunctorIsssZZZNS0_19maximum_kernel_cudaERNS_18TensorIteratorBaseEENKUlvE_clEvENKUlvE3_clEvEUlssE_EEEEvS5_RKT_EUliE_EEviT1_:
	.zero		1184


//--------------------- .nv.constant0._ZN2at6native27unrolled_elementwise_kernelINS0_13BinaryFunctorIsssZZZNS0_19maximum_kernel_cudaERNS_18TensorIteratorBaseEENKUlvE_clEvENKUlvE3_clEvEUlssE_EESt5arrayIPcLm3EELi4E23TrivialOffsetCalculatorILi2EjESC_ILi1EjENS0_6memory12LoadWithCastILi2EEENSF_13StoreWithCastILi1EEEEEviT_T0_T2_T3_T4_T5_ --------------------------
	.section	.nv.constant0._ZN2at6native27unrolled_elementwise_kernelINS0_13BinaryFunctorIsssZZZNS0_19maximum_kernel_cudaERNS_18TensorIteratorBaseEENKUlvE_clEvENKUlvE3_clEvEUlssE_EESt5arrayIPcLm3EELi4E23TrivialOffsetCalculatorILi2EjESC_ILi1EjENS0_6memory12LoadWithCastILi2EEENSF_13StoreWithCastILi1EEEEEviT_T0_T2_T3_T4_T5_,"a",@progbits
	.sectionflags	@""
	.align	4
.nv.constant0._ZN2at6native27unrolled_elementwise_kernelINS0_13BinaryFunctorIsssZZZNS0_19maximum_kernel_cudaERNS_18TensorIteratorBaseEENKUlvE_clEvENKUlvE3_clEvEUlssE_EESt5arrayIPcLm3EELi4E23TrivialOffsetCalculatorILi2EjESC_ILi1EjENS0_6memory12LoadWithCastILi2EEENSF_13StoreWithCastILi1EEEEEviT_T0_T2_T3_T4_T5_:
	.zero		584


//--------------------- .nv.constant0._ZN2at6native18elementwise_kernelILi128ELi4EZNS0_22gpu_kernel_impl_nocastINS0_13BinaryFunctorIsssZZZNS0_19maximum_kernel_cudaERNS_18TensorIteratorBaseEENKUlvE_clEvENKUlvE3_clEvEUlssE_EEEEvS5_RKT_EUliE_EEviT1_ --------------------------
	.section	.nv.constant0._ZN2at6native18elementwise_kernelILi128ELi4EZNS0_22gpu_kernel_impl_nocastINS0_13BinaryFunctorIsssZZZNS0_19maximum_kernel_cudaERNS_18TensorIteratorBaseEENKUlvE_clEvENKUlvE3_clEvEUlssE_EEEEvS5_RKT_EUliE_EEviT1_,"a",@progbits
	.sectionflags	@""
	.align	4
.nv.constant0._ZN2at6native18elementwise_kernelILi128ELi4EZNS0_22gpu_kernel_impl_nocastINS0_13BinaryFunctorIsssZZZNS0_19maximum_kernel_cudaERNS_18TensorIteratorBaseEENKUlvE_clEvENKUlvE3_clEvEUlssE_EEEEvS5_RKT_EUliE_EEviT1_:
	.zero		1184


//--------------------- .nv.constant0._ZN2at6native27unrolled_elementwise_kernelINS0_13BinaryFunctorIsssZZZNS0_19maximum_kernel_cudaERNS_18TensorIteratorBaseEENKUlvE_clEvENKUlvE3_clEvEUlssE_EESt5arrayIPcLm3EELi4E23TrivialOffsetCalculatorILi2EjESC_ILi1EjENS0_6memory15LoadWithoutCastENSF_16StoreWithoutCastEEEviT_T0_T2_T3_T4_T5_ --------------------------
	.section	.nv.constant0._ZN2at6native27unrolled_elementwise_kernelINS0_13BinaryFunctorIsssZZZNS0_19maximum_kernel_cudaERNS_18TensorIteratorBaseEENKUlvE_clEvENKUlvE3_clEvEUlssE_EESt5arrayIPcLm3EELi4E23TrivialOffsetCalculatorILi2EjESC_ILi1EjENS0_6memory15LoadWithoutCastENSF_16StoreWithoutCastEEEviT_T0_T2_T3_T4_T5_,"a",@progbits
	.sectionflags	@""
	.align	4
.nv.constant0._ZN2at6native27unrolled_elementwise_kernelINS0_13BinaryFunctorIsssZZZNS0_19maximum_kernel_cudaERNS_18TensorIteratorBaseEENKUlvE_clEvENKUlvE3_clEvEUlssE_EESt5arrayIPcLm3EELi4E23TrivialOffsetCalculatorILi2EjESC_ILi1EjENS0_6memory15LoadWithoutCastENSF_16StoreWithoutCastEEEviT_T0_T2_T3_T4_T5_:
	.zero		564


//--------------------- .nv.constant0._ZN2at6native29vectorized_elementwise_kernelILi2ENS0_13BinaryFunctorIsssZZZNS0_19maximum_kernel_cudaERNS_18TensorIteratorBaseEENKUlvE_clEvENKUlvE3_clEvEUlssE_EESt5arrayIPcLm3EEEEviT0_T1_ --------------------------
	.section	.nv.constant0._ZN2at6native29vectorized_elementwise_kernelILi2ENS0_13BinaryFunctorIsssZZZNS0_19maximum_kernel_cudaERNS_18TensorIteratorBaseEENKUlvE_clEvENKUlvE3_clEvEUlssE_EESt5arrayIPcLm3EEEEviT0_T1_,"a",@progbits
	.sectionflags	@""
	.align	4
.nv.constant0._ZN2at6native29vectorized_elementwise_kernelILi2ENS0_13BinaryFunctorIsssZZZNS0_19maximum_kernel_cudaERNS_18TensorIteratorBaseEENKUlvE_clEvENKUlvE3_clEvEUlssE_EESt5arrayIPcLm3EEEEviT0_T1_:
	.zero		560


//--------------------- .nv.constant0._ZN2at6native29vectorized_elementwise_kernelILi4ENS0_13BinaryFunctorIsssZZZNS0_19maximum_kernel_cudaERNS_18TensorIteratorBaseEENKUlvE_clEvENKUlvE3_clEvEUlssE_EESt5arrayIPcLm3EEEEviT0_T1_ --------------------------
	.section	.nv.constant0._ZN2at6native29vectorized_elementwise_kernelILi4ENS0_13BinaryFunctorIsssZZZNS0_19maximum_kernel_cudaERNS_18TensorIteratorBaseEENKUlvE_clEvENKUlvE3_clEvEUlssE_EESt5arrayIPcLm3EEEEviT0_T1_,"a",@progbits
	.sectionflags	@""
	.align	4
.nv.constant0._ZN2at6native29vectorized_elementwise_kernelILi4ENS0_13BinaryFunctorIsssZZZNS0_19maximum_kernel_cudaERNS_18TensorIteratorBaseEENKUlvE_clEvENKUlvE3_clEvEUlssE_EESt5arrayIPcLm3EEEEviT0_T1_:
	.zero		560


//--------------------- .nv.constant0._ZN2at6native29vectorized_elementwise_kernelILi8ENS0_13BinaryFunctorIsssZZZNS0_19maximum_kernel_cudaERNS_18TensorIteratorBaseEENKUlvE_clEvENKUlvE3_clEvEUlssE_EESt5arrayIPcLm3EEEEviT0_T1_ --------------------------
	.section	.nv.constant0._ZN2at6native29vectorized_elementwise_kernelILi8ENS0_13BinaryFunctorIsssZZZNS0_19maximum_kernel_cudaERNS_18TensorIteratorBaseEENKUlvE_clEvENKUlvE3_clEvEUlssE_EESt5arrayIPcLm3EEEEviT0_T1_,"a",@progbits
	.sectionflags	@""
	.align	4
.nv.constant0._ZN2at6native29vectorized_elementwise_kernelILi8ENS0_13BinaryFunctorIsssZZZNS0_19maximum_kernel_cudaERNS_18TensorIteratorBaseEENKUlvE_clEvENKUlvE3_clEvEUlssE_EESt5arrayIPcLm3EEEEviT0_T1_:
	.zero		560


//--------------------- .nv.constant0._ZN2at6native18elementwise_kernelILi128ELi4EZNS0_15gpu_kernel_implINS0_13AUnaryFunctorIlllZZZNS0_19maximum_kernel_cudaERNS_18TensorIteratorBaseEENKUlvE_clEvENKUlvE2_clEvEUlllE_EEEEvS5_RKT_EUliE_EEviT1_ --------------------------
	.section	.nv.constant0._ZN2at6native18elementwise_kernelILi128ELi4EZNS0_15gpu_kernel_implINS0_13AUnaryFunctorIlllZZZNS0_19maximum_kernel_cudaERNS_18TensorIteratorBaseEENKUlvE_clEvENKUlvE2_clEvEUlllE_EEEEvS5_RKT_EUliE_EEviT1_,"a",@progbits
	.sectionflags	@""
	.align	4
.nv.constant0._ZN2at6native18elementwise_kernelILi128ELi4EZNS0_15gpu_kernel_implINS0_13AUnaryFunctorIlllZZZNS0_19maximum_kernel_cudaERNS_18TensorIteratorBaseEENKUlvE_clEvENKUlvE2_clEvEUlllE_EEEEvS5_RKT_EUliE_EEviT1_:
	.zero		1088


//--------------------- .nv.constant0._ZN2at6native27unrolled_elementwise_kernelINS0_13AUnaryFunctorIlllZZZNS0_19maximum_kernel_cudaERNS_18TensorIteratorBaseEENKUlvE_clEvENKUlvE2_clEvEUlllE_EESt5arrayIPcLm2EELi4E23TrivialOffsetCalculatorILi1EjESD_NS0_6memory12LoadWithCastILi1EEENSE_13StoreWithCastILi1EEEEEviT_T0_T2_T3_T4_T5_ --------------------------
	.section	.nv.constant0._ZN2at6native27unrolled_elementwise_kernelINS0_13AUnaryFunctorIlllZZZNS0_19maximum_kernel_cudaERNS_18TensorIteratorBaseEENKUlvE_clEvENKUlvE2_clEvEUlllE_EESt5arrayIPcLm2EELi4E23TrivialOffsetCalculatorILi1EjESD_NS0_6memory12LoadWithCastILi1EEENSE_13StoreWithCastILi1EEEEEviT_T0_T2_T3_T4_T5_,"a",@progbits
	.sectionflags	@""
	.align	4
.nv.constant0._ZN2at6native27unrolled_elementwise_kernelINS0_13AUnaryFunctorIlllZZZNS0_19maximum_kernel_cudaERNS_18TensorIteratorBaseEENKUlvE_clEvENKUlvE2_clEvEUlllE_EESt5arrayIPcLm2EELi4E23TrivialOffsetCalculatorILi1EjESD_NS0_6memory12LoadWithCastILi1EEENSE_13StoreWithCastILi1EEEEEviT_T0_T2_T3_T4_T5_:
	.zero		588


//--------------------- .nv.constant0._ZN2at6native18elementwise_kernelILi128ELi2EZNS0_22gpu_kernel_impl_nocastINS0_13AUnaryFunctorIlllZZZNS0_19maximum_kernel_cudaERNS_18TensorIteratorBaseEENKUlvE_clEvENKUlvE2_clEvEUlllE_EEEEvS5_RKT_EUliE_EEviT1_ --------------------------
	.section	.nv.constant0._ZN2at6native18elementwise_kernelILi128ELi2EZNS0_22gpu_kernel_impl_nocastINS0_13AUnaryFunctorIlllZZZNS0_19maximum_kernel_cudaERNS_18TensorIteratorBaseEENKUlvE_clEvENKUlvE2_clEvEUlllE_EEEEvS5_RKT_EUliE_EEviT1_,"a",@progbits
	.sectionflags	@""
	.align	4
.nv.constant0._ZN2at6native18elementwise_kernelILi128ELi2EZNS0_22gpu_kernel_impl_nocastINS0_13AUnaryFunctorIlllZZZNS0_19maximum_kernel_cudaERNS_18TensorIteratorBaseEENKUlvE_clEvENKUlvE2_clEvEUlllE_EEEEvS5_RKT_EUliE_EEviT1_:
	.zero		1080


//--------------------- .nv.constant0._ZN2at6native27unrolled_elementwise_kernelINS0_13AUnaryFunctorIlllZZZNS0_19maximum_kernel_cudaERNS_18TensorIteratorBaseEENKUlvE_clEvENKUlvE2_clEvEUlllE_EESt5arrayIPcLm2EELi4E23TrivialOffsetCalculatorILi1EjESD_NS0_6memory15LoadWithoutCastENSE_16StoreWithoutCastEEEviT_T0_T2_T3_T4_T5_ --------------------------
	.section	.nv.constant0._ZN2at6native27unrolled_elementwise_kernelINS0_13AUnaryFunctorIlllZZZNS0_19maximum_kernel_cudaERNS_18TensorIteratorBaseEENKUlvE_clEvENKUlvE2_clEvEUlllE_EESt5arrayIPcLm2EELi4E23TrivialOffsetCalculatorILi1EjESD_NS0_6memory15LoadWithoutCastENSE_16StoreWithoutCastEEEviT_T0_T2_T3_T4_T5_,"a",@progbits
	.sectionflags	@""
	.align	4
.nv.constant0._ZN2at6native27unrolled_elementwise_kernelINS0_13AUnaryFunctorIlllZZZNS0_19maximum_kernel_cudaERNS_18TensorIteratorBaseEENKUlvE_clEvENKUlvE2_clEvEUlllE_EESt5arrayIPcLm2EELi4E23TrivialOffsetCalculatorILi1EjESD_NS0_6memory15LoadWithoutCastENSE_16StoreWithoutCastEEEviT_T0_T2_T3_T4_T5_:
	.zero		572


//--------------------- .nv.constant0._ZN2at6native29vectorized_elementwise_kernelILi2ENS0_13AUnaryFunctorIlllZZZNS0_19maximum_kernel_cudaERNS_18TensorIteratorBaseEENKUlvE_clEvENKUlvE2_clEvEUlllE_EESt5arrayIPcLm2EEEEviT0_T1_ --------------------------
	.section	.nv.constant0._ZN2at6native29vectorized_elementwise_kernelILi2ENS0_13AUnaryFunctorIlllZZZNS0_19maximum_kernel_cudaERNS_18TensorIteratorBaseEENKUlvE_clEvENKUlvE2_clEvEUlllE_EESt5arrayIPcLm2EEEEviT0_T1_,"a",@progbits
	.sectionflags	@""
	.align	4
.nv.constant0._ZN2at6native29vectorized_elementwise_kernelILi2ENS0_13AUnaryFunctorIlllZZZNS0_19maximum_kernel_cudaERNS_18TensorIteratorBaseEENKUlvE_clEvENKUlvE2_clEvEUlllE_EESt5arrayIPcLm2EEEEviT0_T1_:
	.zero		568


//--------------------- .nv.constant0._ZN2at6native29vectorized_elementwise_kernelILi4ENS0_13AUnaryFunctorIlllZZZNS0_19maximum_kernel_cudaERNS_18TensorIteratorBaseEENKUlvE_clEvENKUlvE2_clEvEUlllE_EESt5arrayIPcLm2EEEEviT0_T1_ --------------------------
	.section	.nv.constant0._ZN2at6native29vectorized_elementwise_kernelILi4ENS0_13AUnaryFunctorIlllZZZNS0_19maximum_kernel_cudaERNS_18TensorIteratorBaseEENKUlvE_clEvENKUlvE2_clEvEUlllE_EESt5arrayIPcLm2EEEEviT0_T1_,"a",@progbits
	.sectionflags	@""
	.align	4
.nv.constant0._ZN2at6native29vectorized_elementwise_kernelILi4ENS0_13AUnaryFunctorIlllZZZNS0_19maximum_kernel_cudaERNS_18TensorIteratorBaseEENKUlvE_clEvENKUlvE2_clEvEUlllE_EESt5arrayIPcLm2EEEEviT0_T1_:
	.zero		568


//--------------------- .nv.constant0._ZN2at6native29vectorized_elementwise_kernelILi8ENS0_13AUnaryFunctorIlllZZZNS0_19maximum_kernel_cudaERNS_18TensorIteratorBaseEENKUlvE_clEvENKUlvE2_clEvEUlllE_EESt5arrayIPcLm2EEEEviT0_T1_ --------------------------
	.section	.nv.constant0._ZN2at6native29vectorized_elementwise_kernelILi8ENS0_13AUnaryFunctorIlllZZZNS0_19maximum_kernel_cudaERNS_18TensorIteratorBaseEENKUlvE_clEvENKUlvE2_clEvEUlllE_EESt5arrayIPcLm2EEEEviT0_T1_,"a",@progbits
	.sectionflags	@""
	.align	4
.nv.constant0._ZN2at6native29vectorized_elementwise_kernelILi8ENS0_13AUnaryFunctorIlllZZZNS0_19maximum_kernel_cudaERNS_18TensorIteratorBaseEENKUlvE_clEvENKUlvE2_clEvEUlllE_EESt5arrayIPcLm2EEEEviT0_T1_:
	.zero		568


//--------------------- .nv.constant0._ZN2at6native18elementwise_kernelILi128ELi4EZNS0_15gpu_kernel_implINS0_13BinaryFunctorIlllZZZNS0_19maximum_kernel_cudaERNS_18TensorIteratorBaseEENKUlvE_clEvENKUlvE2_clEvEUlllE_EEEEvS5_RKT_EUliE_EEviT1_ --------------------------
	.section	.nv.constant0._ZN2at6native18elementwise_kernelILi128ELi4EZNS0_15gpu_kernel_implINS0_13BinaryFunctorIlllZZZNS0_19maximum_kernel_cudaERNS_18TensorIteratorBaseEENKUlvE_clEvENKUlvE2_clEvEUlllE_EEEEvS5_RKT_EUliE_EEviT1_,"a",@progbits
	.sectionflags	@""
	.align	4
.nv.constant0._ZN2at6native18elementwise_kernelILi128ELi4EZNS0_15gpu_kernel_implINS0_13BinaryFunctorIlllZZZNS0_19maximum_kernel_cudaERNS_18TensorIteratorBaseEENKUlvE_clEvENKUlvE2_clEvEUlllE_EEEEvS5_RKT_EUliE_EEviT1_:
	.zero		1184


//--------------------- .nv.constant0._ZN2at6native27unrolled_elementwise_kernelINS0_13BinaryFunctorIlllZZZNS0_19maximum_kernel_cudaERNS_18TensorIteratorBaseEENKUlvE_clEvENKUlvE2_clEvEUlllE_EESt5arrayIPcLm3EELi4E23TrivialOffsetCalculatorILi2EjESC_ILi1EjENS0_6memory12LoadWithCastILi2EEENSF_13StoreWithCastILi1EEEEEviT_T0_T2_T3_T4_T5_ --------------------------
	.section	.nv.constant0._ZN2at6native27unrolled_elementwise_kernelINS0_13BinaryFunctorIlllZZZNS0_19maximum_kernel_cudaERNS_18TensorIteratorBaseEENKUlvE_clEvENKUlvE2_clEvEUlllE_EESt5arrayIPcLm3EELi4E23TrivialOffsetCalculatorILi2EjESC_ILi1EjENS0_6memory12LoadWithCastILi2EEENSF_13StoreWithCastILi1EEEEEviT_T0_T2_T3_T4_T5_,"a",@progbits
	.sectionflags	@""
	.align	4
.nv.constant0._ZN2at6native27unrolled_elementwise_kernelINS0_13BinaryFunctorIlllZZZNS0_19maximum_kernel_cudaERNS_18TensorIteratorBaseEENKUlvE_clEvENKUlvE2_clEvEUlllE_EESt5arrayIPcLm3EELi4E23TrivialOffsetCalculatorILi2EjESC_ILi1EjENS0_6memory12LoadWithCastILi2EEENSF_13StoreWithCastILi1EEEEEviT_T0_T2_T3_T4_T5_:
	.zero		584


//--------------------- .nv.constant0._ZN2at6native18elementwise_kernelILi128ELi2EZNS0_22gpu_kernel_impl_nocastINS0_13BinaryFunctorIlllZZZNS0_19maximum_kernel_cudaERNS_18TensorIteratorBaseEENKUlvE_clEvENKUlvE2_clEvEUlllE_EEEEvS5_RKT_EUliE_EEviT1_ --------------------------
	.section	.nv.constant0._ZN2at6native18elementwise_kernelILi128ELi2EZNS0_22gpu_kernel_impl_nocastINS0_13BinaryFunctorIlllZZZNS0_19maximum_kernel_cudaERNS_18TensorIteratorBaseEENKUlvE_clEvENKUlvE2_clEvEUlllE_EEEEvS5_RKT_EUliE_EEviT1_,"a",@progbits
	.sectionflags	@""
	.align	4
.nv.constant0._ZN2at6native18elementwise_kernelILi128ELi2EZNS0_22gpu_kernel_impl_nocastINS0_13BinaryFunctorIlllZZZNS0_19maximum_kernel_cudaERNS_18TensorIteratorBaseEENKUlvE_clEvENKUlvE2_clEvEUlllE_EEEEvS5_RKT_EUliE_EEviT1_:
	.zero		1184


//--------------------- .nv.constant0._ZN2at6native27unrolled_elementwise_kernelINS0_13BinaryFunctorIlllZZZNS0_19maximum_kernel_cudaERNS_18TensorIteratorBaseEENKUlvE_clEvENKUlvE2_clEvEUlllE_EESt5arrayIPcLm3EELi4E23TrivialOffsetCalculatorILi2EjESC_ILi1EjENS0_6memory15LoadWithoutCastENSF_16StoreWithoutCastEEEviT_T0_T2_T3_T4_T5_ --------------------------
	.section	.nv.constant0._ZN2at6native27unrolled_elementwise_kernelINS0_13BinaryFunctorIlllZZZNS0_19maximum_kernel_cudaERNS_18TensorIteratorBaseEENKUlvE_clEvENKUlvE2_clEvEUlllE_EESt5arrayIPcLm3EELi4E23TrivialOffsetCalculatorILi2EjESC_ILi1EjENS0_6memory15LoadWithoutCastENSF_16StoreWithoutCastEEEviT_T0_T2_T3_T4_T5_,"a",@progbits
	.sectionflags	@""
	.align	4
.nv.constant0._ZN2at6native27unrolled_elementwise_kernelINS0_13BinaryFunctorIlllZZZNS0_19maximum_kernel_cudaERNS_18TensorIteratorBaseEENKUlvE_clEvENKUlvE2_clEvEUlllE_EESt5arrayIPcLm3EELi4E23TrivialOffsetCalculatorILi2EjESC_ILi1EjENS0_6memory15LoadWithoutCastENSF_16StoreWithoutCastEEEviT_T0_T2_T3_T4_T5_:
	.zero		564


//--------------------- .nv.constant0._ZN2at6native29vectorized_elementwise_kernelILi2ENS0_13BinaryFunctorIlllZZZNS0_19maximum_kernel_cudaERNS_18TensorIteratorBaseEENKUlvE_clEvENKUlvE2_clEvEUlllE_EESt5arrayIPcLm3EEEEviT0_T1_ --------------------------
	.section	.nv.constant0._ZN2at6native29vectorized_elementwise_kernelILi2ENS0_13BinaryFunctorIlllZZZNS0_19maximum_kernel_cudaERNS_18TensorIteratorBaseEENKUlvE_clEvENKUlvE2_clEvEUlllE_EESt5arrayIPcLm3EEEEviT0_T1_,"a",@progbits
	.sectionflags	@""
	.align	4
.nv.constant0._ZN2at6native29vectorized_elementwise_kernelILi2ENS0_13BinaryFunctorIlllZZZNS0_19maximum_kernel_cudaERNS_18TensorIteratorBaseEENKUlvE_clEvENKUlvE2_clEvEUlllE_EESt5arrayIPcLm3EEEEviT0_T1_:
	.zero		560


//--------------------- .nv.constant0._ZN2at6native29vectorized_elementwise_kernelILi4ENS0_13BinaryFunctorIlllZZZNS0_19maximum_kernel_cudaERNS_18TensorIteratorBaseEENKUlvE_clEvENKUlvE2_clEvEUlllE_EESt5arrayIPcLm3EEEEviT0_T1_ --------------------------
	.section	.nv.constant0._ZN2at6native29vectorized_elementwise_kernelILi4ENS0_13BinaryFunctorIlllZZZNS0_19maximum_kernel_cudaERNS_18TensorIteratorBaseEENKUlvE_clEvENKUlvE2_clEvEUlllE_EESt5arrayIPcLm3EEEEviT0_T1_,"a",@progbits
	.sectionflags	@""
	.align	4
.nv.constant0._ZN2at6native29vectorized_elementwise_kernelILi4ENS0_13BinaryFunctorIlllZZZNS0_19maximum_kernel_cudaERNS_18TensorIteratorBaseEENKUlvE_clEvENKUlvE2_clEvEUlllE_EESt5arrayIPcLm3EEEEviT0_T1_:
	.zero		560


//--------------------- .nv.constant0._ZN2at6native29vectorized_elementwise_kernelILi8ENS0_13BinaryFunctorIlllZZZNS0_19maximum_kernel_cudaERNS_18TensorIteratorBaseEENKUlvE_clEvENKUlvE2_clEvEUlllE_EESt5arrayIPcLm3EEEEviT0_T1_ --------------------------
	.section	.nv.constant0._ZN2at6native29vectorized_elementwise_kernelILi8ENS0_13BinaryFunctorIlllZZZNS0_19maximum_kernel_cudaERNS_18TensorIteratorBaseEENKUlvE_clEvENKUlvE2_clEvEUlllE_EESt5arrayIPcLm3EEEEviT0_T1_,"a",@progbits
	.sectionflags	@""
	.align	4
.nv.constant0._ZN2at6native29vectorized_elementwise_kernelILi8ENS0_13BinaryFunctorIlllZZZNS0_19maximum_kernel_cudaERNS_18TensorIteratorBaseEENKUlvE_clEvENKUlvE2_clEvEUlllE_EESt5arrayIPcLm3EEEEviT0_T1_:
	.zero		560


//--------------------- .nv.constant0._ZN2at6native18elementwise_kernelILi128ELi4EZNS0_15gpu_kernel_implINS0_13AUnaryFunctorIiiiZZZNS0_19maximum_kernel_cudaERNS_18TensorIteratorBaseEENKUlvE_clEvENKUlvE1_clEvEUliiE_EEEEvS5_RKT_EUliE_EEviT1_ --------------------------
	.section	.nv.constant0._ZN2at6native18elementwise_kernelILi128ELi4EZNS0_15gpu_kernel_implINS0_13AUnaryFunctorIiiiZZZNS0_19maximum_kernel_cudaERNS_18TensorIteratorBaseEENKUlvE_clEvENKUlvE1_clEvEUliiE_EEEEvS5_RKT_EUliE_EEviT1_,"a",@progbits
	.sectionflags	@""
	.align	4
.nv.constant0._ZN2at6native18elementwise_kernelILi128ELi4EZNS0_15gpu_kernel_implINS0_13AUnaryFunctorIiiiZZZNS0_19maximum_kernel_cudaERNS_18TensorIteratorBaseEENKUlvE_clEvENKUlvE1_clEvEUliiE_EEEEvS5_RKT_EUliE_EEviT1_:
	.zero		1080


//--------------------- .nv.constant0._ZN2at6native27unrolled_elementwise_kernelINS0_13AUnaryFunctorIiiiZZZNS0_19maximum_kernel_cudaERNS_18TensorIteratorBaseEENKUlvE_clEvENKUlvE1_clEvEUliiE_EESt5arrayIPcLm2EELi4E23TrivialOffsetCalculatorILi1EjESD_NS0_6memory12LoadWithCastILi1EEENSE_13StoreWithCastILi1EEEEEviT_T0_T2_T3_T4_T5_ --------------------------
	.section	.nv.constant0._ZN2at6native27unrolled_elementwise_kernelINS0_13AUnaryFunctorIiiiZZZNS0_19maximum_kernel_cudaERNS_18TensorIteratorBaseEENKUlvE_clEvENKUlvE1_clEvEUliiE_EESt5arrayIPcLm2EELi4E23TrivialOffsetCalculatorILi1EjESD_NS0_6memory12LoadWithCastILi1EEENSE_13StoreWithCastILi1EEEEEviT_T0_T2_T3_T4_T5_,"a",@progbits
	.sectionflags	@""
	.align	4
.nv.constant0._ZN2at6native27unrolled_elementwise_kernelINS0_13AUnaryFunctorIiiiZZZNS0_19maximum_kernel_cudaERNS_18TensorIteratorBaseEENKUlvE_clEvENKUlvE1_clEvEUliiE_EESt5arrayIPcLm2EELi4E23TrivialOffsetCalculatorILi1EjESD_NS0_6memory12LoadWithCastILi1EEENSE_13StoreWithCastILi1EEEEEviT_T0_T2_T3_T4_T5_:
	.zero		580


//--------------------- .nv.constant0._ZN2at6native18elementwise_kernelILi128ELi2EZNS0_22gpu_kernel_impl_nocastINS0_13AUnaryFunctorIiiiZZZNS0_19maximum_kernel_cudaERNS_18TensorIteratorBaseEENKUlvE_clEvENKUlvE1_clEvEUliiE_EEEEvS5_RKT_EUliE_EEviT1_ --------------------------
	.section	.nv.constant0._ZN2at6native18elementwise_kernelILi128ELi2EZNS0_22gpu_kernel_impl_nocastINS0_13AUnaryFunctorIiiiZZZNS0_19maximum_kernel_cudaERNS_18TensorIteratorBaseEENKUlvE_clEvENKUlvE1_clEvEUliiE_EEEEvS5_RKT_EUliE_EEviT1_,"a",@progbits
	.sectionflags	@""
	.align	4
.nv.constant0._ZN2at6native18elementwise_kernelILi128ELi2EZNS0_22gpu_kernel_impl_nocastINS0_13AUnaryFunctorIiiiZZZNS0_19maximum_kernel_cudaERNS_18TensorIteratorBaseEENKUlvE_clEvENKUlvE1_clEvEUliiE_EEEEvS5_RKT_EUliE_EEviT1_:
	.zero		1072


//--------------------- .nv.constant0._ZN2at6native27unrolled_elementwise_kernelINS0_13AUnaryFunctorIiiiZZZNS0_19maximum_kernel_cudaERNS_18TensorIteratorBaseEENKUlvE_clEvENKUlvE1_clEvEUliiE_EESt5arrayIPcLm2EELi4E23TrivialOffsetCalculatorILi1EjESD_NS0_6memory15LoadWithoutCastENSE_16StoreWithoutCastEEEviT_T0_T2_T3_T4_T5_ --------------------------
	.section	.nv.constant0._ZN2at6native27unrolled_elementwise_kernelINS0_13AUnaryFunctorIiiiZZZNS0_19maximum_kernel_cudaERNS_18TensorIteratorBaseEENKUlvE_clEvENKUlvE1_clEvEUliiE_EESt5arrayIPcLm2EELi4E23TrivialOffsetCalculatorILi1EjESD_NS0_6memory15LoadWithoutCastENSE_16StoreWithoutCastEEEviT_T0_T2_T3_T4_T5_,"a",@progbits
	.sectionflags	@""
	.align	4
.nv.constant0._ZN2at6native27unrolled_elementwise_kernelINS0_13AUnaryFunctorIiiiZZZNS0_19maximum_kernel_cudaERNS_18TensorIteratorBaseEENKUlvE_clEvENKUlvE1_clEvEUliiE_EESt5arrayIPcLm2EELi4E23TrivialOffsetCalculatorILi1EjESD_NS0_6memory15LoadWithoutCastENSE_16StoreWithoutCastEEEviT_T0_T2_T3_T4_T5_:
	.zero		564


//--------------------- .nv.constant0._ZN2at6native29vectorized_elementwise_kernelILi2ENS0_13AUnaryFunctorIiiiZZZNS0_19maximum_kernel_cudaERNS_18TensorIteratorBaseEENKUlvE_clEvENKUlvE1_clEvEUliiE_EESt5arrayIPcLm2EEEEviT0_T1_ --------------------------
	.section	.nv.constant0._ZN2at6native29vectorized_elementwise_kernelILi2ENS0_13AUnaryFunctorIiiiZZZNS0_19maximum_kernel_cudaERNS_18TensorIteratorBaseEENKUlvE_clEvENKUlvE1_clEvEUliiE_EESt5arrayIPcLm2EEEEviT0_T1_,"a",@progbits
	.sectionflags	@""
	.align	4
.nv.constant0._ZN2at6native29vectorized_elementwise_kernelILi2ENS0_13AUnaryFunctorIiiiZZZNS0_19maximum_kernel_cudaERNS_18TensorIteratorBaseEENKUlvE_clEvENKUlvE1_clEvEUliiE_EESt5arrayIPcLm2EEEEviT0_T1_:
	.zero		560


//--------------------- .nv.constant0._ZN2at6native29vectorized_elementwise_kernelILi4ENS0_13AUnaryFunctorIiiiZZZNS0_19maximum_kernel_cudaERNS_18TensorIteratorBaseEENKUlvE_clEvENKUlvE1_clEvEUliiE_EESt5arrayIPcLm2EEEEviT0_T1_ --------------------------
	.section	.nv.constant0._ZN2at6native29vectorized_elementwise_kernelILi4ENS0_13AUnaryFunctorIiiiZZZNS0_19maximum_kernel_cudaERNS_18TensorIteratorBaseEENKUlvE_clEvENKUlvE1_clEvEUliiE_EESt5arrayIPcLm2EEEEviT0_T1_,"a",@progbits
	.sectionflags	@""
	.align	4
.nv.constant0._ZN2at6native29vectorized_elementwise_kernelILi4ENS0_13AUnaryFunctorIiiiZZZNS0_19maximum_kernel_cudaERNS_18TensorIteratorBaseEENKUlvE_clEvENKUlvE1_clEvEUliiE_EESt5arrayIPcLm2EEEEviT0_T1_:
	.zero		560


//--------------------- .nv.constant0._ZN2at6native29vectorized_elementwise_kernelILi8ENS0_13AUnaryFunctorIiiiZZZNS0_19maximum_kernel_cudaERNS_18TensorIteratorBaseEENKUlvE_clEvENKUlvE1_clEvEUliiE_EESt5arrayIPcLm2EEEEviT0_T1_ --------------------------
	.section	.nv.constant0._ZN2at6native29vectorized_elementwise_kernelILi8ENS0_13AUnaryFunctorIiiiZZZNS0_19maximum_kernel_cudaERNS_18TensorIteratorBaseEENKUlvE_clEvENKUlvE1_clEvEUliiE_EESt5arrayIPcLm2EEEEviT0_T1_,"a",@progbits
	.sectionflags	@""
	.align	4
.nv.constant0._ZN2at6native29vectorized_elementwise_kernelILi8ENS0_13AUnaryFunctorIiiiZZZNS0_19maximum_kernel_cudaERNS_18TensorIteratorBaseEENKUlvE_clEvENKUlvE1_clEvEUliiE_EESt5arrayIPcLm2EEEEviT0_T1_:
	.zero		560


//--------------------- .nv.constant0._ZN2at6native18elementwise_kernelILi128ELi4EZNS0_15gpu_kernel_implINS0_13BinaryFunctorIiiiZZZNS0_19maximum_kernel_cudaERNS_18TensorIteratorBaseEENKUlvE_clEvENKUlvE1_clEvEUliiE_EEEEvS5_RKT_EUliE_EEviT1_ --------------------------
	.section	.nv.constant0._ZN2at6native18elementwise_kernelILi128ELi4EZNS0_15gpu_kernel_implINS0_13BinaryFunctorIiiiZZZNS0_19maximum_kernel_cudaERNS_18TensorIteratorBaseEENKUlvE_clEvENKUlvE1_clEvEUliiE_EEEEvS5_RKT_EUliE_EEviT1_,"a",@progbits
	.sectionflags	@""
	.align	4
.nv.constant0._ZN2at6native18elementwise_kernelILi128ELi4EZNS0_15gpu_kernel_implINS0_13BinaryFunctorIiiiZZZNS0_19maximum_kernel_cudaERNS_18TensorIteratorBaseEENKUlvE_clEvENKUlvE1_clEvEUliiE_EEEEvS5_RKT_EUliE_EEviT1_:
	.zero		1184


//--------------------- .nv.constant0._ZN2at6native27unrolled_elementwise_kernelINS0_13BinaryFunctorIiiiZZZNS0_19maximum_kernel_cudaERNS_18TensorIteratorBaseEENKUlvE_clEvENKUlvE1_clEvEUliiE_EESt5arrayIPcLm3EELi4E23TrivialOffsetCalculatorILi2EjESC_ILi1EjENS0_6memory12LoadWithCastILi2EEENSF_13StoreWithCastILi1EEEEEviT_T0_T2_T3_T4_T5_ --------------------------
	.section	.nv.constant0._ZN2at6native27unrolled_elementwise_kernelINS0_13BinaryFunctorIiiiZZZNS0_19maximum_kernel_cudaERNS_18TensorIteratorBaseEENKUlvE_clEvENKUlvE1_clEvEUliiE_EESt5arrayIPcLm3EELi4E23TrivialOffsetCalculatorILi2EjESC_ILi1EjENS0_6memory12LoadWithCastILi2EEENSF_13StoreWithCastILi1EEEEEviT_T0_T2_T3_T4_T5_,"a",@progbits
	.sectionflags	@""
	.align	4
.nv.constant0._ZN2at6native27unrolled_elementwise_kernelINS0_13BinaryFunctorIiiiZZZNS0_19maximum_kernel_cudaERNS_18TensorIteratorBaseEENKUlvE_clEvENKUlvE1_clEvEUliiE_EESt5arrayIPcLm3EELi4E23TrivialOffsetCalculatorILi2EjESC_ILi1EjENS0_6memory12LoadWithCastILi2EEENSF_13StoreWithCastILi1EEEEEviT_T0_T2_T3_T4_T5_:
	.zero		584


//--------------------- .nv.constant0._ZN2at6native18elementwise_kernelILi128ELi2EZNS0_22gpu_kernel_impl_nocastINS0_13BinaryFunctorIiiiZZZNS0_19maximum_kernel_cudaERNS_18TensorIteratorBaseEENKUlvE_clEvENKUlvE1_clEvEUliiE_EEEEvS5_RKT_EUliE_EEviT1_ --------------------------
	.section	.nv.constant0._ZN2at6native18elementwise_kernelILi128ELi2EZNS0_22gpu_kernel_impl_nocastINS0_13BinaryFunctorIiiiZZZNS0_19maximum_kernel_cudaERNS_18TensorIteratorBaseEENKUlvE_clEvENKUlvE1_clEvEUliiE_EEEEvS5_RKT_EUliE_EEviT1_,"a",@progbits
	.sectionflags	@""
	.align	4
.nv.constant0._ZN2at6native18elementwise_kernelILi128ELi2EZNS0_22gpu_kernel_impl_nocastINS0_13BinaryFunctorIiiiZZZNS0_19maximum_kernel_cudaERNS_18TensorIteratorBaseEENKUlvE_clEvENKUlvE1_clEvEUliiE_EEEEvS5_RKT_EUliE_EEviT1_:
	.zero		1184


//--------------------- .nv.constant0._ZN2at6native27unrolled_elementwise_kernelINS0_13BinaryFunctorIiiiZZZNS0_19maximum_kernel_cudaERNS_18TensorIteratorBaseEENKUlvE_clEvENKUlvE1_clEvEUliiE_EESt5arrayIPcLm3EELi4E23TrivialOffsetCalculatorILi2EjESC_ILi1EjENS0_6memory15LoadWithoutCastENSF_16StoreWithoutCastEEEviT_T0_T2_T3_T4_T5_ --------------------------
	.section	.nv.constant0._ZN2at6native27unrolled_elementwise_kernelINS0_13BinaryFunctorIiiiZZZNS0_19maximum_kernel_cudaERNS_18TensorIteratorBaseEENKUlvE_clEvENKUlvE1_clEvEUliiE_EESt5arrayIPcLm3EELi4E23TrivialOffsetCalculatorILi2EjESC_ILi1EjENS0_6memory15LoadWithoutCastENSF_16StoreWithoutCastEEEviT_T0_T2_T3_T4_T5_,"a",@progbits
	.sectionflags	@""
	.align	4
.nv.constant0._ZN2at6native27unrolled_elementwise_kernelINS0_13BinaryFunctorIiiiZZZNS0_19maximum_kernel_cudaERNS_18TensorIteratorBaseEENKUlvE_clEvENKUlvE1_clEvEUliiE_EESt5arrayIPcLm3EELi4E23TrivialOffsetCalculatorILi2EjESC_ILi1EjENS0_6memory15LoadWithoutCastENSF_16StoreWithoutCastEEEviT_T0_T2_T3_T4_T5_:
	.zero		564


//--------------------- .nv.constant0._ZN2at6native29vectorized_elementwise_kernelILi2ENS0_13BinaryFunctorIiiiZZZNS0_19maximum_kernel_cudaERNS_18TensorIteratorBaseEENKUlvE_clEvENKUlvE1_clEvEUliiE_EESt5arrayIPcLm3EEEEviT0_T1_ --------------------------
	.section	.nv.constant0._ZN2at6native29vectorized_elementwise_kernelILi2ENS0_13BinaryFunctorIiiiZZZNS0_19maximum_kernel_cudaERNS_18TensorIteratorBaseEENKUlvE_clEvENKUlvE1_clEvEUliiE_EESt5arrayIPcLm3EEEEviT0_T1_,"a",@progbits
	.sectionflags	@""
	.align	4
.nv.constant0._ZN2at6native29vectorized_elementwise_kernelILi2ENS0_13BinaryFunctorIiiiZZZNS0_19maximum_kernel_cudaERNS_18TensorIteratorBaseEENKUlvE_clEvENKUlvE1_clEvEUliiE_EESt5arrayIPcLm3EEEEviT0_T1_:
	.zero		560


//--------------------- .nv.constant0._ZN2at6native29vectorized_elementwise_kernelILi4ENS0_13BinaryFunctorIiiiZZZNS0_19maximum_kernel_cudaERNS_18TensorIteratorBaseEENKUlvE_clEvENKUlvE1_clEvEUliiE_EESt5arrayIPcLm3EEEEviT0_T1_ --------------------------
	.section	.nv.constant0._ZN2at6native29vectorized_elementwise_kernelILi4ENS0_13BinaryFunctorIiiiZZZNS0_19maximum_kernel_cudaERNS_18TensorIteratorBaseEENKUlvE_clEvENKUlvE1_clEvEUliiE_EESt5arrayIPcLm3EEEEviT0_T1_,"a",@progbits
	.sectionflags	@""
	.align	4
.nv.constant0._ZN2at6native29vectorized_elementwise_kernelILi4ENS0_13BinaryFunctorIiiiZZZNS0_19maximum_kernel_cudaERNS_18TensorIteratorBaseEENKUlvE_clEvENKUlvE1_clEvEUliiE_EESt5arrayIPcLm3EEEEviT0_T1_:
	.zero		560


//--------------------- .nv.constant0._ZN2at6native29vectorized_elementwise_kernelILi8ENS0_13BinaryFunctorIiiiZZZNS0_19maximum_kernel_cudaERNS_18TensorIteratorBaseEENKUlvE_clEvENKUlvE1_clEvEUliiE_EESt5arrayIPcLm3EEEEviT0_T1_ --------------------------
	.section	.nv.constant0._ZN2at6native29vectorized_elementwise_kernelILi8ENS0_13BinaryFunctorIiiiZZZNS0_19maximum_kernel_cudaERNS_18TensorIteratorBaseEENKUlvE_clEvENKUlvE1_clEvEUliiE_EESt5arrayIPcLm3EEEEviT0_T1_,"a",@progbits
	.sectionflags	@""
	.align	4
.nv.constant0._ZN2at6native29vectorized_elementwise_kernelILi8ENS0_13BinaryFunctorIiiiZZZNS0_19maximum_kernel_cudaERNS_18TensorIteratorBaseEENKUlvE_clEvENKUlvE1_clEvEUliiE_EESt5arrayIPcLm3EEEEviT0_T1_:
	.zero		560


//--------------------- .nv.constant0._ZN2at6native18elementwise_kernelILi128ELi4EZNS0_15gpu_kernel_implINS0_13AUnaryFunctorIaaaZZZNS0_19maximum_kernel_cudaERNS_18TensorIteratorBaseEENKUlvE_clEvENKUlvE0_clEvEUlaaE_EEEEvS5_RKT_EUliE_EEviT1_ --------------------------
	.section	.nv.constant0._ZN2at6native18elementwise_kernelILi128ELi4EZNS0_15gpu_kernel_implINS0_13AUnaryFunctorIaaaZZZNS0_19maximum_kernel_cudaERNS_18TensorIteratorBaseEENKUlvE_clEvENKUlvE0_clEvEUlaaE_EEEEvS5_RKT_EUliE_EEviT1_,"a",@progbits
	.sectionflags	@""
	.align	4
.nv.constant0._ZN2at6native18elementwise_kernelILi128ELi4EZNS0_15gpu_kernel_implINS0_13AUnaryFunctorIaaaZZZNS0_19maximum_kernel_cudaERNS_18TensorIteratorBaseEENKUlvE_clEvENKUlvE0_clEvEUlaaE_EEEEvS5_RKT_EUliE_EEviT1_:
	.zero		1072


//--------------------- .nv.constant0._ZN2at6native27unrolled_elementwise_kernelINS0_13AUnaryFunctorIaaaZZZNS0_19maximum_kernel_cudaERNS_18TensorIteratorBaseEENKUlvE_clEvENKUlvE0_clEvEUlaaE_EESt5arrayIPcLm2EELi4E23TrivialOffsetCalculatorILi1EjESD_NS0_6memory12LoadWithCastILi1EEENSE_13StoreWithCastILi1EEEEEviT_T0_T2_T3_T4_T5_ --------------------------
	.section	.nv.constant0._ZN2at6native27unrolled_elementwise_kernelINS0_13AUnaryFunctorIaaaZZZNS0_19maximum_kernel_cudaERNS_18TensorIteratorBaseEENKUlvE_clEvENKUlvE0_clEvEUlaaE_EESt5arrayIPcLm2EELi4E23TrivialOffsetCalculatorILi1EjESD_NS0_6memory12LoadWithCastILi1EEENSE_13StoreWithCastILi1EEEEEviT_T0_T2_T3_T4_T5_,"a",@progbits
	.sectionflags	@""
	.align	4
.nv.constant0._ZN2at6native27unrolled_elementwise_kernelINS0_13AUnaryFunctorIaaaZZZNS0_19maximum_kernel_cudaERNS_18TensorIteratorBaseEENKUlvE_clEvENKUlvE0_clEvEUlaaE_EESt5arrayIPcLm2EELi4E23TrivialOffsetCalculatorILi1EjESD_NS0_6memory12LoadWithCastILi1EEENSE_13StoreWithCastILi1EEEEEviT_T0_T2_T3_T4_T5_:
	.zero		572


//--------------------- .nv.constant0._ZN2at6native18elementwise_kernelILi128ELi4EZNS0_22gpu_kernel_impl_nocastINS0_13AUnaryFunctorIaaaZZZNS0_19maximum_kernel_cudaERNS_18TensorIteratorBaseEENKUlvE_clEvENKUlvE0_clEvEUlaaE_EEEEvS5_RKT_EUliE_EEviT1_ --------------------------
	.section	.nv.constant0._ZN2at6native18elementwise_kernelILi128ELi4EZNS0_22gpu_kernel_impl_nocastINS0_13AUnaryFunctorIaaaZZZNS0_19maximum_kernel_cudaERNS_18TensorIteratorBaseEENKUlvE_clEvENKUlvE0_clEvEUlaaE_EEEEvS5_RKT_EUliE_EEviT1_,"a",@progbits
	.sectionflags	@""
	.align	4
.nv.constant0._ZN2at6native18elementwise_kernelILi128ELi4EZNS0_22gpu_kernel_impl_nocastINS0_13AUnaryFunctorIaaaZZZNS0_19maximum_kernel_cudaERNS_18TensorIteratorBaseEENKUlvE_clEvENKUlvE0_clEvEUlaaE_EEEEvS5_RKT_EUliE_EEviT1_:
	.zero		1072


//--------------------- .nv.constant0._ZN2at6native27unrolled_elementwise_kernelINS0_13AUnaryFunctorIaaaZZZNS0_19maximum_kernel_cudaERNS_18TensorIteratorBaseEENKUlvE_clEvENKUlvE0_clEvEUlaaE_EESt5arrayIPcLm2EELi4E23TrivialOffsetCalculatorILi1EjESD_NS0_6memory15LoadWithoutCastENSE_16StoreWithoutCastEEEviT_T0_T2_T3_T4_T5_ --------------------------
	.section	.nv.constant0._ZN2at6native27unrolled_elementwise_kernelINS0_13AUnaryFunctorIaaaZZZNS0_19maximum_kernel_cudaERNS_18TensorIteratorBaseEENKUlvE_clEvENKUlvE0_clEvEUlaaE_EESt5arrayIPcLm2EELi4E23TrivialOffsetCalculatorILi1EjESD_NS0_6memory15LoadWithoutCastENSE_16StoreWithoutCastEEEviT_T0_T2_T3_T4_T5_,"a",@progbits
	.sectionflags	@""
	.align	4
.nv.constant0._ZN2at6native27unrolled_elementwise_kernelINS0_13AUnaryFunctorIaaaZZZNS0_19maximum_kernel_cudaERNS_18TensorIteratorBaseEENKUlvE_clEvENKUlvE0_clEvEUlaaE_EESt5arrayIPcLm2EELi4E23TrivialOffsetCalculatorILi1EjESD_NS0_6memory15LoadWithoutCastENSE_16StoreWithoutCastEEEviT_T0_T2_T3_T4_T5_:
	.zero		556


//--------------------- .nv.constant0._ZN2at6native29vectorized_elementwise_kernelILi2ENS0_13AUnaryFunctorIaaaZZZNS0_19maximum_kernel_cudaERNS_18TensorIteratorBaseEENKUlvE_clEvENKUlvE0_clEvEUlaaE_EESt5arrayIPcLm2EEEEviT0_T1_ --------------------------
	.section	.nv.constant0._ZN2at6native29vectorized_elementwise_kernelILi2ENS0_13AUnaryFunctorIaaaZZZNS0_19maximum_kernel_cudaERNS_18TensorIteratorBaseEENKUlvE_clEvENKUlvE0_clEvEUlaaE_EESt5arrayIPcLm2EEEEviT0_T1_,"a",@progbits
	.sectionflags	@""
	.align	4
.nv.constant0._ZN2at6native29vectorized_elementwise_kernelILi2ENS0_13AUnaryFunctorIaaaZZZNS0_19maximum_kernel_cudaERNS_18TensorIteratorBaseEENKUlvE_clEvENKUlvE0_clEvEUlaaE_EESt5arrayIPcLm2EEEEviT0_T1_:
	.zero		552


//--------------------- .nv.constant0._ZN2at6native29vectorized_elementwise_kernelILi4ENS0_13AUnaryFunctorIaaaZZZNS0_19maximum_kernel_cudaERNS_18TensorIteratorBaseEENKUlvE_clEvENKUlvE0_clEvEUlaaE_EESt5arrayIPcLm2EEEEviT0_T1_ --------------------------
	.section	.nv.constant0._ZN2at6native29vectorized_elementwise_kernelILi4ENS0_13AUnaryFunctorIaaaZZZNS0_19maximum_kernel_cudaERNS_18TensorIteratorBaseEENKUlvE_clEvENKUlvE0_clEvEUlaaE_EESt5arrayIPcLm2EEEEviT0_T1_,"a",@progbits
	.sectionflags	@""
	.align	4
.nv.constant0._ZN2at6native29vectorized_elementwise_kernelILi4ENS0_13AUnaryFunctorIaaaZZZNS0_19maximum_kernel_cudaERNS_18TensorIteratorBaseEENKUlvE_clEvENKUlvE0_clEvEUlaaE_EESt5arrayIPcLm2EEEEviT0_T1_:
	.zero		552


//--------------------- .nv.constant0._ZN2at6native29vectorized_elementwise_kernelILi8ENS0_13AUnaryFunctorIaaaZZZNS0_19maximum_kernel_cudaERNS_18TensorIteratorBaseEENKUlvE_clEvENKUlvE0_clEvEUlaaE_EESt5arrayIPcLm2EEEEviT0_T1_ --------------------------
	.section	.nv.constant0._ZN2at6native29vectorized_elementwise_kernelILi8ENS0_13AUnaryFunctorIaaaZZZNS0_19maximum_kernel_cudaERNS_18TensorIteratorBaseEENKUlvE_clEvENKUlvE0_clEvEUlaaE_EESt5arrayIPcLm2EEEEviT0_T1_,"a",@progbits
	.sectionflags	@""
	.align	4
.nv.constant0._ZN2at6native29vectorized_elementwise_kernelILi8ENS0_13AUnaryFunctorIaaaZZZNS0_19maximum_kernel_cudaERNS_18TensorIteratorBaseEENKUlvE_clEvENKUlvE0_clEvEUlaaE_EESt5arrayIPcLm2EEEEviT0_T1_:
	.zero		552


//--------------------- .nv.constant0._ZN2at6native18elementwise_kernelILi128ELi4EZNS0_15gpu_kernel_implINS0_13BinaryFunctorIaaaZZZNS0_19maximum_kernel_cudaERNS_18TensorIteratorBaseEENKUlvE_clEvENKUlvE0_clEvEUlaaE_EEEEvS5_RKT_EUliE_EEviT1_ --------------------------
	.section	.nv.constant0._ZN2at6native18elementwise_kernelILi128ELi4EZNS0_15gpu_kernel_implINS0_13BinaryFunctorIaaaZZZNS0_19maximum_kernel_cudaERNS_18TensorIteratorBaseEENKUlvE_clEvENKUlvE0_clEvEUlaaE_EEEEvS5_RKT_EUliE_EEviT1_,"a",@progbits
	.sectionflags	@""
	.align	4
.nv.constant0._ZN2at6native18elementwise_kernelILi128ELi4EZNS0_15gpu_kernel_implINS0_13BinaryFunctorIaaaZZZNS0_19maximum_kernel_cudaERNS_18TensorIteratorBaseEENKUlvE_clEvENKUlvE0_clEvEUlaaE_EEEEvS5_RKT_EUliE_EEviT1_:
	.zero		1184


//--------------------- .nv.constant0._ZN2at6native27unrolled_elementwise_kernelINS0_13BinaryFunctorIaaaZZZNS0_19maximum_kernel_cudaERNS_18TensorIteratorBaseEENKUlvE_clEvENKUlvE0_clEvEUlaaE_EESt5arrayIPcLm3EELi4E23TrivialOffsetCalculatorILi2EjESC_ILi1EjENS0_6memory12LoadWithCastILi2EEENSF_13StoreWithCastILi1EEEEEviT_T0_T2_T3_T4_T5_ --------------------------
	.section	.nv.constant0._ZN2at6native27unrolled_elementwise_kernelINS0_13BinaryFunctorIaaaZZZNS0_19maximum_kernel_cudaERNS_18TensorIteratorBaseEENKUlvE_clEvENKUlvE0_clEvEUlaaE_EESt5arrayIPcLm3EELi4E23TrivialOffsetCalculatorILi2EjESC_ILi1EjENS0_6memory12LoadWithCastILi2EEENSF_13StoreWithCastILi1EEEEEviT_T0_T2_T3_T4_T5_,"a",@progbits
	.sectionflags	@""
	.align	4
.nv.constant0._ZN2at6native27unrolled_elementwise_kernelINS0_13BinaryFunctorIaaaZZZNS0_19maximum_kernel_cudaERNS_18TensorIteratorBaseEENKUlvE_clEvENKUlvE0_clEvEUlaaE_EESt5arrayIPcLm3EELi4E23TrivialOffsetCalculatorILi2EjESC_ILi1EjENS0_6memory12LoadWithCastILi2EEENSF_13StoreWithCastILi1EEEEEviT_T0_T2_T3_T4_T5_:
	.zero		584


//--------------------- .nv.constant0._ZN2at6native18elementwise_kernelILi128ELi4EZNS0_22gpu_kernel_impl_nocastINS0_13BinaryFunctorIaaaZZZNS0_19maximum_kernel_cudaERNS_18TensorIteratorBaseEENKUlvE_clEvENKUlvE0_clEvEUlaaE_EEEEvS5_RKT_EUliE_EEviT1_ --------------------------
	.section	.nv.constant0._ZN2at6native18elementwise_kernelILi128ELi4EZNS0_22gpu_kernel_impl_nocastINS0_13BinaryFunctorIaaaZZZNS0_19maximum_kernel_cudaERNS_18TensorIteratorBaseEENKUlvE_clEvENKUlvE0_clEvEUlaaE_EEEEvS5_RKT_EUliE_EEviT1_,"a",@progbits
	.sectionflags	@""
	.align	4
.nv.constant0._ZN2at6native18elementwise_kernelILi128ELi4EZNS0_22gpu_kernel_impl_nocastINS0_13BinaryFunctorIaaaZZZNS0_19maximum_kernel_cudaERNS_18TensorIteratorBaseEENKUlvE_clEvENKUlvE0_clEvEUlaaE_EEEEvS5_RKT_EUliE_EEviT1_:
	.zero		1184


//--------------------- .nv.constant0._ZN2at6native27unrolled_elementwise_kernelINS0_13BinaryFunctorIaaaZZZNS0_19maximum_kernel_cudaERNS_18TensorIteratorBaseEENKUlvE_clEvENKUlvE0_clEvEUlaaE_EESt5arrayIPcLm3EELi4E23TrivialOffsetCalculatorILi2EjESC_ILi1EjENS0_6memory15LoadWithoutCastENSF_16StoreWithoutCastEEEviT_T0_T2_T3_T4_T5_ --------------------------
	.section	.nv.constant0._ZN2at6native27unrolled_elementwise_kernelINS0_13BinaryFunctorIaaaZZZNS0_19maximum_kernel_cudaERNS_18TensorIteratorBaseEENKUlvE_clEvENKUlvE0_clEvEUlaaE_EESt5arrayIPcLm3EELi4E23TrivialOffsetCalculatorILi2EjESC_ILi1EjENS0_6memory15LoadWithoutCastENSF_16StoreWithoutCastEEEviT_T0_T2_T3_T4_T5_,"a",@progbits
	.sectionflags	@""
	.align	4
.nv.constant0._ZN2at6native27unrolled_elementwise_kernelINS0_13BinaryFunctorIaaaZZZNS0_19maximum_kernel_cudaERNS_18TensorIteratorBaseEENKUlvE_clEvENKUlvE0_clEvEUlaaE_EESt5arrayIPcLm3EELi4E23TrivialOffsetCalculatorILi2EjESC_ILi1EjENS0_6memory15LoadWithoutCastENSF_16StoreWithoutCastEEEviT_T0_T2_T3_T4_T5_:
	.zero		564


//--------------------- .nv.constant0._ZN2at6native29vectorized_elementwise_kernelILi2ENS0_13BinaryFunctorIaaaZZZNS0_19maximum_kernel_cudaERNS_18TensorIteratorBaseEENKUlvE_clEvENKUlvE0_clEvEUlaaE_EESt5arrayIPcLm3EEEEviT0_T1_ --------------------------
	.section	.nv.constant0._ZN2at6native29vectorized_elementwise_kernelILi2ENS0_13BinaryFunctorIaaaZZZNS0_19maximum_kernel_cudaERNS_18TensorIteratorBaseEENKUlvE_clEvENKUlvE0_clEvEUlaaE_EESt5arrayIPcLm3EEEEviT0_T1_,"a",@progbits
	.sectionflags	@""
	.align	4
.nv.constant0._ZN2at6native29vectorized_elementwise_kernelILi2ENS0_13BinaryFunctorIaaaZZZNS0_19maximum_kernel_cudaERNS_18TensorIteratorBaseEENKUlvE_clEvENKUlvE0_clEvEUlaaE_EESt5arrayIPcLm3EEEEviT0_T1_:
	.zero		560


//--------------------- .nv.constant0._ZN2at6native29vectorized_elementwise_kernelILi4ENS0_13BinaryFunctorIaaaZZZNS0_19maximum_kernel_cudaERNS_18TensorIteratorBaseEENKUlvE_clEvENKUlvE0_clEvEUlaaE_EESt5arrayIPcLm3EEEEviT0_T1_ --------------------------
	.section	.nv.constant0._ZN2at6native29vectorized_elementwise_kernelILi4ENS0_13BinaryFunctorIaaaZZZNS0_19maximum_kernel_cudaERNS_18TensorIteratorBaseEENKUlvE_clEvENKUlvE0_clEvEUlaaE_EESt5arrayIPcLm3EEEEviT0_T1_,"a",@progbits
	.sectionflags	@""
	.align	4
.nv.constant0._ZN2at6native29vectorized_elementwise_kernelILi4ENS0_13BinaryFunctorIaaaZZZNS0_19maximum_kernel_cudaERNS_18TensorIteratorBaseEENKUlvE_clEvENKUlvE0_clEvEUlaaE_EESt5arrayIPcLm3EEEEviT0_T1_:
	.zero		560


//--------------------- .nv.constant0._ZN2at6native29vectorized_elementwise_kernelILi8ENS0_13BinaryFunctorIaaaZZZNS0_19maximum_kernel_cudaERNS_18TensorIteratorBaseEENKUlvE_clEvENKUlvE0_clEvEUlaaE_EESt5arrayIPcLm3EEEEviT0_T1_ --------------------------
	.section	.nv.constant0._ZN2at6native29vectorized_elementwise_kernelILi8ENS0_13BinaryFunctorIaaaZZZNS0_19maximum_kernel_cudaERNS_18TensorIteratorBaseEENKUlvE_clEvENKUlvE0_clEvEUlaaE_EESt5arrayIPcLm3EEEEviT0_T1_,"a",@progbits
	.sectionflags	@""
	.align	4
.nv.constant0._ZN2at6native29vectorized_elementwise_kernelILi8ENS0_13BinaryFunctorIaaaZZZNS0_19maximum_kernel_cudaERNS_18TensorIteratorBaseEENKUlvE_clEvENKUlvE0_clEvEUlaaE_EESt5arrayIPcLm3EEEEviT0_T1_:
	.zero		560


//--------------------- .nv.constant0._ZN2at6native18elementwise_kernelILi128ELi4EZNS0_15gpu_kernel_implINS0_13AUnaryFunctorIhhhZZZNS0_19maximum_kernel_cudaERNS_18TensorIteratorBaseEENKUlvE_clEvENKUlvE_clEvEUlhhE_EEEEvS5_RKT_EUliE_EEviT1_ --------------------------
	.section	.nv.constant0._ZN2at6native18elementwise_kernelILi128ELi4EZNS0_15gpu_kernel_implINS0_13AUnaryFunctorIhhhZZZNS0_19maximum_kernel_cudaERNS_18TensorIteratorBaseEENKUlvE_clEvENKUlvE_clEvEUlhhE_EEEEvS5_RKT_EUliE_EEviT1_,"a",@progbits
	.sectionflags	@""
	.align	4
.nv.constant0._ZN2at6native18elementwise_kernelILi128ELi4EZNS0_15gpu_kernel_implINS0_13AUnaryFunctorIhhhZZZNS0_19maximum_kernel_cudaERNS_18TensorIteratorBaseEENKUlvE_clEvENKUlvE_clEvEUlhhE_EEEEvS5_RKT_EUliE_EEviT1_:
	.zero		1072


//--------------------- .nv.constant0._ZN2at6native27unrolled_elementwise_kernelINS0_13AUnaryFunctorIhhhZZZNS0_19maximum_kernel_cudaERNS_18TensorIteratorBaseEENKUlvE_clEvENKUlvE_clEvEUlhhE_EESt5arrayIPcLm2EELi4E23TrivialOffsetCalculatorILi1EjESD_NS0_6memory12LoadWithCastILi1EEENSE_13StoreWithCastILi1EEEEEviT_T0_T2_T3_T4_T5_ --------------------------
	.section	.nv.constant0._ZN2at6native27unrolled_elementwise_kernelINS0_13AUnaryFunctorIhhhZZZNS0_19maximum_kernel_cudaERNS_18TensorIteratorBaseEENKUlvE_clEvENKUlvE_clEvEUlhhE_EESt5arrayIPcLm2EELi4E23TrivialOffsetCalculatorILi1EjESD_NS0_6memory12LoadWithCastILi1EEENSE_13StoreWithCastILi1EEEEEviT_T0_T2_T3_T4_T5_,"a",@progbits
	.sectionflags	@""
	.align	4
.nv.constant0._ZN2at6native27unrolled_elementwise_kernelINS0_13AUnaryFunctorIhhhZZZNS0_19maximum_kernel_cudaERNS_18TensorIteratorBaseEENKUlvE_clEvENKUlvE_clEvEUlhhE_EESt5arrayIPcLm2EELi4E23TrivialOffsetCalculatorILi1EjESD_NS0_6memory12LoadWithCastILi1EEENSE_13StoreWithCastILi1EEEEEviT_T0_T2_T3_T4_T5_:
	.zero		572


//--------------------- .nv.constant0._ZN2at6native18elementwise_kernelILi128ELi4EZNS0_22gpu_kernel_impl_nocastINS0_13AUnaryFunctorIhhhZZZNS0_19maximum_kernel_cudaERNS_18TensorIteratorBaseEENKUlvE_clEvENKUlvE_clEvEUlhhE_EEEEvS5_RKT_EUliE_EEviT1_ --------------------------
	.section	.nv.constant0._ZN2at6native18elementwise_kernelILi128ELi4EZNS0_22gpu_kernel_impl_nocastINS0_13AUnaryFunctorIhhhZZZNS0_19maximum_kernel_cudaERNS_18TensorIteratorBaseEENKUlvE_clEvENKUlvE_clEvEUlhhE_EEEEvS5_RKT_EUliE_EEviT1_,"a",@progbits
	.sectionflags	@""
	.align	4
.nv.constant0._ZN2at6native18elementwise_kernelILi128ELi4EZNS0_22gpu_kernel_impl_nocastINS0_13AUnaryFunctorIhhhZZZNS0_19maximum_kernel_cudaERNS_18TensorIteratorBaseEENKUlvE_clEvENKUlvE_clEvEUlhhE_EEEEvS5_RKT_EUliE_EEviT1_:
	.zero		1072


//--------------------- .nv.constant0._ZN2at6native27unrolled_elementwise_kernelINS0_13AUnaryFunctorIhhhZZZNS0_19maximum_kernel_cudaERNS_18TensorIteratorBaseEENKUlvE_clEvENKUlvE_clEvEUlhhE_EESt5arrayIPcLm2EELi4E23TrivialOffsetCalculatorILi1EjESD_NS0_6memory15LoadWithoutCastENSE_16StoreWithoutCastEEEviT_T0_T2_T3_T4_T5_ --------------------------
	.section	.nv.constant0._ZN2at6native27unrolled_elementwise_kernelINS0_13AUnaryFunctorIhhhZZZNS0_19maximum_kernel_cudaERNS_18TensorIteratorBaseEENKUlvE_clEvENKUlvE_clEvEUlhhE_EESt5arrayIPcLm2EELi4E23TrivialOffsetCalculatorILi1EjESD_NS0_6memory15LoadWithoutCastENSE_16StoreWithoutCastEEEviT_T0_T2_T3_T4_T5_,"a",@progbits
	.sectionflags	@""
	.align	4
.nv.constant0._ZN2at6native27unrolled_elementwise_kernelINS0_13AUnaryFunctorIhhhZZZNS0_19maximum_kernel_cudaERNS_18TensorIteratorBaseEENKUlvE_clEvENKUlvE_clEvEUlhhE_EESt5arrayIPcLm2EELi4E23TrivialOffsetCalculatorILi1EjESD_NS0_6memory15LoadWithoutCastENSE_16StoreWithoutCastEEEviT_T0_T2_T3_T4_T5_:
	.zero		556


//--------------------- .nv.constant0._ZN2at6native29vectorized_elementwise_kernelILi2ENS0_13AUnaryFunctorIhhhZZZNS0_19maximum_kernel_cudaERNS_18TensorIteratorBaseEENKUlvE_clEvENKUlvE_clEvEUlhhE_EESt5arrayIPcLm2EEEEviT0_T1_ --------------------------
	.section	.nv.constant0._ZN2at6native29vectorized_elementwise_kernelILi2ENS0_13AUnaryFunctorIhhhZZZNS0_19maximum_kernel_cudaERNS_18TensorIteratorBaseEENKUlvE_clEvENKUlvE_clEvEUlhhE_EESt5arrayIPcLm2EEEEviT0_T1_,"a",@progbits
	.sectionflags	@""
	.align	4
.nv.constant0._ZN2at6native29vectorized_elementwise_kernelILi2ENS0_13AUnaryFunctorIhhhZZZNS0_19maximum_kernel_cudaERNS_18TensorIteratorBaseEENKUlvE_clEvENKUlvE_clEvEUlhhE_EESt5arrayIPcLm2EEEEviT0_T1_:
	.zero		552


//--------------------- .nv.constant0._ZN2at6native29vectorized_elementwise_kernelILi4ENS0_13AUnaryFunctorIhhhZZZNS0_19maximum_kernel_cudaERNS_18TensorIteratorBaseEENKUlvE_clEvENKUlvE_clEvEUlhhE_EESt5arrayIPcLm2EEEEviT0_T1_ --------------------------
	.section	.nv.constant0._ZN2at6native29vectorized_elementwise_kernelILi4ENS0_13AUnaryFunctorIhhhZZZNS0_19maximum_kernel_cudaERNS_18TensorIteratorBaseEENKUlvE_clEvENKUlvE_clEvEUlhhE_EESt5arrayIPcLm2EEEEviT0_T1_,"a",@progbits
	.sectionflags	@""
	.align	4
.nv.constant0._ZN2at6native29vectorized_elementwise_kernelILi4ENS0_13AUnaryFunctorIhhhZZZNS0_19maximum_kernel_cudaERNS_18TensorIteratorBaseEENKUlvE_clEvENKUlvE_clEvEUlhhE_EESt5arrayIPcLm2EEEEviT0_T1_:
	.zero		552


//--------------------- .nv.constant0._ZN2at6native29vectorized_elementwise_kernelILi8ENS0_13AUnaryFunctorIhhhZZZNS0_19maximum_kernel_cudaERNS_18TensorIteratorBaseEENKUlvE_clEvENKUlvE_clEvEUlhhE_EESt5arrayIPcLm2EEEEviT0_T1_ --------------------------
	.section	.nv.constant0._ZN2at6native29vectorized_elementwise_kernelILi8ENS0_13AUnaryFunctorIhhhZZZNS0_19maximum_kernel_cudaERNS_18TensorIteratorBaseEENKUlvE_clEvENKUlvE_clEvEUlhhE_EESt5arrayIPcLm2EEEEviT0_T1_,"a",@progbits
	.sectionflags	@""
	.align	4
.nv.constant0._ZN2at6native29vectorized_elementwise_kernelILi8ENS0_13AUnaryFunctorIhhhZZZNS0_19maximum_kernel_cudaERNS_18TensorIteratorBaseEENKUlvE_clEvENKUlvE_clEvEUlhhE_EESt5arrayIPcLm2EEEEviT0_T1_:
	.zero		552


//--------------------- .nv.constant0._ZN2at6native18elementwise_kernelILi128ELi4EZNS0_15gpu_kernel_implINS0_13BinaryFunctorIhhhZZZNS0_19maximum_kernel_cudaERNS_18TensorIteratorBaseEENKUlvE_clEvENKUlvE_clEvEUlhhE_EEEEvS5_RKT_EUliE_EEviT1_ --------------------------
	.section	.nv.constant0._ZN2at6native18elementwise_kernelILi128ELi4EZNS0_15gpu_kernel_implINS0_13BinaryFunctorIhhhZZZNS0_19maximum_kernel_cudaERNS_18TensorIteratorBaseEENKUlvE_clEvENKUlvE_clEvEUlhhE_EEEEvS5_RKT_EUliE_EEviT1_,"a",@progbits
	.sectionflags	@""
	.align	4
.nv.constant0._ZN2at6native18elementwise_kernelILi128ELi4EZNS0_15gpu_kernel_implINS0_13BinaryFunctorIhhhZZZNS0_19maximum_kernel_cudaERNS_18TensorIteratorBaseEENKUlvE_clEvENKUlvE_clEvEUlhhE_EEEEvS5_RKT_EUliE_EEviT1_:
	.zero		1184


//--------------------- .nv.constant0._ZN2at6native27unrolled_elementwise_kernelINS0_13BinaryFunctorIhhhZZZNS0_19maximum_kernel_cudaERNS_18TensorIteratorBaseEENKUlvE_clEvENKUlvE_clEvEUlhhE_EESt5arrayIPcLm3EELi4E23TrivialOffsetCalculatorILi2EjESC_ILi1EjENS0_6memory12LoadWithCastILi2EEENSF_13StoreWithCastILi1EEEEEviT_T0_T2_T3_T4_T5_ --------------------------
	.section	.nv.constant0._ZN2at6native27unrolled_elementwise_kernelINS0_13BinaryFunctorIhhhZZZNS0_19maximum_kernel_cudaERNS_18TensorIteratorBaseEENKUlvE_clEvENKUlvE_clEvEUlhhE_EESt5arrayIPcLm3EELi4E23TrivialOffsetCalculatorILi2EjESC_ILi1EjENS0_6memory12LoadWithCastILi2EEENSF_13StoreWithCastILi1EEEEEviT_T0_T2_T3_T4_T5_,"a",@progbits
	.sectionflags	@""
	.align	4
.nv.constant0._ZN2at6native27unrolled_elementwise_kernelINS0_13BinaryFunctorIhhhZZZNS0_19maximum_kernel_cudaERNS_18TensorIteratorBaseEENKUlvE_clEvENKUlvE_clEvEUlhhE_EESt5arrayIPcLm3EELi4E23TrivialOffsetCalculatorILi2EjESC_ILi1EjENS0_6memory12LoadWithCastILi2EEENSF_13StoreWithCastILi1EEEEEviT_T0_T2_T3_T4_T5_:
	.zero		584


//--------------------- .nv.constant0._ZN2at6native18elementwise_kernelILi128ELi4EZNS0_22gpu_kernel_impl_nocastINS0_13BinaryFunctorIhhhZZZNS0_19maximum_kernel_cudaERNS_18TensorIteratorBaseEENKUlvE_clEvENKUlvE_clEvEUlhhE_EEEEvS5_RKT_EUliE_EEviT1_ --------------------------
	.section	.nv.constant0._ZN2at6native18elementwise_kernelILi128ELi4EZNS0_22gpu_kernel_impl_nocastINS0_13BinaryFunctorIhhhZZZNS0_19maximum_kernel_cudaERNS_18TensorIteratorBaseEENKUlvE_clEvENKUlvE_clEvEUlhhE_EEEEvS5_RKT_EUliE_EEviT1_,"a",@progbits
	.sectionflags	@""
	.align	4
.nv.constant0._ZN2at6native18elementwise_kernelILi128ELi4EZNS0_22gpu_kernel_impl_nocastINS0_13BinaryFunctorIhhhZZZNS0_19maximum_kernel_cudaERNS_18TensorIteratorBaseEENKUlvE_clEvENKUlvE_clEvEUlhhE_EEEEvS5_RKT_EUliE_EEviT1_:
	.zero		1184


//--------------------- .nv.constant0._ZN2at6native27unrolled_elementwise_kernelINS0_13BinaryFunctorIhhhZZZNS0_19maximum_kernel_cudaERNS_18TensorIteratorBaseEENKUlvE_clEvENKUlvE_clEvEUlhhE_EESt5arrayIPcLm3EELi4E23TrivialOffsetCalculatorILi2EjESC_ILi1EjENS0_6memory15LoadWithoutCastENSF_16StoreWithoutCastEEEviT_T0_T2_T3_T4_T5_ --------------------------
	.section	.nv.constant0._ZN2at6native27unrolled_elementwise_kernelINS0_13BinaryFunctorIhhhZZZNS0_19maximum_kernel_cudaERNS_18TensorIteratorBaseEENKUlvE_clEvENKUlvE_clEvEUlhhE_EESt5arrayIPcLm3EELi4E23TrivialOffsetCalculatorILi2EjESC_ILi1EjENS0_6memory15LoadWithoutCastENSF_16StoreWithoutCastEEEviT_T0_T2_T3_T4_T5_,"a",@progbits
	.sectionflags	@""
	.align	4
.nv.constant0._ZN2at6native27unrolled_elementwise_kernelINS0_13BinaryFunctorIhhhZZZNS0_19maximum_kernel_cudaERNS_18TensorIteratorBaseEENKUlvE_clEvENKUlvE_clEvEUlhhE_EESt5arrayIPcLm3EELi4E23TrivialOffsetCalculatorILi2EjESC_ILi1EjENS0_6memory15LoadWithoutCastENSF_16StoreWithoutCastEEEviT_T0_T2_T3_T4_T5_:
	.zero		564


//--------------------- .nv.constant0._ZN2at6native29vectorized_elementwise_kernelILi2ENS0_13BinaryFunctorIhhhZZZNS0_19maximum_kernel_cudaERNS_18TensorIteratorBaseEENKUlvE_clEvENKUlvE_clEvEUlhhE_EESt5arrayIPcLm3EEEEviT0_T1_ --------------------------
	.section	.nv.constant0._ZN2at6native29vectorized_elementwise_kernelILi2ENS0_13BinaryFunctorIhhhZZZNS0_19maximum_kernel_cudaERNS_18TensorIteratorBaseEENKUlvE_clEvENKUlvE_clEvEUlhhE_EESt5arrayIPcLm3EEEEviT0_T1_,"a",@progbits
	.sectionflags	@""
	.align	4
.nv.constant0._ZN2at6native29vectorized_elementwise_kernelILi2ENS0_13BinaryFunctorIhhhZZZNS0_19maximum_kernel_cudaERNS_18TensorIteratorBaseEENKUlvE_clEvENKUlvE_clEvEUlhhE_EESt5arrayIPcLm3EEEEviT0_T1_:
	.zero		560


//--------------------- .nv.constant0._ZN2at6native29vectorized_elementwise_kernelILi4ENS0_13BinaryFunctorIhhhZZZNS0_19maximum_kernel_cudaERNS_18TensorIteratorBaseEENKUlvE_clEvENKUlvE_clEvEUlhhE_EESt5arrayIPcLm3EEEEviT0_T1_ --------------------------
	.section	.nv.constant0._ZN2at6native29vectorized_elementwise_kernelILi4ENS0_13BinaryFunctorIhhhZZZNS0_19maximum_kernel_cudaERNS_18TensorIteratorBaseEENKUlvE_clEvENKUlvE_clEvEUlhhE_EESt5arrayIPcLm3EEEEviT0_T1_,"a",@progbits
	.sectionflags	@""
	.align	4
.nv.constant0._ZN2at6native29vectorized_elementwise_kernelILi4ENS0_13BinaryFunctorIhhhZZZNS0_19maximum_kernel_cudaERNS_18TensorIteratorBaseEENKUlvE_clEvENKUlvE_clEvEUlhhE_EESt5arrayIPcLm3EEEEviT0_T1_:
	.zero		560


//--------------------- .nv.constant0._ZN2at6native29vectorized_elementwise_kernelILi8ENS0_13BinaryFunctorIhhhZZZNS0_19maximum_kernel_cudaERNS_18TensorIteratorBaseEENKUlvE_clEvENKUlvE_clEvEUlhhE_EESt5arrayIPcLm3EEEEviT0_T1_ --------------------------
	.section	.nv.constant0._ZN2at6native29vectorized_elementwise_kernelILi8ENS0_13BinaryFunctorIhhhZZZNS0_19maximum_kernel_cudaERNS_18TensorIteratorBaseEENKUlvE_clEvENKUlvE_clEvEUlhhE_EESt5arrayIPcLm3EEEEviT0_T1_,"a",@progbits
	.sectionflags	@""
	.align	4
.nv.constant0._ZN2at6native29vectorized_elementwise_kernelILi8ENS0_13BinaryFunctorIhhhZZZNS0_19maximum_kernel_cudaERNS_18TensorIteratorBaseEENKUlvE_clEvENKUlvE_clEvEUlhhE_EESt5arrayIPcLm3EEEEviT0_T1_:
	.zero		560


//--------------------- .nv.constant0._ZN2at6native18elementwise_kernelILi128ELi4EZNS0_15gpu_kernel_implINS0_13AUnaryFunctorIbbbZNS0_19maximum_kernel_cudaERNS_18TensorIteratorBaseEEUlbbE_EEEEvS5_RKT_EUliE_EEviT1_ --------------------------
	.section	.nv.constant0._ZN2at6native18elementwise_kernelILi128ELi4EZNS0_15gpu_kernel_implINS0_13AUnaryFunctorIbbbZNS0_19maximum_kernel_cudaERNS_18TensorIteratorBaseEEUlbbE_EEEEvS5_RKT_EUliE_EEviT1_,"a",@progbits
	.sectionflags	@""
	.align	4
.nv.constant0._ZN2at6native18elementwise_kernelILi128ELi4EZNS0_15gpu_kernel_implINS0_13AUnaryFunctorIbbbZNS0_19maximum_kernel_cudaERNS_18TensorIteratorBaseEEUlbbE_EEEEvS5_RKT_EUliE_EEviT1_:
	.zero		1072


//--------------------- .nv.constant0._ZN2at6native27unrolled_elementwise_kernelINS0_13AUnaryFunctorIbbbZNS0_19maximum_kernel_cudaERNS_18TensorIteratorBaseEEUlbbE_EESt5arrayIPcLm2EELi4E23TrivialOffsetCalculatorILi1EjESB_NS0_6memory12LoadWithCastILi1EEENSC_13StoreWithCastILi1EEEEEviT_T0_T2_T3_T4_T5_ --------------------------
	.section	.nv.constant0._ZN2at6native27unrolled_elementwise_kernelINS0_13AUnaryFunctorIbbbZNS0_19maximum_kernel_cudaERNS_18TensorIteratorBaseEEUlbbE_EESt5arrayIPcLm2EELi4E23TrivialOffsetCalculatorILi1EjESB_NS0_6memory12LoadWithCastILi1EEENSC_13StoreWithCastILi1EEEEEviT_T0_T2_T3_T4_T5_,"a",@progbits
	.sectionflags	@""
	.align	4
.nv.constant0._ZN2at6native27unrolled_elementwise_kernelINS0_13AUnaryFunctorIbbbZNS0_19maximum_kernel_cudaERNS_18TensorIteratorBaseEEUlbbE_EESt5arrayIPcLm2EELi4E23TrivialOffsetCalculatorILi1EjESB_NS0_6memory12LoadWithCastILi1EEENSC_13StoreWithCastILi1EEEEEviT_T0_T2_T3_T4_T5_:
	.zero		572


//--------------------- .nv.constant0._ZN2at6native18elementwise_kernelILi128ELi4EZNS0_22gpu_kernel_impl_nocastINS0_13AUnaryFunctorIbbbZNS0_19maximum_kernel_cudaERNS_18TensorIteratorBaseEEUlbbE_EEEEvS5_RKT_EUliE_EEviT1_ --------------------------
	.section	.nv.constant0._ZN2at6native18elementwise_kernelILi128ELi4EZNS0_22gpu_kernel_impl_nocastINS0_13AUnaryFunctorIbbbZNS0_19maximum_kernel_cudaERNS_18TensorIteratorBaseEEUlbbE_EEEEvS5_RKT_EUliE_EEviT1_,"a",@progbits
	.sectionflags	@""
	.align	4
.nv.constant0._ZN2at6native18elementwise_kernelILi128ELi4EZNS0_22gpu_kernel_impl_nocastINS0_13AUnaryFunctorIbbbZNS0_19maximum_kernel_cudaERNS_18TensorIteratorBaseEEUlbbE_EEEEvS5_RKT_EUliE_EEviT1_:
	.zero		1072


//--------------------- .nv.constant0._ZN2at6native27unrolled_elementwise_kernelINS0_13AUnaryFunctorIbbbZNS0_19maximum_kernel_cudaERNS_18TensorIteratorBaseEEUlbbE_EESt5arrayIPcLm2EELi4E23TrivialOffsetCalculatorILi1EjESB_NS0_6memory15LoadWithoutCastENSC_16StoreWithoutCastEEEviT_T0_T2_T3_T4_T5_ --------------------------
	.section	.nv.constant0._ZN2at6native27unrolled_elementwise_kernelINS0_13AUnaryFunctorIbbbZNS0_19maximum_kernel_cudaERNS_18TensorIteratorBaseEEUlbbE_EESt5arrayIPcLm2EELi4E23TrivialOffsetCalculatorILi1EjESB_NS0_6memory15LoadWithoutCastENSC_16StoreWithoutCastEEEviT_T0_T2_T3_T4_T5_,"a",@progbits
	.sectionflags	@""
	.align	4
.nv.constant0._ZN2at6native27unrolled_elementwise_kernelINS0_13AUnaryFunctorIbbbZNS0_19maximum_kernel_cudaERNS_18TensorIteratorBaseEEUlbbE_EESt5arrayIPcLm2EELi4E23TrivialOffsetCalculatorILi1EjESB_NS0_6memory15LoadWithoutCastENSC_16StoreWithoutCastEEEviT_T0_T2_T3_T4_T5_:
	.zero		556


//--------------------- .nv.constant0._ZN2at6native29vectorized_elementwise_kernelILi2ENS0_13AUnaryFunctorIbbbZNS0_19maximum_kernel_cudaERNS_18TensorIteratorBaseEEUlbbE_EESt5arrayIPcLm2EEEEviT0_T1_ --------------------------
	.section	.nv.constant0._ZN2at6native29vectorized_elementwise_kernelILi2ENS0_13AUnaryFunctorIbbbZNS0_19maximum_kernel_cudaERNS_18TensorIteratorBaseEEUlbbE_EESt5arrayIPcLm2EEEEviT0_T1_,"a",@progbits
	.sectionflags	@""
	.align	4
.nv.constant0._ZN2at6native29vectorized_elementwise_kernelILi2ENS0_13AUnaryFunctorIbbbZNS0_19maximum_kernel_cudaERNS_18TensorIteratorBaseEEUlbbE_EESt5arrayIPcLm2EEEEviT0_T1_:
	.zero		552


//--------------------- .nv.constant0._ZN2at6native29vectorized_elementwise_kernelILi4ENS0_13AUnaryFunctorIbbbZNS0_19maximum_kernel_cudaERNS_18TensorIteratorBaseEEUlbbE_EESt5arrayIPcLm2EEEEviT0_T1_ --------------------------
	.section	.nv.constant0._ZN2at6native29vectorized_elementwise_kernelILi4ENS0_13AUnaryFunctorIbbbZNS0_19maximum_kernel_cudaERNS_18TensorIteratorBaseEEUlbbE_EESt5arrayIPcLm2EEEEviT0_T1_,"a",@progbits
	.sectionflags	@""
	.align	4
.nv.constant0._ZN2at6native29vectorized_elementwise_kernelILi4ENS0_13AUnaryFunctorIbbbZNS0_19maximum_kernel_cudaERNS_18TensorIteratorBaseEEUlbbE_EESt5arrayIPcLm2EEEEviT0_T1_:
	.zero		552


//--------------------- .nv.constant0._ZN2at6native29vectorized_elementwise_kernelILi8ENS0_13AUnaryFunctorIbbbZNS0_19maximum_kernel_cudaERNS_18TensorIteratorBaseEEUlbbE_EESt5arrayIPcLm2EEEEviT0_T1_ --------------------------
	.section	.nv.constant0._ZN2at6native29vectorized_elementwise_kernelILi8ENS0_13AUnaryFunctorIbbbZNS0_19maximum_kernel_cudaERNS_18TensorIteratorBaseEEUlbbE_EESt5arrayIPcLm2EEEEviT0_T1_,"a",@progbits
	.sectionflags	@""
	.align	4
.nv.constant0._ZN2at6native29vectorized_elementwise_kernelILi8ENS0_13AUnaryFunctorIbbbZNS0_19maximum_kernel_cudaERNS_18TensorIteratorBaseEEUlbbE_EESt5arrayIPcLm2EEEEviT0_T1_:
	.zero		552


//--------------------- .nv.constant0._ZN2at6native18elementwise_kernelILi128ELi4EZNS0_15gpu_kernel_implINS0_13BinaryFunctorIbbbZNS0_19maximum_kernel_cudaERNS_18TensorIteratorBaseEEUlbbE_EEEEvS5_RKT_EUliE_EEviT1_ --------------------------
	.section	.nv.constant0._ZN2at6native18elementwise_kernelILi128ELi4EZNS0_15gpu_kernel_implINS0_13BinaryFunctorIbbbZNS0_19maximum_kernel_cudaERNS_18TensorIteratorBaseEEUlbbE_EEEEvS5_RKT_EUliE_EEviT1_,"a",@progbits
	.sectionflags	@""
	.align	4
.nv.constant0._ZN2at6native18elementwise_kernelILi128ELi4EZNS0_15gpu_kernel_implINS0_13BinaryFunctorIbbbZNS0_19maximum_kernel_cudaERNS_18TensorIteratorBaseEEUlbbE_EEEEvS5_RKT_EUliE_EEviT1_:
	.zero		1184


//--------------------- .nv.constant0._ZN2at6native27unrolled_elementwise_kernelINS0_13BinaryFunctorIbbbZNS0_19maximum_kernel_cudaERNS_18TensorIteratorBaseEEUlbbE_EESt5arrayIPcLm3EELi4E23TrivialOffsetCalculatorILi2EjESA_ILi1EjENS0_6memory12LoadWithCastILi2EEENSD_13StoreWithCastILi1EEEEEviT_T0_T2_T3_T4_T5_ --------------------------
	.section	.nv.constant0._ZN2at6native27unrolled_elementwise_kernelINS0_13BinaryFunctorIbbbZNS0_19maximum_kernel_cudaERNS_18TensorIteratorBaseEEUlbbE_EESt5arrayIPcLm3EELi4E23TrivialOffsetCalculatorILi2EjESA_ILi1EjENS0_6memory12LoadWithCastILi2EEENSD_13StoreWithCastILi1EEEEEviT_T0_T2_T3_T4_T5_,"a",@progbits
	.sectionflags	@""
	.align	4
.nv.constant0._ZN2at6native27unrolled_elementwise_kernelINS0_13BinaryFunctorIbbbZNS0_19maximum_kernel_cudaERNS_18TensorIteratorBaseEEUlbbE_EESt5arrayIPcLm3EELi4E23TrivialOffsetCalculatorILi2EjESA_ILi1EjENS0_6memory12LoadWithCastILi2EEENSD_13StoreWithCastILi1EEEEEviT_T0_T2_T3_T4_T5_:
	.zero		584


//--------------------- .nv.constant0._ZN2at6native18elementwise_kernelILi128ELi4EZNS0_22gpu_kernel_impl_nocastINS0_13BinaryFunctorIbbbZNS0_19maximum_kernel_cudaERNS_18TensorIteratorBaseEEUlbbE_EEEEvS5_RKT_EUliE_EEviT1_ --------------------------
	.section	.nv.constant0._ZN2at6native18elementwise_kernelILi128ELi4EZNS0_22gpu_kernel_impl_nocastINS0_13BinaryFunctorIbbbZNS0_19maximum_kernel_cudaERNS_18TensorIteratorBaseEEUlbbE_EEEEvS5_RKT_EUliE_EEviT1_,"a",@progbits
	.sectionflags	@""
	.align	4
.nv.constant0._ZN2at6native18elementwise_kernelILi128ELi4EZNS0_22gpu_kernel_impl_nocastINS0_13BinaryFunctorIbbbZNS0_19maximum_kernel_cudaERNS_18TensorIteratorBaseEEUlbbE_EEEEvS5_RKT_EUliE_EEviT1_:
	.zero		1184


//--------------------- .nv.constant0._ZN2at6native27unrolled_elementwise_kernelINS0_13BinaryFunctorIbbbZNS0_19maximum_kernel_cudaERNS_18TensorIteratorBaseEEUlbbE_EESt5arrayIPcLm3EELi4E23TrivialOffsetCalculatorILi2EjESA_ILi1EjENS0_6memory15LoadWithoutCastENSD_16StoreWithoutCastEEEviT_T0_T2_T3_T4_T5_ --------------------------
	.section	.nv.constant0._ZN2at6native27unrolled_elementwise_kernelINS0_13BinaryFunctorIbbbZNS0_19maximum_kernel_cudaERNS_18TensorIteratorBaseEEUlbbE_EESt5arrayIPcLm3EELi4E23TrivialOffsetCalculatorILi2EjESA_ILi1EjENS0_6memory15LoadWithoutCastENSD_16StoreWithoutCastEEEviT_T0_T2_T3_T4_T5_,"a",@progbits
	.sectionflags	@""
	.align	4
.nv.constant0._ZN2at6native27unrolled_elementwise_kernelINS0_13BinaryFunctorIbbbZNS0_19maximum_kernel_cudaERNS_18TensorIteratorBaseEEUlbbE_EESt5arrayIPcLm3EELi4E23TrivialOffsetCalculatorILi2EjESA_ILi1EjENS0_6memory15LoadWithoutCastENSD_16StoreWithoutCastEEEviT_T0_T2_T3_T4_T5_:
	.zero		564


//--------------------- .nv.constant0._ZN2at6native29vectorized_elementwise_kernelILi2ENS0_13BinaryFunctorIbbbZNS0_19maximum_kernel_cudaERNS_18TensorIteratorBaseEEUlbbE_EESt5arrayIPcLm3EEEEviT0_T1_ --------------------------
	.section	.nv.constant0._ZN2at6native29vectorized_elementwise_kernelILi2ENS0_13BinaryFunctorIbbbZNS0_19maximum_kernel_cudaERNS_18TensorIteratorBaseEEUlbbE_EESt5arrayIPcLm3EEEEviT0_T1_,"a",@progbits
	.sectionflags	@""
	.align	4
.nv.constant0._ZN2at6native29vectorized_elementwise_kernelILi2ENS0_13BinaryFunctorIbbbZNS0_19maximum_kernel_cudaERNS_18TensorIteratorBaseEEUlbbE_EESt5arrayIPcLm3EEEEviT0_T1_:
	.zero		560


//--------------------- .nv.constant0._ZN2at6native29vectorized_elementwise_kernelILi4ENS0_13BinaryFunctorIbbbZNS0_19maximum_kernel_cudaERNS_18TensorIteratorBaseEEUlbbE_EESt5arrayIPcLm3EEEEviT0_T1_ --------------------------
	.section	.nv.constant0._ZN2at6native29vectorized_elementwise_kernelILi4ENS0_13BinaryFunctorIbbbZNS0_19maximum_kernel_cudaERNS_18TensorIteratorBaseEEUlbbE_EESt5arrayIPcLm3EEEEviT0_T1_,"a",@progbits
	.sectionflags	@""
	.align	4
.nv.constant0._ZN2at6native29vectorized_elementwise_kernelILi4ENS0_13BinaryFunctorIbbbZNS0_19maximum_kernel_cudaERNS_18TensorIteratorBaseEEUlbbE_EESt5arrayIPcLm3EEEEviT0_T1_:
	.zero		560


//--------------------- .nv.constant0._ZN2at6native29vectorized_elementwise_kernelILi8ENS0_13BinaryFunctorIbbbZNS0_19maximum_kernel_cudaERNS_18TensorIteratorBaseEEUlbbE_EESt5arrayIPcLm3EEEEviT0_T1_ --------------------------
	.section	.nv.constant0._ZN2at6native29vectorized_elementwise_kernelILi8ENS0_13BinaryFunctorIbbbZNS0_19maximum_kernel_cudaERNS_18TensorIteratorBaseEEUlbbE_EESt5arrayIPcLm3EEEEviT0_T1_,"a",@progbits
	.sectionflags	@""
	.align	4
.nv.constant0._ZN2at6native29vectorized_elementwise_kernelILi8ENS0_13BinaryFunctorIbbbZNS0_19maximum_kernel_cudaERNS_18TensorIteratorBaseEEUlbbE_EESt5arrayIPcLm3EEEEviT0_T1_:
	.zero		560


//--------------------- SYMBOLS --------------------------

	.type		.nv.reservedSmem.offset0,@object
	.size		.nv.reservedSmem.offset0,0x4
	.type		__assertfail,@function
